	.target	sm_103a

	.elftype	@"ET_EXEC"


//--------------------- .note.nv.tkinfo           --------------------------
	.section	.note.nv.tkinfo,"",@"SHT_NOTE"
	.sectionflags	@"SHF_NOTE_NV_TKINFO"
	.tkinfo
        /*0018*/ 	.word	0x00000002
        /*0030*/ 	.string	""
        /*0030*/ 	.string	"ptxas"
        /*0030*/ 	.string	"Cuda compilation tools, release 13.0, V13.0.88"
        /*0030*/ 	.string	"Build cuda_13.0.r13.0/compiler.36424714_0"
        /*0030*/ 	.string	"-arch sm_103a -m 64 "



//--------------------- .note.nv.cuinfo           --------------------------
	.section	.note.nv.cuinfo,"",@"SHT_NOTE"
	.sectionflags	@"SHF_NOTE_NV_CUINFO"
        /*0018*/ 	.short	0x0002
        /*001a*/ 	.short	0x0067
        /*001c*/ 	.short	0x0082
	.zero		2


//--------------------- .nv.info                  --------------------------
	.section	.nv.info,"",@"SHT_CUDA_INFO"
	.align	4


	//----- nvinfo : EIATTR_REGCOUNT
	.align		4
        /*0000*/ 	.byte	0x04, 0x2f
        /*0002*/ 	.short	(.L_50 - .L_49)
	.align		4
.L_49:
        /*0004*/ 	.word	index@(_ZN3cub18CUB_300001_SM_10306detail11EmptyKernelIvEEvv)
        /*0008*/ 	.word	0x00000004


	//----- nvinfo : EIATTR_FRAME_SIZE
	.align		4
.L_50:
        /*000c*/ 	.byte	0x04, 0x11
        /*000e*/ 	.short	(.L_52 - .L_51)
	.align		4
.L_51:
        /*0010*/ 	.word	index@(_ZN3cub18CUB_300001_SM_10306detail11EmptyKernelIvEEvv)
        /*0014*/ 	.word	0x00000000


	//----- nvinfo : EIATTR_REGCOUNT
	.align		4
.L_52:
        /*0018*/ 	.byte	0x04, 0x2f
        /*001a*/ 	.short	(.L_54 - .L_53)
	.align		4
.L_53:
        /*001c*/ 	.word	index@(_ZN17fastertransformer38beam_online_softmax_topk_stage1_kernelIfLi1ELi8ELi256EEEvPKT_S3_PKbPfiiPKi)
        /*0020*/ 	.word	0x00000030


	//----- nvinfo : EIATTR_FRAME_SIZE
	.align		4
.L_54:
        /*0024*/ 	.byte	0x04, 0x11
        /*0026*/ 	.short	(.L_56 - .L_55)
	.align		4
.L_55:
        /*0028*/ 	.word	index@(_ZN17fastertransformer38beam_online_softmax_topk_stage1_kernelIfLi1ELi8ELi256EEEvPKT_S3_PKbPfiiPKi)
        /*002c*/ 	.word	0x00000048


	//----- nvinfo : EIATTR_REGCOUNT
	.align		4
.L_56:
        /*0030*/ 	.byte	0x04, 0x2f
        /*0032*/ 	.short	(.L_58 - .L_57)
	.align		4
.L_57:
        /*0034*/ 	.word	index@(_ZN17fastertransformer38beam_online_softmax_topk_stage2_kernelIfLi8ELi32EEEvPKfS2_PiPT_ii)
        /*0038*/ 	.word	0x00000040


	//----- nvinfo : EIATTR_FRAME_SIZE
	.align		4
.L_58:
        /*003c*/ 	.byte	0x04, 0x11
        /*003e*/ 	.short	(.L_60 - .L_59)
	.align		4
.L_59:
        /*0040*/ 	.word	index@(_ZN17fastertransformer38beam_online_softmax_topk_stage2_kernelIfLi8ELi32EEEvPKfS2_PiPT_ii)
        /*0044*/ 	.word	0x00000000


	//----- nvinfo : EIATTR_REGCOUNT
	.align		4
.L_60:
        /*0048*/ 	.byte	0x04, 0x2f
        /*004a*/ 	.short	(.L_62 - .L_61)
	.align		4
.L_61:
        /*004c*/ 	.word	index@(_ZN17fastertransformer38beam_online_softmax_topk_stage2_kernelIfLi8ELi64EEEvPKfS2_PiPT_ii)
        /*0050*/ 	.word	0x00000030


	//----- nvinfo : EIATTR_FRAME_SIZE
	.align		4
.L_62:
        /*0054*/ 	.byte	0x04, 0x11
        /*0056*/ 	.short	(.L_64 - .L_63)
	.align		4
.L_63:
        /*0058*/ 	.word	index@(_ZN17fastertransformer38beam_online_softmax_topk_stage2_kernelIfLi8ELi64EEEvPKfS2_PiPT_ii)
        /*005c*/ 	.word	0x00000000


	//----- nvinfo : EIATTR_REGCOUNT
	.align		4
.L_64:
        /*0060*/ 	.byte	0x04, 0x2f
        /*0062*/ 	.short	(.L_66 - .L_65)
	.align		4
.L_65:
        /*0064*/ 	.word	index@(_ZN17fastertransformer38beam_online_softmax_topk_stage2_kernelIfLi8ELi128EEEvPKfS2_PiPT_ii)
        /*0068*/ 	.word	0x00000030


	//----- nvinfo : EIATTR_FRAME_SIZE
	.align		4
.L_66:
        /*006c*/ 	.byte	0x04, 0x11
        /*006e*/ 	.short	(.L_68 - .L_67)
	.align		4
.L_67:
        /*0070*/ 	.word	index@(_ZN17fastertransformer38beam_online_softmax_topk_stage2_kernelIfLi8ELi128EEEvPKfS2_PiPT_ii)
        /*0074*/ 	.word	0x00000000


	//----- nvinfo : EIATTR_REGCOUNT
	.align		4
.L_68:
        /*0078*/ 	.byte	0x04, 0x2f
        /*007a*/ 	.short	(.L_70 - .L_69)
	.align		4
.L_69:
        /*007c*/ 	.word	index@(_ZN17fastertransformer17batch_topk_kernelIfLi8ELi32EEEvPKiPKT_PiPfS7_PKbS2_NS_14BeamHypothesesEiiifS3_)
        /*0080*/ 	.word	0x00000040


	//----- nvinfo : EIATTR_FRAME_SIZE
	.align		4
.L_70:
        /*0084*/ 	.byte	0x04, 0x11
        /*0086*/ 	.short	(.L_72 - .L_71)
	.align		4
.L_71:
        /*0088*/ 	.word	index@(_ZN17fastertransformer17batch_topk_kernelIfLi8ELi32EEEvPKiPKT_PiPfS7_PKbS2_NS_14BeamHypothesesEiiifS3_)
        /*008c*/ 	.word	0x00000010


	//----- nvinfo : EIATTR_REGCOUNT
	.align		4
.L_72:
        /*0090*/ 	.byte	0x04, 0x2f
        /*0092*/ 	.short	(.L_74 - .L_73)
	.align		4
.L_73:
        /*0094*/ 	.word	index@(_ZN17fastertransformer38beam_online_softmax_topk_stage2_kernelIfLi4ELi32EEEvPKfS2_PiPT_ii)
        /*0098*/ 	.word	0x00000034


	//----- nvinfo : EIATTR_FRAME_SIZE
	.align		4
.L_74:
        /*009c*/ 	.byte	0x04, 0x11
        /*009e*/ 	.short	(.L_76 - .L_75)
	.align		4
.L_75:
        /*00a0*/ 	.word	index@(_ZN17fastertransformer38beam_online_softmax_topk_stage2_kernelIfLi4ELi32EEEvPKfS2_PiPT_ii)
        /*00a4*/ 	.word	0x00000000


	//----- nvinfo : EIATTR_REGCOUNT
	.align		4
.L_76:
        /*00a8*/ 	.byte	0x04, 0x2f
        /*00aa*/ 	.short	(.L_78 - .L_77)
	.align		4
.L_77:
        /*00ac*/ 	.word	index@(_ZN17fastertransformer38beam_online_softmax_topk_stage2_kernelIfLi4ELi64EEEvPKfS2_PiPT_ii)
        /*00b0*/ 	.word	0x00000020


	//----- nvinfo : EIATTR_FRAME_SIZE
	.align		4
.L_78:
        /*00b4*/ 	.byte	0x04, 0x11
        /*00b6*/ 	.short	(.L_80 - .L_79)
	.align		4
.L_79:
        /*00b8*/ 	.word	index@(_ZN17fastertransformer38beam_online_softmax_topk_stage2_kernelIfLi4ELi64EEEvPKfS2_PiPT_ii)
        /*00bc*/ 	.word	0x00000000


	//----- nvinfo : EIATTR_REGCOUNT
	.align		4
.L_80:
        /*00c0*/ 	.byte	0x04, 0x2f
        /*00c2*/ 	.short	(.L_82 - .L_81)
	.align		4
.L_81:
        /*00c4*/ 	.word	index@(_ZN17fastertransformer38beam_online_softmax_topk_stage2_kernelIfLi4ELi128EEEvPKfS2_PiPT_ii)
        /*00c8*/ 	.word	0x00000020


	//----- nvinfo : EIATTR_FRAME_SIZE
	.align		4
.L_82:
        /*00cc*/ 	.byte	0x04, 0x11
        /*00ce*/ 	.short	(.L_84 - .L_83)
	.align		4
.L_83:
        /*00d0*/ 	.word	index@(_ZN17fastertransformer38beam_online_softmax_topk_stage2_kernelIfLi4ELi128EEEvPKfS2_PiPT_ii)
        /*00d4*/ 	.word	0x00000000


	//----- nvinfo : EIATTR_REGCOUNT
	.align		4
.L_84:
        /*00d8*/ 	.byte	0x04, 0x2f
        /*00da*/ 	.short	(.L_86 - .L_85)
	.align		4
.L_85:
        /*00dc*/ 	.word	index@(_ZN17fastertransformer38beam_online_softmax_topk_stage1_kernelIfLi1ELi16ELi128EEEvPKT_S3_PKbPfiiPKi)
        /*00e0*/ 	.word	0x00000050


	//----- nvinfo : EIATTR_FRAME_SIZE
	.align		4
.L_86:
        /*00e4*/ 	.byte	0x04, 0x11
        /*00e6*/ 	.short	(.L_88 - .L_87)
	.align		4
.L_87:
        /*00e8*/ 	.word	index@(_ZN17fastertransformer38beam_online_softmax_topk_stage1_kernelIfLi1ELi16ELi128EEEvPKT_S3_PKbPfiiPKi)
        /*00ec*/ 	.word	0x00000088


	//----- nvinfo : EIATTR_REGCOUNT
	.align		4
.L_88:
        /*00f0*/ 	.byte	0x04, 0x2f
        /*00f2*/ 	.short	(.L_90 - .L_89)
	.align		4
.L_89:
        /*00f4*/ 	.word	index@(_ZN17fastertransformer38beam_online_softmax_topk_stage2_kernelIfLi16ELi32EEEvPKfS2_PiPT_ii)
        /*00f8*/ 	.word	0x0000003f


	//----- nvinfo : EIATTR_FRAME_SIZE
	.align		4
.L_90:
        /*00fc*/ 	.byte	0x04, 0x11
        /*00fe*/ 	.short	(.L_92 - .L_91)
	.align		4
.L_91:
        /*0100*/ 	.word	index@(_ZN17fastertransformer38beam_online_softmax_topk_stage2_kernelIfLi16ELi32EEEvPKfS2_PiPT_ii)
        /*0104*/ 	.word	0x00000110


	//----- nvinfo : EIATTR_REGCOUNT
	.align		4
.L_92:
        /*0108*/ 	.byte	0x04, 0x2f
        /*010a*/ 	.short	(.L_94 - .L_93)
	.align		4
.L_93:
        /*010c*/ 	.word	index@(_ZN17fastertransformer38beam_online_softmax_topk_stage2_kernelIfLi16ELi64EEEvPKfS2_PiPT_ii)
        /*0110*/ 	.word	0x00000038


	//----- nvinfo : EIATTR_FRAME_SIZE
	.align		4
.L_94:
        /*0114*/ 	.byte	0x04, 0x11
        /*0116*/ 	.short	(.L_96 - .L_95)
	.align		4
.L_95:
        /*0118*/ 	.word	index@(_ZN17fastertransformer38beam_online_softmax_topk_stage2_kernelIfLi16ELi64EEEvPKfS2_PiPT_ii)
        /*011c*/ 	.word	0x00000110


	//----- nvinfo : EIATTR_REGCOUNT
	.align		4
.L_96:
        /*0120*/ 	.byte	0x04, 0x2f
        /*0122*/ 	.short	(.L_98 - .L_97)
	.align		4
.L_97:
        /*0124*/ 	.word	index@(_ZN17fastertransformer38beam_online_softmax_topk_stage2_kernelIfLi16ELi128EEEvPKfS2_PiPT_ii)
        /*0128*/ 	.word	0x00000040


	//----- nvinfo : EIATTR_FRAME_SIZE
	.align		4
.L_98:
        /*012c*/ 	.byte	0x04, 0x11
        /*012e*/ 	.short	(.L_100 - .L_99)
	.align		4
.L_99:
        /*0130*/ 	.word	index@(_ZN17fastertransformer38beam_online_softmax_topk_stage2_kernelIfLi16ELi128EEEvPKfS2_PiPT_ii)
        /*0134*/ 	.word	0x00000088


	//----- nvinfo : EIATTR_REGCOUNT
	.align		4
.L_100:
        /*0138*/ 	.byte	0x04, 0x2f
        /*013a*/ 	.short	(.L_102 - .L_101)
	.align		4
.L_101:
        /*013c*/ 	.word	index@(_ZN17fastertransformer17batch_topk_kernelIfLi16ELi32EEEvPKiPKT_PiPfS7_PKbS2_NS_14BeamHypothesesEiiifS3_)
        /*0140*/ 	.word	0x00000040


	//----- nvinfo : EIATTR_FRAME_SIZE
	.align		4
.L_102:
        /*0144*/ 	.byte	0x04, 0x11
        /*0146*/ 	.short	(.L_104 - .L_103)
	.align		4
.L_103:
        /*0148*/ 	.word	index@(_ZN17fastertransformer17batch_topk_kernelIfLi16ELi32EEEvPKiPKT_PiPfS7_PKbS2_NS_14BeamHypothesesEiiifS3_)
        /*014c*/ 	.word	0x00000100


	//----- nvinfo : EIATTR_REGCOUNT
	.align		4
.L_104:
        /*0150*/ 	.byte	0x04, 0x2f
        /*0152*/ 	.short	(.L_106 - .L_105)
	.align		4
.L_105:
        /*0154*/ 	.word	index@(_ZN17fastertransformer38beam_online_softmax_topk_stage1_kernelIfLi1ELi32ELi64EEEvPKT_S3_PKbPfiiPKi)
        /*0158*/ 	.word	0x0000008e


	//----- nvinfo : EIATTR_FRAME_SIZE
	.align		4
.L_106:
        /*015c*/ 	.byte	0x04, 0x11
        /*015e*/ 	.short	(.L_108 - .L_107)
	.align		4
.L_107:
        /*0160*/ 	.word	index@(_ZN17fastertransformer38beam_online_softmax_topk_stage1_kernelIfLi1ELi32ELi64EEEvPKT_S3_PKbPfiiPKi)
        /*0164*/ 	.word	0x00000210


	//----- nvinfo : EIATTR_REGCOUNT
	.align		4
.L_108:
        /*0168*/ 	.byte	0x04, 0x2f
        /*016a*/ 	.short	(.L_110 - .L_109)
	.align		4
.L_109:
        /*016c*/ 	.word	index@(_ZN17fastertransformer38beam_online_softmax_topk_stage2_kernelIfLi32ELi32EEEvPKfS2_PiPT_ii)
        /*0170*/ 	.word	0x00000050


	//----- nvinfo : EIATTR_FRAME_SIZE
	.align		4
.L_110:
        /*0174*/ 	.byte	0x04, 0x11
        /*0176*/ 	.short	(.L_112 - .L_111)
	.align		4
.L_111:
        /*0178*/ 	.word	index@(_ZN17fastertransformer38beam_online_softmax_topk_stage2_kernelIfLi32ELi32EEEvPKfS2_PiPT_ii)
        /*017c*/ 	.word	0x00000210


	//----- nvinfo : EIATTR_REGCOUNT
	.align		4
.L_112:
        /*0180*/ 	.byte	0x04, 0x2f
        /*0182*/ 	.short	(.L_114 - .L_113)
	.align		4
.L_113:
        /*0184*/ 	.word	index@(_ZN17fastertransformer38beam_online_softmax_topk_stage2_kernelIfLi32ELi64EEEvPKfS2_PiPT_ii)
        /*0188*/ 	.word	0x0000005c


	//----- nvinfo : EIATTR_FRAME_SIZE
	.align		4
.L_114:
        /*018c*/ 	.byte	0x04, 0x11
        /*018e*/ 	.short	(.L_116 - .L_115)
	.align		4
.L_115:
        /*0190*/ 	.word	index@(_ZN17fastertransformer38beam_online_softmax_topk_stage2_kernelIfLi32ELi64EEEvPKfS2_PiPT_ii)
        /*0194*/ 	.word	0x00000210


	//----- nvinfo : EIATTR_REGCOUNT
	.align		4
.L_116:
        /*0198*/ 	.byte	0x04, 0x2f
        /*019a*/ 	.short	(.L_118 - .L_117)
	.align		4
.L_117:
        /*019c*/ 	.word	index@(_ZN17fastertransformer38beam_online_softmax_topk_stage2_kernelIfLi32ELi128EEEvPKfS2_PiPT_ii)
        /*01a0*/ 	.word	0x00000060


	//----- nvinfo : EIATTR_FRAME_SIZE
	.align		4
.L_118:
        /*01a4*/ 	.byte	0x04, 0x11
        /*01a6*/ 	.short	(.L_120 - .L_119)
	.align		4
.L_119:
        /*01a8*/ 	.word	index@(_ZN17fastertransformer38beam_online_softmax_topk_stage2_kernelIfLi32ELi128EEEvPKfS2_PiPT_ii)
        /*01ac*/ 	.word	0x00000108


	//----- nvinfo : EIATTR_REGCOUNT
	.align		4
.L_120:
        /*01b0*/ 	.byte	0x04, 0x2f
        /*01b2*/ 	.short	(.L_122 - .L_121)
	.align		4
.L_121:
        /*01b4*/ 	.word	index@(_ZN17fastertransformer17batch_topk_kernelIfLi32ELi32EEEvPKiPKT_PiPfS7_PKbS2_NS_14BeamHypothesesEiiifS3_)
        /*01b8*/ 	.word	0x00000060


	//----- nvinfo : EIATTR_FRAME_SIZE
	.align		4
.L_122:
        /*01bc*/ 	.byte	0x04, 0x11
        /*01be*/ 	.short	(.L_124 - .L_123)
	.align		4
.L_123:
        /*01c0*/ 	.word	index@(_ZN17fastertransformer17batch_topk_kernelIfLi32ELi32EEEvPKiPKT_PiPfS7_PKbS2_NS_14BeamHypothesesEiiifS3_)
        /*01c4*/ 	.word	0x00000200


	//----- nvinfo : EIATTR_REGCOUNT
	.align		4
.L_124:
        /*01c8*/ 	.byte	0x04, 0x2f
        /*01ca*/ 	.short	(.L_126 - .L_125)
	.align		4
.L_125:
        /*01cc*/ 	.word	index@(_ZN17fastertransformer38beam_online_softmax_topk_stage1_kernelIfLi1ELi64ELi64EEEvPKT_S3_PKbPfiiPKi)
        /*01d0*/ 	.word	0x000000e3


	//----- nvinfo : EIATTR_FRAME_SIZE
	.align		4
.L_126:
        /*01d4*/ 	.byte	0x04, 0x11
        /*01d6*/ 	.short	(.L_128 - .L_127)
	.align		4
.L_127:
        /*01d8*/ 	.word	index@(_ZN17fastertransformer38beam_online_softmax_topk_stage1_kernelIfLi1ELi64ELi64EEEvPKT_S3_PKbPfiiPKi)
        /*01dc*/ 	.word	0x00000410


	//----- nvinfo : EIATTR_REGCOUNT
	.align		4
.L_128:
        /*01e0*/ 	.byte	0x04, 0x2f
        /*01e2*/ 	.short	(.L_130 - .L_129)
	.align		4
.L_129:
        /*01e4*/ 	.word	index@(_ZN17fastertransformer38beam_online_softmax_topk_stage2_kernelIfLi64ELi32EEEvPKfS2_PiPT_ii)
        /*01e8*/ 	.word	0x000000a6


	//----- nvinfo : EIATTR_FRAME_SIZE
	.align		4
.L_130:
        /*01ec*/ 	.byte	0x04, 0x11
        /*01ee*/ 	.short	(.L_132 - .L_131)
	.align		4
.L_131:
        /*01f0*/ 	.word	index@(_ZN17fastertransformer38beam_online_softmax_topk_stage2_kernelIfLi64ELi32EEEvPKfS2_PiPT_ii)
        /*01f4*/ 	.word	0x00000410


	//----- nvinfo : EIATTR_REGCOUNT
	.align		4
.L_132:
        /*01f8*/ 	.byte	0x04, 0x2f
        /*01fa*/ 	.short	(.L_134 - .L_133)
	.align		4
.L_133:
        /*01fc*/ 	.word	index@(_ZN17fastertransformer38beam_online_softmax_topk_stage2_kernelIfLi64ELi64EEEvPKfS2_PiPT_ii)
        /*0200*/ 	.word	0x000000a6


	//----- nvinfo : EIATTR_FRAME_SIZE
	.align		4
.L_134:
        /*0204*/ 	.byte	0x04, 0x11
        /*0206*/ 	.short	(.L_136 - .L_135)
	.align		4
.L_135:
        /*0208*/ 	.word	index@(_ZN17fastertransformer38beam_online_softmax_topk_stage2_kernelIfLi64ELi64EEEvPKfS2_PiPT_ii)
        /*020c*/ 	.word	0x00000410


	//----- nvinfo : EIATTR_REGCOUNT
	.align		4
.L_136:
        /*0210*/ 	.byte	0x04, 0x2f
        /*0212*/ 	.short	(.L_138 - .L_137)
	.align		4
.L_137:
        /*0214*/ 	.word	index@(_ZN17fastertransformer38beam_online_softmax_topk_stage2_kernelIfLi64ELi128EEEvPKfS2_PiPT_ii)
        /*0218*/ 	.word	0x000000a7


	//----- nvinfo : EIATTR_FRAME_SIZE
	.align		4
.L_138:
        /*021c*/ 	.byte	0x04, 0x11
        /*021e*/ 	.short	(.L_140 - .L_139)
	.align		4
.L_139:
        /*0220*/ 	.word	index@(_ZN17fastertransformer38beam_online_softmax_topk_stage2_kernelIfLi64ELi128EEEvPKfS2_PiPT_ii)
        /*0224*/ 	.word	0x00000208


	//----- nvinfo : EIATTR_REGCOUNT
	.align		4
.L_140:
        /*0228*/ 	.byte	0x04, 0x2f
        /*022a*/ 	.short	(.L_142 - .L_141)
	.align		4
.L_141:
        /*022c*/ 	.word	index@(_ZN17fastertransformer17batch_topk_kernelIfLi64ELi32EEEvPKiPKT_PiPfS7_PKbS2_NS_14BeamHypothesesEiiifS3_)
        /*0230*/ 	.word	0x000000a8


	//----- nvinfo : EIATTR_FRAME_SIZE
	.align		4
.L_142:
        /*0234*/ 	.byte	0x04, 0x11
        /*0236*/ 	.short	(.L_144 - .L_143)
	.align		4
.L_143:
        /*0238*/ 	.word	index@(_ZN17fastertransformer17batch_topk_kernelIfLi64ELi32EEEvPKiPKT_PiPfS7_PKbS2_NS_14BeamHypothesesEiiifS3_)
        /*023c*/ 	.word	0x00000400


	//----- nvinfo : EIATTR_REGCOUNT
	.align		4
.L_144:
        /*0240*/ 	.byte	0x04, 0x2f
        /*0242*/ 	.short	(.L_146 - .L_145)
	.align		4
.L_145:
        /*0244*/ 	.word	index@(_ZN17fastertransformer38beam_online_softmax_topk_stage1_kernelIfLi1ELi128ELi64EEEvPKT_S3_PKbPfiiPKi)
        /*0248*/ 	.word	0x000000ff


	//----- nvinfo : EIATTR_FRAME_SIZE
	.align		4
.L_146:
        /*024c*/ 	.byte	0x04, 0x11
        /*024e*/ 	.short	(.L_148 - .L_147)
	.align		4
.L_147:
        /*0250*/ 	.word	index@(_ZN17fastertransformer38beam_online_softmax_topk_stage1_kernelIfLi1ELi128ELi64EEEvPKT_S3_PKbPfiiPKi)
        /*0254*/ 	.word	0x00001068


	//----- nvinfo : EIATTR_REGCOUNT
	.align		4
.L_148:
        /*0258*/ 	.byte	0x04, 0x2f
        /*025a*/ 	.short	(.L_150 - .L_149)
	.align		4
.L_149:
        /*025c*/ 	.word	index@(_ZN17fastertransformer38beam_online_softmax_topk_stage2_kernelIfLi128ELi32EEEvPKfS2_PiPT_ii)
        /*0260*/ 	.word	0x00000040


	//----- nvinfo : EIATTR_FRAME_SIZE
	.align		4
.L_150:
        /*0264*/ 	.byte	0x04, 0x11
        /*0266*/ 	.short	(.L_152 - .L_151)
	.align		4
.L_151:
        /*0268*/ 	.word	index@(_ZN17fastertransformer38beam_online_softmax_topk_stage2_kernelIfLi128ELi32EEEvPKfS2_PiPT_ii)
        /*026c*/ 	.word	0x00001390


	//----- nvinfo : EIATTR_REGCOUNT
	.align		4
.L_152:
        /*0270*/ 	.byte	0x04, 0x2f
        /*0272*/ 	.short	(.L_154 - .L_153)
	.align		4
.L_153:
        /*0274*/ 	.word	index@(_ZN17fastertransformer38beam_online_softmax_topk_stage2_kernelIfLi128ELi64EEEvPKfS2_PiPT_ii)
        /*0278*/ 	.word	0x00000020


	//----- nvinfo : EIATTR_FRAME_SIZE
	.align		4
.L_154:
        /*027c*/ 	.byte	0x04, 0x11
        /*027e*/ 	.short	(.L_156 - .L_155)
	.align		4
.L_155:
        /*0280*/ 	.word	index@(_ZN17fastertransformer38beam_online_softmax_topk_stage2_kernelIfLi128ELi64EEEvPKfS2_PiPT_ii)
        /*0284*/ 	.word	0x000017e8


	//----- nvinfo : EIATTR_REGCOUNT
	.align		4
.L_156:
        /*0288*/ 	.byte	0x04, 0x2f
        /*028a*/ 	.short	(.L_158 - .L_157)
	.align		4
.L_157:
        /*028c*/ 	.word	index@(_ZN17fastertransformer38beam_online_softmax_topk_stage2_kernelIfLi128ELi128EEEvPKfS2_PiPT_ii)
        /*0290*/ 	.word	0x00000020


	//----- nvinfo : EIATTR_FRAME_SIZE
	.align		4
.L_158:
        /*0294*/ 	.byte	0x04, 0x11
        /*0296*/ 	.short	(.L_160 - .L_159)
	.align		4
.L_159:
        /*0298*/ 	.word	index@(_ZN17fastertransformer38beam_online_softmax_topk_stage2_kernelIfLi128ELi128EEEvPKfS2_PiPT_ii)
        /*029c*/ 	.word	0x00001018


	//----- nvinfo : EIATTR_REGCOUNT
	.align		4
.L_160:
        /*02a0*/ 	.byte	0x04, 0x2f
        /*02a2*/ 	.short	(.L_162 - .L_161)
	.align		4
.L_161:
        /*02a4*/ 	.word	index@(_ZN17fastertransformer17batch_topk_kernelIfLi128ELi32EEEvPKiPKT_PiPfS7_PKbS2_NS_14BeamHypothesesEiiifS3_)
        /*02a8*/ 	.word	0x00000040


	//----- nvinfo : EIATTR_FRAME_SIZE
	.align		4
.L_162:
        /*02ac*/ 	.byte	0x04, 0x11
        /*02ae*/ 	.short	(.L_164 - .L_163)
	.align		4
.L_163:
        /*02b0*/ 	.word	index@(_ZN17fastertransformer17batch_topk_kernelIfLi128ELi32EEEvPKiPKT_PiPfS7_PKbS2_NS_14BeamHypothesesEiiifS3_)
        /*02b4*/ 	.word	0x00001330


	//----- nvinfo : EIATTR_REGCOUNT
	.align		4
.L_164:
        /*02b8*/ 	.byte	0x04, 0x2f
        /*02ba*/ 	.short	(.L_166 - .L_165)
	.align		4
.L_165:
        /*02bc*/ 	.word	index@(_ZN17fastertransformer38beam_online_softmax_topk_stage1_kernelI6__halfLi1ELi8ELi256EEEvPKT_S4_PKbPfiiPKi)
        /*02c0*/ 	.word	0x00000028


	//----- nvinfo : EIATTR_FRAME_SIZE
	.align		4
.L_166:
        /*02c4*/ 	.byte	0x04, 0x11
        /*02c6*/ 	.short	(.L_168 - .L_167)
	.align		4
.L_167:
        /*02c8*/ 	.word	index@(_ZN17fastertransformer38beam_online_softmax_topk_stage1_kernelI6__halfLi1ELi8ELi256EEEvPKT_S4_PKbPfiiPKi)
        /*02cc*/ 	.word	0x00000038


	//----- nvinfo : EIATTR_REGCOUNT
	.align		4
.L_168:
        /*02d0*/ 	.byte	0x04, 0x2f
        /*02d2*/ 	.short	(.L_170 - .L_169)
	.align		4
.L_169:
        /*02d4*/ 	.word	index@(_ZN17fastertransformer38beam_online_softmax_topk_stage2_kernelI6__halfLi8ELi32EEEvPKfS3_PiPT_ii)
        /*02d8*/ 	.word	0x0000002e


	//----- nvinfo : EIATTR_FRAME_SIZE
	.align		4
.L_170:
        /*02dc*/ 	.byte	0x04, 0x11
        /*02de*/ 	.short	(.L_172 - .L_171)
	.align		4
.L_171:
        /*02e0*/ 	.word	index@(_ZN17fastertransformer38beam_online_softmax_topk_stage2_kernelI6__halfLi8ELi32EEEvPKfS3_PiPT_ii)
        /*02e4*/ 	.word	0x00000038


	//----- nvinfo : EIATTR_REGCOUNT
	.align		4
.L_172:
        /*02e8*/ 	.byte	0x04, 0x2f
        /*02ea*/ 	.short	(.L_174 - .L_173)
	.align		4
.L_173:
        /*02ec*/ 	.word	index@(_ZN17fastertransformer38beam_online_softmax_topk_stage2_kernelI6__halfLi8ELi64EEEvPKfS3_PiPT_ii)
        /*02f0*/ 	.word	0x00000028


	//----- nvinfo : EIATTR_FRAME_SIZE
	.align		4
.L_174:
        /*02f4*/ 	.byte	0x04, 0x11
        /*02f6*/ 	.short	(.L_176 - .L_175)
	.align		4
.L_175:
        /*02f8*/ 	.word	index@(_ZN17fastertransformer38beam_online_softmax_topk_stage2_kernelI6__halfLi8ELi64EEEvPKfS3_PiPT_ii)
        /*02fc*/ 	.word	0x00000038


	//----- nvinfo : EIATTR_REGCOUNT
	.align		4
.L_176:
        /*0300*/ 	.byte	0x04, 0x2f
        /*0302*/ 	.short	(.L_178 - .L_177)
	.align		4
.L_177:
        /*0304*/ 	.word	index@(_ZN17fastertransformer38beam_online_softmax_topk_stage2_kernelI6__halfLi8ELi128EEEvPKfS3_PiPT_ii)
        /*0308*/ 	.word	0x00000028


	//----- nvinfo : EIATTR_FRAME_SIZE
	.align		4
.L_178:
        /*030c*/ 	.byte	0x04, 0x11
        /*030e*/ 	.short	(.L_180 - .L_179)
	.align		4
.L_179:
        /*0310*/ 	.word	index@(_ZN17fastertransformer38beam_online_softmax_topk_stage2_kernelI6__halfLi8ELi128EEEvPKfS3_PiPT_ii)
        /*0314*/ 	.word	0x00000038


	//----- nvinfo : EIATTR_REGCOUNT
	.align		4
.L_180:
        /*0318*/ 	.byte	0x04, 0x2f
        /*031a*/ 	.short	(.L_182 - .L_181)
	.align		4
.L_181:
        /*031c*/ 	.word	index@(_ZN17fastertransformer17batch_topk_kernelI6__halfLi8ELi32EEEvPKiPKT_PiPfS8_PKbS3_NS_14BeamHypothesesEiiifS4_)
        /*0320*/ 	.word	0x00000040


	//----- nvinfo : EIATTR_FRAME_SIZE
	.align		4
.L_182:
        /*0324*/ 	.byte	0x04, 0x11
        /*0326*/ 	.short	(.L_184 - .L_183)
	.align		4
.L_183:
        /*0328*/ 	.word	index@(_ZN17fastertransformer17batch_topk_kernelI6__halfLi8ELi32EEEvPKiPKT_PiPfS8_PKbS3_NS_14BeamHypothesesEiiifS4_)
        /*032c*/ 	.word	0x00000008


	//----- nvinfo : EIATTR_REGCOUNT
	.align		4
.L_184:
        /*0330*/ 	.byte	0x04, 0x2f
        /*0332*/ 	.short	(.L_186 - .L_185)
	.align		4
.L_185:
        /*0334*/ 	.word	index@(_ZN17fastertransformer38beam_online_softmax_topk_stage1_kernelI6__halfLi1ELi16ELi128EEEvPKT_S4_PKbPfiiPKi)
        /*0338*/ 	.word	0x00000040


	//----- nvinfo : EIATTR_FRAME_SIZE
	.align		4
.L_186:
        /*033c*/ 	.byte	0x04, 0x11
        /*033e*/ 	.short	(.L_188 - .L_187)
	.align		4
.L_187:
        /*0340*/ 	.word	index@(_ZN17fastertransformer38beam_online_softmax_topk_stage1_kernelI6__halfLi1ELi16ELi128EEEvPKT_S4_PKbPfiiPKi)
        /*0344*/ 	.word	0x00000068


	//----- nvinfo : EIATTR_REGCOUNT
	.align		4
.L_188:
        /*0348*/ 	.byte	0x04, 0x2f
        /*034a*/ 	.short	(.L_190 - .L_189)
	.align		4
.L_189:
        /*034c*/ 	.word	index@(_ZN17fastertransformer38beam_online_softmax_topk_stage2_kernelI6__halfLi16ELi32EEEvPKfS3_PiPT_ii)
        /*0350*/ 	.word	0x0000003c


	//----- nvinfo : EIATTR_FRAME_SIZE
	.align		4
.L_190:
        /*0354*/ 	.byte	0x04, 0x11
        /*0356*/ 	.short	(.L_192 - .L_191)
	.align		4
.L_191:
        /*0358*/ 	.word	index@(_ZN17fastertransformer38beam_online_softmax_topk_stage2_kernelI6__halfLi16ELi32EEEvPKfS3_PiPT_ii)
        /*035c*/ 	.word	0x000000d0


	//----- nvinfo : EIATTR_REGCOUNT
	.align		4
.L_192:
        /*0360*/ 	.byte	0x04, 0x2f
        /*0362*/ 	.short	(.L_194 - .L_193)
	.align		4
.L_193:
        /*0364*/ 	.word	index@(_ZN17fastertransformer38beam_online_softmax_topk_stage2_kernelI6__halfLi16ELi64EEEvPKfS3_PiPT_ii)
        /*0368*/ 	.word	0x00000034


	//----- nvinfo : EIATTR_FRAME_SIZE
	.align		4
.L_194:
        /*036c*/ 	.byte	0x04, 0x11
        /*036e*/ 	.short	(.L_196 - .L_195)
	.align		4
.L_195:
        /*0370*/ 	.word	index@(_ZN17fastertransformer38beam_online_softmax_topk_stage2_kernelI6__halfLi16ELi64EEEvPKfS3_PiPT_ii)
        /*0374*/ 	.word	0x000000d0


	//----- nvinfo : EIATTR_REGCOUNT
	.align		4
.L_196:
        /*0378*/ 	.byte	0x04, 0x2f
        /*037a*/ 	.short	(.L_198 - .L_197)
	.align		4
.L_197:
        /*037c*/ 	.word	index@(_ZN17fastertransformer38beam_online_softmax_topk_stage2_kernelI6__halfLi16ELi128EEEvPKfS3_PiPT_ii)
        /*0380*/ 	.word	0x00000034


	//----- nvinfo : EIATTR_FRAME_SIZE
	.align		4
.L_198:
        /*0384*/ 	.byte	0x04, 0x11
        /*0386*/ 	.short	(.L_200 - .L_199)
	.align		4
.L_199:
        /*0388*/ 	.word	index@(_ZN17fastertransformer38beam_online_softmax_topk_stage2_kernelI6__halfLi16ELi128EEEvPKfS3_PiPT_ii)
        /*038c*/ 	.word	0x00000068


	//----- nvinfo : EIATTR_REGCOUNT
	.align		4
.L_200:
        /*0390*/ 	.byte	0x04, 0x2f
        /*0392*/ 	.short	(.L_202 - .L_201)
	.align		4
.L_201:
        /*0394*/ 	.word	index@(_ZN17fastertransformer17batch_topk_kernelI6__halfLi16ELi32EEEvPKiPKT_PiPfS8_PKbS3_NS_14BeamHypothesesEiiifS4_)
        /*0398*/ 	.word	0x00000040


	//----- nvinfo : EIATTR_FRAME_SIZE
	.align		4
.L_202:
        /*039c*/ 	.byte	0x04, 0x11
        /*039e*/ 	.short	(.L_204 - .L_203)
	.align		4
.L_203:
        /*03a0*/ 	.word	index@(_ZN17fastertransformer17batch_topk_kernelI6__halfLi16ELi32EEEvPKiPKT_PiPfS8_PKbS3_NS_14BeamHypothesesEiiifS4_)
        /*03a4*/ 	.word	0x000000c0


	//----- nvinfo : EIATTR_REGCOUNT
	.align		4
.L_204:
        /*03a8*/ 	.byte	0x04, 0x2f
        /*03aa*/ 	.short	(.L_206 - .L_205)
	.align		4
.L_205:
        /*03ac*/ 	.word	index@(_ZN17fastertransformer38beam_online_softmax_topk_stage1_kernelI6__halfLi1ELi32ELi64EEEvPKT_S4_PKbPfiiPKi)
        /*03b0*/ 	.word	0x0000006d


	//----- nvinfo : EIATTR_FRAME_SIZE
	.align		4
.L_206:
        /*03b4*/ 	.byte	0x04, 0x11
        /*03b6*/ 	.short	(.L_208 - .L_207)
	.align		4
.L_207:
        /*03b8*/ 	.word	index@(_ZN17fastertransformer38beam_online_softmax_topk_stage1_kernelI6__halfLi1ELi32ELi64EEEvPKT_S4_PKbPfiiPKi)
        /*03bc*/ 	.word	0x00000190


	//----- nvinfo : EIATTR_REGCOUNT
	.align		4
.L_208:
        /*03c0*/ 	.byte	0x04, 0x2f
        /*03c2*/ 	.short	(.L_210 - .L_209)
	.align		4
.L_209:
        /*03c4*/ 	.word	index@(_ZN17fastertransformer38beam_online_softmax_topk_stage2_kernelI6__halfLi32ELi32EEEvPKfS3_PiPT_ii)
        /*03c8*/ 	.word	0x00000047


	//----- nvinfo : EIATTR_FRAME_SIZE
	.align		4
.L_210:
        /*03cc*/ 	.byte	0x04, 0x11
        /*03ce*/ 	.short	(.L_212 - .L_211)
	.align		4
.L_211:
        /*03d0*/ 	.word	index@(_ZN17fastertransformer38beam_online_softmax_topk_stage2_kernelI6__halfLi32ELi32EEEvPKfS3_PiPT_ii)
        /*03d4*/ 	.word	0x00000190


	//----- nvinfo : EIATTR_REGCOUNT
	.align		4
.L_212:
        /*03d8*/ 	.byte	0x04, 0x2f
        /*03da*/ 	.short	(.L_214 - .L_213)
	.align		4
.L_213:
        /*03dc*/ 	.word	index@(_ZN17fastertransformer38beam_online_softmax_topk_stage2_kernelI6__halfLi32ELi64EEEvPKfS3_PiPT_ii)
        /*03e0*/ 	.word	0x0000004a


	//----- nvinfo : EIATTR_FRAME_SIZE
	.align		4
.L_214:
        /*03e4*/ 	.byte	0x04, 0x11
        /*03e6*/ 	.short	(.L_216 - .L_215)
	.align		4
.L_215:
        /*03e8*/ 	.word	index@(_ZN17fastertransformer38beam_online_softmax_topk_stage2_kernelI6__halfLi32ELi64EEEvPKfS3_PiPT_ii)
        /*03ec*/ 	.word	0x00000190


	//----- nvinfo : EIATTR_REGCOUNT
	.align		4
.L_216:
        /*03f0*/ 	.byte	0x04, 0x2f
        /*03f2*/ 	.short	(.L_218 - .L_217)
	.align		4
.L_217:
        /*03f4*/ 	.word	index@(_ZN17fastertransformer38beam_online_softmax_topk_stage2_kernelI6__halfLi32ELi128EEEvPKfS3_PiPT_ii)
        /*03f8*/ 	.word	0x0000004a


	//----- nvinfo : EIATTR_FRAME_SIZE
	.align		4
.L_218:
        /*03fc*/ 	.byte	0x04, 0x11
        /*03fe*/ 	.short	(.L_220 - .L_219)
	.align		4
.L_219:
        /*0400*/ 	.word	index@(_ZN17fastertransformer38beam_online_softmax_topk_stage2_kernelI6__halfLi32ELi128EEEvPKfS3_PiPT_ii)
        /*0404*/ 	.word	0x000000c8


	//----- nvinfo : EIATTR_REGCOUNT
	.align		4
.L_220:
        /*0408*/ 	.byte	0x04, 0x2f
        /*040a*/ 	.short	(.L_222 - .L_221)
	.align		4
.L_221:
        /*040c*/ 	.word	index@(_ZN17fastertransformer17batch_topk_kernelI6__halfLi32ELi32EEEvPKiPKT_PiPfS8_PKbS3_NS_14BeamHypothesesEiiifS4_)
        /*0410*/ 	.word	0x00000048


	//----- nvinfo : EIATTR_FRAME_SIZE
	.align		4
.L_222:
        /*0414*/ 	.byte	0x04, 0x11
        /*0416*/ 	.short	(.L_224 - .L_223)
	.align		4
.L_223:
        /*0418*/ 	.word	index@(_ZN17fastertransformer17batch_topk_kernelI6__halfLi32ELi32EEEvPKiPKT_PiPfS8_PKbS3_NS_14BeamHypothesesEiiifS4_)
        /*041c*/ 	.word	0x00000180


	//----- nvinfo : EIATTR_REGCOUNT
	.align		4
.L_224:
        /*0420*/ 	.byte	0x04, 0x2f
        /*0422*/ 	.short	(.L_226 - .L_225)
	.align		4
.L_225:
        /*0424*/ 	.word	index@(_ZN17fastertransformer38beam_online_softmax_topk_stage1_kernelI6__halfLi1ELi64ELi64EEEvPKT_S4_PKbPfiiPKi)
        /*0428*/ 	.word	0x000000b9


	//----- nvinfo : EIATTR_FRAME_SIZE
	.align		4
.L_226:
        /*042c*/ 	.byte	0x04, 0x11
        /*042e*/ 	.short	(.L_228 - .L_227)
	.align		4
.L_227:
        /*0430*/ 	.word	index@(_ZN17fastertransformer38beam_online_softmax_topk_stage1_kernelI6__halfLi1ELi64ELi64EEEvPKT_S4_PKbPfiiPKi)
        /*0434*/ 	.word	0x00000310


	//----- nvinfo : EIATTR_REGCOUNT
	.align		4
.L_228:
        /*0438*/ 	.byte	0x04, 0x2f
        /*043a*/ 	.short	(.L_230 - .L_229)
	.align		4
.L_229:
        /*043c*/ 	.word	index@(_ZN17fastertransformer38beam_online_softmax_topk_stage2_kernelI6__halfLi64ELi32EEEvPKfS3_PiPT_ii)
        /*0440*/ 	.word	0x0000007f


	//----- nvinfo : EIATTR_FRAME_SIZE
	.align		4
.L_230:
        /*0444*/ 	.byte	0x04, 0x11
        /*0446*/ 	.short	(.L_232 - .L_231)
	.align		4
.L_231:
        /*0448*/ 	.word	index@(_ZN17fastertransformer38beam_online_softmax_topk_stage2_kernelI6__halfLi64ELi32EEEvPKfS3_PiPT_ii)
        /*044c*/ 	.word	0x00000310


	//----- nvinfo : EIATTR_REGCOUNT
	.align		4
.L_232:
        /*0450*/ 	.byte	0x04, 0x2f
        /*0452*/ 	.short	(.L_234 - .L_233)
	.align		4
.L_233:
        /*0454*/ 	.word	index@(_ZN17fastertransformer38beam_online_softmax_topk_stage2_kernelI6__halfLi64ELi64EEEvPKfS3_PiPT_ii)
        /*0458*/ 	.word	0x0000008b


	//----- nvinfo : EIATTR_FRAME_SIZE
	.align		4
.L_234:
        /*045c*/ 	.byte	0x04, 0x11
        /*045e*/ 	.short	(.L_236 - .L_235)
	.align		4
.L_235:
        /*0460*/ 	.word	index@(_ZN17fastertransformer38beam_online_softmax_topk_stage2_kernelI6__halfLi64ELi64EEEvPKfS3_PiPT_ii)
        /*0464*/ 	.word	0x00000310


	//----- nvinfo : EIATTR_REGCOUNT
	.align		4
.L_236:
        /*0468*/ 	.byte	0x04, 0x2f
        /*046a*/ 	.short	(.L_238 - .L_237)
	.align		4
.L_237:
        /*046c*/ 	.word	index@(_ZN17fastertransformer38beam_online_softmax_topk_stage2_kernelI6__halfLi64ELi128EEEvPKfS3_PiPT_ii)
        /*0470*/ 	.word	0x00000091


	//----- nvinfo : EIATTR_FRAME_SIZE
	.align		4
.L_238:
        /*0474*/ 	.byte	0x04, 0x11
        /*0476*/ 	.short	(.L_240 - .L_239)
	.align		4
.L_239:
        /*0478*/ 	.word	index@(_ZN17fastertransformer38beam_online_softmax_topk_stage2_kernelI6__halfLi64ELi128EEEvPKfS3_PiPT_ii)
        /*047c*/ 	.word	0x00000188


	//----- nvinfo : EIATTR_REGCOUNT
	.align		4
.L_240:
        /*0480*/ 	.byte	0x04, 0x2f
        /*0482*/ 	.short	(.L_242 - .L_241)
	.align		4
.L_241:
        /*0484*/ 	.word	index@(_ZN17fastertransformer17batch_topk_kernelI6__halfLi64ELi32EEEvPKiPKT_PiPfS8_PKbS3_NS_14BeamHypothesesEiiifS4_)
        /*0488*/ 	.word	0x00000080


	//----- nvinfo : EIATTR_FRAME_SIZE
	.align		4
.L_242:
        /*048c*/ 	.byte	0x04, 0x11
        /*048e*/ 	.short	(.L_244 - .L_243)
	.align		4
.L_243:
        /*0490*/ 	.word	index@(_ZN17fastertransformer17batch_topk_kernelI6__halfLi64ELi32EEEvPKiPKT_PiPfS8_PKbS3_NS_14BeamHypothesesEiiifS4_)
        /*0494*/ 	.word	0x00000300


	//----- nvinfo : EIATTR_REGCOUNT
	.align		4
.L_244:
        /*0498*/ 	.byte	0x04, 0x2f
        /*049a*/ 	.short	(.L_246 - .L_245)
	.align		4
.L_245:
        /*049c*/ 	.word	index@(_ZN17fastertransformer38beam_online_softmax_topk_stage1_kernelI6__halfLi1ELi128ELi64EEEvPKT_S4_PKbPfiiPKi)
        /*04a0*/ 	.word	0x000000ff


	//----- nvinfo : EIATTR_FRAME_SIZE
	.align		4
.L_246:
        /*04a4*/ 	.byte	0x04, 0x11
        /*04a6*/ 	.short	(.L_248 - .L_247)
	.align		4
.L_247:
        /*04a8*/ 	.word	index@(_ZN17fastertransformer38beam_online_softmax_topk_stage1_kernelI6__halfLi1ELi128ELi64EEEvPKT_S4_PKbPfiiPKi)
        /*04ac*/ 	.word	0x00000c48


	//----- nvinfo : EIATTR_REGCOUNT
	.align		4
.L_248:
        /*04b0*/ 	.byte	0x04, 0x2f
        /*04b2*/ 	.short	(.L_250 - .L_249)
	.align		4
.L_249:
        /*04b4*/ 	.word	index@(_ZN17fastertransformer38beam_online_softmax_topk_stage2_kernelI6__halfLi128ELi32EEEvPKfS3_PiPT_ii)
        /*04b8*/ 	.word	0x000000f0


	//----- nvinfo : EIATTR_FRAME_SIZE
	.align		4
.L_250:
        /*04bc*/ 	.byte	0x04, 0x11
        /*04be*/ 	.short	(.L_252 - .L_251)
	.align		4
.L_251:
        /*04c0*/ 	.word	index@(_ZN17fastertransformer38beam_online_softmax_topk_stage2_kernelI6__halfLi128ELi32EEEvPKfS3_PiPT_ii)
        /*04c4*/ 	.word	0x00000c18


	//----- nvinfo : EIATTR_REGCOUNT
	.align		4
.L_252:
        /*04c8*/ 	.byte	0x04, 0x2f
        /*04ca*/ 	.short	(.L_254 - .L_253)
	.align		4
.L_253:
        /*04cc*/ 	.word	index@(_ZN17fastertransformer38beam_online_softmax_topk_stage2_kernelI6__halfLi128ELi64EEEvPKfS3_PiPT_ii)
        /*04d0*/ 	.word	0x000000f1


	//----- nvinfo : EIATTR_FRAME_SIZE
	.align		4
.L_254:
        /*04d4*/ 	.byte	0x04, 0x11
        /*04d6*/ 	.short	(.L_256 - .L_255)
	.align		4
.L_255:
        /*04d8*/ 	.word	index@(_ZN17fastertransformer38beam_online_softmax_topk_stage2_kernelI6__halfLi128ELi64EEEvPKfS3_PiPT_ii)
        /*04dc*/ 	.word	0x00000c18


	//----- nvinfo : EIATTR_REGCOUNT
	.align		4
.L_256:
        /*04e0*/ 	.byte	0x04, 0x2f
        /*04e2*/ 	.short	(.L_258 - .L_257)
	.align		4
.L_257:
        /*04e4*/ 	.word	index@(_ZN17fastertransformer38beam_online_softmax_topk_stage2_kernelI6__halfLi128ELi128EEEvPKfS3_PiPT_ii)
        /*04e8*/ 	.word	0x000000fb


	//----- nvinfo : EIATTR_FRAME_SIZE
	.align		4
.L_258:
        /*04ec*/ 	.byte	0x04, 0x11
        /*04ee*/ 	.short	(.L_260 - .L_259)
	.align		4
.L_259:
        /*04f0*/ 	.word	index@(_ZN17fastertransformer38beam_online_softmax_topk_stage2_kernelI6__halfLi128ELi128EEEvPKfS3_PiPT_ii)
        /*04f4*/ 	.word	0x00000608


	//----- nvinfo : EIATTR_REGCOUNT
	.align		4
.L_260:
        /*04f8*/ 	.byte	0x04, 0x2f
        /*04fa*/ 	.short	(.L_262 - .L_261)
	.align		4
.L_261:
        /*04fc*/ 	.word	index@(_ZN17fastertransformer17batch_topk_kernelI6__halfLi128ELi32EEEvPKiPKT_PiPfS8_PKbS3_NS_14BeamHypothesesEiiifS4_)
        /*0500*/ 	.word	0x000000ee


	//----- nvinfo : EIATTR_FRAME_SIZE
	.align		4
.L_262:
        /*0504*/ 	.byte	0x04, 0x11
        /*0506*/ 	.short	(.L_264 - .L_263)
	.align		4
.L_263:
        /*0508*/ 	.word	index@(_ZN17fastertransformer17batch_topk_kernelI6__halfLi128ELi32EEEvPKiPKT_PiPfS8_PKbS3_NS_14BeamHypothesesEiiifS4_)
        /*050c*/ 	.word	0x00000c00


	//----- nvinfo : EIATTR_MIN_STACK_SIZE
	.align		4
.L_264:
        /*0510*/ 	.byte	0x04, 0x12
        /*0512*/ 	.short	(.L_266 - .L_265)
	.align		4
.L_265:
        /*0514*/ 	.word	index@(_ZN17fastertransformer17batch_topk_kernelI6__halfLi128ELi32EEEvPKiPKT_PiPfS8_PKbS3_NS_14BeamHypothesesEiiifS4_)
        /*0518*/ 	.word	0x00000c00


	//----- nvinfo : EIATTR_MIN_STACK_SIZE
	.align		4
.L_266:
        /*051c*/ 	.byte	0x04, 0x12
        /*051e*/ 	.short	(.L_268 - .L_267)
	.align		4
.L_267:
        /*0520*/ 	.word	index@(_ZN17fastertransformer38beam_online_softmax_topk_stage2_kernelI6__halfLi128ELi128EEEvPKfS3_PiPT_ii)
        /*0524*/ 	.word	0x00000608


	//----- nvinfo : EIATTR_MIN_STACK_SIZE
	.align		4
.L_268:
        /*0528*/ 	.byte	0x04, 0x12
        /*052a*/ 	.short	(.L_270 - .L_269)
	.align		4
.L_269:
        /*052c*/ 	.word	index@(_ZN17fastertransformer38beam_online_softmax_topk_stage2_kernelI6__halfLi128ELi64EEEvPKfS3_PiPT_ii)
        /*0530*/ 	.word	0x00000c18


	//----- nvinfo : EIATTR_MIN_STACK_SIZE
	.align		4
.L_270:
        /*0534*/ 	.byte	0x04, 0x12
        /*0536*/ 	.short	(.L_272 - .L_271)
	.align		4
.L_271:
        /*0538*/ 	.word	index@(_ZN17fastertransformer38beam_online_softmax_topk_stage2_kernelI6__halfLi128ELi32EEEvPKfS3_PiPT_ii)
        /*053c*/ 	.word	0x00000c18


	//----- nvinfo : EIATTR_MIN_STACK_SIZE
	.align		4
.L_272:
        /*0540*/ 	.byte	0x04, 0x12
        /*0542*/ 	.short	(.L_274 - .L_273)
	.align		4
.L_273:
        /*0544*/ 	.word	index@(_ZN17fastertransformer38beam_online_softmax_topk_stage1_kernelI6__halfLi1ELi128ELi64EEEvPKT_S4_PKbPfiiPKi)
        /*0548*/ 	.word	0x00000c48


	//----- nvinfo : EIATTR_MIN_STACK_SIZE
	.align		4
.L_274:
        /*054c*/ 	.byte	0x04, 0x12
        /*054e*/ 	.short	(.L_276 - .L_275)
	.align		4
.L_275:
        /*0550*/ 	.word	index@(_ZN17fastertransformer17batch_topk_kernelI6__halfLi64ELi32EEEvPKiPKT_PiPfS8_PKbS3_NS_14BeamHypothesesEiiifS4_)
        /*0554*/ 	.word	0x00000300


	//----- nvinfo : EIATTR_MIN_STACK_SIZE
	.align		4
.L_276:
        /*0558*/ 	.byte	0x04, 0x12
        /*055a*/ 	.short	(.L_278 - .L_277)
	.align		4
.L_277:
        /*055c*/ 	.word	index@(_ZN17fastertransformer38beam_online_softmax_topk_stage2_kernelI6__halfLi64ELi128EEEvPKfS3_PiPT_ii)
        /*0560*/ 	.word	0x00000188


	//----- nvinfo : EIATTR_MIN_STACK_SIZE
	.align		4
.L_278:
        /*0564*/ 	.byte	0x04, 0x12
        /*0566*/ 	.short	(.L_280 - .L_279)
	.align		4
.L_279:
        /*0568*/ 	.word	index@(_ZN17fastertransformer38beam_online_softmax_topk_stage2_kernelI6__halfLi64ELi64EEEvPKfS3_PiPT_ii)
        /*056c*/ 	.word	0x00000310


	//----- nvinfo : EIATTR_MIN_STACK_SIZE
	.align		4
.L_280:
        /*0570*/ 	.byte	0x04, 0x12
        /*0572*/ 	.short	(.L_282 - .L_281)
	.align		4
.L_281:
        /*0574*/ 	.word	index@(_ZN17fastertransformer38beam_online_softmax_topk_stage2_kernelI6__halfLi64ELi32EEEvPKfS3_PiPT_ii)
        /*0578*/ 	.word	0x00000310


	//----- nvinfo : EIATTR_MIN_STACK_SIZE
	.align		4
.L_282:
        /*057c*/ 	.byte	0x04, 0x12
        /*057e*/ 	.short	(.L_284 - .L_283)
	.align		4
.L_283:
        /*0580*/ 	.word	index@(_ZN17fastertransformer38beam_online_softmax_topk_stage1_kernelI6__halfLi1ELi64ELi64EEEvPKT_S4_PKbPfiiPKi)
        /*0584*/ 	.word	0x00000310


	//----- nvinfo : EIATTR_MIN_STACK_SIZE
	.align		4
.L_284:
        /*0588*/ 	.byte	0x04, 0x12
        /*058a*/ 	.short	(.L_286 - .L_285)
	.align		4
.L_285:
        /*058c*/ 	.word	index@(_ZN17fastertransformer17batch_topk_kernelI6__halfLi32ELi32EEEvPKiPKT_PiPfS8_PKbS3_NS_14BeamHypothesesEiiifS4_)
        /*0590*/ 	.word	0x00000180


	//----- nvinfo : EIATTR_MIN_STACK_SIZE
	.align		4
.L_286:
        /*0594*/ 	.byte	0x04, 0x12
        /*0596*/ 	.short	(.L_288 - .L_287)
	.align		4
.L_287:
        /*0598*/ 	.word	index@(_ZN17fastertransformer38beam_online_softmax_topk_stage2_kernelI6__halfLi32ELi128EEEvPKfS3_PiPT_ii)
        /*059c*/ 	.word	0x000000c8


	//----- nvinfo : EIATTR_MIN_STACK_SIZE
	.align		4
.L_288:
        /*05a0*/ 	.byte	0x04, 0x12
        /*05a2*/ 	.short	(.L_290 - .L_289)
	.align		4
.L_289:
        /*05a4*/ 	.word	index@(_ZN17fastertransformer38beam_online_softmax_topk_stage2_kernelI6__halfLi32ELi64EEEvPKfS3_PiPT_ii)
        /*05a8*/ 	.word	0x00000190


	//----- nvinfo : EIATTR_MIN_STACK_SIZE
	.align		4
.L_290:
        /*05ac*/ 	.byte	0x04, 0x12
        /*05ae*/ 	.short	(.L_292 - .L_291)
	.align		4
.L_291:
        /*05b0*/ 	.word	index@(_ZN17fastertransformer38beam_online_softmax_topk_stage2_kernelI6__halfLi32ELi32EEEvPKfS3_PiPT_ii)
        /*05b4*/ 	.word	0x00000190


	//----- nvinfo : EIATTR_MIN_STACK_SIZE
	.align		4
.L_292:
        /*05b8*/ 	.byte	0x04, 0x12
        /*05ba*/ 	.short	(.L_294 - .L_293)
	.align		4
.L_293:
        /*05bc*/ 	.word	index@(_ZN17fastertransformer38beam_online_softmax_topk_stage1_kernelI6__halfLi1ELi32ELi64EEEvPKT_S4_PKbPfiiPKi)
        /*05c0*/ 	.word	0x00000190


	//----- nvinfo : EIATTR_MIN_STACK_SIZE
	.align		4
.L_294:
        /*05c4*/ 	.byte	0x04, 0x12
        /*05c6*/ 	.short	(.L_296 - .L_295)
	.align		4
.L_295:
        /*05c8*/ 	.word	index@(_ZN17fastertransformer17batch_topk_kernelI6__halfLi16ELi32EEEvPKiPKT_PiPfS8_PKbS3_NS_14BeamHypothesesEiiifS4_)
        /*05cc*/ 	.word	0x000000c0


	//----- nvinfo : EIATTR_MIN_STACK_SIZE
	.align		4
.L_296:
        /*05d0*/ 	.byte	0x04, 0x12
        /*05d2*/ 	.short	(.L_298 - .L_297)
	.align		4
.L_297:
        /*05d4*/ 	.word	index@(_ZN17fastertransformer38beam_online_softmax_topk_stage2_kernelI6__halfLi16ELi128EEEvPKfS3_PiPT_ii)
        /*05d8*/ 	.word	0x00000068


	//----- nvinfo : EIATTR_MIN_STACK_SIZE
	.align		4
.L_298:
        /*05dc*/ 	.byte	0x04, 0x12
        /*05de*/ 	.short	(.L_300 - .L_299)
	.align		4
.L_299:
        /*05e0*/ 	.word	index@(_ZN17fastertransformer38beam_online_softmax_topk_stage2_kernelI6__halfLi16ELi64EEEvPKfS3_PiPT_ii)
        /*05e4*/ 	.word	0x000000d0


	//----- nvinfo : EIATTR_MIN_STACK_SIZE
	.align		4
.L_300:
        /*05e8*/ 	.byte	0x04, 0x12
        /*05ea*/ 	.short	(.L_302 - .L_301)
	.align		4
.L_301:
        /*05ec*/ 	.word	index@(_ZN17fastertransformer38beam_online_softmax_topk_stage2_kernelI6__halfLi16ELi32EEEvPKfS3_PiPT_ii)
        /*05f0*/ 	.word	0x000000d0


	//----- nvinfo : EIATTR_MIN_STACK_SIZE
	.align		4
.L_302:
        /*05f4*/ 	.byte	0x04, 0x12
        /*05f6*/ 	.short	(.L_304 - .L_303)
	.align		4
.L_303:
        /*05f8*/ 	.word	index@(_ZN17fastertransformer38beam_online_softmax_topk_stage1_kernelI6__halfLi1ELi16ELi128EEEvPKT_S4_PKbPfiiPKi)
        /*05fc*/ 	.word	0x00000068


	//----- nvinfo : EIATTR_MIN_STACK_SIZE
	.align		4
.L_304:
        /*0600*/ 	.byte	0x04, 0x12
        /*0602*/ 	.short	(.L_306 - .L_305)
	.align		4
.L_305:
        /*0604*/ 	.word	index@(_ZN17fastertransformer17batch_topk_kernelI6__halfLi8ELi32EEEvPKiPKT_PiPfS8_PKbS3_NS_14BeamHypothesesEiiifS4_)
        /*0608*/ 	.word	0x00000008


	//----- nvinfo : EIATTR_MIN_STACK_SIZE
	.align		4
.L_306:
        /*060c*/ 	.byte	0x04, 0x12
        /*060e*/ 	.short	(.L_308 - .L_307)
	.align		4
.L_307:
        /*0610*/ 	.word	index@(_ZN17fastertransformer38beam_online_softmax_topk_stage2_kernelI6__halfLi8ELi128EEEvPKfS3_PiPT_ii)
        /*0614*/ 	.word	0x00000038


	//----- nvinfo : EIATTR_MIN_STACK_SIZE
	.align		4
.L_308:
        /*0618*/ 	.byte	0x04, 0x12
        /*061a*/ 	.short	(.L_310 - .L_309)
	.align		4
.L_309:
        /*061c*/ 	.word	index@(_ZN17fastertransformer38beam_online_softmax_topk_stage2_kernelI6__halfLi8ELi64EEEvPKfS3_PiPT_ii)
        /*0620*/ 	.word	0x00000038


	//----- nvinfo : EIATTR_MIN_STACK_SIZE
	.align		4
.L_310:
        /*0624*/ 	.byte	0x04, 0x12
        /*0626*/ 	.short	(.L_312 - .L_311)
	.align		4
.L_311:
        /*0628*/ 	.word	index@(_ZN17fastertransformer38beam_online_softmax_topk_stage2_kernelI6__halfLi8ELi32EEEvPKfS3_PiPT_ii)
        /*062c*/ 	.word	0x00000038


	//----- nvinfo : EIATTR_MIN_STACK_SIZE
	.align		4
.L_312:
        /*0630*/ 	.byte	0x04, 0x12
        /*0632*/ 	.short	(.L_314 - .L_313)
	.align		4
.L_313:
        /*0634*/ 	.word	index@(_ZN17fastertransformer38beam_online_softmax_topk_stage1_kernelI6__halfLi1ELi8ELi256EEEvPKT_S4_PKbPfiiPKi)
        /*0638*/ 	.word	0x00000038


	//----- nvinfo : EIATTR_MIN_STACK_SIZE
	.align		4
.L_314:
        /*063c*/ 	.byte	0x04, 0x12
        /*063e*/ 	.short	(.L_316 - .L_315)
	.align		4
.L_315:
        /*0640*/ 	.word	index@(_ZN17fastertransformer17batch_topk_kernelIfLi128ELi32EEEvPKiPKT_PiPfS7_PKbS2_NS_14BeamHypothesesEiiifS3_)
        /*0644*/ 	.word	0x00001330


	//----- nvinfo : EIATTR_MIN_STACK_SIZE
	.align		4
.L_316:
        /*0648*/ 	.byte	0x04, 0x12
        /*064a*/ 	.short	(.L_318 - .L_317)
	.align		4
.L_317:
        /*064c*/ 	.word	index@(_ZN17fastertransformer38beam_online_softmax_topk_stage2_kernelIfLi128ELi128EEEvPKfS2_PiPT_ii)
        /*0650*/ 	.word	0x00001018


	//----- nvinfo : EIATTR_MIN_STACK_SIZE
	.align		4
.L_318:
        /*0654*/ 	.byte	0x04, 0x12
        /*0656*/ 	.short	(.L_320 - .L_319)
	.align		4
.L_319:
        /*0658*/ 	.word	index@(_ZN17fastertransformer38beam_online_softmax_topk_stage2_kernelIfLi128ELi64EEEvPKfS2_PiPT_ii)
        /*065c*/ 	.word	0x000017e8


	//----- nvinfo : EIATTR_MIN_STACK_SIZE
	.align		4
.L_320:
        /*0660*/ 	.byte	0x04, 0x12
        /*0662*/ 	.short	(.L_322 - .L_321)
	.align		4
.L_321:
        /*0664*/ 	.word	index@(_ZN17fastertransformer38beam_online_softmax_topk_stage2_kernelIfLi128ELi32EEEvPKfS2_PiPT_ii)
        /*0668*/ 	.word	0x00001390


	//----- nvinfo : EIATTR_MIN_STACK_SIZE
	.align		4
.L_322:
        /*066c*/ 	.byte	0x04, 0x12
        /*066e*/ 	.short	(.L_324 - .L_323)
	.align		4
.L_323:
        /*0670*/ 	.word	index@(_ZN17fastertransformer38beam_online_softmax_topk_stage1_kernelIfLi1ELi128ELi64EEEvPKT_S3_PKbPfiiPKi)
        /*0674*/ 	.word	0x00001068


	//----- nvinfo : EIATTR_MIN_STACK_SIZE
	.align		4
.L_324:
        /*0678*/ 	.byte	0x04, 0x12
        /*067a*/ 	.short	(.L_326 - .L_325)
	.align		4
.L_325:
        /*067c*/ 	.word	index@(_ZN17fastertransformer17batch_topk_kernelIfLi64ELi32EEEvPKiPKT_PiPfS7_PKbS2_NS_14BeamHypothesesEiiifS3_)
        /*0680*/ 	.word	0x00000400


	//----- nvinfo : EIATTR_MIN_STACK_SIZE
	.align		4
.L_326:
        /*0684*/ 	.byte	0x04, 0x12
        /*0686*/ 	.short	(.L_328 - .L_327)
	.align		4
.L_327:
        /*0688*/ 	.word	index@(_ZN17fastertransformer38beam_online_softmax_topk_stage2_kernelIfLi64ELi128EEEvPKfS2_PiPT_ii)
        /*068c*/ 	.word	0x00000208


	//----- nvinfo : EIATTR_MIN_STACK_SIZE
	.align		4
.L_328:
        /*0690*/ 	.byte	0x04, 0x12
        /*0692*/ 	.short	(.L_330 - .L_329)
	.align		4
.L_329:
        /*0694*/ 	.word	index@(_ZN17fastertransformer38beam_online_softmax_topk_stage2_kernelIfLi64ELi64EEEvPKfS2_PiPT_ii)
        /*0698*/ 	.word	0x00000410


	//----- nvinfo : EIATTR_MIN_STACK_SIZE
	.align		4
.L_330:
        /*069c*/ 	.byte	0x04, 0x12
        /*069e*/ 	.short	(.L_332 - .L_331)
	.align		4
.L_331:
        /*06a0*/ 	.word	index@(_ZN17fastertransformer38beam_online_softmax_topk_stage2_kernelIfLi64ELi32EEEvPKfS2_PiPT_ii)
        /*06a4*/ 	.word	0x00000410


	//----- nvinfo : EIATTR_MIN_STACK_SIZE
	.align		4
.L_332:
        /*06a8*/ 	.byte	0x04, 0x12
        /*06aa*/ 	.short	(.L_334 - .L_333)
	.align		4
.L_333:
        /*06ac*/ 	.word	index@(_ZN17fastertransformer38beam_online_softmax_topk_stage1_kernelIfLi1ELi64ELi64EEEvPKT_S3_PKbPfiiPKi)
        /*06b0*/ 	.word	0x00000410


	//----- nvinfo : EIATTR_MIN_STACK_SIZE
	.align		4
.L_334:
        /*06b4*/ 	.byte	0x04, 0x12
        /*06b6*/ 	.short	(.L_336 - .L_335)
	.align		4
.L_335:
        /*06b8*/ 	.word	index@(_ZN17fastertransformer17batch_topk_kernelIfLi32ELi32EEEvPKiPKT_PiPfS7_PKbS2_NS_14BeamHypothesesEiiifS3_)
        /*06bc*/ 	.word	0x00000200


	//----- nvinfo : EIATTR_MIN_STACK_SIZE
	.align		4
.L_336:
        /*06c0*/ 	.byte	0x04, 0x12
        /*06c2*/ 	.short	(.L_338 - .L_337)
	.align		4
.L_337:
        /*06c4*/ 	.word	index@(_ZN17fastertransformer38beam_online_softmax_topk_stage2_kernelIfLi32ELi128EEEvPKfS2_PiPT_ii)
        /*06c8*/ 	.word	0x00000108


	//----- nvinfo : EIATTR_MIN_STACK_SIZE
	.align		4
.L_338:
        /*06cc*/ 	.byte	0x04, 0x12
        /*06ce*/ 	.short	(.L_340 - .L_339)
	.align		4
.L_339:
        /*06d0*/ 	.word	index@(_ZN17fastertransformer38beam_online_softmax_topk_stage2_kernelIfLi32ELi64EEEvPKfS2_PiPT_ii)
        /*06d4*/ 	.word	0x00000210


	//----- nvinfo : EIATTR_MIN_STACK_SIZE
	.align		4
.L_340:
        /*06d8*/ 	.byte	0x04, 0x12
        /*06da*/ 	.short	(.L_342 - .L_341)
	.align		4
.L_341:
        /*06dc*/ 	.word	index@(_ZN17fastertransformer38beam_online_softmax_topk_stage2_kernelIfLi32ELi32EEEvPKfS2_PiPT_ii)
        /*06e0*/ 	.word	0x00000210


	//----- nvinfo : EIATTR_MIN_STACK_SIZE
	.align		4
.L_342:
        /*06e4*/ 	.byte	0x04, 0x12
        /*06e6*/ 	.short	(.L_344 - .L_343)
	.align		4
.L_343:
        /*06e8*/ 	.word	index@(_ZN17fastertransformer38beam_online_softmax_topk_stage1_kernelIfLi1ELi32ELi64EEEvPKT_S3_PKbPfiiPKi)
        /*06ec*/ 	.word	0x00000210


	//----- nvinfo : EIATTR_MIN_STACK_SIZE
	.align		4
.L_344:
        /*06f0*/ 	.byte	0x04, 0x12
        /*06f2*/ 	.short	(.L_346 - .L_345)
	.align		4
.L_345:
        /*06f4*/ 	.word	index@(_ZN17fastertransformer17batch_topk_kernelIfLi16ELi32EEEvPKiPKT_PiPfS7_PKbS2_NS_14BeamHypothesesEiiifS3_)
        /*06f8*/ 	.word	0x00000100


	//----- nvinfo : EIATTR_MIN_STACK_SIZE
	.align		4
.L_346:
        /*06fc*/ 	.byte	0x04, 0x12
        /*06fe*/ 	.short	(.L_348 - .L_347)
	.align		4
.L_347:
        /*0700*/ 	.word	index@(_ZN17fastertransformer38beam_online_softmax_topk_stage2_kernelIfLi16ELi128EEEvPKfS2_PiPT_ii)
        /*0704*/ 	.word	0x00000088


	//----- nvinfo : EIATTR_MIN_STACK_SIZE
	.align		4
.L_348:
        /*0708*/ 	.byte	0x04, 0x12
        /*070a*/ 	.short	(.L_350 - .L_349)
	.align		4
.L_349:
        /*070c*/ 	.word	index@(_ZN17fastertransformer38beam_online_softmax_topk_stage2_kernelIfLi16ELi64EEEvPKfS2_PiPT_ii)
        /*0710*/ 	.word	0x00000110


	//----- nvinfo : EIATTR_MIN_STACK_SIZE
	.align		4
.L_350:
        /*0714*/ 	.byte	0x04, 0x12
        /*0716*/ 	.short	(.L_352 - .L_351)
	.align		4
.L_351:
        /*0718*/ 	.word	index@(_ZN17fastertransformer38beam_online_softmax_topk_stage2_kernelIfLi16ELi32EEEvPKfS2_PiPT_ii)
        /*071c*/ 	.word	0x00000110


	//----- nvinfo : EIATTR_MIN_STACK_SIZE
	.align		4
.L_352:
        /*0720*/ 	.byte	0x04, 0x12
        /*0722*/ 	.short	(.L_354 - .L_353)
	.align		4
.L_353:
        /*0724*/ 	.word	index@(_ZN17fastertransformer38beam_online_softmax_topk_stage1_kernelIfLi1ELi16ELi128EEEvPKT_S3_PKbPfiiPKi)
        /*0728*/ 	.word	0x00000088


	//----- nvinfo : EIATTR_MIN_STACK_SIZE
	.align		4
.L_354:
        /*072c*/ 	.byte	0x04, 0x12
        /*072e*/ 	.short	(.L_356 - .L_355)
	.align		4
.L_355:
        /*0730*/ 	.word	index@(_ZN17fastertransformer38beam_online_softmax_topk_stage2_kernelIfLi4ELi128EEEvPKfS2_PiPT_ii)
        /*0734*/ 	.word	0x00000000


	//----- nvinfo : EIATTR_MIN_STACK_SIZE
	.align		4
.L_356:
        /*0738*/ 	.byte	0x04, 0x12
        /*073a*/ 	.short	(.L_358 - .L_357)
	.align		4
.L_357:
        /*073c*/ 	.word	index@(_ZN17fastertransformer38beam_online_softmax_topk_stage2_kernelIfLi4ELi64EEEvPKfS2_PiPT_ii)
        /*0740*/ 	.word	0x00000000


	//----- nvinfo : EIATTR_MIN_STACK_SIZE
	.align		4
.L_358:
        /*0744*/ 	.byte	0x04, 0x12
        /*0746*/ 	.short	(.L_360 - .L_359)
	.align		4
.L_359:
        /*0748*/ 	.word	index@(_ZN17fastertransformer38beam_online_softmax_topk_stage2_kernelIfLi4ELi32EEEvPKfS2_PiPT_ii)
        /*074c*/ 	.word	0x00000000


	//----- nvinfo : EIATTR_MIN_STACK_SIZE
	.align		4
.L_360:
        /*0750*/ 	.byte	0x04, 0x12
        /*0752*/ 	.short	(.L_362 - .L_361)
	.align		4
.L_361:
        /*0754*/ 	.word	index@(_ZN17fastertransformer17batch_topk_kernelIfLi8ELi32EEEvPKiPKT_PiPfS7_PKbS2_NS_14BeamHypothesesEiiifS3_)
        /*0758*/ 	.word	0x00000010


	//----- nvinfo : EIATTR_MIN_STACK_SIZE
	.align		4
.L_362:
        /*075c*/ 	.byte	0x04, 0x12
        /*075e*/ 	.short	(.L_364 - .L_363)
	.align		4
.L_363:
        /*0760*/ 	.word	index@(_ZN17fastertransformer38beam_online_softmax_topk_stage2_kernelIfLi8ELi128EEEvPKfS2_PiPT_ii)
        /*0764*/ 	.word	0x00000000


	//----- nvinfo : EIATTR_MIN_STACK_SIZE
	.align		4
.L_364:
        /*0768*/ 	.byte	0x04, 0x12
        /*076a*/ 	.short	(.L_366 - .L_365)
	.align		4
.L_365:
        /*076c*/ 	.word	index@(_ZN17fastertransformer38beam_online_softmax_topk_stage2_kernelIfLi8ELi64EEEvPKfS2_PiPT_ii)
        /*0770*/ 	.word	0x00000000


	//----- nvinfo : EIATTR_MIN_STACK_SIZE
	.align		4
.L_366:
        /*0774*/ 	.byte	0x04, 0x12
        /*0776*/ 	.short	(.L_368 - .L_367)
	.align		4
.L_367:
        /*0778*/ 	.word	index@(_ZN17fastertransformer38beam_online_softmax_topk_stage2_kernelIfLi8ELi32EEEvPKfS2_PiPT_ii)
        /*077c*/ 	.word	0x00000000


	//----- nvinfo : EIATTR_MIN_STACK_SIZE
	.align		4
.L_368:
        /*0780*/ 	.byte	0x04, 0x12
        /*0782*/ 	.short	(.L_370 - .L_369)
	.align		4
.L_369:
        /*0784*/ 	.word	index@(_ZN17fastertransformer38beam_online_softmax_topk_stage1_kernelIfLi1ELi8ELi256EEEvPKT_S3_PKbPfiiPKi)
        /*0788*/ 	.word	0x00000048


	//----- nvinfo : EIATTR_MIN_STACK_SIZE
	.align		4
.L_370:
        /*078c*/ 	.byte	0x04, 0x12
        /*078e*/ 	.short	(.L_372 - .L_371)
	.align		4
.L_371:
        /*0790*/ 	.word	index@(_ZN3cub18CUB_300001_SM_10306detail11EmptyKernelIvEEvv)
        /*0794*/ 	.word	0x00000000
.L_372:


//--------------------- .nv.compat                --------------------------
	.section	.nv.compat,"",@"SHT_CUDA_COMPAT_INFO"
	.align	4
        /*0000*/ 	.byte	0x02, 0x09, 0x01, 0x00, 0x02, 0x02, 0x01, 0x00, 0x02, 0x05, 0x05, 0x00, 0x03, 0x07, 0x01, 0x01
        /*0010*/ 	.byte	0x02, 0x03, 0x00, 0x00, 0x02, 0x06, 0x01, 0x00, 0x04, 0x0b, 0x08, 0x00, 0x00, 0x00, 0x00, 0x00
        /*0020*/ 	.byte	0x00, 0x00, 0x00, 0x00


//--------------------- .nv.info._ZN17fastertransformer17batch_topk_kernelI6__halfLi128ELi32EEEvPKiPKT_PiPfS8_PKbS3_NS_14BeamHypothesesEiiifS4_ --------------------------
	.section	.nv.info._ZN17fastertransformer17batch_topk_kernelI6__halfLi128ELi32EEEvPKiPKT_PiPfS8_PKbS3_NS_14BeamHypothesesEiiifS4_,"",@"SHT_CUDA_INFO"
	.sectionflags	@""
	.align	4


	//----- nvinfo : EIATTR_CUDA_API_VERSION
	.align		4
        /*0000*/ 	.byte	0x04, 0x37
        /*0002*/ 	.short	(.L_374 - .L_373)
.L_373:
        /*0004*/ 	.word	0x00000082


	//----- nvinfo : EIATTR_KPARAM_INFO
	.align		4
.L_374:
        /*0008*/ 	.byte	0x04, 0x17
        /*000a*/ 	.short	(.L_376 - .L_375)
.L_375:
        /*000c*/ 	.word	0x00000000
        /*0010*/ 	.short	0x000c
        /*0012*/ 	.short	0x00d0
        /*0014*/ 	.byte	0x00, 0xf0, 0x09, 0x00


	//----- nvinfo : EIATTR_KPARAM_INFO
	.align		4
.L_376:
        /*0018*/ 	.byte	0x04, 0x17
        /*001a*/ 	.short	(.L_378 - .L_377)
.L_377:
        /*001c*/ 	.word	0x00000000
        /*0020*/ 	.short	0x000b
        /*0022*/ 	.short	0x00cc
        /*0024*/ 	.byte	0x00, 0xf0, 0x11, 0x00


	//----- nvinfo : EIATTR_KPARAM_INFO
	.align		4
.L_378:
        /*0028*/ 	.byte	0x04, 0x17
        /*002a*/ 	.short	(.L_380 - .L_379)
.L_379:
        /*002c*/ 	.word	0x00000000
        /*0030*/ 	.short	0x000a
        /*0032*/ 	.short	0x00c8
        /*0034*/ 	.byte	0x00, 0xf0, 0x11, 0x00


	//----- nvinfo : EIATTR_KPARAM_INFO
	.align		4
.L_380:
        /*0038*/ 	.byte	0x04, 0x17
        /*003a*/ 	.short	(.L_382 - .L_381)
.L_381:
        /*003c*/ 	.word	0x00000000
        /*0040*/ 	.short	0x0009
        /*0042*/ 	.short	0x00c4
        /*0044*/ 	.byte	0x00, 0xf0, 0x11, 0x00


	//----- nvinfo : EIATTR_KPARAM_INFO
	.align		4
.L_382:
        /*0048*/ 	.byte	0x04, 0x17
        /*004a*/ 	.short	(.L_384 - .L_383)
.L_383:
        /*004c*/ 	.word	0x00000000
        /*0050*/ 	.short	0x0008
        /*0052*/ 	.short	0x00c0
        /*0054*/ 	.byte	0x00, 0xf0, 0x11, 0x00


	//----- nvinfo : EIATTR_KPARAM_INFO
	.align		4
.L_384:
        /*0058*/ 	.byte	0x04, 0x17
        /*005a*/ 	.short	(.L_386 - .L_385)
.L_385:
        /*005c*/ 	.word	0x00000000
        /*0060*/ 	.short	0x0007
        /*0062*/ 	.short	0x0038
        /*0064*/ 	.byte	0x00, 0xf0, 0x21, 0x02


	//----- nvinfo : EIATTR_KPARAM_INFO
	.align		4
.L_386:
        /*0068*/ 	.byte	0x04, 0x17
        /*006a*/ 	.short	(.L_388 - .L_387)
.L_387:
        /*006c*/ 	.word	0x00000000
        /*0070*/ 	.short	0x0006
        /*0072*/ 	.short	0x0030
        /*0074*/ 	.byte	0x00, 0xf5, 0x21, 0x00


	//----- nvinfo : EIATTR_KPARAM_INFO
	.align		4
.L_388:
        /*0078*/ 	.byte	0x04, 0x17
        /*007a*/ 	.short	(.L_390 - .L_389)
.L_389:
        /*007c*/ 	.word	0x00000000
        /*0080*/ 	.short	0x0005
        /*0082*/ 	.short	0x0028
        /*0084*/ 	.byte	0x00, 0xf5, 0x21, 0x00


	//----- nvinfo : EIATTR_KPARAM_INFO
	.align		4
.L_390:
        /*0088*/ 	.byte	0x04, 0x17
        /*008a*/ 	.short	(.L_392 - .L_391)
.L_391:
        /*008c*/ 	.word	0x00000000
        /*0090*/ 	.short	0x0004
        /*0092*/ 	.short	0x0020
        /*0094*/ 	.byte	0x00, 0xf5, 0x21, 0x00


	//----- nvinfo : EIATTR_KPARAM_INFO
	.align		4
.L_392:
        /*0098*/ 	.byte	0x04, 0x17
        /*009a*/ 	.short	(.L_394 - .L_393)
.L_393:
        /*009c*/ 	.word	0x00000000
        /*00a0*/ 	.short	0x0003
        /*00a2*/ 	.short	0x0018
        /*00a4*/ 	.byte	0x00, 0xf5, 0x21, 0x00


	//----- nvinfo : EIATTR_KPARAM_INFO
	.align		4
.L_394:
        /*00a8*/ 	.byte	0x04, 0x17
        /*00aa*/ 	.short	(.L_396 - .L_395)
.L_395:
        /*00ac*/ 	.word	0x00000000
        /*00b0*/ 	.short	0x0002
        /*00b2*/ 	.short	0x0010
        /*00b4*/ 	.byte	0x00, 0xf5, 0x21, 0x00


	//----- nvinfo : EIATTR_KPARAM_INFO
	.align		4
.L_396:
        /*00b8*/ 	.byte	0x04, 0x17
        /*00ba*/ 	.short	(.L_398 - .L_397)
.L_397:
        /*00bc*/ 	.word	0x00000000
        /*00c0*/ 	.short	0x0001
        /*00c2*/ 	.short	0x0008
        /*00c4*/ 	.byte	0x00, 0xf5, 0x21, 0x00


	//----- nvinfo : EIATTR_KPARAM_INFO
	.align		4
.L_398:
        /*00c8*/ 	.byte	0x04, 0x17
        /*00ca*/ 	.short	(.L_400 - .L_399)
.L_399:
        /*00cc*/ 	.word	0x00000000
        /*00d0*/ 	.short	0x0000
        /*00d2*/ 	.short	0x0000
        /*00d4*/ 	.byte	0x00, 0xf5, 0x21, 0x00


	//----- nvinfo : EIATTR_SPARSE_MMA_MASK
	.align		4
.L_400:
        /*00d8*/ 	.byte	0x03, 0x50
        /*00da*/ 	.short	0x0000


	//----- nvinfo : EIATTR_MAXREG_COUNT
	.align		4
        /*00dc*/ 	.byte	0x03, 0x1b
        /*00de*/ 	.short	0x00ff


	//----- nvinfo : EIATTR_NUM_BARRIERS
	.align		4
        /*00e0*/ 	.byte	0x02, 0x4c
        /*00e2*/ 	.byte	0x01
	.zero		1


	//----- nvinfo : EIATTR_MERCURY_ISA_VERSION
	.align		4
        /*00e4*/ 	.byte	0x03, 0x5f
        /*00e6*/ 	.short	0x0101


	//----- nvinfo : EIATTR_COOP_GROUP_MASK_REGIDS
	.align		4
        /*00e8*/ 	.byte	0x04, 0x29
        /*00ea*/ 	.short	(.L_402 - .L_401)


	//   ....[0]....
.L_401:
        /*00ec*/ 	.word	0xffffffff


	//   ....[1]....
        /*00f0*/ 	.word	0xffffffff


	//   ....[2]....
        /*00f4*/ 	.word	0xffffffff


	//   ....[3]....
        /*00f8*/ 	.word	0xffffffff


	//   ....[4]....
        /*00fc*/ 	.word	0xffffffff


	//   ....[5]....
        /*0100*/ 	.word	0xffffffff


	//   ....[6]....
        /*0104*/ 	.word	0xffffffff


	//   ....[7]....
        /*0108*/ 	.word	0xffffffff


	//   ....[8]....
        /*010c*/ 	.word	0xffffffff


	//   ....[9]....
        /*0110*/ 	.word	0xffffffff


	//   ....[10]....
        /*0114*/ 	.word	0xffffffff


	//   ....[11]....
        /*0118*/ 	.word	0xffffffff


	//   ....[12]....
        /*011c*/ 	.word	0xffffffff


	//   ....[13]....
        /*0120*/ 	.word	0xffffffff


	//   ....[14]....
        /*0124*/ 	.word	0xffffffff


	//   ....[15]....
        /*0128*/ 	.word	0xffffffff


	//   ....[16]....
        /*012c*/ 	.word	0xffffffff


	//   ....[17]....
        /*0130*/ 	.word	0xffffffff


	//   ....[18]....
        /*0134*/ 	.word	0xffffffff


	//   ....[19]....
        /*0138*/ 	.word	0xffffffff


	//   ....[20]....
        /*013c*/ 	.word	0xffffffff


	//   ....[21]....
        /*0140*/ 	.word	0xffffffff


	//   ....[22]....
        /*0144*/ 	.word	0xffffffff


	//   ....[23]....
        /*0148*/ 	.word	0xffffffff


	//   ....[24]....
        /*014c*/ 	.word	0xffffffff


	//   ....[25]....
        /*0150*/ 	.word	0xffffffff


	//   ....[26]....
        /*0154*/ 	.word	0xffffffff


	//   ....[27]....
        /*0158*/ 	.word	0xffffffff


	//   ....[28]....
        /*015c*/ 	.word	0xffffffff


	//   ....[29]....
        /*0160*/ 	.word	0xffffffff


	//   ....[30]....
        /*0164*/ 	.word	0xffffffff


	//   ....[31]....
        /*0168*/ 	.word	0xffffffff


	//   ....[32]....
        /*016c*/ 	.word	0xffffffff


	//   ....[33]....
        /*0170*/ 	.word	0xffffffff


	//   ....[34]....
        /*0174*/ 	.word	0xffffffff


	//   ....[35]....
        /*0178*/ 	.word	0xffffffff


	//   ....[36]....
        /*017c*/ 	.word	0xffffffff


	//   ....[37]....
        /*0180*/ 	.word	0xffffffff


	//   ....[38]....
        /*0184*/ 	.word	0xffffffff


	//   ....[39]....
        /*0188*/ 	.word	0xffffffff


	//   ....[40]....
        /*018c*/ 	.word	0xffffffff


	//   ....[41]....
        /*0190*/ 	.word	0xffffffff


	//   ....[42]....
        /*0194*/ 	.word	0xffffffff


	//   ....[43]....
        /*0198*/ 	.word	0xffffffff


	//   ....[44]....
        /*019c*/ 	.word	0xffffffff


	//   ....[45]....
        /*01a0*/ 	.word	0xffffffff


	//   ....[46]....
        /*01a4*/ 	.word	0xffffffff


	//   ....[47]....
        /*01a8*/ 	.word	0xffffffff


	//   ....[48]....
        /*01ac*/ 	.word	0xffffffff


	//   ....[49]....
        /*01b0*/ 	.word	0xffffffff


	//   ....[50]....
        /*01b4*/ 	.word	0xffffffff


	//   ....[51]....
        /*01b8*/ 	.word	0xffffffff


	//   ....[52]....
        /*01bc*/ 	.word	0xffffffff


	//   ....[53]....
        /*01c0*/ 	.word	0xffffffff


	//   ....[54]....
        /*01c4*/ 	.word	0xffffffff


	//   ....[55]....
        /*01c8*/ 	.word	0xffffffff


	//   ....[56]....
        /*01cc*/ 	.word	0xffffffff


	//   ....[57]....
        /*01d0*/ 	.word	0xffffffff


	//   ....[58]....
        /*01d4*/ 	.word	0xffffffff


	//   ....[59]....
        /*01d8*/ 	.word	0xffffffff


	//   ....[60]....
        /*01dc*/ 	.word	0xffffffff


	//   ....[61]....
        /*01e0*/ 	.word	0xffffffff


	//   ....[62]....
        /*01e4*/ 	.word	0xffffffff


	//   ....[63]....
        /*01e8*/ 	.word	0xffffffff


	//   ....[64]....
        /*01ec*/ 	.word	0xffffffff


	//   ....[65]....
        /*01f0*/ 	.word	0xffffffff


	//   ....[66]....
        /*01f4*/ 	.word	0xffffffff


	//   ....[67]....
        /*01f8*/ 	.word	0xffffffff


	//   ....[68]....
        /*01fc*/ 	.word	0xffffffff


	//   ....[69]....
        /*0200*/ 	.word	0xffffffff


	//   ....[70]....
        /*0204*/ 	.word	0xffffffff


	//   ....[71]....
        /*0208*/ 	.word	0xffffffff


	//   ....[72]....
        /*020c*/ 	.word	0xffffffff


	//   ....[73]....
        /*0210*/ 	.word	0xffffffff


	//   ....[74]....
        /*0214*/ 	.word	0xffffffff


	//   ....[75]....
        /*0218*/ 	.word	0xffffffff


	//   ....[76]....
        /*021c*/ 	.word	0xffffffff


	//   ....[77]....
        /*0220*/ 	.word	0xffffffff


	//   ....[78]....
        /*0224*/ 	.word	0xffffffff


	//   ....[79]....
        /*0228*/ 	.word	0xffffffff


	//   ....[80]....
        /*022c*/ 	.word	0xffffffff


	//   ....[81]....
        /*0230*/ 	.word	0xffffffff


	//   ....[82]....
        /*0234*/ 	.word	0xffffffff


	//   ....[83]....
        /*0238*/ 	.word	0xffffffff


	//   ....[84]....
        /*023c*/ 	.word	0xffffffff


	//   ....[85]....
        /*0240*/ 	.word	0xffffffff


	//   ....[86]....
        /*0244*/ 	.word	0xffffffff


	//   ....[87]....
        /*0248*/ 	.word	0xffffffff


	//   ....[88]....
        /*024c*/ 	.word	0xffffffff


	//   ....[89]....
        /*0250*/ 	.word	0xffffffff


	//   ....[90]....
        /*0254*/ 	.word	0xffffffff


	//   ....[91]....
        /*0258*/ 	.word	0xffffffff


	//   ....[92]....
        /*025c*/ 	.word	0xffffffff


	//   ....[93]....
        /*0260*/ 	.word	0xffffffff


	//   ....[94]....
        /*0264*/ 	.word	0xffffffff


	//   ....[95]....
        /*0268*/ 	.word	0xffffffff


	//   ....[96]....
        /*026c*/ 	.word	0xffffffff


	//   ....[97]....
        /*0270*/ 	.word	0xffffffff


	//   ....[98]....
        /*0274*/ 	.word	0xffffffff


	//   ....[99]....
        /*0278*/ 	.word	0xffffffff


	//   ....[100]....
        /*027c*/ 	.word	0xffffffff


	//   ....[101]....
        /*0280*/ 	.word	0xffffffff


	//   ....[102]....
        /*0284*/ 	.word	0xffffffff


	//   ....[103]....
        /*0288*/ 	.word	0xffffffff


	//   ....[104]....
        /*028c*/ 	.word	0xffffffff


	//   ....[105]....
        /*0290*/ 	.word	0xffffffff


	//   ....[106]....
        /*0294*/ 	.word	0xffffffff


	//   ....[107]....
        /*0298*/ 	.word	0xffffffff


	//   ....[108]....
        /*029c*/ 	.word	0xffffffff


	//   ....[109]....
        /*02a0*/ 	.word	0xffffffff


	//   ....[110]....
        /*02a4*/ 	.word	0xffffffff


	//   ....[111]....
        /*02a8*/ 	.word	0xffffffff


	//   ....[112]....
        /*02ac*/ 	.word	0xffffffff


	//   ....[113]....
        /*02b0*/ 	.word	0xffffffff


	//   ....[114]....
        /*02b4*/ 	.word	0xffffffff


	//   ....[115]....
        /*02b8*/ 	.word	0xffffffff


	//   ....[116]....
        /*02bc*/ 	.word	0xffffffff


	//   ....[117]....
        /*02c0*/ 	.word	0xffffffff


	//   ....[118]....
        /*02c4*/ 	.word	0xffffffff


	//   ....[119]....
        /*02c8*/ 	.word	0xffffffff


	//   ....[120]....
        /*02cc*/ 	.word	0xffffffff


	//   ....[121]....
        /*02d0*/ 	.word	0xffffffff


	//   ....[122]....
        /*02d4*/ 	.word	0xffffffff


	//   ....[123]....
        /*02d8*/ 	.word	0xffffffff


	//   ....[124]....
        /*02dc*/ 	.word	0xffffffff


	//   ....[125]....
        /*02e0*/ 	.word	0xffffffff


	//   ....[126]....
        /*02e4*/ 	.word	0xffffffff


	//   ....[127]....
        /*02e8*/ 	.word	0xffffffff


	//   ....[128]....
        /*02ec*/ 	.word	0xffffffff


	//   ....[129]....
        /*02f0*/ 	.word	0xffffffff


	//   ....[130]....
        /*02f4*/ 	.word	0xffffffff


	//   ....[131]....
        /*02f8*/ 	.word	0xffffffff


	//   ....[132]....
        /*02fc*/ 	.word	0xffffffff


	//   ....[133]....
        /*0300*/ 	.word	0xffffffff


	//   ....[134]....
        /*0304*/ 	.word	0xffffffff


	//   ....[135]....
        /*0308*/ 	.word	0xffffffff


	//   ....[136]....
        /*030c*/ 	.word	0xffffffff


	//   ....[137]....
        /*0310*/ 	.word	0xffffffff


	//   ....[138]....
        /*0314*/ 	.word	0xffffffff


	//   ....[139]....
        /*0318*/ 	.word	0xffffffff


	//   ....[140]....
        /*031c*/ 	.word	0xffffffff


	//   ....[141]....
        /*0320*/ 	.word	0xffffffff


	//   ....[142]....
        /*0324*/ 	.word	0xffffffff


	//   ....[143]....
        /*0328*/ 	.word	0xffffffff


	//   ....[144]....
        /*032c*/ 	.word	0xffffffff


	//   ....[145]....
        /*0330*/ 	.word	0xffffffff


	//   ....[146]....
        /*0334*/ 	.word	0xffffffff


	//   ....[147]....
        /*0338*/ 	.word	0xffffffff


	//   ....[148]....
        /*033c*/ 	.word	0xffffffff


	//   ....[149]....
        /*0340*/ 	.word	0xffffffff


	//   ....[150]....
        /*0344*/ 	.word	0xffffffff


	//   ....[151]....
        /*0348*/ 	.word	0xffffffff


	//   ....[152]....
        /*034c*/ 	.word	0xffffffff


	//   ....[153]....
        /*0350*/ 	.word	0xffffffff


	//   ....[154]....
        /*0354*/ 	.word	0xffffffff


	//   ....[155]....
        /*0358*/ 	.word	0xffffffff


	//   ....[156]....
        /*035c*/ 	.word	0xffffffff


	//   ....[157]....
        /*0360*/ 	.word	0xffffffff


	//   ....[158]....
        /*0364*/ 	.word	0xffffffff


	//   ....[159]....
        /*0368*/ 	.word	0xffffffff


	//   ....[160]....
        /*036c*/ 	.word	0xffffffff


	//   ....[161]....
        /*0370*/ 	.word	0xffffffff


	//   ....[162]....
        /*0374*/ 	.word	0xffffffff


	//   ....[163]....
        /*0378*/ 	.word	0xffffffff


	//   ....[164]....
        /*037c*/ 	.word	0xffffffff


	//   ....[165]....
        /*0380*/ 	.word	0xffffffff


	//   ....[166]....
        /*0384*/ 	.word	0xffffffff


	//   ....[167]....
        /*0388*/ 	.word	0xffffffff


	//   ....[168]....
        /*038c*/ 	.word	0xffffffff


	//   ....[169]....
        /*0390*/ 	.word	0xffffffff


	//   ....[170]....
        /*0394*/ 	.word	0xffffffff


	//   ....[171]....
        /*0398*/ 	.word	0xffffffff


	//   ....[172]....
        /*039c*/ 	.word	0xffffffff


	//   ....[173]....
        /*03a0*/ 	.word	0xffffffff


	//   ....[174]....
        /*03a4*/ 	.word	0xffffffff


	//   ....[175]....
        /*03a8*/ 	.word	0xffffffff


	//   ....[176]....
        /*03ac*/ 	.word	0xffffffff


	//   ....[177]....
        /*03b0*/ 	.word	0xffffffff


	//   ....[178]....
        /*03b4*/ 	.word	0xffffffff


	//   ....[179]....
        /*03b8*/ 	.word	0xffffffff


	//   ....[180]....
        /*03bc*/ 	.word	0xffffffff


	//   ....[181]....
        /*03c0*/ 	.word	0xffffffff


	//   ....[182]....
        /*03c4*/ 	.word	0xffffffff


	//   ....[183]....
        /*03c8*/ 	.word	0xffffffff


	//   ....[184]....
        /*03cc*/ 	.word	0xffffffff


	//   ....[185]....
        /*03d0*/ 	.word	0xffffffff


	//   ....[186]....
        /*03d4*/ 	.word	0xffffffff


	//   ....[187]....
        /*03d8*/ 	.word	0xffffffff


	//   ....[188]....
        /*03dc*/ 	.word	0xffffffff


	//   ....[189]....
        /*03e0*/ 	.word	0xffffffff


	//   ....[190]....
        /*03e4*/ 	.word	0xffffffff


	//   ....[191]....
        /*03e8*/ 	.word	0xffffffff


	//   ....[192]....
        /*03ec*/ 	.word	0xffffffff


	//   ....[193]....
        /*03f0*/ 	.word	0xffffffff


	//   ....[194]....
        /*03f4*/ 	.word	0xffffffff


	//   ....[195]....
        /*03f8*/ 	.word	0xffffffff


	//   ....[196]....
        /*03fc*/ 	.word	0xffffffff


	//   ....[197]....
        /*0400*/ 	.word	0xffffffff


	//   ....[198]....
        /*0404*/ 	.word	0xffffffff


	//   ....[199]....
        /*0408*/ 	.word	0xffffffff


	//   ....[200]....
        /*040c*/ 	.word	0xffffffff


	//   ....[201]....
        /*0410*/ 	.word	0xffffffff


	//   ....[202]....
        /*0414*/ 	.word	0xffffffff


	//   ....[203]....
        /*0418*/ 	.word	0xffffffff


	//   ....[204]....
        /*041c*/ 	.word	0xffffffff


	//   ....[205]....
        /*0420*/ 	.word	0xffffffff


	//   ....[206]....
        /*0424*/ 	.word	0xffffffff


	//   ....[207]....
        /*0428*/ 	.word	0xffffffff


	//   ....[208]....
        /*042c*/ 	.word	0xffffffff


	//   ....[209]....
        /*0430*/ 	.word	0xffffffff


	//   ....[210]....
        /*0434*/ 	.word	0xffffffff


	//   ....[211]....
        /*0438*/ 	.word	0xffffffff


	//   ....[212]....
        /*043c*/ 	.word	0xffffffff


	//   ....[213]....
        /*0440*/ 	.word	0xffffffff


	//   ....[214]....
        /*0444*/ 	.word	0xffffffff


	//   ....[215]....
        /*0448*/ 	.word	0xffffffff


	//   ....[216]....
        /*044c*/ 	.word	0xffffffff


	//   ....[217]....
        /*0450*/ 	.word	0xffffffff


	//   ....[218]....
        /*0454*/ 	.word	0xffffffff


	//   ....[219]....
        /*0458*/ 	.word	0xffffffff


	//   ....[220]....
        /*045c*/ 	.word	0xffffffff


	//   ....[221]....
        /*0460*/ 	.word	0xffffffff


	//   ....[222]....
        /*0464*/ 	.word	0xffffffff


	//   ....[223]....
        /*0468*/ 	.word	0xffffffff


	//   ....[224]....
        /*046c*/ 	.word	0xffffffff


	//   ....[225]....
        /*0470*/ 	.word	0xffffffff


	//   ....[226]....
        /*0474*/ 	.word	0xffffffff


	//   ....[227]....
        /*0478*/ 	.word	0xffffffff


	//   ....[228]....
        /*047c*/ 	.word	0xffffffff


	//   ....[229]....
        /*0480*/ 	.word	0xffffffff


	//   ....[230]....
        /*0484*/ 	.word	0xffffffff


	//   ....[231]....
        /*0488*/ 	.word	0xffffffff


	//   ....[232]....
        /*048c*/ 	.word	0xffffffff


	//   ....[233]....
        /*0490*/ 	.word	0xffffffff


	//   ....[234]....
        /*0494*/ 	.word	0xffffffff


	//   ....[235]....
        /*0498*/ 	.word	0xffffffff


	//   ....[236]....
        /*049c*/ 	.word	0xffffffff


	//   ....[237]....
        /*04a0*/ 	.word	0xffffffff


	//   ....[238]....
        /*04a4*/ 	.word	0xffffffff


	//   ....[239]....
        /*04a8*/ 	.word	0xffffffff


	//   ....[240]....
        /*04ac*/ 	.word	0xffffffff


	//   ....[241]....
        /*04b0*/ 	.word	0xffffffff


	//   ....[242]....
        /*04b4*/ 	.word	0xffffffff


	//   ....[243]....
        /*04b8*/ 	.word	0xffffffff


	//   ....[244]....
        /*04bc*/ 	.word	0xffffffff


	//   ....[245]....
        /*04c0*/ 	.word	0xffffffff


	//   ....[246]....
        /*04c4*/ 	.word	0xffffffff


	//   ....[247]....
        /*04c8*/ 	.word	0xffffffff


	//   ....[248]....
        /*04cc*/ 	.word	0xffffffff


	//   ....[249]....
        /*04d0*/ 	.word	0xffffffff


	//   ....[250]....
        /*04d4*/ 	.word	0xffffffff


	//   ....[251]....
        /*04d8*/ 	.word	0xffffffff


	//   ....[252]....
        /*04dc*/ 	.word	0xffffffff


	//   ....[253]....
        /*04e0*/ 	.word	0xffffffff


	//   ....[254]....
        /*04e4*/ 	.word	0xffffffff


	//   ....[255]....
        /*04e8*/ 	.word	0xffffffff


	//   ....[0]....
        /*04ec*/ 	.word	0xffffffff


	//   ....[1]....
        /*04f0*/ 	.word	0xffffffff


	//   ....[2]....
        /*04f4*/ 	.word	0xffffffff


	//   ....[3]....
        /*04f8*/ 	.word	0xffffffff


	//   ....[4]....
        /*04fc*/ 	.word	0xffffffff


	//   ....[5]....
        /*0500*/ 	.word	0xffffffff


	//   ....[6]....
        /*0504*/ 	.word	0xffffffff


	//   ....[7]....
        /*0508*/ 	.word	0xffffffff


	//   ....[8]....
        /*050c*/ 	.word	0xffffffff


	//   ....[9]....
        /*0510*/ 	.word	0xffffffff


	//   ....[10]....
        /*0514*/ 	.word	0xffffffff


	//   ....[11]....
        /*0518*/ 	.word	0xffffffff


	//   ....[12]....
        /*051c*/ 	.word	0xffffffff


	//   ....[13]....
        /*0520*/ 	.word	0xffffffff


	//   ....[14]....
        /*0524*/ 	.word	0xffffffff


	//   ....[15]....
        /*0528*/ 	.word	0xffffffff


	//   ....[16]....
        /*052c*/ 	.word	0xffffffff


	//   ....[17]....
        /*0530*/ 	.word	0xffffffff


	//   ....[18]....
        /*0534*/ 	.word	0xffffffff


	//   ....[19]....
        /*0538*/ 	.word	0xffffffff


	//   ....[20]....
        /*053c*/ 	.word	0xffffffff


	//   ....[21]....
        /*0540*/ 	.word	0xffffffff


	//   ....[22]....
        /*0544*/ 	.word	0xffffffff


	//   ....[23]....
        /*0548*/ 	.word	0xffffffff


	//   ....[24]....
        /*054c*/ 	.word	0xffffffff


	//   ....[25]....
        /*0550*/ 	.word	0xffffffff


	//   ....[26]....
        /*0554*/ 	.word	0xffffffff


	//   ....[27]....
        /*0558*/ 	.word	0xffffffff


	//   ....[28]....
        /*055c*/ 	.word	0xffffffff


	//   ....[29]....
        /*0560*/ 	.word	0xffffffff


	//   ....[30]....
        /*0564*/ 	.word	0xffffffff


	//   ....[31]....
        /*0568*/ 	.word	0xffffffff


	//   ....[32]....
        /*056c*/ 	.word	0xffffffff


	//   ....[33]....
        /*0570*/ 	.word	0xffffffff


	//   ....[34]....
        /*0574*/ 	.word	0xffffffff


	//   ....[35]....
        /*0578*/ 	.word	0xffffffff


	//   ....[36]....
        /*057c*/ 	.word	0xffffffff


	//   ....[37]....
        /*0580*/ 	.word	0xffffffff


	//   ....[38]....
        /*0584*/ 	.word	0xffffffff


	//   ....[39]....
        /*0588*/ 	.word	0xffffffff


	//   ....[40]....
        /*058c*/ 	.word	0xffffffff


	//   ....[41]....
        /*0590*/ 	.word	0xffffffff


	//   ....[42]....
        /*0594*/ 	.word	0xffffffff


	//   ....[43]....
        /*0598*/ 	.word	0xffffffff


	//   ....[44]....
        /*059c*/ 	.word	0xffffffff


	//   ....[45]....
        /*05a0*/ 	.word	0xffffffff


	//   ....[46]....
        /*05a4*/ 	.word	0xffffffff


	//   ....[47]....
        /*05a8*/ 	.word	0xffffffff


	//   ....[48]....
        /*05ac*/ 	.word	0xffffffff


	//   ....[49]....
        /*05b0*/ 	.word	0xffffffff


	//   ....[50]....
        /*05b4*/ 	.word	0xffffffff


	//   ....[51]....
        /*05b8*/ 	.word	0xffffffff


	//   ....[52]....
        /*05bc*/ 	.word	0xffffffff


	//   ....[53]....
        /*05c0*/ 	.word	0xffffffff


	//   ....[54]....
        /*05c4*/ 	.word	0xffffffff


	//   ....[55]....
        /*05c8*/ 	.word	0xffffffff


	//   ....[56]....
        /*05cc*/ 	.word	0xffffffff


	//   ....[57]....
        /*05d0*/ 	.word	0xffffffff


	//   ....[58]....
        /*05d4*/ 	.word	0xffffffff


	//   ....[59]....
        /*05d8*/ 	.word	0xffffffff


	//   ....[60]....
        /*05dc*/ 	.word	0xffffffff


	//   ....[61]....
        /*05e0*/ 	.word	0xffffffff


	//   ....[62]....
        /*05e4*/ 	.word	0xffffffff


	//   ....[63]....
        /*05e8*/ 	.word	0xffffffff


	//   ....[64]....
        /*05ec*/ 	.word	0xffffffff


	//   ....[65]....
        /*05f0*/ 	.word	0xffffffff


	//   ....[66]....
        /*05f4*/ 	.word	0xffffffff


	//   ....[67]....
        /*05f8*/ 	.word	0xffffffff


	//   ....[68]....
        /*05fc*/ 	.word	0xffffffff


	//   ....[69]....
        /*0600*/ 	.word	0xffffffff


	//   ....[70]....
        /*0604*/ 	.word	0xffffffff


	//   ....[71]....
        /*0608*/ 	.word	0xffffffff


	//   ....[72]....
        /*060c*/ 	.word	0xffffffff


	//   ....[73]....
        /*0610*/ 	.word	0xffffffff


	//   ....[74]....
        /*0614*/ 	.word	0xffffffff


	//   ....[75]....
        /*0618*/ 	.word	0xffffffff


	//   ....[76]....
        /*061c*/ 	.word	0xffffffff


	//   ....[77]....
        /*0620*/ 	.word	0xffffffff


	//   ....[78]....
        /*0624*/ 	.word	0xffffffff


	//   ....[79]....
        /*0628*/ 	.word	0xffffffff


	//   ....[80]....
        /*062c*/ 	.word	0xffffffff


	//   ....[81]....
        /*0630*/ 	.word	0xffffffff


	//   ....[82]....
        /*0634*/ 	.word	0xffffffff


	//   ....[83]....
        /*0638*/ 	.word	0xffffffff


	//   ....[84]....
        /*063c*/ 	.word	0xffffffff


	//   ....[85]....
        /*0640*/ 	.word	0xffffffff


	//   ....[86]....
        /*0644*/ 	.word	0xffffffff


	//   ....[87]....
        /*0648*/ 	.word	0xffffffff


	//   ....[88]....
        /*064c*/ 	.word	0xffffffff


	//   ....[89]....
        /*0650*/ 	.word	0xffffffff


	//   ....[90]....
        /*0654*/ 	.word	0xffffffff


	//   ....[91]....
        /*0658*/ 	.word	0xffffffff


	//   ....[92]....
        /*065c*/ 	.word	0xffffffff


	//   ....[93]....
        /*0660*/ 	.word	0xffffffff


	//   ....[94]....
        /*0664*/ 	.word	0xffffffff


	//   ....[95]....
        /*0668*/ 	.word	0xffffffff


	//   ....[96]....
        /*066c*/ 	.word	0xffffffff


	//   ....[97]....
        /*0670*/ 	.word	0xffffffff


	//   ....[98]....
        /*0674*/ 	.word	0xffffffff


	//   ....[99]....
        /*0678*/ 	.word	0xffffffff


	//   ....[100]....
        /*067c*/ 	.word	0xffffffff


	//   ....[101]....
        /*0680*/ 	.word	0xffffffff


	//   ....[102]....
        /*0684*/ 	.word	0xffffffff


	//   ....[103]....
        /*0688*/ 	.word	0xffffffff


	//   ....[104]....
        /*068c*/ 	.word	0xffffffff


	//   ....[105]....
        /*0690*/ 	.word	0xffffffff


	//   ....[106]....
        /*0694*/ 	.word	0xffffffff


	//   ....[107]....
        /*0698*/ 	.word	0xffffffff


	//   ....[108]....
        /*069c*/ 	.word	0xffffffff


	//   ....[109]....
        /*06a0*/ 	.word	0xffffffff


	//   ....[110]....
        /*06a4*/ 	.word	0xffffffff


	//   ....[111]....
        /*06a8*/ 	.word	0xffffffff


	//   ....[112]....
        /*06ac*/ 	.word	0xffffffff


	//   ....[113]....
        /*06b0*/ 	.word	0xffffffff


	//   ....[114]....
        /*06b4*/ 	.word	0xffffffff


	//   ....[115]....
        /*06b8*/ 	.word	0xffffffff


	//   ....[116]....
        /*06bc*/ 	.word	0xffffffff


	//   ....[117]....
        /*06c0*/ 	.word	0xffffffff


	//   ....[118]....
        /*06c4*/ 	.word	0xffffffff


	//   ....[119]....
        /*06c8*/ 	.word	0xffffffff


	//   ....[120]....
        /*06cc*/ 	.word	0xffffffff


	//   ....[121]....
        /*06d0*/ 	.word	0xffffffff


	//   ....[122]....
        /*06d4*/ 	.word	0xffffffff


	//   ....[123]....
        /*06d8*/ 	.word	0xffffffff


	//   ....[124]....
        /*06dc*/ 	.word	0xffffffff


	//   ....[125]....
        /*06e0*/ 	.word	0xffffffff


	//   ....[126]....
        /*06e4*/ 	.word	0xffffffff


	//   ....[127]....
        /*06e8*/ 	.word	0xffffffff


	//   ....[128]....
        /*06ec*/ 	.word	0xffffffff


	//   ....[129]....
        /*06f0*/ 	.word	0xffffffff


	//   ....[130]....
        /*06f4*/ 	.word	0xffffffff


	//   ....[131]....
        /*06f8*/ 	.word	0xffffffff


	//   ....[132]....
        /*06fc*/ 	.word	0xffffffff


	//   ....[133]....
        /*0700*/ 	.word	0xffffffff


	//   ....[134]....
        /*0704*/ 	.word	0xffffffff


	//   ....[135]....
        /*0708*/ 	.word	0xffffffff


	//   ....[136]....
        /*070c*/ 	.word	0xffffffff


	//   ....[137]....
        /*0710*/ 	.word	0xffffffff


	//   ....[138]....
        /*0714*/ 	.word	0xffffffff


	//   ....[139]....
        /*0718*/ 	.word	0xffffffff


	//   ....[140]....
        /*071c*/ 	.word	0xffffffff


	//   ....[141]....
        /*0720*/ 	.word	0xffffffff


	//   ....[142]....
        /*0724*/ 	.word	0xffffffff


	//   ....[143]....
        /*0728*/ 	.word	0xffffffff


	//   ....[144]....
        /*072c*/ 	.word	0xffffffff


	//   ....[145]....
        /*0730*/ 	.word	0xffffffff


	//   ....[146]....
        /*0734*/ 	.word	0xffffffff


	//   ....[147]....
        /*0738*/ 	.word	0xffffffff


	//   ....[148]....
        /*073c*/ 	.word	0xffffffff


	//   ....[149]....
        /*0740*/ 	.word	0xffffffff


	//   ....[150]....
        /*0744*/ 	.word	0xffffffff


	//   ....[151]....
        /*0748*/ 	.word	0xffffffff


	//   ....[152]....
        /*074c*/ 	.word	0xffffffff


	//   ....[153]....
        /*0750*/ 	.word	0xffffffff


	//   ....[154]....
        /*0754*/ 	.word	0xffffffff


	//   ....[155]....
        /*0758*/ 	.word	0xffffffff


	//   ....[156]....
        /*075c*/ 	.word	0xffffffff


	//   ....[157]....
        /*0760*/ 	.word	0xffffffff


	//   ....[158]....
        /*0764*/ 	.word	0xffffffff


	//   ....[159]....
        /*0768*/ 	.word	0xffffffff


	//   ....[160]....
        /*076c*/ 	.word	0xffffffff


	//   ....[161]....
        /*0770*/ 	.word	0xffffffff


	//   ....[162]....
        /*0774*/ 	.word	0xffffffff


	//   ....[163]....
        /*0778*/ 	.word	0xffffffff


	//   ....[164]....
        /*077c*/ 	.word	0xffffffff


	//   ....[165]....
        /*0780*/ 	.word	0xffffffff


	//   ....[166]....
        /*0784*/ 	.word	0xffffffff


	//   ....[167]....
        /*0788*/ 	.word	0xffffffff


	//   ....[168]....
        /*078c*/ 	.word	0xffffffff


	//   ....[169]....
        /*0790*/ 	.word	0xffffffff


	//   ....[170]....
        /*0794*/ 	.word	0xffffffff


	//   ....[171]....
        /*0798*/ 	.word	0xffffffff


	//   ....[172]....
        /*079c*/ 	.word	0xffffffff


	//   ....[173]....
        /*07a0*/ 	.word	0xffffffff


	//   ....[174]....
        /*07a4*/ 	.word	0xffffffff


	//   ....[175]....
        /*07a8*/ 	.word	0xffffffff


	//   ....[176]....
        /*07ac*/ 	.word	0xffffffff


	//   ....[177]....
        /*07b0*/ 	.word	0xffffffff


	//   ....[178]....
        /*07b4*/ 	.word	0xffffffff


	//   ....[179]....
        /*07b8*/ 	.word	0xffffffff


	//   ....[180]....
        /*07bc*/ 	.word	0xffffffff


	//   ....[181]....
        /*07c0*/ 	.word	0xffffffff


	//   ....[182]....
        /*07c4*/ 	.word	0xffffffff


	//   ....[183]....
        /*07c8*/ 	.word	0xffffffff


	//   ....[184]....
        /*07cc*/ 	.word	0xffffffff


	//   ....[185]....
        /*07d0*/ 	.word	0xffffffff


	//   ....[186]....
        /*07d4*/ 	.word	0xffffffff


	//   ....[187]....
        /*07d8*/ 	.word	0xffffffff


	//   ....[188]....
        /*07dc*/ 	.word	0xffffffff


	//   ....[189]....
        /*07e0*/ 	.word	0xffffffff


	//   ....[190]....
        /*07e4*/ 	.word	0xffffffff


	//   ....[191]....
        /*07e8*/ 	.word	0xffffffff


	//   ....[192]....
        /*07ec*/ 	.word	0xffffffff


	//   ....[193]....
        /*07f0*/ 	.word	0xffffffff


	//   ....[194]....
        /*07f4*/ 	.word	0xffffffff


	//   ....[195]....
        /*07f8*/ 	.word	0xffffffff


	//   ....[196]....
        /*07fc*/ 	.word	0xffffffff


	//   ....[197]....
        /*0800*/ 	.word	0xffffffff


	//   ....[198]....
        /*0804*/ 	.word	0xffffffff


	//   ....[199]....
        /*0808*/ 	.word	0xffffffff


	//   ....[200]....
        /*080c*/ 	.word	0xffffffff


	//   ....[201]....
        /*0810*/ 	.word	0xffffffff


	//   ....[202]....
        /*0814*/ 	.word	0xffffffff


	//   ....[203]....
        /*0818*/ 	.word	0xffffffff


	//   ....[204]....
        /*081c*/ 	.word	0xffffffff


	//   ....[205]....
        /*0820*/ 	.word	0xffffffff


	//   ....[206]....
        /*0824*/ 	.word	0xffffffff


	//   ....[207]....
        /*0828*/ 	.word	0xffffffff


	//   ....[208]....
        /*082c*/ 	.word	0xffffffff


	//   ....[209]....
        /*0830*/ 	.word	0xffffffff


	//   ....[210]....
        /*0834*/ 	.word	0xffffffff


	//   ....[211]....
        /*0838*/ 	.word	0xffffffff


	//   ....[212]....
        /*083c*/ 	.word	0xffffffff


	//   ....[213]....
        /*0840*/ 	.word	0xffffffff


	//   ....[214]....
        /*0844*/ 	.word	0xffffffff


	//   ....[215]....
        /*0848*/ 	.word	0xffffffff


	//   ....[216]....
        /*084c*/ 	.word	0xffffffff


	//   ....[217]....
        /*0850*/ 	.word	0xffffffff


	//   ....[218]....
        /*0854*/ 	.word	0xffffffff


	//   ....[219]....
        /*0858*/ 	.word	0xffffffff


	//   ....[220]....
        /*085c*/ 	.word	0xffffffff


	//   ....[221]....
        /*0860*/ 	.word	0xffffffff


	//   ....[222]....
        /*0864*/ 	.word	0xffffffff


	//   ....[223]....
        /*0868*/ 	.word	0xffffffff


	//   ....[224]....
        /*086c*/ 	.word	0xffffffff


	//   ....[225]....
        /*0870*/ 	.word	0xffffffff


	//   ....[226]....
        /*0874*/ 	.word	0xffffffff


	//   ....[227]....
        /*0878*/ 	.word	0xffffffff


	//   ....[228]....
        /*087c*/ 	.word	0xffffffff


	//   ....[229]....
        /*0880*/ 	.word	0xffffffff


	//   ....[230]....
        /*0884*/ 	.word	0xffffffff


	//   ....[231]....
        /*0888*/ 	.word	0xffffffff


	//   ....[232]....
        /*088c*/ 	.word	0xffffffff


	//   ....[233]....
        /*0890*/ 	.word	0xffffffff


	//   ....[234]....
        /*0894*/ 	.word	0xffffffff


	//   ....[235]....
        /*0898*/ 	.word	0xffffffff


	//   ....[236]....
        /*089c*/ 	.word	0xffffffff


	//   ....[237]....
        /*08a0*/ 	.word	0xffffffff


	//   ....[238]....
        /*08a4*/ 	.word	0xffffffff


	//   ....[239]....
        /*08a8*/ 	.word	0xffffffff


	//   ....[240]....
        /*08ac*/ 	.word	0xffffffff


	//   ....[241]....
        /*08b0*/ 	.word	0xffffffff


	//   ....[242]....
        /*08b4*/ 	.word	0xffffffff


	//   ....[243]....
        /*08b8*/ 	.word	0xffffffff


	//   ....[244]....
        /*08bc*/ 	.word	0xffffffff


	//   ....[245]....
        /*08c0*/ 	.word	0xffffffff


	//   ....[246]....
        /*08c4*/ 	.word	0xffffffff


	//   ....[247]....
        /*08c8*/ 	.word	0xffffffff


	//   ....[248]....
        /*08cc*/ 	.word	0xffffffff


	//   ....[249]....
        /*08d0*/ 	.word	0xffffffff


	//   ....[250]....
        /*08d4*/ 	.word	0xffffffff


	//   ....[251]....
        /*08d8*/ 	.word	0xffffffff


	//   ....[252]....
        /*08dc*/ 	.word	0xffffffff


	//   ....[253]....
        /*08e0*/ 	.word	0xffffffff


	//   ....[254]....
        /*08e4*/ 	.word	0xffffffff


	//   ....[255]....
        /*08e8*/ 	.word	0xffffffff


	//   ....[0]....
        /*08ec*/ 	.word	0xffffffff


	//   ....[1]....
        /*08f0*/ 	.word	0xffffffff


	//   ....[2]....
        /*08f4*/ 	.word	0xffffffff


	//   ....[3]....
        /*08f8*/ 	.word	0xffffffff


	//   ....[4]....
        /*08fc*/ 	.word	0xffffffff


	//   ....[5]....
        /*0900*/ 	.word	0xffffffff


	//   ....[6]....
        /*0904*/ 	.word	0xffffffff


	//   ....[7]....
        /*0908*/ 	.word	0xffffffff


	//   ....[8]....
        /*090c*/ 	.word	0xffffffff


	//   ....[9]....
        /*0910*/ 	.word	0xffffffff


	//   ....[10]....
        /*0914*/ 	.word	0xffffffff


	//   ....[11]....
        /*0918*/ 	.word	0xffffffff


	//   ....[12]....
        /*091c*/ 	.word	0xffffffff


	//   ....[13]....
        /*0920*/ 	.word	0xffffffff


	//   ....[14]....
        /*0924*/ 	.word	0xffffffff


	//   ....[15]....
        /*0928*/ 	.word	0xffffffff


	//   ....[16]....
        /*092c*/ 	.word	0xffffffff


	//   ....[17]....
        /*0930*/ 	.word	0xffffffff


	//   ....[18]....
        /*0934*/ 	.word	0xffffffff


	//   ....[19]....
        /*0938*/ 	.word	0xffffffff


	//   ....[20]....
        /*093c*/ 	.word	0xffffffff


	//   ....[21]....
        /*0940*/ 	.word	0xffffffff


	//   ....[22]....
        /*0944*/ 	.word	0xffffffff


	//   ....[23]....
        /*0948*/ 	.word	0xffffffff


	//   ....[24]....
        /*094c*/ 	.word	0xffffffff


	//   ....[25]....
        /*0950*/ 	.word	0xffffffff


	//   ....[26]....
        /*0954*/ 	.word	0xffffffff


	//   ....[27]....
        /*0958*/ 	.word	0xffffffff


	//   ....[28]....
        /*095c*/ 	.word	0xffffffff


	//   ....[29]....
        /*0960*/ 	.word	0xffffffff


	//   ....[30]....
        /*0964*/ 	.word	0xffffffff


	//   ....[31]....
        /*0968*/ 	.word	0xffffffff


	//   ....[32]....
        /*096c*/ 	.word	0xffffffff


	//   ....[33]....
        /*0970*/ 	.word	0xffffffff


	//   ....[34]....
        /*0974*/ 	.word	0xffffffff


	//   ....[35]....
        /*0978*/ 	.word	0xffffffff


	//   ....[36]....
        /*097c*/ 	.word	0xffffffff


	//   ....[37]....
        /*0980*/ 	.word	0xffffffff


	//   ....[38]....
        /*0984*/ 	.word	0xffffffff


	//   ....[39]....
        /*0988*/ 	.word	0xffffffff


	//   ....[40]....
        /*098c*/ 	.word	0xffffffff


	//   ....[41]....
        /*0990*/ 	.word	0xffffffff


	//   ....[42]....
        /*0994*/ 	.word	0xffffffff


	//   ....[43]....
        /*0998*/ 	.word	0xffffffff


	//   ....[44]....
        /*099c*/ 	.word	0xffffffff


	//   ....[45]....
        /*09a0*/ 	.word	0xffffffff


	//   ....[46]....
        /*09a4*/ 	.word	0xffffffff


	//   ....[47]....
        /*09a8*/ 	.word	0xffffffff


	//   ....[48]....
        /*09ac*/ 	.word	0xffffffff


	//   ....[49]....
        /*09b0*/ 	.word	0xffffffff


	//   ....[50]....
        /*09b4*/ 	.word	0xffffffff


	//   ....[51]....
        /*09b8*/ 	.word	0xffffffff


	//   ....[52]....
        /*09bc*/ 	.word	0xffffffff


	//   ....[53]....
        /*09c0*/ 	.word	0xffffffff


	//   ....[54]....
        /*09c4*/ 	.word	0xffffffff


	//   ....[55]....
        /*09c8*/ 	.word	0xffffffff


	//   ....[56]....
        /*09cc*/ 	.word	0xffffffff


	//   ....[57]....
        /*09d0*/ 	.word	0xffffffff


	//   ....[58]....
        /*09d4*/ 	.word	0xffffffff


	//   ....[59]....
        /*09d8*/ 	.word	0xffffffff


	//   ....[60]....
        /*09dc*/ 	.word	0xffffffff


	//   ....[61]....
        /*09e0*/ 	.word	0xffffffff


	//   ....[62]....
        /*09e4*/ 	.word	0xffffffff


	//   ....[63]....
        /*09e8*/ 	.word	0xffffffff


	//   ....[64]....
        /*09ec*/ 	.word	0xffffffff


	//   ....[65]....
        /*09f0*/ 	.word	0xffffffff


	//   ....[66]....
        /*09f4*/ 	.word	0xffffffff


	//   ....[67]....
        /*09f8*/ 	.word	0xffffffff


	//   ....[68]....
        /*09fc*/ 	.word	0xffffffff


	//   ....[69]....
        /*0a00*/ 	.word	0xffffffff


	//   ....[70]....
        /*0a04*/ 	.word	0xffffffff


	//   ....[71]....
        /*0a08*/ 	.word	0xffffffff


	//   ....[72]....
        /*0a0c*/ 	.word	0xffffffff


	//   ....[73]....
        /*0a10*/ 	.word	0xffffffff


	//   ....[74]....
        /*0a14*/ 	.word	0xffffffff


	//   ....[75]....
        /*0a18*/ 	.word	0xffffffff


	//   ....[76]....
        /*0a1c*/ 	.word	0xffffffff


	//   ....[77]....
        /*0a20*/ 	.word	0xffffffff


	//   ....[78]....
        /*0a24*/ 	.word	0xffffffff


	//   ....[79]....
        /*0a28*/ 	.word	0xffffffff


	//   ....[80]....
        /*0a2c*/ 	.word	0xffffffff


	//   ....[81]....
        /*0a30*/ 	.word	0xffffffff


	//   ....[82]....
        /*0a34*/ 	.word	0xffffffff


	//   ....[83]....
        /*0a38*/ 	.word	0xffffffff


	//   ....[84]....
        /*0a3c*/ 	.word	0xffffffff


	//   ....[85]....
        /*0a40*/ 	.word	0xffffffff


	//   ....[86]....
        /*0a44*/ 	.word	0xffffffff


	//   ....[87]....
        /*0a48*/ 	.word	0xffffffff


	//   ....[88]....
        /*0a4c*/ 	.word	0xffffffff


	//   ....[89]....
        /*0a50*/ 	.word	0xffffffff


	//   ....[90]....
        /*0a54*/ 	.word	0xffffffff


	//   ....[91]....
        /*0a58*/ 	.word	0xffffffff


	//   ....[92]....
        /*0a5c*/ 	.word	0xffffffff


	//   ....[93]....
        /*0a60*/ 	.word	0xffffffff


	//   ....[94]....
        /*0a64*/ 	.word	0xffffffff


	//   ....[95]....
        /*0a68*/ 	.word	0xffffffff


	//   ....[96]....
        /*0a6c*/ 	.word	0xffffffff


	//   ....[97]....
        /*0a70*/ 	.word	0xffffffff


	//   ....[98]....
        /*0a74*/ 	.word	0xffffffff


	//   ....[99]....
        /*0a78*/ 	.word	0xffffffff


	//   ....[100]....
        /*0a7c*/ 	.word	0xffffffff


	//   ....[101]....
        /*0a80*/ 	.word	0xffffffff


	//   ....[102]....
        /*0a84*/ 	.word	0xffffffff


	//   ....[103]....
        /*0a88*/ 	.word	0xffffffff


	//   ....[104]....
        /*0a8c*/ 	.word	0xffffffff


	//   ....[105]....
        /*0a90*/ 	.word	0xffffffff


	//   ....[106]....
        /*0a94*/ 	.word	0xffffffff


	//   ....[107]....
        /*0a98*/ 	.word	0xffffffff


	//   ....[108]....
        /*0a9c*/ 	.word	0xffffffff


	//   ....[109]....
        /*0aa0*/ 	.word	0xffffffff


	//   ....[110]....
        /*0aa4*/ 	.word	0xffffffff


	//   ....[111]....
        /*0aa8*/ 	.word	0xffffffff


	//   ....[112]....
        /*0aac*/ 	.word	0xffffffff


	//   ....[113]....
        /*0ab0*/ 	.word	0xffffffff


	//   ....[114]....
        /*0ab4*/ 	.word	0xffffffff


	//   ....[115]....
        /*0ab8*/ 	.word	0xffffffff


	//   ....[116]....
        /*0abc*/ 	.word	0xffffffff


	//   ....[117]....
        /*0ac0*/ 	.word	0xffffffff


	//   ....[118]....
        /*0ac4*/ 	.word	0xffffffff


	//   ....[119]....
        /*0ac8*/ 	.word	0xffffffff


	//   ....[120]....
        /*0acc*/ 	.word	0xffffffff


	//   ....[121]....
        /*0ad0*/ 	.word	0xffffffff


	//   ....[122]....
        /*0ad4*/ 	.word	0xffffffff


	//   ....[123]....
        /*0ad8*/ 	.word	0xffffffff


	//   ....[124]....
        /*0adc*/ 	.word	0xffffffff


	//   ....[125]....
        /*0ae0*/ 	.word	0xffffffff


	//   ....[126]....
        /*0ae4*/ 	.word	0xffffffff


	//   ....[127]....
        /*0ae8*/ 	.word	0xffffffff


	//   ....[128]....
        /*0aec*/ 	.word	0xffffffff


	//   ....[129]....
        /*0af0*/ 	.word	0xffffffff


	//   ....[130]....
        /*0af4*/ 	.word	0xffffffff


	//   ....[131]....
        /*0af8*/ 	.word	0xffffffff


	//   ....[132]....
        /*0afc*/ 	.word	0xffffffff


	//   ....[133]....
        /*0b00*/ 	.word	0xffffffff


	//   ....[134]....
        /*0b04*/ 	.word	0xffffffff


	//   ....[135]....
        /*0b08*/ 	.word	0xffffffff


	//   ....[136]....
        /*0b0c*/ 	.word	0xffffffff


	//   ....[137]....
        /*0b10*/ 	.word	0xffffffff


	//   ....[138]....
        /*0b14*/ 	.word	0xffffffff


	//   ....[139]....
        /*0b18*/ 	.word	0xffffffff


	//   ....[140]....
        /*0b1c*/ 	.word	0xffffffff


	//   ....[141]....
        /*0b20*/ 	.word	0xffffffff


	//   ....[142]....
        /*0b24*/ 	.word	0xffffffff


	//   ....[143]....
        /*0b28*/ 	.word	0xffffffff


	//   ....[144]....
        /*0b2c*/ 	.word	0xffffffff


	//   ....[145]....
        /*0b30*/ 	.word	0xffffffff


	//   ....[146]....
        /*0b34*/ 	.word	0xffffffff


	//   ....[147]....
        /*0b38*/ 	.word	0xffffffff


	//   ....[148]....
        /*0b3c*/ 	.word	0xffffffff


	//   ....[149]....
        /*0b40*/ 	.word	0xffffffff


	//   ....[150]....
        /*0b44*/ 	.word	0xffffffff


	//   ....[151]....
        /*0b48*/ 	.word	0xffffffff


	//   ....[152]....
        /*0b4c*/ 	.word	0xffffffff


	//   ....[153]....
        /*0b50*/ 	.word	0xffffffff


	//   ....[154]....
        /*0b54*/ 	.word	0xffffffff


	//   ....[155]....
        /*0b58*/ 	.word	0xffffffff


	//   ....[156]....
        /*0b5c*/ 	.word	0xffffffff


	//   ....[157]....
        /*0b60*/ 	.word	0xffffffff


	//   ....[158]....
        /*0b64*/ 	.word	0xffffffff


	//   ....[159]....
        /*0b68*/ 	.word	0xffffffff


	//   ....[160]....
        /*0b6c*/ 	.word	0xffffffff


	//   ....[161]....
        /*0b70*/ 	.word	0xffffffff


	//   ....[162]....
        /*0b74*/ 	.word	0xffffffff


	//   ....[163]....
        /*0b78*/ 	.word	0xffffffff


	//   ....[164]....
        /*0b7c*/ 	.word	0xffffffff


	//   ....[165]....
        /*0b80*/ 	.word	0xffffffff


	//   ....[166]....
        /*0b84*/ 	.word	0xffffffff


	//   ....[167]....
        /*0b88*/ 	.word	0xffffffff


	//   ....[168]....
        /*0b8c*/ 	.word	0xffffffff


	//   ....[169]....
        /*0b90*/ 	.word	0xffffffff


	//   ....[170]....
        /*0b94*/ 	.word	0xffffffff


	//   ....[171]....
        /*0b98*/ 	.word	0xffffffff


	//   ....[172]....
        /*0b9c*/ 	.word	0xffffffff


	//   ....[173]....
        /*0ba0*/ 	.word	0xffffffff


	//   ....[174]....
        /*0ba4*/ 	.word	0xffffffff


	//   ....[175]....
        /*0ba8*/ 	.word	0xffffffff


	//   ....[176]....
        /*0bac*/ 	.word	0xffffffff


	//   ....[177]....
        /*0bb0*/ 	.word	0xffffffff


	//   ....[178]....
        /*0bb4*/ 	.word	0xffffffff


	//   ....[179]....
        /*0bb8*/ 	.word	0xffffffff


	//   ....[180]....
        /*0bbc*/ 	.word	0xffffffff


	//   ....[181]....
        /*0bc0*/ 	.word	0xffffffff


	//   ....[182]....
        /*0bc4*/ 	.word	0xffffffff


	//   ....[183]....
        /*0bc8*/ 	.word	0xffffffff


	//   ....[184]....
        /*0bcc*/ 	.word	0xffffffff


	//   ....[185]....
        /*0bd0*/ 	.word	0xffffffff


	//   ....[186]....
        /*0bd4*/ 	.word	0xffffffff


	//   ....[187]....
        /*0bd8*/ 	.word	0xffffffff


	//   ....[188]....
        /*0bdc*/ 	.word	0xffffffff


	//   ....[189]....
        /*0be0*/ 	.word	0xffffffff


	//   ....[190]....
        /*0be4*/ 	.word	0xffffffff


	//   ....[191]....
        /*0be8*/ 	.word	0xffffffff


	//   ....[192]....
        /*0bec*/ 	.word	0xffffffff


	//   ....[193]....
        /*0bf0*/ 	.word	0xffffffff


	//   ....[194]....
        /*0bf4*/ 	.word	0xffffffff


	//   ....[195]....
        /*0bf8*/ 	.word	0xffffffff


	//   ....[196]....
        /*0bfc*/ 	.word	0xffffffff


	//   ....[197]....
        /*0c00*/ 	.word	0xffffffff


	//   ....[198]....
        /*0c04*/ 	.word	0xffffffff


	//   ....[199]....
        /*0c08*/ 	.word	0xffffffff


	//   ....[200]....
        /*0c0c*/ 	.word	0xffffffff


	//   ....[201]....
        /*0c10*/ 	.word	0xffffffff


	//   ....[202]....
        /*0c14*/ 	.word	0xffffffff


	//   ....[203]....
        /*0c18*/ 	.word	0xffffffff


	//   ....[204]....
        /*0c1c*/ 	.word	0xffffffff


	//   ....[205]....
        /*0c20*/ 	.word	0xffffffff


	//   ....[206]....
        /*0c24*/ 	.word	0xffffffff


	//   ....[207]....
        /*0c28*/ 	.word	0xffffffff


	//   ....[208]....
        /*0c2c*/ 	.word	0xffffffff


	//   ....[209]....
        /*0c30*/ 	.word	0xffffffff


	//   ....[210]....
        /*0c34*/ 	.word	0xffffffff


	//   ....[211]....
        /*0c38*/ 	.word	0xffffffff


	//   ....[212]....
        /*0c3c*/ 	.word	0xffffffff


	//   ....[213]....
        /*0c40*/ 	.word	0xffffffff


	//   ....[214]....
        /*0c44*/ 	.word	0xffffffff


	//   ....[215]....
        /*0c48*/ 	.word	0xffffffff


	//   ....[216]....
        /*0c4c*/ 	.word	0xffffffff


	//   ....[217]....
        /*0c50*/ 	.word	0xffffffff


	//   ....[218]....
        /*0c54*/ 	.word	0xffffffff


	//   ....[219]....
        /*0c58*/ 	.word	0xffffffff


	//   ....[220]....
        /*0c5c*/ 	.word	0xffffffff


	//   ....[221]....
        /*0c60*/ 	.word	0xffffffff


	//   ....[222]....
        /*0c64*/ 	.word	0xffffffff


	//   ....[223]....
        /*0c68*/ 	.word	0xffffffff


	//   ....[224]....
        /*0c6c*/ 	.word	0xffffffff


	//   ....[225]....
        /*0c70*/ 	.word	0xffffffff


	//   ....[226]....
        /*0c74*/ 	.word	0xffffffff


	//   ....[227]....
        /*0c78*/ 	.word	0xffffffff


	//   ....[228]....
        /*0c7c*/ 	.word	0xffffffff


	//   ....[229]....
        /*0c80*/ 	.word	0xffffffff


	//   ....[230]....
        /*0c84*/ 	.word	0xffffffff


	//   ....[231]....
        /*0c88*/ 	.word	0xffffffff


	//   ....[232]....
        /*0c8c*/ 	.word	0xffffffff


	//   ....[233]....
        /*0c90*/ 	.word	0xffffffff


	//   ....[234]....
        /*0c94*/ 	.word	0xffffffff


	//   ....[235]....
        /*0c98*/ 	.word	0xffffffff


	//   ....[236]....
        /*0c9c*/ 	.word	0xffffffff


	//   ....[237]....
        /*0ca0*/ 	.word	0xffffffff


	//   ....[238]....
        /*0ca4*/ 	.word	0xffffffff


	//   ....[239]....
        /*0ca8*/ 	.word	0xffffffff


	//   ....[240]....
        /*0cac*/ 	.word	0xffffffff


	//   ....[241]....
        /*0cb0*/ 	.word	0xffffffff


	//   ....[242]....
        /*0cb4*/ 	.word	0xffffffff


	//   ....[243]....
        /*0cb8*/ 	.word	0xffffffff


	//   ....[244]....
        /*0cbc*/ 	.word	0xffffffff


	//   ....[245]....
        /*0cc0*/ 	.word	0xffffffff


	//   ....[246]....
        /*0cc4*/ 	.word	0xffffffff


	//   ....[247]....
        /*0cc8*/ 	.word	0xffffffff


	//   ....[248]....
        /*0ccc*/ 	.word	0xffffffff


	//   ....[249]....
        /*0cd0*/ 	.word	0xffffffff


	//   ....[250]....
        /*0cd4*/ 	.word	0xffffffff


	//   ....[251]....
        /*0cd8*/ 	.word	0xffffffff


	//   ....[252]....
        /*0cdc*/ 	.word	0xffffffff


	//   ....[253]....
        /*0ce0*/ 	.word	0xffffffff


	//   ....[254]....
        /*0ce4*/ 	.word	0xffffffff


	//   ....[255]....
        /*0ce8*/ 	.word	0xffffffff


	//   ....[0]....
        /*0cec*/ 	.word	0xffffffff


	//   ....[1]....
        /*0cf0*/ 	.word	0xffffffff


	//   ....[2]....
        /*0cf4*/ 	.word	0xffffffff


	//   ....[3]....
        /*0cf8*/ 	.word	0xffffffff


	//   ....[4]....
        /*0cfc*/ 	.word	0xffffffff


	//   ....[5]....
        /*0d00*/ 	.word	0xffffffff


	//   ....[6]....
        /*0d04*/ 	.word	0xffffffff


	//   ....[7]....
        /*0d08*/ 	.word	0xffffffff


	//   ....[8]....
        /*0d0c*/ 	.word	0xffffffff


	//   ....[9]....
        /*0d10*/ 	.word	0xffffffff


	//   ....[10]....
        /*0d14*/ 	.word	0xffffffff


	//   ....[11]....
        /*0d18*/ 	.word	0xffffffff


	//   ....[12]....
        /*0d1c*/ 	.word	0xffffffff


	//   ....[13]....
        /*0d20*/ 	.word	0xffffffff


	//   ....[14]....
        /*0d24*/ 	.word	0xffffffff


	//   ....[15]....
        /*0d28*/ 	.word	0xffffffff


	//   ....[16]....
        /*0d2c*/ 	.word	0xffffffff


	//   ....[17]....
        /*0d30*/ 	.word	0xffffffff


	//   ....[18]....
        /*0d34*/ 	.word	0xffffffff


	//   ....[19]....
        /*0d38*/ 	.word	0xffffffff


	//   ....[20]....
        /*0d3c*/ 	.word	0xffffffff


	//   ....[21]....
        /*0d40*/ 	.word	0xffffffff


	//   ....[22]....
        /*0d44*/ 	.word	0xffffffff


	//   ....[23]....
        /*0d48*/ 	.word	0xffffffff


	//   ....[24]....
        /*0d4c*/ 	.word	0xffffffff


	//   ....[25]....
        /*0d50*/ 	.word	0xffffffff


	//   ....[26]....
        /*0d54*/ 	.word	0xffffffff


	//   ....[27]....
        /*0d58*/ 	.word	0xffffffff


	//   ....[28]....
        /*0d5c*/ 	.word	0xffffffff


	//   ....[29]....
        /*0d60*/ 	.word	0xffffffff


	//   ....[30]....
        /*0d64*/ 	.word	0xffffffff


	//   ....[31]....
        /*0d68*/ 	.word	0xffffffff


	//   ....[32]....
        /*0d6c*/ 	.word	0xffffffff


	//   ....[33]....
        /*0d70*/ 	.word	0xffffffff


	//   ....[34]....
        /*0d74*/ 	.word	0xffffffff


	//   ....[35]....
        /*0d78*/ 	.word	0xffffffff


	//   ....[36]....
        /*0d7c*/ 	.word	0xffffffff


	//   ....[37]....
        /*0d80*/ 	.word	0xffffffff


	//   ....[38]....
        /*0d84*/ 	.word	0xffffffff


	//   ....[39]....
        /*0d88*/ 	.word	0xffffffff


	//   ....[40]....
        /*0d8c*/ 	.word	0xffffffff


	//   ....[41]....
        /*0d90*/ 	.word	0xffffffff


	//   ....[42]....
        /*0d94*/ 	.word	0xffffffff


	//   ....[43]....
        /*0d98*/ 	.word	0xffffffff


	//   ....[44]....
        /*0d9c*/ 	.word	0xffffffff


	//   ....[45]....
        /*0da0*/ 	.word	0xffffffff


	//   ....[46]....
        /*0da4*/ 	.word	0xffffffff


	//   ....[47]....
        /*0da8*/ 	.word	0xffffffff


	//   ....[48]....
        /*0dac*/ 	.word	0xffffffff


	//   ....[49]....
        /*0db0*/ 	.word	0xffffffff


	//   ....[50]....
        /*0db4*/ 	.word	0xffffffff


	//   ....[51]....
        /*0db8*/ 	.word	0xffffffff


	//   ....[52]....
        /*0dbc*/ 	.word	0xffffffff


	//   ....[53]....
        /*0dc0*/ 	.word	0xffffffff


	//   ....[54]....
        /*0dc4*/ 	.word	0xffffffff


	//   ....[55]....
        /*0dc8*/ 	.word	0xffffffff


	//   ....[56]....
        /*0dcc*/ 	.word	0xffffffff


	//   ....[57]....
        /*0dd0*/ 	.word	0xffffffff


	//   ....[58]....
        /*0dd4*/ 	.word	0xffffffff


	//   ....[59]....
        /*0dd8*/ 	.word	0xffffffff


	//   ....[60]....
        /*0ddc*/ 	.word	0xffffffff


	//   ....[61]....
        /*0de0*/ 	.word	0xffffffff


	//   ....[62]....
        /*0de4*/ 	.word	0xffffffff


	//   ....[63]....
        /*0de8*/ 	.word	0xffffffff


	//   ....[64]....
        /*0dec*/ 	.word	0xffffffff


	//   ....[65]....
        /*0df0*/ 	.word	0xffffffff


	//   ....[66]....
        /*0df4*/ 	.word	0xffffffff


	//   ....[67]....
        /*0df8*/ 	.word	0xffffffff


	//   ....[68]....
        /*0dfc*/ 	.word	0xffffffff


	//   ....[69]....
        /*0e00*/ 	.word	0xffffffff


	//   ....[70]....
        /*0e04*/ 	.word	0xffffffff


	//   ....[71]....
        /*0e08*/ 	.word	0xffffffff


	//   ....[72]....
        /*0e0c*/ 	.word	0xffffffff


	//   ....[73]....
        /*0e10*/ 	.word	0xffffffff


	//   ....[74]....
        /*0e14*/ 	.word	0xffffffff


	//   ....[75]....
        /*0e18*/ 	.word	0xffffffff


	//   ....[76]....
        /*0e1c*/ 	.word	0xffffffff


	//   ....[77]....
        /*0e20*/ 	.word	0xffffffff


	//   ....[78]....
        /*0e24*/ 	.word	0xffffffff


	//   ....[79]....
        /*0e28*/ 	.word	0xffffffff


	//   ....[80]....
        /*0e2c*/ 	.word	0xffffffff


	//   ....[81]....
        /*0e30*/ 	.word	0xffffffff


	//   ....[82]....
        /*0e34*/ 	.word	0xffffffff


	//   ....[83]....
        /*0e38*/ 	.word	0xffffffff


	//   ....[84]....
        /*0e3c*/ 	.word	0xffffffff


	//   ....[85]....
        /*0e40*/ 	.word	0xffffffff


	//   ....[86]....
        /*0e44*/ 	.word	0xffffffff


	//   ....[87]....
        /*0e48*/ 	.word	0xffffffff


	//   ....[88]....
        /*0e4c*/ 	.word	0xffffffff


	//   ....[89]....
        /*0e50*/ 	.word	0xffffffff


	//   ....[90]....
        /*0e54*/ 	.word	0xffffffff


	//   ....[91]....
        /*0e58*/ 	.word	0xffffffff


	//   ....[92]....
        /*0e5c*/ 	.word	0xffffffff


	//   ....[93]....
        /*0e60*/ 	.word	0xffffffff


	//   ....[94]....
        /*0e64*/ 	.word	0xffffffff


	//   ....[95]....
        /*0e68*/ 	.word	0xffffffff


	//   ....[96]....
        /*0e6c*/ 	.word	0xffffffff


	//   ....[97]....
        /*0e70*/ 	.word	0xffffffff


	//   ....[98]....
        /*0e74*/ 	.word	0xffffffff


	//   ....[99]....
        /*0e78*/ 	.word	0xffffffff


	//   ....[100]....
        /*0e7c*/ 	.word	0xffffffff


	//   ....[101]....
        /*0e80*/ 	.word	0xffffffff


	//   ....[102]....
        /*0e84*/ 	.word	0xffffffff


	//   ....[103]....
        /*0e88*/ 	.word	0xffffffff


	//   ....[104]....
        /*0e8c*/ 	.word	0xffffffff


	//   ....[105]....
        /*0e90*/ 	.word	0xffffffff


	//   ....[106]....
        /*0e94*/ 	.word	0xffffffff


	//   ....[107]....
        /*0e98*/ 	.word	0xffffffff


	//   ....[108]....
        /*0e9c*/ 	.word	0xffffffff


	//   ....[109]....
        /*0ea0*/ 	.word	0xffffffff


	//   ....[110]....
        /*0ea4*/ 	.word	0xffffffff


	//   ....[111]....
        /*0ea8*/ 	.word	0xffffffff


	//   ....[112]....
        /*0eac*/ 	.word	0xffffffff


	//   ....[113]....
        /*0eb0*/ 	.word	0xffffffff


	//   ....[114]....
        /*0eb4*/ 	.word	0xffffffff


	//   ....[115]....
        /*0eb8*/ 	.word	0xffffffff


	//   ....[116]....
        /*0ebc*/ 	.word	0xffffffff


	//   ....[117]....
        /*0ec0*/ 	.word	0xffffffff


	//   ....[118]....
        /*0ec4*/ 	.word	0xffffffff


	//   ....[119]....
        /*0ec8*/ 	.word	0xffffffff


	//   ....[120]....
        /*0ecc*/ 	.word	0xffffffff


	//   ....[121]....
        /*0ed0*/ 	.word	0xffffffff


	//   ....[122]....
        /*0ed4*/ 	.word	0xffffffff


	//   ....[123]....
        /*0ed8*/ 	.word	0xffffffff


	//   ....[124]....
        /*0edc*/ 	.word	0xffffffff


	//   ....[125]....
        /*0ee0*/ 	.word	0xffffffff


	//   ....[126]....
        /*0ee4*/ 	.word	0xffffffff


	//   ....[127]....
        /*0ee8*/ 	.word	0xffffffff


	//   ....[128]....
        /*0eec*/ 	.word	0xffffffff


	//   ....[129]....
        /*0ef0*/ 	.word	0xffffffff


	//   ....[130]....
        /*0ef4*/ 	.word	0xffffffff


	//   ....[131]....
        /*0ef8*/ 	.word	0xffffffff


	//   ....[132]....
        /*0efc*/ 	.word	0xffffffff


	//   ....[133]....
        /*0f00*/ 	.word	0xffffffff


	//   ....[134]....
        /*0f04*/ 	.word	0xffffffff


	//   ....[135]....
        /*0f08*/ 	.word	0xffffffff


	//   ....[136]....
        /*0f0c*/ 	.word	0xffffffff


	//   ....[137]....
        /*0f10*/ 	.word	0xffffffff


	//   ....[138]....
        /*0f14*/ 	.word	0xffffffff


	//   ....[139]....
        /*0f18*/ 	.word	0xffffffff


	//   ....[140]....
        /*0f1c*/ 	.word	0xffffffff


	//   ....[141]....
        /*0f20*/ 	.word	0xffffffff


	//   ....[142]....
        /*0f24*/ 	.word	0xffffffff


	//   ....[143]....
        /*0f28*/ 	.word	0xffffffff


	//   ....[144]....
        /*0f2c*/ 	.word	0xffffffff


	//   ....[145]....
        /*0f30*/ 	.word	0xffffffff


	//   ....[146]....
        /*0f34*/ 	.word	0xffffffff


	//   ....[147]....
        /*0f38*/ 	.word	0xffffffff


	//   ....[148]....
        /*0f3c*/ 	.word	0xffffffff


	//   ....[149]....
        /*0f40*/ 	.word	0xffffffff


	//   ....[150]....
        /*0f44*/ 	.word	0xffffffff


	//   ....[151]....
        /*0f48*/ 	.word	0xffffffff


	//   ....[152]....
        /*0f4c*/ 	.word	0xffffffff


	//   ....[153]....
        /*0f50*/ 	.word	0xffffffff


	//   ....[154]....
        /*0f54*/ 	.word	0xffffffff


	//   ....[155]....
        /*0f58*/ 	.word	0xffffffff


	//   ....[156]....
        /*0f5c*/ 	.word	0xffffffff


	//   ....[157]....
        /*0f60*/ 	.word	0xffffffff


	//   ....[158]....
        /*0f64*/ 	.word	0xffffffff


	//   ....[159]....
        /*0f68*/ 	.word	0xffffffff


	//   ....[160]....
        /*0f6c*/ 	.word	0xffffffff


	//   ....[161]....
        /*0f70*/ 	.word	0xffffffff


	//   ....[162]....
        /*0f74*/ 	.word	0xffffffff


	//   ....[163]....
        /*0f78*/ 	.word	0xffffffff


	//   ....[164]....
        /*0f7c*/ 	.word	0xffffffff


	//   ....[165]....
        /*0f80*/ 	.word	0xffffffff


	//   ....[166]....
        /*0f84*/ 	.word	0xffffffff


	//   ....[167]....
        /*0f88*/ 	.word	0xffffffff


	//   ....[168]....
        /*0f8c*/ 	.word	0xffffffff


	//   ....[169]....
        /*0f90*/ 	.word	0xffffffff


	//   ....[170]....
        /*0f94*/ 	.word	0xffffffff


	//   ....[171]....
        /*0f98*/ 	.word	0xffffffff


	//   ....[172]....
        /*0f9c*/ 	.word	0xffffffff


	//   ....[173]....
        /*0fa0*/ 	.word	0xffffffff


	//   ....[174]....
        /*0fa4*/ 	.word	0xffffffff


	//   ....[175]....
        /*0fa8*/ 	.word	0xffffffff


	//   ....[176]....
        /*0fac*/ 	.word	0xffffffff


	//   ....[177]....
        /*0fb0*/ 	.word	0xffffffff


	//   ....[178]....
        /*0fb4*/ 	.word	0xffffffff


	//   ....[179]....
        /*0fb8*/ 	.word	0xffffffff


	//   ....[180]....
        /*0fbc*/ 	.word	0xffffffff


	//   ....[181]....
        /*0fc0*/ 	.word	0xffffffff


	//   ....[182]....
        /*0fc4*/ 	.word	0xffffffff


	//   ....[183]....
        /*0fc8*/ 	.word	0xffffffff


	//   ....[184]....
        /*0fcc*/ 	.word	0xffffffff


	//   ....[185]....
        /*0fd0*/ 	.word	0xffffffff


	//   ....[186]....
        /*0fd4*/ 	.word	0xffffffff


	//   ....[187]....
        /*0fd8*/ 	.word	0xffffffff


	//   ....[188]....
        /*0fdc*/ 	.word	0xffffffff


	//   ....[189]....
        /*0fe0*/ 	.word	0xffffffff


	//   ....[190]....
        /*0fe4*/ 	.word	0xffffffff


	//   ....[191]....
        /*0fe8*/ 	.word	0xffffffff


	//----- nvinfo : EIATTR_COOP_GROUP_INSTR_OFFSETS
	.align		4
.L_402:
        /*0fec*/ 	.byte	0x04, 0x28
        /*0fee*/ 	.short	(.L_404 - .L_403)


	//   ....[0]....
.L_403:
        /*0ff0*/ 	.word	0x000030d0


	//   ....[1]....
        /*0ff4*/ 	.word	0x000030f0


	//   ....[2]....
        /*0ff8*/ 	.word	0x00003100


	//   ....[3]....
        /*0ffc*/ 	.word	0x00003110


	//   ....[4]....
        /*1000*/ 	.word	0x00003120


	//   ....[5]....
        /*1004*/ 	.word	0x00003130


	//   ....[6]....
        /*1008*/ 	.word	0x00003140


	//   ....[7]....
        /*100c*/ 	.word	0x00003150


	//   ....[8]....
        /*1010*/ 	.word	0x00003160


	//   ....[9]....
        /*1014*/ 	.word	0x00003170


	//   ....[10]....
        /*1018*/ 	.word	0x00003180


	//   ....[11]....
        /*101c*/ 	.word	0x00003190


	//   ....[12]....
        /*1020*/ 	.word	0x000031a0


	//   ....[13]....
        /*1024*/ 	.word	0x000031b0


	//   ....[14]....
        /*1028*/ 	.word	0x000031c0


	//   ....[15]....
        /*102c*/ 	.word	0x000031d0


	//   ....[16]....
        /*1030*/ 	.word	0x000031e0


	//   ....[17]....
        /*1034*/ 	.word	0x000031f0


	//   ....[18]....
        /*1038*/ 	.word	0x00003200


	//   ....[19]....
        /*103c*/ 	.word	0x00003210


	//   ....[20]....
        /*1040*/ 	.word	0x00003220


	//   ....[21]....
        /*1044*/ 	.word	0x00003230


	//   ....[22]....
        /*1048*/ 	.word	0x00003240


	//   ....[23]....
        /*104c*/ 	.word	0x00003250


	//   ....[24]....
        /*1050*/ 	.word	0x00003260


	//   ....[25]....
        /*1054*/ 	.word	0x00003270


	//   ....[26]....
        /*1058*/ 	.word	0x00003280


	//   ....[27]....
        /*105c*/ 	.word	0x00003290


	//   ....[28]....
        /*1060*/ 	.word	0x000032a0


	//   ....[29]....
        /*1064*/ 	.word	0x000032b0


	//   ....[30]....
        /*1068*/ 	.word	0x000032c0


	//   ....[31]....
        /*106c*/ 	.word	0x000032d0


	//   ....[32]....
        /*1070*/ 	.word	0x000032e0


	//   ....[33]....
        /*1074*/ 	.word	0x000032f0


	//   ....[34]....
        /*1078*/ 	.word	0x00003320


	//   ....[35]....
        /*107c*/ 	.word	0x00003330


	//   ....[36]....
        /*1080*/ 	.word	0x00003340


	//   ....[37]....
        /*1084*/ 	.word	0x00003350


	//   ....[38]....
        /*1088*/ 	.word	0x00003370


	//   ....[39]....
        /*108c*/ 	.word	0x00003380


	//   ....[40]....
        /*1090*/ 	.word	0x00003470


	//   ....[41]....
        /*1094*/ 	.word	0x00003480


	//   ....[42]....
        /*1098*/ 	.word	0x00003490


	//   ....[43]....
        /*109c*/ 	.word	0x000034a0


	//   ....[44]....
        /*10a0*/ 	.word	0x000034b0


	//   ....[45]....
        /*10a4*/ 	.word	0x000034c0


	//   ....[46]....
        /*10a8*/ 	.word	0x000034d0


	//   ....[47]....
        /*10ac*/ 	.word	0x000034e0


	//   ....[48]....
        /*10b0*/ 	.word	0x000034f0


	//   ....[49]....
        /*10b4*/ 	.word	0x00003500


	//   ....[50]....
        /*10b8*/ 	.word	0x00003510


	//   ....[51]....
        /*10bc*/ 	.word	0x00003520


	//   ....[52]....
        /*10c0*/ 	.word	0x00003530


	//   ....[53]....
        /*10c4*/ 	.word	0x00003540


	//   ....[54]....
        /*10c8*/ 	.word	0x00003550


	//   ....[55]....
        /*10cc*/ 	.word	0x00003560


	//   ....[56]....
        /*10d0*/ 	.word	0x00003570


	//   ....[57]....
        /*10d4*/ 	.word	0x00003580


	//   ....[58]....
        /*10d8*/ 	.word	0x00003590


	//   ....[59]....
        /*10dc*/ 	.word	0x000035a0


	//   ....[60]....
        /*10e0*/ 	.word	0x000035b0


	//   ....[61]....
        /*10e4*/ 	.word	0x000035c0


	//   ....[62]....
        /*10e8*/ 	.word	0x000035d0


	//   ....[63]....
        /*10ec*/ 	.word	0x000035e0


	//   ....[64]....
        /*10f0*/ 	.word	0x000035f0


	//   ....[65]....
        /*10f4*/ 	.word	0x00003600


	//   ....[66]....
        /*10f8*/ 	.word	0x00003610


	//   ....[67]....
        /*10fc*/ 	.word	0x00003620


	//   ....[68]....
        /*1100*/ 	.word	0x00003650


	//   ....[69]....
        /*1104*/ 	.word	0x00003660


	//   ....[70]....
        /*1108*/ 	.word	0x00003670


	//   ....[71]....
        /*110c*/ 	.word	0x00003680


	//   ....[72]....
        /*1110*/ 	.word	0x000036a0


	//   ....[73]....
        /*1114*/ 	.word	0x000036b0


	//   ....[74]....
        /*1118*/ 	.word	0x000037a0


	//   ....[75]....
        /*111c*/ 	.word	0x000037b0


	//   ....[76]....
        /*1120*/ 	.word	0x000037c0


	//   ....[77]....
        /*1124*/ 	.word	0x000037d0


	//   ....[78]....
        /*1128*/ 	.word	0x000037e0


	//   ....[79]....
        /*112c*/ 	.word	0x000037f0


	//   ....[80]....
        /*1130*/ 	.word	0x00003800


	//   ....[81]....
        /*1134*/ 	.word	0x00003810


	//   ....[82]....
        /*1138*/ 	.word	0x00003820


	//   ....[83]....
        /*113c*/ 	.word	0x00003830


	//   ....[84]....
        /*1140*/ 	.word	0x00003840


	//   ....[85]....
        /*1144*/ 	.word	0x00003850


	//   ....[86]....
        /*1148*/ 	.word	0x00003860


	//   ....[87]....
        /*114c*/ 	.word	0x00003870


	//   ....[88]....
        /*1150*/ 	.word	0x00003880


	//   ....[89]....
        /*1154*/ 	.word	0x00003890


	//   ....[90]....
        /*1158*/ 	.word	0x000038a0


	//   ....[91]....
        /*115c*/ 	.word	0x000038b0


	//   ....[92]....
        /*1160*/ 	.word	0x000038c0


	//   ....[93]....
        /*1164*/ 	.word	0x000038d0


	//   ....[94]....
        /*1168*/ 	.word	0x000038e0


	//   ....[95]....
        /*116c*/ 	.word	0x000038f0


	//   ....[96]....
        /*1170*/ 	.word	0x00003900


	//   ....[97]....
        /*1174*/ 	.word	0x00003910


	//   ....[98]....
        /*1178*/ 	.word	0x00003920


	//   ....[99]....
        /*117c*/ 	.word	0x00003930


	//   ....[100]....
        /*1180*/ 	.word	0x00003940


	//   ....[101]....
        /*1184*/ 	.word	0x00003950


	//   ....[102]....
        /*1188*/ 	.word	0x00003960


	//   ....[103]....
        /*118c*/ 	.word	0x00003970


	//   ....[104]....
        /*1190*/ 	.word	0x00003980


	//   ....[105]....
        /*1194*/ 	.word	0x00003990


	//   ....[106]....
        /*1198*/ 	.word	0x000039a0


	//   ....[107]....
        /*119c*/ 	.word	0x000039b0


	//   ....[108]....
        /*11a0*/ 	.word	0x000039c0


	//   ....[109]....
        /*11a4*/ 	.word	0x000039d0


	//   ....[110]....
        /*11a8*/ 	.word	0x00003a20


	//   ....[111]....
        /*11ac*/ 	.word	0x00003a50


	//   ....[112]....
        /*11b0*/ 	.word	0x00003b80


	//   ....[113]....
        /*11b4*/ 	.word	0x00003b90


	//   ....[114]....
        /*11b8*/ 	.word	0x00003ba0


	//   ....[115]....
        /*11bc*/ 	.word	0x00003bb0


	//   ....[116]....
        /*11c0*/ 	.word	0x00003bc0


	//   ....[117]....
        /*11c4*/ 	.word	0x00003bd0


	//   ....[118]....
        /*11c8*/ 	.word	0x00003be0


	//   ....[119]....
        /*11cc*/ 	.word	0x00003bf0


	//   ....[120]....
        /*11d0*/ 	.word	0x00003c00


	//   ....[121]....
        /*11d4*/ 	.word	0x00003c10


	//   ....[122]....
        /*11d8*/ 	.word	0x00003c20


	//   ....[123]....
        /*11dc*/ 	.word	0x00003c30


	//   ....[124]....
        /*11e0*/ 	.word	0x00003c40


	//   ....[125]....
        /*11e4*/ 	.word	0x00003c50


	//   ....[126]....
        /*11e8*/ 	.word	0x00003c60


	//   ....[127]....
        /*11ec*/ 	.word	0x00003c70


	//   ....[128]....
        /*11f0*/ 	.word	0x00003c80


	//   ....[129]....
        /*11f4*/ 	.word	0x00003c90


	//   ....[130]....
        /*11f8*/ 	.word	0x00003ca0


	//   ....[131]....
        /*11fc*/ 	.word	0x00003cb0


	//   ....[132]....
        /*1200*/ 	.word	0x00003cc0


	//   ....[133]....
        /*1204*/ 	.word	0x00003cd0


	//   ....[134]....
        /*1208*/ 	.word	0x00003ce0


	//   ....[135]....
        /*120c*/ 	.word	0x00003cf0


	//   ....[136]....
        /*1210*/ 	.word	0x00003d00


	//   ....[137]....
        /*1214*/ 	.word	0x00003d10


	//   ....[138]....
        /*1218*/ 	.word	0x00003d20


	//   ....[139]....
        /*121c*/ 	.word	0x00003d30


	//   ....[140]....
        /*1220*/ 	.word	0x00003d40


	//   ....[141]....
        /*1224*/ 	.word	0x00003d50


	//   ....[142]....
        /*1228*/ 	.word	0x00003d60


	//   ....[143]....
        /*122c*/ 	.word	0x00003d70


	//   ....[144]....
        /*1230*/ 	.word	0x00003d80


	//   ....[145]....
        /*1234*/ 	.word	0x00003d90


	//   ....[146]....
        /*1238*/ 	.word	0x00003da0


	//   ....[147]....
        /*123c*/ 	.word	0x00003db0


	//   ....[148]....
        /*1240*/ 	.word	0x00003dc0


	//   ....[149]....
        /*1244*/ 	.word	0x00003dd0


	//   ....[150]....
        /*1248*/ 	.word	0x00003de0


	//   ....[151]....
        /*124c*/ 	.word	0x00003df0


	//   ....[152]....
        /*1250*/ 	.word	0x00003f70


	//   ....[153]....
        /*1254*/ 	.word	0x00003f80


	//   ....[154]....
        /*1258*/ 	.word	0x00003f90


	//   ....[155]....
        /*125c*/ 	.word	0x00003fa0


	//   ....[156]....
        /*1260*/ 	.word	0x00003fb0


	//   ....[157]....
        /*1264*/ 	.word	0x00003fc0


	//   ....[158]....
        /*1268*/ 	.word	0x00003fd0


	//   ....[159]....
        /*126c*/ 	.word	0x00003fe0


	//   ....[160]....
        /*1270*/ 	.word	0x00003ff0


	//   ....[161]....
        /*1274*/ 	.word	0x00004000


	//   ....[162]....
        /*1278*/ 	.word	0x00004010


	//   ....[163]....
        /*127c*/ 	.word	0x00004020


	//   ....[164]....
        /*1280*/ 	.word	0x00004030


	//   ....[165]....
        /*1284*/ 	.word	0x00004040


	//   ....[166]....
        /*1288*/ 	.word	0x00004050


	//   ....[167]....
        /*128c*/ 	.word	0x00004060


	//   ....[168]....
        /*1290*/ 	.word	0x00004070


	//   ....[169]....
        /*1294*/ 	.word	0x00004080


	//   ....[170]....
        /*1298*/ 	.word	0x00004090


	//   ....[171]....
        /*129c*/ 	.word	0x000040a0


	//   ....[172]....
        /*12a0*/ 	.word	0x000040b0


	//   ....[173]....
        /*12a4*/ 	.word	0x000040c0


	//   ....[174]....
        /*12a8*/ 	.word	0x000040d0


	//   ....[175]....
        /*12ac*/ 	.word	0x000040e0


	//   ....[176]....
        /*12b0*/ 	.word	0x000040f0


	//   ....[177]....
        /*12b4*/ 	.word	0x00004100


	//   ....[178]....
        /*12b8*/ 	.word	0x00004110


	//   ....[179]....
        /*12bc*/ 	.word	0x00004120


	//   ....[180]....
        /*12c0*/ 	.word	0x00004130


	//   ....[181]....
        /*12c4*/ 	.word	0x00004140


	//   ....[182]....
        /*12c8*/ 	.word	0x00004150


	//   ....[183]....
        /*12cc*/ 	.word	0x00004160


	//   ....[184]....
        /*12d0*/ 	.word	0x00004170


	//   ....[185]....
        /*12d4*/ 	.word	0x00004180


	//   ....[186]....
        /*12d8*/ 	.word	0x00004190


	//   ....[187]....
        /*12dc*/ 	.word	0x000041a0


	//   ....[188]....
        /*12e0*/ 	.word	0x000041b0


	//   ....[189]....
        /*12e4*/ 	.word	0x000041c0


	//   ....[190]....
        /*12e8*/ 	.word	0x000041d0


	//   ....[191]....
        /*12ec*/ 	.word	0x000041e0


	//   ....[192]....
        /*12f0*/ 	.word	0x00005d70


	//   ....[193]....
        /*12f4*/ 	.word	0x00005d90


	//   ....[194]....
        /*12f8*/ 	.word	0x00005da0


	//   ....[195]....
        /*12fc*/ 	.word	0x00005db0


	//   ....[196]....
        /*1300*/ 	.word	0x00005dc0


	//   ....[197]....
        /*1304*/ 	.word	0x00005dd0


	//   ....[198]....
        /*1308*/ 	.word	0x00005de0


	//   ....[199]....
        /*130c*/ 	.word	0x00005df0


	//   ....[200]....
        /*1310*/ 	.word	0x00005e00


	//   ....[201]....
        /*1314*/ 	.word	0x00005e10


	//   ....[202]....
        /*1318*/ 	.word	0x00005e20


	//   ....[203]....
        /*131c*/ 	.word	0x00005e30


	//   ....[204]....
        /*1320*/ 	.word	0x00005e40


	//   ....[205]....
        /*1324*/ 	.word	0x00005e50


	//   ....[206]....
        /*1328*/ 	.word	0x00005e60


	//   ....[207]....
        /*132c*/ 	.word	0x00005e70


	//   ....[208]....
        /*1330*/ 	.word	0x00005e80


	//   ....[209]....
        /*1334*/ 	.word	0x00005e90


	//   ....[210]....
        /*1338*/ 	.word	0x00005ea0


	//   ....[211]....
        /*133c*/ 	.word	0x00005eb0


	//   ....[212]....
        /*1340*/ 	.word	0x00005ec0


	//   ....[213]....
        /*1344*/ 	.word	0x00005ed0


	//   ....[214]....
        /*1348*/ 	.word	0x00005ee0


	//   ....[215]....
        /*134c*/ 	.word	0x00005ef0


	//   ....[216]....
        /*1350*/ 	.word	0x00005f00


	//   ....[217]....
        /*1354*/ 	.word	0x00005f10


	//   ....[218]....
        /*1358*/ 	.word	0x00005f20


	//   ....[219]....
        /*135c*/ 	.word	0x00005f30


	//   ....[220]....
        /*1360*/ 	.word	0x00005f40


	//   ....[221]....
        /*1364*/ 	.word	0x00005f50


	//   ....[222]....
        /*1368*/ 	.word	0x00005f60


	//   ....[223]....
        /*136c*/ 	.word	0x00005f70


	//   ....[224]....
        /*1370*/ 	.word	0x00005f80


	//   ....[225]....
        /*1374*/ 	.word	0x00005f90


	//   ....[226]....
        /*1378*/ 	.word	0x00005fc0


	//   ....[227]....
        /*137c*/ 	.word	0x00005fd0


	//   ....[228]....
        /*1380*/ 	.word	0x00005fe0


	//   ....[229]....
        /*1384*/ 	.word	0x00005ff0


	//   ....[230]....
        /*1388*/ 	.word	0x00006010


	//   ....[231]....
        /*138c*/ 	.word	0x00006020


	//   ....[232]....
        /*1390*/ 	.word	0x00006110


	//   ....[233]....
        /*1394*/ 	.word	0x00006120


	//   ....[234]....
        /*1398*/ 	.word	0x00006130


	//   ....[235]....
        /*139c*/ 	.word	0x00006140


	//   ....[236]....
        /*13a0*/ 	.word	0x00006150


	//   ....[237]....
        /*13a4*/ 	.word	0x00006160


	//   ....[238]....
        /*13a8*/ 	.word	0x00006170


	//   ....[239]....
        /*13ac*/ 	.word	0x00006180


	//   ....[240]....
        /*13b0*/ 	.word	0x00006190


	//   ....[241]....
        /*13b4*/ 	.word	0x000061a0


	//   ....[242]....
        /*13b8*/ 	.word	0x000061b0


	//   ....[243]....
        /*13bc*/ 	.word	0x000061c0


	//   ....[244]....
        /*13c0*/ 	.word	0x000061d0


	//   ....[245]....
        /*13c4*/ 	.word	0x000061e0


	//   ....[246]....
        /*13c8*/ 	.word	0x000061f0


	//   ....[247]....
        /*13cc*/ 	.word	0x00006200


	//   ....[248]....
        /*13d0*/ 	.word	0x00006210


	//   ....[249]....
        /*13d4*/ 	.word	0x00006220


	//   ....[250]....
        /*13d8*/ 	.word	0x00006230


	//   ....[251]....
        /*13dc*/ 	.word	0x00006240


	//   ....[252]....
        /*13e0*/ 	.word	0x00006250


	//   ....[253]....
        /*13e4*/ 	.word	0x00006260


	//   ....[254]....
        /*13e8*/ 	.word	0x00006270


	//   ....[255]....
        /*13ec*/ 	.word	0x00006280


	//   ....[0]....
        /*13f0*/ 	.word	0x00006290


	//   ....[1]....
        /*13f4*/ 	.word	0x000062a0


	//   ....[2]....
        /*13f8*/ 	.word	0x000062b0


	//   ....[3]....
        /*13fc*/ 	.word	0x000062c0


	//   ....[4]....
        /*1400*/ 	.word	0x000062f0


	//   ....[5]....
        /*1404*/ 	.word	0x00006300


	//   ....[6]....
        /*1408*/ 	.word	0x00006310


	//   ....[7]....
        /*140c*/ 	.word	0x00006320


	//   ....[8]....
        /*1410*/ 	.word	0x00006340


	//   ....[9]....
        /*1414*/ 	.word	0x00006350


	//   ....[10]....
        /*1418*/ 	.word	0x00006440


	//   ....[11]....
        /*141c*/ 	.word	0x00006450


	//   ....[12]....
        /*1420*/ 	.word	0x00006460


	//   ....[13]....
        /*1424*/ 	.word	0x00006470


	//   ....[14]....
        /*1428*/ 	.word	0x00006480


	//   ....[15]....
        /*142c*/ 	.word	0x00006490


	//   ....[16]....
        /*1430*/ 	.word	0x000064a0


	//   ....[17]....
        /*1434*/ 	.word	0x000064b0


	//   ....[18]....
        /*1438*/ 	.word	0x000064c0


	//   ....[19]....
        /*143c*/ 	.word	0x000064d0


	//   ....[20]....
        /*1440*/ 	.word	0x000064e0


	//   ....[21]....
        /*1444*/ 	.word	0x000064f0


	//   ....[22]....
        /*1448*/ 	.word	0x00006500


	//   ....[23]....
        /*144c*/ 	.word	0x00006510


	//   ....[24]....
        /*1450*/ 	.word	0x00006520


	//   ....[25]....
        /*1454*/ 	.word	0x00006530


	//   ....[26]....
        /*1458*/ 	.word	0x00006540


	//   ....[27]....
        /*145c*/ 	.word	0x00006550


	//   ....[28]....
        /*1460*/ 	.word	0x00006560


	//   ....[29]....
        /*1464*/ 	.word	0x00006570


	//   ....[30]....
        /*1468*/ 	.word	0x00006580


	//   ....[31]....
        /*146c*/ 	.word	0x00006590


	//   ....[32]....
        /*1470*/ 	.word	0x000065a0


	//   ....[33]....
        /*1474*/ 	.word	0x000065b0


	//   ....[34]....
        /*1478*/ 	.word	0x000065c0


	//   ....[35]....
        /*147c*/ 	.word	0x000065d0


	//   ....[36]....
        /*1480*/ 	.word	0x000065e0


	//   ....[37]....
        /*1484*/ 	.word	0x000065f0


	//   ....[38]....
        /*1488*/ 	.word	0x00006600


	//   ....[39]....
        /*148c*/ 	.word	0x00006610


	//   ....[40]....
        /*1490*/ 	.word	0x00006620


	//   ....[41]....
        /*1494*/ 	.word	0x00006630


	//   ....[42]....
        /*1498*/ 	.word	0x00006640


	//   ....[43]....
        /*149c*/ 	.word	0x00006650


	//   ....[44]....
        /*14a0*/ 	.word	0x00006660


	//   ....[45]....
        /*14a4*/ 	.word	0x00006670


	//   ....[46]....
        /*14a8*/ 	.word	0x000066c0


	//   ....[47]....
        /*14ac*/ 	.word	0x000066f0


	//   ....[48]....
        /*14b0*/ 	.word	0x00006820


	//   ....[49]....
        /*14b4*/ 	.word	0x00006830


	//   ....[50]....
        /*14b8*/ 	.word	0x00006840


	//   ....[51]....
        /*14bc*/ 	.word	0x00006850


	//   ....[52]....
        /*14c0*/ 	.word	0x00006860


	//   ....[53]....
        /*14c4*/ 	.word	0x00006870


	//   ....[54]....
        /*14c8*/ 	.word	0x00006880


	//   ....[55]....
        /*14cc*/ 	.word	0x00006890


	//   ....[56]....
        /*14d0*/ 	.word	0x000068a0


	//   ....[57]....
        /*14d4*/ 	.word	0x000068b0


	//   ....[58]....
        /*14d8*/ 	.word	0x000068c0


	//   ....[59]....
        /*14dc*/ 	.word	0x000068d0


	//   ....[60]....
        /*14e0*/ 	.word	0x000068e0


	//   ....[61]....
        /*14e4*/ 	.word	0x000068f0


	//   ....[62]....
        /*14e8*/ 	.word	0x00006900


	//   ....[63]....
        /*14ec*/ 	.word	0x00006910


	//   ....[64]....
        /*14f0*/ 	.word	0x00006920


	//   ....[65]....
        /*14f4*/ 	.word	0x00006930


	//   ....[66]....
        /*14f8*/ 	.word	0x00006940


	//   ....[67]....
        /*14fc*/ 	.word	0x00006950


	//   ....[68]....
        /*1500*/ 	.word	0x00006960


	//   ....[69]....
        /*1504*/ 	.word	0x00006970


	//   ....[70]....
        /*1508*/ 	.word	0x00006980


	//   ....[71]....
        /*150c*/ 	.word	0x00006990


	//   ....[72]....
        /*1510*/ 	.word	0x000069a0


	//   ....[73]....
        /*1514*/ 	.word	0x000069b0


	//   ....[74]....
        /*1518*/ 	.word	0x000069c0


	//   ....[75]....
        /*151c*/ 	.word	0x000069d0


	//   ....[76]....
        /*1520*/ 	.word	0x000069e0


	//   ....[77]....
        /*1524*/ 	.word	0x000069f0


	//   ....[78]....
        /*1528*/ 	.word	0x00006a00


	//   ....[79]....
        /*152c*/ 	.word	0x00006a10


	//   ....[80]....
        /*1530*/ 	.word	0x00006a20


	//   ....[81]....
        /*1534*/ 	.word	0x00006a30


	//   ....[82]....
        /*1538*/ 	.word	0x00006a40


	//   ....[83]....
        /*153c*/ 	.word	0x00006a50


	//   ....[84]....
        /*1540*/ 	.word	0x00006a60


	//   ....[85]....
        /*1544*/ 	.word	0x00006a70


	//   ....[86]....
        /*1548*/ 	.word	0x00006a80


	//   ....[87]....
        /*154c*/ 	.word	0x00006a90


	//   ....[88]....
        /*1550*/ 	.word	0x00006c10


	//   ....[89]....
        /*1554*/ 	.word	0x00006c20


	//   ....[90]....
        /*1558*/ 	.word	0x00006c30


	//   ....[91]....
        /*155c*/ 	.word	0x00006c40


	//   ....[92]....
        /*1560*/ 	.word	0x00006c50


	//   ....[93]....
        /*1564*/ 	.word	0x00006c60


	//   ....[94]....
        /*1568*/ 	.word	0x00006c70


	//   ....[95]....
        /*156c*/ 	.word	0x00006c80


	//   ....[96]....
        /*1570*/ 	.word	0x00006c90


	//   ....[97]....
        /*1574*/ 	.word	0x00006ca0


	//   ....[98]....
        /*1578*/ 	.word	0x00006cb0


	//   ....[99]....
        /*157c*/ 	.word	0x00006cc0


	//   ....[100]....
        /*1580*/ 	.word	0x00006cd0


	//   ....[101]....
        /*1584*/ 	.word	0x00006ce0


	//   ....[102]....
        /*1588*/ 	.word	0x00006cf0


	//   ....[103]....
        /*158c*/ 	.word	0x00006d00


	//   ....[104]....
        /*1590*/ 	.word	0x00006d10


	//   ....[105]....
        /*1594*/ 	.word	0x00006d20


	//   ....[106]....
        /*1598*/ 	.word	0x00006d30


	//   ....[107]....
        /*159c*/ 	.word	0x00006d40


	//   ....[108]....
        /*15a0*/ 	.word	0x00006d50


	//   ....[109]....
        /*15a4*/ 	.word	0x00006d60


	//   ....[110]....
        /*15a8*/ 	.word	0x00006d70


	//   ....[111]....
        /*15ac*/ 	.word	0x00006d80


	//   ....[112]....
        /*15b0*/ 	.word	0x00006d90


	//   ....[113]....
        /*15b4*/ 	.word	0x00006da0


	//   ....[114]....
        /*15b8*/ 	.word	0x00006db0


	//   ....[115]....
        /*15bc*/ 	.word	0x00006dc0


	//   ....[116]....
        /*15c0*/ 	.word	0x00006dd0


	//   ....[117]....
        /*15c4*/ 	.word	0x00006de0


	//   ....[118]....
        /*15c8*/ 	.word	0x00006df0


	//   ....[119]....
        /*15cc*/ 	.word	0x00006e00


	//   ....[120]....
        /*15d0*/ 	.word	0x00006e10


	//   ....[121]....
        /*15d4*/ 	.word	0x00006e20


	//   ....[122]....
        /*15d8*/ 	.word	0x00006e30


	//   ....[123]....
        /*15dc*/ 	.word	0x00006e40


	//   ....[124]....
        /*15e0*/ 	.word	0x00006e50


	//   ....[125]....
        /*15e4*/ 	.word	0x00006e60


	//   ....[126]....
        /*15e8*/ 	.word	0x00006e70


	//   ....[127]....
        /*15ec*/ 	.word	0x00006e80


	//   ....[128]....
        /*15f0*/ 	.word	0x00008a10


	//   ....[129]....
        /*15f4*/ 	.word	0x00008a30


	//   ....[130]....
        /*15f8*/ 	.word	0x00008a40


	//   ....[131]....
        /*15fc*/ 	.word	0x00008a50


	//   ....[132]....
        /*1600*/ 	.word	0x00008a60


	//   ....[133]....
        /*1604*/ 	.word	0x00008a70


	//   ....[134]....
        /*1608*/ 	.word	0x00008a80


	//   ....[135]....
        /*160c*/ 	.word	0x00008a90


	//   ....[136]....
        /*1610*/ 	.word	0x00008aa0


	//   ....[137]....
        /*1614*/ 	.word	0x00008ab0


	//   ....[138]....
        /*1618*/ 	.word	0x00008ac0


	//   ....[139]....
        /*161c*/ 	.word	0x00008ad0


	//   ....[140]....
        /*1620*/ 	.word	0x00008ae0


	//   ....[141]....
        /*1624*/ 	.word	0x00008af0


	//   ....[142]....
        /*1628*/ 	.word	0x00008b00


	//   ....[143]....
        /*162c*/ 	.word	0x00008b10


	//   ....[144]....
        /*1630*/ 	.word	0x00008b20


	//   ....[145]....
        /*1634*/ 	.word	0x00008b30


	//   ....[146]....
        /*1638*/ 	.word	0x00008b40


	//   ....[147]....
        /*163c*/ 	.word	0x00008b50


	//   ....[148]....
        /*1640*/ 	.word	0x00008b60


	//   ....[149]....
        /*1644*/ 	.word	0x00008b70


	//   ....[150]....
        /*1648*/ 	.word	0x00008b80


	//   ....[151]....
        /*164c*/ 	.word	0x00008b90


	//   ....[152]....
        /*1650*/ 	.word	0x00008ba0


	//   ....[153]....
        /*1654*/ 	.word	0x00008bb0


	//   ....[154]....
        /*1658*/ 	.word	0x00008bc0


	//   ....[155]....
        /*165c*/ 	.word	0x00008bd0


	//   ....[156]....
        /*1660*/ 	.word	0x00008be0


	//   ....[157]....
        /*1664*/ 	.word	0x00008bf0


	//   ....[158]....
        /*1668*/ 	.word	0x00008c00


	//   ....[159]....
        /*166c*/ 	.word	0x00008c10


	//   ....[160]....
        /*1670*/ 	.word	0x00008c20


	//   ....[161]....
        /*1674*/ 	.word	0x00008c30


	//   ....[162]....
        /*1678*/ 	.word	0x00008c60


	//   ....[163]....
        /*167c*/ 	.word	0x00008c70


	//   ....[164]....
        /*1680*/ 	.word	0x00008c80


	//   ....[165]....
        /*1684*/ 	.word	0x00008c90


	//   ....[166]....
        /*1688*/ 	.word	0x00008cb0


	//   ....[167]....
        /*168c*/ 	.word	0x00008cc0


	//   ....[168]....
        /*1690*/ 	.word	0x00008db0


	//   ....[169]....
        /*1694*/ 	.word	0x00008dc0


	//   ....[170]....
        /*1698*/ 	.word	0x00008dd0


	//   ....[171]....
        /*169c*/ 	.word	0x00008de0


	//   ....[172]....
        /*16a0*/ 	.word	0x00008df0


	//   ....[173]....
        /*16a4*/ 	.word	0x00008e00


	//   ....[174]....
        /*16a8*/ 	.word	0x00008e10


	//   ....[175]....
        /*16ac*/ 	.word	0x00008e20


	//   ....[176]....
        /*16b0*/ 	.word	0x00008e30


	//   ....[177]....
        /*16b4*/ 	.word	0x00008e40


	//   ....[178]....
        /*16b8*/ 	.word	0x00008e50


	//   ....[179]....
        /*16bc*/ 	.word	0x00008e60


	//   ....[180]....
        /*16c0*/ 	.word	0x00008e70


	//   ....[181]....
        /*16c4*/ 	.word	0x00008e80


	//   ....[182]....
        /*16c8*/ 	.word	0x00008e90


	//   ....[183]....
        /*16cc*/ 	.word	0x00008ea0


	//   ....[184]....
        /*16d0*/ 	.word	0x00008eb0


	//   ....[185]....
        /*16d4*/ 	.word	0x00008ec0


	//   ....[186]....
        /*16d8*/ 	.word	0x00008ed0


	//   ....[187]....
        /*16dc*/ 	.word	0x00008ee0


	//   ....[188]....
        /*16e0*/ 	.word	0x00008ef0


	//   ....[189]....
        /*16e4*/ 	.word	0x00008f00


	//   ....[190]....
        /*16e8*/ 	.word	0x00008f10


	//   ....[191]....
        /*16ec*/ 	.word	0x00008f20


	//   ....[192]....
        /*16f0*/ 	.word	0x00008f30


	//   ....[193]....
        /*16f4*/ 	.word	0x00008f40


	//   ....[194]....
        /*16f8*/ 	.word	0x00008f50


	//   ....[195]....
        /*16fc*/ 	.word	0x00008f60


	//   ....[196]....
        /*1700*/ 	.word	0x00008f90


	//   ....[197]....
        /*1704*/ 	.word	0x00008fa0


	//   ....[198]....
        /*1708*/ 	.word	0x00008fb0


	//   ....[199]....
        /*170c*/ 	.word	0x00008fc0


	//   ....[200]....
        /*1710*/ 	.word	0x00008fe0


	//   ....[201]....
        /*1714*/ 	.word	0x00008ff0


	//   ....[202]....
        /*1718*/ 	.word	0x000090e0


	//   ....[203]....
        /*171c*/ 	.word	0x000090f0


	//   ....[204]....
        /*1720*/ 	.word	0x00009100


	//   ....[205]....
        /*1724*/ 	.word	0x00009110


	//   ....[206]....
        /*1728*/ 	.word	0x00009120


	//   ....[207]....
        /*172c*/ 	.word	0x00009130


	//   ....[208]....
        /*1730*/ 	.word	0x00009140


	//   ....[209]....
        /*1734*/ 	.word	0x00009150


	//   ....[210]....
        /*1738*/ 	.word	0x00009160


	//   ....[211]....
        /*173c*/ 	.word	0x00009170


	//   ....[212]....
        /*1740*/ 	.word	0x00009180


	//   ....[213]....
        /*1744*/ 	.word	0x00009190


	//   ....[214]....
        /*1748*/ 	.word	0x000091a0


	//   ....[215]....
        /*174c*/ 	.word	0x000091b0


	//   ....[216]....
        /*1750*/ 	.word	0x000091c0


	//   ....[217]....
        /*1754*/ 	.word	0x000091d0


	//   ....[218]....
        /*1758*/ 	.word	0x000091e0


	//   ....[219]....
        /*175c*/ 	.word	0x000091f0


	//   ....[220]....
        /*1760*/ 	.word	0x00009200


	//   ....[221]....
        /*1764*/ 	.word	0x00009210


	//   ....[222]....
        /*1768*/ 	.word	0x00009220


	//   ....[223]....
        /*176c*/ 	.word	0x00009230


	//   ....[224]....
        /*1770*/ 	.word	0x00009240


	//   ....[225]....
        /*1774*/ 	.word	0x00009250


	//   ....[226]....
        /*1778*/ 	.word	0x00009260


	//   ....[227]....
        /*177c*/ 	.word	0x00009270


	//   ....[228]....
        /*1780*/ 	.word	0x00009280


	//   ....[229]....
        /*1784*/ 	.word	0x00009290


	//   ....[230]....
        /*1788*/ 	.word	0x000092a0


	//   ....[231]....
        /*178c*/ 	.word	0x000092b0


	//   ....[232]....
        /*1790*/ 	.word	0x000092c0


	//   ....[233]....
        /*1794*/ 	.word	0x000092d0


	//   ....[234]....
        /*1798*/ 	.word	0x000092e0


	//   ....[235]....
        /*179c*/ 	.word	0x000092f0


	//   ....[236]....
        /*17a0*/ 	.word	0x00009300


	//   ....[237]....
        /*17a4*/ 	.word	0x00009310


	//   ....[238]....
        /*17a8*/ 	.word	0x00009360


	//   ....[239]....
        /*17ac*/ 	.word	0x00009390


	//   ....[240]....
        /*17b0*/ 	.word	0x000094c0


	//   ....[241]....
        /*17b4*/ 	.word	0x000094d0


	//   ....[242]....
        /*17b8*/ 	.word	0x000094e0


	//   ....[243]....
        /*17bc*/ 	.word	0x000094f0


	//   ....[244]....
        /*17c0*/ 	.word	0x00009500


	//   ....[245]....
        /*17c4*/ 	.word	0x00009510


	//   ....[246]....
        /*17c8*/ 	.word	0x00009520


	//   ....[247]....
        /*17cc*/ 	.word	0x00009530


	//   ....[248]....
        /*17d0*/ 	.word	0x00009540


	//   ....[249]....
        /*17d4*/ 	.word	0x00009550


	//   ....[250]....
        /*17d8*/ 	.word	0x00009560


	//   ....[251]....
        /*17dc*/ 	.word	0x00009570


	//   ....[252]....
        /*17e0*/ 	.word	0x00009580


	//   ....[253]....
        /*17e4*/ 	.word	0x00009590


	//   ....[254]....
        /*17e8*/ 	.word	0x000095a0


	//   ....[255]....
        /*17ec*/ 	.word	0x000095b0


	//   ....[0]....
        /*17f0*/ 	.word	0x000095c0


	//   ....[1]....
        /*17f4*/ 	.word	0x000095d0


	//   ....[2]....
        /*17f8*/ 	.word	0x000095e0


	//   ....[3]....
        /*17fc*/ 	.word	0x000095f0


	//   ....[4]....
        /*1800*/ 	.word	0x00009600


	//   ....[5]....
        /*1804*/ 	.word	0x00009610


	//   ....[6]....
        /*1808*/ 	.word	0x00009620


	//   ....[7]....
        /*180c*/ 	.word	0x00009630


	//   ....[8]....
        /*1810*/ 	.word	0x00009640


	//   ....[9]....
        /*1814*/ 	.word	0x00009650


	//   ....[10]....
        /*1818*/ 	.word	0x00009660


	//   ....[11]....
        /*181c*/ 	.word	0x00009670


	//   ....[12]....
        /*1820*/ 	.word	0x00009680


	//   ....[13]....
        /*1824*/ 	.word	0x00009690


	//   ....[14]....
        /*1828*/ 	.word	0x000096a0


	//   ....[15]....
        /*182c*/ 	.word	0x000096b0


	//   ....[16]....
        /*1830*/ 	.word	0x000096c0


	//   ....[17]....
        /*1834*/ 	.word	0x000096d0


	//   ....[18]....
        /*1838*/ 	.word	0x000096e0


	//   ....[19]....
        /*183c*/ 	.word	0x000096f0


	//   ....[20]....
        /*1840*/ 	.word	0x00009700


	//   ....[21]....
        /*1844*/ 	.word	0x00009710


	//   ....[22]....
        /*1848*/ 	.word	0x00009720


	//   ....[23]....
        /*184c*/ 	.word	0x00009730


	//   ....[24]....
        /*1850*/ 	.word	0x000098b0


	//   ....[25]....
        /*1854*/ 	.word	0x000098c0


	//   ....[26]....
        /*1858*/ 	.word	0x000098d0


	//   ....[27]....
        /*185c*/ 	.word	0x000098e0


	//   ....[28]....
        /*1860*/ 	.word	0x000098f0


	//   ....[29]....
        /*1864*/ 	.word	0x00009900


	//   ....[30]....
        /*1868*/ 	.word	0x00009910


	//   ....[31]....
        /*186c*/ 	.word	0x00009920


	//   ....[32]....
        /*1870*/ 	.word	0x00009930


	//   ....[33]....
        /*1874*/ 	.word	0x00009940


	//   ....[34]....
        /*1878*/ 	.word	0x00009950


	//   ....[35]....
        /*187c*/ 	.word	0x00009960


	//   ....[36]....
        /*1880*/ 	.word	0x00009970


	//   ....[37]....
        /*1884*/ 	.word	0x00009980


	//   ....[38]....
        /*1888*/ 	.word	0x00009990


	//   ....[39]....
        /*188c*/ 	.word	0x000099a0


	//   ....[40]....
        /*1890*/ 	.word	0x000099b0


	//   ....[41]....
        /*1894*/ 	.word	0x000099c0


	//   ....[42]....
        /*1898*/ 	.word	0x000099d0


	//   ....[43]....
        /*189c*/ 	.word	0x000099e0


	//   ....[44]....
        /*18a0*/ 	.word	0x000099f0


	//   ....[45]....
        /*18a4*/ 	.word	0x00009a00


	//   ....[46]....
        /*18a8*/ 	.word	0x00009a10


	//   ....[47]....
        /*18ac*/ 	.word	0x00009a20


	//   ....[48]....
        /*18b0*/ 	.word	0x00009a30


	//   ....[49]....
        /*18b4*/ 	.word	0x00009a40


	//   ....[50]....
        /*18b8*/ 	.word	0x00009a50


	//   ....[51]....
        /*18bc*/ 	.word	0x00009a60


	//   ....[52]....
        /*18c0*/ 	.word	0x00009a70


	//   ....[53]....
        /*18c4*/ 	.word	0x00009a80


	//   ....[54]....
        /*18c8*/ 	.word	0x00009a90


	//   ....[55]....
        /*18cc*/ 	.word	0x00009aa0


	//   ....[56]....
        /*18d0*/ 	.word	0x00009ab0


	//   ....[57]....
        /*18d4*/ 	.word	0x00009ac0


	//   ....[58]....
        /*18d8*/ 	.word	0x00009ad0


	//   ....[59]....
        /*18dc*/ 	.word	0x00009ae0


	//   ....[60]....
        /*18e0*/ 	.word	0x00009af0


	//   ....[61]....
        /*18e4*/ 	.word	0x00009b00


	//   ....[62]....
        /*18e8*/ 	.word	0x00009b10


	//   ....[63]....
        /*18ec*/ 	.word	0x00009b20


	//   ....[64]....
        /*18f0*/ 	.word	0x0000b6b0


	//   ....[65]....
        /*18f4*/ 	.word	0x0000b6d0


	//   ....[66]....
        /*18f8*/ 	.word	0x0000b6e0


	//   ....[67]....
        /*18fc*/ 	.word	0x0000b6f0


	//   ....[68]....
        /*1900*/ 	.word	0x0000b700


	//   ....[69]....
        /*1904*/ 	.word	0x0000b710


	//   ....[70]....
        /*1908*/ 	.word	0x0000b720


	//   ....[71]....
        /*190c*/ 	.word	0x0000b730


	//   ....[72]....
        /*1910*/ 	.word	0x0000b740


	//   ....[73]....
        /*1914*/ 	.word	0x0000b750


	//   ....[74]....
        /*1918*/ 	.word	0x0000b760


	//   ....[75]....
        /*191c*/ 	.word	0x0000b770


	//   ....[76]....
        /*1920*/ 	.word	0x0000b780


	//   ....[77]....
        /*1924*/ 	.word	0x0000b790


	//   ....[78]....
        /*1928*/ 	.word	0x0000b7a0


	//   ....[79]....
        /*192c*/ 	.word	0x0000b7b0


	//   ....[80]....
        /*1930*/ 	.word	0x0000b7c0


	//   ....[81]....
        /*1934*/ 	.word	0x0000b7d0


	//   ....[82]....
        /*1938*/ 	.word	0x0000b7e0


	//   ....[83]....
        /*193c*/ 	.word	0x0000b7f0


	//   ....[84]....
        /*1940*/ 	.word	0x0000b800


	//   ....[85]....
        /*1944*/ 	.word	0x0000b810


	//   ....[86]....
        /*1948*/ 	.word	0x0000b820


	//   ....[87]....
        /*194c*/ 	.word	0x0000b830


	//   ....[88]....
        /*1950*/ 	.word	0x0000b840


	//   ....[89]....
        /*1954*/ 	.word	0x0000b850


	//   ....[90]....
        /*1958*/ 	.word	0x0000b860


	//   ....[91]....
        /*195c*/ 	.word	0x0000b870


	//   ....[92]....
        /*1960*/ 	.word	0x0000b880


	//   ....[93]....
        /*1964*/ 	.word	0x0000b890


	//   ....[94]....
        /*1968*/ 	.word	0x0000b8a0


	//   ....[95]....
        /*196c*/ 	.word	0x0000b8b0


	//   ....[96]....
        /*1970*/ 	.word	0x0000b8c0


	//   ....[97]....
        /*1974*/ 	.word	0x0000b8d0


	//   ....[98]....
        /*1978*/ 	.word	0x0000b900


	//   ....[99]....
        /*197c*/ 	.word	0x0000b910


	//   ....[100]....
        /*1980*/ 	.word	0x0000b920


	//   ....[101]....
        /*1984*/ 	.word	0x0000b930


	//   ....[102]....
        /*1988*/ 	.word	0x0000b950


	//   ....[103]....
        /*198c*/ 	.word	0x0000b960


	//   ....[104]....
        /*1990*/ 	.word	0x0000ba50


	//   ....[105]....
        /*1994*/ 	.word	0x0000ba60


	//   ....[106]....
        /*1998*/ 	.word	0x0000ba70


	//   ....[107]....
        /*199c*/ 	.word	0x0000ba80


	//   ....[108]....
        /*19a0*/ 	.word	0x0000ba90


	//   ....[109]....
        /*19a4*/ 	.word	0x0000baa0


	//   ....[110]....
        /*19a8*/ 	.word	0x0000bab0


	//   ....[111]....
        /*19ac*/ 	.word	0x0000bac0


	//   ....[112]....
        /*19b0*/ 	.word	0x0000bad0


	//   ....[113]....
        /*19b4*/ 	.word	0x0000bae0


	//   ....[114]....
        /*19b8*/ 	.word	0x0000baf0


	//   ....[115]....
        /*19bc*/ 	.word	0x0000bb00


	//   ....[116]....
        /*19c0*/ 	.word	0x0000bb10


	//   ....[117]....
        /*19c4*/ 	.word	0x0000bb20


	//   ....[118]....
        /*19c8*/ 	.word	0x0000bb30


	//   ....[119]....
        /*19cc*/ 	.word	0x0000bb40


	//   ....[120]....
        /*19d0*/ 	.word	0x0000bb50


	//   ....[121]....
        /*19d4*/ 	.word	0x0000bb60


	//   ....[122]....
        /*19d8*/ 	.word	0x0000bb70


	//   ....[123]....
        /*19dc*/ 	.word	0x0000bb80


	//   ....[124]....
        /*19e0*/ 	.word	0x0000bb90


	//   ....[125]....
        /*19e4*/ 	.word	0x0000bba0


	//   ....[126]....
        /*19e8*/ 	.word	0x0000bbb0


	//   ....[127]....
        /*19ec*/ 	.word	0x0000bbc0


	//   ....[128]....
        /*19f0*/ 	.word	0x0000bbd0


	//   ....[129]....
        /*19f4*/ 	.word	0x0000bbe0


	//   ....[130]....
        /*19f8*/ 	.word	0x0000bbf0


	//   ....[131]....
        /*19fc*/ 	.word	0x0000bc00


	//   ....[132]....
        /*1a00*/ 	.word	0x0000bc30


	//   ....[133]....
        /*1a04*/ 	.word	0x0000bc40


	//   ....[134]....
        /*1a08*/ 	.word	0x0000bc50


	//   ....[135]....
        /*1a0c*/ 	.word	0x0000bc60


	//   ....[136]....
        /*1a10*/ 	.word	0x0000bc80


	//   ....[137]....
        /*1a14*/ 	.word	0x0000bc90


	//   ....[138]....
        /*1a18*/ 	.word	0x0000bd80


	//   ....[139]....
        /*1a1c*/ 	.word	0x0000bd90


	//   ....[140]....
        /*1a20*/ 	.word	0x0000bda0


	//   ....[141]....
        /*1a24*/ 	.word	0x0000bdb0


	//   ....[142]....
        /*1a28*/ 	.word	0x0000bdc0


	//   ....[143]....
        /*1a2c*/ 	.word	0x0000bdd0


	//   ....[144]....
        /*1a30*/ 	.word	0x0000bde0


	//   ....[145]....
        /*1a34*/ 	.word	0x0000bdf0


	//   ....[146]....
        /*1a38*/ 	.word	0x0000be00


	//   ....[147]....
        /*1a3c*/ 	.word	0x0000be10


	//   ....[148]....
        /*1a40*/ 	.word	0x0000be20


	//   ....[149]....
        /*1a44*/ 	.word	0x0000be30


	//   ....[150]....
        /*1a48*/ 	.word	0x0000be40


	//   ....[151]....
        /*1a4c*/ 	.word	0x0000be50


	//   ....[152]....
        /*1a50*/ 	.word	0x0000be60


	//   ....[153]....
        /*1a54*/ 	.word	0x0000be70


	//   ....[154]....
        /*1a58*/ 	.word	0x0000be80


	//   ....[155]....
        /*1a5c*/ 	.word	0x0000be90


	//   ....[156]....
        /*1a60*/ 	.word	0x0000bea0


	//   ....[157]....
        /*1a64*/ 	.word	0x0000beb0


	//   ....[158]....
        /*1a68*/ 	.word	0x0000bec0


	//   ....[159]....
        /*1a6c*/ 	.word	0x0000bed0


	//   ....[160]....
        /*1a70*/ 	.word	0x0000bee0


	//   ....[161]....
        /*1a74*/ 	.word	0x0000bef0


	//   ....[162]....
        /*1a78*/ 	.word	0x0000bf00


	//   ....[163]....
        /*1a7c*/ 	.word	0x0000bf10


	//   ....[164]....
        /*1a80*/ 	.word	0x0000bf20


	//   ....[165]....
        /*1a84*/ 	.word	0x0000bf30


	//   ....[166]....
        /*1a88*/ 	.word	0x0000bf40


	//   ....[167]....
        /*1a8c*/ 	.word	0x0000bf50


	//   ....[168]....
        /*1a90*/ 	.word	0x0000bf60


	//   ....[169]....
        /*1a94*/ 	.word	0x0000bf70


	//   ....[170]....
        /*1a98*/ 	.word	0x0000bf80


	//   ....[171]....
        /*1a9c*/ 	.word	0x0000bf90


	//   ....[172]....
        /*1aa0*/ 	.word	0x0000bfa0


	//   ....[173]....
        /*1aa4*/ 	.word	0x0000bfb0


	//   ....[174]....
        /*1aa8*/ 	.word	0x0000c000


	//   ....[175]....
        /*1aac*/ 	.word	0x0000c030


	//   ....[176]....
        /*1ab0*/ 	.word	0x0000c160


	//   ....[177]....
        /*1ab4*/ 	.word	0x0000c170


	//   ....[178]....
        /*1ab8*/ 	.word	0x0000c180


	//   ....[179]....
        /*1abc*/ 	.word	0x0000c190


	//   ....[180]....
        /*1ac0*/ 	.word	0x0000c1a0


	//   ....[181]....
        /*1ac4*/ 	.word	0x0000c1b0


	//   ....[182]....
        /*1ac8*/ 	.word	0x0000c1c0


	//   ....[183]....
        /*1acc*/ 	.word	0x0000c1d0


	//   ....[184]....
        /*1ad0*/ 	.word	0x0000c1e0


	//   ....[185]....
        /*1ad4*/ 	.word	0x0000c1f0


	//   ....[186]....
        /*1ad8*/ 	.word	0x0000c200


	//   ....[187]....
        /*1adc*/ 	.word	0x0000c210


	//   ....[188]....
        /*1ae0*/ 	.word	0x0000c220


	//   ....[189]....
        /*1ae4*/ 	.word	0x0000c230


	//   ....[190]....
        /*1ae8*/ 	.word	0x0000c240


	//   ....[191]....
        /*1aec*/ 	.word	0x0000c250


	//   ....[192]....
        /*1af0*/ 	.word	0x0000c260


	//   ....[193]....
        /*1af4*/ 	.word	0x0000c270


	//   ....[194]....
        /*1af8*/ 	.word	0x0000c280


	//   ....[195]....
        /*1afc*/ 	.word	0x0000c290


	//   ....[196]....
        /*1b00*/ 	.word	0x0000c2a0


	//   ....[197]....
        /*1b04*/ 	.word	0x0000c2b0


	//   ....[198]....
        /*1b08*/ 	.word	0x0000c2c0


	//   ....[199]....
        /*1b0c*/ 	.word	0x0000c2d0


	//   ....[200]....
        /*1b10*/ 	.word	0x0000c2e0


	//   ....[201]....
        /*1b14*/ 	.word	0x0000c2f0


	//   ....[202]....
        /*1b18*/ 	.word	0x0000c300


	//   ....[203]....
        /*1b1c*/ 	.word	0x0000c310


	//   ....[204]....
        /*1b20*/ 	.word	0x0000c320


	//   ....[205]....
        /*1b24*/ 	.word	0x0000c330


	//   ....[206]....
        /*1b28*/ 	.word	0x0000c340


	//   ....[207]....
        /*1b2c*/ 	.word	0x0000c350


	//   ....[208]....
        /*1b30*/ 	.word	0x0000c360


	//   ....[209]....
        /*1b34*/ 	.word	0x0000c370


	//   ....[210]....
        /*1b38*/ 	.word	0x0000c380


	//   ....[211]....
        /*1b3c*/ 	.word	0x0000c390


	//   ....[212]....
        /*1b40*/ 	.word	0x0000c3a0


	//   ....[213]....
        /*1b44*/ 	.word	0x0000c3b0


	//   ....[214]....
        /*1b48*/ 	.word	0x0000c3c0


	//   ....[215]....
        /*1b4c*/ 	.word	0x0000c3d0


	//   ....[216]....
        /*1b50*/ 	.word	0x0000c550


	//   ....[217]....
        /*1b54*/ 	.word	0x0000c560


	//   ....[218]....
        /*1b58*/ 	.word	0x0000c570


	//   ....[219]....
        /*1b5c*/ 	.word	0x0000c580


	//   ....[220]....
        /*1b60*/ 	.word	0x0000c590


	//   ....[221]....
        /*1b64*/ 	.word	0x0000c5a0


	//   ....[222]....
        /*1b68*/ 	.word	0x0000c5b0


	//   ....[223]....
        /*1b6c*/ 	.word	0x0000c5c0


	//   ....[224]....
        /*1b70*/ 	.word	0x0000c5d0


	//   ....[225]....
        /*1b74*/ 	.word	0x0000c5e0


	//   ....[226]....
        /*1b78*/ 	.word	0x0000c5f0


	//   ....[227]....
        /*1b7c*/ 	.word	0x0000c600


	//   ....[228]....
        /*1b80*/ 	.word	0x0000c610


	//   ....[229]....
        /*1b84*/ 	.word	0x0000c620


	//   ....[230]....
        /*1b88*/ 	.word	0x0000c630


	//   ....[231]....
        /*1b8c*/ 	.word	0x0000c640


	//   ....[232]....
        /*1b90*/ 	.word	0x0000c650


	//   ....[233]....
        /*1b94*/ 	.word	0x0000c660


	//   ....[234]....
        /*1b98*/ 	.word	0x0000c670


	//   ....[235]....
        /*1b9c*/ 	.word	0x0000c680


	//   ....[236]....
        /*1ba0*/ 	.word	0x0000c690


	//   ....[237]....
        /*1ba4*/ 	.word	0x0000c6a0


	//   ....[238]....
        /*1ba8*/ 	.word	0x0000c6b0


	//   ....[239]....
        /*1bac*/ 	.word	0x0000c6c0


	//   ....[240]....
        /*1bb0*/ 	.word	0x0000c6d0


	//   ....[241]....
        /*1bb4*/ 	.word	0x0000c6e0


	//   ....[242]....
        /*1bb8*/ 	.word	0x0000c6f0


	//   ....[243]....
        /*1bbc*/ 	.word	0x0000c700


	//   ....[244]....
        /*1bc0*/ 	.word	0x0000c710


	//   ....[245]....
        /*1bc4*/ 	.word	0x0000c720


	//   ....[246]....
        /*1bc8*/ 	.word	0x0000c730


	//   ....[247]....
        /*1bcc*/ 	.word	0x0000c740


	//   ....[248]....
        /*1bd0*/ 	.word	0x0000c750


	//   ....[249]....
        /*1bd4*/ 	.word	0x0000c760


	//   ....[250]....
        /*1bd8*/ 	.word	0x0000c770


	//   ....[251]....
        /*1bdc*/ 	.word	0x0000c780


	//   ....[252]....
        /*1be0*/ 	.word	0x0000c790


	//   ....[253]....
        /*1be4*/ 	.word	0x0000c7a0


	//   ....[254]....
        /*1be8*/ 	.word	0x0000c7b0


	//   ....[255]....
        /*1bec*/ 	.word	0x0000c7c0


	//   ....[0]....
        /*1bf0*/ 	.word	0x0000e350


	//   ....[1]....
        /*1bf4*/ 	.word	0x0000e380


	//   ....[2]....
        /*1bf8*/ 	.word	0x0000e390


	//   ....[3]....
        /*1bfc*/ 	.word	0x0000e3a0


	//   ....[4]....
        /*1c00*/ 	.word	0x0000e3b0


	//   ....[5]....
        /*1c04*/ 	.word	0x0000e3c0


	//   ....[6]....
        /*1c08*/ 	.word	0x0000e3d0


	//   ....[7]....
        /*1c0c*/ 	.word	0x0000e3e0


	//   ....[8]....
        /*1c10*/ 	.word	0x0000e3f0


	//   ....[9]....
        /*1c14*/ 	.word	0x0000e400


	//   ....[10]....
        /*1c18*/ 	.word	0x0000e410


	//   ....[11]....
        /*1c1c*/ 	.word	0x0000e420


	//   ....[12]....
        /*1c20*/ 	.word	0x0000e430


	//   ....[13]....
        /*1c24*/ 	.word	0x0000e440


	//   ....[14]....
        /*1c28*/ 	.word	0x0000e450


	//   ....[15]....
        /*1c2c*/ 	.word	0x0000e460


	//   ....[16]....
        /*1c30*/ 	.word	0x0000e470


	//   ....[17]....
        /*1c34*/ 	.word	0x0000e480


	//   ....[18]....
        /*1c38*/ 	.word	0x0000e490


	//   ....[19]....
        /*1c3c*/ 	.word	0x0000e4a0


	//   ....[20]....
        /*1c40*/ 	.word	0x0000e4b0


	//   ....[21]....
        /*1c44*/ 	.word	0x0000e4c0


	//   ....[22]....
        /*1c48*/ 	.word	0x0000e4d0


	//   ....[23]....
        /*1c4c*/ 	.word	0x0000e4e0


	//   ....[24]....
        /*1c50*/ 	.word	0x0000e4f0


	//   ....[25]....
        /*1c54*/ 	.word	0x0000e500


	//   ....[26]....
        /*1c58*/ 	.word	0x0000e510


	//   ....[27]....
        /*1c5c*/ 	.word	0x0000e520


	//   ....[28]....
        /*1c60*/ 	.word	0x0000e530


	//   ....[29]....
        /*1c64*/ 	.word	0x0000e540


	//   ....[30]....
        /*1c68*/ 	.word	0x0000e550


	//   ....[31]....
        /*1c6c*/ 	.word	0x0000e560


	//   ....[32]....
        /*1c70*/ 	.word	0x0000e570


	//   ....[33]....
        /*1c74*/ 	.word	0x0000e580


	//   ....[34]....
        /*1c78*/ 	.word	0x0000e5b0


	//   ....[35]....
        /*1c7c*/ 	.word	0x0000e5c0


	//   ....[36]....
        /*1c80*/ 	.word	0x0000e5d0


	//   ....[37]....
        /*1c84*/ 	.word	0x0000e5e0


	//   ....[38]....
        /*1c88*/ 	.word	0x0000e600


	//   ....[39]....
        /*1c8c*/ 	.word	0x0000e610


	//   ....[40]....
        /*1c90*/ 	.word	0x0000e700


	//   ....[41]....
        /*1c94*/ 	.word	0x0000e710


	//   ....[42]....
        /*1c98*/ 	.word	0x0000e720


	//   ....[43]....
        /*1c9c*/ 	.word	0x0000e730


	//   ....[44]....
        /*1ca0*/ 	.word	0x0000e740


	//   ....[45]....
        /*1ca4*/ 	.word	0x0000e750


	//   ....[46]....
        /*1ca8*/ 	.word	0x0000e760


	//   ....[47]....
        /*1cac*/ 	.word	0x0000e770


	//   ....[48]....
        /*1cb0*/ 	.word	0x0000e780


	//   ....[49]....
        /*1cb4*/ 	.word	0x0000e790


	//   ....[50]....
        /*1cb8*/ 	.word	0x0000e7a0


	//   ....[51]....
        /*1cbc*/ 	.word	0x0000e7b0


	//   ....[52]....
        /*1cc0*/ 	.word	0x0000e7c0


	//   ....[53]....
        /*1cc4*/ 	.word	0x0000e7d0


	//   ....[54]....
        /*1cc8*/ 	.word	0x0000e7e0


	//   ....[55]....
        /*1ccc*/ 	.word	0x0000e7f0


	//   ....[56]....
        /*1cd0*/ 	.word	0x0000e800


	//   ....[57]....
        /*1cd4*/ 	.word	0x0000e810


	//   ....[58]....
        /*1cd8*/ 	.word	0x0000e820


	//   ....[59]....
        /*1cdc*/ 	.word	0x0000e830


	//   ....[60]....
        /*1ce0*/ 	.word	0x0000e840


	//   ....[61]....
        /*1ce4*/ 	.word	0x0000e850


	//   ....[62]....
        /*1ce8*/ 	.word	0x0000e860


	//   ....[63]....
        /*1cec*/ 	.word	0x0000e870


	//   ....[64]....
        /*1cf0*/ 	.word	0x0000e880


	//   ....[65]....
        /*1cf4*/ 	.word	0x0000e890


	//   ....[66]....
        /*1cf8*/ 	.word	0x0000e8a0


	//   ....[67]....
        /*1cfc*/ 	.word	0x0000e8b0


	//   ....[68]....
        /*1d00*/ 	.word	0x0000e8e0


	//   ....[69]....
        /*1d04*/ 	.word	0x0000e8f0


	//   ....[70]....
        /*1d08*/ 	.word	0x0000e900


	//   ....[71]....
        /*1d0c*/ 	.word	0x0000e910


	//   ....[72]....
        /*1d10*/ 	.word	0x0000e930


	//   ....[73]....
        /*1d14*/ 	.word	0x0000e940


	//   ....[74]....
        /*1d18*/ 	.word	0x0000ea30


	//   ....[75]....
        /*1d1c*/ 	.word	0x0000ea40


	//   ....[76]....
        /*1d20*/ 	.word	0x0000ea50


	//   ....[77]....
        /*1d24*/ 	.word	0x0000ea60


	//   ....[78]....
        /*1d28*/ 	.word	0x0000ea70


	//   ....[79]....
        /*1d2c*/ 	.word	0x0000ea80


	//   ....[80]....
        /*1d30*/ 	.word	0x0000ea90


	//   ....[81]....
        /*1d34*/ 	.word	0x0000eaa0


	//   ....[82]....
        /*1d38*/ 	.word	0x0000eab0


	//   ....[83]....
        /*1d3c*/ 	.word	0x0000eac0


	//   ....[84]....
        /*1d40*/ 	.word	0x0000ead0


	//   ....[85]....
        /*1d44*/ 	.word	0x0000eae0


	//   ....[86]....
        /*1d48*/ 	.word	0x0000eaf0


	//   ....[87]....
        /*1d4c*/ 	.word	0x0000eb00


	//   ....[88]....
        /*1d50*/ 	.word	0x0000eb10


	//   ....[89]....
        /*1d54*/ 	.word	0x0000eb20


	//   ....[90]....
        /*1d58*/ 	.word	0x0000eb30


	//   ....[91]....
        /*1d5c*/ 	.word	0x0000eb40


	//   ....[92]....
        /*1d60*/ 	.word	0x0000eb50


	//   ....[93]....
        /*1d64*/ 	.word	0x0000eb60


	//   ....[94]....
        /*1d68*/ 	.word	0x0000eb70


	//   ....[95]....
        /*1d6c*/ 	.word	0x0000eb80


	//   ....[96]....
        /*1d70*/ 	.word	0x0000eb90


	//   ....[97]....
        /*1d74*/ 	.word	0x0000eba0


	//   ....[98]....
        /*1d78*/ 	.word	0x0000ebb0


	//   ....[99]....
        /*1d7c*/ 	.word	0x0000ebc0


	//   ....[100]....
        /*1d80*/ 	.word	0x0000ebd0


	//   ....[101]....
        /*1d84*/ 	.word	0x0000ebe0


	//   ....[102]....
        /*1d88*/ 	.word	0x0000ebf0


	//   ....[103]....
        /*1d8c*/ 	.word	0x0000ec00


	//   ....[104]....
        /*1d90*/ 	.word	0x0000ec10


	//   ....[105]....
        /*1d94*/ 	.word	0x0000ec20


	//   ....[106]....
        /*1d98*/ 	.word	0x0000ec30


	//   ....[107]....
        /*1d9c*/ 	.word	0x0000ec40


	//   ....[108]....
        /*1da0*/ 	.word	0x0000ec50


	//   ....[109]....
        /*1da4*/ 	.word	0x0000ec60


	//   ....[110]....
        /*1da8*/ 	.word	0x0000ecb0


	//   ....[111]....
        /*1dac*/ 	.word	0x0000ece0


	//   ....[112]....
        /*1db0*/ 	.word	0x0000ee10


	//   ....[113]....
        /*1db4*/ 	.word	0x0000ee20


	//   ....[114]....
        /*1db8*/ 	.word	0x0000ee30


	//   ....[115]....
        /*1dbc*/ 	.word	0x0000ee40


	//   ....[116]....
        /*1dc0*/ 	.word	0x0000ee50


	//   ....[117]....
        /*1dc4*/ 	.word	0x0000ee60


	//   ....[118]....
        /*1dc8*/ 	.word	0x0000ee70


	//   ....[119]....
        /*1dcc*/ 	.word	0x0000ee80


	//   ....[120]....
        /*1dd0*/ 	.word	0x0000ee90


	//   ....[121]....
        /*1dd4*/ 	.word	0x0000eea0


	//   ....[122]....
        /*1dd8*/ 	.word	0x0000eeb0


	//   ....[123]....
        /*1ddc*/ 	.word	0x0000eec0


	//   ....[124]....
        /*1de0*/ 	.word	0x0000eed0


	//   ....[125]....
        /*1de4*/ 	.word	0x0000eee0


	//   ....[126]....
        /*1de8*/ 	.word	0x0000eef0


	//   ....[127]....
        /*1dec*/ 	.word	0x0000ef00


	//   ....[128]....
        /*1df0*/ 	.word	0x0000ef10


	//   ....[129]....
        /*1df4*/ 	.word	0x0000ef20


	//   ....[130]....
        /*1df8*/ 	.word	0x0000ef30


	//   ....[131]....
        /*1dfc*/ 	.word	0x0000ef40


	//   ....[132]....
        /*1e00*/ 	.word	0x0000ef50


	//   ....[133]....
        /*1e04*/ 	.word	0x0000ef60


	//   ....[134]....
        /*1e08*/ 	.word	0x0000ef70


	//   ....[135]....
        /*1e0c*/ 	.word	0x0000ef80


	//   ....[136]....
        /*1e10*/ 	.word	0x0000ef90


	//   ....[137]....
        /*1e14*/ 	.word	0x0000efa0


	//   ....[138]....
        /*1e18*/ 	.word	0x0000efb0


	//   ....[139]....
        /*1e1c*/ 	.word	0x0000efc0


	//   ....[140]....
        /*1e20*/ 	.word	0x0000efd0


	//   ....[141]....
        /*1e24*/ 	.word	0x0000efe0


	//   ....[142]....
        /*1e28*/ 	.word	0x0000eff0


	//   ....[143]....
        /*1e2c*/ 	.word	0x0000f000


	//   ....[144]....
        /*1e30*/ 	.word	0x0000f010


	//   ....[145]....
        /*1e34*/ 	.word	0x0000f020


	//   ....[146]....
        /*1e38*/ 	.word	0x0000f030


	//   ....[147]....
        /*1e3c*/ 	.word	0x0000f040


	//   ....[148]....
        /*1e40*/ 	.word	0x0000f050


	//   ....[149]....
        /*1e44*/ 	.word	0x0000f060


	//   ....[150]....
        /*1e48*/ 	.word	0x0000f070


	//   ....[151]....
        /*1e4c*/ 	.word	0x0000f080


	//   ....[152]....
        /*1e50*/ 	.word	0x0000f200


	//   ....[153]....
        /*1e54*/ 	.word	0x0000f210


	//   ....[154]....
        /*1e58*/ 	.word	0x0000f220


	//   ....[155]....
        /*1e5c*/ 	.word	0x0000f230


	//   ....[156]....
        /*1e60*/ 	.word	0x0000f240


	//   ....[157]....
        /*1e64*/ 	.word	0x0000f250


	//   ....[158]....
        /*1e68*/ 	.word	0x0000f260


	//   ....[159]....
        /*1e6c*/ 	.word	0x0000f270


	//   ....[160]....
        /*1e70*/ 	.word	0x0000f280


	//   ....[161]....
        /*1e74*/ 	.word	0x0000f290


	//   ....[162]....
        /*1e78*/ 	.word	0x0000f2a0


	//   ....[163]....
        /*1e7c*/ 	.word	0x0000f2b0


	//   ....[164]....
        /*1e80*/ 	.word	0x0000f2c0


	//   ....[165]....
        /*1e84*/ 	.word	0x0000f2d0


	//   ....[166]....
        /*1e88*/ 	.word	0x0000f2e0


	//   ....[167]....
        /*1e8c*/ 	.word	0x0000f2f0


	//   ....[168]....
        /*1e90*/ 	.word	0x0000f300


	//   ....[169]....
        /*1e94*/ 	.word	0x0000f310


	//   ....[170]....
        /*1e98*/ 	.word	0x0000f320


	//   ....[171]....
        /*1e9c*/ 	.word	0x0000f330


	//   ....[172]....
        /*1ea0*/ 	.word	0x0000f340


	//   ....[173]....
        /*1ea4*/ 	.word	0x0000f350


	//   ....[174]....
        /*1ea8*/ 	.word	0x0000f360


	//   ....[175]....
        /*1eac*/ 	.word	0x0000f370


	//   ....[176]....
        /*1eb0*/ 	.word	0x0000f380


	//   ....[177]....
        /*1eb4*/ 	.word	0x0000f390


	//   ....[178]....
        /*1eb8*/ 	.word	0x0000f3a0


	//   ....[179]....
        /*1ebc*/ 	.word	0x0000f3b0


	//   ....[180]....
        /*1ec0*/ 	.word	0x0000f3c0


	//   ....[181]....
        /*1ec4*/ 	.word	0x0000f3d0


	//   ....[182]....
        /*1ec8*/ 	.word	0x0000f3e0


	//   ....[183]....
        /*1ecc*/ 	.word	0x0000f3f0


	//   ....[184]....
        /*1ed0*/ 	.word	0x0000f400


	//   ....[185]....
        /*1ed4*/ 	.word	0x0000f410


	//   ....[186]....
        /*1ed8*/ 	.word	0x0000f420


	//   ....[187]....
        /*1edc*/ 	.word	0x0000f430


	//   ....[188]....
        /*1ee0*/ 	.word	0x0000f440


	//   ....[189]....
        /*1ee4*/ 	.word	0x0000f450


	//   ....[190]....
        /*1ee8*/ 	.word	0x0000f460


	//   ....[191]....
        /*1eec*/ 	.word	0x0000f470


	//----- nvinfo : EIATTR_VRC_CTA_INIT_COUNT
	.align		4
.L_404:
        /*1ef0*/ 	.byte	0x02, 0x4a
	.zero		1
	.zero		1


	//----- nvinfo : EIATTR_EXIT_INSTR_OFFSETS
	.align		4
        /*1ef4*/ 	.byte	0x04, 0x1c
        /*1ef6*/ 	.short	(.L_406 - .L_405)


	//   ....[0]....
.L_405:
        /*1ef8*/ 	.word	0x000002b0


	//   ....[1]....
        /*1efc*/ 	.word	0x00015500


	//   ....[2]....
        /*1f00*/ 	.word	0x000155a0


	//   ....[3]....
        /*1f04*/ 	.word	0x000155d0


	//   ....[4]....
        /*1f08*/ 	.word	0x00015630


	//----- nvinfo : EIATTR_MAX_THREADS
	.align		4
.L_406:
        /*1f0c*/ 	.byte	0x04, 0x05
        /*1f0e*/ 	.short	(.L_408 - .L_407)
.L_407:
        /*1f10*/ 	.word	0x00000020
        /*1f14*/ 	.word	0x00000001
        /*1f18*/ 	.word	0x00000001


	//----- nvinfo : EIATTR_CRS_STACK_SIZE
	.align		4
.L_408:
        /*1f1c*/ 	.byte	0x04, 0x1e
        /*1f1e*/ 	.short	(.L_410 - .L_409)
.L_409:
        /*1f20*/ 	.word	0x00000000


	//----- nvinfo : EIATTR_CBANK_PARAM_SIZE
	.align		4
.L_410:
        /*1f24*/ 	.byte	0x03, 0x19
        /*1f26*/ 	.short	0x00d2


	//----- nvinfo : EIATTR_PARAM_CBANK
	.align		4
        /*1f28*/ 	.byte	0x04, 0x0a
        /*1f2a*/ 	.short	(.L_412 - .L_411)
	.align		4
.L_411:
        /*1f2c*/ 	.word	index@(.nv.constant0._ZN17fastertransformer17batch_topk_kernelI6__halfLi128ELi32EEEvPKiPKT_PiPfS8_PKbS3_NS_14BeamHypothesesEiiifS4_)
        /*1f30*/ 	.short	0x0380
        /*1f32*/ 	.short	0x00d2


	//----- nvinfo : EIATTR_SW_WAR
	.align		4
.L_412:
        /*1f34*/ 	.byte	0x04, 0x36
        /*1f36*/ 	.short	(.L_414 - .L_413)
.L_413:
        /*1f38*/ 	.word	0x00000008
.L_414:


//--------------------- .nv.info._ZN17fastertransformer38beam_online_softmax_topk_stage2_kernelI6__halfLi128ELi128EEEvPKfS3_PiPT_ii --------------------------
	.section	.nv.info._ZN17fastertransformer38beam_online_softmax_topk_stage2_kernelI6__halfLi128ELi128EEEvPKfS3_PiPT_ii,"",@"SHT_CUDA_INFO"
	.sectionflags	@""
	.align	4


	//----- nvinfo : EIATTR_CUDA_API_VERSION
	.align		4
        /*0000*/ 	.byte	0x04, 0x37
        /*0002*/ 	.short	(.L_416 - .L_415)
.L_415:
        /*0004*/ 	.word	0x00000082


	//----- nvinfo : EIATTR_KPARAM_INFO
	.align		4
.L_416:
        /*0008*/ 	.byte	0x04, 0x17
        /*000a*/ 	.short	(.L_418 - .L_417)
.L_417:
        /*000c*/ 	.word	0x00000000
        /*0010*/ 	.short	0x0005
        /*0012*/ 	.short	0x0024
        /*0014*/ 	.byte	0x00, 0xf0, 0x11, 0x00


	//----- nvinfo : EIATTR_KPARAM_INFO
	.align		4
.L_418:
        /*0018*/ 	.byte	0x04, 0x17
        /*001a*/ 	.short	(.L_420 - .L_419)
.L_419:
        /*001c*/ 	.word	0x00000000
        /*0020*/ 	.short	0x0004
        /*0022*/ 	.short	0x0020
        /*0024*/ 	.byte	0x00, 0xf0, 0x11, 0x00


	//----- nvinfo : EIATTR_KPARAM_INFO
	.align		4
.L_420:
        /*0028*/ 	.byte	0x04, 0x17
        /*002a*/ 	.short	(.L_422 - .L_421)
.L_421:
        /*002c*/ 	.word	0x00000000
        /*0030*/ 	.short	0x0003
        /*0032*/ 	.short	0x0018
        /*0034*/ 	.byte	0x00, 0xf5, 0x21, 0x00


	//----- nvinfo : EIATTR_KPARAM_INFO
	.align		4
.L_422:
        /*0038*/ 	.byte	0x04, 0x17
        /*003a*/ 	.short	(.L_424 - .L_423)
.L_423:
        /*003c*/ 	.word	0x00000000
        /*0040*/ 	.short	0x0002
        /*0042*/ 	.short	0x0010
        /*0044*/ 	.byte	0x00, 0xf5, 0x21, 0x00


	//----- nvinfo : EIATTR_KPARAM_INFO
	.align		4
.L_424:
        /*0048*/ 	.byte	0x04, 0x17
        /*004a*/ 	.short	(.L_426 - .L_425)
.L_425:
        /*004c*/ 	.word	0x00000000
        /*0050*/ 	.short	0x0001
        /*0052*/ 	.short	0x0008
        /*0054*/ 	.byte	0x00, 0xf5, 0x21, 0x00


	//----- nvinfo : EIATTR_KPARAM_INFO
	.align		4
.L_426:
        /*0058*/ 	.byte	0x04, 0x17
        /*005a*/ 	.short	(.L_428 - .L_427)
.L_427:
        /*005c*/ 	.word	0x00000000
        /*0060*/ 	.short	0x0000
        /*0062*/ 	.short	0x0000
        /*0064*/ 	.byte	0x00, 0xf5, 0x21, 0x00


	//----- nvinfo : EIATTR_SPARSE_MMA_MASK
	.align		4
.L_428:
        /*0068*/ 	.byte	0x03, 0x50
        /*006a*/ 	.short	0x0000


	//----- nvinfo : EIATTR_MAXREG_COUNT
	.align		4
        /*006c*/ 	.byte	0x03, 0x1b
        /*006e*/ 	.short	0x00ff


	//----- nvinfo : EIATTR_NUM_BARRIERS
	.align		4
        /*0070*/ 	.byte	0x02, 0x4c
        /*0072*/ 	.byte	0x01
	.zero		1


	//----- nvinfo : EIATTR_MERCURY_ISA_VERSION
	.align		4
        /*0074*/ 	.byte	0x03, 0x5f
        /*0076*/ 	.short	0x0101


	//----- nvinfo : EIATTR_COOP_GROUP_MASK_REGIDS
	.align		4
        /*0078*/ 	.byte	0x04, 0x29
        /*007a*/ 	.short	(.L_430 - .L_429)


	//   ....[0]....
.L_429:
        /*007c*/ 	.word	0xffffffff


	//   ....[1]....
        /*0080*/ 	.word	0xffffffff


	//   ....[2]....
        /*0084*/ 	.word	0xffffffff


	//   ....[3]....
        /*0088*/ 	.word	0xffffffff


	//   ....[4]....
        /*008c*/ 	.word	0xffffffff


	//   ....[5]....
        /*0090*/ 	.word	0xffffffff


	//   ....[6]....
        /*0094*/ 	.word	0xffffffff


	//   ....[7]....
        /*0098*/ 	.word	0xffffffff


	//   ....[8]....
        /*009c*/ 	.word	0xffffffff


	//   ....[9]....
        /*00a0*/ 	.word	0xffffffff


	//   ....[10]....
        /*00a4*/ 	.word	0xffffffff


	//   ....[11]....
        /*00a8*/ 	.word	0xffffffff


	//   ....[12]....
        /*00ac*/ 	.word	0xffffffff


	//   ....[13]....
        /*00b0*/ 	.word	0xffffffff


	//   ....[14]....
        /*00b4*/ 	.word	0xffffffff


	//   ....[15]....
        /*00b8*/ 	.word	0xffffffff


	//   ....[16]....
        /*00bc*/ 	.word	0xffffffff


	//   ....[17]....
        /*00c0*/ 	.word	0xffffffff


	//   ....[18]....
        /*00c4*/ 	.word	0xffffffff


	//   ....[19]....
        /*00c8*/ 	.word	0xffffffff


	//   ....[20]....
        /*00cc*/ 	.word	0xffffffff


	//   ....[21]....
        /*00d0*/ 	.word	0xffffffff


	//   ....[22]....
        /*00d4*/ 	.word	0xffffffff


	//   ....[23]....
        /*00d8*/ 	.word	0xffffffff


	//   ....[24]....
        /*00dc*/ 	.word	0xffffffff


	//   ....[25]....
        /*00e0*/ 	.word	0xffffffff


	//   ....[26]....
        /*00e4*/ 	.word	0xffffffff


	//   ....[27]....
        /*00e8*/ 	.word	0xffffffff


	//   ....[28]....
        /*00ec*/ 	.word	0xffffffff


	//   ....[29]....
        /*00f0*/ 	.word	0xffffffff


	//   ....[30]....
        /*00f4*/ 	.word	0xffffffff


	//   ....[31]....
        /*00f8*/ 	.word	0xffffffff


	//   ....[32]....
        /*00fc*/ 	.word	0xffffffff


	//   ....[33]....
        /*0100*/ 	.word	0xffffffff


	//   ....[34]....
        /*0104*/ 	.word	0xffffffff


	//   ....[35]....
        /*0108*/ 	.word	0xffffffff


	//   ....[36]....
        /*010c*/ 	.word	0xffffffff


	//   ....[37]....
        /*0110*/ 	.word	0xffffffff


	//   ....[38]....
        /*0114*/ 	.word	0xffffffff


	//   ....[39]....
        /*0118*/ 	.word	0xffffffff


	//   ....[40]....
        /*011c*/ 	.word	0xffffffff


	//   ....[41]....
        /*0120*/ 	.word	0xffffffff


	//   ....[42]....
        /*0124*/ 	.word	0xffffffff


	//   ....[43]....
        /*0128*/ 	.word	0xffffffff


	//   ....[44]....
        /*012c*/ 	.word	0xffffffff


	//   ....[45]....
        /*0130*/ 	.word	0xffffffff


	//   ....[46]....
        /*0134*/ 	.word	0xffffffff


	//   ....[47]....
        /*0138*/ 	.word	0xffffffff


	//   ....[48]....
        /*013c*/ 	.word	0xffffffff


	//   ....[49]....
        /*0140*/ 	.word	0xffffffff


	//   ....[50]....
        /*0144*/ 	.word	0xffffffff


	//   ....[51]....
        /*0148*/ 	.word	0xffffffff


	//   ....[52]....
        /*014c*/ 	.word	0xffffffff


	//   ....[53]....
        /*0150*/ 	.word	0xffffffff


	//   ....[54]....
        /*0154*/ 	.word	0xffffffff


	//   ....[55]....
        /*0158*/ 	.word	0xffffffff


	//   ....[56]....
        /*015c*/ 	.word	0xffffffff


	//   ....[57]....
        /*0160*/ 	.word	0xffffffff


	//   ....[58]....
        /*0164*/ 	.word	0xffffffff


	//   ....[59]....
        /*0168*/ 	.word	0xffffffff


	//   ....[60]....
        /*016c*/ 	.word	0xffffffff


	//   ....[61]....
        /*0170*/ 	.word	0xffffffff


	//   ....[62]....
        /*0174*/ 	.word	0xffffffff


	//   ....[63]....
        /*0178*/ 	.word	0xffffffff


	//   ....[64]....
        /*017c*/ 	.word	0xffffffff


	//   ....[65]....
        /*0180*/ 	.word	0xffffffff


	//   ....[66]....
        /*0184*/ 	.word	0xffffffff


	//   ....[67]....
        /*0188*/ 	.word	0xffffffff


	//   ....[68]....
        /*018c*/ 	.word	0xffffffff


	//   ....[69]....
        /*0190*/ 	.word	0xffffffff


	//   ....[70]....
        /*0194*/ 	.word	0xffffffff


	//   ....[71]....
        /*0198*/ 	.word	0xffffffff


	//   ....[72]....
        /*019c*/ 	.word	0xffffffff


	//   ....[73]....
        /*01a0*/ 	.word	0xffffffff


	//   ....[74]....
        /*01a4*/ 	.word	0xffffffff


	//   ....[75]....
        /*01a8*/ 	.word	0xffffffff


	//   ....[76]....
        /*01ac*/ 	.word	0xffffffff


	//   ....[77]....
        /*01b0*/ 	.word	0xffffffff


	//   ....[78]....
        /*01b4*/ 	.word	0xffffffff


	//   ....[79]....
        /*01b8*/ 	.word	0xffffffff


	//   ....[80]....
        /*01bc*/ 	.word	0xffffffff


	//   ....[81]....
        /*01c0*/ 	.word	0xffffffff


	//   ....[82]....
        /*01c4*/ 	.word	0xffffffff


	//   ....[83]....
        /*01c8*/ 	.word	0xffffffff


	//   ....[84]....
        /*01cc*/ 	.word	0xffffffff


	//   ....[85]....
        /*01d0*/ 	.word	0xffffffff


	//   ....[86]....
        /*01d4*/ 	.word	0xffffffff


	//   ....[87]....
        /*01d8*/ 	.word	0xffffffff


	//   ....[88]....
        /*01dc*/ 	.word	0xffffffff


	//   ....[89]....
        /*01e0*/ 	.word	0xffffffff


	//   ....[90]....
        /*01e4*/ 	.word	0xffffffff


	//   ....[91]....
        /*01e8*/ 	.word	0xffffffff


	//   ....[92]....
        /*01ec*/ 	.word	0xffffffff


	//   ....[93]....
        /*01f0*/ 	.word	0xffffffff


	//   ....[94]....
        /*01f4*/ 	.word	0xffffffff


	//   ....[95]....
        /*01f8*/ 	.word	0xffffffff


	//   ....[96]....
        /*01fc*/ 	.word	0xffffffff


	//   ....[97]....
        /*0200*/ 	.word	0xffffffff


	//   ....[98]....
        /*0204*/ 	.word	0xffffffff


	//   ....[99]....
        /*0208*/ 	.word	0xffffffff


	//   ....[100]....
        /*020c*/ 	.word	0xffffffff


	//   ....[101]....
        /*0210*/ 	.word	0xffffffff


	//   ....[102]....
        /*0214*/ 	.word	0xffffffff


	//   ....[103]....
        /*0218*/ 	.word	0xffffffff


	//   ....[104]....
        /*021c*/ 	.word	0xffffffff


	//   ....[105]....
        /*0220*/ 	.word	0xffffffff


	//   ....[106]....
        /*0224*/ 	.word	0xffffffff


	//   ....[107]....
        /*0228*/ 	.word	0xffffffff


	//   ....[108]....
        /*022c*/ 	.word	0xffffffff


	//   ....[109]....
        /*0230*/ 	.word	0xffffffff


	//   ....[110]....
        /*0234*/ 	.word	0xffffffff


	//   ....[111]....
        /*0238*/ 	.word	0xffffffff


	//   ....[112]....
        /*023c*/ 	.word	0xffffffff


	//   ....[113]....
        /*0240*/ 	.word	0xffffffff


	//   ....[114]....
        /*0244*/ 	.word	0xffffffff


	//   ....[115]....
        /*0248*/ 	.word	0xffffffff


	//   ....[116]....
        /*024c*/ 	.word	0xffffffff


	//   ....[117]....
        /*0250*/ 	.word	0xffffffff


	//   ....[118]....
        /*0254*/ 	.word	0xffffffff


	//   ....[119]....
        /*0258*/ 	.word	0xffffffff


	//   ....[120]....
        /*025c*/ 	.word	0xffffffff


	//   ....[121]....
        /*0260*/ 	.word	0xffffffff


	//   ....[122]....
        /*0264*/ 	.word	0xffffffff


	//   ....[123]....
        /*0268*/ 	.word	0xffffffff


	//   ....[124]....
        /*026c*/ 	.word	0xffffffff


	//   ....[125]....
        /*0270*/ 	.word	0xffffffff


	//   ....[126]....
        /*0274*/ 	.word	0xffffffff


	//   ....[127]....
        /*0278*/ 	.word	0xffffffff


	//   ....[128]....
        /*027c*/ 	.word	0xffffffff


	//   ....[129]....
        /*0280*/ 	.word	0xffffffff


	//   ....[130]....
        /*0284*/ 	.word	0xffffffff


	//   ....[131]....
        /*0288*/ 	.word	0xffffffff


	//   ....[132]....
        /*028c*/ 	.word	0xffffffff


	//   ....[133]....
        /*0290*/ 	.word	0xffffffff


	//   ....[134]....
        /*0294*/ 	.word	0xffffffff


	//   ....[135]....
        /*0298*/ 	.word	0xffffffff


	//   ....[136]....
        /*029c*/ 	.word	0xffffffff


	//   ....[137]....
        /*02a0*/ 	.word	0xffffffff


	//   ....[138]....
        /*02a4*/ 	.word	0xffffffff


	//   ....[139]....
        /*02a8*/ 	.word	0xffffffff


	//   ....[140]....
        /*02ac*/ 	.word	0xffffffff


	//   ....[141]....
        /*02b0*/ 	.word	0xffffffff


	//   ....[142]....
        /*02b4*/ 	.word	0xffffffff


	//   ....[143]....
        /*02b8*/ 	.word	0xffffffff


	//   ....[144]....
        /*02bc*/ 	.word	0xffffffff


	//   ....[145]....
        /*02c0*/ 	.word	0xffffffff


	//   ....[146]....
        /*02c4*/ 	.word	0xffffffff


	//   ....[147]....
        /*02c8*/ 	.word	0xffffffff


	//   ....[148]....
        /*02cc*/ 	.word	0xffffffff


	//   ....[149]....
        /*02d0*/ 	.word	0xffffffff


	//   ....[150]....
        /*02d4*/ 	.word	0xffffffff


	//   ....[151]....
        /*02d8*/ 	.word	0xffffffff


	//   ....[152]....
        /*02dc*/ 	.word	0xffffffff


	//   ....[153]....
        /*02e0*/ 	.word	0xffffffff


	//   ....[154]....
        /*02e4*/ 	.word	0xffffffff


	//   ....[155]....
        /*02e8*/ 	.word	0xffffffff


	//   ....[156]....
        /*02ec*/ 	.word	0xffffffff


	//   ....[157]....
        /*02f0*/ 	.word	0xffffffff


	//   ....[158]....
        /*02f4*/ 	.word	0xffffffff


	//   ....[159]....
        /*02f8*/ 	.word	0xffffffff


	//   ....[160]....
        /*02fc*/ 	.word	0xffffffff


	//   ....[161]....
        /*0300*/ 	.word	0xffffffff


	//   ....[162]....
        /*0304*/ 	.word	0xffffffff


	//   ....[163]....
        /*0308*/ 	.word	0xffffffff


	//   ....[164]....
        /*030c*/ 	.word	0xffffffff


	//   ....[165]....
        /*0310*/ 	.word	0xffffffff


	//   ....[166]....
        /*0314*/ 	.word	0xffffffff


	//   ....[167]....
        /*0318*/ 	.word	0xffffffff


	//   ....[168]....
        /*031c*/ 	.word	0xffffffff


	//   ....[169]....
        /*0320*/ 	.word	0xffffffff


	//   ....[170]....
        /*0324*/ 	.word	0xffffffff


	//   ....[171]....
        /*0328*/ 	.word	0xffffffff


	//   ....[172]....
        /*032c*/ 	.word	0xffffffff


	//   ....[173]....
        /*0330*/ 	.word	0xffffffff


	//   ....[174]....
        /*0334*/ 	.word	0xffffffff


	//   ....[175]....
        /*0338*/ 	.word	0xffffffff


	//   ....[176]....
        /*033c*/ 	.word	0xffffffff


	//   ....[177]....
        /*0340*/ 	.word	0xffffffff


	//   ....[178]....
        /*0344*/ 	.word	0xffffffff


	//   ....[179]....
        /*0348*/ 	.word	0xffffffff


	//   ....[180]....
        /*034c*/ 	.word	0xffffffff


	//   ....[181]....
        /*0350*/ 	.word	0xffffffff


	//   ....[182]....
        /*0354*/ 	.word	0xffffffff


	//   ....[183]....
        /*0358*/ 	.word	0xffffffff


	//   ....[184]....
        /*035c*/ 	.word	0xffffffff


	//   ....[185]....
        /*0360*/ 	.word	0xffffffff


	//   ....[186]....
        /*0364*/ 	.word	0xffffffff


	//   ....[187]....
        /*0368*/ 	.word	0xffffffff


	//   ....[188]....
        /*036c*/ 	.word	0xffffffff


	//   ....[189]....
        /*0370*/ 	.word	0xffffffff


	//   ....[190]....
        /*0374*/ 	.word	0xffffffff


	//   ....[191]....
        /*0378*/ 	.word	0xffffffff


	//   ....[192]....
        /*037c*/ 	.word	0xffffffff


	//   ....[193]....
        /*0380*/ 	.word	0xffffffff


	//   ....[194]....
        /*0384*/ 	.word	0xffffffff


	//   ....[195]....
        /*0388*/ 	.word	0xffffffff


	//   ....[196]....
        /*038c*/ 	.word	0xffffffff


	//   ....[197]....
        /*0390*/ 	.word	0xffffffff


	//   ....[198]....
        /*0394*/ 	.word	0xffffffff


	//   ....[199]....
        /*0398*/ 	.word	0xffffffff


	//   ....[200]....
        /*039c*/ 	.word	0xffffffff


	//   ....[201]....
        /*03a0*/ 	.word	0xffffffff


	//   ....[202]....
        /*03a4*/ 	.word	0xffffffff


	//   ....[203]....
        /*03a8*/ 	.word	0xffffffff


	//   ....[204]....
        /*03ac*/ 	.word	0xffffffff


	//   ....[205]....
        /*03b0*/ 	.word	0xffffffff


	//   ....[206]....
        /*03b4*/ 	.word	0xffffffff


	//   ....[207]....
        /*03b8*/ 	.word	0xffffffff


	//   ....[208]....
        /*03bc*/ 	.word	0xffffffff


	//   ....[209]....
        /*03c0*/ 	.word	0xffffffff


	//   ....[210]....
        /*03c4*/ 	.word	0xffffffff


	//   ....[211]....
        /*03c8*/ 	.word	0xffffffff


	//   ....[212]....
        /*03cc*/ 	.word	0xffffffff


	//   ....[213]....
        /*03d0*/ 	.word	0xffffffff


	//   ....[214]....
        /*03d4*/ 	.word	0xffffffff


	//   ....[215]....
        /*03d8*/ 	.word	0xffffffff


	//   ....[216]....
        /*03dc*/ 	.word	0xffffffff


	//   ....[217]....
        /*03e0*/ 	.word	0xffffffff


	//   ....[218]....
        /*03e4*/ 	.word	0xffffffff


	//   ....[219]....
        /*03e8*/ 	.word	0xffffffff


	//   ....[220]....
        /*03ec*/ 	.word	0xffffffff


	//   ....[221]....
        /*03f0*/ 	.word	0xffffffff


	//   ....[222]....
        /*03f4*/ 	.word	0xffffffff


	//   ....[223]....
        /*03f8*/ 	.word	0xffffffff


	//   ....[224]....
        /*03fc*/ 	.word	0xffffffff


	//   ....[225]....
        /*0400*/ 	.word	0xffffffff


	//   ....[226]....
        /*0404*/ 	.word	0xffffffff


	//   ....[227]....
        /*0408*/ 	.word	0xffffffff


	//   ....[228]....
        /*040c*/ 	.word	0xffffffff


	//   ....[229]....
        /*0410*/ 	.word	0xffffffff


	//   ....[230]....
        /*0414*/ 	.word	0xffffffff


	//   ....[231]....
        /*0418*/ 	.word	0xffffffff


	//   ....[232]....
        /*041c*/ 	.word	0xffffffff


	//   ....[233]....
        /*0420*/ 	.word	0xffffffff


	//   ....[234]....
        /*0424*/ 	.word	0xffffffff


	//   ....[235]....
        /*0428*/ 	.word	0xffffffff


	//   ....[236]....
        /*042c*/ 	.word	0xffffffff


	//   ....[237]....
        /*0430*/ 	.word	0xffffffff


	//   ....[238]....
        /*0434*/ 	.word	0xffffffff


	//   ....[239]....
        /*0438*/ 	.word	0xffffffff


	//   ....[240]....
        /*043c*/ 	.word	0xffffffff


	//   ....[241]....
        /*0440*/ 	.word	0xffffffff


	//   ....[242]....
        /*0444*/ 	.word	0xffffffff


	//   ....[243]....
        /*0448*/ 	.word	0xffffffff


	//   ....[244]....
        /*044c*/ 	.word	0xffffffff


	//   ....[245]....
        /*0450*/ 	.word	0xffffffff


	//   ....[246]....
        /*0454*/ 	.word	0xffffffff


	//   ....[247]....
        /*0458*/ 	.word	0xffffffff


	//   ....[248]....
        /*045c*/ 	.word	0xffffffff


	//   ....[249]....
        /*0460*/ 	.word	0xffffffff


	//   ....[250]....
        /*0464*/ 	.word	0xffffffff


	//   ....[251]....
        /*0468*/ 	.word	0xffffffff


	//   ....[252]....
        /*046c*/ 	.word	0xffffffff


	//   ....[253]....
        /*0470*/ 	.word	0xffffffff


	//   ....[254]....
        /*0474*/ 	.word	0xffffffff


	//   ....[255]....
        /*0478*/ 	.word	0xffffffff


	//   ....[0]....
        /*047c*/ 	.word	0xffffffff


	//   ....[1]....
        /*0480*/ 	.word	0xffffffff


	//   ....[2]....
        /*0484*/ 	.word	0xffffffff


	//   ....[3]....
        /*0488*/ 	.word	0xffffffff


	//   ....[4]....
        /*048c*/ 	.word	0xffffffff


	//   ....[5]....
        /*0490*/ 	.word	0xffffffff


	//   ....[6]....
        /*0494*/ 	.word	0xffffffff


	//   ....[7]....
        /*0498*/ 	.word	0xffffffff


	//   ....[8]....
        /*049c*/ 	.word	0xffffffff


	//   ....[9]....
        /*04a0*/ 	.word	0xffffffff


	//   ....[10]....
        /*04a4*/ 	.word	0xffffffff


	//   ....[11]....
        /*04a8*/ 	.word	0xffffffff


	//   ....[12]....
        /*04ac*/ 	.word	0xffffffff


	//   ....[13]....
        /*04b0*/ 	.word	0xffffffff


	//   ....[14]....
        /*04b4*/ 	.word	0xffffffff


	//   ....[15]....
        /*04b8*/ 	.word	0xffffffff


	//   ....[16]....
        /*04bc*/ 	.word	0xffffffff


	//   ....[17]....
        /*04c0*/ 	.word	0xffffffff


	//   ....[18]....
        /*04c4*/ 	.word	0xffffffff


	//   ....[19]....
        /*04c8*/ 	.word	0xffffffff


	//   ....[20]....
        /*04cc*/ 	.word	0xffffffff


	//   ....[21]....
        /*04d0*/ 	.word	0xffffffff


	//   ....[22]....
        /*04d4*/ 	.word	0xffffffff


	//   ....[23]....
        /*04d8*/ 	.word	0xffffffff


	//   ....[24]....
        /*04dc*/ 	.word	0xffffffff


	//   ....[25]....
        /*04e0*/ 	.word	0xffffffff


	//   ....[26]....
        /*04e4*/ 	.word	0xffffffff


	//   ....[27]....
        /*04e8*/ 	.word	0xffffffff


	//   ....[28]....
        /*04ec*/ 	.word	0xffffffff


	//   ....[29]....
        /*04f0*/ 	.word	0xffffffff


	//   ....[30]....
        /*04f4*/ 	.word	0xffffffff


	//   ....[31]....
        /*04f8*/ 	.word	0xffffffff


	//   ....[32]....
        /*04fc*/ 	.word	0xffffffff


	//   ....[33]....
        /*0500*/ 	.word	0xffffffff


	//   ....[34]....
        /*0504*/ 	.word	0xffffffff


	//   ....[35]....
        /*0508*/ 	.word	0xffffffff


	//   ....[36]....
        /*050c*/ 	.word	0xffffffff


	//   ....[37]....
        /*0510*/ 	.word	0xffffffff


	//   ....[38]....
        /*0514*/ 	.word	0xffffffff


	//   ....[39]....
        /*0518*/ 	.word	0xffffffff


	//   ....[40]....
        /*051c*/ 	.word	0xffffffff


	//   ....[41]....
        /*0520*/ 	.word	0xffffffff


	//   ....[42]....
        /*0524*/ 	.word	0xffffffff


	//   ....[43]....
        /*0528*/ 	.word	0xffffffff


	//   ....[44]....
        /*052c*/ 	.word	0xffffffff


	//   ....[45]....
        /*0530*/ 	.word	0xffffffff


	//   ....[46]....
        /*0534*/ 	.word	0xffffffff


	//   ....[47]....
        /*0538*/ 	.word	0xffffffff


	//   ....[48]....
        /*053c*/ 	.word	0xffffffff


	//   ....[49]....
        /*0540*/ 	.word	0xffffffff


	//   ....[50]....
        /*0544*/ 	.word	0xffffffff


	//   ....[51]....
        /*0548*/ 	.word	0xffffffff


	//   ....[52]....
        /*054c*/ 	.word	0xffffffff


	//   ....[53]....
        /*0550*/ 	.word	0xffffffff


	//   ....[54]....
        /*0554*/ 	.word	0xffffffff


	//   ....[55]....
        /*0558*/ 	.word	0xffffffff


	//   ....[56]....
        /*055c*/ 	.word	0xffffffff


	//   ....[57]....
        /*0560*/ 	.word	0xffffffff


	//   ....[58]....
        /*0564*/ 	.word	0xffffffff


	//   ....[59]....
        /*0568*/ 	.word	0xffffffff


	//   ....[60]....
        /*056c*/ 	.word	0xffffffff


	//   ....[61]....
        /*0570*/ 	.word	0xffffffff


	//   ....[62]....
        /*0574*/ 	.word	0xffffffff


	//   ....[63]....
        /*0578*/ 	.word	0xffffffff


	//   ....[64]....
        /*057c*/ 	.word	0xffffffff


	//   ....[65]....
        /*0580*/ 	.word	0xffffffff


	//   ....[66]....
        /*0584*/ 	.word	0xffffffff


	//   ....[67]....
        /*0588*/ 	.word	0xffffffff


	//   ....[68]....
        /*058c*/ 	.word	0xffffffff


	//   ....[69]....
        /*0590*/ 	.word	0xffffffff


	//   ....[70]....
        /*0594*/ 	.word	0xffffffff


	//   ....[71]....
        /*0598*/ 	.word	0xffffffff


	//   ....[72]....
        /*059c*/ 	.word	0xffffffff


	//   ....[73]....
        /*05a0*/ 	.word	0xffffffff


	//   ....[74]....
        /*05a4*/ 	.word	0xffffffff


	//   ....[75]....
        /*05a8*/ 	.word	0xffffffff


	//   ....[76]....
        /*05ac*/ 	.word	0xffffffff


	//   ....[77]....
        /*05b0*/ 	.word	0xffffffff


	//   ....[78]....
        /*05b4*/ 	.word	0xffffffff


	//   ....[79]....
        /*05b8*/ 	.word	0xffffffff


	//   ....[80]....
        /*05bc*/ 	.word	0xffffffff


	//   ....[81]....
        /*05c0*/ 	.word	0xffffffff


	//   ....[82]....
        /*05c4*/ 	.word	0xffffffff


	//   ....[83]....
        /*05c8*/ 	.word	0xffffffff


	//   ....[84]....
        /*05cc*/ 	.word	0xffffffff


	//   ....[85]....
        /*05d0*/ 	.word	0xffffffff


	//   ....[86]....
        /*05d4*/ 	.word	0xffffffff


	//   ....[87]....
        /*05d8*/ 	.word	0xffffffff


	//   ....[88]....
        /*05dc*/ 	.word	0xffffffff


	//   ....[89]....
        /*05e0*/ 	.word	0xffffffff


	//   ....[90]....
        /*05e4*/ 	.word	0xffffffff


	//   ....[91]....
        /*05e8*/ 	.word	0xffffffff


	//   ....[92]....
        /*05ec*/ 	.word	0xffffffff


	//   ....[93]....
        /*05f0*/ 	.word	0xffffffff


	//   ....[94]....
        /*05f4*/ 	.word	0xffffffff


	//   ....[95]....
        /*05f8*/ 	.word	0xffffffff


	//   ....[96]....
        /*05fc*/ 	.word	0xffffffff


	//   ....[97]....
        /*0600*/ 	.word	0xffffffff


	//   ....[98]....
        /*0604*/ 	.word	0xffffffff


	//   ....[99]....
        /*0608*/ 	.word	0xffffffff


	//   ....[100]....
        /*060c*/ 	.word	0xffffffff


	//   ....[101]....
        /*0610*/ 	.word	0xffffffff


	//   ....[102]....
        /*0614*/ 	.word	0xffffffff


	//   ....[103]....
        /*0618*/ 	.word	0xffffffff


	//   ....[104]....
        /*061c*/ 	.word	0xffffffff


	//   ....[105]....
        /*0620*/ 	.word	0xffffffff


	//   ....[106]....
        /*0624*/ 	.word	0xffffffff


	//   ....[107]....
        /*0628*/ 	.word	0xffffffff


	//   ....[108]....
        /*062c*/ 	.word	0xffffffff


	//   ....[109]....
        /*0630*/ 	.word	0xffffffff


	//   ....[110]....
        /*0634*/ 	.word	0xffffffff


	//   ....[111]....
        /*0638*/ 	.word	0xffffffff


	//   ....[112]....
        /*063c*/ 	.word	0xffffffff


	//   ....[113]....
        /*0640*/ 	.word	0xffffffff


	//   ....[114]....
        /*0644*/ 	.word	0xffffffff


	//   ....[115]....
        /*0648*/ 	.word	0xffffffff


	//   ....[116]....
        /*064c*/ 	.word	0xffffffff


	//   ....[117]....
        /*0650*/ 	.word	0xffffffff


	//   ....[118]....
        /*0654*/ 	.word	0xffffffff


	//   ....[119]....
        /*0658*/ 	.word	0xffffffff


	//   ....[120]....
        /*065c*/ 	.word	0xffffffff


	//   ....[121]....
        /*0660*/ 	.word	0xffffffff


	//   ....[122]....
        /*0664*/ 	.word	0xffffffff


	//   ....[123]....
        /*0668*/ 	.word	0xffffffff


	//   ....[124]....
        /*066c*/ 	.word	0xffffffff


	//   ....[125]....
        /*0670*/ 	.word	0xffffffff


	//   ....[126]....
        /*0674*/ 	.word	0xffffffff


	//   ....[127]....
        /*0678*/ 	.word	0xffffffff


	//   ....[128]....
        /*067c*/ 	.word	0xffffffff


	//   ....[129]....
        /*0680*/ 	.word	0xffffffff


	//   ....[130]....
        /*0684*/ 	.word	0xffffffff


	//   ....[131]....
        /*0688*/ 	.word	0xffffffff


	//   ....[132]....
        /*068c*/ 	.word	0xffffffff


	//   ....[133]....
        /*0690*/ 	.word	0xffffffff


	//   ....[134]....
        /*0694*/ 	.word	0xffffffff


	//   ....[135]....
        /*0698*/ 	.word	0xffffffff


	//   ....[136]....
        /*069c*/ 	.word	0xffffffff


	//   ....[137]....
        /*06a0*/ 	.word	0xffffffff


	//   ....[138]....
        /*06a4*/ 	.word	0xffffffff


	//   ....[139]....
        /*06a8*/ 	.word	0xffffffff


	//   ....[140]....
        /*06ac*/ 	.word	0xffffffff


	//   ....[141]....
        /*06b0*/ 	.word	0xffffffff


	//   ....[142]....
        /*06b4*/ 	.word	0xffffffff


	//   ....[143]....
        /*06b8*/ 	.word	0xffffffff


	//   ....[144]....
        /*06bc*/ 	.word	0xffffffff


	//   ....[145]....
        /*06c0*/ 	.word	0xffffffff


	//   ....[146]....
        /*06c4*/ 	.word	0xffffffff


	//   ....[147]....
        /*06c8*/ 	.word	0xffffffff


	//   ....[148]....
        /*06cc*/ 	.word	0xffffffff


	//   ....[149]....
        /*06d0*/ 	.word	0xffffffff


	//   ....[150]....
        /*06d4*/ 	.word	0xffffffff


	//   ....[151]....
        /*06d8*/ 	.word	0xffffffff


	//   ....[152]....
        /*06dc*/ 	.word	0xffffffff


	//   ....[153]....
        /*06e0*/ 	.word	0xffffffff


	//   ....[154]....
        /*06e4*/ 	.word	0xffffffff


	//   ....[155]....
        /*06e8*/ 	.word	0xffffffff


	//   ....[156]....
        /*06ec*/ 	.word	0xffffffff


	//   ....[157]....
        /*06f0*/ 	.word	0xffffffff


	//   ....[158]....
        /*06f4*/ 	.word	0xffffffff


	//   ....[159]....
        /*06f8*/ 	.word	0xffffffff


	//   ....[160]....
        /*06fc*/ 	.word	0xffffffff


	//   ....[161]....
        /*0700*/ 	.word	0xffffffff


	//   ....[162]....
        /*0704*/ 	.word	0xffffffff


	//   ....[163]....
        /*0708*/ 	.word	0xffffffff


	//   ....[164]....
        /*070c*/ 	.word	0xffffffff


	//   ....[165]....
        /*0710*/ 	.word	0xffffffff


	//   ....[166]....
        /*0714*/ 	.word	0xffffffff


	//   ....[167]....
        /*0718*/ 	.word	0xffffffff


	//   ....[168]....
        /*071c*/ 	.word	0xffffffff


	//   ....[169]....
        /*0720*/ 	.word	0xffffffff


	//   ....[170]....
        /*0724*/ 	.word	0xffffffff


	//   ....[171]....
        /*0728*/ 	.word	0xffffffff


	//   ....[172]....
        /*072c*/ 	.word	0xffffffff


	//   ....[173]....
        /*0730*/ 	.word	0xffffffff


	//   ....[174]....
        /*0734*/ 	.word	0xffffffff


	//   ....[175]....
        /*0738*/ 	.word	0xffffffff


	//   ....[176]....
        /*073c*/ 	.word	0xffffffff


	//   ....[177]....
        /*0740*/ 	.word	0xffffffff


	//   ....[178]....
        /*0744*/ 	.word	0xffffffff


	//   ....[179]....
        /*0748*/ 	.word	0xffffffff


	//   ....[180]....
        /*074c*/ 	.word	0xffffffff


	//   ....[181]....
        /*0750*/ 	.word	0xffffffff


	//   ....[182]....
        /*0754*/ 	.word	0xffffffff


	//   ....[183]....
        /*0758*/ 	.word	0xffffffff


	//   ....[184]....
        /*075c*/ 	.word	0xffffffff


	//   ....[185]....
        /*0760*/ 	.word	0xffffffff


	//   ....[186]....
        /*0764*/ 	.word	0xffffffff


	//   ....[187]....
        /*0768*/ 	.word	0xffffffff


	//   ....[188]....
        /*076c*/ 	.word	0xffffffff


	//   ....[189]....
        /*0770*/ 	.word	0xffffffff


	//   ....[190]....
        /*0774*/ 	.word	0xffffffff


	//   ....[191]....
        /*0778*/ 	.word	0xffffffff


	//   ....[192]....
        /*077c*/ 	.word	0xffffffff


	//   ....[193]....
        /*0780*/ 	.word	0xffffffff


	//   ....[194]....
        /*0784*/ 	.word	0xffffffff


	//   ....[195]....
        /*0788*/ 	.word	0xffffffff


	//   ....[196]....
        /*078c*/ 	.word	0xffffffff


	//   ....[197]....
        /*0790*/ 	.word	0xffffffff


	//   ....[198]....
        /*0794*/ 	.word	0xffffffff


	//   ....[199]....
        /*0798*/ 	.word	0xffffffff


	//   ....[200]....
        /*079c*/ 	.word	0xffffffff


	//   ....[201]....
        /*07a0*/ 	.word	0xffffffff


	//   ....[202]....
        /*07a4*/ 	.word	0xffffffff


	//   ....[203]....
        /*07a8*/ 	.word	0xffffffff


	//   ....[204]....
        /*07ac*/ 	.word	0xffffffff


	//   ....[205]....
        /*07b0*/ 	.word	0xffffffff


	//   ....[206]....
        /*07b4*/ 	.word	0xffffffff


	//   ....[207]....
        /*07b8*/ 	.word	0xffffffff


	//   ....[208]....
        /*07bc*/ 	.word	0xffffffff


	//   ....[209]....
        /*07c0*/ 	.word	0xffffffff


	//   ....[210]....
        /*07c4*/ 	.word	0xffffffff


	//   ....[211]....
        /*07c8*/ 	.word	0xffffffff


	//   ....[212]....
        /*07cc*/ 	.word	0xffffffff


	//   ....[213]....
        /*07d0*/ 	.word	0xffffffff


	//   ....[214]....
        /*07d4*/ 	.word	0xffffffff


	//   ....[215]....
        /*07d8*/ 	.word	0xffffffff


	//   ....[216]....
        /*07dc*/ 	.word	0xffffffff


	//   ....[217]....
        /*07e0*/ 	.word	0xffffffff


	//   ....[218]....
        /*07e4*/ 	.word	0xffffffff


	//   ....[219]....
        /*07e8*/ 	.word	0xffffffff


	//   ....[220]....
        /*07ec*/ 	.word	0xffffffff


	//   ....[221]....
        /*07f0*/ 	.word	0xffffffff


	//   ....[222]....
        /*07f4*/ 	.word	0xffffffff


	//   ....[223]....
        /*07f8*/ 	.word	0xffffffff


	//   ....[224]....
        /*07fc*/ 	.word	0xffffffff


	//   ....[225]....
        /*0800*/ 	.word	0xffffffff


	//   ....[226]....
        /*0804*/ 	.word	0xffffffff


	//   ....[227]....
        /*0808*/ 	.word	0xffffffff


	//   ....[228]....
        /*080c*/ 	.word	0xffffffff


	//   ....[229]....
        /*0810*/ 	.word	0xffffffff


	//   ....[230]....
        /*0814*/ 	.word	0xffffffff


	//   ....[231]....
        /*0818*/ 	.word	0xffffffff


	//   ....[232]....
        /*081c*/ 	.word	0xffffffff


	//   ....[233]....
        /*0820*/ 	.word	0xffffffff


	//   ....[234]....
        /*0824*/ 	.word	0xffffffff


	//   ....[235]....
        /*0828*/ 	.word	0xffffffff


	//   ....[236]....
        /*082c*/ 	.word	0xffffffff


	//   ....[237]....
        /*0830*/ 	.word	0xffffffff


	//   ....[238]....
        /*0834*/ 	.word	0xffffffff


	//   ....[239]....
        /*0838*/ 	.word	0xffffffff


	//   ....[240]....
        /*083c*/ 	.word	0xffffffff


	//   ....[241]....
        /*0840*/ 	.word	0xffffffff


	//   ....[242]....
        /*0844*/ 	.word	0xffffffff


	//   ....[243]....
        /*0848*/ 	.word	0xffffffff


	//   ....[244]....
        /*084c*/ 	.word	0xffffffff


	//   ....[245]....
        /*0850*/ 	.word	0xffffffff


	//   ....[246]....
        /*0854*/ 	.word	0xffffffff


	//   ....[247]....
        /*0858*/ 	.word	0xffffffff


	//   ....[248]....
        /*085c*/ 	.word	0xffffffff


	//   ....[249]....
        /*0860*/ 	.word	0xffffffff


	//   ....[250]....
        /*0864*/ 	.word	0xffffffff


	//   ....[251]....
        /*0868*/ 	.word	0xffffffff


	//   ....[252]....
        /*086c*/ 	.word	0xffffffff


	//   ....[253]....
        /*0870*/ 	.word	0xffffffff


	//   ....[254]....
        /*0874*/ 	.word	0xffffffff


	//   ....[255]....
        /*0878*/ 	.word	0xffffffff


	//   ....[0]....
        /*087c*/ 	.word	0xffffffff


	//   ....[1]....
        /*0880*/ 	.word	0xffffffff


	//   ....[2]....
        /*0884*/ 	.word	0xffffffff


	//   ....[3]....
        /*0888*/ 	.word	0xffffffff


	//   ....[4]....
        /*088c*/ 	.word	0xffffffff


	//   ....[5]....
        /*0890*/ 	.word	0xffffffff


	//   ....[6]....
        /*0894*/ 	.word	0xffffffff


	//   ....[7]....
        /*0898*/ 	.word	0xffffffff


	//   ....[8]....
        /*089c*/ 	.word	0xffffffff


	//   ....[9]....
        /*08a0*/ 	.word	0xffffffff


	//   ....[10]....
        /*08a4*/ 	.word	0xffffffff


	//   ....[11]....
        /*08a8*/ 	.word	0xffffffff


	//   ....[12]....
        /*08ac*/ 	.word	0xffffffff


	//   ....[13]....
        /*08b0*/ 	.word	0xffffffff


	//   ....[14]....
        /*08b4*/ 	.word	0xffffffff


	//   ....[15]....
        /*08b8*/ 	.word	0xffffffff


	//   ....[16]....
        /*08bc*/ 	.word	0xffffffff


	//   ....[17]....
        /*08c0*/ 	.word	0xffffffff


	//   ....[18]....
        /*08c4*/ 	.word	0xffffffff


	//   ....[19]....
        /*08c8*/ 	.word	0xffffffff


	//   ....[20]....
        /*08cc*/ 	.word	0xffffffff


	//   ....[21]....
        /*08d0*/ 	.word	0xffffffff


	//   ....[22]....
        /*08d4*/ 	.word	0xffffffff


	//   ....[23]....
        /*08d8*/ 	.word	0xffffffff


	//   ....[24]....
        /*08dc*/ 	.word	0xffffffff


	//   ....[25]....
        /*08e0*/ 	.word	0xffffffff


	//   ....[26]....
        /*08e4*/ 	.word	0xffffffff


	//   ....[27]....
        /*08e8*/ 	.word	0xffffffff


	//   ....[28]....
        /*08ec*/ 	.word	0xffffffff


	//   ....[29]....
        /*08f0*/ 	.word	0xffffffff


	//   ....[30]....
        /*08f4*/ 	.word	0xffffffff


	//   ....[31]....
        /*08f8*/ 	.word	0xffffffff


	//   ....[32]....
        /*08fc*/ 	.word	0xffffffff


	//   ....[33]....
        /*0900*/ 	.word	0xffffffff


	//   ....[34]....
        /*0904*/ 	.word	0xffffffff


	//   ....[35]....
        /*0908*/ 	.word	0xffffffff


	//   ....[36]....
        /*090c*/ 	.word	0xffffffff


	//   ....[37]....
        /*0910*/ 	.word	0xffffffff


	//   ....[38]....
        /*0914*/ 	.word	0xffffffff


	//   ....[39]....
        /*0918*/ 	.word	0xffffffff


	//   ....[40]....
        /*091c*/ 	.word	0xffffffff


	//   ....[41]....
        /*0920*/ 	.word	0xffffffff


	//   ....[42]....
        /*0924*/ 	.word	0xffffffff


	//   ....[43]....
        /*0928*/ 	.word	0xffffffff


	//   ....[44]....
        /*092c*/ 	.word	0xffffffff


	//   ....[45]....
        /*0930*/ 	.word	0xffffffff


	//   ....[46]....
        /*0934*/ 	.word	0xffffffff


	//   ....[47]....
        /*0938*/ 	.word	0xffffffff


	//   ....[48]....
        /*093c*/ 	.word	0xffffffff


	//   ....[49]....
        /*0940*/ 	.word	0xffffffff


	//   ....[50]....
        /*0944*/ 	.word	0xffffffff


	//   ....[51]....
        /*0948*/ 	.word	0xffffffff


	//   ....[52]....
        /*094c*/ 	.word	0xffffffff


	//   ....[53]....
        /*0950*/ 	.word	0xffffffff


	//   ....[54]....
        /*0954*/ 	.word	0xffffffff


	//   ....[55]....
        /*0958*/ 	.word	0xffffffff


	//   ....[56]....
        /*095c*/ 	.word	0xffffffff


	//   ....[57]....
        /*0960*/ 	.word	0xffffffff


	//   ....[58]....
        /*0964*/ 	.word	0xffffffff


	//   ....[59]....
        /*0968*/ 	.word	0xffffffff


	//   ....[60]....
        /*096c*/ 	.word	0xffffffff


	//   ....[61]....
        /*0970*/ 	.word	0xffffffff


	//   ....[62]....
        /*0974*/ 	.word	0xffffffff


	//   ....[63]....
        /*0978*/ 	.word	0xffffffff


	//   ....[64]....
        /*097c*/ 	.word	0xffffffff


	//   ....[65]....
        /*0980*/ 	.word	0xffffffff


	//   ....[66]....
        /*0984*/ 	.word	0xffffffff


	//   ....[67]....
        /*0988*/ 	.word	0xffffffff


	//   ....[68]....
        /*098c*/ 	.word	0xffffffff


	//   ....[69]....
        /*0990*/ 	.word	0xffffffff


	//   ....[70]....
        /*0994*/ 	.word	0xffffffff


	//   ....[71]....
        /*0998*/ 	.word	0xffffffff


	//   ....[72]....
        /*099c*/ 	.word	0xffffffff


	//   ....[73]....
        /*09a0*/ 	.word	0xffffffff


	//   ....[74]....
        /*09a4*/ 	.word	0xffffffff


	//   ....[75]....
        /*09a8*/ 	.word	0xffffffff


	//   ....[76]....
        /*09ac*/ 	.word	0xffffffff


	//   ....[77]....
        /*09b0*/ 	.word	0xffffffff


	//   ....[78]....
        /*09b4*/ 	.word	0xffffffff


	//   ....[79]....
        /*09b8*/ 	.word	0xffffffff


	//   ....[80]....
        /*09bc*/ 	.word	0xffffffff


	//   ....[81]....
        /*09c0*/ 	.word	0xffffffff


	//   ....[82]....
        /*09c4*/ 	.word	0xffffffff


	//   ....[83]....
        /*09c8*/ 	.word	0xffffffff


	//   ....[84]....
        /*09cc*/ 	.word	0xffffffff


	//   ....[85]....
        /*09d0*/ 	.word	0xffffffff


	//   ....[86]....
        /*09d4*/ 	.word	0xffffffff


	//   ....[87]....
        /*09d8*/ 	.word	0xffffffff


	//   ....[88]....
        /*09dc*/ 	.word	0xffffffff


	//   ....[89]....
        /*09e0*/ 	.word	0xffffffff


	//   ....[90]....
        /*09e4*/ 	.word	0xffffffff


	//   ....[91]....
        /*09e8*/ 	.word	0xffffffff


	//   ....[92]....
        /*09ec*/ 	.word	0xffffffff


	//   ....[93]....
        /*09f0*/ 	.word	0xffffffff


	//   ....[94]....
        /*09f4*/ 	.word	0xffffffff


	//   ....[95]....
        /*09f8*/ 	.word	0xffffffff


	//   ....[96]....
        /*09fc*/ 	.word	0xffffffff


	//   ....[97]....
        /*0a00*/ 	.word	0xffffffff


	//   ....[98]....
        /*0a04*/ 	.word	0xffffffff


	//   ....[99]....
        /*0a08*/ 	.word	0xffffffff


	//   ....[100]....
        /*0a0c*/ 	.word	0xffffffff


	//   ....[101]....
        /*0a10*/ 	.word	0xffffffff


	//   ....[102]....
        /*0a14*/ 	.word	0xffffffff


	//   ....[103]....
        /*0a18*/ 	.word	0xffffffff


	//   ....[104]....
        /*0a1c*/ 	.word	0xffffffff


	//   ....[105]....
        /*0a20*/ 	.word	0xffffffff


	//   ....[106]....
        /*0a24*/ 	.word	0xffffffff


	//   ....[107]....
        /*0a28*/ 	.word	0xffffffff


	//   ....[108]....
        /*0a2c*/ 	.word	0xffffffff


	//   ....[109]....
        /*0a30*/ 	.word	0xffffffff


	//   ....[110]....
        /*0a34*/ 	.word	0xffffffff


	//   ....[111]....
        /*0a38*/ 	.word	0xffffffff


	//   ....[112]....
        /*0a3c*/ 	.word	0xffffffff


	//   ....[113]....
        /*0a40*/ 	.word	0xffffffff


	//   ....[114]....
        /*0a44*/ 	.word	0xffffffff


	//   ....[115]....
        /*0a48*/ 	.word	0xffffffff


	//   ....[116]....
        /*0a4c*/ 	.word	0xffffffff


	//   ....[117]....
        /*0a50*/ 	.word	0xffffffff


	//   ....[118]....
        /*0a54*/ 	.word	0xffffffff


	//   ....[119]....
        /*0a58*/ 	.word	0xffffffff


	//   ....[120]....
        /*0a5c*/ 	.word	0xffffffff


	//   ....[121]....
        /*0a60*/ 	.word	0xffffffff


	//   ....[122]....
        /*0a64*/ 	.word	0xffffffff


	//   ....[123]....
        /*0a68*/ 	.word	0xffffffff


	//   ....[124]....
        /*0a6c*/ 	.word	0xffffffff


	//   ....[125]....
        /*0a70*/ 	.word	0xffffffff


	//   ....[126]....
        /*0a74*/ 	.word	0xffffffff


	//   ....[127]....
        /*0a78*/ 	.word	0xffffffff


	//   ....[128]....
        /*0a7c*/ 	.word	0xffffffff


	//   ....[129]....
        /*0a80*/ 	.word	0xffffffff


	//   ....[130]....
        /*0a84*/ 	.word	0xffffffff


	//   ....[131]....
        /*0a88*/ 	.word	0xffffffff


	//   ....[132]....
        /*0a8c*/ 	.word	0xffffffff


	//   ....[133]....
        /*0a90*/ 	.word	0xffffffff


	//   ....[134]....
        /*0a94*/ 	.word	0xffffffff


	//   ....[135]....
        /*0a98*/ 	.word	0xffffffff


	//   ....[136]....
        /*0a9c*/ 	.word	0xffffffff


	//   ....[137]....
        /*0aa0*/ 	.word	0xffffffff


	//   ....[138]....
        /*0aa4*/ 	.word	0xffffffff


	//   ....[139]....
        /*0aa8*/ 	.word	0xffffffff


	//   ....[140]....
        /*0aac*/ 	.word	0xffffffff


	//   ....[141]....
        /*0ab0*/ 	.word	0xffffffff


	//   ....[142]....
        /*0ab4*/ 	.word	0xffffffff


	//   ....[143]....
        /*0ab8*/ 	.word	0xffffffff


	//   ....[144]....
        /*0abc*/ 	.word	0xffffffff


	//   ....[145]....
        /*0ac0*/ 	.word	0xffffffff


	//   ....[146]....
        /*0ac4*/ 	.word	0xffffffff


	//   ....[147]....
        /*0ac8*/ 	.word	0xffffffff


	//   ....[148]....
        /*0acc*/ 	.word	0xffffffff


	//   ....[149]....
        /*0ad0*/ 	.word	0xffffffff


	//   ....[150]....
        /*0ad4*/ 	.word	0xffffffff


	//   ....[151]....
        /*0ad8*/ 	.word	0xffffffff


	//   ....[152]....
        /*0adc*/ 	.word	0xffffffff


	//   ....[153]....
        /*0ae0*/ 	.word	0xffffffff


	//   ....[154]....
        /*0ae4*/ 	.word	0xffffffff


	//   ....[155]....
        /*0ae8*/ 	.word	0xffffffff


	//   ....[156]....
        /*0aec*/ 	.word	0xffffffff


	//   ....[157]....
        /*0af0*/ 	.word	0xffffffff


	//   ....[158]....
        /*0af4*/ 	.word	0xffffffff


	//   ....[159]....
        /*0af8*/ 	.word	0xffffffff


	//   ....[160]....
        /*0afc*/ 	.word	0xffffffff


	//   ....[161]....
        /*0b00*/ 	.word	0xffffffff


	//   ....[162]....
        /*0b04*/ 	.word	0xffffffff


	//   ....[163]....
        /*0b08*/ 	.word	0xffffffff


	//   ....[164]....
        /*0b0c*/ 	.word	0xffffffff


	//   ....[165]....
        /*0b10*/ 	.word	0xffffffff


	//   ....[166]....
        /*0b14*/ 	.word	0xffffffff


	//   ....[167]....
        /*0b18*/ 	.word	0xffffffff


	//   ....[168]....
        /*0b1c*/ 	.word	0xffffffff


	//   ....[169]....
        /*0b20*/ 	.word	0xffffffff


	//   ....[170]....
        /*0b24*/ 	.word	0xffffffff


	//   ....[171]....
        /*0b28*/ 	.word	0xffffffff


	//   ....[172]....
        /*0b2c*/ 	.word	0xffffffff


	//   ....[173]....
        /*0b30*/ 	.word	0xffffffff


	//   ....[174]....
        /*0b34*/ 	.word	0xffffffff


	//   ....[175]....
        /*0b38*/ 	.word	0xffffffff


	//   ....[176]....
        /*0b3c*/ 	.word	0xffffffff


	//   ....[177]....
        /*0b40*/ 	.word	0xffffffff


	//   ....[178]....
        /*0b44*/ 	.word	0xffffffff


	//   ....[179]....
        /*0b48*/ 	.word	0xffffffff


	//   ....[180]....
        /*0b4c*/ 	.word	0xffffffff


	//   ....[181]....
        /*0b50*/ 	.word	0xffffffff


	//   ....[182]....
        /*0b54*/ 	.word	0xffffffff


	//   ....[183]....
        /*0b58*/ 	.word	0xffffffff


	//   ....[184]....
        /*0b5c*/ 	.word	0xffffffff


	//   ....[185]....
        /*0b60*/ 	.word	0xffffffff


	//   ....[186]....
        /*0b64*/ 	.word	0xffffffff


	//   ....[187]....
        /*0b68*/ 	.word	0xffffffff


	//   ....[188]....
        /*0b6c*/ 	.word	0xffffffff


	//   ....[189]....
        /*0b70*/ 	.word	0xffffffff


	//   ....[190]....
        /*0b74*/ 	.word	0xffffffff


	//   ....[191]....
        /*0b78*/ 	.word	0xffffffff


	//   ....[192]....
        /*0b7c*/ 	.word	0xffffffff


	//   ....[193]....
        /*0b80*/ 	.word	0xffffffff


	//   ....[194]....
        /*0b84*/ 	.word	0xffffffff


	//   ....[195]....
        /*0b88*/ 	.word	0xffffffff


	//   ....[196]....
        /*0b8c*/ 	.word	0xffffffff


	//   ....[197]....
        /*0b90*/ 	.word	0xffffffff


	//   ....[198]....
        /*0b94*/ 	.word	0xffffffff


	//   ....[199]....
        /*0b98*/ 	.word	0xffffffff


	//   ....[200]....
        /*0b9c*/ 	.word	0xffffffff


	//   ....[201]....
        /*0ba0*/ 	.word	0xffffffff


	//   ....[202]....
        /*0ba4*/ 	.word	0xffffffff


	//   ....[203]....
        /*0ba8*/ 	.word	0xffffffff


	//   ....[204]....
        /*0bac*/ 	.word	0xffffffff


	//   ....[205]....
        /*0bb0*/ 	.word	0xffffffff


	//   ....[206]....
        /*0bb4*/ 	.word	0xffffffff


	//   ....[207]....
        /*0bb8*/ 	.word	0xffffffff


	//   ....[208]....
        /*0bbc*/ 	.word	0xffffffff


	//   ....[209]....
        /*0bc0*/ 	.word	0xffffffff


	//   ....[210]....
        /*0bc4*/ 	.word	0xffffffff


	//   ....[211]....
        /*0bc8*/ 	.word	0xffffffff


	//   ....[212]....
        /*0bcc*/ 	.word	0xffffffff


	//   ....[213]....
        /*0bd0*/ 	.word	0xffffffff


	//   ....[214]....
        /*0bd4*/ 	.word	0xffffffff


	//   ....[215]....
        /*0bd8*/ 	.word	0xffffffff


	//   ....[216]....
        /*0bdc*/ 	.word	0xffffffff


	//   ....[217]....
        /*0be0*/ 	.word	0xffffffff


	//   ....[218]....
        /*0be4*/ 	.word	0xffffffff


	//   ....[219]....
        /*0be8*/ 	.word	0xffffffff


	//   ....[220]....
        /*0bec*/ 	.word	0xffffffff


	//   ....[221]....
        /*0bf0*/ 	.word	0xffffffff


	//   ....[222]....
        /*0bf4*/ 	.word	0xffffffff


	//   ....[223]....
        /*0bf8*/ 	.word	0xffffffff


	//   ....[224]....
        /*0bfc*/ 	.word	0xffffffff


	//   ....[225]....
        /*0c00*/ 	.word	0xffffffff


	//   ....[226]....
        /*0c04*/ 	.word	0xffffffff


	//   ....[227]....
        /*0c08*/ 	.word	0xffffffff


	//   ....[228]....
        /*0c0c*/ 	.word	0xffffffff


	//   ....[229]....
        /*0c10*/ 	.word	0xffffffff


	//   ....[230]....
        /*0c14*/ 	.word	0xffffffff


	//   ....[231]....
        /*0c18*/ 	.word	0xffffffff


	//   ....[232]....
        /*0c1c*/ 	.word	0xffffffff


	//   ....[233]....
        /*0c20*/ 	.word	0xffffffff


	//   ....[234]....
        /*0c24*/ 	.word	0xffffffff


	//   ....[235]....
        /*0c28*/ 	.word	0xffffffff


	//   ....[236]....
        /*0c2c*/ 	.word	0xffffffff


	//   ....[237]....
        /*0c30*/ 	.word	0xffffffff


	//   ....[238]....
        /*0c34*/ 	.word	0xffffffff


	//   ....[239]....
        /*0c38*/ 	.word	0xffffffff


	//   ....[240]....
        /*0c3c*/ 	.word	0xffffffff


	//   ....[241]....
        /*0c40*/ 	.word	0xffffffff


	//   ....[242]....
        /*0c44*/ 	.word	0xffffffff


	//   ....[243]....
        /*0c48*/ 	.word	0xffffffff


	//   ....[244]....
        /*0c4c*/ 	.word	0xffffffff


	//   ....[245]....
        /*0c50*/ 	.word	0xffffffff


	//   ....[246]....
        /*0c54*/ 	.word	0xffffffff


	//   ....[247]....
        /*0c58*/ 	.word	0xffffffff


	//   ....[248]....
        /*0c5c*/ 	.word	0xffffffff


	//   ....[249]....
        /*0c60*/ 	.word	0xffffffff


	//   ....[250]....
        /*0c64*/ 	.word	0xffffffff


	//   ....[251]....
        /*0c68*/ 	.word	0xffffffff


	//   ....[252]....
        /*0c6c*/ 	.word	0xffffffff


	//   ....[253]....
        /*0c70*/ 	.word	0xffffffff


	//   ....[254]....
        /*0c74*/ 	.word	0xffffffff


	//   ....[255]....
        /*0c78*/ 	.word	0xffffffff


	//   ....[0]....
        /*0c7c*/ 	.word	0xffffffff


	//   ....[1]....
        /*0c80*/ 	.word	0xffffffff


	//   ....[2]....
        /*0c84*/ 	.word	0xffffffff


	//   ....[3]....
        /*0c88*/ 	.word	0xffffffff


	//   ....[4]....
        /*0c8c*/ 	.word	0xffffffff


	//   ....[5]....
        /*0c90*/ 	.word	0xffffffff


	//   ....[6]....
        /*0c94*/ 	.word	0xffffffff


	//   ....[7]....
        /*0c98*/ 	.word	0xffffffff


	//   ....[8]....
        /*0c9c*/ 	.word	0xffffffff


	//   ....[9]....
        /*0ca0*/ 	.word	0xffffffff


	//   ....[10]....
        /*0ca4*/ 	.word	0xffffffff


	//   ....[11]....
        /*0ca8*/ 	.word	0xffffffff


	//   ....[12]....
        /*0cac*/ 	.word	0xffffffff


	//   ....[13]....
        /*0cb0*/ 	.word	0xffffffff


	//   ....[14]....
        /*0cb4*/ 	.word	0xffffffff


	//   ....[15]....
        /*0cb8*/ 	.word	0xffffffff


	//   ....[16]....
        /*0cbc*/ 	.word	0xffffffff


	//   ....[17]....
        /*0cc0*/ 	.word	0xffffffff


	//   ....[18]....
        /*0cc4*/ 	.word	0xffffffff


	//   ....[19]....
        /*0cc8*/ 	.word	0xffffffff


	//   ....[20]....
        /*0ccc*/ 	.word	0xffffffff


	//   ....[21]....
        /*0cd0*/ 	.word	0xffffffff


	//   ....[22]....
        /*0cd4*/ 	.word	0xffffffff


	//   ....[23]....
        /*0cd8*/ 	.word	0xffffffff


	//   ....[24]....
        /*0cdc*/ 	.word	0xffffffff


	//   ....[25]....
        /*0ce0*/ 	.word	0xffffffff


	//   ....[26]....
        /*0ce4*/ 	.word	0xffffffff


	//   ....[27]....
        /*0ce8*/ 	.word	0xffffffff


	//   ....[28]....
        /*0cec*/ 	.word	0xffffffff


	//   ....[29]....
        /*0cf0*/ 	.word	0xffffffff


	//   ....[30]....
        /*0cf4*/ 	.word	0xffffffff


	//   ....[31]....
        /*0cf8*/ 	.word	0xffffffff


	//   ....[32]....
        /*0cfc*/ 	.word	0xffffffff


	//   ....[33]....
        /*0d00*/ 	.word	0xffffffff


	//   ....[34]....
        /*0d04*/ 	.word	0xffffffff


	//   ....[35]....
        /*0d08*/ 	.word	0xffffffff


	//   ....[36]....
        /*0d0c*/ 	.word	0xffffffff


	//   ....[37]....
        /*0d10*/ 	.word	0xffffffff


	//   ....[38]....
        /*0d14*/ 	.word	0xffffffff


	//   ....[39]....
        /*0d18*/ 	.word	0xffffffff


	//   ....[40]....
        /*0d1c*/ 	.word	0xffffffff


	//   ....[41]....
        /*0d20*/ 	.word	0xffffffff


	//   ....[42]....
        /*0d24*/ 	.word	0xffffffff


	//   ....[43]....
        /*0d28*/ 	.word	0xffffffff


	//   ....[44]....
        /*0d2c*/ 	.word	0xffffffff


	//   ....[45]....
        /*0d30*/ 	.word	0xffffffff


	//   ....[46]....
        /*0d34*/ 	.word	0xffffffff


	//   ....[47]....
        /*0d38*/ 	.word	0xffffffff


	//   ....[48]....
        /*0d3c*/ 	.word	0xffffffff


	//   ....[49]....
        /*0d40*/ 	.word	0xffffffff


	//   ....[50]....
        /*0d44*/ 	.word	0xffffffff


	//   ....[51]....
        /*0d48*/ 	.word	0xffffffff


	//   ....[52]....
        /*0d4c*/ 	.word	0xffffffff


	//   ....[53]....
        /*0d50*/ 	.word	0xffffffff


	//   ....[54]....
        /*0d54*/ 	.word	0xffffffff


	//   ....[55]....
        /*0d58*/ 	.word	0xffffffff


	//   ....[56]....
        /*0d5c*/ 	.word	0xffffffff


	//   ....[57]....
        /*0d60*/ 	.word	0xffffffff


	//   ....[58]....
        /*0d64*/ 	.word	0xffffffff


	//   ....[59]....
        /*0d68*/ 	.word	0xffffffff


	//   ....[60]....
        /*0d6c*/ 	.word	0xffffffff


	//   ....[61]....
        /*0d70*/ 	.word	0xffffffff


	//   ....[62]....
        /*0d74*/ 	.word	0xffffffff


	//   ....[63]....
        /*0d78*/ 	.word	0xffffffff


	//   ....[64]....
        /*0d7c*/ 	.word	0xffffffff


	//   ....[65]....
        /*0d80*/ 	.word	0xffffffff


	//   ....[66]....
        /*0d84*/ 	.word	0xffffffff


	//   ....[67]....
        /*0d88*/ 	.word	0xffffffff


	//   ....[68]....
        /*0d8c*/ 	.word	0xffffffff


	//   ....[69]....
        /*0d90*/ 	.word	0xffffffff


	//   ....[70]....
        /*0d94*/ 	.word	0xffffffff


	//   ....[71]....
        /*0d98*/ 	.word	0xffffffff


	//   ....[72]....
        /*0d9c*/ 	.word	0xffffffff


	//   ....[73]....
        /*0da0*/ 	.word	0xffffffff


	//   ....[74]....
        /*0da4*/ 	.word	0xffffffff


	//   ....[75]....
        /*0da8*/ 	.word	0xffffffff


	//   ....[76]....
        /*0dac*/ 	.word	0xffffffff


	//   ....[77]....
        /*0db0*/ 	.word	0xffffffff


	//   ....[78]....
        /*0db4*/ 	.word	0xffffffff


	//   ....[79]....
        /*0db8*/ 	.word	0xffffffff


	//   ....[80]....
        /*0dbc*/ 	.word	0xffffffff


	//   ....[81]....
        /*0dc0*/ 	.word	0xffffffff


	//   ....[82]....
        /*0dc4*/ 	.word	0xffffffff


	//   ....[83]....
        /*0dc8*/ 	.word	0xffffffff


	//   ....[84]....
        /*0dcc*/ 	.word	0xffffffff


	//   ....[85]....
        /*0dd0*/ 	.word	0xffffffff


	//   ....[86]....
        /*0dd4*/ 	.word	0xffffffff


	//   ....[87]....
        /*0dd8*/ 	.word	0xffffffff


	//   ....[88]....
        /*0ddc*/ 	.word	0xffffffff


	//   ....[89]....
        /*0de0*/ 	.word	0xffffffff


	//   ....[90]....
        /*0de4*/ 	.word	0xffffffff


	//   ....[91]....
        /*0de8*/ 	.word	0xffffffff


	//   ....[92]....
        /*0dec*/ 	.word	0xffffffff


	//   ....[93]....
        /*0df0*/ 	.word	0xffffffff


	//   ....[94]....
        /*0df4*/ 	.word	0xffffffff


	//   ....[95]....
        /*0df8*/ 	.word	0xffffffff


	//   ....[96]....
        /*0dfc*/ 	.word	0xffffffff


	//   ....[97]....
        /*0e00*/ 	.word	0xffffffff


	//   ....[98]....
        /*0e04*/ 	.word	0xffffffff


	//   ....[99]....
        /*0e08*/ 	.word	0xffffffff


	//   ....[100]....
        /*0e0c*/ 	.word	0xffffffff


	//   ....[101]....
        /*0e10*/ 	.word	0xffffffff


	//   ....[102]....
        /*0e14*/ 	.word	0xffffffff


	//   ....[103]....
        /*0e18*/ 	.word	0xffffffff


	//   ....[104]....
        /*0e1c*/ 	.word	0xffffffff


	//   ....[105]....
        /*0e20*/ 	.word	0xffffffff


	//   ....[106]....
        /*0e24*/ 	.word	0xffffffff


	//   ....[107]....
        /*0e28*/ 	.word	0xffffffff


	//   ....[108]....
        /*0e2c*/ 	.word	0xffffffff


	//   ....[109]....
        /*0e30*/ 	.word	0xffffffff


	//   ....[110]....
        /*0e34*/ 	.word	0xffffffff


	//   ....[111]....
        /*0e38*/ 	.word	0xffffffff


	//   ....[112]....
        /*0e3c*/ 	.word	0xffffffff


	//   ....[113]....
        /*0e40*/ 	.word	0xffffffff


	//   ....[114]....
        /*0e44*/ 	.word	0xffffffff


	//   ....[115]....
        /*0e48*/ 	.word	0xffffffff


	//   ....[116]....
        /*0e4c*/ 	.word	0xffffffff


	//   ....[117]....
        /*0e50*/ 	.word	0xffffffff


	//   ....[118]....
        /*0e54*/ 	.word	0xffffffff


	//   ....[119]....
        /*0e58*/ 	.word	0xffffffff


	//   ....[120]....
        /*0e5c*/ 	.word	0xffffffff


	//   ....[121]....
        /*0e60*/ 	.word	0xffffffff


	//   ....[122]....
        /*0e64*/ 	.word	0xffffffff


	//   ....[123]....
        /*0e68*/ 	.word	0xffffffff


	//   ....[124]....
        /*0e6c*/ 	.word	0xffffffff


	//   ....[125]....
        /*0e70*/ 	.word	0xffffffff


	//   ....[126]....
        /*0e74*/ 	.word	0xffffffff


	//   ....[127]....
        /*0e78*/ 	.word	0xffffffff


	//   ....[128]....
        /*0e7c*/ 	.word	0xffffffff


	//   ....[129]....
        /*0e80*/ 	.word	0xffffffff


	//   ....[130]....
        /*0e84*/ 	.word	0xffffffff


	//   ....[131]....
        /*0e88*/ 	.word	0xffffffff


	//   ....[132]....
        /*0e8c*/ 	.word	0xffffffff


	//   ....[133]....
        /*0e90*/ 	.word	0xffffffff


	//   ....[134]....
        /*0e94*/ 	.word	0xffffffff


	//   ....[135]....
        /*0e98*/ 	.word	0xffffffff


	//   ....[136]....
        /*0e9c*/ 	.word	0xffffffff


	//   ....[137]....
        /*0ea0*/ 	.word	0xffffffff


	//   ....[138]....
        /*0ea4*/ 	.word	0xffffffff


	//   ....[139]....
        /*0ea8*/ 	.word	0xffffffff


	//   ....[140]....
        /*0eac*/ 	.word	0xffffffff


	//   ....[141]....
        /*0eb0*/ 	.word	0xffffffff


	//   ....[142]....
        /*0eb4*/ 	.word	0xffffffff


	//   ....[143]....
        /*0eb8*/ 	.word	0xffffffff


	//   ....[144]....
        /*0ebc*/ 	.word	0xffffffff


	//   ....[145]....
        /*0ec0*/ 	.word	0xffffffff


	//   ....[146]....
        /*0ec4*/ 	.word	0xffffffff


	//   ....[147]....
        /*0ec8*/ 	.word	0xffffffff


	//   ....[148]....
        /*0ecc*/ 	.word	0xffffffff


	//   ....[149]....
        /*0ed0*/ 	.word	0xffffffff


	//   ....[150]....
        /*0ed4*/ 	.word	0xffffffff


	//   ....[151]....
        /*0ed8*/ 	.word	0xffffffff


	//   ....[152]....
        /*0edc*/ 	.word	0xffffffff


	//   ....[153]....
        /*0ee0*/ 	.word	0xffffffff


	//   ....[154]....
        /*0ee4*/ 	.word	0xffffffff


	//   ....[155]....
        /*0ee8*/ 	.word	0xffffffff


	//   ....[156]....
        /*0eec*/ 	.word	0xffffffff


	//   ....[157]....
        /*0ef0*/ 	.word	0xffffffff


	//   ....[158]....
        /*0ef4*/ 	.word	0xffffffff


	//   ....[159]....
        /*0ef8*/ 	.word	0xffffffff


	//   ....[160]....
        /*0efc*/ 	.word	0xffffffff


	//   ....[161]....
        /*0f00*/ 	.word	0xffffffff


	//   ....[162]....
        /*0f04*/ 	.word	0xffffffff


	//   ....[163]....
        /*0f08*/ 	.word	0xffffffff


	//   ....[164]....
        /*0f0c*/ 	.word	0xffffffff


	//   ....[165]....
        /*0f10*/ 	.word	0xffffffff


	//   ....[166]....
        /*0f14*/ 	.word	0xffffffff


	//   ....[167]....
        /*0f18*/ 	.word	0xffffffff


	//   ....[168]....
        /*0f1c*/ 	.word	0xffffffff


	//   ....[169]....
        /*0f20*/ 	.word	0xffffffff


	//   ....[170]....
        /*0f24*/ 	.word	0xffffffff


	//   ....[171]....
        /*0f28*/ 	.word	0xffffffff


	//   ....[172]....
        /*0f2c*/ 	.word	0xffffffff


	//   ....[173]....
        /*0f30*/ 	.word	0xffffffff


	//   ....[174]....
        /*0f34*/ 	.word	0xffffffff


	//   ....[175]....
        /*0f38*/ 	.word	0xffffffff


	//   ....[176]....
        /*0f3c*/ 	.word	0xffffffff


	//   ....[177]....
        /*0f40*/ 	.word	0xffffffff


	//   ....[178]....
        /*0f44*/ 	.word	0xffffffff


	//   ....[179]....
        /*0f48*/ 	.word	0xffffffff


	//   ....[180]....
        /*0f4c*/ 	.word	0xffffffff


	//   ....[181]....
        /*0f50*/ 	.word	0xffffffff


	//   ....[182]....
        /*0f54*/ 	.word	0xffffffff


	//   ....[183]....
        /*0f58*/ 	.word	0xffffffff


	//   ....[184]....
        /*0f5c*/ 	.word	0xffffffff


	//   ....[185]....
        /*0f60*/ 	.word	0xffffffff


	//   ....[186]....
        /*0f64*/ 	.word	0xffffffff


	//   ....[187]....
        /*0f68*/ 	.word	0xffffffff


	//   ....[188]....
        /*0f6c*/ 	.word	0xffffffff


	//   ....[189]....
        /*0f70*/ 	.word	0xffffffff


	//   ....[190]....
        /*0f74*/ 	.word	0xffffffff


	//   ....[191]....
        /*0f78*/ 	.word	0xffffffff


	//   ....[192]....
        /*0f7c*/ 	.word	0xffffffff


	//   ....[193]....
        /*0f80*/ 	.word	0xffffffff


	//   ....[194]....
        /*0f84*/ 	.word	0xffffffff


	//   ....[195]....
        /*0f88*/ 	.word	0xffffffff


	//   ....[196]....
        /*0f8c*/ 	.word	0xffffffff


	//   ....[197]....
        /*0f90*/ 	.word	0xffffffff


	//   ....[198]....
        /*0f94*/ 	.word	0xffffffff


	//   ....[199]....
        /*0f98*/ 	.word	0xffffffff


	//   ....[200]....
        /*0f9c*/ 	.word	0xffffffff


	//   ....[201]....
        /*0fa0*/ 	.word	0xffffffff


	//----- nvinfo : EIATTR_COOP_GROUP_INSTR_OFFSETS
	.align		4
.L_430:
        /*0fa4*/ 	.byte	0x04, 0x28
        /*0fa6*/ 	.short	(.L_432 - .L_431)


	//   ....[0]....
.L_431:
        /*0fa8*/ 	.word	0x00003750


	//   ....[1]....
        /*0fac*/ 	.word	0x00003770


	//   ....[2]....
        /*0fb0*/ 	.word	0x00003780


	//   ....[3]....
        /*0fb4*/ 	.word	0x00003790


	//   ....[4]....
        /*0fb8*/ 	.word	0x000037a0


	//   ....[5]....
        /*0fbc*/ 	.word	0x000037b0


	//   ....[6]....
        /*0fc0*/ 	.word	0x000037c0


	//   ....[7]....
        /*0fc4*/ 	.word	0x000037d0


	//   ....[8]....
        /*0fc8*/ 	.word	0x000037e0


	//   ....[9]....
        /*0fcc*/ 	.word	0x000037f0


	//   ....[10]....
        /*0fd0*/ 	.word	0x00003800


	//   ....[11]....
        /*0fd4*/ 	.word	0x00003810


	//   ....[12]....
        /*0fd8*/ 	.word	0x00003820


	//   ....[13]....
        /*0fdc*/ 	.word	0x00003830


	//   ....[14]....
        /*0fe0*/ 	.word	0x00003860


	//   ....[15]....
        /*0fe4*/ 	.word	0x00003870


	//   ....[16]....
        /*0fe8*/ 	.word	0x00003880


	//   ....[17]....
        /*0fec*/ 	.word	0x00003890


	//   ....[18]....
        /*0ff0*/ 	.word	0x000038c0


	//   ....[19]....
        /*0ff4*/ 	.word	0x000038d0


	//   ....[20]....
        /*0ff8*/ 	.word	0x00003900


	//   ....[21]....
        /*0ffc*/ 	.word	0x00003910


	//   ....[22]....
        /*1000*/ 	.word	0x00003920


	//   ....[23]....
        /*1004*/ 	.word	0x00003930


	//   ....[24]....
        /*1008*/ 	.word	0x00003940


	//   ....[25]....
        /*100c*/ 	.word	0x00003950


	//   ....[26]....
        /*1010*/ 	.word	0x00003970


	//   ....[27]....
        /*1014*/ 	.word	0x00003980


	//   ....[28]....
        /*1018*/ 	.word	0x00003990


	//   ....[29]....
        /*101c*/ 	.word	0x000039a0


	//   ....[30]....
        /*1020*/ 	.word	0x000039b0


	//   ....[31]....
        /*1024*/ 	.word	0x000039c0


	//   ....[32]....
        /*1028*/ 	.word	0x000039d0


	//   ....[33]....
        /*102c*/ 	.word	0x000039e0


	//   ....[34]....
        /*1030*/ 	.word	0x000039f0


	//   ....[35]....
        /*1034*/ 	.word	0x00003a00


	//   ....[36]....
        /*1038*/ 	.word	0x00003a30


	//   ....[37]....
        /*103c*/ 	.word	0x00003a40


	//   ....[38]....
        /*1040*/ 	.word	0x00003a50


	//   ....[39]....
        /*1044*/ 	.word	0x00003a60


	//   ....[40]....
        /*1048*/ 	.word	0x00003a90


	//   ....[41]....
        /*104c*/ 	.word	0x00003aa0


	//   ....[42]....
        /*1050*/ 	.word	0x00003ad0


	//   ....[43]....
        /*1054*/ 	.word	0x00003ae0


	//   ....[44]....
        /*1058*/ 	.word	0x00003af0


	//   ....[45]....
        /*105c*/ 	.word	0x00003b00


	//   ....[46]....
        /*1060*/ 	.word	0x00003b10


	//   ....[47]....
        /*1064*/ 	.word	0x00003b20


	//   ....[48]....
        /*1068*/ 	.word	0x00003b30


	//   ....[49]....
        /*106c*/ 	.word	0x00003b40


	//   ....[50]....
        /*1070*/ 	.word	0x00003b50


	//   ....[51]....
        /*1074*/ 	.word	0x00003b60


	//   ....[52]....
        /*1078*/ 	.word	0x00003b80


	//   ....[53]....
        /*107c*/ 	.word	0x00003b90


	//   ....[54]....
        /*1080*/ 	.word	0x00003bc0


	//   ....[55]....
        /*1084*/ 	.word	0x00003bd0


	//   ....[56]....
        /*1088*/ 	.word	0x00003be0


	//   ....[57]....
        /*108c*/ 	.word	0x00003bf0


	//   ....[58]....
        /*1090*/ 	.word	0x00003c20


	//   ....[59]....
        /*1094*/ 	.word	0x00003c30


	//   ....[60]....
        /*1098*/ 	.word	0x00003c40


	//   ....[61]....
        /*109c*/ 	.word	0x00003c50


	//   ....[62]....
        /*10a0*/ 	.word	0x00003cd0


	//   ....[63]....
        /*10a4*/ 	.word	0x00003ce0


	//   ....[64]....
        /*10a8*/ 	.word	0x00003d10


	//   ....[65]....
        /*10ac*/ 	.word	0x00003d20


	//   ....[66]....
        /*10b0*/ 	.word	0x00003da0


	//   ....[67]....
        /*10b4*/ 	.word	0x00003db0


	//   ....[68]....
        /*10b8*/ 	.word	0x00003dc0


	//   ....[69]....
        /*10bc*/ 	.word	0x00003dd0


	//   ....[70]....
        /*10c0*/ 	.word	0x00003df0


	//   ....[71]....
        /*10c4*/ 	.word	0x00003e00


	//   ....[72]....
        /*10c8*/ 	.word	0x00003e40


	//   ....[73]....
        /*10cc*/ 	.word	0x00003e50


	//   ....[74]....
        /*10d0*/ 	.word	0x00003e60


	//   ....[75]....
        /*10d4*/ 	.word	0x00003e70


	//   ....[76]....
        /*10d8*/ 	.word	0x00003e80


	//   ....[77]....
        /*10dc*/ 	.word	0x00003e90


	//   ....[78]....
        /*10e0*/ 	.word	0x00003ed0


	//   ....[79]....
        /*10e4*/ 	.word	0x00003ee0


	//   ....[80]....
        /*10e8*/ 	.word	0x00003ef0


	//   ....[81]....
        /*10ec*/ 	.word	0x00003f00


	//   ....[82]....
        /*10f0*/ 	.word	0x00003f10


	//   ....[83]....
        /*10f4*/ 	.word	0x00003f20


	//   ....[84]....
        /*10f8*/ 	.word	0x00003f30


	//   ....[85]....
        /*10fc*/ 	.word	0x00003f40


	//   ....[86]....
        /*1100*/ 	.word	0x00003fc0


	//   ....[87]....
        /*1104*/ 	.word	0x00003fe0


	//   ....[88]....
        /*1108*/ 	.word	0x00003ff0


	//   ....[89]....
        /*110c*/ 	.word	0x00004000


	//   ....[90]....
        /*1110*/ 	.word	0x00004030


	//   ....[91]....
        /*1114*/ 	.word	0x00004040


	//   ....[92]....
        /*1118*/ 	.word	0x00004090


	//   ....[93]....
        /*111c*/ 	.word	0x000040b0


	//   ....[94]....
        /*1120*/ 	.word	0x000040c0


	//   ....[95]....
        /*1124*/ 	.word	0x000040d0


	//   ....[96]....
        /*1128*/ 	.word	0x00004120


	//   ....[97]....
        /*112c*/ 	.word	0x00004140


	//   ....[98]....
        /*1130*/ 	.word	0x00004150


	//   ....[99]....
        /*1134*/ 	.word	0x00004160


	//   ....[100]....
        /*1138*/ 	.word	0x000041b0


	//   ....[101]....
        /*113c*/ 	.word	0x000041d0


	//   ....[102]....
        /*1140*/ 	.word	0x000041f0


	//   ....[103]....
        /*1144*/ 	.word	0x00004200


	//   ....[104]....
        /*1148*/ 	.word	0x000042d0


	//   ....[105]....
        /*114c*/ 	.word	0x000042f0


	//   ....[106]....
        /*1150*/ 	.word	0x00004320


	//   ....[107]....
        /*1154*/ 	.word	0x00004340


	//   ....[108]....
        /*1158*/ 	.word	0x00004350


	//   ....[109]....
        /*115c*/ 	.word	0x00004360


	//   ....[110]....
        /*1160*/ 	.word	0x000043b0


	//   ....[111]....
        /*1164*/ 	.word	0x000043c0


	//   ....[112]....
        /*1168*/ 	.word	0x00004420


	//   ....[113]....
        /*116c*/ 	.word	0x00004440


	//   ....[114]....
        /*1170*/ 	.word	0x00004450


	//   ....[115]....
        /*1174*/ 	.word	0x00004480


	//   ....[116]....
        /*1178*/ 	.word	0x000044b0


	//   ....[117]....
        /*117c*/ 	.word	0x000044d0


	//   ....[118]....
        /*1180*/ 	.word	0x000044f0


	//   ....[119]....
        /*1184*/ 	.word	0x00004510


	//   ....[120]....
        /*1188*/ 	.word	0x00004530


	//   ....[121]....
        /*118c*/ 	.word	0x00004540


	//   ....[122]....
        /*1190*/ 	.word	0x00004560


	//   ....[123]....
        /*1194*/ 	.word	0x00004590


	//   ....[124]....
        /*1198*/ 	.word	0x000045b0


	//   ....[125]....
        /*119c*/ 	.word	0x000045c0


	//   ....[126]....
        /*11a0*/ 	.word	0x00004600


	//   ....[127]....
        /*11a4*/ 	.word	0x00004630


	//   ....[128]....
        /*11a8*/ 	.word	0x00004640


	//   ....[129]....
        /*11ac*/ 	.word	0x00004660


	//   ....[130]....
        /*11b0*/ 	.word	0x00004690


	//   ....[131]....
        /*11b4*/ 	.word	0x000046c0


	//   ....[132]....
        /*11b8*/ 	.word	0x000046f0


	//   ....[133]....
        /*11bc*/ 	.word	0x00004730


	//   ....[134]....
        /*11c0*/ 	.word	0x00004750


	//   ....[135]....
        /*11c4*/ 	.word	0x00004760


	//   ....[136]....
        /*11c8*/ 	.word	0x000047b0


	//   ....[137]....
        /*11cc*/ 	.word	0x000047f0


	//   ....[138]....
        /*11d0*/ 	.word	0x00004800


	//   ....[139]....
        /*11d4*/ 	.word	0x00004820


	//   ....[140]....
        /*11d8*/ 	.word	0x00004890


	//   ....[141]....
        /*11dc*/ 	.word	0x000048a0


	//   ....[142]....
        /*11e0*/ 	.word	0x000048c0


	//   ....[143]....
        /*11e4*/ 	.word	0x000048f0


	//   ....[144]....
        /*11e8*/ 	.word	0x00004910


	//   ....[145]....
        /*11ec*/ 	.word	0x00004920


	//   ....[146]....
        /*11f0*/ 	.word	0x00004940


	//   ....[147]....
        /*11f4*/ 	.word	0x00004950


	//   ....[148]....
        /*11f8*/ 	.word	0x00004960


	//   ....[149]....
        /*11fc*/ 	.word	0x00004970


	//   ....[150]....
        /*1200*/ 	.word	0x00004990


	//   ....[151]....
        /*1204*/ 	.word	0x000049a0


	//   ....[152]....
        /*1208*/ 	.word	0x000049e0


	//   ....[153]....
        /*120c*/ 	.word	0x00004a00


	//   ....[154]....
        /*1210*/ 	.word	0x00004a30


	//   ....[155]....
        /*1214*/ 	.word	0x00004a60


	//   ....[156]....
        /*1218*/ 	.word	0x00004a90


	//   ....[157]....
        /*121c*/ 	.word	0x00004aa0


	//   ....[158]....
        /*1220*/ 	.word	0x00004af0


	//   ....[159]....
        /*1224*/ 	.word	0x00004b20


	//   ....[160]....
        /*1228*/ 	.word	0x00004bb0


	//   ....[161]....
        /*122c*/ 	.word	0x00004bc0


	//   ....[162]....
        /*1230*/ 	.word	0x00004bf0


	//   ....[163]....
        /*1234*/ 	.word	0x00004c30


	//   ....[164]....
        /*1238*/ 	.word	0x00004c40


	//   ....[165]....
        /*123c*/ 	.word	0x00004c90


	//   ....[166]....
        /*1240*/ 	.word	0x00004cb0


	//   ....[167]....
        /*1244*/ 	.word	0x00004cc0


	//   ....[168]....
        /*1248*/ 	.word	0x00004d10


	//   ....[169]....
        /*124c*/ 	.word	0x00004d30


	//   ....[170]....
        /*1250*/ 	.word	0x00004d40


	//   ....[171]....
        /*1254*/ 	.word	0x00004d90


	//   ....[172]....
        /*1258*/ 	.word	0x00004da0


	//   ....[173]....
        /*125c*/ 	.word	0x00004db0


	//   ....[174]....
        /*1260*/ 	.word	0x00004de0


	//   ....[175]....
        /*1264*/ 	.word	0x00004e00


	//   ....[176]....
        /*1268*/ 	.word	0x00004e20


	//   ....[177]....
        /*126c*/ 	.word	0x00004e30


	//   ....[178]....
        /*1270*/ 	.word	0x00004e40


	//   ....[179]....
        /*1274*/ 	.word	0x00004e50


	//   ....[180]....
        /*1278*/ 	.word	0x00004e70


	//   ....[181]....
        /*127c*/ 	.word	0x00004e80


	//   ....[182]....
        /*1280*/ 	.word	0x00004ea0


	//   ....[183]....
        /*1284*/ 	.word	0x00004ec0


	//   ....[184]....
        /*1288*/ 	.word	0x00004f60


	//   ....[185]....
        /*128c*/ 	.word	0x00004f70


	//   ....[186]....
        /*1290*/ 	.word	0x00004f90


	//   ....[187]....
        /*1294*/ 	.word	0x00004fa0


	//   ....[188]....
        /*1298*/ 	.word	0x00004fb0


	//   ....[189]....
        /*129c*/ 	.word	0x00004fc0


	//   ....[190]....
        /*12a0*/ 	.word	0x00004fd0


	//   ....[191]....
        /*12a4*/ 	.word	0x00004fe0


	//   ....[192]....
        /*12a8*/ 	.word	0x00004ff0


	//   ....[193]....
        /*12ac*/ 	.word	0x00005000


	//   ....[194]....
        /*12b0*/ 	.word	0x00006ac0


	//   ....[195]....
        /*12b4*/ 	.word	0x00006ae0


	//   ....[196]....
        /*12b8*/ 	.word	0x00006af0


	//   ....[197]....
        /*12bc*/ 	.word	0x00006b00


	//   ....[198]....
        /*12c0*/ 	.word	0x00006b10


	//   ....[199]....
        /*12c4*/ 	.word	0x00006b20


	//   ....[200]....
        /*12c8*/ 	.word	0x00006b30


	//   ....[201]....
        /*12cc*/ 	.word	0x00006b40


	//   ....[202]....
        /*12d0*/ 	.word	0x00006b50


	//   ....[203]....
        /*12d4*/ 	.word	0x00006b60


	//   ....[204]....
        /*12d8*/ 	.word	0x00006b70


	//   ....[205]....
        /*12dc*/ 	.word	0x00006b80


	//   ....[206]....
        /*12e0*/ 	.word	0x00006b90


	//   ....[207]....
        /*12e4*/ 	.word	0x00006ba0


	//   ....[208]....
        /*12e8*/ 	.word	0x00006bd0


	//   ....[209]....
        /*12ec*/ 	.word	0x00006be0


	//   ....[210]....
        /*12f0*/ 	.word	0x00006bf0


	//   ....[211]....
        /*12f4*/ 	.word	0x00006c00


	//   ....[212]....
        /*12f8*/ 	.word	0x00006c30


	//   ....[213]....
        /*12fc*/ 	.word	0x00006c40


	//   ....[214]....
        /*1300*/ 	.word	0x00006c70


	//   ....[215]....
        /*1304*/ 	.word	0x00006c80


	//   ....[216]....
        /*1308*/ 	.word	0x00006c90


	//   ....[217]....
        /*130c*/ 	.word	0x00006ca0


	//   ....[218]....
        /*1310*/ 	.word	0x00006cb0


	//   ....[219]....
        /*1314*/ 	.word	0x00006cc0


	//   ....[220]....
        /*1318*/ 	.word	0x00006ce0


	//   ....[221]....
        /*131c*/ 	.word	0x00006cf0


	//   ....[222]....
        /*1320*/ 	.word	0x00006d00


	//   ....[223]....
        /*1324*/ 	.word	0x00006d10


	//   ....[224]....
        /*1328*/ 	.word	0x00006d20


	//   ....[225]....
        /*132c*/ 	.word	0x00006d30


	//   ....[226]....
        /*1330*/ 	.word	0x00006d40


	//   ....[227]....
        /*1334*/ 	.word	0x00006d50


	//   ....[228]....
        /*1338*/ 	.word	0x00006d60


	//   ....[229]....
        /*133c*/ 	.word	0x00006d70


	//   ....[230]....
        /*1340*/ 	.word	0x00006da0


	//   ....[231]....
        /*1344*/ 	.word	0x00006db0


	//   ....[232]....
        /*1348*/ 	.word	0x00006dc0


	//   ....[233]....
        /*134c*/ 	.word	0x00006dd0


	//   ....[234]....
        /*1350*/ 	.word	0x00006e00


	//   ....[235]....
        /*1354*/ 	.word	0x00006e10


	//   ....[236]....
        /*1358*/ 	.word	0x00006e40


	//   ....[237]....
        /*135c*/ 	.word	0x00006e50


	//   ....[238]....
        /*1360*/ 	.word	0x00006e60


	//   ....[239]....
        /*1364*/ 	.word	0x00006e70


	//   ....[240]....
        /*1368*/ 	.word	0x00006e80


	//   ....[241]....
        /*136c*/ 	.word	0x00006e90


	//   ....[242]....
        /*1370*/ 	.word	0x00006ea0


	//   ....[243]....
        /*1374*/ 	.word	0x00006eb0


	//   ....[244]....
        /*1378*/ 	.word	0x00006ec0


	//   ....[245]....
        /*137c*/ 	.word	0x00006ed0


	//   ....[246]....
        /*1380*/ 	.word	0x00006ef0


	//   ....[247]....
        /*1384*/ 	.word	0x00006f00


	//   ....[248]....
        /*1388*/ 	.word	0x00006f30


	//   ....[249]....
        /*138c*/ 	.word	0x00006f40


	//   ....[250]....
        /*1390*/ 	.word	0x00006f50


	//   ....[251]....
        /*1394*/ 	.word	0x00006f60


	//   ....[252]....
        /*1398*/ 	.word	0x00006f90


	//   ....[253]....
        /*139c*/ 	.word	0x00006fa0


	//   ....[254]....
        /*13a0*/ 	.word	0x00006fb0


	//   ....[255]....
        /*13a4*/ 	.word	0x00006fc0


	//   ....[0]....
        /*13a8*/ 	.word	0x00007040


	//   ....[1]....
        /*13ac*/ 	.word	0x00007050


	//   ....[2]....
        /*13b0*/ 	.word	0x00007080


	//   ....[3]....
        /*13b4*/ 	.word	0x00007090


	//   ....[4]....
        /*13b8*/ 	.word	0x00007110


	//   ....[5]....
        /*13bc*/ 	.word	0x00007120


	//   ....[6]....
        /*13c0*/ 	.word	0x00007130


	//   ....[7]....
        /*13c4*/ 	.word	0x00007140


	//   ....[8]....
        /*13c8*/ 	.word	0x00007160


	//   ....[9]....
        /*13cc*/ 	.word	0x00007170


	//   ....[10]....
        /*13d0*/ 	.word	0x000071b0


	//   ....[11]....
        /*13d4*/ 	.word	0x000071c0


	//   ....[12]....
        /*13d8*/ 	.word	0x000071d0


	//   ....[13]....
        /*13dc*/ 	.word	0x000071e0


	//   ....[14]....
        /*13e0*/ 	.word	0x000071f0


	//   ....[15]....
        /*13e4*/ 	.word	0x00007200


	//   ....[16]....
        /*13e8*/ 	.word	0x00007240


	//   ....[17]....
        /*13ec*/ 	.word	0x00007250


	//   ....[18]....
        /*13f0*/ 	.word	0x00007260


	//   ....[19]....
        /*13f4*/ 	.word	0x00007270


	//   ....[20]....
        /*13f8*/ 	.word	0x00007280


	//   ....[21]....
        /*13fc*/ 	.word	0x00007290


	//   ....[22]....
        /*1400*/ 	.word	0x000072a0


	//   ....[23]....
        /*1404*/ 	.word	0x000072b0


	//   ....[24]....
        /*1408*/ 	.word	0x00007330


	//   ....[25]....
        /*140c*/ 	.word	0x00007350


	//   ....[26]....
        /*1410*/ 	.word	0x00007360


	//   ....[27]....
        /*1414*/ 	.word	0x00007370


	//   ....[28]....
        /*1418*/ 	.word	0x000073a0


	//   ....[29]....
        /*141c*/ 	.word	0x000073b0


	//   ....[30]....
        /*1420*/ 	.word	0x00007400


	//   ....[31]....
        /*1424*/ 	.word	0x00007420


	//   ....[32]....
        /*1428*/ 	.word	0x00007430


	//   ....[33]....
        /*142c*/ 	.word	0x00007440


	//   ....[34]....
        /*1430*/ 	.word	0x00007490


	//   ....[35]....
        /*1434*/ 	.word	0x000074b0


	//   ....[36]....
        /*1438*/ 	.word	0x000074c0


	//   ....[37]....
        /*143c*/ 	.word	0x000074d0


	//   ....[38]....
        /*1440*/ 	.word	0x00007520


	//   ....[39]....
        /*1444*/ 	.word	0x00007540


	//   ....[40]....
        /*1448*/ 	.word	0x00007560


	//   ....[41]....
        /*144c*/ 	.word	0x00007570


	//   ....[42]....
        /*1450*/ 	.word	0x00007640


	//   ....[43]....
        /*1454*/ 	.word	0x00007660


	//   ....[44]....
        /*1458*/ 	.word	0x00007690


	//   ....[45]....
        /*145c*/ 	.word	0x000076b0


	//   ....[46]....
        /*1460*/ 	.word	0x000076c0


	//   ....[47]....
        /*1464*/ 	.word	0x000076d0


	//   ....[48]....
        /*1468*/ 	.word	0x00007720


	//   ....[49]....
        /*146c*/ 	.word	0x00007730


	//   ....[50]....
        /*1470*/ 	.word	0x00007790


	//   ....[51]....
        /*1474*/ 	.word	0x000077b0


	//   ....[52]....
        /*1478*/ 	.word	0x000077c0


	//   ....[53]....
        /*147c*/ 	.word	0x000077f0


	//   ....[54]....
        /*1480*/ 	.word	0x00007820


	//   ....[55]....
        /*1484*/ 	.word	0x00007840


	//   ....[56]....
        /*1488*/ 	.word	0x00007860


	//   ....[57]....
        /*148c*/ 	.word	0x00007880


	//   ....[58]....
        /*1490*/ 	.word	0x000078a0


	//   ....[59]....
        /*1494*/ 	.word	0x000078b0


	//   ....[60]....
        /*1498*/ 	.word	0x000078d0


	//   ....[61]....
        /*149c*/ 	.word	0x00007900


	//   ....[62]....
        /*14a0*/ 	.word	0x00007920


	//   ....[63]....
        /*14a4*/ 	.word	0x00007930


	//   ....[64]....
        /*14a8*/ 	.word	0x00007960


	//   ....[65]....
        /*14ac*/ 	.word	0x000079a0


	//   ....[66]....
        /*14b0*/ 	.word	0x000079b0


	//   ....[67]....
        /*14b4*/ 	.word	0x000079d0


	//   ....[68]....
        /*14b8*/ 	.word	0x00007a00


	//   ....[69]....
        /*14bc*/ 	.word	0x00007a30


	//   ....[70]....
        /*14c0*/ 	.word	0x00007a40


	//   ....[71]....
        /*14c4*/ 	.word	0x00007a60


	//   ....[72]....
        /*14c8*/ 	.word	0x00007a90


	//   ....[73]....
        /*14cc*/ 	.word	0x00007ac0


	//   ....[74]....
        /*14d0*/ 	.word	0x00007af0


	//   ....[75]....
        /*14d4*/ 	.word	0x00007b20


	//   ....[76]....
        /*14d8*/ 	.word	0x00007b60


	//   ....[77]....
        /*14dc*/ 	.word	0x00007b70


	//   ....[78]....
        /*14e0*/ 	.word	0x00007bb0


	//   ....[79]....
        /*14e4*/ 	.word	0x00007c00


	//   ....[80]....
        /*14e8*/ 	.word	0x00007c10


	//   ....[81]....
        /*14ec*/ 	.word	0x00007c30


	//   ....[82]....
        /*14f0*/ 	.word	0x00007c80


	//   ....[83]....
        /*14f4*/ 	.word	0x00007c90


	//   ....[84]....
        /*14f8*/ 	.word	0x00007ca0


	//   ....[85]....
        /*14fc*/ 	.word	0x00007cb0


	//   ....[86]....
        /*1500*/ 	.word	0x00007cc0


	//   ....[87]....
        /*1504*/ 	.word	0x00007cd0


	//   ....[88]....
        /*1508*/ 	.word	0x00007d00


	//   ....[89]....
        /*150c*/ 	.word	0x00007d10


	//   ....[90]....
        /*1510*/ 	.word	0x00007d30


	//   ....[91]....
        /*1514*/ 	.word	0x00007d50


	//   ....[92]....
        /*1518*/ 	.word	0x00007d80


	//   ....[93]....
        /*151c*/ 	.word	0x00007da0


	//   ....[94]....
        /*1520*/ 	.word	0x00007e00


	//   ....[95]....
        /*1524*/ 	.word	0x00007e10


	//   ....[96]....
        /*1528*/ 	.word	0x00007e60


	//   ....[97]....
        /*152c*/ 	.word	0x00007e90


	//   ....[98]....
        /*1530*/ 	.word	0x00007ec0


	//   ....[99]....
        /*1534*/ 	.word	0x00007ef0


	//   ....[100]....
        /*1538*/ 	.word	0x00007f30


	//   ....[101]....
        /*153c*/ 	.word	0x00007f60


	//   ....[102]....
        /*1540*/ 	.word	0x00008020


	//   ....[103]....
        /*1544*/ 	.word	0x00008030


	//   ....[104]....
        /*1548*/ 	.word	0x00008080


	//   ....[105]....
        /*154c*/ 	.word	0x000080a0


	//   ....[106]....
        /*1550*/ 	.word	0x000080b0


	//   ....[107]....
        /*1554*/ 	.word	0x00008100


	//   ....[108]....
        /*1558*/ 	.word	0x00008120


	//   ....[109]....
        /*155c*/ 	.word	0x00008130


	//   ....[110]....
        /*1560*/ 	.word	0x00008150


	//   ....[111]....
        /*1564*/ 	.word	0x00008170


	//   ....[112]....
        /*1568*/ 	.word	0x00008180


	//   ....[113]....
        /*156c*/ 	.word	0x00008190


	//   ....[114]....
        /*1570*/ 	.word	0x000081a0


	//   ....[115]....
        /*1574*/ 	.word	0x000081b0


	//   ....[116]....
        /*1578*/ 	.word	0x000081d0


	//   ....[117]....
        /*157c*/ 	.word	0x000081e0


	//   ....[118]....
        /*1580*/ 	.word	0x00008200


	//   ....[119]....
        /*1584*/ 	.word	0x00008210


	//   ....[120]....
        /*1588*/ 	.word	0x00008230


	//   ....[121]....
        /*158c*/ 	.word	0x00008250


	//   ....[122]....
        /*1590*/ 	.word	0x00008270


	//   ....[123]....
        /*1594*/ 	.word	0x00008280


	//   ....[124]....
        /*1598*/ 	.word	0x00008320


	//   ....[125]....
        /*159c*/ 	.word	0x00008330


	//   ....[126]....
        /*15a0*/ 	.word	0x00008340


	//   ....[127]....
        /*15a4*/ 	.word	0x00008360


	//   ....[128]....
        /*15a8*/ 	.word	0x00008370


	//   ....[129]....
        /*15ac*/ 	.word	0x00008380


	//   ....[130]....
        /*15b0*/ 	.word	0x00008390


	//   ....[131]....
        /*15b4*/ 	.word	0x000083a0


	//   ....[132]....
        /*15b8*/ 	.word	0x00009e40


	//   ....[133]....
        /*15bc*/ 	.word	0x00009e60


	//   ....[134]....
        /*15c0*/ 	.word	0x00009e70


	//   ....[135]....
        /*15c4*/ 	.word	0x00009e80


	//   ....[136]....
        /*15c8*/ 	.word	0x00009e90


	//   ....[137]....
        /*15cc*/ 	.word	0x00009ea0


	//   ....[138]....
        /*15d0*/ 	.word	0x00009eb0


	//   ....[139]....
        /*15d4*/ 	.word	0x00009ec0


	//   ....[140]....
        /*15d8*/ 	.word	0x00009ed0


	//   ....[141]....
        /*15dc*/ 	.word	0x00009ee0


	//   ....[142]....
        /*15e0*/ 	.word	0x00009ef0


	//   ....[143]....
        /*15e4*/ 	.word	0x00009f00


	//   ....[144]....
        /*15e8*/ 	.word	0x00009f10


	//   ....[145]....
        /*15ec*/ 	.word	0x00009f20


	//   ....[146]....
        /*15f0*/ 	.word	0x00009f50


	//   ....[147]....
        /*15f4*/ 	.word	0x00009f60


	//   ....[148]....
        /*15f8*/ 	.word	0x00009f70


	//   ....[149]....
        /*15fc*/ 	.word	0x00009f80


	//   ....[150]....
        /*1600*/ 	.word	0x00009fb0


	//   ....[151]....
        /*1604*/ 	.word	0x00009fc0


	//   ....[152]....
        /*1608*/ 	.word	0x00009ff0


	//   ....[153]....
        /*160c*/ 	.word	0x0000a000


	//   ....[154]....
        /*1610*/ 	.word	0x0000a010


	//   ....[155]....
        /*1614*/ 	.word	0x0000a020


	//   ....[156]....
        /*1618*/ 	.word	0x0000a030


	//   ....[157]....
        /*161c*/ 	.word	0x0000a040


	//   ....[158]....
        /*1620*/ 	.word	0x0000a060


	//   ....[159]....
        /*1624*/ 	.word	0x0000a070


	//   ....[160]....
        /*1628*/ 	.word	0x0000a080


	//   ....[161]....
        /*162c*/ 	.word	0x0000a090


	//   ....[162]....
        /*1630*/ 	.word	0x0000a0a0


	//   ....[163]....
        /*1634*/ 	.word	0x0000a0b0


	//   ....[164]....
        /*1638*/ 	.word	0x0000a0c0


	//   ....[165]....
        /*163c*/ 	.word	0x0000a0d0


	//   ....[166]....
        /*1640*/ 	.word	0x0000a0e0


	//   ....[167]....
        /*1644*/ 	.word	0x0000a0f0


	//   ....[168]....
        /*1648*/ 	.word	0x0000a120


	//   ....[169]....
        /*164c*/ 	.word	0x0000a130


	//   ....[170]....
        /*1650*/ 	.word	0x0000a140


	//   ....[171]....
        /*1654*/ 	.word	0x0000a150


	//   ....[172]....
        /*1658*/ 	.word	0x0000a180


	//   ....[173]....
        /*165c*/ 	.word	0x0000a190


	//   ....[174]....
        /*1660*/ 	.word	0x0000a1c0


	//   ....[175]....
        /*1664*/ 	.word	0x0000a1d0


	//   ....[176]....
        /*1668*/ 	.word	0x0000a1e0


	//   ....[177]....
        /*166c*/ 	.word	0x0000a1f0


	//   ....[178]....
        /*1670*/ 	.word	0x0000a200


	//   ....[179]....
        /*1674*/ 	.word	0x0000a210


	//   ....[180]....
        /*1678*/ 	.word	0x0000a220


	//   ....[181]....
        /*167c*/ 	.word	0x0000a230


	//   ....[182]....
        /*1680*/ 	.word	0x0000a240


	//   ....[183]....
        /*1684*/ 	.word	0x0000a250


	//   ....[184]....
        /*1688*/ 	.word	0x0000a270


	//   ....[185]....
        /*168c*/ 	.word	0x0000a280


	//   ....[186]....
        /*1690*/ 	.word	0x0000a2b0


	//   ....[187]....
        /*1694*/ 	.word	0x0000a2c0


	//   ....[188]....
        /*1698*/ 	.word	0x0000a2d0


	//   ....[189]....
        /*169c*/ 	.word	0x0000a2e0


	//   ....[190]....
        /*16a0*/ 	.word	0x0000a310


	//   ....[191]....
        /*16a4*/ 	.word	0x0000a320


	//   ....[192]....
        /*16a8*/ 	.word	0x0000a330


	//   ....[193]....
        /*16ac*/ 	.word	0x0000a340


	//   ....[194]....
        /*16b0*/ 	.word	0x0000a3c0


	//   ....[195]....
        /*16b4*/ 	.word	0x0000a3d0


	//   ....[196]....
        /*16b8*/ 	.word	0x0000a400


	//   ....[197]....
        /*16bc*/ 	.word	0x0000a410


	//   ....[198]....
        /*16c0*/ 	.word	0x0000a490


	//   ....[199]....
        /*16c4*/ 	.word	0x0000a4a0


	//   ....[200]....
        /*16c8*/ 	.word	0x0000a4b0


	//   ....[201]....
        /*16cc*/ 	.word	0x0000a4c0


	//   ....[202]....
        /*16d0*/ 	.word	0x0000a4e0


	//   ....[203]....
        /*16d4*/ 	.word	0x0000a4f0


	//   ....[204]....
        /*16d8*/ 	.word	0x0000a530


	//   ....[205]....
        /*16dc*/ 	.word	0x0000a540


	//   ....[206]....
        /*16e0*/ 	.word	0x0000a550


	//   ....[207]....
        /*16e4*/ 	.word	0x0000a560


	//   ....[208]....
        /*16e8*/ 	.word	0x0000a570


	//   ....[209]....
        /*16ec*/ 	.word	0x0000a580


	//   ....[210]....
        /*16f0*/ 	.word	0x0000a5c0


	//   ....[211]....
        /*16f4*/ 	.word	0x0000a5d0


	//   ....[212]....
        /*16f8*/ 	.word	0x0000a5e0


	//   ....[213]....
        /*16fc*/ 	.word	0x0000a5f0


	//   ....[214]....
        /*1700*/ 	.word	0x0000a600


	//   ....[215]....
        /*1704*/ 	.word	0x0000a610


	//   ....[216]....
        /*1708*/ 	.word	0x0000a620


	//   ....[217]....
        /*170c*/ 	.word	0x0000a630


	//   ....[218]....
        /*1710*/ 	.word	0x0000a6a0


	//   ....[219]....
        /*1714*/ 	.word	0x0000a6c0


	//   ....[220]....
        /*1718*/ 	.word	0x0000a6e0


	//   ....[221]....
        /*171c*/ 	.word	0x0000a6f0


	//   ....[222]....
        /*1720*/ 	.word	0x0000a700


	//   ....[223]....
        /*1724*/ 	.word	0x0000a730


	//   ....[224]....
        /*1728*/ 	.word	0x0000a780


	//   ....[225]....
        /*172c*/ 	.word	0x0000a7a0


	//   ....[226]....
        /*1730*/ 	.word	0x0000a7b0


	//   ....[227]....
        /*1734*/ 	.word	0x0000a7c0


	//   ....[228]....
        /*1738*/ 	.word	0x0000a810


	//   ....[229]....
        /*173c*/ 	.word	0x0000a830


	//   ....[230]....
        /*1740*/ 	.word	0x0000a840


	//   ....[231]....
        /*1744*/ 	.word	0x0000a850


	//   ....[232]....
        /*1748*/ 	.word	0x0000a8b0


	//   ....[233]....
        /*174c*/ 	.word	0x0000a8d0


	//   ....[234]....
        /*1750*/ 	.word	0x0000a8e0


	//   ....[235]....
        /*1754*/ 	.word	0x0000a900


	//   ....[236]....
        /*1758*/ 	.word	0x0000a9c0


	//   ....[237]....
        /*175c*/ 	.word	0x0000a9d0


	//   ....[238]....
        /*1760*/ 	.word	0x0000aa00


	//   ....[239]....
        /*1764*/ 	.word	0x0000aa30


	//   ....[240]....
        /*1768*/ 	.word	0x0000aa50


	//   ....[241]....
        /*176c*/ 	.word	0x0000aa60


	//   ....[242]....
        /*1770*/ 	.word	0x0000aaa0


	//   ....[243]....
        /*1774*/ 	.word	0x0000aab0


	//   ....[244]....
        /*1778*/ 	.word	0x0000ab20


	//   ....[245]....
        /*177c*/ 	.word	0x0000ab30


	//   ....[246]....
        /*1780*/ 	.word	0x0000ab40


	//   ....[247]....
        /*1784*/ 	.word	0x0000ab70


	//   ....[248]....
        /*1788*/ 	.word	0x0000aba0


	//   ....[249]....
        /*178c*/ 	.word	0x0000abc0


	//   ....[250]....
        /*1790*/ 	.word	0x0000abf0


	//   ....[251]....
        /*1794*/ 	.word	0x0000ac10


	//   ....[252]....
        /*1798*/ 	.word	0x0000ac20


	//   ....[253]....
        /*179c*/ 	.word	0x0000ac40


	//   ....[254]....
        /*17a0*/ 	.word	0x0000ac70


	//   ....[255]....
        /*17a4*/ 	.word	0x0000ac90


	//   ....[0]....
        /*17a8*/ 	.word	0x0000aca0


	//   ....[1]....
        /*17ac*/ 	.word	0x0000acc0


	//   ....[2]....
        /*17b0*/ 	.word	0x0000acf0


	//   ....[3]....
        /*17b4*/ 	.word	0x0000ad20


	//   ....[4]....
        /*17b8*/ 	.word	0x0000ad30


	//   ....[5]....
        /*17bc*/ 	.word	0x0000ad50


	//   ....[6]....
        /*17c0*/ 	.word	0x0000ad80


	//   ....[7]....
        /*17c4*/ 	.word	0x0000adb0


	//   ....[8]....
        /*17c8*/ 	.word	0x0000adc0


	//   ....[9]....
        /*17cc*/ 	.word	0x0000ade0


	//   ....[10]....
        /*17d0*/ 	.word	0x0000ae10


	//   ....[11]....
        /*17d4*/ 	.word	0x0000ae40


	//   ....[12]....
        /*17d8*/ 	.word	0x0000ae70


	//   ....[13]....
        /*17dc*/ 	.word	0x0000aea0


	//   ....[14]....
        /*17e0*/ 	.word	0x0000aee0


	//   ....[15]....
        /*17e4*/ 	.word	0x0000aef0


	//   ....[16]....
        /*17e8*/ 	.word	0x0000af50


	//   ....[17]....
        /*17ec*/ 	.word	0x0000af80


	//   ....[18]....
        /*17f0*/ 	.word	0x0000af90


	//   ....[19]....
        /*17f4*/ 	.word	0x0000afb0


	//   ....[20]....
        /*17f8*/ 	.word	0x0000b000


	//   ....[21]....
        /*17fc*/ 	.word	0x0000b010


	//   ....[22]....
        /*1800*/ 	.word	0x0000b020


	//   ....[23]....
        /*1804*/ 	.word	0x0000b030


	//   ....[24]....
        /*1808*/ 	.word	0x0000b040


	//   ....[25]....
        /*180c*/ 	.word	0x0000b050


	//   ....[26]....
        /*1810*/ 	.word	0x0000b080


	//   ....[27]....
        /*1814*/ 	.word	0x0000b090


	//   ....[28]....
        /*1818*/ 	.word	0x0000b0b0


	//   ....[29]....
        /*181c*/ 	.word	0x0000b0d0


	//   ....[30]....
        /*1820*/ 	.word	0x0000b100


	//   ....[31]....
        /*1824*/ 	.word	0x0000b120


	//   ....[32]....
        /*1828*/ 	.word	0x0000b180


	//   ....[33]....
        /*182c*/ 	.word	0x0000b190


	//   ....[34]....
        /*1830*/ 	.word	0x0000b200


	//   ....[35]....
        /*1834*/ 	.word	0x0000b210


	//   ....[36]....
        /*1838*/ 	.word	0x0000b260


	//   ....[37]....
        /*183c*/ 	.word	0x0000b290


	//   ....[38]....
        /*1840*/ 	.word	0x0000b2c0


	//   ....[39]....
        /*1844*/ 	.word	0x0000b2f0


	//   ....[40]....
        /*1848*/ 	.word	0x0000b3a0


	//   ....[41]....
        /*184c*/ 	.word	0x0000b3b0


	//   ....[42]....
        /*1850*/ 	.word	0x0000b400


	//   ....[43]....
        /*1854*/ 	.word	0x0000b420


	//   ....[44]....
        /*1858*/ 	.word	0x0000b430


	//   ....[45]....
        /*185c*/ 	.word	0x0000b480


	//   ....[46]....
        /*1860*/ 	.word	0x0000b4a0


	//   ....[47]....
        /*1864*/ 	.word	0x0000b4b0


	//   ....[48]....
        /*1868*/ 	.word	0x0000b4d0


	//   ....[49]....
        /*186c*/ 	.word	0x0000b4f0


	//   ....[50]....
        /*1870*/ 	.word	0x0000b500


	//   ....[51]....
        /*1874*/ 	.word	0x0000b510


	//   ....[52]....
        /*1878*/ 	.word	0x0000b520


	//   ....[53]....
        /*187c*/ 	.word	0x0000b530


	//   ....[54]....
        /*1880*/ 	.word	0x0000b550


	//   ....[55]....
        /*1884*/ 	.word	0x0000b560


	//   ....[56]....
        /*1888*/ 	.word	0x0000b580


	//   ....[57]....
        /*188c*/ 	.word	0x0000b590


	//   ....[58]....
        /*1890*/ 	.word	0x0000b5c0


	//   ....[59]....
        /*1894*/ 	.word	0x0000b5e0


	//   ....[60]....
        /*1898*/ 	.word	0x0000b5f0


	//   ....[61]....
        /*189c*/ 	.word	0x0000b610


	//   ....[62]....
        /*18a0*/ 	.word	0x0000b6a0


	//   ....[63]....
        /*18a4*/ 	.word	0x0000b6b0


	//   ....[64]....
        /*18a8*/ 	.word	0x0000b6c0


	//   ....[65]....
        /*18ac*/ 	.word	0x0000b6e0


	//   ....[66]....
        /*18b0*/ 	.word	0x0000b6f0


	//   ....[67]....
        /*18b4*/ 	.word	0x0000b700


	//   ....[68]....
        /*18b8*/ 	.word	0x0000b710


	//   ....[69]....
        /*18bc*/ 	.word	0x0000b720


	//   ....[70]....
        /*18c0*/ 	.word	0x0000d1c0


	//   ....[71]....
        /*18c4*/ 	.word	0x0000d1e0


	//   ....[72]....
        /*18c8*/ 	.word	0x0000d1f0


	//   ....[73]....
        /*18cc*/ 	.word	0x0000d200


	//   ....[74]....
        /*18d0*/ 	.word	0x0000d210


	//   ....[75]....
        /*18d4*/ 	.word	0x0000d220


	//   ....[76]....
        /*18d8*/ 	.word	0x0000d230


	//   ....[77]....
        /*18dc*/ 	.word	0x0000d240


	//   ....[78]....
        /*18e0*/ 	.word	0x0000d250


	//   ....[79]....
        /*18e4*/ 	.word	0x0000d260


	//   ....[80]....
        /*18e8*/ 	.word	0x0000d270


	//   ....[81]....
        /*18ec*/ 	.word	0x0000d280


	//   ....[82]....
        /*18f0*/ 	.word	0x0000d290


	//   ....[83]....
        /*18f4*/ 	.word	0x0000d2a0


	//   ....[84]....
        /*18f8*/ 	.word	0x0000d2d0


	//   ....[85]....
        /*18fc*/ 	.word	0x0000d2e0


	//   ....[86]....
        /*1900*/ 	.word	0x0000d2f0


	//   ....[87]....
        /*1904*/ 	.word	0x0000d300


	//   ....[88]....
        /*1908*/ 	.word	0x0000d330


	//   ....[89]....
        /*190c*/ 	.word	0x0000d340


	//   ....[90]....
        /*1910*/ 	.word	0x0000d370


	//   ....[91]....
        /*1914*/ 	.word	0x0000d380


	//   ....[92]....
        /*1918*/ 	.word	0x0000d390


	//   ....[93]....
        /*191c*/ 	.word	0x0000d3a0


	//   ....[94]....
        /*1920*/ 	.word	0x0000d3b0


	//   ....[95]....
        /*1924*/ 	.word	0x0000d3c0


	//   ....[96]....
        /*1928*/ 	.word	0x0000d3e0


	//   ....[97]....
        /*192c*/ 	.word	0x0000d3f0


	//   ....[98]....
        /*1930*/ 	.word	0x0000d400


	//   ....[99]....
        /*1934*/ 	.word	0x0000d410


	//   ....[100]....
        /*1938*/ 	.word	0x0000d420


	//   ....[101]....
        /*193c*/ 	.word	0x0000d430


	//   ....[102]....
        /*1940*/ 	.word	0x0000d440


	//   ....[103]....
        /*1944*/ 	.word	0x0000d450


	//   ....[104]....
        /*1948*/ 	.word	0x0000d460


	//   ....[105]....
        /*194c*/ 	.word	0x0000d470


	//   ....[106]....
        /*1950*/ 	.word	0x0000d4a0


	//   ....[107]....
        /*1954*/ 	.word	0x0000d4b0


	//   ....[108]....
        /*1958*/ 	.word	0x0000d4c0


	//   ....[109]....
        /*195c*/ 	.word	0x0000d4d0


	//   ....[110]....
        /*1960*/ 	.word	0x0000d500


	//   ....[111]....
        /*1964*/ 	.word	0x0000d510


	//   ....[112]....
        /*1968*/ 	.word	0x0000d540


	//   ....[113]....
        /*196c*/ 	.word	0x0000d550


	//   ....[114]....
        /*1970*/ 	.word	0x0000d560


	//   ....[115]....
        /*1974*/ 	.word	0x0000d570


	//   ....[116]....
        /*1978*/ 	.word	0x0000d580


	//   ....[117]....
        /*197c*/ 	.word	0x0000d590


	//   ....[118]....
        /*1980*/ 	.word	0x0000d5a0


	//   ....[119]....
        /*1984*/ 	.word	0x0000d5b0


	//   ....[120]....
        /*1988*/ 	.word	0x0000d5c0


	//   ....[121]....
        /*198c*/ 	.word	0x0000d5d0


	//   ....[122]....
        /*1990*/ 	.word	0x0000d5f0


	//   ....[123]....
        /*1994*/ 	.word	0x0000d600


	//   ....[124]....
        /*1998*/ 	.word	0x0000d630


	//   ....[125]....
        /*199c*/ 	.word	0x0000d640


	//   ....[126]....
        /*19a0*/ 	.word	0x0000d650


	//   ....[127]....
        /*19a4*/ 	.word	0x0000d660


	//   ....[128]....
        /*19a8*/ 	.word	0x0000d690


	//   ....[129]....
        /*19ac*/ 	.word	0x0000d6a0


	//   ....[130]....
        /*19b0*/ 	.word	0x0000d6b0


	//   ....[131]....
        /*19b4*/ 	.word	0x0000d6c0


	//   ....[132]....
        /*19b8*/ 	.word	0x0000d740


	//   ....[133]....
        /*19bc*/ 	.word	0x0000d750


	//   ....[134]....
        /*19c0*/ 	.word	0x0000d780


	//   ....[135]....
        /*19c4*/ 	.word	0x0000d790


	//   ....[136]....
        /*19c8*/ 	.word	0x0000d810


	//   ....[137]....
        /*19cc*/ 	.word	0x0000d820


	//   ....[138]....
        /*19d0*/ 	.word	0x0000d830


	//   ....[139]....
        /*19d4*/ 	.word	0x0000d840


	//   ....[140]....
        /*19d8*/ 	.word	0x0000d860


	//   ....[141]....
        /*19dc*/ 	.word	0x0000d870


	//   ....[142]....
        /*19e0*/ 	.word	0x0000d8b0


	//   ....[143]....
        /*19e4*/ 	.word	0x0000d8c0


	//   ....[144]....
        /*19e8*/ 	.word	0x0000d8d0


	//   ....[145]....
        /*19ec*/ 	.word	0x0000d8e0


	//   ....[146]....
        /*19f0*/ 	.word	0x0000d8f0


	//   ....[147]....
        /*19f4*/ 	.word	0x0000d900


	//   ....[148]....
        /*19f8*/ 	.word	0x0000d940


	//   ....[149]....
        /*19fc*/ 	.word	0x0000d950


	//   ....[150]....
        /*1a00*/ 	.word	0x0000d960


	//   ....[151]....
        /*1a04*/ 	.word	0x0000d970


	//   ....[152]....
        /*1a08*/ 	.word	0x0000d980


	//   ....[153]....
        /*1a0c*/ 	.word	0x0000d990


	//   ....[154]....
        /*1a10*/ 	.word	0x0000d9a0


	//   ....[155]....
        /*1a14*/ 	.word	0x0000d9b0


	//   ....[156]....
        /*1a18*/ 	.word	0x0000da20


	//   ....[157]....
        /*1a1c*/ 	.word	0x0000da40


	//   ....[158]....
        /*1a20*/ 	.word	0x0000da60


	//   ....[159]....
        /*1a24*/ 	.word	0x0000da70


	//   ....[160]....
        /*1a28*/ 	.word	0x0000da80


	//   ....[161]....
        /*1a2c*/ 	.word	0x0000dab0


	//   ....[162]....
        /*1a30*/ 	.word	0x0000db00


	//   ....[163]....
        /*1a34*/ 	.word	0x0000db20


	//   ....[164]....
        /*1a38*/ 	.word	0x0000db30


	//   ....[165]....
        /*1a3c*/ 	.word	0x0000db40


	//   ....[166]....
        /*1a40*/ 	.word	0x0000dba0


	//   ....[167]....
        /*1a44*/ 	.word	0x0000dbb0


	//   ....[168]....
        /*1a48*/ 	.word	0x0000dbc0


	//   ....[169]....
        /*1a4c*/ 	.word	0x0000dbd0


	//   ....[170]....
        /*1a50*/ 	.word	0x0000dc20


	//   ....[171]....
        /*1a54*/ 	.word	0x0000dc40


	//   ....[172]....
        /*1a58*/ 	.word	0x0000dc60


	//   ....[173]....
        /*1a5c*/ 	.word	0x0000dc70


	//   ....[174]....
        /*1a60*/ 	.word	0x0000dd30


	//   ....[175]....
        /*1a64*/ 	.word	0x0000dd50


	//   ....[176]....
        /*1a68*/ 	.word	0x0000dd80


	//   ....[177]....
        /*1a6c*/ 	.word	0x0000ddb0


	//   ....[178]....
        /*1a70*/ 	.word	0x0000ddd0


	//   ....[179]....
        /*1a74*/ 	.word	0x0000dde0


	//   ....[180]....
        /*1a78*/ 	.word	0x0000de20


	//   ....[181]....
        /*1a7c*/ 	.word	0x0000de30


	//   ....[182]....
        /*1a80*/ 	.word	0x0000de90


	//   ....[183]....
        /*1a84*/ 	.word	0x0000deb0


	//   ....[184]....
        /*1a88*/ 	.word	0x0000dec0


	//   ....[185]....
        /*1a8c*/ 	.word	0x0000def0


	//   ....[186]....
        /*1a90*/ 	.word	0x0000df20


	//   ....[187]....
        /*1a94*/ 	.word	0x0000df40


	//   ....[188]....
        /*1a98*/ 	.word	0x0000df60


	//   ....[189]....
        /*1a9c*/ 	.word	0x0000df80


	//   ....[190]....
        /*1aa0*/ 	.word	0x0000dfa0


	//   ....[191]....
        /*1aa4*/ 	.word	0x0000dfb0


	//   ....[192]....
        /*1aa8*/ 	.word	0x0000dfd0


	//   ....[193]....
        /*1aac*/ 	.word	0x0000e000


	//   ....[194]....
        /*1ab0*/ 	.word	0x0000e020


	//   ....[195]....
        /*1ab4*/ 	.word	0x0000e030


	//   ....[196]....
        /*1ab8*/ 	.word	0x0000e050


	//   ....[197]....
        /*1abc*/ 	.word	0x0000e080


	//   ....[198]....
        /*1ac0*/ 	.word	0x0000e0b0


	//   ....[199]....
        /*1ac4*/ 	.word	0x0000e0c0


	//   ....[200]....
        /*1ac8*/ 	.word	0x0000e100


	//   ....[201]....
        /*1acc*/ 	.word	0x0000e130


	//   ....[202]....
        /*1ad0*/ 	.word	0x0000e140


	//   ....[203]....
        /*1ad4*/ 	.word	0x0000e160


	//   ....[204]....
        /*1ad8*/ 	.word	0x0000e190


	//   ....[205]....
        /*1adc*/ 	.word	0x0000e1c0


	//   ....[206]....
        /*1ae0*/ 	.word	0x0000e200


	//   ....[207]....
        /*1ae4*/ 	.word	0x0000e250


	//   ....[208]....
        /*1ae8*/ 	.word	0x0000e260


	//   ....[209]....
        /*1aec*/ 	.word	0x0000e280


	//   ....[210]....
        /*1af0*/ 	.word	0x0000e2b0


	//   ....[211]....
        /*1af4*/ 	.word	0x0000e300


	//   ....[212]....
        /*1af8*/ 	.word	0x0000e310


	//   ....[213]....
        /*1afc*/ 	.word	0x0000e330


	//   ....[214]....
        /*1b00*/ 	.word	0x0000e380


	//   ....[215]....
        /*1b04*/ 	.word	0x0000e390


	//   ....[216]....
        /*1b08*/ 	.word	0x0000e3a0


	//   ....[217]....
        /*1b0c*/ 	.word	0x0000e3b0


	//   ....[218]....
        /*1b10*/ 	.word	0x0000e3c0


	//   ....[219]....
        /*1b14*/ 	.word	0x0000e3d0


	//   ....[220]....
        /*1b18*/ 	.word	0x0000e400


	//   ....[221]....
        /*1b1c*/ 	.word	0x0000e410


	//   ....[222]....
        /*1b20*/ 	.word	0x0000e430


	//   ....[223]....
        /*1b24*/ 	.word	0x0000e450


	//   ....[224]....
        /*1b28*/ 	.word	0x0000e480


	//   ....[225]....
        /*1b2c*/ 	.word	0x0000e4b0


	//   ....[226]....
        /*1b30*/ 	.word	0x0000e500


	//   ....[227]....
        /*1b34*/ 	.word	0x0000e520


	//   ....[228]....
        /*1b38*/ 	.word	0x0000e580


	//   ....[229]....
        /*1b3c*/ 	.word	0x0000e590


	//   ....[230]....
        /*1b40*/ 	.word	0x0000e5e0


	//   ....[231]....
        /*1b44*/ 	.word	0x0000e610


	//   ....[232]....
        /*1b48*/ 	.word	0x0000e640


	//   ....[233]....
        /*1b4c*/ 	.word	0x0000e670


	//   ....[234]....
        /*1b50*/ 	.word	0x0000e720


	//   ....[235]....
        /*1b54*/ 	.word	0x0000e730


	//   ....[236]....
        /*1b58*/ 	.word	0x0000e780


	//   ....[237]....
        /*1b5c*/ 	.word	0x0000e7a0


	//   ....[238]....
        /*1b60*/ 	.word	0x0000e7b0


	//   ....[239]....
        /*1b64*/ 	.word	0x0000e7f0


	//   ....[240]....
        /*1b68*/ 	.word	0x0000e820


	//   ....[241]....
        /*1b6c*/ 	.word	0x0000e830


	//   ....[242]....
        /*1b70*/ 	.word	0x0000e850


	//   ....[243]....
        /*1b74*/ 	.word	0x0000e870


	//   ....[244]....
        /*1b78*/ 	.word	0x0000e880


	//   ....[245]....
        /*1b7c*/ 	.word	0x0000e890


	//   ....[246]....
        /*1b80*/ 	.word	0x0000e8a0


	//   ....[247]....
        /*1b84*/ 	.word	0x0000e8b0


	//   ....[248]....
        /*1b88*/ 	.word	0x0000e8d0


	//   ....[249]....
        /*1b8c*/ 	.word	0x0000e8e0


	//   ....[250]....
        /*1b90*/ 	.word	0x0000e900


	//   ....[251]....
        /*1b94*/ 	.word	0x0000e910


	//   ....[252]....
        /*1b98*/ 	.word	0x0000e930


	//   ....[253]....
        /*1b9c*/ 	.word	0x0000e950


	//   ....[254]....
        /*1ba0*/ 	.word	0x0000e970


	//   ....[255]....
        /*1ba4*/ 	.word	0x0000e980


	//   ....[0]....
        /*1ba8*/ 	.word	0x0000ea10


	//   ....[1]....
        /*1bac*/ 	.word	0x0000ea30


	//   ....[2]....
        /*1bb0*/ 	.word	0x0000ea40


	//   ....[3]....
        /*1bb4*/ 	.word	0x0000ea60


	//   ....[4]....
        /*1bb8*/ 	.word	0x0000ea70


	//   ....[5]....
        /*1bbc*/ 	.word	0x0000ea80


	//   ....[6]....
        /*1bc0*/ 	.word	0x0000ea90


	//   ....[7]....
        /*1bc4*/ 	.word	0x0000eaa0


	//   ....[8]....
        /*1bc8*/ 	.word	0x00010540


	//   ....[9]....
        /*1bcc*/ 	.word	0x00010560


	//   ....[10]....
        /*1bd0*/ 	.word	0x00010570


	//   ....[11]....
        /*1bd4*/ 	.word	0x00010580


	//   ....[12]....
        /*1bd8*/ 	.word	0x00010590


	//   ....[13]....
        /*1bdc*/ 	.word	0x000105a0


	//   ....[14]....
        /*1be0*/ 	.word	0x000105b0


	//   ....[15]....
        /*1be4*/ 	.word	0x000105c0


	//   ....[16]....
        /*1be8*/ 	.word	0x000105d0


	//   ....[17]....
        /*1bec*/ 	.word	0x000105e0


	//   ....[18]....
        /*1bf0*/ 	.word	0x000105f0


	//   ....[19]....
        /*1bf4*/ 	.word	0x00010600


	//   ....[20]....
        /*1bf8*/ 	.word	0x00010610


	//   ....[21]....
        /*1bfc*/ 	.word	0x00010620


	//   ....[22]....
        /*1c00*/ 	.word	0x00010650


	//   ....[23]....
        /*1c04*/ 	.word	0x00010660


	//   ....[24]....
        /*1c08*/ 	.word	0x00010670


	//   ....[25]....
        /*1c0c*/ 	.word	0x00010680


	//   ....[26]....
        /*1c10*/ 	.word	0x000106b0


	//   ....[27]....
        /*1c14*/ 	.word	0x000106c0


	//   ....[28]....
        /*1c18*/ 	.word	0x000106f0


	//   ....[29]....
        /*1c1c*/ 	.word	0x00010700


	//   ....[30]....
        /*1c20*/ 	.word	0x00010710


	//   ....[31]....
        /*1c24*/ 	.word	0x00010720


	//   ....[32]....
        /*1c28*/ 	.word	0x00010730


	//   ....[33]....
        /*1c2c*/ 	.word	0x00010740


	//   ....[34]....
        /*1c30*/ 	.word	0x00010760


	//   ....[35]....
        /*1c34*/ 	.word	0x00010770


	//   ....[36]....
        /*1c38*/ 	.word	0x00010780


	//   ....[37]....
        /*1c3c*/ 	.word	0x00010790


	//   ....[38]....
        /*1c40*/ 	.word	0x000107a0


	//   ....[39]....
        /*1c44*/ 	.word	0x000107b0


	//   ....[40]....
        /*1c48*/ 	.word	0x000107c0


	//   ....[41]....
        /*1c4c*/ 	.word	0x000107d0


	//   ....[42]....
        /*1c50*/ 	.word	0x000107e0


	//   ....[43]....
        /*1c54*/ 	.word	0x000107f0


	//   ....[44]....
        /*1c58*/ 	.word	0x00010820


	//   ....[45]....
        /*1c5c*/ 	.word	0x00010830


	//   ....[46]....
        /*1c60*/ 	.word	0x00010840


	//   ....[47]....
        /*1c64*/ 	.word	0x00010850


	//   ....[48]....
        /*1c68*/ 	.word	0x00010880


	//   ....[49]....
        /*1c6c*/ 	.word	0x00010890


	//   ....[50]....
        /*1c70*/ 	.word	0x000108c0


	//   ....[51]....
        /*1c74*/ 	.word	0x000108d0


	//   ....[52]....
        /*1c78*/ 	.word	0x000108e0


	//   ....[53]....
        /*1c7c*/ 	.word	0x000108f0


	//   ....[54]....
        /*1c80*/ 	.word	0x00010900


	//   ....[55]....
        /*1c84*/ 	.word	0x00010910


	//   ....[56]....
        /*1c88*/ 	.word	0x00010920


	//   ....[57]....
        /*1c8c*/ 	.word	0x00010930


	//   ....[58]....
        /*1c90*/ 	.word	0x00010940


	//   ....[59]....
        /*1c94*/ 	.word	0x00010950


	//   ....[60]....
        /*1c98*/ 	.word	0x00010970


	//   ....[61]....
        /*1c9c*/ 	.word	0x00010980


	//   ....[62]....
        /*1ca0*/ 	.word	0x000109b0


	//   ....[63]....
        /*1ca4*/ 	.word	0x000109c0


	//   ....[64]....
        /*1ca8*/ 	.word	0x000109d0


	//   ....[65]....
        /*1cac*/ 	.word	0x000109e0


	//   ....[66]....
        /*1cb0*/ 	.word	0x00010a10


	//   ....[67]....
        /*1cb4*/ 	.word	0x00010a20


	//   ....[68]....
        /*1cb8*/ 	.word	0x00010a30


	//   ....[69]....
        /*1cbc*/ 	.word	0x00010a40


	//   ....[70]....
        /*1cc0*/ 	.word	0x00010ac0


	//   ....[71]....
        /*1cc4*/ 	.word	0x00010ad0


	//   ....[72]....
        /*1cc8*/ 	.word	0x00010b00


	//   ....[73]....
        /*1ccc*/ 	.word	0x00010b10


	//   ....[74]....
        /*1cd0*/ 	.word	0x00010b90


	//   ....[75]....
        /*1cd4*/ 	.word	0x00010ba0


	//   ....[76]....
        /*1cd8*/ 	.word	0x00010bb0


	//   ....[77]....
        /*1cdc*/ 	.word	0x00010bc0


	//   ....[78]....
        /*1ce0*/ 	.word	0x00010be0


	//   ....[79]....
        /*1ce4*/ 	.word	0x00010bf0


	//   ....[80]....
        /*1ce8*/ 	.word	0x00010c30


	//   ....[81]....
        /*1cec*/ 	.word	0x00010c40


	//   ....[82]....
        /*1cf0*/ 	.word	0x00010c50


	//   ....[83]....
        /*1cf4*/ 	.word	0x00010c60


	//   ....[84]....
        /*1cf8*/ 	.word	0x00010c70


	//   ....[85]....
        /*1cfc*/ 	.word	0x00010c80


	//   ....[86]....
        /*1d00*/ 	.word	0x00010cc0


	//   ....[87]....
        /*1d04*/ 	.word	0x00010cd0


	//   ....[88]....
        /*1d08*/ 	.word	0x00010ce0


	//   ....[89]....
        /*1d0c*/ 	.word	0x00010cf0


	//   ....[90]....
        /*1d10*/ 	.word	0x00010d00


	//   ....[91]....
        /*1d14*/ 	.word	0x00010d10


	//   ....[92]....
        /*1d18*/ 	.word	0x00010d20


	//   ....[93]....
        /*1d1c*/ 	.word	0x00010d30


	//   ....[94]....
        /*1d20*/ 	.word	0x00010da0


	//   ....[95]....
        /*1d24*/ 	.word	0x00010dc0


	//   ....[96]....
        /*1d28*/ 	.word	0x00010de0


	//   ....[97]....
        /*1d2c*/ 	.word	0x00010df0


	//   ....[98]....
        /*1d30*/ 	.word	0x00010e00


	//   ....[99]....
        /*1d34*/ 	.word	0x00010e30


	//   ....[100]....
        /*1d38*/ 	.word	0x00010e80


	//   ....[101]....
        /*1d3c*/ 	.word	0x00010ea0


	//   ....[102]....
        /*1d40*/ 	.word	0x00010eb0


	//   ....[103]....
        /*1d44*/ 	.word	0x00010ec0


	//   ....[104]....
        /*1d48*/ 	.word	0x00010f10


	//   ....[105]....
        /*1d4c*/ 	.word	0x00010f30


	//   ....[106]....
        /*1d50*/ 	.word	0x00010f40


	//   ....[107]....
        /*1d54*/ 	.word	0x00010f50


	//   ....[108]....
        /*1d58*/ 	.word	0x00010fa0


	//   ....[109]....
        /*1d5c*/ 	.word	0x00010fc0


	//   ....[110]....
        /*1d60*/ 	.word	0x00010fe0


	//   ....[111]....
        /*1d64*/ 	.word	0x00010ff0


	//   ....[112]....
        /*1d68*/ 	.word	0x000110b0


	//   ....[113]....
        /*1d6c*/ 	.word	0x000110d0


	//   ....[114]....
        /*1d70*/ 	.word	0x00011100


	//   ....[115]....
        /*1d74*/ 	.word	0x00011130


	//   ....[116]....
        /*1d78*/ 	.word	0x00011150


	//   ....[117]....
        /*1d7c*/ 	.word	0x00011160


	//   ....[118]....
        /*1d80*/ 	.word	0x000111a0


	//   ....[119]....
        /*1d84*/ 	.word	0x000111b0


	//   ....[120]....
        /*1d88*/ 	.word	0x00011210


	//   ....[121]....
        /*1d8c*/ 	.word	0x00011230


	//   ....[122]....
        /*1d90*/ 	.word	0x00011240


	//   ....[123]....
        /*1d94*/ 	.word	0x00011270


	//   ....[124]....
        /*1d98*/ 	.word	0x000112a0


	//   ....[125]....
        /*1d9c*/ 	.word	0x000112c0


	//   ....[126]....
        /*1da0*/ 	.word	0x000112e0


	//   ....[127]....
        /*1da4*/ 	.word	0x00011300


	//   ....[128]....
        /*1da8*/ 	.word	0x00011320


	//   ....[129]....
        /*1dac*/ 	.word	0x00011330


	//   ....[130]....
        /*1db0*/ 	.word	0x00011350


	//   ....[131]....
        /*1db4*/ 	.word	0x00011380


	//   ....[132]....
        /*1db8*/ 	.word	0x000113a0


	//   ....[133]....
        /*1dbc*/ 	.word	0x000113b0


	//   ....[134]....
        /*1dc0*/ 	.word	0x000113d0


	//   ....[135]....
        /*1dc4*/ 	.word	0x00011400


	//   ....[136]....
        /*1dc8*/ 	.word	0x00011430


	//   ....[137]....
        /*1dcc*/ 	.word	0x00011440


	//   ....[138]....
        /*1dd0*/ 	.word	0x00011470


	//   ....[139]....
        /*1dd4*/ 	.word	0x000114b0


	//   ....[140]....
        /*1dd8*/ 	.word	0x000114c0


	//   ....[141]....
        /*1ddc*/ 	.word	0x000114e0


	//   ....[142]....
        /*1de0*/ 	.word	0x00011510


	//   ....[143]....
        /*1de4*/ 	.word	0x00011540


	//   ....[144]....
        /*1de8*/ 	.word	0x000115d0


	//   ....[145]....
        /*1dec*/ 	.word	0x000115e0


	//   ....[146]....
        /*1df0*/ 	.word	0x00011600


	//   ....[147]....
        /*1df4*/ 	.word	0x00011630


	//   ....[148]....
        /*1df8*/ 	.word	0x00011680


	//   ....[149]....
        /*1dfc*/ 	.word	0x00011690


	//   ....[150]....
        /*1e00*/ 	.word	0x000116b0


	//   ....[151]....
        /*1e04*/ 	.word	0x000116f0


	//   ....[152]....
        /*1e08*/ 	.word	0x00011700


	//   ....[153]....
        /*1e0c*/ 	.word	0x00011710


	//   ....[154]....
        /*1e10*/ 	.word	0x00011720


	//   ....[155]....
        /*1e14*/ 	.word	0x00011730


	//   ....[156]....
        /*1e18*/ 	.word	0x00011750


	//   ....[157]....
        /*1e1c*/ 	.word	0x00011760


	//   ....[158]....
        /*1e20*/ 	.word	0x00011780


	//   ....[159]....
        /*1e24*/ 	.word	0x00011790


	//   ....[160]....
        /*1e28*/ 	.word	0x000117d0


	//   ....[161]....
        /*1e2c*/ 	.word	0x000117f0


	//   ....[162]....
        /*1e30*/ 	.word	0x00011800


	//   ....[163]....
        /*1e34*/ 	.word	0x00011820


	//   ....[164]....
        /*1e38*/ 	.word	0x00011890


	//   ....[165]....
        /*1e3c*/ 	.word	0x000118b0


	//   ....[166]....
        /*1e40*/ 	.word	0x000118e0


	//   ....[167]....
        /*1e44*/ 	.word	0x00011910


	//   ....[168]....
        /*1e48*/ 	.word	0x00011940


	//   ....[169]....
        /*1e4c*/ 	.word	0x00011970


	//   ....[170]....
        /*1e50*/ 	.word	0x000119b0


	//   ....[171]....
        /*1e54*/ 	.word	0x000119e0


	//   ....[172]....
        /*1e58*/ 	.word	0x00011a90


	//   ....[173]....
        /*1e5c*/ 	.word	0x00011ac0


	//   ....[174]....
        /*1e60*/ 	.word	0x00011b10


	//   ....[175]....
        /*1e64*/ 	.word	0x00011b30


	//   ....[176]....
        /*1e68*/ 	.word	0x00011b40


	//   ....[177]....
        /*1e6c*/ 	.word	0x00011b90


	//   ....[178]....
        /*1e70*/ 	.word	0x00011bb0


	//   ....[179]....
        /*1e74*/ 	.word	0x00011bc0


	//   ....[180]....
        /*1e78*/ 	.word	0x00011be0


	//   ....[181]....
        /*1e7c*/ 	.word	0x00011c00


	//   ....[182]....
        /*1e80*/ 	.word	0x00011c10


	//   ....[183]....
        /*1e84*/ 	.word	0x00011c20


	//   ....[184]....
        /*1e88*/ 	.word	0x00011c30


	//   ....[185]....
        /*1e8c*/ 	.word	0x00011c40


	//   ....[186]....
        /*1e90*/ 	.word	0x00011c50


	//   ....[187]....
        /*1e94*/ 	.word	0x00011c60


	//   ....[188]....
        /*1e98*/ 	.word	0x00011c80


	//   ....[189]....
        /*1e9c*/ 	.word	0x00011c90


	//   ....[190]....
        /*1ea0*/ 	.word	0x00011cb0


	//   ....[191]....
        /*1ea4*/ 	.word	0x00011cd0


	//   ....[192]....
        /*1ea8*/ 	.word	0x00011cf0


	//   ....[193]....
        /*1eac*/ 	.word	0x00011d00


	//   ....[194]....
        /*1eb0*/ 	.word	0x00011da0


	//   ....[195]....
        /*1eb4*/ 	.word	0x00011db0


	//   ....[196]....
        /*1eb8*/ 	.word	0x00011dc0


	//   ....[197]....
        /*1ebc*/ 	.word	0x00011de0


	//   ....[198]....
        /*1ec0*/ 	.word	0x00011df0


	//   ....[199]....
        /*1ec4*/ 	.word	0x00011e00


	//   ....[200]....
        /*1ec8*/ 	.word	0x00011e10


	//   ....[201]....
        /*1ecc*/ 	.word	0x00011e20


	//----- nvinfo : EIATTR_VRC_CTA_INIT_COUNT
	.align		4
.L_432:
        /*1ed0*/ 	.byte	0x02, 0x4a
	.zero		1
	.zero		1


	//----- nvinfo : EIATTR_EXIT_INSTR_OFFSETS
	.align		4
        /*1ed4*/ 	.byte	0x04, 0x1c
        /*1ed6*/ 	.short	(.L_434 - .L_433)


	//   ....[0]....
.L_433:
        /*1ed8*/ 	.word	0x0001b2c0


	//   ....[1]....
        /*1edc*/ 	.word	0x0001baf0


	//----- nvinfo : EIATTR_MAX_THREADS
	.align		4
.L_434:
        /*1ee0*/ 	.byte	0x04, 0x05
        /*1ee2*/ 	.short	(.L_436 - .L_435)
.L_435:
        /*1ee4*/ 	.word	0x00000080
        /*1ee8*/ 	.word	0x00000001
        /*1eec*/ 	.word	0x00000001


	//----- nvinfo : EIATTR_CRS_STACK_SIZE
	.align		4
.L_436:
        /*1ef0*/ 	.byte	0x04, 0x1e
        /*1ef2*/ 	.short	(.L_438 - .L_437)
.L_437:
        /*1ef4*/ 	.word	0x00000000


	//----- nvinfo : EIATTR_CBANK_PARAM_SIZE
	.align		4
.L_438:
        /*1ef8*/ 	.byte	0x03, 0x19
        /*1efa*/ 	.short	0x0028


	//----- nvinfo : EIATTR_PARAM_CBANK
	.align		4
        /*1efc*/ 	.byte	0x04, 0x0a
        /*1efe*/ 	.short	(.L_440 - .L_439)
	.align		4
.L_439:
        /*1f00*/ 	.word	index@(.nv.constant0._ZN17fastertransformer38beam_online_softmax_topk_stage2_kernelI6__halfLi128ELi128EEEvPKfS3_PiPT_ii)
        /*1f04*/ 	.short	0x0380
        /*1f06*/ 	.short	0x0028


	//----- nvinfo : EIATTR_SW_WAR
	.align		4
.L_440:
        /*1f08*/ 	.byte	0x04, 0x36
        /*1f0a*/ 	.short	(.L_442 - .L_441)
.L_441:
        /*1f0c*/ 	.word	0x00000008
.L_442:


//--------------------- .nv.info._ZN17fastertransformer38beam_online_softmax_topk_stage2_kernelI6__halfLi128ELi64EEEvPKfS3_PiPT_ii --------------------------
	.section	.nv.info._ZN17fastertransformer38beam_online_softmax_topk_stage2_kernelI6__halfLi128ELi64EEEvPKfS3_PiPT_ii,"",@"SHT_CUDA_INFO"
	.sectionflags	@""
	.align	4


	//----- nvinfo : EIATTR_CUDA_API_VERSION
	.align		4
        /*0000*/ 	.byte	0x04, 0x37
        /*0002*/ 	.short	(.L_444 - .L_443)
.L_443:
        /*0004*/ 	.word	0x00000082


	//----- nvinfo : EIATTR_KPARAM_INFO
	.align		4
.L_444:
        /*0008*/ 	.byte	0x04, 0x17
        /*000a*/ 	.short	(.L_446 - .L_445)
.L_445:
        /*000c*/ 	.word	0x00000000
        /*0010*/ 	.short	0x0005
        /*0012*/ 	.short	0x0024
        /*0014*/ 	.byte	0x00, 0xf0, 0x11, 0x00


	//----- nvinfo : EIATTR_KPARAM_INFO
	.align		4
.L_446:
        /*0018*/ 	.byte	0x04, 0x17
        /*001a*/ 	.short	(.L_448 - .L_447)
.L_447:
        /*001c*/ 	.word	0x00000000
        /*0020*/ 	.short	0x0004
        /*0022*/ 	.short	0x0020
        /*0024*/ 	.byte	0x00, 0xf0, 0x11, 0x00


	//----- nvinfo : EIATTR_KPARAM_INFO
	.align		4
.L_448:
        /*0028*/ 	.byte	0x04, 0x17
        /*002a*/ 	.short	(.L_450 - .L_449)
.L_449:
        /*002c*/ 	.word	0x00000000
        /*0030*/ 	.short	0x0003
        /*0032*/ 	.short	0x0018
        /*0034*/ 	.byte	0x00, 0xf5, 0x21, 0x00


	//----- nvinfo : EIATTR_KPARAM_INFO
	.align		4
.L_450:
        /*0038*/ 	.byte	0x04, 0x17
        /*003a*/ 	.short	(.L_452 - .L_451)
.L_451:
        /*003c*/ 	.word	0x00000000
        /*0040*/ 	.short	0x0002
        /*0042*/ 	.short	0x0010
        /*0044*/ 	.byte	0x00, 0xf5, 0x21, 0x00


	//----- nvinfo : EIATTR_KPARAM_INFO
	.align		4
.L_452:
        /*0048*/ 	.byte	0x04, 0x17
        /*004a*/ 	.short	(.L_454 - .L_453)
.L_453:
        /*004c*/ 	.word	0x00000000
        /*0050*/ 	.short	0x0001
        /*0052*/ 	.short	0x0008
        /*0054*/ 	.byte	0x00, 0xf5, 0x21, 0x00


	//----- nvinfo : EIATTR_KPARAM_INFO
	.align		4
.L_454:
        /*0058*/ 	.byte	0x04, 0x17
        /*005a*/ 	.short	(.L_456 - .L_455)
.L_455:
        /*005c*/ 	.word	0x00000000
        /*0060*/ 	.short	0x0000
        /*0062*/ 	.short	0x0000
        /*0064*/ 	.byte	0x00, 0xf5, 0x21, 0x00


	//----- nvinfo : EIATTR_SPARSE_MMA_MASK
	.align		4
.L_456:
        /*0068*/ 	.byte	0x03, 0x50
        /*006a*/ 	.short	0x0000


	//----- nvinfo : EIATTR_MAXREG_COUNT
	.align		4
        /*006c*/ 	.byte	0x03, 0x1b
        /*006e*/ 	.short	0x00ff


	//----- nvinfo : EIATTR_NUM_BARRIERS
	.align		4
        /*0070*/ 	.byte	0x02, 0x4c
        /*0072*/ 	.byte	0x01
	.zero		1


	//----- nvinfo : EIATTR_MERCURY_ISA_VERSION
	.align		4
        /*0074*/ 	.byte	0x03, 0x5f
        /*0076*/ 	.short	0x0101


	//----- nvinfo : EIATTR_COOP_GROUP_MASK_REGIDS
	.align		4
        /*0078*/ 	.byte	0x04, 0x29
        /*007a*/ 	.short	(.L_458 - .L_457)


	//   ....[0]....
.L_457:
        /*007c*/ 	.word	0xffffffff


	//   ....[1]....
        /*0080*/ 	.word	0xffffffff


	//   ....[2]....
        /*0084*/ 	.word	0xffffffff


	//   ....[3]....
        /*0088*/ 	.word	0xffffffff


	//   ....[4]....
        /*008c*/ 	.word	0xffffffff


	//   ....[5]....
        /*0090*/ 	.word	0xffffffff


	//   ....[6]....
        /*0094*/ 	.word	0xffffffff


	//   ....[7]....
        /*0098*/ 	.word	0xffffffff


	//   ....[8]....
        /*009c*/ 	.word	0xffffffff


	//   ....[9]....
        /*00a0*/ 	.word	0xffffffff


	//   ....[10]....
        /*00a4*/ 	.word	0xffffffff


	//   ....[11]....
        /*00a8*/ 	.word	0xffffffff


	//   ....[12]....
        /*00ac*/ 	.word	0xffffffff


	//   ....[13]....
        /*00b0*/ 	.word	0xffffffff


	//   ....[14]....
        /*00b4*/ 	.word	0xffffffff


	//   ....[15]....
        /*00b8*/ 	.word	0xffffffff


	//   ....[16]....
        /*00bc*/ 	.word	0xffffffff


	//   ....[17]....
        /*00c0*/ 	.word	0xffffffff


	//   ....[18]....
        /*00c4*/ 	.word	0xffffffff


	//   ....[19]....
        /*00c8*/ 	.word	0xffffffff


	//   ....[20]....
        /*00cc*/ 	.word	0xffffffff


	//   ....[21]....
        /*00d0*/ 	.word	0xffffffff


	//   ....[22]....
        /*00d4*/ 	.word	0xffffffff


	//   ....[23]....
        /*00d8*/ 	.word	0xffffffff


	//   ....[24]....
        /*00dc*/ 	.word	0xffffffff


	//   ....[25]....
        /*00e0*/ 	.word	0xffffffff


	//   ....[26]....
        /*00e4*/ 	.word	0xffffffff


	//   ....[27]....
        /*00e8*/ 	.word	0xffffffff


	//   ....[28]....
        /*00ec*/ 	.word	0xffffffff


	//   ....[29]....
        /*00f0*/ 	.word	0xffffffff


	//   ....[30]....
        /*00f4*/ 	.word	0xffffffff


	//   ....[31]....
        /*00f8*/ 	.word	0xffffffff


	//   ....[32]....
        /*00fc*/ 	.word	0xffffffff


	//   ....[33]....
        /*0100*/ 	.word	0xffffffff


	//   ....[34]....
        /*0104*/ 	.word	0xffffffff


	//   ....[35]....
        /*0108*/ 	.word	0xffffffff


	//   ....[36]....
        /*010c*/ 	.word	0xffffffff


	//   ....[37]....
        /*0110*/ 	.word	0xffffffff


	//   ....[38]....
        /*0114*/ 	.word	0xffffffff


	//   ....[39]....
        /*0118*/ 	.word	0xffffffff


	//   ....[40]....
        /*011c*/ 	.word	0xffffffff


	//   ....[41]....
        /*0120*/ 	.word	0xffffffff


	//   ....[42]....
        /*0124*/ 	.word	0xffffffff


	//   ....[43]....
        /*0128*/ 	.word	0xffffffff


	//   ....[44]....
        /*012c*/ 	.word	0xffffffff


	//   ....[45]....
        /*0130*/ 	.word	0xffffffff


	//   ....[46]....
        /*0134*/ 	.word	0xffffffff


	//   ....[47]....
        /*0138*/ 	.word	0xffffffff


	//   ....[48]....
        /*013c*/ 	.word	0xffffffff


	//   ....[49]....
        /*0140*/ 	.word	0xffffffff


	//   ....[50]....
        /*0144*/ 	.word	0xffffffff


	//   ....[51]....
        /*0148*/ 	.word	0xffffffff


	//   ....[52]....
        /*014c*/ 	.word	0xffffffff


	//   ....[53]....
        /*0150*/ 	.word	0xffffffff


	//   ....[54]....
        /*0154*/ 	.word	0xffffffff


	//   ....[55]....
        /*0158*/ 	.word	0xffffffff


	//   ....[56]....
        /*015c*/ 	.word	0xffffffff


	//   ....[57]....
        /*0160*/ 	.word	0xffffffff


	//   ....[58]....
        /*0164*/ 	.word	0xffffffff


	//   ....[59]....
        /*0168*/ 	.word	0xffffffff


	//   ....[60]....
        /*016c*/ 	.word	0xffffffff


	//   ....[61]....
        /*0170*/ 	.word	0xffffffff


	//   ....[62]....
        /*0174*/ 	.word	0xffffffff


	//   ....[63]....
        /*0178*/ 	.word	0xffffffff


	//   ....[64]....
        /*017c*/ 	.word	0xffffffff


	//   ....[65]....
        /*0180*/ 	.word	0xffffffff


	//   ....[66]....
        /*0184*/ 	.word	0xffffffff


	//   ....[67]....
        /*0188*/ 	.word	0xffffffff


	//   ....[68]....
        /*018c*/ 	.word	0xffffffff


	//   ....[69]....
        /*0190*/ 	.word	0xffffffff


	//   ....[70]....
        /*0194*/ 	.word	0xffffffff


	//   ....[71]....
        /*0198*/ 	.word	0xffffffff


	//   ....[72]....
        /*019c*/ 	.word	0xffffffff


	//   ....[73]....
        /*01a0*/ 	.word	0xffffffff


	//   ....[74]....
        /*01a4*/ 	.word	0xffffffff


	//   ....[75]....
        /*01a8*/ 	.word	0xffffffff


	//   ....[76]....
        /*01ac*/ 	.word	0xffffffff


	//   ....[77]....
        /*01b0*/ 	.word	0xffffffff


	//   ....[78]....
        /*01b4*/ 	.word	0xffffffff


	//   ....[79]....
        /*01b8*/ 	.word	0xffffffff


	//   ....[80]....
        /*01bc*/ 	.word	0xffffffff


	//   ....[81]....
        /*01c0*/ 	.word	0xffffffff


	//   ....[82]....
        /*01c4*/ 	.word	0xffffffff


	//   ....[83]....
        /*01c8*/ 	.word	0xffffffff


	//   ....[84]....
        /*01cc*/ 	.word	0xffffffff


	//   ....[85]....
        /*01d0*/ 	.word	0xffffffff


	//   ....[86]....
        /*01d4*/ 	.word	0xffffffff


	//   ....[87]....
        /*01d8*/ 	.word	0xffffffff


	//   ....[88]....
        /*01dc*/ 	.word	0xffffffff


	//   ....[89]....
        /*01e0*/ 	.word	0xffffffff


	//   ....[90]....
        /*01e4*/ 	.word	0xffffffff


	//   ....[91]....
        /*01e8*/ 	.word	0xffffffff


	//   ....[92]....
        /*01ec*/ 	.word	0xffffffff


	//   ....[93]....
        /*01f0*/ 	.word	0xffffffff


	//   ....[94]....
        /*01f4*/ 	.word	0xffffffff


	//   ....[95]....
        /*01f8*/ 	.word	0xffffffff


	//   ....[96]....
        /*01fc*/ 	.word	0xffffffff


	//   ....[97]....
        /*0200*/ 	.word	0xffffffff


	//   ....[98]....
        /*0204*/ 	.word	0xffffffff


	//   ....[99]....
        /*0208*/ 	.word	0xffffffff


	//   ....[100]....
        /*020c*/ 	.word	0xffffffff


	//   ....[101]....
        /*0210*/ 	.word	0xffffffff


	//   ....[102]....
        /*0214*/ 	.word	0xffffffff


	//   ....[103]....
        /*0218*/ 	.word	0xffffffff


	//   ....[104]....
        /*021c*/ 	.word	0xffffffff


	//   ....[105]....
        /*0220*/ 	.word	0xffffffff


	//   ....[106]....
        /*0224*/ 	.word	0xffffffff


	//   ....[107]....
        /*0228*/ 	.word	0xffffffff


	//   ....[108]....
        /*022c*/ 	.word	0xffffffff


	//   ....[109]....
        /*0230*/ 	.word	0xffffffff


	//   ....[110]....
        /*0234*/ 	.word	0xffffffff


	//   ....[111]....
        /*0238*/ 	.word	0xffffffff


	//   ....[112]....
        /*023c*/ 	.word	0xffffffff


	//   ....[113]....
        /*0240*/ 	.word	0xffffffff


	//   ....[114]....
        /*0244*/ 	.word	0xffffffff


	//   ....[115]....
        /*0248*/ 	.word	0xffffffff


	//   ....[116]....
        /*024c*/ 	.word	0xffffffff


	//   ....[117]....
        /*0250*/ 	.word	0xffffffff


	//   ....[118]....
        /*0254*/ 	.word	0xffffffff


	//   ....[119]....
        /*0258*/ 	.word	0xffffffff


	//   ....[120]....
        /*025c*/ 	.word	0xffffffff


	//   ....[121]....
        /*0260*/ 	.word	0xffffffff


	//   ....[122]....
        /*0264*/ 	.word	0xffffffff


	//   ....[123]....
        /*0268*/ 	.word	0xffffffff


	//   ....[124]....
        /*026c*/ 	.word	0xffffffff


	//   ....[125]....
        /*0270*/ 	.word	0xffffffff


	//   ....[126]....
        /*0274*/ 	.word	0xffffffff


	//   ....[127]....
        /*0278*/ 	.word	0xffffffff


	//   ....[128]....
        /*027c*/ 	.word	0xffffffff


	//   ....[129]....
        /*0280*/ 	.word	0xffffffff


	//   ....[130]....
        /*0284*/ 	.word	0xffffffff


	//   ....[131]....
        /*0288*/ 	.word	0xffffffff


	//   ....[132]....
        /*028c*/ 	.word	0xffffffff


	//   ....[133]....
        /*0290*/ 	.word	0xffffffff


	//   ....[134]....
        /*0294*/ 	.word	0xffffffff


	//   ....[135]....
        /*0298*/ 	.word	0xffffffff


	//   ....[136]....
        /*029c*/ 	.word	0xffffffff


	//   ....[137]....
        /*02a0*/ 	.word	0xffffffff


	//   ....[138]....
        /*02a4*/ 	.word	0xffffffff


	//   ....[139]....
        /*02a8*/ 	.word	0xffffffff


	//   ....[140]....
        /*02ac*/ 	.word	0xffffffff


	//   ....[141]....
        /*02b0*/ 	.word	0xffffffff


	//   ....[142]....
        /*02b4*/ 	.word	0xffffffff


	//   ....[143]....
        /*02b8*/ 	.word	0xffffffff


	//   ....[144]....
        /*02bc*/ 	.word	0xffffffff


	//   ....[145]....
        /*02c0*/ 	.word	0xffffffff


	//   ....[146]....
        /*02c4*/ 	.word	0xffffffff


	//   ....[147]....
        /*02c8*/ 	.word	0xffffffff


	//   ....[148]....
        /*02cc*/ 	.word	0xffffffff


	//   ....[149]....
        /*02d0*/ 	.word	0xffffffff


	//   ....[150]....
        /*02d4*/ 	.word	0xffffffff


	//   ....[151]....
        /*02d8*/ 	.word	0xffffffff


	//   ....[152]....
        /*02dc*/ 	.word	0xffffffff


	//   ....[153]....
        /*02e0*/ 	.word	0xffffffff


	//   ....[154]....
        /*02e4*/ 	.word	0xffffffff


	//   ....[155]....
        /*02e8*/ 	.word	0xffffffff


	//   ....[156]....
        /*02ec*/ 	.word	0xffffffff


	//   ....[157]....
        /*02f0*/ 	.word	0xffffffff


	//   ....[158]....
        /*02f4*/ 	.word	0xffffffff


	//   ....[159]....
        /*02f8*/ 	.word	0xffffffff


	//   ....[160]....
        /*02fc*/ 	.word	0xffffffff


	//   ....[161]....
        /*0300*/ 	.word	0xffffffff


	//   ....[162]....
        /*0304*/ 	.word	0xffffffff


	//   ....[163]....
        /*0308*/ 	.word	0xffffffff


	//   ....[164]....
        /*030c*/ 	.word	0xffffffff


	//   ....[165]....
        /*0310*/ 	.word	0xffffffff


	//   ....[166]....
        /*0314*/ 	.word	0xffffffff


	//   ....[167]....
        /*0318*/ 	.word	0xffffffff


	//   ....[168]....
        /*031c*/ 	.word	0xffffffff


	//   ....[169]....
        /*0320*/ 	.word	0xffffffff


	//   ....[170]....
        /*0324*/ 	.word	0xffffffff


	//   ....[171]....
        /*0328*/ 	.word	0xffffffff


	//   ....[172]....
        /*032c*/ 	.word	0xffffffff


	//   ....[173]....
        /*0330*/ 	.word	0xffffffff


	//   ....[174]....
        /*0334*/ 	.word	0xffffffff


	//   ....[175]....
        /*0338*/ 	.word	0xffffffff


	//   ....[176]....
        /*033c*/ 	.word	0xffffffff


	//   ....[177]....
        /*0340*/ 	.word	0xffffffff


	//   ....[178]....
        /*0344*/ 	.word	0xffffffff


	//   ....[179]....
        /*0348*/ 	.word	0xffffffff


	//   ....[180]....
        /*034c*/ 	.word	0xffffffff


	//   ....[181]....
        /*0350*/ 	.word	0xffffffff


	//   ....[182]....
        /*0354*/ 	.word	0xffffffff


	//   ....[183]....
        /*0358*/ 	.word	0xffffffff


	//   ....[184]....
        /*035c*/ 	.word	0xffffffff


	//   ....[185]....
        /*0360*/ 	.word	0xffffffff


	//   ....[186]....
        /*0364*/ 	.word	0xffffffff


	//   ....[187]....
        /*0368*/ 	.word	0xffffffff


	//   ....[188]....
        /*036c*/ 	.word	0xffffffff


	//   ....[189]....
        /*0370*/ 	.word	0xffffffff


	//   ....[190]....
        /*0374*/ 	.word	0xffffffff


	//   ....[191]....
        /*0378*/ 	.word	0xffffffff


	//   ....[192]....
        /*037c*/ 	.word	0xffffffff


	//   ....[193]....
        /*0380*/ 	.word	0xffffffff


	//   ....[194]....
        /*0384*/ 	.word	0xffffffff


	//   ....[195]....
        /*0388*/ 	.word	0xffffffff


	//   ....[196]....
        /*038c*/ 	.word	0xffffffff


	//   ....[197]....
        /*0390*/ 	.word	0xffffffff


	//   ....[198]....
        /*0394*/ 	.word	0xffffffff


	//   ....[199]....
        /*0398*/ 	.word	0xffffffff


	//   ....[200]....
        /*039c*/ 	.word	0xffffffff


	//   ....[201]....
        /*03a0*/ 	.word	0xffffffff


	//   ....[202]....
        /*03a4*/ 	.word	0xffffffff


	//   ....[203]....
        /*03a8*/ 	.word	0xffffffff


	//   ....[204]....
        /*03ac*/ 	.word	0xffffffff


	//   ....[205]....
        /*03b0*/ 	.word	0xffffffff


	//   ....[206]....
        /*03b4*/ 	.word	0xffffffff


	//   ....[207]....
        /*03b8*/ 	.word	0xffffffff


	//   ....[208]....
        /*03bc*/ 	.word	0xffffffff


	//   ....[209]....
        /*03c0*/ 	.word	0xffffffff


	//   ....[210]....
        /*03c4*/ 	.word	0xffffffff


	//   ....[211]....
        /*03c8*/ 	.word	0xffffffff


	//   ....[212]....
        /*03cc*/ 	.word	0xffffffff


	//   ....[213]....
        /*03d0*/ 	.word	0xffffffff


	//   ....[214]....
        /*03d4*/ 	.word	0xffffffff


	//   ....[215]....
        /*03d8*/ 	.word	0xffffffff


	//   ....[216]....
        /*03dc*/ 	.word	0xffffffff


	//   ....[217]....
        /*03e0*/ 	.word	0xffffffff


	//   ....[218]....
        /*03e4*/ 	.word	0xffffffff


	//   ....[219]....
        /*03e8*/ 	.word	0xffffffff


	//   ....[220]....
        /*03ec*/ 	.word	0xffffffff


	//   ....[221]....
        /*03f0*/ 	.word	0xffffffff


	//   ....[222]....
        /*03f4*/ 	.word	0xffffffff


	//   ....[223]....
        /*03f8*/ 	.word	0xffffffff


	//   ....[224]....
        /*03fc*/ 	.word	0xffffffff


	//   ....[225]....
        /*0400*/ 	.word	0xffffffff


	//   ....[226]....
        /*0404*/ 	.word	0xffffffff


	//   ....[227]....
        /*0408*/ 	.word	0xffffffff


	//   ....[228]....
        /*040c*/ 	.word	0xffffffff


	//   ....[229]....
        /*0410*/ 	.word	0xffffffff


	//   ....[230]....
        /*0414*/ 	.word	0xffffffff


	//   ....[231]....
        /*0418*/ 	.word	0xffffffff


	//   ....[232]....
        /*041c*/ 	.word	0xffffffff


	//   ....[233]....
        /*0420*/ 	.word	0xffffffff


	//   ....[234]....
        /*0424*/ 	.word	0xffffffff


	//   ....[235]....
        /*0428*/ 	.word	0xffffffff


	//   ....[236]....
        /*042c*/ 	.word	0xffffffff


	//   ....[237]....
        /*0430*/ 	.word	0xffffffff


	//   ....[238]....
        /*0434*/ 	.word	0xffffffff


	//   ....[239]....
        /*0438*/ 	.word	0xffffffff


	//   ....[240]....
        /*043c*/ 	.word	0xffffffff


	//   ....[241]....
        /*0440*/ 	.word	0xffffffff


	//   ....[242]....
        /*0444*/ 	.word	0xffffffff


	//   ....[243]....
        /*0448*/ 	.word	0xffffffff


	//   ....[244]....
        /*044c*/ 	.word	0xffffffff


	//   ....[245]....
        /*0450*/ 	.word	0xffffffff


	//   ....[246]....
        /*0454*/ 	.word	0xffffffff


	//   ....[247]....
        /*0458*/ 	.word	0xffffffff


	//   ....[248]....
        /*045c*/ 	.word	0xffffffff


	//   ....[249]....
        /*0460*/ 	.word	0xffffffff


	//   ....[250]....
        /*0464*/ 	.word	0xffffffff


	//   ....[251]....
        /*0468*/ 	.word	0xffffffff


	//   ....[252]....
        /*046c*/ 	.word	0xffffffff


	//   ....[253]....
        /*0470*/ 	.word	0xffffffff


	//   ....[254]....
        /*0474*/ 	.word	0xffffffff


	//   ....[255]....
        /*0478*/ 	.word	0xffffffff


	//   ....[0]....
        /*047c*/ 	.word	0xffffffff


	//   ....[1]....
        /*0480*/ 	.word	0xffffffff


	//   ....[2]....
        /*0484*/ 	.word	0xffffffff


	//   ....[3]....
        /*0488*/ 	.word	0xffffffff


	//   ....[4]....
        /*048c*/ 	.word	0xffffffff


	//   ....[5]....
        /*0490*/ 	.word	0xffffffff


	//   ....[6]....
        /*0494*/ 	.word	0xffffffff


	//   ....[7]....
        /*0498*/ 	.word	0xffffffff


	//   ....[8]....
        /*049c*/ 	.word	0xffffffff


	//   ....[9]....
        /*04a0*/ 	.word	0xffffffff


	//   ....[10]....
        /*04a4*/ 	.word	0xffffffff


	//   ....[11]....
        /*04a8*/ 	.word	0xffffffff


	//   ....[12]....
        /*04ac*/ 	.word	0xffffffff


	//   ....[13]....
        /*04b0*/ 	.word	0xffffffff


	//   ....[14]....
        /*04b4*/ 	.word	0xffffffff


	//   ....[15]....
        /*04b8*/ 	.word	0xffffffff


	//   ....[16]....
        /*04bc*/ 	.word	0xffffffff


	//   ....[17]....
        /*04c0*/ 	.word	0xffffffff


	//   ....[18]....
        /*04c4*/ 	.word	0xffffffff


	//   ....[19]....
        /*04c8*/ 	.word	0xffffffff


	//   ....[20]....
        /*04cc*/ 	.word	0xffffffff


	//   ....[21]....
        /*04d0*/ 	.word	0xffffffff


	//   ....[22]....
        /*04d4*/ 	.word	0xffffffff


	//   ....[23]....
        /*04d8*/ 	.word	0xffffffff


	//   ....[24]....
        /*04dc*/ 	.word	0xffffffff


	//   ....[25]....
        /*04e0*/ 	.word	0xffffffff


	//   ....[26]....
        /*04e4*/ 	.word	0xffffffff


	//   ....[27]....
        /*04e8*/ 	.word	0xffffffff


	//   ....[28]....
        /*04ec*/ 	.word	0xffffffff


	//   ....[29]....
        /*04f0*/ 	.word	0xffffffff


	//   ....[30]....
        /*04f4*/ 	.word	0xffffffff


	//   ....[31]....
        /*04f8*/ 	.word	0xffffffff


	//   ....[32]....
        /*04fc*/ 	.word	0xffffffff


	//   ....[33]....
        /*0500*/ 	.word	0xffffffff


	//   ....[34]....
        /*0504*/ 	.word	0xffffffff


	//   ....[35]....
        /*0508*/ 	.word	0xffffffff


	//   ....[36]....
        /*050c*/ 	.word	0xffffffff


	//   ....[37]....
        /*0510*/ 	.word	0xffffffff


	//   ....[38]....
        /*0514*/ 	.word	0xffffffff


	//   ....[39]....
        /*0518*/ 	.word	0xffffffff


	//   ....[40]....
        /*051c*/ 	.word	0xffffffff


	//   ....[41]....
        /*0520*/ 	.word	0xffffffff


	//   ....[42]....
        /*0524*/ 	.word	0xffffffff


	//   ....[43]....
        /*0528*/ 	.word	0xffffffff


	//   ....[44]....
        /*052c*/ 	.word	0xffffffff


	//   ....[45]....
        /*0530*/ 	.word	0xffffffff


	//   ....[46]....
        /*0534*/ 	.word	0xffffffff


	//   ....[47]....
        /*0538*/ 	.word	0xffffffff


	//   ....[48]....
        /*053c*/ 	.word	0xffffffff


	//   ....[49]....
        /*0540*/ 	.word	0xffffffff


	//   ....[50]....
        /*0544*/ 	.word	0xffffffff


	//   ....[51]....
        /*0548*/ 	.word	0xffffffff


	//   ....[52]....
        /*054c*/ 	.word	0xffffffff


	//   ....[53]....
        /*0550*/ 	.word	0xffffffff


	//   ....[54]....
        /*0554*/ 	.word	0xffffffff


	//   ....[55]....
        /*0558*/ 	.word	0xffffffff


	//   ....[56]....
        /*055c*/ 	.word	0xffffffff


	//   ....[57]....
        /*0560*/ 	.word	0xffffffff


	//   ....[58]....
        /*0564*/ 	.word	0xffffffff


	//   ....[59]....
        /*0568*/ 	.word	0xffffffff


	//   ....[60]....
        /*056c*/ 	.word	0xffffffff


	//   ....[61]....
        /*0570*/ 	.word	0xffffffff


	//   ....[62]....
        /*0574*/ 	.word	0xffffffff


	//   ....[63]....
        /*0578*/ 	.word	0xffffffff


	//   ....[64]....
        /*057c*/ 	.word	0xffffffff


	//   ....[65]....
        /*0580*/ 	.word	0xffffffff


	//   ....[66]....
        /*0584*/ 	.word	0xffffffff


	//   ....[67]....
        /*0588*/ 	.word	0xffffffff


	//   ....[68]....
        /*058c*/ 	.word	0xffffffff


	//   ....[69]....
        /*0590*/ 	.word	0xffffffff


	//   ....[70]....
        /*0594*/ 	.word	0xffffffff


	//   ....[71]....
        /*0598*/ 	.word	0xffffffff


	//   ....[72]....
        /*059c*/ 	.word	0xffffffff


	//   ....[73]....
        /*05a0*/ 	.word	0xffffffff


	//   ....[74]....
        /*05a4*/ 	.word	0xffffffff


	//   ....[75]....
        /*05a8*/ 	.word	0xffffffff


	//   ....[76]....
        /*05ac*/ 	.word	0xffffffff


	//   ....[77]....
        /*05b0*/ 	.word	0xffffffff


	//   ....[78]....
        /*05b4*/ 	.word	0xffffffff


	//   ....[79]....
        /*05b8*/ 	.word	0xffffffff


	//   ....[80]....
        /*05bc*/ 	.word	0xffffffff


	//   ....[81]....
        /*05c0*/ 	.word	0xffffffff


	//   ....[82]....
        /*05c4*/ 	.word	0xffffffff


	//   ....[83]....
        /*05c8*/ 	.word	0xffffffff


	//   ....[84]....
        /*05cc*/ 	.word	0xffffffff


	//   ....[85]....
        /*05d0*/ 	.word	0xffffffff


	//   ....[86]....
        /*05d4*/ 	.word	0xffffffff


	//   ....[87]....
        /*05d8*/ 	.word	0xffffffff


	//   ....[88]....
        /*05dc*/ 	.word	0xffffffff


	//   ....[89]....
        /*05e0*/ 	.word	0xffffffff


	//   ....[90]....
        /*05e4*/ 	.word	0xffffffff


	//   ....[91]....
        /*05e8*/ 	.word	0xffffffff


	//   ....[92]....
        /*05ec*/ 	.word	0xffffffff


	//   ....[93]....
        /*05f0*/ 	.word	0xffffffff


	//   ....[94]....
        /*05f4*/ 	.word	0xffffffff


	//   ....[95]....
        /*05f8*/ 	.word	0xffffffff


	//   ....[96]....
        /*05fc*/ 	.word	0xffffffff


	//   ....[97]....
        /*0600*/ 	.word	0xffffffff


	//   ....[98]....
        /*0604*/ 	.word	0xffffffff


	//   ....[99]....
        /*0608*/ 	.word	0xffffffff


	//   ....[100]....
        /*060c*/ 	.word	0xffffffff


	//   ....[101]....
        /*0610*/ 	.word	0xffffffff


	//   ....[102]....
        /*0614*/ 	.word	0xffffffff


	//   ....[103]....
        /*0618*/ 	.word	0xffffffff


	//   ....[104]....
        /*061c*/ 	.word	0xffffffff


	//   ....[105]....
        /*0620*/ 	.word	0xffffffff


	//   ....[106]....
        /*0624*/ 	.word	0xffffffff


	//   ....[107]....
        /*0628*/ 	.word	0xffffffff


	//   ....[108]....
        /*062c*/ 	.word	0xffffffff


	//   ....[109]....
        /*0630*/ 	.word	0xffffffff


	//   ....[110]....
        /*0634*/ 	.word	0xffffffff


	//   ....[111]....
        /*0638*/ 	.word	0xffffffff


	//   ....[112]....
        /*063c*/ 	.word	0xffffffff


	//   ....[113]....
        /*0640*/ 	.word	0xffffffff


	//   ....[114]....
        /*0644*/ 	.word	0xffffffff


	//   ....[115]....
        /*0648*/ 	.word	0xffffffff


	//   ....[116]....
        /*064c*/ 	.word	0xffffffff


	//   ....[117]....
        /*0650*/ 	.word	0xffffffff


	//   ....[118]....
        /*0654*/ 	.word	0xffffffff


	//   ....[119]....
        /*0658*/ 	.word	0xffffffff


	//   ....[120]....
        /*065c*/ 	.word	0xffffffff


	//   ....[121]....
        /*0660*/ 	.word	0xffffffff


	//   ....[122]....
        /*0664*/ 	.word	0xffffffff


	//   ....[123]....
        /*0668*/ 	.word	0xffffffff


	//   ....[124]....
        /*066c*/ 	.word	0xffffffff


	//   ....[125]....
        /*0670*/ 	.word	0xffffffff


	//   ....[126]....
        /*0674*/ 	.word	0xffffffff


	//   ....[127]....
        /*0678*/ 	.word	0xffffffff


	//   ....[128]....
        /*067c*/ 	.word	0xffffffff


	//   ....[129]....
        /*0680*/ 	.word	0xffffffff


	//   ....[130]....
        /*0684*/ 	.word	0xffffffff


	//   ....[131]....
        /*0688*/ 	.word	0xffffffff


	//   ....[132]....
        /*068c*/ 	.word	0xffffffff


	//   ....[133]....
        /*0690*/ 	.word	0xffffffff


	//   ....[134]....
        /*0694*/ 	.word	0xffffffff


	//   ....[135]....
        /*0698*/ 	.word	0xffffffff


	//   ....[136]....
        /*069c*/ 	.word	0xffffffff


	//   ....[137]....
        /*06a0*/ 	.word	0xffffffff


	//   ....[138]....
        /*06a4*/ 	.word	0xffffffff


	//   ....[139]....
        /*06a8*/ 	.word	0xffffffff


	//   ....[140]....
        /*06ac*/ 	.word	0xffffffff


	//   ....[141]....
        /*06b0*/ 	.word	0xffffffff


	//   ....[142]....
        /*06b4*/ 	.word	0xffffffff


	//   ....[143]....
        /*06b8*/ 	.word	0xffffffff


	//   ....[144]....
        /*06bc*/ 	.word	0xffffffff


	//   ....[145]....
        /*06c0*/ 	.word	0xffffffff


	//   ....[146]....
        /*06c4*/ 	.word	0xffffffff


	//   ....[147]....
        /*06c8*/ 	.word	0xffffffff


	//   ....[148]....
        /*06cc*/ 	.word	0xffffffff


	//   ....[149]....
        /*06d0*/ 	.word	0xffffffff


	//   ....[150]....
        /*06d4*/ 	.word	0xffffffff


	//   ....[151]....
        /*06d8*/ 	.word	0xffffffff


	//   ....[152]....
        /*06dc*/ 	.word	0xffffffff


	//   ....[153]....
        /*06e0*/ 	.word	0xffffffff


	//   ....[154]....
        /*06e4*/ 	.word	0xffffffff


	//   ....[155]....
        /*06e8*/ 	.word	0xffffffff


	//   ....[156]....
        /*06ec*/ 	.word	0xffffffff


	//   ....[157]....
        /*06f0*/ 	.word	0xffffffff


	//   ....[158]....
        /*06f4*/ 	.word	0xffffffff


	//   ....[159]....
        /*06f8*/ 	.word	0xffffffff


	//   ....[160]....
        /*06fc*/ 	.word	0xffffffff


	//   ....[161]....
        /*0700*/ 	.word	0xffffffff


	//   ....[162]....
        /*0704*/ 	.word	0xffffffff


	//   ....[163]....
        /*0708*/ 	.word	0xffffffff


	//   ....[164]....
        /*070c*/ 	.word	0xffffffff


	//   ....[165]....
        /*0710*/ 	.word	0xffffffff


	//   ....[166]....
        /*0714*/ 	.word	0xffffffff


	//   ....[167]....
        /*0718*/ 	.word	0xffffffff


	//   ....[168]....
        /*071c*/ 	.word	0xffffffff


	//   ....[169]....
        /*0720*/ 	.word	0xffffffff


	//   ....[170]....
        /*0724*/ 	.word	0xffffffff


	//   ....[171]....
        /*0728*/ 	.word	0xffffffff


	//   ....[172]....
        /*072c*/ 	.word	0xffffffff


	//   ....[173]....
        /*0730*/ 	.word	0xffffffff


	//   ....[174]....
        /*0734*/ 	.word	0xffffffff


	//   ....[175]....
        /*0738*/ 	.word	0xffffffff


	//   ....[176]....
        /*073c*/ 	.word	0xffffffff


	//   ....[177]....
        /*0740*/ 	.word	0xffffffff


	//   ....[178]....
        /*0744*/ 	.word	0xffffffff


	//   ....[179]....
        /*0748*/ 	.word	0xffffffff


	//   ....[180]....
        /*074c*/ 	.word	0xffffffff


	//   ....[181]....
        /*0750*/ 	.word	0xffffffff


	//   ....[182]....
        /*0754*/ 	.word	0xffffffff


	//   ....[183]....
        /*0758*/ 	.word	0xffffffff


	//   ....[184]....
        /*075c*/ 	.word	0xffffffff


	//   ....[185]....
        /*0760*/ 	.word	0xffffffff


	//   ....[186]....
        /*0764*/ 	.word	0xffffffff


	//   ....[187]....
        /*0768*/ 	.word	0xffffffff


	//   ....[188]....
        /*076c*/ 	.word	0xffffffff


	//   ....[189]....
        /*0770*/ 	.word	0xffffffff


	//   ....[190]....
        /*0774*/ 	.word	0xffffffff


	//   ....[191]....
        /*0778*/ 	.word	0xffffffff


	//   ....[192]....
        /*077c*/ 	.word	0xffffffff


	//   ....[193]....
        /*0780*/ 	.word	0xffffffff


	//   ....[194]....
        /*0784*/ 	.word	0xffffffff


	//   ....[195]....
        /*0788*/ 	.word	0xffffffff


	//   ....[196]....
        /*078c*/ 	.word	0xffffffff


	//   ....[197]....
        /*0790*/ 	.word	0xffffffff


	//   ....[198]....
        /*0794*/ 	.word	0xffffffff


	//   ....[199]....
        /*0798*/ 	.word	0xffffffff


	//   ....[200]....
        /*079c*/ 	.word	0xffffffff


	//   ....[201]....
        /*07a0*/ 	.word	0xffffffff


	//   ....[202]....
        /*07a4*/ 	.word	0xffffffff


	//   ....[203]....
        /*07a8*/ 	.word	0xffffffff


	//   ....[204]....
        /*07ac*/ 	.word	0xffffffff


	//   ....[205]....
        /*07b0*/ 	.word	0xffffffff


	//   ....[206]....
        /*07b4*/ 	.word	0xffffffff


	//   ....[207]....
        /*07b8*/ 	.word	0xffffffff


	//   ....[208]....
        /*07bc*/ 	.word	0xffffffff


	//   ....[209]....
        /*07c0*/ 	.word	0xffffffff


	//   ....[210]....
        /*07c4*/ 	.word	0xffffffff


	//   ....[211]....
        /*07c8*/ 	.word	0xffffffff


	//   ....[212]....
        /*07cc*/ 	.word	0xffffffff


	//   ....[213]....
        /*07d0*/ 	.word	0xffffffff


	//   ....[214]....
        /*07d4*/ 	.word	0xffffffff


	//   ....[215]....
        /*07d8*/ 	.word	0xffffffff


	//   ....[216]....
        /*07dc*/ 	.word	0xffffffff


	//   ....[217]....
        /*07e0*/ 	.word	0xffffffff


	//   ....[218]....
        /*07e4*/ 	.word	0xffffffff


	//   ....[219]....
        /*07e8*/ 	.word	0xffffffff


	//   ....[220]....
        /*07ec*/ 	.word	0xffffffff


	//   ....[221]....
        /*07f0*/ 	.word	0xffffffff


	//   ....[222]....
        /*07f4*/ 	.word	0xffffffff


	//   ....[223]....
        /*07f8*/ 	.word	0xffffffff


	//   ....[224]....
        /*07fc*/ 	.word	0xffffffff


	//   ....[225]....
        /*0800*/ 	.word	0xffffffff


	//   ....[226]....
        /*0804*/ 	.word	0xffffffff


	//   ....[227]....
        /*0808*/ 	.word	0xffffffff


	//   ....[228]....
        /*080c*/ 	.word	0xffffffff


	//   ....[229]....
        /*0810*/ 	.word	0xffffffff


	//   ....[230]....
        /*0814*/ 	.word	0xffffffff


	//   ....[231]....
        /*0818*/ 	.word	0xffffffff


	//   ....[232]....
        /*081c*/ 	.word	0xffffffff


	//   ....[233]....
        /*0820*/ 	.word	0xffffffff


	//   ....[234]....
        /*0824*/ 	.word	0xffffffff


	//   ....[235]....
        /*0828*/ 	.word	0xffffffff


	//   ....[236]....
        /*082c*/ 	.word	0xffffffff


	//   ....[237]....
        /*0830*/ 	.word	0xffffffff


	//   ....[238]....
        /*0834*/ 	.word	0xffffffff


	//   ....[239]....
        /*0838*/ 	.word	0xffffffff


	//   ....[240]....
        /*083c*/ 	.word	0xffffffff


	//   ....[241]....
        /*0840*/ 	.word	0xffffffff


	//   ....[242]....
        /*0844*/ 	.word	0xffffffff


	//   ....[243]....
        /*0848*/ 	.word	0xffffffff


	//   ....[244]....
        /*084c*/ 	.word	0xffffffff


	//   ....[245]....
        /*0850*/ 	.word	0xffffffff


	//   ....[246]....
        /*0854*/ 	.word	0xffffffff


	//   ....[247]....
        /*0858*/ 	.word	0xffffffff


	//   ....[248]....
        /*085c*/ 	.word	0xffffffff


	//   ....[249]....
        /*0860*/ 	.word	0xffffffff


	//   ....[250]....
        /*0864*/ 	.word	0xffffffff


	//   ....[251]....
        /*0868*/ 	.word	0xffffffff


	//   ....[252]....
        /*086c*/ 	.word	0xffffffff


	//   ....[253]....
        /*0870*/ 	.word	0xffffffff


	//   ....[254]....
        /*0874*/ 	.word	0xffffffff


	//   ....[255]....
        /*0878*/ 	.word	0xffffffff


	//   ....[0]....
        /*087c*/ 	.word	0xffffffff


	//   ....[1]....
        /*0880*/ 	.word	0xffffffff


	//   ....[2]....
        /*0884*/ 	.word	0xffffffff


	//   ....[3]....
        /*0888*/ 	.word	0xffffffff


	//   ....[4]....
        /*088c*/ 	.word	0xffffffff


	//   ....[5]....
        /*0890*/ 	.word	0xffffffff


	//   ....[6]....
        /*0894*/ 	.word	0xffffffff


	//   ....[7]....
        /*0898*/ 	.word	0xffffffff


	//   ....[8]....
        /*089c*/ 	.word	0xffffffff


	//   ....[9]....
        /*08a0*/ 	.word	0xffffffff


	//   ....[10]....
        /*08a4*/ 	.word	0xffffffff


	//   ....[11]....
        /*08a8*/ 	.word	0xffffffff


	//   ....[12]....
        /*08ac*/ 	.word	0xffffffff


	//   ....[13]....
        /*08b0*/ 	.word	0xffffffff


	//   ....[14]....
        /*08b4*/ 	.word	0xffffffff


	//   ....[15]....
        /*08b8*/ 	.word	0xffffffff


	//   ....[16]....
        /*08bc*/ 	.word	0xffffffff


	//   ....[17]....
        /*08c0*/ 	.word	0xffffffff


	//   ....[18]....
        /*08c4*/ 	.word	0xffffffff


	//   ....[19]....
        /*08c8*/ 	.word	0xffffffff


	//   ....[20]....
        /*08cc*/ 	.word	0xffffffff


	//   ....[21]....
        /*08d0*/ 	.word	0xffffffff


	//   ....[22]....
        /*08d4*/ 	.word	0xffffffff


	//   ....[23]....
        /*08d8*/ 	.word	0xffffffff


	//   ....[24]....
        /*08dc*/ 	.word	0xffffffff


	//   ....[25]....
        /*08e0*/ 	.word	0xffffffff


	//   ....[26]....
        /*08e4*/ 	.word	0xffffffff


	//   ....[27]....
        /*08e8*/ 	.word	0xffffffff


	//   ....[28]....
        /*08ec*/ 	.word	0xffffffff


	//   ....[29]....
        /*08f0*/ 	.word	0xffffffff


	//   ....[30]....
        /*08f4*/ 	.word	0xffffffff


	//   ....[31]....
        /*08f8*/ 	.word	0xffffffff


	//   ....[32]....
        /*08fc*/ 	.word	0xffffffff


	//   ....[33]....
        /*0900*/ 	.word	0xffffffff


	//   ....[34]....
        /*0904*/ 	.word	0xffffffff


	//   ....[35]....
        /*0908*/ 	.word	0xffffffff


	//   ....[36]....
        /*090c*/ 	.word	0xffffffff


	//   ....[37]....
        /*0910*/ 	.word	0xffffffff


	//   ....[38]....
        /*0914*/ 	.word	0xffffffff


	//   ....[39]....
        /*0918*/ 	.word	0xffffffff


	//   ....[40]....
        /*091c*/ 	.word	0xffffffff


	//   ....[41]....
        /*0920*/ 	.word	0xffffffff


	//   ....[42]....
        /*0924*/ 	.word	0xffffffff


	//   ....[43]....
        /*0928*/ 	.word	0xffffffff


	//   ....[44]....
        /*092c*/ 	.word	0xffffffff


	//   ....[45]....
        /*0930*/ 	.word	0xffffffff


	//   ....[46]....
        /*0934*/ 	.word	0xffffffff


	//   ....[47]....
        /*0938*/ 	.word	0xffffffff


	//   ....[48]....
        /*093c*/ 	.word	0xffffffff


	//   ....[49]....
        /*0940*/ 	.word	0xffffffff


	//   ....[50]....
        /*0944*/ 	.word	0xffffffff


	//   ....[51]....
        /*0948*/ 	.word	0xffffffff


	//   ....[52]....
        /*094c*/ 	.word	0xffffffff


	//   ....[53]....
        /*0950*/ 	.word	0xffffffff


	//   ....[54]....
        /*0954*/ 	.word	0xffffffff


	//   ....[55]....
        /*0958*/ 	.word	0xffffffff


	//   ....[56]....
        /*095c*/ 	.word	0xffffffff


	//   ....[57]....
        /*0960*/ 	.word	0xffffffff


	//   ....[58]....
        /*0964*/ 	.word	0xffffffff


	//   ....[59]....
        /*0968*/ 	.word	0xffffffff


	//   ....[60]....
        /*096c*/ 	.word	0xffffffff


	//   ....[61]....
        /*0970*/ 	.word	0xffffffff


	//   ....[62]....
        /*0974*/ 	.word	0xffffffff


	//   ....[63]....
        /*0978*/ 	.word	0xffffffff


	//   ....[64]....
        /*097c*/ 	.word	0xffffffff


	//   ....[65]....
        /*0980*/ 	.word	0xffffffff


	//   ....[66]....
        /*0984*/ 	.word	0xffffffff


	//   ....[67]....
        /*0988*/ 	.word	0xffffffff


	//   ....[68]....
        /*098c*/ 	.word	0xffffffff


	//   ....[69]....
        /*0990*/ 	.word	0xffffffff


	//   ....[70]....
        /*0994*/ 	.word	0xffffffff


	//   ....[71]....
        /*0998*/ 	.word	0xffffffff


	//   ....[72]....
        /*099c*/ 	.word	0xffffffff


	//   ....[73]....
        /*09a0*/ 	.word	0xffffffff


	//   ....[74]....
        /*09a4*/ 	.word	0xffffffff


	//   ....[75]....
        /*09a8*/ 	.word	0xffffffff


	//   ....[76]....
        /*09ac*/ 	.word	0xffffffff


	//   ....[77]....
        /*09b0*/ 	.word	0xffffffff


	//   ....[78]....
        /*09b4*/ 	.word	0xffffffff


	//   ....[79]....
        /*09b8*/ 	.word	0xffffffff


	//   ....[80]....
        /*09bc*/ 	.word	0xffffffff


	//   ....[81]....
        /*09c0*/ 	.word	0xffffffff


	//   ....[82]....
        /*09c4*/ 	.word	0xffffffff


	//   ....[83]....
        /*09c8*/ 	.word	0xffffffff


	//   ....[84]....
        /*09cc*/ 	.word	0xffffffff


	//   ....[85]....
        /*09d0*/ 	.word	0xffffffff


	//   ....[86]....
        /*09d4*/ 	.word	0xffffffff


	//   ....[87]....
        /*09d8*/ 	.word	0xffffffff


	//   ....[88]....
        /*09dc*/ 	.word	0xffffffff


	//   ....[89]....
        /*09e0*/ 	.word	0xffffffff


	//   ....[90]....
        /*09e4*/ 	.word	0xffffffff


	//   ....[91]....
        /*09e8*/ 	.word	0xffffffff


	//   ....[92]....
        /*09ec*/ 	.word	0xffffffff


	//   ....[93]....
        /*09f0*/ 	.word	0xffffffff


	//   ....[94]....
        /*09f4*/ 	.word	0xffffffff


	//   ....[95]....
        /*09f8*/ 	.word	0xffffffff


	//   ....[96]....
        /*09fc*/ 	.word	0xffffffff


	//   ....[97]....
        /*0a00*/ 	.word	0xffffffff


	//   ....[98]....
        /*0a04*/ 	.word	0xffffffff


	//   ....[99]....
        /*0a08*/ 	.word	0xffffffff


	//   ....[100]....
        /*0a0c*/ 	.word	0xffffffff


	//   ....[101]....
        /*0a10*/ 	.word	0xffffffff


	//   ....[102]....
        /*0a14*/ 	.word	0xffffffff


	//   ....[103]....
        /*0a18*/ 	.word	0xffffffff


	//   ....[104]....
        /*0a1c*/ 	.word	0xffffffff


	//   ....[105]....
        /*0a20*/ 	.word	0xffffffff


	//   ....[106]....
        /*0a24*/ 	.word	0xffffffff


	//   ....[107]....
        /*0a28*/ 	.word	0xffffffff


	//   ....[108]....
        /*0a2c*/ 	.word	0xffffffff


	//   ....[109]....
        /*0a30*/ 	.word	0xffffffff


	//   ....[110]....
        /*0a34*/ 	.word	0xffffffff


	//   ....[111]....
        /*0a38*/ 	.word	0xffffffff


	//   ....[112]....
        /*0a3c*/ 	.word	0xffffffff


	//   ....[113]....
        /*0a40*/ 	.word	0xffffffff


	//   ....[114]....
        /*0a44*/ 	.word	0xffffffff


	//   ....[115]....
        /*0a48*/ 	.word	0xffffffff


	//   ....[116]....
        /*0a4c*/ 	.word	0xffffffff


	//   ....[117]....
        /*0a50*/ 	.word	0xffffffff


	//   ....[118]....
        /*0a54*/ 	.word	0xffffffff


	//   ....[119]....
        /*0a58*/ 	.word	0xffffffff


	//   ....[120]....
        /*0a5c*/ 	.word	0xffffffff


	//   ....[121]....
        /*0a60*/ 	.word	0xffffffff


	//   ....[122]....
        /*0a64*/ 	.word	0xffffffff


	//   ....[123]....
        /*0a68*/ 	.word	0xffffffff


	//   ....[124]....
        /*0a6c*/ 	.word	0xffffffff


	//   ....[125]....
        /*0a70*/ 	.word	0xffffffff


	//   ....[126]....
        /*0a74*/ 	.word	0xffffffff


	//   ....[127]....
        /*0a78*/ 	.word	0xffffffff


	//   ....[128]....
        /*0a7c*/ 	.word	0xffffffff


	//   ....[129]....
        /*0a80*/ 	.word	0xffffffff


	//   ....[130]....
        /*0a84*/ 	.word	0xffffffff


	//   ....[131]....
        /*0a88*/ 	.word	0xffffffff


	//   ....[132]....
        /*0a8c*/ 	.word	0xffffffff


	//   ....[133]....
        /*0a90*/ 	.word	0xffffffff


	//   ....[134]....
        /*0a94*/ 	.word	0xffffffff


	//   ....[135]....
        /*0a98*/ 	.word	0xffffffff


	//   ....[136]....
        /*0a9c*/ 	.word	0xffffffff


	//   ....[137]....
        /*0aa0*/ 	.word	0xffffffff


	//   ....[138]....
        /*0aa4*/ 	.word	0xffffffff


	//   ....[139]....
        /*0aa8*/ 	.word	0xffffffff


	//   ....[140]....
        /*0aac*/ 	.word	0xffffffff


	//   ....[141]....
        /*0ab0*/ 	.word	0xffffffff


	//   ....[142]....
        /*0ab4*/ 	.word	0xffffffff


	//   ....[143]....
        /*0ab8*/ 	.word	0xffffffff


	//   ....[144]....
        /*0abc*/ 	.word	0xffffffff


	//   ....[145]....
        /*0ac0*/ 	.word	0xffffffff


	//   ....[146]....
        /*0ac4*/ 	.word	0xffffffff


	//   ....[147]....
        /*0ac8*/ 	.word	0xffffffff


	//   ....[148]....
        /*0acc*/ 	.word	0xffffffff


	//   ....[149]....
        /*0ad0*/ 	.word	0xffffffff


	//   ....[150]....
        /*0ad4*/ 	.word	0xffffffff


	//   ....[151]....
        /*0ad8*/ 	.word	0xffffffff


	//   ....[152]....
        /*0adc*/ 	.word	0xffffffff


	//   ....[153]....
        /*0ae0*/ 	.word	0xffffffff


	//   ....[154]....
        /*0ae4*/ 	.word	0xffffffff


	//   ....[155]....
        /*0ae8*/ 	.word	0xffffffff


	//   ....[156]....
        /*0aec*/ 	.word	0xffffffff


	//   ....[157]....
        /*0af0*/ 	.word	0xffffffff


	//   ....[158]....
        /*0af4*/ 	.word	0xffffffff


	//   ....[159]....
        /*0af8*/ 	.word	0xffffffff


	//   ....[160]....
        /*0afc*/ 	.word	0xffffffff


	//   ....[161]....
        /*0b00*/ 	.word	0xffffffff


	//   ....[162]....
        /*0b04*/ 	.word	0xffffffff


	//   ....[163]....
        /*0b08*/ 	.word	0xffffffff


	//   ....[164]....
        /*0b0c*/ 	.word	0xffffffff


	//   ....[165]....
        /*0b10*/ 	.word	0xffffffff


	//   ....[166]....
        /*0b14*/ 	.word	0xffffffff


	//   ....[167]....
        /*0b18*/ 	.word	0xffffffff


	//   ....[168]....
        /*0b1c*/ 	.word	0xffffffff


	//   ....[169]....
        /*0b20*/ 	.word	0xffffffff


	//   ....[170]....
        /*0b24*/ 	.word	0xffffffff


	//   ....[171]....
        /*0b28*/ 	.word	0xffffffff


	//   ....[172]....
        /*0b2c*/ 	.word	0xffffffff


	//   ....[173]....
        /*0b30*/ 	.word	0xffffffff


	//   ....[174]....
        /*0b34*/ 	.word	0xffffffff


	//   ....[175]....
        /*0b38*/ 	.word	0xffffffff


	//   ....[176]....
        /*0b3c*/ 	.word	0xffffffff


	//   ....[177]....
        /*0b40*/ 	.word	0xffffffff


	//   ....[178]....
        /*0b44*/ 	.word	0xffffffff


	//   ....[179]....
        /*0b48*/ 	.word	0xffffffff


	//   ....[180]....
        /*0b4c*/ 	.word	0xffffffff


	//   ....[181]....
        /*0b50*/ 	.word	0xffffffff


	//   ....[182]....
        /*0b54*/ 	.word	0xffffffff


	//   ....[183]....
        /*0b58*/ 	.word	0xffffffff


	//   ....[184]....
        /*0b5c*/ 	.word	0xffffffff


	//   ....[185]....
        /*0b60*/ 	.word	0xffffffff


	//   ....[186]....
        /*0b64*/ 	.word	0xffffffff


	//   ....[187]....
        /*0b68*/ 	.word	0xffffffff


	//   ....[188]....
        /*0b6c*/ 	.word	0xffffffff


	//   ....[189]....
        /*0b70*/ 	.word	0xffffffff


	//   ....[190]....
        /*0b74*/ 	.word	0xffffffff


	//   ....[191]....
        /*0b78*/ 	.word	0xffffffff


	//   ....[192]....
        /*0b7c*/ 	.word	0xffffffff


	//   ....[193]....
        /*0b80*/ 	.word	0xffffffff


	//   ....[194]....
        /*0b84*/ 	.word	0xffffffff


	//   ....[195]....
        /*0b88*/ 	.word	0xffffffff


	//   ....[196]....
        /*0b8c*/ 	.word	0xffffffff


	//   ....[197]....
        /*0b90*/ 	.word	0xffffffff


	//   ....[198]....
        /*0b94*/ 	.word	0xffffffff


	//   ....[199]....
        /*0b98*/ 	.word	0xffffffff


	//   ....[200]....
        /*0b9c*/ 	.word	0xffffffff


	//   ....[201]....
        /*0ba0*/ 	.word	0xffffffff


	//   ....[202]....
        /*0ba4*/ 	.word	0xffffffff


	//   ....[203]....
        /*0ba8*/ 	.word	0xffffffff


	//   ....[204]....
        /*0bac*/ 	.word	0xffffffff


	//   ....[205]....
        /*0bb0*/ 	.word	0xffffffff


	//   ....[206]....
        /*0bb4*/ 	.word	0xffffffff


	//   ....[207]....
        /*0bb8*/ 	.word	0xffffffff


	//   ....[208]....
        /*0bbc*/ 	.word	0xffffffff


	//   ....[209]....
        /*0bc0*/ 	.word	0xffffffff


	//   ....[210]....
        /*0bc4*/ 	.word	0xffffffff


	//   ....[211]....
        /*0bc8*/ 	.word	0xffffffff


	//   ....[212]....
        /*0bcc*/ 	.word	0xffffffff


	//   ....[213]....
        /*0bd0*/ 	.word	0xffffffff


	//   ....[214]....
        /*0bd4*/ 	.word	0xffffffff


	//   ....[215]....
        /*0bd8*/ 	.word	0xffffffff


	//   ....[216]....
        /*0bdc*/ 	.word	0xffffffff


	//   ....[217]....
        /*0be0*/ 	.word	0xffffffff


	//   ....[218]....
        /*0be4*/ 	.word	0xffffffff


	//   ....[219]....
        /*0be8*/ 	.word	0xffffffff


	//   ....[220]....
        /*0bec*/ 	.word	0xffffffff


	//   ....[221]....
        /*0bf0*/ 	.word	0xffffffff


	//   ....[222]....
        /*0bf4*/ 	.word	0xffffffff


	//   ....[223]....
        /*0bf8*/ 	.word	0xffffffff


	//   ....[224]....
        /*0bfc*/ 	.word	0xffffffff


	//   ....[225]....
        /*0c00*/ 	.word	0xffffffff


	//   ....[226]....
        /*0c04*/ 	.word	0xffffffff


	//   ....[227]....
        /*0c08*/ 	.word	0xffffffff


	//   ....[228]....
        /*0c0c*/ 	.word	0xffffffff


	//   ....[229]....
        /*0c10*/ 	.word	0xffffffff


	//   ....[230]....
        /*0c14*/ 	.word	0xffffffff


	//   ....[231]....
        /*0c18*/ 	.word	0xffffffff


	//   ....[232]....
        /*0c1c*/ 	.word	0xffffffff


	//   ....[233]....
        /*0c20*/ 	.word	0xffffffff


	//   ....[234]....
        /*0c24*/ 	.word	0xffffffff


	//   ....[235]....
        /*0c28*/ 	.word	0xffffffff


	//   ....[236]....
        /*0c2c*/ 	.word	0xffffffff


	//   ....[237]....
        /*0c30*/ 	.word	0xffffffff


	//   ....[238]....
        /*0c34*/ 	.word	0xffffffff


	//   ....[239]....
        /*0c38*/ 	.word	0xffffffff


	//   ....[240]....
        /*0c3c*/ 	.word	0xffffffff


	//   ....[241]....
        /*0c40*/ 	.word	0xffffffff


	//   ....[242]....
        /*0c44*/ 	.word	0xffffffff


	//   ....[243]....
        /*0c48*/ 	.word	0xffffffff


	//   ....[244]....
        /*0c4c*/ 	.word	0xffffffff


	//   ....[245]....
        /*0c50*/ 	.word	0xffffffff


	//   ....[246]....
        /*0c54*/ 	.word	0xffffffff


	//   ....[247]....
        /*0c58*/ 	.word	0xffffffff


	//   ....[248]....
        /*0c5c*/ 	.word	0xffffffff


	//   ....[249]....
        /*0c60*/ 	.word	0xffffffff


	//   ....[250]....
        /*0c64*/ 	.word	0xffffffff


	//   ....[251]....
        /*0c68*/ 	.word	0xffffffff


	//   ....[252]....
        /*0c6c*/ 	.word	0xffffffff


	//   ....[253]....
        /*0c70*/ 	.word	0xffffffff


	//   ....[254]....
        /*0c74*/ 	.word	0xffffffff


	//   ....[255]....
        /*0c78*/ 	.word	0xffffffff


	//   ....[0]....
        /*0c7c*/ 	.word	0xffffffff


	//   ....[1]....
        /*0c80*/ 	.word	0xffffffff


	//   ....[2]....
        /*0c84*/ 	.word	0xffffffff


	//   ....[3]....
        /*0c88*/ 	.word	0xffffffff


	//   ....[4]....
        /*0c8c*/ 	.word	0xffffffff


	//   ....[5]....
        /*0c90*/ 	.word	0xffffffff


	//   ....[6]....
        /*0c94*/ 	.word	0xffffffff


	//   ....[7]....
        /*0c98*/ 	.word	0xffffffff


	//   ....[8]....
        /*0c9c*/ 	.word	0xffffffff


	//   ....[9]....
        /*0ca0*/ 	.word	0xffffffff


	//   ....[10]....
        /*0ca4*/ 	.word	0xffffffff


	//   ....[11]....
        /*0ca8*/ 	.word	0xffffffff


	//   ....[12]....
        /*0cac*/ 	.word	0xffffffff


	//   ....[13]....
        /*0cb0*/ 	.word	0xffffffff


	//   ....[14]....
        /*0cb4*/ 	.word	0xffffffff


	//   ....[15]....
        /*0cb8*/ 	.word	0xffffffff


	//   ....[16]....
        /*0cbc*/ 	.word	0xffffffff


	//   ....[17]....
        /*0cc0*/ 	.word	0xffffffff


	//   ....[18]....
        /*0cc4*/ 	.word	0xffffffff


	//   ....[19]....
        /*0cc8*/ 	.word	0xffffffff


	//   ....[20]....
        /*0ccc*/ 	.word	0xffffffff


	//   ....[21]....
        /*0cd0*/ 	.word	0xffffffff


	//   ....[22]....
        /*0cd4*/ 	.word	0xffffffff


	//   ....[23]....
        /*0cd8*/ 	.word	0xffffffff


	//   ....[24]....
        /*0cdc*/ 	.word	0xffffffff


	//   ....[25]....
        /*0ce0*/ 	.word	0xffffffff


	//   ....[26]....
        /*0ce4*/ 	.word	0xffffffff


	//   ....[27]....
        /*0ce8*/ 	.word	0xffffffff


	//   ....[28]....
        /*0cec*/ 	.word	0xffffffff


	//   ....[29]....
        /*0cf0*/ 	.word	0xffffffff


	//   ....[30]....
        /*0cf4*/ 	.word	0xffffffff


	//   ....[31]....
        /*0cf8*/ 	.word	0xffffffff


	//   ....[32]....
        /*0cfc*/ 	.word	0xffffffff


	//   ....[33]....
        /*0d00*/ 	.word	0xffffffff


	//   ....[34]....
        /*0d04*/ 	.word	0xffffffff


	//   ....[35]....
        /*0d08*/ 	.word	0xffffffff


	//   ....[36]....
        /*0d0c*/ 	.word	0xffffffff


	//   ....[37]....
        /*0d10*/ 	.word	0xffffffff


	//   ....[38]....
        /*0d14*/ 	.word	0xffffffff


	//   ....[39]....
        /*0d18*/ 	.word	0xffffffff


	//   ....[40]....
        /*0d1c*/ 	.word	0xffffffff


	//   ....[41]....
        /*0d20*/ 	.word	0xffffffff


	//   ....[42]....
        /*0d24*/ 	.word	0xffffffff


	//   ....[43]....
        /*0d28*/ 	.word	0xffffffff


	//   ....[44]....
        /*0d2c*/ 	.word	0xffffffff


	//   ....[45]....
        /*0d30*/ 	.word	0xffffffff


	//   ....[46]....
        /*0d34*/ 	.word	0xffffffff


	//   ....[47]....
        /*0d38*/ 	.word	0xffffffff


	//   ....[48]....
        /*0d3c*/ 	.word	0xffffffff


	//   ....[49]....
        /*0d40*/ 	.word	0xffffffff


	//   ....[50]....
        /*0d44*/ 	.word	0xffffffff


	//   ....[51]....
        /*0d48*/ 	.word	0xffffffff


	//   ....[52]....
        /*0d4c*/ 	.word	0xffffffff


	//   ....[53]....
        /*0d50*/ 	.word	0xffffffff


	//   ....[54]....
        /*0d54*/ 	.word	0xffffffff


	//   ....[55]....
        /*0d58*/ 	.word	0xffffffff


	//   ....[56]....
        /*0d5c*/ 	.word	0xffffffff


	//   ....[57]....
        /*0d60*/ 	.word	0xffffffff


	//   ....[58]....
        /*0d64*/ 	.word	0xffffffff


	//   ....[59]....
        /*0d68*/ 	.word	0xffffffff


	//   ....[60]....
        /*0d6c*/ 	.word	0xffffffff


	//   ....[61]....
        /*0d70*/ 	.word	0xffffffff


	//   ....[62]....
        /*0d74*/ 	.word	0xffffffff


	//   ....[63]....
        /*0d78*/ 	.word	0xffffffff


	//   ....[64]....
        /*0d7c*/ 	.word	0xffffffff


	//   ....[65]....
        /*0d80*/ 	.word	0xffffffff


	//   ....[66]....
        /*0d84*/ 	.word	0xffffffff


	//   ....[67]....
        /*0d88*/ 	.word	0xffffffff


	//   ....[68]....
        /*0d8c*/ 	.word	0xffffffff


	//   ....[69]....
        /*0d90*/ 	.word	0xffffffff


	//   ....[70]....
        /*0d94*/ 	.word	0xffffffff


	//   ....[71]....
        /*0d98*/ 	.word	0xffffffff


	//   ....[72]....
        /*0d9c*/ 	.word	0xffffffff


	//   ....[73]....
        /*0da0*/ 	.word	0xffffffff


	//   ....[74]....
        /*0da4*/ 	.word	0xffffffff


	//   ....[75]....
        /*0da8*/ 	.word	0xffffffff


	//   ....[76]....
        /*0dac*/ 	.word	0xffffffff


	//   ....[77]....
        /*0db0*/ 	.word	0xffffffff


	//   ....[78]....
        /*0db4*/ 	.word	0xffffffff


	//   ....[79]....
        /*0db8*/ 	.word	0xffffffff


	//   ....[80]....
        /*0dbc*/ 	.word	0xffffffff


	//   ....[81]....
        /*0dc0*/ 	.word	0xffffffff


	//   ....[82]....
        /*0dc4*/ 	.word	0xffffffff


	//   ....[83]....
        /*0dc8*/ 	.word	0xffffffff


	//   ....[84]....
        /*0dcc*/ 	.word	0xffffffff


	//   ....[85]....
        /*0dd0*/ 	.word	0xffffffff


	//   ....[86]....
        /*0dd4*/ 	.word	0xffffffff


	//   ....[87]....
        /*0dd8*/ 	.word	0xffffffff


	//   ....[88]....
        /*0ddc*/ 	.word	0xffffffff


	//   ....[89]....
        /*0de0*/ 	.word	0xffffffff


	//   ....[90]....
        /*0de4*/ 	.word	0xffffffff


	//   ....[91]....
        /*0de8*/ 	.word	0xffffffff


	//   ....[92]....
        /*0dec*/ 	.word	0xffffffff


	//   ....[93]....
        /*0df0*/ 	.word	0xffffffff


	//   ....[94]....
        /*0df4*/ 	.word	0xffffffff


	//   ....[95]....
        /*0df8*/ 	.word	0xffffffff


	//   ....[96]....
        /*0dfc*/ 	.word	0xffffffff


	//   ....[97]....
        /*0e00*/ 	.word	0xffffffff


	//   ....[98]....
        /*0e04*/ 	.word	0xffffffff


	//   ....[99]....
        /*0e08*/ 	.word	0xffffffff


	//   ....[100]....
        /*0e0c*/ 	.word	0xffffffff


	//   ....[101]....
        /*0e10*/ 	.word	0xffffffff


	//   ....[102]....
        /*0e14*/ 	.word	0xffffffff


	//   ....[103]....
        /*0e18*/ 	.word	0xffffffff


	//   ....[104]....
        /*0e1c*/ 	.word	0xffffffff


	//   ....[105]....
        /*0e20*/ 	.word	0xffffffff


	//   ....[106]....
        /*0e24*/ 	.word	0xffffffff


	//   ....[107]....
        /*0e28*/ 	.word	0xffffffff


	//   ....[108]....
        /*0e2c*/ 	.word	0xffffffff


	//   ....[109]....
        /*0e30*/ 	.word	0xffffffff


	//   ....[110]....
        /*0e34*/ 	.word	0xffffffff


	//   ....[111]....
        /*0e38*/ 	.word	0xffffffff


	//   ....[112]....
        /*0e3c*/ 	.word	0xffffffff


	//   ....[113]....
        /*0e40*/ 	.word	0xffffffff


	//   ....[114]....
        /*0e44*/ 	.word	0xffffffff


	//   ....[115]....
        /*0e48*/ 	.word	0xffffffff


	//   ....[116]....
        /*0e4c*/ 	.word	0xffffffff


	//   ....[117]....
        /*0e50*/ 	.word	0xffffffff


	//   ....[118]....
        /*0e54*/ 	.word	0xffffffff


	//   ....[119]....
        /*0e58*/ 	.word	0xffffffff


	//   ....[120]....
        /*0e5c*/ 	.word	0xffffffff


	//   ....[121]....
        /*0e60*/ 	.word	0xffffffff


	//   ....[122]....
        /*0e64*/ 	.word	0xffffffff


	//   ....[123]....
        /*0e68*/ 	.word	0xffffffff


	//   ....[124]....
        /*0e6c*/ 	.word	0xffffffff


	//   ....[125]....
        /*0e70*/ 	.word	0xffffffff


	//   ....[126]....
        /*0e74*/ 	.word	0xffffffff


	//   ....[127]....
        /*0e78*/ 	.word	0xffffffff


	//   ....[128]....
        /*0e7c*/ 	.word	0xffffffff


	//   ....[129]....
        /*0e80*/ 	.word	0xffffffff


	//   ....[130]....
        /*0e84*/ 	.word	0xffffffff


	//   ....[131]....
        /*0e88*/ 	.word	0xffffffff


	//   ....[132]....
        /*0e8c*/ 	.word	0xffffffff


	//   ....[133]....
        /*0e90*/ 	.word	0xffffffff


	//   ....[134]....
        /*0e94*/ 	.word	0xffffffff


	//   ....[135]....
        /*0e98*/ 	.word	0xffffffff


	//   ....[136]....
        /*0e9c*/ 	.word	0xffffffff


	//   ....[137]....
        /*0ea0*/ 	.word	0xffffffff


	//   ....[138]....
        /*0ea4*/ 	.word	0xffffffff


	//   ....[139]....
        /*0ea8*/ 	.word	0xffffffff


	//   ....[140]....
        /*0eac*/ 	.word	0xffffffff


	//   ....[141]....
        /*0eb0*/ 	.word	0xffffffff


	//   ....[142]....
        /*0eb4*/ 	.word	0xffffffff


	//   ....[143]....
        /*0eb8*/ 	.word	0xffffffff


	//   ....[144]....
        /*0ebc*/ 	.word	0xffffffff


	//   ....[145]....
        /*0ec0*/ 	.word	0xffffffff


	//   ....[146]....
        /*0ec4*/ 	.word	0xffffffff


	//   ....[147]....
        /*0ec8*/ 	.word	0xffffffff


	//   ....[148]....
        /*0ecc*/ 	.word	0xffffffff


	//   ....[149]....
        /*0ed0*/ 	.word	0xffffffff


	//   ....[150]....
        /*0ed4*/ 	.word	0xffffffff


	//   ....[151]....
        /*0ed8*/ 	.word	0xffffffff


	//   ....[152]....
        /*0edc*/ 	.word	0xffffffff


	//   ....[153]....
        /*0ee0*/ 	.word	0xffffffff


	//   ....[154]....
        /*0ee4*/ 	.word	0xffffffff


	//   ....[155]....
        /*0ee8*/ 	.word	0xffffffff


	//   ....[156]....
        /*0eec*/ 	.word	0xffffffff


	//   ....[157]....
        /*0ef0*/ 	.word	0xffffffff


	//   ....[158]....
        /*0ef4*/ 	.word	0xffffffff


	//   ....[159]....
        /*0ef8*/ 	.word	0xffffffff


	//   ....[160]....
        /*0efc*/ 	.word	0xffffffff


	//   ....[161]....
        /*0f00*/ 	.word	0xffffffff


	//   ....[162]....
        /*0f04*/ 	.word	0xffffffff


	//   ....[163]....
        /*0f08*/ 	.word	0xffffffff


	//   ....[164]....
        /*0f0c*/ 	.word	0xffffffff


	//   ....[165]....
        /*0f10*/ 	.word	0xffffffff


	//   ....[166]....
        /*0f14*/ 	.word	0xffffffff


	//   ....[167]....
        /*0f18*/ 	.word	0xffffffff


	//   ....[168]....
        /*0f1c*/ 	.word	0xffffffff


	//   ....[169]....
        /*0f20*/ 	.word	0xffffffff


	//   ....[170]....
        /*0f24*/ 	.word	0xffffffff


	//   ....[171]....
        /*0f28*/ 	.word	0xffffffff


	//   ....[172]....
        /*0f2c*/ 	.word	0xffffffff


	//   ....[173]....
        /*0f30*/ 	.word	0xffffffff


	//   ....[174]....
        /*0f34*/ 	.word	0xffffffff


	//   ....[175]....
        /*0f38*/ 	.word	0xffffffff


	//   ....[176]....
        /*0f3c*/ 	.word	0xffffffff


	//   ....[177]....
        /*0f40*/ 	.word	0xffffffff


	//   ....[178]....
        /*0f44*/ 	.word	0xffffffff


	//   ....[179]....
        /*0f48*/ 	.word	0xffffffff


	//   ....[180]....
        /*0f4c*/ 	.word	0xffffffff


	//   ....[181]....
        /*0f50*/ 	.word	0xffffffff


	//   ....[182]....
        /*0f54*/ 	.word	0xffffffff


	//   ....[183]....
        /*0f58*/ 	.word	0xffffffff


	//   ....[184]....
        /*0f5c*/ 	.word	0xffffffff


	//   ....[185]....
        /*0f60*/ 	.word	0xffffffff


	//   ....[186]....
        /*0f64*/ 	.word	0xffffffff


	//   ....[187]....
        /*0f68*/ 	.word	0xffffffff


	//   ....[188]....
        /*0f6c*/ 	.word	0xffffffff


	//   ....[189]....
        /*0f70*/ 	.word	0xffffffff


	//   ....[190]....
        /*0f74*/ 	.word	0xffffffff


	//   ....[191]....
        /*0f78*/ 	.word	0xffffffff


	//   ....[192]....
        /*0f7c*/ 	.word	0xffffffff


	//   ....[193]....
        /*0f80*/ 	.word	0xffffffff


	//   ....[194]....
        /*0f84*/ 	.word	0xffffffff


	//   ....[195]....
        /*0f88*/ 	.word	0xffffffff


	//   ....[196]....
        /*0f8c*/ 	.word	0xffffffff


	//   ....[197]....
        /*0f90*/ 	.word	0xffffffff


	//   ....[198]....
        /*0f94*/ 	.word	0xffffffff


	//   ....[199]....
        /*0f98*/ 	.word	0xffffffff


	//   ....[200]....
        /*0f9c*/ 	.word	0xffffffff


	//   ....[201]....
        /*0fa0*/ 	.word	0xffffffff


	//----- nvinfo : EIATTR_COOP_GROUP_INSTR_OFFSETS
	.align		4
.L_458:
        /*0fa4*/ 	.byte	0x04, 0x28
        /*0fa6*/ 	.short	(.L_460 - .L_459)


	//   ....[0]....
.L_459:
        /*0fa8*/ 	.word	0x000036f0


	//   ....[1]....
        /*0fac*/ 	.word	0x00003710


	//   ....[2]....
        /*0fb0*/ 	.word	0x00003720


	//   ....[3]....
        /*0fb4*/ 	.word	0x00003730


	//   ....[4]....
        /*0fb8*/ 	.word	0x00003740


	//   ....[5]....
        /*0fbc*/ 	.word	0x00003750


	//   ....[6]....
        /*0fc0*/ 	.word	0x00003760


	//   ....[7]....
        /*0fc4*/ 	.word	0x00003770


	//   ....[8]....
        /*0fc8*/ 	.word	0x00003780


	//   ....[9]....
        /*0fcc*/ 	.word	0x00003790


	//   ....[10]....
        /*0fd0*/ 	.word	0x000037b0


	//   ....[11]....
        /*0fd4*/ 	.word	0x000037c0


	//   ....[12]....
        /*0fd8*/ 	.word	0x000037e0


	//   ....[13]....
        /*0fdc*/ 	.word	0x000037f0


	//   ....[14]....
        /*0fe0*/ 	.word	0x00003800


	//   ....[15]....
        /*0fe4*/ 	.word	0x00003810


	//   ....[16]....
        /*0fe8*/ 	.word	0x00003820


	//   ....[17]....
        /*0fec*/ 	.word	0x00003830


	//   ....[18]....
        /*0ff0*/ 	.word	0x00003850


	//   ....[19]....
        /*0ff4*/ 	.word	0x00003860


	//   ....[20]....
        /*0ff8*/ 	.word	0x00003880


	//   ....[21]....
        /*0ffc*/ 	.word	0x00003890


	//   ....[22]....
        /*1000*/ 	.word	0x000038b0


	//   ....[23]....
        /*1004*/ 	.word	0x000038c0


	//   ....[24]....
        /*1008*/ 	.word	0x000038d0


	//   ....[25]....
        /*100c*/ 	.word	0x000038e0


	//   ....[26]....
        /*1010*/ 	.word	0x00003910


	//   ....[27]....
        /*1014*/ 	.word	0x00003920


	//   ....[28]....
        /*1018*/ 	.word	0x00003940


	//   ....[29]....
        /*101c*/ 	.word	0x00003950


	//   ....[30]....
        /*1020*/ 	.word	0x00003960


	//   ....[31]....
        /*1024*/ 	.word	0x00003970


	//   ....[32]....
        /*1028*/ 	.word	0x00003980


	//   ....[33]....
        /*102c*/ 	.word	0x00003990


	//   ....[34]....
        /*1030*/ 	.word	0x000039b0


	//   ....[35]....
        /*1034*/ 	.word	0x000039c0


	//   ....[36]....
        /*1038*/ 	.word	0x000039e0


	//   ....[37]....
        /*103c*/ 	.word	0x000039f0


	//   ....[38]....
        /*1040*/ 	.word	0x00003a00


	//   ....[39]....
        /*1044*/ 	.word	0x00003a10


	//   ....[40]....
        /*1048*/ 	.word	0x00003a30


	//   ....[41]....
        /*104c*/ 	.word	0x00003a40


	//   ....[42]....
        /*1050*/ 	.word	0x00003a50


	//   ....[43]....
        /*1054*/ 	.word	0x00003a60


	//   ....[44]....
        /*1058*/ 	.word	0x00003a80


	//   ....[45]....
        /*105c*/ 	.word	0x00003a90


	//   ....[46]....
        /*1060*/ 	.word	0x00003aa0


	//   ....[47]....
        /*1064*/ 	.word	0x00003ab0


	//   ....[48]....
        /*1068*/ 	.word	0x00003ad0


	//   ....[49]....
        /*106c*/ 	.word	0x00003ae0


	//   ....[50]....
        /*1070*/ 	.word	0x00003b10


	//   ....[51]....
        /*1074*/ 	.word	0x00003b20


	//   ....[52]....
        /*1078*/ 	.word	0x00003b40


	//   ....[53]....
        /*107c*/ 	.word	0x00003b50


	//   ....[54]....
        /*1080*/ 	.word	0x00003b60


	//   ....[55]....
        /*1084*/ 	.word	0x00003b70


	//   ....[56]....
        /*1088*/ 	.word	0x00003b80


	//   ....[57]....
        /*108c*/ 	.word	0x00003b90


	//   ....[58]....
        /*1090*/ 	.word	0x00003bb0


	//   ....[59]....
        /*1094*/ 	.word	0x00003bc0


	//   ....[60]....
        /*1098*/ 	.word	0x00003be0


	//   ....[61]....
        /*109c*/ 	.word	0x00003bf0


	//   ....[62]....
        /*10a0*/ 	.word	0x00003c10


	//   ....[63]....
        /*10a4*/ 	.word	0x00003c20


	//   ....[64]....
        /*10a8*/ 	.word	0x00003c40


	//   ....[65]....
        /*10ac*/ 	.word	0x00003c50


	//   ....[66]....
        /*10b0*/ 	.word	0x00003c70


	//   ....[67]....
        /*10b4*/ 	.word	0x00003c80


	//   ....[68]....
        /*10b8*/ 	.word	0x00003ca0


	//   ....[69]....
        /*10bc*/ 	.word	0x00003cb0


	//   ....[70]....
        /*10c0*/ 	.word	0x00003cd0


	//   ....[71]....
        /*10c4*/ 	.word	0x00003ce0


	//   ....[72]....
        /*10c8*/ 	.word	0x00003d00


	//   ....[73]....
        /*10cc*/ 	.word	0x00003d10


	//   ....[74]....
        /*10d0*/ 	.word	0x00003d30


	//   ....[75]....
        /*10d4*/ 	.word	0x00003d40


	//   ....[76]....
        /*10d8*/ 	.word	0x00003d70


	//   ....[77]....
        /*10dc*/ 	.word	0x00003d80


	//   ....[78]....
        /*10e0*/ 	.word	0x00003dc0


	//   ....[79]....
        /*10e4*/ 	.word	0x00003dd0


	//   ....[80]....
        /*10e8*/ 	.word	0x00003df0


	//   ....[81]....
        /*10ec*/ 	.word	0x00003e00


	//   ....[82]....
        /*10f0*/ 	.word	0x00003e30


	//   ....[83]....
        /*10f4*/ 	.word	0x00003e40


	//   ....[84]....
        /*10f8*/ 	.word	0x00003e80


	//   ....[85]....
        /*10fc*/ 	.word	0x00003e90


	//   ....[86]....
        /*1100*/ 	.word	0x00003ec0


	//   ....[87]....
        /*1104*/ 	.word	0x00003ef0


	//   ....[88]....
        /*1108*/ 	.word	0x00003f20


	//   ....[89]....
        /*110c*/ 	.word	0x00003f40


	//   ....[90]....
        /*1110*/ 	.word	0x00003f80


	//   ....[91]....
        /*1114*/ 	.word	0x00003f90


	//   ....[92]....
        /*1118*/ 	.word	0x00003fd0


	//   ....[93]....
        /*111c*/ 	.word	0x00003fe0


	//   ....[94]....
        /*1120*/ 	.word	0x00004010


	//   ....[95]....
        /*1124*/ 	.word	0x00004020


	//   ....[96]....
        /*1128*/ 	.word	0x00004070


	//   ....[97]....
        /*112c*/ 	.word	0x00004080


	//   ....[98]....
        /*1130*/ 	.word	0x00004090


	//   ....[99]....
        /*1134*/ 	.word	0x000040a0


	//   ....[100]....
        /*1138*/ 	.word	0x000040b0


	//   ....[101]....
        /*113c*/ 	.word	0x000040c0


	//   ....[102]....
        /*1140*/ 	.word	0x000040e0


	//   ....[103]....
        /*1144*/ 	.word	0x000040f0


	//   ....[104]....
        /*1148*/ 	.word	0x00004100


	//   ....[105]....
        /*114c*/ 	.word	0x00004110


	//   ....[106]....
        /*1150*/ 	.word	0x00004130


	//   ....[107]....
        /*1154*/ 	.word	0x00004140


	//   ....[108]....
        /*1158*/ 	.word	0x00004160


	//   ....[109]....
        /*115c*/ 	.word	0x00004170


	//   ....[110]....
        /*1160*/ 	.word	0x00004190


	//   ....[111]....
        /*1164*/ 	.word	0x000041a0


	//   ....[112]....
        /*1168*/ 	.word	0x000041c0


	//   ....[113]....
        /*116c*/ 	.word	0x000041d0


	//   ....[114]....
        /*1170*/ 	.word	0x00004200


	//   ....[115]....
        /*1174*/ 	.word	0x00004210


	//   ....[116]....
        /*1178*/ 	.word	0x00004250


	//   ....[117]....
        /*117c*/ 	.word	0x00004270


	//   ....[118]....
        /*1180*/ 	.word	0x000042b0


	//   ....[119]....
        /*1184*/ 	.word	0x000042d0


	//   ....[120]....
        /*1188*/ 	.word	0x00004300


	//   ....[121]....
        /*118c*/ 	.word	0x00004320


	//   ....[122]....
        /*1190*/ 	.word	0x00004340


	//   ....[123]....
        /*1194*/ 	.word	0x00004350


	//   ....[124]....
        /*1198*/ 	.word	0x00004370


	//   ....[125]....
        /*119c*/ 	.word	0x00004390


	//   ....[126]....
        /*11a0*/ 	.word	0x000043b0


	//   ....[127]....
        /*11a4*/ 	.word	0x000043c0


	//   ....[128]....
        /*11a8*/ 	.word	0x000043f0


	//   ....[129]....
        /*11ac*/ 	.word	0x00004410


	//   ....[130]....
        /*11b0*/ 	.word	0x00004420


	//   ....[131]....
        /*11b4*/ 	.word	0x00004440


	//   ....[132]....
        /*11b8*/ 	.word	0x00004460


	//   ....[133]....
        /*11bc*/ 	.word	0x00004480


	//   ....[134]....
        /*11c0*/ 	.word	0x00004490


	//   ....[135]....
        /*11c4*/ 	.word	0x000044c0


	//   ....[136]....
        /*11c8*/ 	.word	0x000044e0


	//   ....[137]....
        /*11cc*/ 	.word	0x000044f0


	//   ....[138]....
        /*11d0*/ 	.word	0x00004510


	//   ....[139]....
        /*11d4*/ 	.word	0x00004530


	//   ....[140]....
        /*11d8*/ 	.word	0x00004550


	//   ....[141]....
        /*11dc*/ 	.word	0x00004560


	//   ....[142]....
        /*11e0*/ 	.word	0x00004580


	//   ....[143]....
        /*11e4*/ 	.word	0x00004590


	//   ....[144]....
        /*11e8*/ 	.word	0x000045a0


	//   ....[145]....
        /*11ec*/ 	.word	0x000045b0


	//   ....[146]....
        /*11f0*/ 	.word	0x000045e0


	//   ....[147]....
        /*11f4*/ 	.word	0x00004600


	//   ....[148]....
        /*11f8*/ 	.word	0x00004620


	//   ....[149]....
        /*11fc*/ 	.word	0x00004640


	//   ....[150]....
        /*1200*/ 	.word	0x00004680


	//   ....[151]....
        /*1204*/ 	.word	0x000046b0


	//   ....[152]....
        /*1208*/ 	.word	0x000046c0


	//   ....[153]....
        /*120c*/ 	.word	0x000046e0


	//   ....[154]....
        /*1210*/ 	.word	0x00004740


	//   ....[155]....
        /*1214*/ 	.word	0x00004750


	//   ....[156]....
        /*1218*/ 	.word	0x000047c0


	//   ....[157]....
        /*121c*/ 	.word	0x000047d0


	//   ....[158]....
        /*1220*/ 	.word	0x00004820


	//   ....[159]....
        /*1224*/ 	.word	0x00004850


	//   ....[160]....
        /*1228*/ 	.word	0x00004880


	//   ....[161]....
        /*122c*/ 	.word	0x000048c0


	//   ....[162]....
        /*1230*/ 	.word	0x000048f0


	//   ....[163]....
        /*1234*/ 	.word	0x00004920


	//   ....[164]....
        /*1238*/ 	.word	0x00004990


	//   ....[165]....
        /*123c*/ 	.word	0x000049c0


	//   ....[166]....
        /*1240*/ 	.word	0x000049f0


	//   ....[167]....
        /*1244*/ 	.word	0x00004a00


	//   ....[168]....
        /*1248*/ 	.word	0x00004a40


	//   ....[169]....
        /*124c*/ 	.word	0x00004a50


	//   ....[170]....
        /*1250*/ 	.word	0x00004a60


	//   ....[171]....
        /*1254*/ 	.word	0x00004a70


	//   ....[172]....
        /*1258*/ 	.word	0x00004a80


	//   ....[173]....
        /*125c*/ 	.word	0x00004a90


	//   ....[174]....
        /*1260*/ 	.word	0x00004aa0


	//   ....[175]....
        /*1264*/ 	.word	0x00004ab0


	//   ....[176]....
        /*1268*/ 	.word	0x00004ac0


	//   ....[177]....
        /*126c*/ 	.word	0x00004ad0


	//   ....[178]....
        /*1270*/ 	.word	0x00004af0


	//   ....[179]....
        /*1274*/ 	.word	0x00004b00


	//   ....[180]....
        /*1278*/ 	.word	0x00004b20


	//   ....[181]....
        /*127c*/ 	.word	0x00004b30


	//   ....[182]....
        /*1280*/ 	.word	0x00004b60


	//   ....[183]....
        /*1284*/ 	.word	0x00004b80


	//   ....[184]....
        /*1288*/ 	.word	0x00004b90


	//   ....[185]....
        /*128c*/ 	.word	0x00004bb0


	//   ....[186]....
        /*1290*/ 	.word	0x00004c40


	//   ....[187]....
        /*1294*/ 	.word	0x00004c50


	//   ....[188]....
        /*1298*/ 	.word	0x00004c60


	//   ....[189]....
        /*129c*/ 	.word	0x00004c80


	//   ....[190]....
        /*12a0*/ 	.word	0x00004c90


	//   ....[191]....
        /*12a4*/ 	.word	0x00004ca0


	//   ....[192]....
        /*12a8*/ 	.word	0x00004cb0


	//   ....[193]....
        /*12ac*/ 	.word	0x00004cc0


	//   ....[194]....
        /*12b0*/ 	.word	0x00006960


	//   ....[195]....
        /*12b4*/ 	.word	0x00006980


	//   ....[196]....
        /*12b8*/ 	.word	0x00006990


	//   ....[197]....
        /*12bc*/ 	.word	0x000069a0


	//   ....[198]....
        /*12c0*/ 	.word	0x000069b0


	//   ....[199]....
        /*12c4*/ 	.word	0x000069c0


	//   ....[200]....
        /*12c8*/ 	.word	0x000069d0


	//   ....[201]....
        /*12cc*/ 	.word	0x000069e0


	//   ....[202]....
        /*12d0*/ 	.word	0x000069f0


	//   ....[203]....
        /*12d4*/ 	.word	0x00006a00


	//   ....[204]....
        /*12d8*/ 	.word	0x00006a20


	//   ....[205]....
        /*12dc*/ 	.word	0x00006a30


	//   ....[206]....
        /*12e0*/ 	.word	0x00006a50


	//   ....[207]....
        /*12e4*/ 	.word	0x00006a60


	//   ....[208]....
        /*12e8*/ 	.word	0x00006a70


	//   ....[209]....
        /*12ec*/ 	.word	0x00006a80


	//   ....[210]....
        /*12f0*/ 	.word	0x00006a90


	//   ....[211]....
        /*12f4*/ 	.word	0x00006aa0


	//   ....[212]....
        /*12f8*/ 	.word	0x00006ac0


	//   ....[213]....
        /*12fc*/ 	.word	0x00006ad0


	//   ....[214]....
        /*1300*/ 	.word	0x00006af0


	//   ....[215]....
        /*1304*/ 	.word	0x00006b00


	//   ....[216]....
        /*1308*/ 	.word	0x00006b20


	//   ....[217]....
        /*130c*/ 	.word	0x00006b30


	//   ....[218]....
        /*1310*/ 	.word	0x00006b40


	//   ....[219]....
        /*1314*/ 	.word	0x00006b50


	//   ....[220]....
        /*1318*/ 	.word	0x00006b80


	//   ....[221]....
        /*131c*/ 	.word	0x00006b90


	//   ....[222]....
        /*1320*/ 	.word	0x00006bb0


	//   ....[223]....
        /*1324*/ 	.word	0x00006bc0


	//   ....[224]....
        /*1328*/ 	.word	0x00006bd0


	//   ....[225]....
        /*132c*/ 	.word	0x00006be0


	//   ....[226]....
        /*1330*/ 	.word	0x00006bf0


	//   ....[227]....
        /*1334*/ 	.word	0x00006c00


	//   ....[228]....
        /*1338*/ 	.word	0x00006c20


	//   ....[229]....
        /*133c*/ 	.word	0x00006c30


	//   ....[230]....
        /*1340*/ 	.word	0x00006c50


	//   ....[231]....
        /*1344*/ 	.word	0x00006c60


	//   ....[232]....
        /*1348*/ 	.word	0x00006c70


	//   ....[233]....
        /*134c*/ 	.word	0x00006c80


	//   ....[234]....
        /*1350*/ 	.word	0x00006ca0


	//   ....[235]....
        /*1354*/ 	.word	0x00006cb0


	//   ....[236]....
        /*1358*/ 	.word	0x00006cc0


	//   ....[237]....
        /*135c*/ 	.word	0x00006cd0


	//   ....[238]....
        /*1360*/ 	.word	0x00006cf0


	//   ....[239]....
        /*1364*/ 	.word	0x00006d00


	//   ....[240]....
        /*1368*/ 	.word	0x00006d10


	//   ....[241]....
        /*136c*/ 	.word	0x00006d20


	//   ....[242]....
        /*1370*/ 	.word	0x00006d40


	//   ....[243]....
        /*1374*/ 	.word	0x00006d50


	//   ....[244]....
        /*1378*/ 	.word	0x00006d80


	//   ....[245]....
        /*137c*/ 	.word	0x00006d90


	//   ....[246]....
        /*1380*/ 	.word	0x00006db0


	//   ....[247]....
        /*1384*/ 	.word	0x00006dc0


	//   ....[248]....
        /*1388*/ 	.word	0x00006dd0


	//   ....[249]....
        /*138c*/ 	.word	0x00006de0


	//   ....[250]....
        /*1390*/ 	.word	0x00006df0


	//   ....[251]....
        /*1394*/ 	.word	0x00006e00


	//   ....[252]....
        /*1398*/ 	.word	0x00006e20


	//   ....[253]....
        /*139c*/ 	.word	0x00006e30


	//   ....[254]....
        /*13a0*/ 	.word	0x00006e50


	//   ....[255]....
        /*13a4*/ 	.word	0x00006e60


	//   ....[0]....
        /*13a8*/ 	.word	0x00006e80


	//   ....[1]....
        /*13ac*/ 	.word	0x00006e90


	//   ....[2]....
        /*13b0*/ 	.word	0x00006eb0


	//   ....[3]....
        /*13b4*/ 	.word	0x00006ec0


	//   ....[4]....
        /*13b8*/ 	.word	0x00006ee0


	//   ....[5]....
        /*13bc*/ 	.word	0x00006ef0


	//   ....[6]....
        /*13c0*/ 	.word	0x00006f10


	//   ....[7]....
        /*13c4*/ 	.word	0x00006f20


	//   ....[8]....
        /*13c8*/ 	.word	0x00006f40


	//   ....[9]....
        /*13cc*/ 	.word	0x00006f50


	//   ....[10]....
        /*13d0*/ 	.word	0x00006f70


	//   ....[11]....
        /*13d4*/ 	.word	0x00006f80


	//   ....[12]....
        /*13d8*/ 	.word	0x00006fa0


	//   ....[13]....
        /*13dc*/ 	.word	0x00006fb0


	//   ....[14]....
        /*13e0*/ 	.word	0x00006fe0


	//   ....[15]....
        /*13e4*/ 	.word	0x00006ff0


	//   ....[16]....
        /*13e8*/ 	.word	0x00007030


	//   ....[17]....
        /*13ec*/ 	.word	0x00007040


	//   ....[18]....
        /*13f0*/ 	.word	0x00007060


	//   ....[19]....
        /*13f4*/ 	.word	0x00007070


	//   ....[20]....
        /*13f8*/ 	.word	0x000070a0


	//   ....[21]....
        /*13fc*/ 	.word	0x000070b0


	//   ....[22]....
        /*1400*/ 	.word	0x000070f0


	//   ....[23]....
        /*1404*/ 	.word	0x00007100


	//   ....[24]....
        /*1408*/ 	.word	0x00007130


	//   ....[25]....
        /*140c*/ 	.word	0x00007160


	//   ....[26]....
        /*1410*/ 	.word	0x00007190


	//   ....[27]....
        /*1414*/ 	.word	0x000071b0


	//   ....[28]....
        /*1418*/ 	.word	0x000071f0


	//   ....[29]....
        /*141c*/ 	.word	0x00007200


	//   ....[30]....
        /*1420*/ 	.word	0x00007240


	//   ....[31]....
        /*1424*/ 	.word	0x00007250


	//   ....[32]....
        /*1428*/ 	.word	0x00007280


	//   ....[33]....
        /*142c*/ 	.word	0x00007290


	//   ....[34]....
        /*1430*/ 	.word	0x000072e0


	//   ....[35]....
        /*1434*/ 	.word	0x000072f0


	//   ....[36]....
        /*1438*/ 	.word	0x00007300


	//   ....[37]....
        /*143c*/ 	.word	0x00007310


	//   ....[38]....
        /*1440*/ 	.word	0x00007320


	//   ....[39]....
        /*1444*/ 	.word	0x00007330


	//   ....[40]....
        /*1448*/ 	.word	0x00007350


	//   ....[41]....
        /*144c*/ 	.word	0x00007360


	//   ....[42]....
        /*1450*/ 	.word	0x00007370


	//   ....[43]....
        /*1454*/ 	.word	0x00007380


	//   ....[44]....
        /*1458*/ 	.word	0x000073a0


	//   ....[45]....
        /*145c*/ 	.word	0x000073b0


	//   ....[46]....
        /*1460*/ 	.word	0x000073d0


	//   ....[47]....
        /*1464*/ 	.word	0x000073e0


	//   ....[48]....
        /*1468*/ 	.word	0x00007400


	//   ....[49]....
        /*146c*/ 	.word	0x00007410


	//   ....[50]....
        /*1470*/ 	.word	0x00007430


	//   ....[51]....
        /*1474*/ 	.word	0x00007440


	//   ....[52]....
        /*1478*/ 	.word	0x00007470


	//   ....[53]....
        /*147c*/ 	.word	0x00007480


	//   ....[54]....
        /*1480*/ 	.word	0x000074c0


	//   ....[55]....
        /*1484*/ 	.word	0x000074e0


	//   ....[56]....
        /*1488*/ 	.word	0x00007520


	//   ....[57]....
        /*148c*/ 	.word	0x00007540


	//   ....[58]....
        /*1490*/ 	.word	0x00007570


	//   ....[59]....
        /*1494*/ 	.word	0x00007590


	//   ....[60]....
        /*1498*/ 	.word	0x000075b0


	//   ....[61]....
        /*149c*/ 	.word	0x000075c0


	//   ....[62]....
        /*14a0*/ 	.word	0x000075e0


	//   ....[63]....
        /*14a4*/ 	.word	0x00007600


	//   ....[64]....
        /*14a8*/ 	.word	0x00007620


	//   ....[65]....
        /*14ac*/ 	.word	0x00007630


	//   ....[66]....
        /*14b0*/ 	.word	0x00007660


	//   ....[67]....
        /*14b4*/ 	.word	0x00007680


	//   ....[68]....
        /*14b8*/ 	.word	0x00007690


	//   ....[69]....
        /*14bc*/ 	.word	0x000076b0


	//   ....[70]....
        /*14c0*/ 	.word	0x000076d0


	//   ....[71]....
        /*14c4*/ 	.word	0x000076f0


	//   ....[72]....
        /*14c8*/ 	.word	0x00007700


	//   ....[73]....
        /*14cc*/ 	.word	0x00007730


	//   ....[74]....
        /*14d0*/ 	.word	0x00007750


	//   ....[75]....
        /*14d4*/ 	.word	0x00007760


	//   ....[76]....
        /*14d8*/ 	.word	0x00007780


	//   ....[77]....
        /*14dc*/ 	.word	0x000077a0


	//   ....[78]....
        /*14e0*/ 	.word	0x000077c0


	//   ....[79]....
        /*14e4*/ 	.word	0x000077d0


	//   ....[80]....
        /*14e8*/ 	.word	0x000077f0


	//   ....[81]....
        /*14ec*/ 	.word	0x00007800


	//   ....[82]....
        /*14f0*/ 	.word	0x00007810


	//   ....[83]....
        /*14f4*/ 	.word	0x00007820


	//   ....[84]....
        /*14f8*/ 	.word	0x00007850


	//   ....[85]....
        /*14fc*/ 	.word	0x00007870


	//   ....[86]....
        /*1500*/ 	.word	0x00007890


	//   ....[87]....
        /*1504*/ 	.word	0x000078b0


	//   ....[88]....
        /*1508*/ 	.word	0x000078f0


	//   ....[89]....
        /*150c*/ 	.word	0x00007920


	//   ....[90]....
        /*1510*/ 	.word	0x00007930


	//   ....[91]....
        /*1514*/ 	.word	0x00007950


	//   ....[92]....
        /*1518*/ 	.word	0x000079b0


	//   ....[93]....
        /*151c*/ 	.word	0x000079c0


	//   ....[94]....
        /*1520*/ 	.word	0x00007a30


	//   ....[95]....
        /*1524*/ 	.word	0x00007a40


	//   ....[96]....
        /*1528*/ 	.word	0x00007a90


	//   ....[97]....
        /*152c*/ 	.word	0x00007ac0


	//   ....[98]....
        /*1530*/ 	.word	0x00007af0


	//   ....[99]....
        /*1534*/ 	.word	0x00007b30


	//   ....[100]....
        /*1538*/ 	.word	0x00007b60


	//   ....[101]....
        /*153c*/ 	.word	0x00007b90


	//   ....[102]....
        /*1540*/ 	.word	0x00007c00


	//   ....[103]....
        /*1544*/ 	.word	0x00007c30


	//   ....[104]....
        /*1548*/ 	.word	0x00007c60


	//   ....[105]....
        /*154c*/ 	.word	0x00007c70


	//   ....[106]....
        /*1550*/ 	.word	0x00007cb0


	//   ....[107]....
        /*1554*/ 	.word	0x00007cc0


	//   ....[108]....
        /*1558*/ 	.word	0x00007cd0


	//   ....[109]....
        /*155c*/ 	.word	0x00007ce0


	//   ....[110]....
        /*1560*/ 	.word	0x00007cf0


	//   ....[111]....
        /*1564*/ 	.word	0x00007d00


	//   ....[112]....
        /*1568*/ 	.word	0x00007d10


	//   ....[113]....
        /*156c*/ 	.word	0x00007d20


	//   ....[114]....
        /*1570*/ 	.word	0x00007d30


	//   ....[115]....
        /*1574*/ 	.word	0x00007d40


	//   ....[116]....
        /*1578*/ 	.word	0x00007d60


	//   ....[117]....
        /*157c*/ 	.word	0x00007d70


	//   ....[118]....
        /*1580*/ 	.word	0x00007d90


	//   ....[119]....
        /*1584*/ 	.word	0x00007da0


	//   ....[120]....
        /*1588*/ 	.word	0x00007dd0


	//   ....[121]....
        /*158c*/ 	.word	0x00007df0


	//   ....[122]....
        /*1590*/ 	.word	0x00007e00


	//   ....[123]....
        /*1594*/ 	.word	0x00007e20


	//   ....[124]....
        /*1598*/ 	.word	0x00007eb0


	//   ....[125]....
        /*159c*/ 	.word	0x00007ec0


	//   ....[126]....
        /*15a0*/ 	.word	0x00007ed0


	//   ....[127]....
        /*15a4*/ 	.word	0x00007ef0


	//   ....[128]....
        /*15a8*/ 	.word	0x00007f00


	//   ....[129]....
        /*15ac*/ 	.word	0x00007f10


	//   ....[130]....
        /*15b0*/ 	.word	0x00007f20


	//   ....[131]....
        /*15b4*/ 	.word	0x00007f30


	//   ....[132]....
        /*15b8*/ 	.word	0x00009bc0


	//   ....[133]....
        /*15bc*/ 	.word	0x00009be0


	//   ....[134]....
        /*15c0*/ 	.word	0x00009bf0


	//   ....[135]....
        /*15c4*/ 	.word	0x00009c00


	//   ....[136]....
        /*15c8*/ 	.word	0x00009c10


	//   ....[137]....
        /*15cc*/ 	.word	0x00009c20


	//   ....[138]....
        /*15d0*/ 	.word	0x00009c30


	//   ....[139]....
        /*15d4*/ 	.word	0x00009c40


	//   ....[140]....
        /*15d8*/ 	.word	0x00009c50


	//   ....[141]....
        /*15dc*/ 	.word	0x00009c60


	//   ....[142]....
        /*15e0*/ 	.word	0x00009c80


	//   ....[143]....
        /*15e4*/ 	.word	0x00009c90


	//   ....[144]....
        /*15e8*/ 	.word	0x00009cb0


	//   ....[145]....
        /*15ec*/ 	.word	0x00009cc0


	//   ....[146]....
        /*15f0*/ 	.word	0x00009cd0


	//   ....[147]....
        /*15f4*/ 	.word	0x00009ce0


	//   ....[148]....
        /*15f8*/ 	.word	0x00009cf0


	//   ....[149]....
        /*15fc*/ 	.word	0x00009d00


	//   ....[150]....
        /*1600*/ 	.word	0x00009d20


	//   ....[151]....
        /*1604*/ 	.word	0x00009d30


	//   ....[152]....
        /*1608*/ 	.word	0x00009d50


	//   ....[153]....
        /*160c*/ 	.word	0x00009d60


	//   ....[154]....
        /*1610*/ 	.word	0x00009d80


	//   ....[155]....
        /*1614*/ 	.word	0x00009d90


	//   ....[156]....
        /*1618*/ 	.word	0x00009da0


	//   ....[157]....
        /*161c*/ 	.word	0x00009db0


	//   ....[158]....
        /*1620*/ 	.word	0x00009de0


	//   ....[159]....
        /*1624*/ 	.word	0x00009df0


	//   ....[160]....
        /*1628*/ 	.word	0x00009e10


	//   ....[161]....
        /*162c*/ 	.word	0x00009e20


	//   ....[162]....
        /*1630*/ 	.word	0x00009e30


	//   ....[163]....
        /*1634*/ 	.word	0x00009e40


	//   ....[164]....
        /*1638*/ 	.word	0x00009e50


	//   ....[165]....
        /*163c*/ 	.word	0x00009e60


	//   ....[166]....
        /*1640*/ 	.word	0x00009e80


	//   ....[167]....
        /*1644*/ 	.word	0x00009e90


	//   ....[168]....
        /*1648*/ 	.word	0x00009eb0


	//   ....[169]....
        /*164c*/ 	.word	0x00009ec0


	//   ....[170]....
        /*1650*/ 	.word	0x00009ed0


	//   ....[171]....
        /*1654*/ 	.word	0x00009ee0


	//   ....[172]....
        /*1658*/ 	.word	0x00009f00


	//   ....[173]....
        /*165c*/ 	.word	0x00009f10


	//   ....[174]....
        /*1660*/ 	.word	0x00009f20


	//   ....[175]....
        /*1664*/ 	.word	0x00009f30


	//   ....[176]....
        /*1668*/ 	.word	0x00009f50


	//   ....[177]....
        /*166c*/ 	.word	0x00009f60


	//   ....[178]....
        /*1670*/ 	.word	0x00009f70


	//   ....[179]....
        /*1674*/ 	.word	0x00009f80


	//   ....[180]....
        /*1678*/ 	.word	0x00009fa0


	//   ....[181]....
        /*167c*/ 	.word	0x00009fb0


	//   ....[182]....
        /*1680*/ 	.word	0x00009fe0


	//   ....[183]....
        /*1684*/ 	.word	0x00009ff0


	//   ....[184]....
        /*1688*/ 	.word	0x0000a010


	//   ....[185]....
        /*168c*/ 	.word	0x0000a020


	//   ....[186]....
        /*1690*/ 	.word	0x0000a030


	//   ....[187]....
        /*1694*/ 	.word	0x0000a040


	//   ....[188]....
        /*1698*/ 	.word	0x0000a050


	//   ....[189]....
        /*169c*/ 	.word	0x0000a060


	//   ....[190]....
        /*16a0*/ 	.word	0x0000a080


	//   ....[191]....
        /*16a4*/ 	.word	0x0000a090


	//   ....[192]....
        /*16a8*/ 	.word	0x0000a0b0


	//   ....[193]....
        /*16ac*/ 	.word	0x0000a0c0


	//   ....[194]....
        /*16b0*/ 	.word	0x0000a0e0


	//   ....[195]....
        /*16b4*/ 	.word	0x0000a0f0


	//   ....[196]....
        /*16b8*/ 	.word	0x0000a110


	//   ....[197]....
        /*16bc*/ 	.word	0x0000a120


	//   ....[198]....
        /*16c0*/ 	.word	0x0000a140


	//   ....[199]....
        /*16c4*/ 	.word	0x0000a150


	//   ....[200]....
        /*16c8*/ 	.word	0x0000a170


	//   ....[201]....
        /*16cc*/ 	.word	0x0000a180


	//   ....[202]....
        /*16d0*/ 	.word	0x0000a1a0


	//   ....[203]....
        /*16d4*/ 	.word	0x0000a1b0


	//   ....[204]....
        /*16d8*/ 	.word	0x0000a1d0


	//   ....[205]....
        /*16dc*/ 	.word	0x0000a1e0


	//   ....[206]....
        /*16e0*/ 	.word	0x0000a200


	//   ....[207]....
        /*16e4*/ 	.word	0x0000a210


	//   ....[208]....
        /*16e8*/ 	.word	0x0000a240


	//   ....[209]....
        /*16ec*/ 	.word	0x0000a250


	//   ....[210]....
        /*16f0*/ 	.word	0x0000a290


	//   ....[211]....
        /*16f4*/ 	.word	0x0000a2a0


	//   ....[212]....
        /*16f8*/ 	.word	0x0000a2c0


	//   ....[213]....
        /*16fc*/ 	.word	0x0000a2d0


	//   ....[214]....
        /*1700*/ 	.word	0x0000a300


	//   ....[215]....
        /*1704*/ 	.word	0x0000a310


	//   ....[216]....
        /*1708*/ 	.word	0x0000a350


	//   ....[217]....
        /*170c*/ 	.word	0x0000a360


	//   ....[218]....
        /*1710*/ 	.word	0x0000a390


	//   ....[219]....
        /*1714*/ 	.word	0x0000a3c0


	//   ....[220]....
        /*1718*/ 	.word	0x0000a3f0


	//   ....[221]....
        /*171c*/ 	.word	0x0000a410


	//   ....[222]....
        /*1720*/ 	.word	0x0000a450


	//   ....[223]....
        /*1724*/ 	.word	0x0000a460


	//   ....[224]....
        /*1728*/ 	.word	0x0000a4a0


	//   ....[225]....
        /*172c*/ 	.word	0x0000a4b0


	//   ....[226]....
        /*1730*/ 	.word	0x0000a4e0


	//   ....[227]....
        /*1734*/ 	.word	0x0000a4f0


	//   ....[228]....
        /*1738*/ 	.word	0x0000a540


	//   ....[229]....
        /*173c*/ 	.word	0x0000a550


	//   ....[230]....
        /*1740*/ 	.word	0x0000a560


	//   ....[231]....
        /*1744*/ 	.word	0x0000a570


	//   ....[232]....
        /*1748*/ 	.word	0x0000a580


	//   ....[233]....
        /*174c*/ 	.word	0x0000a590


	//   ....[234]....
        /*1750*/ 	.word	0x0000a5b0


	//   ....[235]....
        /*1754*/ 	.word	0x0000a5c0


	//   ....[236]....
        /*1758*/ 	.word	0x0000a5d0


	//   ....[237]....
        /*175c*/ 	.word	0x0000a5e0


	//   ....[238]....
        /*1760*/ 	.word	0x0000a600


	//   ....[239]....
        /*1764*/ 	.word	0x0000a610


	//   ....[240]....
        /*1768*/ 	.word	0x0000a630


	//   ....[241]....
        /*176c*/ 	.word	0x0000a640


	//   ....[242]....
        /*1770*/ 	.word	0x0000a660


	//   ....[243]....
        /*1774*/ 	.word	0x0000a670


	//   ....[244]....
        /*1778*/ 	.word	0x0000a690


	//   ....[245]....
        /*177c*/ 	.word	0x0000a6a0


	//   ....[246]....
        /*1780*/ 	.word	0x0000a6d0


	//   ....[247]....
        /*1784*/ 	.word	0x0000a6e0


	//   ....[248]....
        /*1788*/ 	.word	0x0000a720


	//   ....[249]....
        /*178c*/ 	.word	0x0000a740


	//   ....[250]....
        /*1790*/ 	.word	0x0000a780


	//   ....[251]....
        /*1794*/ 	.word	0x0000a7a0


	//   ....[252]....
        /*1798*/ 	.word	0x0000a7d0


	//   ....[253]....
        /*179c*/ 	.word	0x0000a7f0


	//   ....[254]....
        /*17a0*/ 	.word	0x0000a810


	//   ....[255]....
        /*17a4*/ 	.word	0x0000a820


	//   ....[0]....
        /*17a8*/ 	.word	0x0000a840


	//   ....[1]....
        /*17ac*/ 	.word	0x0000a860


	//   ....[2]....
        /*17b0*/ 	.word	0x0000a880


	//   ....[3]....
        /*17b4*/ 	.word	0x0000a890


	//   ....[4]....
        /*17b8*/ 	.word	0x0000a8c0


	//   ....[5]....
        /*17bc*/ 	.word	0x0000a8e0


	//   ....[6]....
        /*17c0*/ 	.word	0x0000a8f0


	//   ....[7]....
        /*17c4*/ 	.word	0x0000a910


	//   ....[8]....
        /*17c8*/ 	.word	0x0000a930


	//   ....[9]....
        /*17cc*/ 	.word	0x0000a950


	//   ....[10]....
        /*17d0*/ 	.word	0x0000a960


	//   ....[11]....
        /*17d4*/ 	.word	0x0000a990


	//   ....[12]....
        /*17d8*/ 	.word	0x0000a9b0


	//   ....[13]....
        /*17dc*/ 	.word	0x0000a9c0


	//   ....[14]....
        /*17e0*/ 	.word	0x0000a9e0


	//   ....[15]....
        /*17e4*/ 	.word	0x0000aa00


	//   ....[16]....
        /*17e8*/ 	.word	0x0000aa20


	//   ....[17]....
        /*17ec*/ 	.word	0x0000aa30


	//   ....[18]....
        /*17f0*/ 	.word	0x0000aa50


	//   ....[19]....
        /*17f4*/ 	.word	0x0000aa60


	//   ....[20]....
        /*17f8*/ 	.word	0x0000aa70


	//   ....[21]....
        /*17fc*/ 	.word	0x0000aa80


	//   ....[22]....
        /*1800*/ 	.word	0x0000aab0


	//   ....[23]....
        /*1804*/ 	.word	0x0000aad0


	//   ....[24]....
        /*1808*/ 	.word	0x0000aaf0


	//   ....[25]....
        /*180c*/ 	.word	0x0000ab10


	//   ....[26]....
        /*1810*/ 	.word	0x0000ab50


	//   ....[27]....
        /*1814*/ 	.word	0x0000ab80


	//   ....[28]....
        /*1818*/ 	.word	0x0000ab90


	//   ....[29]....
        /*181c*/ 	.word	0x0000abb0


	//   ....[30]....
        /*1820*/ 	.word	0x0000ac10


	//   ....[31]....
        /*1824*/ 	.word	0x0000ac20


	//   ....[32]....
        /*1828*/ 	.word	0x0000ac90


	//   ....[33]....
        /*182c*/ 	.word	0x0000aca0


	//   ....[34]....
        /*1830*/ 	.word	0x0000acf0


	//   ....[35]....
        /*1834*/ 	.word	0x0000ad20


	//   ....[36]....
        /*1838*/ 	.word	0x0000ad50


	//   ....[37]....
        /*183c*/ 	.word	0x0000ad90


	//   ....[38]....
        /*1840*/ 	.word	0x0000adc0


	//   ....[39]....
        /*1844*/ 	.word	0x0000adf0


	//   ....[40]....
        /*1848*/ 	.word	0x0000ae60


	//   ....[41]....
        /*184c*/ 	.word	0x0000ae90


	//   ....[42]....
        /*1850*/ 	.word	0x0000aec0


	//   ....[43]....
        /*1854*/ 	.word	0x0000aed0


	//   ....[44]....
        /*1858*/ 	.word	0x0000af10


	//   ....[45]....
        /*185c*/ 	.word	0x0000af20


	//   ....[46]....
        /*1860*/ 	.word	0x0000af30


	//   ....[47]....
        /*1864*/ 	.word	0x0000af40


	//   ....[48]....
        /*1868*/ 	.word	0x0000af50


	//   ....[49]....
        /*186c*/ 	.word	0x0000af60


	//   ....[50]....
        /*1870*/ 	.word	0x0000af70


	//   ....[51]....
        /*1874*/ 	.word	0x0000af80


	//   ....[52]....
        /*1878*/ 	.word	0x0000af90


	//   ....[53]....
        /*187c*/ 	.word	0x0000afa0


	//   ....[54]....
        /*1880*/ 	.word	0x0000afc0


	//   ....[55]....
        /*1884*/ 	.word	0x0000afd0


	//   ....[56]....
        /*1888*/ 	.word	0x0000aff0


	//   ....[57]....
        /*188c*/ 	.word	0x0000b000


	//   ....[58]....
        /*1890*/ 	.word	0x0000b030


	//   ....[59]....
        /*1894*/ 	.word	0x0000b050


	//   ....[60]....
        /*1898*/ 	.word	0x0000b060


	//   ....[61]....
        /*189c*/ 	.word	0x0000b080


	//   ....[62]....
        /*18a0*/ 	.word	0x0000b110


	//   ....[63]....
        /*18a4*/ 	.word	0x0000b120


	//   ....[64]....
        /*18a8*/ 	.word	0x0000b130


	//   ....[65]....
        /*18ac*/ 	.word	0x0000b150


	//   ....[66]....
        /*18b0*/ 	.word	0x0000b160


	//   ....[67]....
        /*18b4*/ 	.word	0x0000b170


	//   ....[68]....
        /*18b8*/ 	.word	0x0000b180


	//   ....[69]....
        /*18bc*/ 	.word	0x0000b190


	//   ....[70]....
        /*18c0*/ 	.word	0x0000ce20


	//   ....[71]....
        /*18c4*/ 	.word	0x0000ce40


	//   ....[72]....
        /*18c8*/ 	.word	0x0000ce50


	//   ....[73]....
        /*18cc*/ 	.word	0x0000ce60


	//   ....[74]....
        /*18d0*/ 	.word	0x0000ce70


	//   ....[75]....
        /*18d4*/ 	.word	0x0000ce80


	//   ....[76]....
        /*18d8*/ 	.word	0x0000ce90


	//   ....[77]....
        /*18dc*/ 	.word	0x0000cea0


	//   ....[78]....
        /*18e0*/ 	.word	0x0000ceb0


	//   ....[79]....
        /*18e4*/ 	.word	0x0000cec0


	//   ....[80]....
        /*18e8*/ 	.word	0x0000cee0


	//   ....[81]....
        /*18ec*/ 	.word	0x0000cef0


	//   ....[82]....
        /*18f0*/ 	.word	0x0000cf10


	//   ....[83]....
        /*18f4*/ 	.word	0x0000cf20


	//   ....[84]....
        /*18f8*/ 	.word	0x0000cf30


	//   ....[85]....
        /*18fc*/ 	.word	0x0000cf40


	//   ....[86]....
        /*1900*/ 	.word	0x0000cf50


	//   ....[87]....
        /*1904*/ 	.word	0x0000cf60


	//   ....[88]....
        /*1908*/ 	.word	0x0000cf80


	//   ....[89]....
        /*190c*/ 	.word	0x0000cf90


	//   ....[90]....
        /*1910*/ 	.word	0x0000cfb0


	//   ....[91]....
        /*1914*/ 	.word	0x0000cfc0


	//   ....[92]....
        /*1918*/ 	.word	0x0000cfe0


	//   ....[93]....
        /*191c*/ 	.word	0x0000cff0


	//   ....[94]....
        /*1920*/ 	.word	0x0000d000


	//   ....[95]....
        /*1924*/ 	.word	0x0000d010


	//   ....[96]....
        /*1928*/ 	.word	0x0000d040


	//   ....[97]....
        /*192c*/ 	.word	0x0000d050


	//   ....[98]....
        /*1930*/ 	.word	0x0000d070


	//   ....[99]....
        /*1934*/ 	.word	0x0000d080


	//   ....[100]....
        /*1938*/ 	.word	0x0000d090


	//   ....[101]....
        /*193c*/ 	.word	0x0000d0a0


	//   ....[102]....
        /*1940*/ 	.word	0x0000d0b0


	//   ....[103]....
        /*1944*/ 	.word	0x0000d0c0


	//   ....[104]....
        /*1948*/ 	.word	0x0000d0e0


	//   ....[105]....
        /*194c*/ 	.word	0x0000d0f0


	//   ....[106]....
        /*1950*/ 	.word	0x0000d110


	//   ....[107]....
        /*1954*/ 	.word	0x0000d120


	//   ....[108]....
        /*1958*/ 	.word	0x0000d130


	//   ....[109]....
        /*195c*/ 	.word	0x0000d140


	//   ....[110]....
        /*1960*/ 	.word	0x0000d160


	//   ....[111]....
        /*1964*/ 	.word	0x0000d170


	//   ....[112]....
        /*1968*/ 	.word	0x0000d180


	//   ....[113]....
        /*196c*/ 	.word	0x0000d190


	//   ....[114]....
        /*1970*/ 	.word	0x0000d1b0


	//   ....[115]....
        /*1974*/ 	.word	0x0000d1c0


	//   ....[116]....
        /*1978*/ 	.word	0x0000d1d0


	//   ....[117]....
        /*197c*/ 	.word	0x0000d1e0


	//   ....[118]....
        /*1980*/ 	.word	0x0000d200


	//   ....[119]....
        /*1984*/ 	.word	0x0000d210


	//   ....[120]....
        /*1988*/ 	.word	0x0000d240


	//   ....[121]....
        /*198c*/ 	.word	0x0000d250


	//   ....[122]....
        /*1990*/ 	.word	0x0000d270


	//   ....[123]....
        /*1994*/ 	.word	0x0000d280


	//   ....[124]....
        /*1998*/ 	.word	0x0000d290


	//   ....[125]....
        /*199c*/ 	.word	0x0000d2a0


	//   ....[126]....
        /*19a0*/ 	.word	0x0000d2b0


	//   ....[127]....
        /*19a4*/ 	.word	0x0000d2c0


	//   ....[128]....
        /*19a8*/ 	.word	0x0000d2e0


	//   ....[129]....
        /*19ac*/ 	.word	0x0000d2f0


	//   ....[130]....
        /*19b0*/ 	.word	0x0000d310


	//   ....[131]....
        /*19b4*/ 	.word	0x0000d320


	//   ....[132]....
        /*19b8*/ 	.word	0x0000d340


	//   ....[133]....
        /*19bc*/ 	.word	0x0000d350


	//   ....[134]....
        /*19c0*/ 	.word	0x0000d370


	//   ....[135]....
        /*19c4*/ 	.word	0x0000d380


	//   ....[136]....
        /*19c8*/ 	.word	0x0000d3a0


	//   ....[137]....
        /*19cc*/ 	.word	0x0000d3b0


	//   ....[138]....
        /*19d0*/ 	.word	0x0000d3d0


	//   ....[139]....
        /*19d4*/ 	.word	0x0000d3e0


	//   ....[140]....
        /*19d8*/ 	.word	0x0000d400


	//   ....[141]....
        /*19dc*/ 	.word	0x0000d410


	//   ....[142]....
        /*19e0*/ 	.word	0x0000d430


	//   ....[143]....
        /*19e4*/ 	.word	0x0000d440


	//   ....[144]....
        /*19e8*/ 	.word	0x0000d460


	//   ....[145]....
        /*19ec*/ 	.word	0x0000d470


	//   ....[146]....
        /*19f0*/ 	.word	0x0000d4a0


	//   ....[147]....
        /*19f4*/ 	.word	0x0000d4b0


	//   ....[148]....
        /*19f8*/ 	.word	0x0000d4f0


	//   ....[149]....
        /*19fc*/ 	.word	0x0000d500


	//   ....[150]....
        /*1a00*/ 	.word	0x0000d520


	//   ....[151]....
        /*1a04*/ 	.word	0x0000d530


	//   ....[152]....
        /*1a08*/ 	.word	0x0000d560


	//   ....[153]....
        /*1a0c*/ 	.word	0x0000d570


	//   ....[154]....
        /*1a10*/ 	.word	0x0000d5b0


	//   ....[155]....
        /*1a14*/ 	.word	0x0000d5c0


	//   ....[156]....
        /*1a18*/ 	.word	0x0000d5f0


	//   ....[157]....
        /*1a1c*/ 	.word	0x0000d620


	//   ....[158]....
        /*1a20*/ 	.word	0x0000d650


	//   ....[159]....
        /*1a24*/ 	.word	0x0000d670


	//   ....[160]....
        /*1a28*/ 	.word	0x0000d6b0


	//   ....[161]....
        /*1a2c*/ 	.word	0x0000d6c0


	//   ....[162]....
        /*1a30*/ 	.word	0x0000d700


	//   ....[163]....
        /*1a34*/ 	.word	0x0000d710


	//   ....[164]....
        /*1a38*/ 	.word	0x0000d740


	//   ....[165]....
        /*1a3c*/ 	.word	0x0000d750


	//   ....[166]....
        /*1a40*/ 	.word	0x0000d7a0


	//   ....[167]....
        /*1a44*/ 	.word	0x0000d7b0


	//   ....[168]....
        /*1a48*/ 	.word	0x0000d7c0


	//   ....[169]....
        /*1a4c*/ 	.word	0x0000d7d0


	//   ....[170]....
        /*1a50*/ 	.word	0x0000d7e0


	//   ....[171]....
        /*1a54*/ 	.word	0x0000d7f0


	//   ....[172]....
        /*1a58*/ 	.word	0x0000d810


	//   ....[173]....
        /*1a5c*/ 	.word	0x0000d820


	//   ....[174]....
        /*1a60*/ 	.word	0x0000d830


	//   ....[175]....
        /*1a64*/ 	.word	0x0000d840


	//   ....[176]....
        /*1a68*/ 	.word	0x0000d860


	//   ....[177]....
        /*1a6c*/ 	.word	0x0000d870


	//   ....[178]....
        /*1a70*/ 	.word	0x0000d890


	//   ....[179]....
        /*1a74*/ 	.word	0x0000d8a0


	//   ....[180]....
        /*1a78*/ 	.word	0x0000d8c0


	//   ....[181]....
        /*1a7c*/ 	.word	0x0000d8d0


	//   ....[182]....
        /*1a80*/ 	.word	0x0000d8f0


	//   ....[183]....
        /*1a84*/ 	.word	0x0000d900


	//   ....[184]....
        /*1a88*/ 	.word	0x0000d930


	//   ....[185]....
        /*1a8c*/ 	.word	0x0000d940


	//   ....[186]....
        /*1a90*/ 	.word	0x0000d980


	//   ....[187]....
        /*1a94*/ 	.word	0x0000d9a0


	//   ....[188]....
        /*1a98*/ 	.word	0x0000d9e0


	//   ....[189]....
        /*1a9c*/ 	.word	0x0000da00


	//   ....[190]....
        /*1aa0*/ 	.word	0x0000da30


	//   ....[191]....
        /*1aa4*/ 	.word	0x0000da50


	//   ....[192]....
        /*1aa8*/ 	.word	0x0000da70


	//   ....[193]....
        /*1aac*/ 	.word	0x0000da80


	//   ....[194]....
        /*1ab0*/ 	.word	0x0000daa0


	//   ....[195]....
        /*1ab4*/ 	.word	0x0000dac0


	//   ....[196]....
        /*1ab8*/ 	.word	0x0000dae0


	//   ....[197]....
        /*1abc*/ 	.word	0x0000daf0


	//   ....[198]....
        /*1ac0*/ 	.word	0x0000db20


	//   ....[199]....
        /*1ac4*/ 	.word	0x0000db40


	//   ....[200]....
        /*1ac8*/ 	.word	0x0000db50


	//   ....[201]....
        /*1acc*/ 	.word	0x0000db70


	//   ....[202]....
        /*1ad0*/ 	.word	0x0000db90


	//   ....[203]....
        /*1ad4*/ 	.word	0x0000dbb0


	//   ....[204]....
        /*1ad8*/ 	.word	0x0000dbc0


	//   ....[205]....
        /*1adc*/ 	.word	0x0000dbf0


	//   ....[206]....
        /*1ae0*/ 	.word	0x0000dc10


	//   ....[207]....
        /*1ae4*/ 	.word	0x0000dc20


	//   ....[208]....
        /*1ae8*/ 	.word	0x0000dc40


	//   ....[209]....
        /*1aec*/ 	.word	0x0000dc60


	//   ....[210]....
        /*1af0*/ 	.word	0x0000dc80


	//   ....[211]....
        /*1af4*/ 	.word	0x0000dc90


	//   ....[212]....
        /*1af8*/ 	.word	0x0000dcb0


	//   ....[213]....
        /*1afc*/ 	.word	0x0000dcc0


	//   ....[214]....
        /*1b00*/ 	.word	0x0000dcd0


	//   ....[215]....
        /*1b04*/ 	.word	0x0000dce0


	//   ....[216]....
        /*1b08*/ 	.word	0x0000dd10


	//   ....[217]....
        /*1b0c*/ 	.word	0x0000dd30


	//   ....[218]....
        /*1b10*/ 	.word	0x0000dd50


	//   ....[219]....
        /*1b14*/ 	.word	0x0000dd70


	//   ....[220]....
        /*1b18*/ 	.word	0x0000ddb0


	//   ....[221]....
        /*1b1c*/ 	.word	0x0000dde0


	//   ....[222]....
        /*1b20*/ 	.word	0x0000ddf0


	//   ....[223]....
        /*1b24*/ 	.word	0x0000de10


	//   ....[224]....
        /*1b28*/ 	.word	0x0000de70


	//   ....[225]....
        /*1b2c*/ 	.word	0x0000de80


	//   ....[226]....
        /*1b30*/ 	.word	0x0000def0


	//   ....[227]....
        /*1b34*/ 	.word	0x0000df00


	//   ....[228]....
        /*1b38*/ 	.word	0x0000df50


	//   ....[229]....
        /*1b3c*/ 	.word	0x0000df80


	//   ....[230]....
        /*1b40*/ 	.word	0x0000dfb0


	//   ....[231]....
        /*1b44*/ 	.word	0x0000dff0


	//   ....[232]....
        /*1b48*/ 	.word	0x0000e020


	//   ....[233]....
        /*1b4c*/ 	.word	0x0000e050


	//   ....[234]....
        /*1b50*/ 	.word	0x0000e0c0


	//   ....[235]....
        /*1b54*/ 	.word	0x0000e0f0


	//   ....[236]....
        /*1b58*/ 	.word	0x0000e120


	//   ....[237]....
        /*1b5c*/ 	.word	0x0000e130


	//   ....[238]....
        /*1b60*/ 	.word	0x0000e170


	//   ....[239]....
        /*1b64*/ 	.word	0x0000e180


	//   ....[240]....
        /*1b68*/ 	.word	0x0000e190


	//   ....[241]....
        /*1b6c*/ 	.word	0x0000e1a0


	//   ....[242]....
        /*1b70*/ 	.word	0x0000e1b0


	//   ....[243]....
        /*1b74*/ 	.word	0x0000e1c0


	//   ....[244]....
        /*1b78*/ 	.word	0x0000e1d0


	//   ....[245]....
        /*1b7c*/ 	.word	0x0000e1e0


	//   ....[246]....
        /*1b80*/ 	.word	0x0000e1f0


	//   ....[247]....
        /*1b84*/ 	.word	0x0000e200


	//   ....[248]....
        /*1b88*/ 	.word	0x0000e220


	//   ....[249]....
        /*1b8c*/ 	.word	0x0000e230


	//   ....[250]....
        /*1b90*/ 	.word	0x0000e250


	//   ....[251]....
        /*1b94*/ 	.word	0x0000e260


	//   ....[252]....
        /*1b98*/ 	.word	0x0000e290


	//   ....[253]....
        /*1b9c*/ 	.word	0x0000e2b0


	//   ....[254]....
        /*1ba0*/ 	.word	0x0000e2c0


	//   ....[255]....
        /*1ba4*/ 	.word	0x0000e2e0


	//   ....[0]....
        /*1ba8*/ 	.word	0x0000e370


	//   ....[1]....
        /*1bac*/ 	.word	0x0000e380


	//   ....[2]....
        /*1bb0*/ 	.word	0x0000e390


	//   ....[3]....
        /*1bb4*/ 	.word	0x0000e3b0


	//   ....[4]....
        /*1bb8*/ 	.word	0x0000e3c0


	//   ....[5]....
        /*1bbc*/ 	.word	0x0000e3d0


	//   ....[6]....
        /*1bc0*/ 	.word	0x0000e3e0


	//   ....[7]....
        /*1bc4*/ 	.word	0x0000e3f0


	//   ....[8]....
        /*1bc8*/ 	.word	0x00010080


	//   ....[9]....
        /*1bcc*/ 	.word	0x000100a0


	//   ....[10]....
        /*1bd0*/ 	.word	0x000100b0


	//   ....[11]....
        /*1bd4*/ 	.word	0x000100c0


	//   ....[12]....
        /*1bd8*/ 	.word	0x000100d0


	//   ....[13]....
        /*1bdc*/ 	.word	0x000100e0


	//   ....[14]....
        /*1be0*/ 	.word	0x000100f0


	//   ....[15]....
        /*1be4*/ 	.word	0x00010100


	//   ....[16]....
        /*1be8*/ 	.word	0x00010110


	//   ....[17]....
        /*1bec*/ 	.word	0x00010120


	//   ....[18]....
        /*1bf0*/ 	.word	0x00010140


	//   ....[19]....
        /*1bf4*/ 	.word	0x00010150


	//   ....[20]....
        /*1bf8*/ 	.word	0x00010170


	//   ....[21]....
        /*1bfc*/ 	.word	0x00010180


	//   ....[22]....
        /*1c00*/ 	.word	0x00010190


	//   ....[23]....
        /*1c04*/ 	.word	0x000101a0


	//   ....[24]....
        /*1c08*/ 	.word	0x000101b0


	//   ....[25]....
        /*1c0c*/ 	.word	0x000101c0


	//   ....[26]....
        /*1c10*/ 	.word	0x000101e0


	//   ....[27]....
        /*1c14*/ 	.word	0x000101f0


	//   ....[28]....
        /*1c18*/ 	.word	0x00010210


	//   ....[29]....
        /*1c1c*/ 	.word	0x00010220


	//   ....[30]....
        /*1c20*/ 	.word	0x00010240


	//   ....[31]....
        /*1c24*/ 	.word	0x00010250


	//   ....[32]....
        /*1c28*/ 	.word	0x00010260


	//   ....[33]....
        /*1c2c*/ 	.word	0x00010270


	//   ....[34]....
        /*1c30*/ 	.word	0x000102a0


	//   ....[35]....
        /*1c34*/ 	.word	0x000102b0


	//   ....[36]....
        /*1c38*/ 	.word	0x000102d0


	//   ....[37]....
        /*1c3c*/ 	.word	0x000102e0


	//   ....[38]....
        /*1c40*/ 	.word	0x000102f0


	//   ....[39]....
        /*1c44*/ 	.word	0x00010300


	//   ....[40]....
        /*1c48*/ 	.word	0x00010310


	//   ....[41]....
        /*1c4c*/ 	.word	0x00010320


	//   ....[42]....
        /*1c50*/ 	.word	0x00010340


	//   ....[43]....
        /*1c54*/ 	.word	0x00010350


	//   ....[44]....
        /*1c58*/ 	.word	0x00010370


	//   ....[45]....
        /*1c5c*/ 	.word	0x00010380


	//   ....[46]....
        /*1c60*/ 	.word	0x00010390


	//   ....[47]....
        /*1c64*/ 	.word	0x000103a0


	//   ....[48]....
        /*1c68*/ 	.word	0x000103c0


	//   ....[49]....
        /*1c6c*/ 	.word	0x000103d0


	//   ....[50]....
        /*1c70*/ 	.word	0x000103e0


	//   ....[51]....
        /*1c74*/ 	.word	0x000103f0


	//   ....[52]....
        /*1c78*/ 	.word	0x00010410


	//   ....[53]....
        /*1c7c*/ 	.word	0x00010420


	//   ....[54]....
        /*1c80*/ 	.word	0x00010430


	//   ....[55]....
        /*1c84*/ 	.word	0x00010440


	//   ....[56]....
        /*1c88*/ 	.word	0x00010460


	//   ....[57]....
        /*1c8c*/ 	.word	0x00010470


	//   ....[58]....
        /*1c90*/ 	.word	0x000104a0


	//   ....[59]....
        /*1c94*/ 	.word	0x000104b0


	//   ....[60]....
        /*1c98*/ 	.word	0x000104d0


	//   ....[61]....
        /*1c9c*/ 	.word	0x000104e0


	//   ....[62]....
        /*1ca0*/ 	.word	0x000104f0


	//   ....[63]....
        /*1ca4*/ 	.word	0x00010500


	//   ....[64]....
        /*1ca8*/ 	.word	0x00010510


	//   ....[65]....
        /*1cac*/ 	.word	0x00010520


	//   ....[66]....
        /*1cb0*/ 	.word	0x00010540


	//   ....[67]....
        /*1cb4*/ 	.word	0x00010550


	//   ....[68]....
        /*1cb8*/ 	.word	0x00010570


	//   ....[69]....
        /*1cbc*/ 	.word	0x00010580


	//   ....[70]....
        /*1cc0*/ 	.word	0x000105a0


	//   ....[71]....
        /*1cc4*/ 	.word	0x000105b0


	//   ....[72]....
        /*1cc8*/ 	.word	0x000105d0


	//   ....[73]....
        /*1ccc*/ 	.word	0x000105e0


	//   ....[74]....
        /*1cd0*/ 	.word	0x00010600


	//   ....[75]....
        /*1cd4*/ 	.word	0x00010610


	//   ....[76]....
        /*1cd8*/ 	.word	0x00010630


	//   ....[77]....
        /*1cdc*/ 	.word	0x00010640


	//   ....[78]....
        /*1ce0*/ 	.word	0x00010660


	//   ....[79]....
        /*1ce4*/ 	.word	0x00010670


	//   ....[80]....
        /*1ce8*/ 	.word	0x00010690


	//   ....[81]....
        /*1cec*/ 	.word	0x000106a0


	//   ....[82]....
        /*1cf0*/ 	.word	0x000106c0


	//   ....[83]....
        /*1cf4*/ 	.word	0x000106d0


	//   ....[84]....
        /*1cf8*/ 	.word	0x00010700


	//   ....[85]....
        /*1cfc*/ 	.word	0x00010710


	//   ....[86]....
        /*1d00*/ 	.word	0x00010750


	//   ....[87]....
        /*1d04*/ 	.word	0x00010760


	//   ....[88]....
        /*1d08*/ 	.word	0x00010780


	//   ....[89]....
        /*1d0c*/ 	.word	0x00010790


	//   ....[90]....
        /*1d10*/ 	.word	0x000107c0


	//   ....[91]....
        /*1d14*/ 	.word	0x000107d0


	//   ....[92]....
        /*1d18*/ 	.word	0x00010810


	//   ....[93]....
        /*1d1c*/ 	.word	0x00010820


	//   ....[94]....
        /*1d20*/ 	.word	0x00010850


	//   ....[95]....
        /*1d24*/ 	.word	0x00010880


	//   ....[96]....
        /*1d28*/ 	.word	0x000108b0


	//   ....[97]....
        /*1d2c*/ 	.word	0x000108d0


	//   ....[98]....
        /*1d30*/ 	.word	0x00010910


	//   ....[99]....
        /*1d34*/ 	.word	0x00010920


	//   ....[100]....
        /*1d38*/ 	.word	0x00010960


	//   ....[101]....
        /*1d3c*/ 	.word	0x00010970


	//   ....[102]....
        /*1d40*/ 	.word	0x000109a0


	//   ....[103]....
        /*1d44*/ 	.word	0x000109b0


	//   ....[104]....
        /*1d48*/ 	.word	0x00010a00


	//   ....[105]....
        /*1d4c*/ 	.word	0x00010a10


	//   ....[106]....
        /*1d50*/ 	.word	0x00010a20


	//   ....[107]....
        /*1d54*/ 	.word	0x00010a30


	//   ....[108]....
        /*1d58*/ 	.word	0x00010a40


	//   ....[109]....
        /*1d5c*/ 	.word	0x00010a50


	//   ....[110]....
        /*1d60*/ 	.word	0x00010a70


	//   ....[111]....
        /*1d64*/ 	.word	0x00010a80


	//   ....[112]....
        /*1d68*/ 	.word	0x00010a90


	//   ....[113]....
        /*1d6c*/ 	.word	0x00010aa0


	//   ....[114]....
        /*1d70*/ 	.word	0x00010ac0


	//   ....[115]....
        /*1d74*/ 	.word	0x00010ad0


	//   ....[116]....
        /*1d78*/ 	.word	0x00010af0


	//   ....[117]....
        /*1d7c*/ 	.word	0x00010b00


	//   ....[118]....
        /*1d80*/ 	.word	0x00010b20


	//   ....[119]....
        /*1d84*/ 	.word	0x00010b30


	//   ....[120]....
        /*1d88*/ 	.word	0x00010b50


	//   ....[121]....
        /*1d8c*/ 	.word	0x00010b60


	//   ....[122]....
        /*1d90*/ 	.word	0x00010b90


	//   ....[123]....
        /*1d94*/ 	.word	0x00010ba0


	//   ....[124]....
        /*1d98*/ 	.word	0x00010be0


	//   ....[125]....
        /*1d9c*/ 	.word	0x00010c00


	//   ....[126]....
        /*1da0*/ 	.word	0x00010c40


	//   ....[127]....
        /*1da4*/ 	.word	0x00010c60


	//   ....[128]....
        /*1da8*/ 	.word	0x00010c90


	//   ....[129]....
        /*1dac*/ 	.word	0x00010cb0


	//   ....[130]....
        /*1db0*/ 	.word	0x00010cd0


	//   ....[131]....
        /*1db4*/ 	.word	0x00010ce0


	//   ....[132]....
        /*1db8*/ 	.word	0x00010d00


	//   ....[133]....
        /*1dbc*/ 	.word	0x00010d20


	//   ....[134]....
        /*1dc0*/ 	.word	0x00010d40


	//   ....[135]....
        /*1dc4*/ 	.word	0x00010d50


	//   ....[136]....
        /*1dc8*/ 	.word	0x00010d80


	//   ....[137]....
        /*1dcc*/ 	.word	0x00010da0


	//   ....[138]....
        /*1dd0*/ 	.word	0x00010db0


	//   ....[139]....
        /*1dd4*/ 	.word	0x00010dd0


	//   ....[140]....
        /*1dd8*/ 	.word	0x00010df0


	//   ....[141]....
        /*1ddc*/ 	.word	0x00010e10


	//   ....[142]....
        /*1de0*/ 	.word	0x00010e20


	//   ....[143]....
        /*1de4*/ 	.word	0x00010e50


	//   ....[144]....
        /*1de8*/ 	.word	0x00010e70


	//   ....[145]....
        /*1dec*/ 	.word	0x00010e80


	//   ....[146]....
        /*1df0*/ 	.word	0x00010ea0


	//   ....[147]....
        /*1df4*/ 	.word	0x00010ec0


	//   ....[148]....
        /*1df8*/ 	.word	0x00010ee0


	//   ....[149]....
        /*1dfc*/ 	.word	0x00010ef0


	//   ....[150]....
        /*1e00*/ 	.word	0x00010f20


	//   ....[151]....
        /*1e04*/ 	.word	0x00010f30


	//   ....[152]....
        /*1e08*/ 	.word	0x00010f40


	//   ....[153]....
        /*1e0c*/ 	.word	0x00010f60


	//   ....[154]....
        /*1e10*/ 	.word	0x00010f70


	//   ....[155]....
        /*1e14*/ 	.word	0x00010f90


	//   ....[156]....
        /*1e18*/ 	.word	0x00010fd0


	//   ....[157]....
        /*1e1c*/ 	.word	0x00010fe0


	//   ....[158]....
        /*1e20*/ 	.word	0x00011010


	//   ....[159]....
        /*1e24*/ 	.word	0x00011040


	//   ....[160]....
        /*1e28*/ 	.word	0x00011070


	//   ....[161]....
        /*1e2c*/ 	.word	0x000110a0


	//   ....[162]....
        /*1e30*/ 	.word	0x000110d0


	//   ....[163]....
        /*1e34*/ 	.word	0x000110e0


	//   ....[164]....
        /*1e38*/ 	.word	0x00011160


	//   ....[165]....
        /*1e3c*/ 	.word	0x00011180


	//   ....[166]....
        /*1e40*/ 	.word	0x000111b0


	//   ....[167]....
        /*1e44*/ 	.word	0x000111d0


	//   ....[168]....
        /*1e48*/ 	.word	0x00011200


	//   ....[169]....
        /*1e4c*/ 	.word	0x00011220


	//   ....[170]....
        /*1e50*/ 	.word	0x00011280


	//   ....[171]....
        /*1e54*/ 	.word	0x00011290


	//   ....[172]....
        /*1e58*/ 	.word	0x00011330


	//   ....[173]....
        /*1e5c*/ 	.word	0x00011360


	//   ....[174]....
        /*1e60*/ 	.word	0x00011390


	//   ....[175]....
        /*1e64*/ 	.word	0x000113a0


	//   ....[176]....
        /*1e68*/ 	.word	0x000113e0


	//   ....[177]....
        /*1e6c*/ 	.word	0x000113f0


	//   ....[178]....
        /*1e70*/ 	.word	0x00011400


	//   ....[179]....
        /*1e74*/ 	.word	0x00011410


	//   ....[180]....
        /*1e78*/ 	.word	0x00011420


	//   ....[181]....
        /*1e7c*/ 	.word	0x00011430


	//   ....[182]....
        /*1e80*/ 	.word	0x00011440


	//   ....[183]....
        /*1e84*/ 	.word	0x00011450


	//   ....[184]....
        /*1e88*/ 	.word	0x00011460


	//   ....[185]....
        /*1e8c*/ 	.word	0x00011470


	//   ....[186]....
        /*1e90*/ 	.word	0x00011480


	//   ....[187]....
        /*1e94*/ 	.word	0x00011490


	//   ....[188]....
        /*1e98*/ 	.word	0x000114b0


	//   ....[189]....
        /*1e9c*/ 	.word	0x000114c0


	//   ....[190]....
        /*1ea0*/ 	.word	0x000114f0


	//   ....[191]....
        /*1ea4*/ 	.word	0x00011510


	//   ....[192]....
        /*1ea8*/ 	.word	0x00011520


	//   ....[193]....
        /*1eac*/ 	.word	0x00011540


	//   ....[194]....
        /*1eb0*/ 	.word	0x000115d0


	//   ....[195]....
        /*1eb4*/ 	.word	0x000115e0


	//   ....[196]....
        /*1eb8*/ 	.word	0x000115f0


	//   ....[197]....
        /*1ebc*/ 	.word	0x00011610


	//   ....[198]....
        /*1ec0*/ 	.word	0x00011620


	//   ....[199]....
        /*1ec4*/ 	.word	0x00011630


	//   ....[200]....
        /*1ec8*/ 	.word	0x00011640


	//   ....[201]....
        /*1ecc*/ 	.word	0x00011650


	//----- nvinfo : EIATTR_VRC_CTA_INIT_COUNT
	.align		4
.L_460:
        /*1ed0*/ 	.byte	0x02, 0x4a
	.zero		1
	.zero		1


	//----- nvinfo : EIATTR_EXIT_INSTR_OFFSETS
	.align		4
        /*1ed4*/ 	.byte	0x04, 0x1c
        /*1ed6*/ 	.short	(.L_462 - .L_461)


	//   ....[0]....
.L_461:
        /*1ed8*/ 	.word	0x000170b0


	//   ....[1]....
        /*1edc*/ 	.word	0x000178d0


	//----- nvinfo : EIATTR_MAX_THREADS
	.align		4
.L_462:
        /*1ee0*/ 	.byte	0x04, 0x05
        /*1ee2*/ 	.short	(.L_464 - .L_463)
.L_463:
        /*1ee4*/ 	.word	0x00000040
        /*1ee8*/ 	.word	0x00000001
        /*1eec*/ 	.word	0x00000001


	//----- nvinfo : EIATTR_CRS_STACK_SIZE
	.align		4
.L_464:
        /*1ef0*/ 	.byte	0x04, 0x1e
        /*1ef2*/ 	.short	(.L_466 - .L_465)
.L_465:
        /*1ef4*/ 	.word	0x00000000


	//----- nvinfo : EIATTR_CBANK_PARAM_SIZE
	.align		4
.L_466:
        /*1ef8*/ 	.byte	0x03, 0x19
        /*1efa*/ 	.short	0x0028


	//----- nvinfo : EIATTR_PARAM_CBANK
	.align		4
        /*1efc*/ 	.byte	0x04, 0x0a
        /*1efe*/ 	.short	(.L_468 - .L_467)
	.align		4
.L_467:
        /*1f00*/ 	.word	index@(.nv.constant0._ZN17fastertransformer38beam_online_softmax_topk_stage2_kernelI6__halfLi128ELi64EEEvPKfS3_PiPT_ii)
        /*1f04*/ 	.short	0x0380
        /*1f06*/ 	.short	0x0028


	//----- nvinfo : EIATTR_SW_WAR
	.align		4
.L_468:
        /*1f08*/ 	.byte	0x04, 0x36
        /*1f0a*/ 	.short	(.L_470 - .L_469)
.L_469:
        /*1f0c*/ 	.word	0x00000008
.L_470:


//--------------------- .nv.info._ZN17fastertransformer38beam_online_softmax_topk_stage2_kernelI6__halfLi128ELi32EEEvPKfS3_PiPT_ii --------------------------
	.section	.nv.info._ZN17fastertransformer38beam_online_softmax_topk_stage2_kernelI6__halfLi128ELi32EEEvPKfS3_PiPT_ii,"",@"SHT_CUDA_INFO"
	.sectionflags	@""
	.align	4


	//----- nvinfo : EIATTR_CUDA_API_VERSION
	.align		4
        /*0000*/ 	.byte	0x04, 0x37
        /*0002*/ 	.short	(.L_472 - .L_471)
.L_471:
        /*0004*/ 	.word	0x00000082


	//----- nvinfo : EIATTR_KPARAM_INFO
	.align		4
.L_472:
        /*0008*/ 	.byte	0x04, 0x17
        /*000a*/ 	.short	(.L_474 - .L_473)
.L_473:
        /*000c*/ 	.word	0x00000000
        /*0010*/ 	.short	0x0005
        /*0012*/ 	.short	0x0024
        /*0014*/ 	.byte	0x00, 0xf0, 0x11, 0x00


	//----- nvinfo : EIATTR_KPARAM_INFO
	.align		4
.L_474:
        /*0018*/ 	.byte	0x04, 0x17
        /*001a*/ 	.short	(.L_476 - .L_475)
.L_475:
        /*001c*/ 	.word	0x00000000
        /*0020*/ 	.short	0x0004
        /*0022*/ 	.short	0x0020
        /*0024*/ 	.byte	0x00, 0xf0, 0x11, 0x00


	//----- nvinfo : EIATTR_KPARAM_INFO
	.align		4
.L_476:
        /*0028*/ 	.byte	0x04, 0x17
        /*002a*/ 	.short	(.L_478 - .L_477)
.L_477:
        /*002c*/ 	.word	0x00000000
        /*0030*/ 	.short	0x0003
        /*0032*/ 	.short	0x0018
        /*0034*/ 	.byte	0x00, 0xf5, 0x21, 0x00


	//----- nvinfo : EIATTR_KPARAM_INFO
	.align		4
.L_478:
        /*0038*/ 	.byte	0x04, 0x17
        /*003a*/ 	.short	(.L_480 - .L_479)
.L_479:
        /*003c*/ 	.word	0x00000000
        /*0040*/ 	.short	0x0002
        /*0042*/ 	.short	0x0010
        /*0044*/ 	.byte	0x00, 0xf5, 0x21, 0x00


	//----- nvinfo : EIATTR_KPARAM_INFO
	.align		4
.L_480:
        /*0048*/ 	.byte	0x04, 0x17
        /*004a*/ 	.short	(.L_482 - .L_481)
.L_481:
        /*004c*/ 	.word	0x00000000
        /*0050*/ 	.short	0x0001
        /*0052*/ 	.short	0x0008
        /*0054*/ 	.byte	0x00, 0xf5, 0x21, 0x00


	//----- nvinfo : EIATTR_KPARAM_INFO
	.align		4
.L_482:
        /*0058*/ 	.byte	0x04, 0x17
        /*005a*/ 	.short	(.L_484 - .L_483)
.L_483:
        /*005c*/ 	.word	0x00000000
        /*0060*/ 	.short	0x0000
        /*0062*/ 	.short	0x0000
        /*0064*/ 	.byte	0x00, 0xf5, 0x21, 0x00


	//----- nvinfo : EIATTR_SPARSE_MMA_MASK
	.align		4
.L_484:
        /*0068*/ 	.byte	0x03, 0x50
        /*006a*/ 	.short	0x0000


	//----- nvinfo : EIATTR_MAXREG_COUNT
	.align		4
        /*006c*/ 	.byte	0x03, 0x1b
        /*006e*/ 	.short	0x00ff


	//----- nvinfo : EIATTR_NUM_BARRIERS
	.align		4
        /*0070*/ 	.byte	0x02, 0x4c
        /*0072*/ 	.byte	0x01
	.zero		1


	//----- nvinfo : EIATTR_MERCURY_ISA_VERSION
	.align		4
        /*0074*/ 	.byte	0x03, 0x5f
        /*0076*/ 	.short	0x0101


	//----- nvinfo : EIATTR_COOP_GROUP_MASK_REGIDS
	.align		4
        /*0078*/ 	.byte	0x04, 0x29
        /*007a*/ 	.short	(.L_486 - .L_485)


	//   ....[0]....
.L_485:
        /*007c*/ 	.word	0xffffffff


	//   ....[1]....
        /*0080*/ 	.word	0xffffffff


	//   ....[2]....
        /*0084*/ 	.word	0xffffffff


	//   ....[3]....
        /*0088*/ 	.word	0xffffffff


	//   ....[4]....
        /*008c*/ 	.word	0xffffffff


	//   ....[5]....
        /*0090*/ 	.word	0xffffffff


	//   ....[6]....
        /*0094*/ 	.word	0xffffffff


	//   ....[7]....
        /*0098*/ 	.word	0xffffffff


	//   ....[8]....
        /*009c*/ 	.word	0xffffffff


	//   ....[9]....
        /*00a0*/ 	.word	0xffffffff


	//   ....[10]....
        /*00a4*/ 	.word	0xffffffff


	//   ....[11]....
        /*00a8*/ 	.word	0xffffffff


	//   ....[12]....
        /*00ac*/ 	.word	0xffffffff


	//   ....[13]....
        /*00b0*/ 	.word	0xffffffff


	//   ....[14]....
        /*00b4*/ 	.word	0xffffffff


	//   ....[15]....
        /*00b8*/ 	.word	0xffffffff


	//   ....[16]....
        /*00bc*/ 	.word	0xffffffff


	//   ....[17]....
        /*00c0*/ 	.word	0xffffffff


	//   ....[18]....
        /*00c4*/ 	.word	0xffffffff


	//   ....[19]....
        /*00c8*/ 	.word	0xffffffff


	//   ....[20]....
        /*00cc*/ 	.word	0xffffffff


	//   ....[21]....
        /*00d0*/ 	.word	0xffffffff


	//   ....[22]....
        /*00d4*/ 	.word	0xffffffff


	//   ....[23]....
        /*00d8*/ 	.word	0xffffffff


	//   ....[24]....
        /*00dc*/ 	.word	0xffffffff


	//   ....[25]....
        /*00e0*/ 	.word	0xffffffff


	//   ....[26]....
        /*00e4*/ 	.word	0xffffffff


	//   ....[27]....
        /*00e8*/ 	.word	0xffffffff


	//   ....[28]....
        /*00ec*/ 	.word	0xffffffff


	//   ....[29]....
        /*00f0*/ 	.word	0xffffffff


	//   ....[30]....
        /*00f4*/ 	.word	0xffffffff


	//   ....[31]....
        /*00f8*/ 	.word	0xffffffff


	//   ....[32]....
        /*00fc*/ 	.word	0xffffffff


	//   ....[33]....
        /*0100*/ 	.word	0xffffffff


	//   ....[34]....
        /*0104*/ 	.word	0xffffffff


	//   ....[35]....
        /*0108*/ 	.word	0xffffffff


	//   ....[36]....
        /*010c*/ 	.word	0xffffffff


	//   ....[37]....
        /*0110*/ 	.word	0xffffffff


	//   ....[38]....
        /*0114*/ 	.word	0xffffffff


	//   ....[39]....
        /*0118*/ 	.word	0xffffffff


	//   ....[40]....
        /*011c*/ 	.word	0xffffffff


	//   ....[41]....
        /*0120*/ 	.word	0xffffffff


	//   ....[42]....
        /*0124*/ 	.word	0xffffffff


	//   ....[43]....
        /*0128*/ 	.word	0xffffffff


	//   ....[44]....
        /*012c*/ 	.word	0xffffffff


	//   ....[45]....
        /*0130*/ 	.word	0xffffffff


	//   ....[46]....
        /*0134*/ 	.word	0xffffffff


	//   ....[47]....
        /*0138*/ 	.word	0xffffffff


	//   ....[48]....
        /*013c*/ 	.word	0xffffffff


	//   ....[49]....
        /*0140*/ 	.word	0xffffffff


	//   ....[50]....
        /*0144*/ 	.word	0xffffffff


	//   ....[51]....
        /*0148*/ 	.word	0xffffffff


	//   ....[52]....
        /*014c*/ 	.word	0xffffffff


	//   ....[53]....
        /*0150*/ 	.word	0xffffffff


	//   ....[54]....
        /*0154*/ 	.word	0xffffffff


	//   ....[55]....
        /*0158*/ 	.word	0xffffffff


	//   ....[56]....
        /*015c*/ 	.word	0xffffffff


	//   ....[57]....
        /*0160*/ 	.word	0xffffffff


	//   ....[58]....
        /*0164*/ 	.word	0xffffffff


	//   ....[59]....
        /*0168*/ 	.word	0xffffffff


	//   ....[60]....
        /*016c*/ 	.word	0xffffffff


	//   ....[61]....
        /*0170*/ 	.word	0xffffffff


	//   ....[62]....
        /*0174*/ 	.word	0xffffffff


	//   ....[63]....
        /*0178*/ 	.word	0xffffffff


	//   ....[64]....
        /*017c*/ 	.word	0xffffffff


	//   ....[65]....
        /*0180*/ 	.word	0xffffffff


	//   ....[66]....
        /*0184*/ 	.word	0xffffffff


	//   ....[67]....
        /*0188*/ 	.word	0xffffffff


	//   ....[68]....
        /*018c*/ 	.word	0xffffffff


	//   ....[69]....
        /*0190*/ 	.word	0xffffffff


	//   ....[70]....
        /*0194*/ 	.word	0xffffffff


	//   ....[71]....
        /*0198*/ 	.word	0xffffffff


	//   ....[72]....
        /*019c*/ 	.word	0xffffffff


	//   ....[73]....
        /*01a0*/ 	.word	0xffffffff


	//   ....[74]....
        /*01a4*/ 	.word	0xffffffff


	//   ....[75]....
        /*01a8*/ 	.word	0xffffffff


	//   ....[76]....
        /*01ac*/ 	.word	0xffffffff


	//   ....[77]....
        /*01b0*/ 	.word	0xffffffff


	//   ....[78]....
        /*01b4*/ 	.word	0xffffffff


	//   ....[79]....
        /*01b8*/ 	.word	0xffffffff


	//   ....[80]....
        /*01bc*/ 	.word	0xffffffff


	//   ....[81]....
        /*01c0*/ 	.word	0xffffffff


	//   ....[82]....
        /*01c4*/ 	.word	0xffffffff


	//   ....[83]....
        /*01c8*/ 	.word	0xffffffff


	//   ....[84]....
        /*01cc*/ 	.word	0xffffffff


	//   ....[85]....
        /*01d0*/ 	.word	0xffffffff


	//   ....[86]....
        /*01d4*/ 	.word	0xffffffff


	//   ....[87]....
        /*01d8*/ 	.word	0xffffffff


	//   ....[88]....
        /*01dc*/ 	.word	0xffffffff


	//   ....[89]....
        /*01e0*/ 	.word	0xffffffff


	//   ....[90]....
        /*01e4*/ 	.word	0xffffffff


	//   ....[91]....
        /*01e8*/ 	.word	0xffffffff


	//   ....[92]....
        /*01ec*/ 	.word	0xffffffff


	//   ....[93]....
        /*01f0*/ 	.word	0xffffffff


	//   ....[94]....
        /*01f4*/ 	.word	0xffffffff


	//   ....[95]....
        /*01f8*/ 	.word	0xffffffff


	//   ....[96]....
        /*01fc*/ 	.word	0xffffffff


	//   ....[97]....
        /*0200*/ 	.word	0xffffffff


	//   ....[98]....
        /*0204*/ 	.word	0xffffffff


	//   ....[99]....
        /*0208*/ 	.word	0xffffffff


	//   ....[100]....
        /*020c*/ 	.word	0xffffffff


	//   ....[101]....
        /*0210*/ 	.word	0xffffffff


	//   ....[102]....
        /*0214*/ 	.word	0xffffffff


	//   ....[103]....
        /*0218*/ 	.word	0xffffffff


	//   ....[104]....
        /*021c*/ 	.word	0xffffffff


	//   ....[105]....
        /*0220*/ 	.word	0xffffffff


	//   ....[106]....
        /*0224*/ 	.word	0xffffffff


	//   ....[107]....
        /*0228*/ 	.word	0xffffffff


	//   ....[108]....
        /*022c*/ 	.word	0xffffffff


	//   ....[109]....
        /*0230*/ 	.word	0xffffffff


	//   ....[110]....
        /*0234*/ 	.word	0xffffffff


	//   ....[111]....
        /*0238*/ 	.word	0xffffffff


	//   ....[112]....
        /*023c*/ 	.word	0xffffffff


	//   ....[113]....
        /*0240*/ 	.word	0xffffffff


	//   ....[114]....
        /*0244*/ 	.word	0xffffffff


	//   ....[115]....
        /*0248*/ 	.word	0xffffffff


	//   ....[116]....
        /*024c*/ 	.word	0xffffffff


	//   ....[117]....
        /*0250*/ 	.word	0xffffffff


	//   ....[118]....
        /*0254*/ 	.word	0xffffffff


	//   ....[119]....
        /*0258*/ 	.word	0xffffffff


	//   ....[120]....
        /*025c*/ 	.word	0xffffffff


	//   ....[121]....
        /*0260*/ 	.word	0xffffffff


	//   ....[122]....
        /*0264*/ 	.word	0xffffffff


	//   ....[123]....
        /*0268*/ 	.word	0xffffffff


	//   ....[124]....
        /*026c*/ 	.word	0xffffffff


	//   ....[125]....
        /*0270*/ 	.word	0xffffffff


	//   ....[126]....
        /*0274*/ 	.word	0xffffffff


	//   ....[127]....
        /*0278*/ 	.word	0xffffffff


	//   ....[128]....
        /*027c*/ 	.word	0xffffffff


	//   ....[129]....
        /*0280*/ 	.word	0xffffffff


	//   ....[130]....
        /*0284*/ 	.word	0xffffffff


	//   ....[131]....
        /*0288*/ 	.word	0xffffffff


	//   ....[132]....
        /*028c*/ 	.word	0xffffffff


	//   ....[133]....
        /*0290*/ 	.word	0xffffffff


	//   ....[134]....
        /*0294*/ 	.word	0xffffffff


	//   ....[135]....
        /*0298*/ 	.word	0xffffffff


	//   ....[136]....
        /*029c*/ 	.word	0xffffffff


	//   ....[137]....
        /*02a0*/ 	.word	0xffffffff


	//   ....[138]....
        /*02a4*/ 	.word	0xffffffff


	//   ....[139]....
        /*02a8*/ 	.word	0xffffffff


	//   ....[140]....
        /*02ac*/ 	.word	0xffffffff


	//   ....[141]....
        /*02b0*/ 	.word	0xffffffff


	//   ....[142]....
        /*02b4*/ 	.word	0xffffffff


	//   ....[143]....
        /*02b8*/ 	.word	0xffffffff


	//   ....[144]....
        /*02bc*/ 	.word	0xffffffff


	//   ....[145]....
        /*02c0*/ 	.word	0xffffffff


	//   ....[146]....
        /*02c4*/ 	.word	0xffffffff


	//   ....[147]....
        /*02c8*/ 	.word	0xffffffff


	//   ....[148]....
        /*02cc*/ 	.word	0xffffffff


	//   ....[149]....
        /*02d0*/ 	.word	0xffffffff


	//   ....[150]....
        /*02d4*/ 	.word	0xffffffff


	//   ....[151]....
        /*02d8*/ 	.word	0xffffffff


	//   ....[152]....
        /*02dc*/ 	.word	0xffffffff


	//   ....[153]....
        /*02e0*/ 	.word	0xffffffff


	//   ....[154]....
        /*02e4*/ 	.word	0xffffffff


	//   ....[155]....
        /*02e8*/ 	.word	0xffffffff


	//   ....[156]....
        /*02ec*/ 	.word	0xffffffff


	//   ....[157]....
        /*02f0*/ 	.word	0xffffffff


	//   ....[158]....
        /*02f4*/ 	.word	0xffffffff


	//   ....[159]....
        /*02f8*/ 	.word	0xffffffff


	//   ....[160]....
        /*02fc*/ 	.word	0xffffffff


	//   ....[161]....
        /*0300*/ 	.word	0xffffffff


	//   ....[162]....
        /*0304*/ 	.word	0xffffffff


	//   ....[163]....
        /*0308*/ 	.word	0xffffffff


	//   ....[164]....
        /*030c*/ 	.word	0xffffffff


	//   ....[165]....
        /*0310*/ 	.word	0xffffffff


	//   ....[166]....
        /*0314*/ 	.word	0xffffffff


	//   ....[167]....
        /*0318*/ 	.word	0xffffffff


	//   ....[168]....
        /*031c*/ 	.word	0xffffffff


	//   ....[169]....
        /*0320*/ 	.word	0xffffffff


	//   ....[170]....
        /*0324*/ 	.word	0xffffffff


	//   ....[171]....
        /*0328*/ 	.word	0xffffffff


	//   ....[172]....
        /*032c*/ 	.word	0xffffffff


	//   ....[173]....
        /*0330*/ 	.word	0xffffffff


	//   ....[174]....
        /*0334*/ 	.word	0xffffffff


	//   ....[175]....
        /*0338*/ 	.word	0xffffffff


	//   ....[176]....
        /*033c*/ 	.word	0xffffffff


	//   ....[177]....
        /*0340*/ 	.word	0xffffffff


	//   ....[178]....
        /*0344*/ 	.word	0xffffffff


	//   ....[179]....
        /*0348*/ 	.word	0xffffffff


	//   ....[180]....
        /*034c*/ 	.word	0xffffffff


	//   ....[181]....
        /*0350*/ 	.word	0xffffffff


	//   ....[182]....
        /*0354*/ 	.word	0xffffffff


	//   ....[183]....
        /*0358*/ 	.word	0xffffffff


	//   ....[184]....
        /*035c*/ 	.word	0xffffffff


	//   ....[185]....
        /*0360*/ 	.word	0xffffffff


	//   ....[186]....
        /*0364*/ 	.word	0xffffffff


	//   ....[187]....
        /*0368*/ 	.word	0xffffffff


	//   ....[188]....
        /*036c*/ 	.word	0xffffffff


	//   ....[189]....
        /*0370*/ 	.word	0xffffffff


	//   ....[190]....
        /*0374*/ 	.word	0xffffffff


	//   ....[191]....
        /*0378*/ 	.word	0xffffffff


	//   ....[192]....
        /*037c*/ 	.word	0xffffffff


	//   ....[193]....
        /*0380*/ 	.word	0xffffffff


	//   ....[194]....
        /*0384*/ 	.word	0xffffffff


	//   ....[195]....
        /*0388*/ 	.word	0xffffffff


	//   ....[196]....
        /*038c*/ 	.word	0xffffffff


	//   ....[197]....
        /*0390*/ 	.word	0xffffffff


	//   ....[198]....
        /*0394*/ 	.word	0xffffffff


	//   ....[199]....
        /*0398*/ 	.word	0xffffffff


	//   ....[200]....
        /*039c*/ 	.word	0xffffffff


	//   ....[201]....
        /*03a0*/ 	.word	0xffffffff


	//   ....[202]....
        /*03a4*/ 	.word	0xffffffff


	//   ....[203]....
        /*03a8*/ 	.word	0xffffffff


	//   ....[204]....
        /*03ac*/ 	.word	0xffffffff


	//   ....[205]....
        /*03b0*/ 	.word	0xffffffff


	//   ....[206]....
        /*03b4*/ 	.word	0xffffffff


	//   ....[207]....
        /*03b8*/ 	.word	0xffffffff


	//   ....[208]....
        /*03bc*/ 	.word	0xffffffff


	//   ....[209]....
        /*03c0*/ 	.word	0xffffffff


	//   ....[210]....
        /*03c4*/ 	.word	0xffffffff


	//   ....[211]....
        /*03c8*/ 	.word	0xffffffff


	//   ....[212]....
        /*03cc*/ 	.word	0xffffffff


	//   ....[213]....
        /*03d0*/ 	.word	0xffffffff


	//   ....[214]....
        /*03d4*/ 	.word	0xffffffff


	//   ....[215]....
        /*03d8*/ 	.word	0xffffffff


	//   ....[216]....
        /*03dc*/ 	.word	0xffffffff


	//   ....[217]....
        /*03e0*/ 	.word	0xffffffff


	//   ....[218]....
        /*03e4*/ 	.word	0xffffffff


	//   ....[219]....
        /*03e8*/ 	.word	0xffffffff


	//   ....[220]....
        /*03ec*/ 	.word	0xffffffff


	//   ....[221]....
        /*03f0*/ 	.word	0xffffffff


	//   ....[222]....
        /*03f4*/ 	.word	0xffffffff


	//   ....[223]....
        /*03f8*/ 	.word	0xffffffff


	//   ....[224]....
        /*03fc*/ 	.word	0xffffffff


	//   ....[225]....
        /*0400*/ 	.word	0xffffffff


	//   ....[226]....
        /*0404*/ 	.word	0xffffffff


	//   ....[227]....
        /*0408*/ 	.word	0xffffffff


	//   ....[228]....
        /*040c*/ 	.word	0xffffffff


	//   ....[229]....
        /*0410*/ 	.word	0xffffffff


	//   ....[230]....
        /*0414*/ 	.word	0xffffffff


	//   ....[231]....
        /*0418*/ 	.word	0xffffffff


	//   ....[232]....
        /*041c*/ 	.word	0xffffffff


	//   ....[233]....
        /*0420*/ 	.word	0xffffffff


	//   ....[234]....
        /*0424*/ 	.word	0xffffffff


	//   ....[235]....
        /*0428*/ 	.word	0xffffffff


	//   ....[236]....
        /*042c*/ 	.word	0xffffffff


	//   ....[237]....
        /*0430*/ 	.word	0xffffffff


	//   ....[238]....
        /*0434*/ 	.word	0xffffffff


	//   ....[239]....
        /*0438*/ 	.word	0xffffffff


	//   ....[240]....
        /*043c*/ 	.word	0xffffffff


	//   ....[241]....
        /*0440*/ 	.word	0xffffffff


	//   ....[242]....
        /*0444*/ 	.word	0xffffffff


	//   ....[243]....
        /*0448*/ 	.word	0xffffffff


	//   ....[244]....
        /*044c*/ 	.word	0xffffffff


	//   ....[245]....
        /*0450*/ 	.word	0xffffffff


	//   ....[246]....
        /*0454*/ 	.word	0xffffffff


	//   ....[247]....
        /*0458*/ 	.word	0xffffffff


	//   ....[248]....
        /*045c*/ 	.word	0xffffffff


	//   ....[249]....
        /*0460*/ 	.word	0xffffffff


	//   ....[250]....
        /*0464*/ 	.word	0xffffffff


	//   ....[251]....
        /*0468*/ 	.word	0xffffffff


	//   ....[252]....
        /*046c*/ 	.word	0xffffffff


	//   ....[253]....
        /*0470*/ 	.word	0xffffffff


	//   ....[254]....
        /*0474*/ 	.word	0xffffffff


	//   ....[255]....
        /*0478*/ 	.word	0xffffffff


	//   ....[0]....
        /*047c*/ 	.word	0xffffffff


	//   ....[1]....
        /*0480*/ 	.word	0xffffffff


	//   ....[2]....
        /*0484*/ 	.word	0xffffffff


	//   ....[3]....
        /*0488*/ 	.word	0xffffffff


	//   ....[4]....
        /*048c*/ 	.word	0xffffffff


	//   ....[5]....
        /*0490*/ 	.word	0xffffffff


	//   ....[6]....
        /*0494*/ 	.word	0xffffffff


	//   ....[7]....
        /*0498*/ 	.word	0xffffffff


	//   ....[8]....
        /*049c*/ 	.word	0xffffffff


	//   ....[9]....
        /*04a0*/ 	.word	0xffffffff


	//   ....[10]....
        /*04a4*/ 	.word	0xffffffff


	//   ....[11]....
        /*04a8*/ 	.word	0xffffffff


	//   ....[12]....
        /*04ac*/ 	.word	0xffffffff


	//   ....[13]....
        /*04b0*/ 	.word	0xffffffff


	//   ....[14]....
        /*04b4*/ 	.word	0xffffffff


	//   ....[15]....
        /*04b8*/ 	.word	0xffffffff


	//   ....[16]....
        /*04bc*/ 	.word	0xffffffff


	//   ....[17]....
        /*04c0*/ 	.word	0xffffffff


	//   ....[18]....
        /*04c4*/ 	.word	0xffffffff


	//   ....[19]....
        /*04c8*/ 	.word	0xffffffff


	//   ....[20]....
        /*04cc*/ 	.word	0xffffffff


	//   ....[21]....
        /*04d0*/ 	.word	0xffffffff


	//   ....[22]....
        /*04d4*/ 	.word	0xffffffff


	//   ....[23]....
        /*04d8*/ 	.word	0xffffffff


	//   ....[24]....
        /*04dc*/ 	.word	0xffffffff


	//   ....[25]....
        /*04e0*/ 	.word	0xffffffff


	//   ....[26]....
        /*04e4*/ 	.word	0xffffffff


	//   ....[27]....
        /*04e8*/ 	.word	0xffffffff


	//   ....[28]....
        /*04ec*/ 	.word	0xffffffff


	//   ....[29]....
        /*04f0*/ 	.word	0xffffffff


	//   ....[30]....
        /*04f4*/ 	.word	0xffffffff


	//   ....[31]....
        /*04f8*/ 	.word	0xffffffff


	//   ....[32]....
        /*04fc*/ 	.word	0xffffffff


	//   ....[33]....
        /*0500*/ 	.word	0xffffffff


	//   ....[34]....
        /*0504*/ 	.word	0xffffffff


	//   ....[35]....
        /*0508*/ 	.word	0xffffffff


	//   ....[36]....
        /*050c*/ 	.word	0xffffffff


	//   ....[37]....
        /*0510*/ 	.word	0xffffffff


	//   ....[38]....
        /*0514*/ 	.word	0xffffffff


	//   ....[39]....
        /*0518*/ 	.word	0xffffffff


	//   ....[40]....
        /*051c*/ 	.word	0xffffffff


	//   ....[41]....
        /*0520*/ 	.word	0xffffffff


	//   ....[42]....
        /*0524*/ 	.word	0xffffffff


	//   ....[43]....
        /*0528*/ 	.word	0xffffffff


	//   ....[44]....
        /*052c*/ 	.word	0xffffffff


	//   ....[45]....
        /*0530*/ 	.word	0xffffffff


	//   ....[46]....
        /*0534*/ 	.word	0xffffffff


	//   ....[47]....
        /*0538*/ 	.word	0xffffffff


	//   ....[48]....
        /*053c*/ 	.word	0xffffffff


	//   ....[49]....
        /*0540*/ 	.word	0xffffffff


	//   ....[50]....
        /*0544*/ 	.word	0xffffffff


	//   ....[51]....
        /*0548*/ 	.word	0xffffffff


	//   ....[52]....
        /*054c*/ 	.word	0xffffffff


	//   ....[53]....
        /*0550*/ 	.word	0xffffffff


	//   ....[54]....
        /*0554*/ 	.word	0xffffffff


	//   ....[55]....
        /*0558*/ 	.word	0xffffffff


	//   ....[56]....
        /*055c*/ 	.word	0xffffffff


	//   ....[57]....
        /*0560*/ 	.word	0xffffffff


	//   ....[58]....
        /*0564*/ 	.word	0xffffffff


	//   ....[59]....
        /*0568*/ 	.word	0xffffffff


	//   ....[60]....
        /*056c*/ 	.word	0xffffffff


	//   ....[61]....
        /*0570*/ 	.word	0xffffffff


	//   ....[62]....
        /*0574*/ 	.word	0xffffffff


	//   ....[63]....
        /*0578*/ 	.word	0xffffffff


	//   ....[64]....
        /*057c*/ 	.word	0xffffffff


	//   ....[65]....
        /*0580*/ 	.word	0xffffffff


	//   ....[66]....
        /*0584*/ 	.word	0xffffffff


	//   ....[67]....
        /*0588*/ 	.word	0xffffffff


	//   ....[68]....
        /*058c*/ 	.word	0xffffffff


	//   ....[69]....
        /*0590*/ 	.word	0xffffffff


	//   ....[70]....
        /*0594*/ 	.word	0xffffffff


	//   ....[71]....
        /*0598*/ 	.word	0xffffffff


	//   ....[72]....
        /*059c*/ 	.word	0xffffffff


	//   ....[73]....
        /*05a0*/ 	.word	0xffffffff


	//   ....[74]....
        /*05a4*/ 	.word	0xffffffff


	//   ....[75]....
        /*05a8*/ 	.word	0xffffffff


	//   ....[76]....
        /*05ac*/ 	.word	0xffffffff


	//   ....[77]....
        /*05b0*/ 	.word	0xffffffff


	//   ....[78]....
        /*05b4*/ 	.word	0xffffffff


	//   ....[79]....
        /*05b8*/ 	.word	0xffffffff


	//   ....[80]....
        /*05bc*/ 	.word	0xffffffff


	//   ....[81]....
        /*05c0*/ 	.word	0xffffffff


	//   ....[82]....
        /*05c4*/ 	.word	0xffffffff


	//   ....[83]....
        /*05c8*/ 	.word	0xffffffff


	//   ....[84]....
        /*05cc*/ 	.word	0xffffffff


	//   ....[85]....
        /*05d0*/ 	.word	0xffffffff


	//   ....[86]....
        /*05d4*/ 	.word	0xffffffff


	//   ....[87]....
        /*05d8*/ 	.word	0xffffffff


	//   ....[88]....
        /*05dc*/ 	.word	0xffffffff


	//   ....[89]....
        /*05e0*/ 	.word	0xffffffff


	//   ....[90]....
        /*05e4*/ 	.word	0xffffffff


	//   ....[91]....
        /*05e8*/ 	.word	0xffffffff


	//   ....[92]....
        /*05ec*/ 	.word	0xffffffff


	//   ....[93]....
        /*05f0*/ 	.word	0xffffffff


	//   ....[94]....
        /*05f4*/ 	.word	0xffffffff


	//   ....[95]....
        /*05f8*/ 	.word	0xffffffff


	//   ....[96]....
        /*05fc*/ 	.word	0xffffffff


	//   ....[97]....
        /*0600*/ 	.word	0xffffffff


	//   ....[98]....
        /*0604*/ 	.word	0xffffffff


	//   ....[99]....
        /*0608*/ 	.word	0xffffffff


	//   ....[100]....
        /*060c*/ 	.word	0xffffffff


	//   ....[101]....
        /*0610*/ 	.word	0xffffffff


	//   ....[102]....
        /*0614*/ 	.word	0xffffffff


	//   ....[103]....
        /*0618*/ 	.word	0xffffffff


	//   ....[104]....
        /*061c*/ 	.word	0xffffffff


	//   ....[105]....
        /*0620*/ 	.word	0xffffffff


	//   ....[106]....
        /*0624*/ 	.word	0xffffffff


	//   ....[107]....
        /*0628*/ 	.word	0xffffffff


	//   ....[108]....
        /*062c*/ 	.word	0xffffffff


	//   ....[109]....
        /*0630*/ 	.word	0xffffffff


	//   ....[110]....
        /*0634*/ 	.word	0xffffffff


	//   ....[111]....
        /*0638*/ 	.word	0xffffffff


	//   ....[112]....
        /*063c*/ 	.word	0xffffffff


	//   ....[113]....
        /*0640*/ 	.word	0xffffffff


	//   ....[114]....
        /*0644*/ 	.word	0xffffffff


	//   ....[115]....
        /*0648*/ 	.word	0xffffffff


	//   ....[116]....
        /*064c*/ 	.word	0xffffffff


	//   ....[117]....
        /*0650*/ 	.word	0xffffffff


	//   ....[118]....
        /*0654*/ 	.word	0xffffffff


	//   ....[119]....
        /*0658*/ 	.word	0xffffffff


	//   ....[120]....
        /*065c*/ 	.word	0xffffffff


	//   ....[121]....
        /*0660*/ 	.word	0xffffffff


	//   ....[122]....
        /*0664*/ 	.word	0xffffffff


	//   ....[123]....
        /*0668*/ 	.word	0xffffffff


	//   ....[124]....
        /*066c*/ 	.word	0xffffffff


	//   ....[125]....
        /*0670*/ 	.word	0xffffffff


	//   ....[126]....
        /*0674*/ 	.word	0xffffffff


	//   ....[127]....
        /*0678*/ 	.word	0xffffffff


	//   ....[128]....
        /*067c*/ 	.word	0xffffffff


	//   ....[129]....
        /*0680*/ 	.word	0xffffffff


	//   ....[130]....
        /*0684*/ 	.word	0xffffffff


	//   ....[131]....
        /*0688*/ 	.word	0xffffffff


	//   ....[132]....
        /*068c*/ 	.word	0xffffffff


	//   ....[133]....
        /*0690*/ 	.word	0xffffffff


	//   ....[134]....
        /*0694*/ 	.word	0xffffffff


	//   ....[135]....
        /*0698*/ 	.word	0xffffffff


	//   ....[136]....
        /*069c*/ 	.word	0xffffffff


	//   ....[137]....
        /*06a0*/ 	.word	0xffffffff


	//   ....[138]....
        /*06a4*/ 	.word	0xffffffff


	//   ....[139]....
        /*06a8*/ 	.word	0xffffffff


	//   ....[140]....
        /*06ac*/ 	.word	0xffffffff


	//   ....[141]....
        /*06b0*/ 	.word	0xffffffff


	//   ....[142]....
        /*06b4*/ 	.word	0xffffffff


	//   ....[143]....
        /*06b8*/ 	.word	0xffffffff


	//   ....[144]....
        /*06bc*/ 	.word	0xffffffff


	//   ....[145]....
        /*06c0*/ 	.word	0xffffffff


	//   ....[146]....
        /*06c4*/ 	.word	0xffffffff


	//   ....[147]....
        /*06c8*/ 	.word	0xffffffff


	//   ....[148]....
        /*06cc*/ 	.word	0xffffffff


	//   ....[149]....
        /*06d0*/ 	.word	0xffffffff


	//   ....[150]....
        /*06d4*/ 	.word	0xffffffff


	//   ....[151]....
        /*06d8*/ 	.word	0xffffffff


	//   ....[152]....
        /*06dc*/ 	.word	0xffffffff


	//   ....[153]....
        /*06e0*/ 	.word	0xffffffff


	//   ....[154]....
        /*06e4*/ 	.word	0xffffffff


	//   ....[155]....
        /*06e8*/ 	.word	0xffffffff


	//   ....[156]....
        /*06ec*/ 	.word	0xffffffff


	//   ....[157]....
        /*06f0*/ 	.word	0xffffffff


	//   ....[158]....
        /*06f4*/ 	.word	0xffffffff


	//   ....[159]....
        /*06f8*/ 	.word	0xffffffff


	//   ....[160]....
        /*06fc*/ 	.word	0xffffffff


	//   ....[161]....
        /*0700*/ 	.word	0xffffffff


	//   ....[162]....
        /*0704*/ 	.word	0xffffffff


	//   ....[163]....
        /*0708*/ 	.word	0xffffffff


	//   ....[164]....
        /*070c*/ 	.word	0xffffffff


	//   ....[165]....
        /*0710*/ 	.word	0xffffffff


	//   ....[166]....
        /*0714*/ 	.word	0xffffffff


	//   ....[167]....
        /*0718*/ 	.word	0xffffffff


	//   ....[168]....
        /*071c*/ 	.word	0xffffffff


	//   ....[169]....
        /*0720*/ 	.word	0xffffffff


	//   ....[170]....
        /*0724*/ 	.word	0xffffffff


	//   ....[171]....
        /*0728*/ 	.word	0xffffffff


	//   ....[172]....
        /*072c*/ 	.word	0xffffffff


	//   ....[173]....
        /*0730*/ 	.word	0xffffffff


	//   ....[174]....
        /*0734*/ 	.word	0xffffffff


	//   ....[175]....
        /*0738*/ 	.word	0xffffffff


	//   ....[176]....
        /*073c*/ 	.word	0xffffffff


	//   ....[177]....
        /*0740*/ 	.word	0xffffffff


	//   ....[178]....
        /*0744*/ 	.word	0xffffffff


	//   ....[179]....
        /*0748*/ 	.word	0xffffffff


	//   ....[180]....
        /*074c*/ 	.word	0xffffffff


	//   ....[181]....
        /*0750*/ 	.word	0xffffffff


	//   ....[182]....
        /*0754*/ 	.word	0xffffffff


	//   ....[183]....
        /*0758*/ 	.word	0xffffffff


	//   ....[184]....
        /*075c*/ 	.word	0xffffffff


	//   ....[185]....
        /*0760*/ 	.word	0xffffffff


	//   ....[186]....
        /*0764*/ 	.word	0xffffffff


	//   ....[187]....
        /*0768*/ 	.word	0xffffffff


	//   ....[188]....
        /*076c*/ 	.word	0xffffffff


	//   ....[189]....
        /*0770*/ 	.word	0xffffffff


	//   ....[190]....
        /*0774*/ 	.word	0xffffffff


	//   ....[191]....
        /*0778*/ 	.word	0xffffffff


	//   ....[192]....
        /*077c*/ 	.word	0xffffffff


	//   ....[193]....
        /*0780*/ 	.word	0xffffffff


	//   ....[194]....
        /*0784*/ 	.word	0xffffffff


	//   ....[195]....
        /*0788*/ 	.word	0xffffffff


	//   ....[196]....
        /*078c*/ 	.word	0xffffffff


	//   ....[197]....
        /*0790*/ 	.word	0xffffffff


	//   ....[198]....
        /*0794*/ 	.word	0xffffffff


	//   ....[199]....
        /*0798*/ 	.word	0xffffffff


	//   ....[200]....
        /*079c*/ 	.word	0xffffffff


	//   ....[201]....
        /*07a0*/ 	.word	0xffffffff


	//   ....[202]....
        /*07a4*/ 	.word	0xffffffff


	//   ....[203]....
        /*07a8*/ 	.word	0xffffffff


	//   ....[204]....
        /*07ac*/ 	.word	0xffffffff


	//   ....[205]....
        /*07b0*/ 	.word	0xffffffff


	//   ....[206]....
        /*07b4*/ 	.word	0xffffffff


	//   ....[207]....
        /*07b8*/ 	.word	0xffffffff


	//   ....[208]....
        /*07bc*/ 	.word	0xffffffff


	//   ....[209]....
        /*07c0*/ 	.word	0xffffffff


	//   ....[210]....
        /*07c4*/ 	.word	0xffffffff


	//   ....[211]....
        /*07c8*/ 	.word	0xffffffff


	//   ....[212]....
        /*07cc*/ 	.word	0xffffffff


	//   ....[213]....
        /*07d0*/ 	.word	0xffffffff


	//   ....[214]....
        /*07d4*/ 	.word	0xffffffff


	//   ....[215]....
        /*07d8*/ 	.word	0xffffffff


	//   ....[216]....
        /*07dc*/ 	.word	0xffffffff


	//   ....[217]....
        /*07e0*/ 	.word	0xffffffff


	//   ....[218]....
        /*07e4*/ 	.word	0xffffffff


	//   ....[219]....
        /*07e8*/ 	.word	0xffffffff


	//   ....[220]....
        /*07ec*/ 	.word	0xffffffff


	//   ....[221]....
        /*07f0*/ 	.word	0xffffffff


	//   ....[222]....
        /*07f4*/ 	.word	0xffffffff


	//   ....[223]....
        /*07f8*/ 	.word	0xffffffff


	//   ....[224]....
        /*07fc*/ 	.word	0xffffffff


	//   ....[225]....
        /*0800*/ 	.word	0xffffffff


	//   ....[226]....
        /*0804*/ 	.word	0xffffffff


	//   ....[227]....
        /*0808*/ 	.word	0xffffffff


	//   ....[228]....
        /*080c*/ 	.word	0xffffffff


	//   ....[229]....
        /*0810*/ 	.word	0xffffffff


	//   ....[230]....
        /*0814*/ 	.word	0xffffffff


	//   ....[231]....
        /*0818*/ 	.word	0xffffffff


	//   ....[232]....
        /*081c*/ 	.word	0xffffffff


	//   ....[233]....
        /*0820*/ 	.word	0xffffffff


	//   ....[234]....
        /*0824*/ 	.word	0xffffffff


	//   ....[235]....
        /*0828*/ 	.word	0xffffffff


	//   ....[236]....
        /*082c*/ 	.word	0xffffffff


	//   ....[237]....
        /*0830*/ 	.word	0xffffffff


	//   ....[238]....
        /*0834*/ 	.word	0xffffffff


	//   ....[239]....
        /*0838*/ 	.word	0xffffffff


	//   ....[240]....
        /*083c*/ 	.word	0xffffffff


	//   ....[241]....
        /*0840*/ 	.word	0xffffffff


	//   ....[242]....
        /*0844*/ 	.word	0xffffffff


	//   ....[243]....
        /*0848*/ 	.word	0xffffffff


	//   ....[244]....
        /*084c*/ 	.word	0xffffffff


	//   ....[245]....
        /*0850*/ 	.word	0xffffffff


	//   ....[246]....
        /*0854*/ 	.word	0xffffffff


	//   ....[247]....
        /*0858*/ 	.word	0xffffffff


	//   ....[248]....
        /*085c*/ 	.word	0xffffffff


	//   ....[249]....
        /*0860*/ 	.word	0xffffffff


	//   ....[250]....
        /*0864*/ 	.word	0xffffffff


	//   ....[251]....
        /*0868*/ 	.word	0xffffffff


	//   ....[252]....
        /*086c*/ 	.word	0xffffffff


	//   ....[253]....
        /*0870*/ 	.word	0xffffffff


	//   ....[254]....
        /*0874*/ 	.word	0xffffffff


	//   ....[255]....
        /*0878*/ 	.word	0xffffffff


	//   ....[0]....
        /*087c*/ 	.word	0xffffffff


	//   ....[1]....
        /*0880*/ 	.word	0xffffffff


	//   ....[2]....
        /*0884*/ 	.word	0xffffffff


	//   ....[3]....
        /*0888*/ 	.word	0xffffffff


	//   ....[4]....
        /*088c*/ 	.word	0xffffffff


	//   ....[5]....
        /*0890*/ 	.word	0xffffffff


	//   ....[6]....
        /*0894*/ 	.word	0xffffffff


	//   ....[7]....
        /*0898*/ 	.word	0xffffffff


	//   ....[8]....
        /*089c*/ 	.word	0xffffffff


	//   ....[9]....
        /*08a0*/ 	.word	0xffffffff


	//   ....[10]....
        /*08a4*/ 	.word	0xffffffff


	//   ....[11]....
        /*08a8*/ 	.word	0xffffffff


	//   ....[12]....
        /*08ac*/ 	.word	0xffffffff


	//   ....[13]....
        /*08b0*/ 	.word	0xffffffff


	//   ....[14]....
        /*08b4*/ 	.word	0xffffffff


	//   ....[15]....
        /*08b8*/ 	.word	0xffffffff


	//   ....[16]....
        /*08bc*/ 	.word	0xffffffff


	//   ....[17]....
        /*08c0*/ 	.word	0xffffffff


	//   ....[18]....
        /*08c4*/ 	.word	0xffffffff


	//   ....[19]....
        /*08c8*/ 	.word	0xffffffff


	//   ....[20]....
        /*08cc*/ 	.word	0xffffffff


	//   ....[21]....
        /*08d0*/ 	.word	0xffffffff


	//   ....[22]....
        /*08d4*/ 	.word	0xffffffff


	//   ....[23]....
        /*08d8*/ 	.word	0xffffffff


	//   ....[24]....
        /*08dc*/ 	.word	0xffffffff


	//   ....[25]....
        /*08e0*/ 	.word	0xffffffff


	//   ....[26]....
        /*08e4*/ 	.word	0xffffffff


	//   ....[27]....
        /*08e8*/ 	.word	0xffffffff


	//   ....[28]....
        /*08ec*/ 	.word	0xffffffff


	//   ....[29]....
        /*08f0*/ 	.word	0xffffffff


	//   ....[30]....
        /*08f4*/ 	.word	0xffffffff


	//   ....[31]....
        /*08f8*/ 	.word	0xffffffff


	//   ....[32]....
        /*08fc*/ 	.word	0xffffffff


	//   ....[33]....
        /*0900*/ 	.word	0xffffffff


	//   ....[34]....
        /*0904*/ 	.word	0xffffffff


	//   ....[35]....
        /*0908*/ 	.word	0xffffffff


	//   ....[36]....
        /*090c*/ 	.word	0xffffffff


	//   ....[37]....
        /*0910*/ 	.word	0xffffffff


	//   ....[38]....
        /*0914*/ 	.word	0xffffffff


	//   ....[39]....
        /*0918*/ 	.word	0xffffffff


	//   ....[40]....
        /*091c*/ 	.word	0xffffffff


	//   ....[41]....
        /*0920*/ 	.word	0xffffffff


	//   ....[42]....
        /*0924*/ 	.word	0xffffffff


	//   ....[43]....
        /*0928*/ 	.word	0xffffffff


	//   ....[44]....
        /*092c*/ 	.word	0xffffffff


	//   ....[45]....
        /*0930*/ 	.word	0xffffffff


	//   ....[46]....
        /*0934*/ 	.word	0xffffffff


	//   ....[47]....
        /*0938*/ 	.word	0xffffffff


	//   ....[48]....
        /*093c*/ 	.word	0xffffffff


	//   ....[49]....
        /*0940*/ 	.word	0xffffffff


	//   ....[50]....
        /*0944*/ 	.word	0xffffffff


	//   ....[51]....
        /*0948*/ 	.word	0xffffffff


	//   ....[52]....
        /*094c*/ 	.word	0xffffffff


	//   ....[53]....
        /*0950*/ 	.word	0xffffffff


	//   ....[54]....
        /*0954*/ 	.word	0xffffffff


	//   ....[55]....
        /*0958*/ 	.word	0xffffffff


	//   ....[56]....
        /*095c*/ 	.word	0xffffffff


	//   ....[57]....
        /*0960*/ 	.word	0xffffffff


	//   ....[58]....
        /*0964*/ 	.word	0xffffffff


	//   ....[59]....
        /*0968*/ 	.word	0xffffffff


	//   ....[60]....
        /*096c*/ 	.word	0xffffffff


	//   ....[61]....
        /*0970*/ 	.word	0xffffffff


	//   ....[62]....
        /*0974*/ 	.word	0xffffffff


	//   ....[63]....
        /*0978*/ 	.word	0xffffffff


	//   ....[64]....
        /*097c*/ 	.word	0xffffffff


	//   ....[65]....
        /*0980*/ 	.word	0xffffffff


	//   ....[66]....
        /*0984*/ 	.word	0xffffffff


	//   ....[67]....
        /*0988*/ 	.word	0xffffffff


	//   ....[68]....
        /*098c*/ 	.word	0xffffffff


	//   ....[69]....
        /*0990*/ 	.word	0xffffffff


	//   ....[70]....
        /*0994*/ 	.word	0xffffffff


	//   ....[71]....
        /*0998*/ 	.word	0xffffffff


	//   ....[72]....
        /*099c*/ 	.word	0xffffffff


	//   ....[73]....
        /*09a0*/ 	.word	0xffffffff


	//   ....[74]....
        /*09a4*/ 	.word	0xffffffff


	//   ....[75]....
        /*09a8*/ 	.word	0xffffffff


	//   ....[76]....
        /*09ac*/ 	.word	0xffffffff


	//   ....[77]....
        /*09b0*/ 	.word	0xffffffff


	//   ....[78]....
        /*09b4*/ 	.word	0xffffffff


	//   ....[79]....
        /*09b8*/ 	.word	0xffffffff


	//   ....[80]....
        /*09bc*/ 	.word	0xffffffff


	//   ....[81]....
        /*09c0*/ 	.word	0xffffffff


	//   ....[82]....
        /*09c4*/ 	.word	0xffffffff


	//   ....[83]....
        /*09c8*/ 	.word	0xffffffff


	//   ....[84]....
        /*09cc*/ 	.word	0xffffffff


	//   ....[85]....
        /*09d0*/ 	.word	0xffffffff


	//   ....[86]....
        /*09d4*/ 	.word	0xffffffff


	//   ....[87]....
        /*09d8*/ 	.word	0xffffffff


	//   ....[88]....
        /*09dc*/ 	.word	0xffffffff


	//   ....[89]....
        /*09e0*/ 	.word	0xffffffff


	//   ....[90]....
        /*09e4*/ 	.word	0xffffffff


	//   ....[91]....
        /*09e8*/ 	.word	0xffffffff


	//   ....[92]....
        /*09ec*/ 	.word	0xffffffff


	//   ....[93]....
        /*09f0*/ 	.word	0xffffffff


	//   ....[94]....
        /*09f4*/ 	.word	0xffffffff


	//   ....[95]....
        /*09f8*/ 	.word	0xffffffff


	//   ....[96]....
        /*09fc*/ 	.word	0xffffffff


	//   ....[97]....
        /*0a00*/ 	.word	0xffffffff


	//   ....[98]....
        /*0a04*/ 	.word	0xffffffff


	//   ....[99]....
        /*0a08*/ 	.word	0xffffffff


	//   ....[100]....
        /*0a0c*/ 	.word	0xffffffff


	//   ....[101]....
        /*0a10*/ 	.word	0xffffffff


	//   ....[102]....
        /*0a14*/ 	.word	0xffffffff


	//   ....[103]....
        /*0a18*/ 	.word	0xffffffff


	//   ....[104]....
        /*0a1c*/ 	.word	0xffffffff


	//   ....[105]....
        /*0a20*/ 	.word	0xffffffff


	//   ....[106]....
        /*0a24*/ 	.word	0xffffffff


	//   ....[107]....
        /*0a28*/ 	.word	0xffffffff


	//   ....[108]....
        /*0a2c*/ 	.word	0xffffffff


	//   ....[109]....
        /*0a30*/ 	.word	0xffffffff


	//   ....[110]....
        /*0a34*/ 	.word	0xffffffff


	//   ....[111]....
        /*0a38*/ 	.word	0xffffffff


	//   ....[112]....
        /*0a3c*/ 	.word	0xffffffff


	//   ....[113]....
        /*0a40*/ 	.word	0xffffffff


	//   ....[114]....
        /*0a44*/ 	.word	0xffffffff


	//   ....[115]....
        /*0a48*/ 	.word	0xffffffff


	//   ....[116]....
        /*0a4c*/ 	.word	0xffffffff


	//   ....[117]....
        /*0a50*/ 	.word	0xffffffff


	//   ....[118]....
        /*0a54*/ 	.word	0xffffffff


	//   ....[119]....
        /*0a58*/ 	.word	0xffffffff


	//   ....[120]....
        /*0a5c*/ 	.word	0xffffffff


	//   ....[121]....
        /*0a60*/ 	.word	0xffffffff


	//   ....[122]....
        /*0a64*/ 	.word	0xffffffff


	//   ....[123]....
        /*0a68*/ 	.word	0xffffffff


	//   ....[124]....
        /*0a6c*/ 	.word	0xffffffff


	//   ....[125]....
        /*0a70*/ 	.word	0xffffffff


	//   ....[126]....
        /*0a74*/ 	.word	0xffffffff


	//   ....[127]....
        /*0a78*/ 	.word	0xffffffff


	//   ....[128]....
        /*0a7c*/ 	.word	0xffffffff


	//   ....[129]....
        /*0a80*/ 	.word	0xffffffff


	//   ....[130]....
        /*0a84*/ 	.word	0xffffffff


	//   ....[131]....
        /*0a88*/ 	.word	0xffffffff


	//   ....[132]....
        /*0a8c*/ 	.word	0xffffffff


	//   ....[133]....
        /*0a90*/ 	.word	0xffffffff


	//   ....[134]....
        /*0a94*/ 	.word	0xffffffff


	//   ....[135]....
        /*0a98*/ 	.word	0xffffffff


	//   ....[136]....
        /*0a9c*/ 	.word	0xffffffff


	//   ....[137]....
        /*0aa0*/ 	.word	0xffffffff


	//   ....[138]....
        /*0aa4*/ 	.word	0xffffffff


	//   ....[139]....
        /*0aa8*/ 	.word	0xffffffff


	//   ....[140]....
        /*0aac*/ 	.word	0xffffffff


	//   ....[141]....
        /*0ab0*/ 	.word	0xffffffff


	//   ....[142]....
        /*0ab4*/ 	.word	0xffffffff


	//   ....[143]....
        /*0ab8*/ 	.word	0xffffffff


	//   ....[144]....
        /*0abc*/ 	.word	0xffffffff


	//   ....[145]....
        /*0ac0*/ 	.word	0xffffffff


	//   ....[146]....
        /*0ac4*/ 	.word	0xffffffff


	//   ....[147]....
        /*0ac8*/ 	.word	0xffffffff


	//   ....[148]....
        /*0acc*/ 	.word	0xffffffff


	//   ....[149]....
        /*0ad0*/ 	.word	0xffffffff


	//   ....[150]....
        /*0ad4*/ 	.word	0xffffffff


	//   ....[151]....
        /*0ad8*/ 	.word	0xffffffff


	//   ....[152]....
        /*0adc*/ 	.word	0xffffffff


	//   ....[153]....
        /*0ae0*/ 	.word	0xffffffff


	//   ....[154]....
        /*0ae4*/ 	.word	0xffffffff


	//   ....[155]....
        /*0ae8*/ 	.word	0xffffffff


	//   ....[156]....
        /*0aec*/ 	.word	0xffffffff


	//   ....[157]....
        /*0af0*/ 	.word	0xffffffff


	//   ....[158]....
        /*0af4*/ 	.word	0xffffffff


	//   ....[159]....
        /*0af8*/ 	.word	0xffffffff


	//   ....[160]....
        /*0afc*/ 	.word	0xffffffff


	//   ....[161]....
        /*0b00*/ 	.word	0xffffffff


	//   ....[162]....
        /*0b04*/ 	.word	0xffffffff


	//   ....[163]....
        /*0b08*/ 	.word	0xffffffff


	//   ....[164]....
        /*0b0c*/ 	.word	0xffffffff


	//   ....[165]....
        /*0b10*/ 	.word	0xffffffff


	//   ....[166]....
        /*0b14*/ 	.word	0xffffffff


	//   ....[167]....
        /*0b18*/ 	.word	0xffffffff


	//   ....[168]....
        /*0b1c*/ 	.word	0xffffffff


	//   ....[169]....
        /*0b20*/ 	.word	0xffffffff


	//   ....[170]....
        /*0b24*/ 	.word	0xffffffff


	//   ....[171]....
        /*0b28*/ 	.word	0xffffffff


	//   ....[172]....
        /*0b2c*/ 	.word	0xffffffff


	//   ....[173]....
        /*0b30*/ 	.word	0xffffffff


	//   ....[174]....
        /*0b34*/ 	.word	0xffffffff


	//   ....[175]....
        /*0b38*/ 	.word	0xffffffff


	//   ....[176]....
        /*0b3c*/ 	.word	0xffffffff


	//   ....[177]....
        /*0b40*/ 	.word	0xffffffff


	//   ....[178]....
        /*0b44*/ 	.word	0xffffffff


	//   ....[179]....
        /*0b48*/ 	.word	0xffffffff


	//   ....[180]....
        /*0b4c*/ 	.word	0xffffffff


	//   ....[181]....
        /*0b50*/ 	.word	0xffffffff


	//   ....[182]....
        /*0b54*/ 	.word	0xffffffff


	//   ....[183]....
        /*0b58*/ 	.word	0xffffffff


	//   ....[184]....
        /*0b5c*/ 	.word	0xffffffff


	//   ....[185]....
        /*0b60*/ 	.word	0xffffffff


	//   ....[186]....
        /*0b64*/ 	.word	0xffffffff


	//   ....[187]....
        /*0b68*/ 	.word	0xffffffff


	//   ....[188]....
        /*0b6c*/ 	.word	0xffffffff


	//   ....[189]....
        /*0b70*/ 	.word	0xffffffff


	//   ....[190]....
        /*0b74*/ 	.word	0xffffffff


	//   ....[191]....
        /*0b78*/ 	.word	0xffffffff


	//   ....[192]....
        /*0b7c*/ 	.word	0xffffffff


	//   ....[193]....
        /*0b80*/ 	.word	0xffffffff


	//   ....[194]....
        /*0b84*/ 	.word	0xffffffff


	//   ....[195]....
        /*0b88*/ 	.word	0xffffffff


	//   ....[196]....
        /*0b8c*/ 	.word	0xffffffff


	//   ....[197]....
        /*0b90*/ 	.word	0xffffffff


	//   ....[198]....
        /*0b94*/ 	.word	0xffffffff


	//   ....[199]....
        /*0b98*/ 	.word	0xffffffff


	//   ....[200]....
        /*0b9c*/ 	.word	0xffffffff


	//   ....[201]....
        /*0ba0*/ 	.word	0xffffffff


	//   ....[202]....
        /*0ba4*/ 	.word	0xffffffff


	//   ....[203]....
        /*0ba8*/ 	.word	0xffffffff


	//   ....[204]....
        /*0bac*/ 	.word	0xffffffff


	//   ....[205]....
        /*0bb0*/ 	.word	0xffffffff


	//   ....[206]....
        /*0bb4*/ 	.word	0xffffffff


	//   ....[207]....
        /*0bb8*/ 	.word	0xffffffff


	//   ....[208]....
        /*0bbc*/ 	.word	0xffffffff


	//   ....[209]....
        /*0bc0*/ 	.word	0xffffffff


	//   ....[210]....
        /*0bc4*/ 	.word	0xffffffff


	//   ....[211]....
        /*0bc8*/ 	.word	0xffffffff


	//   ....[212]....
        /*0bcc*/ 	.word	0xffffffff


	//   ....[213]....
        /*0bd0*/ 	.word	0xffffffff


	//   ....[214]....
        /*0bd4*/ 	.word	0xffffffff


	//   ....[215]....
        /*0bd8*/ 	.word	0xffffffff


	//   ....[216]....
        /*0bdc*/ 	.word	0xffffffff


	//   ....[217]....
        /*0be0*/ 	.word	0xffffffff


	//   ....[218]....
        /*0be4*/ 	.word	0xffffffff


	//   ....[219]....
        /*0be8*/ 	.word	0xffffffff


	//   ....[220]....
        /*0bec*/ 	.word	0xffffffff


	//   ....[221]....
        /*0bf0*/ 	.word	0xffffffff


	//   ....[222]....
        /*0bf4*/ 	.word	0xffffffff


	//   ....[223]....
        /*0bf8*/ 	.word	0xffffffff


	//   ....[224]....
        /*0bfc*/ 	.word	0xffffffff


	//   ....[225]....
        /*0c00*/ 	.word	0xffffffff


	//   ....[226]....
        /*0c04*/ 	.word	0xffffffff


	//   ....[227]....
        /*0c08*/ 	.word	0xffffffff


	//   ....[228]....
        /*0c0c*/ 	.word	0xffffffff


	//   ....[229]....
        /*0c10*/ 	.word	0xffffffff


	//   ....[230]....
        /*0c14*/ 	.word	0xffffffff


	//   ....[231]....
        /*0c18*/ 	.word	0xffffffff


	//   ....[232]....
        /*0c1c*/ 	.word	0xffffffff


	//   ....[233]....
        /*0c20*/ 	.word	0xffffffff


	//   ....[234]....
        /*0c24*/ 	.word	0xffffffff


	//   ....[235]....
        /*0c28*/ 	.word	0xffffffff


	//   ....[236]....
        /*0c2c*/ 	.word	0xffffffff


	//   ....[237]....
        /*0c30*/ 	.word	0xffffffff


	//   ....[238]....
        /*0c34*/ 	.word	0xffffffff


	//   ....[239]....
        /*0c38*/ 	.word	0xffffffff


	//   ....[240]....
        /*0c3c*/ 	.word	0xffffffff


	//   ....[241]....
        /*0c40*/ 	.word	0xffffffff


	//   ....[242]....
        /*0c44*/ 	.word	0xffffffff


	//   ....[243]....
        /*0c48*/ 	.word	0xffffffff


	//   ....[244]....
        /*0c4c*/ 	.word	0xffffffff


	//   ....[245]....
        /*0c50*/ 	.word	0xffffffff


	//   ....[246]....
        /*0c54*/ 	.word	0xffffffff


	//   ....[247]....
        /*0c58*/ 	.word	0xffffffff


	//   ....[248]....
        /*0c5c*/ 	.word	0xffffffff


	//   ....[249]....
        /*0c60*/ 	.word	0xffffffff


	//   ....[250]....
        /*0c64*/ 	.word	0xffffffff


	//   ....[251]....
        /*0c68*/ 	.word	0xffffffff


	//   ....[252]....
        /*0c6c*/ 	.word	0xffffffff


	//   ....[253]....
        /*0c70*/ 	.word	0xffffffff


	//   ....[254]....
        /*0c74*/ 	.word	0xffffffff


	//   ....[255]....
        /*0c78*/ 	.word	0xffffffff


	//   ....[0]....
        /*0c7c*/ 	.word	0xffffffff


	//   ....[1]....
        /*0c80*/ 	.word	0xffffffff


	//   ....[2]....
        /*0c84*/ 	.word	0xffffffff


	//   ....[3]....
        /*0c88*/ 	.word	0xffffffff


	//   ....[4]....
        /*0c8c*/ 	.word	0xffffffff


	//   ....[5]....
        /*0c90*/ 	.word	0xffffffff


	//   ....[6]....
        /*0c94*/ 	.word	0xffffffff


	//   ....[7]....
        /*0c98*/ 	.word	0xffffffff


	//   ....[8]....
        /*0c9c*/ 	.word	0xffffffff


	//   ....[9]....
        /*0ca0*/ 	.word	0xffffffff


	//   ....[10]....
        /*0ca4*/ 	.word	0xffffffff


	//   ....[11]....
        /*0ca8*/ 	.word	0xffffffff


	//   ....[12]....
        /*0cac*/ 	.word	0xffffffff


	//   ....[13]....
        /*0cb0*/ 	.word	0xffffffff


	//   ....[14]....
        /*0cb4*/ 	.word	0xffffffff


	//   ....[15]....
        /*0cb8*/ 	.word	0xffffffff


	//   ....[16]....
        /*0cbc*/ 	.word	0xffffffff


	//   ....[17]....
        /*0cc0*/ 	.word	0xffffffff


	//   ....[18]....
        /*0cc4*/ 	.word	0xffffffff


	//   ....[19]....
        /*0cc8*/ 	.word	0xffffffff


	//   ....[20]....
        /*0ccc*/ 	.word	0xffffffff


	//   ....[21]....
        /*0cd0*/ 	.word	0xffffffff


	//   ....[22]....
        /*0cd4*/ 	.word	0xffffffff


	//   ....[23]....
        /*0cd8*/ 	.word	0xffffffff


	//   ....[24]....
        /*0cdc*/ 	.word	0xffffffff


	//   ....[25]....
        /*0ce0*/ 	.word	0xffffffff


	//   ....[26]....
        /*0ce4*/ 	.word	0xffffffff


	//   ....[27]....
        /*0ce8*/ 	.word	0xffffffff


	//   ....[28]....
        /*0cec*/ 	.word	0xffffffff


	//   ....[29]....
        /*0cf0*/ 	.word	0xffffffff


	//   ....[30]....
        /*0cf4*/ 	.word	0xffffffff


	//   ....[31]....
        /*0cf8*/ 	.word	0xffffffff


	//   ....[32]....
        /*0cfc*/ 	.word	0xffffffff


	//   ....[33]....
        /*0d00*/ 	.word	0xffffffff


	//   ....[34]....
        /*0d04*/ 	.word	0xffffffff


	//   ....[35]....
        /*0d08*/ 	.word	0xffffffff


	//   ....[36]....
        /*0d0c*/ 	.word	0xffffffff


	//   ....[37]....
        /*0d10*/ 	.word	0xffffffff


	//   ....[38]....
        /*0d14*/ 	.word	0xffffffff


	//   ....[39]....
        /*0d18*/ 	.word	0xffffffff


	//   ....[40]....
        /*0d1c*/ 	.word	0xffffffff


	//   ....[41]....
        /*0d20*/ 	.word	0xffffffff


	//   ....[42]....
        /*0d24*/ 	.word	0xffffffff


	//   ....[43]....
        /*0d28*/ 	.word	0xffffffff


	//   ....[44]....
        /*0d2c*/ 	.word	0xffffffff


	//   ....[45]....
        /*0d30*/ 	.word	0xffffffff


	//   ....[46]....
        /*0d34*/ 	.word	0xffffffff


	//   ....[47]....
        /*0d38*/ 	.word	0xffffffff


	//   ....[48]....
        /*0d3c*/ 	.word	0xffffffff


	//   ....[49]....
        /*0d40*/ 	.word	0xffffffff


	//   ....[50]....
        /*0d44*/ 	.word	0xffffffff


	//   ....[51]....
        /*0d48*/ 	.word	0xffffffff


	//   ....[52]....
        /*0d4c*/ 	.word	0xffffffff


	//   ....[53]....
        /*0d50*/ 	.word	0xffffffff


	//   ....[54]....
        /*0d54*/ 	.word	0xffffffff


	//   ....[55]....
        /*0d58*/ 	.word	0xffffffff


	//   ....[56]....
        /*0d5c*/ 	.word	0xffffffff


	//   ....[57]....
        /*0d60*/ 	.word	0xffffffff


	//   ....[58]....
        /*0d64*/ 	.word	0xffffffff


	//   ....[59]....
        /*0d68*/ 	.word	0xffffffff


	//   ....[60]....
        /*0d6c*/ 	.word	0xffffffff


	//   ....[61]....
        /*0d70*/ 	.word	0xffffffff


	//   ....[62]....
        /*0d74*/ 	.word	0xffffffff


	//   ....[63]....
        /*0d78*/ 	.word	0xffffffff


	//   ....[64]....
        /*0d7c*/ 	.word	0xffffffff


	//   ....[65]....
        /*0d80*/ 	.word	0xffffffff


	//   ....[66]....
        /*0d84*/ 	.word	0xffffffff


	//   ....[67]....
        /*0d88*/ 	.word	0xffffffff


	//   ....[68]....
        /*0d8c*/ 	.word	0xffffffff


	//   ....[69]....
        /*0d90*/ 	.word	0xffffffff


	//   ....[70]....
        /*0d94*/ 	.word	0xffffffff


	//   ....[71]....
        /*0d98*/ 	.word	0xffffffff


	//   ....[72]....
        /*0d9c*/ 	.word	0xffffffff


	//   ....[73]....
        /*0da0*/ 	.word	0xffffffff


	//   ....[74]....
        /*0da4*/ 	.word	0xffffffff


	//   ....[75]....
        /*0da8*/ 	.word	0xffffffff


	//   ....[76]....
        /*0dac*/ 	.word	0xffffffff


	//   ....[77]....
        /*0db0*/ 	.word	0xffffffff


	//   ....[78]....
        /*0db4*/ 	.word	0xffffffff


	//   ....[79]....
        /*0db8*/ 	.word	0xffffffff


	//   ....[80]....
        /*0dbc*/ 	.word	0xffffffff


	//   ....[81]....
        /*0dc0*/ 	.word	0xffffffff


	//   ....[82]....
        /*0dc4*/ 	.word	0xffffffff


	//   ....[83]....
        /*0dc8*/ 	.word	0xffffffff


	//   ....[84]....
        /*0dcc*/ 	.word	0xffffffff


	//   ....[85]....
        /*0dd0*/ 	.word	0xffffffff


	//   ....[86]....
        /*0dd4*/ 	.word	0xffffffff


	//   ....[87]....
        /*0dd8*/ 	.word	0xffffffff


	//   ....[88]....
        /*0ddc*/ 	.word	0xffffffff


	//   ....[89]....
        /*0de0*/ 	.word	0xffffffff


	//   ....[90]....
        /*0de4*/ 	.word	0xffffffff


	//   ....[91]....
        /*0de8*/ 	.word	0xffffffff


	//   ....[92]....
        /*0dec*/ 	.word	0xffffffff


	//   ....[93]....
        /*0df0*/ 	.word	0xffffffff


	//   ....[94]....
        /*0df4*/ 	.word	0xffffffff


	//   ....[95]....
        /*0df8*/ 	.word	0xffffffff


	//   ....[96]....
        /*0dfc*/ 	.word	0xffffffff


	//   ....[97]....
        /*0e00*/ 	.word	0xffffffff


	//   ....[98]....
        /*0e04*/ 	.word	0xffffffff


	//   ....[99]....
        /*0e08*/ 	.word	0xffffffff


	//   ....[100]....
        /*0e0c*/ 	.word	0xffffffff


	//   ....[101]....
        /*0e10*/ 	.word	0xffffffff


	//   ....[102]....
        /*0e14*/ 	.word	0xffffffff


	//   ....[103]....
        /*0e18*/ 	.word	0xffffffff


	//   ....[104]....
        /*0e1c*/ 	.word	0xffffffff


	//   ....[105]....
        /*0e20*/ 	.word	0xffffffff


	//   ....[106]....
        /*0e24*/ 	.word	0xffffffff


	//   ....[107]....
        /*0e28*/ 	.word	0xffffffff


	//   ....[108]....
        /*0e2c*/ 	.word	0xffffffff


	//   ....[109]....
        /*0e30*/ 	.word	0xffffffff


	//   ....[110]....
        /*0e34*/ 	.word	0xffffffff


	//   ....[111]....
        /*0e38*/ 	.word	0xffffffff


	//   ....[112]....
        /*0e3c*/ 	.word	0xffffffff


	//   ....[113]....
        /*0e40*/ 	.word	0xffffffff


	//   ....[114]....
        /*0e44*/ 	.word	0xffffffff


	//   ....[115]....
        /*0e48*/ 	.word	0xffffffff


	//   ....[116]....
        /*0e4c*/ 	.word	0xffffffff


	//   ....[117]....
        /*0e50*/ 	.word	0xffffffff


	//   ....[118]....
        /*0e54*/ 	.word	0xffffffff


	//   ....[119]....
        /*0e58*/ 	.word	0xffffffff


	//   ....[120]....
        /*0e5c*/ 	.word	0xffffffff


	//   ....[121]....
        /*0e60*/ 	.word	0xffffffff


	//   ....[122]....
        /*0e64*/ 	.word	0xffffffff


	//   ....[123]....
        /*0e68*/ 	.word	0xffffffff


	//   ....[124]....
        /*0e6c*/ 	.word	0xffffffff


	//   ....[125]....
        /*0e70*/ 	.word	0xffffffff


	//   ....[126]....
        /*0e74*/ 	.word	0xffffffff


	//   ....[127]....
        /*0e78*/ 	.word	0xffffffff


	//   ....[128]....
        /*0e7c*/ 	.word	0xffffffff


	//   ....[129]....
        /*0e80*/ 	.word	0xffffffff


	//   ....[130]....
        /*0e84*/ 	.word	0xffffffff


	//   ....[131]....
        /*0e88*/ 	.word	0xffffffff


	//   ....[132]....
        /*0e8c*/ 	.word	0xffffffff


	//   ....[133]....
        /*0e90*/ 	.word	0xffffffff


	//   ....[134]....
        /*0e94*/ 	.word	0xffffffff


	//   ....[135]....
        /*0e98*/ 	.word	0xffffffff


	//   ....[136]....
        /*0e9c*/ 	.word	0xffffffff


	//   ....[137]....
        /*0ea0*/ 	.word	0xffffffff


	//   ....[138]....
        /*0ea4*/ 	.word	0xffffffff


	//   ....[139]....
        /*0ea8*/ 	.word	0xffffffff


	//   ....[140]....
        /*0eac*/ 	.word	0xffffffff


	//   ....[141]....
        /*0eb0*/ 	.word	0xffffffff


	//   ....[142]....
        /*0eb4*/ 	.word	0xffffffff


	//   ....[143]....
        /*0eb8*/ 	.word	0xffffffff


	//   ....[144]....
        /*0ebc*/ 	.word	0xffffffff


	//   ....[145]....
        /*0ec0*/ 	.word	0xffffffff


	//   ....[146]....
        /*0ec4*/ 	.word	0xffffffff


	//   ....[147]....
        /*0ec8*/ 	.word	0xffffffff


	//   ....[148]....
        /*0ecc*/ 	.word	0xffffffff


	//   ....[149]....
        /*0ed0*/ 	.word	0xffffffff


	//   ....[150]....
        /*0ed4*/ 	.word	0xffffffff


	//   ....[151]....
        /*0ed8*/ 	.word	0xffffffff


	//   ....[152]....
        /*0edc*/ 	.word	0xffffffff


	//   ....[153]....
        /*0ee0*/ 	.word	0xffffffff


	//   ....[154]....
        /*0ee4*/ 	.word	0xffffffff


	//   ....[155]....
        /*0ee8*/ 	.word	0xffffffff


	//   ....[156]....
        /*0eec*/ 	.word	0xffffffff


	//   ....[157]....
        /*0ef0*/ 	.word	0xffffffff


	//   ....[158]....
        /*0ef4*/ 	.word	0xffffffff


	//   ....[159]....
        /*0ef8*/ 	.word	0xffffffff


	//   ....[160]....
        /*0efc*/ 	.word	0xffffffff


	//   ....[161]....
        /*0f00*/ 	.word	0xffffffff


	//   ....[162]....
        /*0f04*/ 	.word	0xffffffff


	//   ....[163]....
        /*0f08*/ 	.word	0xffffffff


	//   ....[164]....
        /*0f0c*/ 	.word	0xffffffff


	//   ....[165]....
        /*0f10*/ 	.word	0xffffffff


	//   ....[166]....
        /*0f14*/ 	.word	0xffffffff


	//   ....[167]....
        /*0f18*/ 	.word	0xffffffff


	//   ....[168]....
        /*0f1c*/ 	.word	0xffffffff


	//   ....[169]....
        /*0f20*/ 	.word	0xffffffff


	//   ....[170]....
        /*0f24*/ 	.word	0xffffffff


	//   ....[171]....
        /*0f28*/ 	.word	0xffffffff


	//   ....[172]....
        /*0f2c*/ 	.word	0xffffffff


	//   ....[173]....
        /*0f30*/ 	.word	0xffffffff


	//   ....[174]....
        /*0f34*/ 	.word	0xffffffff


	//   ....[175]....
        /*0f38*/ 	.word	0xffffffff


	//   ....[176]....
        /*0f3c*/ 	.word	0xffffffff


	//   ....[177]....
        /*0f40*/ 	.word	0xffffffff


	//   ....[178]....
        /*0f44*/ 	.word	0xffffffff


	//   ....[179]....
        /*0f48*/ 	.word	0xffffffff


	//   ....[180]....
        /*0f4c*/ 	.word	0xffffffff


	//   ....[181]....
        /*0f50*/ 	.word	0xffffffff


	//   ....[182]....
        /*0f54*/ 	.word	0xffffffff


	//   ....[183]....
        /*0f58*/ 	.word	0xffffffff


	//   ....[184]....
        /*0f5c*/ 	.word	0xffffffff


	//   ....[185]....
        /*0f60*/ 	.word	0xffffffff


	//   ....[186]....
        /*0f64*/ 	.word	0xffffffff


	//   ....[187]....
        /*0f68*/ 	.word	0xffffffff


	//   ....[188]....
        /*0f6c*/ 	.word	0xffffffff


	//   ....[189]....
        /*0f70*/ 	.word	0xffffffff


	//   ....[190]....
        /*0f74*/ 	.word	0xffffffff


	//   ....[191]....
        /*0f78*/ 	.word	0xffffffff


	//   ....[192]....
        /*0f7c*/ 	.word	0xffffffff


	//   ....[193]....
        /*0f80*/ 	.word	0xffffffff


	//   ....[194]....
        /*0f84*/ 	.word	0xffffffff


	//   ....[195]....
        /*0f88*/ 	.word	0xffffffff


	//   ....[196]....
        /*0f8c*/ 	.word	0xffffffff


	//   ....[197]....
        /*0f90*/ 	.word	0xffffffff


	//   ....[198]....
        /*0f94*/ 	.word	0xffffffff


	//   ....[199]....
        /*0f98*/ 	.word	0xffffffff


	//   ....[200]....
        /*0f9c*/ 	.word	0xffffffff


	//   ....[201]....
        /*0fa0*/ 	.word	0xffffffff


	//----- nvinfo : EIATTR_COOP_GROUP_INSTR_OFFSETS
	.align		4
.L_486:
        /*0fa4*/ 	.byte	0x04, 0x28
        /*0fa6*/ 	.short	(.L_488 - .L_487)


	//   ....[0]....
.L_487:
        /*0fa8*/ 	.word	0x000036c0


	//   ....[1]....
        /*0fac*/ 	.word	0x000036e0


	//   ....[2]....
        /*0fb0*/ 	.word	0x000036f0


	//   ....[3]....
        /*0fb4*/ 	.word	0x00003700


	//   ....[4]....
        /*0fb8*/ 	.word	0x00003710


	//   ....[5]....
        /*0fbc*/ 	.word	0x00003720


	//   ....[6]....
        /*0fc0*/ 	.word	0x00003730


	//   ....[7]....
        /*0fc4*/ 	.word	0x00003740


	//   ....[8]....
        /*0fc8*/ 	.word	0x00003750


	//   ....[9]....
        /*0fcc*/ 	.word	0x00003760


	//   ....[10]....
        /*0fd0*/ 	.word	0x00003780


	//   ....[11]....
        /*0fd4*/ 	.word	0x00003790


	//   ....[12]....
        /*0fd8*/ 	.word	0x000037b0


	//   ....[13]....
        /*0fdc*/ 	.word	0x000037c0


	//   ....[14]....
        /*0fe0*/ 	.word	0x000037d0


	//   ....[15]....
        /*0fe4*/ 	.word	0x000037e0


	//   ....[16]....
        /*0fe8*/ 	.word	0x000037f0


	//   ....[17]....
        /*0fec*/ 	.word	0x00003800


	//   ....[18]....
        /*0ff0*/ 	.word	0x00003820


	//   ....[19]....
        /*0ff4*/ 	.word	0x00003830


	//   ....[20]....
        /*0ff8*/ 	.word	0x00003850


	//   ....[21]....
        /*0ffc*/ 	.word	0x00003860


	//   ....[22]....
        /*1000*/ 	.word	0x00003880


	//   ....[23]....
        /*1004*/ 	.word	0x00003890


	//   ....[24]....
        /*1008*/ 	.word	0x000038a0


	//   ....[25]....
        /*100c*/ 	.word	0x000038b0


	//   ....[26]....
        /*1010*/ 	.word	0x000038e0


	//   ....[27]....
        /*1014*/ 	.word	0x000038f0


	//   ....[28]....
        /*1018*/ 	.word	0x00003910


	//   ....[29]....
        /*101c*/ 	.word	0x00003920


	//   ....[30]....
        /*1020*/ 	.word	0x00003930


	//   ....[31]....
        /*1024*/ 	.word	0x00003940


	//   ....[32]....
        /*1028*/ 	.word	0x00003950


	//   ....[33]....
        /*102c*/ 	.word	0x00003960


	//   ....[34]....
        /*1030*/ 	.word	0x00003980


	//   ....[35]....
        /*1034*/ 	.word	0x00003990


	//   ....[36]....
        /*1038*/ 	.word	0x000039b0


	//   ....[37]....
        /*103c*/ 	.word	0x000039c0


	//   ....[38]....
        /*1040*/ 	.word	0x000039d0


	//   ....[39]....
        /*1044*/ 	.word	0x000039e0


	//   ....[40]....
        /*1048*/ 	.word	0x00003a00


	//   ....[41]....
        /*104c*/ 	.word	0x00003a10


	//   ....[42]....
        /*1050*/ 	.word	0x00003a20


	//   ....[43]....
        /*1054*/ 	.word	0x00003a30


	//   ....[44]....
        /*1058*/ 	.word	0x00003a50


	//   ....[45]....
        /*105c*/ 	.word	0x00003a60


	//   ....[46]....
        /*1060*/ 	.word	0x00003a70


	//   ....[47]....
        /*1064*/ 	.word	0x00003a80


	//   ....[48]....
        /*1068*/ 	.word	0x00003aa0


	//   ....[49]....
        /*106c*/ 	.word	0x00003ab0


	//   ....[50]....
        /*1070*/ 	.word	0x00003ae0


	//   ....[51]....
        /*1074*/ 	.word	0x00003af0


	//   ....[52]....
        /*1078*/ 	.word	0x00003b10


	//   ....[53]....
        /*107c*/ 	.word	0x00003b20


	//   ....[54]....
        /*1080*/ 	.word	0x00003b30


	//   ....[55]....
        /*1084*/ 	.word	0x00003b40


	//   ....[56]....
        /*1088*/ 	.word	0x00003b50


	//   ....[57]....
        /*108c*/ 	.word	0x00003b60


	//   ....[58]....
        /*1090*/ 	.word	0x00003b80


	//   ....[59]....
        /*1094*/ 	.word	0x00003b90


	//   ....[60]....
        /*1098*/ 	.word	0x00003bb0


	//   ....[61]....
        /*109c*/ 	.word	0x00003bc0


	//   ....[62]....
        /*10a0*/ 	.word	0x00003be0


	//   ....[63]....
        /*10a4*/ 	.word	0x00003bf0


	//   ....[64]....
        /*10a8*/ 	.word	0x00003c10


	//   ....[65]....
        /*10ac*/ 	.word	0x00003c20


	//   ....[66]....
        /*10b0*/ 	.word	0x00003c40


	//   ....[67]....
        /*10b4*/ 	.word	0x00003c50


	//   ....[68]....
        /*10b8*/ 	.word	0x00003c70


	//   ....[69]....
        /*10bc*/ 	.word	0x00003c80


	//   ....[70]....
        /*10c0*/ 	.word	0x00003ca0


	//   ....[71]....
        /*10c4*/ 	.word	0x00003cb0


	//   ....[72]....
        /*10c8*/ 	.word	0x00003cd0


	//   ....[73]....
        /*10cc*/ 	.word	0x00003ce0


	//   ....[74]....
        /*10d0*/ 	.word	0x00003d00


	//   ....[75]....
        /*10d4*/ 	.word	0x00003d10


	//   ....[76]....
        /*10d8*/ 	.word	0x00003d40


	//   ....[77]....
        /*10dc*/ 	.word	0x00003d50


	//   ....[78]....
        /*10e0*/ 	.word	0x00003d90


	//   ....[79]....
        /*10e4*/ 	.word	0x00003da0


	//   ....[80]....
        /*10e8*/ 	.word	0x00003dc0


	//   ....[81]....
        /*10ec*/ 	.word	0x00003dd0


	//   ....[82]....
        /*10f0*/ 	.word	0x00003e00


	//   ....[83]....
        /*10f4*/ 	.word	0x00003e10


	//   ....[84]....
        /*10f8*/ 	.word	0x00003e50


	//   ....[85]....
        /*10fc*/ 	.word	0x00003e60


	//   ....[86]....
        /*1100*/ 	.word	0x00003e90


	//   ....[87]....
        /*1104*/ 	.word	0x00003eb0


	//   ....[88]....
        /*1108*/ 	.word	0x00003ef0


	//   ....[89]....
        /*110c*/ 	.word	0x00003f00


	//   ....[90]....
        /*1110*/ 	.word	0x00003f50


	//   ....[91]....
        /*1114*/ 	.word	0x00003f60


	//   ....[92]....
        /*1118*/ 	.word	0x00003fa0


	//   ....[93]....
        /*111c*/ 	.word	0x00003fb0


	//   ....[94]....
        /*1120*/ 	.word	0x00003fe0


	//   ....[95]....
        /*1124*/ 	.word	0x00003ff0


	//   ....[96]....
        /*1128*/ 	.word	0x00004030


	//   ....[97]....
        /*112c*/ 	.word	0x00004050


	//   ....[98]....
        /*1130*/ 	.word	0x00004060


	//   ....[99]....
        /*1134*/ 	.word	0x00004070


	//   ....[100]....
        /*1138*/ 	.word	0x00004080


	//   ....[101]....
        /*113c*/ 	.word	0x00004090


	//   ....[102]....
        /*1140*/ 	.word	0x000040b0


	//   ....[103]....
        /*1144*/ 	.word	0x000040c0


	//   ....[104]....
        /*1148*/ 	.word	0x000040d0


	//   ....[105]....
        /*114c*/ 	.word	0x000040e0


	//   ....[106]....
        /*1150*/ 	.word	0x00004100


	//   ....[107]....
        /*1154*/ 	.word	0x00004110


	//   ....[108]....
        /*1158*/ 	.word	0x00004130


	//   ....[109]....
        /*115c*/ 	.word	0x00004140


	//   ....[110]....
        /*1160*/ 	.word	0x00004160


	//   ....[111]....
        /*1164*/ 	.word	0x00004170


	//   ....[112]....
        /*1168*/ 	.word	0x00004190


	//   ....[113]....
        /*116c*/ 	.word	0x000041a0


	//   ....[114]....
        /*1170*/ 	.word	0x000041d0


	//   ....[115]....
        /*1174*/ 	.word	0x000041e0


	//   ....[116]....
        /*1178*/ 	.word	0x00004230


	//   ....[117]....
        /*117c*/ 	.word	0x00004240


	//   ....[118]....
        /*1180*/ 	.word	0x00004280


	//   ....[119]....
        /*1184*/ 	.word	0x000042a0


	//   ....[120]....
        /*1188*/ 	.word	0x000042e0


	//   ....[121]....
        /*118c*/ 	.word	0x00004300


	//   ....[122]....
        /*1190*/ 	.word	0x00004310


	//   ....[123]....
        /*1194*/ 	.word	0x00004330


	//   ....[124]....
        /*1198*/ 	.word	0x00004350


	//   ....[125]....
        /*119c*/ 	.word	0x00004370


	//   ....[126]....
        /*11a0*/ 	.word	0x00004380


	//   ....[127]....
        /*11a4*/ 	.word	0x000043a0


	//   ....[128]....
        /*11a8*/ 	.word	0x000043c0


	//   ....[129]....
        /*11ac*/ 	.word	0x000043e0


	//   ....[130]....
        /*11b0*/ 	.word	0x000043f0


	//   ....[131]....
        /*11b4*/ 	.word	0x00004420


	//   ....[132]....
        /*11b8*/ 	.word	0x00004440


	//   ....[133]....
        /*11bc*/ 	.word	0x00004450


	//   ....[134]....
        /*11c0*/ 	.word	0x00004470


	//   ....[135]....
        /*11c4*/ 	.word	0x00004490


	//   ....[136]....
        /*11c8*/ 	.word	0x000044b0


	//   ....[137]....
        /*11cc*/ 	.word	0x000044c0


	//   ....[138]....
        /*11d0*/ 	.word	0x000044f0


	//   ....[139]....
        /*11d4*/ 	.word	0x00004510


	//   ....[140]....
        /*11d8*/ 	.word	0x00004520


	//   ....[141]....
        /*11dc*/ 	.word	0x00004530


	//   ....[142]....
        /*11e0*/ 	.word	0x00004550


	//   ....[143]....
        /*11e4*/ 	.word	0x00004560


	//   ....[144]....
        /*11e8*/ 	.word	0x00004570


	//   ....[145]....
        /*11ec*/ 	.word	0x00004590


	//   ....[146]....
        /*11f0*/ 	.word	0x000045c0


	//   ....[147]....
        /*11f4*/ 	.word	0x000045e0


	//   ....[148]....
        /*11f8*/ 	.word	0x00004600


	//   ....[149]....
        /*11fc*/ 	.word	0x00004610


	//   ....[150]....
        /*1200*/ 	.word	0x00004660


	//   ....[151]....
        /*1204*/ 	.word	0x00004680


	//   ....[152]....
        /*1208*/ 	.word	0x00004690


	//   ....[153]....
        /*120c*/ 	.word	0x000046c0


	//   ....[154]....
        /*1210*/ 	.word	0x00004710


	//   ....[155]....
        /*1214*/ 	.word	0x00004730


	//   ....[156]....
        /*1218*/ 	.word	0x00004790


	//   ....[157]....
        /*121c*/ 	.word	0x000047a0


	//   ....[158]....
        /*1220*/ 	.word	0x00004810


	//   ....[159]....
        /*1224*/ 	.word	0x00004820


	//   ....[160]....
        /*1228*/ 	.word	0x00004870


	//   ....[161]....
        /*122c*/ 	.word	0x000048a0


	//   ....[162]....
        /*1230*/ 	.word	0x000048d0


	//   ....[163]....
        /*1234*/ 	.word	0x00004900


	//   ....[164]....
        /*1238*/ 	.word	0x00004990


	//   ....[165]....
        /*123c*/ 	.word	0x000049b0


	//   ....[166]....
        /*1240*/ 	.word	0x000049c0


	//   ....[167]....
        /*1244*/ 	.word	0x000049e0


	//   ....[168]....
        /*1248*/ 	.word	0x00004a00


	//   ....[169]....
        /*124c*/ 	.word	0x00004a10


	//   ....[170]....
        /*1250*/ 	.word	0x00004a30


	//   ....[171]....
        /*1254*/ 	.word	0x00004a40


	//   ....[172]....
        /*1258*/ 	.word	0x00004a50


	//   ....[173]....
        /*125c*/ 	.word	0x00004a60


	//   ....[174]....
        /*1260*/ 	.word	0x00004a70


	//   ....[175]....
        /*1264*/ 	.word	0x00004a80


	//   ....[176]....
        /*1268*/ 	.word	0x00004a90


	//   ....[177]....
        /*126c*/ 	.word	0x00004aa0


	//   ....[178]....
        /*1270*/ 	.word	0x00004ac0


	//   ....[179]....
        /*1274*/ 	.word	0x00004ad0


	//   ....[180]....
        /*1278*/ 	.word	0x00004af0


	//   ....[181]....
        /*127c*/ 	.word	0x00004b00


	//   ....[182]....
        /*1280*/ 	.word	0x00004b20


	//   ....[183]....
        /*1284*/ 	.word	0x00004b40


	//   ....[184]....
        /*1288*/ 	.word	0x00004b60


	//   ....[185]....
        /*128c*/ 	.word	0x00004b70


	//   ....[186]....
        /*1290*/ 	.word	0x00004c10


	//   ....[187]....
        /*1294*/ 	.word	0x00004c20


	//   ....[188]....
        /*1298*/ 	.word	0x00004c30


	//   ....[189]....
        /*129c*/ 	.word	0x00004c50


	//   ....[190]....
        /*12a0*/ 	.word	0x00004c60


	//   ....[191]....
        /*12a4*/ 	.word	0x00004c70


	//   ....[192]....
        /*12a8*/ 	.word	0x00004c80


	//   ....[193]....
        /*12ac*/ 	.word	0x00004c90


	//   ....[194]....
        /*12b0*/ 	.word	0x00006930


	//   ....[195]....
        /*12b4*/ 	.word	0x00006950


	//   ....[196]....
        /*12b8*/ 	.word	0x00006960


	//   ....[197]....
        /*12bc*/ 	.word	0x00006970


	//   ....[198]....
        /*12c0*/ 	.word	0x00006980


	//   ....[199]....
        /*12c4*/ 	.word	0x00006990


	//   ....[200]....
        /*12c8*/ 	.word	0x000069a0


	//   ....[201]....
        /*12cc*/ 	.word	0x000069b0


	//   ....[202]....
        /*12d0*/ 	.word	0x000069c0


	//   ....[203]....
        /*12d4*/ 	.word	0x000069d0


	//   ....[204]....
        /*12d8*/ 	.word	0x000069f0


	//   ....[205]....
        /*12dc*/ 	.word	0x00006a00


	//   ....[206]....
        /*12e0*/ 	.word	0x00006a20


	//   ....[207]....
        /*12e4*/ 	.word	0x00006a30


	//   ....[208]....
        /*12e8*/ 	.word	0x00006a40


	//   ....[209]....
        /*12ec*/ 	.word	0x00006a50


	//   ....[210]....
        /*12f0*/ 	.word	0x00006a60


	//   ....[211]....
        /*12f4*/ 	.word	0x00006a70


	//   ....[212]....
        /*12f8*/ 	.word	0x00006a90


	//   ....[213]....
        /*12fc*/ 	.word	0x00006aa0


	//   ....[214]....
        /*1300*/ 	.word	0x00006ac0


	//   ....[215]....
        /*1304*/ 	.word	0x00006ad0


	//   ....[216]....
        /*1308*/ 	.word	0x00006af0


	//   ....[217]....
        /*130c*/ 	.word	0x00006b00


	//   ....[218]....
        /*1310*/ 	.word	0x00006b10


	//   ....[219]....
        /*1314*/ 	.word	0x00006b20


	//   ....[220]....
        /*1318*/ 	.word	0x00006b50


	//   ....[221]....
        /*131c*/ 	.word	0x00006b60


	//   ....[222]....
        /*1320*/ 	.word	0x00006b80


	//   ....[223]....
        /*1324*/ 	.word	0x00006b90


	//   ....[224]....
        /*1328*/ 	.word	0x00006ba0


	//   ....[225]....
        /*132c*/ 	.word	0x00006bb0


	//   ....[226]....
        /*1330*/ 	.word	0x00006bc0


	//   ....[227]....
        /*1334*/ 	.word	0x00006bd0


	//   ....[228]....
        /*1338*/ 	.word	0x00006bf0


	//   ....[229]....
        /*133c*/ 	.word	0x00006c00


	//   ....[230]....
        /*1340*/ 	.word	0x00006c20


	//   ....[231]....
        /*1344*/ 	.word	0x00006c30


	//   ....[232]....
        /*1348*/ 	.word	0x00006c40


	//   ....[233]....
        /*134c*/ 	.word	0x00006c50


	//   ....[234]....
        /*1350*/ 	.word	0x00006c70


	//   ....[235]....
        /*1354*/ 	.word	0x00006c80


	//   ....[236]....
        /*1358*/ 	.word	0x00006c90


	//   ....[237]....
        /*135c*/ 	.word	0x00006ca0


	//   ....[238]....
        /*1360*/ 	.word	0x00006cc0


	//   ....[239]....
        /*1364*/ 	.word	0x00006cd0


	//   ....[240]....
        /*1368*/ 	.word	0x00006ce0


	//   ....[241]....
        /*136c*/ 	.word	0x00006cf0


	//   ....[242]....
        /*1370*/ 	.word	0x00006d10


	//   ....[243]....
        /*1374*/ 	.word	0x00006d20


	//   ....[244]....
        /*1378*/ 	.word	0x00006d50


	//   ....[245]....
        /*137c*/ 	.word	0x00006d60


	//   ....[246]....
        /*1380*/ 	.word	0x00006d80


	//   ....[247]....
        /*1384*/ 	.word	0x00006d90


	//   ....[248]....
        /*1388*/ 	.word	0x00006da0


	//   ....[249]....
        /*138c*/ 	.word	0x00006db0


	//   ....[250]....
        /*1390*/ 	.word	0x00006dc0


	//   ....[251]....
        /*1394*/ 	.word	0x00006dd0


	//   ....[252]....
        /*1398*/ 	.word	0x00006df0


	//   ....[253]....
        /*139c*/ 	.word	0x00006e00


	//   ....[254]....
        /*13a0*/ 	.word	0x00006e20


	//   ....[255]....
        /*13a4*/ 	.word	0x00006e30


	//   ....[0]....
        /*13a8*/ 	.word	0x00006e50


	//   ....[1]....
        /*13ac*/ 	.word	0x00006e60


	//   ....[2]....
        /*13b0*/ 	.word	0x00006e80


	//   ....[3]....
        /*13b4*/ 	.word	0x00006e90


	//   ....[4]....
        /*13b8*/ 	.word	0x00006eb0


	//   ....[5]....
        /*13bc*/ 	.word	0x00006ec0


	//   ....[6]....
        /*13c0*/ 	.word	0x00006ee0


	//   ....[7]....
        /*13c4*/ 	.word	0x00006ef0


	//   ....[8]....
        /*13c8*/ 	.word	0x00006f10


	//   ....[9]....
        /*13cc*/ 	.word	0x00006f20


	//   ....[10]....
        /*13d0*/ 	.word	0x00006f40


	//   ....[11]....
        /*13d4*/ 	.word	0x00006f50


	//   ....[12]....
        /*13d8*/ 	.word	0x00006f70


	//   ....[13]....
        /*13dc*/ 	.word	0x00006f80


	//   ....[14]....
        /*13e0*/ 	.word	0x00006fb0


	//   ....[15]....
        /*13e4*/ 	.word	0x00006fc0


	//   ....[16]....
        /*13e8*/ 	.word	0x00007000


	//   ....[17]....
        /*13ec*/ 	.word	0x00007010


	//   ....[18]....
        /*13f0*/ 	.word	0x00007030


	//   ....[19]....
        /*13f4*/ 	.word	0x00007040


	//   ....[20]....
        /*13f8*/ 	.word	0x00007070


	//   ....[21]....
        /*13fc*/ 	.word	0x00007080


	//   ....[22]....
        /*1400*/ 	.word	0x000070c0


	//   ....[23]....
        /*1404*/ 	.word	0x000070d0


	//   ....[24]....
        /*1408*/ 	.word	0x00007100


	//   ....[25]....
        /*140c*/ 	.word	0x00007120


	//   ....[26]....
        /*1410*/ 	.word	0x00007160


	//   ....[27]....
        /*1414*/ 	.word	0x00007170


	//   ....[28]....
        /*1418*/ 	.word	0x000071c0


	//   ....[29]....
        /*141c*/ 	.word	0x000071d0


	//   ....[30]....
        /*1420*/ 	.word	0x00007210


	//   ....[31]....
        /*1424*/ 	.word	0x00007220


	//   ....[32]....
        /*1428*/ 	.word	0x00007250


	//   ....[33]....
        /*142c*/ 	.word	0x00007260


	//   ....[34]....
        /*1430*/ 	.word	0x000072a0


	//   ....[35]....
        /*1434*/ 	.word	0x000072c0


	//   ....[36]....
        /*1438*/ 	.word	0x000072d0


	//   ....[37]....
        /*143c*/ 	.word	0x000072e0


	//   ....[38]....
        /*1440*/ 	.word	0x000072f0


	//   ....[39]....
        /*1444*/ 	.word	0x00007300


	//   ....[40]....
        /*1448*/ 	.word	0x00007320


	//   ....[41]....
        /*144c*/ 	.word	0x00007330


	//   ....[42]....
        /*1450*/ 	.word	0x00007340


	//   ....[43]....
        /*1454*/ 	.word	0x00007350


	//   ....[44]....
        /*1458*/ 	.word	0x00007370


	//   ....[45]....
        /*145c*/ 	.word	0x00007380


	//   ....[46]....
        /*1460*/ 	.word	0x000073a0


	//   ....[47]....
        /*1464*/ 	.word	0x000073b0


	//   ....[48]....
        /*1468*/ 	.word	0x000073d0


	//   ....[49]....
        /*146c*/ 	.word	0x000073e0


	//   ....[50]....
        /*1470*/ 	.word	0x00007400


	//   ....[51]....
        /*1474*/ 	.word	0x00007410


	//   ....[52]....
        /*1478*/ 	.word	0x00007440


	//   ....[53]....
        /*147c*/ 	.word	0x00007450


	//   ....[54]....
        /*1480*/ 	.word	0x000074a0


	//   ....[55]....
        /*1484*/ 	.word	0x000074b0


	//   ....[56]....
        /*1488*/ 	.word	0x000074f0


	//   ....[57]....
        /*148c*/ 	.word	0x00007510


	//   ....[58]....
        /*1490*/ 	.word	0x00007550


	//   ....[59]....
        /*1494*/ 	.word	0x00007570


	//   ....[60]....
        /*1498*/ 	.word	0x00007580


	//   ....[61]....
        /*149c*/ 	.word	0x000075a0


	//   ....[62]....
        /*14a0*/ 	.word	0x000075c0


	//   ....[63]....
        /*14a4*/ 	.word	0x000075e0


	//   ....[64]....
        /*14a8*/ 	.word	0x000075f0


	//   ....[65]....
        /*14ac*/ 	.word	0x00007610


	//   ....[66]....
        /*14b0*/ 	.word	0x00007630


	//   ....[67]....
        /*14b4*/ 	.word	0x00007650


	//   ....[68]....
        /*14b8*/ 	.word	0x00007660


	//   ....[69]....
        /*14bc*/ 	.word	0x00007690


	//   ....[70]....
        /*14c0*/ 	.word	0x000076b0


	//   ....[71]....
        /*14c4*/ 	.word	0x000076c0


	//   ....[72]....
        /*14c8*/ 	.word	0x000076e0


	//   ....[73]....
        /*14cc*/ 	.word	0x00007700


	//   ....[74]....
        /*14d0*/ 	.word	0x00007720


	//   ....[75]....
        /*14d4*/ 	.word	0x00007730


	//   ....[76]....
        /*14d8*/ 	.word	0x00007760


	//   ....[77]....
        /*14dc*/ 	.word	0x00007780


	//   ....[78]....
        /*14e0*/ 	.word	0x00007790


	//   ....[79]....
        /*14e4*/ 	.word	0x000077a0


	//   ....[80]....
        /*14e8*/ 	.word	0x000077c0


	//   ....[81]....
        /*14ec*/ 	.word	0x000077d0


	//   ....[82]....
        /*14f0*/ 	.word	0x000077e0


	//   ....[83]....
        /*14f4*/ 	.word	0x00007800


	//   ....[84]....
        /*14f8*/ 	.word	0x00007830


	//   ....[85]....
        /*14fc*/ 	.word	0x00007850


	//   ....[86]....
        /*1500*/ 	.word	0x00007870


	//   ....[87]....
        /*1504*/ 	.word	0x00007880


	//   ....[88]....
        /*1508*/ 	.word	0x000078d0


	//   ....[89]....
        /*150c*/ 	.word	0x000078f0


	//   ....[90]....
        /*1510*/ 	.word	0x00007900


	//   ....[91]....
        /*1514*/ 	.word	0x00007930


	//   ....[92]....
        /*1518*/ 	.word	0x00007980


	//   ....[93]....
        /*151c*/ 	.word	0x000079a0


	//   ....[94]....
        /*1520*/ 	.word	0x00007a00


	//   ....[95]....
        /*1524*/ 	.word	0x00007a10


	//   ....[96]....
        /*1528*/ 	.word	0x00007a80


	//   ....[97]....
        /*152c*/ 	.word	0x00007a90


	//   ....[98]....
        /*1530*/ 	.word	0x00007ae0


	//   ....[99]....
        /*1534*/ 	.word	0x00007b10


	//   ....[100]....
        /*1538*/ 	.word	0x00007b40


	//   ....[101]....
        /*153c*/ 	.word	0x00007b70


	//   ....[102]....
        /*1540*/ 	.word	0x00007c00


	//   ....[103]....
        /*1544*/ 	.word	0x00007c20


	//   ....[104]....
        /*1548*/ 	.word	0x00007c30


	//   ....[105]....
        /*154c*/ 	.word	0x00007c50


	//   ....[106]....
        /*1550*/ 	.word	0x00007c70


	//   ....[107]....
        /*1554*/ 	.word	0x00007c80


	//   ....[108]....
        /*1558*/ 	.word	0x00007ca0


	//   ....[109]....
        /*155c*/ 	.word	0x00007cb0


	//   ....[110]....
        /*1560*/ 	.word	0x00007cc0


	//   ....[111]....
        /*1564*/ 	.word	0x00007cd0


	//   ....[112]....
        /*1568*/ 	.word	0x00007ce0


	//   ....[113]....
        /*156c*/ 	.word	0x00007cf0


	//   ....[114]....
        /*1570*/ 	.word	0x00007d00


	//   ....[115]....
        /*1574*/ 	.word	0x00007d10


	//   ....[116]....
        /*1578*/ 	.word	0x00007d30


	//   ....[117]....
        /*157c*/ 	.word	0x00007d40


	//   ....[118]....
        /*1580*/ 	.word	0x00007d60


	//   ....[119]....
        /*1584*/ 	.word	0x00007d70


	//   ....[120]....
        /*1588*/ 	.word	0x00007d90


	//   ....[121]....
        /*158c*/ 	.word	0x00007db0


	//   ....[122]....
        /*1590*/ 	.word	0x00007dd0


	//   ....[123]....
        /*1594*/ 	.word	0x00007de0


	//   ....[124]....
        /*1598*/ 	.word	0x00007e80


	//   ....[125]....
        /*159c*/ 	.word	0x00007e90


	//   ....[126]....
        /*15a0*/ 	.word	0x00007ea0


	//   ....[127]....
        /*15a4*/ 	.word	0x00007ec0


	//   ....[128]....
        /*15a8*/ 	.word	0x00007ed0


	//   ....[129]....
        /*15ac*/ 	.word	0x00007ee0


	//   ....[130]....
        /*15b0*/ 	.word	0x00007ef0


	//   ....[131]....
        /*15b4*/ 	.word	0x00007f00


	//   ....[132]....
        /*15b8*/ 	.word	0x00009b90


	//   ....[133]....
        /*15bc*/ 	.word	0x00009bb0


	//   ....[134]....
        /*15c0*/ 	.word	0x00009bc0


	//   ....[135]....
        /*15c4*/ 	.word	0x00009bd0


	//   ....[136]....
        /*15c8*/ 	.word	0x00009be0


	//   ....[137]....
        /*15cc*/ 	.word	0x00009bf0


	//   ....[138]....
        /*15d0*/ 	.word	0x00009c00


	//   ....[139]....
        /*15d4*/ 	.word	0x00009c10


	//   ....[140]....
        /*15d8*/ 	.word	0x00009c20


	//   ....[141]....
        /*15dc*/ 	.word	0x00009c30


	//   ....[142]....
        /*15e0*/ 	.word	0x00009c50


	//   ....[143]....
        /*15e4*/ 	.word	0x00009c60


	//   ....[144]....
        /*15e8*/ 	.word	0x00009c80


	//   ....[145]....
        /*15ec*/ 	.word	0x00009c90


	//   ....[146]....
        /*15f0*/ 	.word	0x00009ca0


	//   ....[147]....
        /*15f4*/ 	.word	0x00009cb0


	//   ....[148]....
        /*15f8*/ 	.word	0x00009cc0


	//   ....[149]....
        /*15fc*/ 	.word	0x00009cd0


	//   ....[150]....
        /*1600*/ 	.word	0x00009cf0


	//   ....[151]....
        /*1604*/ 	.word	0x00009d00


	//   ....[152]....
        /*1608*/ 	.word	0x00009d20


	//   ....[153]....
        /*160c*/ 	.word	0x00009d30


	//   ....[154]....
        /*1610*/ 	.word	0x00009d50


	//   ....[155]....
        /*1614*/ 	.word	0x00009d60


	//   ....[156]....
        /*1618*/ 	.word	0x00009d70


	//   ....[157]....
        /*161c*/ 	.word	0x00009d80


	//   ....[158]....
        /*1620*/ 	.word	0x00009db0


	//   ....[159]....
        /*1624*/ 	.word	0x00009dc0


	//   ....[160]....
        /*1628*/ 	.word	0x00009de0


	//   ....[161]....
        /*162c*/ 	.word	0x00009df0


	//   ....[162]....
        /*1630*/ 	.word	0x00009e00


	//   ....[163]....
        /*1634*/ 	.word	0x00009e10


	//   ....[164]....
        /*1638*/ 	.word	0x00009e20


	//   ....[165]....
        /*163c*/ 	.word	0x00009e30


	//   ....[166]....
        /*1640*/ 	.word	0x00009e50


	//   ....[167]....
        /*1644*/ 	.word	0x00009e60


	//   ....[168]....
        /*1648*/ 	.word	0x00009e80


	//   ....[169]....
        /*164c*/ 	.word	0x00009e90


	//   ....[170]....
        /*1650*/ 	.word	0x00009ea0


	//   ....[171]....
        /*1654*/ 	.word	0x00009eb0


	//   ....[172]....
        /*1658*/ 	.word	0x00009ed0


	//   ....[173]....
        /*165c*/ 	.word	0x00009ee0


	//   ....[174]....
        /*1660*/ 	.word	0x00009ef0


	//   ....[175]....
        /*1664*/ 	.word	0x00009f00


	//   ....[176]....
        /*1668*/ 	.word	0x00009f20


	//   ....[177]....
        /*166c*/ 	.word	0x00009f30


	//   ....[178]....
        /*1670*/ 	.word	0x00009f40


	//   ....[179]....
        /*1674*/ 	.word	0x00009f50


	//   ....[180]....
        /*1678*/ 	.word	0x00009f70


	//   ....[181]....
        /*167c*/ 	.word	0x00009f80


	//   ....[182]....
        /*1680*/ 	.word	0x00009fb0


	//   ....[183]....
        /*1684*/ 	.word	0x00009fc0


	//   ....[184]....
        /*1688*/ 	.word	0x00009fe0


	//   ....[185]....
        /*168c*/ 	.word	0x00009ff0


	//   ....[186]....
        /*1690*/ 	.word	0x0000a000


	//   ....[187]....
        /*1694*/ 	.word	0x0000a010


	//   ....[188]....
        /*1698*/ 	.word	0x0000a020


	//   ....[189]....
        /*169c*/ 	.word	0x0000a030


	//   ....[190]....
        /*16a0*/ 	.word	0x0000a050


	//   ....[191]....
        /*16a4*/ 	.word	0x0000a060


	//   ....[192]....
        /*16a8*/ 	.word	0x0000a080


	//   ....[193]....
        /*16ac*/ 	.word	0x0000a090


	//   ....[194]....
        /*16b0*/ 	.word	0x0000a0b0


	//   ....[195]....
        /*16b4*/ 	.word	0x0000a0c0


	//   ....[196]....
        /*16b8*/ 	.word	0x0000a0e0


	//   ....[197]....
        /*16bc*/ 	.word	0x0000a0f0


	//   ....[198]....
        /*16c0*/ 	.word	0x0000a110


	//   ....[199]....
        /*16c4*/ 	.word	0x0000a120


	//   ....[200]....
        /*16c8*/ 	.word	0x0000a140


	//   ....[201]....
        /*16cc*/ 	.word	0x0000a150


	//   ....[202]....
        /*16d0*/ 	.word	0x0000a170


	//   ....[203]....
        /*16d4*/ 	.word	0x0000a180


	//   ....[204]....
        /*16d8*/ 	.word	0x0000a1a0


	//   ....[205]....
        /*16dc*/ 	.word	0x0000a1b0


	//   ....[206]....
        /*16e0*/ 	.word	0x0000a1d0


	//   ....[207]....
        /*16e4*/ 	.word	0x0000a1e0


	//   ....[208]....
        /*16e8*/ 	.word	0x0000a210


	//   ....[209]....
        /*16ec*/ 	.word	0x0000a220


	//   ....[210]....
        /*16f0*/ 	.word	0x0000a260


	//   ....[211]....
        /*16f4*/ 	.word	0x0000a270


	//   ....[212]....
        /*16f8*/ 	.word	0x0000a290


	//   ....[213]....
        /*16fc*/ 	.word	0x0000a2a0


	//   ....[214]....
        /*1700*/ 	.word	0x0000a2d0


	//   ....[215]....
        /*1704*/ 	.word	0x0000a2e0


	//   ....[216]....
        /*1708*/ 	.word	0x0000a320


	//   ....[217]....
        /*170c*/ 	.word	0x0000a330


	//   ....[218]....
        /*1710*/ 	.word	0x0000a360


	//   ....[219]....
        /*1714*/ 	.word	0x0000a380


	//   ....[220]....
        /*1718*/ 	.word	0x0000a3c0


	//   ....[221]....
        /*171c*/ 	.word	0x0000a3d0


	//   ....[222]....
        /*1720*/ 	.word	0x0000a420


	//   ....[223]....
        /*1724*/ 	.word	0x0000a430


	//   ....[224]....
        /*1728*/ 	.word	0x0000a470


	//   ....[225]....
        /*172c*/ 	.word	0x0000a480


	//   ....[226]....
        /*1730*/ 	.word	0x0000a4b0


	//   ....[227]....
        /*1734*/ 	.word	0x0000a4c0


	//   ....[228]....
        /*1738*/ 	.word	0x0000a500


	//   ....[229]....
        /*173c*/ 	.word	0x0000a520


	//   ....[230]....
        /*1740*/ 	.word	0x0000a530


	//   ....[231]....
        /*1744*/ 	.word	0x0000a540


	//   ....[232]....
        /*1748*/ 	.word	0x0000a550


	//   ....[233]....
        /*174c*/ 	.word	0x0000a560


	//   ....[234]....
        /*1750*/ 	.word	0x0000a580


	//   ....[235]....
        /*1754*/ 	.word	0x0000a590


	//   ....[236]....
        /*1758*/ 	.word	0x0000a5a0


	//   ....[237]....
        /*175c*/ 	.word	0x0000a5b0


	//   ....[238]....
        /*1760*/ 	.word	0x0000a5d0


	//   ....[239]....
        /*1764*/ 	.word	0x0000a5e0


	//   ....[240]....
        /*1768*/ 	.word	0x0000a600


	//   ....[241]....
        /*176c*/ 	.word	0x0000a610


	//   ....[242]....
        /*1770*/ 	.word	0x0000a630


	//   ....[243]....
        /*1774*/ 	.word	0x0000a640


	//   ....[244]....
        /*1778*/ 	.word	0x0000a660


	//   ....[245]....
        /*177c*/ 	.word	0x0000a670


	//   ....[246]....
        /*1780*/ 	.word	0x0000a6a0


	//   ....[247]....
        /*1784*/ 	.word	0x0000a6b0


	//   ....[248]....
        /*1788*/ 	.word	0x0000a700


	//   ....[249]....
        /*178c*/ 	.word	0x0000a710


	//   ....[250]....
        /*1790*/ 	.word	0x0000a750


	//   ....[251]....
        /*1794*/ 	.word	0x0000a770


	//   ....[252]....
        /*1798*/ 	.word	0x0000a7b0


	//   ....[253]....
        /*179c*/ 	.word	0x0000a7d0


	//   ....[254]....
        /*17a0*/ 	.word	0x0000a7e0


	//   ....[255]....
        /*17a4*/ 	.word	0x0000a800


	//   ....[0]....
        /*17a8*/ 	.word	0x0000a820


	//   ....[1]....
        /*17ac*/ 	.word	0x0000a840


	//   ....[2]....
        /*17b0*/ 	.word	0x0000a850


	//   ....[3]....
        /*17b4*/ 	.word	0x0000a870


	//   ....[4]....
        /*17b8*/ 	.word	0x0000a890


	//   ....[5]....
        /*17bc*/ 	.word	0x0000a8b0


	//   ....[6]....
        /*17c0*/ 	.word	0x0000a8c0


	//   ....[7]....
        /*17c4*/ 	.word	0x0000a8f0


	//   ....[8]....
        /*17c8*/ 	.word	0x0000a910


	//   ....[9]....
        /*17cc*/ 	.word	0x0000a920


	//   ....[10]....
        /*17d0*/ 	.word	0x0000a940


	//   ....[11]....
        /*17d4*/ 	.word	0x0000a960


	//   ....[12]....
        /*17d8*/ 	.word	0x0000a980


	//   ....[13]....
        /*17dc*/ 	.word	0x0000a990


	//   ....[14]....
        /*17e0*/ 	.word	0x0000a9c0


	//   ....[15]....
        /*17e4*/ 	.word	0x0000a9e0


	//   ....[16]....
        /*17e8*/ 	.word	0x0000a9f0


	//   ....[17]....
        /*17ec*/ 	.word	0x0000aa00


	//   ....[18]....
        /*17f0*/ 	.word	0x0000aa20


	//   ....[19]....
        /*17f4*/ 	.word	0x0000aa30


	//   ....[20]....
        /*17f8*/ 	.word	0x0000aa40


	//   ....[21]....
        /*17fc*/ 	.word	0x0000aa60


	//   ....[22]....
        /*1800*/ 	.word	0x0000aa90


	//   ....[23]....
        /*1804*/ 	.word	0x0000aab0


	//   ....[24]....
        /*1808*/ 	.word	0x0000aad0


	//   ....[25]....
        /*180c*/ 	.word	0x0000aae0


	//   ....[26]....
        /*1810*/ 	.word	0x0000ab30


	//   ....[27]....
        /*1814*/ 	.word	0x0000ab50


	//   ....[28]....
        /*1818*/ 	.word	0x0000ab60


	//   ....[29]....
        /*181c*/ 	.word	0x0000ab90


	//   ....[30]....
        /*1820*/ 	.word	0x0000abe0


	//   ....[31]....
        /*1824*/ 	.word	0x0000ac00


	//   ....[32]....
        /*1828*/ 	.word	0x0000ac60


	//   ....[33]....
        /*182c*/ 	.word	0x0000ac70


	//   ....[34]....
        /*1830*/ 	.word	0x0000ace0


	//   ....[35]....
        /*1834*/ 	.word	0x0000acf0


	//   ....[36]....
        /*1838*/ 	.word	0x0000ad40


	//   ....[37]....
        /*183c*/ 	.word	0x0000ad70


	//   ....[38]....
        /*1840*/ 	.word	0x0000ada0


	//   ....[39]....
        /*1844*/ 	.word	0x0000add0


	//   ....[40]....
        /*1848*/ 	.word	0x0000ae60


	//   ....[41]....
        /*184c*/ 	.word	0x0000ae80


	//   ....[42]....
        /*1850*/ 	.word	0x0000ae90


	//   ....[43]....
        /*1854*/ 	.word	0x0000aeb0


	//   ....[44]....
        /*1858*/ 	.word	0x0000aed0


	//   ....[45]....
        /*185c*/ 	.word	0x0000aee0


	//   ....[46]....
        /*1860*/ 	.word	0x0000af00


	//   ....[47]....
        /*1864*/ 	.word	0x0000af10


	//   ....[48]....
        /*1868*/ 	.word	0x0000af20


	//   ....[49]....
        /*186c*/ 	.word	0x0000af30


	//   ....[50]....
        /*1870*/ 	.word	0x0000af40


	//   ....[51]....
        /*1874*/ 	.word	0x0000af50


	//   ....[52]....
        /*1878*/ 	.word	0x0000af60


	//   ....[53]....
        /*187c*/ 	.word	0x0000af70


	//   ....[54]....
        /*1880*/ 	.word	0x0000af90


	//   ....[55]....
        /*1884*/ 	.word	0x0000afa0


	//   ....[56]....
        /*1888*/ 	.word	0x0000afc0


	//   ....[57]....
        /*188c*/ 	.word	0x0000afd0


	//   ....[58]....
        /*1890*/ 	.word	0x0000aff0


	//   ....[59]....
        /*1894*/ 	.word	0x0000b010


	//   ....[60]....
        /*1898*/ 	.word	0x0000b030


	//   ....[61]....
        /*189c*/ 	.word	0x0000b040


	//   ....[62]....
        /*18a0*/ 	.word	0x0000b0e0


	//   ....[63]....
        /*18a4*/ 	.word	0x0000b0f0


	//   ....[64]....
        /*18a8*/ 	.word	0x0000b100


	//   ....[65]....
        /*18ac*/ 	.word	0x0000b120


	//   ....[66]....
        /*18b0*/ 	.word	0x0000b130


	//   ....[67]....
        /*18b4*/ 	.word	0x0000b140


	//   ....[68]....
        /*18b8*/ 	.word	0x0000b150


	//   ....[69]....
        /*18bc*/ 	.word	0x0000b160


	//   ....[70]....
        /*18c0*/ 	.word	0x0000cdf0


	//   ....[71]....
        /*18c4*/ 	.word	0x0000ce10


	//   ....[72]....
        /*18c8*/ 	.word	0x0000ce20


	//   ....[73]....
        /*18cc*/ 	.word	0x0000ce30


	//   ....[74]....
        /*18d0*/ 	.word	0x0000ce40


	//   ....[75]....
        /*18d4*/ 	.word	0x0000ce50


	//   ....[76]....
        /*18d8*/ 	.word	0x0000ce60


	//   ....[77]....
        /*18dc*/ 	.word	0x0000ce70


	//   ....[78]....
        /*18e0*/ 	.word	0x0000ce80


	//   ....[79]....
        /*18e4*/ 	.word	0x0000ce90


	//   ....[80]....
        /*18e8*/ 	.word	0x0000ceb0


	//   ....[81]....
        /*18ec*/ 	.word	0x0000cec0


	//   ....[82]....
        /*18f0*/ 	.word	0x0000cee0


	//   ....[83]....
        /*18f4*/ 	.word	0x0000cef0


	//   ....[84]....
        /*18f8*/ 	.word	0x0000cf00


	//   ....[85]....
        /*18fc*/ 	.word	0x0000cf10


	//   ....[86]....
        /*1900*/ 	.word	0x0000cf20


	//   ....[87]....
        /*1904*/ 	.word	0x0000cf30


	//   ....[88]....
        /*1908*/ 	.word	0x0000cf50


	//   ....[89]....
        /*190c*/ 	.word	0x0000cf60


	//   ....[90]....
        /*1910*/ 	.word	0x0000cf80


	//   ....[91]....
        /*1914*/ 	.word	0x0000cf90


	//   ....[92]....
        /*1918*/ 	.word	0x0000cfb0


	//   ....[93]....
        /*191c*/ 	.word	0x0000cfc0


	//   ....[94]....
        /*1920*/ 	.word	0x0000cfd0


	//   ....[95]....
        /*1924*/ 	.word	0x0000cfe0


	//   ....[96]....
        /*1928*/ 	.word	0x0000d010


	//   ....[97]....
        /*192c*/ 	.word	0x0000d020


	//   ....[98]....
        /*1930*/ 	.word	0x0000d040


	//   ....[99]....
        /*1934*/ 	.word	0x0000d050


	//   ....[100]....
        /*1938*/ 	.word	0x0000d060


	//   ....[101]....
        /*193c*/ 	.word	0x0000d070


	//   ....[102]....
        /*1940*/ 	.word	0x0000d080


	//   ....[103]....
        /*1944*/ 	.word	0x0000d090


	//   ....[104]....
        /*1948*/ 	.word	0x0000d0b0


	//   ....[105]....
        /*194c*/ 	.word	0x0000d0c0


	//   ....[106]....
        /*1950*/ 	.word	0x0000d0e0


	//   ....[107]....
        /*1954*/ 	.word	0x0000d0f0


	//   ....[108]....
        /*1958*/ 	.word	0x0000d100


	//   ....[109]....
        /*195c*/ 	.word	0x0000d110


	//   ....[110]....
        /*1960*/ 	.word	0x0000d130


	//   ....[111]....
        /*1964*/ 	.word	0x0000d140


	//   ....[112]....
        /*1968*/ 	.word	0x0000d150


	//   ....[113]....
        /*196c*/ 	.word	0x0000d160


	//   ....[114]....
        /*1970*/ 	.word	0x0000d180


	//   ....[115]....
        /*1974*/ 	.word	0x0000d190


	//   ....[116]....
        /*1978*/ 	.word	0x0000d1a0


	//   ....[117]....
        /*197c*/ 	.word	0x0000d1b0


	//   ....[118]....
        /*1980*/ 	.word	0x0000d1d0


	//   ....[119]....
        /*1984*/ 	.word	0x0000d1e0


	//   ....[120]....
        /*1988*/ 	.word	0x0000d210


	//   ....[121]....
        /*198c*/ 	.word	0x0000d220


	//   ....[122]....
        /*1990*/ 	.word	0x0000d240


	//   ....[123]....
        /*1994*/ 	.word	0x0000d250


	//   ....[124]....
        /*1998*/ 	.word	0x0000d260


	//   ....[125]....
        /*199c*/ 	.word	0x0000d270


	//   ....[126]....
        /*19a0*/ 	.word	0x0000d280


	//   ....[127]....
        /*19a4*/ 	.word	0x0000d290


	//   ....[128]....
        /*19a8*/ 	.word	0x0000d2b0


	//   ....[129]....
        /*19ac*/ 	.word	0x0000d2c0


	//   ....[130]....
        /*19b0*/ 	.word	0x0000d2e0


	//   ....[131]....
        /*19b4*/ 	.word	0x0000d2f0


	//   ....[132]....
        /*19b8*/ 	.word	0x0000d310


	//   ....[133]....
        /*19bc*/ 	.word	0x0000d320


	//   ....[134]....
        /*19c0*/ 	.word	0x0000d340


	//   ....[135]....
        /*19c4*/ 	.word	0x0000d350


	//   ....[136]....
        /*19c8*/ 	.word	0x0000d370


	//   ....[137]....
        /*19cc*/ 	.word	0x0000d380


	//   ....[138]....
        /*19d0*/ 	.word	0x0000d3a0


	//   ....[139]....
        /*19d4*/ 	.word	0x0000d3b0


	//   ....[140]....
        /*19d8*/ 	.word	0x0000d3d0


	//   ....[141]....
        /*19dc*/ 	.word	0x0000d3e0


	//   ....[142]....
        /*19e0*/ 	.word	0x0000d400


	//   ....[143]....
        /*19e4*/ 	.word	0x0000d410


	//   ....[144]....
        /*19e8*/ 	.word	0x0000d430


	//   ....[145]....
        /*19ec*/ 	.word	0x0000d440


	//   ....[146]....
        /*19f0*/ 	.word	0x0000d470


	//   ....[147]....
        /*19f4*/ 	.word	0x0000d480


	//   ....[148]....
        /*19f8*/ 	.word	0x0000d4c0


	//   ....[149]....
        /*19fc*/ 	.word	0x0000d4d0


	//   ....[150]....
        /*1a00*/ 	.word	0x0000d4f0


	//   ....[151]....
        /*1a04*/ 	.word	0x0000d500


	//   ....[152]....
        /*1a08*/ 	.word	0x0000d530


	//   ....[153]....
        /*1a0c*/ 	.word	0x0000d540


	//   ....[154]....
        /*1a10*/ 	.word	0x0000d580


	//   ....[155]....
        /*1a14*/ 	.word	0x0000d590


	//   ....[156]....
        /*1a18*/ 	.word	0x0000d5c0


	//   ....[157]....
        /*1a1c*/ 	.word	0x0000d5e0


	//   ....[158]....
        /*1a20*/ 	.word	0x0000d620


	//   ....[159]....
        /*1a24*/ 	.word	0x0000d630


	//   ....[160]....
        /*1a28*/ 	.word	0x0000d680


	//   ....[161]....
        /*1a2c*/ 	.word	0x0000d690


	//   ....[162]....
        /*1a30*/ 	.word	0x0000d6d0


	//   ....[163]....
        /*1a34*/ 	.word	0x0000d6e0


	//   ....[164]....
        /*1a38*/ 	.word	0x0000d710


	//   ....[165]....
        /*1a3c*/ 	.word	0x0000d720


	//   ....[166]....
        /*1a40*/ 	.word	0x0000d760


	//   ....[167]....
        /*1a44*/ 	.word	0x0000d780


	//   ....[168]....
        /*1a48*/ 	.word	0x0000d790


	//   ....[169]....
        /*1a4c*/ 	.word	0x0000d7a0


	//   ....[170]....
        /*1a50*/ 	.word	0x0000d7b0


	//   ....[171]....
        /*1a54*/ 	.word	0x0000d7c0


	//   ....[172]....
        /*1a58*/ 	.word	0x0000d7e0


	//   ....[173]....
        /*1a5c*/ 	.word	0x0000d7f0


	//   ....[174]....
        /*1a60*/ 	.word	0x0000d800


	//   ....[175]....
        /*1a64*/ 	.word	0x0000d810


	//   ....[176]....
        /*1a68*/ 	.word	0x0000d830


	//   ....[177]....
        /*1a6c*/ 	.word	0x0000d840


	//   ....[178]....
        /*1a70*/ 	.word	0x0000d860


	//   ....[179]....
        /*1a74*/ 	.word	0x0000d870


	//   ....[180]....
        /*1a78*/ 	.word	0x0000d890


	//   ....[181]....
        /*1a7c*/ 	.word	0x0000d8a0


	//   ....[182]....
        /*1a80*/ 	.word	0x0000d8c0


	//   ....[183]....
        /*1a84*/ 	.word	0x0000d8d0


	//   ....[184]....
        /*1a88*/ 	.word	0x0000d900


	//   ....[185]....
        /*1a8c*/ 	.word	0x0000d910


	//   ....[186]....
        /*1a90*/ 	.word	0x0000d960


	//   ....[187]....
        /*1a94*/ 	.word	0x0000d970


	//   ....[188]....
        /*1a98*/ 	.word	0x0000d9b0


	//   ....[189]....
        /*1a9c*/ 	.word	0x0000d9d0


	//   ....[190]....
        /*1aa0*/ 	.word	0x0000da10


	//   ....[191]....
        /*1aa4*/ 	.word	0x0000da30


	//   ....[192]....
        /*1aa8*/ 	.word	0x0000da40


	//   ....[193]....
        /*1aac*/ 	.word	0x0000da60


	//   ....[194]....
        /*1ab0*/ 	.word	0x0000da80


	//   ....[195]....
        /*1ab4*/ 	.word	0x0000daa0


	//   ....[196]....
        /*1ab8*/ 	.word	0x0000dab0


	//   ....[197]....
        /*1abc*/ 	.word	0x0000dad0


	//   ....[198]....
        /*1ac0*/ 	.word	0x0000daf0


	//   ....[199]....
        /*1ac4*/ 	.word	0x0000db10


	//   ....[200]....
        /*1ac8*/ 	.word	0x0000db20


	//   ....[201]....
        /*1acc*/ 	.word	0x0000db50


	//   ....[202]....
        /*1ad0*/ 	.word	0x0000db70


	//   ....[203]....
        /*1ad4*/ 	.word	0x0000db80


	//   ....[204]....
        /*1ad8*/ 	.word	0x0000dba0


	//   ....[205]....
        /*1adc*/ 	.word	0x0000dbc0


	//   ....[206]....
        /*1ae0*/ 	.word	0x0000dbe0


	//   ....[207]....
        /*1ae4*/ 	.word	0x0000dbf0


	//   ....[208]....
        /*1ae8*/ 	.word	0x0000dc20


	//   ....[209]....
        /*1aec*/ 	.word	0x0000dc40


	//   ....[210]....
        /*1af0*/ 	.word	0x0000dc50


	//   ....[211]....
        /*1af4*/ 	.word	0x0000dc60


	//   ....[212]....
        /*1af8*/ 	.word	0x0000dc80


	//   ....[213]....
        /*1afc*/ 	.word	0x0000dc90


	//   ....[214]....
        /*1b00*/ 	.word	0x0000dca0


	//   ....[215]....
        /*1b04*/ 	.word	0x0000dcc0


	//   ....[216]....
        /*1b08*/ 	.word	0x0000dcf0


	//   ....[217]....
        /*1b0c*/ 	.word	0x0000dd10


	//   ....[218]....
        /*1b10*/ 	.word	0x0000dd30


	//   ....[219]....
        /*1b14*/ 	.word	0x0000dd40


	//   ....[220]....
        /*1b18*/ 	.word	0x0000dd90


	//   ....[221]....
        /*1b1c*/ 	.word	0x0000ddb0


	//   ....[222]....
        /*1b20*/ 	.word	0x0000ddc0


	//   ....[223]....
        /*1b24*/ 	.word	0x0000ddf0


	//   ....[224]....
        /*1b28*/ 	.word	0x0000de40


	//   ....[225]....
        /*1b2c*/ 	.word	0x0000de60


	//   ....[226]....
        /*1b30*/ 	.word	0x0000dec0


	//   ....[227]....
        /*1b34*/ 	.word	0x0000ded0


	//   ....[228]....
        /*1b38*/ 	.word	0x0000df40


	//   ....[229]....
        /*1b3c*/ 	.word	0x0000df50


	//   ....[230]....
        /*1b40*/ 	.word	0x0000dfa0


	//   ....[231]....
        /*1b44*/ 	.word	0x0000dfd0


	//   ....[232]....
        /*1b48*/ 	.word	0x0000e000


	//   ....[233]....
        /*1b4c*/ 	.word	0x0000e030


	//   ....[234]....
        /*1b50*/ 	.word	0x0000e0c0


	//   ....[235]....
        /*1b54*/ 	.word	0x0000e0e0


	//   ....[236]....
        /*1b58*/ 	.word	0x0000e0f0


	//   ....[237]....
        /*1b5c*/ 	.word	0x0000e110


	//   ....[238]....
        /*1b60*/ 	.word	0x0000e130


	//   ....[239]....
        /*1b64*/ 	.word	0x0000e140


	//   ....[240]....
        /*1b68*/ 	.word	0x0000e160


	//   ....[241]....
        /*1b6c*/ 	.word	0x0000e170


	//   ....[242]....
        /*1b70*/ 	.word	0x0000e180


	//   ....[243]....
        /*1b74*/ 	.word	0x0000e190


	//   ....[244]....
        /*1b78*/ 	.word	0x0000e1a0


	//   ....[245]....
        /*1b7c*/ 	.word	0x0000e1b0


	//   ....[246]....
        /*1b80*/ 	.word	0x0000e1c0


	//   ....[247]....
        /*1b84*/ 	.word	0x0000e1d0


	//   ....[248]....
        /*1b88*/ 	.word	0x0000e1f0


	//   ....[249]....
        /*1b8c*/ 	.word	0x0000e200


	//   ....[250]....
        /*1b90*/ 	.word	0x0000e220


	//   ....[251]....
        /*1b94*/ 	.word	0x0000e230


	//   ....[252]....
        /*1b98*/ 	.word	0x0000e250


	//   ....[253]....
        /*1b9c*/ 	.word	0x0000e270


	//   ....[254]....
        /*1ba0*/ 	.word	0x0000e290


	//   ....[255]....
        /*1ba4*/ 	.word	0x0000e2a0


	//   ....[0]....
        /*1ba8*/ 	.word	0x0000e340


	//   ....[1]....
        /*1bac*/ 	.word	0x0000e350


	//   ....[2]....
        /*1bb0*/ 	.word	0x0000e360


	//   ....[3]....
        /*1bb4*/ 	.word	0x0000e380


	//   ....[4]....
        /*1bb8*/ 	.word	0x0000e390


	//   ....[5]....
        /*1bbc*/ 	.word	0x0000e3a0


	//   ....[6]....
        /*1bc0*/ 	.word	0x0000e3b0


	//   ....[7]....
        /*1bc4*/ 	.word	0x0000e3c0


	//   ....[8]....
        /*1bc8*/ 	.word	0x00010050


	//   ....[9]....
        /*1bcc*/ 	.word	0x00010070


	//   ....[10]....
        /*1bd0*/ 	.word	0x00010080


	//   ....[11]....
        /*1bd4*/ 	.word	0x00010090


	//   ....[12]....
        /*1bd8*/ 	.word	0x000100a0


	//   ....[13]....
        /*1bdc*/ 	.word	0x000100b0


	//   ....[14]....
        /*1be0*/ 	.word	0x000100c0


	//   ....[15]....
        /*1be4*/ 	.word	0x000100d0


	//   ....[16]....
        /*1be8*/ 	.word	0x000100e0


	//   ....[17]....
        /*1bec*/ 	.word	0x000100f0


	//   ....[18]....
        /*1bf0*/ 	.word	0x00010110


	//   ....[19]....
        /*1bf4*/ 	.word	0x00010120


	//   ....[20]....
        /*1bf8*/ 	.word	0x00010140


	//   ....[21]....
        /*1bfc*/ 	.word	0x00010150


	//   ....[22]....
        /*1c00*/ 	.word	0x00010160


	//   ....[23]....
        /*1c04*/ 	.word	0x00010170


	//   ....[24]....
        /*1c08*/ 	.word	0x00010180


	//   ....[25]....
        /*1c0c*/ 	.word	0x00010190


	//   ....[26]....
        /*1c10*/ 	.word	0x000101b0


	//   ....[27]....
        /*1c14*/ 	.word	0x000101c0


	//   ....[28]....
        /*1c18*/ 	.word	0x000101e0


	//   ....[29]....
        /*1c1c*/ 	.word	0x000101f0


	//   ....[30]....
        /*1c20*/ 	.word	0x00010210


	//   ....[31]....
        /*1c24*/ 	.word	0x00010220


	//   ....[32]....
        /*1c28*/ 	.word	0x00010230


	//   ....[33]....
        /*1c2c*/ 	.word	0x00010240


	//   ....[34]....
        /*1c30*/ 	.word	0x00010270


	//   ....[35]....
        /*1c34*/ 	.word	0x00010280


	//   ....[36]....
        /*1c38*/ 	.word	0x000102a0


	//   ....[37]....
        /*1c3c*/ 	.word	0x000102b0


	//   ....[38]....
        /*1c40*/ 	.word	0x000102c0


	//   ....[39]....
        /*1c44*/ 	.word	0x000102d0


	//   ....[40]....
        /*1c48*/ 	.word	0x000102e0


	//   ....[41]....
        /*1c4c*/ 	.word	0x000102f0


	//   ....[42]....
        /*1c50*/ 	.word	0x00010310


	//   ....[43]....
        /*1c54*/ 	.word	0x00010320


	//   ....[44]....
        /*1c58*/ 	.word	0x00010340


	//   ....[45]....
        /*1c5c*/ 	.word	0x00010350


	//   ....[46]....
        /*1c60*/ 	.word	0x00010360


	//   ....[47]....
        /*1c64*/ 	.word	0x00010370


	//   ....[48]....
        /*1c68*/ 	.word	0x00010390


	//   ....[49]....
        /*1c6c*/ 	.word	0x000103a0


	//   ....[50]....
        /*1c70*/ 	.word	0x000103b0


	//   ....[51]....
        /*1c74*/ 	.word	0x000103c0


	//   ....[52]....
        /*1c78*/ 	.word	0x000103e0


	//   ....[53]....
        /*1c7c*/ 	.word	0x000103f0


	//   ....[54]....
        /*1c80*/ 	.word	0x00010400


	//   ....[55]....
        /*1c84*/ 	.word	0x00010410


	//   ....[56]....
        /*1c88*/ 	.word	0x00010430


	//   ....[57]....
        /*1c8c*/ 	.word	0x00010440


	//   ....[58]....
        /*1c90*/ 	.word	0x00010470


	//   ....[59]....
        /*1c94*/ 	.word	0x00010480


	//   ....[60]....
        /*1c98*/ 	.word	0x000104a0


	//   ....[61]....
        /*1c9c*/ 	.word	0x000104b0


	//   ....[62]....
        /*1ca0*/ 	.word	0x000104c0


	//   ....[63]....
        /*1ca4*/ 	.word	0x000104d0


	//   ....[64]....
        /*1ca8*/ 	.word	0x000104e0


	//   ....[65]....
        /*1cac*/ 	.word	0x000104f0


	//   ....[66]....
        /*1cb0*/ 	.word	0x00010510


	//   ....[67]....
        /*1cb4*/ 	.word	0x00010520


	//   ....[68]....
        /*1cb8*/ 	.word	0x00010540


	//   ....[69]....
        /*1cbc*/ 	.word	0x00010550


	//   ....[70]....
        /*1cc0*/ 	.word	0x00010570


	//   ....[71]....
        /*1cc4*/ 	.word	0x00010580


	//   ....[72]....
        /*1cc8*/ 	.word	0x000105a0


	//   ....[73]....
        /*1ccc*/ 	.word	0x000105b0


	//   ....[74]....
        /*1cd0*/ 	.word	0x000105d0


	//   ....[75]....
        /*1cd4*/ 	.word	0x000105e0


	//   ....[76]....
        /*1cd8*/ 	.word	0x00010600


	//   ....[77]....
        /*1cdc*/ 	.word	0x00010610


	//   ....[78]....
        /*1ce0*/ 	.word	0x00010630


	//   ....[79]....
        /*1ce4*/ 	.word	0x00010640


	//   ....[80]....
        /*1ce8*/ 	.word	0x00010660


	//   ....[81]....
        /*1cec*/ 	.word	0x00010670


	//   ....[82]....
        /*1cf0*/ 	.word	0x00010690


	//   ....[83]....
        /*1cf4*/ 	.word	0x000106a0


	//   ....[84]....
        /*1cf8*/ 	.word	0x000106d0


	//   ....[85]....
        /*1cfc*/ 	.word	0x000106e0


	//   ....[86]....
        /*1d00*/ 	.word	0x00010720


	//   ....[87]....
        /*1d04*/ 	.word	0x00010730


	//   ....[88]....
        /*1d08*/ 	.word	0x00010750


	//   ....[89]....
        /*1d0c*/ 	.word	0x00010760


	//   ....[90]....
        /*1d10*/ 	.word	0x00010790


	//   ....[91]....
        /*1d14*/ 	.word	0x000107a0


	//   ....[92]....
        /*1d18*/ 	.word	0x000107e0


	//   ....[93]....
        /*1d1c*/ 	.word	0x000107f0


	//   ....[94]....
        /*1d20*/ 	.word	0x00010820


	//   ....[95]....
        /*1d24*/ 	.word	0x00010840


	//   ....[96]....
        /*1d28*/ 	.word	0x00010880


	//   ....[97]....
        /*1d2c*/ 	.word	0x00010890


	//   ....[98]....
        /*1d30*/ 	.word	0x000108e0


	//   ....[99]....
        /*1d34*/ 	.word	0x000108f0


	//   ....[100]....
        /*1d38*/ 	.word	0x00010930


	//   ....[101]....
        /*1d3c*/ 	.word	0x00010940


	//   ....[102]....
        /*1d40*/ 	.word	0x00010970


	//   ....[103]....
        /*1d44*/ 	.word	0x00010980


	//   ....[104]....
        /*1d48*/ 	.word	0x000109c0


	//   ....[105]....
        /*1d4c*/ 	.word	0x000109e0


	//   ....[106]....
        /*1d50*/ 	.word	0x000109f0


	//   ....[107]....
        /*1d54*/ 	.word	0x00010a00


	//   ....[108]....
        /*1d58*/ 	.word	0x00010a10


	//   ....[109]....
        /*1d5c*/ 	.word	0x00010a20


	//   ....[110]....
        /*1d60*/ 	.word	0x00010a40


	//   ....[111]....
        /*1d64*/ 	.word	0x00010a50


	//   ....[112]....
        /*1d68*/ 	.word	0x00010a60


	//   ....[113]....
        /*1d6c*/ 	.word	0x00010a70


	//   ....[114]....
        /*1d70*/ 	.word	0x00010a90


	//   ....[115]....
        /*1d74*/ 	.word	0x00010aa0


	//   ....[116]....
        /*1d78*/ 	.word	0x00010ac0


	//   ....[117]....
        /*1d7c*/ 	.word	0x00010ad0


	//   ....[118]....
        /*1d80*/ 	.word	0x00010af0


	//   ....[119]....
        /*1d84*/ 	.word	0x00010b00


	//   ....[120]....
        /*1d88*/ 	.word	0x00010b20


	//   ....[121]....
        /*1d8c*/ 	.word	0x00010b30


	//   ....[122]....
        /*1d90*/ 	.word	0x00010b60


	//   ....[123]....
        /*1d94*/ 	.word	0x00010b70


	//   ....[124]....
        /*1d98*/ 	.word	0x00010bc0


	//   ....[125]....
        /*1d9c*/ 	.word	0x00010bd0


	//   ....[126]....
        /*1da0*/ 	.word	0x00010c10


	//   ....[127]....
        /*1da4*/ 	.word	0x00010c30


	//   ....[128]....
        /*1da8*/ 	.word	0x00010c70


	//   ....[129]....
        /*1dac*/ 	.word	0x00010c90


	//   ....[130]....
        /*1db0*/ 	.word	0x00010ca0


	//   ....[131]....
        /*1db4*/ 	.word	0x00010cc0


	//   ....[132]....
        /*1db8*/ 	.word	0x00010ce0


	//   ....[133]....
        /*1dbc*/ 	.word	0x00010d00


	//   ....[134]....
        /*1dc0*/ 	.word	0x00010d10


	//   ....[135]....
        /*1dc4*/ 	.word	0x00010d30


	//   ....[136]....
        /*1dc8*/ 	.word	0x00010d50


	//   ....[137]....
        /*1dcc*/ 	.word	0x00010d70


	//   ....[138]....
        /*1dd0*/ 	.word	0x00010d80


	//   ....[139]....
        /*1dd4*/ 	.word	0x00010db0


	//   ....[140]....
        /*1dd8*/ 	.word	0x00010dd0


	//   ....[141]....
        /*1ddc*/ 	.word	0x00010de0


	//   ....[142]....
        /*1de0*/ 	.word	0x00010e00


	//   ....[143]....
        /*1de4*/ 	.word	0x00010e20


	//   ....[144]....
        /*1de8*/ 	.word	0x00010e40


	//   ....[145]....
        /*1dec*/ 	.word	0x00010e50


	//   ....[146]....
        /*1df0*/ 	.word	0x00010e80


	//   ....[147]....
        /*1df4*/ 	.word	0x00010ea0


	//   ....[148]....
        /*1df8*/ 	.word	0x00010eb0


	//   ....[149]....
        /*1dfc*/ 	.word	0x00010ec0


	//   ....[150]....
        /*1e00*/ 	.word	0x00010ee0


	//   ....[151]....
        /*1e04*/ 	.word	0x00010ef0


	//   ....[152]....
        /*1e08*/ 	.word	0x00010f00


	//   ....[153]....
        /*1e0c*/ 	.word	0x00010f20


	//   ....[154]....
        /*1e10*/ 	.word	0x00010f50


	//   ....[155]....
        /*1e14*/ 	.word	0x00010f70


	//   ....[156]....
        /*1e18*/ 	.word	0x00010f90


	//   ....[157]....
        /*1e1c*/ 	.word	0x00010fa0


	//   ....[158]....
        /*1e20*/ 	.word	0x00010ff0


	//   ....[159]....
        /*1e24*/ 	.word	0x00011010


	//   ....[160]....
        /*1e28*/ 	.word	0x00011020


	//   ....[161]....
        /*1e2c*/ 	.word	0x00011050


	//   ....[162]....
        /*1e30*/ 	.word	0x000110a0


	//   ....[163]....
        /*1e34*/ 	.word	0x000110c0


	//   ....[164]....
        /*1e38*/ 	.word	0x00011120


	//   ....[165]....
        /*1e3c*/ 	.word	0x00011130


	//   ....[166]....
        /*1e40*/ 	.word	0x000111a0


	//   ....[167]....
        /*1e44*/ 	.word	0x000111b0


	//   ....[168]....
        /*1e48*/ 	.word	0x00011200


	//   ....[169]....
        /*1e4c*/ 	.word	0x00011230


	//   ....[170]....
        /*1e50*/ 	.word	0x00011260


	//   ....[171]....
        /*1e54*/ 	.word	0x00011290


	//   ....[172]....
        /*1e58*/ 	.word	0x00011320


	//   ....[173]....
        /*1e5c*/ 	.word	0x00011340


	//   ....[174]....
        /*1e60*/ 	.word	0x00011350


	//   ....[175]....
        /*1e64*/ 	.word	0x00011370


	//   ....[176]....
        /*1e68*/ 	.word	0x00011390


	//   ....[177]....
        /*1e6c*/ 	.word	0x000113a0


	//   ....[178]....
        /*1e70*/ 	.word	0x000113c0


	//   ....[179]....
        /*1e74*/ 	.word	0x000113d0


	//   ....[180]....
        /*1e78*/ 	.word	0x000113e0


	//   ....[181]....
        /*1e7c*/ 	.word	0x000113f0


	//   ....[182]....
        /*1e80*/ 	.word	0x00011400


	//   ....[183]....
        /*1e84*/ 	.word	0x00011410


	//   ....[184]....
        /*1e88*/ 	.word	0x00011420


	//   ....[185]....
        /*1e8c*/ 	.word	0x00011430


	//   ....[186]....
        /*1e90*/ 	.word	0x00011450


	//   ....[187]....
        /*1e94*/ 	.word	0x00011460


	//   ....[188]....
        /*1e98*/ 	.word	0x00011480


	//   ....[189]....
        /*1e9c*/ 	.word	0x00011490


	//   ....[190]....
        /*1ea0*/ 	.word	0x000114b0


	//   ....[191]....
        /*1ea4*/ 	.word	0x000114d0


	//   ....[192]....
        /*1ea8*/ 	.word	0x000114f0


	//   ....[193]....
        /*1eac*/ 	.word	0x00011500


	//   ....[194]....
        /*1eb0*/ 	.word	0x000115a0


	//   ....[195]....
        /*1eb4*/ 	.word	0x000115b0


	//   ....[196]....
        /*1eb8*/ 	.word	0x000115c0


	//   ....[197]....
        /*1ebc*/ 	.word	0x000115e0


	//   ....[198]....
        /*1ec0*/ 	.word	0x000115f0


	//   ....[199]....
        /*1ec4*/ 	.word	0x00011600


	//   ....[200]....
        /*1ec8*/ 	.word	0x00011610


	//   ....[201]....
        /*1ecc*/ 	.word	0x00011620


	//----- nvinfo : EIATTR_VRC_CTA_INIT_COUNT
	.align		4
.L_488:
        /*1ed0*/ 	.byte	0x02, 0x4a
	.zero		1
	.zero		1


	//----- nvinfo : EIATTR_EXIT_INSTR_OFFSETS
	.align		4
        /*1ed4*/ 	.byte	0x04, 0x1c
        /*1ed6*/ 	.short	(.L_490 - .L_489)


	//   ....[0]....
.L_489:
        /*1ed8*/ 	.word	0x00013c60


	//   ....[1]....
        /*1edc*/ 	.word	0x00014480


	//----- nvinfo : EIATTR_MAX_THREADS
	.align		4
.L_490:
        /*1ee0*/ 	.byte	0x04, 0x05
        /*1ee2*/ 	.short	(.L_492 - .L_491)
.L_491:
        /*1ee4*/ 	.word	0x00000020
        /*1ee8*/ 	.word	0x00000001
        /*1eec*/ 	.word	0x00000001


	//----- nvinfo : EIATTR_CRS_STACK_SIZE
	.align		4
.L_492:
        /*1ef0*/ 	.byte	0x04, 0x1e
        /*1ef2*/ 	.short	(.L_494 - .L_493)
.L_493:
        /*1ef4*/ 	.word	0x00000000


	//----- nvinfo : EIATTR_CBANK_PARAM_SIZE
	.align		4
.L_494:
        /*1ef8*/ 	.byte	0x03, 0x19
        /*1efa*/ 	.short	0x0028


	//----- nvinfo : EIATTR_PARAM_CBANK
	.align		4
        /*1efc*/ 	.byte	0x04, 0x0a
        /*1efe*/ 	.short	(.L_496 - .L_495)
	.align		4
.L_495:
        /*1f00*/ 	.word	index@(.nv.constant0._ZN17fastertransformer38beam_online_softmax_topk_stage2_kernelI6__halfLi128ELi32EEEvPKfS3_PiPT_ii)
        /*1f04*/ 	.short	0x0380
        /*1f06*/ 	.short	0x0028


	//----- nvinfo : EIATTR_SW_WAR
	.align		4
.L_496:
        /*1f08*/ 	.byte	0x04, 0x36
        /*1f0a*/ 	.short	(.L_498 - .L_497)
.L_497:
        /*1f0c*/ 	.word	0x00000008
.L_498:


//--------------------- .nv.info._ZN17fastertransformer38beam_online_softmax_topk_stage1_kernelI6__halfLi1ELi128ELi64EEEvPKT_S4_PKbPfiiPKi --------------------------
	.section	.nv.info._ZN17fastertransformer38beam_online_softmax_topk_stage1_kernelI6__halfLi1ELi128ELi64EEEvPKT_S4_PKbPfiiPKi,"",@"SHT_CUDA_INFO"
	.sectionflags	@""
	.align	4


	//----- nvinfo : EIATTR_CUDA_API_VERSION
	.align		4
        /*0000*/ 	.byte	0x04, 0x37
        /*0002*/ 	.short	(.L_500 - .L_499)
.L_499:
        /*0004*/ 	.word	0x00000082


	//----- nvinfo : EIATTR_KPARAM_INFO
	.align		4
.L_500:
        /*0008*/ 	.byte	0x04, 0x17
        /*000a*/ 	.short	(.L_502 - .L_501)
.L_501:
        /*000c*/ 	.word	0x00000000
        /*0010*/ 	.short	0x0006
        /*0012*/ 	.short	0x0028
        /*0014*/ 	.byte	0x00, 0xf5, 0x21, 0x00


	//----- nvinfo : EIATTR_KPARAM_INFO
	.align		4
.L_502:
        /*0018*/ 	.byte	0x04, 0x17
        /*001a*/ 	.short	(.L_504 - .L_503)
.L_503:
        /*001c*/ 	.word	0x00000000
        /*0020*/ 	.short	0x0005
        /*0022*/ 	.short	0x0024
        /*0024*/ 	.byte	0x00, 0xf0, 0x11, 0x00


	//----- nvinfo : EIATTR_KPARAM_INFO
	.align		4
.L_504:
        /*0028*/ 	.byte	0x04, 0x17
        /*002a*/ 	.short	(.L_506 - .L_505)
.L_505:
        /*002c*/ 	.word	0x00000000
        /*0030*/ 	.short	0x0004
        /*0032*/ 	.short	0x0020
        /*0034*/ 	.byte	0x00, 0xf0, 0x11, 0x00


	//----- nvinfo : EIATTR_KPARAM_INFO
	.align		4
.L_506:
        /*0038*/ 	.byte	0x04, 0x17
        /*003a*/ 	.short	(.L_508 - .L_507)
.L_507:
        /*003c*/ 	.word	0x00000000
        /*0040*/ 	.short	0x0003
        /*0042*/ 	.short	0x0018
        /*0044*/ 	.byte	0x00, 0xf5, 0x21, 0x00


	//----- nvinfo : EIATTR_KPARAM_INFO
	.align		4
.L_508:
        /*0048*/ 	.byte	0x04, 0x17
        /*004a*/ 	.short	(.L_510 - .L_509)
.L_509:
        /*004c*/ 	.word	0x00000000
        /*0050*/ 	.short	0x0002
        /*0052*/ 	.short	0x0010
        /*0054*/ 	.byte	0x00, 0xf5, 0x21, 0x00


	//----- nvinfo : EIATTR_KPARAM_INFO
	.align		4
.L_510:
        /*0058*/ 	.byte	0x04, 0x17
        /*005a*/ 	.short	(.L_512 - .L_511)
.L_511:
        /*005c*/ 	.word	0x00000000
        /*0060*/ 	.short	0x0001
        /*0062*/ 	.short	0x0008
        /*0064*/ 	.byte	0x00, 0xf5, 0x21, 0x00


	//----- nvinfo : EIATTR_KPARAM_INFO
	.align		4
.L_512:
        /*0068*/ 	.byte	0x04, 0x17
        /*006a*/ 	.short	(.L_514 - .L_513)
.L_513:
        /*006c*/ 	.word	0x00000000
        /*0070*/ 	.short	0x0000
        /*0072*/ 	.short	0x0000
        /*0074*/ 	.byte	0x00, 0xf5, 0x21, 0x00


	//----- nvinfo : EIATTR_SPARSE_MMA_MASK
	.align		4
.L_514:
        /*0078*/ 	.byte	0x03, 0x50
        /*007a*/ 	.short	0x0000


	//----- nvinfo : EIATTR_MAXREG_COUNT
	.align		4
        /*007c*/ 	.byte	0x03, 0x1b
        /*007e*/ 	.short	0x00ff


	//----- nvinfo : EIATTR_NUM_BARRIERS
	.align		4
        /*0080*/ 	.byte	0x02, 0x4c
        /*0082*/ 	.byte	0x01
	.zero		1


	//----- nvinfo : EIATTR_ANNOTATIONS
	.align		4
        /*0084*/ 	.byte	0x04, 0x55
        /*0086*/ 	.short	(.L_516 - .L_515)


	//   ....[0]....
.L_515:
        /*0088*/ 	.word	0x00000001
        /*008c*/ 	.byte	0x20, 0x24, 0x00, 0x00, 0x01, 0x00, 0x00, 0x00, 0x30, 0x24, 0x00, 0x00, 0x01, 0x00, 0x00, 0x00
        /* <DEDUP_REMOVED lines=15> */
        /*018c*/ 	.byte	0x00, 0x64, 0x01, 0x00


	//----- nvinfo : EIATTR_MERCURY_ISA_VERSION
	.align		4
.L_516:
        /*0190*/ 	.byte	0x03, 0x5f
        /*0192*/ 	.short	0x0101


	//----- nvinfo : EIATTR_COOP_GROUP_MASK_REGIDS
	.align		4
        /*0194*/ 	.byte	0x04, 0x29
        /*0196*/ 	.short	(.L_518 - .L_517)


	//   ....[0]....
.L_517:
        /*0198*/ 	.word	0xffffffff


	//   ....[1]....
        /*019c*/ 	.word	0xffffffff


	//   ....[2]....
        /*01a0*/ 	.word	0xffffffff


	//   ....[3]....
        /*01a4*/ 	.word	0xffffffff


	//   ....[4]....
        /*01a8*/ 	.word	0xffffffff


	//   ....[5]....
        /*01ac*/ 	.word	0xffffffff


	//   ....[6]....
        /*01b0*/ 	.word	0xffffffff


	//   ....[7]....
        /*01b4*/ 	.word	0xffffffff


	//   ....[8]....
        /*01b8*/ 	.word	0xffffffff


	//   ....[9]....
        /*01bc*/ 	.word	0xffffffff


	//   ....[10]....
        /*01c0*/ 	.word	0xffffffff


	//   ....[11]....
        /*01c4*/ 	.word	0xffffffff


	//   ....[12]....
        /*01c8*/ 	.word	0xffffffff


	//   ....[13]....
        /*01cc*/ 	.word	0xffffffff


	//   ....[14]....
        /*01d0*/ 	.word	0xffffffff


	//   ....[15]....
        /*01d4*/ 	.word	0xffffffff


	//   ....[16]....
        /*01d8*/ 	.word	0xffffffff


	//   ....[17]....
        /*01dc*/ 	.word	0xffffffff


	//   ....[18]....
        /*01e0*/ 	.word	0xffffffff


	//   ....[19]....
        /*01e4*/ 	.word	0xffffffff


	//   ....[20]....
        /*01e8*/ 	.word	0xffffffff


	//   ....[21]....
        /*01ec*/ 	.word	0xffffffff


	//   ....[22]....
        /*01f0*/ 	.word	0xffffffff


	//   ....[23]....
        /*01f4*/ 	.word	0xffffffff


	//   ....[24]....
        /*01f8*/ 	.word	0xffffffff


	//   ....[25]....
        /*01fc*/ 	.word	0xffffffff


	//   ....[26]....
        /*0200*/ 	.word	0xffffffff


	//   ....[27]....
        /*0204*/ 	.word	0xffffffff


	//   ....[28]....
        /*0208*/ 	.word	0xffffffff


	//   ....[29]....
        /*020c*/ 	.word	0xffffffff


	//   ....[30]....
        /*0210*/ 	.word	0xffffffff


	//   ....[31]....
        /*0214*/ 	.word	0xffffffff


	//   ....[32]....
        /*0218*/ 	.word	0xffffffff


	//   ....[33]....
        /*021c*/ 	.word	0xffffffff


	//   ....[34]....
        /*0220*/ 	.word	0xffffffff


	//   ....[35]....
        /*0224*/ 	.word	0xffffffff


	//   ....[36]....
        /*0228*/ 	.word	0xffffffff


	//   ....[37]....
        /*022c*/ 	.word	0xffffffff


	//   ....[38]....
        /*0230*/ 	.word	0xffffffff


	//   ....[39]....
        /*0234*/ 	.word	0xffffffff


	//   ....[40]....
        /*0238*/ 	.word	0xffffffff


	//   ....[41]....
        /*023c*/ 	.word	0xffffffff


	//   ....[42]....
        /*0240*/ 	.word	0xffffffff


	//   ....[43]....
        /*0244*/ 	.word	0xffffffff


	//   ....[44]....
        /*0248*/ 	.word	0xffffffff


	//   ....[45]....
        /*024c*/ 	.word	0xffffffff


	//   ....[46]....
        /*0250*/ 	.word	0xffffffff


	//   ....[47]....
        /*0254*/ 	.word	0xffffffff


	//   ....[48]....
        /*0258*/ 	.word	0xffffffff


	//   ....[49]....
        /*025c*/ 	.word	0xffffffff


	//   ....[50]....
        /*0260*/ 	.word	0xffffffff


	//   ....[51]....
        /*0264*/ 	.word	0xffffffff


	//   ....[52]....
        /*0268*/ 	.word	0xffffffff


	//   ....[53]....
        /*026c*/ 	.word	0xffffffff


	//   ....[54]....
        /*0270*/ 	.word	0xffffffff


	//   ....[55]....
        /*0274*/ 	.word	0xffffffff


	//   ....[56]....
        /*0278*/ 	.word	0xffffffff


	//   ....[57]....
        /*027c*/ 	.word	0xffffffff


	//   ....[58]....
        /*0280*/ 	.word	0xffffffff


	//   ....[59]....
        /*0284*/ 	.word	0xffffffff


	//   ....[60]....
        /*0288*/ 	.word	0xffffffff


	//   ....[61]....
        /*028c*/ 	.word	0xffffffff


	//   ....[62]....
        /*0290*/ 	.word	0xffffffff


	//   ....[63]....
        /*0294*/ 	.word	0xffffffff


	//   ....[64]....
        /*0298*/ 	.word	0xffffffff


	//   ....[65]....
        /*029c*/ 	.word	0xffffffff


	//   ....[66]....
        /*02a0*/ 	.word	0xffffffff


	//   ....[67]....
        /*02a4*/ 	.word	0xffffffff


	//   ....[68]....
        /*02a8*/ 	.word	0xffffffff


	//   ....[69]....
        /*02ac*/ 	.word	0xffffffff


	//   ....[70]....
        /*02b0*/ 	.word	0xffffffff


	//   ....[71]....
        /*02b4*/ 	.word	0xffffffff


	//   ....[72]....
        /*02b8*/ 	.word	0xffffffff


	//   ....[73]....
        /*02bc*/ 	.word	0xffffffff


	//   ....[74]....
        /*02c0*/ 	.word	0xffffffff


	//   ....[75]....
        /*02c4*/ 	.word	0xffffffff


	//   ....[76]....
        /*02c8*/ 	.word	0xffffffff


	//   ....[77]....
        /*02cc*/ 	.word	0xffffffff


	//   ....[78]....
        /*02d0*/ 	.word	0xffffffff


	//   ....[79]....
        /*02d4*/ 	.word	0xffffffff


	//   ....[80]....
        /*02d8*/ 	.word	0xffffffff


	//   ....[81]....
        /*02dc*/ 	.word	0xffffffff


	//   ....[82]....
        /*02e0*/ 	.word	0xffffffff


	//   ....[83]....
        /*02e4*/ 	.word	0xffffffff


	//   ....[84]....
        /*02e8*/ 	.word	0xffffffff


	//   ....[85]....
        /*02ec*/ 	.word	0xffffffff


	//   ....[86]....
        /*02f0*/ 	.word	0xffffffff


	//   ....[87]....
        /*02f4*/ 	.word	0xffffffff


	//   ....[88]....
        /*02f8*/ 	.word	0xffffffff


	//   ....[89]....
        /*02fc*/ 	.word	0xffffffff


	//   ....[90]....
        /*0300*/ 	.word	0xffffffff


	//   ....[91]....
        /*0304*/ 	.word	0xffffffff


	//   ....[92]....
        /*0308*/ 	.word	0xffffffff


	//   ....[93]....
        /*030c*/ 	.word	0xffffffff


	//   ....[94]....
        /*0310*/ 	.word	0xffffffff


	//   ....[95]....
        /*0314*/ 	.word	0xffffffff


	//   ....[96]....
        /*0318*/ 	.word	0xffffffff


	//   ....[97]....
        /*031c*/ 	.word	0xffffffff


	//   ....[98]....
        /*0320*/ 	.word	0xffffffff


	//   ....[99]....
        /*0324*/ 	.word	0xffffffff


	//   ....[100]....
        /*0328*/ 	.word	0xffffffff


	//   ....[101]....
        /*032c*/ 	.word	0xffffffff


	//   ....[102]....
        /*0330*/ 	.word	0xffffffff


	//   ....[103]....
        /*0334*/ 	.word	0xffffffff


	//   ....[104]....
        /*0338*/ 	.word	0xffffffff


	//   ....[105]....
        /*033c*/ 	.word	0xffffffff


	//   ....[106]....
        /*0340*/ 	.word	0xffffffff


	//   ....[107]....
        /*0344*/ 	.word	0xffffffff


	//   ....[108]....
        /*0348*/ 	.word	0xffffffff


	//   ....[109]....
        /*034c*/ 	.word	0xffffffff


	//   ....[110]....
        /*0350*/ 	.word	0xffffffff


	//   ....[111]....
        /*0354*/ 	.word	0xffffffff


	//   ....[112]....
        /*0358*/ 	.word	0xffffffff


	//   ....[113]....
        /*035c*/ 	.word	0xffffffff


	//   ....[114]....
        /*0360*/ 	.word	0xffffffff


	//   ....[115]....
        /*0364*/ 	.word	0xffffffff


	//   ....[116]....
        /*0368*/ 	.word	0xffffffff


	//   ....[117]....
        /*036c*/ 	.word	0xffffffff


	//   ....[118]....
        /*0370*/ 	.word	0xffffffff


	//   ....[119]....
        /*0374*/ 	.word	0xffffffff


	//   ....[120]....
        /*0378*/ 	.word	0xffffffff


	//   ....[121]....
        /*037c*/ 	.word	0xffffffff


	//   ....[122]....
        /*0380*/ 	.word	0xffffffff


	//   ....[123]....
        /*0384*/ 	.word	0xffffffff


	//   ....[124]....
        /*0388*/ 	.word	0xffffffff


	//   ....[125]....
        /*038c*/ 	.word	0xffffffff


	//   ....[126]....
        /*0390*/ 	.word	0xffffffff


	//   ....[127]....
        /*0394*/ 	.word	0xffffffff


	//   ....[128]....
        /*0398*/ 	.word	0xffffffff


	//   ....[129]....
        /*039c*/ 	.word	0xffffffff


	//   ....[130]....
        /*03a0*/ 	.word	0xffffffff


	//   ....[131]....
        /*03a4*/ 	.word	0xffffffff


	//   ....[132]....
        /*03a8*/ 	.word	0xffffffff


	//   ....[133]....
        /*03ac*/ 	.word	0xffffffff


	//   ....[134]....
        /*03b0*/ 	.word	0xffffffff


	//   ....[135]....
        /*03b4*/ 	.word	0xffffffff


	//   ....[136]....
        /*03b8*/ 	.word	0xffffffff


	//   ....[137]....
        /*03bc*/ 	.word	0xffffffff


	//   ....[138]....
        /*03c0*/ 	.word	0xffffffff


	//   ....[139]....
        /*03c4*/ 	.word	0xffffffff


	//   ....[140]....
        /*03c8*/ 	.word	0xffffffff


	//   ....[141]....
        /*03cc*/ 	.word	0xffffffff


	//   ....[142]....
        /*03d0*/ 	.word	0xffffffff


	//   ....[143]....
        /*03d4*/ 	.word	0xffffffff


	//   ....[144]....
        /*03d8*/ 	.word	0xffffffff


	//   ....[145]....
        /*03dc*/ 	.word	0xffffffff


	//   ....[146]....
        /*03e0*/ 	.word	0xffffffff


	//   ....[147]....
        /*03e4*/ 	.word	0xffffffff


	//   ....[148]....
        /*03e8*/ 	.word	0xffffffff


	//   ....[149]....
        /*03ec*/ 	.word	0xffffffff


	//   ....[150]....
        /*03f0*/ 	.word	0xffffffff


	//   ....[151]....
        /*03f4*/ 	.word	0xffffffff


	//   ....[152]....
        /*03f8*/ 	.word	0xffffffff


	//   ....[153]....
        /*03fc*/ 	.word	0xffffffff


	//   ....[154]....
        /*0400*/ 	.word	0xffffffff


	//   ....[155]....
        /*0404*/ 	.word	0xffffffff


	//   ....[156]....
        /*0408*/ 	.word	0xffffffff


	//   ....[157]....
        /*040c*/ 	.word	0xffffffff


	//   ....[158]....
        /*0410*/ 	.word	0xffffffff


	//   ....[159]....
        /*0414*/ 	.word	0xffffffff


	//   ....[160]....
        /*0418*/ 	.word	0xffffffff


	//   ....[161]....
        /*041c*/ 	.word	0xffffffff


	//   ....[162]....
        /*0420*/ 	.word	0xffffffff


	//   ....[163]....
        /*0424*/ 	.word	0xffffffff


	//   ....[164]....
        /*0428*/ 	.word	0xffffffff


	//   ....[165]....
        /*042c*/ 	.word	0xffffffff


	//   ....[166]....
        /*0430*/ 	.word	0xffffffff


	//   ....[167]....
        /*0434*/ 	.word	0xffffffff


	//   ....[168]....
        /*0438*/ 	.word	0xffffffff


	//   ....[169]....
        /*043c*/ 	.word	0xffffffff


	//   ....[170]....
        /*0440*/ 	.word	0xffffffff


	//   ....[171]....
        /*0444*/ 	.word	0xffffffff


	//   ....[172]....
        /*0448*/ 	.word	0xffffffff


	//   ....[173]....
        /*044c*/ 	.word	0xffffffff


	//   ....[174]....
        /*0450*/ 	.word	0xffffffff


	//   ....[175]....
        /*0454*/ 	.word	0xffffffff


	//   ....[176]....
        /*0458*/ 	.word	0xffffffff


	//   ....[177]....
        /*045c*/ 	.word	0xffffffff


	//   ....[178]....
        /*0460*/ 	.word	0xffffffff


	//   ....[179]....
        /*0464*/ 	.word	0xffffffff


	//   ....[180]....
        /*0468*/ 	.word	0xffffffff


	//   ....[181]....
        /*046c*/ 	.word	0xffffffff


	//   ....[182]....
        /*0470*/ 	.word	0xffffffff


	//   ....[183]....
        /*0474*/ 	.word	0xffffffff


	//   ....[184]....
        /*0478*/ 	.word	0xffffffff


	//   ....[185]....
        /*047c*/ 	.word	0xffffffff


	//   ....[186]....
        /*0480*/ 	.word	0xffffffff


	//   ....[187]....
        /*0484*/ 	.word	0xffffffff


	//   ....[188]....
        /*0488*/ 	.word	0xffffffff


	//   ....[189]....
        /*048c*/ 	.word	0xffffffff


	//   ....[190]....
        /*0490*/ 	.word	0xffffffff


	//   ....[191]....
        /*0494*/ 	.word	0xffffffff


	//   ....[192]....
        /*0498*/ 	.word	0xffffffff


	//   ....[193]....
        /*049c*/ 	.word	0xffffffff


	//   ....[194]....
        /*04a0*/ 	.word	0xffffffff


	//   ....[195]....
        /*04a4*/ 	.word	0xffffffff


	//   ....[196]....
        /*04a8*/ 	.word	0xffffffff


	//   ....[197]....
        /*04ac*/ 	.word	0xffffffff


	//   ....[198]....
        /*04b0*/ 	.word	0xffffffff


	//   ....[199]....
        /*04b4*/ 	.word	0xffffffff


	//   ....[200]....
        /*04b8*/ 	.word	0xffffffff


	//   ....[201]....
        /*04bc*/ 	.word	0xffffffff


	//   ....[202]....
        /*04c0*/ 	.word	0xffffffff


	//   ....[203]....
        /*04c4*/ 	.word	0xffffffff


	//   ....[204]....
        /*04c8*/ 	.word	0xffffffff


	//   ....[205]....
        /*04cc*/ 	.word	0xffffffff


	//   ....[206]....
        /*04d0*/ 	.word	0xffffffff


	//   ....[207]....
        /*04d4*/ 	.word	0xffffffff


	//   ....[208]....
        /*04d8*/ 	.word	0xffffffff


	//   ....[209]....
        /*04dc*/ 	.word	0xffffffff


	//   ....[210]....
        /*04e0*/ 	.word	0xffffffff


	//   ....[211]....
        /*04e4*/ 	.word	0xffffffff


	//   ....[212]....
        /*04e8*/ 	.word	0xffffffff


	//   ....[213]....
        /*04ec*/ 	.word	0xffffffff


	//   ....[214]....
        /*04f0*/ 	.word	0xffffffff


	//   ....[215]....
        /*04f4*/ 	.word	0xffffffff


	//   ....[216]....
        /*04f8*/ 	.word	0xffffffff


	//   ....[217]....
        /*04fc*/ 	.word	0xffffffff


	//   ....[218]....
        /*0500*/ 	.word	0xffffffff


	//   ....[219]....
        /*0504*/ 	.word	0xffffffff


	//   ....[220]....
        /*0508*/ 	.word	0xffffffff


	//   ....[221]....
        /*050c*/ 	.word	0xffffffff


	//   ....[222]....
        /*0510*/ 	.word	0xffffffff


	//   ....[223]....
        /*0514*/ 	.word	0xffffffff


	//   ....[224]....
        /*0518*/ 	.word	0xffffffff


	//   ....[225]....
        /*051c*/ 	.word	0xffffffff


	//   ....[226]....
        /*0520*/ 	.word	0xffffffff


	//   ....[227]....
        /*0524*/ 	.word	0xffffffff


	//   ....[228]....
        /*0528*/ 	.word	0xffffffff


	//   ....[229]....
        /*052c*/ 	.word	0xffffffff


	//   ....[230]....
        /*0530*/ 	.word	0xffffffff


	//   ....[231]....
        /*0534*/ 	.word	0xffffffff


	//   ....[232]....
        /*0538*/ 	.word	0xffffffff


	//   ....[233]....
        /*053c*/ 	.word	0xffffffff


	//   ....[234]....
        /*0540*/ 	.word	0xffffffff


	//   ....[235]....
        /*0544*/ 	.word	0xffffffff


	//   ....[236]....
        /*0548*/ 	.word	0xffffffff


	//   ....[237]....
        /*054c*/ 	.word	0xffffffff


	//   ....[238]....
        /*0550*/ 	.word	0xffffffff


	//   ....[239]....
        /*0554*/ 	.word	0xffffffff


	//   ....[240]....
        /*0558*/ 	.word	0xffffffff


	//   ....[241]....
        /*055c*/ 	.word	0xffffffff


	//   ....[242]....
        /*0560*/ 	.word	0xffffffff


	//   ....[243]....
        /*0564*/ 	.word	0xffffffff


	//   ....[244]....
        /*0568*/ 	.word	0xffffffff


	//   ....[245]....
        /*056c*/ 	.word	0xffffffff


	//   ....[246]....
        /*0570*/ 	.word	0xffffffff


	//   ....[247]....
        /*0574*/ 	.word	0xffffffff


	//   ....[248]....
        /*0578*/ 	.word	0xffffffff


	//   ....[249]....
        /*057c*/ 	.word	0xffffffff


	//   ....[250]....
        /*0580*/ 	.word	0xffffffff


	//   ....[251]....
        /*0584*/ 	.word	0xffffffff


	//   ....[252]....
        /*0588*/ 	.word	0xffffffff


	//   ....[253]....
        /*058c*/ 	.word	0xffffffff


	//   ....[254]....
        /*0590*/ 	.word	0xffffffff


	//   ....[255]....
        /*0594*/ 	.word	0xffffffff


	//   ....[0]....
        /*0598*/ 	.word	0xffffffff


	//   ....[1]....
        /*059c*/ 	.word	0xffffffff


	//   ....[2]....
        /*05a0*/ 	.word	0xffffffff


	//   ....[3]....
        /*05a4*/ 	.word	0xffffffff


	//   ....[4]....
        /*05a8*/ 	.word	0xffffffff


	//   ....[5]....
        /*05ac*/ 	.word	0xffffffff


	//   ....[6]....
        /*05b0*/ 	.word	0xffffffff


	//   ....[7]....
        /*05b4*/ 	.word	0xffffffff


	//   ....[8]....
        /*05b8*/ 	.word	0xffffffff


	//   ....[9]....
        /*05bc*/ 	.word	0xffffffff


	//   ....[10]....
        /*05c0*/ 	.word	0xffffffff


	//   ....[11]....
        /*05c4*/ 	.word	0xffffffff


	//   ....[12]....
        /*05c8*/ 	.word	0xffffffff


	//   ....[13]....
        /*05cc*/ 	.word	0xffffffff


	//   ....[14]....
        /*05d0*/ 	.word	0xffffffff


	//   ....[15]....
        /*05d4*/ 	.word	0xffffffff


	//   ....[16]....
        /*05d8*/ 	.word	0xffffffff


	//   ....[17]....
        /*05dc*/ 	.word	0xffffffff


	//   ....[18]....
        /*05e0*/ 	.word	0xffffffff


	//   ....[19]....
        /*05e4*/ 	.word	0xffffffff


	//   ....[20]....
        /*05e8*/ 	.word	0xffffffff


	//   ....[21]....
        /*05ec*/ 	.word	0xffffffff


	//   ....[22]....
        /*05f0*/ 	.word	0xffffffff


	//   ....[23]....
        /*05f4*/ 	.word	0xffffffff


	//   ....[24]....
        /*05f8*/ 	.word	0xffffffff


	//   ....[25]....
        /*05fc*/ 	.word	0xffffffff


	//   ....[26]....
        /*0600*/ 	.word	0xffffffff


	//   ....[27]....
        /*0604*/ 	.word	0xffffffff


	//   ....[28]....
        /*0608*/ 	.word	0xffffffff


	//   ....[29]....
        /*060c*/ 	.word	0xffffffff


	//   ....[30]....
        /*0610*/ 	.word	0xffffffff


	//   ....[31]....
        /*0614*/ 	.word	0xffffffff


	//   ....[32]....
        /*0618*/ 	.word	0xffffffff


	//   ....[33]....
        /*061c*/ 	.word	0xffffffff


	//   ....[34]....
        /*0620*/ 	.word	0xffffffff


	//   ....[35]....
        /*0624*/ 	.word	0xffffffff


	//   ....[36]....
        /*0628*/ 	.word	0xffffffff


	//   ....[37]....
        /*062c*/ 	.word	0xffffffff


	//   ....[38]....
        /*0630*/ 	.word	0xffffffff


	//   ....[39]....
        /*0634*/ 	.word	0xffffffff


	//   ....[40]....
        /*0638*/ 	.word	0xffffffff


	//   ....[41]....
        /*063c*/ 	.word	0xffffffff


	//   ....[42]....
        /*0640*/ 	.word	0xffffffff


	//   ....[43]....
        /*0644*/ 	.word	0xffffffff


	//   ....[44]....
        /*0648*/ 	.word	0xffffffff


	//   ....[45]....
        /*064c*/ 	.word	0xffffffff


	//   ....[46]....
        /*0650*/ 	.word	0xffffffff


	//   ....[47]....
        /*0654*/ 	.word	0xffffffff


	//   ....[48]....
        /*0658*/ 	.word	0xffffffff


	//   ....[49]....
        /*065c*/ 	.word	0xffffffff


	//   ....[50]....
        /*0660*/ 	.word	0xffffffff


	//   ....[51]....
        /*0664*/ 	.word	0xffffffff


	//   ....[52]....
        /*0668*/ 	.word	0xffffffff


	//   ....[53]....
        /*066c*/ 	.word	0xffffffff


	//   ....[54]....
        /*0670*/ 	.word	0xffffffff


	//   ....[55]....
        /*0674*/ 	.word	0xffffffff


	//   ....[56]....
        /*0678*/ 	.word	0xffffffff


	//   ....[57]....
        /*067c*/ 	.word	0xffffffff


	//   ....[58]....
        /*0680*/ 	.word	0xffffffff


	//   ....[59]....
        /*0684*/ 	.word	0xffffffff


	//   ....[60]....
        /*0688*/ 	.word	0xffffffff


	//   ....[61]....
        /*068c*/ 	.word	0xffffffff


	//   ....[62]....
        /*0690*/ 	.word	0xffffffff


	//   ....[63]....
        /*0694*/ 	.word	0xffffffff


	//   ....[64]....
        /*0698*/ 	.word	0xffffffff


	//   ....[65]....
        /*069c*/ 	.word	0xffffffff


	//   ....[66]....
        /*06a0*/ 	.word	0xffffffff


	//   ....[67]....
        /*06a4*/ 	.word	0xffffffff


	//   ....[68]....
        /*06a8*/ 	.word	0xffffffff


	//   ....[69]....
        /*06ac*/ 	.word	0xffffffff


	//   ....[70]....
        /*06b0*/ 	.word	0xffffffff


	//   ....[71]....
        /*06b4*/ 	.word	0xffffffff


	//   ....[72]....
        /*06b8*/ 	.word	0xffffffff


	//   ....[73]....
        /*06bc*/ 	.word	0xffffffff


	//   ....[74]....
        /*06c0*/ 	.word	0xffffffff


	//   ....[75]....
        /*06c4*/ 	.word	0xffffffff


	//   ....[76]....
        /*06c8*/ 	.word	0xffffffff


	//   ....[77]....
        /*06cc*/ 	.word	0xffffffff


	//   ....[78]....
        /*06d0*/ 	.word	0xffffffff


	//   ....[79]....
        /*06d4*/ 	.word	0xffffffff


	//   ....[80]....
        /*06d8*/ 	.word	0xffffffff


	//   ....[81]....
        /*06dc*/ 	.word	0xffffffff


	//   ....[82]....
        /*06e0*/ 	.word	0xffffffff


	//   ....[83]....
        /*06e4*/ 	.word	0xffffffff


	//   ....[84]....
        /*06e8*/ 	.word	0xffffffff


	//   ....[85]....
        /*06ec*/ 	.word	0xffffffff


	//   ....[86]....
        /*06f0*/ 	.word	0xffffffff


	//   ....[87]....
        /*06f4*/ 	.word	0xffffffff


	//   ....[88]....
        /*06f8*/ 	.word	0xffffffff


	//   ....[89]....
        /*06fc*/ 	.word	0xffffffff


	//   ....[90]....
        /*0700*/ 	.word	0xffffffff


	//   ....[91]....
        /*0704*/ 	.word	0xffffffff


	//   ....[92]....
        /*0708*/ 	.word	0xffffffff


	//   ....[93]....
        /*070c*/ 	.word	0xffffffff


	//   ....[94]....
        /*0710*/ 	.word	0xffffffff


	//   ....[95]....
        /*0714*/ 	.word	0xffffffff


	//   ....[96]....
        /*0718*/ 	.word	0xffffffff


	//   ....[97]....
        /*071c*/ 	.word	0xffffffff


	//   ....[98]....
        /*0720*/ 	.word	0xffffffff


	//   ....[99]....
        /*0724*/ 	.word	0xffffffff


	//   ....[100]....
        /*0728*/ 	.word	0xffffffff


	//   ....[101]....
        /*072c*/ 	.word	0xffffffff


	//   ....[102]....
        /*0730*/ 	.word	0xffffffff


	//   ....[103]....
        /*0734*/ 	.word	0xffffffff


	//   ....[104]....
        /*0738*/ 	.word	0xffffffff


	//   ....[105]....
        /*073c*/ 	.word	0xffffffff


	//   ....[106]....
        /*0740*/ 	.word	0xffffffff


	//   ....[107]....
        /*0744*/ 	.word	0xffffffff


	//   ....[108]....
        /*0748*/ 	.word	0xffffffff


	//   ....[109]....
        /*074c*/ 	.word	0xffffffff


	//   ....[110]....
        /*0750*/ 	.word	0xffffffff


	//   ....[111]....
        /*0754*/ 	.word	0xffffffff


	//   ....[112]....
        /*0758*/ 	.word	0xffffffff


	//   ....[113]....
        /*075c*/ 	.word	0xffffffff


	//   ....[114]....
        /*0760*/ 	.word	0xffffffff


	//   ....[115]....
        /*0764*/ 	.word	0xffffffff


	//   ....[116]....
        /*0768*/ 	.word	0xffffffff


	//   ....[117]....
        /*076c*/ 	.word	0xffffffff


	//   ....[118]....
        /*0770*/ 	.word	0xffffffff


	//   ....[119]....
        /*0774*/ 	.word	0xffffffff


	//   ....[120]....
        /*0778*/ 	.word	0xffffffff


	//   ....[121]....
        /*077c*/ 	.word	0xffffffff


	//   ....[122]....
        /*0780*/ 	.word	0xffffffff


	//   ....[123]....
        /*0784*/ 	.word	0xffffffff


	//   ....[124]....
        /*0788*/ 	.word	0xffffffff


	//   ....[125]....
        /*078c*/ 	.word	0xffffffff


	//   ....[126]....
        /*0790*/ 	.word	0xffffffff


	//   ....[127]....
        /*0794*/ 	.word	0xffffffff


	//   ....[128]....
        /*0798*/ 	.word	0xffffffff


	//   ....[129]....
        /*079c*/ 	.word	0xffffffff


	//   ....[130]....
        /*07a0*/ 	.word	0xffffffff


	//   ....[131]....
        /*07a4*/ 	.word	0xffffffff


	//   ....[132]....
        /*07a8*/ 	.word	0xffffffff


	//   ....[133]....
        /*07ac*/ 	.word	0xffffffff


	//   ....[134]....
        /*07b0*/ 	.word	0xffffffff


	//   ....[135]....
        /*07b4*/ 	.word	0xffffffff


	//   ....[136]....
        /*07b8*/ 	.word	0xffffffff


	//   ....[137]....
        /*07bc*/ 	.word	0xffffffff


	//   ....[138]....
        /*07c0*/ 	.word	0xffffffff


	//   ....[139]....
        /*07c4*/ 	.word	0xffffffff


	//   ....[140]....
        /*07c8*/ 	.word	0xffffffff


	//   ....[141]....
        /*07cc*/ 	.word	0xffffffff


	//   ....[142]....
        /*07d0*/ 	.word	0xffffffff


	//   ....[143]....
        /*07d4*/ 	.word	0xffffffff


	//   ....[144]....
        /*07d8*/ 	.word	0xffffffff


	//   ....[145]....
        /*07dc*/ 	.word	0xffffffff


	//   ....[146]....
        /*07e0*/ 	.word	0xffffffff


	//   ....[147]....
        /*07e4*/ 	.word	0xffffffff


	//   ....[148]....
        /*07e8*/ 	.word	0xffffffff


	//   ....[149]....
        /*07ec*/ 	.word	0xffffffff


	//   ....[150]....
        /*07f0*/ 	.word	0xffffffff


	//   ....[151]....
        /*07f4*/ 	.word	0xffffffff


	//   ....[152]....
        /*07f8*/ 	.word	0xffffffff


	//   ....[153]....
        /*07fc*/ 	.word	0xffffffff


	//   ....[154]....
        /*0800*/ 	.word	0xffffffff


	//   ....[155]....
        /*0804*/ 	.word	0xffffffff


	//   ....[156]....
        /*0808*/ 	.word	0xffffffff


	//   ....[157]....
        /*080c*/ 	.word	0xffffffff


	//   ....[158]....
        /*0810*/ 	.word	0xffffffff


	//   ....[159]....
        /*0814*/ 	.word	0xffffffff


	//   ....[160]....
        /*0818*/ 	.word	0xffffffff


	//   ....[161]....
        /*081c*/ 	.word	0xffffffff


	//   ....[162]....
        /*0820*/ 	.word	0xffffffff


	//   ....[163]....
        /*0824*/ 	.word	0xffffffff


	//   ....[164]....
        /*0828*/ 	.word	0xffffffff


	//   ....[165]....
        /*082c*/ 	.word	0xffffffff


	//   ....[166]....
        /*0830*/ 	.word	0xffffffff


	//   ....[167]....
        /*0834*/ 	.word	0xffffffff


	//   ....[168]....
        /*0838*/ 	.word	0xffffffff


	//   ....[169]....
        /*083c*/ 	.word	0xffffffff


	//   ....[170]....
        /*0840*/ 	.word	0xffffffff


	//   ....[171]....
        /*0844*/ 	.word	0xffffffff


	//   ....[172]....
        /*0848*/ 	.word	0xffffffff


	//   ....[173]....
        /*084c*/ 	.word	0xffffffff


	//   ....[174]....
        /*0850*/ 	.word	0xffffffff


	//   ....[175]....
        /*0854*/ 	.word	0xffffffff


	//   ....[176]....
        /*0858*/ 	.word	0xffffffff


	//   ....[177]....
        /*085c*/ 	.word	0xffffffff


	//   ....[178]....
        /*0860*/ 	.word	0xffffffff


	//   ....[179]....
        /*0864*/ 	.word	0xffffffff


	//   ....[180]....
        /*0868*/ 	.word	0xffffffff


	//   ....[181]....
        /*086c*/ 	.word	0xffffffff


	//   ....[182]....
        /*0870*/ 	.word	0xffffffff


	//   ....[183]....
        /*0874*/ 	.word	0xffffffff


	//   ....[184]....
        /*0878*/ 	.word	0xffffffff


	//   ....[185]....
        /*087c*/ 	.word	0xffffffff


	//   ....[186]....
        /*0880*/ 	.word	0xffffffff


	//   ....[187]....
        /*0884*/ 	.word	0xffffffff


	//   ....[188]....
        /*0888*/ 	.word	0xffffffff


	//   ....[189]....
        /*088c*/ 	.word	0xffffffff


	//   ....[190]....
        /*0890*/ 	.word	0xffffffff


	//   ....[191]....
        /*0894*/ 	.word	0xffffffff


	//   ....[192]....
        /*0898*/ 	.word	0xffffffff


	//   ....[193]....
        /*089c*/ 	.word	0xffffffff


	//   ....[194]....
        /*08a0*/ 	.word	0xffffffff


	//   ....[195]....
        /*08a4*/ 	.word	0xffffffff


	//   ....[196]....
        /*08a8*/ 	.word	0xffffffff


	//   ....[197]....
        /*08ac*/ 	.word	0xffffffff


	//   ....[198]....
        /*08b0*/ 	.word	0xffffffff


	//   ....[199]....
        /*08b4*/ 	.word	0xffffffff


	//   ....[200]....
        /*08b8*/ 	.word	0xffffffff


	//   ....[201]....
        /*08bc*/ 	.word	0xffffffff


	//   ....[202]....
        /*08c0*/ 	.word	0xffffffff


	//   ....[203]....
        /*08c4*/ 	.word	0xffffffff


	//   ....[204]....
        /*08c8*/ 	.word	0xffffffff


	//   ....[205]....
        /*08cc*/ 	.word	0xffffffff


	//   ....[206]....
        /*08d0*/ 	.word	0xffffffff


	//   ....[207]....
        /*08d4*/ 	.word	0xffffffff


	//   ....[208]....
        /*08d8*/ 	.word	0xffffffff


	//   ....[209]....
        /*08dc*/ 	.word	0xffffffff


	//   ....[210]....
        /*08e0*/ 	.word	0xffffffff


	//   ....[211]....
        /*08e4*/ 	.word	0xffffffff


	//   ....[212]....
        /*08e8*/ 	.word	0xffffffff


	//   ....[213]....
        /*08ec*/ 	.word	0xffffffff


	//   ....[214]....
        /*08f0*/ 	.word	0xffffffff


	//   ....[215]....
        /*08f4*/ 	.word	0xffffffff


	//   ....[216]....
        /*08f8*/ 	.word	0xffffffff


	//   ....[217]....
        /*08fc*/ 	.word	0xffffffff


	//   ....[218]....
        /*0900*/ 	.word	0xffffffff


	//   ....[219]....
        /*0904*/ 	.word	0xffffffff


	//   ....[220]....
        /*0908*/ 	.word	0xffffffff


	//   ....[221]....
        /*090c*/ 	.word	0xffffffff


	//   ....[222]....
        /*0910*/ 	.word	0xffffffff


	//   ....[223]....
        /*0914*/ 	.word	0xffffffff


	//   ....[224]....
        /*0918*/ 	.word	0xffffffff


	//   ....[225]....
        /*091c*/ 	.word	0xffffffff


	//   ....[226]....
        /*0920*/ 	.word	0xffffffff


	//   ....[227]....
        /*0924*/ 	.word	0xffffffff


	//   ....[228]....
        /*0928*/ 	.word	0xffffffff


	//   ....[229]....
        /*092c*/ 	.word	0xffffffff


	//   ....[230]....
        /*0930*/ 	.word	0xffffffff


	//   ....[231]....
        /*0934*/ 	.word	0xffffffff


	//   ....[232]....
        /*0938*/ 	.word	0xffffffff


	//   ....[233]....
        /*093c*/ 	.word	0xffffffff


	//   ....[234]....
        /*0940*/ 	.word	0xffffffff


	//   ....[235]....
        /*0944*/ 	.word	0xffffffff


	//   ....[236]....
        /*0948*/ 	.word	0xffffffff


	//   ....[237]....
        /*094c*/ 	.word	0xffffffff


	//   ....[238]....
        /*0950*/ 	.word	0xffffffff


	//   ....[239]....
        /*0954*/ 	.word	0xffffffff


	//   ....[240]....
        /*0958*/ 	.word	0xffffffff


	//   ....[241]....
        /*095c*/ 	.word	0xffffffff


	//   ....[242]....
        /*0960*/ 	.word	0xffffffff


	//   ....[243]....
        /*0964*/ 	.word	0xffffffff


	//   ....[244]....
        /*0968*/ 	.word	0xffffffff


	//   ....[245]....
        /*096c*/ 	.word	0xffffffff


	//   ....[246]....
        /*0970*/ 	.word	0xffffffff


	//   ....[247]....
        /*0974*/ 	.word	0xffffffff


	//   ....[248]....
        /*0978*/ 	.word	0xffffffff


	//   ....[249]....
        /*097c*/ 	.word	0xffffffff


	//   ....[250]....
        /*0980*/ 	.word	0xffffffff


	//   ....[251]....
        /*0984*/ 	.word	0xffffffff


	//   ....[252]....
        /*0988*/ 	.word	0xffffffff


	//   ....[253]....
        /*098c*/ 	.word	0xffffffff


	//   ....[254]....
        /*0990*/ 	.word	0xffffffff


	//   ....[255]....
        /*0994*/ 	.word	0xffffffff


	//   ....[0]....
        /*0998*/ 	.word	0xffffffff


	//   ....[1]....
        /*099c*/ 	.word	0xffffffff


	//   ....[2]....
        /*09a0*/ 	.word	0xffffffff


	//   ....[3]....
        /*09a4*/ 	.word	0xffffffff


	//   ....[4]....
        /*09a8*/ 	.word	0xffffffff


	//   ....[5]....
        /*09ac*/ 	.word	0xffffffff


	//   ....[6]....
        /*09b0*/ 	.word	0xffffffff


	//   ....[7]....
        /*09b4*/ 	.word	0xffffffff


	//   ....[8]....
        /*09b8*/ 	.word	0xffffffff


	//   ....[9]....
        /*09bc*/ 	.word	0xffffffff


	//   ....[10]....
        /*09c0*/ 	.word	0xffffffff


	//   ....[11]....
        /*09c4*/ 	.word	0xffffffff


	//   ....[12]....
        /*09c8*/ 	.word	0xffffffff


	//   ....[13]....
        /*09cc*/ 	.word	0xffffffff


	//   ....[14]....
        /*09d0*/ 	.word	0xffffffff


	//   ....[15]....
        /*09d4*/ 	.word	0xffffffff


	//   ....[16]....
        /*09d8*/ 	.word	0xffffffff


	//   ....[17]....
        /*09dc*/ 	.word	0xffffffff


	//   ....[18]....
        /*09e0*/ 	.word	0xffffffff


	//   ....[19]....
        /*09e4*/ 	.word	0xffffffff


	//   ....[20]....
        /*09e8*/ 	.word	0xffffffff


	//   ....[21]....
        /*09ec*/ 	.word	0xffffffff


	//   ....[22]....
        /*09f0*/ 	.word	0xffffffff


	//   ....[23]....
        /*09f4*/ 	.word	0xffffffff


	//   ....[24]....
        /*09f8*/ 	.word	0xffffffff


	//   ....[25]....
        /*09fc*/ 	.word	0xffffffff


	//   ....[26]....
        /*0a00*/ 	.word	0xffffffff


	//   ....[27]....
        /*0a04*/ 	.word	0xffffffff


	//   ....[28]....
        /*0a08*/ 	.word	0xffffffff


	//   ....[29]....
        /*0a0c*/ 	.word	0xffffffff


	//   ....[30]....
        /*0a10*/ 	.word	0xffffffff


	//   ....[31]....
        /*0a14*/ 	.word	0xffffffff


	//   ....[32]....
        /*0a18*/ 	.word	0xffffffff


	//   ....[33]....
        /*0a1c*/ 	.word	0xffffffff


	//   ....[34]....
        /*0a20*/ 	.word	0xffffffff


	//   ....[35]....
        /*0a24*/ 	.word	0xffffffff


	//   ....[36]....
        /*0a28*/ 	.word	0xffffffff


	//   ....[37]....
        /*0a2c*/ 	.word	0xffffffff


	//   ....[38]....
        /*0a30*/ 	.word	0xffffffff


	//   ....[39]....
        /*0a34*/ 	.word	0xffffffff


	//   ....[40]....
        /*0a38*/ 	.word	0xffffffff


	//   ....[41]....
        /*0a3c*/ 	.word	0xffffffff


	//   ....[42]....
        /*0a40*/ 	.word	0xffffffff


	//   ....[43]....
        /*0a44*/ 	.word	0xffffffff


	//   ....[44]....
        /*0a48*/ 	.word	0xffffffff


	//   ....[45]....
        /*0a4c*/ 	.word	0xffffffff


	//   ....[46]....
        /*0a50*/ 	.word	0xffffffff


	//   ....[47]....
        /*0a54*/ 	.word	0xffffffff


	//   ....[48]....
        /*0a58*/ 	.word	0xffffffff


	//   ....[49]....
        /*0a5c*/ 	.word	0xffffffff


	//   ....[50]....
        /*0a60*/ 	.word	0xffffffff


	//   ....[51]....
        /*0a64*/ 	.word	0xffffffff


	//   ....[52]....
        /*0a68*/ 	.word	0xffffffff


	//   ....[53]....
        /*0a6c*/ 	.word	0xffffffff


	//   ....[54]....
        /*0a70*/ 	.word	0xffffffff


	//   ....[55]....
        /*0a74*/ 	.word	0xffffffff


	//   ....[56]....
        /*0a78*/ 	.word	0xffffffff


	//   ....[57]....
        /*0a7c*/ 	.word	0xffffffff


	//   ....[58]....
        /*0a80*/ 	.word	0xffffffff


	//   ....[59]....
        /*0a84*/ 	.word	0xffffffff


	//   ....[60]....
        /*0a88*/ 	.word	0xffffffff


	//   ....[61]....
        /*0a8c*/ 	.word	0xffffffff


	//   ....[62]....
        /*0a90*/ 	.word	0xffffffff


	//   ....[63]....
        /*0a94*/ 	.word	0xffffffff


	//   ....[64]....
        /*0a98*/ 	.word	0xffffffff


	//   ....[65]....
        /*0a9c*/ 	.word	0xffffffff


	//   ....[66]....
        /*0aa0*/ 	.word	0xffffffff


	//   ....[67]....
        /*0aa4*/ 	.word	0xffffffff


	//   ....[68]....
        /*0aa8*/ 	.word	0xffffffff


	//   ....[69]....
        /*0aac*/ 	.word	0xffffffff


	//   ....[70]....
        /*0ab0*/ 	.word	0xffffffff


	//   ....[71]....
        /*0ab4*/ 	.word	0xffffffff


	//   ....[72]....
        /*0ab8*/ 	.word	0xffffffff


	//   ....[73]....
        /*0abc*/ 	.word	0xffffffff


	//   ....[74]....
        /*0ac0*/ 	.word	0xffffffff


	//   ....[75]....
        /*0ac4*/ 	.word	0xffffffff


	//   ....[76]....
        /*0ac8*/ 	.word	0xffffffff


	//   ....[77]....
        /*0acc*/ 	.word	0xffffffff


	//   ....[78]....
        /*0ad0*/ 	.word	0xffffffff


	//   ....[79]....
        /*0ad4*/ 	.word	0xffffffff


	//   ....[80]....
        /*0ad8*/ 	.word	0xffffffff


	//   ....[81]....
        /*0adc*/ 	.word	0xffffffff


	//   ....[82]....
        /*0ae0*/ 	.word	0xffffffff


	//   ....[83]....
        /*0ae4*/ 	.word	0xffffffff


	//   ....[84]....
        /*0ae8*/ 	.word	0xffffffff


	//   ....[85]....
        /*0aec*/ 	.word	0xffffffff


	//   ....[86]....
        /*0af0*/ 	.word	0xffffffff


	//   ....[87]....
        /*0af4*/ 	.word	0xffffffff


	//   ....[88]....
        /*0af8*/ 	.word	0xffffffff


	//   ....[89]....
        /*0afc*/ 	.word	0xffffffff


	//   ....[90]....
        /*0b00*/ 	.word	0xffffffff


	//   ....[91]....
        /*0b04*/ 	.word	0xffffffff


	//   ....[92]....
        /*0b08*/ 	.word	0xffffffff


	//   ....[93]....
        /*0b0c*/ 	.word	0xffffffff


	//   ....[94]....
        /*0b10*/ 	.word	0xffffffff


	//   ....[95]....
        /*0b14*/ 	.word	0xffffffff


	//   ....[96]....
        /*0b18*/ 	.word	0xffffffff


	//   ....[97]....
        /*0b1c*/ 	.word	0xffffffff


	//   ....[98]....
        /*0b20*/ 	.word	0xffffffff


	//   ....[99]....
        /*0b24*/ 	.word	0xffffffff


	//   ....[100]....
        /*0b28*/ 	.word	0xffffffff


	//   ....[101]....
        /*0b2c*/ 	.word	0xffffffff


	//   ....[102]....
        /*0b30*/ 	.word	0xffffffff


	//   ....[103]....
        /*0b34*/ 	.word	0xffffffff


	//   ....[104]....
        /*0b38*/ 	.word	0xffffffff


	//   ....[105]....
        /*0b3c*/ 	.word	0xffffffff


	//   ....[106]....
        /*0b40*/ 	.word	0xffffffff


	//   ....[107]....
        /*0b44*/ 	.word	0xffffffff


	//   ....[108]....
        /*0b48*/ 	.word	0xffffffff


	//   ....[109]....
        /*0b4c*/ 	.word	0xffffffff


	//   ....[110]....
        /*0b50*/ 	.word	0xffffffff


	//   ....[111]....
        /*0b54*/ 	.word	0xffffffff


	//   ....[112]....
        /*0b58*/ 	.word	0xffffffff


	//   ....[113]....
        /*0b5c*/ 	.word	0xffffffff


	//   ....[114]....
        /*0b60*/ 	.word	0xffffffff


	//   ....[115]....
        /*0b64*/ 	.word	0xffffffff


	//   ....[116]....
        /*0b68*/ 	.word	0xffffffff


	//   ....[117]....
        /*0b6c*/ 	.word	0xffffffff


	//   ....[118]....
        /*0b70*/ 	.word	0xffffffff


	//   ....[119]....
        /*0b74*/ 	.word	0xffffffff


	//   ....[120]....
        /*0b78*/ 	.word	0xffffffff


	//   ....[121]....
        /*0b7c*/ 	.word	0xffffffff


	//   ....[122]....
        /*0b80*/ 	.word	0xffffffff


	//   ....[123]....
        /*0b84*/ 	.word	0xffffffff


	//   ....[124]....
        /*0b88*/ 	.word	0xffffffff


	//   ....[125]....
        /*0b8c*/ 	.word	0xffffffff


	//   ....[126]....
        /*0b90*/ 	.word	0xffffffff


	//   ....[127]....
        /*0b94*/ 	.word	0xffffffff


	//   ....[128]....
        /*0b98*/ 	.word	0xffffffff


	//   ....[129]....
        /*0b9c*/ 	.word	0xffffffff


	//   ....[130]....
        /*0ba0*/ 	.word	0xffffffff


	//   ....[131]....
        /*0ba4*/ 	.word	0xffffffff


	//   ....[132]....
        /*0ba8*/ 	.word	0xffffffff


	//   ....[133]....
        /*0bac*/ 	.word	0xffffffff


	//   ....[134]....
        /*0bb0*/ 	.word	0xffffffff


	//   ....[135]....
        /*0bb4*/ 	.word	0xffffffff


	//   ....[136]....
        /*0bb8*/ 	.word	0xffffffff


	//   ....[137]....
        /*0bbc*/ 	.word	0xffffffff


	//   ....[138]....
        /*0bc0*/ 	.word	0xffffffff


	//   ....[139]....
        /*0bc4*/ 	.word	0xffffffff


	//   ....[140]....
        /*0bc8*/ 	.word	0xffffffff


	//   ....[141]....
        /*0bcc*/ 	.word	0xffffffff


	//   ....[142]....
        /*0bd0*/ 	.word	0xffffffff


	//   ....[143]....
        /*0bd4*/ 	.word	0xffffffff


	//   ....[144]....
        /*0bd8*/ 	.word	0xffffffff


	//   ....[145]....
        /*0bdc*/ 	.word	0xffffffff


	//   ....[146]....
        /*0be0*/ 	.word	0xffffffff


	//   ....[147]....
        /*0be4*/ 	.word	0xffffffff


	//   ....[148]....
        /*0be8*/ 	.word	0xffffffff


	//   ....[149]....
        /*0bec*/ 	.word	0xffffffff


	//   ....[150]....
        /*0bf0*/ 	.word	0xffffffff


	//   ....[151]....
        /*0bf4*/ 	.word	0xffffffff


	//   ....[152]....
        /*0bf8*/ 	.word	0xffffffff


	//   ....[153]....
        /*0bfc*/ 	.word	0xffffffff


	//   ....[154]....
        /*0c00*/ 	.word	0xffffffff


	//   ....[155]....
        /*0c04*/ 	.word	0xffffffff


	//   ....[156]....
        /*0c08*/ 	.word	0xffffffff


	//   ....[157]....
        /*0c0c*/ 	.word	0xffffffff


	//   ....[158]....
        /*0c10*/ 	.word	0xffffffff


	//   ....[159]....
        /*0c14*/ 	.word	0xffffffff


	//   ....[160]....
        /*0c18*/ 	.word	0xffffffff


	//   ....[161]....
        /*0c1c*/ 	.word	0xffffffff


	//   ....[162]....
        /*0c20*/ 	.word	0xffffffff


	//   ....[163]....
        /*0c24*/ 	.word	0xffffffff


	//   ....[164]....
        /*0c28*/ 	.word	0xffffffff


	//   ....[165]....
        /*0c2c*/ 	.word	0xffffffff


	//   ....[166]....
        /*0c30*/ 	.word	0xffffffff


	//   ....[167]....
        /*0c34*/ 	.word	0xffffffff


	//   ....[168]....
        /*0c38*/ 	.word	0xffffffff


	//   ....[169]....
        /*0c3c*/ 	.word	0xffffffff


	//   ....[170]....
        /*0c40*/ 	.word	0xffffffff


	//   ....[171]....
        /*0c44*/ 	.word	0xffffffff


	//   ....[172]....
        /*0c48*/ 	.word	0xffffffff


	//   ....[173]....
        /*0c4c*/ 	.word	0xffffffff


	//   ....[174]....
        /*0c50*/ 	.word	0xffffffff


	//   ....[175]....
        /*0c54*/ 	.word	0xffffffff


	//   ....[176]....
        /*0c58*/ 	.word	0xffffffff


	//   ....[177]....
        /*0c5c*/ 	.word	0xffffffff


	//   ....[178]....
        /*0c60*/ 	.word	0xffffffff


	//   ....[179]....
        /*0c64*/ 	.word	0xffffffff


	//   ....[180]....
        /*0c68*/ 	.word	0xffffffff


	//   ....[181]....
        /*0c6c*/ 	.word	0xffffffff


	//   ....[182]....
        /*0c70*/ 	.word	0xffffffff


	//   ....[183]....
        /*0c74*/ 	.word	0xffffffff


	//   ....[184]....
        /*0c78*/ 	.word	0xffffffff


	//   ....[185]....
        /*0c7c*/ 	.word	0xffffffff


	//   ....[186]....
        /*0c80*/ 	.word	0xffffffff


	//   ....[187]....
        /*0c84*/ 	.word	0xffffffff


	//   ....[188]....
        /*0c88*/ 	.word	0xffffffff


	//   ....[189]....
        /*0c8c*/ 	.word	0xffffffff


	//   ....[190]....
        /*0c90*/ 	.word	0xffffffff


	//   ....[191]....
        /*0c94*/ 	.word	0xffffffff


	//   ....[192]....
        /*0c98*/ 	.word	0xffffffff


	//   ....[193]....
        /*0c9c*/ 	.word	0xffffffff


	//   ....[194]....
        /*0ca0*/ 	.word	0xffffffff


	//   ....[195]....
        /*0ca4*/ 	.word	0xffffffff


	//   ....[196]....
        /*0ca8*/ 	.word	0xffffffff


	//   ....[197]....
        /*0cac*/ 	.word	0xffffffff


	//   ....[198]....
        /*0cb0*/ 	.word	0xffffffff


	//   ....[199]....
        /*0cb4*/ 	.word	0xffffffff


	//   ....[200]....
        /*0cb8*/ 	.word	0xffffffff


	//   ....[201]....
        /*0cbc*/ 	.word	0xffffffff


	//   ....[202]....
        /*0cc0*/ 	.word	0xffffffff


	//   ....[203]....
        /*0cc4*/ 	.word	0xffffffff


	//   ....[204]....
        /*0cc8*/ 	.word	0xffffffff


	//   ....[205]....
        /*0ccc*/ 	.word	0xffffffff


	//   ....[206]....
        /*0cd0*/ 	.word	0xffffffff


	//   ....[207]....
        /*0cd4*/ 	.word	0xffffffff


	//   ....[208]....
        /*0cd8*/ 	.word	0xffffffff


	//   ....[209]....
        /*0cdc*/ 	.word	0xffffffff


	//   ....[210]....
        /*0ce0*/ 	.word	0xffffffff


	//   ....[211]....
        /*0ce4*/ 	.word	0xffffffff


	//   ....[212]....
        /*0ce8*/ 	.word	0xffffffff


	//   ....[213]....
        /*0cec*/ 	.word	0xffffffff


	//   ....[214]....
        /*0cf0*/ 	.word	0xffffffff


	//   ....[215]....
        /*0cf4*/ 	.word	0xffffffff


	//   ....[216]....
        /*0cf8*/ 	.word	0xffffffff


	//   ....[217]....
        /*0cfc*/ 	.word	0xffffffff


	//   ....[218]....
        /*0d00*/ 	.word	0xffffffff


	//   ....[219]....
        /*0d04*/ 	.word	0xffffffff


	//   ....[220]....
        /*0d08*/ 	.word	0xffffffff


	//   ....[221]....
        /*0d0c*/ 	.word	0xffffffff


	//   ....[222]....
        /*0d10*/ 	.word	0xffffffff


	//   ....[223]....
        /*0d14*/ 	.word	0xffffffff


	//   ....[224]....
        /*0d18*/ 	.word	0xffffffff


	//   ....[225]....
        /*0d1c*/ 	.word	0xffffffff


	//   ....[226]....
        /*0d20*/ 	.word	0xffffffff


	//   ....[227]....
        /*0d24*/ 	.word	0xffffffff


	//   ....[228]....
        /*0d28*/ 	.word	0xffffffff


	//   ....[229]....
        /*0d2c*/ 	.word	0xffffffff


	//   ....[230]....
        /*0d30*/ 	.word	0xffffffff


	//   ....[231]....
        /*0d34*/ 	.word	0xffffffff


	//   ....[232]....
        /*0d38*/ 	.word	0xffffffff


	//   ....[233]....
        /*0d3c*/ 	.word	0xffffffff


	//   ....[234]....
        /*0d40*/ 	.word	0xffffffff


	//   ....[235]....
        /*0d44*/ 	.word	0xffffffff


	//   ....[236]....
        /*0d48*/ 	.word	0xffffffff


	//   ....[237]....
        /*0d4c*/ 	.word	0xffffffff


	//   ....[238]....
        /*0d50*/ 	.word	0xffffffff


	//   ....[239]....
        /*0d54*/ 	.word	0xffffffff


	//   ....[240]....
        /*0d58*/ 	.word	0xffffffff


	//   ....[241]....
        /*0d5c*/ 	.word	0xffffffff


	//   ....[242]....
        /*0d60*/ 	.word	0xffffffff


	//   ....[243]....
        /*0d64*/ 	.word	0xffffffff


	//   ....[244]....
        /*0d68*/ 	.word	0xffffffff


	//   ....[245]....
        /*0d6c*/ 	.word	0xffffffff


	//   ....[246]....
        /*0d70*/ 	.word	0xffffffff


	//   ....[247]....
        /*0d74*/ 	.word	0xffffffff


	//   ....[248]....
        /*0d78*/ 	.word	0xffffffff


	//   ....[249]....
        /*0d7c*/ 	.word	0xffffffff


	//   ....[250]....
        /*0d80*/ 	.word	0xffffffff


	//   ....[251]....
        /*0d84*/ 	.word	0xffffffff


	//   ....[252]....
        /*0d88*/ 	.word	0xffffffff


	//   ....[253]....
        /*0d8c*/ 	.word	0xffffffff


	//   ....[254]....
        /*0d90*/ 	.word	0xffffffff


	//   ....[255]....
        /*0d94*/ 	.word	0xffffffff


	//   ....[0]....
        /*0d98*/ 	.word	0xffffffff


	//   ....[1]....
        /*0d9c*/ 	.word	0xffffffff


	//   ....[2]....
        /*0da0*/ 	.word	0xffffffff


	//   ....[3]....
        /*0da4*/ 	.word	0xffffffff


	//   ....[4]....
        /*0da8*/ 	.word	0xffffffff


	//   ....[5]....
        /*0dac*/ 	.word	0xffffffff


	//   ....[6]....
        /*0db0*/ 	.word	0xffffffff


	//   ....[7]....
        /*0db4*/ 	.word	0xffffffff


	//   ....[8]....
        /*0db8*/ 	.word	0xffffffff


	//   ....[9]....
        /*0dbc*/ 	.word	0xffffffff


	//   ....[10]....
        /*0dc0*/ 	.word	0xffffffff


	//   ....[11]....
        /*0dc4*/ 	.word	0xffffffff


	//   ....[12]....
        /*0dc8*/ 	.word	0xffffffff


	//   ....[13]....
        /*0dcc*/ 	.word	0xffffffff


	//   ....[14]....
        /*0dd0*/ 	.word	0xffffffff


	//   ....[15]....
        /*0dd4*/ 	.word	0xffffffff


	//   ....[16]....
        /*0dd8*/ 	.word	0xffffffff


	//   ....[17]....
        /*0ddc*/ 	.word	0xffffffff


	//   ....[18]....
        /*0de0*/ 	.word	0xffffffff


	//   ....[19]....
        /*0de4*/ 	.word	0xffffffff


	//   ....[20]....
        /*0de8*/ 	.word	0xffffffff


	//   ....[21]....
        /*0dec*/ 	.word	0xffffffff


	//   ....[22]....
        /*0df0*/ 	.word	0xffffffff


	//   ....[23]....
        /*0df4*/ 	.word	0xffffffff


	//   ....[24]....
        /*0df8*/ 	.word	0xffffffff


	//   ....[25]....
        /*0dfc*/ 	.word	0xffffffff


	//   ....[26]....
        /*0e00*/ 	.word	0xffffffff


	//   ....[27]....
        /*0e04*/ 	.word	0xffffffff


	//   ....[28]....
        /*0e08*/ 	.word	0xffffffff


	//   ....[29]....
        /*0e0c*/ 	.word	0xffffffff


	//   ....[30]....
        /*0e10*/ 	.word	0xffffffff


	//   ....[31]....
        /*0e14*/ 	.word	0xffffffff


	//   ....[32]....
        /*0e18*/ 	.word	0xffffffff


	//   ....[33]....
        /*0e1c*/ 	.word	0xffffffff


	//   ....[34]....
        /*0e20*/ 	.word	0xffffffff


	//   ....[35]....
        /*0e24*/ 	.word	0xffffffff


	//   ....[36]....
        /*0e28*/ 	.word	0xffffffff


	//   ....[37]....
        /*0e2c*/ 	.word	0xffffffff


	//   ....[38]....
        /*0e30*/ 	.word	0xffffffff


	//   ....[39]....
        /*0e34*/ 	.word	0xffffffff


	//   ....[40]....
        /*0e38*/ 	.word	0xffffffff


	//   ....[41]....
        /*0e3c*/ 	.word	0xffffffff


	//   ....[42]....
        /*0e40*/ 	.word	0xffffffff


	//   ....[43]....
        /*0e44*/ 	.word	0xffffffff


	//   ....[44]....
        /*0e48*/ 	.word	0xffffffff


	//   ....[45]....
        /*0e4c*/ 	.word	0xffffffff


	//   ....[46]....
        /*0e50*/ 	.word	0xffffffff


	//   ....[47]....
        /*0e54*/ 	.word	0xffffffff


	//   ....[48]....
        /*0e58*/ 	.word	0xffffffff


	//   ....[49]....
        /*0e5c*/ 	.word	0xffffffff


	//   ....[50]....
        /*0e60*/ 	.word	0xffffffff


	//   ....[51]....
        /*0e64*/ 	.word	0xffffffff


	//   ....[52]....
        /*0e68*/ 	.word	0xffffffff


	//   ....[53]....
        /*0e6c*/ 	.word	0xffffffff


	//   ....[54]....
        /*0e70*/ 	.word	0xffffffff


	//   ....[55]....
        /*0e74*/ 	.word	0xffffffff


	//   ....[56]....
        /*0e78*/ 	.word	0xffffffff


	//   ....[57]....
        /*0e7c*/ 	.word	0xffffffff


	//   ....[58]....
        /*0e80*/ 	.word	0xffffffff


	//   ....[59]....
        /*0e84*/ 	.word	0xffffffff


	//   ....[60]....
        /*0e88*/ 	.word	0xffffffff


	//   ....[61]....
        /*0e8c*/ 	.word	0xffffffff


	//   ....[62]....
        /*0e90*/ 	.word	0xffffffff


	//   ....[63]....
        /*0e94*/ 	.word	0xffffffff


	//   ....[64]....
        /*0e98*/ 	.word	0xffffffff


	//   ....[65]....
        /*0e9c*/ 	.word	0xffffffff


	//   ....[66]....
        /*0ea0*/ 	.word	0xffffffff


	//   ....[67]....
        /*0ea4*/ 	.word	0xffffffff


	//   ....[68]....
        /*0ea8*/ 	.word	0xffffffff


	//   ....[69]....
        /*0eac*/ 	.word	0xffffffff


	//   ....[70]....
        /*0eb0*/ 	.word	0xffffffff


	//   ....[71]....
        /*0eb4*/ 	.word	0xffffffff


	//   ....[72]....
        /*0eb8*/ 	.word	0xffffffff


	//   ....[73]....
        /*0ebc*/ 	.word	0xffffffff


	//   ....[74]....
        /*0ec0*/ 	.word	0xffffffff


	//   ....[75]....
        /*0ec4*/ 	.word	0xffffffff


	//   ....[76]....
        /*0ec8*/ 	.word	0xffffffff


	//   ....[77]....
        /*0ecc*/ 	.word	0xffffffff


	//   ....[78]....
        /*0ed0*/ 	.word	0xffffffff


	//   ....[79]....
        /*0ed4*/ 	.word	0xffffffff


	//   ....[80]....
        /*0ed8*/ 	.word	0xffffffff


	//   ....[81]....
        /*0edc*/ 	.word	0xffffffff


	//   ....[82]....
        /*0ee0*/ 	.word	0xffffffff


	//   ....[83]....
        /*0ee4*/ 	.word	0xffffffff


	//   ....[84]....
        /*0ee8*/ 	.word	0xffffffff


	//   ....[85]....
        /*0eec*/ 	.word	0xffffffff


	//   ....[86]....
        /*0ef0*/ 	.word	0xffffffff


	//   ....[87]....
        /*0ef4*/ 	.word	0xffffffff


	//   ....[88]....
        /*0ef8*/ 	.word	0xffffffff


	//   ....[89]....
        /*0efc*/ 	.word	0xffffffff


	//   ....[90]....
        /*0f00*/ 	.word	0xffffffff


	//   ....[91]....
        /*0f04*/ 	.word	0xffffffff


	//   ....[92]....
        /*0f08*/ 	.word	0xffffffff


	//   ....[93]....
        /*0f0c*/ 	.word	0xffffffff


	//   ....[94]....
        /*0f10*/ 	.word	0xffffffff


	//   ....[95]....
        /*0f14*/ 	.word	0xffffffff


	//   ....[96]....
        /*0f18*/ 	.word	0xffffffff


	//   ....[97]....
        /*0f1c*/ 	.word	0xffffffff


	//   ....[98]....
        /*0f20*/ 	.word	0xffffffff


	//   ....[99]....
        /*0f24*/ 	.word	0xffffffff


	//   ....[100]....
        /*0f28*/ 	.word	0xffffffff


	//   ....[101]....
        /*0f2c*/ 	.word	0xffffffff


	//   ....[102]....
        /*0f30*/ 	.word	0xffffffff


	//   ....[103]....
        /*0f34*/ 	.word	0xffffffff


	//   ....[104]....
        /*0f38*/ 	.word	0xffffffff


	//   ....[105]....
        /*0f3c*/ 	.word	0xffffffff


	//   ....[106]....
        /*0f40*/ 	.word	0xffffffff


	//   ....[107]....
        /*0f44*/ 	.word	0xffffffff


	//   ....[108]....
        /*0f48*/ 	.word	0xffffffff


	//   ....[109]....
        /*0f4c*/ 	.word	0xffffffff


	//   ....[110]....
        /*0f50*/ 	.word	0xffffffff


	//   ....[111]....
        /*0f54*/ 	.word	0xffffffff


	//   ....[112]....
        /*0f58*/ 	.word	0xffffffff


	//   ....[113]....
        /*0f5c*/ 	.word	0xffffffff


	//   ....[114]....
        /*0f60*/ 	.word	0xffffffff


	//   ....[115]....
        /*0f64*/ 	.word	0xffffffff


	//   ....[116]....
        /*0f68*/ 	.word	0xffffffff


	//   ....[117]....
        /*0f6c*/ 	.word	0xffffffff


	//   ....[118]....
        /*0f70*/ 	.word	0xffffffff


	//   ....[119]....
        /*0f74*/ 	.word	0xffffffff


	//   ....[120]....
        /*0f78*/ 	.word	0xffffffff


	//   ....[121]....
        /*0f7c*/ 	.word	0xffffffff


	//   ....[122]....
        /*0f80*/ 	.word	0xffffffff


	//   ....[123]....
        /*0f84*/ 	.word	0xffffffff


	//   ....[124]....
        /*0f88*/ 	.word	0xffffffff


	//   ....[125]....
        /*0f8c*/ 	.word	0xffffffff


	//   ....[126]....
        /*0f90*/ 	.word	0xffffffff


	//   ....[127]....
        /*0f94*/ 	.word	0xffffffff


	//   ....[128]....
        /*0f98*/ 	.word	0xffffffff


	//   ....[129]....
        /*0f9c*/ 	.word	0xffffffff


	//   ....[130]....
        /*0fa0*/ 	.word	0xffffffff


	//   ....[131]....
        /*0fa4*/ 	.word	0xffffffff


	//   ....[132]....
        /*0fa8*/ 	.word	0xffffffff


	//   ....[133]....
        /*0fac*/ 	.word	0xffffffff


	//   ....[134]....
        /*0fb0*/ 	.word	0xffffffff


	//   ....[135]....
        /*0fb4*/ 	.word	0xffffffff


	//   ....[136]....
        /*0fb8*/ 	.word	0xffffffff


	//   ....[137]....
        /*0fbc*/ 	.word	0xffffffff


	//   ....[138]....
        /*0fc0*/ 	.word	0xffffffff


	//   ....[139]....
        /*0fc4*/ 	.word	0xffffffff


	//   ....[140]....
        /*0fc8*/ 	.word	0xffffffff


	//   ....[141]....
        /*0fcc*/ 	.word	0xffffffff


	//   ....[142]....
        /*0fd0*/ 	.word	0xffffffff


	//   ....[143]....
        /*0fd4*/ 	.word	0xffffffff


	//   ....[144]....
        /*0fd8*/ 	.word	0xffffffff


	//   ....[145]....
        /*0fdc*/ 	.word	0xffffffff


	//   ....[146]....
        /*0fe0*/ 	.word	0xffffffff


	//   ....[147]....
        /*0fe4*/ 	.word	0xffffffff


	//   ....[148]....
        /*0fe8*/ 	.word	0xffffffff


	//   ....[149]....
        /*0fec*/ 	.word	0xffffffff


	//   ....[150]....
        /*0ff0*/ 	.word	0xffffffff


	//   ....[151]....
        /*0ff4*/ 	.word	0xffffffff


	//   ....[152]....
        /*0ff8*/ 	.word	0xffffffff


	//   ....[153]....
        /*0ffc*/ 	.word	0xffffffff


	//   ....[154]....
        /*1000*/ 	.word	0xffffffff


	//   ....[155]....
        /*1004*/ 	.word	0xffffffff


	//   ....[156]....
        /*1008*/ 	.word	0xffffffff


	//   ....[157]....
        /*100c*/ 	.word	0xffffffff


	//   ....[158]....
        /*1010*/ 	.word	0xffffffff


	//   ....[159]....
        /*1014*/ 	.word	0xffffffff


	//   ....[160]....
        /*1018*/ 	.word	0xffffffff


	//   ....[161]....
        /*101c*/ 	.word	0xffffffff


	//   ....[162]....
        /*1020*/ 	.word	0xffffffff


	//   ....[163]....
        /*1024*/ 	.word	0xffffffff


	//   ....[164]....
        /*1028*/ 	.word	0xffffffff


	//   ....[165]....
        /*102c*/ 	.word	0xffffffff


	//   ....[166]....
        /*1030*/ 	.word	0xffffffff


	//   ....[167]....
        /*1034*/ 	.word	0xffffffff


	//   ....[168]....
        /*1038*/ 	.word	0xffffffff


	//   ....[169]....
        /*103c*/ 	.word	0xffffffff


	//   ....[170]....
        /*1040*/ 	.word	0xffffffff


	//   ....[171]....
        /*1044*/ 	.word	0xffffffff


	//   ....[172]....
        /*1048*/ 	.word	0xffffffff


	//   ....[173]....
        /*104c*/ 	.word	0xffffffff


	//   ....[174]....
        /*1050*/ 	.word	0xffffffff


	//   ....[175]....
        /*1054*/ 	.word	0xffffffff


	//   ....[176]....
        /*1058*/ 	.word	0xffffffff


	//   ....[177]....
        /*105c*/ 	.word	0xffffffff


	//   ....[178]....
        /*1060*/ 	.word	0xffffffff


	//   ....[179]....
        /*1064*/ 	.word	0xffffffff


	//   ....[180]....
        /*1068*/ 	.word	0xffffffff


	//   ....[181]....
        /*106c*/ 	.word	0xffffffff


	//   ....[182]....
        /*1070*/ 	.word	0xffffffff


	//   ....[183]....
        /*1074*/ 	.word	0xffffffff


	//   ....[184]....
        /*1078*/ 	.word	0xffffffff


	//   ....[185]....
        /*107c*/ 	.word	0xffffffff


	//   ....[186]....
        /*1080*/ 	.word	0xffffffff


	//   ....[187]....
        /*1084*/ 	.word	0xffffffff


	//   ....[188]....
        /*1088*/ 	.word	0xffffffff


	//   ....[189]....
        /*108c*/ 	.word	0xffffffff


	//   ....[190]....
        /*1090*/ 	.word	0xffffffff


	//   ....[191]....
        /*1094*/ 	.word	0xffffffff


	//   ....[192]....
        /*1098*/ 	.word	0xffffffff


	//   ....[193]....
        /*109c*/ 	.word	0xffffffff


	//   ....[194]....
        /*10a0*/ 	.word	0xffffffff


	//   ....[195]....
        /*10a4*/ 	.word	0xffffffff


	//   ....[196]....
        /*10a8*/ 	.word	0xffffffff


	//   ....[197]....
        /*10ac*/ 	.word	0xffffffff


	//   ....[198]....
        /*10b0*/ 	.word	0xffffffff


	//   ....[199]....
        /*10b4*/ 	.word	0xffffffff


	//   ....[200]....
        /*10b8*/ 	.word	0xffffffff


	//   ....[201]....
        /*10bc*/ 	.word	0xffffffff


	//----- nvinfo : EIATTR_COOP_GROUP_INSTR_OFFSETS
	.align		4
.L_518:
        /*10c0*/ 	.byte	0x04, 0x28
        /*10c2*/ 	.short	(.L_520 - .L_519)


	//   ....[0]....
.L_519:
        /*10c4*/ 	.word	0x00002400


	//   ....[1]....
        /*10c8*/ 	.word	0x00002410


	//   ....[2]....
        /*10cc*/ 	.word	0x00002440


	//   ....[3]....
        /*10d0*/ 	.word	0x00002450


	//   ....[4]....
        /*10d4*/ 	.word	0x00002460


	//   ....[5]....
        /*10d8*/ 	.word	0x00002470


	//   ....[6]....
        /*10dc*/ 	.word	0x00002480


	//   ....[7]....
        /*10e0*/ 	.word	0x00002490


	//   ....[8]....
        /*10e4*/ 	.word	0x000024a0


	//   ....[9]....
        /*10e8*/ 	.word	0x000024b0


	//   ....[10]....
        /*10ec*/ 	.word	0x000024c0


	//   ....[11]....
        /*10f0*/ 	.word	0x000024d0


	//   ....[12]....
        /*10f4*/ 	.word	0x00002510


	//   ....[13]....
        /*10f8*/ 	.word	0x00002520


	//   ....[14]....
        /*10fc*/ 	.word	0x00002550


	//   ....[15]....
        /*1100*/ 	.word	0x00002580


	//   ....[16]....
        /*1104*/ 	.word	0x000025b0


	//   ....[17]....
        /*1108*/ 	.word	0x000025e0


	//   ....[18]....
        /*110c*/ 	.word	0x00002620


	//   ....[19]....
        /*1110*/ 	.word	0x00002640


	//   ....[20]....
        /*1114*/ 	.word	0x00002660


	//   ....[21]....
        /*1118*/ 	.word	0x00002670


	//   ....[22]....
        /*111c*/ 	.word	0x00002690


	//   ....[23]....
        /*1120*/ 	.word	0x000026b0


	//   ....[24]....
        /*1124*/ 	.word	0x000026c0


	//   ....[25]....
        /*1128*/ 	.word	0x000026d0


	//   ....[26]....
        /*112c*/ 	.word	0x00002720


	//   ....[27]....
        /*1130*/ 	.word	0x00002730


	//   ....[28]....
        /*1134*/ 	.word	0x00002760


	//   ....[29]....
        /*1138*/ 	.word	0x00002770


	//   ....[30]....
        /*113c*/ 	.word	0x000027c0


	//   ....[31]....
        /*1140*/ 	.word	0x000027d0


	//   ....[32]....
        /*1144*/ 	.word	0x00002820


	//   ....[33]....
        /*1148*/ 	.word	0x00002850


	//   ....[34]....
        /*114c*/ 	.word	0x000028a0


	//   ....[35]....
        /*1150*/ 	.word	0x000028b0


	//   ....[36]....
        /*1154*/ 	.word	0x000028f0


	//   ....[37]....
        /*1158*/ 	.word	0x00002900


	//   ....[38]....
        /*115c*/ 	.word	0x00002980


	//   ....[39]....
        /*1160*/ 	.word	0x000029a0


	//   ....[40]....
        /*1164*/ 	.word	0x000029e0


	//   ....[41]....
        /*1168*/ 	.word	0x000029f0


	//   ....[42]....
        /*116c*/ 	.word	0x00002a50


	//   ....[43]....
        /*1170*/ 	.word	0x00002a60


	//   ....[44]....
        /*1174*/ 	.word	0x00002a90


	//   ....[45]....
        /*1178*/ 	.word	0x00002ad0


	//   ....[46]....
        /*117c*/ 	.word	0x00002b10


	//   ....[47]....
        /*1180*/ 	.word	0x00002b40


	//   ....[48]....
        /*1184*/ 	.word	0x00002b80


	//   ....[49]....
        /*1188*/ 	.word	0x00002bd0


	//   ....[50]....
        /*118c*/ 	.word	0x00002c20


	//   ....[51]....
        /*1190*/ 	.word	0x00002c40


	//   ....[52]....
        /*1194*/ 	.word	0x00002c70


	//   ....[53]....
        /*1198*/ 	.word	0x00002c80


	//   ....[54]....
        /*119c*/ 	.word	0x00002cb0


	//   ....[55]....
        /*11a0*/ 	.word	0x00002cf0


	//   ....[56]....
        /*11a4*/ 	.word	0x00002d20


	//   ....[57]....
        /*11a8*/ 	.word	0x00002d40


	//   ....[58]....
        /*11ac*/ 	.word	0x00002db0


	//   ....[59]....
        /*11b0*/ 	.word	0x00002dc0


	//   ....[60]....
        /*11b4*/ 	.word	0x00002eb0


	//   ....[61]....
        /*11b8*/ 	.word	0x00002ee0


	//   ....[62]....
        /*11bc*/ 	.word	0x00002f00


	//   ....[63]....
        /*11c0*/ 	.word	0x00002f10


	//   ....[64]....
        /*11c4*/ 	.word	0x00002f50


	//   ....[65]....
        /*11c8*/ 	.word	0x00002f60


	//   ....[66]....
        /*11cc*/ 	.word	0x00002f80


	//   ....[67]....
        /*11d0*/ 	.word	0x00002f90


	//   ....[68]....
        /*11d4*/ 	.word	0x00002fa0


	//   ....[69]....
        /*11d8*/ 	.word	0x00002fb0


	//   ....[70]....
        /*11dc*/ 	.word	0x00002fc0


	//   ....[71]....
        /*11e0*/ 	.word	0x00002fd0


	//   ....[72]....
        /*11e4*/ 	.word	0x00002ff0


	//   ....[73]....
        /*11e8*/ 	.word	0x00003000


	//   ....[74]....
        /*11ec*/ 	.word	0x00003050


	//   ....[75]....
        /*11f0*/ 	.word	0x00003060


	//   ....[76]....
        /*11f4*/ 	.word	0x00003070


	//   ....[77]....
        /*11f8*/ 	.word	0x00003150


	//   ....[78]....
        /*11fc*/ 	.word	0x00003190


	//   ....[79]....
        /*1200*/ 	.word	0x000031a0


	//   ....[80]....
        /*1204*/ 	.word	0x000031b0


	//   ....[81]....
        /*1208*/ 	.word	0x000031c0


	//   ....[82]....
        /*120c*/ 	.word	0x000031d0


	//   ....[83]....
        /*1210*/ 	.word	0x000031e0


	//   ....[84]....
        /*1214*/ 	.word	0x00003200


	//   ....[85]....
        /*1218*/ 	.word	0x00003210


	//   ....[86]....
        /*121c*/ 	.word	0x00003220


	//   ....[87]....
        /*1220*/ 	.word	0x00003230


	//   ....[88]....
        /*1224*/ 	.word	0x00003240


	//   ....[89]....
        /*1228*/ 	.word	0x00003250


	//   ....[90]....
        /*122c*/ 	.word	0x00003290


	//   ....[91]....
        /*1230*/ 	.word	0x000032a0


	//   ....[92]....
        /*1234*/ 	.word	0x000032d0


	//   ....[93]....
        /*1238*/ 	.word	0x000032e0


	//   ....[94]....
        /*123c*/ 	.word	0x00003350


	//   ....[95]....
        /*1240*/ 	.word	0x00003360


	//   ....[96]....
        /*1244*/ 	.word	0x00003370


	//   ....[97]....
        /*1248*/ 	.word	0x00003380


	//   ....[98]....
        /*124c*/ 	.word	0x00003390


	//   ....[99]....
        /*1250*/ 	.word	0x000033a0


	//   ....[100]....
        /*1254*/ 	.word	0x000033b0


	//   ....[101]....
        /*1258*/ 	.word	0x000033c0


	//   ....[102]....
        /*125c*/ 	.word	0x000033f0


	//   ....[103]....
        /*1260*/ 	.word	0x00003400


	//   ....[104]....
        /*1264*/ 	.word	0x00003410


	//   ....[105]....
        /*1268*/ 	.word	0x000034a0


	//   ....[106]....
        /*126c*/ 	.word	0x000034b0


	//   ....[107]....
        /*1270*/ 	.word	0x000034c0


	//   ....[108]....
        /*1274*/ 	.word	0x000034d0


	//   ....[109]....
        /*1278*/ 	.word	0x000034e0


	//   ....[110]....
        /*127c*/ 	.word	0x000034f0


	//   ....[111]....
        /*1280*/ 	.word	0x00003500


	//   ....[112]....
        /*1284*/ 	.word	0x00003510


	//   ....[113]....
        /*1288*/ 	.word	0x00003530


	//   ....[114]....
        /*128c*/ 	.word	0x00003540


	//   ....[115]....
        /*1290*/ 	.word	0x000035a0


	//   ....[116]....
        /*1294*/ 	.word	0x000035b0


	//   ....[117]....
        /*1298*/ 	.word	0x000035c0


	//   ....[118]....
        /*129c*/ 	.word	0x000035d0


	//   ....[119]....
        /*12a0*/ 	.word	0x00003630


	//   ....[120]....
        /*12a4*/ 	.word	0x00003640


	//   ....[121]....
        /*12a8*/ 	.word	0x00003650


	//   ....[122]....
        /*12ac*/ 	.word	0x00003660


	//   ....[123]....
        /*12b0*/ 	.word	0x00003670


	//   ....[124]....
        /*12b4*/ 	.word	0x00003680


	//   ....[125]....
        /*12b8*/ 	.word	0x00003690


	//   ....[126]....
        /*12bc*/ 	.word	0x000036a0


	//   ....[127]....
        /*12c0*/ 	.word	0x000036b0


	//   ....[128]....
        /*12c4*/ 	.word	0x00003710


	//   ....[129]....
        /*12c8*/ 	.word	0x00003720


	//   ....[130]....
        /*12cc*/ 	.word	0x00003780


	//   ....[131]....
        /*12d0*/ 	.word	0x00003790


	//   ....[132]....
        /*12d4*/ 	.word	0x000037a0


	//   ....[133]....
        /*12d8*/ 	.word	0x000037b0


	//   ....[134]....
        /*12dc*/ 	.word	0x000037c0


	//   ....[135]....
        /*12e0*/ 	.word	0x000037d0


	//   ....[136]....
        /*12e4*/ 	.word	0x000037e0


	//   ....[137]....
        /*12e8*/ 	.word	0x000037f0


	//   ....[138]....
        /*12ec*/ 	.word	0x00003820


	//   ....[139]....
        /*12f0*/ 	.word	0x00003830


	//   ....[140]....
        /*12f4*/ 	.word	0x00003880


	//   ....[141]....
        /*12f8*/ 	.word	0x00003890


	//   ....[142]....
        /*12fc*/ 	.word	0x000038a0


	//   ....[143]....
        /*1300*/ 	.word	0x000038b0


	//   ....[144]....
        /*1304*/ 	.word	0x000038c0


	//   ....[145]....
        /*1308*/ 	.word	0x000038d0


	//   ....[146]....
        /*130c*/ 	.word	0x00003900


	//   ....[147]....
        /*1310*/ 	.word	0x00003910


	//   ....[148]....
        /*1314*/ 	.word	0x00003950


	//   ....[149]....
        /*1318*/ 	.word	0x00003960


	//   ....[150]....
        /*131c*/ 	.word	0x00003970


	//   ....[151]....
        /*1320*/ 	.word	0x00003980


	//   ....[152]....
        /*1324*/ 	.word	0x000039d0


	//   ....[153]....
        /*1328*/ 	.word	0x000039e0


	//   ....[154]....
        /*132c*/ 	.word	0x000039f0


	//   ....[155]....
        /*1330*/ 	.word	0x00003a00


	//   ....[156]....
        /*1334*/ 	.word	0x00003a30


	//   ....[157]....
        /*1338*/ 	.word	0x00003a40


	//   ....[158]....
        /*133c*/ 	.word	0x00003a50


	//   ....[159]....
        /*1340*/ 	.word	0x00003a60


	//   ....[160]....
        /*1344*/ 	.word	0x00003af0


	//   ....[161]....
        /*1348*/ 	.word	0x00003b00


	//   ....[162]....
        /*134c*/ 	.word	0x00003b30


	//   ....[163]....
        /*1350*/ 	.word	0x00003b40


	//   ....[164]....
        /*1354*/ 	.word	0x00003b60


	//   ....[165]....
        /*1358*/ 	.word	0x00003b70


	//   ....[166]....
        /*135c*/ 	.word	0x00003b90


	//   ....[167]....
        /*1360*/ 	.word	0x00003ba0


	//   ....[168]....
        /*1364*/ 	.word	0x00003bc0


	//   ....[169]....
        /*1368*/ 	.word	0x00003bd0


	//   ....[170]....
        /*136c*/ 	.word	0x00003bf0


	//   ....[171]....
        /*1370*/ 	.word	0x00003c00


	//   ....[172]....
        /*1374*/ 	.word	0x00003c20


	//   ....[173]....
        /*1378*/ 	.word	0x00003c30


	//   ....[174]....
        /*137c*/ 	.word	0x00003c50


	//   ....[175]....
        /*1380*/ 	.word	0x00003c60


	//   ....[176]....
        /*1384*/ 	.word	0x00003c80


	//   ....[177]....
        /*1388*/ 	.word	0x00003c90


	//   ....[178]....
        /*138c*/ 	.word	0x00003cb0


	//   ....[179]....
        /*1390*/ 	.word	0x00003cc0


	//   ....[180]....
        /*1394*/ 	.word	0x00003cd0


	//   ....[181]....
        /*1398*/ 	.word	0x00003ce0


	//   ....[182]....
        /*139c*/ 	.word	0x00003d00


	//   ....[183]....
        /*13a0*/ 	.word	0x00003d10


	//   ....[184]....
        /*13a4*/ 	.word	0x00003d40


	//   ....[185]....
        /*13a8*/ 	.word	0x00003d60


	//   ....[186]....
        /*13ac*/ 	.word	0x00003dc0


	//   ....[187]....
        /*13b0*/ 	.word	0x00003dd0


	//   ....[188]....
        /*13b4*/ 	.word	0x00003de0


	//   ....[189]....
        /*13b8*/ 	.word	0x00003df0


	//   ....[190]....
        /*13bc*/ 	.word	0x00003e10


	//   ....[191]....
        /*13c0*/ 	.word	0x00003e20


	//   ....[192]....
        /*13c4*/ 	.word	0x00003e40


	//   ....[193]....
        /*13c8*/ 	.word	0x00003e50


	//   ....[194]....
        /*13cc*/ 	.word	0x00005c70


	//   ....[195]....
        /*13d0*/ 	.word	0x00005c80


	//   ....[196]....
        /*13d4*/ 	.word	0x00005c90


	//   ....[197]....
        /*13d8*/ 	.word	0x00005ca0


	//   ....[198]....
        /*13dc*/ 	.word	0x00005cb0


	//   ....[199]....
        /*13e0*/ 	.word	0x00005cc0


	//   ....[200]....
        /*13e4*/ 	.word	0x00005cd0


	//   ....[201]....
        /*13e8*/ 	.word	0x00005ce0


	//   ....[202]....
        /*13ec*/ 	.word	0x00005cf0


	//   ....[203]....
        /*13f0*/ 	.word	0x00005d00


	//   ....[204]....
        /*13f4*/ 	.word	0x00005d10


	//   ....[205]....
        /*13f8*/ 	.word	0x00005d20


	//   ....[206]....
        /*13fc*/ 	.word	0x00005d30


	//   ....[207]....
        /*1400*/ 	.word	0x00005d40


	//   ....[208]....
        /*1404*/ 	.word	0x00005d70


	//   ....[209]....
        /*1408*/ 	.word	0x00005d80


	//   ....[210]....
        /*140c*/ 	.word	0x00005da0


	//   ....[211]....
        /*1410*/ 	.word	0x00005db0


	//   ....[212]....
        /*1414*/ 	.word	0x00005dc0


	//   ....[213]....
        /*1418*/ 	.word	0x00005dd0


	//   ....[214]....
        /*141c*/ 	.word	0x00005e10


	//   ....[215]....
        /*1420*/ 	.word	0x00005e20


	//   ....[216]....
        /*1424*/ 	.word	0x00005e30


	//   ....[217]....
        /*1428*/ 	.word	0x00005e40


	//   ....[218]....
        /*142c*/ 	.word	0x00005e50


	//   ....[219]....
        /*1430*/ 	.word	0x00005e60


	//   ....[220]....
        /*1434*/ 	.word	0x00005e70


	//   ....[221]....
        /*1438*/ 	.word	0x00005e80


	//   ....[222]....
        /*143c*/ 	.word	0x00005ea0


	//   ....[223]....
        /*1440*/ 	.word	0x00005eb0


	//   ....[224]....
        /*1444*/ 	.word	0x00005ec0


	//   ....[225]....
        /*1448*/ 	.word	0x00005ed0


	//   ....[226]....
        /*144c*/ 	.word	0x00005f00


	//   ....[227]....
        /*1450*/ 	.word	0x00005f10


	//   ....[228]....
        /*1454*/ 	.word	0x00005f30


	//   ....[229]....
        /*1458*/ 	.word	0x00005f40


	//   ....[230]....
        /*145c*/ 	.word	0x00005f50


	//   ....[231]....
        /*1460*/ 	.word	0x00005f60


	//   ....[232]....
        /*1464*/ 	.word	0x00005f70


	//   ....[233]....
        /*1468*/ 	.word	0x00005f80


	//   ....[234]....
        /*146c*/ 	.word	0x00005fc0


	//   ....[235]....
        /*1470*/ 	.word	0x00005fd0


	//   ....[236]....
        /*1474*/ 	.word	0x00005fe0


	//   ....[237]....
        /*1478*/ 	.word	0x00005ff0


	//   ....[238]....
        /*147c*/ 	.word	0x00006000


	//   ....[239]....
        /*1480*/ 	.word	0x00006010


	//   ....[240]....
        /*1484*/ 	.word	0x00006020


	//   ....[241]....
        /*1488*/ 	.word	0x00006030


	//   ....[242]....
        /*148c*/ 	.word	0x00006040


	//   ....[243]....
        /*1490*/ 	.word	0x00006050


	//   ....[244]....
        /*1494*/ 	.word	0x00006070


	//   ....[245]....
        /*1498*/ 	.word	0x00006080


	//   ....[246]....
        /*149c*/ 	.word	0x000060a0


	//   ....[247]....
        /*14a0*/ 	.word	0x000060b0


	//   ....[248]....
        /*14a4*/ 	.word	0x000060c0


	//   ....[249]....
        /*14a8*/ 	.word	0x000060d0


	//   ....[250]....
        /*14ac*/ 	.word	0x000060f0


	//   ....[251]....
        /*14b0*/ 	.word	0x00006100


	//   ....[252]....
        /*14b4*/ 	.word	0x00006150


	//   ....[253]....
        /*14b8*/ 	.word	0x00006160


	//   ....[254]....
        /*14bc*/ 	.word	0x00006180


	//   ....[255]....
        /*14c0*/ 	.word	0x00006190


	//   ....[0]....
        /*14c4*/ 	.word	0x000061e0


	//   ....[1]....
        /*14c8*/ 	.word	0x000061f0


	//   ....[2]....
        /*14cc*/ 	.word	0x00006230


	//   ....[3]....
        /*14d0*/ 	.word	0x00006240


	//   ....[4]....
        /*14d4*/ 	.word	0x000062d0


	//   ....[5]....
        /*14d8*/ 	.word	0x000062e0


	//   ....[6]....
        /*14dc*/ 	.word	0x000062f0


	//   ....[7]....
        /*14e0*/ 	.word	0x00006300


	//   ....[8]....
        /*14e4*/ 	.word	0x00006320


	//   ....[9]....
        /*14e8*/ 	.word	0x00006330


	//   ....[10]....
        /*14ec*/ 	.word	0x00006360


	//   ....[11]....
        /*14f0*/ 	.word	0x00006370


	//   ....[12]....
        /*14f4*/ 	.word	0x00006380


	//   ....[13]....
        /*14f8*/ 	.word	0x00006390


	//   ....[14]....
        /*14fc*/ 	.word	0x000063a0


	//   ....[15]....
        /*1500*/ 	.word	0x000063b0


	//   ....[16]....
        /*1504*/ 	.word	0x000063d0


	//   ....[17]....
        /*1508*/ 	.word	0x000063f0


	//   ....[18]....
        /*150c*/ 	.word	0x00006410


	//   ....[19]....
        /*1510*/ 	.word	0x00006420


	//   ....[20]....
        /*1514*/ 	.word	0x00006460


	//   ....[21]....
        /*1518*/ 	.word	0x00006470


	//   ....[22]....
        /*151c*/ 	.word	0x00006490


	//   ....[23]....
        /*1520*/ 	.word	0x000064a0


	//   ....[24]....
        /*1524*/ 	.word	0x000064f0


	//   ....[25]....
        /*1528*/ 	.word	0x00006500


	//   ....[26]....
        /*152c*/ 	.word	0x00006510


	//   ....[27]....
        /*1530*/ 	.word	0x00006520


	//   ....[28]....
        /*1534*/ 	.word	0x00006540


	//   ....[29]....
        /*1538*/ 	.word	0x00006550


	//   ....[30]....
        /*153c*/ 	.word	0x00006580


	//   ....[31]....
        /*1540*/ 	.word	0x000065a0


	//   ....[32]....
        /*1544*/ 	.word	0x000065e0


	//   ....[33]....
        /*1548*/ 	.word	0x000065f0


	//   ....[34]....
        /*154c*/ 	.word	0x00006630


	//   ....[35]....
        /*1550*/ 	.word	0x00006650


	//   ....[36]....
        /*1554*/ 	.word	0x000066a0


	//   ....[37]....
        /*1558*/ 	.word	0x000066c0


	//   ....[38]....
        /*155c*/ 	.word	0x000066d0


	//   ....[39]....
        /*1560*/ 	.word	0x00006700


	//   ....[40]....
        /*1564*/ 	.word	0x00006760


	//   ....[41]....
        /*1568*/ 	.word	0x00006790


	//   ....[42]....
        /*156c*/ 	.word	0x000067b0


	//   ....[43]....
        /*1570*/ 	.word	0x000067c0


	//   ....[44]....
        /*1574*/ 	.word	0x000067f0


	//   ....[45]....
        /*1578*/ 	.word	0x00006810


	//   ....[46]....
        /*157c*/ 	.word	0x00006870


	//   ....[47]....
        /*1580*/ 	.word	0x00006880


	//   ....[48]....
        /*1584*/ 	.word	0x000068d0


	//   ....[49]....
        /*1588*/ 	.word	0x000068f0


	//   ....[50]....
        /*158c*/ 	.word	0x00006940


	//   ....[51]....
        /*1590*/ 	.word	0x00006950


	//   ....[52]....
        /*1594*/ 	.word	0x00006960


	//   ....[53]....
        /*1598*/ 	.word	0x00006980


	//   ....[54]....
        /*159c*/ 	.word	0x00006990


	//   ....[55]....
        /*15a0*/ 	.word	0x000069a0


	//   ....[56]....
        /*15a4*/ 	.word	0x000069d0


	//   ....[57]....
        /*15a8*/ 	.word	0x000069f0


	//   ....[58]....
        /*15ac*/ 	.word	0x00006a10


	//   ....[59]....
        /*15b0*/ 	.word	0x00006a30


	//   ....[60]....
        /*15b4*/ 	.word	0x00006a60


	//   ....[61]....
        /*15b8*/ 	.word	0x00006a90


	//   ....[62]....
        /*15bc*/ 	.word	0x00006aa0


	//   ....[63]....
        /*15c0*/ 	.word	0x00006ac0


	//   ....[64]....
        /*15c4*/ 	.word	0x00006ae0


	//   ....[65]....
        /*15c8*/ 	.word	0x00006b00


	//   ....[66]....
        /*15cc*/ 	.word	0x00006b10


	//   ....[67]....
        /*15d0*/ 	.word	0x00006b40


	//   ....[68]....
        /*15d4*/ 	.word	0x00006b70


	//   ....[69]....
        /*15d8*/ 	.word	0x00006b90


	//   ....[70]....
        /*15dc*/ 	.word	0x00006be0


	//   ....[71]....
        /*15e0*/ 	.word	0x00006bf0


	//   ....[72]....
        /*15e4*/ 	.word	0x00006c10


	//   ....[73]....
        /*15e8*/ 	.word	0x00006c70


	//   ....[74]....
        /*15ec*/ 	.word	0x00006c80


	//   ....[75]....
        /*15f0*/ 	.word	0x00006ca0


	//   ....[76]....
        /*15f4*/ 	.word	0x00006ce0


	//   ....[77]....
        /*15f8*/ 	.word	0x00006d10


	//   ....[78]....
        /*15fc*/ 	.word	0x00006d30


	//   ....[79]....
        /*1600*/ 	.word	0x00006d60


	//   ....[80]....
        /*1604*/ 	.word	0x00006da0


	//   ....[81]....
        /*1608*/ 	.word	0x00006dc0


	//   ....[82]....
        /*160c*/ 	.word	0x00006de0


	//   ....[83]....
        /*1610*/ 	.word	0x00006e10


	//   ....[84]....
        /*1614*/ 	.word	0x00006e40


	//   ....[85]....
        /*1618*/ 	.word	0x00006e50


	//   ....[86]....
        /*161c*/ 	.word	0x00006ea0


	//   ....[87]....
        /*1620*/ 	.word	0x00006ec0


	//   ....[88]....
        /*1624*/ 	.word	0x00006ee0


	//   ....[89]....
        /*1628*/ 	.word	0x00006f00


	//   ....[90]....
        /*162c*/ 	.word	0x00006f10


	//   ....[91]....
        /*1630*/ 	.word	0x00006f20


	//   ....[92]....
        /*1634*/ 	.word	0x00006f40


	//   ....[93]....
        /*1638*/ 	.word	0x00006f60


	//   ....[94]....
        /*163c*/ 	.word	0x00006f90


	//   ....[95]....
        /*1640*/ 	.word	0x00006fc0


	//   ....[96]....
        /*1644*/ 	.word	0x00006ff0


	//   ....[97]....
        /*1648*/ 	.word	0x00007010


	//   ....[98]....
        /*164c*/ 	.word	0x00007060


	//   ....[99]....
        /*1650*/ 	.word	0x00007070


	//   ....[100]....
        /*1654*/ 	.word	0x000070b0


	//   ....[101]....
        /*1658*/ 	.word	0x000070d0


	//   ....[102]....
        /*165c*/ 	.word	0x000070e0


	//   ....[103]....
        /*1660*/ 	.word	0x00007100


	//   ....[104]....
        /*1664*/ 	.word	0x00007130


	//   ....[105]....
        /*1668*/ 	.word	0x00007160


	//   ....[106]....
        /*166c*/ 	.word	0x00007170


	//   ....[107]....
        /*1670*/ 	.word	0x000071b0


	//   ....[108]....
        /*1674*/ 	.word	0x000071e0


	//   ....[109]....
        /*1678*/ 	.word	0x00007240


	//   ....[110]....
        /*167c*/ 	.word	0x00007260


	//   ....[111]....
        /*1680*/ 	.word	0x00007270


	//   ....[112]....
        /*1684*/ 	.word	0x000072c0


	//   ....[113]....
        /*1688*/ 	.word	0x000072e0


	//   ....[114]....
        /*168c*/ 	.word	0x000072f0


	//   ....[115]....
        /*1690*/ 	.word	0x00007360


	//   ....[116]....
        /*1694*/ 	.word	0x00007370


	//   ....[117]....
        /*1698*/ 	.word	0x00007390


	//   ....[118]....
        /*169c*/ 	.word	0x000073b0


	//   ....[119]....
        /*16a0*/ 	.word	0x000073c0


	//   ....[120]....
        /*16a4*/ 	.word	0x000073e0


	//   ....[121]....
        /*16a8*/ 	.word	0x000073f0


	//   ....[122]....
        /*16ac*/ 	.word	0x00007400


	//   ....[123]....
        /*16b0*/ 	.word	0x00007410


	//   ....[124]....
        /*16b4*/ 	.word	0x000074c0


	//   ....[125]....
        /*16b8*/ 	.word	0x000074e0


	//   ....[126]....
        /*16bc*/ 	.word	0x00007500


	//   ....[127]....
        /*16c0*/ 	.word	0x00007510


	//   ....[128]....
        /*16c4*/ 	.word	0x00007530


	//   ....[129]....
        /*16c8*/ 	.word	0x00007560


	//   ....[130]....
        /*16cc*/ 	.word	0x00007570


	//   ....[131]....
        /*16d0*/ 	.word	0x00007580


	//   ....[132]....
        /*16d4*/ 	.word	0x00009160


	//   ....[133]....
        /*16d8*/ 	.word	0x00009170


	//   ....[134]....
        /*16dc*/ 	.word	0x00009180


	//   ....[135]....
        /*16e0*/ 	.word	0x00009190


	//   ....[136]....
        /*16e4*/ 	.word	0x000091a0


	//   ....[137]....
        /*16e8*/ 	.word	0x000091b0


	//   ....[138]....
        /*16ec*/ 	.word	0x000091c0


	//   ....[139]....
        /*16f0*/ 	.word	0x000091d0


	//   ....[140]....
        /*16f4*/ 	.word	0x000091e0


	//   ....[141]....
        /*16f8*/ 	.word	0x000091f0


	//   ....[142]....
        /*16fc*/ 	.word	0x00009200


	//   ....[143]....
        /*1700*/ 	.word	0x00009210


	//   ....[144]....
        /*1704*/ 	.word	0x00009220


	//   ....[145]....
        /*1708*/ 	.word	0x00009230


	//   ....[146]....
        /*170c*/ 	.word	0x00009260


	//   ....[147]....
        /*1710*/ 	.word	0x00009270


	//   ....[148]....
        /*1714*/ 	.word	0x00009290


	//   ....[149]....
        /*1718*/ 	.word	0x000092a0


	//   ....[150]....
        /*171c*/ 	.word	0x000092b0


	//   ....[151]....
        /*1720*/ 	.word	0x000092c0


	//   ....[152]....
        /*1724*/ 	.word	0x00009300


	//   ....[153]....
        /*1728*/ 	.word	0x00009310


	//   ....[154]....
        /*172c*/ 	.word	0x00009320


	//   ....[155]....
        /*1730*/ 	.word	0x00009330


	//   ....[156]....
        /*1734*/ 	.word	0x00009340


	//   ....[157]....
        /*1738*/ 	.word	0x00009350


	//   ....[158]....
        /*173c*/ 	.word	0x00009360


	//   ....[159]....
        /*1740*/ 	.word	0x00009370


	//   ....[160]....
        /*1744*/ 	.word	0x00009390


	//   ....[161]....
        /*1748*/ 	.word	0x000093a0


	//   ....[162]....
        /*174c*/ 	.word	0x000093b0


	//   ....[163]....
        /*1750*/ 	.word	0x000093c0


	//   ....[164]....
        /*1754*/ 	.word	0x000093f0


	//   ....[165]....
        /*1758*/ 	.word	0x00009400


	//   ....[166]....
        /*175c*/ 	.word	0x00009420


	//   ....[167]....
        /*1760*/ 	.word	0x00009430


	//   ....[168]....
        /*1764*/ 	.word	0x00009440


	//   ....[169]....
        /*1768*/ 	.word	0x00009450


	//   ....[170]....
        /*176c*/ 	.word	0x00009460


	//   ....[171]....
        /*1770*/ 	.word	0x00009470


	//   ....[172]....
        /*1774*/ 	.word	0x000094b0


	//   ....[173]....
        /*1778*/ 	.word	0x000094c0


	//   ....[174]....
        /*177c*/ 	.word	0x000094d0


	//   ....[175]....
        /*1780*/ 	.word	0x000094e0


	//   ....[176]....
        /*1784*/ 	.word	0x000094f0


	//   ....[177]....
        /*1788*/ 	.word	0x00009500


	//   ....[178]....
        /*178c*/ 	.word	0x00009510


	//   ....[179]....
        /*1790*/ 	.word	0x00009520


	//   ....[180]....
        /*1794*/ 	.word	0x00009530


	//   ....[181]....
        /*1798*/ 	.word	0x00009540


	//   ....[182]....
        /*179c*/ 	.word	0x00009560


	//   ....[183]....
        /*17a0*/ 	.word	0x00009570


	//   ....[184]....
        /*17a4*/ 	.word	0x00009590


	//   ....[185]....
        /*17a8*/ 	.word	0x000095a0


	//   ....[186]....
        /*17ac*/ 	.word	0x000095b0


	//   ....[187]....
        /*17b0*/ 	.word	0x000095c0


	//   ....[188]....
        /*17b4*/ 	.word	0x000095e0


	//   ....[189]....
        /*17b8*/ 	.word	0x000095f0


	//   ....[190]....
        /*17bc*/ 	.word	0x00009640


	//   ....[191]....
        /*17c0*/ 	.word	0x00009650


	//   ....[192]....
        /*17c4*/ 	.word	0x00009670


	//   ....[193]....
        /*17c8*/ 	.word	0x00009680


	//   ....[194]....
        /*17cc*/ 	.word	0x000096d0


	//   ....[195]....
        /*17d0*/ 	.word	0x000096e0


	//   ....[196]....
        /*17d4*/ 	.word	0x00009720


	//   ....[197]....
        /*17d8*/ 	.word	0x00009730


	//   ....[198]....
        /*17dc*/ 	.word	0x000097c0


	//   ....[199]....
        /*17e0*/ 	.word	0x000097d0


	//   ....[200]....
        /*17e4*/ 	.word	0x000097e0


	//   ....[201]....
        /*17e8*/ 	.word	0x000097f0


	//   ....[202]....
        /*17ec*/ 	.word	0x00009810


	//   ....[203]....
        /*17f0*/ 	.word	0x00009820


	//   ....[204]....
        /*17f4*/ 	.word	0x00009850


	//   ....[205]....
        /*17f8*/ 	.word	0x00009860


	//   ....[206]....
        /*17fc*/ 	.word	0x00009870


	//   ....[207]....
        /*1800*/ 	.word	0x00009880


	//   ....[208]....
        /*1804*/ 	.word	0x00009890


	//   ....[209]....
        /*1808*/ 	.word	0x000098a0


	//   ....[210]....
        /*180c*/ 	.word	0x000098c0


	//   ....[211]....
        /*1810*/ 	.word	0x000098e0


	//   ....[212]....
        /*1814*/ 	.word	0x00009900


	//   ....[213]....
        /*1818*/ 	.word	0x00009910


	//   ....[214]....
        /*181c*/ 	.word	0x00009950


	//   ....[215]....
        /*1820*/ 	.word	0x00009960


	//   ....[216]....
        /*1824*/ 	.word	0x00009980


	//   ....[217]....
        /*1828*/ 	.word	0x00009990


	//   ....[218]....
        /*182c*/ 	.word	0x000099e0


	//   ....[219]....
        /*1830*/ 	.word	0x000099f0


	//   ....[220]....
        /*1834*/ 	.word	0x00009a00


	//   ....[221]....
        /*1838*/ 	.word	0x00009a10


	//   ....[222]....
        /*183c*/ 	.word	0x00009a30


	//   ....[223]....
        /*1840*/ 	.word	0x00009a40


	//   ....[224]....
        /*1844*/ 	.word	0x00009a70


	//   ....[225]....
        /*1848*/ 	.word	0x00009a90


	//   ....[226]....
        /*184c*/ 	.word	0x00009ad0


	//   ....[227]....
        /*1850*/ 	.word	0x00009ae0


	//   ....[228]....
        /*1854*/ 	.word	0x00009b30


	//   ....[229]....
        /*1858*/ 	.word	0x00009b40


	//   ....[230]....
        /*185c*/ 	.word	0x00009ba0


	//   ....[231]....
        /*1860*/ 	.word	0x00009bb0


	//   ....[232]....
        /*1864*/ 	.word	0x00009bd0


	//   ....[233]....
        /*1868*/ 	.word	0x00009c00


	//   ....[234]....
        /*186c*/ 	.word	0x00009c50


	//   ....[235]....
        /*1870*/ 	.word	0x00009c80


	//   ....[236]....
        /*1874*/ 	.word	0x00009ca0


	//   ....[237]....
        /*1878*/ 	.word	0x00009cb0


	//   ....[238]....
        /*187c*/ 	.word	0x00009ce0


	//   ....[239]....
        /*1880*/ 	.word	0x00009d00


	//   ....[240]....
        /*1884*/ 	.word	0x00009d50


	//   ....[241]....
        /*1888*/ 	.word	0x00009d70


	//   ....[242]....
        /*188c*/ 	.word	0x00009dc0


	//   ....[243]....
        /*1890*/ 	.word	0x00009de0


	//   ....[244]....
        /*1894*/ 	.word	0x00009e30


	//   ....[245]....
        /*1898*/ 	.word	0x00009e40


	//   ....[246]....
        /*189c*/ 	.word	0x00009e50


	//   ....[247]....
        /*18a0*/ 	.word	0x00009e70


	//   ....[248]....
        /*18a4*/ 	.word	0x00009e80


	//   ....[249]....
        /*18a8*/ 	.word	0x00009e90


	//   ....[250]....
        /*18ac*/ 	.word	0x00009ec0


	//   ....[251]....
        /*18b0*/ 	.word	0x00009ee0


	//   ....[252]....
        /*18b4*/ 	.word	0x00009f00


	//   ....[253]....
        /*18b8*/ 	.word	0x00009f30


	//   ....[254]....
        /*18bc*/ 	.word	0x00009f70


	//   ....[255]....
        /*18c0*/ 	.word	0x00009f80


	//   ....[0]....
        /*18c4*/ 	.word	0x00009fa0


	//   ....[1]....
        /*18c8*/ 	.word	0x00009fc0


	//   ....[2]....
        /*18cc*/ 	.word	0x00009fe0


	//   ....[3]....
        /*18d0*/ 	.word	0x00009ff0


	//   ....[4]....
        /*18d4*/ 	.word	0x0000a010


	//   ....[5]....
        /*18d8*/ 	.word	0x0000a030


	//   ....[6]....
        /*18dc*/ 	.word	0x0000a060


	//   ....[7]....
        /*18e0*/ 	.word	0x0000a080


	//   ....[8]....
        /*18e4*/ 	.word	0x0000a0d0


	//   ....[9]....
        /*18e8*/ 	.word	0x0000a0e0


	//   ....[10]....
        /*18ec*/ 	.word	0x0000a110


	//   ....[11]....
        /*18f0*/ 	.word	0x0000a150


	//   ....[12]....
        /*18f4*/ 	.word	0x0000a160


	//   ....[13]....
        /*18f8*/ 	.word	0x0000a180


	//   ....[14]....
        /*18fc*/ 	.word	0x0000a1b0


	//   ....[15]....
        /*1900*/ 	.word	0x0000a1f0


	//   ....[16]....
        /*1904*/ 	.word	0x0000a210


	//   ....[17]....
        /*1908*/ 	.word	0x0000a230


	//   ....[18]....
        /*190c*/ 	.word	0x0000a2a0


	//   ....[19]....
        /*1910*/ 	.word	0x0000a2b0


	//   ....[20]....
        /*1914*/ 	.word	0x0000a2f0


	//   ....[21]....
        /*1918*/ 	.word	0x0000a320


	//   ....[22]....
        /*191c*/ 	.word	0x0000a330


	//   ....[23]....
        /*1920*/ 	.word	0x0000a350


	//   ....[24]....
        /*1924*/ 	.word	0x0000a380


	//   ....[25]....
        /*1928*/ 	.word	0x0000a3a0


	//   ....[26]....
        /*192c*/ 	.word	0x0000a3c0


	//   ....[27]....
        /*1930*/ 	.word	0x0000a3e0


	//   ....[28]....
        /*1934*/ 	.word	0x0000a3f0


	//   ....[29]....
        /*1938*/ 	.word	0x0000a400


	//   ....[30]....
        /*193c*/ 	.word	0x0000a440


	//   ....[31]....
        /*1940*/ 	.word	0x0000a460


	//   ....[32]....
        /*1944*/ 	.word	0x0000a490


	//   ....[33]....
        /*1948*/ 	.word	0x0000a4b0


	//   ....[34]....
        /*194c*/ 	.word	0x0000a4e0


	//   ....[35]....
        /*1950*/ 	.word	0x0000a500


	//   ....[36]....
        /*1954*/ 	.word	0x0000a550


	//   ....[37]....
        /*1958*/ 	.word	0x0000a560


	//   ....[38]....
        /*195c*/ 	.word	0x0000a5b0


	//   ....[39]....
        /*1960*/ 	.word	0x0000a5c0


	//   ....[40]....
        /*1964*/ 	.word	0x0000a5e0


	//   ....[41]....
        /*1968*/ 	.word	0x0000a610


	//   ....[42]....
        /*196c*/ 	.word	0x0000a640


	//   ....[43]....
        /*1970*/ 	.word	0x0000a650


	//   ....[44]....
        /*1974*/ 	.word	0x0000a6a0


	//   ....[45]....
        /*1978*/ 	.word	0x0000a6c0


	//   ....[46]....
        /*197c*/ 	.word	0x0000a6d0


	//   ....[47]....
        /*1980*/ 	.word	0x0000a740


	//   ....[48]....
        /*1984*/ 	.word	0x0000a750


	//   ....[49]....
        /*1988*/ 	.word	0x0000a790


	//   ....[50]....
        /*198c*/ 	.word	0x0000a7c0


	//   ....[51]....
        /*1990*/ 	.word	0x0000a7d0


	//   ....[52]....
        /*1994*/ 	.word	0x0000a810


	//   ....[53]....
        /*1998*/ 	.word	0x0000a840


	//   ....[54]....
        /*199c*/ 	.word	0x0000a870


	//   ....[55]....
        /*19a0*/ 	.word	0x0000a890


	//   ....[56]....
        /*19a4*/ 	.word	0x0000a8a0


	//   ....[57]....
        /*19a8*/ 	.word	0x0000a8b0


	//   ....[58]....
        /*19ac*/ 	.word	0x0000a8d0


	//   ....[59]....
        /*19b0*/ 	.word	0x0000a8e0


	//   ....[60]....
        /*19b4*/ 	.word	0x0000a8f0


	//   ....[61]....
        /*19b8*/ 	.word	0x0000a910


	//   ....[62]....
        /*19bc*/ 	.word	0x0000a9b0


	//   ....[63]....
        /*19c0*/ 	.word	0x0000a9d0


	//   ....[64]....
        /*19c4*/ 	.word	0x0000a9f0


	//   ....[65]....
        /*19c8*/ 	.word	0x0000aa00


	//   ....[66]....
        /*19cc*/ 	.word	0x0000aa30


	//   ....[67]....
        /*19d0*/ 	.word	0x0000aa50


	//   ....[68]....
        /*19d4*/ 	.word	0x0000aa60


	//   ....[69]....
        /*19d8*/ 	.word	0x0000aa70


	//   ....[70]....
        /*19dc*/ 	.word	0x0000c650


	//   ....[71]....
        /*19e0*/ 	.word	0x0000c660


	//   ....[72]....
        /*19e4*/ 	.word	0x0000c670


	//   ....[73]....
        /*19e8*/ 	.word	0x0000c680


	//   ....[74]....
        /*19ec*/ 	.word	0x0000c690


	//   ....[75]....
        /*19f0*/ 	.word	0x0000c6a0


	//   ....[76]....
        /*19f4*/ 	.word	0x0000c6b0


	//   ....[77]....
        /*19f8*/ 	.word	0x0000c6c0


	//   ....[78]....
        /*19fc*/ 	.word	0x0000c6d0


	//   ....[79]....
        /*1a00*/ 	.word	0x0000c6e0


	//   ....[80]....
        /*1a04*/ 	.word	0x0000c6f0


	//   ....[81]....
        /*1a08*/ 	.word	0x0000c700


	//   ....[82]....
        /*1a0c*/ 	.word	0x0000c710


	//   ....[83]....
        /*1a10*/ 	.word	0x0000c720


	//   ....[84]....
        /*1a14*/ 	.word	0x0000c750


	//   ....[85]....
        /*1a18*/ 	.word	0x0000c760


	//   ....[86]....
        /*1a1c*/ 	.word	0x0000c780


	//   ....[87]....
        /*1a20*/ 	.word	0x0000c790


	//   ....[88]....
        /*1a24*/ 	.word	0x0000c7a0


	//   ....[89]....
        /*1a28*/ 	.word	0x0000c7b0


	//   ....[90]....
        /*1a2c*/ 	.word	0x0000c7f0


	//   ....[91]....
        /*1a30*/ 	.word	0x0000c800


	//   ....[92]....
        /*1a34*/ 	.word	0x0000c810


	//   ....[93]....
        /*1a38*/ 	.word	0x0000c820


	//   ....[94]....
        /*1a3c*/ 	.word	0x0000c830


	//   ....[95]....
        /*1a40*/ 	.word	0x0000c840


	//   ....[96]....
        /*1a44*/ 	.word	0x0000c850


	//   ....[97]....
        /*1a48*/ 	.word	0x0000c860


	//   ....[98]....
        /*1a4c*/ 	.word	0x0000c880


	//   ....[99]....
        /*1a50*/ 	.word	0x0000c890


	//   ....[100]....
        /*1a54*/ 	.word	0x0000c8a0


	//   ....[101]....
        /*1a58*/ 	.word	0x0000c8b0


	//   ....[102]....
        /*1a5c*/ 	.word	0x0000c8e0


	//   ....[103]....
        /*1a60*/ 	.word	0x0000c8f0


	//   ....[104]....
        /*1a64*/ 	.word	0x0000c910


	//   ....[105]....
        /*1a68*/ 	.word	0x0000c920


	//   ....[106]....
        /*1a6c*/ 	.word	0x0000c930


	//   ....[107]....
        /*1a70*/ 	.word	0x0000c940


	//   ....[108]....
        /*1a74*/ 	.word	0x0000c950


	//   ....[109]....
        /*1a78*/ 	.word	0x0000c960


	//   ....[110]....
        /*1a7c*/ 	.word	0x0000c9a0


	//   ....[111]....
        /*1a80*/ 	.word	0x0000c9b0


	//   ....[112]....
        /*1a84*/ 	.word	0x0000c9c0


	//   ....[113]....
        /*1a88*/ 	.word	0x0000c9d0


	//   ....[114]....
        /*1a8c*/ 	.word	0x0000c9e0


	//   ....[115]....
        /*1a90*/ 	.word	0x0000c9f0


	//   ....[116]....
        /*1a94*/ 	.word	0x0000ca00


	//   ....[117]....
        /*1a98*/ 	.word	0x0000ca10


	//   ....[118]....
        /*1a9c*/ 	.word	0x0000ca20


	//   ....[119]....
        /*1aa0*/ 	.word	0x0000ca30


	//   ....[120]....
        /*1aa4*/ 	.word	0x0000ca50


	//   ....[121]....
        /*1aa8*/ 	.word	0x0000ca60


	//   ....[122]....
        /*1aac*/ 	.word	0x0000ca80


	//   ....[123]....
        /*1ab0*/ 	.word	0x0000ca90


	//   ....[124]....
        /*1ab4*/ 	.word	0x0000caa0


	//   ....[125]....
        /*1ab8*/ 	.word	0x0000cab0


	//   ....[126]....
        /*1abc*/ 	.word	0x0000cad0


	//   ....[127]....
        /*1ac0*/ 	.word	0x0000cae0


	//   ....[128]....
        /*1ac4*/ 	.word	0x0000cb30


	//   ....[129]....
        /*1ac8*/ 	.word	0x0000cb40


	//   ....[130]....
        /*1acc*/ 	.word	0x0000cb60


	//   ....[131]....
        /*1ad0*/ 	.word	0x0000cb70


	//   ....[132]....
        /*1ad4*/ 	.word	0x0000cbc0


	//   ....[133]....
        /*1ad8*/ 	.word	0x0000cbd0


	//   ....[134]....
        /*1adc*/ 	.word	0x0000cc10


	//   ....[135]....
        /*1ae0*/ 	.word	0x0000cc20


	//   ....[136]....
        /*1ae4*/ 	.word	0x0000ccb0


	//   ....[137]....
        /*1ae8*/ 	.word	0x0000ccc0


	//   ....[138]....
        /*1aec*/ 	.word	0x0000ccd0


	//   ....[139]....
        /*1af0*/ 	.word	0x0000cce0


	//   ....[140]....
        /*1af4*/ 	.word	0x0000cd00


	//   ....[141]....
        /*1af8*/ 	.word	0x0000cd10


	//   ....[142]....
        /*1afc*/ 	.word	0x0000cd40


	//   ....[143]....
        /*1b00*/ 	.word	0x0000cd50


	//   ....[144]....
        /*1b04*/ 	.word	0x0000cd60


	//   ....[145]....
        /*1b08*/ 	.word	0x0000cd70


	//   ....[146]....
        /*1b0c*/ 	.word	0x0000cd80


	//   ....[147]....
        /*1b10*/ 	.word	0x0000cd90


	//   ....[148]....
        /*1b14*/ 	.word	0x0000cdb0


	//   ....[149]....
        /*1b18*/ 	.word	0x0000cdd0


	//   ....[150]....
        /*1b1c*/ 	.word	0x0000cdf0


	//   ....[151]....
        /*1b20*/ 	.word	0x0000ce00


	//   ....[152]....
        /*1b24*/ 	.word	0x0000ce40


	//   ....[153]....
        /*1b28*/ 	.word	0x0000ce50


	//   ....[154]....
        /*1b2c*/ 	.word	0x0000ce70


	//   ....[155]....
        /*1b30*/ 	.word	0x0000ce80


	//   ....[156]....
        /*1b34*/ 	.word	0x0000ced0


	//   ....[157]....
        /*1b38*/ 	.word	0x0000cee0


	//   ....[158]....
        /*1b3c*/ 	.word	0x0000cef0


	//   ....[159]....
        /*1b40*/ 	.word	0x0000cf00


	//   ....[160]....
        /*1b44*/ 	.word	0x0000cf20


	//   ....[161]....
        /*1b48*/ 	.word	0x0000cf30


	//   ....[162]....
        /*1b4c*/ 	.word	0x0000cf60


	//   ....[163]....
        /*1b50*/ 	.word	0x0000cf80


	//   ....[164]....
        /*1b54*/ 	.word	0x0000cfc0


	//   ....[165]....
        /*1b58*/ 	.word	0x0000cfd0


	//   ....[166]....
        /*1b5c*/ 	.word	0x0000d010


	//   ....[167]....
        /*1b60*/ 	.word	0x0000d030


	//   ....[168]....
        /*1b64*/ 	.word	0x0000d080


	//   ....[169]....
        /*1b68*/ 	.word	0x0000d0a0


	//   ....[170]....
        /*1b6c*/ 	.word	0x0000d0b0


	//   ....[171]....
        /*1b70*/ 	.word	0x0000d0e0


	//   ....[172]....
        /*1b74*/ 	.word	0x0000d140


	//   ....[173]....
        /*1b78*/ 	.word	0x0000d170


	//   ....[174]....
        /*1b7c*/ 	.word	0x0000d190


	//   ....[175]....
        /*1b80*/ 	.word	0x0000d1a0


	//   ....[176]....
        /*1b84*/ 	.word	0x0000d1d0


	//   ....[177]....
        /*1b88*/ 	.word	0x0000d1f0


	//   ....[178]....
        /*1b8c*/ 	.word	0x0000d250


	//   ....[179]....
        /*1b90*/ 	.word	0x0000d260


	//   ....[180]....
        /*1b94*/ 	.word	0x0000d2b0


	//   ....[181]....
        /*1b98*/ 	.word	0x0000d2d0


	//   ....[182]....
        /*1b9c*/ 	.word	0x0000d320


	//   ....[183]....
        /*1ba0*/ 	.word	0x0000d330


	//   ....[184]....
        /*1ba4*/ 	.word	0x0000d340


	//   ....[185]....
        /*1ba8*/ 	.word	0x0000d360


	//   ....[186]....
        /*1bac*/ 	.word	0x0000d370


	//   ....[187]....
        /*1bb0*/ 	.word	0x0000d380


	//   ....[188]....
        /*1bb4*/ 	.word	0x0000d3b0


	//   ....[189]....
        /*1bb8*/ 	.word	0x0000d3d0


	//   ....[190]....
        /*1bbc*/ 	.word	0x0000d3f0


	//   ....[191]....
        /*1bc0*/ 	.word	0x0000d410


	//   ....[192]....
        /*1bc4*/ 	.word	0x0000d440


	//   ....[193]....
        /*1bc8*/ 	.word	0x0000d470


	//   ....[194]....
        /*1bcc*/ 	.word	0x0000d480


	//   ....[195]....
        /*1bd0*/ 	.word	0x0000d4a0


	//   ....[196]....
        /*1bd4*/ 	.word	0x0000d4c0


	//   ....[197]....
        /*1bd8*/ 	.word	0x0000d4e0


	//   ....[198]....
        /*1bdc*/ 	.word	0x0000d4f0


	//   ....[199]....
        /*1be0*/ 	.word	0x0000d520


	//   ....[200]....
        /*1be4*/ 	.word	0x0000d550


	//   ....[201]....
        /*1be8*/ 	.word	0x0000d570


	//   ....[202]....
        /*1bec*/ 	.word	0x0000d5c0


	//   ....[203]....
        /*1bf0*/ 	.word	0x0000d5d0


	//   ....[204]....
        /*1bf4*/ 	.word	0x0000d5f0


	//   ....[205]....
        /*1bf8*/ 	.word	0x0000d650


	//   ....[206]....
        /*1bfc*/ 	.word	0x0000d660


	//   ....[207]....
        /*1c00*/ 	.word	0x0000d680


	//   ....[208]....
        /*1c04*/ 	.word	0x0000d6c0


	//   ....[209]....
        /*1c08*/ 	.word	0x0000d6f0


	//   ....[210]....
        /*1c0c*/ 	.word	0x0000d710


	//   ....[211]....
        /*1c10*/ 	.word	0x0000d740


	//   ....[212]....
        /*1c14*/ 	.word	0x0000d780


	//   ....[213]....
        /*1c18*/ 	.word	0x0000d7a0


	//   ....[214]....
        /*1c1c*/ 	.word	0x0000d7c0


	//   ....[215]....
        /*1c20*/ 	.word	0x0000d7f0


	//   ....[216]....
        /*1c24*/ 	.word	0x0000d820


	//   ....[217]....
        /*1c28*/ 	.word	0x0000d830


	//   ....[218]....
        /*1c2c*/ 	.word	0x0000d880


	//   ....[219]....
        /*1c30*/ 	.word	0x0000d8a0


	//   ....[220]....
        /*1c34*/ 	.word	0x0000d8c0


	//   ....[221]....
        /*1c38*/ 	.word	0x0000d8e0


	//   ....[222]....
        /*1c3c*/ 	.word	0x0000d8f0


	//   ....[223]....
        /*1c40*/ 	.word	0x0000d900


	//   ....[224]....
        /*1c44*/ 	.word	0x0000d920


	//   ....[225]....
        /*1c48*/ 	.word	0x0000d940


	//   ....[226]....
        /*1c4c*/ 	.word	0x0000d970


	//   ....[227]....
        /*1c50*/ 	.word	0x0000d9a0


	//   ....[228]....
        /*1c54*/ 	.word	0x0000d9d0


	//   ....[229]....
        /*1c58*/ 	.word	0x0000d9f0


	//   ....[230]....
        /*1c5c*/ 	.word	0x0000da40


	//   ....[231]....
        /*1c60*/ 	.word	0x0000da50


	//   ....[232]....
        /*1c64*/ 	.word	0x0000da90


	//   ....[233]....
        /*1c68*/ 	.word	0x0000dab0


	//   ....[234]....
        /*1c6c*/ 	.word	0x0000dac0


	//   ....[235]....
        /*1c70*/ 	.word	0x0000dae0


	//   ....[236]....
        /*1c74*/ 	.word	0x0000db10


	//   ....[237]....
        /*1c78*/ 	.word	0x0000db40


	//   ....[238]....
        /*1c7c*/ 	.word	0x0000db50


	//   ....[239]....
        /*1c80*/ 	.word	0x0000db90


	//   ....[240]....
        /*1c84*/ 	.word	0x0000dbc0


	//   ....[241]....
        /*1c88*/ 	.word	0x0000dc20


	//   ....[242]....
        /*1c8c*/ 	.word	0x0000dc40


	//   ....[243]....
        /*1c90*/ 	.word	0x0000dc50


	//   ....[244]....
        /*1c94*/ 	.word	0x0000dca0


	//   ....[245]....
        /*1c98*/ 	.word	0x0000dcc0


	//   ....[246]....
        /*1c9c*/ 	.word	0x0000dcd0


	//   ....[247]....
        /*1ca0*/ 	.word	0x0000dd40


	//   ....[248]....
        /*1ca4*/ 	.word	0x0000dd50


	//   ....[249]....
        /*1ca8*/ 	.word	0x0000dd70


	//   ....[250]....
        /*1cac*/ 	.word	0x0000dd90


	//   ....[251]....
        /*1cb0*/ 	.word	0x0000dda0


	//   ....[252]....
        /*1cb4*/ 	.word	0x0000ddc0


	//   ....[253]....
        /*1cb8*/ 	.word	0x0000ddd0


	//   ....[254]....
        /*1cbc*/ 	.word	0x0000dde0


	//   ....[255]....
        /*1cc0*/ 	.word	0x0000ddf0


	//   ....[0]....
        /*1cc4*/ 	.word	0x0000dea0


	//   ....[1]....
        /*1cc8*/ 	.word	0x0000dec0


	//   ....[2]....
        /*1ccc*/ 	.word	0x0000dee0


	//   ....[3]....
        /*1cd0*/ 	.word	0x0000def0


	//   ....[4]....
        /*1cd4*/ 	.word	0x0000df10


	//   ....[5]....
        /*1cd8*/ 	.word	0x0000df40


	//   ....[6]....
        /*1cdc*/ 	.word	0x0000df50


	//   ....[7]....
        /*1ce0*/ 	.word	0x0000df60


	//   ....[8]....
        /*1ce4*/ 	.word	0x0000fb40


	//   ....[9]....
        /*1ce8*/ 	.word	0x0000fb50


	//   ....[10]....
        /*1cec*/ 	.word	0x0000fb60


	//   ....[11]....
        /*1cf0*/ 	.word	0x0000fb70


	//   ....[12]....
        /*1cf4*/ 	.word	0x0000fb80


	//   ....[13]....
        /*1cf8*/ 	.word	0x0000fb90


	//   ....[14]....
        /*1cfc*/ 	.word	0x0000fba0


	//   ....[15]....
        /*1d00*/ 	.word	0x0000fbb0


	//   ....[16]....
        /*1d04*/ 	.word	0x0000fbc0


	//   ....[17]....
        /*1d08*/ 	.word	0x0000fbd0


	//   ....[18]....
        /*1d0c*/ 	.word	0x0000fbe0


	//   ....[19]....
        /*1d10*/ 	.word	0x0000fbf0


	//   ....[20]....
        /*1d14*/ 	.word	0x0000fc00


	//   ....[21]....
        /*1d18*/ 	.word	0x0000fc10


	//   ....[22]....
        /*1d1c*/ 	.word	0x0000fc40


	//   ....[23]....
        /*1d20*/ 	.word	0x0000fc50


	//   ....[24]....
        /*1d24*/ 	.word	0x0000fc70


	//   ....[25]....
        /*1d28*/ 	.word	0x0000fc80


	//   ....[26]....
        /*1d2c*/ 	.word	0x0000fc90


	//   ....[27]....
        /*1d30*/ 	.word	0x0000fca0


	//   ....[28]....
        /*1d34*/ 	.word	0x0000fce0


	//   ....[29]....
        /*1d38*/ 	.word	0x0000fcf0


	//   ....[30]....
        /*1d3c*/ 	.word	0x0000fd00


	//   ....[31]....
        /*1d40*/ 	.word	0x0000fd10


	//   ....[32]....
        /*1d44*/ 	.word	0x0000fd20


	//   ....[33]....
        /*1d48*/ 	.word	0x0000fd30


	//   ....[34]....
        /*1d4c*/ 	.word	0x0000fd40


	//   ....[35]....
        /*1d50*/ 	.word	0x0000fd50


	//   ....[36]....
        /*1d54*/ 	.word	0x0000fd70


	//   ....[37]....
        /*1d58*/ 	.word	0x0000fd80


	//   ....[38]....
        /*1d5c*/ 	.word	0x0000fd90


	//   ....[39]....
        /*1d60*/ 	.word	0x0000fda0


	//   ....[40]....
        /*1d64*/ 	.word	0x0000fdd0


	//   ....[41]....
        /*1d68*/ 	.word	0x0000fde0


	//   ....[42]....
        /*1d6c*/ 	.word	0x0000fe00


	//   ....[43]....
        /*1d70*/ 	.word	0x0000fe10


	//   ....[44]....
        /*1d74*/ 	.word	0x0000fe20


	//   ....[45]....
        /*1d78*/ 	.word	0x0000fe30


	//   ....[46]....
        /*1d7c*/ 	.word	0x0000fe40


	//   ....[47]....
        /*1d80*/ 	.word	0x0000fe50


	//   ....[48]....
        /*1d84*/ 	.word	0x0000fe90


	//   ....[49]....
        /*1d88*/ 	.word	0x0000fea0


	//   ....[50]....
        /*1d8c*/ 	.word	0x0000feb0


	//   ....[51]....
        /*1d90*/ 	.word	0x0000fec0


	//   ....[52]....
        /*1d94*/ 	.word	0x0000fed0


	//   ....[53]....
        /*1d98*/ 	.word	0x0000fee0


	//   ....[54]....
        /*1d9c*/ 	.word	0x0000fef0


	//   ....[55]....
        /*1da0*/ 	.word	0x0000ff00


	//   ....[56]....
        /*1da4*/ 	.word	0x0000ff10


	//   ....[57]....
        /*1da8*/ 	.word	0x0000ff20


	//   ....[58]....
        /*1dac*/ 	.word	0x0000ff40


	//   ....[59]....
        /*1db0*/ 	.word	0x0000ff50


	//   ....[60]....
        /*1db4*/ 	.word	0x0000ff70


	//   ....[61]....
        /*1db8*/ 	.word	0x0000ff80


	//   ....[62]....
        /*1dbc*/ 	.word	0x0000ff90


	//   ....[63]....
        /*1dc0*/ 	.word	0x0000ffa0


	//   ....[64]....
        /*1dc4*/ 	.word	0x0000ffc0


	//   ....[65]....
        /*1dc8*/ 	.word	0x0000ffd0


	//   ....[66]....
        /*1dcc*/ 	.word	0x00010020


	//   ....[67]....
        /*1dd0*/ 	.word	0x00010030


	//   ....[68]....
        /*1dd4*/ 	.word	0x00010050


	//   ....[69]....
        /*1dd8*/ 	.word	0x00010060


	//   ....[70]....
        /*1ddc*/ 	.word	0x000100b0


	//   ....[71]....
        /*1de0*/ 	.word	0x000100c0


	//   ....[72]....
        /*1de4*/ 	.word	0x00010100


	//   ....[73]....
        /*1de8*/ 	.word	0x00010110


	//   ....[74]....
        /*1dec*/ 	.word	0x000101a0


	//   ....[75]....
        /*1df0*/ 	.word	0x000101b0


	//   ....[76]....
        /*1df4*/ 	.word	0x000101c0


	//   ....[77]....
        /*1df8*/ 	.word	0x000101d0


	//   ....[78]....
        /*1dfc*/ 	.word	0x000101f0


	//   ....[79]....
        /*1e00*/ 	.word	0x00010200


	//   ....[80]....
        /*1e04*/ 	.word	0x00010230


	//   ....[81]....
        /*1e08*/ 	.word	0x00010240


	//   ....[82]....
        /*1e0c*/ 	.word	0x00010250


	//   ....[83]....
        /*1e10*/ 	.word	0x00010260


	//   ....[84]....
        /*1e14*/ 	.word	0x00010270


	//   ....[85]....
        /*1e18*/ 	.word	0x00010280


	//   ....[86]....
        /*1e1c*/ 	.word	0x000102a0


	//   ....[87]....
        /*1e20*/ 	.word	0x000102c0


	//   ....[88]....
        /*1e24*/ 	.word	0x000102e0


	//   ....[89]....
        /*1e28*/ 	.word	0x000102f0


	//   ....[90]....
        /*1e2c*/ 	.word	0x00010330


	//   ....[91]....
        /*1e30*/ 	.word	0x00010340


	//   ....[92]....
        /*1e34*/ 	.word	0x00010360


	//   ....[93]....
        /*1e38*/ 	.word	0x00010370


	//   ....[94]....
        /*1e3c*/ 	.word	0x000103c0


	//   ....[95]....
        /*1e40*/ 	.word	0x000103d0


	//   ....[96]....
        /*1e44*/ 	.word	0x000103e0


	//   ....[97]....
        /*1e48*/ 	.word	0x000103f0


	//   ....[98]....
        /*1e4c*/ 	.word	0x00010410


	//   ....[99]....
        /*1e50*/ 	.word	0x00010420


	//   ....[100]....
        /*1e54*/ 	.word	0x00010450


	//   ....[101]....
        /*1e58*/ 	.word	0x00010470


	//   ....[102]....
        /*1e5c*/ 	.word	0x000104b0


	//   ....[103]....
        /*1e60*/ 	.word	0x000104c0


	//   ....[104]....
        /*1e64*/ 	.word	0x00010510


	//   ....[105]....
        /*1e68*/ 	.word	0x00010520


	//   ....[106]....
        /*1e6c*/ 	.word	0x00010580


	//   ....[107]....
        /*1e70*/ 	.word	0x00010590


	//   ....[108]....
        /*1e74*/ 	.word	0x000105b0


	//   ....[109]....
        /*1e78*/ 	.word	0x000105e0


	//   ....[110]....
        /*1e7c*/ 	.word	0x00010630


	//   ....[111]....
        /*1e80*/ 	.word	0x00010660


	//   ....[112]....
        /*1e84*/ 	.word	0x00010680


	//   ....[113]....
        /*1e88*/ 	.word	0x00010690


	//   ....[114]....
        /*1e8c*/ 	.word	0x000106c0


	//   ....[115]....
        /*1e90*/ 	.word	0x000106e0


	//   ....[116]....
        /*1e94*/ 	.word	0x00010730


	//   ....[117]....
        /*1e98*/ 	.word	0x00010750


	//   ....[118]....
        /*1e9c*/ 	.word	0x000107a0


	//   ....[119]....
        /*1ea0*/ 	.word	0x000107c0


	//   ....[120]....
        /*1ea4*/ 	.word	0x00010810


	//   ....[121]....
        /*1ea8*/ 	.word	0x00010820


	//   ....[122]....
        /*1eac*/ 	.word	0x00010830


	//   ....[123]....
        /*1eb0*/ 	.word	0x00010850


	//   ....[124]....
        /*1eb4*/ 	.word	0x00010860


	//   ....[125]....
        /*1eb8*/ 	.word	0x00010870


	//   ....[126]....
        /*1ebc*/ 	.word	0x000108a0


	//   ....[127]....
        /*1ec0*/ 	.word	0x000108c0


	//   ....[128]....
        /*1ec4*/ 	.word	0x000108e0


	//   ....[129]....
        /*1ec8*/ 	.word	0x00010910


	//   ....[130]....
        /*1ecc*/ 	.word	0x00010950


	//   ....[131]....
        /*1ed0*/ 	.word	0x00010960


	//   ....[132]....
        /*1ed4*/ 	.word	0x00010980


	//   ....[133]....
        /*1ed8*/ 	.word	0x000109a0


	//   ....[134]....
        /*1edc*/ 	.word	0x000109c0


	//   ....[135]....
        /*1ee0*/ 	.word	0x000109d0


	//   ....[136]....
        /*1ee4*/ 	.word	0x000109f0


	//   ....[137]....
        /*1ee8*/ 	.word	0x00010a10


	//   ....[138]....
        /*1eec*/ 	.word	0x00010a40


	//   ....[139]....
        /*1ef0*/ 	.word	0x00010a60


	//   ....[140]....
        /*1ef4*/ 	.word	0x00010ab0


	//   ....[141]....
        /*1ef8*/ 	.word	0x00010ac0


	//   ....[142]....
        /*1efc*/ 	.word	0x00010af0


	//   ....[143]....
        /*1f00*/ 	.word	0x00010b30


	//   ....[144]....
        /*1f04*/ 	.word	0x00010b40


	//   ....[145]....
        /*1f08*/ 	.word	0x00010b60


	//   ....[146]....
        /*1f0c*/ 	.word	0x00010b90


	//   ....[147]....
        /*1f10*/ 	.word	0x00010bd0


	//   ....[148]....
        /*1f14*/ 	.word	0x00010bf0


	//   ....[149]....
        /*1f18*/ 	.word	0x00010c10


	//   ....[150]....
        /*1f1c*/ 	.word	0x00010c80


	//   ....[151]....
        /*1f20*/ 	.word	0x00010c90


	//   ....[152]....
        /*1f24*/ 	.word	0x00010cd0


	//   ....[153]....
        /*1f28*/ 	.word	0x00010d00


	//   ....[154]....
        /*1f2c*/ 	.word	0x00010d10


	//   ....[155]....
        /*1f30*/ 	.word	0x00010d30


	//   ....[156]....
        /*1f34*/ 	.word	0x00010d60


	//   ....[157]....
        /*1f38*/ 	.word	0x00010d80


	//   ....[158]....
        /*1f3c*/ 	.word	0x00010da0


	//   ....[159]....
        /*1f40*/ 	.word	0x00010dc0


	//   ....[160]....
        /*1f44*/ 	.word	0x00010dd0


	//   ....[161]....
        /*1f48*/ 	.word	0x00010de0


	//   ....[162]....
        /*1f4c*/ 	.word	0x00010e20


	//   ....[163]....
        /*1f50*/ 	.word	0x00010e40


	//   ....[164]....
        /*1f54*/ 	.word	0x00010e70


	//   ....[165]....
        /*1f58*/ 	.word	0x00010e90


	//   ....[166]....
        /*1f5c*/ 	.word	0x00010ec0


	//   ....[167]....
        /*1f60*/ 	.word	0x00010ee0


	//   ....[168]....
        /*1f64*/ 	.word	0x00010f30


	//   ....[169]....
        /*1f68*/ 	.word	0x00010f40


	//   ....[170]....
        /*1f6c*/ 	.word	0x00010f90


	//   ....[171]....
        /*1f70*/ 	.word	0x00010fa0


	//   ....[172]....
        /*1f74*/ 	.word	0x00010fc0


	//   ....[173]....
        /*1f78*/ 	.word	0x00010ff0


	//   ....[174]....
        /*1f7c*/ 	.word	0x00011020


	//   ....[175]....
        /*1f80*/ 	.word	0x00011030


	//   ....[176]....
        /*1f84*/ 	.word	0x00011080


	//   ....[177]....
        /*1f88*/ 	.word	0x000110a0


	//   ....[178]....
        /*1f8c*/ 	.word	0x000110b0


	//   ....[179]....
        /*1f90*/ 	.word	0x00011120


	//   ....[180]....
        /*1f94*/ 	.word	0x00011130


	//   ....[181]....
        /*1f98*/ 	.word	0x00011170


	//   ....[182]....
        /*1f9c*/ 	.word	0x000111a0


	//   ....[183]....
        /*1fa0*/ 	.word	0x000111b0


	//   ....[184]....
        /*1fa4*/ 	.word	0x000111f0


	//   ....[185]....
        /*1fa8*/ 	.word	0x00011220


	//   ....[186]....
        /*1fac*/ 	.word	0x00011250


	//   ....[187]....
        /*1fb0*/ 	.word	0x00011270


	//   ....[188]....
        /*1fb4*/ 	.word	0x00011280


	//   ....[189]....
        /*1fb8*/ 	.word	0x00011290


	//   ....[190]....
        /*1fbc*/ 	.word	0x000112b0


	//   ....[191]....
        /*1fc0*/ 	.word	0x000112c0


	//   ....[192]....
        /*1fc4*/ 	.word	0x000112d0


	//   ....[193]....
        /*1fc8*/ 	.word	0x000112f0


	//   ....[194]....
        /*1fcc*/ 	.word	0x00011390


	//   ....[195]....
        /*1fd0*/ 	.word	0x000113b0


	//   ....[196]....
        /*1fd4*/ 	.word	0x000113d0


	//   ....[197]....
        /*1fd8*/ 	.word	0x000113e0


	//   ....[198]....
        /*1fdc*/ 	.word	0x00011410


	//   ....[199]....
        /*1fe0*/ 	.word	0x00011430


	//   ....[200]....
        /*1fe4*/ 	.word	0x00011440


	//   ....[201]....
        /*1fe8*/ 	.word	0x00011450


	//----- nvinfo : EIATTR_VRC_CTA_INIT_COUNT
	.align		4
.L_520:
        /*1fec*/ 	.byte	0x02, 0x4a
	.zero		1
	.zero		1


	//----- nvinfo : EIATTR_EXIT_INSTR_OFFSETS
	.align		4
        /*1ff0*/ 	.byte	0x04, 0x1c
        /*1ff2*/ 	.short	(.L_522 - .L_521)


	//   ....[0]....
.L_521:
        /*1ff4*/ 	.word	0x00017ab0


	//   ....[1]....
        /*1ff8*/ 	.word	0x00017be0


	//----- nvinfo : EIATTR_MAX_THREADS
	.align		4
.L_522:
        /*1ffc*/ 	.byte	0x04, 0x05
        /*1ffe*/ 	.short	(.L_524 - .L_523)
.L_523:
        /*2000*/ 	.word	0x00000040
        /*2004*/ 	.word	0x00000001
        /*2008*/ 	.word	0x00000001


	//----- nvinfo : EIATTR_CRS_STACK_SIZE
	.align		4
.L_524:
        /*200c*/ 	.byte	0x04, 0x1e
        /*200e*/ 	.short	(.L_526 - .L_525)
.L_525:
        /*2010*/ 	.word	0x00000000


	//----- nvinfo : EIATTR_CBANK_PARAM_SIZE
	.align		4
.L_526:
        /*2014*/ 	.byte	0x03, 0x19
        /*2016*/ 	.short	0x0030


	//----- nvinfo : EIATTR_PARAM_CBANK
	.align		4
        /*2018*/ 	.byte	0x04, 0x0a
        /*201a*/ 	.short	(.L_528 - .L_527)
	.align		4
.L_527:
        /*201c*/ 	.word	index@(.nv.constant0._ZN17fastertransformer38beam_online_softmax_topk_stage1_kernelI6__halfLi1ELi128ELi64EEEvPKT_S4_PKbPfiiPKi)
        /*2020*/ 	.short	0x0380
        /*2022*/ 	.short	0x0030


	//----- nvinfo : EIATTR_SW_WAR
	.align		4
.L_528:
        /*2024*/ 	.byte	0x04, 0x36
        /*2026*/ 	.short	(.L_530 - .L_529)
.L_529:
        /*2028*/ 	.word	0x00000008
.L_530:


//--------------------- .nv.info._ZN17fastertransformer17batch_topk_kernelI6__halfLi64ELi32EEEvPKiPKT_PiPfS8_PKbS3_NS_14BeamHypothesesEiiifS4_ --------------------------
	.section	.nv.info._ZN17fastertransformer17batch_topk_kernelI6__halfLi64ELi32EEEvPKiPKT_PiPfS8_PKbS3_NS_14BeamHypothesesEiiifS4_,"",@"SHT_CUDA_INFO"
	.sectionflags	@""
	.align	4


	//----- nvinfo : EIATTR_CUDA_API_VERSION
	.align		4
        /*0000*/ 	.byte	0x04, 0x37
        /*0002*/ 	.short	(.L_532 - .L_531)
.L_531:
        /*0004*/ 	.word	0x00000082


	//----- nvinfo : EIATTR_KPARAM_INFO
	.align		4
.L_532:
        /*0008*/ 	.byte	0x04, 0x17
        /*000a*/ 	.short	(.L_534 - .L_533)
.L_533:
        /*000c*/ 	.word	0x00000000
        /*0010*/ 	.short	0x000c
        /*0012*/ 	.short	0x00d0
        /*0014*/ 	.byte	0x00, 0xf0, 0x09, 0x00


	//----- nvinfo : EIATTR_KPARAM_INFO
	.align		4
.L_534:
        /*0018*/ 	.byte	0x04, 0x17
        /*001a*/ 	.short	(.L_536 - .L_535)
.L_535:
        /*001c*/ 	.word	0x00000000
        /*0020*/ 	.short	0x000b
        /*0022*/ 	.short	0x00cc
        /*0024*/ 	.byte	0x00, 0xf0, 0x11, 0x00


	//----- nvinfo : EIATTR_KPARAM_INFO
	.align		4
.L_536:
        /*0028*/ 	.byte	0x04, 0x17
        /*002a*/ 	.short	(.L_538 - .L_537)
.L_537:
        /*002c*/ 	.word	0x00000000
        /*0030*/ 	.short	0x000a
        /*0032*/ 	.short	0x00c8
        /*0034*/ 	.byte	0x00, 0xf0, 0x11, 0x00


	//----- nvinfo : EIATTR_KPARAM_INFO
	.align		4
.L_538:
        /*0038*/ 	.byte	0x04, 0x17
        /*003a*/ 	.short	(.L_540 - .L_539)
.L_539:
        /*003c*/ 	.word	0x00000000
        /*0040*/ 	.short	0x0009
        /*0042*/ 	.short	0x00c4
        /*0044*/ 	.byte	0x00, 0xf0, 0x11, 0x00


	//----- nvinfo : EIATTR_KPARAM_INFO
	.align		4
.L_540:
        /*0048*/ 	.byte	0x04, 0x17
        /*004a*/ 	.short	(.L_542 - .L_541)
.L_541:
        /*004c*/ 	.word	0x00000000
        /*0050*/ 	.short	0x0008
        /*0052*/ 	.short	0x00c0
        /*0054*/ 	.byte	0x00, 0xf0, 0x11, 0x00


	//----- nvinfo : EIATTR_KPARAM_INFO
	.align		4
.L_542:
        /*0058*/ 	.byte	0x04, 0x17
        /*005a*/ 	.short	(.L_544 - .L_543)
.L_543:
        /*005c*/ 	.word	0x00000000
        /*0060*/ 	.short	0x0007
        /*0062*/ 	.short	0x0038
        /*0064*/ 	.byte	0x00, 0xf0, 0x21, 0x02


	//----- nvinfo : EIATTR_KPARAM_INFO
	.align		4
.L_544:
        /*0068*/ 	.byte	0x04, 0x17
        /*006a*/ 	.short	(.L_546 - .L_545)
.L_545:
        /*006c*/ 	.word	0x00000000
        /*0070*/ 	.short	0x0006
        /*0072*/ 	.short	0x0030
        /*0074*/ 	.byte	0x00, 0xf5, 0x21, 0x00


	//----- nvinfo : EIATTR_KPARAM_INFO
	.align		4
.L_546:
        /*0078*/ 	.byte	0x04, 0x17
        /*007a*/ 	.short	(.L_548 - .L_547)
.L_547:
        /*007c*/ 	.word	0x00000000
        /*0080*/ 	.short	0x0005
        /*0082*/ 	.short	0x0028
        /*0084*/ 	.byte	0x00, 0xf5, 0x21, 0x00


	//----- nvinfo : EIATTR_KPARAM_INFO
	.align		4
.L_548:
        /*0088*/ 	.byte	0x04, 0x17
        /*008a*/ 	.short	(.L_550 - .L_549)
.L_549:
        /*008c*/ 	.word	0x00000000
        /*0090*/ 	.short	0x0004
        /*0092*/ 	.short	0x0020
        /*0094*/ 	.byte	0x00, 0xf5, 0x21, 0x00


	//----- nvinfo : EIATTR_KPARAM_INFO
	.align		4
.L_550:
        /*0098*/ 	.byte	0x04, 0x17
        /*009a*/ 	.short	(.L_552 - .L_551)
.L_551:
        /*009c*/ 	.word	0x00000000
        /*00a0*/ 	.short	0x0003
        /*00a2*/ 	.short	0x0018
        /*00a4*/ 	.byte	0x00, 0xf5, 0x21, 0x00


	//----- nvinfo : EIATTR_KPARAM_INFO
	.align		4
.L_552:
        /*00a8*/ 	.byte	0x04, 0x17
        /*00aa*/ 	.short	(.L_554 - .L_553)
.L_553:
        /*00ac*/ 	.word	0x00000000
        /*00b0*/ 	.short	0x0002
        /*00b2*/ 	.short	0x0010
        /*00b4*/ 	.byte	0x00, 0xf5, 0x21, 0x00


	//----- nvinfo : EIATTR_KPARAM_INFO
	.align		4
.L_554:
        /*00b8*/ 	.byte	0x04, 0x17
        /*00ba*/ 	.short	(.L_556 - .L_555)
.L_555:
        /*00bc*/ 	.word	0x00000000
        /*00c0*/ 	.short	0x0001
        /*00c2*/ 	.short	0x0008
        /*00c4*/ 	.byte	0x00, 0xf5, 0x21, 0x00


	//----- nvinfo : EIATTR_KPARAM_INFO
	.align		4
.L_556:
        /*00c8*/ 	.byte	0x04, 0x17
        /*00ca*/ 	.short	(.L_558 - .L_557)
.L_557:
        /*00cc*/ 	.word	0x00000000
        /*00d0*/ 	.short	0x0000
        /*00d2*/ 	.short	0x0000
        /*00d4*/ 	.byte	0x00, 0xf5, 0x21, 0x00


	//----- nvinfo : EIATTR_SPARSE_MMA_MASK
	.align		4
.L_558:
        /*00d8*/ 	.byte	0x03, 0x50
        /*00da*/ 	.short	0x0000


	//----- nvinfo : EIATTR_MAXREG_COUNT
	.align		4
        /*00dc*/ 	.byte	0x03, 0x1b
        /*00de*/ 	.short	0x00ff


	//----- nvinfo : EIATTR_NUM_BARRIERS
	.align		4
        /*00e0*/ 	.byte	0x02, 0x4c
        /*00e2*/ 	.byte	0x01
	.zero		1


	//----- nvinfo : EIATTR_MERCURY_ISA_VERSION
	.align		4
        /*00e4*/ 	.byte	0x03, 0x5f
        /*00e6*/ 	.short	0x0101


	//----- nvinfo : EIATTR_COOP_GROUP_MASK_REGIDS
	.align		4
        /*00e8*/ 	.byte	0x04, 0x29
        /*00ea*/ 	.short	(.L_560 - .L_559)


	//   ....[0]....
.L_559:
        /*00ec*/ 	.word	0xffffffff


	//   ....[1]....
        /*00f0*/ 	.word	0xffffffff


	//   ....[2]....
        /*00f4*/ 	.word	0xffffffff


	//   ....[3]....
        /*00f8*/ 	.word	0xffffffff


	//   ....[4]....
        /*00fc*/ 	.word	0xffffffff


	//   ....[5]....
        /*0100*/ 	.word	0xffffffff


	//   ....[6]....
        /*0104*/ 	.word	0xffffffff


	//   ....[7]....
        /*0108*/ 	.word	0xffffffff


	//   ....[8]....
        /*010c*/ 	.word	0xffffffff


	//   ....[9]....
        /*0110*/ 	.word	0xffffffff


	//   ....[10]....
        /*0114*/ 	.word	0xffffffff


	//   ....[11]....
        /*0118*/ 	.word	0xffffffff


	//   ....[12]....
        /*011c*/ 	.word	0xffffffff


	//   ....[13]....
        /*0120*/ 	.word	0xffffffff


	//   ....[14]....
        /*0124*/ 	.word	0xffffffff


	//   ....[15]....
        /*0128*/ 	.word	0xffffffff


	//   ....[16]....
        /*012c*/ 	.word	0xffffffff


	//   ....[17]....
        /*0130*/ 	.word	0xffffffff


	//   ....[18]....
        /*0134*/ 	.word	0xffffffff


	//   ....[19]....
        /*0138*/ 	.word	0xffffffff


	//   ....[20]....
        /*013c*/ 	.word	0xffffffff


	//   ....[21]....
        /*0140*/ 	.word	0xffffffff


	//   ....[22]....
        /*0144*/ 	.word	0xffffffff


	//   ....[23]....
        /*0148*/ 	.word	0xffffffff


	//   ....[24]....
        /*014c*/ 	.word	0xffffffff


	//   ....[25]....
        /*0150*/ 	.word	0xffffffff


	//   ....[26]....
        /*0154*/ 	.word	0xffffffff


	//   ....[27]....
        /*0158*/ 	.word	0xffffffff


	//   ....[28]....
        /*015c*/ 	.word	0xffffffff


	//   ....[29]....
        /*0160*/ 	.word	0xffffffff


	//   ....[30]....
        /*0164*/ 	.word	0xffffffff


	//   ....[31]....
        /*0168*/ 	.word	0xffffffff


	//   ....[32]....
        /*016c*/ 	.word	0xffffffff


	//   ....[33]....
        /*0170*/ 	.word	0xffffffff


	//   ....[34]....
        /*0174*/ 	.word	0xffffffff


	//   ....[35]....
        /*0178*/ 	.word	0xffffffff


	//   ....[36]....
        /*017c*/ 	.word	0xffffffff


	//   ....[37]....
        /*0180*/ 	.word	0xffffffff


	//   ....[38]....
        /*0184*/ 	.word	0xffffffff


	//   ....[39]....
        /*0188*/ 	.word	0xffffffff


	//   ....[40]....
        /*018c*/ 	.word	0xffffffff


	//   ....[41]....
        /*0190*/ 	.word	0xffffffff


	//   ....[42]....
        /*0194*/ 	.word	0xffffffff


	//   ....[43]....
        /*0198*/ 	.word	0xffffffff


	//   ....[44]....
        /*019c*/ 	.word	0xffffffff


	//   ....[45]....
        /*01a0*/ 	.word	0xffffffff


	//   ....[46]....
        /*01a4*/ 	.word	0xffffffff


	//   ....[47]....
        /*01a8*/ 	.word	0xffffffff


	//   ....[48]....
        /*01ac*/ 	.word	0xffffffff


	//   ....[49]....
        /*01b0*/ 	.word	0xffffffff


	//   ....[50]....
        /*01b4*/ 	.word	0xffffffff


	//   ....[51]....
        /*01b8*/ 	.word	0xffffffff


	//   ....[52]....
        /*01bc*/ 	.word	0xffffffff


	//   ....[53]....
        /*01c0*/ 	.word	0xffffffff


	//   ....[54]....
        /*01c4*/ 	.word	0xffffffff


	//   ....[55]....
        /*01c8*/ 	.word	0xffffffff


	//   ....[56]....
        /*01cc*/ 	.word	0xffffffff


	//   ....[57]....
        /*01d0*/ 	.word	0xffffffff


	//   ....[58]....
        /*01d4*/ 	.word	0xffffffff


	//   ....[59]....
        /*01d8*/ 	.word	0xffffffff


	//   ....[60]....
        /*01dc*/ 	.word	0xffffffff


	//   ....[61]....
        /*01e0*/ 	.word	0xffffffff


	//   ....[62]....
        /*01e4*/ 	.word	0xffffffff


	//   ....[63]....
        /*01e8*/ 	.word	0xffffffff


	//   ....[64]....
        /*01ec*/ 	.word	0xffffffff


	//   ....[65]....
        /*01f0*/ 	.word	0xffffffff


	//   ....[66]....
        /*01f4*/ 	.word	0xffffffff


	//   ....[67]....
        /*01f8*/ 	.word	0xffffffff


	//   ....[68]....
        /*01fc*/ 	.word	0xffffffff


	//   ....[69]....
        /*0200*/ 	.word	0xffffffff


	//   ....[70]....
        /*0204*/ 	.word	0xffffffff


	//   ....[71]....
        /*0208*/ 	.word	0xffffffff


	//   ....[72]....
        /*020c*/ 	.word	0xffffffff


	//   ....[73]....
        /*0210*/ 	.word	0xffffffff


	//   ....[74]....
        /*0214*/ 	.word	0xffffffff


	//   ....[75]....
        /*0218*/ 	.word	0xffffffff


	//   ....[76]....
        /*021c*/ 	.word	0xffffffff


	//   ....[77]....
        /*0220*/ 	.word	0xffffffff


	//   ....[78]....
        /*0224*/ 	.word	0xffffffff


	//   ....[79]....
        /*0228*/ 	.word	0xffffffff


	//   ....[80]....
        /*022c*/ 	.word	0xffffffff


	//   ....[81]....
        /*0230*/ 	.word	0xffffffff


	//   ....[82]....
        /*0234*/ 	.word	0xffffffff


	//   ....[83]....
        /*0238*/ 	.word	0xffffffff


	//   ....[84]....
        /*023c*/ 	.word	0xffffffff


	//   ....[85]....
        /*0240*/ 	.word	0xffffffff


	//   ....[86]....
        /*0244*/ 	.word	0xffffffff


	//   ....[87]....
        /*0248*/ 	.word	0xffffffff


	//   ....[88]....
        /*024c*/ 	.word	0xffffffff


	//   ....[89]....
        /*0250*/ 	.word	0xffffffff


	//   ....[90]....
        /*0254*/ 	.word	0xffffffff


	//   ....[91]....
        /*0258*/ 	.word	0xffffffff


	//   ....[92]....
        /*025c*/ 	.word	0xffffffff


	//   ....[93]....
        /*0260*/ 	.word	0xffffffff


	//   ....[94]....
        /*0264*/ 	.word	0xffffffff


	//   ....[95]....
        /*0268*/ 	.word	0xffffffff


	//   ....[96]....
        /*026c*/ 	.word	0xffffffff


	//   ....[97]....
        /*0270*/ 	.word	0xffffffff


	//   ....[98]....
        /*0274*/ 	.word	0xffffffff


	//   ....[99]....
        /*0278*/ 	.word	0xffffffff


	//   ....[100]....
        /*027c*/ 	.word	0xffffffff


	//   ....[101]....
        /*0280*/ 	.word	0xffffffff


	//   ....[102]....
        /*0284*/ 	.word	0xffffffff


	//   ....[103]....
        /*0288*/ 	.word	0xffffffff


	//   ....[104]....
        /*028c*/ 	.word	0xffffffff


	//   ....[105]....
        /*0290*/ 	.word	0xffffffff


	//   ....[106]....
        /*0294*/ 	.word	0xffffffff


	//   ....[107]....
        /*0298*/ 	.word	0xffffffff


	//   ....[108]....
        /*029c*/ 	.word	0xffffffff


	//   ....[109]....
        /*02a0*/ 	.word	0xffffffff


	//   ....[110]....
        /*02a4*/ 	.word	0xffffffff


	//   ....[111]....
        /*02a8*/ 	.word	0xffffffff


	//   ....[112]....
        /*02ac*/ 	.word	0xffffffff


	//   ....[113]....
        /*02b0*/ 	.word	0xffffffff


	//   ....[114]....
        /*02b4*/ 	.word	0xffffffff


	//   ....[115]....
        /*02b8*/ 	.word	0xffffffff


	//   ....[116]....
        /*02bc*/ 	.word	0xffffffff


	//   ....[117]....
        /*02c0*/ 	.word	0xffffffff


	//   ....[118]....
        /*02c4*/ 	.word	0xffffffff


	//   ....[119]....
        /*02c8*/ 	.word	0xffffffff


	//   ....[120]....
        /*02cc*/ 	.word	0xffffffff


	//   ....[121]....
        /*02d0*/ 	.word	0xffffffff


	//   ....[122]....
        /*02d4*/ 	.word	0xffffffff


	//   ....[123]....
        /*02d8*/ 	.word	0xffffffff


	//   ....[124]....
        /*02dc*/ 	.word	0xffffffff


	//   ....[125]....
        /*02e0*/ 	.word	0xffffffff


	//   ....[126]....
        /*02e4*/ 	.word	0xffffffff


	//   ....[127]....
        /*02e8*/ 	.word	0xffffffff


	//   ....[128]....
        /*02ec*/ 	.word	0xffffffff


	//   ....[129]....
        /*02f0*/ 	.word	0xffffffff


	//   ....[130]....
        /*02f4*/ 	.word	0xffffffff


	//   ....[131]....
        /*02f8*/ 	.word	0xffffffff


	//   ....[132]....
        /*02fc*/ 	.word	0xffffffff


	//   ....[133]....
        /*0300*/ 	.word	0xffffffff


	//   ....[134]....
        /*0304*/ 	.word	0xffffffff


	//   ....[135]....
        /*0308*/ 	.word	0xffffffff


	//   ....[136]....
        /*030c*/ 	.word	0xffffffff


	//   ....[137]....
        /*0310*/ 	.word	0xffffffff


	//   ....[138]....
        /*0314*/ 	.word	0xffffffff


	//   ....[139]....
        /*0318*/ 	.word	0xffffffff


	//   ....[140]....
        /*031c*/ 	.word	0xffffffff


	//   ....[141]....
        /*0320*/ 	.word	0xffffffff


	//   ....[142]....
        /*0324*/ 	.word	0xffffffff


	//   ....[143]....
        /*0328*/ 	.word	0xffffffff


	//   ....[144]....
        /*032c*/ 	.word	0xffffffff


	//   ....[145]....
        /*0330*/ 	.word	0xffffffff


	//   ....[146]....
        /*0334*/ 	.word	0xffffffff


	//   ....[147]....
        /*0338*/ 	.word	0xffffffff


	//   ....[148]....
        /*033c*/ 	.word	0xffffffff


	//   ....[149]....
        /*0340*/ 	.word	0xffffffff


	//   ....[150]....
        /*0344*/ 	.word	0xffffffff


	//   ....[151]....
        /*0348*/ 	.word	0xffffffff


	//   ....[152]....
        /*034c*/ 	.word	0xffffffff


	//   ....[153]....
        /*0350*/ 	.word	0xffffffff


	//   ....[154]....
        /*0354*/ 	.word	0xffffffff


	//   ....[155]....
        /*0358*/ 	.word	0xffffffff


	//   ....[156]....
        /*035c*/ 	.word	0xffffffff


	//   ....[157]....
        /*0360*/ 	.word	0xffffffff


	//   ....[158]....
        /*0364*/ 	.word	0xffffffff


	//   ....[159]....
        /*0368*/ 	.word	0xffffffff


	//   ....[160]....
        /*036c*/ 	.word	0xffffffff


	//   ....[161]....
        /*0370*/ 	.word	0xffffffff


	//   ....[162]....
        /*0374*/ 	.word	0xffffffff


	//   ....[163]....
        /*0378*/ 	.word	0xffffffff


	//   ....[164]....
        /*037c*/ 	.word	0xffffffff


	//   ....[165]....
        /*0380*/ 	.word	0xffffffff


	//   ....[166]....
        /*0384*/ 	.word	0xffffffff


	//   ....[167]....
        /*0388*/ 	.word	0xffffffff


	//   ....[168]....
        /*038c*/ 	.word	0xffffffff


	//   ....[169]....
        /*0390*/ 	.word	0xffffffff


	//   ....[170]....
        /*0394*/ 	.word	0xffffffff


	//   ....[171]....
        /*0398*/ 	.word	0xffffffff


	//   ....[172]....
        /*039c*/ 	.word	0xffffffff


	//   ....[173]....
        /*03a0*/ 	.word	0xffffffff


	//   ....[174]....
        /*03a4*/ 	.word	0xffffffff


	//   ....[175]....
        /*03a8*/ 	.word	0xffffffff


	//   ....[176]....
        /*03ac*/ 	.word	0xffffffff


	//   ....[177]....
        /*03b0*/ 	.word	0xffffffff


	//   ....[178]....
        /*03b4*/ 	.word	0xffffffff


	//   ....[179]....
        /*03b8*/ 	.word	0xffffffff


	//   ....[180]....
        /*03bc*/ 	.word	0xffffffff


	//   ....[181]....
        /*03c0*/ 	.word	0xffffffff


	//   ....[182]....
        /*03c4*/ 	.word	0xffffffff


	//   ....[183]....
        /*03c8*/ 	.word	0xffffffff


	//   ....[184]....
        /*03cc*/ 	.word	0xffffffff


	//   ....[185]....
        /*03d0*/ 	.word	0xffffffff


	//   ....[186]....
        /*03d4*/ 	.word	0xffffffff


	//   ....[187]....
        /*03d8*/ 	.word	0xffffffff


	//   ....[188]....
        /*03dc*/ 	.word	0xffffffff


	//   ....[189]....
        /*03e0*/ 	.word	0xffffffff


	//   ....[190]....
        /*03e4*/ 	.word	0xffffffff


	//   ....[191]....
        /*03e8*/ 	.word	0xffffffff


	//   ....[192]....
        /*03ec*/ 	.word	0xffffffff


	//   ....[193]....
        /*03f0*/ 	.word	0xffffffff


	//   ....[194]....
        /*03f4*/ 	.word	0xffffffff


	//   ....[195]....
        /*03f8*/ 	.word	0xffffffff


	//   ....[196]....
        /*03fc*/ 	.word	0xffffffff


	//   ....[197]....
        /*0400*/ 	.word	0xffffffff


	//   ....[198]....
        /*0404*/ 	.word	0xffffffff


	//   ....[199]....
        /*0408*/ 	.word	0xffffffff


	//   ....[200]....
        /*040c*/ 	.word	0xffffffff


	//   ....[201]....
        /*0410*/ 	.word	0xffffffff


	//   ....[202]....
        /*0414*/ 	.word	0xffffffff


	//   ....[203]....
        /*0418*/ 	.word	0xffffffff


	//   ....[204]....
        /*041c*/ 	.word	0xffffffff


	//   ....[205]....
        /*0420*/ 	.word	0xffffffff


	//   ....[206]....
        /*0424*/ 	.word	0xffffffff


	//   ....[207]....
        /*0428*/ 	.word	0xffffffff


	//   ....[208]....
        /*042c*/ 	.word	0xffffffff


	//   ....[209]....
        /*0430*/ 	.word	0xffffffff


	//   ....[210]....
        /*0434*/ 	.word	0xffffffff


	//   ....[211]....
        /*0438*/ 	.word	0xffffffff


	//   ....[212]....
        /*043c*/ 	.word	0xffffffff


	//   ....[213]....
        /*0440*/ 	.word	0xffffffff


	//   ....[214]....
        /*0444*/ 	.word	0xffffffff


	//   ....[215]....
        /*0448*/ 	.word	0xffffffff


	//   ....[216]....
        /*044c*/ 	.word	0xffffffff


	//   ....[217]....
        /*0450*/ 	.word	0xffffffff


	//   ....[218]....
        /*0454*/ 	.word	0xffffffff


	//   ....[219]....
        /*0458*/ 	.word	0xffffffff


	//   ....[220]....
        /*045c*/ 	.word	0xffffffff


	//   ....[221]....
        /*0460*/ 	.word	0xffffffff


	//   ....[222]....
        /*0464*/ 	.word	0xffffffff


	//   ....[223]....
        /*0468*/ 	.word	0xffffffff


	//   ....[224]....
        /*046c*/ 	.word	0xffffffff


	//   ....[225]....
        /*0470*/ 	.word	0xffffffff


	//   ....[226]....
        /*0474*/ 	.word	0xffffffff


	//   ....[227]....
        /*0478*/ 	.word	0xffffffff


	//   ....[228]....
        /*047c*/ 	.word	0xffffffff


	//   ....[229]....
        /*0480*/ 	.word	0xffffffff


	//   ....[230]....
        /*0484*/ 	.word	0xffffffff


	//   ....[231]....
        /*0488*/ 	.word	0xffffffff


	//   ....[232]....
        /*048c*/ 	.word	0xffffffff


	//   ....[233]....
        /*0490*/ 	.word	0xffffffff


	//   ....[234]....
        /*0494*/ 	.word	0xffffffff


	//   ....[235]....
        /*0498*/ 	.word	0xffffffff


	//   ....[236]....
        /*049c*/ 	.word	0xffffffff


	//   ....[237]....
        /*04a0*/ 	.word	0xffffffff


	//   ....[238]....
        /*04a4*/ 	.word	0xffffffff


	//   ....[239]....
        /*04a8*/ 	.word	0xffffffff


	//   ....[240]....
        /*04ac*/ 	.word	0xffffffff


	//   ....[241]....
        /*04b0*/ 	.word	0xffffffff


	//   ....[242]....
        /*04b4*/ 	.word	0xffffffff


	//   ....[243]....
        /*04b8*/ 	.word	0xffffffff


	//   ....[244]....
        /*04bc*/ 	.word	0xffffffff


	//   ....[245]....
        /*04c0*/ 	.word	0xffffffff


	//   ....[246]....
        /*04c4*/ 	.word	0xffffffff


	//   ....[247]....
        /*04c8*/ 	.word	0xffffffff


	//   ....[248]....
        /*04cc*/ 	.word	0xffffffff


	//   ....[249]....
        /*04d0*/ 	.word	0xffffffff


	//   ....[250]....
        /*04d4*/ 	.word	0xffffffff


	//   ....[251]....
        /*04d8*/ 	.word	0xffffffff


	//   ....[252]....
        /*04dc*/ 	.word	0xffffffff


	//   ....[253]....
        /*04e0*/ 	.word	0xffffffff


	//   ....[254]....
        /*04e4*/ 	.word	0xffffffff


	//   ....[255]....
        /*04e8*/ 	.word	0xffffffff


	//   ....[0]....
        /*04ec*/ 	.word	0xffffffff


	//   ....[1]....
        /*04f0*/ 	.word	0xffffffff


	//   ....[2]....
        /*04f4*/ 	.word	0xffffffff


	//   ....[3]....
        /*04f8*/ 	.word	0xffffffff


	//   ....[4]....
        /*04fc*/ 	.word	0xffffffff


	//   ....[5]....
        /*0500*/ 	.word	0xffffffff


	//   ....[6]....
        /*0504*/ 	.word	0xffffffff


	//   ....[7]....
        /*0508*/ 	.word	0xffffffff


	//   ....[8]....
        /*050c*/ 	.word	0xffffffff


	//   ....[9]....
        /*0510*/ 	.word	0xffffffff


	//   ....[10]....
        /*0514*/ 	.word	0xffffffff


	//   ....[11]....
        /*0518*/ 	.word	0xffffffff


	//   ....[12]....
        /*051c*/ 	.word	0xffffffff


	//   ....[13]....
        /*0520*/ 	.word	0xffffffff


	//   ....[14]....
        /*0524*/ 	.word	0xffffffff


	//   ....[15]....
        /*0528*/ 	.word	0xffffffff


	//   ....[16]....
        /*052c*/ 	.word	0xffffffff


	//   ....[17]....
        /*0530*/ 	.word	0xffffffff


	//   ....[18]....
        /*0534*/ 	.word	0xffffffff


	//   ....[19]....
        /*0538*/ 	.word	0xffffffff


	//   ....[20]....
        /*053c*/ 	.word	0xffffffff


	//   ....[21]....
        /*0540*/ 	.word	0xffffffff


	//   ....[22]....
        /*0544*/ 	.word	0xffffffff


	//   ....[23]....
        /*0548*/ 	.word	0xffffffff


	//   ....[24]....
        /*054c*/ 	.word	0xffffffff


	//   ....[25]....
        /*0550*/ 	.word	0xffffffff


	//   ....[26]....
        /*0554*/ 	.word	0xffffffff


	//   ....[27]....
        /*0558*/ 	.word	0xffffffff


	//   ....[28]....
        /*055c*/ 	.word	0xffffffff


	//   ....[29]....
        /*0560*/ 	.word	0xffffffff


	//   ....[30]....
        /*0564*/ 	.word	0xffffffff


	//   ....[31]....
        /*0568*/ 	.word	0xffffffff


	//   ....[32]....
        /*056c*/ 	.word	0xffffffff


	//   ....[33]....
        /*0570*/ 	.word	0xffffffff


	//   ....[34]....
        /*0574*/ 	.word	0xffffffff


	//   ....[35]....
        /*0578*/ 	.word	0xffffffff


	//   ....[36]....
        /*057c*/ 	.word	0xffffffff


	//   ....[37]....
        /*0580*/ 	.word	0xffffffff


	//   ....[38]....
        /*0584*/ 	.word	0xffffffff


	//   ....[39]....
        /*0588*/ 	.word	0xffffffff


	//   ....[40]....
        /*058c*/ 	.word	0xffffffff


	//   ....[41]....
        /*0590*/ 	.word	0xffffffff


	//   ....[42]....
        /*0594*/ 	.word	0xffffffff


	//   ....[43]....
        /*0598*/ 	.word	0xffffffff


	//   ....[44]....
        /*059c*/ 	.word	0xffffffff


	//   ....[45]....
        /*05a0*/ 	.word	0xffffffff


	//   ....[46]....
        /*05a4*/ 	.word	0xffffffff


	//   ....[47]....
        /*05a8*/ 	.word	0xffffffff


	//   ....[48]....
        /*05ac*/ 	.word	0xffffffff


	//   ....[49]....
        /*05b0*/ 	.word	0xffffffff


	//   ....[50]....
        /*05b4*/ 	.word	0xffffffff


	//   ....[51]....
        /*05b8*/ 	.word	0xffffffff


	//   ....[52]....
        /*05bc*/ 	.word	0xffffffff


	//   ....[53]....
        /*05c0*/ 	.word	0xffffffff


	//   ....[54]....
        /*05c4*/ 	.word	0xffffffff


	//   ....[55]....
        /*05c8*/ 	.word	0xffffffff


	//   ....[56]....
        /*05cc*/ 	.word	0xffffffff


	//   ....[57]....
        /*05d0*/ 	.word	0xffffffff


	//   ....[58]....
        /*05d4*/ 	.word	0xffffffff


	//   ....[59]....
        /*05d8*/ 	.word	0xffffffff


	//   ....[60]....
        /*05dc*/ 	.word	0xffffffff


	//   ....[61]....
        /*05e0*/ 	.word	0xffffffff


	//   ....[62]....
        /*05e4*/ 	.word	0xffffffff


	//   ....[63]....
        /*05e8*/ 	.word	0xffffffff


	//   ....[64]....
        /*05ec*/ 	.word	0xffffffff


	//   ....[65]....
        /*05f0*/ 	.word	0xffffffff


	//   ....[66]....
        /*05f4*/ 	.word	0xffffffff


	//   ....[67]....
        /*05f8*/ 	.word	0xffffffff


	//   ....[68]....
        /*05fc*/ 	.word	0xffffffff


	//   ....[69]....
        /*0600*/ 	.word	0xffffffff


	//   ....[70]....
        /*0604*/ 	.word	0xffffffff


	//   ....[71]....
        /*0608*/ 	.word	0xffffffff


	//   ....[72]....
        /*060c*/ 	.word	0xffffffff


	//   ....[73]....
        /*0610*/ 	.word	0xffffffff


	//   ....[74]....
        /*0614*/ 	.word	0xffffffff


	//   ....[75]....
        /*0618*/ 	.word	0xffffffff


	//   ....[76]....
        /*061c*/ 	.word	0xffffffff


	//   ....[77]....
        /*0620*/ 	.word	0xffffffff


	//   ....[78]....
        /*0624*/ 	.word	0xffffffff


	//   ....[79]....
        /*0628*/ 	.word	0xffffffff


	//   ....[80]....
        /*062c*/ 	.word	0xffffffff


	//   ....[81]....
        /*0630*/ 	.word	0xffffffff


	//   ....[82]....
        /*0634*/ 	.word	0xffffffff


	//   ....[83]....
        /*0638*/ 	.word	0xffffffff


	//   ....[84]....
        /*063c*/ 	.word	0xffffffff


	//   ....[85]....
        /*0640*/ 	.word	0xffffffff


	//   ....[86]....
        /*0644*/ 	.word	0xffffffff


	//   ....[87]....
        /*0648*/ 	.word	0xffffffff


	//   ....[88]....
        /*064c*/ 	.word	0xffffffff


	//   ....[89]....
        /*0650*/ 	.word	0xffffffff


	//   ....[90]....
        /*0654*/ 	.word	0xffffffff


	//   ....[91]....
        /*0658*/ 	.word	0xffffffff


	//   ....[92]....
        /*065c*/ 	.word	0xffffffff


	//   ....[93]....
        /*0660*/ 	.word	0xffffffff


	//   ....[94]....
        /*0664*/ 	.word	0xffffffff


	//   ....[95]....
        /*0668*/ 	.word	0xffffffff


	//   ....[96]....
        /*066c*/ 	.word	0xffffffff


	//   ....[97]....
        /*0670*/ 	.word	0xffffffff


	//   ....[98]....
        /*0674*/ 	.word	0xffffffff


	//   ....[99]....
        /*0678*/ 	.word	0xffffffff


	//   ....[100]....
        /*067c*/ 	.word	0xffffffff


	//   ....[101]....
        /*0680*/ 	.word	0xffffffff


	//   ....[102]....
        /*0684*/ 	.word	0xffffffff


	//   ....[103]....
        /*0688*/ 	.word	0xffffffff


	//   ....[104]....
        /*068c*/ 	.word	0xffffffff


	//   ....[105]....
        /*0690*/ 	.word	0xffffffff


	//   ....[106]....
        /*0694*/ 	.word	0xffffffff


	//   ....[107]....
        /*0698*/ 	.word	0xffffffff


	//   ....[108]....
        /*069c*/ 	.word	0xffffffff


	//   ....[109]....
        /*06a0*/ 	.word	0xffffffff


	//   ....[110]....
        /*06a4*/ 	.word	0xffffffff


	//   ....[111]....
        /*06a8*/ 	.word	0xffffffff


	//   ....[112]....
        /*06ac*/ 	.word	0xffffffff


	//   ....[113]....
        /*06b0*/ 	.word	0xffffffff


	//   ....[114]....
        /*06b4*/ 	.word	0xffffffff


	//   ....[115]....
        /*06b8*/ 	.word	0xffffffff


	//   ....[116]....
        /*06bc*/ 	.word	0xffffffff


	//   ....[117]....
        /*06c0*/ 	.word	0xffffffff


	//   ....[118]....
        /*06c4*/ 	.word	0xffffffff


	//   ....[119]....
        /*06c8*/ 	.word	0xffffffff


	//   ....[120]....
        /*06cc*/ 	.word	0xffffffff


	//   ....[121]....
        /*06d0*/ 	.word	0xffffffff


	//   ....[122]....
        /*06d4*/ 	.word	0xffffffff


	//   ....[123]....
        /*06d8*/ 	.word	0xffffffff


	//   ....[124]....
        /*06dc*/ 	.word	0xffffffff


	//   ....[125]....
        /*06e0*/ 	.word	0xffffffff


	//   ....[126]....
        /*06e4*/ 	.word	0xffffffff


	//   ....[127]....
        /*06e8*/ 	.word	0xffffffff


	//   ....[128]....
        /*06ec*/ 	.word	0xffffffff


	//   ....[129]....
        /*06f0*/ 	.word	0xffffffff


	//   ....[130]....
        /*06f4*/ 	.word	0xffffffff


	//   ....[131]....
        /*06f8*/ 	.word	0xffffffff


	//   ....[132]....
        /*06fc*/ 	.word	0xffffffff


	//   ....[133]....
        /*0700*/ 	.word	0xffffffff


	//   ....[134]....
        /*0704*/ 	.word	0xffffffff


	//   ....[135]....
        /*0708*/ 	.word	0xffffffff


	//   ....[136]....
        /*070c*/ 	.word	0xffffffff


	//   ....[137]....
        /*0710*/ 	.word	0xffffffff


	//   ....[138]....
        /*0714*/ 	.word	0xffffffff


	//   ....[139]....
        /*0718*/ 	.word	0xffffffff


	//   ....[140]....
        /*071c*/ 	.word	0xffffffff


	//   ....[141]....
        /*0720*/ 	.word	0xffffffff


	//   ....[142]....
        /*0724*/ 	.word	0xffffffff


	//   ....[143]....
        /*0728*/ 	.word	0xffffffff


	//   ....[144]....
        /*072c*/ 	.word	0xffffffff


	//   ....[145]....
        /*0730*/ 	.word	0xffffffff


	//   ....[146]....
        /*0734*/ 	.word	0xffffffff


	//   ....[147]....
        /*0738*/ 	.word	0xffffffff


	//   ....[148]....
        /*073c*/ 	.word	0xffffffff


	//   ....[149]....
        /*0740*/ 	.word	0xffffffff


	//   ....[150]....
        /*0744*/ 	.word	0xffffffff


	//   ....[151]....
        /*0748*/ 	.word	0xffffffff


	//   ....[152]....
        /*074c*/ 	.word	0xffffffff


	//   ....[153]....
        /*0750*/ 	.word	0xffffffff


	//   ....[154]....
        /*0754*/ 	.word	0xffffffff


	//   ....[155]....
        /*0758*/ 	.word	0xffffffff


	//   ....[156]....
        /*075c*/ 	.word	0xffffffff


	//   ....[157]....
        /*0760*/ 	.word	0xffffffff


	//   ....[158]....
        /*0764*/ 	.word	0xffffffff


	//   ....[159]....
        /*0768*/ 	.word	0xffffffff


	//   ....[160]....
        /*076c*/ 	.word	0xffffffff


	//   ....[161]....
        /*0770*/ 	.word	0xffffffff


	//   ....[162]....
        /*0774*/ 	.word	0xffffffff


	//   ....[163]....
        /*0778*/ 	.word	0xffffffff


	//   ....[164]....
        /*077c*/ 	.word	0xffffffff


	//   ....[165]....
        /*0780*/ 	.word	0xffffffff


	//   ....[166]....
        /*0784*/ 	.word	0xffffffff


	//   ....[167]....
        /*0788*/ 	.word	0xffffffff


	//   ....[168]....
        /*078c*/ 	.word	0xffffffff


	//   ....[169]....
        /*0790*/ 	.word	0xffffffff


	//   ....[170]....
        /*0794*/ 	.word	0xffffffff


	//   ....[171]....
        /*0798*/ 	.word	0xffffffff


	//   ....[172]....
        /*079c*/ 	.word	0xffffffff


	//   ....[173]....
        /*07a0*/ 	.word	0xffffffff


	//   ....[174]....
        /*07a4*/ 	.word	0xffffffff


	//   ....[175]....
        /*07a8*/ 	.word	0xffffffff


	//   ....[176]....
        /*07ac*/ 	.word	0xffffffff


	//   ....[177]....
        /*07b0*/ 	.word	0xffffffff


	//   ....[178]....
        /*07b4*/ 	.word	0xffffffff


	//   ....[179]....
        /*07b8*/ 	.word	0xffffffff


	//   ....[180]....
        /*07bc*/ 	.word	0xffffffff


	//   ....[181]....
        /*07c0*/ 	.word	0xffffffff


	//   ....[182]....
        /*07c4*/ 	.word	0xffffffff


	//   ....[183]....
        /*07c8*/ 	.word	0xffffffff


	//   ....[184]....
        /*07cc*/ 	.word	0xffffffff


	//   ....[185]....
        /*07d0*/ 	.word	0xffffffff


	//   ....[186]....
        /*07d4*/ 	.word	0xffffffff


	//   ....[187]....
        /*07d8*/ 	.word	0xffffffff


	//   ....[188]....
        /*07dc*/ 	.word	0xffffffff


	//   ....[189]....
        /*07e0*/ 	.word	0xffffffff


	//   ....[190]....
        /*07e4*/ 	.word	0xffffffff


	//   ....[191]....
        /*07e8*/ 	.word	0xffffffff


	//   ....[192]....
        /*07ec*/ 	.word	0xffffffff


	//   ....[193]....
        /*07f0*/ 	.word	0xffffffff


	//   ....[194]....
        /*07f4*/ 	.word	0xffffffff


	//   ....[195]....
        /*07f8*/ 	.word	0xffffffff


	//   ....[196]....
        /*07fc*/ 	.word	0xffffffff


	//   ....[197]....
        /*0800*/ 	.word	0xffffffff


	//   ....[198]....
        /*0804*/ 	.word	0xffffffff


	//   ....[199]....
        /*0808*/ 	.word	0xffffffff


	//   ....[200]....
        /*080c*/ 	.word	0xffffffff


	//   ....[201]....
        /*0810*/ 	.word	0xffffffff


	//   ....[202]....
        /*0814*/ 	.word	0xffffffff


	//   ....[203]....
        /*0818*/ 	.word	0xffffffff


	//   ....[204]....
        /*081c*/ 	.word	0xffffffff


	//   ....[205]....
        /*0820*/ 	.word	0xffffffff


	//   ....[206]....
        /*0824*/ 	.word	0xffffffff


	//   ....[207]....
        /*0828*/ 	.word	0xffffffff


	//   ....[208]....
        /*082c*/ 	.word	0xffffffff


	//   ....[209]....
        /*0830*/ 	.word	0xffffffff


	//   ....[210]....
        /*0834*/ 	.word	0xffffffff


	//   ....[211]....
        /*0838*/ 	.word	0xffffffff


	//   ....[212]....
        /*083c*/ 	.word	0xffffffff


	//   ....[213]....
        /*0840*/ 	.word	0xffffffff


	//   ....[214]....
        /*0844*/ 	.word	0xffffffff


	//   ....[215]....
        /*0848*/ 	.word	0xffffffff


	//   ....[216]....
        /*084c*/ 	.word	0xffffffff


	//   ....[217]....
        /*0850*/ 	.word	0xffffffff


	//   ....[218]....
        /*0854*/ 	.word	0xffffffff


	//   ....[219]....
        /*0858*/ 	.word	0xffffffff


	//   ....[220]....
        /*085c*/ 	.word	0xffffffff


	//   ....[221]....
        /*0860*/ 	.word	0xffffffff


	//   ....[222]....
        /*0864*/ 	.word	0xffffffff


	//   ....[223]....
        /*0868*/ 	.word	0xffffffff


	//----- nvinfo : EIATTR_COOP_GROUP_INSTR_OFFSETS
	.align		4
.L_560:
        /*086c*/ 	.byte	0x04, 0x28
        /*086e*/ 	.short	(.L_562 - .L_561)


	//   ....[0]....
.L_561:
        /*0870*/ 	.word	0x00005370


	//   ....[1]....
        /*0874*/ 	.word	0x00005390


	//   ....[2]....
        /*0878*/ 	.word	0x000053a0


	//   ....[3]....
        /*087c*/ 	.word	0x000053b0


	//   ....[4]....
        /*0880*/ 	.word	0x000053c0


	//   ....[5]....
        /*0884*/ 	.word	0x000053d0


	//   ....[6]....
        /*0888*/ 	.word	0x000053e0


	//   ....[7]....
        /*088c*/ 	.word	0x000053f0


	//   ....[8]....
        /*0890*/ 	.word	0x00005400


	//   ....[9]....
        /*0894*/ 	.word	0x00005410


	//   ....[10]....
        /*0898*/ 	.word	0x00005420


	//   ....[11]....
        /*089c*/ 	.word	0x00005430


	//   ....[12]....
        /*08a0*/ 	.word	0x00005440


	//   ....[13]....
        /*08a4*/ 	.word	0x00005450


	//   ....[14]....
        /*08a8*/ 	.word	0x00005460


	//   ....[15]....
        /*08ac*/ 	.word	0x00005470


	//   ....[16]....
        /*08b0*/ 	.word	0x00005480


	//   ....[17]....
        /*08b4*/ 	.word	0x000054a0


	//   ....[18]....
        /*08b8*/ 	.word	0x000055b0


	//   ....[19]....
        /*08bc*/ 	.word	0x000055c0


	//   ....[20]....
        /*08c0*/ 	.word	0x000055d0


	//   ....[21]....
        /*08c4*/ 	.word	0x000055e0


	//   ....[22]....
        /*08c8*/ 	.word	0x000055f0


	//   ....[23]....
        /*08cc*/ 	.word	0x00005600


	//   ....[24]....
        /*08d0*/ 	.word	0x00005610


	//   ....[25]....
        /*08d4*/ 	.word	0x00005620


	//   ....[26]....
        /*08d8*/ 	.word	0x00005630


	//   ....[27]....
        /*08dc*/ 	.word	0x00005640


	//   ....[28]....
        /*08e0*/ 	.word	0x00005650


	//   ....[29]....
        /*08e4*/ 	.word	0x00005660


	//   ....[30]....
        /*08e8*/ 	.word	0x00005670


	//   ....[31]....
        /*08ec*/ 	.word	0x00005680


	//   ....[32]....
        /*08f0*/ 	.word	0x00005690


	//   ....[33]....
        /*08f4*/ 	.word	0x000056a0


	//   ....[34]....
        /*08f8*/ 	.word	0x000056b0


	//   ....[35]....
        /*08fc*/ 	.word	0x000056c0


	//   ....[36]....
        /*0900*/ 	.word	0x000056d0


	//   ....[37]....
        /*0904*/ 	.word	0x000056f0


	//   ....[38]....
        /*0908*/ 	.word	0x00005830


	//   ....[39]....
        /*090c*/ 	.word	0x00005840


	//   ....[40]....
        /*0910*/ 	.word	0x00005850


	//   ....[41]....
        /*0914*/ 	.word	0x00005860


	//   ....[42]....
        /*0918*/ 	.word	0x00005870


	//   ....[43]....
        /*091c*/ 	.word	0x00005880


	//   ....[44]....
        /*0920*/ 	.word	0x00005890


	//   ....[45]....
        /*0924*/ 	.word	0x000058a0


	//   ....[46]....
        /*0928*/ 	.word	0x000058b0


	//   ....[47]....
        /*092c*/ 	.word	0x000058c0


	//   ....[48]....
        /*0930*/ 	.word	0x000058d0


	//   ....[49]....
        /*0934*/ 	.word	0x000058e0


	//   ....[50]....
        /*0938*/ 	.word	0x000058f0


	//   ....[51]....
        /*093c*/ 	.word	0x00005900


	//   ....[52]....
        /*0940*/ 	.word	0x00005910


	//   ....[53]....
        /*0944*/ 	.word	0x00005920


	//   ....[54]....
        /*0948*/ 	.word	0x00005930


	//   ....[55]....
        /*094c*/ 	.word	0x00005940


	//   ....[56]....
        /*0950*/ 	.word	0x00005950


	//   ....[57]....
        /*0954*/ 	.word	0x00005970


	//   ....[58]....
        /*0958*/ 	.word	0x00005ab0


	//   ....[59]....
        /*095c*/ 	.word	0x00005ac0


	//   ....[60]....
        /*0960*/ 	.word	0x00005ad0


	//   ....[61]....
        /*0964*/ 	.word	0x00005ae0


	//   ....[62]....
        /*0968*/ 	.word	0x00005af0


	//   ....[63]....
        /*096c*/ 	.word	0x00005b00


	//   ....[64]....
        /*0970*/ 	.word	0x00005b10


	//   ....[65]....
        /*0974*/ 	.word	0x00005b20


	//   ....[66]....
        /*0978*/ 	.word	0x00005b30


	//   ....[67]....
        /*097c*/ 	.word	0x00005b40


	//   ....[68]....
        /*0980*/ 	.word	0x00005b50


	//   ....[69]....
        /*0984*/ 	.word	0x00005b60


	//   ....[70]....
        /*0988*/ 	.word	0x00005b70


	//   ....[71]....
        /*098c*/ 	.word	0x00005b80


	//   ....[72]....
        /*0990*/ 	.word	0x00005b90


	//   ....[73]....
        /*0994*/ 	.word	0x00005ba0


	//   ....[74]....
        /*0998*/ 	.word	0x00005bb0


	//   ....[75]....
        /*099c*/ 	.word	0x00005bc0


	//   ....[76]....
        /*09a0*/ 	.word	0x00005bd0


	//   ....[77]....
        /*09a4*/ 	.word	0x00005d40


	//   ....[78]....
        /*09a8*/ 	.word	0x00005d50


	//   ....[79]....
        /*09ac*/ 	.word	0x00005d60


	//   ....[80]....
        /*09b0*/ 	.word	0x00005d70


	//   ....[81]....
        /*09b4*/ 	.word	0x00005d80


	//   ....[82]....
        /*09b8*/ 	.word	0x00005d90


	//   ....[83]....
        /*09bc*/ 	.word	0x00005da0


	//   ....[84]....
        /*09c0*/ 	.word	0x00005db0


	//   ....[85]....
        /*09c4*/ 	.word	0x00005dc0


	//   ....[86]....
        /*09c8*/ 	.word	0x00005dd0


	//   ....[87]....
        /*09cc*/ 	.word	0x00005de0


	//   ....[88]....
        /*09d0*/ 	.word	0x00005df0


	//   ....[89]....
        /*09d4*/ 	.word	0x00005e00


	//   ....[90]....
        /*09d8*/ 	.word	0x00005e10


	//   ....[91]....
        /*09dc*/ 	.word	0x00005e20


	//   ....[92]....
        /*09e0*/ 	.word	0x00005e30


	//   ....[93]....
        /*09e4*/ 	.word	0x00005e40


	//   ....[94]....
        /*09e8*/ 	.word	0x00005e50


	//   ....[95]....
        /*09ec*/ 	.word	0x00005e60


	//   ....[96]....
        /*09f0*/ 	.word	0x00009fc0


	//   ....[97]....
        /*09f4*/ 	.word	0x00009ff0


	//   ....[98]....
        /*09f8*/ 	.word	0x0000a000


	//   ....[99]....
        /*09fc*/ 	.word	0x0000a010


	//   ....[100]....
        /*0a00*/ 	.word	0x0000a020


	//   ....[101]....
        /*0a04*/ 	.word	0x0000a030


	//   ....[102]....
        /*0a08*/ 	.word	0x0000a040


	//   ....[103]....
        /*0a0c*/ 	.word	0x0000a050


	//   ....[104]....
        /*0a10*/ 	.word	0x0000a060


	//   ....[105]....
        /*0a14*/ 	.word	0x0000a070


	//   ....[106]....
        /*0a18*/ 	.word	0x0000a080


	//   ....[107]....
        /*0a1c*/ 	.word	0x0000a090


	//   ....[108]....
        /*0a20*/ 	.word	0x0000a0a0


	//   ....[109]....
        /*0a24*/ 	.word	0x0000a0b0


	//   ....[110]....
        /*0a28*/ 	.word	0x0000a0c0


	//   ....[111]....
        /*0a2c*/ 	.word	0x0000a0d0


	//   ....[112]....
        /*0a30*/ 	.word	0x0000a1e0


	//   ....[113]....
        /*0a34*/ 	.word	0x0000a1f0


	//   ....[114]....
        /*0a38*/ 	.word	0x0000a200


	//   ....[115]....
        /*0a3c*/ 	.word	0x0000a210


	//   ....[116]....
        /*0a40*/ 	.word	0x0000a220


	//   ....[117]....
        /*0a44*/ 	.word	0x0000a230


	//   ....[118]....
        /*0a48*/ 	.word	0x0000a240


	//   ....[119]....
        /*0a4c*/ 	.word	0x0000a250


	//   ....[120]....
        /*0a50*/ 	.word	0x0000a260


	//   ....[121]....
        /*0a54*/ 	.word	0x0000a270


	//   ....[122]....
        /*0a58*/ 	.word	0x0000a280


	//   ....[123]....
        /*0a5c*/ 	.word	0x0000a290


	//   ....[124]....
        /*0a60*/ 	.word	0x0000a2a0


	//   ....[125]....
        /*0a64*/ 	.word	0x0000a2b0


	//   ....[126]....
        /*0a68*/ 	.word	0x0000a2c0


	//   ....[127]....
        /*0a6c*/ 	.word	0x0000a2d0


	//   ....[128]....
        /*0a70*/ 	.word	0x0000a2e0


	//   ....[129]....
        /*0a74*/ 	.word	0x0000a2f0


	//   ....[130]....
        /*0a78*/ 	.word	0x0000a300


	//   ....[131]....
        /*0a7c*/ 	.word	0x0000a310


	//   ....[132]....
        /*0a80*/ 	.word	0x0000a460


	//   ....[133]....
        /*0a84*/ 	.word	0x0000a470


	//   ....[134]....
        /*0a88*/ 	.word	0x0000a480


	//   ....[135]....
        /*0a8c*/ 	.word	0x0000a490


	//   ....[136]....
        /*0a90*/ 	.word	0x0000a4a0


	//   ....[137]....
        /*0a94*/ 	.word	0x0000a4b0


	//   ....[138]....
        /*0a98*/ 	.word	0x0000a4c0


	//   ....[139]....
        /*0a9c*/ 	.word	0x0000a4d0


	//   ....[140]....
        /*0aa0*/ 	.word	0x0000a4e0


	//   ....[141]....
        /*0aa4*/ 	.word	0x0000a4f0


	//   ....[142]....
        /*0aa8*/ 	.word	0x0000a500


	//   ....[143]....
        /*0aac*/ 	.word	0x0000a510


	//   ....[144]....
        /*0ab0*/ 	.word	0x0000a520


	//   ....[145]....
        /*0ab4*/ 	.word	0x0000a530


	//   ....[146]....
        /*0ab8*/ 	.word	0x0000a540


	//   ....[147]....
        /*0abc*/ 	.word	0x0000a550


	//   ....[148]....
        /*0ac0*/ 	.word	0x0000a560


	//   ....[149]....
        /*0ac4*/ 	.word	0x0000a570


	//   ....[150]....
        /*0ac8*/ 	.word	0x0000a580


	//   ....[151]....
        /*0acc*/ 	.word	0x0000a590


	//   ....[152]....
        /*0ad0*/ 	.word	0x0000a6e0


	//   ....[153]....
        /*0ad4*/ 	.word	0x0000a6f0


	//   ....[154]....
        /*0ad8*/ 	.word	0x0000a700


	//   ....[155]....
        /*0adc*/ 	.word	0x0000a710


	//   ....[156]....
        /*0ae0*/ 	.word	0x0000a720


	//   ....[157]....
        /*0ae4*/ 	.word	0x0000a730


	//   ....[158]....
        /*0ae8*/ 	.word	0x0000a740


	//   ....[159]....
        /*0aec*/ 	.word	0x0000a750


	//   ....[160]....
        /*0af0*/ 	.word	0x0000a760


	//   ....[161]....
        /*0af4*/ 	.word	0x0000a770


	//   ....[162]....
        /*0af8*/ 	.word	0x0000a780


	//   ....[163]....
        /*0afc*/ 	.word	0x0000a790


	//   ....[164]....
        /*0b00*/ 	.word	0x0000a7a0


	//   ....[165]....
        /*0b04*/ 	.word	0x0000a7b0


	//   ....[166]....
        /*0b08*/ 	.word	0x0000a7c0


	//   ....[167]....
        /*0b0c*/ 	.word	0x0000a7d0


	//   ....[168]....
        /*0b10*/ 	.word	0x0000a7e0


	//   ....[169]....
        /*0b14*/ 	.word	0x0000a7f0


	//   ....[170]....
        /*0b18*/ 	.word	0x0000a800


	//   ....[171]....
        /*0b1c*/ 	.word	0x0000a810


	//   ....[172]....
        /*0b20*/ 	.word	0x0000a960


	//   ....[173]....
        /*0b24*/ 	.word	0x0000a970


	//   ....[174]....
        /*0b28*/ 	.word	0x0000a980


	//   ....[175]....
        /*0b2c*/ 	.word	0x0000a990


	//   ....[176]....
        /*0b30*/ 	.word	0x0000a9a0


	//   ....[177]....
        /*0b34*/ 	.word	0x0000a9b0


	//   ....[178]....
        /*0b38*/ 	.word	0x0000a9c0


	//   ....[179]....
        /*0b3c*/ 	.word	0x0000a9d0


	//   ....[180]....
        /*0b40*/ 	.word	0x0000a9e0


	//   ....[181]....
        /*0b44*/ 	.word	0x0000a9f0


	//   ....[182]....
        /*0b48*/ 	.word	0x0000aa00


	//   ....[183]....
        /*0b4c*/ 	.word	0x0000aa10


	//   ....[184]....
        /*0b50*/ 	.word	0x0000aa20


	//   ....[185]....
        /*0b54*/ 	.word	0x0000aa30


	//   ....[186]....
        /*0b58*/ 	.word	0x0000aa40


	//   ....[187]....
        /*0b5c*/ 	.word	0x0000aa50


	//   ....[188]....
        /*0b60*/ 	.word	0x0000aa60


	//   ....[189]....
        /*0b64*/ 	.word	0x0000aa70


	//   ....[190]....
        /*0b68*/ 	.word	0x0000aa80


	//   ....[191]....
        /*0b6c*/ 	.word	0x0000aa90


	//   ....[192]....
        /*0b70*/ 	.word	0x0000ec00


	//   ....[193]....
        /*0b74*/ 	.word	0x0000ec30


	//   ....[194]....
        /*0b78*/ 	.word	0x0000ec40


	//   ....[195]....
        /*0b7c*/ 	.word	0x0000ec50


	//   ....[196]....
        /*0b80*/ 	.word	0x0000ec60


	//   ....[197]....
        /*0b84*/ 	.word	0x0000ec70


	//   ....[198]....
        /*0b88*/ 	.word	0x0000ec80


	//   ....[199]....
        /*0b8c*/ 	.word	0x0000ec90


	//   ....[200]....
        /*0b90*/ 	.word	0x0000eca0


	//   ....[201]....
        /*0b94*/ 	.word	0x0000ecb0


	//   ....[202]....
        /*0b98*/ 	.word	0x0000ecc0


	//   ....[203]....
        /*0b9c*/ 	.word	0x0000ecd0


	//   ....[204]....
        /*0ba0*/ 	.word	0x0000eda0


	//   ....[205]....
        /*0ba4*/ 	.word	0x0000edb0


	//   ....[206]....
        /*0ba8*/ 	.word	0x0000edc0


	//   ....[207]....
        /*0bac*/ 	.word	0x0000edd0


	//   ....[208]....
        /*0bb0*/ 	.word	0x0000ede0


	//   ....[209]....
        /*0bb4*/ 	.word	0x0000edf0


	//   ....[210]....
        /*0bb8*/ 	.word	0x0000ee00


	//   ....[211]....
        /*0bbc*/ 	.word	0x0000ee10


	//   ....[212]....
        /*0bc0*/ 	.word	0x0000ee20


	//   ....[213]....
        /*0bc4*/ 	.word	0x0000ee30


	//   ....[214]....
        /*0bc8*/ 	.word	0x0000ee40


	//   ....[215]....
        /*0bcc*/ 	.word	0x0000ee50


	//   ....[216]....
        /*0bd0*/ 	.word	0x0000ee60


	//   ....[217]....
        /*0bd4*/ 	.word	0x0000ee70


	//   ....[218]....
        /*0bd8*/ 	.word	0x0000ee80


	//   ....[219]....
        /*0bdc*/ 	.word	0x0000ee90


	//   ....[220]....
        /*0be0*/ 	.word	0x0000eea0


	//   ....[221]....
        /*0be4*/ 	.word	0x0000eeb0


	//   ....[222]....
        /*0be8*/ 	.word	0x0000eec0


	//   ....[223]....
        /*0bec*/ 	.word	0x0000eed0


	//   ....[224]....
        /*0bf0*/ 	.word	0x0000eee0


	//   ....[225]....
        /*0bf4*/ 	.word	0x0000f040


	//   ....[226]....
        /*0bf8*/ 	.word	0x0000f050


	//   ....[227]....
        /*0bfc*/ 	.word	0x0000f060


	//   ....[228]....
        /*0c00*/ 	.word	0x0000f070


	//   ....[229]....
        /*0c04*/ 	.word	0x0000f080


	//   ....[230]....
        /*0c08*/ 	.word	0x0000f090


	//   ....[231]....
        /*0c0c*/ 	.word	0x0000f0a0


	//   ....[232]....
        /*0c10*/ 	.word	0x0000f0b0


	//   ....[233]....
        /*0c14*/ 	.word	0x0000f0c0


	//   ....[234]....
        /*0c18*/ 	.word	0x0000f0d0


	//   ....[235]....
        /*0c1c*/ 	.word	0x0000f0e0


	//   ....[236]....
        /*0c20*/ 	.word	0x0000f0f0


	//   ....[237]....
        /*0c24*/ 	.word	0x0000f100


	//   ....[238]....
        /*0c28*/ 	.word	0x0000f110


	//   ....[239]....
        /*0c2c*/ 	.word	0x0000f120


	//   ....[240]....
        /*0c30*/ 	.word	0x0000f130


	//   ....[241]....
        /*0c34*/ 	.word	0x0000f140


	//   ....[242]....
        /*0c38*/ 	.word	0x0000f150


	//   ....[243]....
        /*0c3c*/ 	.word	0x0000f160


	//   ....[244]....
        /*0c40*/ 	.word	0x0000f170


	//   ....[245]....
        /*0c44*/ 	.word	0x0000f180


	//   ....[246]....
        /*0c48*/ 	.word	0x0000f2e0


	//   ....[247]....
        /*0c4c*/ 	.word	0x0000f2f0


	//   ....[248]....
        /*0c50*/ 	.word	0x0000f300


	//   ....[249]....
        /*0c54*/ 	.word	0x0000f310


	//   ....[250]....
        /*0c58*/ 	.word	0x0000f320


	//   ....[251]....
        /*0c5c*/ 	.word	0x0000f330


	//   ....[252]....
        /*0c60*/ 	.word	0x0000f340


	//   ....[253]....
        /*0c64*/ 	.word	0x0000f350


	//   ....[254]....
        /*0c68*/ 	.word	0x0000f360


	//   ....[255]....
        /*0c6c*/ 	.word	0x0000f370


	//   ....[0]....
        /*0c70*/ 	.word	0x0000f380


	//   ....[1]....
        /*0c74*/ 	.word	0x0000f390


	//   ....[2]....
        /*0c78*/ 	.word	0x0000f3a0


	//   ....[3]....
        /*0c7c*/ 	.word	0x0000f3b0


	//   ....[4]....
        /*0c80*/ 	.word	0x0000f3c0


	//   ....[5]....
        /*0c84*/ 	.word	0x0000f3d0


	//   ....[6]....
        /*0c88*/ 	.word	0x0000f3e0


	//   ....[7]....
        /*0c8c*/ 	.word	0x0000f3f0


	//   ....[8]....
        /*0c90*/ 	.word	0x0000f400


	//   ....[9]....
        /*0c94*/ 	.word	0x0000f410


	//   ....[10]....
        /*0c98*/ 	.word	0x0000f420


	//   ....[11]....
        /*0c9c*/ 	.word	0x0000f580


	//   ....[12]....
        /*0ca0*/ 	.word	0x0000f590


	//   ....[13]....
        /*0ca4*/ 	.word	0x0000f5a0


	//   ....[14]....
        /*0ca8*/ 	.word	0x0000f5b0


	//   ....[15]....
        /*0cac*/ 	.word	0x0000f5c0


	//   ....[16]....
        /*0cb0*/ 	.word	0x0000f5d0


	//   ....[17]....
        /*0cb4*/ 	.word	0x0000f5e0


	//   ....[18]....
        /*0cb8*/ 	.word	0x0000f5f0


	//   ....[19]....
        /*0cbc*/ 	.word	0x0000f600


	//   ....[20]....
        /*0cc0*/ 	.word	0x0000f610


	//   ....[21]....
        /*0cc4*/ 	.word	0x0000f620


	//   ....[22]....
        /*0cc8*/ 	.word	0x0000f630


	//   ....[23]....
        /*0ccc*/ 	.word	0x0000f640


	//   ....[24]....
        /*0cd0*/ 	.word	0x0000f650


	//   ....[25]....
        /*0cd4*/ 	.word	0x0000f660


	//   ....[26]....
        /*0cd8*/ 	.word	0x0000f670


	//   ....[27]....
        /*0cdc*/ 	.word	0x0000f680


	//   ....[28]....
        /*0ce0*/ 	.word	0x0000f690


	//   ....[29]....
        /*0ce4*/ 	.word	0x0000f6a0


	//   ....[30]....
        /*0ce8*/ 	.word	0x0000f6b0


	//   ....[31]....
        /*0cec*/ 	.word	0x0000f6c0


	//   ....[32]....
        /*0cf0*/ 	.word	0x00013840


	//   ....[33]....
        /*0cf4*/ 	.word	0x00013870


	//   ....[34]....
        /*0cf8*/ 	.word	0x00013880


	//   ....[35]....
        /*0cfc*/ 	.word	0x00013890


	//   ....[36]....
        /*0d00*/ 	.word	0x000138a0


	//   ....[37]....
        /*0d04*/ 	.word	0x000138b0


	//   ....[38]....
        /*0d08*/ 	.word	0x000138c0


	//   ....[39]....
        /*0d0c*/ 	.word	0x000138d0


	//   ....[40]....
        /*0d10*/ 	.word	0x000138e0


	//   ....[41]....
        /*0d14*/ 	.word	0x000138f0


	//   ....[42]....
        /*0d18*/ 	.word	0x00013990


	//   ....[43]....
        /*0d1c*/ 	.word	0x000139a0


	//   ....[44]....
        /*0d20*/ 	.word	0x000139b0


	//   ....[45]....
        /*0d24*/ 	.word	0x000139c0


	//   ....[46]....
        /*0d28*/ 	.word	0x000139d0


	//   ....[47]....
        /*0d2c*/ 	.word	0x000139e0


	//   ....[48]....
        /*0d30*/ 	.word	0x000139f0


	//   ....[49]....
        /*0d34*/ 	.word	0x00013a00


	//   ....[50]....
        /*0d38*/ 	.word	0x00013a10


	//   ....[51]....
        /*0d3c*/ 	.word	0x00013a20


	//   ....[52]....
        /*0d40*/ 	.word	0x00013a30


	//   ....[53]....
        /*0d44*/ 	.word	0x00013a40


	//   ....[54]....
        /*0d48*/ 	.word	0x00013a50


	//   ....[55]....
        /*0d4c*/ 	.word	0x00013a60


	//   ....[56]....
        /*0d50*/ 	.word	0x00013a70


	//   ....[57]....
        /*0d54*/ 	.word	0x00013a80


	//   ....[58]....
        /*0d58*/ 	.word	0x00013a90


	//   ....[59]....
        /*0d5c*/ 	.word	0x00013aa0


	//   ....[60]....
        /*0d60*/ 	.word	0x00013ab0


	//   ....[61]....
        /*0d64*/ 	.word	0x00013ac0


	//   ....[62]....
        /*0d68*/ 	.word	0x00013ae0


	//   ....[63]....
        /*0d6c*/ 	.word	0x00013c30


	//   ....[64]....
        /*0d70*/ 	.word	0x00013c40


	//   ....[65]....
        /*0d74*/ 	.word	0x00013c50


	//   ....[66]....
        /*0d78*/ 	.word	0x00013c60


	//   ....[67]....
        /*0d7c*/ 	.word	0x00013c70


	//   ....[68]....
        /*0d80*/ 	.word	0x00013c80


	//   ....[69]....
        /*0d84*/ 	.word	0x00013c90


	//   ....[70]....
        /*0d88*/ 	.word	0x00013ca0


	//   ....[71]....
        /*0d8c*/ 	.word	0x00013cb0


	//   ....[72]....
        /*0d90*/ 	.word	0x00013cc0


	//   ....[73]....
        /*0d94*/ 	.word	0x00013cd0


	//   ....[74]....
        /*0d98*/ 	.word	0x00013ce0


	//   ....[75]....
        /*0d9c*/ 	.word	0x00013cf0


	//   ....[76]....
        /*0da0*/ 	.word	0x00013d00


	//   ....[77]....
        /*0da4*/ 	.word	0x00013d10


	//   ....[78]....
        /*0da8*/ 	.word	0x00013d20


	//   ....[79]....
        /*0dac*/ 	.word	0x00013d30


	//   ....[80]....
        /*0db0*/ 	.word	0x00013d40


	//   ....[81]....
        /*0db4*/ 	.word	0x00013d50


	//   ....[82]....
        /*0db8*/ 	.word	0x00013d60


	//   ....[83]....
        /*0dbc*/ 	.word	0x00013d80


	//   ....[84]....
        /*0dc0*/ 	.word	0x00013ed0


	//   ....[85]....
        /*0dc4*/ 	.word	0x00013ee0


	//   ....[86]....
        /*0dc8*/ 	.word	0x00013ef0


	//   ....[87]....
        /*0dcc*/ 	.word	0x00013f00


	//   ....[88]....
        /*0dd0*/ 	.word	0x00013f10


	//   ....[89]....
        /*0dd4*/ 	.word	0x00013f20


	//   ....[90]....
        /*0dd8*/ 	.word	0x00013f30


	//   ....[91]....
        /*0ddc*/ 	.word	0x00013f40


	//   ....[92]....
        /*0de0*/ 	.word	0x00013f50


	//   ....[93]....
        /*0de4*/ 	.word	0x00013f60


	//   ....[94]....
        /*0de8*/ 	.word	0x00013f70


	//   ....[95]....
        /*0dec*/ 	.word	0x00013f80


	//   ....[96]....
        /*0df0*/ 	.word	0x00013f90


	//   ....[97]....
        /*0df4*/ 	.word	0x00013fa0


	//   ....[98]....
        /*0df8*/ 	.word	0x00013fb0


	//   ....[99]....
        /*0dfc*/ 	.word	0x00013fc0


	//   ....[100]....
        /*0e00*/ 	.word	0x00013fd0


	//   ....[101]....
        /*0e04*/ 	.word	0x00013fe0


	//   ....[102]....
        /*0e08*/ 	.word	0x00013ff0


	//   ....[103]....
        /*0e0c*/ 	.word	0x00014000


	//   ....[104]....
        /*0e10*/ 	.word	0x00014010


	//   ....[105]....
        /*0e14*/ 	.word	0x00014190


	//   ....[106]....
        /*0e18*/ 	.word	0x000141a0


	//   ....[107]....
        /*0e1c*/ 	.word	0x000141b0


	//   ....[108]....
        /*0e20*/ 	.word	0x000141c0


	//   ....[109]....
        /*0e24*/ 	.word	0x000141d0


	//   ....[110]....
        /*0e28*/ 	.word	0x000141e0


	//   ....[111]....
        /*0e2c*/ 	.word	0x000141f0


	//   ....[112]....
        /*0e30*/ 	.word	0x00014200


	//   ....[113]....
        /*0e34*/ 	.word	0x00014210


	//   ....[114]....
        /*0e38*/ 	.word	0x00014220


	//   ....[115]....
        /*0e3c*/ 	.word	0x00014230


	//   ....[116]....
        /*0e40*/ 	.word	0x00014240


	//   ....[117]....
        /*0e44*/ 	.word	0x00014250


	//   ....[118]....
        /*0e48*/ 	.word	0x00014260


	//   ....[119]....
        /*0e4c*/ 	.word	0x00014270


	//   ....[120]....
        /*0e50*/ 	.word	0x00014280


	//   ....[121]....
        /*0e54*/ 	.word	0x00014290


	//   ....[122]....
        /*0e58*/ 	.word	0x000142a0


	//   ....[123]....
        /*0e5c*/ 	.word	0x000142b0


	//   ....[124]....
        /*0e60*/ 	.word	0x000142c0


	//   ....[125]....
        /*0e64*/ 	.word	0x000142d0


	//   ....[126]....
        /*0e68*/ 	.word	0x000142e0


	//   ....[127]....
        /*0e6c*/ 	.word	0x000142f0


	//   ....[128]....
        /*0e70*/ 	.word	0x00018490


	//   ....[129]....
        /*0e74*/ 	.word	0x000184d0


	//   ....[130]....
        /*0e78*/ 	.word	0x000184e0


	//   ....[131]....
        /*0e7c*/ 	.word	0x000184f0


	//   ....[132]....
        /*0e80*/ 	.word	0x00018500


	//   ....[133]....
        /*0e84*/ 	.word	0x00018510


	//   ....[134]....
        /*0e88*/ 	.word	0x00018520


	//   ....[135]....
        /*0e8c*/ 	.word	0x00018530


	//   ....[136]....
        /*0e90*/ 	.word	0x00018560


	//   ....[137]....
        /*0e94*/ 	.word	0x00018580


	//   ....[138]....
        /*0e98*/ 	.word	0x000185a0


	//   ....[139]....
        /*0e9c*/ 	.word	0x000185b0


	//   ....[140]....
        /*0ea0*/ 	.word	0x000185c0


	//   ....[141]....
        /*0ea4*/ 	.word	0x000185d0


	//   ....[142]....
        /*0ea8*/ 	.word	0x000185e0


	//   ....[143]....
        /*0eac*/ 	.word	0x000185f0


	//   ....[144]....
        /*0eb0*/ 	.word	0x00018600


	//   ....[145]....
        /*0eb4*/ 	.word	0x00018610


	//   ....[146]....
        /*0eb8*/ 	.word	0x00018620


	//   ....[147]....
        /*0ebc*/ 	.word	0x00018630


	//   ....[148]....
        /*0ec0*/ 	.word	0x00018640


	//   ....[149]....
        /*0ec4*/ 	.word	0x00018650


	//   ....[150]....
        /*0ec8*/ 	.word	0x00018660


	//   ....[151]....
        /*0ecc*/ 	.word	0x00018670


	//   ....[152]....
        /*0ed0*/ 	.word	0x00018680


	//   ....[153]....
        /*0ed4*/ 	.word	0x00018690


	//   ....[154]....
        /*0ed8*/ 	.word	0x000186a0


	//   ....[155]....
        /*0edc*/ 	.word	0x000186b0


	//   ....[156]....
        /*0ee0*/ 	.word	0x000186c0


	//   ....[157]....
        /*0ee4*/ 	.word	0x000186d0


	//   ....[158]....
        /*0ee8*/ 	.word	0x00018790


	//   ....[159]....
        /*0eec*/ 	.word	0x000187a0


	//   ....[160]....
        /*0ef0*/ 	.word	0x000187b0


	//   ....[161]....
        /*0ef4*/ 	.word	0x000187c0


	//   ....[162]....
        /*0ef8*/ 	.word	0x000187d0


	//   ....[163]....
        /*0efc*/ 	.word	0x000187e0


	//   ....[164]....
        /*0f00*/ 	.word	0x000187f0


	//   ....[165]....
        /*0f04*/ 	.word	0x00018800


	//   ....[166]....
        /*0f08*/ 	.word	0x00018810


	//   ....[167]....
        /*0f0c*/ 	.word	0x00018820


	//   ....[168]....
        /*0f10*/ 	.word	0x00018830


	//   ....[169]....
        /*0f14*/ 	.word	0x00018840


	//   ....[170]....
        /*0f18*/ 	.word	0x00018850


	//   ....[171]....
        /*0f1c*/ 	.word	0x00018860


	//   ....[172]....
        /*0f20*/ 	.word	0x00018870


	//   ....[173]....
        /*0f24*/ 	.word	0x00018880


	//   ....[174]....
        /*0f28*/ 	.word	0x00018890


	//   ....[175]....
        /*0f2c*/ 	.word	0x000188a0


	//   ....[176]....
        /*0f30*/ 	.word	0x000188b0


	//   ....[177]....
        /*0f34*/ 	.word	0x000188c0


	//   ....[178]....
        /*0f38*/ 	.word	0x000188d0


	//   ....[179]....
        /*0f3c*/ 	.word	0x000188e0


	//   ....[180]....
        /*0f40*/ 	.word	0x000189a0


	//   ....[181]....
        /*0f44*/ 	.word	0x000189b0


	//   ....[182]....
        /*0f48*/ 	.word	0x000189c0


	//   ....[183]....
        /*0f4c*/ 	.word	0x000189d0


	//   ....[184]....
        /*0f50*/ 	.word	0x000189e0


	//   ....[185]....
        /*0f54*/ 	.word	0x000189f0


	//   ....[186]....
        /*0f58*/ 	.word	0x00018a00


	//   ....[187]....
        /*0f5c*/ 	.word	0x00018a10


	//   ....[188]....
        /*0f60*/ 	.word	0x00018a20


	//   ....[189]....
        /*0f64*/ 	.word	0x00018a30


	//   ....[190]....
        /*0f68*/ 	.word	0x00018a40


	//   ....[191]....
        /*0f6c*/ 	.word	0x00018a50


	//   ....[192]....
        /*0f70*/ 	.word	0x00018a60


	//   ....[193]....
        /*0f74*/ 	.word	0x00018a70


	//   ....[194]....
        /*0f78*/ 	.word	0x00018a80


	//   ....[195]....
        /*0f7c*/ 	.word	0x00018a90


	//   ....[196]....
        /*0f80*/ 	.word	0x00018aa0


	//   ....[197]....
        /*0f84*/ 	.word	0x00018ab0


	//   ....[198]....
        /*0f88*/ 	.word	0x00018ac0


	//   ....[199]....
        /*0f8c*/ 	.word	0x00018ad0


	//   ....[200]....
        /*0f90*/ 	.word	0x00018ae0


	//   ....[201]....
        /*0f94*/ 	.word	0x00018af0


	//   ....[202]....
        /*0f98*/ 	.word	0x00018bb0


	//   ....[203]....
        /*0f9c*/ 	.word	0x00018bc0


	//   ....[204]....
        /*0fa0*/ 	.word	0x00018bd0


	//   ....[205]....
        /*0fa4*/ 	.word	0x00018be0


	//   ....[206]....
        /*0fa8*/ 	.word	0x00018bf0


	//   ....[207]....
        /*0fac*/ 	.word	0x00018c00


	//   ....[208]....
        /*0fb0*/ 	.word	0x00018c10


	//   ....[209]....
        /*0fb4*/ 	.word	0x00018c20


	//   ....[210]....
        /*0fb8*/ 	.word	0x00018c30


	//   ....[211]....
        /*0fbc*/ 	.word	0x00018c40


	//   ....[212]....
        /*0fc0*/ 	.word	0x00018c50


	//   ....[213]....
        /*0fc4*/ 	.word	0x00018c60


	//   ....[214]....
        /*0fc8*/ 	.word	0x00018c70


	//   ....[215]....
        /*0fcc*/ 	.word	0x00018c80


	//   ....[216]....
        /*0fd0*/ 	.word	0x00018c90


	//   ....[217]....
        /*0fd4*/ 	.word	0x00018ca0


	//   ....[218]....
        /*0fd8*/ 	.word	0x00018cb0


	//   ....[219]....
        /*0fdc*/ 	.word	0x00018cc0


	//   ....[220]....
        /*0fe0*/ 	.word	0x00018cd0


	//   ....[221]....
        /*0fe4*/ 	.word	0x00018ce0


	//   ....[222]....
        /*0fe8*/ 	.word	0x00018cf0


	//   ....[223]....
        /*0fec*/ 	.word	0x00018d00


	//----- nvinfo : EIATTR_VRC_CTA_INIT_COUNT
	.align		4
.L_562:
        /*0ff0*/ 	.byte	0x02, 0x4a
	.zero		1
	.zero		1


	//----- nvinfo : EIATTR_EXIT_INSTR_OFFSETS
	.align		4
        /*0ff4*/ 	.byte	0x04, 0x1c
        /*0ff6*/ 	.short	(.L_564 - .L_563)


	//   ....[0]....
.L_563:
        /*0ff8*/ 	.word	0x000002c0


	//   ....[1]....
        /*0ffc*/ 	.word	0x00020d20


	//   ....[2]....
        /*1000*/ 	.word	0x00020dc0


	//   ....[3]....
        /*1004*/ 	.word	0x00020df0


	//   ....[4]....
        /*1008*/ 	.word	0x00020e50


	//----- nvinfo : EIATTR_MAX_THREADS
	.align		4
.L_564:
        /*100c*/ 	.byte	0x04, 0x05
        /*100e*/ 	.short	(.L_566 - .L_565)
.L_565:
        /*1010*/ 	.word	0x00000020
        /*1014*/ 	.word	0x00000001
        /*1018*/ 	.word	0x00000001


	//----- nvinfo : EIATTR_CRS_STACK_SIZE
	.align		4
.L_566:
        /*101c*/ 	.byte	0x04, 0x1e
        /*101e*/ 	.short	(.L_568 - .L_567)
.L_567:
        /*1020*/ 	.word	0x00000000


	//----- nvinfo : EIATTR_CBANK_PARAM_SIZE
	.align		4
.L_568:
        /*1024*/ 	.byte	0x03, 0x19
        /*1026*/ 	.short	0x00d2


	//----- nvinfo : EIATTR_PARAM_CBANK
	.align		4
        /*1028*/ 	.byte	0x04, 0x0a
        /*102a*/ 	.short	(.L_570 - .L_569)
	.align		4
.L_569:
        /*102c*/ 	.word	index@(.nv.constant0._ZN17fastertransformer17batch_topk_kernelI6__halfLi64ELi32EEEvPKiPKT_PiPfS8_PKbS3_NS_14BeamHypothesesEiiifS4_)
        /*1030*/ 	.short	0x0380
        /*1032*/ 	.short	0x00d2


	//----- nvinfo : EIATTR_SW_WAR
	.align		4
.L_570:
        /*1034*/ 	.byte	0x04, 0x36
        /*1036*/ 	.short	(.L_572 - .L_571)
.L_571:
        /*1038*/ 	.word	0x00000008
.L_572:


//--------------------- .nv.info._ZN17fastertransformer38beam_online_softmax_topk_stage2_kernelI6__halfLi64ELi128EEEvPKfS3_PiPT_ii --------------------------
	.section	.nv.info._ZN17fastertransformer38beam_online_softmax_topk_stage2_kernelI6__halfLi64ELi128EEEvPKfS3_PiPT_ii,"",@"SHT_CUDA_INFO"
	.sectionflags	@""
	.align	4


	//----- nvinfo : EIATTR_CUDA_API_VERSION
	.align		4
        /*0000*/ 	.byte	0x04, 0x37
        /*0002*/ 	.short	(.L_574 - .L_573)
.L_573:
        /*0004*/ 	.word	0x00000082


	//----- nvinfo : EIATTR_KPARAM_INFO
	.align		4
.L_574:
        /*0008*/ 	.byte	0x04, 0x17
        /*000a*/ 	.short	(.L_576 - .L_575)
.L_575:
        /*000c*/ 	.word	0x00000000
        /*0010*/ 	.short	0x0005
        /*0012*/ 	.short	0x0024
        /*0014*/ 	.byte	0x00, 0xf0, 0x11, 0x00


	//----- nvinfo : EIATTR_KPARAM_INFO
	.align		4
.L_576:
        /*0018*/ 	.byte	0x04, 0x17
        /*001a*/ 	.short	(.L_578 - .L_577)
.L_577:
        /*001c*/ 	.word	0x00000000
        /*0020*/ 	.short	0x0004
        /*0022*/ 	.short	0x0020
        /*0024*/ 	.byte	0x00, 0xf0, 0x11, 0x00


	//----- nvinfo : EIATTR_KPARAM_INFO
	.align		4
.L_578:
        /*0028*/ 	.byte	0x04, 0x17
        /*002a*/ 	.short	(.L_580 - .L_579)
.L_579:
        /*002c*/ 	.word	0x00000000
        /*0030*/ 	.short	0x0003
        /*0032*/ 	.short	0x0018
        /*0034*/ 	.byte	0x00, 0xf5, 0x21, 0x00


	//----- nvinfo : EIATTR_KPARAM_INFO
	.align		4
.L_580:
        /*0038*/ 	.byte	0x04, 0x17
        /*003a*/ 	.short	(.L_582 - .L_581)
.L_581:
        /*003c*/ 	.word	0x00000000
        /*0040*/ 	.short	0x0002
        /*0042*/ 	.short	0x0010
        /*0044*/ 	.byte	0x00, 0xf5, 0x21, 0x00


	//----- nvinfo : EIATTR_KPARAM_INFO
	.align		4
.L_582:
        /*0048*/ 	.byte	0x04, 0x17
        /*004a*/ 	.short	(.L_584 - .L_583)
.L_583:
        /*004c*/ 	.word	0x00000000
        /*0050*/ 	.short	0x0001
        /*0052*/ 	.short	0x0008
        /*0054*/ 	.byte	0x00, 0xf5, 0x21, 0x00


	//----- nvinfo : EIATTR_KPARAM_INFO
	.align		4
.L_584:
        /*0058*/ 	.byte	0x04, 0x17
        /*005a*/ 	.short	(.L_586 - .L_585)
.L_585:
        /*005c*/ 	.word	0x00000000
        /*0060*/ 	.short	0x0000
        /*0062*/ 	.short	0x0000
        /*0064*/ 	.byte	0x00, 0xf5, 0x21, 0x00


	//----- nvinfo : EIATTR_SPARSE_MMA_MASK
	.align		4
.L_586:
        /*0068*/ 	.byte	0x03, 0x50
        /*006a*/ 	.short	0x0000


	//----- nvinfo : EIATTR_MAXREG_COUNT
	.align		4
        /*006c*/ 	.byte	0x03, 0x1b
        /*006e*/ 	.short	0x00ff


	//----- nvinfo : EIATTR_NUM_BARRIERS
	.align		4
        /*0070*/ 	.byte	0x02, 0x4c
        /*0072*/ 	.byte	0x01
	.zero		1


	//----- nvinfo : EIATTR_MERCURY_ISA_VERSION
	.align		4
        /*0074*/ 	.byte	0x03, 0x5f
        /*0076*/ 	.short	0x0101


	//----- nvinfo : EIATTR_COOP_GROUP_MASK_REGIDS
	.align		4
        /*0078*/ 	.byte	0x04, 0x29
        /*007a*/ 	.short	(.L_588 - .L_587)


	//   ....[0]....
.L_587:
        /*007c*/ 	.word	0xffffffff


	//   ....[1]....
        /*0080*/ 	.word	0xffffffff


	//   ....[2]....
        /*0084*/ 	.word	0xffffffff


	//   ....[3]....
        /*0088*/ 	.word	0xffffffff


	//   ....[4]....
        /*008c*/ 	.word	0xffffffff


	//   ....[5]....
        /*0090*/ 	.word	0xffffffff


	//   ....[6]....
        /*0094*/ 	.word	0xffffffff


	//   ....[7]....
        /*0098*/ 	.word	0xffffffff


	//   ....[8]....
        /*009c*/ 	.word	0xffffffff


	//   ....[9]....
        /*00a0*/ 	.word	0xffffffff


	//   ....[10]....
        /*00a4*/ 	.word	0xffffffff


	//   ....[11]....
        /*00a8*/ 	.word	0xffffffff


	//   ....[12]....
        /*00ac*/ 	.word	0xffffffff


	//   ....[13]....
        /*00b0*/ 	.word	0xffffffff


	//   ....[14]....
        /*00b4*/ 	.word	0xffffffff


	//   ....[15]....
        /*00b8*/ 	.word	0xffffffff


	//   ....[16]....
        /*00bc*/ 	.word	0xffffffff


	//   ....[17]....
        /*00c0*/ 	.word	0xffffffff


	//   ....[18]....
        /*00c4*/ 	.word	0xffffffff


	//   ....[19]....
        /*00c8*/ 	.word	0xffffffff


	//   ....[20]....
        /*00cc*/ 	.word	0xffffffff


	//   ....[21]....
        /*00d0*/ 	.word	0xffffffff


	//   ....[22]....
        /*00d4*/ 	.word	0xffffffff


	//   ....[23]....
        /*00d8*/ 	.word	0xffffffff


	//   ....[24]....
        /*00dc*/ 	.word	0xffffffff


	//   ....[25]....
        /*00e0*/ 	.word	0xffffffff


	//   ....[26]....
        /*00e4*/ 	.word	0xffffffff


	//   ....[27]....
        /*00e8*/ 	.word	0xffffffff


	//   ....[28]....
        /*00ec*/ 	.word	0xffffffff


	//   ....[29]....
        /*00f0*/ 	.word	0xffffffff


	//   ....[30]....
        /*00f4*/ 	.word	0xffffffff


	//   ....[31]....
        /*00f8*/ 	.word	0xffffffff


	//   ....[32]....
        /*00fc*/ 	.word	0xffffffff


	//   ....[33]....
        /*0100*/ 	.word	0xffffffff


	//   ....[34]....
        /*0104*/ 	.word	0xffffffff


	//   ....[35]....
        /*0108*/ 	.word	0xffffffff


	//   ....[36]....
        /*010c*/ 	.word	0xffffffff


	//   ....[37]....
        /*0110*/ 	.word	0xffffffff


	//   ....[38]....
        /*0114*/ 	.word	0xffffffff


	//   ....[39]....
        /*0118*/ 	.word	0xffffffff


	//   ....[40]....
        /*011c*/ 	.word	0xffffffff


	//   ....[41]....
        /*0120*/ 	.word	0xffffffff


	//   ....[42]....
        /*0124*/ 	.word	0xffffffff


	//   ....[43]....
        /*0128*/ 	.word	0xffffffff


	//   ....[44]....
        /*012c*/ 	.word	0xffffffff


	//   ....[45]....
        /*0130*/ 	.word	0xffffffff


	//   ....[46]....
        /*0134*/ 	.word	0xffffffff


	//   ....[47]....
        /*0138*/ 	.word	0xffffffff


	//   ....[48]....
        /*013c*/ 	.word	0xffffffff


	//   ....[49]....
        /*0140*/ 	.word	0xffffffff


	//   ....[50]....
        /*0144*/ 	.word	0xffffffff


	//   ....[51]....
        /*0148*/ 	.word	0xffffffff


	//   ....[52]....
        /*014c*/ 	.word	0xffffffff


	//   ....[53]....
        /*0150*/ 	.word	0xffffffff


	//   ....[54]....
        /*0154*/ 	.word	0xffffffff


	//   ....[55]....
        /*0158*/ 	.word	0xffffffff


	//   ....[56]....
        /*015c*/ 	.word	0xffffffff


	//   ....[57]....
        /*0160*/ 	.word	0xffffffff


	//   ....[58]....
        /*0164*/ 	.word	0xffffffff


	//   ....[59]....
        /*0168*/ 	.word	0xffffffff


	//   ....[60]....
        /*016c*/ 	.word	0xffffffff


	//   ....[61]....
        /*0170*/ 	.word	0xffffffff


	//   ....[62]....
        /*0174*/ 	.word	0xffffffff


	//   ....[63]....
        /*0178*/ 	.word	0xffffffff


	//   ....[64]....
        /*017c*/ 	.word	0xffffffff


	//   ....[65]....
        /*0180*/ 	.word	0xffffffff


	//   ....[66]....
        /*0184*/ 	.word	0xffffffff


	//   ....[67]....
        /*0188*/ 	.word	0xffffffff


	//   ....[68]....
        /*018c*/ 	.word	0xffffffff


	//   ....[69]....
        /*0190*/ 	.word	0xffffffff


	//   ....[70]....
        /*0194*/ 	.word	0xffffffff


	//   ....[71]....
        /*0198*/ 	.word	0xffffffff


	//   ....[72]....
        /*019c*/ 	.word	0xffffffff


	//   ....[73]....
        /*01a0*/ 	.word	0xffffffff


	//   ....[74]....
        /*01a4*/ 	.word	0xffffffff


	//   ....[75]....
        /*01a8*/ 	.word	0xffffffff


	//   ....[76]....
        /*01ac*/ 	.word	0xffffffff


	//   ....[77]....
        /*01b0*/ 	.word	0xffffffff


	//   ....[78]....
        /*01b4*/ 	.word	0xffffffff


	//   ....[79]....
        /*01b8*/ 	.word	0xffffffff


	//   ....[80]....
        /*01bc*/ 	.word	0xffffffff


	//   ....[81]....
        /*01c0*/ 	.word	0xffffffff


	//   ....[82]....
        /*01c4*/ 	.word	0xffffffff


	//   ....[83]....
        /*01c8*/ 	.word	0xffffffff


	//   ....[84]....
        /*01cc*/ 	.word	0xffffffff


	//   ....[85]....
        /*01d0*/ 	.word	0xffffffff


	//   ....[86]....
        /*01d4*/ 	.word	0xffffffff


	//   ....[87]....
        /*01d8*/ 	.word	0xffffffff


	//   ....[88]....
        /*01dc*/ 	.word	0xffffffff


	//   ....[89]....
        /*01e0*/ 	.word	0xffffffff


	//   ....[90]....
        /*01e4*/ 	.word	0xffffffff


	//   ....[91]....
        /*01e8*/ 	.word	0xffffffff


	//   ....[92]....
        /*01ec*/ 	.word	0xffffffff


	//   ....[93]....
        /*01f0*/ 	.word	0xffffffff


	//   ....[94]....
        /*01f4*/ 	.word	0xffffffff


	//   ....[95]....
        /*01f8*/ 	.word	0xffffffff


	//   ....[96]....
        /*01fc*/ 	.word	0xffffffff


	//   ....[97]....
        /*0200*/ 	.word	0xffffffff


	//   ....[98]....
        /*0204*/ 	.word	0xffffffff


	//   ....[99]....
        /*0208*/ 	.word	0xffffffff


	//   ....[100]....
        /*020c*/ 	.word	0xffffffff


	//   ....[101]....
        /*0210*/ 	.word	0xffffffff


	//   ....[102]....
        /*0214*/ 	.word	0xffffffff


	//   ....[103]....
        /*0218*/ 	.word	0xffffffff


	//   ....[104]....
        /*021c*/ 	.word	0xffffffff


	//   ....[105]....
        /*0220*/ 	.word	0xffffffff


	//   ....[106]....
        /*0224*/ 	.word	0xffffffff


	//   ....[107]....
        /*0228*/ 	.word	0xffffffff


	//   ....[108]....
        /*022c*/ 	.word	0xffffffff


	//   ....[109]....
        /*0230*/ 	.word	0xffffffff


	//   ....[110]....
        /*0234*/ 	.word	0xffffffff


	//   ....[111]....
        /*0238*/ 	.word	0xffffffff


	//   ....[112]....
        /*023c*/ 	.word	0xffffffff


	//   ....[113]....
        /*0240*/ 	.word	0xffffffff


	//   ....[114]....
        /*0244*/ 	.word	0xffffffff


	//   ....[115]....
        /*0248*/ 	.word	0xffffffff


	//   ....[116]....
        /*024c*/ 	.word	0xffffffff


	//   ....[117]....
        /*0250*/ 	.word	0xffffffff


	//   ....[118]....
        /*0254*/ 	.word	0xffffffff


	//   ....[119]....
        /*0258*/ 	.word	0xffffffff


	//   ....[120]....
        /*025c*/ 	.word	0xffffffff


	//   ....[121]....
        /*0260*/ 	.word	0xffffffff


	//   ....[122]....
        /*0264*/ 	.word	0xffffffff


	//   ....[123]....
        /*0268*/ 	.word	0xffffffff


	//   ....[124]....
        /*026c*/ 	.word	0xffffffff


	//   ....[125]....
        /*0270*/ 	.word	0xffffffff


	//   ....[126]....
        /*0274*/ 	.word	0xffffffff


	//   ....[127]....
        /*0278*/ 	.word	0xffffffff


	//   ....[128]....
        /*027c*/ 	.word	0xffffffff


	//   ....[129]....
        /*0280*/ 	.word	0xffffffff


	//   ....[130]....
        /*0284*/ 	.word	0xffffffff


	//   ....[131]....
        /*0288*/ 	.word	0xffffffff


	//   ....[132]....
        /*028c*/ 	.word	0xffffffff


	//   ....[133]....
        /*0290*/ 	.word	0xffffffff


	//   ....[134]....
        /*0294*/ 	.word	0xffffffff


	//   ....[135]....
        /*0298*/ 	.word	0xffffffff


	//   ....[136]....
        /*029c*/ 	.word	0xffffffff


	//   ....[137]....
        /*02a0*/ 	.word	0xffffffff


	//   ....[138]....
        /*02a4*/ 	.word	0xffffffff


	//   ....[139]....
        /*02a8*/ 	.word	0xffffffff


	//   ....[140]....
        /*02ac*/ 	.word	0xffffffff


	//   ....[141]....
        /*02b0*/ 	.word	0xffffffff


	//   ....[142]....
        /*02b4*/ 	.word	0xffffffff


	//   ....[143]....
        /*02b8*/ 	.word	0xffffffff


	//   ....[144]....
        /*02bc*/ 	.word	0xffffffff


	//   ....[145]....
        /*02c0*/ 	.word	0xffffffff


	//   ....[146]....
        /*02c4*/ 	.word	0xffffffff


	//   ....[147]....
        /*02c8*/ 	.word	0xffffffff


	//   ....[148]....
        /*02cc*/ 	.word	0xffffffff


	//   ....[149]....
        /*02d0*/ 	.word	0xffffffff


	//   ....[150]....
        /*02d4*/ 	.word	0xffffffff


	//   ....[151]....
        /*02d8*/ 	.word	0xffffffff


	//   ....[152]....
        /*02dc*/ 	.word	0xffffffff


	//   ....[153]....
        /*02e0*/ 	.word	0xffffffff


	//   ....[154]....
        /*02e4*/ 	.word	0xffffffff


	//   ....[155]....
        /*02e8*/ 	.word	0xffffffff


	//   ....[156]....
        /*02ec*/ 	.word	0xffffffff


	//   ....[157]....
        /*02f0*/ 	.word	0xffffffff


	//   ....[158]....
        /*02f4*/ 	.word	0xffffffff


	//   ....[159]....
        /*02f8*/ 	.word	0xffffffff


	//   ....[160]....
        /*02fc*/ 	.word	0xffffffff


	//   ....[161]....
        /*0300*/ 	.word	0xffffffff


	//   ....[162]....
        /*0304*/ 	.word	0xffffffff


	//   ....[163]....
        /*0308*/ 	.word	0xffffffff


	//   ....[164]....
        /*030c*/ 	.word	0xffffffff


	//   ....[165]....
        /*0310*/ 	.word	0xffffffff


	//   ....[166]....
        /*0314*/ 	.word	0xffffffff


	//   ....[167]....
        /*0318*/ 	.word	0xffffffff


	//   ....[168]....
        /*031c*/ 	.word	0xffffffff


	//   ....[169]....
        /*0320*/ 	.word	0xffffffff


	//   ....[170]....
        /*0324*/ 	.word	0xffffffff


	//   ....[171]....
        /*0328*/ 	.word	0xffffffff


	//   ....[172]....
        /*032c*/ 	.word	0xffffffff


	//   ....[173]....
        /*0330*/ 	.word	0xffffffff


	//   ....[174]....
        /*0334*/ 	.word	0xffffffff


	//   ....[175]....
        /*0338*/ 	.word	0xffffffff


	//   ....[176]....
        /*033c*/ 	.word	0xffffffff


	//   ....[177]....
        /*0340*/ 	.word	0xffffffff


	//   ....[178]....
        /*0344*/ 	.word	0xffffffff


	//   ....[179]....
        /*0348*/ 	.word	0xffffffff


	//   ....[180]....
        /*034c*/ 	.word	0xffffffff


	//   ....[181]....
        /*0350*/ 	.word	0xffffffff


	//   ....[182]....
        /*0354*/ 	.word	0xffffffff


	//   ....[183]....
        /*0358*/ 	.word	0xffffffff


	//   ....[184]....
        /*035c*/ 	.word	0xffffffff


	//   ....[185]....
        /*0360*/ 	.word	0xffffffff


	//   ....[186]....
        /*0364*/ 	.word	0xffffffff


	//   ....[187]....
        /*0368*/ 	.word	0xffffffff


	//   ....[188]....
        /*036c*/ 	.word	0xffffffff


	//   ....[189]....
        /*0370*/ 	.word	0xffffffff


	//   ....[190]....
        /*0374*/ 	.word	0xffffffff


	//   ....[191]....
        /*0378*/ 	.word	0xffffffff


	//   ....[192]....
        /*037c*/ 	.word	0xffffffff


	//   ....[193]....
        /*0380*/ 	.word	0xffffffff


	//   ....[194]....
        /*0384*/ 	.word	0xffffffff


	//   ....[195]....
        /*0388*/ 	.word	0xffffffff


	//   ....[196]....
        /*038c*/ 	.word	0xffffffff


	//   ....[197]....
        /*0390*/ 	.word	0xffffffff


	//   ....[198]....
        /*0394*/ 	.word	0xffffffff


	//   ....[199]....
        /*0398*/ 	.word	0xffffffff


	//   ....[200]....
        /*039c*/ 	.word	0xffffffff


	//   ....[201]....
        /*03a0*/ 	.word	0xffffffff


	//   ....[202]....
        /*03a4*/ 	.word	0xffffffff


	//   ....[203]....
        /*03a8*/ 	.word	0xffffffff


	//   ....[204]....
        /*03ac*/ 	.word	0xffffffff


	//   ....[205]....
        /*03b0*/ 	.word	0xffffffff


	//   ....[206]....
        /*03b4*/ 	.word	0xffffffff


	//   ....[207]....
        /*03b8*/ 	.word	0xffffffff


	//   ....[208]....
        /*03bc*/ 	.word	0xffffffff


	//   ....[209]....
        /*03c0*/ 	.word	0xffffffff


	//   ....[210]....
        /*03c4*/ 	.word	0xffffffff


	//   ....[211]....
        /*03c8*/ 	.word	0xffffffff


	//   ....[212]....
        /*03cc*/ 	.word	0xffffffff


	//   ....[213]....
        /*03d0*/ 	.word	0xffffffff


	//   ....[214]....
        /*03d4*/ 	.word	0xffffffff


	//   ....[215]....
        /*03d8*/ 	.word	0xffffffff


	//   ....[216]....
        /*03dc*/ 	.word	0xffffffff


	//   ....[217]....
        /*03e0*/ 	.word	0xffffffff


	//   ....[218]....
        /*03e4*/ 	.word	0xffffffff


	//   ....[219]....
        /*03e8*/ 	.word	0xffffffff


	//   ....[220]....
        /*03ec*/ 	.word	0xffffffff


	//   ....[221]....
        /*03f0*/ 	.word	0xffffffff


	//   ....[222]....
        /*03f4*/ 	.word	0xffffffff


	//   ....[223]....
        /*03f8*/ 	.word	0xffffffff


	//   ....[224]....
        /*03fc*/ 	.word	0xffffffff


	//   ....[225]....
        /*0400*/ 	.word	0xffffffff


	//   ....[226]....
        /*0404*/ 	.word	0xffffffff


	//   ....[227]....
        /*0408*/ 	.word	0xffffffff


	//   ....[228]....
        /*040c*/ 	.word	0xffffffff


	//   ....[229]....
        /*0410*/ 	.word	0xffffffff


	//   ....[230]....
        /*0414*/ 	.word	0xffffffff


	//   ....[231]....
        /*0418*/ 	.word	0xffffffff


	//   ....[232]....
        /*041c*/ 	.word	0xffffffff


	//   ....[233]....
        /*0420*/ 	.word	0xffffffff


	//   ....[234]....
        /*0424*/ 	.word	0xffffffff


	//   ....[235]....
        /*0428*/ 	.word	0xffffffff


	//   ....[236]....
        /*042c*/ 	.word	0xffffffff


	//   ....[237]....
        /*0430*/ 	.word	0xffffffff


	//   ....[238]....
        /*0434*/ 	.word	0xffffffff


	//   ....[239]....
        /*0438*/ 	.word	0xffffffff


	//   ....[240]....
        /*043c*/ 	.word	0xffffffff


	//   ....[241]....
        /*0440*/ 	.word	0xffffffff


	//   ....[242]....
        /*0444*/ 	.word	0xffffffff


	//   ....[243]....
        /*0448*/ 	.word	0xffffffff


	//   ....[244]....
        /*044c*/ 	.word	0xffffffff


	//   ....[245]....
        /*0450*/ 	.word	0xffffffff


	//   ....[246]....
        /*0454*/ 	.word	0xffffffff


	//   ....[247]....
        /*0458*/ 	.word	0xffffffff


	//   ....[248]....
        /*045c*/ 	.word	0xffffffff


	//   ....[249]....
        /*0460*/ 	.word	0xffffffff


	//   ....[250]....
        /*0464*/ 	.word	0xffffffff


	//   ....[251]....
        /*0468*/ 	.word	0xffffffff


	//   ....[252]....
        /*046c*/ 	.word	0xffffffff


	//   ....[253]....
        /*0470*/ 	.word	0xffffffff


	//   ....[254]....
        /*0474*/ 	.word	0xffffffff


	//   ....[255]....
        /*0478*/ 	.word	0xffffffff


	//   ....[0]....
        /*047c*/ 	.word	0xffffffff


	//   ....[1]....
        /*0480*/ 	.word	0xffffffff


	//   ....[2]....
        /*0484*/ 	.word	0xffffffff


	//   ....[3]....
        /*0488*/ 	.word	0xffffffff


	//   ....[4]....
        /*048c*/ 	.word	0xffffffff


	//   ....[5]....
        /*0490*/ 	.word	0xffffffff


	//   ....[6]....
        /*0494*/ 	.word	0xffffffff


	//   ....[7]....
        /*0498*/ 	.word	0xffffffff


	//   ....[8]....
        /*049c*/ 	.word	0xffffffff


	//   ....[9]....
        /*04a0*/ 	.word	0xffffffff


	//   ....[10]....
        /*04a4*/ 	.word	0xffffffff


	//   ....[11]....
        /*04a8*/ 	.word	0xffffffff


	//   ....[12]....
        /*04ac*/ 	.word	0xffffffff


	//   ....[13]....
        /*04b0*/ 	.word	0xffffffff


	//   ....[14]....
        /*04b4*/ 	.word	0xffffffff


	//   ....[15]....
        /*04b8*/ 	.word	0xffffffff


	//   ....[16]....
        /*04bc*/ 	.word	0xffffffff


	//   ....[17]....
        /*04c0*/ 	.word	0xffffffff


	//   ....[18]....
        /*04c4*/ 	.word	0xffffffff


	//   ....[19]....
        /*04c8*/ 	.word	0xffffffff


	//   ....[20]....
        /*04cc*/ 	.word	0xffffffff


	//   ....[21]....
        /*04d0*/ 	.word	0xffffffff


	//   ....[22]....
        /*04d4*/ 	.word	0xffffffff


	//   ....[23]....
        /*04d8*/ 	.word	0xffffffff


	//   ....[24]....
        /*04dc*/ 	.word	0xffffffff


	//   ....[25]....
        /*04e0*/ 	.word	0xffffffff


	//   ....[26]....
        /*04e4*/ 	.word	0xffffffff


	//   ....[27]....
        /*04e8*/ 	.word	0xffffffff


	//   ....[28]....
        /*04ec*/ 	.word	0xffffffff


	//   ....[29]....
        /*04f0*/ 	.word	0xffffffff


	//   ....[30]....
        /*04f4*/ 	.word	0xffffffff


	//   ....[31]....
        /*04f8*/ 	.word	0xffffffff


	//   ....[32]....
        /*04fc*/ 	.word	0xffffffff


	//   ....[33]....
        /*0500*/ 	.word	0xffffffff


	//   ....[34]....
        /*0504*/ 	.word	0xffffffff


	//   ....[35]....
        /*0508*/ 	.word	0xffffffff


	//   ....[36]....
        /*050c*/ 	.word	0xffffffff


	//   ....[37]....
        /*0510*/ 	.word	0xffffffff


	//   ....[38]....
        /*0514*/ 	.word	0xffffffff


	//   ....[39]....
        /*0518*/ 	.word	0xffffffff


	//   ....[40]....
        /*051c*/ 	.word	0xffffffff


	//   ....[41]....
        /*0520*/ 	.word	0xffffffff


	//   ....[42]....
        /*0524*/ 	.word	0xffffffff


	//   ....[43]....
        /*0528*/ 	.word	0xffffffff


	//   ....[44]....
        /*052c*/ 	.word	0xffffffff


	//   ....[45]....
        /*0530*/ 	.word	0xffffffff


	//   ....[46]....
        /*0534*/ 	.word	0xffffffff


	//   ....[47]....
        /*0538*/ 	.word	0xffffffff


	//   ....[48]....
        /*053c*/ 	.word	0xffffffff


	//   ....[49]....
        /*0540*/ 	.word	0xffffffff


	//   ....[50]....
        /*0544*/ 	.word	0xffffffff


	//   ....[51]....
        /*0548*/ 	.word	0xffffffff


	//   ....[52]....
        /*054c*/ 	.word	0xffffffff


	//   ....[53]....
        /*0550*/ 	.word	0xffffffff


	//   ....[54]....
        /*0554*/ 	.word	0xffffffff


	//   ....[55]....
        /*0558*/ 	.word	0xffffffff


	//   ....[56]....
        /*055c*/ 	.word	0xffffffff


	//   ....[57]....
        /*0560*/ 	.word	0xffffffff


	//   ....[58]....
        /*0564*/ 	.word	0xffffffff


	//   ....[59]....
        /*0568*/ 	.word	0xffffffff


	//   ....[60]....
        /*056c*/ 	.word	0xffffffff


	//   ....[61]....
        /*0570*/ 	.word	0xffffffff


	//   ....[62]....
        /*0574*/ 	.word	0xffffffff


	//   ....[63]....
        /*0578*/ 	.word	0xffffffff


	//   ....[64]....
        /*057c*/ 	.word	0xffffffff


	//   ....[65]....
        /*0580*/ 	.word	0xffffffff


	//   ....[66]....
        /*0584*/ 	.word	0xffffffff


	//   ....[67]....
        /*0588*/ 	.word	0xffffffff


	//   ....[68]....
        /*058c*/ 	.word	0xffffffff


	//   ....[69]....
        /*0590*/ 	.word	0xffffffff


	//   ....[70]....
        /*0594*/ 	.word	0xffffffff


	//   ....[71]....
        /*0598*/ 	.word	0xffffffff


	//   ....[72]....
        /*059c*/ 	.word	0xffffffff


	//   ....[73]....
        /*05a0*/ 	.word	0xffffffff


	//   ....[74]....
        /*05a4*/ 	.word	0xffffffff


	//   ....[75]....
        /*05a8*/ 	.word	0xffffffff


	//   ....[76]....
        /*05ac*/ 	.word	0xffffffff


	//   ....[77]....
        /*05b0*/ 	.word	0xffffffff


	//   ....[78]....
        /*05b4*/ 	.word	0xffffffff


	//   ....[79]....
        /*05b8*/ 	.word	0xffffffff


	//   ....[80]....
        /*05bc*/ 	.word	0xffffffff


	//   ....[81]....
        /*05c0*/ 	.word	0xffffffff


	//   ....[82]....
        /*05c4*/ 	.word	0xffffffff


	//   ....[83]....
        /*05c8*/ 	.word	0xffffffff


	//   ....[84]....
        /*05cc*/ 	.word	0xffffffff


	//   ....[85]....
        /*05d0*/ 	.word	0xffffffff


	//   ....[86]....
        /*05d4*/ 	.word	0xffffffff


	//   ....[87]....
        /*05d8*/ 	.word	0xffffffff


	//   ....[88]....
        /*05dc*/ 	.word	0xffffffff


	//   ....[89]....
        /*05e0*/ 	.word	0xffffffff


	//   ....[90]....
        /*05e4*/ 	.word	0xffffffff


	//   ....[91]....
        /*05e8*/ 	.word	0xffffffff


	//   ....[92]....
        /*05ec*/ 	.word	0xffffffff


	//   ....[93]....
        /*05f0*/ 	.word	0xffffffff


	//   ....[94]....
        /*05f4*/ 	.word	0xffffffff


	//   ....[95]....
        /*05f8*/ 	.word	0xffffffff


	//   ....[96]....
        /*05fc*/ 	.word	0xffffffff


	//   ....[97]....
        /*0600*/ 	.word	0xffffffff


	//   ....[98]....
        /*0604*/ 	.word	0xffffffff


	//   ....[99]....
        /*0608*/ 	.word	0xffffffff


	//   ....[100]....
        /*060c*/ 	.word	0xffffffff


	//   ....[101]....
        /*0610*/ 	.word	0xffffffff


	//   ....[102]....
        /*0614*/ 	.word	0xffffffff


	//   ....[103]....
        /*0618*/ 	.word	0xffffffff


	//   ....[104]....
        /*061c*/ 	.word	0xffffffff


	//   ....[105]....
        /*0620*/ 	.word	0xffffffff


	//   ....[106]....
        /*0624*/ 	.word	0xffffffff


	//   ....[107]....
        /*0628*/ 	.word	0xffffffff


	//   ....[108]....
        /*062c*/ 	.word	0xffffffff


	//   ....[109]....
        /*0630*/ 	.word	0xffffffff


	//   ....[110]....
        /*0634*/ 	.word	0xffffffff


	//   ....[111]....
        /*0638*/ 	.word	0xffffffff


	//   ....[112]....
        /*063c*/ 	.word	0xffffffff


	//   ....[113]....
        /*0640*/ 	.word	0xffffffff


	//   ....[114]....
        /*0644*/ 	.word	0xffffffff


	//   ....[115]....
        /*0648*/ 	.word	0xffffffff


	//   ....[116]....
        /*064c*/ 	.word	0xffffffff


	//   ....[117]....
        /*0650*/ 	.word	0xffffffff


	//   ....[118]....
        /*0654*/ 	.word	0xffffffff


	//   ....[119]....
        /*0658*/ 	.word	0xffffffff


	//   ....[120]....
        /*065c*/ 	.word	0xffffffff


	//   ....[121]....
        /*0660*/ 	.word	0xffffffff


	//   ....[122]....
        /*0664*/ 	.word	0xffffffff


	//   ....[123]....
        /*0668*/ 	.word	0xffffffff


	//   ....[124]....
        /*066c*/ 	.word	0xffffffff


	//   ....[125]....
        /*0670*/ 	.word	0xffffffff


	//   ....[126]....
        /*0674*/ 	.word	0xffffffff


	//   ....[127]....
        /*0678*/ 	.word	0xffffffff


	//   ....[128]....
        /*067c*/ 	.word	0xffffffff


	//   ....[129]....
        /*0680*/ 	.word	0xffffffff


	//   ....[130]....
        /*0684*/ 	.word	0xffffffff


	//   ....[131]....
        /*0688*/ 	.word	0xffffffff


	//   ....[132]....
        /*068c*/ 	.word	0xffffffff


	//   ....[133]....
        /*0690*/ 	.word	0xffffffff


	//   ....[134]....
        /*0694*/ 	.word	0xffffffff


	//   ....[135]....
        /*0698*/ 	.word	0xffffffff


	//   ....[136]....
        /*069c*/ 	.word	0xffffffff


	//   ....[137]....
        /*06a0*/ 	.word	0xffffffff


	//   ....[138]....
        /*06a4*/ 	.word	0xffffffff


	//   ....[139]....
        /*06a8*/ 	.word	0xffffffff


	//   ....[140]....
        /*06ac*/ 	.word	0xffffffff


	//   ....[141]....
        /*06b0*/ 	.word	0xffffffff


	//   ....[142]....
        /*06b4*/ 	.word	0xffffffff


	//   ....[143]....
        /*06b8*/ 	.word	0xffffffff


	//   ....[144]....
        /*06bc*/ 	.word	0xffffffff


	//   ....[145]....
        /*06c0*/ 	.word	0xffffffff


	//   ....[146]....
        /*06c4*/ 	.word	0xffffffff


	//   ....[147]....
        /*06c8*/ 	.word	0xffffffff


	//   ....[148]....
        /*06cc*/ 	.word	0xffffffff


	//   ....[149]....
        /*06d0*/ 	.word	0xffffffff


	//   ....[150]....
        /*06d4*/ 	.word	0xffffffff


	//   ....[151]....
        /*06d8*/ 	.word	0xffffffff


	//   ....[152]....
        /*06dc*/ 	.word	0xffffffff


	//   ....[153]....
        /*06e0*/ 	.word	0xffffffff


	//   ....[154]....
        /*06e4*/ 	.word	0xffffffff


	//   ....[155]....
        /*06e8*/ 	.word	0xffffffff


	//   ....[156]....
        /*06ec*/ 	.word	0xffffffff


	//   ....[157]....
        /*06f0*/ 	.word	0xffffffff


	//   ....[158]....
        /*06f4*/ 	.word	0xffffffff


	//   ....[159]....
        /*06f8*/ 	.word	0xffffffff


	//   ....[160]....
        /*06fc*/ 	.word	0xffffffff


	//   ....[161]....
        /*0700*/ 	.word	0xffffffff


	//   ....[162]....
        /*0704*/ 	.word	0xffffffff


	//   ....[163]....
        /*0708*/ 	.word	0xffffffff


	//   ....[164]....
        /*070c*/ 	.word	0xffffffff


	//   ....[165]....
        /*0710*/ 	.word	0xffffffff


	//   ....[166]....
        /*0714*/ 	.word	0xffffffff


	//   ....[167]....
        /*0718*/ 	.word	0xffffffff


	//   ....[168]....
        /*071c*/ 	.word	0xffffffff


	//   ....[169]....
        /*0720*/ 	.word	0xffffffff


	//   ....[170]....
        /*0724*/ 	.word	0xffffffff


	//   ....[171]....
        /*0728*/ 	.word	0xffffffff


	//   ....[172]....
        /*072c*/ 	.word	0xffffffff


	//   ....[173]....
        /*0730*/ 	.word	0xffffffff


	//   ....[174]....
        /*0734*/ 	.word	0xffffffff


	//   ....[175]....
        /*0738*/ 	.word	0xffffffff


	//   ....[176]....
        /*073c*/ 	.word	0xffffffff


	//   ....[177]....
        /*0740*/ 	.word	0xffffffff


	//   ....[178]....
        /*0744*/ 	.word	0xffffffff


	//   ....[179]....
        /*0748*/ 	.word	0xffffffff


	//   ....[180]....
        /*074c*/ 	.word	0xffffffff


	//   ....[181]....
        /*0750*/ 	.word	0xffffffff


	//   ....[182]....
        /*0754*/ 	.word	0xffffffff


	//   ....[183]....
        /*0758*/ 	.word	0xffffffff


	//   ....[184]....
        /*075c*/ 	.word	0xffffffff


	//   ....[185]....
        /*0760*/ 	.word	0xffffffff


	//   ....[186]....
        /*0764*/ 	.word	0xffffffff


	//   ....[187]....
        /*0768*/ 	.word	0xffffffff


	//   ....[188]....
        /*076c*/ 	.word	0xffffffff


	//   ....[189]....
        /*0770*/ 	.word	0xffffffff


	//   ....[190]....
        /*0774*/ 	.word	0xffffffff


	//   ....[191]....
        /*0778*/ 	.word	0xffffffff


	//   ....[192]....
        /*077c*/ 	.word	0xffffffff


	//   ....[193]....
        /*0780*/ 	.word	0xffffffff


	//   ....[194]....
        /*0784*/ 	.word	0xffffffff


	//   ....[195]....
        /*0788*/ 	.word	0xffffffff


	//   ....[196]....
        /*078c*/ 	.word	0xffffffff


	//   ....[197]....
        /*0790*/ 	.word	0xffffffff


	//   ....[198]....
        /*0794*/ 	.word	0xffffffff


	//   ....[199]....
        /*0798*/ 	.word	0xffffffff


	//   ....[200]....
        /*079c*/ 	.word	0xffffffff


	//   ....[201]....
        /*07a0*/ 	.word	0xffffffff


	//   ....[202]....
        /*07a4*/ 	.word	0xffffffff


	//   ....[203]....
        /*07a8*/ 	.word	0xffffffff


	//   ....[204]....
        /*07ac*/ 	.word	0xffffffff


	//   ....[205]....
        /*07b0*/ 	.word	0xffffffff


	//   ....[206]....
        /*07b4*/ 	.word	0xffffffff


	//   ....[207]....
        /*07b8*/ 	.word	0xffffffff


	//   ....[208]....
        /*07bc*/ 	.word	0xffffffff


	//   ....[209]....
        /*07c0*/ 	.word	0xffffffff


	//   ....[210]....
        /*07c4*/ 	.word	0xffffffff


	//   ....[211]....
        /*07c8*/ 	.word	0xffffffff


	//   ....[212]....
        /*07cc*/ 	.word	0xffffffff


	//   ....[213]....
        /*07d0*/ 	.word	0xffffffff


	//   ....[214]....
        /*07d4*/ 	.word	0xffffffff


	//   ....[215]....
        /*07d8*/ 	.word	0xffffffff


	//   ....[216]....
        /*07dc*/ 	.word	0xffffffff


	//   ....[217]....
        /*07e0*/ 	.word	0xffffffff


	//   ....[218]....
        /*07e4*/ 	.word	0xffffffff


	//   ....[219]....
        /*07e8*/ 	.word	0xffffffff


	//   ....[220]....
        /*07ec*/ 	.word	0xffffffff


	//   ....[221]....
        /*07f0*/ 	.word	0xffffffff


	//   ....[222]....
        /*07f4*/ 	.word	0xffffffff


	//   ....[223]....
        /*07f8*/ 	.word	0xffffffff


	//   ....[224]....
        /*07fc*/ 	.word	0xffffffff


	//   ....[225]....
        /*0800*/ 	.word	0xffffffff


	//   ....[226]....
        /*0804*/ 	.word	0xffffffff


	//   ....[227]....
        /*0808*/ 	.word	0xffffffff


	//   ....[228]....
        /*080c*/ 	.word	0xffffffff


	//   ....[229]....
        /*0810*/ 	.word	0xffffffff


	//   ....[230]....
        /*0814*/ 	.word	0xffffffff


	//   ....[231]....
        /*0818*/ 	.word	0xffffffff


	//   ....[232]....
        /*081c*/ 	.word	0xffffffff


	//   ....[233]....
        /*0820*/ 	.word	0xffffffff


	//----- nvinfo : EIATTR_COOP_GROUP_INSTR_OFFSETS
	.align		4
.L_588:
        /*0824*/ 	.byte	0x04, 0x28
        /*0826*/ 	.short	(.L_590 - .L_589)


	//   ....[0]....
.L_589:
        /*0828*/ 	.word	0x00002640


	//   ....[1]....
        /*082c*/ 	.word	0x00002680


	//   ....[2]....
        /*0830*/ 	.word	0x00002690


	//   ....[3]....
        /*0834*/ 	.word	0x000026a0


	//   ....[4]....
        /*0838*/ 	.word	0x000026b0


	//   ....[5]....
        /*083c*/ 	.word	0x000026c0


	//   ....[6]....
        /*0840*/ 	.word	0x000026d0


	//   ....[7]....
        /*0844*/ 	.word	0x000026e0


	//   ....[8]....
        /*0848*/ 	.word	0x000026f0


	//   ....[9]....
        /*084c*/ 	.word	0x00002700


	//   ....[10]....
        /*0850*/ 	.word	0x00002720


	//   ....[11]....
        /*0854*/ 	.word	0x00002730


	//   ....[12]....
        /*0858*/ 	.word	0x00002750


	//   ....[13]....
        /*085c*/ 	.word	0x00002760


	//   ....[14]....
        /*0860*/ 	.word	0x00002790


	//   ....[15]....
        /*0864*/ 	.word	0x000027a0


	//   ....[16]....
        /*0868*/ 	.word	0x000027b0


	//   ....[17]....
        /*086c*/ 	.word	0x000027c0


	//   ....[18]....
        /*0870*/ 	.word	0x000027d0


	//   ....[19]....
        /*0874*/ 	.word	0x000027e0


	//   ....[20]....
        /*0878*/ 	.word	0x000027f0


	//   ....[21]....
        /*087c*/ 	.word	0x00002800


	//   ....[22]....
        /*0880*/ 	.word	0x00002810


	//   ....[23]....
        /*0884*/ 	.word	0x00002820


	//   ....[24]....
        /*0888*/ 	.word	0x00002830


	//   ....[25]....
        /*088c*/ 	.word	0x00002840


	//   ....[26]....
        /*0890*/ 	.word	0x00002860


	//   ....[27]....
        /*0894*/ 	.word	0x00002870


	//   ....[28]....
        /*0898*/ 	.word	0x00002890


	//   ....[29]....
        /*089c*/ 	.word	0x000028a0


	//   ....[30]....
        /*08a0*/ 	.word	0x000028f0


	//   ....[31]....
        /*08a4*/ 	.word	0x00002900


	//   ....[32]....
        /*08a8*/ 	.word	0x00002910


	//   ....[33]....
        /*08ac*/ 	.word	0x00002920


	//   ....[34]....
        /*08b0*/ 	.word	0x00002950


	//   ....[35]....
        /*08b4*/ 	.word	0x00002960


	//   ....[36]....
        /*08b8*/ 	.word	0x00002980


	//   ....[37]....
        /*08bc*/ 	.word	0x00002990


	//   ....[38]....
        /*08c0*/ 	.word	0x000029b0


	//   ....[39]....
        /*08c4*/ 	.word	0x000029c0


	//   ....[40]....
        /*08c8*/ 	.word	0x000029d0


	//   ....[41]....
        /*08cc*/ 	.word	0x000029e0


	//   ....[42]....
        /*08d0*/ 	.word	0x00002a00


	//   ....[43]....
        /*08d4*/ 	.word	0x00002a10


	//   ....[44]....
        /*08d8*/ 	.word	0x00002a20


	//   ....[45]....
        /*08dc*/ 	.word	0x00002a30


	//   ....[46]....
        /*08e0*/ 	.word	0x00002a50


	//   ....[47]....
        /*08e4*/ 	.word	0x00002a60


	//   ....[48]....
        /*08e8*/ 	.word	0x00002a80


	//   ....[49]....
        /*08ec*/ 	.word	0x00002a90


	//   ....[50]....
        /*08f0*/ 	.word	0x00002ac0


	//   ....[51]....
        /*08f4*/ 	.word	0x00002ad0


	//   ....[52]....
        /*08f8*/ 	.word	0x00002b00


	//   ....[53]....
        /*08fc*/ 	.word	0x00002b10


	//   ....[54]....
        /*0900*/ 	.word	0x00002b20


	//   ....[55]....
        /*0904*/ 	.word	0x00002b50


	//   ....[56]....
        /*0908*/ 	.word	0x00002b80


	//   ....[57]....
        /*090c*/ 	.word	0x00002b90


	//   ....[58]....
        /*0910*/ 	.word	0x00002bd0


	//   ....[59]....
        /*0914*/ 	.word	0x00002bf0


	//   ....[60]....
        /*0918*/ 	.word	0x00002c20


	//   ....[61]....
        /*091c*/ 	.word	0x00002c40


	//   ....[62]....
        /*0920*/ 	.word	0x00002c70


	//   ....[63]....
        /*0924*/ 	.word	0x00002c80


	//   ....[64]....
        /*0928*/ 	.word	0x00002c90


	//   ....[65]....
        /*092c*/ 	.word	0x00002ca0


	//   ....[66]....
        /*0930*/ 	.word	0x00002cd0


	//   ....[67]....
        /*0934*/ 	.word	0x00002ce0


	//   ....[68]....
        /*0938*/ 	.word	0x00002d00


	//   ....[69]....
        /*093c*/ 	.word	0x00002d10


	//   ....[70]....
        /*0940*/ 	.word	0x00002d20


	//   ....[71]....
        /*0944*/ 	.word	0x00002d30


	//   ....[72]....
        /*0948*/ 	.word	0x00002d50


	//   ....[73]....
        /*094c*/ 	.word	0x00002d60


	//   ....[74]....
        /*0950*/ 	.word	0x00002d80


	//   ....[75]....
        /*0954*/ 	.word	0x00002d90


	//   ....[76]....
        /*0958*/ 	.word	0x00002dc0


	//   ....[77]....
        /*095c*/ 	.word	0x00002dd0


	//   ....[78]....
        /*0960*/ 	.word	0x00002e30


	//   ....[79]....
        /*0964*/ 	.word	0x00002e40


	//   ....[80]....
        /*0968*/ 	.word	0x00002e60


	//   ....[81]....
        /*096c*/ 	.word	0x00002e80


	//   ....[82]....
        /*0970*/ 	.word	0x00002ea0


	//   ....[83]....
        /*0974*/ 	.word	0x00002eb0


	//   ....[84]....
        /*0978*/ 	.word	0x00002ed0


	//   ....[85]....
        /*097c*/ 	.word	0x00002ef0


	//   ....[86]....
        /*0980*/ 	.word	0x00002f20


	//   ....[87]....
        /*0984*/ 	.word	0x00002f70


	//   ....[88]....
        /*0988*/ 	.word	0x00002f90


	//   ....[89]....
        /*098c*/ 	.word	0x00002fa0


	//   ....[90]....
        /*0990*/ 	.word	0x00002fc0


	//   ....[91]....
        /*0994*/ 	.word	0x00002fe0


	//   ....[92]....
        /*0998*/ 	.word	0x00003030


	//   ....[93]....
        /*099c*/ 	.word	0x00003050


	//   ....[94]....
        /*09a0*/ 	.word	0x00003070


	//   ....[95]....
        /*09a4*/ 	.word	0x00003080


	//   ....[96]....
        /*09a8*/ 	.word	0x00003090


	//   ....[97]....
        /*09ac*/ 	.word	0x000030a0


	//   ....[98]....
        /*09b0*/ 	.word	0x000072b0


	//   ....[99]....
        /*09b4*/ 	.word	0x000072f0


	//   ....[100]....
        /*09b8*/ 	.word	0x00007310


	//   ....[101]....
        /*09bc*/ 	.word	0x00007320


	//   ....[102]....
        /*09c0*/ 	.word	0x00007330


	//   ....[103]....
        /*09c4*/ 	.word	0x00007340


	//   ....[104]....
        /*09c8*/ 	.word	0x00007350


	//   ....[105]....
        /*09cc*/ 	.word	0x00007360


	//   ....[106]....
        /*09d0*/ 	.word	0x00007370


	//   ....[107]....
        /*09d4*/ 	.word	0x00007380


	//   ....[108]....
        /*09d8*/ 	.word	0x000073b0


	//   ....[109]....
        /*09dc*/ 	.word	0x000073c0


	//   ....[110]....
        /*09e0*/ 	.word	0x000073d0


	//   ....[111]....
        /*09e4*/ 	.word	0x000073e0


	//   ....[112]....
        /*09e8*/ 	.word	0x00007400


	//   ....[113]....
        /*09ec*/ 	.word	0x00007410


	//   ....[114]....
        /*09f0*/ 	.word	0x00007420


	//   ....[115]....
        /*09f4*/ 	.word	0x00007430


	//   ....[116]....
        /*09f8*/ 	.word	0x00007450


	//   ....[117]....
        /*09fc*/ 	.word	0x00007460


	//   ....[118]....
        /*0a00*/ 	.word	0x00007470


	//   ....[119]....
        /*0a04*/ 	.word	0x00007480


	//   ....[120]....
        /*0a08*/ 	.word	0x000074a0


	//   ....[121]....
        /*0a0c*/ 	.word	0x000074b0


	//   ....[122]....
        /*0a10*/ 	.word	0x000074c0


	//   ....[123]....
        /*0a14*/ 	.word	0x000074d0


	//   ....[124]....
        /*0a18*/ 	.word	0x00007500


	//   ....[125]....
        /*0a1c*/ 	.word	0x00007520


	//   ....[126]....
        /*0a20*/ 	.word	0x00007570


	//   ....[127]....
        /*0a24*/ 	.word	0x00007580


	//   ....[128]....
        /*0a28*/ 	.word	0x00007590


	//   ....[129]....
        /*0a2c*/ 	.word	0x000075a0


	//   ....[130]....
        /*0a30*/ 	.word	0x000075c0


	//   ....[131]....
        /*0a34*/ 	.word	0x000075d0


	//   ....[132]....
        /*0a38*/ 	.word	0x000075f0


	//   ....[133]....
        /*0a3c*/ 	.word	0x00007600


	//   ....[134]....
        /*0a40*/ 	.word	0x00007620


	//   ....[135]....
        /*0a44*/ 	.word	0x00007630


	//   ....[136]....
        /*0a48*/ 	.word	0x00007650


	//   ....[137]....
        /*0a4c*/ 	.word	0x00007660


	//   ....[138]....
        /*0a50*/ 	.word	0x00007680


	//   ....[139]....
        /*0a54*/ 	.word	0x00007690


	//   ....[140]....
        /*0a58*/ 	.word	0x000076c0


	//   ....[141]....
        /*0a5c*/ 	.word	0x000076e0


	//   ....[142]....
        /*0a60*/ 	.word	0x00007700


	//   ....[143]....
        /*0a64*/ 	.word	0x00007720


	//   ....[144]....
        /*0a68*/ 	.word	0x00007730


	//   ....[145]....
        /*0a6c*/ 	.word	0x00007750


	//   ....[146]....
        /*0a70*/ 	.word	0x00007790


	//   ....[147]....
        /*0a74*/ 	.word	0x000077a0


	//   ....[148]....
        /*0a78*/ 	.word	0x000077c0


	//   ....[149]....
        /*0a7c*/ 	.word	0x000077e0


	//   ....[150]....
        /*0a80*/ 	.word	0x00007800


	//   ....[151]....
        /*0a84*/ 	.word	0x00007810


	//   ....[152]....
        /*0a88*/ 	.word	0x00007820


	//   ....[153]....
        /*0a8c*/ 	.word	0x00007830


	//   ....[154]....
        /*0a90*/ 	.word	0x00007850


	//   ....[155]....
        /*0a94*/ 	.word	0x00007860


	//   ....[156]....
        /*0a98*/ 	.word	0x00007870


	//   ....[157]....
        /*0a9c*/ 	.word	0x00007880


	//   ....[158]....
        /*0aa0*/ 	.word	0x00007890


	//   ....[159]....
        /*0aa4*/ 	.word	0x000078a0


	//   ....[160]....
        /*0aa8*/ 	.word	0x000078d0


	//   ....[161]....
        /*0aac*/ 	.word	0x000078f0


	//   ....[162]....
        /*0ab0*/ 	.word	0x00007910


	//   ....[163]....
        /*0ab4*/ 	.word	0x00007920


	//   ....[164]....
        /*0ab8*/ 	.word	0x00007970


	//   ....[165]....
        /*0abc*/ 	.word	0x000079a0


	//   ....[166]....
        /*0ac0*/ 	.word	0x000079c0


	//   ....[167]....
        /*0ac4*/ 	.word	0x000079e0


	//   ....[168]....
        /*0ac8*/ 	.word	0x00007a10


	//   ....[169]....
        /*0acc*/ 	.word	0x00007a30


	//   ....[170]....
        /*0ad0*/ 	.word	0x00007a60


	//   ....[171]....
        /*0ad4*/ 	.word	0x00007a80


	//   ....[172]....
        /*0ad8*/ 	.word	0x00007aa0


	//   ....[173]....
        /*0adc*/ 	.word	0x00007ad0


	//   ....[174]....
        /*0ae0*/ 	.word	0x00007af0


	//   ....[175]....
        /*0ae4*/ 	.word	0x00007b40


	//   ....[176]....
        /*0ae8*/ 	.word	0x00007b60


	//   ....[177]....
        /*0aec*/ 	.word	0x00007b80


	//   ....[178]....
        /*0af0*/ 	.word	0x00007ba0


	//   ....[179]....
        /*0af4*/ 	.word	0x00007bb0


	//   ....[180]....
        /*0af8*/ 	.word	0x00007bd0


	//   ....[181]....
        /*0afc*/ 	.word	0x00007bf0


	//   ....[182]....
        /*0b00*/ 	.word	0x00007c10


	//   ....[183]....
        /*0b04*/ 	.word	0x00007c20


	//   ....[184]....
        /*0b08*/ 	.word	0x00007c40


	//   ....[185]....
        /*0b0c*/ 	.word	0x00007c50


	//   ....[186]....
        /*0b10*/ 	.word	0x00007c70


	//   ....[187]....
        /*0b14*/ 	.word	0x00007c80


	//   ....[188]....
        /*0b18*/ 	.word	0x00007cd0


	//   ....[189]....
        /*0b1c*/ 	.word	0x00007ce0


	//   ....[190]....
        /*0b20*/ 	.word	0x00007cf0


	//   ....[191]....
        /*0b24*/ 	.word	0x00007d00


	//   ....[192]....
        /*0b28*/ 	.word	0x00007d10


	//   ....[193]....
        /*0b2c*/ 	.word	0x00007d20


	//   ....[194]....
        /*0b30*/ 	.word	0x00007d30


	//   ....[195]....
        /*0b34*/ 	.word	0x00007d40


	//   ....[196]....
        /*0b38*/ 	.word	0x0000bf40


	//   ....[197]....
        /*0b3c*/ 	.word	0x0000bf80


	//   ....[198]....
        /*0b40*/ 	.word	0x0000bfa0


	//   ....[199]....
        /*0b44*/ 	.word	0x0000bfb0


	//   ....[200]....
        /*0b48*/ 	.word	0x0000bfc0


	//   ....[201]....
        /*0b4c*/ 	.word	0x0000bfd0


	//   ....[202]....
        /*0b50*/ 	.word	0x0000bfe0


	//   ....[203]....
        /*0b54*/ 	.word	0x0000bff0


	//   ....[204]....
        /*0b58*/ 	.word	0x0000c000


	//   ....[205]....
        /*0b5c*/ 	.word	0x0000c010


	//   ....[206]....
        /*0b60*/ 	.word	0x0000c040


	//   ....[207]....
        /*0b64*/ 	.word	0x0000c050


	//   ....[208]....
        /*0b68*/ 	.word	0x0000c060


	//   ....[209]....
        /*0b6c*/ 	.word	0x0000c070


	//   ....[210]....
        /*0b70*/ 	.word	0x0000c090


	//   ....[211]....
        /*0b74*/ 	.word	0x0000c0a0


	//   ....[212]....
        /*0b78*/ 	.word	0x0000c0b0


	//   ....[213]....
        /*0b7c*/ 	.word	0x0000c0c0


	//   ....[214]....
        /*0b80*/ 	.word	0x0000c0e0


	//   ....[215]....
        /*0b84*/ 	.word	0x0000c0f0


	//   ....[216]....
        /*0b88*/ 	.word	0x0000c100


	//   ....[217]....
        /*0b8c*/ 	.word	0x0000c110


	//   ....[218]....
        /*0b90*/ 	.word	0x0000c130


	//   ....[219]....
        /*0b94*/ 	.word	0x0000c140


	//   ....[220]....
        /*0b98*/ 	.word	0x0000c150


	//   ....[221]....
        /*0b9c*/ 	.word	0x0000c160


	//   ....[222]....
        /*0ba0*/ 	.word	0x0000c190


	//   ....[223]....
        /*0ba4*/ 	.word	0x0000c1b0


	//   ....[224]....
        /*0ba8*/ 	.word	0x0000c200


	//   ....[225]....
        /*0bac*/ 	.word	0x0000c210


	//   ....[226]....
        /*0bb0*/ 	.word	0x0000c220


	//   ....[227]....
        /*0bb4*/ 	.word	0x0000c230


	//   ....[228]....
        /*0bb8*/ 	.word	0x0000c250


	//   ....[229]....
        /*0bbc*/ 	.word	0x0000c260


	//   ....[230]....
        /*0bc0*/ 	.word	0x0000c280


	//   ....[231]....
        /*0bc4*/ 	.word	0x0000c290


	//   ....[232]....
        /*0bc8*/ 	.word	0x0000c2b0


	//   ....[233]....
        /*0bcc*/ 	.word	0x0000c2c0


	//   ....[234]....
        /*0bd0*/ 	.word	0x0000c2e0


	//   ....[235]....
        /*0bd4*/ 	.word	0x0000c2f0


	//   ....[236]....
        /*0bd8*/ 	.word	0x0000c310


	//   ....[237]....
        /*0bdc*/ 	.word	0x0000c320


	//   ....[238]....
        /*0be0*/ 	.word	0x0000c350


	//   ....[239]....
        /*0be4*/ 	.word	0x0000c370


	//   ....[240]....
        /*0be8*/ 	.word	0x0000c390


	//   ....[241]....
        /*0bec*/ 	.word	0x0000c3b0


	//   ....[242]....
        /*0bf0*/ 	.word	0x0000c3c0


	//   ....[243]....
        /*0bf4*/ 	.word	0x0000c3e0


	//   ....[244]....
        /*0bf8*/ 	.word	0x0000c420


	//   ....[245]....
        /*0bfc*/ 	.word	0x0000c430


	//   ....[246]....
        /*0c00*/ 	.word	0x0000c450


	//   ....[247]....
        /*0c04*/ 	.word	0x0000c470


	//   ....[248]....
        /*0c08*/ 	.word	0x0000c490


	//   ....[249]....
        /*0c0c*/ 	.word	0x0000c4a0


	//   ....[250]....
        /*0c10*/ 	.word	0x0000c4b0


	//   ....[251]....
        /*0c14*/ 	.word	0x0000c4c0


	//   ....[252]....
        /*0c18*/ 	.word	0x0000c4e0


	//   ....[253]....
        /*0c1c*/ 	.word	0x0000c4f0


	//   ....[254]....
        /*0c20*/ 	.word	0x0000c500


	//   ....[255]....
        /*0c24*/ 	.word	0x0000c510


	//   ....[0]....
        /*0c28*/ 	.word	0x0000c520


	//   ....[1]....
        /*0c2c*/ 	.word	0x0000c530


	//   ....[2]....
        /*0c30*/ 	.word	0x0000c560


	//   ....[3]....
        /*0c34*/ 	.word	0x0000c580


	//   ....[4]....
        /*0c38*/ 	.word	0x0000c5a0


	//   ....[5]....
        /*0c3c*/ 	.word	0x0000c5b0


	//   ....[6]....
        /*0c40*/ 	.word	0x0000c600


	//   ....[7]....
        /*0c44*/ 	.word	0x0000c630


	//   ....[8]....
        /*0c48*/ 	.word	0x0000c650


	//   ....[9]....
        /*0c4c*/ 	.word	0x0000c670


	//   ....[10]....
        /*0c50*/ 	.word	0x0000c6a0


	//   ....[11]....
        /*0c54*/ 	.word	0x0000c6c0


	//   ....[12]....
        /*0c58*/ 	.word	0x0000c6f0


	//   ....[13]....
        /*0c5c*/ 	.word	0x0000c710


	//   ....[14]....
        /*0c60*/ 	.word	0x0000c730


	//   ....[15]....
        /*0c64*/ 	.word	0x0000c760


	//   ....[16]....
        /*0c68*/ 	.word	0x0000c780


	//   ....[17]....
        /*0c6c*/ 	.word	0x0000c7d0


	//   ....[18]....
        /*0c70*/ 	.word	0x0000c7f0


	//   ....[19]....
        /*0c74*/ 	.word	0x0000c810


	//   ....[20]....
        /*0c78*/ 	.word	0x0000c830


	//   ....[21]....
        /*0c7c*/ 	.word	0x0000c840


	//   ....[22]....
        /*0c80*/ 	.word	0x0000c860


	//   ....[23]....
        /*0c84*/ 	.word	0x0000c880


	//   ....[24]....
        /*0c88*/ 	.word	0x0000c8a0


	//   ....[25]....
        /*0c8c*/ 	.word	0x0000c8b0


	//   ....[26]....
        /*0c90*/ 	.word	0x0000c8d0


	//   ....[27]....
        /*0c94*/ 	.word	0x0000c8e0


	//   ....[28]....
        /*0c98*/ 	.word	0x0000c900


	//   ....[29]....
        /*0c9c*/ 	.word	0x0000c910


	//   ....[30]....
        /*0ca0*/ 	.word	0x0000c960


	//   ....[31]....
        /*0ca4*/ 	.word	0x0000c970


	//   ....[32]....
        /*0ca8*/ 	.word	0x0000c980


	//   ....[33]....
        /*0cac*/ 	.word	0x0000c990


	//   ....[34]....
        /*0cb0*/ 	.word	0x0000c9a0


	//   ....[35]....
        /*0cb4*/ 	.word	0x0000c9b0


	//   ....[36]....
        /*0cb8*/ 	.word	0x0000c9c0


	//   ....[37]....
        /*0cbc*/ 	.word	0x0000c9d0


	//   ....[38]....
        /*0cc0*/ 	.word	0x00010bd0


	//   ....[39]....
        /*0cc4*/ 	.word	0x00010c10


	//   ....[40]....
        /*0cc8*/ 	.word	0x00010c30


	//   ....[41]....
        /*0ccc*/ 	.word	0x00010c40


	//   ....[42]....
        /*0cd0*/ 	.word	0x00010c50


	//   ....[43]....
        /*0cd4*/ 	.word	0x00010c60


	//   ....[44]....
        /*0cd8*/ 	.word	0x00010c70


	//   ....[45]....
        /*0cdc*/ 	.word	0x00010c80


	//   ....[46]....
        /*0ce0*/ 	.word	0x00010c90


	//   ....[47]....
        /*0ce4*/ 	.word	0x00010ca0


	//   ....[48]....
        /*0ce8*/ 	.word	0x00010cd0


	//   ....[49]....
        /*0cec*/ 	.word	0x00010ce0


	//   ....[50]....
        /*0cf0*/ 	.word	0x00010cf0


	//   ....[51]....
        /*0cf4*/ 	.word	0x00010d00


	//   ....[52]....
        /*0cf8*/ 	.word	0x00010d20


	//   ....[53]....
        /*0cfc*/ 	.word	0x00010d30


	//   ....[54]....
        /*0d00*/ 	.word	0x00010d40


	//   ....[55]....
        /*0d04*/ 	.word	0x00010d50


	//   ....[56]....
        /*0d08*/ 	.word	0x00010d70


	//   ....[57]....
        /*0d0c*/ 	.word	0x00010d80


	//   ....[58]....
        /*0d10*/ 	.word	0x00010d90


	//   ....[59]....
        /*0d14*/ 	.word	0x00010da0


	//   ....[60]....
        /*0d18*/ 	.word	0x00010dc0


	//   ....[61]....
        /*0d1c*/ 	.word	0x00010dd0


	//   ....[62]....
        /*0d20*/ 	.word	0x00010de0


	//   ....[63]....
        /*0d24*/ 	.word	0x00010df0


	//   ....[64]....
        /*0d28*/ 	.word	0x00010e20


	//   ....[65]....
        /*0d2c*/ 	.word	0x00010e40


	//   ....[66]....
        /*0d30*/ 	.word	0x00010e90


	//   ....[67]....
        /*0d34*/ 	.word	0x00010ea0


	//   ....[68]....
        /*0d38*/ 	.word	0x00010eb0


	//   ....[69]....
        /*0d3c*/ 	.word	0x00010ec0


	//   ....[70]....
        /*0d40*/ 	.word	0x00010ee0


	//   ....[71]....
        /*0d44*/ 	.word	0x00010ef0


	//   ....[72]....
        /*0d48*/ 	.word	0x00010f10


	//   ....[73]....
        /*0d4c*/ 	.word	0x00010f20


	//   ....[74]....
        /*0d50*/ 	.word	0x00010f40


	//   ....[75]....
        /*0d54*/ 	.word	0x00010f50


	//   ....[76]....
        /*0d58*/ 	.word	0x00010f70


	//   ....[77]....
        /*0d5c*/ 	.word	0x00010f80


	//   ....[78]....
        /*0d60*/ 	.word	0x00010fa0


	//   ....[79]....
        /*0d64*/ 	.word	0x00010fb0


	//   ....[80]....
        /*0d68*/ 	.word	0x00010fe0


	//   ....[81]....
        /*0d6c*/ 	.word	0x00011000


	//   ....[82]....
        /*0d70*/ 	.word	0x00011020


	//   ....[83]....
        /*0d74*/ 	.word	0x00011040


	//   ....[84]....
        /*0d78*/ 	.word	0x00011050


	//   ....[85]....
        /*0d7c*/ 	.word	0x00011070


	//   ....[86]....
        /*0d80*/ 	.word	0x000110b0


	//   ....[87]....
        /*0d84*/ 	.word	0x000110c0


	//   ....[88]....
        /*0d88*/ 	.word	0x000110e0


	//   ....[89]....
        /*0d8c*/ 	.word	0x00011100


	//   ....[90]....
        /*0d90*/ 	.word	0x00011120


	//   ....[91]....
        /*0d94*/ 	.word	0x00011130


	//   ....[92]....
        /*0d98*/ 	.word	0x00011140


	//   ....[93]....
        /*0d9c*/ 	.word	0x00011150


	//   ....[94]....
        /*0da0*/ 	.word	0x00011170


	//   ....[95]....
        /*0da4*/ 	.word	0x00011180


	//   ....[96]....
        /*0da8*/ 	.word	0x00011190


	//   ....[97]....
        /*0dac*/ 	.word	0x000111a0


	//   ....[98]....
        /*0db0*/ 	.word	0x000111b0


	//   ....[99]....
        /*0db4*/ 	.word	0x000111c0


	//   ....[100]....
        /*0db8*/ 	.word	0x000111f0


	//   ....[101]....
        /*0dbc*/ 	.word	0x00011210


	//   ....[102]....
        /*0dc0*/ 	.word	0x00011230


	//   ....[103]....
        /*0dc4*/ 	.word	0x00011240


	//   ....[104]....
        /*0dc8*/ 	.word	0x00011290


	//   ....[105]....
        /*0dcc*/ 	.word	0x000112c0


	//   ....[106]....
        /*0dd0*/ 	.word	0x000112e0


	//   ....[107]....
        /*0dd4*/ 	.word	0x00011300


	//   ....[108]....
        /*0dd8*/ 	.word	0x00011330


	//   ....[109]....
        /*0ddc*/ 	.word	0x00011350


	//   ....[110]....
        /*0de0*/ 	.word	0x00011380


	//   ....[111]....
        /*0de4*/ 	.word	0x000113a0


	//   ....[112]....
        /*0de8*/ 	.word	0x000113c0


	//   ....[113]....
        /*0dec*/ 	.word	0x000113f0


	//   ....[114]....
        /*0df0*/ 	.word	0x00011410


	//   ....[115]....
        /*0df4*/ 	.word	0x00011460


	//   ....[116]....
        /*0df8*/ 	.word	0x00011480


	//   ....[117]....
        /*0dfc*/ 	.word	0x000114a0


	//   ....[118]....
        /*0e00*/ 	.word	0x000114c0


	//   ....[119]....
        /*0e04*/ 	.word	0x000114d0


	//   ....[120]....
        /*0e08*/ 	.word	0x000114f0


	//   ....[121]....
        /*0e0c*/ 	.word	0x00011510


	//   ....[122]....
        /*0e10*/ 	.word	0x00011530


	//   ....[123]....
        /*0e14*/ 	.word	0x00011540


	//   ....[124]....
        /*0e18*/ 	.word	0x00011560


	//   ....[125]....
        /*0e1c*/ 	.word	0x00011570


	//   ....[126]....
        /*0e20*/ 	.word	0x00011590


	//   ....[127]....
        /*0e24*/ 	.word	0x000115a0


	//   ....[128]....
        /*0e28*/ 	.word	0x000115f0


	//   ....[129]....
        /*0e2c*/ 	.word	0x00011600


	//   ....[130]....
        /*0e30*/ 	.word	0x00011610


	//   ....[131]....
        /*0e34*/ 	.word	0x00011620


	//   ....[132]....
        /*0e38*/ 	.word	0x00011630


	//   ....[133]....
        /*0e3c*/ 	.word	0x00011640


	//   ....[134]....
        /*0e40*/ 	.word	0x00011650


	//   ....[135]....
        /*0e44*/ 	.word	0x00011660


	//   ....[136]....
        /*0e48*/ 	.word	0x00015860


	//   ....[137]....
        /*0e4c*/ 	.word	0x000158a0


	//   ....[138]....
        /*0e50*/ 	.word	0x000158b0


	//   ....[139]....
        /*0e54*/ 	.word	0x000158c0


	//   ....[140]....
        /*0e58*/ 	.word	0x000158d0


	//   ....[141]....
        /*0e5c*/ 	.word	0x000158e0


	//   ....[142]....
        /*0e60*/ 	.word	0x000158f0


	//   ....[143]....
        /*0e64*/ 	.word	0x00015900


	//   ....[144]....
        /*0e68*/ 	.word	0x00015910


	//   ....[145]....
        /*0e6c*/ 	.word	0x00015920


	//   ....[146]....
        /*0e70*/ 	.word	0x00015950


	//   ....[147]....
        /*0e74*/ 	.word	0x00015960


	//   ....[148]....
        /*0e78*/ 	.word	0x00015970


	//   ....[149]....
        /*0e7c*/ 	.word	0x00015980


	//   ....[150]....
        /*0e80*/ 	.word	0x000159a0


	//   ....[151]....
        /*0e84*/ 	.word	0x000159b0


	//   ....[152]....
        /*0e88*/ 	.word	0x000159c0


	//   ....[153]....
        /*0e8c*/ 	.word	0x000159d0


	//   ....[154]....
        /*0e90*/ 	.word	0x000159f0


	//   ....[155]....
        /*0e94*/ 	.word	0x00015a00


	//   ....[156]....
        /*0e98*/ 	.word	0x00015a10


	//   ....[157]....
        /*0e9c*/ 	.word	0x00015a20


	//   ....[158]....
        /*0ea0*/ 	.word	0x00015a40


	//   ....[159]....
        /*0ea4*/ 	.word	0x00015a50


	//   ....[160]....
        /*0ea8*/ 	.word	0x00015a60


	//   ....[161]....
        /*0eac*/ 	.word	0x00015a70


	//   ....[162]....
        /*0eb0*/ 	.word	0x00015aa0


	//   ....[163]....
        /*0eb4*/ 	.word	0x00015ac0


	//   ....[164]....
        /*0eb8*/ 	.word	0x00015b10


	//   ....[165]....
        /*0ebc*/ 	.word	0x00015b20


	//   ....[166]....
        /*0ec0*/ 	.word	0x00015b30


	//   ....[167]....
        /*0ec4*/ 	.word	0x00015b40


	//   ....[168]....
        /*0ec8*/ 	.word	0x00015b60


	//   ....[169]....
        /*0ecc*/ 	.word	0x00015b70


	//   ....[170]....
        /*0ed0*/ 	.word	0x00015b90


	//   ....[171]....
        /*0ed4*/ 	.word	0x00015ba0


	//   ....[172]....
        /*0ed8*/ 	.word	0x00015bc0


	//   ....[173]....
        /*0edc*/ 	.word	0x00015bd0


	//   ....[174]....
        /*0ee0*/ 	.word	0x00015bf0


	//   ....[175]....
        /*0ee4*/ 	.word	0x00015c00


	//   ....[176]....
        /*0ee8*/ 	.word	0x00015c20


	//   ....[177]....
        /*0eec*/ 	.word	0x00015c30


	//   ....[178]....
        /*0ef0*/ 	.word	0x00015c60


	//   ....[179]....
        /*0ef4*/ 	.word	0x00015c80


	//   ....[180]....
        /*0ef8*/ 	.word	0x00015ca0


	//   ....[181]....
        /*0efc*/ 	.word	0x00015cc0


	//   ....[182]....
        /*0f00*/ 	.word	0x00015cd0


	//   ....[183]....
        /*0f04*/ 	.word	0x00015cf0


	//   ....[184]....
        /*0f08*/ 	.word	0x00015d30


	//   ....[185]....
        /*0f0c*/ 	.word	0x00015d40


	//   ....[186]....
        /*0f10*/ 	.word	0x00015d60


	//   ....[187]....
        /*0f14*/ 	.word	0x00015d80


	//   ....[188]....
        /*0f18*/ 	.word	0x00015da0


	//   ....[189]....
        /*0f1c*/ 	.word	0x00015db0


	//   ....[190]....
        /*0f20*/ 	.word	0x00015dc0


	//   ....[191]....
        /*0f24*/ 	.word	0x00015dd0


	//   ....[192]....
        /*0f28*/ 	.word	0x00015df0


	//   ....[193]....
        /*0f2c*/ 	.word	0x00015e00


	//   ....[194]....
        /*0f30*/ 	.word	0x00015e10


	//   ....[195]....
        /*0f34*/ 	.word	0x00015e20


	//   ....[196]....
        /*0f38*/ 	.word	0x00015e30


	//   ....[197]....
        /*0f3c*/ 	.word	0x00015e40


	//   ....[198]....
        /*0f40*/ 	.word	0x00015e70


	//   ....[199]....
        /*0f44*/ 	.word	0x00015e90


	//   ....[200]....
        /*0f48*/ 	.word	0x00015eb0


	//   ....[201]....
        /*0f4c*/ 	.word	0x00015ec0


	//   ....[202]....
        /*0f50*/ 	.word	0x00015f10


	//   ....[203]....
        /*0f54*/ 	.word	0x00015f40


	//   ....[204]....
        /*0f58*/ 	.word	0x00015f60


	//   ....[205]....
        /*0f5c*/ 	.word	0x00015f80


	//   ....[206]....
        /*0f60*/ 	.word	0x00015fb0


	//   ....[207]....
        /*0f64*/ 	.word	0x00015fd0


	//   ....[208]....
        /*0f68*/ 	.word	0x00016000


	//   ....[209]....
        /*0f6c*/ 	.word	0x00016020


	//   ....[210]....
        /*0f70*/ 	.word	0x00016040


	//   ....[211]....
        /*0f74*/ 	.word	0x00016070


	//   ....[212]....
        /*0f78*/ 	.word	0x00016090


	//   ....[213]....
        /*0f7c*/ 	.word	0x000160e0


	//   ....[214]....
        /*0f80*/ 	.word	0x00016100


	//   ....[215]....
        /*0f84*/ 	.word	0x00016120


	//   ....[216]....
        /*0f88*/ 	.word	0x00016140


	//   ....[217]....
        /*0f8c*/ 	.word	0x00016150


	//   ....[218]....
        /*0f90*/ 	.word	0x00016170


	//   ....[219]....
        /*0f94*/ 	.word	0x00016190


	//   ....[220]....
        /*0f98*/ 	.word	0x000161b0


	//   ....[221]....
        /*0f9c*/ 	.word	0x000161c0


	//   ....[222]....
        /*0fa0*/ 	.word	0x000161e0


	//   ....[223]....
        /*0fa4*/ 	.word	0x000161f0


	//   ....[224]....
        /*0fa8*/ 	.word	0x00016210


	//   ....[225]....
        /*0fac*/ 	.word	0x00016220


	//   ....[226]....
        /*0fb0*/ 	.word	0x00016270


	//   ....[227]....
        /*0fb4*/ 	.word	0x00016280


	//   ....[228]....
        /*0fb8*/ 	.word	0x00016290


	//   ....[229]....
        /*0fbc*/ 	.word	0x000162a0


	//   ....[230]....
        /*0fc0*/ 	.word	0x000162b0


	//   ....[231]....
        /*0fc4*/ 	.word	0x000162c0


	//   ....[232]....
        /*0fc8*/ 	.word	0x000162d0


	//   ....[233]....
        /*0fcc*/ 	.word	0x000162e0


	//----- nvinfo : EIATTR_VRC_CTA_INIT_COUNT
	.align		4
.L_590:
        /*0fd0*/ 	.byte	0x02, 0x4a
	.zero		1
	.zero		1


	//----- nvinfo : EIATTR_EXIT_INSTR_OFFSETS
	.align		4
        /*0fd4*/ 	.byte	0x04, 0x1c
        /*0fd6*/ 	.short	(.L_592 - .L_591)


	//   ....[0]....
.L_591:
        /*0fd8*/ 	.word	0x00027d80


	//   ....[1]....
        /*0fdc*/ 	.word	0x0002a1d0


	//   ....[2]....
        /*0fe0*/ 	.word	0x0002a260


	//----- nvinfo : EIATTR_MAX_THREADS
	.align		4
.L_592:
        /*0fe4*/ 	.byte	0x04, 0x05
        /*0fe6*/ 	.short	(.L_594 - .L_593)
.L_593:
        /*0fe8*/ 	.word	0x00000080
        /*0fec*/ 	.word	0x00000001
        /*0ff0*/ 	.word	0x00000001


	//----- nvinfo : EIATTR_CRS_STACK_SIZE
	.align		4
.L_594:
        /*0ff4*/ 	.byte	0x04, 0x1e
        /*0ff6*/ 	.short	(.L_596 - .L_595)
.L_595:
        /*0ff8*/ 	.word	0x00000000


	//----- nvinfo : EIATTR_CBANK_PARAM_SIZE
	.align		4
.L_596:
        /*0ffc*/ 	.byte	0x03, 0x19
        /*0ffe*/ 	.short	0x0028


	//----- nvinfo : EIATTR_PARAM_CBANK
	.align		4
        /*1000*/ 	.byte	0x04, 0x0a
        /*1002*/ 	.short	(.L_598 - .L_597)
	.align		4
.L_597:
        /*1004*/ 	.word	index@(.nv.constant0._ZN17fastertransformer38beam_online_softmax_topk_stage2_kernelI6__halfLi64ELi128EEEvPKfS3_PiPT_ii)
        /*1008*/ 	.short	0x0380
        /*100a*/ 	.short	0x0028


	//----- nvinfo : EIATTR_SW_WAR
	.align		4
.L_598:
        /*100c*/ 	.byte	0x04, 0x36
        /*100e*/ 	.short	(.L_600 - .L_599)
.L_599:
        /*1010*/ 	.word	0x00000008
.L_600:


//--------------------- .nv.info._ZN17fastertransformer38beam_online_softmax_topk_stage2_kernelI6__halfLi64ELi64EEEvPKfS3_PiPT_ii --------------------------
	.section	.nv.info._ZN17fastertransformer38beam_online_softmax_topk_stage2_kernelI6__halfLi64ELi64EEEvPKfS3_PiPT_ii,"",@"SHT_CUDA_INFO"
	.sectionflags	@""
	.align	4


	//----- nvinfo : EIATTR_CUDA_API_VERSION
	.align		4
        /*0000*/ 	.byte	0x04, 0x37
        /*0002*/ 	.short	(.L_602 - .L_601)
.L_601:
        /*0004*/ 	.word	0x00000082


	//----- nvinfo : EIATTR_KPARAM_INFO
	.align		4
.L_602:
        /*0008*/ 	.byte	0x04, 0x17
        /*000a*/ 	.short	(.L_604 - .L_603)
.L_603:
        /*000c*/ 	.word	0x00000000
        /*0010*/ 	.short	0x0005
        /*0012*/ 	.short	0x0024
        /*0014*/ 	.byte	0x00, 0xf0, 0x11, 0x00


	//----- nvinfo : EIATTR_KPARAM_INFO
	.align		4
.L_604:
        /*0018*/ 	.byte	0x04, 0x17
        /*001a*/ 	.short	(.L_606 - .L_605)
.L_605:
        /*001c*/ 	.word	0x00000000
        /*0020*/ 	.short	0x0004
        /*0022*/ 	.short	0x0020
        /*0024*/ 	.byte	0x00, 0xf0, 0x11, 0x00


	//----- nvinfo : EIATTR_KPARAM_INFO
	.align		4
.L_606:
        /*0028*/ 	.byte	0x04, 0x17
        /*002a*/ 	.short	(.L_608 - .L_607)
.L_607:
        /*002c*/ 	.word	0x00000000
        /*0030*/ 	.short	0x0003
        /*0032*/ 	.short	0x0018
        /*0034*/ 	.byte	0x00, 0xf5, 0x21, 0x00


	//----- nvinfo : EIATTR_KPARAM_INFO
	.align		4
.L_608:
        /*0038*/ 	.byte	0x04, 0x17
        /*003a*/ 	.short	(.L_610 - .L_609)
.L_609:
        /*003c*/ 	.word	0x00000000
        /*0040*/ 	.short	0x0002
        /*0042*/ 	.short	0x0010
        /*0044*/ 	.byte	0x00, 0xf5, 0x21, 0x00


	//----- nvinfo : EIATTR_KPARAM_INFO
	.align		4
.L_610:
        /*0048*/ 	.byte	0x04, 0x17
        /*004a*/ 	.short	(.L_612 - .L_611)
.L_611:
        /*004c*/ 	.word	0x00000000
        /*0050*/ 	.short	0x0001
        /*0052*/ 	.short	0x0008
        /*0054*/ 	.byte	0x00, 0xf5, 0x21, 0x00


	//----- nvinfo : EIATTR_KPARAM_INFO
	.align		4
.L_612:
        /*0058*/ 	.byte	0x04, 0x17
        /*005a*/ 	.short	(.L_614 - .L_613)
.L_613:
        /*005c*/ 	.word	0x00000000
        /*0060*/ 	.short	0x0000
        /*0062*/ 	.short	0x0000
        /*0064*/ 	.byte	0x00, 0xf5, 0x21, 0x00


	//----- nvinfo : EIATTR_SPARSE_MMA_MASK
	.align		4
.L_614:
        /*0068*/ 	.byte	0x03, 0x50
        /*006a*/ 	.short	0x0000


	//----- nvinfo : EIATTR_MAXREG_COUNT
	.align		4
        /*006c*/ 	.byte	0x03, 0x1b
        /*006e*/ 	.short	0x00ff


	//----- nvinfo : EIATTR_NUM_BARRIERS
	.align		4
        /*0070*/ 	.byte	0x02, 0x4c
        /*0072*/ 	.byte	0x01
	.zero		1


	//----- nvinfo : EIATTR_MERCURY_ISA_VERSION
	.align		4
        /*0074*/ 	.byte	0x03, 0x5f
        /*0076*/ 	.short	0x0101


	//----- nvinfo : EIATTR_COOP_GROUP_MASK_REGIDS
	.align		4
        /*0078*/ 	.byte	0x04, 0x29
        /*007a*/ 	.short	(.L_616 - .L_615)


	//   ....[0]....
.L_615:
        /*007c*/ 	.word	0xffffffff


	//   ....[1]....
        /*0080*/ 	.word	0xffffffff


	//   ....[2]....
        /*0084*/ 	.word	0xffffffff


	//   ....[3]....
        /*0088*/ 	.word	0xffffffff


	//   ....[4]....
        /*008c*/ 	.word	0xffffffff


	//   ....[5]....
        /*0090*/ 	.word	0xffffffff


	//   ....[6]....
        /*0094*/ 	.word	0xffffffff


	//   ....[7]....
        /*0098*/ 	.word	0xffffffff


	//   ....[8]....
        /*009c*/ 	.word	0xffffffff


	//   ....[9]....
        /*00a0*/ 	.word	0xffffffff


	//   ....[10]....
        /*00a4*/ 	.word	0xffffffff


	//   ....[11]....
        /*00a8*/ 	.word	0xffffffff


	//   ....[12]....
        /*00ac*/ 	.word	0xffffffff


	//   ....[13]....
        /*00b0*/ 	.word	0xffffffff


	//   ....[14]....
        /*00b4*/ 	.word	0xffffffff


	//   ....[15]....
        /*00b8*/ 	.word	0xffffffff


	//   ....[16]....
        /*00bc*/ 	.word	0xffffffff


	//   ....[17]....
        /*00c0*/ 	.word	0xffffffff


	//   ....[18]....
        /*00c4*/ 	.word	0xffffffff


	//   ....[19]....
        /*00c8*/ 	.word	0xffffffff


	//   ....[20]....
        /*00cc*/ 	.word	0xffffffff


	//   ....[21]....
        /*00d0*/ 	.word	0xffffffff


	//   ....[22]....
        /*00d4*/ 	.word	0xffffffff


	//   ....[23]....
        /*00d8*/ 	.word	0xffffffff


	//   ....[24]....
        /*00dc*/ 	.word	0xffffffff


	//   ....[25]....
        /*00e0*/ 	.word	0xffffffff


	//   ....[26]....
        /*00e4*/ 	.word	0xffffffff


	//   ....[27]....
        /*00e8*/ 	.word	0xffffffff


	//   ....[28]....
        /*00ec*/ 	.word	0xffffffff


	//   ....[29]....
        /*00f0*/ 	.word	0xffffffff


	//   ....[30]....
        /*00f4*/ 	.word	0xffffffff


	//   ....[31]....
        /*00f8*/ 	.word	0xffffffff


	//   ....[32]....
        /*00fc*/ 	.word	0xffffffff


	//   ....[33]....
        /*0100*/ 	.word	0xffffffff


	//   ....[34]....
        /*0104*/ 	.word	0xffffffff


	//   ....[35]....
        /*0108*/ 	.word	0xffffffff


	//   ....[36]....
        /*010c*/ 	.word	0xffffffff


	//   ....[37]....
        /*0110*/ 	.word	0xffffffff


	//   ....[38]....
        /*0114*/ 	.word	0xffffffff


	//   ....[39]....
        /*0118*/ 	.word	0xffffffff


	//   ....[40]....
        /*011c*/ 	.word	0xffffffff


	//   ....[41]....
        /*0120*/ 	.word	0xffffffff


	//   ....[42]....
        /*0124*/ 	.word	0xffffffff


	//   ....[43]....
        /*0128*/ 	.word	0xffffffff


	//   ....[44]....
        /*012c*/ 	.word	0xffffffff


	//   ....[45]....
        /*0130*/ 	.word	0xffffffff


	//   ....[46]....
        /*0134*/ 	.word	0xffffffff


	//   ....[47]....
        /*0138*/ 	.word	0xffffffff


	//   ....[48]....
        /*013c*/ 	.word	0xffffffff


	//   ....[49]....
        /*0140*/ 	.word	0xffffffff


	//   ....[50]....
        /*0144*/ 	.word	0xffffffff


	//   ....[51]....
        /*0148*/ 	.word	0xffffffff


	//   ....[52]....
        /*014c*/ 	.word	0xffffffff


	//   ....[53]....
        /*0150*/ 	.word	0xffffffff


	//   ....[54]....
        /*0154*/ 	.word	0xffffffff


	//   ....[55]....
        /*0158*/ 	.word	0xffffffff


	//   ....[56]....
        /*015c*/ 	.word	0xffffffff


	//   ....[57]....
        /*0160*/ 	.word	0xffffffff


	//   ....[58]....
        /*0164*/ 	.word	0xffffffff


	//   ....[59]....
        /*0168*/ 	.word	0xffffffff


	//   ....[60]....
        /*016c*/ 	.word	0xffffffff


	//   ....[61]....
        /*0170*/ 	.word	0xffffffff


	//   ....[62]....
        /*0174*/ 	.word	0xffffffff


	//   ....[63]....
        /*0178*/ 	.word	0xffffffff


	//   ....[64]....
        /*017c*/ 	.word	0xffffffff


	//   ....[65]....
        /*0180*/ 	.word	0xffffffff


	//   ....[66]....
        /*0184*/ 	.word	0xffffffff


	//   ....[67]....
        /*0188*/ 	.word	0xffffffff


	//   ....[68]....
        /*018c*/ 	.word	0xffffffff


	//   ....[69]....
        /*0190*/ 	.word	0xffffffff


	//   ....[70]....
        /*0194*/ 	.word	0xffffffff


	//   ....[71]....
        /*0198*/ 	.word	0xffffffff


	//   ....[72]....
        /*019c*/ 	.word	0xffffffff


	//   ....[73]....
        /*01a0*/ 	.word	0xffffffff


	//   ....[74]....
        /*01a4*/ 	.word	0xffffffff


	//   ....[75]....
        /*01a8*/ 	.word	0xffffffff


	//   ....[76]....
        /*01ac*/ 	.word	0xffffffff


	//   ....[77]....
        /*01b0*/ 	.word	0xffffffff


	//   ....[78]....
        /*01b4*/ 	.word	0xffffffff


	//   ....[79]....
        /*01b8*/ 	.word	0xffffffff


	//   ....[80]....
        /*01bc*/ 	.word	0xffffffff


	//   ....[81]....
        /*01c0*/ 	.word	0xffffffff


	//   ....[82]....
        /*01c4*/ 	.word	0xffffffff


	//   ....[83]....
        /*01c8*/ 	.word	0xffffffff


	//   ....[84]....
        /*01cc*/ 	.word	0xffffffff


	//   ....[85]....
        /*01d0*/ 	.word	0xffffffff


	//   ....[86]....
        /*01d4*/ 	.word	0xffffffff


	//   ....[87]....
        /*01d8*/ 	.word	0xffffffff


	//   ....[88]....
        /*01dc*/ 	.word	0xffffffff


	//   ....[89]....
        /*01e0*/ 	.word	0xffffffff


	//   ....[90]....
        /*01e4*/ 	.word	0xffffffff


	//   ....[91]....
        /*01e8*/ 	.word	0xffffffff


	//   ....[92]....
        /*01ec*/ 	.word	0xffffffff


	//   ....[93]....
        /*01f0*/ 	.word	0xffffffff


	//   ....[94]....
        /*01f4*/ 	.word	0xffffffff


	//   ....[95]....
        /*01f8*/ 	.word	0xffffffff


	//   ....[96]....
        /*01fc*/ 	.word	0xffffffff


	//   ....[97]....
        /*0200*/ 	.word	0xffffffff


	//   ....[98]....
        /*0204*/ 	.word	0xffffffff


	//   ....[99]....
        /*0208*/ 	.word	0xffffffff


	//   ....[100]....
        /*020c*/ 	.word	0xffffffff


	//   ....[101]....
        /*0210*/ 	.word	0xffffffff


	//   ....[102]....
        /*0214*/ 	.word	0xffffffff


	//   ....[103]....
        /*0218*/ 	.word	0xffffffff


	//   ....[104]....
        /*021c*/ 	.word	0xffffffff


	//   ....[105]....
        /*0220*/ 	.word	0xffffffff


	//   ....[106]....
        /*0224*/ 	.word	0xffffffff


	//   ....[107]....
        /*0228*/ 	.word	0xffffffff


	//   ....[108]....
        /*022c*/ 	.word	0xffffffff


	//   ....[109]....
        /*0230*/ 	.word	0xffffffff


	//   ....[110]....
        /*0234*/ 	.word	0xffffffff


	//   ....[111]....
        /*0238*/ 	.word	0xffffffff


	//   ....[112]....
        /*023c*/ 	.word	0xffffffff


	//   ....[113]....
        /*0240*/ 	.word	0xffffffff


	//   ....[114]....
        /*0244*/ 	.word	0xffffffff


	//   ....[115]....
        /*0248*/ 	.word	0xffffffff


	//   ....[116]....
        /*024c*/ 	.word	0xffffffff


	//   ....[117]....
        /*0250*/ 	.word	0xffffffff


	//   ....[118]....
        /*0254*/ 	.word	0xffffffff


	//   ....[119]....
        /*0258*/ 	.word	0xffffffff


	//   ....[120]....
        /*025c*/ 	.word	0xffffffff


	//   ....[121]....
        /*0260*/ 	.word	0xffffffff


	//   ....[122]....
        /*0264*/ 	.word	0xffffffff


	//   ....[123]....
        /*0268*/ 	.word	0xffffffff


	//   ....[124]....
        /*026c*/ 	.word	0xffffffff


	//   ....[125]....
        /*0270*/ 	.word	0xffffffff


	//   ....[126]....
        /*0274*/ 	.word	0xffffffff


	//   ....[127]....
        /*0278*/ 	.word	0xffffffff


	//   ....[128]....
        /*027c*/ 	.word	0xffffffff


	//   ....[129]....
        /*0280*/ 	.word	0xffffffff


	//   ....[130]....
        /*0284*/ 	.word	0xffffffff


	//   ....[131]....
        /*0288*/ 	.word	0xffffffff


	//   ....[132]....
        /*028c*/ 	.word	0xffffffff


	//   ....[133]....
        /*0290*/ 	.word	0xffffffff


	//   ....[134]....
        /*0294*/ 	.word	0xffffffff


	//   ....[135]....
        /*0298*/ 	.word	0xffffffff


	//   ....[136]....
        /*029c*/ 	.word	0xffffffff


	//   ....[137]....
        /*02a0*/ 	.word	0xffffffff


	//   ....[138]....
        /*02a4*/ 	.word	0xffffffff


	//   ....[139]....
        /*02a8*/ 	.word	0xffffffff


	//   ....[140]....
        /*02ac*/ 	.word	0xffffffff


	//   ....[141]....
        /*02b0*/ 	.word	0xffffffff


	//   ....[142]....
        /*02b4*/ 	.word	0xffffffff


	//   ....[143]....
        /*02b8*/ 	.word	0xffffffff


	//   ....[144]....
        /*02bc*/ 	.word	0xffffffff


	//   ....[145]....
        /*02c0*/ 	.word	0xffffffff


	//   ....[146]....
        /*02c4*/ 	.word	0xffffffff


	//   ....[147]....
        /*02c8*/ 	.word	0xffffffff


	//   ....[148]....
        /*02cc*/ 	.word	0xffffffff


	//   ....[149]....
        /*02d0*/ 	.word	0xffffffff


	//   ....[150]....
        /*02d4*/ 	.word	0xffffffff


	//   ....[151]....
        /*02d8*/ 	.word	0xffffffff


	//   ....[152]....
        /*02dc*/ 	.word	0xffffffff


	//   ....[153]....
        /*02e0*/ 	.word	0xffffffff


	//   ....[154]....
        /*02e4*/ 	.word	0xffffffff


	//   ....[155]....
        /*02e8*/ 	.word	0xffffffff


	//   ....[156]....
        /*02ec*/ 	.word	0xffffffff


	//   ....[157]....
        /*02f0*/ 	.word	0xffffffff


	//   ....[158]....
        /*02f4*/ 	.word	0xffffffff


	//   ....[159]....
        /*02f8*/ 	.word	0xffffffff


	//   ....[160]....
        /*02fc*/ 	.word	0xffffffff


	//   ....[161]....
        /*0300*/ 	.word	0xffffffff


	//   ....[162]....
        /*0304*/ 	.word	0xffffffff


	//   ....[163]....
        /*0308*/ 	.word	0xffffffff


	//   ....[164]....
        /*030c*/ 	.word	0xffffffff


	//   ....[165]....
        /*0310*/ 	.word	0xffffffff


	//   ....[166]....
        /*0314*/ 	.word	0xffffffff


	//   ....[167]....
        /*0318*/ 	.word	0xffffffff


	//   ....[168]....
        /*031c*/ 	.word	0xffffffff


	//   ....[169]....
        /*0320*/ 	.word	0xffffffff


	//   ....[170]....
        /*0324*/ 	.word	0xffffffff


	//   ....[171]....
        /*0328*/ 	.word	0xffffffff


	//   ....[172]....
        /*032c*/ 	.word	0xffffffff


	//   ....[173]....
        /*0330*/ 	.word	0xffffffff


	//   ....[174]....
        /*0334*/ 	.word	0xffffffff


	//   ....[175]....
        /*0338*/ 	.word	0xffffffff


	//   ....[176]....
        /*033c*/ 	.word	0xffffffff


	//   ....[177]....
        /*0340*/ 	.word	0xffffffff


	//   ....[178]....
        /*0344*/ 	.word	0xffffffff


	//   ....[179]....
        /*0348*/ 	.word	0xffffffff


	//   ....[180]....
        /*034c*/ 	.word	0xffffffff


	//   ....[181]....
        /*0350*/ 	.word	0xffffffff


	//   ....[182]....
        /*0354*/ 	.word	0xffffffff


	//   ....[183]....
        /*0358*/ 	.word	0xffffffff


	//   ....[184]....
        /*035c*/ 	.word	0xffffffff


	//   ....[185]....
        /*0360*/ 	.word	0xffffffff


	//   ....[186]....
        /*0364*/ 	.word	0xffffffff


	//   ....[187]....
        /*0368*/ 	.word	0xffffffff


	//   ....[188]....
        /*036c*/ 	.word	0xffffffff


	//   ....[189]....
        /*0370*/ 	.word	0xffffffff


	//   ....[190]....
        /*0374*/ 	.word	0xffffffff


	//   ....[191]....
        /*0378*/ 	.word	0xffffffff


	//   ....[192]....
        /*037c*/ 	.word	0xffffffff


	//   ....[193]....
        /*0380*/ 	.word	0xffffffff


	//   ....[194]....
        /*0384*/ 	.word	0xffffffff


	//   ....[195]....
        /*0388*/ 	.word	0xffffffff


	//   ....[196]....
        /*038c*/ 	.word	0xffffffff


	//   ....[197]....
        /*0390*/ 	.word	0xffffffff


	//   ....[198]....
        /*0394*/ 	.word	0xffffffff


	//   ....[199]....
        /*0398*/ 	.word	0xffffffff


	//   ....[200]....
        /*039c*/ 	.word	0xffffffff


	//   ....[201]....
        /*03a0*/ 	.word	0xffffffff


	//   ....[202]....
        /*03a4*/ 	.word	0xffffffff


	//   ....[203]....
        /*03a8*/ 	.word	0xffffffff


	//   ....[204]....
        /*03ac*/ 	.word	0xffffffff


	//   ....[205]....
        /*03b0*/ 	.word	0xffffffff


	//   ....[206]....
        /*03b4*/ 	.word	0xffffffff


	//   ....[207]....
        /*03b8*/ 	.word	0xffffffff


	//   ....[208]....
        /*03bc*/ 	.word	0xffffffff


	//   ....[209]....
        /*03c0*/ 	.word	0xffffffff


	//   ....[210]....
        /*03c4*/ 	.word	0xffffffff


	//   ....[211]....
        /*03c8*/ 	.word	0xffffffff


	//   ....[212]....
        /*03cc*/ 	.word	0xffffffff


	//   ....[213]....
        /*03d0*/ 	.word	0xffffffff


	//   ....[214]....
        /*03d4*/ 	.word	0xffffffff


	//   ....[215]....
        /*03d8*/ 	.word	0xffffffff


	//   ....[216]....
        /*03dc*/ 	.word	0xffffffff


	//   ....[217]....
        /*03e0*/ 	.word	0xffffffff


	//   ....[218]....
        /*03e4*/ 	.word	0xffffffff


	//   ....[219]....
        /*03e8*/ 	.word	0xffffffff


	//   ....[220]....
        /*03ec*/ 	.word	0xffffffff


	//   ....[221]....
        /*03f0*/ 	.word	0xffffffff


	//   ....[222]....
        /*03f4*/ 	.word	0xffffffff


	//   ....[223]....
        /*03f8*/ 	.word	0xffffffff


	//   ....[224]....
        /*03fc*/ 	.word	0xffffffff


	//   ....[225]....
        /*0400*/ 	.word	0xffffffff


	//   ....[226]....
        /*0404*/ 	.word	0xffffffff


	//   ....[227]....
        /*0408*/ 	.word	0xffffffff


	//   ....[228]....
        /*040c*/ 	.word	0xffffffff


	//   ....[229]....
        /*0410*/ 	.word	0xffffffff


	//   ....[230]....
        /*0414*/ 	.word	0xffffffff


	//   ....[231]....
        /*0418*/ 	.word	0xffffffff


	//   ....[232]....
        /*041c*/ 	.word	0xffffffff


	//   ....[233]....
        /*0420*/ 	.word	0xffffffff


	//   ....[234]....
        /*0424*/ 	.word	0xffffffff


	//   ....[235]....
        /*0428*/ 	.word	0xffffffff


	//   ....[236]....
        /*042c*/ 	.word	0xffffffff


	//   ....[237]....
        /*0430*/ 	.word	0xffffffff


	//   ....[238]....
        /*0434*/ 	.word	0xffffffff


	//   ....[239]....
        /*0438*/ 	.word	0xffffffff


	//   ....[240]....
        /*043c*/ 	.word	0xffffffff


	//   ....[241]....
        /*0440*/ 	.word	0xffffffff


	//   ....[242]....
        /*0444*/ 	.word	0xffffffff


	//   ....[243]....
        /*0448*/ 	.word	0xffffffff


	//   ....[244]....
        /*044c*/ 	.word	0xffffffff


	//   ....[245]....
        /*0450*/ 	.word	0xffffffff


	//   ....[246]....
        /*0454*/ 	.word	0xffffffff


	//   ....[247]....
        /*0458*/ 	.word	0xffffffff


	//   ....[248]....
        /*045c*/ 	.word	0xffffffff


	//   ....[249]....
        /*0460*/ 	.word	0xffffffff


	//   ....[250]....
        /*0464*/ 	.word	0xffffffff


	//   ....[251]....
        /*0468*/ 	.word	0xffffffff


	//   ....[252]....
        /*046c*/ 	.word	0xffffffff


	//   ....[253]....
        /*0470*/ 	.word	0xffffffff


	//   ....[254]....
        /*0474*/ 	.word	0xffffffff


	//   ....[255]....
        /*0478*/ 	.word	0xffffffff


	//   ....[0]....
        /*047c*/ 	.word	0xffffffff


	//   ....[1]....
        /*0480*/ 	.word	0xffffffff


	//   ....[2]....
        /*0484*/ 	.word	0xffffffff


	//   ....[3]....
        /*0488*/ 	.word	0xffffffff


	//   ....[4]....
        /*048c*/ 	.word	0xffffffff


	//   ....[5]....
        /*0490*/ 	.word	0xffffffff


	//   ....[6]....
        /*0494*/ 	.word	0xffffffff


	//   ....[7]....
        /*0498*/ 	.word	0xffffffff


	//   ....[8]....
        /*049c*/ 	.word	0xffffffff


	//   ....[9]....
        /*04a0*/ 	.word	0xffffffff


	//   ....[10]....
        /*04a4*/ 	.word	0xffffffff


	//   ....[11]....
        /*04a8*/ 	.word	0xffffffff


	//   ....[12]....
        /*04ac*/ 	.word	0xffffffff


	//   ....[13]....
        /*04b0*/ 	.word	0xffffffff


	//   ....[14]....
        /*04b4*/ 	.word	0xffffffff


	//   ....[15]....
        /*04b8*/ 	.word	0xffffffff


	//   ....[16]....
        /*04bc*/ 	.word	0xffffffff


	//   ....[17]....
        /*04c0*/ 	.word	0xffffffff


	//   ....[18]....
        /*04c4*/ 	.word	0xffffffff


	//   ....[19]....
        /*04c8*/ 	.word	0xffffffff


	//   ....[20]....
        /*04cc*/ 	.word	0xffffffff


	//   ....[21]....
        /*04d0*/ 	.word	0xffffffff


	//   ....[22]....
        /*04d4*/ 	.word	0xffffffff


	//   ....[23]....
        /*04d8*/ 	.word	0xffffffff


	//   ....[24]....
        /*04dc*/ 	.word	0xffffffff


	//   ....[25]....
        /*04e0*/ 	.word	0xffffffff


	//   ....[26]....
        /*04e4*/ 	.word	0xffffffff


	//   ....[27]....
        /*04e8*/ 	.word	0xffffffff


	//   ....[28]....
        /*04ec*/ 	.word	0xffffffff


	//   ....[29]....
        /*04f0*/ 	.word	0xffffffff


	//   ....[30]....
        /*04f4*/ 	.word	0xffffffff


	//   ....[31]....
        /*04f8*/ 	.word	0xffffffff


	//   ....[32]....
        /*04fc*/ 	.word	0xffffffff


	//   ....[33]....
        /*0500*/ 	.word	0xffffffff


	//   ....[34]....
        /*0504*/ 	.word	0xffffffff


	//   ....[35]....
        /*0508*/ 	.word	0xffffffff


	//   ....[36]....
        /*050c*/ 	.word	0xffffffff


	//   ....[37]....
        /*0510*/ 	.word	0xffffffff


	//   ....[38]....
        /*0514*/ 	.word	0xffffffff


	//   ....[39]....
        /*0518*/ 	.word	0xffffffff


	//   ....[40]....
        /*051c*/ 	.word	0xffffffff


	//   ....[41]....
        /*0520*/ 	.word	0xffffffff


	//   ....[42]....
        /*0524*/ 	.word	0xffffffff


	//   ....[43]....
        /*0528*/ 	.word	0xffffffff


	//   ....[44]....
        /*052c*/ 	.word	0xffffffff


	//   ....[45]....
        /*0530*/ 	.word	0xffffffff


	//   ....[46]....
        /*0534*/ 	.word	0xffffffff


	//   ....[47]....
        /*0538*/ 	.word	0xffffffff


	//   ....[48]....
        /*053c*/ 	.word	0xffffffff


	//   ....[49]....
        /*0540*/ 	.word	0xffffffff


	//   ....[50]....
        /*0544*/ 	.word	0xffffffff


	//   ....[51]....
        /*0548*/ 	.word	0xffffffff


	//   ....[52]....
        /*054c*/ 	.word	0xffffffff


	//   ....[53]....
        /*0550*/ 	.word	0xffffffff


	//   ....[54]....
        /*0554*/ 	.word	0xffffffff


	//   ....[55]....
        /*0558*/ 	.word	0xffffffff


	//   ....[56]....
        /*055c*/ 	.word	0xffffffff


	//   ....[57]....
        /*0560*/ 	.word	0xffffffff


	//   ....[58]....
        /*0564*/ 	.word	0xffffffff


	//   ....[59]....
        /*0568*/ 	.word	0xffffffff


	//   ....[60]....
        /*056c*/ 	.word	0xffffffff


	//   ....[61]....
        /*0570*/ 	.word	0xffffffff


	//   ....[62]....
        /*0574*/ 	.word	0xffffffff


	//   ....[63]....
        /*0578*/ 	.word	0xffffffff


	//   ....[64]....
        /*057c*/ 	.word	0xffffffff


	//   ....[65]....
        /*0580*/ 	.word	0xffffffff


	//   ....[66]....
        /*0584*/ 	.word	0xffffffff


	//   ....[67]....
        /*0588*/ 	.word	0xffffffff


	//   ....[68]....
        /*058c*/ 	.word	0xffffffff


	//   ....[69]....
        /*0590*/ 	.word	0xffffffff


	//   ....[70]....
        /*0594*/ 	.word	0xffffffff


	//   ....[71]....
        /*0598*/ 	.word	0xffffffff


	//   ....[72]....
        /*059c*/ 	.word	0xffffffff


	//   ....[73]....
        /*05a0*/ 	.word	0xffffffff


	//   ....[74]....
        /*05a4*/ 	.word	0xffffffff


	//   ....[75]....
        /*05a8*/ 	.word	0xffffffff


	//   ....[76]....
        /*05ac*/ 	.word	0xffffffff


	//   ....[77]....
        /*05b0*/ 	.word	0xffffffff


	//   ....[78]....
        /*05b4*/ 	.word	0xffffffff


	//   ....[79]....
        /*05b8*/ 	.word	0xffffffff


	//   ....[80]....
        /*05bc*/ 	.word	0xffffffff


	//   ....[81]....
        /*05c0*/ 	.word	0xffffffff


	//   ....[82]....
        /*05c4*/ 	.word	0xffffffff


	//   ....[83]....
        /*05c8*/ 	.word	0xffffffff


	//   ....[84]....
        /*05cc*/ 	.word	0xffffffff


	//   ....[85]....
        /*05d0*/ 	.word	0xffffffff


	//   ....[86]....
        /*05d4*/ 	.word	0xffffffff


	//   ....[87]....
        /*05d8*/ 	.word	0xffffffff


	//   ....[88]....
        /*05dc*/ 	.word	0xffffffff


	//   ....[89]....
        /*05e0*/ 	.word	0xffffffff


	//   ....[90]....
        /*05e4*/ 	.word	0xffffffff


	//   ....[91]....
        /*05e8*/ 	.word	0xffffffff


	//   ....[92]....
        /*05ec*/ 	.word	0xffffffff


	//   ....[93]....
        /*05f0*/ 	.word	0xffffffff


	//   ....[94]....
        /*05f4*/ 	.word	0xffffffff


	//   ....[95]....
        /*05f8*/ 	.word	0xffffffff


	//   ....[96]....
        /*05fc*/ 	.word	0xffffffff


	//   ....[97]....
        /*0600*/ 	.word	0xffffffff


	//   ....[98]....
        /*0604*/ 	.word	0xffffffff


	//   ....[99]....
        /*0608*/ 	.word	0xffffffff


	//   ....[100]....
        /*060c*/ 	.word	0xffffffff


	//   ....[101]....
        /*0610*/ 	.word	0xffffffff


	//   ....[102]....
        /*0614*/ 	.word	0xffffffff


	//   ....[103]....
        /*0618*/ 	.word	0xffffffff


	//   ....[104]....
        /*061c*/ 	.word	0xffffffff


	//   ....[105]....
        /*0620*/ 	.word	0xffffffff


	//   ....[106]....
        /*0624*/ 	.word	0xffffffff


	//   ....[107]....
        /*0628*/ 	.word	0xffffffff


	//   ....[108]....
        /*062c*/ 	.word	0xffffffff


	//   ....[109]....
        /*0630*/ 	.word	0xffffffff


	//   ....[110]....
        /*0634*/ 	.word	0xffffffff


	//   ....[111]....
        /*0638*/ 	.word	0xffffffff


	//   ....[112]....
        /*063c*/ 	.word	0xffffffff


	//   ....[113]....
        /*0640*/ 	.word	0xffffffff


	//   ....[114]....
        /*0644*/ 	.word	0xffffffff


	//   ....[115]....
        /*0648*/ 	.word	0xffffffff


	//   ....[116]....
        /*064c*/ 	.word	0xffffffff


	//   ....[117]....
        /*0650*/ 	.word	0xffffffff


	//   ....[118]....
        /*0654*/ 	.word	0xffffffff


	//   ....[119]....
        /*0658*/ 	.word	0xffffffff


	//   ....[120]....
        /*065c*/ 	.word	0xffffffff


	//   ....[121]....
        /*0660*/ 	.word	0xffffffff


	//   ....[122]....
        /*0664*/ 	.word	0xffffffff


	//   ....[123]....
        /*0668*/ 	.word	0xffffffff


	//   ....[124]....
        /*066c*/ 	.word	0xffffffff


	//   ....[125]....
        /*0670*/ 	.word	0xffffffff


	//   ....[126]....
        /*0674*/ 	.word	0xffffffff


	//   ....[127]....
        /*0678*/ 	.word	0xffffffff


	//   ....[128]....
        /*067c*/ 	.word	0xffffffff


	//   ....[129]....
        /*0680*/ 	.word	0xffffffff


	//   ....[130]....
        /*0684*/ 	.word	0xffffffff


	//   ....[131]....
        /*0688*/ 	.word	0xffffffff


	//   ....[132]....
        /*068c*/ 	.word	0xffffffff


	//   ....[133]....
        /*0690*/ 	.word	0xffffffff


	//   ....[134]....
        /*0694*/ 	.word	0xffffffff


	//   ....[135]....
        /*0698*/ 	.word	0xffffffff


	//   ....[136]....
        /*069c*/ 	.word	0xffffffff


	//   ....[137]....
        /*06a0*/ 	.word	0xffffffff


	//   ....[138]....
        /*06a4*/ 	.word	0xffffffff


	//   ....[139]....
        /*06a8*/ 	.word	0xffffffff


	//   ....[140]....
        /*06ac*/ 	.word	0xffffffff


	//   ....[141]....
        /*06b0*/ 	.word	0xffffffff


	//   ....[142]....
        /*06b4*/ 	.word	0xffffffff


	//   ....[143]....
        /*06b8*/ 	.word	0xffffffff


	//   ....[144]....
        /*06bc*/ 	.word	0xffffffff


	//   ....[145]....
        /*06c0*/ 	.word	0xffffffff


	//   ....[146]....
        /*06c4*/ 	.word	0xffffffff


	//   ....[147]....
        /*06c8*/ 	.word	0xffffffff


	//   ....[148]....
        /*06cc*/ 	.word	0xffffffff


	//   ....[149]....
        /*06d0*/ 	.word	0xffffffff


	//   ....[150]....
        /*06d4*/ 	.word	0xffffffff


	//   ....[151]....
        /*06d8*/ 	.word	0xffffffff


	//   ....[152]....
        /*06dc*/ 	.word	0xffffffff


	//   ....[153]....
        /*06e0*/ 	.word	0xffffffff


	//   ....[154]....
        /*06e4*/ 	.word	0xffffffff


	//   ....[155]....
        /*06e8*/ 	.word	0xffffffff


	//   ....[156]....
        /*06ec*/ 	.word	0xffffffff


	//   ....[157]....
        /*06f0*/ 	.word	0xffffffff


	//   ....[158]....
        /*06f4*/ 	.word	0xffffffff


	//   ....[159]....
        /*06f8*/ 	.word	0xffffffff


	//   ....[160]....
        /*06fc*/ 	.word	0xffffffff


	//   ....[161]....
        /*0700*/ 	.word	0xffffffff


	//   ....[162]....
        /*0704*/ 	.word	0xffffffff


	//   ....[163]....
        /*0708*/ 	.word	0xffffffff


	//   ....[164]....
        /*070c*/ 	.word	0xffffffff


	//   ....[165]....
        /*0710*/ 	.word	0xffffffff


	//   ....[166]....
        /*0714*/ 	.word	0xffffffff


	//   ....[167]....
        /*0718*/ 	.word	0xffffffff


	//   ....[168]....
        /*071c*/ 	.word	0xffffffff


	//   ....[169]....
        /*0720*/ 	.word	0xffffffff


	//   ....[170]....
        /*0724*/ 	.word	0xffffffff


	//   ....[171]....
        /*0728*/ 	.word	0xffffffff


	//   ....[172]....
        /*072c*/ 	.word	0xffffffff


	//   ....[173]....
        /*0730*/ 	.word	0xffffffff


	//   ....[174]....
        /*0734*/ 	.word	0xffffffff


	//   ....[175]....
        /*0738*/ 	.word	0xffffffff


	//   ....[176]....
        /*073c*/ 	.word	0xffffffff


	//   ....[177]....
        /*0740*/ 	.word	0xffffffff


	//   ....[178]....
        /*0744*/ 	.word	0xffffffff


	//   ....[179]....
        /*0748*/ 	.word	0xffffffff


	//   ....[180]....
        /*074c*/ 	.word	0xffffffff


	//   ....[181]....
        /*0750*/ 	.word	0xffffffff


	//   ....[182]....
        /*0754*/ 	.word	0xffffffff


	//   ....[183]....
        /*0758*/ 	.word	0xffffffff


	//   ....[184]....
        /*075c*/ 	.word	0xffffffff


	//   ....[185]....
        /*0760*/ 	.word	0xffffffff


	//   ....[186]....
        /*0764*/ 	.word	0xffffffff


	//   ....[187]....
        /*0768*/ 	.word	0xffffffff


	//   ....[188]....
        /*076c*/ 	.word	0xffffffff


	//   ....[189]....
        /*0770*/ 	.word	0xffffffff


	//   ....[190]....
        /*0774*/ 	.word	0xffffffff


	//   ....[191]....
        /*0778*/ 	.word	0xffffffff


	//   ....[192]....
        /*077c*/ 	.word	0xffffffff


	//   ....[193]....
        /*0780*/ 	.word	0xffffffff


	//   ....[194]....
        /*0784*/ 	.word	0xffffffff


	//   ....[195]....
        /*0788*/ 	.word	0xffffffff


	//   ....[196]....
        /*078c*/ 	.word	0xffffffff


	//   ....[197]....
        /*0790*/ 	.word	0xffffffff


	//   ....[198]....
        /*0794*/ 	.word	0xffffffff


	//   ....[199]....
        /*0798*/ 	.word	0xffffffff


	//   ....[200]....
        /*079c*/ 	.word	0xffffffff


	//   ....[201]....
        /*07a0*/ 	.word	0xffffffff


	//   ....[202]....
        /*07a4*/ 	.word	0xffffffff


	//   ....[203]....
        /*07a8*/ 	.word	0xffffffff


	//   ....[204]....
        /*07ac*/ 	.word	0xffffffff


	//   ....[205]....
        /*07b0*/ 	.word	0xffffffff


	//   ....[206]....
        /*07b4*/ 	.word	0xffffffff


	//   ....[207]....
        /*07b8*/ 	.word	0xffffffff


	//   ....[208]....
        /*07bc*/ 	.word	0xffffffff


	//   ....[209]....
        /*07c0*/ 	.word	0xffffffff


	//   ....[210]....
        /*07c4*/ 	.word	0xffffffff


	//   ....[211]....
        /*07c8*/ 	.word	0xffffffff


	//   ....[212]....
        /*07cc*/ 	.word	0xffffffff


	//   ....[213]....
        /*07d0*/ 	.word	0xffffffff


	//   ....[214]....
        /*07d4*/ 	.word	0xffffffff


	//   ....[215]....
        /*07d8*/ 	.word	0xffffffff


	//   ....[216]....
        /*07dc*/ 	.word	0xffffffff


	//   ....[217]....
        /*07e0*/ 	.word	0xffffffff


	//   ....[218]....
        /*07e4*/ 	.word	0xffffffff


	//   ....[219]....
        /*07e8*/ 	.word	0xffffffff


	//   ....[220]....
        /*07ec*/ 	.word	0xffffffff


	//   ....[221]....
        /*07f0*/ 	.word	0xffffffff


	//   ....[222]....
        /*07f4*/ 	.word	0xffffffff


	//   ....[223]....
        /*07f8*/ 	.word	0xffffffff


	//   ....[224]....
        /*07fc*/ 	.word	0xffffffff


	//   ....[225]....
        /*0800*/ 	.word	0xffffffff


	//   ....[226]....
        /*0804*/ 	.word	0xffffffff


	//   ....[227]....
        /*0808*/ 	.word	0xffffffff


	//   ....[228]....
        /*080c*/ 	.word	0xffffffff


	//   ....[229]....
        /*0810*/ 	.word	0xffffffff


	//   ....[230]....
        /*0814*/ 	.word	0xffffffff


	//   ....[231]....
        /*0818*/ 	.word	0xffffffff


	//   ....[232]....
        /*081c*/ 	.word	0xffffffff


	//   ....[233]....
        /*0820*/ 	.word	0xffffffff


	//----- nvinfo : EIATTR_COOP_GROUP_INSTR_OFFSETS
	.align		4
.L_616:
        /*0824*/ 	.byte	0x04, 0x28
        /*0826*/ 	.short	(.L_618 - .L_617)


	//   ....[0]....
.L_617:
        /*0828*/ 	.word	0x000026e0


	//   ....[1]....
        /*082c*/ 	.word	0x00002720


	//   ....[2]....
        /*0830*/ 	.word	0x00002730


	//   ....[3]....
        /*0834*/ 	.word	0x00002740


	//   ....[4]....
        /*0838*/ 	.word	0x00002750


	//   ....[5]....
        /*083c*/ 	.word	0x00002760


	//   ....[6]....
        /*0840*/ 	.word	0x00002770


	//   ....[7]....
        /*0844*/ 	.word	0x00002790


	//   ....[8]....
        /*0848*/ 	.word	0x000027a0


	//   ....[9]....
        /*084c*/ 	.word	0x000027b0


	//   ....[10]....
        /*0850*/ 	.word	0x000027c0


	//   ....[11]....
        /*0854*/ 	.word	0x000027d0


	//   ....[12]....
        /*0858*/ 	.word	0x000027e0


	//   ....[13]....
        /*085c*/ 	.word	0x000027f0


	//   ....[14]....
        /*0860*/ 	.word	0x00002800


	//   ....[15]....
        /*0864*/ 	.word	0x00002810


	//   ....[16]....
        /*0868*/ 	.word	0x00002830


	//   ....[17]....
        /*086c*/ 	.word	0x00002840


	//   ....[18]....
        /*0870*/ 	.word	0x00002880


	//   ....[19]....
        /*0874*/ 	.word	0x00002890


	//   ....[20]....
        /*0878*/ 	.word	0x000028c0


	//   ....[21]....
        /*087c*/ 	.word	0x000028d0


	//   ....[22]....
        /*0880*/ 	.word	0x000028e0


	//   ....[23]....
        /*0884*/ 	.word	0x000028f0


	//   ....[24]....
        /*0888*/ 	.word	0x00002900


	//   ....[25]....
        /*088c*/ 	.word	0x00002920


	//   ....[26]....
        /*0890*/ 	.word	0x00002930


	//   ....[27]....
        /*0894*/ 	.word	0x00002940


	//   ....[28]....
        /*0898*/ 	.word	0x00002960


	//   ....[29]....
        /*089c*/ 	.word	0x00002970


	//   ....[30]....
        /*08a0*/ 	.word	0x00002990


	//   ....[31]....
        /*08a4*/ 	.word	0x000029a0


	//   ....[32]....
        /*08a8*/ 	.word	0x00002a10


	//   ....[33]....
        /*08ac*/ 	.word	0x00002a30


	//   ....[34]....
        /*08b0*/ 	.word	0x00002a50


	//   ....[35]....
        /*08b4*/ 	.word	0x00002a80


	//   ....[36]....
        /*08b8*/ 	.word	0x00002aa0


	//   ....[37]....
        /*08bc*/ 	.word	0x00002ac0


	//   ....[38]....
        /*08c0*/ 	.word	0x00002ad0


	//   ....[39]....
        /*08c4*/ 	.word	0x00002ae0


	//   ....[40]....
        /*08c8*/ 	.word	0x00002b10


	//   ....[41]....
        /*08cc*/ 	.word	0x00002b30


	//   ....[42]....
        /*08d0*/ 	.word	0x00002b60


	//   ....[43]....
        /*08d4*/ 	.word	0x00002b70


	//   ....[44]....
        /*08d8*/ 	.word	0x00002b80


	//   ....[45]....
        /*08dc*/ 	.word	0x00002b90


	//   ....[46]....
        /*08e0*/ 	.word	0x00002bb0


	//   ....[47]....
        /*08e4*/ 	.word	0x00002bc0


	//   ....[48]....
        /*08e8*/ 	.word	0x00002c00


	//   ....[49]....
        /*08ec*/ 	.word	0x00002c30


	//   ....[50]....
        /*08f0*/ 	.word	0x00002c50


	//   ....[51]....
        /*08f4*/ 	.word	0x00002c60


	//   ....[52]....
        /*08f8*/ 	.word	0x00002c80


	//   ....[53]....
        /*08fc*/ 	.word	0x00002c90


	//   ....[54]....
        /*0900*/ 	.word	0x00002ca0


	//   ....[55]....
        /*0904*/ 	.word	0x00002cb0


	//   ....[56]....
        /*0908*/ 	.word	0x00002d30


	//   ....[57]....
        /*090c*/ 	.word	0x00002d80


	//   ....[58]....
        /*0910*/ 	.word	0x00002db0


	//   ....[59]....
        /*0914*/ 	.word	0x00002dc0


	//   ....[60]....
        /*0918*/ 	.word	0x00002de0


	//   ....[61]....
        /*091c*/ 	.word	0x00002df0


	//   ....[62]....
        /*0920*/ 	.word	0x00002e00


	//   ....[63]....
        /*0924*/ 	.word	0x00002e10


	//   ....[64]....
        /*0928*/ 	.word	0x00002e30


	//   ....[65]....
        /*092c*/ 	.word	0x00002e40


	//   ....[66]....
        /*0930*/ 	.word	0x00002e50


	//   ....[67]....
        /*0934*/ 	.word	0x00002e60


	//   ....[68]....
        /*0938*/ 	.word	0x00002e80


	//   ....[69]....
        /*093c*/ 	.word	0x00002e90


	//   ....[70]....
        /*0940*/ 	.word	0x00002ea0


	//   ....[71]....
        /*0944*/ 	.word	0x00002eb0


	//   ....[72]....
        /*0948*/ 	.word	0x00002f30


	//   ....[73]....
        /*094c*/ 	.word	0x00002f60


	//   ....[74]....
        /*0950*/ 	.word	0x00002f80


	//   ....[75]....
        /*0954*/ 	.word	0x00002f90


	//   ....[76]....
        /*0958*/ 	.word	0x00002fc0


	//   ....[77]....
        /*095c*/ 	.word	0x00002fd0


	//   ....[78]....
        /*0960*/ 	.word	0x00002fe0


	//   ....[79]....
        /*0964*/ 	.word	0x00002ff0


	//   ....[80]....
        /*0968*/ 	.word	0x00003010


	//   ....[81]....
        /*096c*/ 	.word	0x00003020


	//   ....[82]....
        /*0970*/ 	.word	0x00003040


	//   ....[83]....
        /*0974*/ 	.word	0x00003060


	//   ....[84]....
        /*0978*/ 	.word	0x00003080


	//   ....[85]....
        /*097c*/ 	.word	0x00003090


	//   ....[86]....
        /*0980*/ 	.word	0x000030d0


	//   ....[87]....
        /*0984*/ 	.word	0x000030f0


	//   ....[88]....
        /*0988*/ 	.word	0x00003140


	//   ....[89]....
        /*098c*/ 	.word	0x00003170


	//   ....[90]....
        /*0990*/ 	.word	0x00003180


	//   ....[91]....
        /*0994*/ 	.word	0x00003190


	//   ....[92]....
        /*0998*/ 	.word	0x000031a0


	//   ....[93]....
        /*099c*/ 	.word	0x000031b0


	//   ....[94]....
        /*09a0*/ 	.word	0x000031c0


	//   ....[95]....
        /*09a4*/ 	.word	0x000031d0


	//   ....[96]....
        /*09a8*/ 	.word	0x000031e0


	//   ....[97]....
        /*09ac*/ 	.word	0x000031f0


	//   ....[98]....
        /*09b0*/ 	.word	0x000073d0


	//   ....[99]....
        /*09b4*/ 	.word	0x00007410


	//   ....[100]....
        /*09b8*/ 	.word	0x00007430


	//   ....[101]....
        /*09bc*/ 	.word	0x00007440


	//   ....[102]....
        /*09c0*/ 	.word	0x00007450


	//   ....[103]....
        /*09c4*/ 	.word	0x00007460


	//   ....[104]....
        /*09c8*/ 	.word	0x00007470


	//   ....[105]....
        /*09cc*/ 	.word	0x00007490


	//   ....[106]....
        /*09d0*/ 	.word	0x000074a0


	//   ....[107]....
        /*09d4*/ 	.word	0x000074b0


	//   ....[108]....
        /*09d8*/ 	.word	0x000074c0


	//   ....[109]....
        /*09dc*/ 	.word	0x000074d0


	//   ....[110]....
        /*09e0*/ 	.word	0x000074e0


	//   ....[111]....
        /*09e4*/ 	.word	0x000074f0


	//   ....[112]....
        /*09e8*/ 	.word	0x00007500


	//   ....[113]....
        /*09ec*/ 	.word	0x00007510


	//   ....[114]....
        /*09f0*/ 	.word	0x00007530


	//   ....[115]....
        /*09f4*/ 	.word	0x00007540


	//   ....[116]....
        /*09f8*/ 	.word	0x00007580


	//   ....[117]....
        /*09fc*/ 	.word	0x00007590


	//   ....[118]....
        /*0a00*/ 	.word	0x000075c0


	//   ....[119]....
        /*0a04*/ 	.word	0x000075d0


	//   ....[120]....
        /*0a08*/ 	.word	0x000075e0


	//   ....[121]....
        /*0a0c*/ 	.word	0x000075f0


	//   ....[122]....
        /*0a10*/ 	.word	0x00007600


	//   ....[123]....
        /*0a14*/ 	.word	0x00007620


	//   ....[124]....
        /*0a18*/ 	.word	0x00007630


	//   ....[125]....
        /*0a1c*/ 	.word	0x00007640


	//   ....[126]....
        /*0a20*/ 	.word	0x00007660


	//   ....[127]....
        /*0a24*/ 	.word	0x00007670


	//   ....[128]....
        /*0a28*/ 	.word	0x00007690


	//   ....[129]....
        /*0a2c*/ 	.word	0x000076a0


	//   ....[130]....
        /*0a30*/ 	.word	0x00007710


	//   ....[131]....
        /*0a34*/ 	.word	0x00007730


	//   ....[132]....
        /*0a38*/ 	.word	0x00007750


	//   ....[133]....
        /*0a3c*/ 	.word	0x00007780


	//   ....[134]....
        /*0a40*/ 	.word	0x000077a0


	//   ....[135]....
        /*0a44*/ 	.word	0x000077c0


	//   ....[136]....
        /*0a48*/ 	.word	0x000077d0


	//   ....[137]....
        /*0a4c*/ 	.word	0x000077e0


	//   ....[138]....
        /*0a50*/ 	.word	0x00007810


	//   ....[139]....
        /*0a54*/ 	.word	0x00007830


	//   ....[140]....
        /*0a58*/ 	.word	0x00007860


	//   ....[141]....
        /*0a5c*/ 	.word	0x00007870


	//   ....[142]....
        /*0a60*/ 	.word	0x00007880


	//   ....[143]....
        /*0a64*/ 	.word	0x00007890


	//   ....[144]....
        /*0a68*/ 	.word	0x000078b0


	//   ....[145]....
        /*0a6c*/ 	.word	0x000078c0


	//   ....[146]....
        /*0a70*/ 	.word	0x00007900


	//   ....[147]....
        /*0a74*/ 	.word	0x00007930


	//   ....[148]....
        /*0a78*/ 	.word	0x00007950


	//   ....[149]....
        /*0a7c*/ 	.word	0x00007960


	//   ....[150]....
        /*0a80*/ 	.word	0x00007980


	//   ....[151]....
        /*0a84*/ 	.word	0x00007990


	//   ....[152]....
        /*0a88*/ 	.word	0x000079a0


	//   ....[153]....
        /*0a8c*/ 	.word	0x000079b0


	//   ....[154]....
        /*0a90*/ 	.word	0x00007a30


	//   ....[155]....
        /*0a94*/ 	.word	0x00007a80


	//   ....[156]....
        /*0a98*/ 	.word	0x00007ab0


	//   ....[157]....
        /*0a9c*/ 	.word	0x00007ac0


	//   ....[158]....
        /*0aa0*/ 	.word	0x00007ae0


	//   ....[159]....
        /*0aa4*/ 	.word	0x00007af0


	//   ....[160]....
        /*0aa8*/ 	.word	0x00007b00


	//   ....[161]....
        /*0aac*/ 	.word	0x00007b10


	//   ....[162]....
        /*0ab0*/ 	.word	0x00007b30


	//   ....[163]....
        /*0ab4*/ 	.word	0x00007b40


	//   ....[164]....
        /*0ab8*/ 	.word	0x00007b50


	//   ....[165]....
        /*0abc*/ 	.word	0x00007b60


	//   ....[166]....
        /*0ac0*/ 	.word	0x00007b80


	//   ....[167]....
        /*0ac4*/ 	.word	0x00007b90


	//   ....[168]....
        /*0ac8*/ 	.word	0x00007ba0


	//   ....[169]....
        /*0acc*/ 	.word	0x00007bb0


	//   ....[170]....
        /*0ad0*/ 	.word	0x00007c30


	//   ....[171]....
        /*0ad4*/ 	.word	0x00007c60


	//   ....[172]....
        /*0ad8*/ 	.word	0x00007c80


	//   ....[173]....
        /*0adc*/ 	.word	0x00007c90


	//   ....[174]....
        /*0ae0*/ 	.word	0x00007cc0


	//   ....[175]....
        /*0ae4*/ 	.word	0x00007cd0


	//   ....[176]....
        /*0ae8*/ 	.word	0x00007ce0


	//   ....[177]....
        /*0aec*/ 	.word	0x00007cf0


	//   ....[178]....
        /*0af0*/ 	.word	0x00007d10


	//   ....[179]....
        /*0af4*/ 	.word	0x00007d20


	//   ....[180]....
        /*0af8*/ 	.word	0x00007d40


	//   ....[181]....
        /*0afc*/ 	.word	0x00007d60


	//   ....[182]....
        /*0b00*/ 	.word	0x00007d80


	//   ....[183]....
        /*0b04*/ 	.word	0x00007d90


	//   ....[184]....
        /*0b08*/ 	.word	0x00007dd0


	//   ....[185]....
        /*0b0c*/ 	.word	0x00007df0


	//   ....[186]....
        /*0b10*/ 	.word	0x00007e20


	//   ....[187]....
        /*0b14*/ 	.word	0x00007e40


	//   ....[188]....
        /*0b18*/ 	.word	0x00007e60


	//   ....[189]....
        /*0b1c*/ 	.word	0x00007e70


	//   ....[190]....
        /*0b20*/ 	.word	0x00007e80


	//   ....[191]....
        /*0b24*/ 	.word	0x00007e90


	//   ....[192]....
        /*0b28*/ 	.word	0x00007ea0


	//   ....[193]....
        /*0b2c*/ 	.word	0x00007eb0


	//   ....[194]....
        /*0b30*/ 	.word	0x00007ec0


	//   ....[195]....
        /*0b34*/ 	.word	0x00007ed0


	//   ....[196]....
        /*0b38*/ 	.word	0x0000c0a0


	//   ....[197]....
        /*0b3c*/ 	.word	0x0000c0e0


	//   ....[198]....
        /*0b40*/ 	.word	0x0000c100


	//   ....[199]....
        /*0b44*/ 	.word	0x0000c110


	//   ....[200]....
        /*0b48*/ 	.word	0x0000c120


	//   ....[201]....
        /*0b4c*/ 	.word	0x0000c130


	//   ....[202]....
        /*0b50*/ 	.word	0x0000c140


	//   ....[203]....
        /*0b54*/ 	.word	0x0000c160


	//   ....[204]....
        /*0b58*/ 	.word	0x0000c170


	//   ....[205]....
        /*0b5c*/ 	.word	0x0000c180


	//   ....[206]....
        /*0b60*/ 	.word	0x0000c190


	//   ....[207]....
        /*0b64*/ 	.word	0x0000c1a0


	//   ....[208]....
        /*0b68*/ 	.word	0x0000c1c0


	//   ....[209]....
        /*0b6c*/ 	.word	0x0000c1d0


	//   ....[210]....
        /*0b70*/ 	.word	0x0000c1f0


	//   ....[211]....
        /*0b74*/ 	.word	0x0000c200


	//   ....[212]....
        /*0b78*/ 	.word	0x0000c210


	//   ....[213]....
        /*0b7c*/ 	.word	0x0000c220


	//   ....[214]....
        /*0b80*/ 	.word	0x0000c230


	//   ....[215]....
        /*0b84*/ 	.word	0x0000c240


	//   ....[216]....
        /*0b88*/ 	.word	0x0000c270


	//   ....[217]....
        /*0b8c*/ 	.word	0x0000c290


	//   ....[218]....
        /*0b90*/ 	.word	0x0000c2c0


	//   ....[219]....
        /*0b94*/ 	.word	0x0000c2d0


	//   ....[220]....
        /*0b98*/ 	.word	0x0000c2f0


	//   ....[221]....
        /*0b9c*/ 	.word	0x0000c320


	//   ....[222]....
        /*0ba0*/ 	.word	0x0000c330


	//   ....[223]....
        /*0ba4*/ 	.word	0x0000c340


	//   ....[224]....
        /*0ba8*/ 	.word	0x0000c350


	//   ....[225]....
        /*0bac*/ 	.word	0x0000c370


	//   ....[226]....
        /*0bb0*/ 	.word	0x0000c380


	//   ....[227]....
        /*0bb4*/ 	.word	0x0000c3b0


	//   ....[228]....
        /*0bb8*/ 	.word	0x0000c3c0


	//   ....[229]....
        /*0bbc*/ 	.word	0x0000c3d0


	//   ....[230]....
        /*0bc0*/ 	.word	0x0000c3e0


	//   ....[231]....
        /*0bc4*/ 	.word	0x0000c3f0


	//   ....[232]....
        /*0bc8*/ 	.word	0x0000c410


	//   ....[233]....
        /*0bcc*/ 	.word	0x0000c420


	//   ....[234]....
        /*0bd0*/ 	.word	0x0000c440


	//   ....[235]....
        /*0bd4*/ 	.word	0x0000c450


	//   ....[236]....
        /*0bd8*/ 	.word	0x0000c470


	//   ....[237]....
        /*0bdc*/ 	.word	0x0000c480


	//   ....[238]....
        /*0be0*/ 	.word	0x0000c500


	//   ....[239]....
        /*0be4*/ 	.word	0x0000c520


	//   ....[240]....
        /*0be8*/ 	.word	0x0000c570


	//   ....[241]....
        /*0bec*/ 	.word	0x0000c580


	//   ....[242]....
        /*0bf0*/ 	.word	0x0000c590


	//   ....[243]....
        /*0bf4*/ 	.word	0x0000c5d0


	//   ....[244]....
        /*0bf8*/ 	.word	0x0000c5e0


	//   ....[245]....
        /*0bfc*/ 	.word	0x0000c5f0


	//   ....[246]....
        /*0c00*/ 	.word	0x0000c600


	//   ....[247]....
        /*0c04*/ 	.word	0x0000c610


	//   ....[248]....
        /*0c08*/ 	.word	0x0000c630


	//   ....[249]....
        /*0c0c*/ 	.word	0x0000c640


	//   ....[250]....
        /*0c10*/ 	.word	0x0000c670


	//   ....[251]....
        /*0c14*/ 	.word	0x0000c690


	//   ....[252]....
        /*0c18*/ 	.word	0x0000c6b0


	//   ....[253]....
        /*0c1c*/ 	.word	0x0000c6d0


	//   ....[254]....
        /*0c20*/ 	.word	0x0000c700


	//   ....[255]....
        /*0c24*/ 	.word	0x0000c720


	//   ....[0]....
        /*0c28*/ 	.word	0x0000c760


	//   ....[1]....
        /*0c2c*/ 	.word	0x0000c770


	//   ....[2]....
        /*0c30*/ 	.word	0x0000c780


	//   ....[3]....
        /*0c34*/ 	.word	0x0000c790


	//   ....[4]....
        /*0c38*/ 	.word	0x0000c7b0


	//   ....[5]....
        /*0c3c*/ 	.word	0x0000c7c0


	//   ....[6]....
        /*0c40*/ 	.word	0x0000c7e0


	//   ....[7]....
        /*0c44*/ 	.word	0x0000c7f0


	//   ....[8]....
        /*0c48*/ 	.word	0x0000c800


	//   ....[9]....
        /*0c4c*/ 	.word	0x0000c810


	//   ....[10]....
        /*0c50*/ 	.word	0x0000c820


	//   ....[11]....
        /*0c54*/ 	.word	0x0000c830


	//   ....[12]....
        /*0c58*/ 	.word	0x0000c880


	//   ....[13]....
        /*0c5c*/ 	.word	0x0000c8a0


	//   ....[14]....
        /*0c60*/ 	.word	0x0000c8c0


	//   ....[15]....
        /*0c64*/ 	.word	0x0000c8e0


	//   ....[16]....
        /*0c68*/ 	.word	0x0000c910


	//   ....[17]....
        /*0c6c*/ 	.word	0x0000c920


	//   ....[18]....
        /*0c70*/ 	.word	0x0000c930


	//   ....[19]....
        /*0c74*/ 	.word	0x0000c940


	//   ....[20]....
        /*0c78*/ 	.word	0x0000c970


	//   ....[21]....
        /*0c7c*/ 	.word	0x0000c980


	//   ....[22]....
        /*0c80*/ 	.word	0x0000c9a0


	//   ....[23]....
        /*0c84*/ 	.word	0x0000c9c0


	//   ....[24]....
        /*0c88*/ 	.word	0x0000c9e0


	//   ....[25]....
        /*0c8c*/ 	.word	0x0000c9f0


	//   ....[26]....
        /*0c90*/ 	.word	0x0000ca30


	//   ....[27]....
        /*0c94*/ 	.word	0x0000ca50


	//   ....[28]....
        /*0c98*/ 	.word	0x0000ca80


	//   ....[29]....
        /*0c9c*/ 	.word	0x0000caa0


	//   ....[30]....
        /*0ca0*/ 	.word	0x0000cac0


	//   ....[31]....
        /*0ca4*/ 	.word	0x0000cad0


	//   ....[32]....
        /*0ca8*/ 	.word	0x0000caf0


	//   ....[33]....
        /*0cac*/ 	.word	0x0000cb10


	//   ....[34]....
        /*0cb0*/ 	.word	0x0000cb30


	//   ....[35]....
        /*0cb4*/ 	.word	0x0000cb40


	//   ....[36]....
        /*0cb8*/ 	.word	0x0000cb50


	//   ....[37]....
        /*0cbc*/ 	.word	0x0000cb60


	//   ....[38]....
        /*0cc0*/ 	.word	0x00010d50


	//   ....[39]....
        /*0cc4*/ 	.word	0x00010d90


	//   ....[40]....
        /*0cc8*/ 	.word	0x00010db0


	//   ....[41]....
        /*0ccc*/ 	.word	0x00010dc0


	//   ....[42]....
        /*0cd0*/ 	.word	0x00010dd0


	//   ....[43]....
        /*0cd4*/ 	.word	0x00010de0


	//   ....[44]....
        /*0cd8*/ 	.word	0x00010df0


	//   ....[45]....
        /*0cdc*/ 	.word	0x00010e00


	//   ....[46]....
        /*0ce0*/ 	.word	0x00010e20


	//   ....[47]....
        /*0ce4*/ 	.word	0x00010e30


	//   ....[48]....
        /*0ce8*/ 	.word	0x00010e50


	//   ....[49]....
        /*0cec*/ 	.word	0x00010e60


	//   ....[50]....
        /*0cf0*/ 	.word	0x00010e80


	//   ....[51]....
        /*0cf4*/ 	.word	0x00010e90


	//   ....[52]....
        /*0cf8*/ 	.word	0x00010ea0


	//   ....[53]....
        /*0cfc*/ 	.word	0x00010eb0


	//   ....[54]....
        /*0d00*/ 	.word	0x00010ec0


	//   ....[55]....
        /*0d04*/ 	.word	0x00010ed0


	//   ....[56]....
        /*0d08*/ 	.word	0x00010ee0


	//   ....[57]....
        /*0d0c*/ 	.word	0x00010ef0


	//   ....[58]....
        /*0d10*/ 	.word	0x00010f10


	//   ....[59]....
        /*0d14*/ 	.word	0x00010f20


	//   ....[60]....
        /*0d18*/ 	.word	0x00010f40


	//   ....[61]....
        /*0d1c*/ 	.word	0x00010f50


	//   ....[62]....
        /*0d20*/ 	.word	0x00010f90


	//   ....[63]....
        /*0d24*/ 	.word	0x00010fa0


	//   ....[64]....
        /*0d28*/ 	.word	0x00010fb0


	//   ....[65]....
        /*0d2c*/ 	.word	0x00010fc0


	//   ....[66]....
        /*0d30*/ 	.word	0x00010ff0


	//   ....[67]....
        /*0d34*/ 	.word	0x00011010


	//   ....[68]....
        /*0d38*/ 	.word	0x00011050


	//   ....[69]....
        /*0d3c*/ 	.word	0x00011060


	//   ....[70]....
        /*0d40*/ 	.word	0x00011070


	//   ....[71]....
        /*0d44*/ 	.word	0x00011080


	//   ....[72]....
        /*0d48*/ 	.word	0x00011090


	//   ....[73]....
        /*0d4c*/ 	.word	0x000110a0


	//   ....[74]....
        /*0d50*/ 	.word	0x000110c0


	//   ....[75]....
        /*0d54*/ 	.word	0x000110d0


	//   ....[76]....
        /*0d58*/ 	.word	0x000110f0


	//   ....[77]....
        /*0d5c*/ 	.word	0x00011100


	//   ....[78]....
        /*0d60*/ 	.word	0x00011120


	//   ....[79]....
        /*0d64*/ 	.word	0x00011130


	//   ....[80]....
        /*0d68*/ 	.word	0x000111b0


	//   ....[81]....
        /*0d6c*/ 	.word	0x000111d0


	//   ....[82]....
        /*0d70*/ 	.word	0x00011220


	//   ....[83]....
        /*0d74*/ 	.word	0x00011230


	//   ....[84]....
        /*0d78*/ 	.word	0x00011240


	//   ....[85]....
        /*0d7c*/ 	.word	0x00011280


	//   ....[86]....
        /*0d80*/ 	.word	0x00011290


	//   ....[87]....
        /*0d84*/ 	.word	0x000112a0


	//   ....[88]....
        /*0d88*/ 	.word	0x000112b0


	//   ....[89]....
        /*0d8c*/ 	.word	0x000112c0


	//   ....[90]....
        /*0d90*/ 	.word	0x000112e0


	//   ....[91]....
        /*0d94*/ 	.word	0x000112f0


	//   ....[92]....
        /*0d98*/ 	.word	0x00011320


	//   ....[93]....
        /*0d9c*/ 	.word	0x00011340


	//   ....[94]....
        /*0da0*/ 	.word	0x00011360


	//   ....[95]....
        /*0da4*/ 	.word	0x00011380


	//   ....[96]....
        /*0da8*/ 	.word	0x000113b0


	//   ....[97]....
        /*0dac*/ 	.word	0x000113d0


	//   ....[98]....
        /*0db0*/ 	.word	0x00011410


	//   ....[99]....
        /*0db4*/ 	.word	0x00011420


	//   ....[100]....
        /*0db8*/ 	.word	0x00011430


	//   ....[101]....
        /*0dbc*/ 	.word	0x00011440


	//   ....[102]....
        /*0dc0*/ 	.word	0x00011460


	//   ....[103]....
        /*0dc4*/ 	.word	0x00011470


	//   ....[104]....
        /*0dc8*/ 	.word	0x00011490


	//   ....[105]....
        /*0dcc*/ 	.word	0x000114a0


	//   ....[106]....
        /*0dd0*/ 	.word	0x000114b0


	//   ....[107]....
        /*0dd4*/ 	.word	0x000114c0


	//   ....[108]....
        /*0dd8*/ 	.word	0x000114d0


	//   ....[109]....
        /*0ddc*/ 	.word	0x000114e0


	//   ....[110]....
        /*0de0*/ 	.word	0x00011530


	//   ....[111]....
        /*0de4*/ 	.word	0x00011550


	//   ....[112]....
        /*0de8*/ 	.word	0x00011570


	//   ....[113]....
        /*0dec*/ 	.word	0x00011590


	//   ....[114]....
        /*0df0*/ 	.word	0x000115c0


	//   ....[115]....
        /*0df4*/ 	.word	0x000115d0


	//   ....[116]....
        /*0df8*/ 	.word	0x000115e0


	//   ....[117]....
        /*0dfc*/ 	.word	0x000115f0


	//   ....[118]....
        /*0e00*/ 	.word	0x00011620


	//   ....[119]....
        /*0e04*/ 	.word	0x00011630


	//   ....[120]....
        /*0e08*/ 	.word	0x00011650


	//   ....[121]....
        /*0e0c*/ 	.word	0x00011670


	//   ....[122]....
        /*0e10*/ 	.word	0x00011690


	//   ....[123]....
        /*0e14*/ 	.word	0x000116a0


	//   ....[124]....
        /*0e18*/ 	.word	0x000116e0


	//   ....[125]....
        /*0e1c*/ 	.word	0x00011700


	//   ....[126]....
        /*0e20*/ 	.word	0x00011730


	//   ....[127]....
        /*0e24*/ 	.word	0x00011750


	//   ....[128]....
        /*0e28*/ 	.word	0x00011770


	//   ....[129]....
        /*0e2c*/ 	.word	0x00011780


	//   ....[130]....
        /*0e30*/ 	.word	0x000117a0


	//   ....[131]....
        /*0e34*/ 	.word	0x000117c0


	//   ....[132]....
        /*0e38*/ 	.word	0x000117e0


	//   ....[133]....
        /*0e3c*/ 	.word	0x000117f0


	//   ....[134]....
        /*0e40*/ 	.word	0x00011800


	//   ....[135]....
        /*0e44*/ 	.word	0x00011810


	//   ....[136]....
        /*0e48*/ 	.word	0x00015a00


	//   ....[137]....
        /*0e4c*/ 	.word	0x00015a40


	//   ....[138]....
        /*0e50*/ 	.word	0x00015a50


	//   ....[139]....
        /*0e54*/ 	.word	0x00015a60


	//   ....[140]....
        /*0e58*/ 	.word	0x00015a70


	//   ....[141]....
        /*0e5c*/ 	.word	0x00015a80


	//   ....[142]....
        /*0e60*/ 	.word	0x00015a90


	//   ....[143]....
        /*0e64*/ 	.word	0x00015aa0


	//   ....[144]....
        /*0e68*/ 	.word	0x00015ab0


	//   ....[145]....
        /*0e6c*/ 	.word	0x00015ac0


	//   ....[146]....
        /*0e70*/ 	.word	0x00015af0


	//   ....[147]....
        /*0e74*/ 	.word	0x00015b00


	//   ....[148]....
        /*0e78*/ 	.word	0x00015b10


	//   ....[149]....
        /*0e7c*/ 	.word	0x00015b20


	//   ....[150]....
        /*0e80*/ 	.word	0x00015b50


	//   ....[151]....
        /*0e84*/ 	.word	0x00015b60


	//   ....[152]....
        /*0e88*/ 	.word	0x00015b70


	//   ....[153]....
        /*0e8c*/ 	.word	0x00015b80


	//   ....[154]....
        /*0e90*/ 	.word	0x00015b90


	//   ....[155]....
        /*0e94*/ 	.word	0x00015ba0


	//   ....[156]....
        /*0e98*/ 	.word	0x00015bb0


	//   ....[157]....
        /*0e9c*/ 	.word	0x00015bc0


	//   ....[158]....
        /*0ea0*/ 	.word	0x00015be0


	//   ....[159]....
        /*0ea4*/ 	.word	0x00015bf0


	//   ....[160]....
        /*0ea8*/ 	.word	0x00015c00


	//   ....[161]....
        /*0eac*/ 	.word	0x00015c10


	//   ....[162]....
        /*0eb0*/ 	.word	0x00015c20


	//   ....[163]....
        /*0eb4*/ 	.word	0x00015c30


	//   ....[164]....
        /*0eb8*/ 	.word	0x00015c60


	//   ....[165]....
        /*0ebc*/ 	.word	0x00015c80


	//   ....[166]....
        /*0ec0*/ 	.word	0x00015cf0


	//   ....[167]....
        /*0ec4*/ 	.word	0x00015d00


	//   ....[168]....
        /*0ec8*/ 	.word	0x00015d10


	//   ....[169]....
        /*0ecc*/ 	.word	0x00015d20


	//   ....[170]....
        /*0ed0*/ 	.word	0x00015d30


	//   ....[171]....
        /*0ed4*/ 	.word	0x00015d80


	//   ....[172]....
        /*0ed8*/ 	.word	0x00015d90


	//   ....[173]....
        /*0edc*/ 	.word	0x00015db0


	//   ....[174]....
        /*0ee0*/ 	.word	0x00015e00


	//   ....[175]....
        /*0ee4*/ 	.word	0x00015e10


	//   ....[176]....
        /*0ee8*/ 	.word	0x00015e20


	//   ....[177]....
        /*0eec*/ 	.word	0x00015e30


	//   ....[178]....
        /*0ef0*/ 	.word	0x00015e40


	//   ....[179]....
        /*0ef4*/ 	.word	0x00015e50


	//   ....[180]....
        /*0ef8*/ 	.word	0x00015e70


	//   ....[181]....
        /*0efc*/ 	.word	0x00015e80


	//   ....[182]....
        /*0f00*/ 	.word	0x00015eb0


	//   ....[183]....
        /*0f04*/ 	.word	0x00015ed0


	//   ....[184]....
        /*0f08*/ 	.word	0x00015ef0


	//   ....[185]....
        /*0f0c*/ 	.word	0x00015f10


	//   ....[186]....
        /*0f10*/ 	.word	0x00015f60


	//   ....[187]....
        /*0f14*/ 	.word	0x00015f80


	//   ....[188]....
        /*0f18*/ 	.word	0x00015f90


	//   ....[189]....
        /*0f1c*/ 	.word	0x00015fb0


	//   ....[190]....
        /*0f20*/ 	.word	0x00015fd0


	//   ....[191]....
        /*0f24*/ 	.word	0x00015ff0


	//   ....[192]....
        /*0f28*/ 	.word	0x00016000


	//   ....[193]....
        /*0f2c*/ 	.word	0x00016010


	//   ....[194]....
        /*0f30*/ 	.word	0x00016020


	//   ....[195]....
        /*0f34*/ 	.word	0x00016030


	//   ....[196]....
        /*0f38*/ 	.word	0x00016050


	//   ....[197]....
        /*0f3c*/ 	.word	0x00016060


	//   ....[198]....
        /*0f40*/ 	.word	0x00016070


	//   ....[199]....
        /*0f44*/ 	.word	0x00016080


	//   ....[200]....
        /*0f48*/ 	.word	0x000160a0


	//   ....[201]....
        /*0f4c*/ 	.word	0x000160b0


	//   ....[202]....
        /*0f50*/ 	.word	0x000160f0


	//   ....[203]....
        /*0f54*/ 	.word	0x00016110


	//   ....[204]....
        /*0f58*/ 	.word	0x00016120


	//   ....[205]....
        /*0f5c*/ 	.word	0x00016130


	//   ....[206]....
        /*0f60*/ 	.word	0x00016150


	//   ....[207]....
        /*0f64*/ 	.word	0x00016160


	//   ....[208]....
        /*0f68*/ 	.word	0x000161a0


	//   ....[209]....
        /*0f6c*/ 	.word	0x000161b0


	//   ....[210]....
        /*0f70*/ 	.word	0x000161f0


	//   ....[211]....
        /*0f74*/ 	.word	0x00016210


	//   ....[212]....
        /*0f78*/ 	.word	0x00016240


	//   ....[213]....
        /*0f7c*/ 	.word	0x00016260


	//   ....[214]....
        /*0f80*/ 	.word	0x00016290


	//   ....[215]....
        /*0f84*/ 	.word	0x000162b0


	//   ....[216]....
        /*0f88*/ 	.word	0x00016310


	//   ....[217]....
        /*0f8c*/ 	.word	0x00016340


	//   ....[218]....
        /*0f90*/ 	.word	0x00016360


	//   ....[219]....
        /*0f94*/ 	.word	0x00016370


	//   ....[220]....
        /*0f98*/ 	.word	0x00016380


	//   ....[221]....
        /*0f9c*/ 	.word	0x000163a0


	//   ....[222]....
        /*0fa0*/ 	.word	0x000163b0


	//   ....[223]....
        /*0fa4*/ 	.word	0x000163d0


	//   ....[224]....
        /*0fa8*/ 	.word	0x000163f0


	//   ....[225]....
        /*0fac*/ 	.word	0x00016400


	//   ....[226]....
        /*0fb0*/ 	.word	0x00016420


	//   ....[227]....
        /*0fb4*/ 	.word	0x00016430


	//   ....[228]....
        /*0fb8*/ 	.word	0x00016460


	//   ....[229]....
        /*0fbc*/ 	.word	0x00016470


	//   ....[230]....
        /*0fc0*/ 	.word	0x00016490


	//   ....[231]....
        /*0fc4*/ 	.word	0x000164b0


	//   ....[232]....
        /*0fc8*/ 	.word	0x000164d0


	//   ....[233]....
        /*0fcc*/ 	.word	0x000164e0


	//----- nvinfo : EIATTR_VRC_CTA_INIT_COUNT
	.align		4
.L_618:
        /*0fd0*/ 	.byte	0x02, 0x4a
	.zero		1
	.zero		1


	//----- nvinfo : EIATTR_EXIT_INSTR_OFFSETS
	.align		4
        /*0fd4*/ 	.byte	0x04, 0x1c
        /*0fd6*/ 	.short	(.L_620 - .L_619)


	//   ....[0]....
.L_619:
        /*0fd8*/ 	.word	0x0001f370


	//   ....[1]....
        /*0fdc*/ 	.word	0x000217b0


	//   ....[2]....
        /*0fe0*/ 	.word	0x00021840


	//----- nvinfo : EIATTR_MAX_THREADS
	.align		4
.L_620:
        /*0fe4*/ 	.byte	0x04, 0x05
        /*0fe6*/ 	.short	(.L_622 - .L_621)
.L_621:
        /*0fe8*/ 	.word	0x00000040
        /*0fec*/ 	.word	0x00000001
        /*0ff0*/ 	.word	0x00000001


	//----- nvinfo : EIATTR_CRS_STACK_SIZE
	.align		4
.L_622:
        /*0ff4*/ 	.byte	0x04, 0x1e
        /*0ff6*/ 	.short	(.L_624 - .L_623)
.L_623:
        /*0ff8*/ 	.word	0x00000000


	//----- nvinfo : EIATTR_CBANK_PARAM_SIZE
	.align		4
.L_624:
        /*0ffc*/ 	.byte	0x03, 0x19
        /*0ffe*/ 	.short	0x0028


	//----- nvinfo : EIATTR_PARAM_CBANK
	.align		4
        /*1000*/ 	.byte	0x04, 0x0a
        /*1002*/ 	.short	(.L_626 - .L_625)
	.align		4
.L_625:
        /*1004*/ 	.word	index@(.nv.constant0._ZN17fastertransformer38beam_online_softmax_topk_stage2_kernelI6__halfLi64ELi64EEEvPKfS3_PiPT_ii)
        /*1008*/ 	.short	0x0380
        /*100a*/ 	.short	0x0028


	//----- nvinfo : EIATTR_SW_WAR
	.align		4
.L_626:
        /*100c*/ 	.byte	0x04, 0x36
        /*100e*/ 	.short	(.L_628 - .L_627)
.L_627:
        /*1010*/ 	.word	0x00000008
.L_628:


//--------------------- .nv.info._ZN17fastertransformer38beam_online_softmax_topk_stage2_kernelI6__halfLi64ELi32EEEvPKfS3_PiPT_ii --------------------------
	.section	.nv.info._ZN17fastertransformer38beam_online_softmax_topk_stage2_kernelI6__halfLi64ELi32EEEvPKfS3_PiPT_ii,"",@"SHT_CUDA_INFO"
	.sectionflags	@""
	.align	4


	//----- nvinfo : EIATTR_CUDA_API_VERSION
	.align		4
        /*0000*/ 	.byte	0x04, 0x37
        /*0002*/ 	.short	(.L_630 - .L_629)
.L_629:
        /*0004*/ 	.word	0x00000082


	//----- nvinfo : EIATTR_KPARAM_INFO
	.align		4
.L_630:
        /*0008*/ 	.byte	0x04, 0x17
        /*000a*/ 	.short	(.L_632 - .L_631)
.L_631:
        /*000c*/ 	.word	0x00000000
        /*0010*/ 	.short	0x0005
        /*0012*/ 	.short	0x0024
        /*0014*/ 	.byte	0x00, 0xf0, 0x11, 0x00


	//----- nvinfo : EIATTR_KPARAM_INFO
	.align		4
.L_632:
        /*0018*/ 	.byte	0x04, 0x17
        /*001a*/ 	.short	(.L_634 - .L_633)
.L_633:
        /*001c*/ 	.word	0x00000000
        /*0020*/ 	.short	0x0004
        /*0022*/ 	.short	0x0020
        /*0024*/ 	.byte	0x00, 0xf0, 0x11, 0x00


	//----- nvinfo : EIATTR_KPARAM_INFO
	.align		4
.L_634:
        /*0028*/ 	.byte	0x04, 0x17
        /*002a*/ 	.short	(.L_636 - .L_635)
.L_635:
        /*002c*/ 	.word	0x00000000
        /*0030*/ 	.short	0x0003
        /*0032*/ 	.short	0x0018
        /*0034*/ 	.byte	0x00, 0xf5, 0x21, 0x00


	//----- nvinfo : EIATTR_KPARAM_INFO
	.align		4
.L_636:
        /*0038*/ 	.byte	0x04, 0x17
        /*003a*/ 	.short	(.L_638 - .L_637)
.L_637:
        /*003c*/ 	.word	0x00000000
        /*0040*/ 	.short	0x0002
        /*0042*/ 	.short	0x0010
        /*0044*/ 	.byte	0x00, 0xf5, 0x21, 0x00


	//----- nvinfo : EIATTR_KPARAM_INFO
	.align		4
.L_638:
        /*0048*/ 	.byte	0x04, 0x17
        /*004a*/ 	.short	(.L_640 - .L_639)
.L_639:
        /*004c*/ 	.word	0x00000000
        /*0050*/ 	.short	0x0001
        /*0052*/ 	.short	0x0008
        /*0054*/ 	.byte	0x00, 0xf5, 0x21, 0x00


	//----- nvinfo : EIATTR_KPARAM_INFO
	.align		4
.L_640:
        /*0058*/ 	.byte	0x04, 0x17
        /*005a*/ 	.short	(.L_642 - .L_641)
.L_641:
        /*005c*/ 	.word	0x00000000
        /*0060*/ 	.short	0x0000
        /*0062*/ 	.short	0x0000
        /*0064*/ 	.byte	0x00, 0xf5, 0x21, 0x00


	//----- nvinfo : EIATTR_SPARSE_MMA_MASK
	.align		4
.L_642:
        /*0068*/ 	.byte	0x03, 0x50
        /*006a*/ 	.short	0x0000


	//----- nvinfo : EIATTR_MAXREG_COUNT
	.align		4
        /*006c*/ 	.byte	0x03, 0x1b
        /*006e*/ 	.short	0x00ff


	//----- nvinfo : EIATTR_NUM_BARRIERS
	.align		4
        /*0070*/ 	.byte	0x02, 0x4c
        /*0072*/ 	.byte	0x01
	.zero		1


	//----- nvinfo : EIATTR_MERCURY_ISA_VERSION
	.align		4
        /*0074*/ 	.byte	0x03, 0x5f
        /*0076*/ 	.short	0x0101


	//----- nvinfo : EIATTR_COOP_GROUP_MASK_REGIDS
	.align		4
        /*0078*/ 	.byte	0x04, 0x29
        /*007a*/ 	.short	(.L_644 - .L_643)


	//   ....[0]....
.L_643:
        /*007c*/ 	.word	0xffffffff


	//   ....[1]....
        /*0080*/ 	.word	0xffffffff


	//   ....[2]....
        /*0084*/ 	.word	0xffffffff


	//   ....[3]....
        /*0088*/ 	.word	0xffffffff


	//   ....[4]....
        /*008c*/ 	.word	0xffffffff


	//   ....[5]....
        /*0090*/ 	.word	0xffffffff


	//   ....[6]....
        /*0094*/ 	.word	0xffffffff


	//   ....[7]....
        /*0098*/ 	.word	0xffffffff


	//   ....[8]....
        /*009c*/ 	.word	0xffffffff


	//   ....[9]....
        /*00a0*/ 	.word	0xffffffff


	//   ....[10]....
        /*00a4*/ 	.word	0xffffffff


	//   ....[11]....
        /*00a8*/ 	.word	0xffffffff


	//   ....[12]....
        /*00ac*/ 	.word	0xffffffff


	//   ....[13]....
        /*00b0*/ 	.word	0xffffffff


	//   ....[14]....
        /*00b4*/ 	.word	0xffffffff


	//   ....[15]....
        /*00b8*/ 	.word	0xffffffff


	//   ....[16]....
        /*00bc*/ 	.word	0xffffffff


	//   ....[17]....
        /*00c0*/ 	.word	0xffffffff


	//   ....[18]....
        /*00c4*/ 	.word	0xffffffff


	//   ....[19]....
        /*00c8*/ 	.word	0xffffffff


	//   ....[20]....
        /*00cc*/ 	.word	0xffffffff


	//   ....[21]....
        /*00d0*/ 	.word	0xffffffff


	//   ....[22]....
        /*00d4*/ 	.word	0xffffffff


	//   ....[23]....
        /*00d8*/ 	.word	0xffffffff


	//   ....[24]....
        /*00dc*/ 	.word	0xffffffff


	//   ....[25]....
        /*00e0*/ 	.word	0xffffffff


	//   ....[26]....
        /*00e4*/ 	.word	0xffffffff


	//   ....[27]....
        /*00e8*/ 	.word	0xffffffff


	//   ....[28]....
        /*00ec*/ 	.word	0xffffffff


	//   ....[29]....
        /*00f0*/ 	.word	0xffffffff


	//   ....[30]....
        /*00f4*/ 	.word	0xffffffff


	//   ....[31]....
        /*00f8*/ 	.word	0xffffffff


	//   ....[32]....
        /*00fc*/ 	.word	0xffffffff


	//   ....[33]....
        /*0100*/ 	.word	0xffffffff


	//   ....[34]....
        /*0104*/ 	.word	0xffffffff


	//   ....[35]....
        /*0108*/ 	.word	0xffffffff


	//   ....[36]....
        /*010c*/ 	.word	0xffffffff


	//   ....[37]....
        /*0110*/ 	.word	0xffffffff


	//   ....[38]....
        /*0114*/ 	.word	0xffffffff


	//   ....[39]....
        /*0118*/ 	.word	0xffffffff


	//   ....[40]....
        /*011c*/ 	.word	0xffffffff


	//   ....[41]....
        /*0120*/ 	.word	0xffffffff


	//   ....[42]....
        /*0124*/ 	.word	0xffffffff


	//   ....[43]....
        /*0128*/ 	.word	0xffffffff


	//   ....[44]....
        /*012c*/ 	.word	0xffffffff


	//   ....[45]....
        /*0130*/ 	.word	0xffffffff


	//   ....[46]....
        /*0134*/ 	.word	0xffffffff


	//   ....[47]....
        /*0138*/ 	.word	0xffffffff


	//   ....[48]....
        /*013c*/ 	.word	0xffffffff


	//   ....[49]....
        /*0140*/ 	.word	0xffffffff


	//   ....[50]....
        /*0144*/ 	.word	0xffffffff


	//   ....[51]....
        /*0148*/ 	.word	0xffffffff


	//   ....[52]....
        /*014c*/ 	.word	0xffffffff


	//   ....[53]....
        /*0150*/ 	.word	0xffffffff


	//   ....[54]....
        /*0154*/ 	.word	0xffffffff


	//   ....[55]....
        /*0158*/ 	.word	0xffffffff


	//   ....[56]....
        /*015c*/ 	.word	0xffffffff


	//   ....[57]....
        /*0160*/ 	.word	0xffffffff


	//   ....[58]....
        /*0164*/ 	.word	0xffffffff


	//   ....[59]....
        /*0168*/ 	.word	0xffffffff


	//   ....[60]....
        /*016c*/ 	.word	0xffffffff


	//   ....[61]....
        /*0170*/ 	.word	0xffffffff


	//   ....[62]....
        /*0174*/ 	.word	0xffffffff


	//   ....[63]....
        /*0178*/ 	.word	0xffffffff


	//   ....[64]....
        /*017c*/ 	.word	0xffffffff


	//   ....[65]....
        /*0180*/ 	.word	0xffffffff


	//   ....[66]....
        /*0184*/ 	.word	0xffffffff


	//   ....[67]....
        /*0188*/ 	.word	0xffffffff


	//   ....[68]....
        /*018c*/ 	.word	0xffffffff


	//   ....[69]....
        /*0190*/ 	.word	0xffffffff


	//   ....[70]....
        /*0194*/ 	.word	0xffffffff


	//   ....[71]....
        /*0198*/ 	.word	0xffffffff


	//   ....[72]....
        /*019c*/ 	.word	0xffffffff


	//   ....[73]....
        /*01a0*/ 	.word	0xffffffff


	//   ....[74]....
        /*01a4*/ 	.word	0xffffffff


	//   ....[75]....
        /*01a8*/ 	.word	0xffffffff


	//   ....[76]....
        /*01ac*/ 	.word	0xffffffff


	//   ....[77]....
        /*01b0*/ 	.word	0xffffffff


	//   ....[78]....
        /*01b4*/ 	.word	0xffffffff


	//   ....[79]....
        /*01b8*/ 	.word	0xffffffff


	//   ....[80]....
        /*01bc*/ 	.word	0xffffffff


	//   ....[81]....
        /*01c0*/ 	.word	0xffffffff


	//   ....[82]....
        /*01c4*/ 	.word	0xffffffff


	//   ....[83]....
        /*01c8*/ 	.word	0xffffffff


	//   ....[84]....
        /*01cc*/ 	.word	0xffffffff


	//   ....[85]....
        /*01d0*/ 	.word	0xffffffff


	//   ....[86]....
        /*01d4*/ 	.word	0xffffffff


	//   ....[87]....
        /*01d8*/ 	.word	0xffffffff


	//   ....[88]....
        /*01dc*/ 	.word	0xffffffff


	//   ....[89]....
        /*01e0*/ 	.word	0xffffffff


	//   ....[90]....
        /*01e4*/ 	.word	0xffffffff


	//   ....[91]....
        /*01e8*/ 	.word	0xffffffff


	//   ....[92]....
        /*01ec*/ 	.word	0xffffffff


	//   ....[93]....
        /*01f0*/ 	.word	0xffffffff


	//   ....[94]....
        /*01f4*/ 	.word	0xffffffff


	//   ....[95]....
        /*01f8*/ 	.word	0xffffffff


	//   ....[96]....
        /*01fc*/ 	.word	0xffffffff


	//   ....[97]....
        /*0200*/ 	.word	0xffffffff


	//   ....[98]....
        /*0204*/ 	.word	0xffffffff


	//   ....[99]....
        /*0208*/ 	.word	0xffffffff


	//   ....[100]....
        /*020c*/ 	.word	0xffffffff


	//   ....[101]....
        /*0210*/ 	.word	0xffffffff


	//   ....[102]....
        /*0214*/ 	.word	0xffffffff


	//   ....[103]....
        /*0218*/ 	.word	0xffffffff


	//   ....[104]....
        /*021c*/ 	.word	0xffffffff


	//   ....[105]....
        /*0220*/ 	.word	0xffffffff


	//   ....[106]....
        /*0224*/ 	.word	0xffffffff


	//   ....[107]....
        /*0228*/ 	.word	0xffffffff


	//   ....[108]....
        /*022c*/ 	.word	0xffffffff


	//   ....[109]....
        /*0230*/ 	.word	0xffffffff


	//   ....[110]....
        /*0234*/ 	.word	0xffffffff


	//   ....[111]....
        /*0238*/ 	.word	0xffffffff


	//   ....[112]....
        /*023c*/ 	.word	0xffffffff


	//   ....[113]....
        /*0240*/ 	.word	0xffffffff


	//   ....[114]....
        /*0244*/ 	.word	0xffffffff


	//   ....[115]....
        /*0248*/ 	.word	0xffffffff


	//   ....[116]....
        /*024c*/ 	.word	0xffffffff


	//   ....[117]....
        /*0250*/ 	.word	0xffffffff


	//   ....[118]....
        /*0254*/ 	.word	0xffffffff


	//   ....[119]....
        /*0258*/ 	.word	0xffffffff


	//   ....[120]....
        /*025c*/ 	.word	0xffffffff


	//   ....[121]....
        /*0260*/ 	.word	0xffffffff


	//   ....[122]....
        /*0264*/ 	.word	0xffffffff


	//   ....[123]....
        /*0268*/ 	.word	0xffffffff


	//   ....[124]....
        /*026c*/ 	.word	0xffffffff


	//   ....[125]....
        /*0270*/ 	.word	0xffffffff


	//   ....[126]....
        /*0274*/ 	.word	0xffffffff


	//   ....[127]....
        /*0278*/ 	.word	0xffffffff


	//   ....[128]....
        /*027c*/ 	.word	0xffffffff


	//   ....[129]....
        /*0280*/ 	.word	0xffffffff


	//   ....[130]....
        /*0284*/ 	.word	0xffffffff


	//   ....[131]....
        /*0288*/ 	.word	0xffffffff


	//   ....[132]....
        /*028c*/ 	.word	0xffffffff


	//   ....[133]....
        /*0290*/ 	.word	0xffffffff


	//   ....[134]....
        /*0294*/ 	.word	0xffffffff


	//   ....[135]....
        /*0298*/ 	.word	0xffffffff


	//   ....[136]....
        /*029c*/ 	.word	0xffffffff


	//   ....[137]....
        /*02a0*/ 	.word	0xffffffff


	//   ....[138]....
        /*02a4*/ 	.word	0xffffffff


	//   ....[139]....
        /*02a8*/ 	.word	0xffffffff


	//   ....[140]....
        /*02ac*/ 	.word	0xffffffff


	//   ....[141]....
        /*02b0*/ 	.word	0xffffffff


	//   ....[142]....
        /*02b4*/ 	.word	0xffffffff


	//   ....[143]....
        /*02b8*/ 	.word	0xffffffff


	//   ....[144]....
        /*02bc*/ 	.word	0xffffffff


	//   ....[145]....
        /*02c0*/ 	.word	0xffffffff


	//   ....[146]....
        /*02c4*/ 	.word	0xffffffff


	//   ....[147]....
        /*02c8*/ 	.word	0xffffffff


	//   ....[148]....
        /*02cc*/ 	.word	0xffffffff


	//   ....[149]....
        /*02d0*/ 	.word	0xffffffff


	//   ....[150]....
        /*02d4*/ 	.word	0xffffffff


	//   ....[151]....
        /*02d8*/ 	.word	0xffffffff


	//   ....[152]....
        /*02dc*/ 	.word	0xffffffff


	//   ....[153]....
        /*02e0*/ 	.word	0xffffffff


	//   ....[154]....
        /*02e4*/ 	.word	0xffffffff


	//   ....[155]....
        /*02e8*/ 	.word	0xffffffff


	//   ....[156]....
        /*02ec*/ 	.word	0xffffffff


	//   ....[157]....
        /*02f0*/ 	.word	0xffffffff


	//   ....[158]....
        /*02f4*/ 	.word	0xffffffff


	//   ....[159]....
        /*02f8*/ 	.word	0xffffffff


	//   ....[160]....
        /*02fc*/ 	.word	0xffffffff


	//   ....[161]....
        /*0300*/ 	.word	0xffffffff


	//   ....[162]....
        /*0304*/ 	.word	0xffffffff


	//   ....[163]....
        /*0308*/ 	.word	0xffffffff


	//   ....[164]....
        /*030c*/ 	.word	0xffffffff


	//   ....[165]....
        /*0310*/ 	.word	0xffffffff


	//   ....[166]....
        /*0314*/ 	.word	0xffffffff


	//   ....[167]....
        /*0318*/ 	.word	0xffffffff


	//   ....[168]....
        /*031c*/ 	.word	0xffffffff


	//   ....[169]....
        /*0320*/ 	.word	0xffffffff


	//   ....[170]....
        /*0324*/ 	.word	0xffffffff


	//   ....[171]....
        /*0328*/ 	.word	0xffffffff


	//   ....[172]....
        /*032c*/ 	.word	0xffffffff


	//   ....[173]....
        /*0330*/ 	.word	0xffffffff


	//   ....[174]....
        /*0334*/ 	.word	0xffffffff


	//   ....[175]....
        /*0338*/ 	.word	0xffffffff


	//   ....[176]....
        /*033c*/ 	.word	0xffffffff


	//   ....[177]....
        /*0340*/ 	.word	0xffffffff


	//   ....[178]....
        /*0344*/ 	.word	0xffffffff


	//   ....[179]....
        /*0348*/ 	.word	0xffffffff


	//   ....[180]....
        /*034c*/ 	.word	0xffffffff


	//   ....[181]....
        /*0350*/ 	.word	0xffffffff


	//   ....[182]....
        /*0354*/ 	.word	0xffffffff


	//   ....[183]....
        /*0358*/ 	.word	0xffffffff


	//   ....[184]....
        /*035c*/ 	.word	0xffffffff


	//   ....[185]....
        /*0360*/ 	.word	0xffffffff


	//   ....[186]....
        /*0364*/ 	.word	0xffffffff


	//   ....[187]....
        /*0368*/ 	.word	0xffffffff


	//   ....[188]....
        /*036c*/ 	.word	0xffffffff


	//   ....[189]....
        /*0370*/ 	.word	0xffffffff


	//   ....[190]....
        /*0374*/ 	.word	0xffffffff


	//   ....[191]....
        /*0378*/ 	.word	0xffffffff


	//   ....[192]....
        /*037c*/ 	.word	0xffffffff


	//   ....[193]....
        /*0380*/ 	.word	0xffffffff


	//   ....[194]....
        /*0384*/ 	.word	0xffffffff


	//   ....[195]....
        /*0388*/ 	.word	0xffffffff


	//   ....[196]....
        /*038c*/ 	.word	0xffffffff


	//   ....[197]....
        /*0390*/ 	.word	0xffffffff


	//   ....[198]....
        /*0394*/ 	.word	0xffffffff


	//   ....[199]....
        /*0398*/ 	.word	0xffffffff


	//   ....[200]....
        /*039c*/ 	.word	0xffffffff


	//   ....[201]....
        /*03a0*/ 	.word	0xffffffff


	//   ....[202]....
        /*03a4*/ 	.word	0xffffffff


	//   ....[203]....
        /*03a8*/ 	.word	0xffffffff


	//   ....[204]....
        /*03ac*/ 	.word	0xffffffff


	//   ....[205]....
        /*03b0*/ 	.word	0xffffffff


	//   ....[206]....
        /*03b4*/ 	.word	0xffffffff


	//   ....[207]....
        /*03b8*/ 	.word	0xffffffff


	//   ....[208]....
        /*03bc*/ 	.word	0xffffffff


	//   ....[209]....
        /*03c0*/ 	.word	0xffffffff


	//   ....[210]....
        /*03c4*/ 	.word	0xffffffff


	//   ....[211]....
        /*03c8*/ 	.word	0xffffffff


	//   ....[212]....
        /*03cc*/ 	.word	0xffffffff


	//   ....[213]....
        /*03d0*/ 	.word	0xffffffff


	//   ....[214]....
        /*03d4*/ 	.word	0xffffffff


	//   ....[215]....
        /*03d8*/ 	.word	0xffffffff


	//   ....[216]....
        /*03dc*/ 	.word	0xffffffff


	//   ....[217]....
        /*03e0*/ 	.word	0xffffffff


	//   ....[218]....
        /*03e4*/ 	.word	0xffffffff


	//   ....[219]....
        /*03e8*/ 	.word	0xffffffff


	//   ....[220]....
        /*03ec*/ 	.word	0xffffffff


	//   ....[221]....
        /*03f0*/ 	.word	0xffffffff


	//   ....[222]....
        /*03f4*/ 	.word	0xffffffff


	//   ....[223]....
        /*03f8*/ 	.word	0xffffffff


	//   ....[224]....
        /*03fc*/ 	.word	0xffffffff


	//   ....[225]....
        /*0400*/ 	.word	0xffffffff


	//   ....[226]....
        /*0404*/ 	.word	0xffffffff


	//   ....[227]....
        /*0408*/ 	.word	0xffffffff


	//   ....[228]....
        /*040c*/ 	.word	0xffffffff


	//   ....[229]....
        /*0410*/ 	.word	0xffffffff


	//   ....[230]....
        /*0414*/ 	.word	0xffffffff


	//   ....[231]....
        /*0418*/ 	.word	0xffffffff


	//   ....[232]....
        /*041c*/ 	.word	0xffffffff


	//   ....[233]....
        /*0420*/ 	.word	0xffffffff


	//   ....[234]....
        /*0424*/ 	.word	0xffffffff


	//   ....[235]....
        /*0428*/ 	.word	0xffffffff


	//   ....[236]....
        /*042c*/ 	.word	0xffffffff


	//   ....[237]....
        /*0430*/ 	.word	0xffffffff


	//   ....[238]....
        /*0434*/ 	.word	0xffffffff


	//   ....[239]....
        /*0438*/ 	.word	0xffffffff


	//   ....[240]....
        /*043c*/ 	.word	0xffffffff


	//   ....[241]....
        /*0440*/ 	.word	0xffffffff


	//   ....[242]....
        /*0444*/ 	.word	0xffffffff


	//   ....[243]....
        /*0448*/ 	.word	0xffffffff


	//   ....[244]....
        /*044c*/ 	.word	0xffffffff


	//   ....[245]....
        /*0450*/ 	.word	0xffffffff


	//   ....[246]....
        /*0454*/ 	.word	0xffffffff


	//   ....[247]....
        /*0458*/ 	.word	0xffffffff


	//   ....[248]....
        /*045c*/ 	.word	0xffffffff


	//   ....[249]....
        /*0460*/ 	.word	0xffffffff


	//   ....[250]....
        /*0464*/ 	.word	0xffffffff


	//   ....[251]....
        /*0468*/ 	.word	0xffffffff


	//   ....[252]....
        /*046c*/ 	.word	0xffffffff


	//   ....[253]....
        /*0470*/ 	.word	0xffffffff


	//   ....[254]....
        /*0474*/ 	.word	0xffffffff


	//   ....[255]....
        /*0478*/ 	.word	0xffffffff


	//   ....[0]....
        /*047c*/ 	.word	0xffffffff


	//   ....[1]....
        /*0480*/ 	.word	0xffffffff


	//   ....[2]....
        /*0484*/ 	.word	0xffffffff


	//   ....[3]....
        /*0488*/ 	.word	0xffffffff


	//   ....[4]....
        /*048c*/ 	.word	0xffffffff


	//   ....[5]....
        /*0490*/ 	.word	0xffffffff


	//   ....[6]....
        /*0494*/ 	.word	0xffffffff


	//   ....[7]....
        /*0498*/ 	.word	0xffffffff


	//   ....[8]....
        /*049c*/ 	.word	0xffffffff


	//   ....[9]....
        /*04a0*/ 	.word	0xffffffff


	//   ....[10]....
        /*04a4*/ 	.word	0xffffffff


	//   ....[11]....
        /*04a8*/ 	.word	0xffffffff


	//   ....[12]....
        /*04ac*/ 	.word	0xffffffff


	//   ....[13]....
        /*04b0*/ 	.word	0xffffffff


	//   ....[14]....
        /*04b4*/ 	.word	0xffffffff


	//   ....[15]....
        /*04b8*/ 	.word	0xffffffff


	//   ....[16]....
        /*04bc*/ 	.word	0xffffffff


	//   ....[17]....
        /*04c0*/ 	.word	0xffffffff


	//   ....[18]....
        /*04c4*/ 	.word	0xffffffff


	//   ....[19]....
        /*04c8*/ 	.word	0xffffffff


	//   ....[20]....
        /*04cc*/ 	.word	0xffffffff


	//   ....[21]....
        /*04d0*/ 	.word	0xffffffff


	//   ....[22]....
        /*04d4*/ 	.word	0xffffffff


	//   ....[23]....
        /*04d8*/ 	.word	0xffffffff


	//   ....[24]....
        /*04dc*/ 	.word	0xffffffff


	//   ....[25]....
        /*04e0*/ 	.word	0xffffffff


	//   ....[26]....
        /*04e4*/ 	.word	0xffffffff


	//   ....[27]....
        /*04e8*/ 	.word	0xffffffff


	//   ....[28]....
        /*04ec*/ 	.word	0xffffffff


	//   ....[29]....
        /*04f0*/ 	.word	0xffffffff


	//   ....[30]....
        /*04f4*/ 	.word	0xffffffff


	//   ....[31]....
        /*04f8*/ 	.word	0xffffffff


	//   ....[32]....
        /*04fc*/ 	.word	0xffffffff


	//   ....[33]....
        /*0500*/ 	.word	0xffffffff


	//   ....[34]....
        /*0504*/ 	.word	0xffffffff


	//   ....[35]....
        /*0508*/ 	.word	0xffffffff


	//   ....[36]....
        /*050c*/ 	.word	0xffffffff


	//   ....[37]....
        /*0510*/ 	.word	0xffffffff


	//   ....[38]....
        /*0514*/ 	.word	0xffffffff


	//   ....[39]....
        /*0518*/ 	.word	0xffffffff


	//   ....[40]....
        /*051c*/ 	.word	0xffffffff


	//   ....[41]....
        /*0520*/ 	.word	0xffffffff


	//   ....[42]....
        /*0524*/ 	.word	0xffffffff


	//   ....[43]....
        /*0528*/ 	.word	0xffffffff


	//   ....[44]....
        /*052c*/ 	.word	0xffffffff


	//   ....[45]....
        /*0530*/ 	.word	0xffffffff


	//   ....[46]....
        /*0534*/ 	.word	0xffffffff


	//   ....[47]....
        /*0538*/ 	.word	0xffffffff


	//   ....[48]....
        /*053c*/ 	.word	0xffffffff


	//   ....[49]....
        /*0540*/ 	.word	0xffffffff


	//   ....[50]....
        /*0544*/ 	.word	0xffffffff


	//   ....[51]....
        /*0548*/ 	.word	0xffffffff


	//   ....[52]....
        /*054c*/ 	.word	0xffffffff


	//   ....[53]....
        /*0550*/ 	.word	0xffffffff


	//   ....[54]....
        /*0554*/ 	.word	0xffffffff


	//   ....[55]....
        /*0558*/ 	.word	0xffffffff


	//   ....[56]....
        /*055c*/ 	.word	0xffffffff


	//   ....[57]....
        /*0560*/ 	.word	0xffffffff


	//   ....[58]....
        /*0564*/ 	.word	0xffffffff


	//   ....[59]....
        /*0568*/ 	.word	0xffffffff


	//   ....[60]....
        /*056c*/ 	.word	0xffffffff


	//   ....[61]....
        /*0570*/ 	.word	0xffffffff


	//   ....[62]....
        /*0574*/ 	.word	0xffffffff


	//   ....[63]....
        /*0578*/ 	.word	0xffffffff


	//   ....[64]....
        /*057c*/ 	.word	0xffffffff


	//   ....[65]....
        /*0580*/ 	.word	0xffffffff


	//   ....[66]....
        /*0584*/ 	.word	0xffffffff


	//   ....[67]....
        /*0588*/ 	.word	0xffffffff


	//   ....[68]....
        /*058c*/ 	.word	0xffffffff


	//   ....[69]....
        /*0590*/ 	.word	0xffffffff


	//   ....[70]....
        /*0594*/ 	.word	0xffffffff


	//   ....[71]....
        /*0598*/ 	.word	0xffffffff


	//   ....[72]....
        /*059c*/ 	.word	0xffffffff


	//   ....[73]....
        /*05a0*/ 	.word	0xffffffff


	//   ....[74]....
        /*05a4*/ 	.word	0xffffffff


	//   ....[75]....
        /*05a8*/ 	.word	0xffffffff


	//   ....[76]....
        /*05ac*/ 	.word	0xffffffff


	//   ....[77]....
        /*05b0*/ 	.word	0xffffffff


	//   ....[78]....
        /*05b4*/ 	.word	0xffffffff


	//   ....[79]....
        /*05b8*/ 	.word	0xffffffff


	//   ....[80]....
        /*05bc*/ 	.word	0xffffffff


	//   ....[81]....
        /*05c0*/ 	.word	0xffffffff


	//   ....[82]....
        /*05c4*/ 	.word	0xffffffff


	//   ....[83]....
        /*05c8*/ 	.word	0xffffffff


	//   ....[84]....
        /*05cc*/ 	.word	0xffffffff


	//   ....[85]....
        /*05d0*/ 	.word	0xffffffff


	//   ....[86]....
        /*05d4*/ 	.word	0xffffffff


	//   ....[87]....
        /*05d8*/ 	.word	0xffffffff


	//   ....[88]....
        /*05dc*/ 	.word	0xffffffff


	//   ....[89]....
        /*05e0*/ 	.word	0xffffffff


	//   ....[90]....
        /*05e4*/ 	.word	0xffffffff


	//   ....[91]....
        /*05e8*/ 	.word	0xffffffff


	//   ....[92]....
        /*05ec*/ 	.word	0xffffffff


	//   ....[93]....
        /*05f0*/ 	.word	0xffffffff


	//   ....[94]....
        /*05f4*/ 	.word	0xffffffff


	//   ....[95]....
        /*05f8*/ 	.word	0xffffffff


	//   ....[96]....
        /*05fc*/ 	.word	0xffffffff


	//   ....[97]....
        /*0600*/ 	.word	0xffffffff


	//   ....[98]....
        /*0604*/ 	.word	0xffffffff


	//   ....[99]....
        /*0608*/ 	.word	0xffffffff


	//   ....[100]....
        /*060c*/ 	.word	0xffffffff


	//   ....[101]....
        /*0610*/ 	.word	0xffffffff


	//   ....[102]....
        /*0614*/ 	.word	0xffffffff


	//   ....[103]....
        /*0618*/ 	.word	0xffffffff


	//   ....[104]....
        /*061c*/ 	.word	0xffffffff


	//   ....[105]....
        /*0620*/ 	.word	0xffffffff


	//   ....[106]....
        /*0624*/ 	.word	0xffffffff


	//   ....[107]....
        /*0628*/ 	.word	0xffffffff


	//   ....[108]....
        /*062c*/ 	.word	0xffffffff


	//   ....[109]....
        /*0630*/ 	.word	0xffffffff


	//   ....[110]....
        /*0634*/ 	.word	0xffffffff


	//   ....[111]....
        /*0638*/ 	.word	0xffffffff


	//   ....[112]....
        /*063c*/ 	.word	0xffffffff


	//   ....[113]....
        /*0640*/ 	.word	0xffffffff


	//   ....[114]....
        /*0644*/ 	.word	0xffffffff


	//   ....[115]....
        /*0648*/ 	.word	0xffffffff


	//   ....[116]....
        /*064c*/ 	.word	0xffffffff


	//   ....[117]....
        /*0650*/ 	.word	0xffffffff


	//   ....[118]....
        /*0654*/ 	.word	0xffffffff


	//   ....[119]....
        /*0658*/ 	.word	0xffffffff


	//   ....[120]....
        /*065c*/ 	.word	0xffffffff


	//   ....[121]....
        /*0660*/ 	.word	0xffffffff


	//   ....[122]....
        /*0664*/ 	.word	0xffffffff


	//   ....[123]....
        /*0668*/ 	.word	0xffffffff


	//   ....[124]....
        /*066c*/ 	.word	0xffffffff


	//   ....[125]....
        /*0670*/ 	.word	0xffffffff


	//   ....[126]....
        /*0674*/ 	.word	0xffffffff


	//   ....[127]....
        /*0678*/ 	.word	0xffffffff


	//   ....[128]....
        /*067c*/ 	.word	0xffffffff


	//   ....[129]....
        /*0680*/ 	.word	0xffffffff


	//   ....[130]....
        /*0684*/ 	.word	0xffffffff


	//   ....[131]....
        /*0688*/ 	.word	0xffffffff


	//   ....[132]....
        /*068c*/ 	.word	0xffffffff


	//   ....[133]....
        /*0690*/ 	.word	0xffffffff


	//   ....[134]....
        /*0694*/ 	.word	0xffffffff


	//   ....[135]....
        /*0698*/ 	.word	0xffffffff


	//   ....[136]....
        /*069c*/ 	.word	0xffffffff


	//   ....[137]....
        /*06a0*/ 	.word	0xffffffff


	//   ....[138]....
        /*06a4*/ 	.word	0xffffffff


	//   ....[139]....
        /*06a8*/ 	.word	0xffffffff


	//   ....[140]....
        /*06ac*/ 	.word	0xffffffff


	//   ....[141]....
        /*06b0*/ 	.word	0xffffffff


	//   ....[142]....
        /*06b4*/ 	.word	0xffffffff


	//   ....[143]....
        /*06b8*/ 	.word	0xffffffff


	//   ....[144]....
        /*06bc*/ 	.word	0xffffffff


	//   ....[145]....
        /*06c0*/ 	.word	0xffffffff


	//   ....[146]....
        /*06c4*/ 	.word	0xffffffff


	//   ....[147]....
        /*06c8*/ 	.word	0xffffffff


	//   ....[148]....
        /*06cc*/ 	.word	0xffffffff


	//   ....[149]....
        /*06d0*/ 	.word	0xffffffff


	//   ....[150]....
        /*06d4*/ 	.word	0xffffffff


	//   ....[151]....
        /*06d8*/ 	.word	0xffffffff


	//   ....[152]....
        /*06dc*/ 	.word	0xffffffff


	//   ....[153]....
        /*06e0*/ 	.word	0xffffffff


	//   ....[154]....
        /*06e4*/ 	.word	0xffffffff


	//   ....[155]....
        /*06e8*/ 	.word	0xffffffff


	//   ....[156]....
        /*06ec*/ 	.word	0xffffffff


	//   ....[157]....
        /*06f0*/ 	.word	0xffffffff


	//   ....[158]....
        /*06f4*/ 	.word	0xffffffff


	//   ....[159]....
        /*06f8*/ 	.word	0xffffffff


	//   ....[160]....
        /*06fc*/ 	.word	0xffffffff


	//   ....[161]....
        /*0700*/ 	.word	0xffffffff


	//   ....[162]....
        /*0704*/ 	.word	0xffffffff


	//   ....[163]....
        /*0708*/ 	.word	0xffffffff


	//   ....[164]....
        /*070c*/ 	.word	0xffffffff


	//   ....[165]....
        /*0710*/ 	.word	0xffffffff


	//   ....[166]....
        /*0714*/ 	.word	0xffffffff


	//   ....[167]....
        /*0718*/ 	.word	0xffffffff


	//   ....[168]....
        /*071c*/ 	.word	0xffffffff


	//   ....[169]....
        /*0720*/ 	.word	0xffffffff


	//   ....[170]....
        /*0724*/ 	.word	0xffffffff


	//   ....[171]....
        /*0728*/ 	.word	0xffffffff


	//   ....[172]....
        /*072c*/ 	.word	0xffffffff


	//   ....[173]....
        /*0730*/ 	.word	0xffffffff


	//   ....[174]....
        /*0734*/ 	.word	0xffffffff


	//   ....[175]....
        /*0738*/ 	.word	0xffffffff


	//   ....[176]....
        /*073c*/ 	.word	0xffffffff


	//   ....[177]....
        /*0740*/ 	.word	0xffffffff


	//   ....[178]....
        /*0744*/ 	.word	0xffffffff


	//   ....[179]....
        /*0748*/ 	.word	0xffffffff


	//   ....[180]....
        /*074c*/ 	.word	0xffffffff


	//   ....[181]....
        /*0750*/ 	.word	0xffffffff


	//   ....[182]....
        /*0754*/ 	.word	0xffffffff


	//   ....[183]....
        /*0758*/ 	.word	0xffffffff


	//   ....[184]....
        /*075c*/ 	.word	0xffffffff


	//   ....[185]....
        /*0760*/ 	.word	0xffffffff


	//   ....[186]....
        /*0764*/ 	.word	0xffffffff


	//   ....[187]....
        /*0768*/ 	.word	0xffffffff


	//   ....[188]....
        /*076c*/ 	.word	0xffffffff


	//   ....[189]....
        /*0770*/ 	.word	0xffffffff


	//   ....[190]....
        /*0774*/ 	.word	0xffffffff


	//   ....[191]....
        /*0778*/ 	.word	0xffffffff


	//   ....[192]....
        /*077c*/ 	.word	0xffffffff


	//   ....[193]....
        /*0780*/ 	.word	0xffffffff


	//   ....[194]....
        /*0784*/ 	.word	0xffffffff


	//   ....[195]....
        /*0788*/ 	.word	0xffffffff


	//   ....[196]....
        /*078c*/ 	.word	0xffffffff


	//   ....[197]....
        /*0790*/ 	.word	0xffffffff


	//   ....[198]....
        /*0794*/ 	.word	0xffffffff


	//   ....[199]....
        /*0798*/ 	.word	0xffffffff


	//   ....[200]....
        /*079c*/ 	.word	0xffffffff


	//   ....[201]....
        /*07a0*/ 	.word	0xffffffff


	//   ....[202]....
        /*07a4*/ 	.word	0xffffffff


	//   ....[203]....
        /*07a8*/ 	.word	0xffffffff


	//   ....[204]....
        /*07ac*/ 	.word	0xffffffff


	//   ....[205]....
        /*07b0*/ 	.word	0xffffffff


	//   ....[206]....
        /*07b4*/ 	.word	0xffffffff


	//   ....[207]....
        /*07b8*/ 	.word	0xffffffff


	//   ....[208]....
        /*07bc*/ 	.word	0xffffffff


	//   ....[209]....
        /*07c0*/ 	.word	0xffffffff


	//   ....[210]....
        /*07c4*/ 	.word	0xffffffff


	//   ....[211]....
        /*07c8*/ 	.word	0xffffffff


	//   ....[212]....
        /*07cc*/ 	.word	0xffffffff


	//   ....[213]....
        /*07d0*/ 	.word	0xffffffff


	//   ....[214]....
        /*07d4*/ 	.word	0xffffffff


	//   ....[215]....
        /*07d8*/ 	.word	0xffffffff


	//   ....[216]....
        /*07dc*/ 	.word	0xffffffff


	//   ....[217]....
        /*07e0*/ 	.word	0xffffffff


	//   ....[218]....
        /*07e4*/ 	.word	0xffffffff


	//   ....[219]....
        /*07e8*/ 	.word	0xffffffff


	//   ....[220]....
        /*07ec*/ 	.word	0xffffffff


	//   ....[221]....
        /*07f0*/ 	.word	0xffffffff


	//   ....[222]....
        /*07f4*/ 	.word	0xffffffff


	//   ....[223]....
        /*07f8*/ 	.word	0xffffffff


	//   ....[224]....
        /*07fc*/ 	.word	0xffffffff


	//   ....[225]....
        /*0800*/ 	.word	0xffffffff


	//   ....[226]....
        /*0804*/ 	.word	0xffffffff


	//   ....[227]....
        /*0808*/ 	.word	0xffffffff


	//   ....[228]....
        /*080c*/ 	.word	0xffffffff


	//   ....[229]....
        /*0810*/ 	.word	0xffffffff


	//   ....[230]....
        /*0814*/ 	.word	0xffffffff


	//   ....[231]....
        /*0818*/ 	.word	0xffffffff


	//   ....[232]....
        /*081c*/ 	.word	0xffffffff


	//   ....[233]....
        /*0820*/ 	.word	0xffffffff


	//----- nvinfo : EIATTR_COOP_GROUP_INSTR_OFFSETS
	.align		4
.L_644:
        /*0824*/ 	.byte	0x04, 0x28
        /*0826*/ 	.short	(.L_646 - .L_645)


	//   ....[0]....
.L_645:
        /*0828*/ 	.word	0x00002670


	//   ....[1]....
        /*082c*/ 	.word	0x000026a0


	//   ....[2]....
        /*0830*/ 	.word	0x000026b0


	//   ....[3]....
        /*0834*/ 	.word	0x000026c0


	//   ....[4]....
        /*0838*/ 	.word	0x000026d0


	//   ....[5]....
        /*083c*/ 	.word	0x000026e0


	//   ....[6]....
        /*0840*/ 	.word	0x000026f0


	//   ....[7]....
        /*0844*/ 	.word	0x00002710


	//   ....[8]....
        /*0848*/ 	.word	0x00002720


	//   ....[9]....
        /*084c*/ 	.word	0x00002730


	//   ....[10]....
        /*0850*/ 	.word	0x00002740


	//   ....[11]....
        /*0854*/ 	.word	0x00002750


	//   ....[12]....
        /*0858*/ 	.word	0x00002760


	//   ....[13]....
        /*085c*/ 	.word	0x00002770


	//   ....[14]....
        /*0860*/ 	.word	0x00002790


	//   ....[15]....
        /*0864*/ 	.word	0x000027a0


	//   ....[16]....
        /*0868*/ 	.word	0x00002830


	//   ....[17]....
        /*086c*/ 	.word	0x00002840


	//   ....[18]....
        /*0870*/ 	.word	0x00002850


	//   ....[19]....
        /*0874*/ 	.word	0x00002860


	//   ....[20]....
        /*0878*/ 	.word	0x00002870


	//   ....[21]....
        /*087c*/ 	.word	0x00002890


	//   ....[22]....
        /*0880*/ 	.word	0x000028a0


	//   ....[23]....
        /*0884*/ 	.word	0x000028c0


	//   ....[24]....
        /*0888*/ 	.word	0x000028d0


	//   ....[25]....
        /*088c*/ 	.word	0x000028e0


	//   ....[26]....
        /*0890*/ 	.word	0x000028f0


	//   ....[27]....
        /*0894*/ 	.word	0x00002900


	//   ....[28]....
        /*0898*/ 	.word	0x00002940


	//   ....[29]....
        /*089c*/ 	.word	0x00002950


	//   ....[30]....
        /*08a0*/ 	.word	0x00002970


	//   ....[31]....
        /*08a4*/ 	.word	0x000029b0


	//   ....[32]....
        /*08a8*/ 	.word	0x000029d0


	//   ....[33]....
        /*08ac*/ 	.word	0x000029e0


	//   ....[34]....
        /*08b0*/ 	.word	0x00002a20


	//   ....[35]....
        /*08b4*/ 	.word	0x00002a50


	//   ....[36]....
        /*08b8*/ 	.word	0x00002a70


	//   ....[37]....
        /*08bc*/ 	.word	0x00002ab0


	//   ....[38]....
        /*08c0*/ 	.word	0x00002ae0


	//   ....[39]....
        /*08c4*/ 	.word	0x00002af0


	//   ....[40]....
        /*08c8*/ 	.word	0x00002b10


	//   ....[41]....
        /*08cc*/ 	.word	0x00002b30


	//   ....[42]....
        /*08d0*/ 	.word	0x00002b60


	//   ....[43]....
        /*08d4*/ 	.word	0x00002b70


	//   ....[44]....
        /*08d8*/ 	.word	0x00002b80


	//   ....[45]....
        /*08dc*/ 	.word	0x00002b90


	//   ....[46]....
        /*08e0*/ 	.word	0x00002bc0


	//   ....[47]....
        /*08e4*/ 	.word	0x00002bd0


	//   ....[48]....
        /*08e8*/ 	.word	0x00002c00


	//   ....[49]....
        /*08ec*/ 	.word	0x00002c10


	//   ....[50]....
        /*08f0*/ 	.word	0x00002c30


	//   ....[51]....
        /*08f4*/ 	.word	0x00002c60


	//   ....[52]....
        /*08f8*/ 	.word	0x00002c90


	//   ....[53]....
        /*08fc*/ 	.word	0x00002cc0


	//   ....[54]....
        /*0900*/ 	.word	0x00002ce0


	//   ....[55]....
        /*0904*/ 	.word	0x00002d00


	//   ....[56]....
        /*0908*/ 	.word	0x00002d30


	//   ....[57]....
        /*090c*/ 	.word	0x00002d50


	//   ....[58]....
        /*0910*/ 	.word	0x00002da0


	//   ....[59]....
        /*0914*/ 	.word	0x00002dd0


	//   ....[60]....
        /*0918*/ 	.word	0x00002df0


	//   ....[61]....
        /*091c*/ 	.word	0x00002e20


	//   ....[62]....
        /*0920*/ 	.word	0x00002e50


	//   ....[63]....
        /*0924*/ 	.word	0x00002e70


	//   ....[64]....
        /*0928*/ 	.word	0x00002ea0


	//   ....[65]....
        /*092c*/ 	.word	0x00002eb0


	//   ....[66]....
        /*0930*/ 	.word	0x00002ec0


	//   ....[67]....
        /*0934*/ 	.word	0x00002ee0


	//   ....[68]....
        /*0938*/ 	.word	0x00002ef0


	//   ....[69]....
        /*093c*/ 	.word	0x00002f20


	//   ....[70]....
        /*0940*/ 	.word	0x00002f30


	//   ....[71]....
        /*0944*/ 	.word	0x00002f60


	//   ....[72]....
        /*0948*/ 	.word	0x00002f70


	//   ....[73]....
        /*094c*/ 	.word	0x00002fc0


	//   ....[74]....
        /*0950*/ 	.word	0x00002fd0


	//   ....[75]....
        /*0954*/ 	.word	0x00003000


	//   ....[76]....
        /*0958*/ 	.word	0x00003010


	//   ....[77]....
        /*095c*/ 	.word	0x00003060


	//   ....[78]....
        /*0960*/ 	.word	0x00003080


	//   ....[79]....
        /*0964*/ 	.word	0x00003090


	//   ....[80]....
        /*0968*/ 	.word	0x000030b0


	//   ....[81]....
        /*096c*/ 	.word	0x000030d0


	//   ....[82]....
        /*0970*/ 	.word	0x00003100


	//   ....[83]....
        /*0974*/ 	.word	0x00003120


	//   ....[84]....
        /*0978*/ 	.word	0x00003190


	//   ....[85]....
        /*097c*/ 	.word	0x000031b0


	//   ....[86]....
        /*0980*/ 	.word	0x000031d0


	//   ....[87]....
        /*0984*/ 	.word	0x000031f0


	//   ....[88]....
        /*0988*/ 	.word	0x00003210


	//   ....[89]....
        /*098c*/ 	.word	0x00003230


	//   ....[90]....
        /*0990*/ 	.word	0x00003240


	//   ....[91]....
        /*0994*/ 	.word	0x00003260


	//   ....[92]....
        /*0998*/ 	.word	0x00003270


	//   ....[93]....
        /*099c*/ 	.word	0x00003280


	//   ....[94]....
        /*09a0*/ 	.word	0x000032b0


	//   ....[95]....
        /*09a4*/ 	.word	0x00003310


	//   ....[96]....
        /*09a8*/ 	.word	0x00003350


	//   ....[97]....
        /*09ac*/ 	.word	0x00003370


	//   ....[98]....
        /*09b0*/ 	.word	0x000074a0


	//   ....[99]....
        /*09b4*/ 	.word	0x000074e0


	//   ....[100]....
        /*09b8*/ 	.word	0x000074f0


	//   ....[101]....
        /*09bc*/ 	.word	0x00007500


	//   ....[102]....
        /*09c0*/ 	.word	0x00007510


	//   ....[103]....
        /*09c4*/ 	.word	0x00007520


	//   ....[104]....
        /*09c8*/ 	.word	0x00007530


	//   ....[105]....
        /*09cc*/ 	.word	0x00007550


	//   ....[106]....
        /*09d0*/ 	.word	0x00007560


	//   ....[107]....
        /*09d4*/ 	.word	0x00007570


	//   ....[108]....
        /*09d8*/ 	.word	0x00007580


	//   ....[109]....
        /*09dc*/ 	.word	0x00007590


	//   ....[110]....
        /*09e0*/ 	.word	0x000075a0


	//   ....[111]....
        /*09e4*/ 	.word	0x000075b0


	//   ....[112]....
        /*09e8*/ 	.word	0x000075d0


	//   ....[113]....
        /*09ec*/ 	.word	0x00007640


	//   ....[114]....
        /*09f0*/ 	.word	0x00007650


	//   ....[115]....
        /*09f4*/ 	.word	0x00007660


	//   ....[116]....
        /*09f8*/ 	.word	0x00007670


	//   ....[117]....
        /*09fc*/ 	.word	0x00007680


	//   ....[118]....
        /*0a00*/ 	.word	0x000076a0


	//   ....[119]....
        /*0a04*/ 	.word	0x000076b0


	//   ....[120]....
        /*0a08*/ 	.word	0x000076c0


	//   ....[121]....
        /*0a0c*/ 	.word	0x000076d0


	//   ....[122]....
        /*0a10*/ 	.word	0x000076f0


	//   ....[123]....
        /*0a14*/ 	.word	0x00007700


	//   ....[124]....
        /*0a18*/ 	.word	0x00007730


	//   ....[125]....
        /*0a1c*/ 	.word	0x00007750


	//   ....[126]....
        /*0a20*/ 	.word	0x00007770


	//   ....[127]....
        /*0a24*/ 	.word	0x00007780


	//   ....[128]....
        /*0a28*/ 	.word	0x000077a0


	//   ....[129]....
        /*0a2c*/ 	.word	0x000077b0


	//   ....[130]....
        /*0a30*/ 	.word	0x00007830


	//   ....[131]....
        /*0a34*/ 	.word	0x00007890


	//   ....[132]....
        /*0a38*/ 	.word	0x000078a0


	//   ....[133]....
        /*0a3c*/ 	.word	0x000078c0


	//   ....[134]....
        /*0a40*/ 	.word	0x000078d0


	//   ....[135]....
        /*0a44*/ 	.word	0x000078e0


	//   ....[136]....
        /*0a48*/ 	.word	0x00007900


	//   ....[137]....
        /*0a4c*/ 	.word	0x00007910


	//   ....[138]....
        /*0a50*/ 	.word	0x00007920


	//   ....[139]....
        /*0a54*/ 	.word	0x00007940


	//   ....[140]....
        /*0a58*/ 	.word	0x00007950


	//   ....[141]....
        /*0a5c*/ 	.word	0x00007980


	//   ....[142]....
        /*0a60*/ 	.word	0x00007990


	//   ....[143]....
        /*0a64*/ 	.word	0x000079b0


	//   ....[144]....
        /*0a68*/ 	.word	0x000079f0


	//   ....[145]....
        /*0a6c*/ 	.word	0x00007a20


	//   ....[146]....
        /*0a70*/ 	.word	0x00007a30


	//   ....[147]....
        /*0a74*/ 	.word	0x00007a50


	//   ....[148]....
        /*0a78*/ 	.word	0x00007a70


	//   ....[149]....
        /*0a7c*/ 	.word	0x00007a90


	//   ....[150]....
        /*0a80*/ 	.word	0x00007ac0


	//   ....[151]....
        /*0a84*/ 	.word	0x00007ae0


	//   ....[152]....
        /*0a88*/ 	.word	0x00007b10


	//   ....[153]....
        /*0a8c*/ 	.word	0x00007b30


	//   ....[154]....
        /*0a90*/ 	.word	0x00007b90


	//   ....[155]....
        /*0a94*/ 	.word	0x00007bb0


	//   ....[156]....
        /*0a98*/ 	.word	0x00007be0


	//   ....[157]....
        /*0a9c*/ 	.word	0x00007c00


	//   ....[158]....
        /*0aa0*/ 	.word	0x00007c30


	//   ....[159]....
        /*0aa4*/ 	.word	0x00007c40


	//   ....[160]....
        /*0aa8*/ 	.word	0x00007c50


	//   ....[161]....
        /*0aac*/ 	.word	0x00007c70


	//   ....[162]....
        /*0ab0*/ 	.word	0x00007c80


	//   ....[163]....
        /*0ab4*/ 	.word	0x00007cb0


	//   ....[164]....
        /*0ab8*/ 	.word	0x00007cc0


	//   ....[165]....
        /*0abc*/ 	.word	0x00007cd0


	//   ....[166]....
        /*0ac0*/ 	.word	0x00007d00


	//   ....[167]....
        /*0ac4*/ 	.word	0x00007d30


	//   ....[168]....
        /*0ac8*/ 	.word	0x00007d60


	//   ....[169]....
        /*0acc*/ 	.word	0x00007d90


	//   ....[170]....
        /*0ad0*/ 	.word	0x00007da0


	//   ....[171]....
        /*0ad4*/ 	.word	0x00007df0


	//   ....[172]....
        /*0ad8*/ 	.word	0x00007e10


	//   ....[173]....
        /*0adc*/ 	.word	0x00007e20


	//   ....[174]....
        /*0ae0*/ 	.word	0x00007e60


	//   ....[175]....
        /*0ae4*/ 	.word	0x00007e80


	//   ....[176]....
        /*0ae8*/ 	.word	0x00007e90


	//   ....[177]....
        /*0aec*/ 	.word	0x00007eb0


	//   ....[178]....
        /*0af0*/ 	.word	0x00007ef0


	//   ....[179]....
        /*0af4*/ 	.word	0x00007f00


	//   ....[180]....
        /*0af8*/ 	.word	0x00007f60


	//   ....[181]....
        /*0afc*/ 	.word	0x00007f90


	//   ....[182]....
        /*0b00*/ 	.word	0x00007fa0


	//   ....[183]....
        /*0b04*/ 	.word	0x00007fc0


	//   ....[184]....
        /*0b08*/ 	.word	0x00007ff0


	//   ....[185]....
        /*0b0c*/ 	.word	0x00008000


	//   ....[186]....
        /*0b10*/ 	.word	0x00008010


	//   ....[187]....
        /*0b14*/ 	.word	0x00008030


	//   ....[188]....
        /*0b18*/ 	.word	0x00008040


	//   ....[189]....
        /*0b1c*/ 	.word	0x00008050


	//   ....[190]....
        /*0b20*/ 	.word	0x00008070


	//   ....[191]....
        /*0b24*/ 	.word	0x00008080


	//   ....[192]....
        /*0b28*/ 	.word	0x00008090


	//   ....[193]....
        /*0b2c*/ 	.word	0x000080b0


	//   ....[194]....
        /*0b30*/ 	.word	0x000080c0


	//   ....[195]....
        /*0b34*/ 	.word	0x000080d0


	//   ....[196]....
        /*0b38*/ 	.word	0x0000c2b0


	//   ....[197]....
        /*0b3c*/ 	.word	0x0000c2f0


	//   ....[198]....
        /*0b40*/ 	.word	0x0000c300


	//   ....[199]....
        /*0b44*/ 	.word	0x0000c310


	//   ....[200]....
        /*0b48*/ 	.word	0x0000c320


	//   ....[201]....
        /*0b4c*/ 	.word	0x0000c330


	//   ....[202]....
        /*0b50*/ 	.word	0x0000c340


	//   ....[203]....
        /*0b54*/ 	.word	0x0000c360


	//   ....[204]....
        /*0b58*/ 	.word	0x0000c370


	//   ....[205]....
        /*0b5c*/ 	.word	0x0000c380


	//   ....[206]....
        /*0b60*/ 	.word	0x0000c390


	//   ....[207]....
        /*0b64*/ 	.word	0x0000c3a0


	//   ....[208]....
        /*0b68*/ 	.word	0x0000c3b0


	//   ....[209]....
        /*0b6c*/ 	.word	0x0000c3c0


	//   ....[210]....
        /*0b70*/ 	.word	0x0000c440


	//   ....[211]....
        /*0b74*/ 	.word	0x0000c450


	//   ....[212]....
        /*0b78*/ 	.word	0x0000c470


	//   ....[213]....
        /*0b7c*/ 	.word	0x0000c480


	//   ....[214]....
        /*0b80*/ 	.word	0x0000c490


	//   ....[215]....
        /*0b84*/ 	.word	0x0000c4a0


	//   ....[216]....
        /*0b88*/ 	.word	0x0000c4b0


	//   ....[217]....
        /*0b8c*/ 	.word	0x0000c4e0


	//   ....[218]....
        /*0b90*/ 	.word	0x0000c4f0


	//   ....[219]....
        /*0b94*/ 	.word	0x0000c500


	//   ....[220]....
        /*0b98*/ 	.word	0x0000c510


	//   ....[221]....
        /*0b9c*/ 	.word	0x0000c520


	//   ....[222]....
        /*0ba0*/ 	.word	0x0000c570


	//   ....[223]....
        /*0ba4*/ 	.word	0x0000c5a0


	//   ....[224]....
        /*0ba8*/ 	.word	0x0000c5e0


	//   ....[225]....
        /*0bac*/ 	.word	0x0000c600


	//   ....[226]....
        /*0bb0*/ 	.word	0x0000c630


	//   ....[227]....
        /*0bb4*/ 	.word	0x0000c660


	//   ....[228]....
        /*0bb8*/ 	.word	0x0000c670


	//   ....[229]....
        /*0bbc*/ 	.word	0x0000c680


	//   ....[230]....
        /*0bc0*/ 	.word	0x0000c6a0


	//   ....[231]....
        /*0bc4*/ 	.word	0x0000c6b0


	//   ....[232]....
        /*0bc8*/ 	.word	0x0000c6c0


	//   ....[233]....
        /*0bcc*/ 	.word	0x0000c6e0


	//   ....[234]....
        /*0bd0*/ 	.word	0x0000c6f0


	//   ....[235]....
        /*0bd4*/ 	.word	0x0000c720


	//   ....[236]....
        /*0bd8*/ 	.word	0x0000c730


	//   ....[237]....
        /*0bdc*/ 	.word	0x0000c780


	//   ....[238]....
        /*0be0*/ 	.word	0x0000c790


	//   ....[239]....
        /*0be4*/ 	.word	0x0000c7c0


	//   ....[240]....
        /*0be8*/ 	.word	0x0000c7d0


	//   ....[241]....
        /*0bec*/ 	.word	0x0000c840


	//   ....[242]....
        /*0bf0*/ 	.word	0x0000c850


	//   ....[243]....
        /*0bf4*/ 	.word	0x0000c870


	//   ....[244]....
        /*0bf8*/ 	.word	0x0000c890


	//   ....[245]....
        /*0bfc*/ 	.word	0x0000c8b0


	//   ....[246]....
        /*0c00*/ 	.word	0x0000c8e0


	//   ....[247]....
        /*0c04*/ 	.word	0x0000c910


	//   ....[248]....
        /*0c08*/ 	.word	0x0000c930


	//   ....[249]....
        /*0c0c*/ 	.word	0x0000c990


	//   ....[250]....
        /*0c10*/ 	.word	0x0000c9b0


	//   ....[251]....
        /*0c14*/ 	.word	0x0000c9e0


	//   ....[252]....
        /*0c18*/ 	.word	0x0000c9f0


	//   ....[253]....
        /*0c1c*/ 	.word	0x0000ca00


	//   ....[254]....
        /*0c20*/ 	.word	0x0000ca20


	//   ....[255]....
        /*0c24*/ 	.word	0x0000ca30


	//   ....[0]....
        /*0c28*/ 	.word	0x0000ca40


	//   ....[1]....
        /*0c2c*/ 	.word	0x0000ca60


	//   ....[2]....
        /*0c30*/ 	.word	0x0000ca70


	//   ....[3]....
        /*0c34*/ 	.word	0x0000ca80


	//   ....[4]....
        /*0c38*/ 	.word	0x0000cab0


	//   ....[5]....
        /*0c3c*/ 	.word	0x0000cac0


	//   ....[6]....
        /*0c40*/ 	.word	0x0000cae0


	//   ....[7]....
        /*0c44*/ 	.word	0x0000caf0


	//   ....[8]....
        /*0c48*/ 	.word	0x0000cb30


	//   ....[9]....
        /*0c4c*/ 	.word	0x0000cb80


	//   ....[10]....
        /*0c50*/ 	.word	0x0000cba0


	//   ....[11]....
        /*0c54*/ 	.word	0x0000cbb0


	//   ....[12]....
        /*0c58*/ 	.word	0x0000cbd0


	//   ....[13]....
        /*0c5c*/ 	.word	0x0000cbf0


	//   ....[14]....
        /*0c60*/ 	.word	0x0000cc20


	//   ....[15]....
        /*0c64*/ 	.word	0x0000cc40


	//   ....[16]....
        /*0c68*/ 	.word	0x0000cc90


	//   ....[17]....
        /*0c6c*/ 	.word	0x0000ccb0


	//   ....[18]....
        /*0c70*/ 	.word	0x0000cce0


	//   ....[19]....
        /*0c74*/ 	.word	0x0000cd00


	//   ....[20]....
        /*0c78*/ 	.word	0x0000cd30


	//   ....[21]....
        /*0c7c*/ 	.word	0x0000cd50


	//   ....[22]....
        /*0c80*/ 	.word	0x0000cd70


	//   ....[23]....
        /*0c84*/ 	.word	0x0000cdc0


	//   ....[24]....
        /*0c88*/ 	.word	0x0000cdd0


	//   ....[25]....
        /*0c8c*/ 	.word	0x0000cdf0


	//   ....[26]....
        /*0c90*/ 	.word	0x0000ce00


	//   ....[27]....
        /*0c94*/ 	.word	0x0000ce10


	//   ....[28]....
        /*0c98*/ 	.word	0x0000ce30


	//   ....[29]....
        /*0c9c*/ 	.word	0x0000ce40


	//   ....[30]....
        /*0ca0*/ 	.word	0x0000ce50


	//   ....[31]....
        /*0ca4*/ 	.word	0x0000ce70


	//   ....[32]....
        /*0ca8*/ 	.word	0x0000ce80


	//   ....[33]....
        /*0cac*/ 	.word	0x0000ce90


	//   ....[34]....
        /*0cb0*/ 	.word	0x0000ceb0


	//   ....[35]....
        /*0cb4*/ 	.word	0x0000cec0


	//   ....[36]....
        /*0cb8*/ 	.word	0x0000cf00


	//   ....[37]....
        /*0cbc*/ 	.word	0x0000cf20


	//   ....[38]....
        /*0cc0*/ 	.word	0x000110c0


	//   ....[39]....
        /*0cc4*/ 	.word	0x00011100


	//   ....[40]....
        /*0cc8*/ 	.word	0x00011110


	//   ....[41]....
        /*0ccc*/ 	.word	0x00011120


	//   ....[42]....
        /*0cd0*/ 	.word	0x00011130


	//   ....[43]....
        /*0cd4*/ 	.word	0x00011140


	//   ....[44]....
        /*0cd8*/ 	.word	0x00011150


	//   ....[45]....
        /*0cdc*/ 	.word	0x00011160


	//   ....[46]....
        /*0ce0*/ 	.word	0x00011170


	//   ....[47]....
        /*0ce4*/ 	.word	0x00011180


	//   ....[48]....
        /*0ce8*/ 	.word	0x00011190


	//   ....[49]....
        /*0cec*/ 	.word	0x000111a0


	//   ....[50]....
        /*0cf0*/ 	.word	0x000111b0


	//   ....[51]....
        /*0cf4*/ 	.word	0x000111c0


	//   ....[52]....
        /*0cf8*/ 	.word	0x000111e0


	//   ....[53]....
        /*0cfc*/ 	.word	0x000111f0


	//   ....[54]....
        /*0d00*/ 	.word	0x00011210


	//   ....[55]....
        /*0d04*/ 	.word	0x00011220


	//   ....[56]....
        /*0d08*/ 	.word	0x00011250


	//   ....[57]....
        /*0d0c*/ 	.word	0x00011260


	//   ....[58]....
        /*0d10*/ 	.word	0x00011270


	//   ....[59]....
        /*0d14*/ 	.word	0x00011280


	//   ....[60]....
        /*0d18*/ 	.word	0x000112c0


	//   ....[61]....
        /*0d1c*/ 	.word	0x000112d0


	//   ....[62]....
        /*0d20*/ 	.word	0x000112e0


	//   ....[63]....
        /*0d24*/ 	.word	0x000112f0


	//   ....[64]....
        /*0d28*/ 	.word	0x00011300


	//   ....[65]....
        /*0d2c*/ 	.word	0x00011310


	//   ....[66]....
        /*0d30*/ 	.word	0x00011330


	//   ....[67]....
        /*0d34*/ 	.word	0x00011370


	//   ....[68]....
        /*0d38*/ 	.word	0x000113c0


	//   ....[69]....
        /*0d3c*/ 	.word	0x00011410


	//   ....[70]....
        /*0d40*/ 	.word	0x00011420


	//   ....[71]....
        /*0d44*/ 	.word	0x00011430


	//   ....[72]....
        /*0d48*/ 	.word	0x00011440


	//   ....[73]....
        /*0d4c*/ 	.word	0x00011450


	//   ....[74]....
        /*0d50*/ 	.word	0x00011470


	//   ....[75]....
        /*0d54*/ 	.word	0x00011480


	//   ....[76]....
        /*0d58*/ 	.word	0x000114b0


	//   ....[77]....
        /*0d5c*/ 	.word	0x000114c0


	//   ....[78]....
        /*0d60*/ 	.word	0x000114e0


	//   ....[79]....
        /*0d64*/ 	.word	0x00011510


	//   ....[80]....
        /*0d68*/ 	.word	0x00011520


	//   ....[81]....
        /*0d6c*/ 	.word	0x00011560


	//   ....[82]....
        /*0d70*/ 	.word	0x00011580


	//   ....[83]....
        /*0d74*/ 	.word	0x000115a0


	//   ....[84]....
        /*0d78*/ 	.word	0x000115c0


	//   ....[85]....
        /*0d7c*/ 	.word	0x000115d0


	//   ....[86]....
        /*0d80*/ 	.word	0x000115f0


	//   ....[87]....
        /*0d84*/ 	.word	0x00011610


	//   ....[88]....
        /*0d88*/ 	.word	0x00011660


	//   ....[89]....
        /*0d8c*/ 	.word	0x00011690


	//   ....[90]....
        /*0d90*/ 	.word	0x000116c0


	//   ....[91]....
        /*0d94*/ 	.word	0x000116d0


	//   ....[92]....
        /*0d98*/ 	.word	0x00011740


	//   ....[93]....
        /*0d9c*/ 	.word	0x00011770


	//   ....[94]....
        /*0da0*/ 	.word	0x00011780


	//   ....[95]....
        /*0da4*/ 	.word	0x00011790


	//   ....[96]....
        /*0da8*/ 	.word	0x000117b0


	//   ....[97]....
        /*0dac*/ 	.word	0x000117c0


	//   ....[98]....
        /*0db0*/ 	.word	0x000117d0


	//   ....[99]....
        /*0db4*/ 	.word	0x000117f0


	//   ....[100]....
        /*0db8*/ 	.word	0x00011800


	//   ....[101]....
        /*0dbc*/ 	.word	0x00011810


	//   ....[102]....
        /*0dc0*/ 	.word	0x00011830


	//   ....[103]....
        /*0dc4*/ 	.word	0x00011840


	//   ....[104]....
        /*0dc8*/ 	.word	0x00011880


	//   ....[105]....
        /*0dcc*/ 	.word	0x000118a0


	//   ....[106]....
        /*0dd0*/ 	.word	0x000118d0


	//   ....[107]....
        /*0dd4*/ 	.word	0x000118e0


	//   ....[108]....
        /*0dd8*/ 	.word	0x00011920


	//   ....[109]....
        /*0ddc*/ 	.word	0x00011970


	//   ....[110]....
        /*0de0*/ 	.word	0x00011990


	//   ....[111]....
        /*0de4*/ 	.word	0x000119a0


	//   ....[112]....
        /*0de8*/ 	.word	0x000119c0


	//   ....[113]....
        /*0dec*/ 	.word	0x000119e0


	//   ....[114]....
        /*0df0*/ 	.word	0x00011a10


	//   ....[115]....
        /*0df4*/ 	.word	0x00011a30


	//   ....[116]....
        /*0df8*/ 	.word	0x00011a80


	//   ....[117]....
        /*0dfc*/ 	.word	0x00011aa0


	//   ....[118]....
        /*0e00*/ 	.word	0x00011ad0


	//   ....[119]....
        /*0e04*/ 	.word	0x00011b00


	//   ....[120]....
        /*0e08*/ 	.word	0x00011b10


	//   ....[121]....
        /*0e0c*/ 	.word	0x00011b30


	//   ....[122]....
        /*0e10*/ 	.word	0x00011b80


	//   ....[123]....
        /*0e14*/ 	.word	0x00011bb0


	//   ....[124]....
        /*0e18*/ 	.word	0x00011be0


	//   ....[125]....
        /*0e1c*/ 	.word	0x00011c20


	//   ....[126]....
        /*0e20*/ 	.word	0x00011c40


	//   ....[127]....
        /*0e24*/ 	.word	0x00011c50


	//   ....[128]....
        /*0e28*/ 	.word	0x00011c80


	//   ....[129]....
        /*0e2c*/ 	.word	0x00011c90


	//   ....[130]....
        /*0e30*/ 	.word	0x00011ca0


	//   ....[131]....
        /*0e34*/ 	.word	0x00011cc0


	//   ....[132]....
        /*0e38*/ 	.word	0x00011cd0


	//   ....[133]....
        /*0e3c*/ 	.word	0x00011ce0


	//   ....[134]....
        /*0e40*/ 	.word	0x00011cf0


	//   ....[135]....
        /*0e44*/ 	.word	0x00011d00


	//   ....[136]....
        /*0e48*/ 	.word	0x00015ed0


	//   ....[137]....
        /*0e4c*/ 	.word	0x00015f00


	//   ....[138]....
        /*0e50*/ 	.word	0x00015f10


	//   ....[139]....
        /*0e54*/ 	.word	0x00015f20


	//   ....[140]....
        /*0e58*/ 	.word	0x00015f30


	//   ....[141]....
        /*0e5c*/ 	.word	0x00015f40


	//   ....[142]....
        /*0e60*/ 	.word	0x00015f50


	//   ....[143]....
        /*0e64*/ 	.word	0x00015f60


	//   ....[144]....
        /*0e68*/ 	.word	0x00015f70


	//   ....[145]....
        /*0e6c*/ 	.word	0x00015f80


	//   ....[146]....
        /*0e70*/ 	.word	0x00015f90


	//   ....[147]....
        /*0e74*/ 	.word	0x00015fa0


	//   ....[148]....
        /*0e78*/ 	.word	0x00015fc0


	//   ....[149]....
        /*0e7c*/ 	.word	0x00015fd0


	//   ....[150]....
        /*0e80*/ 	.word	0x00015ff0


	//   ....[151]....
        /*0e84*/ 	.word	0x00016000


	//   ....[152]....
        /*0e88*/ 	.word	0x00016010


	//   ....[153]....
        /*0e8c*/ 	.word	0x00016020


	//   ....[154]....
        /*0e90*/ 	.word	0x00016040


	//   ....[155]....
        /*0e94*/ 	.word	0x00016050


	//   ....[156]....
        /*0e98*/ 	.word	0x00016070


	//   ....[157]....
        /*0e9c*/ 	.word	0x00016080


	//   ....[158]....
        /*0ea0*/ 	.word	0x000160b0


	//   ....[159]....
        /*0ea4*/ 	.word	0x000160c0


	//   ....[160]....
        /*0ea8*/ 	.word	0x000160d0


	//   ....[161]....
        /*0eac*/ 	.word	0x000160e0


	//   ....[162]....
        /*0eb0*/ 	.word	0x00016130


	//   ....[163]....
        /*0eb4*/ 	.word	0x00016150


	//   ....[164]....
        /*0eb8*/ 	.word	0x00016160


	//   ....[165]....
        /*0ebc*/ 	.word	0x00016190


	//   ....[166]....
        /*0ec0*/ 	.word	0x000161d0


	//   ....[167]....
        /*0ec4*/ 	.word	0x00016210


	//   ....[168]....
        /*0ec8*/ 	.word	0x00016220


	//   ....[169]....
        /*0ecc*/ 	.word	0x00016230


	//   ....[170]....
        /*0ed0*/ 	.word	0x00016240


	//   ....[171]....
        /*0ed4*/ 	.word	0x00016250


	//   ....[172]....
        /*0ed8*/ 	.word	0x00016280


	//   ....[173]....
        /*0edc*/ 	.word	0x00016290


	//   ....[174]....
        /*0ee0*/ 	.word	0x000162b0


	//   ....[175]....
        /*0ee4*/ 	.word	0x000162c0


	//   ....[176]....
        /*0ee8*/ 	.word	0x000162f0


	//   ....[177]....
        /*0eec*/ 	.word	0x00016300


	//   ....[178]....
        /*0ef0*/ 	.word	0x00016320


	//   ....[179]....
        /*0ef4*/ 	.word	0x00016370


	//   ....[180]....
        /*0ef8*/ 	.word	0x00016390


	//   ....[181]....
        /*0efc*/ 	.word	0x000163c0


	//   ....[182]....
        /*0f00*/ 	.word	0x000163e0


	//   ....[183]....
        /*0f04*/ 	.word	0x00016400


	//   ....[184]....
        /*0f08*/ 	.word	0x00016430


	//   ....[185]....
        /*0f0c*/ 	.word	0x00016450


	//   ....[186]....
        /*0f10*/ 	.word	0x00016480


	//   ....[187]....
        /*0f14*/ 	.word	0x00016490


	//   ....[188]....
        /*0f18*/ 	.word	0x000164b0


	//   ....[189]....
        /*0f1c*/ 	.word	0x00016510


	//   ....[190]....
        /*0f20*/ 	.word	0x00016520


	//   ....[191]....
        /*0f24*/ 	.word	0x00016570


	//   ....[192]....
        /*0f28*/ 	.word	0x000165b0


	//   ....[193]....
        /*0f2c*/ 	.word	0x000165c0


	//   ....[194]....
        /*0f30*/ 	.word	0x000165d0


	//   ....[195]....
        /*0f34*/ 	.word	0x000165e0


	//   ....[196]....
        /*0f38*/ 	.word	0x000165f0


	//   ....[197]....
        /*0f3c*/ 	.word	0x00016610


	//   ....[198]....
        /*0f40*/ 	.word	0x00016620


	//   ....[199]....
        /*0f44*/ 	.word	0x00016630


	//   ....[200]....
        /*0f48*/ 	.word	0x00016650


	//   ....[201]....
        /*0f4c*/ 	.word	0x00016660


	//   ....[202]....
        /*0f50*/ 	.word	0x000166a0


	//   ....[203]....
        /*0f54*/ 	.word	0x000166c0


	//   ....[204]....
        /*0f58*/ 	.word	0x000166f0


	//   ....[205]....
        /*0f5c*/ 	.word	0x00016710


	//   ....[206]....
        /*0f60*/ 	.word	0x00016760


	//   ....[207]....
        /*0f64*/ 	.word	0x00016780


	//   ....[208]....
        /*0f68*/ 	.word	0x00016790


	//   ....[209]....
        /*0f6c*/ 	.word	0x000167b0


	//   ....[210]....
        /*0f70*/ 	.word	0x000167f0


	//   ....[211]....
        /*0f74*/ 	.word	0x00016800


	//   ....[212]....
        /*0f78*/ 	.word	0x00016860


	//   ....[213]....
        /*0f7c*/ 	.word	0x00016870


	//   ....[214]....
        /*0f80*/ 	.word	0x00016890


	//   ....[215]....
        /*0f84*/ 	.word	0x000168c0


	//   ....[216]....
        /*0f88*/ 	.word	0x000168f0


	//   ....[217]....
        /*0f8c*/ 	.word	0x00016900


	//   ....[218]....
        /*0f90*/ 	.word	0x00016950


	//   ....[219]....
        /*0f94*/ 	.word	0x00016980


	//   ....[220]....
        /*0f98*/ 	.word	0x00016990


	//   ....[221]....
        /*0f9c*/ 	.word	0x000169b0


	//   ....[222]....
        /*0fa0*/ 	.word	0x000169d0


	//   ....[223]....
        /*0fa4*/ 	.word	0x00016a10


	//   ....[224]....
        /*0fa8*/ 	.word	0x00016a20


	//   ....[225]....
        /*0fac*/ 	.word	0x00016a40


	//   ....[226]....
        /*0fb0*/ 	.word	0x00016a50


	//   ....[227]....
        /*0fb4*/ 	.word	0x00016a60


	//   ....[228]....
        /*0fb8*/ 	.word	0x00016a80


	//   ....[229]....
        /*0fbc*/ 	.word	0x00016a90


	//   ....[230]....
        /*0fc0*/ 	.word	0x00016aa0


	//   ....[231]....
        /*0fc4*/ 	.word	0x00016ac0


	//   ....[232]....
        /*0fc8*/ 	.word	0x00016ad0


	//   ....[233]....
        /*0fcc*/ 	.word	0x00016ae0


	//----- nvinfo : EIATTR_VRC_CTA_INIT_COUNT
	.align		4
.L_646:
        /*0fd0*/ 	.byte	0x02, 0x4a
	.zero		1
	.zero		1


	//----- nvinfo : EIATTR_EXIT_INSTR_OFFSETS
	.align		4
        /*0fd4*/ 	.byte	0x04, 0x1c
        /*0fd6*/ 	.short	(.L_648 - .L_647)


	//   ....[0]....
.L_647:
        /*0fd8*/ 	.word	0x0001ad10


	//   ....[1]....
        /*0fdc*/ 	.word	0x0001d120


	//   ....[2]....
        /*0fe0*/ 	.word	0x0001d1b0


	//----- nvinfo : EIATTR_MAX_THREADS
	.align		4
.L_648:
        /*0fe4*/ 	.byte	0x04, 0x05
        /*0fe6*/ 	.short	(.L_650 - .L_649)
.L_649:
        /*0fe8*/ 	.word	0x00000020
        /*0fec*/ 	.word	0x00000001
        /*0ff0*/ 	.word	0x00000001


	//----- nvinfo : EIATTR_CRS_STACK_SIZE
	.align		4
.L_650:
        /*0ff4*/ 	.byte	0x04, 0x1e
        /*0ff6*/ 	.short	(.L_652 - .L_651)
.L_651:
        /*0ff8*/ 	.word	0x00000000


	//----- nvinfo : EIATTR_CBANK_PARAM_SIZE
	.align		4
.L_652:
        /*0ffc*/ 	.byte	0x03, 0x19
        /*0ffe*/ 	.short	0x0028


	//----- nvinfo : EIATTR_PARAM_CBANK
	.align		4
        /*1000*/ 	.byte	0x04, 0x0a
        /*1002*/ 	.short	(.L_654 - .L_653)
	.align		4
.L_653:
        /*1004*/ 	.word	index@(.nv.constant0._ZN17fastertransformer38beam_online_softmax_topk_stage2_kernelI6__halfLi64ELi32EEEvPKfS3_PiPT_ii)
        /*1008*/ 	.short	0x0380
        /*100a*/ 	.short	0x0028


	//----- nvinfo : EIATTR_SW_WAR
	.align		4
.L_654:
        /*100c*/ 	.byte	0x04, 0x36
        /*100e*/ 	.short	(.L_656 - .L_655)
.L_655:
        /*1010*/ 	.word	0x00000008
.L_656:


//--------------------- .nv.info._ZN17fastertransformer38beam_online_softmax_topk_stage1_kernelI6__halfLi1ELi64ELi64EEEvPKT_S4_PKbPfiiPKi --------------------------
	.section	.nv.info._ZN17fastertransformer38beam_online_softmax_topk_stage1_kernelI6__halfLi1ELi64ELi64EEEvPKT_S4_PKbPfiiPKi,"",@"SHT_CUDA_INFO"
	.sectionflags	@""
	.align	4


	//----- nvinfo : EIATTR_CUDA_API_VERSION
	.align		4
        /*0000*/ 	.byte	0x04, 0x37
        /*0002*/ 	.short	(.L_658 - .L_657)
.L_657:
        /*0004*/ 	.word	0x00000082


	//----- nvinfo : EIATTR_KPARAM_INFO
	.align		4
.L_658:
        /*0008*/ 	.byte	0x04, 0x17
        /*000a*/ 	.short	(.L_660 - .L_659)
.L_659:
        /*000c*/ 	.word	0x00000000
        /*0010*/ 	.short	0x0006
        /*0012*/ 	.short	0x0028
        /*0014*/ 	.byte	0x00, 0xf5, 0x21, 0x00


	//----- nvinfo : EIATTR_KPARAM_INFO
	.align		4
.L_660:
        /*0018*/ 	.byte	0x04, 0x17
        /*001a*/ 	.short	(.L_662 - .L_661)
.L_661:
        /*001c*/ 	.word	0x00000000
        /*0020*/ 	.short	0x0005
        /*0022*/ 	.short	0x0024
        /*0024*/ 	.byte	0x00, 0xf0, 0x11, 0x00


	//----- nvinfo : EIATTR_KPARAM_INFO
	.align		4
.L_662:
        /*0028*/ 	.byte	0x04, 0x17
        /*002a*/ 	.short	(.L_664 - .L_663)
.L_663:
        /*002c*/ 	.word	0x00000000
        /*0030*/ 	.short	0x0004
        /*0032*/ 	.short	0x0020
        /*0034*/ 	.byte	0x00, 0xf0, 0x11, 0x00


	//----- nvinfo : EIATTR_KPARAM_INFO
	.align		4
.L_664:
        /*0038*/ 	.byte	0x04, 0x17
        /*003a*/ 	.short	(.L_666 - .L_665)
.L_665:
        /*003c*/ 	.word	0x00000000
        /*0040*/ 	.short	0x0003
        /*0042*/ 	.short	0x0018
        /*0044*/ 	.byte	0x00, 0xf5, 0x21, 0x00


	//----- nvinfo : EIATTR_KPARAM_INFO
	.align		4
.L_666:
        /*0048*/ 	.byte	0x04, 0x17
        /*004a*/ 	.short	(.L_668 - .L_667)
.L_667:
        /*004c*/ 	.word	0x00000000
        /*0050*/ 	.short	0x0002
        /*0052*/ 	.short	0x0010
        /*0054*/ 	.byte	0x00, 0xf5, 0x21, 0x00


	//----- nvinfo : EIATTR_KPARAM_INFO
	.align		4
.L_668:
        /*0058*/ 	.byte	0x04, 0x17
        /*005a*/ 	.short	(.L_670 - .L_669)
.L_669:
        /*005c*/ 	.word	0x00000000
        /*0060*/ 	.short	0x0001
        /*0062*/ 	.short	0x0008
        /*0064*/ 	.byte	0x00, 0xf5, 0x21, 0x00


	//----- nvinfo : EIATTR_KPARAM_INFO
	.align		4
.L_670:
        /*0068*/ 	.byte	0x04, 0x17
        /*006a*/ 	.short	(.L_672 - .L_671)
.L_671:
        /*006c*/ 	.word	0x00000000
        /*0070*/ 	.short	0x0000
        /*0072*/ 	.short	0x0000
        /*0074*/ 	.byte	0x00, 0xf5, 0x21, 0x00


	//----- nvinfo : EIATTR_SPARSE_MMA_MASK
	.align		4
.L_672:
        /*0078*/ 	.byte	0x03, 0x50
        /*007a*/ 	.short	0x0000


	//----- nvinfo : EIATTR_MAXREG_COUNT
	.align		4
        /*007c*/ 	.byte	0x03, 0x1b
        /*007e*/ 	.short	0x00ff


	//----- nvinfo : EIATTR_NUM_BARRIERS
	.align		4
        /*0080*/ 	.byte	0x02, 0x4c
        /*0082*/ 	.byte	0x01
	.zero		1


	//----- nvinfo : EIATTR_MERCURY_ISA_VERSION
	.align		4
        /*0084*/ 	.byte	0x03, 0x5f
        /*0086*/ 	.short	0x0101


	//----- nvinfo : EIATTR_COOP_GROUP_MASK_REGIDS
	.align		4
        /*0088*/ 	.byte	0x04, 0x29
        /*008a*/ 	.short	(.L_674 - .L_673)


	//   ....[0]....
.L_673:
        /*008c*/ 	.word	0xffffffff


	//   ....[1]....
        /*0090*/ 	.word	0xffffffff


	//   ....[2]....
        /*0094*/ 	.word	0xffffffff


	//   ....[3]....
        /*0098*/ 	.word	0xffffffff


	//   ....[4]....
        /*009c*/ 	.word	0xffffffff


	//   ....[5]....
        /*00a0*/ 	.word	0xffffffff


	//   ....[6]....
        /*00a4*/ 	.word	0xffffffff


	//   ....[7]....
        /*00a8*/ 	.word	0xffffffff


	//   ....[8]....
        /*00ac*/ 	.word	0xffffffff


	//   ....[9]....
        /*00b0*/ 	.word	0xffffffff


	//   ....[10]....
        /*00b4*/ 	.word	0xffffffff


	//   ....[11]....
        /*00b8*/ 	.word	0xffffffff


	//   ....[12]....
        /*00bc*/ 	.word	0xffffffff


	//   ....[13]....
        /*00c0*/ 	.word	0xffffffff


	//   ....[14]....
        /*00c4*/ 	.word	0xffffffff


	//   ....[15]....
        /*00c8*/ 	.word	0xffffffff


	//   ....[16]....
        /*00cc*/ 	.word	0xffffffff


	//   ....[17]....
        /*00d0*/ 	.word	0xffffffff


	//   ....[18]....
        /*00d4*/ 	.word	0xffffffff


	//   ....[19]....
        /*00d8*/ 	.word	0xffffffff


	//   ....[20]....
        /*00dc*/ 	.word	0xffffffff


	//   ....[21]....
        /*00e0*/ 	.word	0xffffffff


	//   ....[22]....
        /*00e4*/ 	.word	0xffffffff


	//   ....[23]....
        /*00e8*/ 	.word	0xffffffff


	//   ....[24]....
        /*00ec*/ 	.word	0xffffffff


	//   ....[25]....
        /*00f0*/ 	.word	0xffffffff


	//   ....[26]....
        /*00f4*/ 	.word	0xffffffff


	//   ....[27]....
        /*00f8*/ 	.word	0xffffffff


	//   ....[28]....
        /*00fc*/ 	.word	0xffffffff


	//   ....[29]....
        /*0100*/ 	.word	0xffffffff


	//   ....[30]....
        /*0104*/ 	.word	0xffffffff


	//   ....[31]....
        /*0108*/ 	.word	0xffffffff


	//   ....[32]....
        /*010c*/ 	.word	0xffffffff


	//   ....[33]....
        /*0110*/ 	.word	0xffffffff


	//   ....[34]....
        /*0114*/ 	.word	0xffffffff


	//   ....[35]....
        /*0118*/ 	.word	0xffffffff


	//   ....[36]....
        /*011c*/ 	.word	0xffffffff


	//   ....[37]....
        /*0120*/ 	.word	0xffffffff


	//   ....[38]....
        /*0124*/ 	.word	0xffffffff


	//   ....[39]....
        /*0128*/ 	.word	0xffffffff


	//   ....[40]....
        /*012c*/ 	.word	0xffffffff


	//   ....[41]....
        /*0130*/ 	.word	0xffffffff


	//   ....[42]....
        /*0134*/ 	.word	0xffffffff


	//   ....[43]....
        /*0138*/ 	.word	0xffffffff


	//   ....[44]....
        /*013c*/ 	.word	0xffffffff


	//   ....[45]....
        /*0140*/ 	.word	0xffffffff


	//   ....[46]....
        /*0144*/ 	.word	0xffffffff


	//   ....[47]....
        /*0148*/ 	.word	0xffffffff


	//   ....[48]....
        /*014c*/ 	.word	0xffffffff


	//   ....[49]....
        /*0150*/ 	.word	0xffffffff


	//   ....[50]....
        /*0154*/ 	.word	0xffffffff


	//   ....[51]....
        /*0158*/ 	.word	0xffffffff


	//   ....[52]....
        /*015c*/ 	.word	0xffffffff


	//   ....[53]....
        /*0160*/ 	.word	0xffffffff


	//   ....[54]....
        /*0164*/ 	.word	0xffffffff


	//   ....[55]....
        /*0168*/ 	.word	0xffffffff


	//   ....[56]....
        /*016c*/ 	.word	0xffffffff


	//   ....[57]....
        /*0170*/ 	.word	0xffffffff


	//   ....[58]....
        /*0174*/ 	.word	0xffffffff


	//   ....[59]....
        /*0178*/ 	.word	0xffffffff


	//   ....[60]....
        /*017c*/ 	.word	0xffffffff


	//   ....[61]....
        /*0180*/ 	.word	0xffffffff


	//   ....[62]....
        /*0184*/ 	.word	0xffffffff


	//   ....[63]....
        /*0188*/ 	.word	0xffffffff


	//   ....[64]....
        /*018c*/ 	.word	0xffffffff


	//   ....[65]....
        /*0190*/ 	.word	0xffffffff


	//   ....[66]....
        /*0194*/ 	.word	0xffffffff


	//   ....[67]....
        /*0198*/ 	.word	0xffffffff


	//   ....[68]....
        /*019c*/ 	.word	0xffffffff


	//   ....[69]....
        /*01a0*/ 	.word	0xffffffff


	//   ....[70]....
        /*01a4*/ 	.word	0xffffffff


	//   ....[71]....
        /*01a8*/ 	.word	0xffffffff


	//   ....[72]....
        /*01ac*/ 	.word	0xffffffff


	//   ....[73]....
        /*01b0*/ 	.word	0xffffffff


	//   ....[74]....
        /*01b4*/ 	.word	0xffffffff


	//   ....[75]....
        /*01b8*/ 	.word	0xffffffff


	//   ....[76]....
        /*01bc*/ 	.word	0xffffffff


	//   ....[77]....
        /*01c0*/ 	.word	0xffffffff


	//   ....[78]....
        /*01c4*/ 	.word	0xffffffff


	//   ....[79]....
        /*01c8*/ 	.word	0xffffffff


	//   ....[80]....
        /*01cc*/ 	.word	0xffffffff


	//   ....[81]....
        /*01d0*/ 	.word	0xffffffff


	//   ....[82]....
        /*01d4*/ 	.word	0xffffffff


	//   ....[83]....
        /*01d8*/ 	.word	0xffffffff


	//   ....[84]....
        /*01dc*/ 	.word	0xffffffff


	//   ....[85]....
        /*01e0*/ 	.word	0xffffffff


	//   ....[86]....
        /*01e4*/ 	.word	0xffffffff


	//   ....[87]....
        /*01e8*/ 	.word	0xffffffff


	//   ....[88]....
        /*01ec*/ 	.word	0xffffffff


	//   ....[89]....
        /*01f0*/ 	.word	0xffffffff


	//   ....[90]....
        /*01f4*/ 	.word	0xffffffff


	//   ....[91]....
        /*01f8*/ 	.word	0xffffffff


	//   ....[92]....
        /*01fc*/ 	.word	0xffffffff


	//   ....[93]....
        /*0200*/ 	.word	0xffffffff


	//   ....[94]....
        /*0204*/ 	.word	0xffffffff


	//   ....[95]....
        /*0208*/ 	.word	0xffffffff


	//   ....[96]....
        /*020c*/ 	.word	0xffffffff


	//   ....[97]....
        /*0210*/ 	.word	0xffffffff


	//   ....[98]....
        /*0214*/ 	.word	0xffffffff


	//   ....[99]....
        /*0218*/ 	.word	0xffffffff


	//   ....[100]....
        /*021c*/ 	.word	0xffffffff


	//   ....[101]....
        /*0220*/ 	.word	0xffffffff


	//   ....[102]....
        /*0224*/ 	.word	0xffffffff


	//   ....[103]....
        /*0228*/ 	.word	0xffffffff


	//   ....[104]....
        /*022c*/ 	.word	0xffffffff


	//   ....[105]....
        /*0230*/ 	.word	0xffffffff


	//   ....[106]....
        /*0234*/ 	.word	0xffffffff


	//   ....[107]....
        /*0238*/ 	.word	0xffffffff


	//   ....[108]....
        /*023c*/ 	.word	0xffffffff


	//   ....[109]....
        /*0240*/ 	.word	0xffffffff


	//   ....[110]....
        /*0244*/ 	.word	0xffffffff


	//   ....[111]....
        /*0248*/ 	.word	0xffffffff


	//   ....[112]....
        /*024c*/ 	.word	0xffffffff


	//   ....[113]....
        /*0250*/ 	.word	0xffffffff


	//   ....[114]....
        /*0254*/ 	.word	0xffffffff


	//   ....[115]....
        /*0258*/ 	.word	0xffffffff


	//   ....[116]....
        /*025c*/ 	.word	0xffffffff


	//   ....[117]....
        /*0260*/ 	.word	0xffffffff


	//   ....[118]....
        /*0264*/ 	.word	0xffffffff


	//   ....[119]....
        /*0268*/ 	.word	0xffffffff


	//   ....[120]....
        /*026c*/ 	.word	0xffffffff


	//   ....[121]....
        /*0270*/ 	.word	0xffffffff


	//   ....[122]....
        /*0274*/ 	.word	0xffffffff


	//   ....[123]....
        /*0278*/ 	.word	0xffffffff


	//   ....[124]....
        /*027c*/ 	.word	0xffffffff


	//   ....[125]....
        /*0280*/ 	.word	0xffffffff


	//   ....[126]....
        /*0284*/ 	.word	0xffffffff


	//   ....[127]....
        /*0288*/ 	.word	0xffffffff


	//   ....[128]....
        /*028c*/ 	.word	0xffffffff


	//   ....[129]....
        /*0290*/ 	.word	0xffffffff


	//   ....[130]....
        /*0294*/ 	.word	0xffffffff


	//   ....[131]....
        /*0298*/ 	.word	0xffffffff


	//   ....[132]....
        /*029c*/ 	.word	0xffffffff


	//   ....[133]....
        /*02a0*/ 	.word	0xffffffff


	//   ....[134]....
        /*02a4*/ 	.word	0xffffffff


	//   ....[135]....
        /*02a8*/ 	.word	0xffffffff


	//   ....[136]....
        /*02ac*/ 	.word	0xffffffff


	//   ....[137]....
        /*02b0*/ 	.word	0xffffffff


	//   ....[138]....
        /*02b4*/ 	.word	0xffffffff


	//   ....[139]....
        /*02b8*/ 	.word	0xffffffff


	//   ....[140]....
        /*02bc*/ 	.word	0xffffffff


	//   ....[141]....
        /*02c0*/ 	.word	0xffffffff


	//   ....[142]....
        /*02c4*/ 	.word	0xffffffff


	//   ....[143]....
        /*02c8*/ 	.word	0xffffffff


	//   ....[144]....
        /*02cc*/ 	.word	0xffffffff


	//   ....[145]....
        /*02d0*/ 	.word	0xffffffff


	//   ....[146]....
        /*02d4*/ 	.word	0xffffffff


	//   ....[147]....
        /*02d8*/ 	.word	0xffffffff


	//   ....[148]....
        /*02dc*/ 	.word	0xffffffff


	//   ....[149]....
        /*02e0*/ 	.word	0xffffffff


	//   ....[150]....
        /*02e4*/ 	.word	0xffffffff


	//   ....[151]....
        /*02e8*/ 	.word	0xffffffff


	//   ....[152]....
        /*02ec*/ 	.word	0xffffffff


	//   ....[153]....
        /*02f0*/ 	.word	0xffffffff


	//   ....[154]....
        /*02f4*/ 	.word	0xffffffff


	//   ....[155]....
        /*02f8*/ 	.word	0xffffffff


	//   ....[156]....
        /*02fc*/ 	.word	0xffffffff


	//   ....[157]....
        /*0300*/ 	.word	0xffffffff


	//   ....[158]....
        /*0304*/ 	.word	0xffffffff


	//   ....[159]....
        /*0308*/ 	.word	0xffffffff


	//   ....[160]....
        /*030c*/ 	.word	0xffffffff


	//   ....[161]....
        /*0310*/ 	.word	0xffffffff


	//   ....[162]....
        /*0314*/ 	.word	0xffffffff


	//   ....[163]....
        /*0318*/ 	.word	0xffffffff


	//   ....[164]....
        /*031c*/ 	.word	0xffffffff


	//   ....[165]....
        /*0320*/ 	.word	0xffffffff


	//   ....[166]....
        /*0324*/ 	.word	0xffffffff


	//   ....[167]....
        /*0328*/ 	.word	0xffffffff


	//   ....[168]....
        /*032c*/ 	.word	0xffffffff


	//   ....[169]....
        /*0330*/ 	.word	0xffffffff


	//   ....[170]....
        /*0334*/ 	.word	0xffffffff


	//   ....[171]....
        /*0338*/ 	.word	0xffffffff


	//   ....[172]....
        /*033c*/ 	.word	0xffffffff


	//   ....[173]....
        /*0340*/ 	.word	0xffffffff


	//   ....[174]....
        /*0344*/ 	.word	0xffffffff


	//   ....[175]....
        /*0348*/ 	.word	0xffffffff


	//   ....[176]....
        /*034c*/ 	.word	0xffffffff


	//   ....[177]....
        /*0350*/ 	.word	0xffffffff


	//   ....[178]....
        /*0354*/ 	.word	0xffffffff


	//   ....[179]....
        /*0358*/ 	.word	0xffffffff


	//   ....[180]....
        /*035c*/ 	.word	0xffffffff


	//   ....[181]....
        /*0360*/ 	.word	0xffffffff


	//   ....[182]....
        /*0364*/ 	.word	0xffffffff


	//   ....[183]....
        /*0368*/ 	.word	0xffffffff


	//   ....[184]....
        /*036c*/ 	.word	0xffffffff


	//   ....[185]....
        /*0370*/ 	.word	0xffffffff


	//   ....[186]....
        /*0374*/ 	.word	0xffffffff


	//   ....[187]....
        /*0378*/ 	.word	0xffffffff


	//   ....[188]....
        /*037c*/ 	.word	0xffffffff


	//   ....[189]....
        /*0380*/ 	.word	0xffffffff


	//   ....[190]....
        /*0384*/ 	.word	0xffffffff


	//   ....[191]....
        /*0388*/ 	.word	0xffffffff


	//   ....[192]....
        /*038c*/ 	.word	0xffffffff


	//   ....[193]....
        /*0390*/ 	.word	0xffffffff


	//   ....[194]....
        /*0394*/ 	.word	0xffffffff


	//   ....[195]....
        /*0398*/ 	.word	0xffffffff


	//   ....[196]....
        /*039c*/ 	.word	0xffffffff


	//   ....[197]....
        /*03a0*/ 	.word	0xffffffff


	//   ....[198]....
        /*03a4*/ 	.word	0xffffffff


	//   ....[199]....
        /*03a8*/ 	.word	0xffffffff


	//   ....[200]....
        /*03ac*/ 	.word	0xffffffff


	//   ....[201]....
        /*03b0*/ 	.word	0xffffffff


	//   ....[202]....
        /*03b4*/ 	.word	0xffffffff


	//   ....[203]....
        /*03b8*/ 	.word	0xffffffff


	//   ....[204]....
        /*03bc*/ 	.word	0xffffffff


	//   ....[205]....
        /*03c0*/ 	.word	0xffffffff


	//   ....[206]....
        /*03c4*/ 	.word	0xffffffff


	//   ....[207]....
        /*03c8*/ 	.word	0xffffffff


	//   ....[208]....
        /*03cc*/ 	.word	0xffffffff


	//   ....[209]....
        /*03d0*/ 	.word	0xffffffff


	//   ....[210]....
        /*03d4*/ 	.word	0xffffffff


	//   ....[211]....
        /*03d8*/ 	.word	0xffffffff


	//   ....[212]....
        /*03dc*/ 	.word	0xffffffff


	//   ....[213]....
        /*03e0*/ 	.word	0xffffffff


	//   ....[214]....
        /*03e4*/ 	.word	0xffffffff


	//   ....[215]....
        /*03e8*/ 	.word	0xffffffff


	//   ....[216]....
        /*03ec*/ 	.word	0xffffffff


	//   ....[217]....
        /*03f0*/ 	.word	0xffffffff


	//   ....[218]....
        /*03f4*/ 	.word	0xffffffff


	//   ....[219]....
        /*03f8*/ 	.word	0xffffffff


	//   ....[220]....
        /*03fc*/ 	.word	0xffffffff


	//   ....[221]....
        /*0400*/ 	.word	0xffffffff


	//   ....[222]....
        /*0404*/ 	.word	0xffffffff


	//   ....[223]....
        /*0408*/ 	.word	0xffffffff


	//   ....[224]....
        /*040c*/ 	.word	0xffffffff


	//   ....[225]....
        /*0410*/ 	.word	0xffffffff


	//   ....[226]....
        /*0414*/ 	.word	0xffffffff


	//   ....[227]....
        /*0418*/ 	.word	0xffffffff


	//   ....[228]....
        /*041c*/ 	.word	0xffffffff


	//   ....[229]....
        /*0420*/ 	.word	0xffffffff


	//   ....[230]....
        /*0424*/ 	.word	0xffffffff


	//   ....[231]....
        /*0428*/ 	.word	0xffffffff


	//   ....[232]....
        /*042c*/ 	.word	0xffffffff


	//   ....[233]....
        /*0430*/ 	.word	0xffffffff


	//   ....[234]....
        /*0434*/ 	.word	0xffffffff


	//   ....[235]....
        /*0438*/ 	.word	0xffffffff


	//   ....[236]....
        /*043c*/ 	.word	0xffffffff


	//   ....[237]....
        /*0440*/ 	.word	0xffffffff


	//   ....[238]....
        /*0444*/ 	.word	0xffffffff


	//   ....[239]....
        /*0448*/ 	.word	0xffffffff


	//   ....[240]....
        /*044c*/ 	.word	0xffffffff


	//   ....[241]....
        /*0450*/ 	.word	0xffffffff


	//   ....[242]....
        /*0454*/ 	.word	0xffffffff


	//   ....[243]....
        /*0458*/ 	.word	0xffffffff


	//   ....[244]....
        /*045c*/ 	.word	0xffffffff


	//   ....[245]....
        /*0460*/ 	.word	0xffffffff


	//   ....[246]....
        /*0464*/ 	.word	0xffffffff


	//   ....[247]....
        /*0468*/ 	.word	0xffffffff


	//   ....[248]....
        /*046c*/ 	.word	0xffffffff


	//   ....[249]....
        /*0470*/ 	.word	0xffffffff


	//   ....[250]....
        /*0474*/ 	.word	0xffffffff


	//   ....[251]....
        /*0478*/ 	.word	0xffffffff


	//   ....[252]....
        /*047c*/ 	.word	0xffffffff


	//   ....[253]....
        /*0480*/ 	.word	0xffffffff


	//   ....[254]....
        /*0484*/ 	.word	0xffffffff


	//   ....[255]....
        /*0488*/ 	.word	0xffffffff


	//   ....[0]....
        /*048c*/ 	.word	0xffffffff


	//   ....[1]....
        /*0490*/ 	.word	0xffffffff


	//   ....[2]....
        /*0494*/ 	.word	0xffffffff


	//   ....[3]....
        /*0498*/ 	.word	0xffffffff


	//   ....[4]....
        /*049c*/ 	.word	0xffffffff


	//   ....[5]....
        /*04a0*/ 	.word	0xffffffff


	//   ....[6]....
        /*04a4*/ 	.word	0xffffffff


	//   ....[7]....
        /*04a8*/ 	.word	0xffffffff


	//   ....[8]....
        /*04ac*/ 	.word	0xffffffff


	//   ....[9]....
        /*04b0*/ 	.word	0xffffffff


	//   ....[10]....
        /*04b4*/ 	.word	0xffffffff


	//   ....[11]....
        /*04b8*/ 	.word	0xffffffff


	//   ....[12]....
        /*04bc*/ 	.word	0xffffffff


	//   ....[13]....
        /*04c0*/ 	.word	0xffffffff


	//   ....[14]....
        /*04c4*/ 	.word	0xffffffff


	//   ....[15]....
        /*04c8*/ 	.word	0xffffffff


	//   ....[16]....
        /*04cc*/ 	.word	0xffffffff


	//   ....[17]....
        /*04d0*/ 	.word	0xffffffff


	//   ....[18]....
        /*04d4*/ 	.word	0xffffffff


	//   ....[19]....
        /*04d8*/ 	.word	0xffffffff


	//   ....[20]....
        /*04dc*/ 	.word	0xffffffff


	//   ....[21]....
        /*04e0*/ 	.word	0xffffffff


	//   ....[22]....
        /*04e4*/ 	.word	0xffffffff


	//   ....[23]....
        /*04e8*/ 	.word	0xffffffff


	//   ....[24]....
        /*04ec*/ 	.word	0xffffffff


	//   ....[25]....
        /*04f0*/ 	.word	0xffffffff


	//   ....[26]....
        /*04f4*/ 	.word	0xffffffff


	//   ....[27]....
        /*04f8*/ 	.word	0xffffffff


	//   ....[28]....
        /*04fc*/ 	.word	0xffffffff


	//   ....[29]....
        /*0500*/ 	.word	0xffffffff


	//   ....[30]....
        /*0504*/ 	.word	0xffffffff


	//   ....[31]....
        /*0508*/ 	.word	0xffffffff


	//   ....[32]....
        /*050c*/ 	.word	0xffffffff


	//   ....[33]....
        /*0510*/ 	.word	0xffffffff


	//   ....[34]....
        /*0514*/ 	.word	0xffffffff


	//   ....[35]....
        /*0518*/ 	.word	0xffffffff


	//   ....[36]....
        /*051c*/ 	.word	0xffffffff


	//   ....[37]....
        /*0520*/ 	.word	0xffffffff


	//   ....[38]....
        /*0524*/ 	.word	0xffffffff


	//   ....[39]....
        /*0528*/ 	.word	0xffffffff


	//   ....[40]....
        /*052c*/ 	.word	0xffffffff


	//   ....[41]....
        /*0530*/ 	.word	0xffffffff


	//   ....[42]....
        /*0534*/ 	.word	0xffffffff


	//   ....[43]....
        /*0538*/ 	.word	0xffffffff


	//   ....[44]....
        /*053c*/ 	.word	0xffffffff


	//   ....[45]....
        /*0540*/ 	.word	0xffffffff


	//   ....[46]....
        /*0544*/ 	.word	0xffffffff


	//   ....[47]....
        /*0548*/ 	.word	0xffffffff


	//   ....[48]....
        /*054c*/ 	.word	0xffffffff


	//   ....[49]....
        /*0550*/ 	.word	0xffffffff


	//   ....[50]....
        /*0554*/ 	.word	0xffffffff


	//   ....[51]....
        /*0558*/ 	.word	0xffffffff


	//   ....[52]....
        /*055c*/ 	.word	0xffffffff


	//   ....[53]....
        /*0560*/ 	.word	0xffffffff


	//   ....[54]....
        /*0564*/ 	.word	0xffffffff


	//   ....[55]....
        /*0568*/ 	.word	0xffffffff


	//   ....[56]....
        /*056c*/ 	.word	0xffffffff


	//   ....[57]....
        /*0570*/ 	.word	0xffffffff


	//   ....[58]....
        /*0574*/ 	.word	0xffffffff


	//   ....[59]....
        /*0578*/ 	.word	0xffffffff


	//   ....[60]....
        /*057c*/ 	.word	0xffffffff


	//   ....[61]....
        /*0580*/ 	.word	0xffffffff


	//   ....[62]....
        /*0584*/ 	.word	0xffffffff


	//   ....[63]....
        /*0588*/ 	.word	0xffffffff


	//   ....[64]....
        /*058c*/ 	.word	0xffffffff


	//   ....[65]....
        /*0590*/ 	.word	0xffffffff


	//   ....[66]....
        /*0594*/ 	.word	0xffffffff


	//   ....[67]....
        /*0598*/ 	.word	0xffffffff


	//   ....[68]....
        /*059c*/ 	.word	0xffffffff


	//   ....[69]....
        /*05a0*/ 	.word	0xffffffff


	//   ....[70]....
        /*05a4*/ 	.word	0xffffffff


	//   ....[71]....
        /*05a8*/ 	.word	0xffffffff


	//   ....[72]....
        /*05ac*/ 	.word	0xffffffff


	//   ....[73]....
        /*05b0*/ 	.word	0xffffffff


	//   ....[74]....
        /*05b4*/ 	.word	0xffffffff


	//   ....[75]....
        /*05b8*/ 	.word	0xffffffff


	//   ....[76]....
        /*05bc*/ 	.word	0xffffffff


	//   ....[77]....
        /*05c0*/ 	.word	0xffffffff


	//   ....[78]....
        /*05c4*/ 	.word	0xffffffff


	//   ....[79]....
        /*05c8*/ 	.word	0xffffffff


	//   ....[80]....
        /*05cc*/ 	.word	0xffffffff


	//   ....[81]....
        /*05d0*/ 	.word	0xffffffff


	//   ....[82]....
        /*05d4*/ 	.word	0xffffffff


	//   ....[83]....
        /*05d8*/ 	.word	0xffffffff


	//   ....[84]....
        /*05dc*/ 	.word	0xffffffff


	//   ....[85]....
        /*05e0*/ 	.word	0xffffffff


	//   ....[86]....
        /*05e4*/ 	.word	0xffffffff


	//   ....[87]....
        /*05e8*/ 	.word	0xffffffff


	//   ....[88]....
        /*05ec*/ 	.word	0xffffffff


	//   ....[89]....
        /*05f0*/ 	.word	0xffffffff


	//   ....[90]....
        /*05f4*/ 	.word	0xffffffff


	//   ....[91]....
        /*05f8*/ 	.word	0xffffffff


	//   ....[92]....
        /*05fc*/ 	.word	0xffffffff


	//   ....[93]....
        /*0600*/ 	.word	0xffffffff


	//   ....[94]....
        /*0604*/ 	.word	0xffffffff


	//   ....[95]....
        /*0608*/ 	.word	0xffffffff


	//   ....[96]....
        /*060c*/ 	.word	0xffffffff


	//   ....[97]....
        /*0610*/ 	.word	0xffffffff


	//   ....[98]....
        /*0614*/ 	.word	0xffffffff


	//   ....[99]....
        /*0618*/ 	.word	0xffffffff


	//   ....[100]....
        /*061c*/ 	.word	0xffffffff


	//   ....[101]....
        /*0620*/ 	.word	0xffffffff


	//   ....[102]....
        /*0624*/ 	.word	0xffffffff


	//   ....[103]....
        /*0628*/ 	.word	0xffffffff


	//   ....[104]....
        /*062c*/ 	.word	0xffffffff


	//   ....[105]....
        /*0630*/ 	.word	0xffffffff


	//   ....[106]....
        /*0634*/ 	.word	0xffffffff


	//   ....[107]....
        /*0638*/ 	.word	0xffffffff


	//   ....[108]....
        /*063c*/ 	.word	0xffffffff


	//   ....[109]....
        /*0640*/ 	.word	0xffffffff


	//   ....[110]....
        /*0644*/ 	.word	0xffffffff


	//   ....[111]....
        /*0648*/ 	.word	0xffffffff


	//   ....[112]....
        /*064c*/ 	.word	0xffffffff


	//   ....[113]....
        /*0650*/ 	.word	0xffffffff


	//   ....[114]....
        /*0654*/ 	.word	0xffffffff


	//   ....[115]....
        /*0658*/ 	.word	0xffffffff


	//   ....[116]....
        /*065c*/ 	.word	0xffffffff


	//   ....[117]....
        /*0660*/ 	.word	0xffffffff


	//   ....[118]....
        /*0664*/ 	.word	0xffffffff


	//   ....[119]....
        /*0668*/ 	.word	0xffffffff


	//   ....[120]....
        /*066c*/ 	.word	0xffffffff


	//   ....[121]....
        /*0670*/ 	.word	0xffffffff


	//   ....[122]....
        /*0674*/ 	.word	0xffffffff


	//   ....[123]....
        /*0678*/ 	.word	0xffffffff


	//   ....[124]....
        /*067c*/ 	.word	0xffffffff


	//   ....[125]....
        /*0680*/ 	.word	0xffffffff


	//   ....[126]....
        /*0684*/ 	.word	0xffffffff


	//   ....[127]....
        /*0688*/ 	.word	0xffffffff


	//   ....[128]....
        /*068c*/ 	.word	0xffffffff


	//   ....[129]....
        /*0690*/ 	.word	0xffffffff


	//   ....[130]....
        /*0694*/ 	.word	0xffffffff


	//   ....[131]....
        /*0698*/ 	.word	0xffffffff


	//   ....[132]....
        /*069c*/ 	.word	0xffffffff


	//   ....[133]....
        /*06a0*/ 	.word	0xffffffff


	//   ....[134]....
        /*06a4*/ 	.word	0xffffffff


	//   ....[135]....
        /*06a8*/ 	.word	0xffffffff


	//   ....[136]....
        /*06ac*/ 	.word	0xffffffff


	//   ....[137]....
        /*06b0*/ 	.word	0xffffffff


	//   ....[138]....
        /*06b4*/ 	.word	0xffffffff


	//   ....[139]....
        /*06b8*/ 	.word	0xffffffff


	//   ....[140]....
        /*06bc*/ 	.word	0xffffffff


	//   ....[141]....
        /*06c0*/ 	.word	0xffffffff


	//   ....[142]....
        /*06c4*/ 	.word	0xffffffff


	//   ....[143]....
        /*06c8*/ 	.word	0xffffffff


	//   ....[144]....
        /*06cc*/ 	.word	0xffffffff


	//   ....[145]....
        /*06d0*/ 	.word	0xffffffff


	//   ....[146]....
        /*06d4*/ 	.word	0xffffffff


	//   ....[147]....
        /*06d8*/ 	.word	0xffffffff


	//   ....[148]....
        /*06dc*/ 	.word	0xffffffff


	//   ....[149]....
        /*06e0*/ 	.word	0xffffffff


	//   ....[150]....
        /*06e4*/ 	.word	0xffffffff


	//   ....[151]....
        /*06e8*/ 	.word	0xffffffff


	//   ....[152]....
        /*06ec*/ 	.word	0xffffffff


	//   ....[153]....
        /*06f0*/ 	.word	0xffffffff


	//   ....[154]....
        /*06f4*/ 	.word	0xffffffff


	//   ....[155]....
        /*06f8*/ 	.word	0xffffffff


	//   ....[156]....
        /*06fc*/ 	.word	0xffffffff


	//   ....[157]....
        /*0700*/ 	.word	0xffffffff


	//   ....[158]....
        /*0704*/ 	.word	0xffffffff


	//   ....[159]....
        /*0708*/ 	.word	0xffffffff


	//   ....[160]....
        /*070c*/ 	.word	0xffffffff


	//   ....[161]....
        /*0710*/ 	.word	0xffffffff


	//   ....[162]....
        /*0714*/ 	.word	0xffffffff


	//   ....[163]....
        /*0718*/ 	.word	0xffffffff


	//   ....[164]....
        /*071c*/ 	.word	0xffffffff


	//   ....[165]....
        /*0720*/ 	.word	0xffffffff


	//   ....[166]....
        /*0724*/ 	.word	0xffffffff


	//   ....[167]....
        /*0728*/ 	.word	0xffffffff


	//   ....[168]....
        /*072c*/ 	.word	0xffffffff


	//   ....[169]....
        /*0730*/ 	.word	0xffffffff


	//   ....[170]....
        /*0734*/ 	.word	0xffffffff


	//   ....[171]....
        /*0738*/ 	.word	0xffffffff


	//   ....[172]....
        /*073c*/ 	.word	0xffffffff


	//   ....[173]....
        /*0740*/ 	.word	0xffffffff


	//   ....[174]....
        /*0744*/ 	.word	0xffffffff


	//   ....[175]....
        /*0748*/ 	.word	0xffffffff


	//   ....[176]....
        /*074c*/ 	.word	0xffffffff


	//   ....[177]....
        /*0750*/ 	.word	0xffffffff


	//   ....[178]....
        /*0754*/ 	.word	0xffffffff


	//   ....[179]....
        /*0758*/ 	.word	0xffffffff


	//   ....[180]....
        /*075c*/ 	.word	0xffffffff


	//   ....[181]....
        /*0760*/ 	.word	0xffffffff


	//   ....[182]....
        /*0764*/ 	.word	0xffffffff


	//   ....[183]....
        /*0768*/ 	.word	0xffffffff


	//   ....[184]....
        /*076c*/ 	.word	0xffffffff


	//   ....[185]....
        /*0770*/ 	.word	0xffffffff


	//   ....[186]....
        /*0774*/ 	.word	0xffffffff


	//   ....[187]....
        /*0778*/ 	.word	0xffffffff


	//   ....[188]....
        /*077c*/ 	.word	0xffffffff


	//   ....[189]....
        /*0780*/ 	.word	0xffffffff


	//   ....[190]....
        /*0784*/ 	.word	0xffffffff


	//   ....[191]....
        /*0788*/ 	.word	0xffffffff


	//   ....[192]....
        /*078c*/ 	.word	0xffffffff


	//   ....[193]....
        /*0790*/ 	.word	0xffffffff


	//   ....[194]....
        /*0794*/ 	.word	0xffffffff


	//   ....[195]....
        /*0798*/ 	.word	0xffffffff


	//   ....[196]....
        /*079c*/ 	.word	0xffffffff


	//   ....[197]....
        /*07a0*/ 	.word	0xffffffff


	//   ....[198]....
        /*07a4*/ 	.word	0xffffffff


	//   ....[199]....
        /*07a8*/ 	.word	0xffffffff


	//   ....[200]....
        /*07ac*/ 	.word	0xffffffff


	//   ....[201]....
        /*07b0*/ 	.word	0xffffffff


	//   ....[202]....
        /*07b4*/ 	.word	0xffffffff


	//   ....[203]....
        /*07b8*/ 	.word	0xffffffff


	//   ....[204]....
        /*07bc*/ 	.word	0xffffffff


	//   ....[205]....
        /*07c0*/ 	.word	0xffffffff


	//   ....[206]....
        /*07c4*/ 	.word	0xffffffff


	//   ....[207]....
        /*07c8*/ 	.word	0xffffffff


	//   ....[208]....
        /*07cc*/ 	.word	0xffffffff


	//   ....[209]....
        /*07d0*/ 	.word	0xffffffff


	//   ....[210]....
        /*07d4*/ 	.word	0xffffffff


	//   ....[211]....
        /*07d8*/ 	.word	0xffffffff


	//   ....[212]....
        /*07dc*/ 	.word	0xffffffff


	//   ....[213]....
        /*07e0*/ 	.word	0xffffffff


	//   ....[214]....
        /*07e4*/ 	.word	0xffffffff


	//   ....[215]....
        /*07e8*/ 	.word	0xffffffff


	//   ....[216]....
        /*07ec*/ 	.word	0xffffffff


	//   ....[217]....
        /*07f0*/ 	.word	0xffffffff


	//   ....[218]....
        /*07f4*/ 	.word	0xffffffff


	//   ....[219]....
        /*07f8*/ 	.word	0xffffffff


	//   ....[220]....
        /*07fc*/ 	.word	0xffffffff


	//   ....[221]....
        /*0800*/ 	.word	0xffffffff


	//   ....[222]....
        /*0804*/ 	.word	0xffffffff


	//   ....[223]....
        /*0808*/ 	.word	0xffffffff


	//   ....[224]....
        /*080c*/ 	.word	0xffffffff


	//   ....[225]....
        /*0810*/ 	.word	0xffffffff


	//   ....[226]....
        /*0814*/ 	.word	0xffffffff


	//   ....[227]....
        /*0818*/ 	.word	0xffffffff


	//   ....[228]....
        /*081c*/ 	.word	0xffffffff


	//   ....[229]....
        /*0820*/ 	.word	0xffffffff


	//   ....[230]....
        /*0824*/ 	.word	0xffffffff


	//   ....[231]....
        /*0828*/ 	.word	0xffffffff


	//   ....[232]....
        /*082c*/ 	.word	0xffffffff


	//   ....[233]....
        /*0830*/ 	.word	0xffffffff


	//----- nvinfo : EIATTR_COOP_GROUP_INSTR_OFFSETS
	.align		4
.L_674:
        /*0834*/ 	.byte	0x04, 0x28
        /*0836*/ 	.short	(.L_676 - .L_675)


	//   ....[0]....
.L_675:
        /*0838*/ 	.word	0x0000a0e0


	//   ....[1]....
        /*083c*/ 	.word	0x0000a110


	//   ....[2]....
        /*0840*/ 	.word	0x0000a120


	//   ....[3]....
        /*0844*/ 	.word	0x0000a130


	//   ....[4]....
        /*0848*/ 	.word	0x0000a140


	//   ....[5]....
        /*084c*/ 	.word	0x0000a150


	//   ....[6]....
        /*0850*/ 	.word	0x0000a160


	//   ....[7]....
        /*0854*/ 	.word	0x0000a170


	//   ....[8]....
        /*0858*/ 	.word	0x0000a180


	//   ....[9]....
        /*085c*/ 	.word	0x0000a190


	//   ....[10]....
        /*0860*/ 	.word	0x0000a1a0


	//   ....[11]....
        /*0864*/ 	.word	0x0000a1b0


	//   ....[12]....
        /*0868*/ 	.word	0x0000a1c0


	//   ....[13]....
        /*086c*/ 	.word	0x0000a1d0


	//   ....[14]....
        /*0870*/ 	.word	0x0000a250


	//   ....[15]....
        /*0874*/ 	.word	0x0000a260


	//   ....[16]....
        /*0878*/ 	.word	0x0000a270


	//   ....[17]....
        /*087c*/ 	.word	0x0000a280


	//   ....[18]....
        /*0880*/ 	.word	0x0000a290


	//   ....[19]....
        /*0884*/ 	.word	0x0000a2a0


	//   ....[20]....
        /*0888*/ 	.word	0x0000a2b0


	//   ....[21]....
        /*088c*/ 	.word	0x0000a2c0


	//   ....[22]....
        /*0890*/ 	.word	0x0000a2d0


	//   ....[23]....
        /*0894*/ 	.word	0x0000a2e0


	//   ....[24]....
        /*0898*/ 	.word	0x0000a2f0


	//   ....[25]....
        /*089c*/ 	.word	0x0000a300


	//   ....[26]....
        /*08a0*/ 	.word	0x0000a310


	//   ....[27]....
        /*08a4*/ 	.word	0x0000a320


	//   ....[28]....
        /*08a8*/ 	.word	0x0000a330


	//   ....[29]....
        /*08ac*/ 	.word	0x0000a340


	//   ....[30]....
        /*08b0*/ 	.word	0x0000a350


	//   ....[31]....
        /*08b4*/ 	.word	0x0000a360


	//   ....[32]....
        /*08b8*/ 	.word	0x0000a400


	//   ....[33]....
        /*08bc*/ 	.word	0x0000a410


	//   ....[34]....
        /*08c0*/ 	.word	0x0000a420


	//   ....[35]....
        /*08c4*/ 	.word	0x0000a430


	//   ....[36]....
        /*08c8*/ 	.word	0x0000a440


	//   ....[37]....
        /*08cc*/ 	.word	0x0000a450


	//   ....[38]....
        /*08d0*/ 	.word	0x0000a460


	//   ....[39]....
        /*08d4*/ 	.word	0x0000a470


	//   ....[40]....
        /*08d8*/ 	.word	0x0000a480


	//   ....[41]....
        /*08dc*/ 	.word	0x0000a490


	//   ....[42]....
        /*08e0*/ 	.word	0x0000a4a0


	//   ....[43]....
        /*08e4*/ 	.word	0x0000a4b0


	//   ....[44]....
        /*08e8*/ 	.word	0x0000a4c0


	//   ....[45]....
        /*08ec*/ 	.word	0x0000a4d0


	//   ....[46]....
        /*08f0*/ 	.word	0x0000a4e0


	//   ....[47]....
        /*08f4*/ 	.word	0x0000a4f0


	//   ....[48]....
        /*08f8*/ 	.word	0x0000a500


	//   ....[49]....
        /*08fc*/ 	.word	0x0000a510


	//   ....[50]....
        /*0900*/ 	.word	0x0000a5d0


	//   ....[51]....
        /*0904*/ 	.word	0x0000a5e0


	//   ....[52]....
        /*0908*/ 	.word	0x0000a5f0


	//   ....[53]....
        /*090c*/ 	.word	0x0000a600


	//   ....[54]....
        /*0910*/ 	.word	0x0000a610


	//   ....[55]....
        /*0914*/ 	.word	0x0000a620


	//   ....[56]....
        /*0918*/ 	.word	0x0000a630


	//   ....[57]....
        /*091c*/ 	.word	0x0000a640


	//   ....[58]....
        /*0920*/ 	.word	0x0000a650


	//   ....[59]....
        /*0924*/ 	.word	0x0000a660


	//   ....[60]....
        /*0928*/ 	.word	0x0000a670


	//   ....[61]....
        /*092c*/ 	.word	0x0000a680


	//   ....[62]....
        /*0930*/ 	.word	0x0000a690


	//   ....[63]....
        /*0934*/ 	.word	0x0000a6a0


	//   ....[64]....
        /*0938*/ 	.word	0x0000a6b0


	//   ....[65]....
        /*093c*/ 	.word	0x0000a6c0


	//   ....[66]....
        /*0940*/ 	.word	0x0000a6d0


	//   ....[67]....
        /*0944*/ 	.word	0x0000a6e0


	//   ....[68]....
        /*0948*/ 	.word	0x0000a6f0


	//   ....[69]....
        /*094c*/ 	.word	0x0000a700


	//   ....[70]....
        /*0950*/ 	.word	0x0000a710


	//   ....[71]....
        /*0954*/ 	.word	0x0000a720


	//   ....[72]....
        /*0958*/ 	.word	0x0000a730


	//   ....[73]....
        /*095c*/ 	.word	0x0000a740


	//   ....[74]....
        /*0960*/ 	.word	0x0000a750


	//   ....[75]....
        /*0964*/ 	.word	0x0000a760


	//   ....[76]....
        /*0968*/ 	.word	0x0000a770


	//   ....[77]....
        /*096c*/ 	.word	0x0000a780


	//   ....[78]....
        /*0970*/ 	.word	0x0000a790


	//   ....[79]....
        /*0974*/ 	.word	0x0000a7a0


	//   ....[80]....
        /*0978*/ 	.word	0x0000a7b0


	//   ....[81]....
        /*097c*/ 	.word	0x0000a7c0


	//   ....[82]....
        /*0980*/ 	.word	0x0000a7d0


	//   ....[83]....
        /*0984*/ 	.word	0x0000a7e0


	//   ....[84]....
        /*0988*/ 	.word	0x0000a7f0


	//   ....[85]....
        /*098c*/ 	.word	0x0000a800


	//   ....[86]....
        /*0990*/ 	.word	0x0000a810


	//   ....[87]....
        /*0994*/ 	.word	0x0000a820


	//   ....[88]....
        /*0998*/ 	.word	0x0000a830


	//   ....[89]....
        /*099c*/ 	.word	0x0000a840


	//   ....[90]....
        /*09a0*/ 	.word	0x0000a850


	//   ....[91]....
        /*09a4*/ 	.word	0x0000a860


	//   ....[92]....
        /*09a8*/ 	.word	0x0000a870


	//   ....[93]....
        /*09ac*/ 	.word	0x0000a880


	//   ....[94]....
        /*09b0*/ 	.word	0x0000a890


	//   ....[95]....
        /*09b4*/ 	.word	0x0000a8a0


	//   ....[96]....
        /*09b8*/ 	.word	0x0000a8b0


	//   ....[97]....
        /*09bc*/ 	.word	0x0000a8c0


	//   ....[98]....
        /*09c0*/ 	.word	0x0000eb00


	//   ....[99]....
        /*09c4*/ 	.word	0x0000eb40


	//   ....[100]....
        /*09c8*/ 	.word	0x0000eb50


	//   ....[101]....
        /*09cc*/ 	.word	0x0000eb60


	//   ....[102]....
        /*09d0*/ 	.word	0x0000eb70


	//   ....[103]....
        /*09d4*/ 	.word	0x0000eb80


	//   ....[104]....
        /*09d8*/ 	.word	0x0000eb90


	//   ....[105]....
        /*09dc*/ 	.word	0x0000eba0


	//   ....[106]....
        /*09e0*/ 	.word	0x0000ebb0


	//   ....[107]....
        /*09e4*/ 	.word	0x0000ebc0


	//   ....[108]....
        /*09e8*/ 	.word	0x0000ebd0


	//   ....[109]....
        /*09ec*/ 	.word	0x0000ebe0


	//   ....[110]....
        /*09f0*/ 	.word	0x0000ebf0


	//   ....[111]....
        /*09f4*/ 	.word	0x0000ec00


	//   ....[112]....
        /*09f8*/ 	.word	0x0000ec80


	//   ....[113]....
        /*09fc*/ 	.word	0x0000ec90


	//   ....[114]....
        /*0a00*/ 	.word	0x0000eca0


	//   ....[115]....
        /*0a04*/ 	.word	0x0000ecb0


	//   ....[116]....
        /*0a08*/ 	.word	0x0000ecc0


	//   ....[117]....
        /*0a0c*/ 	.word	0x0000ecd0


	//   ....[118]....
        /*0a10*/ 	.word	0x0000ece0


	//   ....[119]....
        /*0a14*/ 	.word	0x0000ecf0


	//   ....[120]....
        /*0a18*/ 	.word	0x0000ed00


	//   ....[121]....
        /*0a1c*/ 	.word	0x0000ed10


	//   ....[122]....
        /*0a20*/ 	.word	0x0000ed20


	//   ....[123]....
        /*0a24*/ 	.word	0x0000ed30


	//   ....[124]....
        /*0a28*/ 	.word	0x0000ed40


	//   ....[125]....
        /*0a2c*/ 	.word	0x0000ed50


	//   ....[126]....
        /*0a30*/ 	.word	0x0000ed60


	//   ....[127]....
        /*0a34*/ 	.word	0x0000ed70


	//   ....[128]....
        /*0a38*/ 	.word	0x0000ed80


	//   ....[129]....
        /*0a3c*/ 	.word	0x0000ed90


	//   ....[130]....
        /*0a40*/ 	.word	0x0000ee30


	//   ....[131]....
        /*0a44*/ 	.word	0x0000ee40


	//   ....[132]....
        /*0a48*/ 	.word	0x0000ee50


	//   ....[133]....
        /*0a4c*/ 	.word	0x0000ee60


	//   ....[134]....
        /*0a50*/ 	.word	0x0000ee70


	//   ....[135]....
        /*0a54*/ 	.word	0x0000ee80


	//   ....[136]....
        /*0a58*/ 	.word	0x0000ee90


	//   ....[137]....
        /*0a5c*/ 	.word	0x0000eea0


	//   ....[138]....
        /*0a60*/ 	.word	0x0000eeb0


	//   ....[139]....
        /*0a64*/ 	.word	0x0000eec0


	//   ....[140]....
        /*0a68*/ 	.word	0x0000eed0


	//   ....[141]....
        /*0a6c*/ 	.word	0x0000eee0


	//   ....[142]....
        /*0a70*/ 	.word	0x0000eef0


	//   ....[143]....
        /*0a74*/ 	.word	0x0000ef00


	//   ....[144]....
        /*0a78*/ 	.word	0x0000ef10


	//   ....[145]....
        /*0a7c*/ 	.word	0x0000ef20


	//   ....[146]....
        /*0a80*/ 	.word	0x0000ef30


	//   ....[147]....
        /*0a84*/ 	.word	0x0000ef40


	//   ....[148]....
        /*0a88*/ 	.word	0x0000efe0


	//   ....[149]....
        /*0a8c*/ 	.word	0x0000eff0


	//   ....[150]....
        /*0a90*/ 	.word	0x0000f000


	//   ....[151]....
        /*0a94*/ 	.word	0x0000f010


	//   ....[152]....
        /*0a98*/ 	.word	0x0000f020


	//   ....[153]....
        /*0a9c*/ 	.word	0x0000f030


	//   ....[154]....
        /*0aa0*/ 	.word	0x0000f040


	//   ....[155]....
        /*0aa4*/ 	.word	0x0000f050


	//   ....[156]....
        /*0aa8*/ 	.word	0x0000f060


	//   ....[157]....
        /*0aac*/ 	.word	0x0000f070


	//   ....[158]....
        /*0ab0*/ 	.word	0x0000f080


	//   ....[159]....
        /*0ab4*/ 	.word	0x0000f090


	//   ....[160]....
        /*0ab8*/ 	.word	0x0000f0a0


	//   ....[161]....
        /*0abc*/ 	.word	0x0000f0b0


	//   ....[162]....
        /*0ac0*/ 	.word	0x0000f0c0


	//   ....[163]....
        /*0ac4*/ 	.word	0x0000f0d0


	//   ....[164]....
        /*0ac8*/ 	.word	0x0000f0e0


	//   ....[165]....
        /*0acc*/ 	.word	0x0000f0f0


	//   ....[166]....
        /*0ad0*/ 	.word	0x0000f100


	//   ....[167]....
        /*0ad4*/ 	.word	0x0000f110


	//   ....[168]....
        /*0ad8*/ 	.word	0x0000f120


	//   ....[169]....
        /*0adc*/ 	.word	0x0000f130


	//   ....[170]....
        /*0ae0*/ 	.word	0x0000f140


	//   ....[171]....
        /*0ae4*/ 	.word	0x0000f150


	//   ....[172]....
        /*0ae8*/ 	.word	0x0000f160


	//   ....[173]....
        /*0aec*/ 	.word	0x0000f170


	//   ....[174]....
        /*0af0*/ 	.word	0x0000f180


	//   ....[175]....
        /*0af4*/ 	.word	0x0000f190


	//   ....[176]....
        /*0af8*/ 	.word	0x0000f1a0


	//   ....[177]....
        /*0afc*/ 	.word	0x0000f1b0


	//   ....[178]....
        /*0b00*/ 	.word	0x0000f1c0


	//   ....[179]....
        /*0b04*/ 	.word	0x0000f1d0


	//   ....[180]....
        /*0b08*/ 	.word	0x0000f1e0


	//   ....[181]....
        /*0b0c*/ 	.word	0x0000f1f0


	//   ....[182]....
        /*0b10*/ 	.word	0x0000f200


	//   ....[183]....
        /*0b14*/ 	.word	0x0000f210


	//   ....[184]....
        /*0b18*/ 	.word	0x0000f220


	//   ....[185]....
        /*0b1c*/ 	.word	0x0000f230


	//   ....[186]....
        /*0b20*/ 	.word	0x0000f240


	//   ....[187]....
        /*0b24*/ 	.word	0x0000f250


	//   ....[188]....
        /*0b28*/ 	.word	0x0000f260


	//   ....[189]....
        /*0b2c*/ 	.word	0x0000f270


	//   ....[190]....
        /*0b30*/ 	.word	0x0000f280


	//   ....[191]....
        /*0b34*/ 	.word	0x0000f290


	//   ....[192]....
        /*0b38*/ 	.word	0x0000f2a0


	//   ....[193]....
        /*0b3c*/ 	.word	0x0000f2b0


	//   ....[194]....
        /*0b40*/ 	.word	0x0000f2c0


	//   ....[195]....
        /*0b44*/ 	.word	0x0000f2d0


	//   ....[196]....
        /*0b48*/ 	.word	0x00013510


	//   ....[197]....
        /*0b4c*/ 	.word	0x00013550


	//   ....[198]....
        /*0b50*/ 	.word	0x00013560


	//   ....[199]....
        /*0b54*/ 	.word	0x00013570


	//   ....[200]....
        /*0b58*/ 	.word	0x00013580


	//   ....[201]....
        /*0b5c*/ 	.word	0x00013590


	//   ....[202]....
        /*0b60*/ 	.word	0x000135a0


	//   ....[203]....
        /*0b64*/ 	.word	0x000135b0


	//   ....[204]....
        /*0b68*/ 	.word	0x000135c0


	//   ....[205]....
        /*0b6c*/ 	.word	0x000135d0


	//   ....[206]....
        /*0b70*/ 	.word	0x000135e0


	//   ....[207]....
        /*0b74*/ 	.word	0x000135f0


	//   ....[208]....
        /*0b78*/ 	.word	0x00013600


	//   ....[209]....
        /*0b7c*/ 	.word	0x00013610


	//   ....[210]....
        /*0b80*/ 	.word	0x00013690


	//   ....[211]....
        /*0b84*/ 	.word	0x000136a0


	//   ....[212]....
        /*0b88*/ 	.word	0x000136b0


	//   ....[213]....
        /*0b8c*/ 	.word	0x000136c0


	//   ....[214]....
        /*0b90*/ 	.word	0x000136d0


	//   ....[215]....
        /*0b94*/ 	.word	0x000136e0


	//   ....[216]....
        /*0b98*/ 	.word	0x000136f0


	//   ....[217]....
        /*0b9c*/ 	.word	0x00013700


	//   ....[218]....
        /*0ba0*/ 	.word	0x00013710


	//   ....[219]....
        /*0ba4*/ 	.word	0x00013720


	//   ....[220]....
        /*0ba8*/ 	.word	0x00013730


	//   ....[221]....
        /*0bac*/ 	.word	0x00013740


	//   ....[222]....
        /*0bb0*/ 	.word	0x00013750


	//   ....[223]....
        /*0bb4*/ 	.word	0x00013760


	//   ....[224]....
        /*0bb8*/ 	.word	0x00013770


	//   ....[225]....
        /*0bbc*/ 	.word	0x00013780


	//   ....[226]....
        /*0bc0*/ 	.word	0x00013790


	//   ....[227]....
        /*0bc4*/ 	.word	0x000137a0


	//   ....[228]....
        /*0bc8*/ 	.word	0x00013840


	//   ....[229]....
        /*0bcc*/ 	.word	0x00013850


	//   ....[230]....
        /*0bd0*/ 	.word	0x00013860


	//   ....[231]....
        /*0bd4*/ 	.word	0x00013870


	//   ....[232]....
        /*0bd8*/ 	.word	0x00013880


	//   ....[233]....
        /*0bdc*/ 	.word	0x00013890


	//   ....[234]....
        /*0be0*/ 	.word	0x000138a0


	//   ....[235]....
        /*0be4*/ 	.word	0x000138b0


	//   ....[236]....
        /*0be8*/ 	.word	0x000138c0


	//   ....[237]....
        /*0bec*/ 	.word	0x000138d0


	//   ....[238]....
        /*0bf0*/ 	.word	0x000138e0


	//   ....[239]....
        /*0bf4*/ 	.word	0x000138f0


	//   ....[240]....
        /*0bf8*/ 	.word	0x00013900


	//   ....[241]....
        /*0bfc*/ 	.word	0x00013910


	//   ....[242]....
        /*0c00*/ 	.word	0x00013920


	//   ....[243]....
        /*0c04*/ 	.word	0x00013930


	//   ....[244]....
        /*0c08*/ 	.word	0x00013940


	//   ....[245]....
        /*0c0c*/ 	.word	0x00013950


	//   ....[246]....
        /*0c10*/ 	.word	0x000139f0


	//   ....[247]....
        /*0c14*/ 	.word	0x00013a00


	//   ....[248]....
        /*0c18*/ 	.word	0x00013a10


	//   ....[249]....
        /*0c1c*/ 	.word	0x00013a20


	//   ....[250]....
        /*0c20*/ 	.word	0x00013a30


	//   ....[251]....
        /*0c24*/ 	.word	0x00013a40


	//   ....[252]....
        /*0c28*/ 	.word	0x00013a50


	//   ....[253]....
        /*0c2c*/ 	.word	0x00013a60


	//   ....[254]....
        /*0c30*/ 	.word	0x00013a70


	//   ....[255]....
        /*0c34*/ 	.word	0x00013a80


	//   ....[0]....
        /*0c38*/ 	.word	0x00013a90


	//   ....[1]....
        /*0c3c*/ 	.word	0x00013aa0


	//   ....[2]....
        /*0c40*/ 	.word	0x00013ab0


	//   ....[3]....
        /*0c44*/ 	.word	0x00013ac0


	//   ....[4]....
        /*0c48*/ 	.word	0x00013ad0


	//   ....[5]....
        /*0c4c*/ 	.word	0x00013ae0


	//   ....[6]....
        /*0c50*/ 	.word	0x00013af0


	//   ....[7]....
        /*0c54*/ 	.word	0x00013b00


	//   ....[8]....
        /*0c58*/ 	.word	0x00013b10


	//   ....[9]....
        /*0c5c*/ 	.word	0x00013b20


	//   ....[10]....
        /*0c60*/ 	.word	0x00013b30


	//   ....[11]....
        /*0c64*/ 	.word	0x00013b40


	//   ....[12]....
        /*0c68*/ 	.word	0x00013b50


	//   ....[13]....
        /*0c6c*/ 	.word	0x00013b60


	//   ....[14]....
        /*0c70*/ 	.word	0x00013b70


	//   ....[15]....
        /*0c74*/ 	.word	0x00013b80


	//   ....[16]....
        /*0c78*/ 	.word	0x00013b90


	//   ....[17]....
        /*0c7c*/ 	.word	0x00013ba0


	//   ....[18]....
        /*0c80*/ 	.word	0x00013bb0


	//   ....[19]....
        /*0c84*/ 	.word	0x00013bc0


	//   ....[20]....
        /*0c88*/ 	.word	0x00013bd0


	//   ....[21]....
        /*0c8c*/ 	.word	0x00013be0


	//   ....[22]....
        /*0c90*/ 	.word	0x00013bf0


	//   ....[23]....
        /*0c94*/ 	.word	0x00013c00


	//   ....[24]....
        /*0c98*/ 	.word	0x00013c10


	//   ....[25]....
        /*0c9c*/ 	.word	0x00013c20


	//   ....[26]....
        /*0ca0*/ 	.word	0x00013c30


	//   ....[27]....
        /*0ca4*/ 	.word	0x00013c40


	//   ....[28]....
        /*0ca8*/ 	.word	0x00013c50


	//   ....[29]....
        /*0cac*/ 	.word	0x00013c60


	//   ....[30]....
        /*0cb0*/ 	.word	0x00013c70


	//   ....[31]....
        /*0cb4*/ 	.word	0x00013c80


	//   ....[32]....
        /*0cb8*/ 	.word	0x00013c90


	//   ....[33]....
        /*0cbc*/ 	.word	0x00013ca0


	//   ....[34]....
        /*0cc0*/ 	.word	0x00013cb0


	//   ....[35]....
        /*0cc4*/ 	.word	0x00013cc0


	//   ....[36]....
        /*0cc8*/ 	.word	0x00013cd0


	//   ....[37]....
        /*0ccc*/ 	.word	0x00013ce0


	//   ....[38]....
        /*0cd0*/ 	.word	0x00017f20


	//   ....[39]....
        /*0cd4*/ 	.word	0x00017f60


	//   ....[40]....
        /*0cd8*/ 	.word	0x00017f70


	//   ....[41]....
        /*0cdc*/ 	.word	0x00017f80


	//   ....[42]....
        /*0ce0*/ 	.word	0x00017f90


	//   ....[43]....
        /*0ce4*/ 	.word	0x00017fa0


	//   ....[44]....
        /*0ce8*/ 	.word	0x00017fb0


	//   ....[45]....
        /*0cec*/ 	.word	0x00017fc0


	//   ....[46]....
        /*0cf0*/ 	.word	0x00017fd0


	//   ....[47]....
        /*0cf4*/ 	.word	0x00017fe0


	//   ....[48]....
        /*0cf8*/ 	.word	0x00017ff0


	//   ....[49]....
        /*0cfc*/ 	.word	0x00018000


	//   ....[50]....
        /*0d00*/ 	.word	0x00018010


	//   ....[51]....
        /*0d04*/ 	.word	0x00018020


	//   ....[52]....
        /*0d08*/ 	.word	0x000180a0


	//   ....[53]....
        /*0d0c*/ 	.word	0x000180b0


	//   ....[54]....
        /*0d10*/ 	.word	0x000180c0


	//   ....[55]....
        /*0d14*/ 	.word	0x000180d0


	//   ....[56]....
        /*0d18*/ 	.word	0x000180e0


	//   ....[57]....
        /*0d1c*/ 	.word	0x000180f0


	//   ....[58]....
        /*0d20*/ 	.word	0x00018100


	//   ....[59]....
        /*0d24*/ 	.word	0x00018110


	//   ....[60]....
        /*0d28*/ 	.word	0x00018120


	//   ....[61]....
        /*0d2c*/ 	.word	0x00018130


	//   ....[62]....
        /*0d30*/ 	.word	0x00018140


	//   ....[63]....
        /*0d34*/ 	.word	0x00018150


	//   ....[64]....
        /*0d38*/ 	.word	0x00018160


	//   ....[65]....
        /*0d3c*/ 	.word	0x00018170


	//   ....[66]....
        /*0d40*/ 	.word	0x00018180


	//   ....[67]....
        /*0d44*/ 	.word	0x00018190


	//   ....[68]....
        /*0d48*/ 	.word	0x000181a0


	//   ....[69]....
        /*0d4c*/ 	.word	0x000181b0


	//   ....[70]....
        /*0d50*/ 	.word	0x00018250


	//   ....[71]....
        /*0d54*/ 	.word	0x00018260


	//   ....[72]....
        /*0d58*/ 	.word	0x00018270


	//   ....[73]....
        /*0d5c*/ 	.word	0x00018280


	//   ....[74]....
        /*0d60*/ 	.word	0x00018290


	//   ....[75]....
        /*0d64*/ 	.word	0x000182a0


	//   ....[76]....
        /*0d68*/ 	.word	0x000182b0


	//   ....[77]....
        /*0d6c*/ 	.word	0x000182c0


	//   ....[78]....
        /*0d70*/ 	.word	0x000182d0


	//   ....[79]....
        /*0d74*/ 	.word	0x000182e0


	//   ....[80]....
        /*0d78*/ 	.word	0x000182f0


	//   ....[81]....
        /*0d7c*/ 	.word	0x00018300


	//   ....[82]....
        /*0d80*/ 	.word	0x00018310


	//   ....[83]....
        /*0d84*/ 	.word	0x00018320


	//   ....[84]....
        /*0d88*/ 	.word	0x00018330


	//   ....[85]....
        /*0d8c*/ 	.word	0x00018340


	//   ....[86]....
        /*0d90*/ 	.word	0x00018350


	//   ....[87]....
        /*0d94*/ 	.word	0x00018360


	//   ....[88]....
        /*0d98*/ 	.word	0x00018400


	//   ....[89]....
        /*0d9c*/ 	.word	0x00018410


	//   ....[90]....
        /*0da0*/ 	.word	0x00018420


	//   ....[91]....
        /*0da4*/ 	.word	0x00018430


	//   ....[92]....
        /*0da8*/ 	.word	0x00018440


	//   ....[93]....
        /*0dac*/ 	.word	0x00018450


	//   ....[94]....
        /*0db0*/ 	.word	0x00018460


	//   ....[95]....
        /*0db4*/ 	.word	0x00018470


	//   ....[96]....
        /*0db8*/ 	.word	0x00018480


	//   ....[97]....
        /*0dbc*/ 	.word	0x00018490


	//   ....[98]....
        /*0dc0*/ 	.word	0x000184a0


	//   ....[99]....
        /*0dc4*/ 	.word	0x000184b0


	//   ....[100]....
        /*0dc8*/ 	.word	0x000184c0


	//   ....[101]....
        /*0dcc*/ 	.word	0x000184d0


	//   ....[102]....
        /*0dd0*/ 	.word	0x000184e0


	//   ....[103]....
        /*0dd4*/ 	.word	0x000184f0


	//   ....[104]....
        /*0dd8*/ 	.word	0x00018500


	//   ....[105]....
        /*0ddc*/ 	.word	0x00018510


	//   ....[106]....
        /*0de0*/ 	.word	0x00018520


	//   ....[107]....
        /*0de4*/ 	.word	0x00018530


	//   ....[108]....
        /*0de8*/ 	.word	0x00018540


	//   ....[109]....
        /*0dec*/ 	.word	0x00018550


	//   ....[110]....
        /*0df0*/ 	.word	0x00018560


	//   ....[111]....
        /*0df4*/ 	.word	0x00018570


	//   ....[112]....
        /*0df8*/ 	.word	0x00018580


	//   ....[113]....
        /*0dfc*/ 	.word	0x00018590


	//   ....[114]....
        /*0e00*/ 	.word	0x000185a0


	//   ....[115]....
        /*0e04*/ 	.word	0x000185b0


	//   ....[116]....
        /*0e08*/ 	.word	0x000185c0


	//   ....[117]....
        /*0e0c*/ 	.word	0x000185d0


	//   ....[118]....
        /*0e10*/ 	.word	0x000185e0


	//   ....[119]....
        /*0e14*/ 	.word	0x000185f0


	//   ....[120]....
        /*0e18*/ 	.word	0x00018600


	//   ....[121]....
        /*0e1c*/ 	.word	0x00018610


	//   ....[122]....
        /*0e20*/ 	.word	0x00018620


	//   ....[123]....
        /*0e24*/ 	.word	0x00018630


	//   ....[124]....
        /*0e28*/ 	.word	0x00018640


	//   ....[125]....
        /*0e2c*/ 	.word	0x00018650


	//   ....[126]....
        /*0e30*/ 	.word	0x00018660


	//   ....[127]....
        /*0e34*/ 	.word	0x00018670


	//   ....[128]....
        /*0e38*/ 	.word	0x00018680


	//   ....[129]....
        /*0e3c*/ 	.word	0x00018690


	//   ....[130]....
        /*0e40*/ 	.word	0x000186a0


	//   ....[131]....
        /*0e44*/ 	.word	0x000186b0


	//   ....[132]....
        /*0e48*/ 	.word	0x000186c0


	//   ....[133]....
        /*0e4c*/ 	.word	0x000186d0


	//   ....[134]....
        /*0e50*/ 	.word	0x000186e0


	//   ....[135]....
        /*0e54*/ 	.word	0x000186f0


	//   ....[136]....
        /*0e58*/ 	.word	0x0001c930


	//   ....[137]....
        /*0e5c*/ 	.word	0x0001c960


	//   ....[138]....
        /*0e60*/ 	.word	0x0001c970


	//   ....[139]....
        /*0e64*/ 	.word	0x0001c980


	//   ....[140]....
        /*0e68*/ 	.word	0x0001c990


	//   ....[141]....
        /*0e6c*/ 	.word	0x0001c9a0


	//   ....[142]....
        /*0e70*/ 	.word	0x0001c9b0


	//   ....[143]....
        /*0e74*/ 	.word	0x0001c9c0


	//   ....[144]....
        /*0e78*/ 	.word	0x0001c9d0


	//   ....[145]....
        /*0e7c*/ 	.word	0x0001c9e0


	//   ....[146]....
        /*0e80*/ 	.word	0x0001c9f0


	//   ....[147]....
        /*0e84*/ 	.word	0x0001ca00


	//   ....[148]....
        /*0e88*/ 	.word	0x0001ca10


	//   ....[149]....
        /*0e8c*/ 	.word	0x0001ca20


	//   ....[150]....
        /*0e90*/ 	.word	0x0001ca40


	//   ....[151]....
        /*0e94*/ 	.word	0x0001ca50


	//   ....[152]....
        /*0e98*/ 	.word	0x0001ca60


	//   ....[153]....
        /*0e9c*/ 	.word	0x0001ca70


	//   ....[154]....
        /*0ea0*/ 	.word	0x0001ca90


	//   ....[155]....
        /*0ea4*/ 	.word	0x0001caa0


	//   ....[156]....
        /*0ea8*/ 	.word	0x0001cab0


	//   ....[157]....
        /*0eac*/ 	.word	0x0001cac0


	//   ....[158]....
        /*0eb0*/ 	.word	0x0001cae0


	//   ....[159]....
        /*0eb4*/ 	.word	0x0001caf0


	//   ....[160]....
        /*0eb8*/ 	.word	0x0001cb30


	//   ....[161]....
        /*0ebc*/ 	.word	0x0001cb40


	//   ....[162]....
        /*0ec0*/ 	.word	0x0001cb50


	//   ....[163]....
        /*0ec4*/ 	.word	0x0001cb60


	//   ....[164]....
        /*0ec8*/ 	.word	0x0001cb70


	//   ....[165]....
        /*0ecc*/ 	.word	0x0001cb80


	//   ....[166]....
        /*0ed0*/ 	.word	0x0001cba0


	//   ....[167]....
        /*0ed4*/ 	.word	0x0001cbb0


	//   ....[168]....
        /*0ed8*/ 	.word	0x0001cbd0


	//   ....[169]....
        /*0edc*/ 	.word	0x0001cbe0


	//   ....[170]....
        /*0ee0*/ 	.word	0x0001cc00


	//   ....[171]....
        /*0ee4*/ 	.word	0x0001cc10


	//   ....[172]....
        /*0ee8*/ 	.word	0x0001cc30


	//   ....[173]....
        /*0eec*/ 	.word	0x0001cc40


	//   ....[174]....
        /*0ef0*/ 	.word	0x0001cc60


	//   ....[175]....
        /*0ef4*/ 	.word	0x0001cc70


	//   ....[176]....
        /*0ef8*/ 	.word	0x0001cc90


	//   ....[177]....
        /*0efc*/ 	.word	0x0001cca0


	//   ....[178]....
        /*0f00*/ 	.word	0x0001ccd0


	//   ....[179]....
        /*0f04*/ 	.word	0x0001ccf0


	//   ....[180]....
        /*0f08*/ 	.word	0x0001cd10


	//   ....[181]....
        /*0f0c*/ 	.word	0x0001cd20


	//   ....[182]....
        /*0f10*/ 	.word	0x0001cd50


	//   ....[183]....
        /*0f14*/ 	.word	0x0001cd70


	//   ....[184]....
        /*0f18*/ 	.word	0x0001cd90


	//   ....[185]....
        /*0f1c*/ 	.word	0x0001cda0


	//   ....[186]....
        /*0f20*/ 	.word	0x0001cdb0


	//   ....[187]....
        /*0f24*/ 	.word	0x0001cde0


	//   ....[188]....
        /*0f28*/ 	.word	0x0001cdf0


	//   ....[189]....
        /*0f2c*/ 	.word	0x0001ce30


	//   ....[190]....
        /*0f30*/ 	.word	0x0001ce40


	//   ....[191]....
        /*0f34*/ 	.word	0x0001ce60


	//   ....[192]....
        /*0f38*/ 	.word	0x0001ce70


	//   ....[193]....
        /*0f3c*/ 	.word	0x0001ceb0


	//   ....[194]....
        /*0f40*/ 	.word	0x0001cec0


	//   ....[195]....
        /*0f44*/ 	.word	0x0001cf00


	//   ....[196]....
        /*0f48*/ 	.word	0x0001cf20


	//   ....[197]....
        /*0f4c*/ 	.word	0x0001cf60


	//   ....[198]....
        /*0f50*/ 	.word	0x0001cf70


	//   ....[199]....
        /*0f54*/ 	.word	0x0001cfb0


	//   ....[200]....
        /*0f58*/ 	.word	0x0001d000


	//   ....[201]....
        /*0f5c*/ 	.word	0x0001d020


	//   ....[202]....
        /*0f60*/ 	.word	0x0001d040


	//   ....[203]....
        /*0f64*/ 	.word	0x0001d070


	//   ....[204]....
        /*0f68*/ 	.word	0x0001d080


	//   ....[205]....
        /*0f6c*/ 	.word	0x0001d0a0


	//   ....[206]....
        /*0f70*/ 	.word	0x0001d0c0


	//   ....[207]....
        /*0f74*/ 	.word	0x0001d0d0


	//   ....[208]....
        /*0f78*/ 	.word	0x0001d0f0


	//   ....[209]....
        /*0f7c*/ 	.word	0x0001d100


	//   ....[210]....
        /*0f80*/ 	.word	0x0001d120


	//   ....[211]....
        /*0f84*/ 	.word	0x0001d140


	//   ....[212]....
        /*0f88*/ 	.word	0x0001d150


	//   ....[213]....
        /*0f8c*/ 	.word	0x0001d170


	//   ....[214]....
        /*0f90*/ 	.word	0x0001d180


	//   ....[215]....
        /*0f94*/ 	.word	0x0001d190


	//   ....[216]....
        /*0f98*/ 	.word	0x0001d1a0


	//   ....[217]....
        /*0f9c*/ 	.word	0x0001d1b0


	//   ....[218]....
        /*0fa0*/ 	.word	0x0001d1c0


	//   ....[219]....
        /*0fa4*/ 	.word	0x0001d1d0


	//   ....[220]....
        /*0fa8*/ 	.word	0x0001d1e0


	//   ....[221]....
        /*0fac*/ 	.word	0x0001d1f0


	//   ....[222]....
        /*0fb0*/ 	.word	0x0001d200


	//   ....[223]....
        /*0fb4*/ 	.word	0x0001d210


	//   ....[224]....
        /*0fb8*/ 	.word	0x0001d220


	//   ....[225]....
        /*0fbc*/ 	.word	0x0001d230


	//   ....[226]....
        /*0fc0*/ 	.word	0x0001d240


	//   ....[227]....
        /*0fc4*/ 	.word	0x0001d250


	//   ....[228]....
        /*0fc8*/ 	.word	0x0001d260


	//   ....[229]....
        /*0fcc*/ 	.word	0x0001d270


	//   ....[230]....
        /*0fd0*/ 	.word	0x0001d280


	//   ....[231]....
        /*0fd4*/ 	.word	0x0001d290


	//   ....[232]....
        /*0fd8*/ 	.word	0x0001d2a0


	//   ....[233]....
        /*0fdc*/ 	.word	0x0001d2b0


	//----- nvinfo : EIATTR_VRC_CTA_INIT_COUNT
	.align		4
.L_676:
        /*0fe0*/ 	.byte	0x02, 0x4a
	.zero		1
	.zero		1


	//----- nvinfo : EIATTR_EXIT_INSTR_OFFSETS
	.align		4
        /*0fe4*/ 	.byte	0x04, 0x1c
        /*0fe6*/ 	.short	(.L_678 - .L_677)


	//   ....[0]....
.L_677:
        /*0fe8*/ 	.word	0x00027480


	//   ....[1]....
        /*0fec*/ 	.word	0x00027590


	//----- nvinfo : EIATTR_MAX_THREADS
	.align		4
.L_678:
        /*0ff0*/ 	.byte	0x04, 0x05
        /*0ff2*/ 	.short	(.L_680 - .L_679)
.L_679:
        /*0ff4*/ 	.word	0x00000040
        /*0ff8*/ 	.word	0x00000001
        /*0ffc*/ 	.word	0x00000001


	//----- nvinfo : EIATTR_CRS_STACK_SIZE
	.align		4
.L_680:
        /*1000*/ 	.byte	0x04, 0x1e
        /*1002*/ 	.short	(.L_682 - .L_681)
.L_681:
        /*1004*/ 	.word	0x00000000


	//----- nvinfo : EIATTR_CBANK_PARAM_SIZE
	.align		4
.L_682:
        /*1008*/ 	.byte	0x03, 0x19
        /*100a*/ 	.short	0x0030


	//----- nvinfo : EIATTR_PARAM_CBANK
	.align		4
        /*100c*/ 	.byte	0x04, 0x0a
        /*100e*/ 	.short	(.L_684 - .L_683)
	.align		4
.L_683:
        /*1010*/ 	.word	index@(.nv.constant0._ZN17fastertransformer38beam_online_softmax_topk_stage1_kernelI6__halfLi1ELi64ELi64EEEvPKT_S4_PKbPfiiPKi)
        /*1014*/ 	.short	0x0380
        /*1016*/ 	.short	0x0030


	//----- nvinfo : EIATTR_SW_WAR
	.align		4
.L_684:
        /*1018*/ 	.byte	0x04, 0x36
        /*101a*/ 	.short	(.L_686 - .L_685)
.L_685:
        /*101c*/ 	.word	0x00000008
.L_686:


//--------------------- .nv.info._ZN17fastertransformer17batch_topk_kernelI6__halfLi32ELi32EEEvPKiPKT_PiPfS8_PKbS3_NS_14BeamHypothesesEiiifS4_ --------------------------
	.section	.nv.info._ZN17fastertransformer17batch_topk_kernelI6__halfLi32ELi32EEEvPKiPKT_PiPfS8_PKbS3_NS_14BeamHypothesesEiiifS4_,"",@"SHT_CUDA_INFO"
	.sectionflags	@""
	.align	4


	//----- nvinfo : EIATTR_CUDA_API_VERSION
	.align		4
        /*0000*/ 	.byte	0x04, 0x37
        /*0002*/ 	.short	(.L_688 - .L_687)
.L_687:
        /*0004*/ 	.word	0x00000082


	//----- nvinfo : EIATTR_KPARAM_INFO
	.align		4
.L_688:
        /*0008*/ 	.byte	0x04, 0x17
        /*000a*/ 	.short	(.L_690 - .L_689)
.L_689:
        /*000c*/ 	.word	0x00000000
        /*0010*/ 	.short	0x000c
        /*0012*/ 	.short	0x00d0
        /*0014*/ 	.byte	0x00, 0xf0, 0x09, 0x00


	//----- nvinfo : EIATTR_KPARAM_INFO
	.align		4
.L_690:
        /*0018*/ 	.byte	0x04, 0x17
        /*001a*/ 	.short	(.L_692 - .L_691)
.L_691:
        /*001c*/ 	.word	0x00000000
        /*0020*/ 	.short	0x000b
        /*0022*/ 	.short	0x00cc
        /*0024*/ 	.byte	0x00, 0xf0, 0x11, 0x00


	//----- nvinfo : EIATTR_KPARAM_INFO
	.align		4
.L_692:
        /*0028*/ 	.byte	0x04, 0x17
        /*002a*/ 	.short	(.L_694 - .L_693)
.L_693:
        /*002c*/ 	.word	0x00000000
        /*0030*/ 	.short	0x000a
        /*0032*/ 	.short	0x00c8
        /*0034*/ 	.byte	0x00, 0xf0, 0x11, 0x00


	//----- nvinfo : EIATTR_KPARAM_INFO
	.align		4
.L_694:
        /*0038*/ 	.byte	0x04, 0x17
        /*003a*/ 	.short	(.L_696 - .L_695)
.L_695:
        /*003c*/ 	.word	0x00000000
        /*0040*/ 	.short	0x0009
        /*0042*/ 	.short	0x00c4
        /*0044*/ 	.byte	0x00, 0xf0, 0x11, 0x00


	//----- nvinfo : EIATTR_KPARAM_INFO
	.align		4
.L_696:
        /*0048*/ 	.byte	0x04, 0x17
        /*004a*/ 	.short	(.L_698 - .L_697)
.L_697:
        /*004c*/ 	.word	0x00000000
        /*0050*/ 	.short	0x0008
        /*0052*/ 	.short	0x00c0
        /*0054*/ 	.byte	0x00, 0xf0, 0x11, 0x00


	//----- nvinfo : EIATTR_KPARAM_INFO
	.align		4
.L_698:
        /*0058*/ 	.byte	0x04, 0x17
        /*005a*/ 	.short	(.L_700 - .L_699)
.L_699:
        /*005c*/ 	.word	0x00000000
        /*0060*/ 	.short	0x0007
        /*0062*/ 	.short	0x0038
        /*0064*/ 	.byte	0x00, 0xf0, 0x21, 0x02


	//----- nvinfo : EIATTR_KPARAM_INFO
	.align		4
.L_700:
        /*0068*/ 	.byte	0x04, 0x17
        /*006a*/ 	.short	(.L_702 - .L_701)
.L_701:
        /*006c*/ 	.word	0x00000000
        /*0070*/ 	.short	0x0006
        /*0072*/ 	.short	0x0030
        /*0074*/ 	.byte	0x00, 0xf5, 0x21, 0x00


	//----- nvinfo : EIATTR_KPARAM_INFO
	.align		4
.L_702:
        /*0078*/ 	.byte	0x04, 0x17
        /*007a*/ 	.short	(.L_704 - .L_703)
.L_703:
        /*007c*/ 	.word	0x00000000
        /*0080*/ 	.short	0x0005
        /*0082*/ 	.short	0x0028
        /*0084*/ 	.byte	0x00, 0xf5, 0x21, 0x00


	//----- nvinfo : EIATTR_KPARAM_INFO
	.align		4
.L_704:
        /*0088*/ 	.byte	0x04, 0x17
        /*008a*/ 	.short	(.L_706 - .L_705)
.L_705:
        /*008c*/ 	.word	0x00000000
        /*0090*/ 	.short	0x0004
        /*0092*/ 	.short	0x0020
        /*0094*/ 	.byte	0x00, 0xf5, 0x21, 0x00


	//----- nvinfo : EIATTR_KPARAM_INFO
	.align		4
.L_706:
        /*0098*/ 	.byte	0x04, 0x17
        /*009a*/ 	.short	(.L_708 - .L_707)
.L_707:
        /*009c*/ 	.word	0x00000000
        /*00a0*/ 	.short	0x0003
        /*00a2*/ 	.short	0x0018
        /*00a4*/ 	.byte	0x00, 0xf5, 0x21, 0x00


	//----- nvinfo : EIATTR_KPARAM_INFO
	.align		4
.L_708:
        /*00a8*/ 	.byte	0x04, 0x17
        /*00aa*/ 	.short	(.L_710 - .L_709)
.L_709:
        /*00ac*/ 	.word	0x00000000
        /*00b0*/ 	.short	0x0002
        /*00b2*/ 	.short	0x0010
        /*00b4*/ 	.byte	0x00, 0xf5, 0x21, 0x00


	//----- nvinfo : EIATTR_KPARAM_INFO
	.align		4
.L_710:
        /*00b8*/ 	.byte	0x04, 0x17
        /*00ba*/ 	.short	(.L_712 - .L_711)
.L_711:
        /*00bc*/ 	.word	0x00000000
        /*00c0*/ 	.short	0x0001
        /*00c2*/ 	.short	0x0008
        /*00c4*/ 	.byte	0x00, 0xf5, 0x21, 0x00


	//----- nvinfo : EIATTR_KPARAM_INFO
	.align		4
.L_712:
        /*00c8*/ 	.byte	0x04, 0x17
        /*00ca*/ 	.short	(.L_714 - .L_713)
.L_713:
        /*00cc*/ 	.word	0x00000000
        /*00d0*/ 	.short	0x0000
        /*00d2*/ 	.short	0x0000
        /*00d4*/ 	.byte	0x00, 0xf5, 0x21, 0x00


	//----- nvinfo : EIATTR_SPARSE_MMA_MASK
	.align		4
.L_714:
        /*00d8*/ 	.byte	0x03, 0x50
        /*00da*/ 	.short	0x0000


	//----- nvinfo : EIATTR_MAXREG_COUNT
	.align		4
        /*00dc*/ 	.byte	0x03, 0x1b
        /*00de*/ 	.short	0x00ff


	//----- nvinfo : EIATTR_NUM_BARRIERS
	.align		4
        /*00e0*/ 	.byte	0x02, 0x4c
        /*00e2*/ 	.byte	0x01
	.zero		1


	//----- nvinfo : EIATTR_MERCURY_ISA_VERSION
	.align		4
        /*00e4*/ 	.byte	0x03, 0x5f
        /*00e6*/ 	.short	0x0101


	//----- nvinfo : EIATTR_COOP_GROUP_MASK_REGIDS
	.align		4
        /*00e8*/ 	.byte	0x04, 0x29
        /*00ea*/ 	.short	(.L_716 - .L_715)


	//   ....[0]....
.L_715:
        /*00ec*/ 	.word	0xffffffff


	//   ....[1]....
        /*00f0*/ 	.word	0xffffffff


	//   ....[2]....
        /*00f4*/ 	.word	0xffffffff


	//   ....[3]....
        /*00f8*/ 	.word	0xffffffff


	//   ....[4]....
        /*00fc*/ 	.word	0xffffffff


	//   ....[5]....
        /*0100*/ 	.word	0xffffffff


	//   ....[6]....
        /*0104*/ 	.word	0xffffffff


	//   ....[7]....
        /*0108*/ 	.word	0xffffffff


	//   ....[8]....
        /*010c*/ 	.word	0xffffffff


	//   ....[9]....
        /*0110*/ 	.word	0xffffffff


	//   ....[10]....
        /*0114*/ 	.word	0xffffffff


	//   ....[11]....
        /*0118*/ 	.word	0xffffffff


	//   ....[12]....
        /*011c*/ 	.word	0xffffffff


	//   ....[13]....
        /*0120*/ 	.word	0xffffffff


	//   ....[14]....
        /*0124*/ 	.word	0xffffffff


	//   ....[15]....
        /*0128*/ 	.word	0xffffffff


	//   ....[16]....
        /*012c*/ 	.word	0xffffffff


	//   ....[17]....
        /*0130*/ 	.word	0xffffffff


	//   ....[18]....
        /*0134*/ 	.word	0xffffffff


	//   ....[19]....
        /*0138*/ 	.word	0xffffffff


	//   ....[20]....
        /*013c*/ 	.word	0xffffffff


	//   ....[21]....
        /*0140*/ 	.word	0xffffffff


	//   ....[22]....
        /*0144*/ 	.word	0xffffffff


	//   ....[23]....
        /*0148*/ 	.word	0xffffffff


	//   ....[24]....
        /*014c*/ 	.word	0xffffffff


	//   ....[25]....
        /*0150*/ 	.word	0xffffffff


	//   ....[26]....
        /*0154*/ 	.word	0xffffffff


	//   ....[27]....
        /*0158*/ 	.word	0xffffffff


	//   ....[28]....
        /*015c*/ 	.word	0xffffffff


	//   ....[29]....
        /*0160*/ 	.word	0xffffffff


	//   ....[30]....
        /*0164*/ 	.word	0xffffffff


	//   ....[31]....
        /*0168*/ 	.word	0xffffffff


	//   ....[32]....
        /*016c*/ 	.word	0xffffffff


	//   ....[33]....
        /*0170*/ 	.word	0xffffffff


	//   ....[34]....
        /*0174*/ 	.word	0xffffffff


	//   ....[35]....
        /*0178*/ 	.word	0xffffffff


	//   ....[36]....
        /*017c*/ 	.word	0xffffffff


	//   ....[37]....
        /*0180*/ 	.word	0xffffffff


	//   ....[38]....
        /*0184*/ 	.word	0xffffffff


	//   ....[39]....
        /*0188*/ 	.word	0xffffffff


	//   ....[40]....
        /*018c*/ 	.word	0xffffffff


	//   ....[41]....
        /*0190*/ 	.word	0xffffffff


	//   ....[42]....
        /*0194*/ 	.word	0xffffffff


	//   ....[43]....
        /*0198*/ 	.word	0xffffffff


	//   ....[44]....
        /*019c*/ 	.word	0xffffffff


	//   ....[45]....
        /*01a0*/ 	.word	0xffffffff


	//   ....[46]....
        /*01a4*/ 	.word	0xffffffff


	//   ....[47]....
        /*01a8*/ 	.word	0xffffffff


	//   ....[48]....
        /*01ac*/ 	.word	0xffffffff


	//   ....[49]....
        /*01b0*/ 	.word	0xffffffff


	//   ....[50]....
        /*01b4*/ 	.word	0xffffffff


	//   ....[51]....
        /*01b8*/ 	.word	0xffffffff


	//   ....[52]....
        /*01bc*/ 	.word	0xffffffff


	//   ....[53]....
        /*01c0*/ 	.word	0xffffffff


	//   ....[54]....
        /*01c4*/ 	.word	0xffffffff


	//   ....[55]....
        /*01c8*/ 	.word	0xffffffff


	//   ....[56]....
        /*01cc*/ 	.word	0xffffffff


	//   ....[57]....
        /*01d0*/ 	.word	0xffffffff


	//   ....[58]....
        /*01d4*/ 	.word	0xffffffff


	//   ....[59]....
        /*01d8*/ 	.word	0xffffffff


	//   ....[60]....
        /*01dc*/ 	.word	0xffffffff


	//   ....[61]....
        /*01e0*/ 	.word	0xffffffff


	//   ....[62]....
        /*01e4*/ 	.word	0xffffffff


	//   ....[63]....
        /*01e8*/ 	.word	0xffffffff


	//   ....[64]....
        /*01ec*/ 	.word	0xffffffff


	//   ....[65]....
        /*01f0*/ 	.word	0xffffffff


	//   ....[66]....
        /*01f4*/ 	.word	0xffffffff


	//   ....[67]....
        /*01f8*/ 	.word	0xffffffff


	//   ....[68]....
        /*01fc*/ 	.word	0xffffffff


	//   ....[69]....
        /*0200*/ 	.word	0xffffffff


	//   ....[70]....
        /*0204*/ 	.word	0xffffffff


	//   ....[71]....
        /*0208*/ 	.word	0xffffffff


	//   ....[72]....
        /*020c*/ 	.word	0xffffffff


	//   ....[73]....
        /*0210*/ 	.word	0xffffffff


	//   ....[74]....
        /*0214*/ 	.word	0xffffffff


	//   ....[75]....
        /*0218*/ 	.word	0xffffffff


	//   ....[76]....
        /*021c*/ 	.word	0xffffffff


	//   ....[77]....
        /*0220*/ 	.word	0xffffffff


	//   ....[78]....
        /*0224*/ 	.word	0xffffffff


	//   ....[79]....
        /*0228*/ 	.word	0xffffffff


	//   ....[80]....
        /*022c*/ 	.word	0xffffffff


	//   ....[81]....
        /*0230*/ 	.word	0xffffffff


	//   ....[82]....
        /*0234*/ 	.word	0xffffffff


	//   ....[83]....
        /*0238*/ 	.word	0xffffffff


	//   ....[84]....
        /*023c*/ 	.word	0xffffffff


	//   ....[85]....
        /*0240*/ 	.word	0xffffffff


	//   ....[86]....
        /*0244*/ 	.word	0xffffffff


	//   ....[87]....
        /*0248*/ 	.word	0xffffffff


	//   ....[88]....
        /*024c*/ 	.word	0xffffffff


	//   ....[89]....
        /*0250*/ 	.word	0xffffffff


	//   ....[90]....
        /*0254*/ 	.word	0xffffffff


	//   ....[91]....
        /*0258*/ 	.word	0xffffffff


	//   ....[92]....
        /*025c*/ 	.word	0xffffffff


	//   ....[93]....
        /*0260*/ 	.word	0xffffffff


	//   ....[94]....
        /*0264*/ 	.word	0xffffffff


	//   ....[95]....
        /*0268*/ 	.word	0xffffffff


	//   ....[96]....
        /*026c*/ 	.word	0xffffffff


	//   ....[97]....
        /*0270*/ 	.word	0xffffffff


	//   ....[98]....
        /*0274*/ 	.word	0xffffffff


	//   ....[99]....
        /*0278*/ 	.word	0xffffffff


	//   ....[100]....
        /*027c*/ 	.word	0xffffffff


	//   ....[101]....
        /*0280*/ 	.word	0xffffffff


	//   ....[102]....
        /*0284*/ 	.word	0xffffffff


	//   ....[103]....
        /*0288*/ 	.word	0xffffffff


	//   ....[104]....
        /*028c*/ 	.word	0xffffffff


	//   ....[105]....
        /*0290*/ 	.word	0xffffffff


	//   ....[106]....
        /*0294*/ 	.word	0xffffffff


	//   ....[107]....
        /*0298*/ 	.word	0xffffffff


	//   ....[108]....
        /*029c*/ 	.word	0xffffffff


	//   ....[109]....
        /*02a0*/ 	.word	0xffffffff


	//   ....[110]....
        /*02a4*/ 	.word	0xffffffff


	//   ....[111]....
        /*02a8*/ 	.word	0xffffffff


	//   ....[112]....
        /*02ac*/ 	.word	0xffffffff


	//   ....[113]....
        /*02b0*/ 	.word	0xffffffff


	//   ....[114]....
        /*02b4*/ 	.word	0xffffffff


	//   ....[115]....
        /*02b8*/ 	.word	0xffffffff


	//   ....[116]....
        /*02bc*/ 	.word	0xffffffff


	//   ....[117]....
        /*02c0*/ 	.word	0xffffffff


	//   ....[118]....
        /*02c4*/ 	.word	0xffffffff


	//   ....[119]....
        /*02c8*/ 	.word	0xffffffff


	//   ....[120]....
        /*02cc*/ 	.word	0xffffffff


	//   ....[121]....
        /*02d0*/ 	.word	0xffffffff


	//   ....[122]....
        /*02d4*/ 	.word	0xffffffff


	//   ....[123]....
        /*02d8*/ 	.word	0xffffffff


	//   ....[124]....
        /*02dc*/ 	.word	0xffffffff


	//   ....[125]....
        /*02e0*/ 	.word	0xffffffff


	//   ....[126]....
        /*02e4*/ 	.word	0xffffffff


	//   ....[127]....
        /*02e8*/ 	.word	0xffffffff


	//   ....[128]....
        /*02ec*/ 	.word	0xffffffff


	//   ....[129]....
        /*02f0*/ 	.word	0xffffffff


	//   ....[130]....
        /*02f4*/ 	.word	0xffffffff


	//   ....[131]....
        /*02f8*/ 	.word	0xffffffff


	//   ....[132]....
        /*02fc*/ 	.word	0xffffffff


	//   ....[133]....
        /*0300*/ 	.word	0xffffffff


	//   ....[134]....
        /*0304*/ 	.word	0xffffffff


	//   ....[135]....
        /*0308*/ 	.word	0xffffffff


	//   ....[136]....
        /*030c*/ 	.word	0xffffffff


	//   ....[137]....
        /*0310*/ 	.word	0xffffffff


	//   ....[138]....
        /*0314*/ 	.word	0xffffffff


	//   ....[139]....
        /*0318*/ 	.word	0xffffffff


	//   ....[140]....
        /*031c*/ 	.word	0xffffffff


	//   ....[141]....
        /*0320*/ 	.word	0xffffffff


	//   ....[142]....
        /*0324*/ 	.word	0xffffffff


	//   ....[143]....
        /*0328*/ 	.word	0xffffffff


	//   ....[144]....
        /*032c*/ 	.word	0xffffffff


	//   ....[145]....
        /*0330*/ 	.word	0xffffffff


	//   ....[146]....
        /*0334*/ 	.word	0xffffffff


	//   ....[147]....
        /*0338*/ 	.word	0xffffffff


	//   ....[148]....
        /*033c*/ 	.word	0xffffffff


	//   ....[149]....
        /*0340*/ 	.word	0xffffffff


	//   ....[150]....
        /*0344*/ 	.word	0xffffffff


	//   ....[151]....
        /*0348*/ 	.word	0xffffffff


	//   ....[152]....
        /*034c*/ 	.word	0xffffffff


	//   ....[153]....
        /*0350*/ 	.word	0xffffffff


	//   ....[154]....
        /*0354*/ 	.word	0xffffffff


	//   ....[155]....
        /*0358*/ 	.word	0xffffffff


	//   ....[156]....
        /*035c*/ 	.word	0xffffffff


	//   ....[157]....
        /*0360*/ 	.word	0xffffffff


	//   ....[158]....
        /*0364*/ 	.word	0xffffffff


	//   ....[159]....
        /*0368*/ 	.word	0xffffffff


	//   ....[160]....
        /*036c*/ 	.word	0xffffffff


	//   ....[161]....
        /*0370*/ 	.word	0xffffffff


	//   ....[162]....
        /*0374*/ 	.word	0xffffffff


	//   ....[163]....
        /*0378*/ 	.word	0xffffffff


	//   ....[164]....
        /*037c*/ 	.word	0xffffffff


	//   ....[165]....
        /*0380*/ 	.word	0xffffffff


	//   ....[166]....
        /*0384*/ 	.word	0xffffffff


	//   ....[167]....
        /*0388*/ 	.word	0xffffffff


	//   ....[168]....
        /*038c*/ 	.word	0xffffffff


	//   ....[169]....
        /*0390*/ 	.word	0xffffffff


	//   ....[170]....
        /*0394*/ 	.word	0xffffffff


	//   ....[171]....
        /*0398*/ 	.word	0xffffffff


	//   ....[172]....
        /*039c*/ 	.word	0xffffffff


	//   ....[173]....
        /*03a0*/ 	.word	0xffffffff


	//   ....[174]....
        /*03a4*/ 	.word	0xffffffff


	//   ....[175]....
        /*03a8*/ 	.word	0xffffffff


	//   ....[176]....
        /*03ac*/ 	.word	0xffffffff


	//   ....[177]....
        /*03b0*/ 	.word	0xffffffff


	//   ....[178]....
        /*03b4*/ 	.word	0xffffffff


	//   ....[179]....
        /*03b8*/ 	.word	0xffffffff


	//   ....[180]....
        /*03bc*/ 	.word	0xffffffff


	//   ....[181]....
        /*03c0*/ 	.word	0xffffffff


	//   ....[182]....
        /*03c4*/ 	.word	0xffffffff


	//   ....[183]....
        /*03c8*/ 	.word	0xffffffff


	//   ....[184]....
        /*03cc*/ 	.word	0xffffffff


	//   ....[185]....
        /*03d0*/ 	.word	0xffffffff


	//   ....[186]....
        /*03d4*/ 	.word	0xffffffff


	//   ....[187]....
        /*03d8*/ 	.word	0xffffffff


	//   ....[188]....
        /*03dc*/ 	.word	0xffffffff


	//   ....[189]....
        /*03e0*/ 	.word	0xffffffff


	//   ....[190]....
        /*03e4*/ 	.word	0xffffffff


	//   ....[191]....
        /*03e8*/ 	.word	0xffffffff


	//   ....[192]....
        /*03ec*/ 	.word	0xffffffff


	//   ....[193]....
        /*03f0*/ 	.word	0xffffffff


	//   ....[194]....
        /*03f4*/ 	.word	0xffffffff


	//   ....[195]....
        /*03f8*/ 	.word	0xffffffff


	//   ....[196]....
        /*03fc*/ 	.word	0xffffffff


	//   ....[197]....
        /*0400*/ 	.word	0xffffffff


	//   ....[198]....
        /*0404*/ 	.word	0xffffffff


	//   ....[199]....
        /*0408*/ 	.word	0xffffffff


	//   ....[200]....
        /*040c*/ 	.word	0xffffffff


	//   ....[201]....
        /*0410*/ 	.word	0xffffffff


	//   ....[202]....
        /*0414*/ 	.word	0xffffffff


	//   ....[203]....
        /*0418*/ 	.word	0xffffffff


	//   ....[204]....
        /*041c*/ 	.word	0xffffffff


	//   ....[205]....
        /*0420*/ 	.word	0xffffffff


	//   ....[206]....
        /*0424*/ 	.word	0xffffffff


	//   ....[207]....
        /*0428*/ 	.word	0xffffffff


	//   ....[208]....
        /*042c*/ 	.word	0xffffffff


	//   ....[209]....
        /*0430*/ 	.word	0xffffffff


	//   ....[210]....
        /*0434*/ 	.word	0xffffffff


	//   ....[211]....
        /*0438*/ 	.word	0xffffffff


	//   ....[212]....
        /*043c*/ 	.word	0xffffffff


	//   ....[213]....
        /*0440*/ 	.word	0xffffffff


	//   ....[214]....
        /*0444*/ 	.word	0xffffffff


	//   ....[215]....
        /*0448*/ 	.word	0xffffffff


	//   ....[216]....
        /*044c*/ 	.word	0xffffffff


	//   ....[217]....
        /*0450*/ 	.word	0xffffffff


	//   ....[218]....
        /*0454*/ 	.word	0xffffffff


	//   ....[219]....
        /*0458*/ 	.word	0xffffffff


	//   ....[220]....
        /*045c*/ 	.word	0xffffffff


	//   ....[221]....
        /*0460*/ 	.word	0xffffffff


	//   ....[222]....
        /*0464*/ 	.word	0xffffffff


	//   ....[223]....
        /*0468*/ 	.word	0xffffffff


	//   ....[224]....
        /*046c*/ 	.word	0xffffffff


	//   ....[225]....
        /*0470*/ 	.word	0xffffffff


	//   ....[226]....
        /*0474*/ 	.word	0xffffffff


	//   ....[227]....
        /*0478*/ 	.word	0xffffffff


	//   ....[228]....
        /*047c*/ 	.word	0xffffffff


	//   ....[229]....
        /*0480*/ 	.word	0xffffffff


	//   ....[230]....
        /*0484*/ 	.word	0xffffffff


	//   ....[231]....
        /*0488*/ 	.word	0xffffffff


	//   ....[232]....
        /*048c*/ 	.word	0xffffffff


	//   ....[233]....
        /*0490*/ 	.word	0xffffffff


	//   ....[234]....
        /*0494*/ 	.word	0xffffffff


	//   ....[235]....
        /*0498*/ 	.word	0xffffffff


	//   ....[236]....
        /*049c*/ 	.word	0xffffffff


	//   ....[237]....
        /*04a0*/ 	.word	0xffffffff


	//   ....[238]....
        /*04a4*/ 	.word	0xffffffff


	//   ....[239]....
        /*04a8*/ 	.word	0xffffffff


	//----- nvinfo : EIATTR_COOP_GROUP_INSTR_OFFSETS
	.align		4
.L_716:
        /*04ac*/ 	.byte	0x04, 0x28
        /*04ae*/ 	.short	(.L_718 - .L_717)


	//   ....[0]....
.L_717:
        /*04b0*/ 	.word	0x00002d80


	//   ....[1]....
        /*04b4*/ 	.word	0x00002da0


	//   ....[2]....
        /*04b8*/ 	.word	0x00002db0


	//   ....[3]....
        /*04bc*/ 	.word	0x00002dc0


	//   ....[4]....
        /*04c0*/ 	.word	0x00002dd0


	//   ....[5]....
        /*04c4*/ 	.word	0x00002de0


	//   ....[6]....
        /*04c8*/ 	.word	0x00002df0


	//   ....[7]....
        /*04cc*/ 	.word	0x00002e70


	//   ....[8]....
        /*04d0*/ 	.word	0x00002e80


	//   ....[9]....
        /*04d4*/ 	.word	0x00002e90


	//   ....[10]....
        /*04d8*/ 	.word	0x00002ea0


	//   ....[11]....
        /*04dc*/ 	.word	0x00002eb0


	//   ....[12]....
        /*04e0*/ 	.word	0x00002ec0


	//   ....[13]....
        /*04e4*/ 	.word	0x00002ed0


	//   ....[14]....
        /*04e8*/ 	.word	0x00002ee0


	//   ....[15]....
        /*04ec*/ 	.word	0x00002f70


	//   ....[16]....
        /*04f0*/ 	.word	0x00002f80


	//   ....[17]....
        /*04f4*/ 	.word	0x00002f90


	//   ....[18]....
        /*04f8*/ 	.word	0x00002fa0


	//   ....[19]....
        /*04fc*/ 	.word	0x00002fb0


	//   ....[20]....
        /*0500*/ 	.word	0x00002fc0


	//   ....[21]....
        /*0504*/ 	.word	0x00002fd0


	//   ....[22]....
        /*0508*/ 	.word	0x00002fe0


	//   ....[23]....
        /*050c*/ 	.word	0x00002ff0


	//   ....[24]....
        /*0510*/ 	.word	0x00003000


	//   ....[25]....
        /*0514*/ 	.word	0x00003010


	//   ....[26]....
        /*0518*/ 	.word	0x000030d0


	//   ....[27]....
        /*051c*/ 	.word	0x000030e0


	//   ....[28]....
        /*0520*/ 	.word	0x000030f0


	//   ....[29]....
        /*0524*/ 	.word	0x00003100


	//   ....[30]....
        /*0528*/ 	.word	0x00003110


	//   ....[31]....
        /*052c*/ 	.word	0x00003120


	//   ....[32]....
        /*0530*/ 	.word	0x00003130


	//   ....[33]....
        /*0534*/ 	.word	0x00003140


	//   ....[34]....
        /*0538*/ 	.word	0x00003150


	//   ....[35]....
        /*053c*/ 	.word	0x00003160


	//   ....[36]....
        /*0540*/ 	.word	0x00003170


	//   ....[37]....
        /*0544*/ 	.word	0x00003250


	//   ....[38]....
        /*0548*/ 	.word	0x00003260


	//   ....[39]....
        /*054c*/ 	.word	0x00003270


	//   ....[40]....
        /*0550*/ 	.word	0x00003280


	//   ....[41]....
        /*0554*/ 	.word	0x00003290


	//   ....[42]....
        /*0558*/ 	.word	0x000032a0


	//   ....[43]....
        /*055c*/ 	.word	0x000032b0


	//   ....[44]....
        /*0560*/ 	.word	0x000032c0


	//   ....[45]....
        /*0564*/ 	.word	0x000032d0


	//   ....[46]....
        /*0568*/ 	.word	0x000032e0


	//   ....[47]....
        /*056c*/ 	.word	0x000032f0


	//   ....[48]....
        /*0570*/ 	.word	0x000053d0


	//   ....[49]....
        /*0574*/ 	.word	0x00005400


	//   ....[50]....
        /*0578*/ 	.word	0x00005410


	//   ....[51]....
        /*057c*/ 	.word	0x00005420


	//   ....[52]....
        /*0580*/ 	.word	0x00005430


	//   ....[53]....
        /*0584*/ 	.word	0x00005440


	//   ....[54]....
        /*0588*/ 	.word	0x00005450


	//   ....[55]....
        /*058c*/ 	.word	0x000054d0


	//   ....[56]....
        /*0590*/ 	.word	0x000054e0


	//   ....[57]....
        /*0594*/ 	.word	0x000054f0


	//   ....[58]....
        /*0598*/ 	.word	0x00005500


	//   ....[59]....
        /*059c*/ 	.word	0x00005510


	//   ....[60]....
        /*05a0*/ 	.word	0x00005520


	//   ....[61]....
        /*05a4*/ 	.word	0x00005530


	//   ....[62]....
        /*05a8*/ 	.word	0x00005540


	//   ....[63]....
        /*05ac*/ 	.word	0x000055d0


	//   ....[64]....
        /*05b0*/ 	.word	0x000055e0


	//   ....[65]....
        /*05b4*/ 	.word	0x000055f0


	//   ....[66]....
        /*05b8*/ 	.word	0x00005600


	//   ....[67]....
        /*05bc*/ 	.word	0x00005610


	//   ....[68]....
        /*05c0*/ 	.word	0x00005620


	//   ....[69]....
        /*05c4*/ 	.word	0x00005630


	//   ....[70]....
        /*05c8*/ 	.word	0x00005640


	//   ....[71]....
        /*05cc*/ 	.word	0x00005650


	//   ....[72]....
        /*05d0*/ 	.word	0x00005660


	//   ....[73]....
        /*05d4*/ 	.word	0x00005670


	//   ....[74]....
        /*05d8*/ 	.word	0x00005730


	//   ....[75]....
        /*05dc*/ 	.word	0x00005740


	//   ....[76]....
        /*05e0*/ 	.word	0x00005750


	//   ....[77]....
        /*05e4*/ 	.word	0x00005760


	//   ....[78]....
        /*05e8*/ 	.word	0x00005770


	//   ....[79]....
        /*05ec*/ 	.word	0x00005780


	//   ....[80]....
        /*05f0*/ 	.word	0x00005790


	//   ....[81]....
        /*05f4*/ 	.word	0x000057a0


	//   ....[82]....
        /*05f8*/ 	.word	0x000057b0


	//   ....[83]....
        /*05fc*/ 	.word	0x000057c0


	//   ....[84]....
        /*0600*/ 	.word	0x000057d0


	//   ....[85]....
        /*0604*/ 	.word	0x00005890


	//   ....[86]....
        /*0608*/ 	.word	0x000058a0


	//   ....[87]....
        /*060c*/ 	.word	0x000058b0


	//   ....[88]....
        /*0610*/ 	.word	0x000058c0


	//   ....[89]....
        /*0614*/ 	.word	0x000058d0


	//   ....[90]....
        /*0618*/ 	.word	0x000058e0


	//   ....[91]....
        /*061c*/ 	.word	0x000058f0


	//   ....[92]....
        /*0620*/ 	.word	0x00005900


	//   ....[93]....
        /*0624*/ 	.word	0x00005910


	//   ....[94]....
        /*0628*/ 	.word	0x00005920


	//   ....[95]....
        /*062c*/ 	.word	0x00005930


	//   ....[96]....
        /*0630*/ 	.word	0x00007a10


	//   ....[97]....
        /*0634*/ 	.word	0x00007a40


	//   ....[98]....
        /*0638*/ 	.word	0x00007a50


	//   ....[99]....
        /*063c*/ 	.word	0x00007a60


	//   ....[100]....
        /*0640*/ 	.word	0x00007a70


	//   ....[101]....
        /*0644*/ 	.word	0x00007a80


	//   ....[102]....
        /*0648*/ 	.word	0x00007ad0


	//   ....[103]....
        /*064c*/ 	.word	0x00007ae0


	//   ....[104]....
        /*0650*/ 	.word	0x00007af0


	//   ....[105]....
        /*0654*/ 	.word	0x00007b00


	//   ....[106]....
        /*0658*/ 	.word	0x00007b10


	//   ....[107]....
        /*065c*/ 	.word	0x00007b20


	//   ....[108]....
        /*0660*/ 	.word	0x00007b30


	//   ....[109]....
        /*0664*/ 	.word	0x00007b40


	//   ....[110]....
        /*0668*/ 	.word	0x00007b50


	//   ....[111]....
        /*066c*/ 	.word	0x00007c10


	//   ....[112]....
        /*0670*/ 	.word	0x00007c20


	//   ....[113]....
        /*0674*/ 	.word	0x00007c30


	//   ....[114]....
        /*0678*/ 	.word	0x00007c40


	//   ....[115]....
        /*067c*/ 	.word	0x00007c50


	//   ....[116]....
        /*0680*/ 	.word	0x00007c60


	//   ....[117]....
        /*0684*/ 	.word	0x00007c70


	//   ....[118]....
        /*0688*/ 	.word	0x00007c80


	//   ....[119]....
        /*068c*/ 	.word	0x00007c90


	//   ....[120]....
        /*0690*/ 	.word	0x00007ca0


	//   ....[121]....
        /*0694*/ 	.word	0x00007cb0


	//   ....[122]....
        /*0698*/ 	.word	0x00007d70


	//   ....[123]....
        /*069c*/ 	.word	0x00007d80


	//   ....[124]....
        /*06a0*/ 	.word	0x00007d90


	//   ....[125]....
        /*06a4*/ 	.word	0x00007da0


	//   ....[126]....
        /*06a8*/ 	.word	0x00007db0


	//   ....[127]....
        /*06ac*/ 	.word	0x00007dc0


	//   ....[128]....
        /*06b0*/ 	.word	0x00007dd0


	//   ....[129]....
        /*06b4*/ 	.word	0x00007de0


	//   ....[130]....
        /*06b8*/ 	.word	0x00007df0


	//   ....[131]....
        /*06bc*/ 	.word	0x00007e00


	//   ....[132]....
        /*06c0*/ 	.word	0x00007e10


	//   ....[133]....
        /*06c4*/ 	.word	0x00007ed0


	//   ....[134]....
        /*06c8*/ 	.word	0x00007ee0


	//   ....[135]....
        /*06cc*/ 	.word	0x00007ef0


	//   ....[136]....
        /*06d0*/ 	.word	0x00007f00


	//   ....[137]....
        /*06d4*/ 	.word	0x00007f10


	//   ....[138]....
        /*06d8*/ 	.word	0x00007f20


	//   ....[139]....
        /*06dc*/ 	.word	0x00007f30


	//   ....[140]....
        /*06e0*/ 	.word	0x00007f40


	//   ....[141]....
        /*06e4*/ 	.word	0x00007f50


	//   ....[142]....
        /*06e8*/ 	.word	0x00007f60


	//   ....[143]....
        /*06ec*/ 	.word	0x00007f70


	//   ....[144]....
        /*06f0*/ 	.word	0x0000a050


	//   ....[145]....
        /*06f4*/ 	.word	0x0000a080


	//   ....[146]....
        /*06f8*/ 	.word	0x0000a090


	//   ....[147]....
        /*06fc*/ 	.word	0x0000a0a0


	//   ....[148]....
        /*0700*/ 	.word	0x0000a0b0


	//   ....[149]....
        /*0704*/ 	.word	0x0000a0c0


	//   ....[150]....
        /*0708*/ 	.word	0x0000a0d0


	//   ....[151]....
        /*070c*/ 	.word	0x0000a0e0


	//   ....[152]....
        /*0710*/ 	.word	0x0000a0f0


	//   ....[153]....
        /*0714*/ 	.word	0x0000a100


	//   ....[154]....
        /*0718*/ 	.word	0x0000a110


	//   ....[155]....
        /*071c*/ 	.word	0x0000a120


	//   ....[156]....
        /*0720*/ 	.word	0x0000a1f0


	//   ....[157]....
        /*0724*/ 	.word	0x0000a200


	//   ....[158]....
        /*0728*/ 	.word	0x0000a210


	//   ....[159]....
        /*072c*/ 	.word	0x0000a220


	//   ....[160]....
        /*0730*/ 	.word	0x0000a230


	//   ....[161]....
        /*0734*/ 	.word	0x0000a240


	//   ....[162]....
        /*0738*/ 	.word	0x0000a250


	//   ....[163]....
        /*073c*/ 	.word	0x0000a260


	//   ....[164]....
        /*0740*/ 	.word	0x0000a270


	//   ....[165]....
        /*0744*/ 	.word	0x0000a280


	//   ....[166]....
        /*0748*/ 	.word	0x0000a290


	//   ....[167]....
        /*074c*/ 	.word	0x0000a2a0


	//   ....[168]....
        /*0750*/ 	.word	0x0000a370


	//   ....[169]....
        /*0754*/ 	.word	0x0000a380


	//   ....[170]....
        /*0758*/ 	.word	0x0000a390


	//   ....[171]....
        /*075c*/ 	.word	0x0000a3a0


	//   ....[172]....
        /*0760*/ 	.word	0x0000a3b0


	//   ....[173]....
        /*0764*/ 	.word	0x0000a3c0


	//   ....[174]....
        /*0768*/ 	.word	0x0000a3d0


	//   ....[175]....
        /*076c*/ 	.word	0x0000a3e0


	//   ....[176]....
        /*0770*/ 	.word	0x0000a3f0


	//   ....[177]....
        /*0774*/ 	.word	0x0000a400


	//   ....[178]....
        /*0778*/ 	.word	0x0000a410


	//   ....[179]....
        /*077c*/ 	.word	0x0000a420


	//   ....[180]....
        /*0780*/ 	.word	0x0000a4f0


	//   ....[181]....
        /*0784*/ 	.word	0x0000a500


	//   ....[182]....
        /*0788*/ 	.word	0x0000a510


	//   ....[183]....
        /*078c*/ 	.word	0x0000a520


	//   ....[184]....
        /*0790*/ 	.word	0x0000a530


	//   ....[185]....
        /*0794*/ 	.word	0x0000a540


	//   ....[186]....
        /*0798*/ 	.word	0x0000a550


	//   ....[187]....
        /*079c*/ 	.word	0x0000a560


	//   ....[188]....
        /*07a0*/ 	.word	0x0000a570


	//   ....[189]....
        /*07a4*/ 	.word	0x0000a580


	//   ....[190]....
        /*07a8*/ 	.word	0x0000a590


	//   ....[191]....
        /*07ac*/ 	.word	0x0000a5a0


	//   ....[192]....
        /*07b0*/ 	.word	0x0000c690


	//   ....[193]....
        /*07b4*/ 	.word	0x0000c6c0


	//   ....[194]....
        /*07b8*/ 	.word	0x0000c6d0


	//   ....[195]....
        /*07bc*/ 	.word	0x0000c6e0


	//   ....[196]....
        /*07c0*/ 	.word	0x0000c6f0


	//   ....[197]....
        /*07c4*/ 	.word	0x0000c700


	//   ....[198]....
        /*07c8*/ 	.word	0x0000c710


	//   ....[199]....
        /*07cc*/ 	.word	0x0000c730


	//   ....[200]....
        /*07d0*/ 	.word	0x0000c750


	//   ....[201]....
        /*07d4*/ 	.word	0x0000c770


	//   ....[202]....
        /*07d8*/ 	.word	0x0000c780


	//   ....[203]....
        /*07dc*/ 	.word	0x0000c790


	//   ....[204]....
        /*07e0*/ 	.word	0x0000c7a0


	//   ....[205]....
        /*07e4*/ 	.word	0x0000c7b0


	//   ....[206]....
        /*07e8*/ 	.word	0x0000c7c0


	//   ....[207]....
        /*07ec*/ 	.word	0x0000c7d0


	//   ....[208]....
        /*07f0*/ 	.word	0x0000c7e0


	//   ....[209]....
        /*07f4*/ 	.word	0x0000c7f0


	//   ....[210]....
        /*07f8*/ 	.word	0x0000c860


	//   ....[211]....
        /*07fc*/ 	.word	0x0000c870


	//   ....[212]....
        /*0800*/ 	.word	0x0000c880


	//   ....[213]....
        /*0804*/ 	.word	0x0000c890


	//   ....[214]....
        /*0808*/ 	.word	0x0000c8a0


	//   ....[215]....
        /*080c*/ 	.word	0x0000c8b0


	//   ....[216]....
        /*0810*/ 	.word	0x0000c8c0


	//   ....[217]....
        /*0814*/ 	.word	0x0000c8d0


	//   ....[218]....
        /*0818*/ 	.word	0x0000c8e0


	//   ....[219]....
        /*081c*/ 	.word	0x0000c8f0


	//   ....[220]....
        /*0820*/ 	.word	0x0000c900


	//   ....[221]....
        /*0824*/ 	.word	0x0000c910


	//   ....[222]....
        /*0828*/ 	.word	0x0000c980


	//   ....[223]....
        /*082c*/ 	.word	0x0000c990


	//   ....[224]....
        /*0830*/ 	.word	0x0000c9a0


	//   ....[225]....
        /*0834*/ 	.word	0x0000c9b0


	//   ....[226]....
        /*0838*/ 	.word	0x0000c9c0


	//   ....[227]....
        /*083c*/ 	.word	0x0000c9d0


	//   ....[228]....
        /*0840*/ 	.word	0x0000c9e0


	//   ....[229]....
        /*0844*/ 	.word	0x0000c9f0


	//   ....[230]....
        /*0848*/ 	.word	0x0000ca00


	//   ....[231]....
        /*084c*/ 	.word	0x0000ca10


	//   ....[232]....
        /*0850*/ 	.word	0x0000ca20


	//   ....[233]....
        /*0854*/ 	.word	0x0000ca30


	//   ....[234]....
        /*0858*/ 	.word	0x0000ca40


	//   ....[235]....
        /*085c*/ 	.word	0x0000ca50


	//   ....[236]....
        /*0860*/ 	.word	0x0000ca60


	//   ....[237]....
        /*0864*/ 	.word	0x0000ca70


	//   ....[238]....
        /*0868*/ 	.word	0x0000ca80


	//   ....[239]....
        /*086c*/ 	.word	0x0000ca90


	//----- nvinfo : EIATTR_VRC_CTA_INIT_COUNT
	.align		4
.L_718:
        /*0870*/ 	.byte	0x02, 0x4a
	.zero		1
	.zero		1


	//----- nvinfo : EIATTR_EXIT_INSTR_OFFSETS
	.align		4
        /*0874*/ 	.byte	0x04, 0x1c
        /*0876*/ 	.short	(.L_720 - .L_719)


	//   ....[0]....
.L_719:
        /*0878*/ 	.word	0x000002c0


	//   ....[1]....
        /*087c*/ 	.word	0x000129f0


	//   ....[2]....
        /*0880*/ 	.word	0x00012a90


	//   ....[3]....
        /*0884*/ 	.word	0x00012ac0


	//   ....[4]....
        /*0888*/ 	.word	0x00012b20


	//----- nvinfo : EIATTR_MAX_THREADS
	.align		4
.L_720:
        /*088c*/ 	.byte	0x04, 0x05
        /*088e*/ 	.short	(.L_722 - .L_721)
.L_721:
        /*0890*/ 	.word	0x00000020
        /*0894*/ 	.word	0x00000001
        /*0898*/ 	.word	0x00000001


	//----- nvinfo : EIATTR_CRS_STACK_SIZE
	.align		4
.L_722:
        /*089c*/ 	.byte	0x04, 0x1e
        /*089e*/ 	.short	(.L_724 - .L_723)
.L_723:
        /*08a0*/ 	.word	0x00000000


	//----- nvinfo : EIATTR_CBANK_PARAM_SIZE
	.align		4
.L_724:
        /*08a4*/ 	.byte	0x03, 0x19
        /*08a6*/ 	.short	0x00d2


	//----- nvinfo : EIATTR_PARAM_CBANK
	.align		4
        /*08a8*/ 	.byte	0x04, 0x0a
        /*08aa*/ 	.short	(.L_726 - .L_725)
	.align		4
.L_725:
        /*08ac*/ 	.word	index@(.nv.constant0._ZN17fastertransformer17batch_topk_kernelI6__halfLi32ELi32EEEvPKiPKT_PiPfS8_PKbS3_NS_14BeamHypothesesEiiifS4_)
        /*08b0*/ 	.short	0x0380
        /*08b2*/ 	.short	0x00d2


	//----- nvinfo : EIATTR_SW_WAR
	.align		4
.L_726:
        /*08b4*/ 	.byte	0x04, 0x36
        /*08b6*/ 	.short	(.L_728 - .L_727)
.L_727:
        /*08b8*/ 	.word	0x00000008
.L_728:


//--------------------- .nv.info._ZN17fastertransformer38beam_online_softmax_topk_stage2_kernelI6__halfLi32ELi128EEEvPKfS3_PiPT_ii --------------------------
	.section	.nv.info._ZN17fastertransformer38beam_online_softmax_topk_stage2_kernelI6__halfLi32ELi128EEEvPKfS3_PiPT_ii,"",@"SHT_CUDA_INFO"
	.sectionflags	@""
	.align	4


	//----- nvinfo : EIATTR_CUDA_API_VERSION
	.align		4
        /*0000*/ 	.byte	0x04, 0x37
        /*0002*/ 	.short	(.L_730 - .L_729)
.L_729:
        /*0004*/ 	.word	0x00000082


	//----- nvinfo : EIATTR_KPARAM_INFO
	.align		4
.L_730:
        /*0008*/ 	.byte	0x04, 0x17
        /*000a*/ 	.short	(.L_732 - .L_731)
.L_731:
        /*000c*/ 	.word	0x00000000
        /*0010*/ 	.short	0x0005
        /*0012*/ 	.short	0x0024
        /*0014*/ 	.byte	0x00, 0xf0, 0x11, 0x00


	//----- nvinfo : EIATTR_KPARAM_INFO
	.align		4
.L_732:
        /*0018*/ 	.byte	0x04, 0x17
        /*001a*/ 	.short	(.L_734 - .L_733)
.L_733:
        /*001c*/ 	.word	0x00000000
        /*0020*/ 	.short	0x0004
        /*0022*/ 	.short	0x0020
        /*0024*/ 	.byte	0x00, 0xf0, 0x11, 0x00


	//----- nvinfo : EIATTR_KPARAM_INFO
	.align		4
.L_734:
        /*0028*/ 	.byte	0x04, 0x17
        /*002a*/ 	.short	(.L_736 - .L_735)
.L_735:
        /*002c*/ 	.word	0x00000000
        /*0030*/ 	.short	0x0003
        /*0032*/ 	.short	0x0018
        /*0034*/ 	.byte	0x00, 0xf5, 0x21, 0x00


	//----- nvinfo : EIATTR_KPARAM_INFO
	.align		4
.L_736:
        /*0038*/ 	.byte	0x04, 0x17
        /*003a*/ 	.short	(.L_738 - .L_737)
.L_737:
        /*003c*/ 	.word	0x00000000
        /*0040*/ 	.short	0x0002
        /*0042*/ 	.short	0x0010
        /*0044*/ 	.byte	0x00, 0xf5, 0x21, 0x00


	//----- nvinfo : EIATTR_KPARAM_INFO
	.align		4
.L_738:
        /*0048*/ 	.byte	0x04, 0x17
        /*004a*/ 	.short	(.L_740 - .L_739)
.L_739:
        /*004c*/ 	.word	0x00000000
        /*0050*/ 	.short	0x0001
        /*0052*/ 	.short	0x0008
        /*0054*/ 	.byte	0x00, 0xf5, 0x21, 0x00


	//----- nvinfo : EIATTR_KPARAM_INFO
	.align		4
.L_740:
        /*0058*/ 	.byte	0x04, 0x17
        /*005a*/ 	.short	(.L_742 - .L_741)
.L_741:
        /*005c*/ 	.word	0x00000000
        /*0060*/ 	.short	0x0000
        /*0062*/ 	.short	0x0000
        /*0064*/ 	.byte	0x00, 0xf5, 0x21, 0x00


	//----- nvinfo : EIATTR_SPARSE_MMA_MASK
	.align		4
.L_742:
        /*0068*/ 	.byte	0x03, 0x50
        /*006a*/ 	.short	0x0000


	//----- nvinfo : EIATTR_MAXREG_COUNT
	.align		4
        /*006c*/ 	.byte	0x03, 0x1b
        /*006e*/ 	.short	0x00ff


	//----- nvinfo : EIATTR_NUM_BARRIERS
	.align		4
        /*0070*/ 	.byte	0x02, 0x4c
        /*0072*/ 	.byte	0x01
	.zero		1


	//----- nvinfo : EIATTR_MERCURY_ISA_VERSION
	.align		4
        /*0074*/ 	.byte	0x03, 0x5f
        /*0076*/ 	.short	0x0101


	//----- nvinfo : EIATTR_COOP_GROUP_MASK_REGIDS
	.align		4
        /*0078*/ 	.byte	0x04, 0x29
        /*007a*/ 	.short	(.L_744 - .L_743)


	//   ....[0]....
.L_743:
        /*007c*/ 	.word	0xffffffff


	//   ....[1]....
        /*0080*/ 	.word	0xffffffff


	//   ....[2]....
        /*0084*/ 	.word	0xffffffff


	//   ....[3]....
        /*0088*/ 	.word	0xffffffff


	//   ....[4]....
        /*008c*/ 	.word	0xffffffff


	//   ....[5]....
        /*0090*/ 	.word	0xffffffff


	//   ....[6]....
        /*0094*/ 	.word	0xffffffff


	//   ....[7]....
        /*0098*/ 	.word	0xffffffff


	//   ....[8]....
        /*009c*/ 	.word	0xffffffff


	//   ....[9]....
        /*00a0*/ 	.word	0xffffffff


	//   ....[10]....
        /*00a4*/ 	.word	0xffffffff


	//   ....[11]....
        /*00a8*/ 	.word	0xffffffff


	//   ....[12]....
        /*00ac*/ 	.word	0xffffffff


	//   ....[13]....
        /*00b0*/ 	.word	0xffffffff


	//   ....[14]....
        /*00b4*/ 	.word	0xffffffff


	//   ....[15]....
        /*00b8*/ 	.word	0xffffffff


	//   ....[16]....
        /*00bc*/ 	.word	0xffffffff


	//   ....[17]....
        /*00c0*/ 	.word	0xffffffff


	//   ....[18]....
        /*00c4*/ 	.word	0xffffffff


	//   ....[19]....
        /*00c8*/ 	.word	0xffffffff


	//   ....[20]....
        /*00cc*/ 	.word	0xffffffff


	//   ....[21]....
        /*00d0*/ 	.word	0xffffffff


	//   ....[22]....
        /*00d4*/ 	.word	0xffffffff


	//   ....[23]....
        /*00d8*/ 	.word	0xffffffff


	//   ....[24]....
        /*00dc*/ 	.word	0xffffffff


	//   ....[25]....
        /*00e0*/ 	.word	0xffffffff


	//   ....[26]....
        /*00e4*/ 	.word	0xffffffff


	//   ....[27]....
        /*00e8*/ 	.word	0xffffffff


	//   ....[28]....
        /*00ec*/ 	.word	0xffffffff


	//   ....[29]....
        /*00f0*/ 	.word	0xffffffff


	//   ....[30]....
        /*00f4*/ 	.word	0xffffffff


	//   ....[31]....
        /*00f8*/ 	.word	0xffffffff


	//   ....[32]....
        /*00fc*/ 	.word	0xffffffff


	//   ....[33]....
        /*0100*/ 	.word	0xffffffff


	//   ....[34]....
        /*0104*/ 	.word	0xffffffff


	//   ....[35]....
        /*0108*/ 	.word	0xffffffff


	//   ....[36]....
        /*010c*/ 	.word	0xffffffff


	//   ....[37]....
        /*0110*/ 	.word	0xffffffff


	//   ....[38]....
        /*0114*/ 	.word	0xffffffff


	//   ....[39]....
        /*0118*/ 	.word	0xffffffff


	//   ....[40]....
        /*011c*/ 	.word	0xffffffff


	//   ....[41]....
        /*0120*/ 	.word	0xffffffff


	//   ....[42]....
        /*0124*/ 	.word	0xffffffff


	//   ....[43]....
        /*0128*/ 	.word	0xffffffff


	//   ....[44]....
        /*012c*/ 	.word	0xffffffff


	//   ....[45]....
        /*0130*/ 	.word	0xffffffff


	//   ....[46]....
        /*0134*/ 	.word	0xffffffff


	//   ....[47]....
        /*0138*/ 	.word	0xffffffff


	//   ....[48]....
        /*013c*/ 	.word	0xffffffff


	//   ....[49]....
        /*0140*/ 	.word	0xffffffff


	//   ....[50]....
        /*0144*/ 	.word	0xffffffff


	//   ....[51]....
        /*0148*/ 	.word	0xffffffff


	//   ....[52]....
        /*014c*/ 	.word	0xffffffff


	//   ....[53]....
        /*0150*/ 	.word	0xffffffff


	//   ....[54]....
        /*0154*/ 	.word	0xffffffff


	//   ....[55]....
        /*0158*/ 	.word	0xffffffff


	//   ....[56]....
        /*015c*/ 	.word	0xffffffff


	//   ....[57]....
        /*0160*/ 	.word	0xffffffff


	//   ....[58]....
        /*0164*/ 	.word	0xffffffff


	//   ....[59]....
        /*0168*/ 	.word	0xffffffff


	//   ....[60]....
        /*016c*/ 	.word	0xffffffff


	//   ....[61]....
        /*0170*/ 	.word	0xffffffff


	//   ....[62]....
        /*0174*/ 	.word	0xffffffff


	//   ....[63]....
        /*0178*/ 	.word	0xffffffff


	//   ....[64]....
        /*017c*/ 	.word	0xffffffff


	//   ....[65]....
        /*0180*/ 	.word	0xffffffff


	//   ....[66]....
        /*0184*/ 	.word	0xffffffff


	//   ....[67]....
        /*0188*/ 	.word	0xffffffff


	//   ....[68]....
        /*018c*/ 	.word	0xffffffff


	//   ....[69]....
        /*0190*/ 	.word	0xffffffff


	//   ....[70]....
        /*0194*/ 	.word	0xffffffff


	//   ....[71]....
        /*0198*/ 	.word	0xffffffff


	//   ....[72]....
        /*019c*/ 	.word	0xffffffff


	//   ....[73]....
        /*01a0*/ 	.word	0xffffffff


	//   ....[74]....
        /*01a4*/ 	.word	0xffffffff


	//   ....[75]....
        /*01a8*/ 	.word	0xffffffff


	//   ....[76]....
        /*01ac*/ 	.word	0xffffffff


	//   ....[77]....
        /*01b0*/ 	.word	0xffffffff


	//   ....[78]....
        /*01b4*/ 	.word	0xffffffff


	//   ....[79]....
        /*01b8*/ 	.word	0xffffffff


	//   ....[80]....
        /*01bc*/ 	.word	0xffffffff


	//   ....[81]....
        /*01c0*/ 	.word	0xffffffff


	//   ....[82]....
        /*01c4*/ 	.word	0xffffffff


	//   ....[83]....
        /*01c8*/ 	.word	0xffffffff


	//   ....[84]....
        /*01cc*/ 	.word	0xffffffff


	//   ....[85]....
        /*01d0*/ 	.word	0xffffffff


	//   ....[86]....
        /*01d4*/ 	.word	0xffffffff


	//   ....[87]....
        /*01d8*/ 	.word	0xffffffff


	//   ....[88]....
        /*01dc*/ 	.word	0xffffffff


	//   ....[89]....
        /*01e0*/ 	.word	0xffffffff


	//   ....[90]....
        /*01e4*/ 	.word	0xffffffff


	//   ....[91]....
        /*01e8*/ 	.word	0xffffffff


	//   ....[92]....
        /*01ec*/ 	.word	0xffffffff


	//   ....[93]....
        /*01f0*/ 	.word	0xffffffff


	//   ....[94]....
        /*01f4*/ 	.word	0xffffffff


	//   ....[95]....
        /*01f8*/ 	.word	0xffffffff


	//   ....[96]....
        /*01fc*/ 	.word	0xffffffff


	//   ....[97]....
        /*0200*/ 	.word	0xffffffff


	//   ....[98]....
        /*0204*/ 	.word	0xffffffff


	//   ....[99]....
        /*0208*/ 	.word	0xffffffff


	//   ....[100]....
        /*020c*/ 	.word	0xffffffff


	//   ....[101]....
        /*0210*/ 	.word	0xffffffff


	//   ....[102]....
        /*0214*/ 	.word	0xffffffff


	//   ....[103]....
        /*0218*/ 	.word	0xffffffff


	//   ....[104]....
        /*021c*/ 	.word	0xffffffff


	//   ....[105]....
        /*0220*/ 	.word	0xffffffff


	//   ....[106]....
        /*0224*/ 	.word	0xffffffff


	//   ....[107]....
        /*0228*/ 	.word	0xffffffff


	//   ....[108]....
        /*022c*/ 	.word	0xffffffff


	//   ....[109]....
        /*0230*/ 	.word	0xffffffff


	//   ....[110]....
        /*0234*/ 	.word	0xffffffff


	//   ....[111]....
        /*0238*/ 	.word	0xffffffff


	//   ....[112]....
        /*023c*/ 	.word	0xffffffff


	//   ....[113]....
        /*0240*/ 	.word	0xffffffff


	//   ....[114]....
        /*0244*/ 	.word	0xffffffff


	//   ....[115]....
        /*0248*/ 	.word	0xffffffff


	//   ....[116]....
        /*024c*/ 	.word	0xffffffff


	//   ....[117]....
        /*0250*/ 	.word	0xffffffff


	//   ....[118]....
        /*0254*/ 	.word	0xffffffff


	//   ....[119]....
        /*0258*/ 	.word	0xffffffff


	//   ....[120]....
        /*025c*/ 	.word	0xffffffff


	//   ....[121]....
        /*0260*/ 	.word	0xffffffff


	//   ....[122]....
        /*0264*/ 	.word	0xffffffff


	//   ....[123]....
        /*0268*/ 	.word	0xffffffff


	//   ....[124]....
        /*026c*/ 	.word	0xffffffff


	//   ....[125]....
        /*0270*/ 	.word	0xffffffff


	//   ....[126]....
        /*0274*/ 	.word	0xffffffff


	//   ....[127]....
        /*0278*/ 	.word	0xffffffff


	//   ....[128]....
        /*027c*/ 	.word	0xffffffff


	//   ....[129]....
        /*0280*/ 	.word	0xffffffff


	//   ....[130]....
        /*0284*/ 	.word	0xffffffff


	//   ....[131]....
        /*0288*/ 	.word	0xffffffff


	//   ....[132]....
        /*028c*/ 	.word	0xffffffff


	//   ....[133]....
        /*0290*/ 	.word	0xffffffff


	//   ....[134]....
        /*0294*/ 	.word	0xffffffff


	//   ....[135]....
        /*0298*/ 	.word	0xffffffff


	//   ....[136]....
        /*029c*/ 	.word	0xffffffff


	//   ....[137]....
        /*02a0*/ 	.word	0xffffffff


	//   ....[138]....
        /*02a4*/ 	.word	0xffffffff


	//   ....[139]....
        /*02a8*/ 	.word	0xffffffff


	//   ....[140]....
        /*02ac*/ 	.word	0xffffffff


	//   ....[141]....
        /*02b0*/ 	.word	0xffffffff


	//   ....[142]....
        /*02b4*/ 	.word	0xffffffff


	//   ....[143]....
        /*02b8*/ 	.word	0xffffffff


	//   ....[144]....
        /*02bc*/ 	.word	0xffffffff


	//   ....[145]....
        /*02c0*/ 	.word	0xffffffff


	//   ....[146]....
        /*02c4*/ 	.word	0xffffffff


	//   ....[147]....
        /*02c8*/ 	.word	0xffffffff


	//   ....[148]....
        /*02cc*/ 	.word	0xffffffff


	//   ....[149]....
        /*02d0*/ 	.word	0xffffffff


	//   ....[150]....
        /*02d4*/ 	.word	0xffffffff


	//   ....[151]....
        /*02d8*/ 	.word	0xffffffff


	//   ....[152]....
        /*02dc*/ 	.word	0xffffffff


	//   ....[153]....
        /*02e0*/ 	.word	0xffffffff


	//   ....[154]....
        /*02e4*/ 	.word	0xffffffff


	//   ....[155]....
        /*02e8*/ 	.word	0xffffffff


	//   ....[156]....
        /*02ec*/ 	.word	0xffffffff


	//   ....[157]....
        /*02f0*/ 	.word	0xffffffff


	//   ....[158]....
        /*02f4*/ 	.word	0xffffffff


	//   ....[159]....
        /*02f8*/ 	.word	0xffffffff


	//   ....[160]....
        /*02fc*/ 	.word	0xffffffff


	//   ....[161]....
        /*0300*/ 	.word	0xffffffff


	//   ....[162]....
        /*0304*/ 	.word	0xffffffff


	//   ....[163]....
        /*0308*/ 	.word	0xffffffff


	//   ....[164]....
        /*030c*/ 	.word	0xffffffff


	//   ....[165]....
        /*0310*/ 	.word	0xffffffff


	//   ....[166]....
        /*0314*/ 	.word	0xffffffff


	//   ....[167]....
        /*0318*/ 	.word	0xffffffff


	//   ....[168]....
        /*031c*/ 	.word	0xffffffff


	//   ....[169]....
        /*0320*/ 	.word	0xffffffff


	//   ....[170]....
        /*0324*/ 	.word	0xffffffff


	//   ....[171]....
        /*0328*/ 	.word	0xffffffff


	//   ....[172]....
        /*032c*/ 	.word	0xffffffff


	//   ....[173]....
        /*0330*/ 	.word	0xffffffff


	//   ....[174]....
        /*0334*/ 	.word	0xffffffff


	//   ....[175]....
        /*0338*/ 	.word	0xffffffff


	//   ....[176]....
        /*033c*/ 	.word	0xffffffff


	//   ....[177]....
        /*0340*/ 	.word	0xffffffff


	//   ....[178]....
        /*0344*/ 	.word	0xffffffff


	//   ....[179]....
        /*0348*/ 	.word	0xffffffff


	//   ....[180]....
        /*034c*/ 	.word	0xffffffff


	//   ....[181]....
        /*0350*/ 	.word	0xffffffff


	//   ....[182]....
        /*0354*/ 	.word	0xffffffff


	//   ....[183]....
        /*0358*/ 	.word	0xffffffff


	//   ....[184]....
        /*035c*/ 	.word	0xffffffff


	//   ....[185]....
        /*0360*/ 	.word	0xffffffff


	//   ....[186]....
        /*0364*/ 	.word	0xffffffff


	//   ....[187]....
        /*0368*/ 	.word	0xffffffff


	//   ....[188]....
        /*036c*/ 	.word	0xffffffff


	//   ....[189]....
        /*0370*/ 	.word	0xffffffff


	//   ....[190]....
        /*0374*/ 	.word	0xffffffff


	//   ....[191]....
        /*0378*/ 	.word	0xffffffff


	//   ....[192]....
        /*037c*/ 	.word	0xffffffff


	//   ....[193]....
        /*0380*/ 	.word	0xffffffff


	//   ....[194]....
        /*0384*/ 	.word	0xffffffff


	//   ....[195]....
        /*0388*/ 	.word	0xffffffff


	//   ....[196]....
        /*038c*/ 	.word	0xffffffff


	//   ....[197]....
        /*0390*/ 	.word	0xffffffff


	//   ....[198]....
        /*0394*/ 	.word	0xffffffff


	//   ....[199]....
        /*0398*/ 	.word	0xffffffff


	//   ....[200]....
        /*039c*/ 	.word	0xffffffff


	//   ....[201]....
        /*03a0*/ 	.word	0xffffffff


	//   ....[202]....
        /*03a4*/ 	.word	0xffffffff


	//   ....[203]....
        /*03a8*/ 	.word	0xffffffff


	//   ....[204]....
        /*03ac*/ 	.word	0xffffffff


	//   ....[205]....
        /*03b0*/ 	.word	0xffffffff


	//   ....[206]....
        /*03b4*/ 	.word	0xffffffff


	//   ....[207]....
        /*03b8*/ 	.word	0xffffffff


	//   ....[208]....
        /*03bc*/ 	.word	0xffffffff


	//   ....[209]....
        /*03c0*/ 	.word	0xffffffff


	//   ....[210]....
        /*03c4*/ 	.word	0xffffffff


	//   ....[211]....
        /*03c8*/ 	.word	0xffffffff


	//   ....[212]....
        /*03cc*/ 	.word	0xffffffff


	//   ....[213]....
        /*03d0*/ 	.word	0xffffffff


	//   ....[214]....
        /*03d4*/ 	.word	0xffffffff


	//   ....[215]....
        /*03d8*/ 	.word	0xffffffff


	//   ....[216]....
        /*03dc*/ 	.word	0xffffffff


	//   ....[217]....
        /*03e0*/ 	.word	0xffffffff


	//   ....[218]....
        /*03e4*/ 	.word	0xffffffff


	//   ....[219]....
        /*03e8*/ 	.word	0xffffffff


	//   ....[220]....
        /*03ec*/ 	.word	0xffffffff


	//   ....[221]....
        /*03f0*/ 	.word	0xffffffff


	//   ....[222]....
        /*03f4*/ 	.word	0xffffffff


	//   ....[223]....
        /*03f8*/ 	.word	0xffffffff


	//   ....[224]....
        /*03fc*/ 	.word	0xffffffff


	//   ....[225]....
        /*0400*/ 	.word	0xffffffff


	//   ....[226]....
        /*0404*/ 	.word	0xffffffff


	//   ....[227]....
        /*0408*/ 	.word	0xffffffff


	//   ....[228]....
        /*040c*/ 	.word	0xffffffff


	//   ....[229]....
        /*0410*/ 	.word	0xffffffff


	//   ....[230]....
        /*0414*/ 	.word	0xffffffff


	//   ....[231]....
        /*0418*/ 	.word	0xffffffff


	//   ....[232]....
        /*041c*/ 	.word	0xffffffff


	//   ....[233]....
        /*0420*/ 	.word	0xffffffff


	//   ....[234]....
        /*0424*/ 	.word	0xffffffff


	//   ....[235]....
        /*0428*/ 	.word	0xffffffff


	//   ....[236]....
        /*042c*/ 	.word	0xffffffff


	//   ....[237]....
        /*0430*/ 	.word	0xffffffff


	//   ....[238]....
        /*0434*/ 	.word	0xffffffff


	//   ....[239]....
        /*0438*/ 	.word	0xffffffff


	//   ....[240]....
        /*043c*/ 	.word	0xffffffff


	//   ....[241]....
        /*0440*/ 	.word	0xffffffff


	//   ....[242]....
        /*0444*/ 	.word	0xffffffff


	//   ....[243]....
        /*0448*/ 	.word	0xffffffff


	//   ....[244]....
        /*044c*/ 	.word	0xffffffff


	//   ....[245]....
        /*0450*/ 	.word	0xffffffff


	//   ....[246]....
        /*0454*/ 	.word	0xffffffff


	//   ....[247]....
        /*0458*/ 	.word	0xffffffff


	//   ....[248]....
        /*045c*/ 	.word	0xffffffff


	//   ....[249]....
        /*0460*/ 	.word	0xffffffff


	//----- nvinfo : EIATTR_COOP_GROUP_INSTR_OFFSETS
	.align		4
.L_744:
        /*0464*/ 	.byte	0x04, 0x28
        /*0466*/ 	.short	(.L_746 - .L_745)


	//   ....[0]....
.L_745:
        /*0468*/ 	.word	0x00001ec0


	//   ....[1]....
        /*046c*/ 	.word	0x00001ee0


	//   ....[2]....
        /*0470*/ 	.word	0x00001ef0


	//   ....[3]....
        /*0474*/ 	.word	0x00001f00


	//   ....[4]....
        /*0478*/ 	.word	0x00001f10


	//   ....[5]....
        /*047c*/ 	.word	0x00001f20


	//   ....[6]....
        /*0480*/ 	.word	0x00001f30


	//   ....[7]....
        /*0484*/ 	.word	0x00001f50


	//   ....[8]....
        /*0488*/ 	.word	0x00001f80


	//   ....[9]....
        /*048c*/ 	.word	0x00001f90


	//   ....[10]....
        /*0490*/ 	.word	0x00001fb0


	//   ....[11]....
        /*0494*/ 	.word	0x00001fc0


	//   ....[12]....
        /*0498*/ 	.word	0x00001fd0


	//   ....[13]....
        /*049c*/ 	.word	0x00001fe0


	//   ....[14]....
        /*04a0*/ 	.word	0x00002030


	//   ....[15]....
        /*04a4*/ 	.word	0x00002040


	//   ....[16]....
        /*04a8*/ 	.word	0x00002090


	//   ....[17]....
        /*04ac*/ 	.word	0x000020b0


	//   ....[18]....
        /*04b0*/ 	.word	0x000020c0


	//   ....[19]....
        /*04b4*/ 	.word	0x00002100


	//   ....[20]....
        /*04b8*/ 	.word	0x00002110


	//   ....[21]....
        /*04bc*/ 	.word	0x00002120


	//   ....[22]....
        /*04c0*/ 	.word	0x00002130


	//   ....[23]....
        /*04c4*/ 	.word	0x00002140


	//   ....[24]....
        /*04c8*/ 	.word	0x00002170


	//   ....[25]....
        /*04cc*/ 	.word	0x00002180


	//   ....[26]....
        /*04d0*/ 	.word	0x000021c0


	//   ....[27]....
        /*04d4*/ 	.word	0x000021f0


	//   ....[28]....
        /*04d8*/ 	.word	0x00002210


	//   ....[29]....
        /*04dc*/ 	.word	0x00002240


	//   ....[30]....
        /*04e0*/ 	.word	0x00002250


	//   ....[31]....
        /*04e4*/ 	.word	0x00002290


	//   ....[32]....
        /*04e8*/ 	.word	0x000022c0


	//   ....[33]....
        /*04ec*/ 	.word	0x000022d0


	//   ....[34]....
        /*04f0*/ 	.word	0x000022e0


	//   ....[35]....
        /*04f4*/ 	.word	0x00002310


	//   ....[36]....
        /*04f8*/ 	.word	0x00002320


	//   ....[37]....
        /*04fc*/ 	.word	0x00002330


	//   ....[38]....
        /*0500*/ 	.word	0x00002360


	//   ....[39]....
        /*0504*/ 	.word	0x00002370


	//   ....[40]....
        /*0508*/ 	.word	0x00002390


	//   ....[41]....
        /*050c*/ 	.word	0x000023d0


	//   ....[42]....
        /*0510*/ 	.word	0x00002420


	//   ....[43]....
        /*0514*/ 	.word	0x00002440


	//   ....[44]....
        /*0518*/ 	.word	0x00002490


	//   ....[45]....
        /*051c*/ 	.word	0x000024b0


	//   ....[46]....
        /*0520*/ 	.word	0x000024c0


	//   ....[47]....
        /*0524*/ 	.word	0x000024f0


	//   ....[48]....
        /*0528*/ 	.word	0x00002530


	//   ....[49]....
        /*052c*/ 	.word	0x00002540


	//   ....[50]....
        /*0530*/ 	.word	0x00004690


	//   ....[51]....
        /*0534*/ 	.word	0x000046d0


	//   ....[52]....
        /*0538*/ 	.word	0x000046e0


	//   ....[53]....
        /*053c*/ 	.word	0x000046f0


	//   ....[54]....
        /*0540*/ 	.word	0x00004700


	//   ....[55]....
        /*0544*/ 	.word	0x00004710


	//   ....[56]....
        /*0548*/ 	.word	0x00004720


	//   ....[57]....
        /*054c*/ 	.word	0x00004730


	//   ....[58]....
        /*0550*/ 	.word	0x00004740


	//   ....[59]....
        /*0554*/ 	.word	0x00004750


	//   ....[60]....
        /*0558*/ 	.word	0x000047c0


	//   ....[61]....
        /*055c*/ 	.word	0x00004800


	//   ....[62]....
        /*0560*/ 	.word	0x00004820


	//   ....[63]....
        /*0564*/ 	.word	0x00004830


	//   ....[64]....
        /*0568*/ 	.word	0x00004840


	//   ....[65]....
        /*056c*/ 	.word	0x00004850


	//   ....[66]....
        /*0570*/ 	.word	0x00004870


	//   ....[67]....
        /*0574*/ 	.word	0x00004880


	//   ....[68]....
        /*0578*/ 	.word	0x00004890


	//   ....[69]....
        /*057c*/ 	.word	0x000048a0


	//   ....[70]....
        /*0580*/ 	.word	0x000048e0


	//   ....[71]....
        /*0584*/ 	.word	0x00004930


	//   ....[72]....
        /*0588*/ 	.word	0x00004950


	//   ....[73]....
        /*058c*/ 	.word	0x00004980


	//   ....[74]....
        /*0590*/ 	.word	0x000049b0


	//   ....[75]....
        /*0594*/ 	.word	0x000049c0


	//   ....[76]....
        /*0598*/ 	.word	0x000049d0


	//   ....[77]....
        /*059c*/ 	.word	0x000049e0


	//   ....[78]....
        /*05a0*/ 	.word	0x00004a00


	//   ....[79]....
        /*05a4*/ 	.word	0x00004a20


	//   ....[80]....
        /*05a8*/ 	.word	0x00004a50


	//   ....[81]....
        /*05ac*/ 	.word	0x00004a90


	//   ....[82]....
        /*05b0*/ 	.word	0x00004ac0


	//   ....[83]....
        /*05b4*/ 	.word	0x00004ad0


	//   ....[84]....
        /*05b8*/ 	.word	0x00004af0


	//   ....[85]....
        /*05bc*/ 	.word	0x00004b20


	//   ....[86]....
        /*05c0*/ 	.word	0x00004b40


	//   ....[87]....
        /*05c4*/ 	.word	0x00004b50


	//   ....[88]....
        /*05c8*/ 	.word	0x00004b60


	//   ....[89]....
        /*05cc*/ 	.word	0x00004b90


	//   ....[90]....
        /*05d0*/ 	.word	0x00004ba0


	//   ....[91]....
        /*05d4*/ 	.word	0x00004bb0


	//   ....[92]....
        /*05d8*/ 	.word	0x00004be0


	//   ....[93]....
        /*05dc*/ 	.word	0x00004c00


	//   ....[94]....
        /*05e0*/ 	.word	0x00004c60


	//   ....[95]....
        /*05e4*/ 	.word	0x00004c80


	//   ....[96]....
        /*05e8*/ 	.word	0x00004c90


	//   ....[97]....
        /*05ec*/ 	.word	0x00004cc0


	//   ....[98]....
        /*05f0*/ 	.word	0x00004cf0


	//   ....[99]....
        /*05f4*/ 	.word	0x00004d00


	//   ....[100]....
        /*05f8*/ 	.word	0x00006e50


	//   ....[101]....
        /*05fc*/ 	.word	0x00006e90


	//   ....[102]....
        /*0600*/ 	.word	0x00006ea0


	//   ....[103]....
        /*0604*/ 	.word	0x00006eb0


	//   ....[104]....
        /*0608*/ 	.word	0x00006ec0


	//   ....[105]....
        /*060c*/ 	.word	0x00006ed0


	//   ....[106]....
        /*0610*/ 	.word	0x00006ee0


	//   ....[107]....
        /*0614*/ 	.word	0x00006ef0


	//   ....[108]....
        /*0618*/ 	.word	0x00006f00


	//   ....[109]....
        /*061c*/ 	.word	0x00006f10


	//   ....[110]....
        /*0620*/ 	.word	0x00006f80


	//   ....[111]....
        /*0624*/ 	.word	0x00006fc0


	//   ....[112]....
        /*0628*/ 	.word	0x00006fe0


	//   ....[113]....
        /*062c*/ 	.word	0x00006ff0


	//   ....[114]....
        /*0630*/ 	.word	0x00007000


	//   ....[115]....
        /*0634*/ 	.word	0x00007010


	//   ....[116]....
        /*0638*/ 	.word	0x00007030


	//   ....[117]....
        /*063c*/ 	.word	0x00007040


	//   ....[118]....
        /*0640*/ 	.word	0x00007050


	//   ....[119]....
        /*0644*/ 	.word	0x00007060


	//   ....[120]....
        /*0648*/ 	.word	0x000070a0


	//   ....[121]....
        /*064c*/ 	.word	0x000070f0


	//   ....[122]....
        /*0650*/ 	.word	0x00007110


	//   ....[123]....
        /*0654*/ 	.word	0x00007140


	//   ....[124]....
        /*0658*/ 	.word	0x00007170


	//   ....[125]....
        /*065c*/ 	.word	0x00007180


	//   ....[126]....
        /*0660*/ 	.word	0x00007190


	//   ....[127]....
        /*0664*/ 	.word	0x000071a0


	//   ....[128]....
        /*0668*/ 	.word	0x000071c0


	//   ....[129]....
        /*066c*/ 	.word	0x000071e0


	//   ....[130]....
        /*0670*/ 	.word	0x00007210


	//   ....[131]....
        /*0674*/ 	.word	0x00007250


	//   ....[132]....
        /*0678*/ 	.word	0x00007280


	//   ....[133]....
        /*067c*/ 	.word	0x00007290


	//   ....[134]....
        /*0680*/ 	.word	0x000072b0


	//   ....[135]....
        /*0684*/ 	.word	0x000072e0


	//   ....[136]....
        /*0688*/ 	.word	0x00007300


	//   ....[137]....
        /*068c*/ 	.word	0x00007310


	//   ....[138]....
        /*0690*/ 	.word	0x00007320


	//   ....[139]....
        /*0694*/ 	.word	0x00007350


	//   ....[140]....
        /*0698*/ 	.word	0x00007360


	//   ....[141]....
        /*069c*/ 	.word	0x00007370


	//   ....[142]....
        /*06a0*/ 	.word	0x000073a0


	//   ....[143]....
        /*06a4*/ 	.word	0x000073c0


	//   ....[144]....
        /*06a8*/ 	.word	0x00007420


	//   ....[145]....
        /*06ac*/ 	.word	0x00007440


	//   ....[146]....
        /*06b0*/ 	.word	0x00007450


	//   ....[147]....
        /*06b4*/ 	.word	0x00007480


	//   ....[148]....
        /*06b8*/ 	.word	0x000074b0


	//   ....[149]....
        /*06bc*/ 	.word	0x000074c0


	//   ....[150]....
        /*06c0*/ 	.word	0x00009610


	//   ....[151]....
        /*06c4*/ 	.word	0x00009650


	//   ....[152]....
        /*06c8*/ 	.word	0x00009670


	//   ....[153]....
        /*06cc*/ 	.word	0x00009680


	//   ....[154]....
        /*06d0*/ 	.word	0x00009690


	//   ....[155]....
        /*06d4*/ 	.word	0x000096a0


	//   ....[156]....
        /*06d8*/ 	.word	0x000096b0


	//   ....[157]....
        /*06dc*/ 	.word	0x000096c0


	//   ....[158]....
        /*06e0*/ 	.word	0x000096d0


	//   ....[159]....
        /*06e4*/ 	.word	0x000096e0


	//   ....[160]....
        /*06e8*/ 	.word	0x00009750


	//   ....[161]....
        /*06ec*/ 	.word	0x00009790


	//   ....[162]....
        /*06f0*/ 	.word	0x000097b0


	//   ....[163]....
        /*06f4*/ 	.word	0x000097c0


	//   ....[164]....
        /*06f8*/ 	.word	0x000097d0


	//   ....[165]....
        /*06fc*/ 	.word	0x000097e0


	//   ....[166]....
        /*0700*/ 	.word	0x00009800


	//   ....[167]....
        /*0704*/ 	.word	0x00009810


	//   ....[168]....
        /*0708*/ 	.word	0x00009820


	//   ....[169]....
        /*070c*/ 	.word	0x00009830


	//   ....[170]....
        /*0710*/ 	.word	0x00009870


	//   ....[171]....
        /*0714*/ 	.word	0x000098c0


	//   ....[172]....
        /*0718*/ 	.word	0x000098e0


	//   ....[173]....
        /*071c*/ 	.word	0x00009910


	//   ....[174]....
        /*0720*/ 	.word	0x00009940


	//   ....[175]....
        /*0724*/ 	.word	0x00009950


	//   ....[176]....
        /*0728*/ 	.word	0x00009960


	//   ....[177]....
        /*072c*/ 	.word	0x00009970


	//   ....[178]....
        /*0730*/ 	.word	0x00009990


	//   ....[179]....
        /*0734*/ 	.word	0x000099b0


	//   ....[180]....
        /*0738*/ 	.word	0x000099e0


	//   ....[181]....
        /*073c*/ 	.word	0x00009a20


	//   ....[182]....
        /*0740*/ 	.word	0x00009a50


	//   ....[183]....
        /*0744*/ 	.word	0x00009a60


	//   ....[184]....
        /*0748*/ 	.word	0x00009a80


	//   ....[185]....
        /*074c*/ 	.word	0x00009ab0


	//   ....[186]....
        /*0750*/ 	.word	0x00009ad0


	//   ....[187]....
        /*0754*/ 	.word	0x00009ae0


	//   ....[188]....
        /*0758*/ 	.word	0x00009af0


	//   ....[189]....
        /*075c*/ 	.word	0x00009b20


	//   ....[190]....
        /*0760*/ 	.word	0x00009b30


	//   ....[191]....
        /*0764*/ 	.word	0x00009b40


	//   ....[192]....
        /*0768*/ 	.word	0x00009b70


	//   ....[193]....
        /*076c*/ 	.word	0x00009b90


	//   ....[194]....
        /*0770*/ 	.word	0x00009bf0


	//   ....[195]....
        /*0774*/ 	.word	0x00009c10


	//   ....[196]....
        /*0778*/ 	.word	0x00009c20


	//   ....[197]....
        /*077c*/ 	.word	0x00009c50


	//   ....[198]....
        /*0780*/ 	.word	0x00009c80


	//   ....[199]....
        /*0784*/ 	.word	0x00009c90


	//   ....[200]....
        /*0788*/ 	.word	0x0000bdd0


	//   ....[201]....
        /*078c*/ 	.word	0x0000be10


	//   ....[202]....
        /*0790*/ 	.word	0x0000be20


	//   ....[203]....
        /*0794*/ 	.word	0x0000be30


	//   ....[204]....
        /*0798*/ 	.word	0x0000be40


	//   ....[205]....
        /*079c*/ 	.word	0x0000be50


	//   ....[206]....
        /*07a0*/ 	.word	0x0000be60


	//   ....[207]....
        /*07a4*/ 	.word	0x0000be70


	//   ....[208]....
        /*07a8*/ 	.word	0x0000be80


	//   ....[209]....
        /*07ac*/ 	.word	0x0000be90


	//   ....[210]....
        /*07b0*/ 	.word	0x0000bf00


	//   ....[211]....
        /*07b4*/ 	.word	0x0000bf40


	//   ....[212]....
        /*07b8*/ 	.word	0x0000bf60


	//   ....[213]....
        /*07bc*/ 	.word	0x0000bf70


	//   ....[214]....
        /*07c0*/ 	.word	0x0000bf80


	//   ....[215]....
        /*07c4*/ 	.word	0x0000bf90


	//   ....[216]....
        /*07c8*/ 	.word	0x0000bfb0


	//   ....[217]....
        /*07cc*/ 	.word	0x0000bfc0


	//   ....[218]....
        /*07d0*/ 	.word	0x0000bfd0


	//   ....[219]....
        /*07d4*/ 	.word	0x0000bfe0


	//   ....[220]....
        /*07d8*/ 	.word	0x0000c020


	//   ....[221]....
        /*07dc*/ 	.word	0x0000c070


	//   ....[222]....
        /*07e0*/ 	.word	0x0000c090


	//   ....[223]....
        /*07e4*/ 	.word	0x0000c0c0


	//   ....[224]....
        /*07e8*/ 	.word	0x0000c0f0


	//   ....[225]....
        /*07ec*/ 	.word	0x0000c100


	//   ....[226]....
        /*07f0*/ 	.word	0x0000c110


	//   ....[227]....
        /*07f4*/ 	.word	0x0000c120


	//   ....[228]....
        /*07f8*/ 	.word	0x0000c140


	//   ....[229]....
        /*07fc*/ 	.word	0x0000c160


	//   ....[230]....
        /*0800*/ 	.word	0x0000c190


	//   ....[231]....
        /*0804*/ 	.word	0x0000c1d0


	//   ....[232]....
        /*0808*/ 	.word	0x0000c200


	//   ....[233]....
        /*080c*/ 	.word	0x0000c210


	//   ....[234]....
        /*0810*/ 	.word	0x0000c230


	//   ....[235]....
        /*0814*/ 	.word	0x0000c260


	//   ....[236]....
        /*0818*/ 	.word	0x0000c280


	//   ....[237]....
        /*081c*/ 	.word	0x0000c290


	//   ....[238]....
        /*0820*/ 	.word	0x0000c2a0


	//   ....[239]....
        /*0824*/ 	.word	0x0000c2d0


	//   ....[240]....
        /*0828*/ 	.word	0x0000c2e0


	//   ....[241]....
        /*082c*/ 	.word	0x0000c2f0


	//   ....[242]....
        /*0830*/ 	.word	0x0000c320


	//   ....[243]....
        /*0834*/ 	.word	0x0000c340


	//   ....[244]....
        /*0838*/ 	.word	0x0000c3a0


	//   ....[245]....
        /*083c*/ 	.word	0x0000c3c0


	//   ....[246]....
        /*0840*/ 	.word	0x0000c3d0


	//   ....[247]....
        /*0844*/ 	.word	0x0000c400


	//   ....[248]....
        /*0848*/ 	.word	0x0000c430


	//   ....[249]....
        /*084c*/ 	.word	0x0000c440


	//----- nvinfo : EIATTR_VRC_CTA_INIT_COUNT
	.align		4
.L_746:
        /*0850*/ 	.byte	0x02, 0x4a
	.zero		1
	.zero		1


	//----- nvinfo : EIATTR_EXIT_INSTR_OFFSETS
	.align		4
        /*0854*/ 	.byte	0x04, 0x1c
        /*0856*/ 	.short	(.L_748 - .L_747)


	//   ....[0]....
.L_747:
        /*0858*/ 	.word	0x000153b0


	//   ....[1]....
        /*085c*/ 	.word	0x00016550


	//   ....[2]....
        /*0860*/ 	.word	0x000165e0


	//----- nvinfo : EIATTR_MAX_THREADS
	.align		4
.L_748:
        /*0864*/ 	.byte	0x04, 0x05
        /*0866*/ 	.short	(.L_750 - .L_749)
.L_749:
        /*0868*/ 	.word	0x00000080
        /*086c*/ 	.word	0x00000001
        /*0870*/ 	.word	0x00000001


	//----- nvinfo : EIATTR_CRS_STACK_SIZE
	.align		4
.L_750:
        /*0874*/ 	.byte	0x04, 0x1e
        /*0876*/ 	.short	(.L_752 - .L_751)
.L_751:
        /*0878*/ 	.word	0x00000000


	//----- nvinfo : EIATTR_CBANK_PARAM_SIZE
	.align		4
.L_752:
        /*087c*/ 	.byte	0x03, 0x19
        /*087e*/ 	.short	0x0028


	//----- nvinfo : EIATTR_PARAM_CBANK
	.align		4
        /*0880*/ 	.byte	0x04, 0x0a
        /*0882*/ 	.short	(.L_754 - .L_753)
	.align		4
.L_753:
        /*0884*/ 	.word	index@(.nv.constant0._ZN17fastertransformer38beam_online_softmax_topk_stage2_kernelI6__halfLi32ELi128EEEvPKfS3_PiPT_ii)
        /*0888*/ 	.short	0x0380
        /*088a*/ 	.short	0x0028


	//----- nvinfo : EIATTR_SW_WAR
	.align		4
.L_754:
        /*088c*/ 	.byte	0x04, 0x36
        /*088e*/ 	.short	(.L_756 - .L_755)
.L_755:
        /*0890*/ 	.word	0x00000008
.L_756:


//--------------------- .nv.info._ZN17fastertransformer38beam_online_softmax_topk_stage2_kernelI6__halfLi32ELi64EEEvPKfS3_PiPT_ii --------------------------
	.section	.nv.info._ZN17fastertransformer38beam_online_softmax_topk_stage2_kernelI6__halfLi32ELi64EEEvPKfS3_PiPT_ii,"",@"SHT_CUDA_INFO"
	.sectionflags	@""
	.align	4


	//----- nvinfo : EIATTR_CUDA_API_VERSION
	.align		4
        /*0000*/ 	.byte	0x04, 0x37
        /*0002*/ 	.short	(.L_758 - .L_757)
.L_757:
        /*0004*/ 	.word	0x00000082


	//----- nvinfo : EIATTR_KPARAM_INFO
	.align		4
.L_758:
        /*0008*/ 	.byte	0x04, 0x17
        /*000a*/ 	.short	(.L_760 - .L_759)
.L_759:
        /*000c*/ 	.word	0x00000000
        /*0010*/ 	.short	0x0005
        /*0012*/ 	.short	0x0024
        /*0014*/ 	.byte	0x00, 0xf0, 0x11, 0x00


	//----- nvinfo : EIATTR_KPARAM_INFO
	.align		4
.L_760:
        /*0018*/ 	.byte	0x04, 0x17
        /*001a*/ 	.short	(.L_762 - .L_761)
.L_761:
        /*001c*/ 	.word	0x00000000
        /*0020*/ 	.short	0x0004
        /*0022*/ 	.short	0x0020
        /*0024*/ 	.byte	0x00, 0xf0, 0x11, 0x00


	//----- nvinfo : EIATTR_KPARAM_INFO
	.align		4
.L_762:
        /*0028*/ 	.byte	0x04, 0x17
        /*002a*/ 	.short	(.L_764 - .L_763)
.L_763:
        /*002c*/ 	.word	0x00000000
        /*0030*/ 	.short	0x0003
        /*0032*/ 	.short	0x0018
        /*0034*/ 	.byte	0x00, 0xf5, 0x21, 0x00


	//----- nvinfo : EIATTR_KPARAM_INFO
	.align		4
.L_764:
        /*0038*/ 	.byte	0x04, 0x17
        /*003a*/ 	.short	(.L_766 - .L_765)
.L_765:
        /*003c*/ 	.word	0x00000000
        /*0040*/ 	.short	0x0002
        /*0042*/ 	.short	0x0010
        /*0044*/ 	.byte	0x00, 0xf5, 0x21, 0x00


	//----- nvinfo : EIATTR_KPARAM_INFO
	.align		4
.L_766:
        /*0048*/ 	.byte	0x04, 0x17
        /*004a*/ 	.short	(.L_768 - .L_767)
.L_767:
        /*004c*/ 	.word	0x00000000
        /*0050*/ 	.short	0x0001
        /*0052*/ 	.short	0x0008
        /*0054*/ 	.byte	0x00, 0xf5, 0x21, 0x00


	//----- nvinfo : EIATTR_KPARAM_INFO
	.align		4
.L_768:
        /*0058*/ 	.byte	0x04, 0x17
        /*005a*/ 	.short	(.L_770 - .L_769)
.L_769:
        /*005c*/ 	.word	0x00000000
        /*0060*/ 	.short	0x0000
        /*0062*/ 	.short	0x0000
        /*0064*/ 	.byte	0x00, 0xf5, 0x21, 0x00


	//----- nvinfo : EIATTR_SPARSE_MMA_MASK
	.align		4
.L_770:
        /*0068*/ 	.byte	0x03, 0x50
        /*006a*/ 	.short	0x0000


	//----- nvinfo : EIATTR_MAXREG_COUNT
	.align		4
        /*006c*/ 	.byte	0x03, 0x1b
        /*006e*/ 	.short	0x00ff


	//----- nvinfo : EIATTR_NUM_BARRIERS
	.align		4
        /*0070*/ 	.byte	0x02, 0x4c
        /*0072*/ 	.byte	0x01
	.zero		1


	//----- nvinfo : EIATTR_MERCURY_ISA_VERSION
	.align		4
        /*0074*/ 	.byte	0x03, 0x5f
        /*0076*/ 	.short	0x0101


	//----- nvinfo : EIATTR_COOP_GROUP_MASK_REGIDS
	.align		4
        /*0078*/ 	.byte	0x04, 0x29
        /*007a*/ 	.short	(.L_772 - .L_771)


	//   ....[0]....
.L_771:
        /*007c*/ 	.word	0xffffffff


	//   ....[1]....
        /*0080*/ 	.word	0xffffffff


	//   ....[2]....
        /*0084*/ 	.word	0xffffffff


	//   ....[3]....
        /*0088*/ 	.word	0xffffffff


	//   ....[4]....
        /*008c*/ 	.word	0xffffffff


	//   ....[5]....
        /*0090*/ 	.word	0xffffffff


	//   ....[6]....
        /*0094*/ 	.word	0xffffffff


	//   ....[7]....
        /*0098*/ 	.word	0xffffffff


	//   ....[8]....
        /*009c*/ 	.word	0xffffffff


	//   ....[9]....
        /*00a0*/ 	.word	0xffffffff


	//   ....[10]....
        /*00a4*/ 	.word	0xffffffff


	//   ....[11]....
        /*00a8*/ 	.word	0xffffffff


	//   ....[12]....
        /*00ac*/ 	.word	0xffffffff


	//   ....[13]....
        /*00b0*/ 	.word	0xffffffff


	//   ....[14]....
        /*00b4*/ 	.word	0xffffffff


	//   ....[15]....
        /*00b8*/ 	.word	0xffffffff


	//   ....[16]....
        /*00bc*/ 	.word	0xffffffff


	//   ....[17]....
        /*00c0*/ 	.word	0xffffffff


	//   ....[18]....
        /*00c4*/ 	.word	0xffffffff


	//   ....[19]....
        /*00c8*/ 	.word	0xffffffff


	//   ....[20]....
        /*00cc*/ 	.word	0xffffffff


	//   ....[21]....
        /*00d0*/ 	.word	0xffffffff


	//   ....[22]....
        /*00d4*/ 	.word	0xffffffff


	//   ....[23]....
        /*00d8*/ 	.word	0xffffffff


	//   ....[24]....
        /*00dc*/ 	.word	0xffffffff


	//   ....[25]....
        /*00e0*/ 	.word	0xffffffff


	//   ....[26]....
        /*00e4*/ 	.word	0xffffffff


	//   ....[27]....
        /*00e8*/ 	.word	0xffffffff


	//   ....[28]....
        /*00ec*/ 	.word	0xffffffff


	//   ....[29]....
        /*00f0*/ 	.word	0xffffffff


	//   ....[30]....
        /*00f4*/ 	.word	0xffffffff


	//   ....[31]....
        /*00f8*/ 	.word	0xffffffff


	//   ....[32]....
        /*00fc*/ 	.word	0xffffffff


	//   ....[33]....
        /*0100*/ 	.word	0xffffffff


	//   ....[34]....
        /*0104*/ 	.word	0xffffffff


	//   ....[35]....
        /*0108*/ 	.word	0xffffffff


	//   ....[36]....
        /*010c*/ 	.word	0xffffffff


	//   ....[37]....
        /*0110*/ 	.word	0xffffffff


	//   ....[38]....
        /*0114*/ 	.word	0xffffffff


	//   ....[39]....
        /*0118*/ 	.word	0xffffffff


	//   ....[40]....
        /*011c*/ 	.word	0xffffffff


	//   ....[41]....
        /*0120*/ 	.word	0xffffffff


	//   ....[42]....
        /*0124*/ 	.word	0xffffffff


	//   ....[43]....
        /*0128*/ 	.word	0xffffffff


	//   ....[44]....
        /*012c*/ 	.word	0xffffffff


	//   ....[45]....
        /*0130*/ 	.word	0xffffffff


	//   ....[46]....
        /*0134*/ 	.word	0xffffffff


	//   ....[47]....
        /*0138*/ 	.word	0xffffffff


	//   ....[48]....
        /*013c*/ 	.word	0xffffffff


	//   ....[49]....
        /*0140*/ 	.word	0xffffffff


	//   ....[50]....
        /*0144*/ 	.word	0xffffffff


	//   ....[51]....
        /*0148*/ 	.word	0xffffffff


	//   ....[52]....
        /*014c*/ 	.word	0xffffffff


	//   ....[53]....
        /*0150*/ 	.word	0xffffffff


	//   ....[54]....
        /*0154*/ 	.word	0xffffffff


	//   ....[55]....
        /*0158*/ 	.word	0xffffffff


	//   ....[56]....
        /*015c*/ 	.word	0xffffffff


	//   ....[57]....
        /*0160*/ 	.word	0xffffffff


	//   ....[58]....
        /*0164*/ 	.word	0xffffffff


	//   ....[59]....
        /*0168*/ 	.word	0xffffffff


	//   ....[60]....
        /*016c*/ 	.word	0xffffffff


	//   ....[61]....
        /*0170*/ 	.word	0xffffffff


	//   ....[62]....
        /*0174*/ 	.word	0xffffffff


	//   ....[63]....
        /*0178*/ 	.word	0xffffffff


	//   ....[64]....
        /*017c*/ 	.word	0xffffffff


	//   ....[65]....
        /*0180*/ 	.word	0xffffffff


	//   ....[66]....
        /*0184*/ 	.word	0xffffffff


	//   ....[67]....
        /*0188*/ 	.word	0xffffffff


	//   ....[68]....
        /*018c*/ 	.word	0xffffffff


	//   ....[69]....
        /*0190*/ 	.word	0xffffffff


	//   ....[70]....
        /*0194*/ 	.word	0xffffffff


	//   ....[71]....
        /*0198*/ 	.word	0xffffffff


	//   ....[72]....
        /*019c*/ 	.word	0xffffffff


	//   ....[73]....
        /*01a0*/ 	.word	0xffffffff


	//   ....[74]....
        /*01a4*/ 	.word	0xffffffff


	//   ....[75]....
        /*01a8*/ 	.word	0xffffffff


	//   ....[76]....
        /*01ac*/ 	.word	0xffffffff


	//   ....[77]....
        /*01b0*/ 	.word	0xffffffff


	//   ....[78]....
        /*01b4*/ 	.word	0xffffffff


	//   ....[79]....
        /*01b8*/ 	.word	0xffffffff


	//   ....[80]....
        /*01bc*/ 	.word	0xffffffff


	//   ....[81]....
        /*01c0*/ 	.word	0xffffffff


	//   ....[82]....
        /*01c4*/ 	.word	0xffffffff


	//   ....[83]....
        /*01c8*/ 	.word	0xffffffff


	//   ....[84]....
        /*01cc*/ 	.word	0xffffffff


	//   ....[85]....
        /*01d0*/ 	.word	0xffffffff


	//   ....[86]....
        /*01d4*/ 	.word	0xffffffff


	//   ....[87]....
        /*01d8*/ 	.word	0xffffffff


	//   ....[88]....
        /*01dc*/ 	.word	0xffffffff


	//   ....[89]....
        /*01e0*/ 	.word	0xffffffff


	//   ....[90]....
        /*01e4*/ 	.word	0xffffffff


	//   ....[91]....
        /*01e8*/ 	.word	0xffffffff


	//   ....[92]....
        /*01ec*/ 	.word	0xffffffff


	//   ....[93]....
        /*01f0*/ 	.word	0xffffffff


	//   ....[94]....
        /*01f4*/ 	.word	0xffffffff


	//   ....[95]....
        /*01f8*/ 	.word	0xffffffff


	//   ....[96]....
        /*01fc*/ 	.word	0xffffffff


	//   ....[97]....
        /*0200*/ 	.word	0xffffffff


	//   ....[98]....
        /*0204*/ 	.word	0xffffffff


	//   ....[99]....
        /*0208*/ 	.word	0xffffffff


	//   ....[100]....
        /*020c*/ 	.word	0xffffffff


	//   ....[101]....
        /*0210*/ 	.word	0xffffffff


	//   ....[102]....
        /*0214*/ 	.word	0xffffffff


	//   ....[103]....
        /*0218*/ 	.word	0xffffffff


	//   ....[104]....
        /*021c*/ 	.word	0xffffffff


	//   ....[105]....
        /*0220*/ 	.word	0xffffffff


	//   ....[106]....
        /*0224*/ 	.word	0xffffffff


	//   ....[107]....
        /*0228*/ 	.word	0xffffffff


	//   ....[108]....
        /*022c*/ 	.word	0xffffffff


	//   ....[109]....
        /*0230*/ 	.word	0xffffffff


	//   ....[110]....
        /*0234*/ 	.word	0xffffffff


	//   ....[111]....
        /*0238*/ 	.word	0xffffffff


	//   ....[112]....
        /*023c*/ 	.word	0xffffffff


	//   ....[113]....
        /*0240*/ 	.word	0xffffffff


	//   ....[114]....
        /*0244*/ 	.word	0xffffffff


	//   ....[115]....
        /*0248*/ 	.word	0xffffffff


	//   ....[116]....
        /*024c*/ 	.word	0xffffffff


	//   ....[117]....
        /*0250*/ 	.word	0xffffffff


	//   ....[118]....
        /*0254*/ 	.word	0xffffffff


	//   ....[119]....
        /*0258*/ 	.word	0xffffffff


	//   ....[120]....
        /*025c*/ 	.word	0xffffffff


	//   ....[121]....
        /*0260*/ 	.word	0xffffffff


	//   ....[122]....
        /*0264*/ 	.word	0xffffffff


	//   ....[123]....
        /*0268*/ 	.word	0xffffffff


	//   ....[124]....
        /*026c*/ 	.word	0xffffffff


	//   ....[125]....
        /*0270*/ 	.word	0xffffffff


	//   ....[126]....
        /*0274*/ 	.word	0xffffffff


	//   ....[127]....
        /*0278*/ 	.word	0xffffffff


	//   ....[128]....
        /*027c*/ 	.word	0xffffffff


	//   ....[129]....
        /*0280*/ 	.word	0xffffffff


	//   ....[130]....
        /*0284*/ 	.word	0xffffffff


	//   ....[131]....
        /*0288*/ 	.word	0xffffffff


	//   ....[132]....
        /*028c*/ 	.word	0xffffffff


	//   ....[133]....
        /*0290*/ 	.word	0xffffffff


	//   ....[134]....
        /*0294*/ 	.word	0xffffffff


	//   ....[135]....
        /*0298*/ 	.word	0xffffffff


	//   ....[136]....
        /*029c*/ 	.word	0xffffffff


	//   ....[137]....
        /*02a0*/ 	.word	0xffffffff


	//   ....[138]....
        /*02a4*/ 	.word	0xffffffff


	//   ....[139]....
        /*02a8*/ 	.word	0xffffffff


	//   ....[140]....
        /*02ac*/ 	.word	0xffffffff


	//   ....[141]....
        /*02b0*/ 	.word	0xffffffff


	//   ....[142]....
        /*02b4*/ 	.word	0xffffffff


	//   ....[143]....
        /*02b8*/ 	.word	0xffffffff


	//   ....[144]....
        /*02bc*/ 	.word	0xffffffff


	//   ....[145]....
        /*02c0*/ 	.word	0xffffffff


	//   ....[146]....
        /*02c4*/ 	.word	0xffffffff


	//   ....[147]....
        /*02c8*/ 	.word	0xffffffff


	//   ....[148]....
        /*02cc*/ 	.word	0xffffffff


	//   ....[149]....
        /*02d0*/ 	.word	0xffffffff


	//   ....[150]....
        /*02d4*/ 	.word	0xffffffff


	//   ....[151]....
        /*02d8*/ 	.word	0xffffffff


	//   ....[152]....
        /*02dc*/ 	.word	0xffffffff


	//   ....[153]....
        /*02e0*/ 	.word	0xffffffff


	//   ....[154]....
        /*02e4*/ 	.word	0xffffffff


	//   ....[155]....
        /*02e8*/ 	.word	0xffffffff


	//   ....[156]....
        /*02ec*/ 	.word	0xffffffff


	//   ....[157]....
        /*02f0*/ 	.word	0xffffffff


	//   ....[158]....
        /*02f4*/ 	.word	0xffffffff


	//   ....[159]....
        /*02f8*/ 	.word	0xffffffff


	//   ....[160]....
        /*02fc*/ 	.word	0xffffffff


	//   ....[161]....
        /*0300*/ 	.word	0xffffffff


	//   ....[162]....
        /*0304*/ 	.word	0xffffffff


	//   ....[163]....
        /*0308*/ 	.word	0xffffffff


	//   ....[164]....
        /*030c*/ 	.word	0xffffffff


	//   ....[165]....
        /*0310*/ 	.word	0xffffffff


	//   ....[166]....
        /*0314*/ 	.word	0xffffffff


	//   ....[167]....
        /*0318*/ 	.word	0xffffffff


	//   ....[168]....
        /*031c*/ 	.word	0xffffffff


	//   ....[169]....
        /*0320*/ 	.word	0xffffffff


	//   ....[170]....
        /*0324*/ 	.word	0xffffffff


	//   ....[171]....
        /*0328*/ 	.word	0xffffffff


	//   ....[172]....
        /*032c*/ 	.word	0xffffffff


	//   ....[173]....
        /*0330*/ 	.word	0xffffffff


	//   ....[174]....
        /*0334*/ 	.word	0xffffffff


	//   ....[175]....
        /*0338*/ 	.word	0xffffffff


	//   ....[176]....
        /*033c*/ 	.word	0xffffffff


	//   ....[177]....
        /*0340*/ 	.word	0xffffffff


	//   ....[178]....
        /*0344*/ 	.word	0xffffffff


	//   ....[179]....
        /*0348*/ 	.word	0xffffffff


	//   ....[180]....
        /*034c*/ 	.word	0xffffffff


	//   ....[181]....
        /*0350*/ 	.word	0xffffffff


	//   ....[182]....
        /*0354*/ 	.word	0xffffffff


	//   ....[183]....
        /*0358*/ 	.word	0xffffffff


	//   ....[184]....
        /*035c*/ 	.word	0xffffffff


	//   ....[185]....
        /*0360*/ 	.word	0xffffffff


	//   ....[186]....
        /*0364*/ 	.word	0xffffffff


	//   ....[187]....
        /*0368*/ 	.word	0xffffffff


	//   ....[188]....
        /*036c*/ 	.word	0xffffffff


	//   ....[189]....
        /*0370*/ 	.word	0xffffffff


	//   ....[190]....
        /*0374*/ 	.word	0xffffffff


	//   ....[191]....
        /*0378*/ 	.word	0xffffffff


	//   ....[192]....
        /*037c*/ 	.word	0xffffffff


	//   ....[193]....
        /*0380*/ 	.word	0xffffffff


	//   ....[194]....
        /*0384*/ 	.word	0xffffffff


	//   ....[195]....
        /*0388*/ 	.word	0xffffffff


	//   ....[196]....
        /*038c*/ 	.word	0xffffffff


	//   ....[197]....
        /*0390*/ 	.word	0xffffffff


	//   ....[198]....
        /*0394*/ 	.word	0xffffffff


	//   ....[199]....
        /*0398*/ 	.word	0xffffffff


	//   ....[200]....
        /*039c*/ 	.word	0xffffffff


	//   ....[201]....
        /*03a0*/ 	.word	0xffffffff


	//   ....[202]....
        /*03a4*/ 	.word	0xffffffff


	//   ....[203]....
        /*03a8*/ 	.word	0xffffffff


	//   ....[204]....
        /*03ac*/ 	.word	0xffffffff


	//   ....[205]....
        /*03b0*/ 	.word	0xffffffff


	//   ....[206]....
        /*03b4*/ 	.word	0xffffffff


	//   ....[207]....
        /*03b8*/ 	.word	0xffffffff


	//   ....[208]....
        /*03bc*/ 	.word	0xffffffff


	//   ....[209]....
        /*03c0*/ 	.word	0xffffffff


	//   ....[210]....
        /*03c4*/ 	.word	0xffffffff


	//   ....[211]....
        /*03c8*/ 	.word	0xffffffff


	//   ....[212]....
        /*03cc*/ 	.word	0xffffffff


	//   ....[213]....
        /*03d0*/ 	.word	0xffffffff


	//   ....[214]....
        /*03d4*/ 	.word	0xffffffff


	//   ....[215]....
        /*03d8*/ 	.word	0xffffffff


	//   ....[216]....
        /*03dc*/ 	.word	0xffffffff


	//   ....[217]....
        /*03e0*/ 	.word	0xffffffff


	//   ....[218]....
        /*03e4*/ 	.word	0xffffffff


	//   ....[219]....
        /*03e8*/ 	.word	0xffffffff


	//   ....[220]....
        /*03ec*/ 	.word	0xffffffff


	//   ....[221]....
        /*03f0*/ 	.word	0xffffffff


	//   ....[222]....
        /*03f4*/ 	.word	0xffffffff


	//   ....[223]....
        /*03f8*/ 	.word	0xffffffff


	//   ....[224]....
        /*03fc*/ 	.word	0xffffffff


	//   ....[225]....
        /*0400*/ 	.word	0xffffffff


	//   ....[226]....
        /*0404*/ 	.word	0xffffffff


	//   ....[227]....
        /*0408*/ 	.word	0xffffffff


	//   ....[228]....
        /*040c*/ 	.word	0xffffffff


	//   ....[229]....
        /*0410*/ 	.word	0xffffffff


	//   ....[230]....
        /*0414*/ 	.word	0xffffffff


	//   ....[231]....
        /*0418*/ 	.word	0xffffffff


	//   ....[232]....
        /*041c*/ 	.word	0xffffffff


	//   ....[233]....
        /*0420*/ 	.word	0xffffffff


	//   ....[234]....
        /*0424*/ 	.word	0xffffffff


	//   ....[235]....
        /*0428*/ 	.word	0xffffffff


	//   ....[236]....
        /*042c*/ 	.word	0xffffffff


	//   ....[237]....
        /*0430*/ 	.word	0xffffffff


	//   ....[238]....
        /*0434*/ 	.word	0xffffffff


	//   ....[239]....
        /*0438*/ 	.word	0xffffffff


	//   ....[240]....
        /*043c*/ 	.word	0xffffffff


	//   ....[241]....
        /*0440*/ 	.word	0xffffffff


	//   ....[242]....
        /*0444*/ 	.word	0xffffffff


	//   ....[243]....
        /*0448*/ 	.word	0xffffffff


	//   ....[244]....
        /*044c*/ 	.word	0xffffffff


	//   ....[245]....
        /*0450*/ 	.word	0xffffffff


	//   ....[246]....
        /*0454*/ 	.word	0xffffffff


	//   ....[247]....
        /*0458*/ 	.word	0xffffffff


	//   ....[248]....
        /*045c*/ 	.word	0xffffffff


	//   ....[249]....
        /*0460*/ 	.word	0xffffffff


	//----- nvinfo : EIATTR_COOP_GROUP_INSTR_OFFSETS
	.align		4
.L_772:
        /*0464*/ 	.byte	0x04, 0x28
        /*0466*/ 	.short	(.L_774 - .L_773)


	//   ....[0]....
.L_773:
        /*0468*/ 	.word	0x00001ed0


	//   ....[1]....
        /*046c*/ 	.word	0x00001ef0


	//   ....[2]....
        /*0470*/ 	.word	0x00001f00


	//   ....[3]....
        /*0474*/ 	.word	0x00001f10


	//   ....[4]....
        /*0478*/ 	.word	0x00001f20


	//   ....[5]....
        /*047c*/ 	.word	0x00001f30


	//   ....[6]....
        /*0480*/ 	.word	0x00001f40


	//   ....[7]....
        /*0484*/ 	.word	0x00001f60


	//   ....[8]....
        /*0488*/ 	.word	0x00001f90


	//   ....[9]....
        /*048c*/ 	.word	0x00001fa0


	//   ....[10]....
        /*0490*/ 	.word	0x00001ff0


	//   ....[11]....
        /*0494*/ 	.word	0x00002000


	//   ....[12]....
        /*0498*/ 	.word	0x00002020


	//   ....[13]....
        /*049c*/ 	.word	0x00002040


	//   ....[14]....
        /*04a0*/ 	.word	0x00002050


	//   ....[15]....
        /*04a4*/ 	.word	0x00002090


	//   ....[16]....
        /*04a8*/ 	.word	0x000020a0


	//   ....[17]....
        /*04ac*/ 	.word	0x00002110


	//   ....[18]....
        /*04b0*/ 	.word	0x00002120


	//   ....[19]....
        /*04b4*/ 	.word	0x00002150


	//   ....[20]....
        /*04b8*/ 	.word	0x00002160


	//   ....[21]....
        /*04bc*/ 	.word	0x00002170


	//   ....[22]....
        /*04c0*/ 	.word	0x00002180


	//   ....[23]....
        /*04c4*/ 	.word	0x000021a0


	//   ....[24]....
        /*04c8*/ 	.word	0x000021b0


	//   ....[25]....
        /*04cc*/ 	.word	0x000021d0


	//   ....[26]....
        /*04d0*/ 	.word	0x00002250


	//   ....[27]....
        /*04d4*/ 	.word	0x00002270


	//   ....[28]....
        /*04d8*/ 	.word	0x00002280


	//   ....[29]....
        /*04dc*/ 	.word	0x000022d0


	//   ....[30]....
        /*04e0*/ 	.word	0x000022e0


	//   ....[31]....
        /*04e4*/ 	.word	0x000022f0


	//   ....[32]....
        /*04e8*/ 	.word	0x00002310


	//   ....[33]....
        /*04ec*/ 	.word	0x00002320


	//   ....[34]....
        /*04f0*/ 	.word	0x00002370


	//   ....[35]....
        /*04f4*/ 	.word	0x00002390


	//   ....[36]....
        /*04f8*/ 	.word	0x000023e0


	//   ....[37]....
        /*04fc*/ 	.word	0x00002410


	//   ....[38]....
        /*0500*/ 	.word	0x00002440


	//   ....[39]....
        /*0504*/ 	.word	0x00002450


	//   ....[40]....
        /*0508*/ 	.word	0x00002460


	//   ....[41]....
        /*050c*/ 	.word	0x00002470


	//   ....[42]....
        /*0510*/ 	.word	0x00002480


	//   ....[43]....
        /*0514*/ 	.word	0x00002490


	//   ....[44]....
        /*0518*/ 	.word	0x000024e0


	//   ....[45]....
        /*051c*/ 	.word	0x00002500


	//   ....[46]....
        /*0520*/ 	.word	0x00002530


	//   ....[47]....
        /*0524*/ 	.word	0x00002550


	//   ....[48]....
        /*0528*/ 	.word	0x00002560


	//   ....[49]....
        /*052c*/ 	.word	0x00002570


	//   ....[50]....
        /*0530*/ 	.word	0x00004680


	//   ....[51]....
        /*0534*/ 	.word	0x000046b0


	//   ....[52]....
        /*0538*/ 	.word	0x000046c0


	//   ....[53]....
        /*053c*/ 	.word	0x000046d0


	//   ....[54]....
        /*0540*/ 	.word	0x000046e0


	//   ....[55]....
        /*0544*/ 	.word	0x000046f0


	//   ....[56]....
        /*0548*/ 	.word	0x00004700


	//   ....[57]....
        /*054c*/ 	.word	0x00004710


	//   ....[58]....
        /*0550*/ 	.word	0x00004740


	//   ....[59]....
        /*0554*/ 	.word	0x00004780


	//   ....[60]....
        /*0558*/ 	.word	0x00004790


	//   ....[61]....
        /*055c*/ 	.word	0x000047a0


	//   ....[62]....
        /*0560*/ 	.word	0x000047b0


	//   ....[63]....
        /*0564*/ 	.word	0x000047c0


	//   ....[64]....
        /*0568*/ 	.word	0x000047e0


	//   ....[65]....
        /*056c*/ 	.word	0x000047f0


	//   ....[66]....
        /*0570*/ 	.word	0x00004810


	//   ....[67]....
        /*0574*/ 	.word	0x00004840


	//   ....[68]....
        /*0578*/ 	.word	0x00004860


	//   ....[69]....
        /*057c*/ 	.word	0x000048a0


	//   ....[70]....
        /*0580*/ 	.word	0x000048c0


	//   ....[71]....
        /*0584*/ 	.word	0x000048f0


	//   ....[72]....
        /*0588*/ 	.word	0x00004900


	//   ....[73]....
        /*058c*/ 	.word	0x00004910


	//   ....[74]....
        /*0590*/ 	.word	0x00004920


	//   ....[75]....
        /*0594*/ 	.word	0x00004930


	//   ....[76]....
        /*0598*/ 	.word	0x000049c0


	//   ....[77]....
        /*059c*/ 	.word	0x000049f0


	//   ....[78]....
        /*05a0*/ 	.word	0x00004a20


	//   ....[79]....
        /*05a4*/ 	.word	0x00004a30


	//   ....[80]....
        /*05a8*/ 	.word	0x00004a60


	//   ....[81]....
        /*05ac*/ 	.word	0x00004a70


	//   ....[82]....
        /*05b0*/ 	.word	0x00004a80


	//   ....[83]....
        /*05b4*/ 	.word	0x00004a90


	//   ....[84]....
        /*05b8*/ 	.word	0x00004ac0


	//   ....[85]....
        /*05bc*/ 	.word	0x00004af0


	//   ....[86]....
        /*05c0*/ 	.word	0x00004b50


	//   ....[87]....
        /*05c4*/ 	.word	0x00004b70


	//   ....[88]....
        /*05c8*/ 	.word	0x00004ba0


	//   ....[89]....
        /*05cc*/ 	.word	0x00004bb0


	//   ....[90]....
        /*05d0*/ 	.word	0x00004bc0


	//   ....[91]....
        /*05d4*/ 	.word	0x00004bd0


	//   ....[92]....
        /*05d8*/ 	.word	0x00004bf0


	//   ....[93]....
        /*05dc*/ 	.word	0x00004c00


	//   ....[94]....
        /*05e0*/ 	.word	0x00004c80


	//   ....[95]....
        /*05e4*/ 	.word	0x00004ca0


	//   ....[96]....
        /*05e8*/ 	.word	0x00004cb0


	//   ....[97]....
        /*05ec*/ 	.word	0x00004cd0


	//   ....[98]....
        /*05f0*/ 	.word	0x00004d00


	//   ....[99]....
        /*05f4*/ 	.word	0x00004d10


	//   ....[100]....
        /*05f8*/ 	.word	0x00006e40


	//   ....[101]....
        /*05fc*/ 	.word	0x00006e80


	//   ....[102]....
        /*0600*/ 	.word	0x00006ea0


	//   ....[103]....
        /*0604*/ 	.word	0x00006eb0


	//   ....[104]....
        /*0608*/ 	.word	0x00006ec0


	//   ....[105]....
        /*060c*/ 	.word	0x00006ed0


	//   ....[106]....
        /*0610*/ 	.word	0x00006ee0


	//   ....[107]....
        /*0614*/ 	.word	0x00006ef0


	//   ....[108]....
        /*0618*/ 	.word	0x00006f00


	//   ....[109]....
        /*061c*/ 	.word	0x00006f10


	//   ....[110]....
        /*0620*/ 	.word	0x00006f80


	//   ....[111]....
        /*0624*/ 	.word	0x00006fc0


	//   ....[112]....
        /*0628*/ 	.word	0x00006fe0


	//   ....[113]....
        /*062c*/ 	.word	0x00006ff0


	//   ....[114]....
        /*0630*/ 	.word	0x00007000


	//   ....[115]....
        /*0634*/ 	.word	0x00007010


	//   ....[116]....
        /*0638*/ 	.word	0x00007030


	//   ....[117]....
        /*063c*/ 	.word	0x00007040


	//   ....[118]....
        /*0640*/ 	.word	0x00007050


	//   ....[119]....
        /*0644*/ 	.word	0x00007060


	//   ....[120]....
        /*0648*/ 	.word	0x000070a0


	//   ....[121]....
        /*064c*/ 	.word	0x000070f0


	//   ....[122]....
        /*0650*/ 	.word	0x00007110


	//   ....[123]....
        /*0654*/ 	.word	0x00007140


	//   ....[124]....
        /*0658*/ 	.word	0x00007170


	//   ....[125]....
        /*065c*/ 	.word	0x00007180


	//   ....[126]....
        /*0660*/ 	.word	0x00007190


	//   ....[127]....
        /*0664*/ 	.word	0x000071a0


	//   ....[128]....
        /*0668*/ 	.word	0x000071c0


	//   ....[129]....
        /*066c*/ 	.word	0x000071e0


	//   ....[130]....
        /*0670*/ 	.word	0x00007210


	//   ....[131]....
        /*0674*/ 	.word	0x00007250


	//   ....[132]....
        /*0678*/ 	.word	0x00007280


	//   ....[133]....
        /*067c*/ 	.word	0x00007290


	//   ....[134]....
        /*0680*/ 	.word	0x000072b0


	//   ....[135]....
        /*0684*/ 	.word	0x000072e0


	//   ....[136]....
        /*0688*/ 	.word	0x00007300


	//   ....[137]....
        /*068c*/ 	.word	0x00007310


	//   ....[138]....
        /*0690*/ 	.word	0x00007320


	//   ....[139]....
        /*0694*/ 	.word	0x00007350


	//   ....[140]....
        /*0698*/ 	.word	0x00007360


	//   ....[141]....
        /*069c*/ 	.word	0x00007370


	//   ....[142]....
        /*06a0*/ 	.word	0x000073a0


	//   ....[143]....
        /*06a4*/ 	.word	0x000073c0


	//   ....[144]....
        /*06a8*/ 	.word	0x00007420


	//   ....[145]....
        /*06ac*/ 	.word	0x00007440


	//   ....[146]....
        /*06b0*/ 	.word	0x00007450


	//   ....[147]....
        /*06b4*/ 	.word	0x00007480


	//   ....[148]....
        /*06b8*/ 	.word	0x000074b0


	//   ....[149]....
        /*06bc*/ 	.word	0x000074c0


	//   ....[150]....
        /*06c0*/ 	.word	0x000095e0


	//   ....[151]....
        /*06c4*/ 	.word	0x00009610


	//   ....[152]....
        /*06c8*/ 	.word	0x00009620


	//   ....[153]....
        /*06cc*/ 	.word	0x00009630


	//   ....[154]....
        /*06d0*/ 	.word	0x00009640


	//   ....[155]....
        /*06d4*/ 	.word	0x00009650


	//   ....[156]....
        /*06d8*/ 	.word	0x00009660


	//   ....[157]....
        /*06dc*/ 	.word	0x00009680


	//   ....[158]....
        /*06e0*/ 	.word	0x00009690


	//   ....[159]....
        /*06e4*/ 	.word	0x000096b0


	//   ....[160]....
        /*06e8*/ 	.word	0x000096c0


	//   ....[161]....
        /*06ec*/ 	.word	0x000096d0


	//   ....[162]....
        /*06f0*/ 	.word	0x000096e0


	//   ....[163]....
        /*06f4*/ 	.word	0x000096f0


	//   ....[164]....
        /*06f8*/ 	.word	0x00009750


	//   ....[165]....
        /*06fc*/ 	.word	0x00009770


	//   ....[166]....
        /*0700*/ 	.word	0x000097a0


	//   ....[167]....
        /*0704*/ 	.word	0x000097b0


	//   ....[168]....
        /*0708*/ 	.word	0x000097c0


	//   ....[169]....
        /*070c*/ 	.word	0x000097e0


	//   ....[170]....
        /*0710*/ 	.word	0x000097f0


	//   ....[171]....
        /*0714*/ 	.word	0x00009820


	//   ....[172]....
        /*0718*/ 	.word	0x00009830


	//   ....[173]....
        /*071c*/ 	.word	0x00009840


	//   ....[174]....
        /*0720*/ 	.word	0x00009870


	//   ....[175]....
        /*0724*/ 	.word	0x00009890


	//   ....[176]....
        /*0728*/ 	.word	0x000098e0


	//   ....[177]....
        /*072c*/ 	.word	0x00009910


	//   ....[178]....
        /*0730*/ 	.word	0x00009920


	//   ....[179]....
        /*0734*/ 	.word	0x00009940


	//   ....[180]....
        /*0738*/ 	.word	0x00009970


	//   ....[181]....
        /*073c*/ 	.word	0x00009990


	//   ....[182]....
        /*0740*/ 	.word	0x000099a0


	//   ....[183]....
        /*0744*/ 	.word	0x000099b0


	//   ....[184]....
        /*0748*/ 	.word	0x000099c0


	//   ....[185]....
        /*074c*/ 	.word	0x000099e0


	//   ....[186]....
        /*0750*/ 	.word	0x000099f0


	//   ....[187]....
        /*0754*/ 	.word	0x00009a00


	//   ....[188]....
        /*0758*/ 	.word	0x00009a30


	//   ....[189]....
        /*075c*/ 	.word	0x00009a40


	//   ....[190]....
        /*0760*/ 	.word	0x00009a80


	//   ....[191]....
        /*0764*/ 	.word	0x00009aa0


	//   ....[192]....
        /*0768*/ 	.word	0x00009b50


	//   ....[193]....
        /*076c*/ 	.word	0x00009b70


	//   ....[194]....
        /*0770*/ 	.word	0x00009ba0


	//   ....[195]....
        /*0774*/ 	.word	0x00009bb0


	//   ....[196]....
        /*0778*/ 	.word	0x00009bd0


	//   ....[197]....
        /*077c*/ 	.word	0x00009be0


	//   ....[198]....
        /*0780*/ 	.word	0x00009c20


	//   ....[199]....
        /*0784*/ 	.word	0x00009c40


	//   ....[200]....
        /*0788*/ 	.word	0x0000bd70


	//   ....[201]....
        /*078c*/ 	.word	0x0000bda0


	//   ....[202]....
        /*0790*/ 	.word	0x0000bdb0


	//   ....[203]....
        /*0794*/ 	.word	0x0000bdc0


	//   ....[204]....
        /*0798*/ 	.word	0x0000bdd0


	//   ....[205]....
        /*079c*/ 	.word	0x0000bde0


	//   ....[206]....
        /*07a0*/ 	.word	0x0000bdf0


	//   ....[207]....
        /*07a4*/ 	.word	0x0000be00


	//   ....[208]....
        /*07a8*/ 	.word	0x0000be10


	//   ....[209]....
        /*07ac*/ 	.word	0x0000be20


	//   ....[210]....
        /*07b0*/ 	.word	0x0000be50


	//   ....[211]....
        /*07b4*/ 	.word	0x0000be70


	//   ....[212]....
        /*07b8*/ 	.word	0x0000be80


	//   ....[213]....
        /*07bc*/ 	.word	0x0000bec0


	//   ....[214]....
        /*07c0*/ 	.word	0x0000bef0


	//   ....[215]....
        /*07c4*/ 	.word	0x0000bf10


	//   ....[216]....
        /*07c8*/ 	.word	0x0000bf20


	//   ....[217]....
        /*07cc*/ 	.word	0x0000bf30


	//   ....[218]....
        /*07d0*/ 	.word	0x0000bf60


	//   ....[219]....
        /*07d4*/ 	.word	0x0000bf70


	//   ....[220]....
        /*07d8*/ 	.word	0x0000bf90


	//   ....[221]....
        /*07dc*/ 	.word	0x0000bfa0


	//   ....[222]....
        /*07e0*/ 	.word	0x0000bfb0


	//   ....[223]....
        /*07e4*/ 	.word	0x0000bfc0


	//   ....[224]....
        /*07e8*/ 	.word	0x0000bfe0


	//   ....[225]....
        /*07ec*/ 	.word	0x0000c010


	//   ....[226]....
        /*07f0*/ 	.word	0x0000c030


	//   ....[227]....
        /*07f4*/ 	.word	0x0000c060


	//   ....[228]....
        /*07f8*/ 	.word	0x0000c080


	//   ....[229]....
        /*07fc*/ 	.word	0x0000c0d0


	//   ....[230]....
        /*0800*/ 	.word	0x0000c0e0


	//   ....[231]....
        /*0804*/ 	.word	0x0000c130


	//   ....[232]....
        /*0808*/ 	.word	0x0000c150


	//   ....[233]....
        /*080c*/ 	.word	0x0000c170


	//   ....[234]....
        /*0810*/ 	.word	0x0000c180


	//   ....[235]....
        /*0814*/ 	.word	0x0000c1b0


	//   ....[236]....
        /*0818*/ 	.word	0x0000c1c0


	//   ....[237]....
        /*081c*/ 	.word	0x0000c1e0


	//   ....[238]....
        /*0820*/ 	.word	0x0000c1f0


	//   ....[239]....
        /*0824*/ 	.word	0x0000c230


	//   ....[240]....
        /*0828*/ 	.word	0x0000c250


	//   ....[241]....
        /*082c*/ 	.word	0x0000c2a0


	//   ....[242]....
        /*0830*/ 	.word	0x0000c2b0


	//   ....[243]....
        /*0834*/ 	.word	0x0000c300


	//   ....[244]....
        /*0838*/ 	.word	0x0000c360


	//   ....[245]....
        /*083c*/ 	.word	0x0000c390


	//   ....[246]....
        /*0840*/ 	.word	0x0000c3b0


	//   ....[247]....
        /*0844*/ 	.word	0x0000c3c0


	//   ....[248]....
        /*0848*/ 	.word	0x0000c3e0


	//   ....[249]....
        /*084c*/ 	.word	0x0000c400


	//----- nvinfo : EIATTR_VRC_CTA_INIT_COUNT
	.align		4
.L_774:
        /*0850*/ 	.byte	0x02, 0x4a
	.zero		1
	.zero		1


	//----- nvinfo : EIATTR_EXIT_INSTR_OFFSETS
	.align		4
        /*0854*/ 	.byte	0x04, 0x1c
        /*0856*/ 	.short	(.L_776 - .L_775)


	//   ....[0]....
.L_775:
        /*0858*/ 	.word	0x00010c10


	//   ....[1]....
        /*085c*/ 	.word	0x00011dd0


	//   ....[2]....
        /*0860*/ 	.word	0x00011e60


	//----- nvinfo : EIATTR_MAX_THREADS
	.align		4
.L_776:
        /*0864*/ 	.byte	0x04, 0x05
        /*0866*/ 	.short	(.L_778 - .L_777)
.L_777:
        /*0868*/ 	.word	0x00000040
        /*086c*/ 	.word	0x00000001
        /*0870*/ 	.word	0x00000001


	//----- nvinfo : EIATTR_CRS_STACK_SIZE
	.align		4
.L_778:
        /*0874*/ 	.byte	0x04, 0x1e
        /*0876*/ 	.short	(.L_780 - .L_779)
.L_779:
        /*0878*/ 	.word	0x00000000


	//----- nvinfo : EIATTR_CBANK_PARAM_SIZE
	.align		4
.L_780:
        /*087c*/ 	.byte	0x03, 0x19
        /*087e*/ 	.short	0x0028


	//----- nvinfo : EIATTR_PARAM_CBANK
	.align		4
        /*0880*/ 	.byte	0x04, 0x0a
        /*0882*/ 	.short	(.L_782 - .L_781)
	.align		4
.L_781:
        /*0884*/ 	.word	index@(.nv.constant0._ZN17fastertransformer38beam_online_softmax_topk_stage2_kernelI6__halfLi32ELi64EEEvPKfS3_PiPT_ii)
        /*0888*/ 	.short	0x0380
        /*088a*/ 	.short	0x0028


	//----- nvinfo : EIATTR_SW_WAR
	.align		4
.L_782:
        /*088c*/ 	.byte	0x04, 0x36
        /*088e*/ 	.short	(.L_784 - .L_783)
.L_783:
        /*0890*/ 	.word	0x00000008
.L_784:


//--------------------- .nv.info._ZN17fastertransformer38beam_online_softmax_topk_stage2_kernelI6__halfLi32ELi32EEEvPKfS3_PiPT_ii --------------------------
	.section	.nv.info._ZN17fastertransformer38beam_online_softmax_topk_stage2_kernelI6__halfLi32ELi32EEEvPKfS3_PiPT_ii,"",@"SHT_CUDA_INFO"
	.sectionflags	@""
	.align	4


	//----- nvinfo : EIATTR_CUDA_API_VERSION
	.align		4
        /*0000*/ 	.byte	0x04, 0x37
        /*0002*/ 	.short	(.L_786 - .L_785)
.L_785:
        /*0004*/ 	.word	0x00000082


	//----- nvinfo : EIATTR_KPARAM_INFO
	.align		4
.L_786:
        /*0008*/ 	.byte	0x04, 0x17
        /*000a*/ 	.short	(.L_788 - .L_787)
.L_787:
        /*000c*/ 	.word	0x00000000
        /*0010*/ 	.short	0x0005
        /*0012*/ 	.short	0x0024
        /*0014*/ 	.byte	0x00, 0xf0, 0x11, 0x00


	//----- nvinfo : EIATTR_KPARAM_INFO
	.align		4
.L_788:
        /*0018*/ 	.byte	0x04, 0x17
        /*001a*/ 	.short	(.L_790 - .L_789)
.L_789:
        /*001c*/ 	.word	0x00000000
        /*0020*/ 	.short	0x0004
        /*0022*/ 	.short	0x0020
        /*0024*/ 	.byte	0x00, 0xf0, 0x11, 0x00


	//----- nvinfo : EIATTR_KPARAM_INFO
	.align		4
.L_790:
        /*0028*/ 	.byte	0x04, 0x17
        /*002a*/ 	.short	(.L_792 - .L_791)
.L_791:
        /*002c*/ 	.word	0x00000000
        /*0030*/ 	.short	0x0003
        /*0032*/ 	.short	0x0018
        /*0034*/ 	.byte	0x00, 0xf5, 0x21, 0x00


	//----- nvinfo : EIATTR_KPARAM_INFO
	.align		4
.L_792:
        /*0038*/ 	.byte	0x04, 0x17
        /*003a*/ 	.short	(.L_794 - .L_793)
.L_793:
        /*003c*/ 	.word	0x00000000
        /*0040*/ 	.short	0x0002
        /*0042*/ 	.short	0x0010
        /*0044*/ 	.byte	0x00, 0xf5, 0x21, 0x00


	//----- nvinfo : EIATTR_KPARAM_INFO
	.align		4
.L_794:
        /*0048*/ 	.byte	0x04, 0x17
        /*004a*/ 	.short	(.L_796 - .L_795)
.L_795:
        /*004c*/ 	.word	0x00000000
        /*0050*/ 	.short	0x0001
        /*0052*/ 	.short	0x0008
        /*0054*/ 	.byte	0x00, 0xf5, 0x21, 0x00


	//----- nvinfo : EIATTR_KPARAM_INFO
	.align		4
.L_796:
        /*0058*/ 	.byte	0x04, 0x17
        /*005a*/ 	.short	(.L_798 - .L_797)
.L_797:
        /*005c*/ 	.word	0x00000000
        /*0060*/ 	.short	0x0000
        /*0062*/ 	.short	0x0000
        /*0064*/ 	.byte	0x00, 0xf5, 0x21, 0x00


	//----- nvinfo : EIATTR_SPARSE_MMA_MASK
	.align		4
.L_798:
        /*0068*/ 	.byte	0x03, 0x50
        /*006a*/ 	.short	0x0000


	//----- nvinfo : EIATTR_MAXREG_COUNT
	.align		4
        /*006c*/ 	.byte	0x03, 0x1b
        /*006e*/ 	.short	0x00ff


	//----- nvinfo : EIATTR_NUM_BARRIERS
	.align		4
        /*0070*/ 	.byte	0x02, 0x4c
        /*0072*/ 	.byte	0x01
	.zero		1


	//----- nvinfo : EIATTR_MERCURY_ISA_VERSION
	.align		4
        /*0074*/ 	.byte	0x03, 0x5f
        /*0076*/ 	.short	0x0101


	//----- nvinfo : EIATTR_COOP_GROUP_MASK_REGIDS
	.align		4
        /*0078*/ 	.byte	0x04, 0x29
        /*007a*/ 	.short	(.L_800 - .L_799)


	//   ....[0]....
.L_799:
        /*007c*/ 	.word	0xffffffff


	//   ....[1]....
        /*0080*/ 	.word	0xffffffff


	//   ....[2]....
        /*0084*/ 	.word	0xffffffff


	//   ....[3]....
        /*0088*/ 	.word	0xffffffff


	//   ....[4]....
        /*008c*/ 	.word	0xffffffff


	//   ....[5]....
        /*0090*/ 	.word	0xffffffff


	//   ....[6]....
        /*0094*/ 	.word	0xffffffff


	//   ....[7]....
        /*0098*/ 	.word	0xffffffff


	//   ....[8]....
        /*009c*/ 	.word	0xffffffff


	//   ....[9]....
        /*00a0*/ 	.word	0xffffffff


	//   ....[10]....
        /*00a4*/ 	.word	0xffffffff


	//   ....[11]....
        /*00a8*/ 	.word	0xffffffff


	//   ....[12]....
        /*00ac*/ 	.word	0xffffffff


	//   ....[13]....
        /*00b0*/ 	.word	0xffffffff


	//   ....[14]....
        /*00b4*/ 	.word	0xffffffff


	//   ....[15]....
        /*00b8*/ 	.word	0xffffffff


	//   ....[16]....
        /*00bc*/ 	.word	0xffffffff


	//   ....[17]....
        /*00c0*/ 	.word	0xffffffff


	//   ....[18]....
        /*00c4*/ 	.word	0xffffffff


	//   ....[19]....
        /*00c8*/ 	.word	0xffffffff


	//   ....[20]....
        /*00cc*/ 	.word	0xffffffff


	//   ....[21]....
        /*00d0*/ 	.word	0xffffffff


	//   ....[22]....
        /*00d4*/ 	.word	0xffffffff


	//   ....[23]....
        /*00d8*/ 	.word	0xffffffff


	//   ....[24]....
        /*00dc*/ 	.word	0xffffffff


	//   ....[25]....
        /*00e0*/ 	.word	0xffffffff


	//   ....[26]....
        /*00e4*/ 	.word	0xffffffff


	//   ....[27]....
        /*00e8*/ 	.word	0xffffffff


	//   ....[28]....
        /*00ec*/ 	.word	0xffffffff


	//   ....[29]....
        /*00f0*/ 	.word	0xffffffff


	//   ....[30]....
        /*00f4*/ 	.word	0xffffffff


	//   ....[31]....
        /*00f8*/ 	.word	0xffffffff


	//   ....[32]....
        /*00fc*/ 	.word	0xffffffff


	//   ....[33]....
        /*0100*/ 	.word	0xffffffff


	//   ....[34]....
        /*0104*/ 	.word	0xffffffff


	//   ....[35]....
        /*0108*/ 	.word	0xffffffff


	//   ....[36]....
        /*010c*/ 	.word	0xffffffff


	//   ....[37]....
        /*0110*/ 	.word	0xffffffff


	//   ....[38]....
        /*0114*/ 	.word	0xffffffff


	//   ....[39]....
        /*0118*/ 	.word	0xffffffff


	//   ....[40]....
        /*011c*/ 	.word	0xffffffff


	//   ....[41]....
        /*0120*/ 	.word	0xffffffff


	//   ....[42]....
        /*0124*/ 	.word	0xffffffff


	//   ....[43]....
        /*0128*/ 	.word	0xffffffff


	//   ....[44]....
        /*012c*/ 	.word	0xffffffff


	//   ....[45]....
        /*0130*/ 	.word	0xffffffff


	//   ....[46]....
        /*0134*/ 	.word	0xffffffff


	//   ....[47]....
        /*0138*/ 	.word	0xffffffff


	//   ....[48]....
        /*013c*/ 	.word	0xffffffff


	//   ....[49]....
        /*0140*/ 	.word	0xffffffff


	//   ....[50]....
        /*0144*/ 	.word	0xffffffff


	//   ....[51]....
        /*0148*/ 	.word	0xffffffff


	//   ....[52]....
        /*014c*/ 	.word	0xffffffff


	//   ....[53]....
        /*0150*/ 	.word	0xffffffff


	//   ....[54]....
        /*0154*/ 	.word	0xffffffff


	//   ....[55]....
        /*0158*/ 	.word	0xffffffff


	//   ....[56]....
        /*015c*/ 	.word	0xffffffff


	//   ....[57]....
        /*0160*/ 	.word	0xffffffff


	//   ....[58]....
        /*0164*/ 	.word	0xffffffff


	//   ....[59]....
        /*0168*/ 	.word	0xffffffff


	//   ....[60]....
        /*016c*/ 	.word	0xffffffff


	//   ....[61]....
        /*0170*/ 	.word	0xffffffff


	//   ....[62]....
        /*0174*/ 	.word	0xffffffff


	//   ....[63]....
        /*0178*/ 	.word	0xffffffff


	//   ....[64]....
        /*017c*/ 	.word	0xffffffff


	//   ....[65]....
        /*0180*/ 	.word	0xffffffff


	//   ....[66]....
        /*0184*/ 	.word	0xffffffff


	//   ....[67]....
        /*0188*/ 	.word	0xffffffff


	//   ....[68]....
        /*018c*/ 	.word	0xffffffff


	//   ....[69]....
        /*0190*/ 	.word	0xffffffff


	//   ....[70]....
        /*0194*/ 	.word	0xffffffff


	//   ....[71]....
        /*0198*/ 	.word	0xffffffff


	//   ....[72]....
        /*019c*/ 	.word	0xffffffff


	//   ....[73]....
        /*01a0*/ 	.word	0xffffffff


	//   ....[74]....
        /*01a4*/ 	.word	0xffffffff


	//   ....[75]....
        /*01a8*/ 	.word	0xffffffff


	//   ....[76]....
        /*01ac*/ 	.word	0xffffffff


	//   ....[77]....
        /*01b0*/ 	.word	0xffffffff


	//   ....[78]....
        /*01b4*/ 	.word	0xffffffff


	//   ....[79]....
        /*01b8*/ 	.word	0xffffffff


	//   ....[80]....
        /*01bc*/ 	.word	0xffffffff


	//   ....[81]....
        /*01c0*/ 	.word	0xffffffff


	//   ....[82]....
        /*01c4*/ 	.word	0xffffffff


	//   ....[83]....
        /*01c8*/ 	.word	0xffffffff


	//   ....[84]....
        /*01cc*/ 	.word	0xffffffff


	//   ....[85]....
        /*01d0*/ 	.word	0xffffffff


	//   ....[86]....
        /*01d4*/ 	.word	0xffffffff


	//   ....[87]....
        /*01d8*/ 	.word	0xffffffff


	//   ....[88]....
        /*01dc*/ 	.word	0xffffffff


	//   ....[89]....
        /*01e0*/ 	.word	0xffffffff


	//   ....[90]....
        /*01e4*/ 	.word	0xffffffff


	//   ....[91]....
        /*01e8*/ 	.word	0xffffffff


	//   ....[92]....
        /*01ec*/ 	.word	0xffffffff


	//   ....[93]....
        /*01f0*/ 	.word	0xffffffff


	//   ....[94]....
        /*01f4*/ 	.word	0xffffffff


	//   ....[95]....
        /*01f8*/ 	.word	0xffffffff


	//   ....[96]....
        /*01fc*/ 	.word	0xffffffff


	//   ....[97]....
        /*0200*/ 	.word	0xffffffff


	//   ....[98]....
        /*0204*/ 	.word	0xffffffff


	//   ....[99]....
        /*0208*/ 	.word	0xffffffff


	//   ....[100]....
        /*020c*/ 	.word	0xffffffff


	//   ....[101]....
        /*0210*/ 	.word	0xffffffff


	//   ....[102]....
        /*0214*/ 	.word	0xffffffff


	//   ....[103]....
        /*0218*/ 	.word	0xffffffff


	//   ....[104]....
        /*021c*/ 	.word	0xffffffff


	//   ....[105]....
        /*0220*/ 	.word	0xffffffff


	//   ....[106]....
        /*0224*/ 	.word	0xffffffff


	//   ....[107]....
        /*0228*/ 	.word	0xffffffff


	//   ....[108]....
        /*022c*/ 	.word	0xffffffff


	//   ....[109]....
        /*0230*/ 	.word	0xffffffff


	//   ....[110]....
        /*0234*/ 	.word	0xffffffff


	//   ....[111]....
        /*0238*/ 	.word	0xffffffff


	//   ....[112]....
        /*023c*/ 	.word	0xffffffff


	//   ....[113]....
        /*0240*/ 	.word	0xffffffff


	//   ....[114]....
        /*0244*/ 	.word	0xffffffff


	//   ....[115]....
        /*0248*/ 	.word	0xffffffff


	//   ....[116]....
        /*024c*/ 	.word	0xffffffff


	//   ....[117]....
        /*0250*/ 	.word	0xffffffff


	//   ....[118]....
        /*0254*/ 	.word	0xffffffff


	//   ....[119]....
        /*0258*/ 	.word	0xffffffff


	//   ....[120]....
        /*025c*/ 	.word	0xffffffff


	//   ....[121]....
        /*0260*/ 	.word	0xffffffff


	//   ....[122]....
        /*0264*/ 	.word	0xffffffff


	//   ....[123]....
        /*0268*/ 	.word	0xffffffff


	//   ....[124]....
        /*026c*/ 	.word	0xffffffff


	//   ....[125]....
        /*0270*/ 	.word	0xffffffff


	//   ....[126]....
        /*0274*/ 	.word	0xffffffff


	//   ....[127]....
        /*0278*/ 	.word	0xffffffff


	//   ....[128]....
        /*027c*/ 	.word	0xffffffff


	//   ....[129]....
        /*0280*/ 	.word	0xffffffff


	//   ....[130]....
        /*0284*/ 	.word	0xffffffff


	//   ....[131]....
        /*0288*/ 	.word	0xffffffff


	//   ....[132]....
        /*028c*/ 	.word	0xffffffff


	//   ....[133]....
        /*0290*/ 	.word	0xffffffff


	//   ....[134]....
        /*0294*/ 	.word	0xffffffff


	//   ....[135]....
        /*0298*/ 	.word	0xffffffff


	//   ....[136]....
        /*029c*/ 	.word	0xffffffff


	//   ....[137]....
        /*02a0*/ 	.word	0xffffffff


	//   ....[138]....
        /*02a4*/ 	.word	0xffffffff


	//   ....[139]....
        /*02a8*/ 	.word	0xffffffff


	//   ....[140]....
        /*02ac*/ 	.word	0xffffffff


	//   ....[141]....
        /*02b0*/ 	.word	0xffffffff


	//   ....[142]....
        /*02b4*/ 	.word	0xffffffff


	//   ....[143]....
        /*02b8*/ 	.word	0xffffffff


	//   ....[144]....
        /*02bc*/ 	.word	0xffffffff


	//   ....[145]....
        /*02c0*/ 	.word	0xffffffff


	//   ....[146]....
        /*02c4*/ 	.word	0xffffffff


	//   ....[147]....
        /*02c8*/ 	.word	0xffffffff


	//   ....[148]....
        /*02cc*/ 	.word	0xffffffff


	//   ....[149]....
        /*02d0*/ 	.word	0xffffffff


	//   ....[150]....
        /*02d4*/ 	.word	0xffffffff


	//   ....[151]....
        /*02d8*/ 	.word	0xffffffff


	//   ....[152]....
        /*02dc*/ 	.word	0xffffffff


	//   ....[153]....
        /*02e0*/ 	.word	0xffffffff


	//   ....[154]....
        /*02e4*/ 	.word	0xffffffff


	//   ....[155]....
        /*02e8*/ 	.word	0xffffffff


	//   ....[156]....
        /*02ec*/ 	.word	0xffffffff


	//   ....[157]....
        /*02f0*/ 	.word	0xffffffff


	//   ....[158]....
        /*02f4*/ 	.word	0xffffffff


	//   ....[159]....
        /*02f8*/ 	.word	0xffffffff


	//   ....[160]....
        /*02fc*/ 	.word	0xffffffff


	//   ....[161]....
        /*0300*/ 	.word	0xffffffff


	//   ....[162]....
        /*0304*/ 	.word	0xffffffff


	//   ....[163]....
        /*0308*/ 	.word	0xffffffff


	//   ....[164]....
        /*030c*/ 	.word	0xffffffff


	//   ....[165]....
        /*0310*/ 	.word	0xffffffff


	//   ....[166]....
        /*0314*/ 	.word	0xffffffff


	//   ....[167]....
        /*0318*/ 	.word	0xffffffff


	//   ....[168]....
        /*031c*/ 	.word	0xffffffff


	//   ....[169]....
        /*0320*/ 	.word	0xffffffff


	//   ....[170]....
        /*0324*/ 	.word	0xffffffff


	//   ....[171]....
        /*0328*/ 	.word	0xffffffff


	//   ....[172]....
        /*032c*/ 	.word	0xffffffff


	//   ....[173]....
        /*0330*/ 	.word	0xffffffff


	//   ....[174]....
        /*0334*/ 	.word	0xffffffff


	//   ....[175]....
        /*0338*/ 	.word	0xffffffff


	//   ....[176]....
        /*033c*/ 	.word	0xffffffff


	//   ....[177]....
        /*0340*/ 	.word	0xffffffff


	//   ....[178]....
        /*0344*/ 	.word	0xffffffff


	//   ....[179]....
        /*0348*/ 	.word	0xffffffff


	//   ....[180]....
        /*034c*/ 	.word	0xffffffff


	//   ....[181]....
        /*0350*/ 	.word	0xffffffff


	//   ....[182]....
        /*0354*/ 	.word	0xffffffff


	//   ....[183]....
        /*0358*/ 	.word	0xffffffff


	//   ....[184]....
        /*035c*/ 	.word	0xffffffff


	//   ....[185]....
        /*0360*/ 	.word	0xffffffff


	//   ....[186]....
        /*0364*/ 	.word	0xffffffff


	//   ....[187]....
        /*0368*/ 	.word	0xffffffff


	//   ....[188]....
        /*036c*/ 	.word	0xffffffff


	//   ....[189]....
        /*0370*/ 	.word	0xffffffff


	//   ....[190]....
        /*0374*/ 	.word	0xffffffff


	//   ....[191]....
        /*0378*/ 	.word	0xffffffff


	//   ....[192]....
        /*037c*/ 	.word	0xffffffff


	//   ....[193]....
        /*0380*/ 	.word	0xffffffff


	//   ....[194]....
        /*0384*/ 	.word	0xffffffff


	//   ....[195]....
        /*0388*/ 	.word	0xffffffff


	//   ....[196]....
        /*038c*/ 	.word	0xffffffff


	//   ....[197]....
        /*0390*/ 	.word	0xffffffff


	//   ....[198]....
        /*0394*/ 	.word	0xffffffff


	//   ....[199]....
        /*0398*/ 	.word	0xffffffff


	//   ....[200]....
        /*039c*/ 	.word	0xffffffff


	//   ....[201]....
        /*03a0*/ 	.word	0xffffffff


	//   ....[202]....
        /*03a4*/ 	.word	0xffffffff


	//   ....[203]....
        /*03a8*/ 	.word	0xffffffff


	//   ....[204]....
        /*03ac*/ 	.word	0xffffffff


	//   ....[205]....
        /*03b0*/ 	.word	0xffffffff


	//   ....[206]....
        /*03b4*/ 	.word	0xffffffff


	//   ....[207]....
        /*03b8*/ 	.word	0xffffffff


	//   ....[208]....
        /*03bc*/ 	.word	0xffffffff


	//   ....[209]....
        /*03c0*/ 	.word	0xffffffff


	//   ....[210]....
        /*03c4*/ 	.word	0xffffffff


	//   ....[211]....
        /*03c8*/ 	.word	0xffffffff


	//   ....[212]....
        /*03cc*/ 	.word	0xffffffff


	//   ....[213]....
        /*03d0*/ 	.word	0xffffffff


	//   ....[214]....
        /*03d4*/ 	.word	0xffffffff


	//   ....[215]....
        /*03d8*/ 	.word	0xffffffff


	//   ....[216]....
        /*03dc*/ 	.word	0xffffffff


	//   ....[217]....
        /*03e0*/ 	.word	0xffffffff


	//   ....[218]....
        /*03e4*/ 	.word	0xffffffff


	//   ....[219]....
        /*03e8*/ 	.word	0xffffffff


	//   ....[220]....
        /*03ec*/ 	.word	0xffffffff


	//   ....[221]....
        /*03f0*/ 	.word	0xffffffff


	//   ....[222]....
        /*03f4*/ 	.word	0xffffffff


	//   ....[223]....
        /*03f8*/ 	.word	0xffffffff


	//   ....[224]....
        /*03fc*/ 	.word	0xffffffff


	//   ....[225]....
        /*0400*/ 	.word	0xffffffff


	//   ....[226]....
        /*0404*/ 	.word	0xffffffff


	//   ....[227]....
        /*0408*/ 	.word	0xffffffff


	//   ....[228]....
        /*040c*/ 	.word	0xffffffff


	//   ....[229]....
        /*0410*/ 	.word	0xffffffff


	//   ....[230]....
        /*0414*/ 	.word	0xffffffff


	//   ....[231]....
        /*0418*/ 	.word	0xffffffff


	//   ....[232]....
        /*041c*/ 	.word	0xffffffff


	//   ....[233]....
        /*0420*/ 	.word	0xffffffff


	//   ....[234]....
        /*0424*/ 	.word	0xffffffff


	//   ....[235]....
        /*0428*/ 	.word	0xffffffff


	//   ....[236]....
        /*042c*/ 	.word	0xffffffff


	//   ....[237]....
        /*0430*/ 	.word	0xffffffff


	//   ....[238]....
        /*0434*/ 	.word	0xffffffff


	//   ....[239]....
        /*0438*/ 	.word	0xffffffff


	//   ....[240]....
        /*043c*/ 	.word	0xffffffff


	//   ....[241]....
        /*0440*/ 	.word	0xffffffff


	//   ....[242]....
        /*0444*/ 	.word	0xffffffff


	//   ....[243]....
        /*0448*/ 	.word	0xffffffff


	//   ....[244]....
        /*044c*/ 	.word	0xffffffff


	//   ....[245]....
        /*0450*/ 	.word	0xffffffff


	//   ....[246]....
        /*0454*/ 	.word	0xffffffff


	//   ....[247]....
        /*0458*/ 	.word	0xffffffff


	//   ....[248]....
        /*045c*/ 	.word	0xffffffff


	//   ....[249]....
        /*0460*/ 	.word	0xffffffff


	//----- nvinfo : EIATTR_COOP_GROUP_INSTR_OFFSETS
	.align		4
.L_800:
        /*0464*/ 	.byte	0x04, 0x28
        /*0466*/ 	.short	(.L_802 - .L_801)


	//   ....[0]....
.L_801:
        /*0468*/ 	.word	0x00001e00


	//   ....[1]....
        /*046c*/ 	.word	0x00001e30


	//   ....[2]....
        /*0470*/ 	.word	0x00001e40


	//   ....[3]....
        /*0474*/ 	.word	0x00001e50


	//   ....[4]....
        /*0478*/ 	.word	0x00001e60


	//   ....[5]....
        /*047c*/ 	.word	0x00001e70


	//   ....[6]....
        /*0480*/ 	.word	0x00001e80


	//   ....[7]....
        /*0484*/ 	.word	0x00001ea0


	//   ....[8]....
        /*0488*/ 	.word	0x00001ec0


	//   ....[9]....
        /*048c*/ 	.word	0x00001ed0


	//   ....[10]....
        /*0490*/ 	.word	0x00001ee0


	//   ....[11]....
        /*0494*/ 	.word	0x00001f00


	//   ....[12]....
        /*0498*/ 	.word	0x00001f10


	//   ....[13]....
        /*049c*/ 	.word	0x00001f30


	//   ....[14]....
        /*04a0*/ 	.word	0x00001f50


	//   ....[15]....
        /*04a4*/ 	.word	0x00001f60


	//   ....[16]....
        /*04a8*/ 	.word	0x00001f70


	//   ....[17]....
        /*04ac*/ 	.word	0x00001f80


	//   ....[18]....
        /*04b0*/ 	.word	0x00001f90


	//   ....[19]....
        /*04b4*/ 	.word	0x00001fa0


	//   ....[20]....
        /*04b8*/ 	.word	0x00001fc0


	//   ....[21]....
        /*04bc*/ 	.word	0x00001fe0


	//   ....[22]....
        /*04c0*/ 	.word	0x00001ff0


	//   ....[23]....
        /*04c4*/ 	.word	0x00002000


	//   ....[24]....
        /*04c8*/ 	.word	0x00002020


	//   ....[25]....
        /*04cc*/ 	.word	0x00002030


	//   ....[26]....
        /*04d0*/ 	.word	0x00002080


	//   ....[27]....
        /*04d4*/ 	.word	0x000020a0


	//   ....[28]....
        /*04d8*/ 	.word	0x000020b0


	//   ....[29]....
        /*04dc*/ 	.word	0x000020d0


	//   ....[30]....
        /*04e0*/ 	.word	0x000020e0


	//   ....[31]....
        /*04e4*/ 	.word	0x000020f0


	//   ....[32]....
        /*04e8*/ 	.word	0x00002130


	//   ....[33]....
        /*04ec*/ 	.word	0x00002140


	//   ....[34]....
        /*04f0*/ 	.word	0x00002160


	//   ....[35]....
        /*04f4*/ 	.word	0x000021c0


	//   ....[36]....
        /*04f8*/ 	.word	0x000021d0


	//   ....[37]....
        /*04fc*/ 	.word	0x000021f0


	//   ....[38]....
        /*0500*/ 	.word	0x00002200


	//   ....[39]....
        /*0504*/ 	.word	0x00002250


	//   ....[40]....
        /*0508*/ 	.word	0x00002260


	//   ....[41]....
        /*050c*/ 	.word	0x00002280


	//   ....[42]....
        /*0510*/ 	.word	0x00002290


	//   ....[43]....
        /*0514*/ 	.word	0x000022c0


	//   ....[44]....
        /*0518*/ 	.word	0x000022e0


	//   ....[45]....
        /*051c*/ 	.word	0x00002320


	//   ....[46]....
        /*0520*/ 	.word	0x00002340


	//   ....[47]....
        /*0524*/ 	.word	0x00002360


	//   ....[48]....
        /*0528*/ 	.word	0x00002370


	//   ....[49]....
        /*052c*/ 	.word	0x000023a0


	//   ....[50]....
        /*0530*/ 	.word	0x00004490


	//   ....[51]....
        /*0534*/ 	.word	0x000044c0


	//   ....[52]....
        /*0538*/ 	.word	0x000044d0


	//   ....[53]....
        /*053c*/ 	.word	0x000044e0


	//   ....[54]....
        /*0540*/ 	.word	0x000044f0


	//   ....[55]....
        /*0544*/ 	.word	0x00004500


	//   ....[56]....
        /*0548*/ 	.word	0x00004510


	//   ....[57]....
        /*054c*/ 	.word	0x00004530


	//   ....[58]....
        /*0550*/ 	.word	0x00004550


	//   ....[59]....
        /*0554*/ 	.word	0x00004560


	//   ....[60]....
        /*0558*/ 	.word	0x00004570


	//   ....[61]....
        /*055c*/ 	.word	0x00004590


	//   ....[62]....
        /*0560*/ 	.word	0x000045a0


	//   ....[63]....
        /*0564*/ 	.word	0x000045c0


	//   ....[64]....
        /*0568*/ 	.word	0x000045e0


	//   ....[65]....
        /*056c*/ 	.word	0x000045f0


	//   ....[66]....
        /*0570*/ 	.word	0x00004600


	//   ....[67]....
        /*0574*/ 	.word	0x00004610


	//   ....[68]....
        /*0578*/ 	.word	0x00004620


	//   ....[69]....
        /*057c*/ 	.word	0x00004630


	//   ....[70]....
        /*0580*/ 	.word	0x00004650


	//   ....[71]....
        /*0584*/ 	.word	0x00004670


	//   ....[72]....
        /*0588*/ 	.word	0x00004680


	//   ....[73]....
        /*058c*/ 	.word	0x00004690


	//   ....[74]....
        /*0590*/ 	.word	0x000046b0


	//   ....[75]....
        /*0594*/ 	.word	0x000046c0


	//   ....[76]....
        /*0598*/ 	.word	0x00004710


	//   ....[77]....
        /*059c*/ 	.word	0x00004730


	//   ....[78]....
        /*05a0*/ 	.word	0x00004740


	//   ....[79]....
        /*05a4*/ 	.word	0x00004760


	//   ....[80]....
        /*05a8*/ 	.word	0x00004770


	//   ....[81]....
        /*05ac*/ 	.word	0x00004780


	//   ....[82]....
        /*05b0*/ 	.word	0x000047c0


	//   ....[83]....
        /*05b4*/ 	.word	0x000047d0


	//   ....[84]....
        /*05b8*/ 	.word	0x000047f0


	//   ....[85]....
        /*05bc*/ 	.word	0x00004800


	//   ....[86]....
        /*05c0*/ 	.word	0x00004850


	//   ....[87]....
        /*05c4*/ 	.word	0x00004860


	//   ....[88]....
        /*05c8*/ 	.word	0x00004880


	//   ....[89]....
        /*05cc*/ 	.word	0x00004890


	//   ....[90]....
        /*05d0*/ 	.word	0x000048a0


	//   ....[91]....
        /*05d4*/ 	.word	0x000048c0


	//   ....[92]....
        /*05d8*/ 	.word	0x000048e0


	//   ....[93]....
        /*05dc*/ 	.word	0x000048f0


	//   ....[94]....
        /*05e0*/ 	.word	0x00004940


	//   ....[95]....
        /*05e4*/ 	.word	0x00004960


	//   ....[96]....
        /*05e8*/ 	.word	0x00004990


	//   ....[97]....
        /*05ec*/ 	.word	0x000049b0


	//   ....[98]....
        /*05f0*/ 	.word	0x000049d0


	//   ....[99]....
        /*05f4*/ 	.word	0x000049e0


	//   ....[100]....
        /*05f8*/ 	.word	0x00006b00


	//   ....[101]....
        /*05fc*/ 	.word	0x00006b40


	//   ....[102]....
        /*0600*/ 	.word	0x00006b50


	//   ....[103]....
        /*0604*/ 	.word	0x00006b60


	//   ....[104]....
        /*0608*/ 	.word	0x00006b70


	//   ....[105]....
        /*060c*/ 	.word	0x00006b80


	//   ....[106]....
        /*0610*/ 	.word	0x00006b90


	//   ....[107]....
        /*0614*/ 	.word	0x00006bb0


	//   ....[108]....
        /*0618*/ 	.word	0x00006bd0


	//   ....[109]....
        /*061c*/ 	.word	0x00006be0


	//   ....[110]....
        /*0620*/ 	.word	0x00006bf0


	//   ....[111]....
        /*0624*/ 	.word	0x00006c10


	//   ....[112]....
        /*0628*/ 	.word	0x00006c20


	//   ....[113]....
        /*062c*/ 	.word	0x00006c40


	//   ....[114]....
        /*0630*/ 	.word	0x00006c50


	//   ....[115]....
        /*0634*/ 	.word	0x00006c70


	//   ....[116]....
        /*0638*/ 	.word	0x00006c90


	//   ....[117]....
        /*063c*/ 	.word	0x00006ca0


	//   ....[118]....
        /*0640*/ 	.word	0x00006ce0


	//   ....[119]....
        /*0644*/ 	.word	0x00006d00


	//   ....[120]....
        /*0648*/ 	.word	0x00006d20


	//   ....[121]....
        /*064c*/ 	.word	0x00006d30


	//   ....[122]....
        /*0650*/ 	.word	0x00006d50


	//   ....[123]....
        /*0654*/ 	.word	0x00006d60


	//   ....[124]....
        /*0658*/ 	.word	0x00006d90


	//   ....[125]....
        /*065c*/ 	.word	0x00006db0


	//   ....[126]....
        /*0660*/ 	.word	0x00006dc0


	//   ....[127]....
        /*0664*/ 	.word	0x00006df0


	//   ....[128]....
        /*0668*/ 	.word	0x00006e00


	//   ....[129]....
        /*066c*/ 	.word	0x00006e20


	//   ....[130]....
        /*0670*/ 	.word	0x00006e40


	//   ....[131]....
        /*0674*/ 	.word	0x00006e50


	//   ....[132]....
        /*0678*/ 	.word	0x00006e80


	//   ....[133]....
        /*067c*/ 	.word	0x00006eb0


	//   ....[134]....
        /*0680*/ 	.word	0x00006ed0


	//   ....[135]....
        /*0684*/ 	.word	0x00006ee0


	//   ....[136]....
        /*0688*/ 	.word	0x00006f00


	//   ....[137]....
        /*068c*/ 	.word	0x00006f10


	//   ....[138]....
        /*0690*/ 	.word	0x00006f60


	//   ....[139]....
        /*0694*/ 	.word	0x00006f70


	//   ....[140]....
        /*0698*/ 	.word	0x00006fa0


	//   ....[141]....
        /*069c*/ 	.word	0x00006fb0


	//   ....[142]....
        /*06a0*/ 	.word	0x00006fd0


	//   ....[143]....
        /*06a4*/ 	.word	0x00006ff0


	//   ....[144]....
        /*06a8*/ 	.word	0x00007000


	//   ....[145]....
        /*06ac*/ 	.word	0x00007010


	//   ....[146]....
        /*06b0*/ 	.word	0x00007020


	//   ....[147]....
        /*06b4*/ 	.word	0x00007030


	//   ....[148]....
        /*06b8*/ 	.word	0x00007040


	//   ....[149]....
        /*06bc*/ 	.word	0x00007050


	//   ....[150]....
        /*06c0*/ 	.word	0x00009170


	//   ....[151]....
        /*06c4*/ 	.word	0x000091a0


	//   ....[152]....
        /*06c8*/ 	.word	0x000091b0


	//   ....[153]....
        /*06cc*/ 	.word	0x000091c0


	//   ....[154]....
        /*06d0*/ 	.word	0x000091d0


	//   ....[155]....
        /*06d4*/ 	.word	0x000091e0


	//   ....[156]....
        /*06d8*/ 	.word	0x000091f0


	//   ....[157]....
        /*06dc*/ 	.word	0x00009210


	//   ....[158]....
        /*06e0*/ 	.word	0x00009230


	//   ....[159]....
        /*06e4*/ 	.word	0x00009240


	//   ....[160]....
        /*06e8*/ 	.word	0x00009260


	//   ....[161]....
        /*06ec*/ 	.word	0x00009270


	//   ....[162]....
        /*06f0*/ 	.word	0x00009280


	//   ....[163]....
        /*06f4*/ 	.word	0x000092a0


	//   ....[164]....
        /*06f8*/ 	.word	0x000092b0


	//   ....[165]....
        /*06fc*/ 	.word	0x000092d0


	//   ....[166]....
        /*0700*/ 	.word	0x000092f0


	//   ....[167]....
        /*0704*/ 	.word	0x00009300


	//   ....[168]....
        /*0708*/ 	.word	0x00009340


	//   ....[169]....
        /*070c*/ 	.word	0x00009360


	//   ....[170]....
        /*0710*/ 	.word	0x00009380


	//   ....[171]....
        /*0714*/ 	.word	0x00009390


	//   ....[172]....
        /*0718*/ 	.word	0x000093b0


	//   ....[173]....
        /*071c*/ 	.word	0x000093c0


	//   ....[174]....
        /*0720*/ 	.word	0x000093f0


	//   ....[175]....
        /*0724*/ 	.word	0x00009410


	//   ....[176]....
        /*0728*/ 	.word	0x00009420


	//   ....[177]....
        /*072c*/ 	.word	0x00009450


	//   ....[178]....
        /*0730*/ 	.word	0x00009460


	//   ....[179]....
        /*0734*/ 	.word	0x00009480


	//   ....[180]....
        /*0738*/ 	.word	0x000094a0


	//   ....[181]....
        /*073c*/ 	.word	0x000094b0


	//   ....[182]....
        /*0740*/ 	.word	0x000094e0


	//   ....[183]....
        /*0744*/ 	.word	0x00009510


	//   ....[184]....
        /*0748*/ 	.word	0x00009530


	//   ....[185]....
        /*074c*/ 	.word	0x00009540


	//   ....[186]....
        /*0750*/ 	.word	0x00009560


	//   ....[187]....
        /*0754*/ 	.word	0x00009570


	//   ....[188]....
        /*0758*/ 	.word	0x000095c0


	//   ....[189]....
        /*075c*/ 	.word	0x000095d0


	//   ....[190]....
        /*0760*/ 	.word	0x00009600


	//   ....[191]....
        /*0764*/ 	.word	0x00009610


	//   ....[192]....
        /*0768*/ 	.word	0x00009630


	//   ....[193]....
        /*076c*/ 	.word	0x00009650


	//   ....[194]....
        /*0770*/ 	.word	0x00009670


	//   ....[195]....
        /*0774*/ 	.word	0x00009680


	//   ....[196]....
        /*0778*/ 	.word	0x00009690


	//   ....[197]....
        /*077c*/ 	.word	0x000096a0


	//   ....[198]....
        /*0780*/ 	.word	0x000096b0


	//   ....[199]....
        /*0784*/ 	.word	0x000096c0


	//   ....[200]....
        /*0788*/ 	.word	0x0000b7e0


	//   ....[201]....
        /*078c*/ 	.word	0x0000b810


	//   ....[202]....
        /*0790*/ 	.word	0x0000b820


	//   ....[203]....
        /*0794*/ 	.word	0x0000b830


	//   ....[204]....
        /*0798*/ 	.word	0x0000b840


	//   ....[205]....
        /*079c*/ 	.word	0x0000b850


	//   ....[206]....
        /*07a0*/ 	.word	0x0000b860


	//   ....[207]....
        /*07a4*/ 	.word	0x0000b870


	//   ....[208]....
        /*07a8*/ 	.word	0x0000b8a0


	//   ....[209]....
        /*07ac*/ 	.word	0x0000b8b0


	//   ....[210]....
        /*07b0*/ 	.word	0x0000b8c0


	//   ....[211]....
        /*07b4*/ 	.word	0x0000b8e0


	//   ....[212]....
        /*07b8*/ 	.word	0x0000b8f0


	//   ....[213]....
        /*07bc*/ 	.word	0x0000b910


	//   ....[214]....
        /*07c0*/ 	.word	0x0000b930


	//   ....[215]....
        /*07c4*/ 	.word	0x0000b940


	//   ....[216]....
        /*07c8*/ 	.word	0x0000b970


	//   ....[217]....
        /*07cc*/ 	.word	0x0000b990


	//   ....[218]....
        /*07d0*/ 	.word	0x0000b9b0


	//   ....[219]....
        /*07d4*/ 	.word	0x0000b9d0


	//   ....[220]....
        /*07d8*/ 	.word	0x0000b9e0


	//   ....[221]....
        /*07dc*/ 	.word	0x0000ba00


	//   ....[222]....
        /*07e0*/ 	.word	0x0000ba20


	//   ....[223]....
        /*07e4*/ 	.word	0x0000ba30


	//   ....[224]....
        /*07e8*/ 	.word	0x0000ba50


	//   ....[225]....
        /*07ec*/ 	.word	0x0000ba60


	//   ....[226]....
        /*07f0*/ 	.word	0x0000ba80


	//   ....[227]....
        /*07f4*/ 	.word	0x0000baa0


	//   ....[228]....
        /*07f8*/ 	.word	0x0000bab0


	//   ....[229]....
        /*07fc*/ 	.word	0x0000bae0


	//   ....[230]....
        /*0800*/ 	.word	0x0000bb00


	//   ....[231]....
        /*0804*/ 	.word	0x0000bb20


	//   ....[232]....
        /*0808*/ 	.word	0x0000bb40


	//   ....[233]....
        /*080c*/ 	.word	0x0000bb50


	//   ....[234]....
        /*0810*/ 	.word	0x0000bb90


	//   ....[235]....
        /*0814*/ 	.word	0x0000bbb0


	//   ....[236]....
        /*0818*/ 	.word	0x0000bbd0


	//   ....[237]....
        /*081c*/ 	.word	0x0000bbf0


	//   ....[238]....
        /*0820*/ 	.word	0x0000bc00


	//   ....[239]....
        /*0824*/ 	.word	0x0000bc20


	//   ....[240]....
        /*0828*/ 	.word	0x0000bc30


	//   ....[241]....
        /*082c*/ 	.word	0x0000bc50


	//   ....[242]....
        /*0830*/ 	.word	0x0000bc80


	//   ....[243]....
        /*0834*/ 	.word	0x0000bcb0


	//   ....[244]....
        /*0838*/ 	.word	0x0000bcc0


	//   ....[245]....
        /*083c*/ 	.word	0x0000bcd0


	//   ....[246]....
        /*0840*/ 	.word	0x0000bce0


	//   ....[247]....
        /*0844*/ 	.word	0x0000bcf0


	//   ....[248]....
        /*0848*/ 	.word	0x0000bd00


	//   ....[249]....
        /*084c*/ 	.word	0x0000bd10


	//----- nvinfo : EIATTR_VRC_CTA_INIT_COUNT
	.align		4
.L_802:
        /*0850*/ 	.byte	0x02, 0x4a
	.zero		1
	.zero		1


	//----- nvinfo : EIATTR_EXIT_INSTR_OFFSETS
	.align		4
        /*0854*/ 	.byte	0x04, 0x1c
        /*0856*/ 	.short	(.L_804 - .L_803)


	//   ....[0]....
.L_803:
        /*0858*/ 	.word	0x0000de70


	//   ....[1]....
        /*085c*/ 	.word	0x0000eff0


	//   ....[2]....
        /*0860*/ 	.word	0x0000f080


	//----- nvinfo : EIATTR_MAX_THREADS
	.align		4
.L_804:
        /*0864*/ 	.byte	0x04, 0x05
        /*0866*/ 	.short	(.L_806 - .L_805)
.L_805:
        /*0868*/ 	.word	0x00000020
        /*086c*/ 	.word	0x00000001
        /*0870*/ 	.word	0x00000001


	//----- nvinfo : EIATTR_CRS_STACK_SIZE
	.align		4
.L_806:
        /*0874*/ 	.byte	0x04, 0x1e
        /*0876*/ 	.short	(.L_808 - .L_807)
.L_807:
        /*0878*/ 	.word	0x00000000


	//----- nvinfo : EIATTR_CBANK_PARAM_SIZE
	.align		4
.L_808:
        /*087c*/ 	.byte	0x03, 0x19
        /*087e*/ 	.short	0x0028


	//----- nvinfo : EIATTR_PARAM_CBANK
	.align		4
        /*0880*/ 	.byte	0x04, 0x0a
        /*0882*/ 	.short	(.L_810 - .L_809)
	.align		4
.L_809:
        /*0884*/ 	.word	index@(.nv.constant0._ZN17fastertransformer38beam_online_softmax_topk_stage2_kernelI6__halfLi32ELi32EEEvPKfS3_PiPT_ii)
        /*0888*/ 	.short	0x0380
        /*088a*/ 	.short	0x0028


	//----- nvinfo : EIATTR_SW_WAR
	.align		4
.L_810:
        /*088c*/ 	.byte	0x04, 0x36
        /*088e*/ 	.short	(.L_812 - .L_811)
.L_811:
        /*0890*/ 	.word	0x00000008
.L_812:


//--------------------- .nv.info._ZN17fastertransformer38beam_online_softmax_topk_stage1_kernelI6__halfLi1ELi32ELi64EEEvPKT_S4_PKbPfiiPKi --------------------------
	.section	.nv.info._ZN17fastertransformer38beam_online_softmax_topk_stage1_kernelI6__halfLi1ELi32ELi64EEEvPKT_S4_PKbPfiiPKi,"",@"SHT_CUDA_INFO"
	.sectionflags	@""
	.align	4


	//----- nvinfo : EIATTR_CUDA_API_VERSION
	.align		4
        /*0000*/ 	.byte	0x04, 0x37
        /*0002*/ 	.short	(.L_814 - .L_813)
.L_813:
        /*0004*/ 	.word	0x00000082


	//----- nvinfo : EIATTR_KPARAM_INFO
	.align		4
.L_814:
        /*0008*/ 	.byte	0x04, 0x17
        /*000a*/ 	.short	(.L_816 - .L_815)
.L_815:
        /*000c*/ 	.word	0x00000000
        /*0010*/ 	.short	0x0006
        /*0012*/ 	.short	0x0028
        /*0014*/ 	.byte	0x00, 0xf5, 0x21, 0x00


	//----- nvinfo : EIATTR_KPARAM_INFO
	.align		4
.L_816:
        /*0018*/ 	.byte	0x04, 0x17
        /*001a*/ 	.short	(.L_818 - .L_817)
.L_817:
        /*001c*/ 	.word	0x00000000
        /*0020*/ 	.short	0x0005
        /*0022*/ 	.short	0x0024
        /*0024*/ 	.byte	0x00, 0xf0, 0x11, 0x00


	//----- nvinfo : EIATTR_KPARAM_INFO
	.align		4
.L_818:
        /*0028*/ 	.byte	0x04, 0x17
        /*002a*/ 	.short	(.L_820 - .L_819)
.L_819:
        /*002c*/ 	.word	0x00000000
        /*0030*/ 	.short	0x0004
        /*0032*/ 	.short	0x0020
        /*0034*/ 	.byte	0x00, 0xf0, 0x11, 0x00


	//----- nvinfo : EIATTR_KPARAM_INFO
	.align		4
.L_820:
        /*0038*/ 	.byte	0x04, 0x17
        /*003a*/ 	.short	(.L_822 - .L_821)
.L_821:
        /*003c*/ 	.word	0x00000000
        /*0040*/ 	.short	0x0003
        /*0042*/ 	.short	0x0018
        /*0044*/ 	.byte	0x00, 0xf5, 0x21, 0x00


	//----- nvinfo : EIATTR_KPARAM_INFO
	.align		4
.L_822:
        /*0048*/ 	.byte	0x04, 0x17
        /*004a*/ 	.short	(.L_824 - .L_823)
.L_823:
        /*004c*/ 	.word	0x00000000
        /*0050*/ 	.short	0x0002
        /*0052*/ 	.short	0x0010
        /*0054*/ 	.byte	0x00, 0xf5, 0x21, 0x00


	//----- nvinfo : EIATTR_KPARAM_INFO
	.align		4
.L_824:
        /*0058*/ 	.byte	0x04, 0x17
        /*005a*/ 	.short	(.L_826 - .L_825)
.L_825:
        /*005c*/ 	.word	0x00000000
        /*0060*/ 	.short	0x0001
        /*0062*/ 	.short	0x0008
        /*0064*/ 	.byte	0x00, 0xf5, 0x21, 0x00


	//----- nvinfo : EIATTR_KPARAM_INFO
	.align		4
.L_826:
        /*0068*/ 	.byte	0x04, 0x17
        /*006a*/ 	.short	(.L_828 - .L_827)
.L_827:
        /*006c*/ 	.word	0x00000000
        /*0070*/ 	.short	0x0000
        /*0072*/ 	.short	0x0000
        /*0074*/ 	.byte	0x00, 0xf5, 0x21, 0x00


	//----- nvinfo : EIATTR_SPARSE_MMA_MASK
	.align		4
.L_828:
        /*0078*/ 	.byte	0x03, 0x50
        /*007a*/ 	.short	0x0000


	//----- nvinfo : EIATTR_MAXREG_COUNT
	.align		4
        /*007c*/ 	.byte	0x03, 0x1b
        /*007e*/ 	.short	0x00ff


	//----- nvinfo : EIATTR_NUM_BARRIERS
	.align		4
        /*0080*/ 	.byte	0x02, 0x4c
        /*0082*/ 	.byte	0x01
	.zero		1


	//----- nvinfo : EIATTR_MERCURY_ISA_VERSION
	.align		4
        /*0084*/ 	.byte	0x03, 0x5f
        /*0086*/ 	.short	0x0101


	//----- nvinfo : EIATTR_COOP_GROUP_MASK_REGIDS
	.align		4
        /*0088*/ 	.byte	0x04, 0x29
        /*008a*/ 	.short	(.L_830 - .L_829)


	//   ....[0]....
.L_829:
        /*008c*/ 	.word	0xffffffff


	//   ....[1]....
        /*0090*/ 	.word	0xffffffff


	//   ....[2]....
        /*0094*/ 	.word	0xffffffff


	//   ....[3]....
        /*0098*/ 	.word	0xffffffff


	//   ....[4]....
        /*009c*/ 	.word	0xffffffff


	//   ....[5]....
        /*00a0*/ 	.word	0xffffffff


	//   ....[6]....
        /*00a4*/ 	.word	0xffffffff


	//   ....[7]....
        /*00a8*/ 	.word	0xffffffff


	//   ....[8]....
        /*00ac*/ 	.word	0xffffffff


	//   ....[9]....
        /*00b0*/ 	.word	0xffffffff


	//   ....[10]....
        /*00b4*/ 	.word	0xffffffff


	//   ....[11]....
        /*00b8*/ 	.word	0xffffffff


	//   ....[12]....
        /*00bc*/ 	.word	0xffffffff


	//   ....[13]....
        /*00c0*/ 	.word	0xffffffff


	//   ....[14]....
        /*00c4*/ 	.word	0xffffffff


	//   ....[15]....
        /*00c8*/ 	.word	0xffffffff


	//   ....[16]....
        /*00cc*/ 	.word	0xffffffff


	//   ....[17]....
        /*00d0*/ 	.word	0xffffffff


	//   ....[18]....
        /*00d4*/ 	.word	0xffffffff


	//   ....[19]....
        /*00d8*/ 	.word	0xffffffff


	//   ....[20]....
        /*00dc*/ 	.word	0xffffffff


	//   ....[21]....
        /*00e0*/ 	.word	0xffffffff


	//   ....[22]....
        /*00e4*/ 	.word	0xffffffff


	//   ....[23]....
        /*00e8*/ 	.word	0xffffffff


	//   ....[24]....
        /*00ec*/ 	.word	0xffffffff


	//   ....[25]....
        /*00f0*/ 	.word	0xffffffff


	//   ....[26]....
        /*00f4*/ 	.word	0xffffffff


	//   ....[27]....
        /*00f8*/ 	.word	0xffffffff


	//   ....[28]....
        /*00fc*/ 	.word	0xffffffff


	//   ....[29]....
        /*0100*/ 	.word	0xffffffff


	//   ....[30]....
        /*0104*/ 	.word	0xffffffff


	//   ....[31]....
        /*0108*/ 	.word	0xffffffff


	//   ....[32]....
        /*010c*/ 	.word	0xffffffff


	//   ....[33]....
        /*0110*/ 	.word	0xffffffff


	//   ....[34]....
        /*0114*/ 	.word	0xffffffff


	//   ....[35]....
        /*0118*/ 	.word	0xffffffff


	//   ....[36]....
        /*011c*/ 	.word	0xffffffff


	//   ....[37]....
        /*0120*/ 	.word	0xffffffff


	//   ....[38]....
        /*0124*/ 	.word	0xffffffff


	//   ....[39]....
        /*0128*/ 	.word	0xffffffff


	//   ....[40]....
        /*012c*/ 	.word	0xffffffff


	//   ....[41]....
        /*0130*/ 	.word	0xffffffff


	//   ....[42]....
        /*0134*/ 	.word	0xffffffff


	//   ....[43]....
        /*0138*/ 	.word	0xffffffff


	//   ....[44]....
        /*013c*/ 	.word	0xffffffff


	//   ....[45]....
        /*0140*/ 	.word	0xffffffff


	//   ....[46]....
        /*0144*/ 	.word	0xffffffff


	//   ....[47]....
        /*0148*/ 	.word	0xffffffff


	//   ....[48]....
        /*014c*/ 	.word	0xffffffff


	//   ....[49]....
        /*0150*/ 	.word	0xffffffff


	//   ....[50]....
        /*0154*/ 	.word	0xffffffff


	//   ....[51]....
        /*0158*/ 	.word	0xffffffff


	//   ....[52]....
        /*015c*/ 	.word	0xffffffff


	//   ....[53]....
        /*0160*/ 	.word	0xffffffff


	//   ....[54]....
        /*0164*/ 	.word	0xffffffff


	//   ....[55]....
        /*0168*/ 	.word	0xffffffff


	//   ....[56]....
        /*016c*/ 	.word	0xffffffff


	//   ....[57]....
        /*0170*/ 	.word	0xffffffff


	//   ....[58]....
        /*0174*/ 	.word	0xffffffff


	//   ....[59]....
        /*0178*/ 	.word	0xffffffff


	//   ....[60]....
        /*017c*/ 	.word	0xffffffff


	//   ....[61]....
        /*0180*/ 	.word	0xffffffff


	//   ....[62]....
        /*0184*/ 	.word	0xffffffff


	//   ....[63]....
        /*0188*/ 	.word	0xffffffff


	//   ....[64]....
        /*018c*/ 	.word	0xffffffff


	//   ....[65]....
        /*0190*/ 	.word	0xffffffff


	//   ....[66]....
        /*0194*/ 	.word	0xffffffff


	//   ....[67]....
        /*0198*/ 	.word	0xffffffff


	//   ....[68]....
        /*019c*/ 	.word	0xffffffff


	//   ....[69]....
        /*01a0*/ 	.word	0xffffffff


	//   ....[70]....
        /*01a4*/ 	.word	0xffffffff


	//   ....[71]....
        /*01a8*/ 	.word	0xffffffff


	//   ....[72]....
        /*01ac*/ 	.word	0xffffffff


	//   ....[73]....
        /*01b0*/ 	.word	0xffffffff


	//   ....[74]....
        /*01b4*/ 	.word	0xffffffff


	//   ....[75]....
        /*01b8*/ 	.word	0xffffffff


	//   ....[76]....
        /*01bc*/ 	.word	0xffffffff


	//   ....[77]....
        /*01c0*/ 	.word	0xffffffff


	//   ....[78]....
        /*01c4*/ 	.word	0xffffffff


	//   ....[79]....
        /*01c8*/ 	.word	0xffffffff


	//   ....[80]....
        /*01cc*/ 	.word	0xffffffff


	//   ....[81]....
        /*01d0*/ 	.word	0xffffffff


	//   ....[82]....
        /*01d4*/ 	.word	0xffffffff


	//   ....[83]....
        /*01d8*/ 	.word	0xffffffff


	//   ....[84]....
        /*01dc*/ 	.word	0xffffffff


	//   ....[85]....
        /*01e0*/ 	.word	0xffffffff


	//   ....[86]....
        /*01e4*/ 	.word	0xffffffff


	//   ....[87]....
        /*01e8*/ 	.word	0xffffffff


	//   ....[88]....
        /*01ec*/ 	.word	0xffffffff


	//   ....[89]....
        /*01f0*/ 	.word	0xffffffff


	//   ....[90]....
        /*01f4*/ 	.word	0xffffffff


	//   ....[91]....
        /*01f8*/ 	.word	0xffffffff


	//   ....[92]....
        /*01fc*/ 	.word	0xffffffff


	//   ....[93]....
        /*0200*/ 	.word	0xffffffff


	//   ....[94]....
        /*0204*/ 	.word	0xffffffff


	//   ....[95]....
        /*0208*/ 	.word	0xffffffff


	//   ....[96]....
        /*020c*/ 	.word	0xffffffff


	//   ....[97]....
        /*0210*/ 	.word	0xffffffff


	//   ....[98]....
        /*0214*/ 	.word	0xffffffff


	//   ....[99]....
        /*0218*/ 	.word	0xffffffff


	//   ....[100]....
        /*021c*/ 	.word	0xffffffff


	//   ....[101]....
        /*0220*/ 	.word	0xffffffff


	//   ....[102]....
        /*0224*/ 	.word	0xffffffff


	//   ....[103]....
        /*0228*/ 	.word	0xffffffff


	//   ....[104]....
        /*022c*/ 	.word	0xffffffff


	//   ....[105]....
        /*0230*/ 	.word	0xffffffff


	//   ....[106]....
        /*0234*/ 	.word	0xffffffff


	//   ....[107]....
        /*0238*/ 	.word	0xffffffff


	//   ....[108]....
        /*023c*/ 	.word	0xffffffff


	//   ....[109]....
        /*0240*/ 	.word	0xffffffff


	//   ....[110]....
        /*0244*/ 	.word	0xffffffff


	//   ....[111]....
        /*0248*/ 	.word	0xffffffff


	//   ....[112]....
        /*024c*/ 	.word	0xffffffff


	//   ....[113]....
        /*0250*/ 	.word	0xffffffff


	//   ....[114]....
        /*0254*/ 	.word	0xffffffff


	//   ....[115]....
        /*0258*/ 	.word	0xffffffff


	//   ....[116]....
        /*025c*/ 	.word	0xffffffff


	//   ....[117]....
        /*0260*/ 	.word	0xffffffff


	//   ....[118]....
        /*0264*/ 	.word	0xffffffff


	//   ....[119]....
        /*0268*/ 	.word	0xffffffff


	//   ....[120]....
        /*026c*/ 	.word	0xffffffff


	//   ....[121]....
        /*0270*/ 	.word	0xffffffff


	//   ....[122]....
        /*0274*/ 	.word	0xffffffff


	//   ....[123]....
        /*0278*/ 	.word	0xffffffff


	//   ....[124]....
        /*027c*/ 	.word	0xffffffff


	//   ....[125]....
        /*0280*/ 	.word	0xffffffff


	//   ....[126]....
        /*0284*/ 	.word	0xffffffff


	//   ....[127]....
        /*0288*/ 	.word	0xffffffff


	//   ....[128]....
        /*028c*/ 	.word	0xffffffff


	//   ....[129]....
        /*0290*/ 	.word	0xffffffff


	//   ....[130]....
        /*0294*/ 	.word	0xffffffff


	//   ....[131]....
        /*0298*/ 	.word	0xffffffff


	//   ....[132]....
        /*029c*/ 	.word	0xffffffff


	//   ....[133]....
        /*02a0*/ 	.word	0xffffffff


	//   ....[134]....
        /*02a4*/ 	.word	0xffffffff


	//   ....[135]....
        /*02a8*/ 	.word	0xffffffff


	//   ....[136]....
        /*02ac*/ 	.word	0xffffffff


	//   ....[137]....
        /*02b0*/ 	.word	0xffffffff


	//   ....[138]....
        /*02b4*/ 	.word	0xffffffff


	//   ....[139]....
        /*02b8*/ 	.word	0xffffffff


	//   ....[140]....
        /*02bc*/ 	.word	0xffffffff


	//   ....[141]....
        /*02c0*/ 	.word	0xffffffff


	//   ....[142]....
        /*02c4*/ 	.word	0xffffffff


	//   ....[143]....
        /*02c8*/ 	.word	0xffffffff


	//   ....[144]....
        /*02cc*/ 	.word	0xffffffff


	//   ....[145]....
        /*02d0*/ 	.word	0xffffffff


	//   ....[146]....
        /*02d4*/ 	.word	0xffffffff


	//   ....[147]....
        /*02d8*/ 	.word	0xffffffff


	//   ....[148]....
        /*02dc*/ 	.word	0xffffffff


	//   ....[149]....
        /*02e0*/ 	.word	0xffffffff


	//   ....[150]....
        /*02e4*/ 	.word	0xffffffff


	//   ....[151]....
        /*02e8*/ 	.word	0xffffffff


	//   ....[152]....
        /*02ec*/ 	.word	0xffffffff


	//   ....[153]....
        /*02f0*/ 	.word	0xffffffff


	//   ....[154]....
        /*02f4*/ 	.word	0xffffffff


	//   ....[155]....
        /*02f8*/ 	.word	0xffffffff


	//   ....[156]....
        /*02fc*/ 	.word	0xffffffff


	//   ....[157]....
        /*0300*/ 	.word	0xffffffff


	//   ....[158]....
        /*0304*/ 	.word	0xffffffff


	//   ....[159]....
        /*0308*/ 	.word	0xffffffff


	//   ....[160]....
        /*030c*/ 	.word	0xffffffff


	//   ....[161]....
        /*0310*/ 	.word	0xffffffff


	//   ....[162]....
        /*0314*/ 	.word	0xffffffff


	//   ....[163]....
        /*0318*/ 	.word	0xffffffff


	//   ....[164]....
        /*031c*/ 	.word	0xffffffff


	//   ....[165]....
        /*0320*/ 	.word	0xffffffff


	//   ....[166]....
        /*0324*/ 	.word	0xffffffff


	//   ....[167]....
        /*0328*/ 	.word	0xffffffff


	//   ....[168]....
        /*032c*/ 	.word	0xffffffff


	//   ....[169]....
        /*0330*/ 	.word	0xffffffff


	//   ....[170]....
        /*0334*/ 	.word	0xffffffff


	//   ....[171]....
        /*0338*/ 	.word	0xffffffff


	//   ....[172]....
        /*033c*/ 	.word	0xffffffff


	//   ....[173]....
        /*0340*/ 	.word	0xffffffff


	//   ....[174]....
        /*0344*/ 	.word	0xffffffff


	//   ....[175]....
        /*0348*/ 	.word	0xffffffff


	//   ....[176]....
        /*034c*/ 	.word	0xffffffff


	//   ....[177]....
        /*0350*/ 	.word	0xffffffff


	//   ....[178]....
        /*0354*/ 	.word	0xffffffff


	//   ....[179]....
        /*0358*/ 	.word	0xffffffff


	//   ....[180]....
        /*035c*/ 	.word	0xffffffff


	//   ....[181]....
        /*0360*/ 	.word	0xffffffff


	//   ....[182]....
        /*0364*/ 	.word	0xffffffff


	//   ....[183]....
        /*0368*/ 	.word	0xffffffff


	//   ....[184]....
        /*036c*/ 	.word	0xffffffff


	//   ....[185]....
        /*0370*/ 	.word	0xffffffff


	//   ....[186]....
        /*0374*/ 	.word	0xffffffff


	//   ....[187]....
        /*0378*/ 	.word	0xffffffff


	//   ....[188]....
        /*037c*/ 	.word	0xffffffff


	//   ....[189]....
        /*0380*/ 	.word	0xffffffff


	//   ....[190]....
        /*0384*/ 	.word	0xffffffff


	//   ....[191]....
        /*0388*/ 	.word	0xffffffff


	//   ....[192]....
        /*038c*/ 	.word	0xffffffff


	//   ....[193]....
        /*0390*/ 	.word	0xffffffff


	//   ....[194]....
        /*0394*/ 	.word	0xffffffff


	//   ....[195]....
        /*0398*/ 	.word	0xffffffff


	//   ....[196]....
        /*039c*/ 	.word	0xffffffff


	//   ....[197]....
        /*03a0*/ 	.word	0xffffffff


	//   ....[198]....
        /*03a4*/ 	.word	0xffffffff


	//   ....[199]....
        /*03a8*/ 	.word	0xffffffff


	//   ....[200]....
        /*03ac*/ 	.word	0xffffffff


	//   ....[201]....
        /*03b0*/ 	.word	0xffffffff


	//   ....[202]....
        /*03b4*/ 	.word	0xffffffff


	//   ....[203]....
        /*03b8*/ 	.word	0xffffffff


	//   ....[204]....
        /*03bc*/ 	.word	0xffffffff


	//   ....[205]....
        /*03c0*/ 	.word	0xffffffff


	//   ....[206]....
        /*03c4*/ 	.word	0xffffffff


	//   ....[207]....
        /*03c8*/ 	.word	0xffffffff


	//   ....[208]....
        /*03cc*/ 	.word	0xffffffff


	//   ....[209]....
        /*03d0*/ 	.word	0xffffffff


	//   ....[210]....
        /*03d4*/ 	.word	0xffffffff


	//   ....[211]....
        /*03d8*/ 	.word	0xffffffff


	//   ....[212]....
        /*03dc*/ 	.word	0xffffffff


	//   ....[213]....
        /*03e0*/ 	.word	0xffffffff


	//   ....[214]....
        /*03e4*/ 	.word	0xffffffff


	//   ....[215]....
        /*03e8*/ 	.word	0xffffffff


	//   ....[216]....
        /*03ec*/ 	.word	0xffffffff


	//   ....[217]....
        /*03f0*/ 	.word	0xffffffff


	//   ....[218]....
        /*03f4*/ 	.word	0xffffffff


	//   ....[219]....
        /*03f8*/ 	.word	0xffffffff


	//   ....[220]....
        /*03fc*/ 	.word	0xffffffff


	//   ....[221]....
        /*0400*/ 	.word	0xffffffff


	//   ....[222]....
        /*0404*/ 	.word	0xffffffff


	//   ....[223]....
        /*0408*/ 	.word	0xffffffff


	//   ....[224]....
        /*040c*/ 	.word	0xffffffff


	//   ....[225]....
        /*0410*/ 	.word	0xffffffff


	//   ....[226]....
        /*0414*/ 	.word	0xffffffff


	//   ....[227]....
        /*0418*/ 	.word	0xffffffff


	//   ....[228]....
        /*041c*/ 	.word	0xffffffff


	//   ....[229]....
        /*0420*/ 	.word	0xffffffff


	//   ....[230]....
        /*0424*/ 	.word	0xffffffff


	//   ....[231]....
        /*0428*/ 	.word	0xffffffff


	//   ....[232]....
        /*042c*/ 	.word	0xffffffff


	//   ....[233]....
        /*0430*/ 	.word	0xffffffff


	//   ....[234]....
        /*0434*/ 	.word	0xffffffff


	//   ....[235]....
        /*0438*/ 	.word	0xffffffff


	//   ....[236]....
        /*043c*/ 	.word	0xffffffff


	//   ....[237]....
        /*0440*/ 	.word	0xffffffff


	//   ....[238]....
        /*0444*/ 	.word	0xffffffff


	//   ....[239]....
        /*0448*/ 	.word	0xffffffff


	//   ....[240]....
        /*044c*/ 	.word	0xffffffff


	//   ....[241]....
        /*0450*/ 	.word	0xffffffff


	//   ....[242]....
        /*0454*/ 	.word	0xffffffff


	//   ....[243]....
        /*0458*/ 	.word	0xffffffff


	//   ....[244]....
        /*045c*/ 	.word	0xffffffff


	//   ....[245]....
        /*0460*/ 	.word	0xffffffff


	//   ....[246]....
        /*0464*/ 	.word	0xffffffff


	//   ....[247]....
        /*0468*/ 	.word	0xffffffff


	//   ....[248]....
        /*046c*/ 	.word	0xffffffff


	//   ....[249]....
        /*0470*/ 	.word	0xffffffff


	//----- nvinfo : EIATTR_COOP_GROUP_INSTR_OFFSETS
	.align		4
.L_830:
        /*0474*/ 	.byte	0x04, 0x28
        /*0476*/ 	.short	(.L_832 - .L_831)


	//   ....[0]....
.L_831:
        /*0478*/ 	.word	0x000054a0


	//   ....[1]....
        /*047c*/ 	.word	0x000054d0


	//   ....[2]....
        /*0480*/ 	.word	0x000054e0


	//   ....[3]....
        /*0484*/ 	.word	0x000054f0


	//   ....[4]....
        /*0488*/ 	.word	0x00005500


	//   ....[5]....
        /*048c*/ 	.word	0x00005510


	//   ....[6]....
        /*0490*/ 	.word	0x00005520


	//   ....[7]....
        /*0494*/ 	.word	0x00005530


	//   ....[8]....
        /*0498*/ 	.word	0x00005540


	//   ....[9]....
        /*049c*/ 	.word	0x00005550


	//   ....[10]....
        /*04a0*/ 	.word	0x00005560


	//   ....[11]....
        /*04a4*/ 	.word	0x00005570


	//   ....[12]....
        /*04a8*/ 	.word	0x000055a0


	//   ....[13]....
        /*04ac*/ 	.word	0x000055c0


	//   ....[14]....
        /*04b0*/ 	.word	0x00005600


	//   ....[15]....
        /*04b4*/ 	.word	0x00005610


	//   ....[16]....
        /*04b8*/ 	.word	0x00005620


	//   ....[17]....
        /*04bc*/ 	.word	0x00005630


	//   ....[18]....
        /*04c0*/ 	.word	0x00005650


	//   ....[19]....
        /*04c4*/ 	.word	0x00005660


	//   ....[20]....
        /*04c8*/ 	.word	0x00005670


	//   ....[21]....
        /*04cc*/ 	.word	0x000056a0


	//   ....[22]....
        /*04d0*/ 	.word	0x000056c0


	//   ....[23]....
        /*04d4*/ 	.word	0x000056d0


	//   ....[24]....
        /*04d8*/ 	.word	0x000056e0


	//   ....[25]....
        /*04dc*/ 	.word	0x000056f0


	//   ....[26]....
        /*04e0*/ 	.word	0x00005710


	//   ....[27]....
        /*04e4*/ 	.word	0x00005720


	//   ....[28]....
        /*04e8*/ 	.word	0x00005740


	//   ....[29]....
        /*04ec*/ 	.word	0x00005750


	//   ....[30]....
        /*04f0*/ 	.word	0x00005780


	//   ....[31]....
        /*04f4*/ 	.word	0x00005790


	//   ....[32]....
        /*04f8*/ 	.word	0x000057d0


	//   ....[33]....
        /*04fc*/ 	.word	0x000057f0


	//   ....[34]....
        /*0500*/ 	.word	0x00005820


	//   ....[35]....
        /*0504*/ 	.word	0x00005840


	//   ....[36]....
        /*0508*/ 	.word	0x00005870


	//   ....[37]....
        /*050c*/ 	.word	0x00005890


	//   ....[38]....
        /*0510*/ 	.word	0x000058b0


	//   ....[39]....
        /*0514*/ 	.word	0x000058c0


	//   ....[40]....
        /*0518*/ 	.word	0x000058d0


	//   ....[41]....
        /*051c*/ 	.word	0x000058e0


	//   ....[42]....
        /*0520*/ 	.word	0x000058f0


	//   ....[43]....
        /*0524*/ 	.word	0x00005910


	//   ....[44]....
        /*0528*/ 	.word	0x00005920


	//   ....[45]....
        /*052c*/ 	.word	0x00005930


	//   ....[46]....
        /*0530*/ 	.word	0x00005940


	//   ....[47]....
        /*0534*/ 	.word	0x00005950


	//   ....[48]....
        /*0538*/ 	.word	0x00005960


	//   ....[49]....
        /*053c*/ 	.word	0x00005970


	//   ....[50]....
        /*0540*/ 	.word	0x00007b90


	//   ....[51]....
        /*0544*/ 	.word	0x00007bd0


	//   ....[52]....
        /*0548*/ 	.word	0x00007be0


	//   ....[53]....
        /*054c*/ 	.word	0x00007bf0


	//   ....[54]....
        /*0550*/ 	.word	0x00007c00


	//   ....[55]....
        /*0554*/ 	.word	0x00007c10


	//   ....[56]....
        /*0558*/ 	.word	0x00007c20


	//   ....[57]....
        /*055c*/ 	.word	0x00007c30


	//   ....[58]....
        /*0560*/ 	.word	0x00007c40


	//   ....[59]....
        /*0564*/ 	.word	0x00007c50


	//   ....[60]....
        /*0568*/ 	.word	0x00007c60


	//   ....[61]....
        /*056c*/ 	.word	0x00007c70


	//   ....[62]....
        /*0570*/ 	.word	0x00007cc0


	//   ....[63]....
        /*0574*/ 	.word	0x00007cf0


	//   ....[64]....
        /*0578*/ 	.word	0x00007d00


	//   ....[65]....
        /*057c*/ 	.word	0x00007d10


	//   ....[66]....
        /*0580*/ 	.word	0x00007d20


	//   ....[67]....
        /*0584*/ 	.word	0x00007d30


	//   ....[68]....
        /*0588*/ 	.word	0x00007d40


	//   ....[69]....
        /*058c*/ 	.word	0x00007d50


	//   ....[70]....
        /*0590*/ 	.word	0x00007d70


	//   ....[71]....
        /*0594*/ 	.word	0x00007d80


	//   ....[72]....
        /*0598*/ 	.word	0x00007d90


	//   ....[73]....
        /*059c*/ 	.word	0x00007da0


	//   ....[74]....
        /*05a0*/ 	.word	0x00007dc0


	//   ....[75]....
        /*05a4*/ 	.word	0x00007dd0


	//   ....[76]....
        /*05a8*/ 	.word	0x00007df0


	//   ....[77]....
        /*05ac*/ 	.word	0x00007e00


	//   ....[78]....
        /*05b0*/ 	.word	0x00007e30


	//   ....[79]....
        /*05b4*/ 	.word	0x00007e40


	//   ....[80]....
        /*05b8*/ 	.word	0x00007e80


	//   ....[81]....
        /*05bc*/ 	.word	0x00007ea0


	//   ....[82]....
        /*05c0*/ 	.word	0x00007ed0


	//   ....[83]....
        /*05c4*/ 	.word	0x00007ef0


	//   ....[84]....
        /*05c8*/ 	.word	0x00007f10


	//   ....[85]....
        /*05cc*/ 	.word	0x00007f20


	//   ....[86]....
        /*05d0*/ 	.word	0x00007f40


	//   ....[87]....
        /*05d4*/ 	.word	0x00007f60


	//   ....[88]....
        /*05d8*/ 	.word	0x00007f70


	//   ....[89]....
        /*05dc*/ 	.word	0x00007f80


	//   ....[90]....
        /*05e0*/ 	.word	0x00007f90


	//   ....[91]....
        /*05e4*/ 	.word	0x00007fa0


	//   ....[92]....
        /*05e8*/ 	.word	0x00007fb0


	//   ....[93]....
        /*05ec*/ 	.word	0x00007fc0


	//   ....[94]....
        /*05f0*/ 	.word	0x00007fd0


	//   ....[95]....
        /*05f4*/ 	.word	0x00007fe0


	//   ....[96]....
        /*05f8*/ 	.word	0x00007ff0


	//   ....[97]....
        /*05fc*/ 	.word	0x00008000


	//   ....[98]....
        /*0600*/ 	.word	0x00008010


	//   ....[99]....
        /*0604*/ 	.word	0x00008020


	//   ....[100]....
        /*0608*/ 	.word	0x0000a250


	//   ....[101]....
        /*060c*/ 	.word	0x0000a290


	//   ....[102]....
        /*0610*/ 	.word	0x0000a2a0


	//   ....[103]....
        /*0614*/ 	.word	0x0000a2b0


	//   ....[104]....
        /*0618*/ 	.word	0x0000a2c0


	//   ....[105]....
        /*061c*/ 	.word	0x0000a2d0


	//   ....[106]....
        /*0620*/ 	.word	0x0000a2e0


	//   ....[107]....
        /*0624*/ 	.word	0x0000a2f0


	//   ....[108]....
        /*0628*/ 	.word	0x0000a300


	//   ....[109]....
        /*062c*/ 	.word	0x0000a310


	//   ....[110]....
        /*0630*/ 	.word	0x0000a320


	//   ....[111]....
        /*0634*/ 	.word	0x0000a330


	//   ....[112]....
        /*0638*/ 	.word	0x0000a380


	//   ....[113]....
        /*063c*/ 	.word	0x0000a3b0


	//   ....[114]....
        /*0640*/ 	.word	0x0000a3c0


	//   ....[115]....
        /*0644*/ 	.word	0x0000a3d0


	//   ....[116]....
        /*0648*/ 	.word	0x0000a3e0


	//   ....[117]....
        /*064c*/ 	.word	0x0000a3f0


	//   ....[118]....
        /*0650*/ 	.word	0x0000a400


	//   ....[119]....
        /*0654*/ 	.word	0x0000a410


	//   ....[120]....
        /*0658*/ 	.word	0x0000a430


	//   ....[121]....
        /*065c*/ 	.word	0x0000a440


	//   ....[122]....
        /*0660*/ 	.word	0x0000a450


	//   ....[123]....
        /*0664*/ 	.word	0x0000a460


	//   ....[124]....
        /*0668*/ 	.word	0x0000a480


	//   ....[125]....
        /*066c*/ 	.word	0x0000a490


	//   ....[126]....
        /*0670*/ 	.word	0x0000a4b0


	//   ....[127]....
        /*0674*/ 	.word	0x0000a4c0


	//   ....[128]....
        /*0678*/ 	.word	0x0000a4f0


	//   ....[129]....
        /*067c*/ 	.word	0x0000a500


	//   ....[130]....
        /*0680*/ 	.word	0x0000a540


	//   ....[131]....
        /*0684*/ 	.word	0x0000a560


	//   ....[132]....
        /*0688*/ 	.word	0x0000a590


	//   ....[133]....
        /*068c*/ 	.word	0x0000a5b0


	//   ....[134]....
        /*0690*/ 	.word	0x0000a5c0


	//   ....[135]....
        /*0694*/ 	.word	0x0000a5d0


	//   ....[136]....
        /*0698*/ 	.word	0x0000a5e0


	//   ....[137]....
        /*069c*/ 	.word	0x0000a5f0


	//   ....[138]....
        /*06a0*/ 	.word	0x0000a600


	//   ....[139]....
        /*06a4*/ 	.word	0x0000a610


	//   ....[140]....
        /*06a8*/ 	.word	0x0000a620


	//   ....[141]....
        /*06ac*/ 	.word	0x0000a630


	//   ....[142]....
        /*06b0*/ 	.word	0x0000a640


	//   ....[143]....
        /*06b4*/ 	.word	0x0000a650


	//   ....[144]....
        /*06b8*/ 	.word	0x0000a660


	//   ....[145]....
        /*06bc*/ 	.word	0x0000a670


	//   ....[146]....
        /*06c0*/ 	.word	0x0000a680


	//   ....[147]....
        /*06c4*/ 	.word	0x0000a690


	//   ....[148]....
        /*06c8*/ 	.word	0x0000a6a0


	//   ....[149]....
        /*06cc*/ 	.word	0x0000a6b0


	//   ....[150]....
        /*06d0*/ 	.word	0x0000c8f0


	//   ....[151]....
        /*06d4*/ 	.word	0x0000c930


	//   ....[152]....
        /*06d8*/ 	.word	0x0000c940


	//   ....[153]....
        /*06dc*/ 	.word	0x0000c950


	//   ....[154]....
        /*06e0*/ 	.word	0x0000c960


	//   ....[155]....
        /*06e4*/ 	.word	0x0000c970


	//   ....[156]....
        /*06e8*/ 	.word	0x0000c980


	//   ....[157]....
        /*06ec*/ 	.word	0x0000c990


	//   ....[158]....
        /*06f0*/ 	.word	0x0000c9a0


	//   ....[159]....
        /*06f4*/ 	.word	0x0000c9b0


	//   ....[160]....
        /*06f8*/ 	.word	0x0000c9c0


	//   ....[161]....
        /*06fc*/ 	.word	0x0000c9d0


	//   ....[162]....
        /*0700*/ 	.word	0x0000ca20


	//   ....[163]....
        /*0704*/ 	.word	0x0000ca50


	//   ....[164]....
        /*0708*/ 	.word	0x0000ca60


	//   ....[165]....
        /*070c*/ 	.word	0x0000ca70


	//   ....[166]....
        /*0710*/ 	.word	0x0000ca80


	//   ....[167]....
        /*0714*/ 	.word	0x0000ca90


	//   ....[168]....
        /*0718*/ 	.word	0x0000caa0


	//   ....[169]....
        /*071c*/ 	.word	0x0000cab0


	//   ....[170]....
        /*0720*/ 	.word	0x0000cad0


	//   ....[171]....
        /*0724*/ 	.word	0x0000cae0


	//   ....[172]....
        /*0728*/ 	.word	0x0000caf0


	//   ....[173]....
        /*072c*/ 	.word	0x0000cb00


	//   ....[174]....
        /*0730*/ 	.word	0x0000cb20


	//   ....[175]....
        /*0734*/ 	.word	0x0000cb30


	//   ....[176]....
        /*0738*/ 	.word	0x0000cb50


	//   ....[177]....
        /*073c*/ 	.word	0x0000cb60


	//   ....[178]....
        /*0740*/ 	.word	0x0000cb90


	//   ....[179]....
        /*0744*/ 	.word	0x0000cba0


	//   ....[180]....
        /*0748*/ 	.word	0x0000cbe0


	//   ....[181]....
        /*074c*/ 	.word	0x0000cc00


	//   ....[182]....
        /*0750*/ 	.word	0x0000cc30


	//   ....[183]....
        /*0754*/ 	.word	0x0000cc50


	//   ....[184]....
        /*0758*/ 	.word	0x0000cc60


	//   ....[185]....
        /*075c*/ 	.word	0x0000cc70


	//   ....[186]....
        /*0760*/ 	.word	0x0000cc80


	//   ....[187]....
        /*0764*/ 	.word	0x0000cc90


	//   ....[188]....
        /*0768*/ 	.word	0x0000cca0


	//   ....[189]....
        /*076c*/ 	.word	0x0000ccb0


	//   ....[190]....
        /*0770*/ 	.word	0x0000ccc0


	//   ....[191]....
        /*0774*/ 	.word	0x0000ccd0


	//   ....[192]....
        /*0778*/ 	.word	0x0000cce0


	//   ....[193]....
        /*077c*/ 	.word	0x0000ccf0


	//   ....[194]....
        /*0780*/ 	.word	0x0000cd00


	//   ....[195]....
        /*0784*/ 	.word	0x0000cd10


	//   ....[196]....
        /*0788*/ 	.word	0x0000cd20


	//   ....[197]....
        /*078c*/ 	.word	0x0000cd30


	//   ....[198]....
        /*0790*/ 	.word	0x0000cd40


	//   ....[199]....
        /*0794*/ 	.word	0x0000cd50


	//   ....[200]....
        /*0798*/ 	.word	0x0000ef90


	//   ....[201]....
        /*079c*/ 	.word	0x0000efd0


	//   ....[202]....
        /*07a0*/ 	.word	0x0000efe0


	//   ....[203]....
        /*07a4*/ 	.word	0x0000eff0


	//   ....[204]....
        /*07a8*/ 	.word	0x0000f000


	//   ....[205]....
        /*07ac*/ 	.word	0x0000f010


	//   ....[206]....
        /*07b0*/ 	.word	0x0000f020


	//   ....[207]....
        /*07b4*/ 	.word	0x0000f030


	//   ....[208]....
        /*07b8*/ 	.word	0x0000f040


	//   ....[209]....
        /*07bc*/ 	.word	0x0000f050


	//   ....[210]....
        /*07c0*/ 	.word	0x0000f060


	//   ....[211]....
        /*07c4*/ 	.word	0x0000f070


	//   ....[212]....
        /*07c8*/ 	.word	0x0000f0a0


	//   ....[213]....
        /*07cc*/ 	.word	0x0000f0c0


	//   ....[214]....
        /*07d0*/ 	.word	0x0000f0f0


	//   ....[215]....
        /*07d4*/ 	.word	0x0000f100


	//   ....[216]....
        /*07d8*/ 	.word	0x0000f110


	//   ....[217]....
        /*07dc*/ 	.word	0x0000f120


	//   ....[218]....
        /*07e0*/ 	.word	0x0000f130


	//   ....[219]....
        /*07e4*/ 	.word	0x0000f140


	//   ....[220]....
        /*07e8*/ 	.word	0x0000f160


	//   ....[221]....
        /*07ec*/ 	.word	0x0000f170


	//   ....[222]....
        /*07f0*/ 	.word	0x0000f180


	//   ....[223]....
        /*07f4*/ 	.word	0x0000f190


	//   ....[224]....
        /*07f8*/ 	.word	0x0000f1b0


	//   ....[225]....
        /*07fc*/ 	.word	0x0000f1c0


	//   ....[226]....
        /*0800*/ 	.word	0x0000f1e0


	//   ....[227]....
        /*0804*/ 	.word	0x0000f1f0


	//   ....[228]....
        /*0808*/ 	.word	0x0000f220


	//   ....[229]....
        /*080c*/ 	.word	0x0000f230


	//   ....[230]....
        /*0810*/ 	.word	0x0000f280


	//   ....[231]....
        /*0814*/ 	.word	0x0000f2a0


	//   ....[232]....
        /*0818*/ 	.word	0x0000f2d0


	//   ....[233]....
        /*081c*/ 	.word	0x0000f2f0


	//   ....[234]....
        /*0820*/ 	.word	0x0000f310


	//   ....[235]....
        /*0824*/ 	.word	0x0000f320


	//   ....[236]....
        /*0828*/ 	.word	0x0000f340


	//   ....[237]....
        /*082c*/ 	.word	0x0000f360


	//   ....[238]....
        /*0830*/ 	.word	0x0000f370


	//   ....[239]....
        /*0834*/ 	.word	0x0000f380


	//   ....[240]....
        /*0838*/ 	.word	0x0000f390


	//   ....[241]....
        /*083c*/ 	.word	0x0000f3a0


	//   ....[242]....
        /*0840*/ 	.word	0x0000f3b0


	//   ....[243]....
        /*0844*/ 	.word	0x0000f3c0


	//   ....[244]....
        /*0848*/ 	.word	0x0000f3d0


	//   ....[245]....
        /*084c*/ 	.word	0x0000f3e0


	//   ....[246]....
        /*0850*/ 	.word	0x0000f3f0


	//   ....[247]....
        /*0854*/ 	.word	0x0000f400


	//   ....[248]....
        /*0858*/ 	.word	0x0000f410


	//   ....[249]....
        /*085c*/ 	.word	0x0000f420


	//----- nvinfo : EIATTR_VRC_CTA_INIT_COUNT
	.align		4
.L_832:
        /*0860*/ 	.byte	0x02, 0x4a
	.zero		1
	.zero		1


	//----- nvinfo : EIATTR_EXIT_INSTR_OFFSETS
	.align		4
        /*0864*/ 	.byte	0x04, 0x1c
        /*0866*/ 	.short	(.L_834 - .L_833)


	//   ....[0]....
.L_833:
        /*0868*/ 	.word	0x00014ba0


	//   ....[1]....
        /*086c*/ 	.word	0x00014cb0


	//----- nvinfo : EIATTR_MAX_THREADS
	.align		4
.L_834:
        /*0870*/ 	.byte	0x04, 0x05
        /*0872*/ 	.short	(.L_836 - .L_835)
.L_835:
        /*0874*/ 	.word	0x00000040
        /*0878*/ 	.word	0x00000001
        /*087c*/ 	.word	0x00000001


	//----- nvinfo : EIATTR_CRS_STACK_SIZE
	.align		4
.L_836:
        /*0880*/ 	.byte	0x04, 0x1e
        /*0882*/ 	.short	(.L_838 - .L_837)
.L_837:
        /*0884*/ 	.word	0x00000000


	//----- nvinfo : EIATTR_CBANK_PARAM_SIZE
	.align		4
.L_838:
        /*0888*/ 	.byte	0x03, 0x19
        /*088a*/ 	.short	0x0030


	//----- nvinfo : EIATTR_PARAM_CBANK
	.align		4
        /*088c*/ 	.byte	0x04, 0x0a
        /*088e*/ 	.short	(.L_840 - .L_839)
	.align		4
.L_839:
        /*0890*/ 	.word	index@(.nv.constant0._ZN17fastertransformer38beam_online_softmax_topk_stage1_kernelI6__halfLi1ELi32ELi64EEEvPKT_S4_PKbPfiiPKi)
        /*0894*/ 	.short	0x0380
        /*0896*/ 	.short	0x0030


	//----- nvinfo : EIATTR_SW_WAR
	.align		4
.L_840:
        /*0898*/ 	.byte	0x04, 0x36
        /*089a*/ 	.short	(.L_842 - .L_841)
.L_841:
        /*089c*/ 	.word	0x00000008
.L_842:


//--------------------- .nv.info._ZN17fastertransformer17batch_topk_kernelI6__halfLi16ELi32EEEvPKiPKT_PiPfS8_PKbS3_NS_14BeamHypothesesEiiifS4_ --------------------------
	.section	.nv.info._ZN17fastertransformer17batch_topk_kernelI6__halfLi16ELi32EEEvPKiPKT_PiPfS8_PKbS3_NS_14BeamHypothesesEiiifS4_,"",@"SHT_CUDA_INFO"
	.sectionflags	@""
	.align	4


	//----- nvinfo : EIATTR_CUDA_API_VERSION
	.align		4
        /*0000*/ 	.byte	0x04, 0x37
        /*0002*/ 	.short	(.L_844 - .L_843)
.L_843:
        /*0004*/ 	.word	0x00000082


	//----- nvinfo : EIATTR_KPARAM_INFO
	.align		4
.L_844:
        /*0008*/ 	.byte	0x04, 0x17
        /*000a*/ 	.short	(.L_846 - .L_845)
.L_845:
        /*000c*/ 	.word	0x00000000
        /*0010*/ 	.short	0x000c
        /*0012*/ 	.short	0x00d0
        /*0014*/ 	.byte	0x00, 0xf0, 0x09, 0x00


	//----- nvinfo : EIATTR_KPARAM_INFO
	.align		4
.L_846:
        /*0018*/ 	.byte	0x04, 0x17
        /*001a*/ 	.short	(.L_848 - .L_847)
.L_847:
        /*001c*/ 	.word	0x00000000
        /*0020*/ 	.short	0x000b
        /*0022*/ 	.short	0x00cc
        /*0024*/ 	.byte	0x00, 0xf0, 0x11, 0x00


	//----- nvinfo : EIATTR_KPARAM_INFO
	.align		4
.L_848:
        /*0028*/ 	.byte	0x04, 0x17
        /*002a*/ 	.short	(.L_850 - .L_849)
.L_849:
        /*002c*/ 	.word	0x00000000
        /*0030*/ 	.short	0x000a
        /*0032*/ 	.short	0x00c8
        /*0034*/ 	.byte	0x00, 0xf0, 0x11, 0x00


	//----- nvinfo : EIATTR_KPARAM_INFO
	.align		4
.L_850:
        /*0038*/ 	.byte	0x04, 0x17
        /*003a*/ 	.short	(.L_852 - .L_851)
.L_851:
        /*003c*/ 	.word	0x00000000
        /*0040*/ 	.short	0x0009
        /*0042*/ 	.short	0x00c4
        /*0044*/ 	.byte	0x00, 0xf0, 0x11, 0x00


	//----- nvinfo : EIATTR_KPARAM_INFO
	.align		4
.L_852:
        /*0048*/ 	.byte	0x04, 0x17
        /*004a*/ 	.short	(.L_854 - .L_853)
.L_853:
        /*004c*/ 	.word	0x00000000
        /*0050*/ 	.short	0x0008
        /*0052*/ 	.short	0x00c0
        /*0054*/ 	.byte	0x00, 0xf0, 0x11, 0x00


	//----- nvinfo : EIATTR_KPARAM_INFO
	.align		4
.L_854:
        /*0058*/ 	.byte	0x04, 0x17
        /*005a*/ 	.short	(.L_856 - .L_855)
.L_855:
        /*005c*/ 	.word	0x00000000
        /*0060*/ 	.short	0x0007
        /*0062*/ 	.short	0x0038
        /*0064*/ 	.byte	0x00, 0xf0, 0x21, 0x02


	//----- nvinfo : EIATTR_KPARAM_INFO
	.align		4
.L_856:
        /*0068*/ 	.byte	0x04, 0x17
        /*006a*/ 	.short	(.L_858 - .L_857)
.L_857:
        /*006c*/ 	.word	0x00000000
        /*0070*/ 	.short	0x0006
        /*0072*/ 	.short	0x0030
        /*0074*/ 	.byte	0x00, 0xf5, 0x21, 0x00


	//----- nvinfo : EIATTR_KPARAM_INFO
	.align		4
.L_858:
        /*0078*/ 	.byte	0x04, 0x17
        /*007a*/ 	.short	(.L_860 - .L_859)
.L_859:
        /*007c*/ 	.word	0x00000000
        /*0080*/ 	.short	0x0005
        /*0082*/ 	.short	0x0028
        /*0084*/ 	.byte	0x00, 0xf5, 0x21, 0x00


	//----- nvinfo : EIATTR_KPARAM_INFO
	.align		4
.L_860:
        /*0088*/ 	.byte	0x04, 0x17
        /*008a*/ 	.short	(.L_862 - .L_861)
.L_861:
        /*008c*/ 	.word	0x00000000
        /*0090*/ 	.short	0x0004
        /*0092*/ 	.short	0x0020
        /*0094*/ 	.byte	0x00, 0xf5, 0x21, 0x00


	//----- nvinfo : EIATTR_KPARAM_INFO
	.align		4
.L_862:
        /*0098*/ 	.byte	0x04, 0x17
        /*009a*/ 	.short	(.L_864 - .L_863)
.L_863:
        /*009c*/ 	.word	0x00000000
        /*00a0*/ 	.short	0x0003
        /*00a2*/ 	.short	0x0018
        /*00a4*/ 	.byte	0x00, 0xf5, 0x21, 0x00


	//----- nvinfo : EIATTR_KPARAM_INFO
	.align		4
.L_864:
        /*00a8*/ 	.byte	0x04, 0x17
        /*00aa*/ 	.short	(.L_866 - .L_865)
.L_865:
        /*00ac*/ 	.word	0x00000000
        /*00b0*/ 	.short	0x0002
        /*00b2*/ 	.short	0x0010
        /*00b4*/ 	.byte	0x00, 0xf5, 0x21, 0x00


	//----- nvinfo : EIATTR_KPARAM_INFO
	.align		4
.L_866:
        /*00b8*/ 	.byte	0x04, 0x17
        /*00ba*/ 	.short	(.L_868 - .L_867)
.L_867:
        /*00bc*/ 	.word	0x00000000
        /*00c0*/ 	.short	0x0001
        /*00c2*/ 	.short	0x0008
        /*00c4*/ 	.byte	0x00, 0xf5, 0x21, 0x00


	//----- nvinfo : EIATTR_KPARAM_INFO
	.align		4
.L_868:
        /*00c8*/ 	.byte	0x04, 0x17
        /*00ca*/ 	.short	(.L_870 - .L_869)
.L_869:
        /*00cc*/ 	.word	0x00000000
        /*00d0*/ 	.short	0x0000
        /*00d2*/ 	.short	0x0000
        /*00d4*/ 	.byte	0x00, 0xf5, 0x21, 0x00


	//----- nvinfo : EIATTR_SPARSE_MMA_MASK
	.align		4
.L_870:
        /*00d8*/ 	.byte	0x03, 0x50
        /*00da*/ 	.short	0x0000


	//----- nvinfo : EIATTR_MAXREG_COUNT
	.align		4
        /*00dc*/ 	.byte	0x03, 0x1b
        /*00de*/ 	.short	0x00ff


	//----- nvinfo : EIATTR_NUM_BARRIERS
	.align		4
        /*00e0*/ 	.byte	0x02, 0x4c
        /*00e2*/ 	.byte	0x01
	.zero		1


	//----- nvinfo : EIATTR_MERCURY_ISA_VERSION
	.align		4
        /*00e4*/ 	.byte	0x03, 0x5f
        /*00e6*/ 	.short	0x0101


	//----- nvinfo : EIATTR_COOP_GROUP_MASK_REGIDS
	.align		4
        /*00e8*/ 	.byte	0x04, 0x29
        /*00ea*/ 	.short	(.L_872 - .L_871)


	//   ....[0]....
.L_871:
        /*00ec*/ 	.word	0xffffffff


	//   ....[1]....
        /*00f0*/ 	.word	0xffffffff


	//   ....[2]....
        /*00f4*/ 	.word	0xffffffff


	//   ....[3]....
        /*00f8*/ 	.word	0xffffffff


	//   ....[4]....
        /*00fc*/ 	.word	0xffffffff


	//   ....[5]....
        /*0100*/ 	.word	0xffffffff


	//   ....[6]....
        /*0104*/ 	.word	0xffffffff


	//   ....[7]....
        /*0108*/ 	.word	0xffffffff


	//   ....[8]....
        /*010c*/ 	.word	0xffffffff


	//   ....[9]....
        /*0110*/ 	.word	0xffffffff


	//   ....[10]....
        /*0114*/ 	.word	0xffffffff


	//   ....[11]....
        /*0118*/ 	.word	0xffffffff


	//   ....[12]....
        /*011c*/ 	.word	0xffffffff


	//   ....[13]....
        /*0120*/ 	.word	0xffffffff


	//   ....[14]....
        /*0124*/ 	.word	0xffffffff


	//   ....[15]....
        /*0128*/ 	.word	0xffffffff


	//   ....[16]....
        /*012c*/ 	.word	0xffffffff


	//   ....[17]....
        /*0130*/ 	.word	0xffffffff


	//   ....[18]....
        /*0134*/ 	.word	0xffffffff


	//   ....[19]....
        /*0138*/ 	.word	0xffffffff


	//   ....[20]....
        /*013c*/ 	.word	0xffffffff


	//   ....[21]....
        /*0140*/ 	.word	0xffffffff


	//   ....[22]....
        /*0144*/ 	.word	0xffffffff


	//   ....[23]....
        /*0148*/ 	.word	0xffffffff


	//   ....[24]....
        /*014c*/ 	.word	0xffffffff


	//   ....[25]....
        /*0150*/ 	.word	0xffffffff


	//   ....[26]....
        /*0154*/ 	.word	0xffffffff


	//   ....[27]....
        /*0158*/ 	.word	0xffffffff


	//   ....[28]....
        /*015c*/ 	.word	0xffffffff


	//   ....[29]....
        /*0160*/ 	.word	0xffffffff


	//   ....[30]....
        /*0164*/ 	.word	0xffffffff


	//   ....[31]....
        /*0168*/ 	.word	0xffffffff


	//   ....[32]....
        /*016c*/ 	.word	0xffffffff


	//   ....[33]....
        /*0170*/ 	.word	0xffffffff


	//   ....[34]....
        /*0174*/ 	.word	0xffffffff


	//   ....[35]....
        /*0178*/ 	.word	0xffffffff


	//   ....[36]....
        /*017c*/ 	.word	0xffffffff


	//   ....[37]....
        /*0180*/ 	.word	0xffffffff


	//   ....[38]....
        /*0184*/ 	.word	0xffffffff


	//   ....[39]....
        /*0188*/ 	.word	0xffffffff


	//   ....[40]....
        /*018c*/ 	.word	0xffffffff


	//   ....[41]....
        /*0190*/ 	.word	0xffffffff


	//   ....[42]....
        /*0194*/ 	.word	0xffffffff


	//   ....[43]....
        /*0198*/ 	.word	0xffffffff


	//   ....[44]....
        /*019c*/ 	.word	0xffffffff


	//   ....[45]....
        /*01a0*/ 	.word	0xffffffff


	//   ....[46]....
        /*01a4*/ 	.word	0xffffffff


	//   ....[47]....
        /*01a8*/ 	.word	0xffffffff


	//   ....[48]....
        /*01ac*/ 	.word	0xffffffff


	//   ....[49]....
        /*01b0*/ 	.word	0xffffffff


	//   ....[50]....
        /*01b4*/ 	.word	0xffffffff


	//   ....[51]....
        /*01b8*/ 	.word	0xffffffff


	//   ....[52]....
        /*01bc*/ 	.word	0xffffffff


	//   ....[53]....
        /*01c0*/ 	.word	0xffffffff


	//   ....[54]....
        /*01c4*/ 	.word	0xffffffff


	//   ....[55]....
        /*01c8*/ 	.word	0xffffffff


	//   ....[56]....
        /*01cc*/ 	.word	0xffffffff


	//   ....[57]....
        /*01d0*/ 	.word	0xffffffff


	//   ....[58]....
        /*01d4*/ 	.word	0xffffffff


	//   ....[59]....
        /*01d8*/ 	.word	0xffffffff


	//   ....[60]....
        /*01dc*/ 	.word	0xffffffff


	//   ....[61]....
        /*01e0*/ 	.word	0xffffffff


	//   ....[62]....
        /*01e4*/ 	.word	0xffffffff


	//   ....[63]....
        /*01e8*/ 	.word	0xffffffff


	//   ....[64]....
        /*01ec*/ 	.word	0xffffffff


	//   ....[65]....
        /*01f0*/ 	.word	0xffffffff


	//   ....[66]....
        /*01f4*/ 	.word	0xffffffff


	//   ....[67]....
        /*01f8*/ 	.word	0xffffffff


	//   ....[68]....
        /*01fc*/ 	.word	0xffffffff


	//   ....[69]....
        /*0200*/ 	.word	0xffffffff


	//   ....[70]....
        /*0204*/ 	.word	0xffffffff


	//   ....[71]....
        /*0208*/ 	.word	0xffffffff


	//   ....[72]....
        /*020c*/ 	.word	0xffffffff


	//   ....[73]....
        /*0210*/ 	.word	0xffffffff


	//   ....[74]....
        /*0214*/ 	.word	0xffffffff


	//   ....[75]....
        /*0218*/ 	.word	0xffffffff


	//   ....[76]....
        /*021c*/ 	.word	0xffffffff


	//   ....[77]....
        /*0220*/ 	.word	0xffffffff


	//   ....[78]....
        /*0224*/ 	.word	0xffffffff


	//   ....[79]....
        /*0228*/ 	.word	0xffffffff


	//   ....[80]....
        /*022c*/ 	.word	0xffffffff


	//   ....[81]....
        /*0230*/ 	.word	0xffffffff


	//   ....[82]....
        /*0234*/ 	.word	0xffffffff


	//   ....[83]....
        /*0238*/ 	.word	0xffffffff


	//   ....[84]....
        /*023c*/ 	.word	0xffffffff


	//   ....[85]....
        /*0240*/ 	.word	0xffffffff


	//   ....[86]....
        /*0244*/ 	.word	0xffffffff


	//   ....[87]....
        /*0248*/ 	.word	0xffffffff


	//   ....[88]....
        /*024c*/ 	.word	0xffffffff


	//   ....[89]....
        /*0250*/ 	.word	0xffffffff


	//   ....[90]....
        /*0254*/ 	.word	0xffffffff


	//   ....[91]....
        /*0258*/ 	.word	0xffffffff


	//   ....[92]....
        /*025c*/ 	.word	0xffffffff


	//   ....[93]....
        /*0260*/ 	.word	0xffffffff


	//   ....[94]....
        /*0264*/ 	.word	0xffffffff


	//   ....[95]....
        /*0268*/ 	.word	0xffffffff


	//   ....[96]....
        /*026c*/ 	.word	0xffffffff


	//   ....[97]....
        /*0270*/ 	.word	0xffffffff


	//   ....[98]....
        /*0274*/ 	.word	0xffffffff


	//   ....[99]....
        /*0278*/ 	.word	0xffffffff


	//   ....[100]....
        /*027c*/ 	.word	0xffffffff


	//   ....[101]....
        /*0280*/ 	.word	0xffffffff


	//   ....[102]....
        /*0284*/ 	.word	0xffffffff


	//   ....[103]....
        /*0288*/ 	.word	0xffffffff


	//   ....[104]....
        /*028c*/ 	.word	0xffffffff


	//   ....[105]....
        /*0290*/ 	.word	0xffffffff


	//   ....[106]....
        /*0294*/ 	.word	0xffffffff


	//   ....[107]....
        /*0298*/ 	.word	0xffffffff


	//   ....[108]....
        /*029c*/ 	.word	0xffffffff


	//   ....[109]....
        /*02a0*/ 	.word	0xffffffff


	//   ....[110]....
        /*02a4*/ 	.word	0xffffffff


	//   ....[111]....
        /*02a8*/ 	.word	0xffffffff


	//   ....[112]....
        /*02ac*/ 	.word	0xffffffff


	//   ....[113]....
        /*02b0*/ 	.word	0xffffffff


	//   ....[114]....
        /*02b4*/ 	.word	0xffffffff


	//   ....[115]....
        /*02b8*/ 	.word	0xffffffff


	//   ....[116]....
        /*02bc*/ 	.word	0xffffffff


	//   ....[117]....
        /*02c0*/ 	.word	0xffffffff


	//   ....[118]....
        /*02c4*/ 	.word	0xffffffff


	//   ....[119]....
        /*02c8*/ 	.word	0xffffffff


	//----- nvinfo : EIATTR_COOP_GROUP_INSTR_OFFSETS
	.align		4
.L_872:
        /*02cc*/ 	.byte	0x04, 0x28
        /*02ce*/ 	.short	(.L_874 - .L_873)


	//   ....[0]....
.L_873:
        /*02d0*/ 	.word	0x00001a80


	//   ....[1]....
        /*02d4*/ 	.word	0x00001ac0


	//   ....[2]....
        /*02d8*/ 	.word	0x00001ae0


	//   ....[3]....
        /*02dc*/ 	.word	0x00001af0


	//   ....[4]....
        /*02e0*/ 	.word	0x00001b00


	//   ....[5]....
        /*02e4*/ 	.word	0x00001b10


	//   ....[6]....
        /*02e8*/ 	.word	0x00001b30


	//   ....[7]....
        /*02ec*/ 	.word	0x00001b40


	//   ....[8]....
        /*02f0*/ 	.word	0x00001b60


	//   ....[9]....
        /*02f4*/ 	.word	0x00001b70


	//   ....[10]....
        /*02f8*/ 	.word	0x00001b80


	//   ....[11]....
        /*02fc*/ 	.word	0x00001b90


	//   ....[12]....
        /*0300*/ 	.word	0x00001ba0


	//   ....[13]....
        /*0304*/ 	.word	0x00001bb0


	//   ....[14]....
        /*0308*/ 	.word	0x00001bc0


	//   ....[15]....
        /*030c*/ 	.word	0x00001bd0


	//   ....[16]....
        /*0310*/ 	.word	0x00001bf0


	//   ....[17]....
        /*0314*/ 	.word	0x00001c00


	//   ....[18]....
        /*0318*/ 	.word	0x00001c10


	//   ....[19]....
        /*031c*/ 	.word	0x00001c20


	//   ....[20]....
        /*0320*/ 	.word	0x00001c30


	//   ....[21]....
        /*0324*/ 	.word	0x00001c40


	//   ....[22]....
        /*0328*/ 	.word	0x00001c50


	//   ....[23]....
        /*032c*/ 	.word	0x00001c60


	//   ....[24]....
        /*0330*/ 	.word	0x00002e30


	//   ....[25]....
        /*0334*/ 	.word	0x00002e70


	//   ....[26]....
        /*0338*/ 	.word	0x00002e90


	//   ....[27]....
        /*033c*/ 	.word	0x00002ea0


	//   ....[28]....
        /*0340*/ 	.word	0x00002eb0


	//   ....[29]....
        /*0344*/ 	.word	0x00002ec0


	//   ....[30]....
        /*0348*/ 	.word	0x00002ed0


	//   ....[31]....
        /*034c*/ 	.word	0x00002ee0


	//   ....[32]....
        /*0350*/ 	.word	0x00002ef0


	//   ....[33]....
        /*0354*/ 	.word	0x00002f00


	//   ....[34]....
        /*0358*/ 	.word	0x00002f10


	//   ....[35]....
        /*035c*/ 	.word	0x00002f20


	//   ....[36]....
        /*0360*/ 	.word	0x00002f30


	//   ....[37]....
        /*0364*/ 	.word	0x00002f40


	//   ....[38]....
        /*0368*/ 	.word	0x00002f50


	//   ....[39]....
        /*036c*/ 	.word	0x00002f60


	//   ....[40]....
        /*0370*/ 	.word	0x00002f70


	//   ....[41]....
        /*0374*/ 	.word	0x00002f80


	//   ....[42]....
        /*0378*/ 	.word	0x00002f90


	//   ....[43]....
        /*037c*/ 	.word	0x00002fa0


	//   ....[44]....
        /*0380*/ 	.word	0x00002fb0


	//   ....[45]....
        /*0384*/ 	.word	0x00002fc0


	//   ....[46]....
        /*0388*/ 	.word	0x00002fd0


	//   ....[47]....
        /*038c*/ 	.word	0x00002fe0


	//   ....[48]....
        /*0390*/ 	.word	0x000041c0


	//   ....[49]....
        /*0394*/ 	.word	0x00004200


	//   ....[50]....
        /*0398*/ 	.word	0x00004220


	//   ....[51]....
        /*039c*/ 	.word	0x00004230


	//   ....[52]....
        /*03a0*/ 	.word	0x00004240


	//   ....[53]....
        /*03a4*/ 	.word	0x00004250


	//   ....[54]....
        /*03a8*/ 	.word	0x00004260


	//   ....[55]....
        /*03ac*/ 	.word	0x00004270


	//   ....[56]....
        /*03b0*/ 	.word	0x00004280


	//   ....[57]....
        /*03b4*/ 	.word	0x00004290


	//   ....[58]....
        /*03b8*/ 	.word	0x000042a0


	//   ....[59]....
        /*03bc*/ 	.word	0x000042b0


	//   ....[60]....
        /*03c0*/ 	.word	0x000042c0


	//   ....[61]....
        /*03c4*/ 	.word	0x000042d0


	//   ....[62]....
        /*03c8*/ 	.word	0x000042e0


	//   ....[63]....
        /*03cc*/ 	.word	0x000042f0


	//   ....[64]....
        /*03d0*/ 	.word	0x00004300


	//   ....[65]....
        /*03d4*/ 	.word	0x00004310


	//   ....[66]....
        /*03d8*/ 	.word	0x00004320


	//   ....[67]....
        /*03dc*/ 	.word	0x00004330


	//   ....[68]....
        /*03e0*/ 	.word	0x00004340


	//   ....[69]....
        /*03e4*/ 	.word	0x00004350


	//   ....[70]....
        /*03e8*/ 	.word	0x00004360


	//   ....[71]....
        /*03ec*/ 	.word	0x00004370


	//   ....[72]....
        /*03f0*/ 	.word	0x00005550


	//   ....[73]....
        /*03f4*/ 	.word	0x00005590


	//   ....[74]....
        /*03f8*/ 	.word	0x000055b0


	//   ....[75]....
        /*03fc*/ 	.word	0x000055c0


	//   ....[76]....
        /*0400*/ 	.word	0x000055d0


	//   ....[77]....
        /*0404*/ 	.word	0x000055e0


	//   ....[78]....
        /*0408*/ 	.word	0x000055f0


	//   ....[79]....
        /*040c*/ 	.word	0x00005600


	//   ....[80]....
        /*0410*/ 	.word	0x00005610


	//   ....[81]....
        /*0414*/ 	.word	0x00005620


	//   ....[82]....
        /*0418*/ 	.word	0x00005630


	//   ....[83]....
        /*041c*/ 	.word	0x00005640


	//   ....[84]....
        /*0420*/ 	.word	0x00005650


	//   ....[85]....
        /*0424*/ 	.word	0x00005660


	//   ....[86]....
        /*0428*/ 	.word	0x00005670


	//   ....[87]....
        /*042c*/ 	.word	0x00005680


	//   ....[88]....
        /*0430*/ 	.word	0x00005690


	//   ....[89]....
        /*0434*/ 	.word	0x000056a0


	//   ....[90]....
        /*0438*/ 	.word	0x000056b0


	//   ....[91]....
        /*043c*/ 	.word	0x000056c0


	//   ....[92]....
        /*0440*/ 	.word	0x000056d0


	//   ....[93]....
        /*0444*/ 	.word	0x000056e0


	//   ....[94]....
        /*0448*/ 	.word	0x000056f0


	//   ....[95]....
        /*044c*/ 	.word	0x00005700


	//   ....[96]....
        /*0450*/ 	.word	0x000068e0


	//   ....[97]....
        /*0454*/ 	.word	0x00006920


	//   ....[98]....
        /*0458*/ 	.word	0x00006940


	//   ....[99]....
        /*045c*/ 	.word	0x00006950


	//   ....[100]....
        /*0460*/ 	.word	0x00006960


	//   ....[101]....
        /*0464*/ 	.word	0x00006970


	//   ....[102]....
        /*0468*/ 	.word	0x00006980


	//   ....[103]....
        /*046c*/ 	.word	0x00006990


	//   ....[104]....
        /*0470*/ 	.word	0x000069a0


	//   ....[105]....
        /*0474*/ 	.word	0x000069b0


	//   ....[106]....
        /*0478*/ 	.word	0x000069c0


	//   ....[107]....
        /*047c*/ 	.word	0x000069d0


	//   ....[108]....
        /*0480*/ 	.word	0x000069e0


	//   ....[109]....
        /*0484*/ 	.word	0x000069f0


	//   ....[110]....
        /*0488*/ 	.word	0x00006a00


	//   ....[111]....
        /*048c*/ 	.word	0x00006a10


	//   ....[112]....
        /*0490*/ 	.word	0x00006a20


	//   ....[113]....
        /*0494*/ 	.word	0x00006a30


	//   ....[114]....
        /*0498*/ 	.word	0x00006a40


	//   ....[115]....
        /*049c*/ 	.word	0x00006a60


	//   ....[116]....
        /*04a0*/ 	.word	0x00006a70


	//   ....[117]....
        /*04a4*/ 	.word	0x00006a80


	//   ....[118]....
        /*04a8*/ 	.word	0x00006a90


	//   ....[119]....
        /*04ac*/ 	.word	0x00006aa0


	//----- nvinfo : EIATTR_VRC_CTA_INIT_COUNT
	.align		4
.L_874:
        /*04b0*/ 	.byte	0x02, 0x4a
	.zero		1
	.zero		1


	//----- nvinfo : EIATTR_EXIT_INSTR_OFFSETS
	.align		4
        /*04b4*/ 	.byte	0x04, 0x1c
        /*04b6*/ 	.short	(.L_876 - .L_875)


	//   ....[0]....
.L_875:
        /*04b8*/ 	.word	0x000002c0


	//   ....[1]....
        /*04bc*/ 	.word	0x0000b870


	//   ....[2]....
        /*04c0*/ 	.word	0x0000b910


	//   ....[3]....
        /*04c4*/ 	.word	0x0000b940


	//   ....[4]....
        /*04c8*/ 	.word	0x0000b9a0


	//----- nvinfo : EIATTR_MAX_THREADS
	.align		4
.L_876:
        /*04cc*/ 	.byte	0x04, 0x05
        /*04ce*/ 	.short	(.L_878 - .L_877)
.L_877:
        /*04d0*/ 	.word	0x00000020
        /*04d4*/ 	.word	0x00000001
        /*04d8*/ 	.word	0x00000001


	//----- nvinfo : EIATTR_CRS_STACK_SIZE
	.align		4
.L_878:
        /*04dc*/ 	.byte	0x04, 0x1e
        /*04de*/ 	.short	(.L_880 - .L_879)
.L_879:
        /*04e0*/ 	.word	0x00000000


	//----- nvinfo : EIATTR_CBANK_PARAM_SIZE
	.align		4
.L_880:
        /*04e4*/ 	.byte	0x03, 0x19
        /*04e6*/ 	.short	0x00d2


	//----- nvinfo : EIATTR_PARAM_CBANK
	.align		4
        /*04e8*/ 	.byte	0x04, 0x0a
        /*04ea*/ 	.short	(.L_882 - .L_881)
	.align		4
.L_881:
        /*04ec*/ 	.word	index@(.nv.constant0._ZN17fastertransformer17batch_topk_kernelI6__halfLi16ELi32EEEvPKiPKT_PiPfS8_PKbS3_NS_14BeamHypothesesEiiifS4_)
        /*04f0*/ 	.short	0x0380
        /*04f2*/ 	.short	0x00d2


	//----- nvinfo : EIATTR_SW_WAR
	.align		4
.L_882:
        /*04f4*/ 	.byte	0x04, 0x36
        /*04f6*/ 	.short	(.L_884 - .L_883)
.L_883:
        /*04f8*/ 	.word	0x00000008
.L_884:


//--------------------- .nv.info._ZN17fastertransformer38beam_online_softmax_topk_stage2_kernelI6__halfLi16ELi128EEEvPKfS3_PiPT_ii --------------------------
	.section	.nv.info._ZN17fastertransformer38beam_online_softmax_topk_stage2_kernelI6__halfLi16ELi128EEEvPKfS3_PiPT_ii,"",@"SHT_CUDA_INFO"
	.sectionflags	@""
	.align	4


	//----- nvinfo : EIATTR_CUDA_API_VERSION
	.align		4
        /*0000*/ 	.byte	0x04, 0x37
        /*0002*/ 	.short	(.L_886 - .L_885)
.L_885:
        /*0004*/ 	.word	0x00000082


	//----- nvinfo : EIATTR_KPARAM_INFO
	.align		4
.L_886:
        /*0008*/ 	.byte	0x04, 0x17
        /*000a*/ 	.short	(.L_888 - .L_887)
.L_887:
        /*000c*/ 	.word	0x00000000
        /*0010*/ 	.short	0x0005
        /*0012*/ 	.short	0x0024
        /*0014*/ 	.byte	0x00, 0xf0, 0x11, 0x00


	//----- nvinfo : EIATTR_KPARAM_INFO
	.align		4
.L_888:
        /*0018*/ 	.byte	0x04, 0x17
        /*001a*/ 	.short	(.L_890 - .L_889)
.L_889:
        /*001c*/ 	.word	0x00000000
        /*0020*/ 	.short	0x0004
        /*0022*/ 	.short	0x0020
        /*0024*/ 	.byte	0x00, 0xf0, 0x11, 0x00


	//----- nvinfo : EIATTR_KPARAM_INFO
	.align		4
.L_890:
        /*0028*/ 	.byte	0x04, 0x17
        /*002a*/ 	.short	(.L_892 - .L_891)
.L_891:
        /*002c*/ 	.word	0x00000000
        /*0030*/ 	.short	0x0003
        /*0032*/ 	.short	0x0018
        /*0034*/ 	.byte	0x00, 0xf5, 0x21, 0x00


	//----- nvinfo : EIATTR_KPARAM_INFO
	.align		4
.L_892:
        /*0038*/ 	.byte	0x04, 0x17
        /*003a*/ 	.short	(.L_894 - .L_893)
.L_893:
        /*003c*/ 	.word	0x00000000
        /*0040*/ 	.short	0x0002
        /*0042*/ 	.short	0x0010
        /*0044*/ 	.byte	0x00, 0xf5, 0x21, 0x00


	//----- nvinfo : EIATTR_KPARAM_INFO
	.align		4
.L_894:
        /*0048*/ 	.byte	0x04, 0x17
        /*004a*/ 	.short	(.L_896 - .L_895)
.L_895:
        /*004c*/ 	.word	0x00000000
        /*0050*/ 	.short	0x0001
        /*0052*/ 	.short	0x0008
        /*0054*/ 	.byte	0x00, 0xf5, 0x21, 0x00


	//----- nvinfo : EIATTR_KPARAM_INFO
	.align		4
.L_896:
        /*0058*/ 	.byte	0x04, 0x17
        /*005a*/ 	.short	(.L_898 - .L_897)
.L_897:
        /*005c*/ 	.word	0x00000000
        /*0060*/ 	.short	0x0000
        /*0062*/ 	.short	0x0000
        /*0064*/ 	.byte	0x00, 0xf5, 0x21, 0x00


	//----- nvinfo : EIATTR_SPARSE_MMA_MASK
	.align		4
.L_898:
        /*0068*/ 	.byte	0x03, 0x50
        /*006a*/ 	.short	0x0000


	//----- nvinfo : EIATTR_MAXREG_COUNT
	.align		4
        /*006c*/ 	.byte	0x03, 0x1b
        /*006e*/ 	.short	0x00ff


	//----- nvinfo : EIATTR_NUM_BARRIERS
	.align		4
        /*0070*/ 	.byte	0x02, 0x4c
        /*0072*/ 	.byte	0x01
	.zero		1


	//----- nvinfo : EIATTR_MERCURY_ISA_VERSION
	.align		4
        /*0074*/ 	.byte	0x03, 0x5f
        /*0076*/ 	.short	0x0101


	//----- nvinfo : EIATTR_COOP_GROUP_MASK_REGIDS
	.align		4
        /*0078*/ 	.byte	0x04, 0x29
        /*007a*/ 	.short	(.L_900 - .L_899)


	//   ....[0]....
.L_899:
        /*007c*/ 	.word	0xffffffff


	//   ....[1]....
        /*0080*/ 	.word	0xffffffff


	//   ....[2]....
        /*0084*/ 	.word	0xffffffff


	//   ....[3]....
        /*0088*/ 	.word	0xffffffff


	//   ....[4]....
        /*008c*/ 	.word	0xffffffff


	//   ....[5]....
        /*0090*/ 	.word	0xffffffff


	//   ....[6]....
        /*0094*/ 	.word	0xffffffff


	//   ....[7]....
        /*0098*/ 	.word	0xffffffff


	//   ....[8]....
        /*009c*/ 	.word	0xffffffff


	//   ....[9]....
        /*00a0*/ 	.word	0xffffffff


	//   ....[10]....
        /*00a4*/ 	.word	0xffffffff


	//   ....[11]....
        /*00a8*/ 	.word	0xffffffff


	//   ....[12]....
        /*00ac*/ 	.word	0xffffffff


	//   ....[13]....
        /*00b0*/ 	.word	0xffffffff


	//   ....[14]....
        /*00b4*/ 	.word	0xffffffff


	//   ....[15]....
        /*00b8*/ 	.word	0xffffffff


	//   ....[16]....
        /*00bc*/ 	.word	0xffffffff


	//   ....[17]....
        /*00c0*/ 	.word	0xffffffff


	//   ....[18]....
        /*00c4*/ 	.word	0xffffffff


	//   ....[19]....
        /*00c8*/ 	.word	0xffffffff


	//   ....[20]....
        /*00cc*/ 	.word	0xffffffff


	//   ....[21]....
        /*00d0*/ 	.word	0xffffffff


	//   ....[22]....
        /*00d4*/ 	.word	0xffffffff


	//   ....[23]....
        /*00d8*/ 	.word	0xffffffff


	//   ....[24]....
        /*00dc*/ 	.word	0xffffffff


	//   ....[25]....
        /*00e0*/ 	.word	0xffffffff


	//   ....[26]....
        /*00e4*/ 	.word	0xffffffff


	//   ....[27]....
        /*00e8*/ 	.word	0xffffffff


	//   ....[28]....
        /*00ec*/ 	.word	0xffffffff


	//   ....[29]....
        /*00f0*/ 	.word	0xffffffff


	//   ....[30]....
        /*00f4*/ 	.word	0xffffffff


	//   ....[31]....
        /*00f8*/ 	.word	0xffffffff


	//   ....[32]....
        /*00fc*/ 	.word	0xffffffff


	//   ....[33]....
        /*0100*/ 	.word	0xffffffff


	//   ....[34]....
        /*0104*/ 	.word	0xffffffff


	//   ....[35]....
        /*0108*/ 	.word	0xffffffff


	//   ....[36]....
        /*010c*/ 	.word	0xffffffff


	//   ....[37]....
        /*0110*/ 	.word	0xffffffff


	//   ....[38]....
        /*0114*/ 	.word	0xffffffff


	//   ....[39]....
        /*0118*/ 	.word	0xffffffff


	//   ....[40]....
        /*011c*/ 	.word	0xffffffff


	//   ....[41]....
        /*0120*/ 	.word	0xffffffff


	//   ....[42]....
        /*0124*/ 	.word	0xffffffff


	//   ....[43]....
        /*0128*/ 	.word	0xffffffff


	//   ....[44]....
        /*012c*/ 	.word	0xffffffff


	//   ....[45]....
        /*0130*/ 	.word	0xffffffff


	//   ....[46]....
        /*0134*/ 	.word	0xffffffff


	//   ....[47]....
        /*0138*/ 	.word	0xffffffff


	//   ....[48]....
        /*013c*/ 	.word	0xffffffff


	//   ....[49]....
        /*0140*/ 	.word	0xffffffff


	//   ....[50]....
        /*0144*/ 	.word	0xffffffff


	//   ....[51]....
        /*0148*/ 	.word	0xffffffff


	//   ....[52]....
        /*014c*/ 	.word	0xffffffff


	//   ....[53]....
        /*0150*/ 	.word	0xffffffff


	//   ....[54]....
        /*0154*/ 	.word	0xffffffff


	//   ....[55]....
        /*0158*/ 	.word	0xffffffff


	//   ....[56]....
        /*015c*/ 	.word	0xffffffff


	//   ....[57]....
        /*0160*/ 	.word	0xffffffff


	//   ....[58]....
        /*0164*/ 	.word	0xffffffff


	//   ....[59]....
        /*0168*/ 	.word	0xffffffff


	//   ....[60]....
        /*016c*/ 	.word	0xffffffff


	//   ....[61]....
        /*0170*/ 	.word	0xffffffff


	//   ....[62]....
        /*0174*/ 	.word	0xffffffff


	//   ....[63]....
        /*0178*/ 	.word	0xffffffff


	//   ....[64]....
        /*017c*/ 	.word	0xffffffff


	//   ....[65]....
        /*0180*/ 	.word	0xffffffff


	//   ....[66]....
        /*0184*/ 	.word	0xffffffff


	//   ....[67]....
        /*0188*/ 	.word	0xffffffff


	//   ....[68]....
        /*018c*/ 	.word	0xffffffff


	//   ....[69]....
        /*0190*/ 	.word	0xffffffff


	//   ....[70]....
        /*0194*/ 	.word	0xffffffff


	//   ....[71]....
        /*0198*/ 	.word	0xffffffff


	//   ....[72]....
        /*019c*/ 	.word	0xffffffff


	//   ....[73]....
        /*01a0*/ 	.word	0xffffffff


	//   ....[74]....
        /*01a4*/ 	.word	0xffffffff


	//   ....[75]....
        /*01a8*/ 	.word	0xffffffff


	//   ....[76]....
        /*01ac*/ 	.word	0xffffffff


	//   ....[77]....
        /*01b0*/ 	.word	0xffffffff


	//   ....[78]....
        /*01b4*/ 	.word	0xffffffff


	//   ....[79]....
        /*01b8*/ 	.word	0xffffffff


	//   ....[80]....
        /*01bc*/ 	.word	0xffffffff


	//   ....[81]....
        /*01c0*/ 	.word	0xffffffff


	//   ....[82]....
        /*01c4*/ 	.word	0xffffffff


	//   ....[83]....
        /*01c8*/ 	.word	0xffffffff


	//   ....[84]....
        /*01cc*/ 	.word	0xffffffff


	//   ....[85]....
        /*01d0*/ 	.word	0xffffffff


	//   ....[86]....
        /*01d4*/ 	.word	0xffffffff


	//   ....[87]....
        /*01d8*/ 	.word	0xffffffff


	//   ....[88]....
        /*01dc*/ 	.word	0xffffffff


	//   ....[89]....
        /*01e0*/ 	.word	0xffffffff


	//   ....[90]....
        /*01e4*/ 	.word	0xffffffff


	//   ....[91]....
        /*01e8*/ 	.word	0xffffffff


	//   ....[92]....
        /*01ec*/ 	.word	0xffffffff


	//   ....[93]....
        /*01f0*/ 	.word	0xffffffff


	//   ....[94]....
        /*01f4*/ 	.word	0xffffffff


	//   ....[95]....
        /*01f8*/ 	.word	0xffffffff


	//   ....[96]....
        /*01fc*/ 	.word	0xffffffff


	//   ....[97]....
        /*0200*/ 	.word	0xffffffff


	//   ....[98]....
        /*0204*/ 	.word	0xffffffff


	//   ....[99]....
        /*0208*/ 	.word	0xffffffff


	//   ....[100]....
        /*020c*/ 	.word	0xffffffff


	//   ....[101]....
        /*0210*/ 	.word	0xffffffff


	//   ....[102]....
        /*0214*/ 	.word	0xffffffff


	//   ....[103]....
        /*0218*/ 	.word	0xffffffff


	//   ....[104]....
        /*021c*/ 	.word	0xffffffff


	//   ....[105]....
        /*0220*/ 	.word	0xffffffff


	//   ....[106]....
        /*0224*/ 	.word	0xffffffff


	//   ....[107]....
        /*0228*/ 	.word	0xffffffff


	//   ....[108]....
        /*022c*/ 	.word	0xffffffff


	//   ....[109]....
        /*0230*/ 	.word	0xffffffff


	//   ....[110]....
        /*0234*/ 	.word	0xffffffff


	//   ....[111]....
        /*0238*/ 	.word	0xffffffff


	//   ....[112]....
        /*023c*/ 	.word	0xffffffff


	//   ....[113]....
        /*0240*/ 	.word	0xffffffff


	//   ....[114]....
        /*0244*/ 	.word	0xffffffff


	//   ....[115]....
        /*0248*/ 	.word	0xffffffff


	//   ....[116]....
        /*024c*/ 	.word	0xffffffff


	//   ....[117]....
        /*0250*/ 	.word	0xffffffff


	//   ....[118]....
        /*0254*/ 	.word	0xffffffff


	//   ....[119]....
        /*0258*/ 	.word	0xffffffff


	//   ....[120]....
        /*025c*/ 	.word	0xffffffff


	//   ....[121]....
        /*0260*/ 	.word	0xffffffff


	//   ....[122]....
        /*0264*/ 	.word	0xffffffff


	//   ....[123]....
        /*0268*/ 	.word	0xffffffff


	//   ....[124]....
        /*026c*/ 	.word	0xffffffff


	//   ....[125]....
        /*0270*/ 	.word	0xffffffff


	//   ....[126]....
        /*0274*/ 	.word	0xffffffff


	//   ....[127]....
        /*0278*/ 	.word	0xffffffff


	//   ....[128]....
        /*027c*/ 	.word	0xffffffff


	//   ....[129]....
        /*0280*/ 	.word	0xffffffff


	//----- nvinfo : EIATTR_COOP_GROUP_INSTR_OFFSETS
	.align		4
.L_900:
        /*0284*/ 	.byte	0x04, 0x28
        /*0286*/ 	.short	(.L_902 - .L_901)


	//   ....[0]....
.L_901:
        /*0288*/ 	.word	0x00001aa0


	//   ....[1]....
        /*028c*/ 	.word	0x00001ad0


	//   ....[2]....
        /*0290*/ 	.word	0x00001ae0


	//   ....[3]....
        /*0294*/ 	.word	0x00001af0


	//   ....[4]....
        /*0298*/ 	.word	0x00001b00


	//   ....[5]....
        /*029c*/ 	.word	0x00001b10


	//   ....[6]....
        /*02a0*/ 	.word	0x00001b20


	//   ....[7]....
        /*02a4*/ 	.word	0x00001b40


	//   ....[8]....
        /*02a8*/ 	.word	0x00001b50


	//   ....[9]....
        /*02ac*/ 	.word	0x00001b70


	//   ....[10]....
        /*02b0*/ 	.word	0x00001b80


	//   ....[11]....
        /*02b4*/ 	.word	0x00001b90


	//   ....[12]....
        /*02b8*/ 	.word	0x00001ba0


	//   ....[13]....
        /*02bc*/ 	.word	0x00001bb0


	//   ....[14]....
        /*02c0*/ 	.word	0x00001bd0


	//   ....[15]....
        /*02c4*/ 	.word	0x00001be0


	//   ....[16]....
        /*02c8*/ 	.word	0x00001c70


	//   ....[17]....
        /*02cc*/ 	.word	0x00001c90


	//   ....[18]....
        /*02d0*/ 	.word	0x00001cb0


	//   ....[19]....
        /*02d4*/ 	.word	0x00001cc0


	//   ....[20]....
        /*02d8*/ 	.word	0x00001cf0


	//   ....[21]....
        /*02dc*/ 	.word	0x00001d00


	//   ....[22]....
        /*02e0*/ 	.word	0x00001d10


	//   ....[23]....
        /*02e4*/ 	.word	0x00001d40


	//   ....[24]....
        /*02e8*/ 	.word	0x00001d50


	//   ....[25]....
        /*02ec*/ 	.word	0x00001d80


	//   ....[26]....
        /*02f0*/ 	.word	0x00002f40


	//   ....[27]....
        /*02f4*/ 	.word	0x00002f80


	//   ....[28]....
        /*02f8*/ 	.word	0x00002fb0


	//   ....[29]....
        /*02fc*/ 	.word	0x00002fc0


	//   ....[30]....
        /*0300*/ 	.word	0x00002fd0


	//   ....[31]....
        /*0304*/ 	.word	0x00002fe0


	//   ....[32]....
        /*0308*/ 	.word	0x00002ff0


	//   ....[33]....
        /*030c*/ 	.word	0x00003010


	//   ....[34]....
        /*0310*/ 	.word	0x00003020


	//   ....[35]....
        /*0314*/ 	.word	0x00003030


	//   ....[36]....
        /*0318*/ 	.word	0x00003050


	//   ....[37]....
        /*031c*/ 	.word	0x00003060


	//   ....[38]....
        /*0320*/ 	.word	0x00003080


	//   ....[39]....
        /*0324*/ 	.word	0x00003090


	//   ....[40]....
        /*0328*/ 	.word	0x000030a0


	//   ....[41]....
        /*032c*/ 	.word	0x000030b0


	//   ....[42]....
        /*0330*/ 	.word	0x00003120


	//   ....[43]....
        /*0334*/ 	.word	0x00003170


	//   ....[44]....
        /*0338*/ 	.word	0x00003190


	//   ....[45]....
        /*033c*/ 	.word	0x000031b0


	//   ....[46]....
        /*0340*/ 	.word	0x000031c0


	//   ....[47]....
        /*0344*/ 	.word	0x000031d0


	//   ....[48]....
        /*0348*/ 	.word	0x000031f0


	//   ....[49]....
        /*034c*/ 	.word	0x00003200


	//   ....[50]....
        /*0350*/ 	.word	0x00003210


	//   ....[51]....
        /*0354*/ 	.word	0x00003220


	//   ....[52]....
        /*0358*/ 	.word	0x000043a0


	//   ....[53]....
        /*035c*/ 	.word	0x000043e0


	//   ....[54]....
        /*0360*/ 	.word	0x00004410


	//   ....[55]....
        /*0364*/ 	.word	0x00004420


	//   ....[56]....
        /*0368*/ 	.word	0x00004430


	//   ....[57]....
        /*036c*/ 	.word	0x00004440


	//   ....[58]....
        /*0370*/ 	.word	0x00004450


	//   ....[59]....
        /*0374*/ 	.word	0x00004470


	//   ....[60]....
        /*0378*/ 	.word	0x00004480


	//   ....[61]....
        /*037c*/ 	.word	0x00004490


	//   ....[62]....
        /*0380*/ 	.word	0x000044b0


	//   ....[63]....
        /*0384*/ 	.word	0x000044c0


	//   ....[64]....
        /*0388*/ 	.word	0x000044e0


	//   ....[65]....
        /*038c*/ 	.word	0x000044f0


	//   ....[66]....
        /*0390*/ 	.word	0x00004500


	//   ....[67]....
        /*0394*/ 	.word	0x00004510


	//   ....[68]....
        /*0398*/ 	.word	0x00004580


	//   ....[69]....
        /*039c*/ 	.word	0x000045d0


	//   ....[70]....
        /*03a0*/ 	.word	0x000045f0


	//   ....[71]....
        /*03a4*/ 	.word	0x00004610


	//   ....[72]....
        /*03a8*/ 	.word	0x00004620


	//   ....[73]....
        /*03ac*/ 	.word	0x00004630


	//   ....[74]....
        /*03b0*/ 	.word	0x00004650


	//   ....[75]....
        /*03b4*/ 	.word	0x00004660


	//   ....[76]....
        /*03b8*/ 	.word	0x00004670


	//   ....[77]....
        /*03bc*/ 	.word	0x00004680


	//   ....[78]....
        /*03c0*/ 	.word	0x00005800


	//   ....[79]....
        /*03c4*/ 	.word	0x00005840


	//   ....[80]....
        /*03c8*/ 	.word	0x00005870


	//   ....[81]....
        /*03cc*/ 	.word	0x00005880


	//   ....[82]....
        /*03d0*/ 	.word	0x00005890


	//   ....[83]....
        /*03d4*/ 	.word	0x000058a0


	//   ....[84]....
        /*03d8*/ 	.word	0x000058b0


	//   ....[85]....
        /*03dc*/ 	.word	0x000058d0


	//   ....[86]....
        /*03e0*/ 	.word	0x000058e0


	//   ....[87]....
        /*03e4*/ 	.word	0x000058f0


	//   ....[88]....
        /*03e8*/ 	.word	0x00005910


	//   ....[89]....
        /*03ec*/ 	.word	0x00005920


	//   ....[90]....
        /*03f0*/ 	.word	0x00005940


	//   ....[91]....
        /*03f4*/ 	.word	0x00005950


	//   ....[92]....
        /*03f8*/ 	.word	0x00005960


	//   ....[93]....
        /*03fc*/ 	.word	0x00005970


	//   ....[94]....
        /*0400*/ 	.word	0x000059e0


	//   ....[95]....
        /*0404*/ 	.word	0x00005a30


	//   ....[96]....
        /*0408*/ 	.word	0x00005a50


	//   ....[97]....
        /*040c*/ 	.word	0x00005a70


	//   ....[98]....
        /*0410*/ 	.word	0x00005a80


	//   ....[99]....
        /*0414*/ 	.word	0x00005a90


	//   ....[100]....
        /*0418*/ 	.word	0x00005ab0


	//   ....[101]....
        /*041c*/ 	.word	0x00005ac0


	//   ....[102]....
        /*0420*/ 	.word	0x00005ad0


	//   ....[103]....
        /*0424*/ 	.word	0x00005ae0


	//   ....[104]....
        /*0428*/ 	.word	0x00006c60


	//   ....[105]....
        /*042c*/ 	.word	0x00006ca0


	//   ....[106]....
        /*0430*/ 	.word	0x00006cc0


	//   ....[107]....
        /*0434*/ 	.word	0x00006cd0


	//   ....[108]....
        /*0438*/ 	.word	0x00006ce0


	//   ....[109]....
        /*043c*/ 	.word	0x00006cf0


	//   ....[110]....
        /*0440*/ 	.word	0x00006d00


	//   ....[111]....
        /*0444*/ 	.word	0x00006d20


	//   ....[112]....
        /*0448*/ 	.word	0x00006d30


	//   ....[113]....
        /*044c*/ 	.word	0x00006d40


	//   ....[114]....
        /*0450*/ 	.word	0x00006d60


	//   ....[115]....
        /*0454*/ 	.word	0x00006d70


	//   ....[116]....
        /*0458*/ 	.word	0x00006d90


	//   ....[117]....
        /*045c*/ 	.word	0x00006da0


	//   ....[118]....
        /*0460*/ 	.word	0x00006db0


	//   ....[119]....
        /*0464*/ 	.word	0x00006dc0


	//   ....[120]....
        /*0468*/ 	.word	0x00006e30


	//   ....[121]....
        /*046c*/ 	.word	0x00006e80


	//   ....[122]....
        /*0470*/ 	.word	0x00006ea0


	//   ....[123]....
        /*0474*/ 	.word	0x00006ec0


	//   ....[124]....
        /*0478*/ 	.word	0x00006ed0


	//   ....[125]....
        /*047c*/ 	.word	0x00006ee0


	//   ....[126]....
        /*0480*/ 	.word	0x00006f00


	//   ....[127]....
        /*0484*/ 	.word	0x00006f10


	//   ....[128]....
        /*0488*/ 	.word	0x00006f20


	//   ....[129]....
        /*048c*/ 	.word	0x00006f30


	//----- nvinfo : EIATTR_VRC_CTA_INIT_COUNT
	.align		4
.L_902:
        /*0490*/ 	.byte	0x02, 0x4a
	.zero		1
	.zero		1


	//----- nvinfo : EIATTR_EXIT_INSTR_OFFSETS
	.align		4
        /*0494*/ 	.byte	0x04, 0x1c
        /*0496*/ 	.short	(.L_904 - .L_903)


	//   ....[0]....
.L_903:
        /*0498*/ 	.word	0x0000b8c0


	//   ....[1]....
        /*049c*/ 	.word	0x0000c180


	//   ....[2]....
        /*04a0*/ 	.word	0x0000c210


	//----- nvinfo : EIATTR_MAX_THREADS
	.align		4
.L_904:
        /*04a4*/ 	.byte	0x04, 0x05
        /*04a6*/ 	.short	(.L_906 - .L_905)
.L_905:
        /*04a8*/ 	.word	0x00000080
        /*04ac*/ 	.word	0x00000001
        /*04b0*/ 	.word	0x00000001


	//----- nvinfo : EIATTR_CRS_STACK_SIZE
	.align		4
.L_906:
        /*04b4*/ 	.byte	0x04, 0x1e
        /*04b6*/ 	.short	(.L_908 - .L_907)
.L_907:
        /*04b8*/ 	.word	0x00000000


	//----- nvinfo : EIATTR_CBANK_PARAM_SIZE
	.align		4
.L_908:
        /*04bc*/ 	.byte	0x03, 0x19
        /*04be*/ 	.short	0x0028


	//----- nvinfo : EIATTR_PARAM_CBANK
	.align		4
        /*04c0*/ 	.byte	0x04, 0x0a
        /*04c2*/ 	.short	(.L_910 - .L_909)
	.align		4
.L_909:
        /*04c4*/ 	.word	index@(.nv.constant0._ZN17fastertransformer38beam_online_softmax_topk_stage2_kernelI6__halfLi16ELi128EEEvPKfS3_PiPT_ii)
        /*04c8*/ 	.short	0x0380
        /*04ca*/ 	.short	0x0028


	//----- nvinfo : EIATTR_SW_WAR
	.align		4
.L_910:
        /*04cc*/ 	.byte	0x04, 0x36
        /*04ce*/ 	.short	(.L_912 - .L_911)
.L_911:
        /*04d0*/ 	.word	0x00000008
.L_912:


//--------------------- .nv.info._ZN17fastertransformer38beam_online_softmax_topk_stage2_kernelI6__halfLi16ELi64EEEvPKfS3_PiPT_ii --------------------------
	.section	.nv.info._ZN17fastertransformer38beam_online_softmax_topk_stage2_kernelI6__halfLi16ELi64EEEvPKfS3_PiPT_ii,"",@"SHT_CUDA_INFO"
	.sectionflags	@""
	.align	4


	//----- nvinfo : EIATTR_CUDA_API_VERSION
	.align		4
        /*0000*/ 	.byte	0x04, 0x37
        /*0002*/ 	.short	(.L_914 - .L_913)
.L_913:
        /*0004*/ 	.word	0x00000082


	//----- nvinfo : EIATTR_KPARAM_INFO
	.align		4
.L_914:
        /*0008*/ 	.byte	0x04, 0x17
        /*000a*/ 	.short	(.L_916 - .L_915)
.L_915:
        /*000c*/ 	.word	0x00000000
        /*0010*/ 	.short	0x0005
        /*0012*/ 	.short	0x0024
        /*0014*/ 	.byte	0x00, 0xf0, 0x11, 0x00


	//----- nvinfo : EIATTR_KPARAM_INFO
	.align		4
.L_916:
        /*0018*/ 	.byte	0x04, 0x17
        /*001a*/ 	.short	(.L_918 - .L_917)
.L_917:
        /*001c*/ 	.word	0x00000000
        /*0020*/ 	.short	0x0004
        /*0022*/ 	.short	0x0020
        /*0024*/ 	.byte	0x00, 0xf0, 0x11, 0x00


	//----- nvinfo : EIATTR_KPARAM_INFO
	.align		4
.L_918:
        /*0028*/ 	.byte	0x04, 0x17
        /*002a*/ 	.short	(.L_920 - .L_919)
.L_919:
        /*002c*/ 	.word	0x00000000
        /*0030*/ 	.short	0x0003
        /*0032*/ 	.short	0x0018
        /*0034*/ 	.byte	0x00, 0xf5, 0x21, 0x00


	//----- nvinfo : EIATTR_KPARAM_INFO
	.align		4
.L_920:
        /*0038*/ 	.byte	0x04, 0x17
        /*003a*/ 	.short	(.L_922 - .L_921)
.L_921:
        /*003c*/ 	.word	0x00000000
        /*0040*/ 	.short	0x0002
        /*0042*/ 	.short	0x0010
        /*0044*/ 	.byte	0x00, 0xf5, 0x21, 0x00


	//----- nvinfo : EIATTR_KPARAM_INFO
	.align		4
.L_922:
        /*0048*/ 	.byte	0x04, 0x17
        /*004a*/ 	.short	(.L_924 - .L_923)
.L_923:
        /*004c*/ 	.word	0x00000000
        /*0050*/ 	.short	0x0001
        /*0052*/ 	.short	0x0008
        /*0054*/ 	.byte	0x00, 0xf5, 0x21, 0x00


	//----- nvinfo : EIATTR_KPARAM_INFO
	.align		4
.L_924:
        /*0058*/ 	.byte	0x04, 0x17
        /*005a*/ 	.short	(.L_926 - .L_925)
.L_925:
        /*005c*/ 	.word	0x00000000
        /*0060*/ 	.short	0x0000
        /*0062*/ 	.short	0x0000
        /*0064*/ 	.byte	0x00, 0xf5, 0x21, 0x00


	//----- nvinfo : EIATTR_SPARSE_MMA_MASK
	.align		4
.L_926:
        /*0068*/ 	.byte	0x03, 0x50
        /*006a*/ 	.short	0x0000


	//----- nvinfo : EIATTR_MAXREG_COUNT
	.align		4
        /*006c*/ 	.byte	0x03, 0x1b
        /*006e*/ 	.short	0x00ff


	//----- nvinfo : EIATTR_NUM_BARRIERS
	.align		4
        /*0070*/ 	.byte	0x02, 0x4c
        /*0072*/ 	.byte	0x01
	.zero		1


	//----- nvinfo : EIATTR_MERCURY_ISA_VERSION
	.align		4
        /*0074*/ 	.byte	0x03, 0x5f
        /*0076*/ 	.short	0x0101


	//----- nvinfo : EIATTR_COOP_GROUP_MASK_REGIDS
	.align		4
        /*0078*/ 	.byte	0x04, 0x29
        /*007a*/ 	.short	(.L_928 - .L_927)


	//   ....[0]....
.L_927:
        /*007c*/ 	.word	0xffffffff


	//   ....[1]....
        /*0080*/ 	.word	0xffffffff


	//   ....[2]....
        /*0084*/ 	.word	0xffffffff


	//   ....[3]....
        /*0088*/ 	.word	0xffffffff


	//   ....[4]....
        /*008c*/ 	.word	0xffffffff


	//   ....[5]....
        /*0090*/ 	.word	0xffffffff


	//   ....[6]....
        /*0094*/ 	.word	0xffffffff


	//   ....[7]....
        /*0098*/ 	.word	0xffffffff


	//   ....[8]....
        /*009c*/ 	.word	0xffffffff


	//   ....[9]....
        /*00a0*/ 	.word	0xffffffff


	//   ....[10]....
        /*00a4*/ 	.word	0xffffffff


	//   ....[11]....
        /*00a8*/ 	.word	0xffffffff


	//   ....[12]....
        /*00ac*/ 	.word	0xffffffff


	//   ....[13]....
        /*00b0*/ 	.word	0xffffffff


	//   ....[14]....
        /*00b4*/ 	.word	0xffffffff


	//   ....[15]....
        /*00b8*/ 	.word	0xffffffff


	//   ....[16]....
        /*00bc*/ 	.word	0xffffffff


	//   ....[17]....
        /*00c0*/ 	.word	0xffffffff


	//   ....[18]....
        /*00c4*/ 	.word	0xffffffff


	//   ....[19]....
        /*00c8*/ 	.word	0xffffffff


	//   ....[20]....
        /*00cc*/ 	.word	0xffffffff


	//   ....[21]....
        /*00d0*/ 	.word	0xffffffff


	//   ....[22]....
        /*00d4*/ 	.word	0xffffffff


	//   ....[23]....
        /*00d8*/ 	.word	0xffffffff


	//   ....[24]....
        /*00dc*/ 	.word	0xffffffff


	//   ....[25]....
        /*00e0*/ 	.word	0xffffffff


	//   ....[26]....
        /*00e4*/ 	.word	0xffffffff


	//   ....[27]....
        /*00e8*/ 	.word	0xffffffff


	//   ....[28]....
        /*00ec*/ 	.word	0xffffffff


	//   ....[29]....
        /*00f0*/ 	.word	0xffffffff


	//   ....[30]....
        /*00f4*/ 	.word	0xffffffff


	//   ....[31]....
        /*00f8*/ 	.word	0xffffffff


	//   ....[32]....
        /*00fc*/ 	.word	0xffffffff


	//   ....[33]....
        /*0100*/ 	.word	0xffffffff


	//   ....[34]....
        /*0104*/ 	.word	0xffffffff


	//   ....[35]....
        /*0108*/ 	.word	0xffffffff


	//   ....[36]....
        /*010c*/ 	.word	0xffffffff


	//   ....[37]....
        /*0110*/ 	.word	0xffffffff


	//   ....[38]....
        /*0114*/ 	.word	0xffffffff


	//   ....[39]....
        /*0118*/ 	.word	0xffffffff


	//   ....[40]....
        /*011c*/ 	.word	0xffffffff


	//   ....[41]....
        /*0120*/ 	.word	0xffffffff


	//   ....[42]....
        /*0124*/ 	.word	0xffffffff


	//   ....[43]....
        /*0128*/ 	.word	0xffffffff


	//   ....[44]....
        /*012c*/ 	.word	0xffffffff


	//   ....[45]....
        /*0130*/ 	.word	0xffffffff


	//   ....[46]....
        /*0134*/ 	.word	0xffffffff


	//   ....[47]....
        /*0138*/ 	.word	0xffffffff


	//   ....[48]....
        /*013c*/ 	.word	0xffffffff


	//   ....[49]....
        /*0140*/ 	.word	0xffffffff


	//   ....[50]....
        /*0144*/ 	.word	0xffffffff


	//   ....[51]....
        /*0148*/ 	.word	0xffffffff


	//   ....[52]....
        /*014c*/ 	.word	0xffffffff


	//   ....[53]....
        /*0150*/ 	.word	0xffffffff


	//   ....[54]....
        /*0154*/ 	.word	0xffffffff


	//   ....[55]....
        /*0158*/ 	.word	0xffffffff


	//   ....[56]....
        /*015c*/ 	.word	0xffffffff


	//   ....[57]....
        /*0160*/ 	.word	0xffffffff


	//   ....[58]....
        /*0164*/ 	.word	0xffffffff


	//   ....[59]....
        /*0168*/ 	.word	0xffffffff


	//   ....[60]....
        /*016c*/ 	.word	0xffffffff


	//   ....[61]....
        /*0170*/ 	.word	0xffffffff


	//   ....[62]....
        /*0174*/ 	.word	0xffffffff


	//   ....[63]....
        /*0178*/ 	.word	0xffffffff


	//   ....[64]....
        /*017c*/ 	.word	0xffffffff


	//   ....[65]....
        /*0180*/ 	.word	0xffffffff


	//   ....[66]....
        /*0184*/ 	.word	0xffffffff


	//   ....[67]....
        /*0188*/ 	.word	0xffffffff


	//   ....[68]....
        /*018c*/ 	.word	0xffffffff


	//   ....[69]....
        /*0190*/ 	.word	0xffffffff


	//   ....[70]....
        /*0194*/ 	.word	0xffffffff


	//   ....[71]....
        /*0198*/ 	.word	0xffffffff


	//   ....[72]....
        /*019c*/ 	.word	0xffffffff


	//   ....[73]....
        /*01a0*/ 	.word	0xffffffff


	//   ....[74]....
        /*01a4*/ 	.word	0xffffffff


	//   ....[75]....
        /*01a8*/ 	.word	0xffffffff


	//   ....[76]....
        /*01ac*/ 	.word	0xffffffff


	//   ....[77]....
        /*01b0*/ 	.word	0xffffffff


	//   ....[78]....
        /*01b4*/ 	.word	0xffffffff


	//   ....[79]....
        /*01b8*/ 	.word	0xffffffff


	//   ....[80]....
        /*01bc*/ 	.word	0xffffffff


	//   ....[81]....
        /*01c0*/ 	.word	0xffffffff


	//   ....[82]....
        /*01c4*/ 	.word	0xffffffff


	//   ....[83]....
        /*01c8*/ 	.word	0xffffffff


	//   ....[84]....
        /*01cc*/ 	.word	0xffffffff


	//   ....[85]....
        /*01d0*/ 	.word	0xffffffff


	//   ....[86]....
        /*01d4*/ 	.word	0xffffffff


	//   ....[87]....
        /*01d8*/ 	.word	0xffffffff


	//   ....[88]....
        /*01dc*/ 	.word	0xffffffff


	//   ....[89]....
        /*01e0*/ 	.word	0xffffffff


	//   ....[90]....
        /*01e4*/ 	.word	0xffffffff


	//   ....[91]....
        /*01e8*/ 	.word	0xffffffff


	//   ....[92]....
        /*01ec*/ 	.word	0xffffffff


	//   ....[93]....
        /*01f0*/ 	.word	0xffffffff


	//   ....[94]....
        /*01f4*/ 	.word	0xffffffff


	//   ....[95]....
        /*01f8*/ 	.word	0xffffffff


	//   ....[96]....
        /*01fc*/ 	.word	0xffffffff


	//   ....[97]....
        /*0200*/ 	.word	0xffffffff


	//   ....[98]....
        /*0204*/ 	.word	0xffffffff


	//   ....[99]....
        /*0208*/ 	.word	0xffffffff


	//   ....[100]....
        /*020c*/ 	.word	0xffffffff


	//   ....[101]....
        /*0210*/ 	.word	0xffffffff


	//   ....[102]....
        /*0214*/ 	.word	0xffffffff


	//   ....[103]....
        /*0218*/ 	.word	0xffffffff


	//   ....[104]....
        /*021c*/ 	.word	0xffffffff


	//   ....[105]....
        /*0220*/ 	.word	0xffffffff


	//   ....[106]....
        /*0224*/ 	.word	0xffffffff


	//   ....[107]....
        /*0228*/ 	.word	0xffffffff


	//   ....[108]....
        /*022c*/ 	.word	0xffffffff


	//   ....[109]....
        /*0230*/ 	.word	0xffffffff


	//   ....[110]....
        /*0234*/ 	.word	0xffffffff


	//   ....[111]....
        /*0238*/ 	.word	0xffffffff


	//   ....[112]....
        /*023c*/ 	.word	0xffffffff


	//   ....[113]....
        /*0240*/ 	.word	0xffffffff


	//   ....[114]....
        /*0244*/ 	.word	0xffffffff


	//   ....[115]....
        /*0248*/ 	.word	0xffffffff


	//   ....[116]....
        /*024c*/ 	.word	0xffffffff


	//   ....[117]....
        /*0250*/ 	.word	0xffffffff


	//   ....[118]....
        /*0254*/ 	.word	0xffffffff


	//   ....[119]....
        /*0258*/ 	.word	0xffffffff


	//   ....[120]....
        /*025c*/ 	.word	0xffffffff


	//   ....[121]....
        /*0260*/ 	.word	0xffffffff


	//   ....[122]....
        /*0264*/ 	.word	0xffffffff


	//   ....[123]....
        /*0268*/ 	.word	0xffffffff


	//   ....[124]....
        /*026c*/ 	.word	0xffffffff


	//   ....[125]....
        /*0270*/ 	.word	0xffffffff


	//   ....[126]....
        /*0274*/ 	.word	0xffffffff


	//   ....[127]....
        /*0278*/ 	.word	0xffffffff


	//   ....[128]....
        /*027c*/ 	.word	0xffffffff


	//   ....[129]....
        /*0280*/ 	.word	0xffffffff


	//----- nvinfo : EIATTR_COOP_GROUP_INSTR_OFFSETS
	.align		4
.L_928:
        /*0284*/ 	.byte	0x04, 0x28
        /*0286*/ 	.short	(.L_930 - .L_929)


	//   ....[0]....
.L_929:
        /*0288*/ 	.word	0x00001ae0


	//   ....[1]....
        /*028c*/ 	.word	0x00001b20


	//   ....[2]....
        /*0290*/ 	.word	0x00001b30


	//   ....[3]....
        /*0294*/ 	.word	0x00001b50


	//   ....[4]....
        /*0298*/ 	.word	0x00001b60


	//   ....[5]....
        /*029c*/ 	.word	0x00001b70


	//   ....[6]....
        /*02a0*/ 	.word	0x00001b80


	//   ....[7]....
        /*02a4*/ 	.word	0x00001bb0


	//   ....[8]....
        /*02a8*/ 	.word	0x00001bc0


	//   ....[9]....
        /*02ac*/ 	.word	0x00001bf0


	//   ....[10]....
        /*02b0*/ 	.word	0x00001c00


	//   ....[11]....
        /*02b4*/ 	.word	0x00001c60


	//   ....[12]....
        /*02b8*/ 	.word	0x00001c80


	//   ....[13]....
        /*02bc*/ 	.word	0x00001c90


	//   ....[14]....
        /*02c0*/ 	.word	0x00001cb0


	//   ....[15]....
        /*02c4*/ 	.word	0x00001cc0


	//   ....[16]....
        /*02c8*/ 	.word	0x00001cd0


	//   ....[17]....
        /*02cc*/ 	.word	0x00001ce0


	//   ....[18]....
        /*02d0*/ 	.word	0x00001d20


	//   ....[19]....
        /*02d4*/ 	.word	0x00001d40


	//   ....[20]....
        /*02d8*/ 	.word	0x00001d70


	//   ....[21]....
        /*02dc*/ 	.word	0x00001da0


	//   ....[22]....
        /*02e0*/ 	.word	0x00001db0


	//   ....[23]....
        /*02e4*/ 	.word	0x00001dc0


	//   ....[24]....
        /*02e8*/ 	.word	0x00001dd0


	//   ....[25]....
        /*02ec*/ 	.word	0x00001de0


	//   ....[26]....
        /*02f0*/ 	.word	0x00002f20


	//   ....[27]....
        /*02f4*/ 	.word	0x00002f60


	//   ....[28]....
        /*02f8*/ 	.word	0x00002f70


	//   ....[29]....
        /*02fc*/ 	.word	0x00002f80


	//   ....[30]....
        /*0300*/ 	.word	0x00002f90


	//   ....[31]....
        /*0304*/ 	.word	0x00002fa0


	//   ....[32]....
        /*0308*/ 	.word	0x00002fb0


	//   ....[33]....
        /*030c*/ 	.word	0x00002fd0


	//   ....[34]....
        /*0310*/ 	.word	0x00003000


	//   ....[35]....
        /*0314*/ 	.word	0x00003020


	//   ....[36]....
        /*0318*/ 	.word	0x00003030


	//   ....[37]....
        /*031c*/ 	.word	0x00003050


	//   ....[38]....
        /*0320*/ 	.word	0x00003060


	//   ....[39]....
        /*0324*/ 	.word	0x00003070


	//   ....[40]....
        /*0328*/ 	.word	0x00003080


	//   ....[41]....
        /*032c*/ 	.word	0x000030d0


	//   ....[42]....
        /*0330*/ 	.word	0x00003110


	//   ....[43]....
        /*0334*/ 	.word	0x00003120


	//   ....[44]....
        /*0338*/ 	.word	0x00003130


	//   ....[45]....
        /*033c*/ 	.word	0x00003150


	//   ....[46]....
        /*0340*/ 	.word	0x00003170


	//   ....[47]....
        /*0344*/ 	.word	0x000031c0


	//   ....[48]....
        /*0348*/ 	.word	0x000031f0


	//   ....[49]....
        /*034c*/ 	.word	0x00003200


	//   ....[50]....
        /*0350*/ 	.word	0x00003220


	//   ....[51]....
        /*0354*/ 	.word	0x00003230


	//   ....[52]....
        /*0358*/ 	.word	0x00004370


	//   ....[53]....
        /*035c*/ 	.word	0x000043a0


	//   ....[54]....
        /*0360*/ 	.word	0x000043b0


	//   ....[55]....
        /*0364*/ 	.word	0x000043c0


	//   ....[56]....
        /*0368*/ 	.word	0x000043d0


	//   ....[57]....
        /*036c*/ 	.word	0x000043e0


	//   ....[58]....
        /*0370*/ 	.word	0x000043f0


	//   ....[59]....
        /*0374*/ 	.word	0x00004410


	//   ....[60]....
        /*0378*/ 	.word	0x00004440


	//   ....[61]....
        /*037c*/ 	.word	0x00004450


	//   ....[62]....
        /*0380*/ 	.word	0x00004470


	//   ....[63]....
        /*0384*/ 	.word	0x000044a0


	//   ....[64]....
        /*0388*/ 	.word	0x000044b0


	//   ....[65]....
        /*038c*/ 	.word	0x000044c0


	//   ....[66]....
        /*0390*/ 	.word	0x00004510


	//   ....[67]....
        /*0394*/ 	.word	0x00004530


	//   ....[68]....
        /*0398*/ 	.word	0x00004540


	//   ....[69]....
        /*039c*/ 	.word	0x00004560


	//   ....[70]....
        /*03a0*/ 	.word	0x00004580


	//   ....[71]....
        /*03a4*/ 	.word	0x000045a0


	//   ....[72]....
        /*03a8*/ 	.word	0x000045b0


	//   ....[73]....
        /*03ac*/ 	.word	0x000045f0


	//   ....[74]....
        /*03b0*/ 	.word	0x00004600


	//   ....[75]....
        /*03b4*/ 	.word	0x00004620


	//   ....[76]....
        /*03b8*/ 	.word	0x00004630


	//   ....[77]....
        /*03bc*/ 	.word	0x00004640


	//   ....[78]....
        /*03c0*/ 	.word	0x000057c0


	//   ....[79]....
        /*03c4*/ 	.word	0x00005800


	//   ....[80]....
        /*03c8*/ 	.word	0x00005810


	//   ....[81]....
        /*03cc*/ 	.word	0x00005820


	//   ....[82]....
        /*03d0*/ 	.word	0x00005830


	//   ....[83]....
        /*03d4*/ 	.word	0x00005840


	//   ....[84]....
        /*03d8*/ 	.word	0x00005850


	//   ....[85]....
        /*03dc*/ 	.word	0x00005880


	//   ....[86]....
        /*03e0*/ 	.word	0x000058b0


	//   ....[87]....
        /*03e4*/ 	.word	0x000058c0


	//   ....[88]....
        /*03e8*/ 	.word	0x000058d0


	//   ....[89]....
        /*03ec*/ 	.word	0x000058e0


	//   ....[90]....
        /*03f0*/ 	.word	0x00005910


	//   ....[91]....
        /*03f4*/ 	.word	0x00005920


	//   ....[92]....
        /*03f8*/ 	.word	0x00005930


	//   ....[93]....
        /*03fc*/ 	.word	0x00005950


	//   ....[94]....
        /*0400*/ 	.word	0x000059a0


	//   ....[95]....
        /*0404*/ 	.word	0x000059c0


	//   ....[96]....
        /*0408*/ 	.word	0x00005a10


	//   ....[97]....
        /*040c*/ 	.word	0x00005a20


	//   ....[98]....
        /*0410*/ 	.word	0x00005a60


	//   ....[99]....
        /*0414*/ 	.word	0x00005a70


	//   ....[100]....
        /*0418*/ 	.word	0x00005a80


	//   ....[101]....
        /*041c*/ 	.word	0x00005a90


	//   ....[102]....
        /*0420*/ 	.word	0x00005aa0


	//   ....[103]....
        /*0424*/ 	.word	0x00005ab0


	//   ....[104]....
        /*0428*/ 	.word	0x00006c30


	//   ....[105]....
        /*042c*/ 	.word	0x00006c70


	//   ....[106]....
        /*0430*/ 	.word	0x00006c90


	//   ....[107]....
        /*0434*/ 	.word	0x00006ca0


	//   ....[108]....
        /*0438*/ 	.word	0x00006cb0


	//   ....[109]....
        /*043c*/ 	.word	0x00006cd0


	//   ....[110]....
        /*0440*/ 	.word	0x00006ce0


	//   ....[111]....
        /*0444*/ 	.word	0x00006d00


	//   ....[112]....
        /*0448*/ 	.word	0x00006d10


	//   ....[113]....
        /*044c*/ 	.word	0x00006d20


	//   ....[114]....
        /*0450*/ 	.word	0x00006d40


	//   ....[115]....
        /*0454*/ 	.word	0x00006d50


	//   ....[116]....
        /*0458*/ 	.word	0x00006d70


	//   ....[117]....
        /*045c*/ 	.word	0x00006d80


	//   ....[118]....
        /*0460*/ 	.word	0x00006d90


	//   ....[119]....
        /*0464*/ 	.word	0x00006da0


	//   ....[120]....
        /*0468*/ 	.word	0x00006e10


	//   ....[121]....
        /*046c*/ 	.word	0x00006e60


	//   ....[122]....
        /*0470*/ 	.word	0x00006e80


	//   ....[123]....
        /*0474*/ 	.word	0x00006ea0


	//   ....[124]....
        /*0478*/ 	.word	0x00006eb0


	//   ....[125]....
        /*047c*/ 	.word	0x00006ec0


	//   ....[126]....
        /*0480*/ 	.word	0x00006ee0


	//   ....[127]....
        /*0484*/ 	.word	0x00006ef0


	//   ....[128]....
        /*0488*/ 	.word	0x00006f00


	//   ....[129]....
        /*048c*/ 	.word	0x00006f10


	//----- nvinfo : EIATTR_VRC_CTA_INIT_COUNT
	.align		4
.L_930:
        /*0490*/ 	.byte	0x02, 0x4a
	.zero		1
	.zero		1


	//----- nvinfo : EIATTR_EXIT_INSTR_OFFSETS
	.align		4
        /*0494*/ 	.byte	0x04, 0x1c
        /*0496*/ 	.short	(.L_932 - .L_931)


	//   ....[0]....
.L_931:
        /*0498*/ 	.word	0x000094d0


	//   ....[1]....
        /*049c*/ 	.word	0x00009dd0


	//   ....[2]....
        /*04a0*/ 	.word	0x00009e60


	//----- nvinfo : EIATTR_MAX_THREADS
	.align		4
.L_932:
        /*04a4*/ 	.byte	0x04, 0x05
        /*04a6*/ 	.short	(.L_934 - .L_933)
.L_933:
        /*04a8*/ 	.word	0x00000040
        /*04ac*/ 	.word	0x00000001
        /*04b0*/ 	.word	0x00000001


	//----- nvinfo : EIATTR_CRS_STACK_SIZE
	.align		4
.L_934:
        /*04b4*/ 	.byte	0x04, 0x1e
        /*04b6*/ 	.short	(.L_936 - .L_935)
.L_935:
        /*04b8*/ 	.word	0x00000000


	//----- nvinfo : EIATTR_CBANK_PARAM_SIZE
	.align		4
.L_936:
        /*04bc*/ 	.byte	0x03, 0x19
        /*04be*/ 	.short	0x0028


	//----- nvinfo : EIATTR_PARAM_CBANK
	.align		4
        /*04c0*/ 	.byte	0x04, 0x0a
        /*04c2*/ 	.short	(.L_938 - .L_937)
	.align		4
.L_937:
        /*04c4*/ 	.word	index@(.nv.constant0._ZN17fastertransformer38beam_online_softmax_topk_stage2_kernelI6__halfLi16ELi64EEEvPKfS3_PiPT_ii)
        /*04c8*/ 	.short	0x0380
        /*04ca*/ 	.short	0x0028


	//----- nvinfo : EIATTR_SW_WAR
	.align		4
.L_938:
        /*04cc*/ 	.byte	0x04, 0x36
        /*04ce*/ 	.short	(.L_940 - .L_939)
.L_939:
        /*04d0*/ 	.word	0x00000008
.L_940:


//--------------------- .nv.info._ZN17fastertransformer38beam_online_softmax_topk_stage2_kernelI6__halfLi16ELi32EEEvPKfS3_PiPT_ii --------------------------
	.section	.nv.info._ZN17fastertransformer38beam_online_softmax_topk_stage2_kernelI6__halfLi16ELi32EEEvPKfS3_PiPT_ii,"",@"SHT_CUDA_INFO"
	.sectionflags	@""
	.align	4


	//----- nvinfo : EIATTR_CUDA_API_VERSION
	.align		4
        /*0000*/ 	.byte	0x04, 0x37
        /*0002*/ 	.short	(.L_942 - .L_941)
.L_941:
        /*0004*/ 	.word	0x00000082


	//----- nvinfo : EIATTR_KPARAM_INFO
	.align		4
.L_942:
        /*0008*/ 	.byte	0x04, 0x17
        /*000a*/ 	.short	(.L_944 - .L_943)
.L_943:
        /*000c*/ 	.word	0x00000000
        /*0010*/ 	.short	0x0005
        /*0012*/ 	.short	0x0024
        /*0014*/ 	.byte	0x00, 0xf0, 0x11, 0x00


	//----- nvinfo : EIATTR_KPARAM_INFO
	.align		4
.L_944:
        /*0018*/ 	.byte	0x04, 0x17
        /*001a*/ 	.short	(.L_946 - .L_945)
.L_945:
        /*001c*/ 	.word	0x00000000
        /*0020*/ 	.short	0x0004
        /*0022*/ 	.short	0x0020
        /*0024*/ 	.byte	0x00, 0xf0, 0x11, 0x00


	//----- nvinfo : EIATTR_KPARAM_INFO
	.align		4
.L_946:
        /*0028*/ 	.byte	0x04, 0x17
        /*002a*/ 	.short	(.L_948 - .L_947)
.L_947:
        /*002c*/ 	.word	0x00000000
        /*0030*/ 	.short	0x0003
        /*0032*/ 	.short	0x0018
        /*0034*/ 	.byte	0x00, 0xf5, 0x21, 0x00


	//----- nvinfo : EIATTR_KPARAM_INFO
	.align		4
.L_948:
        /*0038*/ 	.byte	0x04, 0x17
        /*003a*/ 	.short	(.L_950 - .L_949)
.L_949:
        /*003c*/ 	.word	0x00000000
        /*0040*/ 	.short	0x0002
        /*0042*/ 	.short	0x0010
        /*0044*/ 	.byte	0x00, 0xf5, 0x21, 0x00


	//----- nvinfo : EIATTR_KPARAM_INFO
	.align		4
.L_950:
        /*0048*/ 	.byte	0x04, 0x17
        /*004a*/ 	.short	(.L_952 - .L_951)
.L_951:
        /*004c*/ 	.word	0x00000000
        /*0050*/ 	.short	0x0001
        /*0052*/ 	.short	0x0008
        /*0054*/ 	.byte	0x00, 0xf5, 0x21, 0x00


	//----- nvinfo : EIATTR_KPARAM_INFO
	.align		4
.L_952:
        /*0058*/ 	.byte	0x04, 0x17
        /*005a*/ 	.short	(.L_954 - .L_953)
.L_953:
        /*005c*/ 	.word	0x00000000
        /*0060*/ 	.short	0x0000
        /*0062*/ 	.short	0x0000
        /*0064*/ 	.byte	0x00, 0xf5, 0x21, 0x00


	//----- nvinfo : EIATTR_SPARSE_MMA_MASK
	.align		4
.L_954:
        /*0068*/ 	.byte	0x03, 0x50
        /*006a*/ 	.short	0x0000


	//----- nvinfo : EIATTR_MAXREG_COUNT
	.align		4
        /*006c*/ 	.byte	0x03, 0x1b
        /*006e*/ 	.short	0x00ff


	//----- nvinfo : EIATTR_NUM_BARRIERS
	.align		4
        /*0070*/ 	.byte	0x02, 0x4c
        /*0072*/ 	.byte	0x01
	.zero		1


	//----- nvinfo : EIATTR_MERCURY_ISA_VERSION
	.align		4
        /*0074*/ 	.byte	0x03, 0x5f
        /*0076*/ 	.short	0x0101


	//----- nvinfo : EIATTR_COOP_GROUP_MASK_REGIDS
	.align		4
        /*0078*/ 	.byte	0x04, 0x29
        /*007a*/ 	.short	(.L_956 - .L_955)


	//   ....[0]....
.L_955:
        /*007c*/ 	.word	0xffffffff


	//   ....[1]....
        /*0080*/ 	.word	0xffffffff


	//   ....[2]....
        /*0084*/ 	.word	0xffffffff


	//   ....[3]....
        /*0088*/ 	.word	0xffffffff


	//   ....[4]....
        /*008c*/ 	.word	0xffffffff


	//   ....[5]....
        /*0090*/ 	.word	0xffffffff


	//   ....[6]....
        /*0094*/ 	.word	0xffffffff


	//   ....[7]....
        /*0098*/ 	.word	0xffffffff


	//   ....[8]....
        /*009c*/ 	.word	0xffffffff


	//   ....[9]....
        /*00a0*/ 	.word	0xffffffff


	//   ....[10]....
        /*00a4*/ 	.word	0xffffffff


	//   ....[11]....
        /*00a8*/ 	.word	0xffffffff


	//   ....[12]....
        /*00ac*/ 	.word	0xffffffff


	//   ....[13]....
        /*00b0*/ 	.word	0xffffffff


	//   ....[14]....
        /*00b4*/ 	.word	0xffffffff


	//   ....[15]....
        /*00b8*/ 	.word	0xffffffff


	//   ....[16]....
        /*00bc*/ 	.word	0xffffffff


	//   ....[17]....
        /*00c0*/ 	.word	0xffffffff


	//   ....[18]....
        /*00c4*/ 	.word	0xffffffff


	//   ....[19]....
        /*00c8*/ 	.word	0xffffffff


	//   ....[20]....
        /*00cc*/ 	.word	0xffffffff


	//   ....[21]....
        /*00d0*/ 	.word	0xffffffff


	//   ....[22]....
        /*00d4*/ 	.word	0xffffffff


	//   ....[23]....
        /*00d8*/ 	.word	0xffffffff


	//   ....[24]....
        /*00dc*/ 	.word	0xffffffff


	//   ....[25]....
        /*00e0*/ 	.word	0xffffffff


	//   ....[26]....
        /*00e4*/ 	.word	0xffffffff


	//   ....[27]....
        /*00e8*/ 	.word	0xffffffff


	//   ....[28]....
        /*00ec*/ 	.word	0xffffffff


	//   ....[29]....
        /*00f0*/ 	.word	0xffffffff


	//   ....[30]....
        /*00f4*/ 	.word	0xffffffff


	//   ....[31]....
        /*00f8*/ 	.word	0xffffffff


	//   ....[32]....
        /*00fc*/ 	.word	0xffffffff


	//   ....[33]....
        /*0100*/ 	.word	0xffffffff


	//   ....[34]....
        /*0104*/ 	.word	0xffffffff


	//   ....[35]....
        /*0108*/ 	.word	0xffffffff


	//   ....[36]....
        /*010c*/ 	.word	0xffffffff


	//   ....[37]....
        /*0110*/ 	.word	0xffffffff


	//   ....[38]....
        /*0114*/ 	.word	0xffffffff


	//   ....[39]....
        /*0118*/ 	.word	0xffffffff


	//   ....[40]....
        /*011c*/ 	.word	0xffffffff


	//   ....[41]....
        /*0120*/ 	.word	0xffffffff


	//   ....[42]....
        /*0124*/ 	.word	0xffffffff


	//   ....[43]....
        /*0128*/ 	.word	0xffffffff


	//   ....[44]....
        /*012c*/ 	.word	0xffffffff


	//   ....[45]....
        /*0130*/ 	.word	0xffffffff


	//   ....[46]....
        /*0134*/ 	.word	0xffffffff


	//   ....[47]....
        /*0138*/ 	.word	0xffffffff


	//   ....[48]....
        /*013c*/ 	.word	0xffffffff


	//   ....[49]....
        /*0140*/ 	.word	0xffffffff


	//   ....[50]....
        /*0144*/ 	.word	0xffffffff


	//   ....[51]....
        /*0148*/ 	.word	0xffffffff


	//   ....[52]....
        /*014c*/ 	.word	0xffffffff


	//   ....[53]....
        /*0150*/ 	.word	0xffffffff


	//   ....[54]....
        /*0154*/ 	.word	0xffffffff


	//   ....[55]....
        /*0158*/ 	.word	0xffffffff


	//   ....[56]....
        /*015c*/ 	.word	0xffffffff


	//   ....[57]....
        /*0160*/ 	.word	0xffffffff


	//   ....[58]....
        /*0164*/ 	.word	0xffffffff


	//   ....[59]....
        /*0168*/ 	.word	0xffffffff


	//   ....[60]....
        /*016c*/ 	.word	0xffffffff


	//   ....[61]....
        /*0170*/ 	.word	0xffffffff


	//   ....[62]....
        /*0174*/ 	.word	0xffffffff


	//   ....[63]....
        /*0178*/ 	.word	0xffffffff


	//   ....[64]....
        /*017c*/ 	.word	0xffffffff


	//   ....[65]....
        /*0180*/ 	.word	0xffffffff


	//   ....[66]....
        /*0184*/ 	.word	0xffffffff


	//   ....[67]....
        /*0188*/ 	.word	0xffffffff


	//   ....[68]....
        /*018c*/ 	.word	0xffffffff


	//   ....[69]....
        /*0190*/ 	.word	0xffffffff


	//   ....[70]....
        /*0194*/ 	.word	0xffffffff


	//   ....[71]....
        /*0198*/ 	.word	0xffffffff


	//   ....[72]....
        /*019c*/ 	.word	0xffffffff


	//   ....[73]....
        /*01a0*/ 	.word	0xffffffff


	//   ....[74]....
        /*01a4*/ 	.word	0xffffffff


	//   ....[75]....
        /*01a8*/ 	.word	0xffffffff


	//   ....[76]....
        /*01ac*/ 	.word	0xffffffff


	//   ....[77]....
        /*01b0*/ 	.word	0xffffffff


	//   ....[78]....
        /*01b4*/ 	.word	0xffffffff


	//   ....[79]....
        /*01b8*/ 	.word	0xffffffff


	//   ....[80]....
        /*01bc*/ 	.word	0xffffffff


	//   ....[81]....
        /*01c0*/ 	.word	0xffffffff


	//   ....[82]....
        /*01c4*/ 	.word	0xffffffff


	//   ....[83]....
        /*01c8*/ 	.word	0xffffffff


	//   ....[84]....
        /*01cc*/ 	.word	0xffffffff


	//   ....[85]....
        /*01d0*/ 	.word	0xffffffff


	//   ....[86]....
        /*01d4*/ 	.word	0xffffffff


	//   ....[87]....
        /*01d8*/ 	.word	0xffffffff


	//   ....[88]....
        /*01dc*/ 	.word	0xffffffff


	//   ....[89]....
        /*01e0*/ 	.word	0xffffffff


	//   ....[90]....
        /*01e4*/ 	.word	0xffffffff


	//   ....[91]....
        /*01e8*/ 	.word	0xffffffff


	//   ....[92]....
        /*01ec*/ 	.word	0xffffffff


	//   ....[93]....
        /*01f0*/ 	.word	0xffffffff


	//   ....[94]....
        /*01f4*/ 	.word	0xffffffff


	//   ....[95]....
        /*01f8*/ 	.word	0xffffffff


	//   ....[96]....
        /*01fc*/ 	.word	0xffffffff


	//   ....[97]....
        /*0200*/ 	.word	0xffffffff


	//   ....[98]....
        /*0204*/ 	.word	0xffffffff


	//   ....[99]....
        /*0208*/ 	.word	0xffffffff


	//   ....[100]....
        /*020c*/ 	.word	0xffffffff


	//   ....[101]....
        /*0210*/ 	.word	0xffffffff


	//   ....[102]....
        /*0214*/ 	.word	0xffffffff


	//   ....[103]....
        /*0218*/ 	.word	0xffffffff


	//   ....[104]....
        /*021c*/ 	.word	0xffffffff


	//   ....[105]....
        /*0220*/ 	.word	0xffffffff


	//   ....[106]....
        /*0224*/ 	.word	0xffffffff


	//   ....[107]....
        /*0228*/ 	.word	0xffffffff


	//   ....[108]....
        /*022c*/ 	.word	0xffffffff


	//   ....[109]....
        /*0230*/ 	.word	0xffffffff


	//   ....[110]....
        /*0234*/ 	.word	0xffffffff


	//   ....[111]....
        /*0238*/ 	.word	0xffffffff


	//   ....[112]....
        /*023c*/ 	.word	0xffffffff


	//   ....[113]....
        /*0240*/ 	.word	0xffffffff


	//   ....[114]....
        /*0244*/ 	.word	0xffffffff


	//   ....[115]....
        /*0248*/ 	.word	0xffffffff


	//   ....[116]....
        /*024c*/ 	.word	0xffffffff


	//   ....[117]....
        /*0250*/ 	.word	0xffffffff


	//   ....[118]....
        /*0254*/ 	.word	0xffffffff


	//   ....[119]....
        /*0258*/ 	.word	0xffffffff


	//   ....[120]....
        /*025c*/ 	.word	0xffffffff


	//   ....[121]....
        /*0260*/ 	.word	0xffffffff


	//   ....[122]....
        /*0264*/ 	.word	0xffffffff


	//   ....[123]....
        /*0268*/ 	.word	0xffffffff


	//   ....[124]....
        /*026c*/ 	.word	0xffffffff


	//   ....[125]....
        /*0270*/ 	.word	0xffffffff


	//   ....[126]....
        /*0274*/ 	.word	0xffffffff


	//   ....[127]....
        /*0278*/ 	.word	0xffffffff


	//   ....[128]....
        /*027c*/ 	.word	0xffffffff


	//   ....[129]....
        /*0280*/ 	.word	0xffffffff


	//----- nvinfo : EIATTR_COOP_GROUP_INSTR_OFFSETS
	.align		4
.L_956:
        /*0284*/ 	.byte	0x04, 0x28
        /*0286*/ 	.short	(.L_958 - .L_957)


	//   ....[0]....
.L_957:
        /*0288*/ 	.word	0x00001a40


	//   ....[1]....
        /*028c*/ 	.word	0x00001a60


	//   ....[2]....
        /*0290*/ 	.word	0x00001a70


	//   ....[3]....
        /*0294*/ 	.word	0x00001a80


	//   ....[4]....
        /*0298*/ 	.word	0x00001a90


	//   ....[5]....
        /*029c*/ 	.word	0x00001aa0


	//   ....[6]....
        /*02a0*/ 	.word	0x00001ab0


	//   ....[7]....
        /*02a4*/ 	.word	0x00001ac0


	//   ....[8]....
        /*02a8*/ 	.word	0x00001ad0


	//   ....[9]....
        /*02ac*/ 	.word	0x00001ae0


	//   ....[10]....
        /*02b0*/ 	.word	0x00001af0


	//   ....[11]....
        /*02b4*/ 	.word	0x00001b00


	//   ....[12]....
        /*02b8*/ 	.word	0x00001b30


	//   ....[13]....
        /*02bc*/ 	.word	0x00001b40


	//   ....[14]....
        /*02c0*/ 	.word	0x00001b50


	//   ....[15]....
        /*02c4*/ 	.word	0x00001b60


	//   ....[16]....
        /*02c8*/ 	.word	0x00001b70


	//   ....[17]....
        /*02cc*/ 	.word	0x00001b80


	//   ....[18]....
        /*02d0*/ 	.word	0x00001b90


	//   ....[19]....
        /*02d4*/ 	.word	0x00001bb0


	//   ....[20]....
        /*02d8*/ 	.word	0x00001bc0


	//   ....[21]....
        /*02dc*/ 	.word	0x00001bd0


	//   ....[22]....
        /*02e0*/ 	.word	0x00001be0


	//   ....[23]....
        /*02e4*/ 	.word	0x00001bf0


	//   ....[24]....
        /*02e8*/ 	.word	0x00001c00


	//   ....[25]....
        /*02ec*/ 	.word	0x00001c10


	//   ....[26]....
        /*02f0*/ 	.word	0x00002e30


	//   ....[27]....
        /*02f4*/ 	.word	0x00002e60


	//   ....[28]....
        /*02f8*/ 	.word	0x00002e70


	//   ....[29]....
        /*02fc*/ 	.word	0x00002e80


	//   ....[30]....
        /*0300*/ 	.word	0x00002e90


	//   ....[31]....
        /*0304*/ 	.word	0x00002ea0


	//   ....[32]....
        /*0308*/ 	.word	0x00002eb0


	//   ....[33]....
        /*030c*/ 	.word	0x00002ec0


	//   ....[34]....
        /*0310*/ 	.word	0x00002ed0


	//   ....[35]....
        /*0314*/ 	.word	0x00002ee0


	//   ....[36]....
        /*0318*/ 	.word	0x00002ef0


	//   ....[37]....
        /*031c*/ 	.word	0x00002f00


	//   ....[38]....
        /*0320*/ 	.word	0x00002f20


	//   ....[39]....
        /*0324*/ 	.word	0x00002f30


	//   ....[40]....
        /*0328*/ 	.word	0x00002f40


	//   ....[41]....
        /*032c*/ 	.word	0x00002f50


	//   ....[42]....
        /*0330*/ 	.word	0x00002f60


	//   ....[43]....
        /*0334*/ 	.word	0x00002f70


	//   ....[44]....
        /*0338*/ 	.word	0x00002f80


	//   ....[45]....
        /*033c*/ 	.word	0x00002f90


	//   ....[46]....
        /*0340*/ 	.word	0x00002fa0


	//   ....[47]....
        /*0344*/ 	.word	0x00002fb0


	//   ....[48]....
        /*0348*/ 	.word	0x00002fc0


	//   ....[49]....
        /*034c*/ 	.word	0x00002fd0


	//   ....[50]....
        /*0350*/ 	.word	0x00002fe0


	//   ....[51]....
        /*0354*/ 	.word	0x00002ff0


	//   ....[52]....
        /*0358*/ 	.word	0x00004200


	//   ....[53]....
        /*035c*/ 	.word	0x00004230


	//   ....[54]....
        /*0360*/ 	.word	0x00004240


	//   ....[55]....
        /*0364*/ 	.word	0x00004250


	//   ....[56]....
        /*0368*/ 	.word	0x00004260


	//   ....[57]....
        /*036c*/ 	.word	0x00004270


	//   ....[58]....
        /*0370*/ 	.word	0x00004280


	//   ....[59]....
        /*0374*/ 	.word	0x00004290


	//   ....[60]....
        /*0378*/ 	.word	0x000042a0


	//   ....[61]....
        /*037c*/ 	.word	0x000042b0


	//   ....[62]....
        /*0380*/ 	.word	0x000042c0


	//   ....[63]....
        /*0384*/ 	.word	0x000042d0


	//   ....[64]....
        /*0388*/ 	.word	0x000042f0


	//   ....[65]....
        /*038c*/ 	.word	0x00004300


	//   ....[66]....
        /*0390*/ 	.word	0x00004310


	//   ....[67]....
        /*0394*/ 	.word	0x00004320


	//   ....[68]....
        /*0398*/ 	.word	0x00004330


	//   ....[69]....
        /*039c*/ 	.word	0x00004340


	//   ....[70]....
        /*03a0*/ 	.word	0x00004350


	//   ....[71]....
        /*03a4*/ 	.word	0x00004360


	//   ....[72]....
        /*03a8*/ 	.word	0x00004370


	//   ....[73]....
        /*03ac*/ 	.word	0x00004380


	//   ....[74]....
        /*03b0*/ 	.word	0x00004390


	//   ....[75]....
        /*03b4*/ 	.word	0x000043a0


	//   ....[76]....
        /*03b8*/ 	.word	0x000043b0


	//   ....[77]....
        /*03bc*/ 	.word	0x000043c0


	//   ....[78]....
        /*03c0*/ 	.word	0x000055d0


	//   ....[79]....
        /*03c4*/ 	.word	0x00005600


	//   ....[80]....
        /*03c8*/ 	.word	0x00005610


	//   ....[81]....
        /*03cc*/ 	.word	0x00005620


	//   ....[82]....
        /*03d0*/ 	.word	0x00005630


	//   ....[83]....
        /*03d4*/ 	.word	0x00005640


	//   ....[84]....
        /*03d8*/ 	.word	0x00005650


	//   ....[85]....
        /*03dc*/ 	.word	0x00005660


	//   ....[86]....
        /*03e0*/ 	.word	0x00005670


	//   ....[87]....
        /*03e4*/ 	.word	0x00005680


	//   ....[88]....
        /*03e8*/ 	.word	0x00005690


	//   ....[89]....
        /*03ec*/ 	.word	0x000056a0


	//   ....[90]....
        /*03f0*/ 	.word	0x000056b0


	//   ....[91]....
        /*03f4*/ 	.word	0x000056c0


	//   ....[92]....
        /*03f8*/ 	.word	0x000056d0


	//   ....[93]....
        /*03fc*/ 	.word	0x000056e0


	//   ....[94]....
        /*0400*/ 	.word	0x000056f0


	//   ....[95]....
        /*0404*/ 	.word	0x00005700


	//   ....[96]....
        /*0408*/ 	.word	0x00005710


	//   ....[97]....
        /*040c*/ 	.word	0x00005720


	//   ....[98]....
        /*0410*/ 	.word	0x00005740


	//   ....[99]....
        /*0414*/ 	.word	0x00005750


	//   ....[100]....
        /*0418*/ 	.word	0x00005770


	//   ....[101]....
        /*041c*/ 	.word	0x00005790


	//   ....[102]....
        /*0420*/ 	.word	0x00005870


	//   ....[103]....
        /*0424*/ 	.word	0x00005890


	//   ....[104]....
        /*0428*/ 	.word	0x00006990


	//   ....[105]....
        /*042c*/ 	.word	0x000069d0


	//   ....[106]....
        /*0430*/ 	.word	0x000069e0


	//   ....[107]....
        /*0434*/ 	.word	0x000069f0


	//   ....[108]....
        /*0438*/ 	.word	0x00006a00


	//   ....[109]....
        /*043c*/ 	.word	0x00006a10


	//   ....[110]....
        /*0440*/ 	.word	0x00006a20


	//   ....[111]....
        /*0444*/ 	.word	0x00006a30


	//   ....[112]....
        /*0448*/ 	.word	0x00006a40


	//   ....[113]....
        /*044c*/ 	.word	0x00006a50


	//   ....[114]....
        /*0450*/ 	.word	0x00006a60


	//   ....[115]....
        /*0454*/ 	.word	0x00006a70


	//   ....[116]....
        /*0458*/ 	.word	0x00006a80


	//   ....[117]....
        /*045c*/ 	.word	0x00006a90


	//   ....[118]....
        /*0460*/ 	.word	0x00006aa0


	//   ....[119]....
        /*0464*/ 	.word	0x00006ab0


	//   ....[120]....
        /*0468*/ 	.word	0x00006ac0


	//   ....[121]....
        /*046c*/ 	.word	0x00006ad0


	//   ....[122]....
        /*0470*/ 	.word	0x00006ae0


	//   ....[123]....
        /*0474*/ 	.word	0x00006af0


	//   ....[124]....
        /*0478*/ 	.word	0x00006b10


	//   ....[125]....
        /*047c*/ 	.word	0x00006b20


	//   ....[126]....
        /*0480*/ 	.word	0x00006b40


	//   ....[127]....
        /*0484*/ 	.word	0x00006b60


	//   ....[128]....
        /*0488*/ 	.word	0x00006c40


	//   ....[129]....
        /*048c*/ 	.word	0x00006c60


	//----- nvinfo : EIATTR_VRC_CTA_INIT_COUNT
	.align		4
.L_958:
        /*0490*/ 	.byte	0x02, 0x4a
	.zero		1
	.zero		1


	//----- nvinfo : EIATTR_EXIT_INSTR_OFFSETS
	.align		4
        /*0494*/ 	.byte	0x04, 0x1c
        /*0496*/ 	.short	(.L_960 - .L_959)


	//   ....[0]....
.L_959:
        /*0498*/ 	.word	0x00007d80


	//   ....[1]....
        /*049c*/ 	.word	0x000086c0


	//   ....[2]....
        /*04a0*/ 	.word	0x00008750


	//----- nvinfo : EIATTR_MAX_THREADS
	.align		4
.L_960:
        /*04a4*/ 	.byte	0x04, 0x05
        /*04a6*/ 	.short	(.L_962 - .L_961)
.L_961:
        /*04a8*/ 	.word	0x00000020
        /*04ac*/ 	.word	0x00000001
        /*04b0*/ 	.word	0x00000001


	//----- nvinfo : EIATTR_CRS_STACK_SIZE
	.align		4
.L_962:
        /*04b4*/ 	.byte	0x04, 0x1e
        /*04b6*/ 	.short	(.L_964 - .L_963)
.L_963:
        /*04b8*/ 	.word	0x00000000


	//----- nvinfo : EIATTR_CBANK_PARAM_SIZE
	.align		4
.L_964:
        /*04bc*/ 	.byte	0x03, 0x19
        /*04be*/ 	.short	0x0028


	//----- nvinfo : EIATTR_PARAM_CBANK
	.align		4
        /*04c0*/ 	.byte	0x04, 0x0a
        /*04c2*/ 	.short	(.L_966 - .L_965)
	.align		4
.L_965:
        /*04c4*/ 	.word	index@(.nv.constant0._ZN17fastertransformer38beam_online_softmax_topk_stage2_kernelI6__halfLi16ELi32EEEvPKfS3_PiPT_ii)
        /*04c8*/ 	.short	0x0380
        /*04ca*/ 	.short	0x0028


	//----- nvinfo : EIATTR_SW_WAR
	.align		4
.L_966:
        /*04cc*/ 	.byte	0x04, 0x36
        /*04ce*/ 	.short	(.L_968 - .L_967)
.L_967:
        /*04d0*/ 	.word	0x00000008
.L_968:


//--------------------- .nv.info._ZN17fastertransformer38beam_online_softmax_topk_stage1_kernelI6__halfLi1ELi16ELi128EEEvPKT_S4_PKbPfiiPKi --------------------------
	.section	.nv.info._ZN17fastertransformer38beam_online_softmax_topk_stage1_kernelI6__halfLi1ELi16ELi128EEEvPKT_S4_PKbPfiiPKi,"",@"SHT_CUDA_INFO"
	.sectionflags	@""
	.align	4


	//----- nvinfo : EIATTR_CUDA_API_VERSION
	.align		4
        /*0000*/ 	.byte	0x04, 0x37
        /*0002*/ 	.short	(.L_970 - .L_969)
.L_969:
        /*0004*/ 	.word	0x00000082


	//----- nvinfo : EIATTR_KPARAM_INFO
	.align		4
.L_970:
        /*0008*/ 	.byte	0x04, 0x17
        /*000a*/ 	.short	(.L_972 - .L_971)
.L_971:
        /*000c*/ 	.word	0x00000000
        /*0010*/ 	.short	0x0006
        /*0012*/ 	.short	0x0028
        /*0014*/ 	.byte	0x00, 0xf5, 0x21, 0x00


	//----- nvinfo : EIATTR_KPARAM_INFO
	.align		4
.L_972:
        /*0018*/ 	.byte	0x04, 0x17
        /*001a*/ 	.short	(.L_974 - .L_973)
.L_973:
        /*001c*/ 	.word	0x00000000
        /*0020*/ 	.short	0x0005
        /*0022*/ 	.short	0x0024
        /*0024*/ 	.byte	0x00, 0xf0, 0x11, 0x00


	//----- nvinfo : EIATTR_KPARAM_INFO
	.align		4
.L_974:
        /*0028*/ 	.byte	0x04, 0x17
        /*002a*/ 	.short	(.L_976 - .L_975)
.L_975:
        /*002c*/ 	.word	0x00000000
        /*0030*/ 	.short	0x0004
        /*0032*/ 	.short	0x0020
        /*0034*/ 	.byte	0x00, 0xf0, 0x11, 0x00


	//----- nvinfo : EIATTR_KPARAM_INFO
	.align		4
.L_976:
        /*0038*/ 	.byte	0x04, 0x17
        /*003a*/ 	.short	(.L_978 - .L_977)
.L_977:
        /*003c*/ 	.word	0x00000000
        /*0040*/ 	.short	0x0003
        /*0042*/ 	.short	0x0018
        /*0044*/ 	.byte	0x00, 0xf5, 0x21, 0x00


	//----- nvinfo : EIATTR_KPARAM_INFO
	.align		4
.L_978:
        /*0048*/ 	.byte	0x04, 0x17
        /*004a*/ 	.short	(.L_980 - .L_979)
.L_979:
        /*004c*/ 	.word	0x00000000
        /*0050*/ 	.short	0x0002
        /*0052*/ 	.short	0x0010
        /*0054*/ 	.byte	0x00, 0xf5, 0x21, 0x00


	//----- nvinfo : EIATTR_KPARAM_INFO
	.align		4
.L_980:
        /*0058*/ 	.byte	0x04, 0x17
        /*005a*/ 	.short	(.L_982 - .L_981)
.L_981:
        /*005c*/ 	.word	0x00000000
        /*0060*/ 	.short	0x0001
        /*0062*/ 	.short	0x0008
        /*0064*/ 	.byte	0x00, 0xf5, 0x21, 0x00


	//----- nvinfo : EIATTR_KPARAM_INFO
	.align		4
.L_982:
        /*0068*/ 	.byte	0x04, 0x17
        /*006a*/ 	.short	(.L_984 - .L_983)
.L_983:
        /*006c*/ 	.word	0x00000000
        /*0070*/ 	.short	0x0000
        /*0072*/ 	.short	0x0000
        /*0074*/ 	.byte	0x00, 0xf5, 0x21, 0x00


	//----- nvinfo : EIATTR_SPARSE_MMA_MASK
	.align		4
.L_984:
        /*0078*/ 	.byte	0x03, 0x50
        /*007a*/ 	.short	0x0000


	//----- nvinfo : EIATTR_MAXREG_COUNT
	.align		4
        /*007c*/ 	.byte	0x03, 0x1b
        /*007e*/ 	.short	0x00ff


	//----- nvinfo : EIATTR_NUM_BARRIERS
	.align		4
        /*0080*/ 	.byte	0x02, 0x4c
        /*0082*/ 	.byte	0x01
	.zero		1


	//----- nvinfo : EIATTR_MERCURY_ISA_VERSION
	.align		4
        /*0084*/ 	.byte	0x03, 0x5f
        /*0086*/ 	.short	0x0101


	//----- nvinfo : EIATTR_COOP_GROUP_MASK_REGIDS
	.align		4
        /*0088*/ 	.byte	0x04, 0x29
        /*008a*/ 	.short	(.L_986 - .L_985)


	//   ....[0]....
.L_985:
        /*008c*/ 	.word	0xffffffff


	//   ....[1]....
        /*0090*/ 	.word	0xffffffff


	//   ....[2]....
        /*0094*/ 	.word	0xffffffff


	//   ....[3]....
        /*0098*/ 	.word	0xffffffff


	//   ....[4]....
        /*009c*/ 	.word	0xffffffff


	//   ....[5]....
        /*00a0*/ 	.word	0xffffffff


	//   ....[6]....
        /*00a4*/ 	.word	0xffffffff


	//   ....[7]....
        /*00a8*/ 	.word	0xffffffff


	//   ....[8]....
        /*00ac*/ 	.word	0xffffffff


	//   ....[9]....
        /*00b0*/ 	.word	0xffffffff


	//   ....[10]....
        /*00b4*/ 	.word	0xffffffff


	//   ....[11]....
        /*00b8*/ 	.word	0xffffffff


	//   ....[12]....
        /*00bc*/ 	.word	0xffffffff


	//   ....[13]....
        /*00c0*/ 	.word	0xffffffff


	//   ....[14]....
        /*00c4*/ 	.word	0xffffffff


	//   ....[15]....
        /*00c8*/ 	.word	0xffffffff


	//   ....[16]....
        /*00cc*/ 	.word	0xffffffff


	//   ....[17]....
        /*00d0*/ 	.word	0xffffffff


	//   ....[18]....
        /*00d4*/ 	.word	0xffffffff


	//   ....[19]....
        /*00d8*/ 	.word	0xffffffff


	//   ....[20]....
        /*00dc*/ 	.word	0xffffffff


	//   ....[21]....
        /*00e0*/ 	.word	0xffffffff


	//   ....[22]....
        /*00e4*/ 	.word	0xffffffff


	//   ....[23]....
        /*00e8*/ 	.word	0xffffffff


	//   ....[24]....
        /*00ec*/ 	.word	0xffffffff


	//   ....[25]....
        /*00f0*/ 	.word	0xffffffff


	//   ....[26]....
        /*00f4*/ 	.word	0xffffffff


	//   ....[27]....
        /*00f8*/ 	.word	0xffffffff


	//   ....[28]....
        /*00fc*/ 	.word	0xffffffff


	//   ....[29]....
        /*0100*/ 	.word	0xffffffff


	//   ....[30]....
        /*0104*/ 	.word	0xffffffff


	//   ....[31]....
        /*0108*/ 	.word	0xffffffff


	//   ....[32]....
        /*010c*/ 	.word	0xffffffff


	//   ....[33]....
        /*0110*/ 	.word	0xffffffff


	//   ....[34]....
        /*0114*/ 	.word	0xffffffff


	//   ....[35]....
        /*0118*/ 	.word	0xffffffff


	//   ....[36]....
        /*011c*/ 	.word	0xffffffff


	//   ....[37]....
        /*0120*/ 	.word	0xffffffff


	//   ....[38]....
        /*0124*/ 	.word	0xffffffff


	//   ....[39]....
        /*0128*/ 	.word	0xffffffff


	//   ....[40]....
        /*012c*/ 	.word	0xffffffff


	//   ....[41]....
        /*0130*/ 	.word	0xffffffff


	//   ....[42]....
        /*0134*/ 	.word	0xffffffff


	//   ....[43]....
        /*0138*/ 	.word	0xffffffff


	//   ....[44]....
        /*013c*/ 	.word	0xffffffff


	//   ....[45]....
        /*0140*/ 	.word	0xffffffff


	//   ....[46]....
        /*0144*/ 	.word	0xffffffff


	//   ....[47]....
        /*0148*/ 	.word	0xffffffff


	//   ....[48]....
        /*014c*/ 	.word	0xffffffff


	//   ....[49]....
        /*0150*/ 	.word	0xffffffff


	//   ....[50]....
        /*0154*/ 	.word	0xffffffff


	//   ....[51]....
        /*0158*/ 	.word	0xffffffff


	//   ....[52]....
        /*015c*/ 	.word	0xffffffff


	//   ....[53]....
        /*0160*/ 	.word	0xffffffff


	//   ....[54]....
        /*0164*/ 	.word	0xffffffff


	//   ....[55]....
        /*0168*/ 	.word	0xffffffff


	//   ....[56]....
        /*016c*/ 	.word	0xffffffff


	//   ....[57]....
        /*0170*/ 	.word	0xffffffff


	//   ....[58]....
        /*0174*/ 	.word	0xffffffff


	//   ....[59]....
        /*0178*/ 	.word	0xffffffff


	//   ....[60]....
        /*017c*/ 	.word	0xffffffff


	//   ....[61]....
        /*0180*/ 	.word	0xffffffff


	//   ....[62]....
        /*0184*/ 	.word	0xffffffff


	//   ....[63]....
        /*0188*/ 	.word	0xffffffff


	//   ....[64]....
        /*018c*/ 	.word	0xffffffff


	//   ....[65]....
        /*0190*/ 	.word	0xffffffff


	//   ....[66]....
        /*0194*/ 	.word	0xffffffff


	//   ....[67]....
        /*0198*/ 	.word	0xffffffff


	//   ....[68]....
        /*019c*/ 	.word	0xffffffff


	//   ....[69]....
        /*01a0*/ 	.word	0xffffffff


	//   ....[70]....
        /*01a4*/ 	.word	0xffffffff


	//   ....[71]....
        /*01a8*/ 	.word	0xffffffff


	//   ....[72]....
        /*01ac*/ 	.word	0xffffffff


	//   ....[73]....
        /*01b0*/ 	.word	0xffffffff


	//   ....[74]....
        /*01b4*/ 	.word	0xffffffff


	//   ....[75]....
        /*01b8*/ 	.word	0xffffffff


	//   ....[76]....
        /*01bc*/ 	.word	0xffffffff


	//   ....[77]....
        /*01c0*/ 	.word	0xffffffff


	//   ....[78]....
        /*01c4*/ 	.word	0xffffffff


	//   ....[79]....
        /*01c8*/ 	.word	0xffffffff


	//   ....[80]....
        /*01cc*/ 	.word	0xffffffff


	//   ....[81]....
        /*01d0*/ 	.word	0xffffffff


	//   ....[82]....
        /*01d4*/ 	.word	0xffffffff


	//   ....[83]....
        /*01d8*/ 	.word	0xffffffff


	//   ....[84]....
        /*01dc*/ 	.word	0xffffffff


	//   ....[85]....
        /*01e0*/ 	.word	0xffffffff


	//   ....[86]....
        /*01e4*/ 	.word	0xffffffff


	//   ....[87]....
        /*01e8*/ 	.word	0xffffffff


	//   ....[88]....
        /*01ec*/ 	.word	0xffffffff


	//   ....[89]....
        /*01f0*/ 	.word	0xffffffff


	//   ....[90]....
        /*01f4*/ 	.word	0xffffffff


	//   ....[91]....
        /*01f8*/ 	.word	0xffffffff


	//   ....[92]....
        /*01fc*/ 	.word	0xffffffff


	//   ....[93]....
        /*0200*/ 	.word	0xffffffff


	//   ....[94]....
        /*0204*/ 	.word	0xffffffff


	//   ....[95]....
        /*0208*/ 	.word	0xffffffff


	//   ....[96]....
        /*020c*/ 	.word	0xffffffff


	//   ....[97]....
        /*0210*/ 	.word	0xffffffff


	//   ....[98]....
        /*0214*/ 	.word	0xffffffff


	//   ....[99]....
        /*0218*/ 	.word	0xffffffff


	//   ....[100]....
        /*021c*/ 	.word	0xffffffff


	//   ....[101]....
        /*0220*/ 	.word	0xffffffff


	//   ....[102]....
        /*0224*/ 	.word	0xffffffff


	//   ....[103]....
        /*0228*/ 	.word	0xffffffff


	//   ....[104]....
        /*022c*/ 	.word	0xffffffff


	//   ....[105]....
        /*0230*/ 	.word	0xffffffff


	//   ....[106]....
        /*0234*/ 	.word	0xffffffff


	//   ....[107]....
        /*0238*/ 	.word	0xffffffff


	//   ....[108]....
        /*023c*/ 	.word	0xffffffff


	//   ....[109]....
        /*0240*/ 	.word	0xffffffff


	//   ....[110]....
        /*0244*/ 	.word	0xffffffff


	//   ....[111]....
        /*0248*/ 	.word	0xffffffff


	//   ....[112]....
        /*024c*/ 	.word	0xffffffff


	//   ....[113]....
        /*0250*/ 	.word	0xffffffff


	//   ....[114]....
        /*0254*/ 	.word	0xffffffff


	//   ....[115]....
        /*0258*/ 	.word	0xffffffff


	//   ....[116]....
        /*025c*/ 	.word	0xffffffff


	//   ....[117]....
        /*0260*/ 	.word	0xffffffff


	//   ....[118]....
        /*0264*/ 	.word	0xffffffff


	//   ....[119]....
        /*0268*/ 	.word	0xffffffff


	//   ....[120]....
        /*026c*/ 	.word	0xffffffff


	//   ....[121]....
        /*0270*/ 	.word	0xffffffff


	//   ....[122]....
        /*0274*/ 	.word	0xffffffff


	//   ....[123]....
        /*0278*/ 	.word	0xffffffff


	//   ....[124]....
        /*027c*/ 	.word	0xffffffff


	//   ....[125]....
        /*0280*/ 	.word	0xffffffff


	//   ....[126]....
        /*0284*/ 	.word	0xffffffff


	//   ....[127]....
        /*0288*/ 	.word	0xffffffff


	//   ....[128]....
        /*028c*/ 	.word	0xffffffff


	//   ....[129]....
        /*0290*/ 	.word	0xffffffff


	//----- nvinfo : EIATTR_COOP_GROUP_INSTR_OFFSETS
	.align		4
.L_986:
        /*0294*/ 	.byte	0x04, 0x28
        /*0296*/ 	.short	(.L_988 - .L_987)


	//   ....[0]....
.L_987:
        /*0298*/ 	.word	0x00002e20


	//   ....[1]....
        /*029c*/ 	.word	0x00002e60


	//   ....[2]....
        /*02a0*/ 	.word	0x00002e80


	//   ....[3]....
        /*02a4*/ 	.word	0x00002e90


	//   ....[4]....
        /*02a8*/ 	.word	0x00002ea0


	//   ....[5]....
        /*02ac*/ 	.word	0x00002eb0


	//   ....[6]....
        /*02b0*/ 	.word	0x00002ec0


	//   ....[7]....
        /*02b4*/ 	.word	0x00002ed0


	//   ....[8]....
        /*02b8*/ 	.word	0x00002ee0


	//   ....[9]....
        /*02bc*/ 	.word	0x00002ef0


	//   ....[10]....
        /*02c0*/ 	.word	0x00002f10


	//   ....[11]....
        /*02c4*/ 	.word	0x00002f20


	//   ....[12]....
        /*02c8*/ 	.word	0x00002f30


	//   ....[13]....
        /*02cc*/ 	.word	0x00002f40


	//   ....[14]....
        /*02d0*/ 	.word	0x00002f50


	//   ....[15]....
        /*02d4*/ 	.word	0x00002f60


	//   ....[16]....
        /*02d8*/ 	.word	0x00002f70


	//   ....[17]....
        /*02dc*/ 	.word	0x00002f80


	//   ....[18]....
        /*02e0*/ 	.word	0x00002fa0


	//   ....[19]....
        /*02e4*/ 	.word	0x00002fb0


	//   ....[20]....
        /*02e8*/ 	.word	0x00002fc0


	//   ....[21]....
        /*02ec*/ 	.word	0x00002fd0


	//   ....[22]....
        /*02f0*/ 	.word	0x00002fe0


	//   ....[23]....
        /*02f4*/ 	.word	0x00002ff0


	//   ....[24]....
        /*02f8*/ 	.word	0x00003000


	//   ....[25]....
        /*02fc*/ 	.word	0x00003010


	//   ....[26]....
        /*0300*/ 	.word	0x00004280


	//   ....[27]....
        /*0304*/ 	.word	0x000042c0


	//   ....[28]....
        /*0308*/ 	.word	0x000042e0


	//   ....[29]....
        /*030c*/ 	.word	0x000042f0


	//   ....[30]....
        /*0310*/ 	.word	0x00004300


	//   ....[31]....
        /*0314*/ 	.word	0x00004310


	//   ....[32]....
        /*0318*/ 	.word	0x00004320


	//   ....[33]....
        /*031c*/ 	.word	0x00004330


	//   ....[34]....
        /*0320*/ 	.word	0x00004340


	//   ....[35]....
        /*0324*/ 	.word	0x00004350


	//   ....[36]....
        /*0328*/ 	.word	0x00004360


	//   ....[37]....
        /*032c*/ 	.word	0x00004370


	//   ....[38]....
        /*0330*/ 	.word	0x00004380


	//   ....[39]....
        /*0334*/ 	.word	0x00004390


	//   ....[40]....
        /*0338*/ 	.word	0x000043a0


	//   ....[41]....
        /*033c*/ 	.word	0x000043b0


	//   ....[42]....
        /*0340*/ 	.word	0x000043c0


	//   ....[43]....
        /*0344*/ 	.word	0x000043d0


	//   ....[44]....
        /*0348*/ 	.word	0x000043e0


	//   ....[45]....
        /*034c*/ 	.word	0x000043f0


	//   ....[46]....
        /*0350*/ 	.word	0x00004400


	//   ....[47]....
        /*0354*/ 	.word	0x00004410


	//   ....[48]....
        /*0358*/ 	.word	0x00004420


	//   ....[49]....
        /*035c*/ 	.word	0x00004430


	//   ....[50]....
        /*0360*/ 	.word	0x00004440


	//   ....[51]....
        /*0364*/ 	.word	0x00004450


	//   ....[52]....
        /*0368*/ 	.word	0x000056b0


	//   ....[53]....
        /*036c*/ 	.word	0x000056f0


	//   ....[54]....
        /*0370*/ 	.word	0x00005710


	//   ....[55]....
        /*0374*/ 	.word	0x00005720


	//   ....[56]....
        /*0378*/ 	.word	0x00005730


	//   ....[57]....
        /*037c*/ 	.word	0x00005740


	//   ....[58]....
        /*0380*/ 	.word	0x00005750


	//   ....[59]....
        /*0384*/ 	.word	0x00005760


	//   ....[60]....
        /*0388*/ 	.word	0x00005770


	//   ....[61]....
        /*038c*/ 	.word	0x00005780


	//   ....[62]....
        /*0390*/ 	.word	0x00005790


	//   ....[63]....
        /*0394*/ 	.word	0x000057a0


	//   ....[64]....
        /*0398*/ 	.word	0x000057b0


	//   ....[65]....
        /*039c*/ 	.word	0x000057c0


	//   ....[66]....
        /*03a0*/ 	.word	0x000057d0


	//   ....[67]....
        /*03a4*/ 	.word	0x000057e0


	//   ....[68]....
        /*03a8*/ 	.word	0x000057f0


	//   ....[69]....
        /*03ac*/ 	.word	0x00005800


	//   ....[70]....
        /*03b0*/ 	.word	0x00005810


	//   ....[71]....
        /*03b4*/ 	.word	0x00005820


	//   ....[72]....
        /*03b8*/ 	.word	0x00005830


	//   ....[73]....
        /*03bc*/ 	.word	0x00005840


	//   ....[74]....
        /*03c0*/ 	.word	0x00005850


	//   ....[75]....
        /*03c4*/ 	.word	0x00005860


	//   ....[76]....
        /*03c8*/ 	.word	0x00005870


	//   ....[77]....
        /*03cc*/ 	.word	0x00005880


	//   ....[78]....
        /*03d0*/ 	.word	0x00006ae0


	//   ....[79]....
        /*03d4*/ 	.word	0x00006b20


	//   ....[80]....
        /*03d8*/ 	.word	0x00006b40


	//   ....[81]....
        /*03dc*/ 	.word	0x00006b50


	//   ....[82]....
        /*03e0*/ 	.word	0x00006b60


	//   ....[83]....
        /*03e4*/ 	.word	0x00006b70


	//   ....[84]....
        /*03e8*/ 	.word	0x00006b80


	//   ....[85]....
        /*03ec*/ 	.word	0x00006b90


	//   ....[86]....
        /*03f0*/ 	.word	0x00006ba0


	//   ....[87]....
        /*03f4*/ 	.word	0x00006bb0


	//   ....[88]....
        /*03f8*/ 	.word	0x00006bc0


	//   ....[89]....
        /*03fc*/ 	.word	0x00006bd0


	//   ....[90]....
        /*0400*/ 	.word	0x00006be0


	//   ....[91]....
        /*0404*/ 	.word	0x00006bf0


	//   ....[92]....
        /*0408*/ 	.word	0x00006c00


	//   ....[93]....
        /*040c*/ 	.word	0x00006c10


	//   ....[94]....
        /*0410*/ 	.word	0x00006c20


	//   ....[95]....
        /*0414*/ 	.word	0x00006c30


	//   ....[96]....
        /*0418*/ 	.word	0x00006c40


	//   ....[97]....
        /*041c*/ 	.word	0x00006c50


	//   ....[98]....
        /*0420*/ 	.word	0x00006c60


	//   ....[99]....
        /*0424*/ 	.word	0x00006c70


	//   ....[100]....
        /*0428*/ 	.word	0x00006c80


	//   ....[101]....
        /*042c*/ 	.word	0x00006c90


	//   ....[102]....
        /*0430*/ 	.word	0x00006ca0


	//   ....[103]....
        /*0434*/ 	.word	0x00006cb0


	//   ....[104]....
        /*0438*/ 	.word	0x00007f10


	//   ....[105]....
        /*043c*/ 	.word	0x00007f50


	//   ....[106]....
        /*0440*/ 	.word	0x00007f70


	//   ....[107]....
        /*0444*/ 	.word	0x00007f80


	//   ....[108]....
        /*0448*/ 	.word	0x00007f90


	//   ....[109]....
        /*044c*/ 	.word	0x00007fa0


	//   ....[110]....
        /*0450*/ 	.word	0x00007fb0


	//   ....[111]....
        /*0454*/ 	.word	0x00007fc0


	//   ....[112]....
        /*0458*/ 	.word	0x00007fd0


	//   ....[113]....
        /*045c*/ 	.word	0x00007fe0


	//   ....[114]....
        /*0460*/ 	.word	0x00007ff0


	//   ....[115]....
        /*0464*/ 	.word	0x00008000


	//   ....[116]....
        /*0468*/ 	.word	0x00008010


	//   ....[117]....
        /*046c*/ 	.word	0x00008020


	//   ....[118]....
        /*0470*/ 	.word	0x00008030


	//   ....[119]....
        /*0474*/ 	.word	0x00008040


	//   ....[120]....
        /*0478*/ 	.word	0x00008050


	//   ....[121]....
        /*047c*/ 	.word	0x00008060


	//   ....[122]....
        /*0480*/ 	.word	0x00008070


	//   ....[123]....
        /*0484*/ 	.word	0x00008080


	//   ....[124]....
        /*0488*/ 	.word	0x00008090


	//   ....[125]....
        /*048c*/ 	.word	0x000080a0


	//   ....[126]....
        /*0490*/ 	.word	0x000080b0


	//   ....[127]....
        /*0494*/ 	.word	0x000080c0


	//   ....[128]....
        /*0498*/ 	.word	0x000080d0


	//   ....[129]....
        /*049c*/ 	.word	0x000080e0


	//----- nvinfo : EIATTR_VRC_CTA_INIT_COUNT
	.align		4
.L_988:
        /*04a0*/ 	.byte	0x02, 0x4a
	.zero		1
	.zero		1


	//----- nvinfo : EIATTR_EXIT_INSTR_OFFSETS
	.align		4
        /*04a4*/ 	.byte	0x04, 0x1c
        /*04a6*/ 	.short	(.L_990 - .L_989)


	//   ....[0]....
.L_989:
        /*04a8*/ 	.word	0x0000d9c0


	//   ....[1]....
        /*04ac*/ 	.word	0x0000da80


	//----- nvinfo : EIATTR_MAX_THREADS
	.align		4
.L_990:
        /*04b0*/ 	.byte	0x04, 0x05
        /*04b2*/ 	.short	(.L_992 - .L_991)
.L_991:
        /*04b4*/ 	.word	0x00000080
        /*04b8*/ 	.word	0x00000001
        /*04bc*/ 	.word	0x00000001


	//----- nvinfo : EIATTR_CRS_STACK_SIZE
	.align		4
.L_992:
        /*04c0*/ 	.byte	0x04, 0x1e
        /*04c2*/ 	.short	(.L_994 - .L_993)
.L_993:
        /*04c4*/ 	.word	0x00000000


	//----- nvinfo : EIATTR_CBANK_PARAM_SIZE
	.align		4
.L_994:
        /*04c8*/ 	.byte	0x03, 0x19
        /*04ca*/ 	.short	0x0030


	//----- nvinfo : EIATTR_PARAM_CBANK
	.align		4
        /*04cc*/ 	.byte	0x04, 0x0a
        /*04ce*/ 	.short	(.L_996 - .L_995)
	.align		4
.L_995:
        /*04d0*/ 	.word	index@(.nv.constant0._ZN17fastertransformer38beam_online_softmax_topk_stage1_kernelI6__halfLi1ELi16ELi128EEEvPKT_S4_PKbPfiiPKi)
        /*04d4*/ 	.short	0x0380
        /*04d6*/ 	.short	0x0030


	//----- nvinfo : EIATTR_SW_WAR
	.align		4
.L_996:
        /*04d8*/ 	.byte	0x04, 0x36
        /*04da*/ 	.short	(.L_998 - .L_997)
.L_997:
        /*04dc*/ 	.word	0x00000008
.L_998:


//--------------------- .nv.info._ZN17fastertransformer17batch_topk_kernelI6__halfLi8ELi32EEEvPKiPKT_PiPfS8_PKbS3_NS_14BeamHypothesesEiiifS4_ --------------------------
	.section	.nv.info._ZN17fastertransformer17batch_topk_kernelI6__halfLi8ELi32EEEvPKiPKT_PiPfS8_PKbS3_NS_14BeamHypothesesEiiifS4_,"",@"SHT_CUDA_INFO"
	.sectionflags	@""
	.align	4


	//----- nvinfo : EIATTR_CUDA_API_VERSION
	.align		4
        /*0000*/ 	.byte	0x04, 0x37
        /*0002*/ 	.short	(.L_1000 - .L_999)
.L_999:
        /*0004*/ 	.word	0x00000082


	//----- nvinfo : EIATTR_KPARAM_INFO
	.align		4
.L_1000:
        /*0008*/ 	.byte	0x04, 0x17
        /*000a*/ 	.short	(.L_1002 - .L_1001)
.L_1001:
        /*000c*/ 	.word	0x00000000
        /*0010*/ 	.short	0x000c
        /*0012*/ 	.short	0x00d0
        /*0014*/ 	.byte	0x00, 0xf0, 0x09, 0x00


	//----- nvinfo : EIATTR_KPARAM_INFO
	.align		4
.L_1002:
        /*0018*/ 	.byte	0x04, 0x17
        /*001a*/ 	.short	(.L_1004 - .L_1003)
.L_1003:
        /*001c*/ 	.word	0x00000000
        /*0020*/ 	.short	0x000b
        /*0022*/ 	.short	0x00cc
        /*0024*/ 	.byte	0x00, 0xf0, 0x11, 0x00


	//----- nvinfo : EIATTR_KPARAM_INFO
	.align		4
.L_1004:
        /*0028*/ 	.byte	0x04, 0x17
        /*002a*/ 	.short	(.L_1006 - .L_1005)
.L_1005:
        /*002c*/ 	.word	0x00000000
        /*0030*/ 	.short	0x000a
        /*0032*/ 	.short	0x00c8
        /*0034*/ 	.byte	0x00, 0xf0, 0x11, 0x00


	//----- nvinfo : EIATTR_KPARAM_INFO
	.align		4
.L_1006:
        /*0038*/ 	.byte	0x04, 0x17
        /*003a*/ 	.short	(.L_1008 - .L_1007)
.L_1007:
        /*003c*/ 	.word	0x00000000
        /*0040*/ 	.short	0x0009
        /*0042*/ 	.short	0x00c4
        /*0044*/ 	.byte	0x00, 0xf0, 0x11, 0x00


	//----- nvinfo : EIATTR_KPARAM_INFO
	.align		4
.L_1008:
        /*0048*/ 	.byte	0x04, 0x17
        /*004a*/ 	.short	(.L_1010 - .L_1009)
.L_1009:
        /*004c*/ 	.word	0x00000000
        /*0050*/ 	.short	0x0008
        /*0052*/ 	.short	0x00c0
        /*0054*/ 	.byte	0x00, 0xf0, 0x11, 0x00


	//----- nvinfo : EIATTR_KPARAM_INFO
	.align		4
.L_1010:
        /*0058*/ 	.byte	0x04, 0x17
        /*005a*/ 	.short	(.L_1012 - .L_1011)
.L_1011:
        /*005c*/ 	.word	0x00000000
        /*0060*/ 	.short	0x0007
        /*0062*/ 	.short	0x0038
        /*0064*/ 	.byte	0x00, 0xf0, 0x21, 0x02


	//----- nvinfo : EIATTR_KPARAM_INFO
	.align		4
.L_1012:
        /*0068*/ 	.byte	0x04, 0x17
        /*006a*/ 	.short	(.L_1014 - .L_1013)
.L_1013:
        /*006c*/ 	.word	0x00000000
        /*0070*/ 	.short	0x0006
        /*0072*/ 	.short	0x0030
        /*0074*/ 	.byte	0x00, 0xf5, 0x21, 0x00


	//----- nvinfo : EIATTR_KPARAM_INFO
	.align		4
.L_1014:
        /*0078*/ 	.byte	0x04, 0x17
        /*007a*/ 	.short	(.L_1016 - .L_1015)
.L_1015:
        /*007c*/ 	.word	0x00000000
        /*0080*/ 	.short	0x0005
        /*0082*/ 	.short	0x0028
        /*0084*/ 	.byte	0x00, 0xf5, 0x21, 0x00


	//----- nvinfo : EIATTR_KPARAM_INFO
	.align		4
.L_1016:
        /*0088*/ 	.byte	0x04, 0x17
        /*008a*/ 	.short	(.L_1018 - .L_1017)
.L_1017:
        /*008c*/ 	.word	0x00000000
        /*0090*/ 	.short	0x0004
        /*0092*/ 	.short	0x0020
        /*0094*/ 	.byte	0x00, 0xf5, 0x21, 0x00


	//----- nvinfo : EIATTR_KPARAM_INFO
	.align		4
.L_1018:
        /*0098*/ 	.byte	0x04, 0x17
        /*009a*/ 	.short	(.L_1020 - .L_1019)
.L_1019:
        /*009c*/ 	.word	0x00000000
        /*00a0*/ 	.short	0x0003
        /*00a2*/ 	.short	0x0018
        /*00a4*/ 	.byte	0x00, 0xf5, 0x21, 0x00


	//----- nvinfo : EIATTR_KPARAM_INFO
	.align		4
.L_1020:
        /*00a8*/ 	.byte	0x04, 0x17
        /*00aa*/ 	.short	(.L_1022 - .L_1021)
.L_1021:
        /*00ac*/ 	.word	0x00000000
        /*00b0*/ 	.short	0x0002
        /*00b2*/ 	.short	0x0010
        /*00b4*/ 	.byte	0x00, 0xf5, 0x21, 0x00


	//----- nvinfo : EIATTR_KPARAM_INFO
	.align		4
.L_1022:
        /*00b8*/ 	.byte	0x04, 0x17
        /*00ba*/ 	.short	(.L_1024 - .L_1023)
.L_1023:
        /*00bc*/ 	.word	0x00000000
        /*00c0*/ 	.short	0x0001
        /*00c2*/ 	.short	0x0008
        /*00c4*/ 	.byte	0x00, 0xf5, 0x21, 0x00


	//----- nvinfo : EIATTR_KPARAM_INFO
	.align		4
.L_1024:
        /*00c8*/ 	.byte	0x04, 0x17
        /*00ca*/ 	.short	(.L_1026 - .L_1025)
.L_1025:
        /*00cc*/ 	.word	0x00000000
        /*00d0*/ 	.short	0x0000
        /*00d2*/ 	.short	0x0000
        /*00d4*/ 	.byte	0x00, 0xf5, 0x21, 0x00


	//----- nvinfo : EIATTR_SPARSE_MMA_MASK
	.align		4
.L_1026:
        /*00d8*/ 	.byte	0x03, 0x50
        /*00da*/ 	.short	0x0000


	//----- nvinfo : EIATTR_MAXREG_COUNT
	.align		4
        /*00dc*/ 	.byte	0x03, 0x1b
        /*00de*/ 	.short	0x00ff


	//----- nvinfo : EIATTR_NUM_BARRIERS
	.align		4
        /*00e0*/ 	.byte	0x02, 0x4c
        /*00e2*/ 	.byte	0x01
	.zero		1


	//----- nvinfo : EIATTR_ANNOTATIONS
	.align		4
        /*00e4*/ 	.byte	0x04, 0x55
        /*00e6*/ 	.short	(.L_1028 - .L_1027)


	//   ....[0]....
.L_1027:
        /*00e8*/ 	.word	0x00000001
        /*00ec*/ 	.byte	0x10, 0x1c, 0x01, 0x00, 0x01, 0x00, 0x00, 0x00, 0x90, 0x29, 0x01, 0x00, 0x01, 0x00, 0x00, 0x00
        /*00fc*/ 	.byte	0xf0, 0x63, 0x01, 0x00, 0x01, 0x00, 0x00, 0x00, 0x80, 0x9e, 0x01, 0x00, 0x01, 0x00, 0x00, 0x00
        /*010c*/ 	.byte	0xe0, 0xd8, 0x01, 0x00, 0x01, 0x00, 0x00, 0x00, 0x30, 0x13, 0x02, 0x00, 0x01, 0x00, 0x00, 0x00
        /*011c*/ 	.byte	0x70, 0x4d, 0x02, 0x00, 0x01, 0x00, 0x00, 0x00, 0xf0, 0x87, 0x02, 0x00, 0x01, 0x00, 0x00, 0x00
        /*012c*/ 	.byte	0xb0, 0xc1, 0x02, 0x00


	//----- nvinfo : EIATTR_MERCURY_ISA_VERSION
	.align		4
.L_1028:
        /*0130*/ 	.byte	0x03, 0x5f
        /*0132*/ 	.short	0x0101


	//----- nvinfo : EIATTR_COOP_GROUP_MASK_REGIDS
	.align		4
        /*0134*/ 	.byte	0x04, 0x29
        /*0136*/ 	.short	(.L_1030 - .L_1029)


	//   ....[0]....
.L_1029:
        /*0138*/ 	.word	0xffffffff


	//   ....[1]....
        /*013c*/ 	.word	0xffffffff


	//   ....[2]....
        /*0140*/ 	.word	0xffffffff


	//   ....[3]....
        /*0144*/ 	.word	0xffffffff


	//   ....[4]....
        /*0148*/ 	.word	0xffffffff


	//   ....[5]....
        /*014c*/ 	.word	0xffffffff


	//   ....[6]....
        /*0150*/ 	.word	0xffffffff


	//   ....[7]....
        /*0154*/ 	.word	0xffffffff


	//   ....[8]....
        /*0158*/ 	.word	0xffffffff


	//   ....[9]....
        /*015c*/ 	.word	0xffffffff


	//   ....[10]....
        /*0160*/ 	.word	0xffffffff


	//   ....[11]....
        /*0164*/ 	.word	0xffffffff


	//   ....[12]....
        /*0168*/ 	.word	0xffffffff


	//   ....[13]....
        /*016c*/ 	.word	0xffffffff


	//   ....[14]....
        /*0170*/ 	.word	0xffffffff


	//   ....[15]....
        /*0174*/ 	.word	0xffffffff


	//   ....[16]....
        /*0178*/ 	.word	0xffffffff


	//   ....[17]....
        /*017c*/ 	.word	0xffffffff


	//   ....[18]....
        /*0180*/ 	.word	0xffffffff


	//   ....[19]....
        /*0184*/ 	.word	0xffffffff


	//   ....[20]....
        /*0188*/ 	.word	0xffffffff


	//   ....[21]....
        /*018c*/ 	.word	0xffffffff


	//   ....[22]....
        /*0190*/ 	.word	0xffffffff


	//   ....[23]....
        /*0194*/ 	.word	0xffffffff


	//   ....[24]....
        /*0198*/ 	.word	0xffffffff


	//   ....[25]....
        /*019c*/ 	.word	0xffffffff


	//   ....[26]....
        /*01a0*/ 	.word	0xffffffff


	//   ....[27]....
        /*01a4*/ 	.word	0xffffffff


	//   ....[28]....
        /*01a8*/ 	.word	0xffffffff


	//   ....[29]....
        /*01ac*/ 	.word	0xffffffff


	//   ....[30]....
        /*01b0*/ 	.word	0xffffffff


	//   ....[31]....
        /*01b4*/ 	.word	0xffffffff


	//   ....[32]....
        /*01b8*/ 	.word	0xffffffff


	//   ....[33]....
        /*01bc*/ 	.word	0xffffffff


	//   ....[34]....
        /*01c0*/ 	.word	0xffffffff


	//   ....[35]....
        /*01c4*/ 	.word	0xffffffff


	//   ....[36]....
        /*01c8*/ 	.word	0xffffffff


	//   ....[37]....
        /*01cc*/ 	.word	0xffffffff


	//   ....[38]....
        /*01d0*/ 	.word	0xffffffff


	//   ....[39]....
        /*01d4*/ 	.word	0xffffffff


	//   ....[40]....
        /*01d8*/ 	.word	0xffffffff


	//   ....[41]....
        /*01dc*/ 	.word	0xffffffff


	//   ....[42]....
        /*01e0*/ 	.word	0xffffffff


	//   ....[43]....
        /*01e4*/ 	.word	0xffffffff


	//   ....[44]....
        /*01e8*/ 	.word	0xffffffff


	//   ....[45]....
        /*01ec*/ 	.word	0xffffffff


	//   ....[46]....
        /*01f0*/ 	.word	0xffffffff


	//   ....[47]....
        /*01f4*/ 	.word	0xffffffff


	//   ....[48]....
        /*01f8*/ 	.word	0xffffffff


	//   ....[49]....
        /*01fc*/ 	.word	0xffffffff


	//   ....[50]....
        /*0200*/ 	.word	0xffffffff


	//   ....[51]....
        /*0204*/ 	.word	0xffffffff


	//   ....[52]....
        /*0208*/ 	.word	0xffffffff


	//   ....[53]....
        /*020c*/ 	.word	0xffffffff


	//   ....[54]....
        /*0210*/ 	.word	0xffffffff


	//   ....[55]....
        /*0214*/ 	.word	0xffffffff


	//   ....[56]....
        /*0218*/ 	.word	0xffffffff


	//   ....[57]....
        /*021c*/ 	.word	0xffffffff


	//   ....[58]....
        /*0220*/ 	.word	0xffffffff


	//   ....[59]....
        /*0224*/ 	.word	0xffffffff


	//----- nvinfo : EIATTR_COOP_GROUP_INSTR_OFFSETS
	.align		4
.L_1030:
        /*0228*/ 	.byte	0x04, 0x28
        /*022a*/ 	.short	(.L_1032 - .L_1031)


	//   ....[0]....
.L_1031:
        /*022c*/ 	.word	0x00001140


	//   ....[1]....
        /*0230*/ 	.word	0x00001170


	//   ....[2]....
        /*0234*/ 	.word	0x00001180


	//   ....[3]....
        /*0238*/ 	.word	0x00001190


	//   ....[4]....
        /*023c*/ 	.word	0x000011a0


	//   ....[5]....
        /*0240*/ 	.word	0x000011b0


	//   ....[6]....
        /*0244*/ 	.word	0x000011c0


	//   ....[7]....
        /*0248*/ 	.word	0x000011e0


	//   ....[8]....
        /*024c*/ 	.word	0x000011f0


	//   ....[9]....
        /*0250*/ 	.word	0x00001200


	//   ....[10]....
        /*0254*/ 	.word	0x00001210


	//   ....[11]....
        /*0258*/ 	.word	0x00001220


	//   ....[12]....
        /*025c*/ 	.word	0x00004630


	//   ....[13]....
        /*0260*/ 	.word	0x00004670


	//   ....[14]....
        /*0264*/ 	.word	0x000046a0


	//   ....[15]....
        /*0268*/ 	.word	0x000046b0


	//   ....[16]....
        /*026c*/ 	.word	0x000046c0


	//   ....[17]....
        /*0270*/ 	.word	0x000046d0


	//   ....[18]....
        /*0274*/ 	.word	0x000046e0


	//   ....[19]....
        /*0278*/ 	.word	0x000046f0


	//   ....[20]....
        /*027c*/ 	.word	0x00004700


	//   ....[21]....
        /*0280*/ 	.word	0x00004710


	//   ....[22]....
        /*0284*/ 	.word	0x00004720


	//   ....[23]....
        /*0288*/ 	.word	0x00004730


	//   ....[24]....
        /*028c*/ 	.word	0x00007b40


	//   ....[25]....
        /*0290*/ 	.word	0x00007b80


	//   ....[26]....
        /*0294*/ 	.word	0x00007bb0


	//   ....[27]....
        /*0298*/ 	.word	0x00007bc0


	//   ....[28]....
        /*029c*/ 	.word	0x00007bd0


	//   ....[29]....
        /*02a0*/ 	.word	0x00007be0


	//   ....[30]....
        /*02a4*/ 	.word	0x00007bf0


	//   ....[31]....
        /*02a8*/ 	.word	0x00007c00


	//   ....[32]....
        /*02ac*/ 	.word	0x00007c10


	//   ....[33]....
        /*02b0*/ 	.word	0x00007c20


	//   ....[34]....
        /*02b4*/ 	.word	0x00007c30


	//   ....[35]....
        /*02b8*/ 	.word	0x00007c40


	//   ....[36]....
        /*02bc*/ 	.word	0x0000b050


	//   ....[37]....
        /*02c0*/ 	.word	0x0000b090


	//   ....[38]....
        /*02c4*/ 	.word	0x0000b0c0


	//   ....[39]....
        /*02c8*/ 	.word	0x0000b0d0


	//   ....[40]....
        /*02cc*/ 	.word	0x0000b0e0


	//   ....[41]....
        /*02d0*/ 	.word	0x0000b0f0


	//   ....[42]....
        /*02d4*/ 	.word	0x0000b100


	//   ....[43]....
        /*02d8*/ 	.word	0x0000b110


	//   ....[44]....
        /*02dc*/ 	.word	0x0000b120


	//   ....[45]....
        /*02e0*/ 	.word	0x0000b130


	//   ....[46]....
        /*02e4*/ 	.word	0x0000b140


	//   ....[47]....
        /*02e8*/ 	.word	0x0000b150


	//   ....[48]....
        /*02ec*/ 	.word	0x0000e550


	//   ....[49]....
        /*02f0*/ 	.word	0x0000e590


	//   ....[50]....
        /*02f4*/ 	.word	0x0000e5c0


	//   ....[51]....
        /*02f8*/ 	.word	0x0000e5d0


	//   ....[52]....
        /*02fc*/ 	.word	0x0000e5e0


	//   ....[53]....
        /*0300*/ 	.word	0x0000e5f0


	//   ....[54]....
        /*0304*/ 	.word	0x0000e600


	//   ....[55]....
        /*0308*/ 	.word	0x0000e610


	//   ....[56]....
        /*030c*/ 	.word	0x0000e620


	//   ....[57]....
        /*0310*/ 	.word	0x0000e630


	//   ....[58]....
        /*0314*/ 	.word	0x0000e640


	//   ....[59]....
        /*0318*/ 	.word	0x0000e650


	//----- nvinfo : EIATTR_VRC_CTA_INIT_COUNT
	.align		4
.L_1032:
        /*031c*/ 	.byte	0x02, 0x4a
	.zero		1
	.zero		1


	//----- nvinfo : EIATTR_EXIT_INSTR_OFFSETS
	.align		4
        /*0320*/ 	.byte	0x04, 0x1c
        /*0322*/ 	.short	(.L_1034 - .L_1033)


	//   ....[0]....
.L_1033:
        /*0324*/ 	.word	0x000002c0


	//   ....[1]....
        /*0328*/ 	.word	0x0002edd0


	//   ....[2]....
        /*032c*/ 	.word	0x0002ee60


	//   ....[3]....
        /*0330*/ 	.word	0x0002ee90


	//   ....[4]....
        /*0334*/ 	.word	0x0002eef0


	//----- nvinfo : EIATTR_MAX_THREADS
	.align		4
.L_1034:
        /*0338*/ 	.byte	0x04, 0x05
        /*033a*/ 	.short	(.L_1036 - .L_1035)
.L_1035:
        /*033c*/ 	.word	0x00000020
        /*0340*/ 	.word	0x00000001
        /*0344*/ 	.word	0x00000001


	//----- nvinfo : EIATTR_CRS_STACK_SIZE
	.align		4
.L_1036:
        /*0348*/ 	.byte	0x04, 0x1e
        /*034a*/ 	.short	(.L_1038 - .L_1037)
.L_1037:
        /*034c*/ 	.word	0x00000000


	//----- nvinfo : EIATTR_CBANK_PARAM_SIZE
	.align		4
.L_1038:
        /*0350*/ 	.byte	0x03, 0x19
        /*0352*/ 	.short	0x00d2


	//----- nvinfo : EIATTR_PARAM_CBANK
	.align		4
        /*0354*/ 	.byte	0x04, 0x0a
        /*0356*/ 	.short	(.L_1040 - .L_1039)
	.align		4
.L_1039:
        /*0358*/ 	.word	index@(.nv.constant0._ZN17fastertransformer17batch_topk_kernelI6__halfLi8ELi32EEEvPKiPKT_PiPfS8_PKbS3_NS_14BeamHypothesesEiiifS4_)
        /*035c*/ 	.short	0x0380
        /*035e*/ 	.short	0x00d2


	//----- nvinfo : EIATTR_SW_WAR
	.align		4
.L_1040:
        /*0360*/ 	.byte	0x04, 0x36
        /*0362*/ 	.short	(.L_1042 - .L_1041)
.L_1041:
        /*0364*/ 	.word	0x00000008
.L_1042:


//--------------------- .nv.info._ZN17fastertransformer38beam_online_softmax_topk_stage2_kernelI6__halfLi8ELi128EEEvPKfS3_PiPT_ii --------------------------
	.section	.nv.info._ZN17fastertransformer38beam_online_softmax_topk_stage2_kernelI6__halfLi8ELi128EEEvPKfS3_PiPT_ii,"",@"SHT_CUDA_INFO"
	.sectionflags	@""
	.align	4


	//----- nvinfo : EIATTR_CUDA_API_VERSION
	.align		4
        /*0000*/ 	.byte	0x04, 0x37
        /*0002*/ 	.short	(.L_1044 - .L_1043)
.L_1043:
        /*0004*/ 	.word	0x00000082


	//----- nvinfo : EIATTR_KPARAM_INFO
	.align		4
.L_1044:
        /*0008*/ 	.byte	0x04, 0x17
        /*000a*/ 	.short	(.L_1046 - .L_1045)
.L_1045:
        /*000c*/ 	.word	0x00000000
        /*0010*/ 	.short	0x0005
        /*0012*/ 	.short	0x0024
        /*0014*/ 	.byte	0x00, 0xf0, 0x11, 0x00


	//----- nvinfo : EIATTR_KPARAM_INFO
	.align		4
.L_1046:
        /*0018*/ 	.byte	0x04, 0x17
        /*001a*/ 	.short	(.L_1048 - .L_1047)
.L_1047:
        /*001c*/ 	.word	0x00000000
        /*0020*/ 	.short	0x0004
        /*0022*/ 	.short	0x0020
        /*0024*/ 	.byte	0x00, 0xf0, 0x11, 0x00


	//----- nvinfo : EIATTR_KPARAM_INFO
	.align		4
.L_1048:
        /*0028*/ 	.byte	0x04, 0x17
        /*002a*/ 	.short	(.L_1050 - .L_1049)
.L_1049:
        /*002c*/ 	.word	0x00000000
        /*0030*/ 	.short	0x0003
        /*0032*/ 	.short	0x0018
        /*0034*/ 	.byte	0x00, 0xf5, 0x21, 0x00


	//----- nvinfo : EIATTR_KPARAM_INFO
	.align		4
.L_1050:
        /*0038*/ 	.byte	0x04, 0x17
        /*003a*/ 	.short	(.L_1052 - .L_1051)
.L_1051:
        /*003c*/ 	.word	0x00000000
        /*0040*/ 	.short	0x0002
        /*0042*/ 	.short	0x0010
        /*0044*/ 	.byte	0x00, 0xf5, 0x21, 0x00


	//----- nvinfo : EIATTR_KPARAM_INFO
	.align		4
.L_1052:
        /*0048*/ 	.byte	0x04, 0x17
        /*004a*/ 	.short	(.L_1054 - .L_1053)
.L_1053:
        /*004c*/ 	.word	0x00000000
        /*0050*/ 	.short	0x0001
        /*0052*/ 	.short	0x0008
        /*0054*/ 	.byte	0x00, 0xf5, 0x21, 0x00


	//----- nvinfo : EIATTR_KPARAM_INFO
	.align		4
.L_1054:
        /*0058*/ 	.byte	0x04, 0x17
        /*005a*/ 	.short	(.L_1056 - .L_1055)
.L_1055:
        /*005c*/ 	.word	0x00000000
        /*0060*/ 	.short	0x0000
        /*0062*/ 	.short	0x0000
        /*0064*/ 	.byte	0x00, 0xf5, 0x21, 0x00


	//----- nvinfo : EIATTR_SPARSE_MMA_MASK
	.align		4
.L_1056:
        /*0068*/ 	.byte	0x03, 0x50
        /*006a*/ 	.short	0x0000


	//----- nvinfo : EIATTR_MAXREG_COUNT
	.align		4
        /*006c*/ 	.byte	0x03, 0x1b
        /*006e*/ 	.short	0x00ff


	//----- nvinfo : EIATTR_NUM_BARRIERS
	.align		4
        /*0070*/ 	.byte	0x02, 0x4c
        /*0072*/ 	.byte	0x01
	.zero		1


	//----- nvinfo : EIATTR_MERCURY_ISA_VERSION
	.align		4
        /*0074*/ 	.byte	0x03, 0x5f
        /*0076*/ 	.short	0x0101


	//----- nvinfo : EIATTR_COOP_GROUP_MASK_REGIDS
	.align		4
        /*0078*/ 	.byte	0x04, 0x29
        /*007a*/ 	.short	(.L_1058 - .L_1057)


	//   ....[0]....
.L_1057:
        /*007c*/ 	.word	0xffffffff


	//   ....[1]....
        /*0080*/ 	.word	0xffffffff


	//   ....[2]....
        /*0084*/ 	.word	0xffffffff


	//   ....[3]....
        /*0088*/ 	.word	0xffffffff


	//   ....[4]....
        /*008c*/ 	.word	0xffffffff


	//   ....[5]....
        /*0090*/ 	.word	0xffffffff


	//   ....[6]....
        /*0094*/ 	.word	0xffffffff


	//   ....[7]....
        /*0098*/ 	.word	0xffffffff


	//   ....[8]....
        /*009c*/ 	.word	0xffffffff


	//   ....[9]....
        /*00a0*/ 	.word	0xffffffff


	//   ....[10]....
        /*00a4*/ 	.word	0xffffffff


	//   ....[11]....
        /*00a8*/ 	.word	0xffffffff


	//   ....[12]....
        /*00ac*/ 	.word	0xffffffff


	//   ....[13]....
        /*00b0*/ 	.word	0xffffffff


	//   ....[14]....
        /*00b4*/ 	.word	0xffffffff


	//   ....[15]....
        /*00b8*/ 	.word	0xffffffff


	//   ....[16]....
        /*00bc*/ 	.word	0xffffffff


	//   ....[17]....
        /*00c0*/ 	.word	0xffffffff


	//   ....[18]....
        /*00c4*/ 	.word	0xffffffff


	//   ....[19]....
        /*00c8*/ 	.word	0xffffffff


	//   ....[20]....
        /*00cc*/ 	.word	0xffffffff


	//   ....[21]....
        /*00d0*/ 	.word	0xffffffff


	//   ....[22]....
        /*00d4*/ 	.word	0xffffffff


	//   ....[23]....
        /*00d8*/ 	.word	0xffffffff


	//   ....[24]....
        /*00dc*/ 	.word	0xffffffff


	//   ....[25]....
        /*00e0*/ 	.word	0xffffffff


	//   ....[26]....
        /*00e4*/ 	.word	0xffffffff


	//   ....[27]....
        /*00e8*/ 	.word	0xffffffff


	//   ....[28]....
        /*00ec*/ 	.word	0xffffffff


	//   ....[29]....
        /*00f0*/ 	.word	0xffffffff


	//   ....[30]....
        /*00f4*/ 	.word	0xffffffff


	//   ....[31]....
        /*00f8*/ 	.word	0xffffffff


	//   ....[32]....
        /*00fc*/ 	.word	0xffffffff


	//   ....[33]....
        /*0100*/ 	.word	0xffffffff


	//   ....[34]....
        /*0104*/ 	.word	0xffffffff


	//   ....[35]....
        /*0108*/ 	.word	0xffffffff


	//   ....[36]....
        /*010c*/ 	.word	0xffffffff


	//   ....[37]....
        /*0110*/ 	.word	0xffffffff


	//   ....[38]....
        /*0114*/ 	.word	0xffffffff


	//   ....[39]....
        /*0118*/ 	.word	0xffffffff


	//   ....[40]....
        /*011c*/ 	.word	0xffffffff


	//   ....[41]....
        /*0120*/ 	.word	0xffffffff


	//   ....[42]....
        /*0124*/ 	.word	0xffffffff


	//   ....[43]....
        /*0128*/ 	.word	0xffffffff


	//   ....[44]....
        /*012c*/ 	.word	0xffffffff


	//   ....[45]....
        /*0130*/ 	.word	0xffffffff


	//   ....[46]....
        /*0134*/ 	.word	0xffffffff


	//   ....[47]....
        /*0138*/ 	.word	0xffffffff


	//   ....[48]....
        /*013c*/ 	.word	0xffffffff


	//   ....[49]....
        /*0140*/ 	.word	0xffffffff


	//   ....[50]....
        /*0144*/ 	.word	0xffffffff


	//   ....[51]....
        /*0148*/ 	.word	0xffffffff


	//   ....[52]....
        /*014c*/ 	.word	0xffffffff


	//   ....[53]....
        /*0150*/ 	.word	0xffffffff


	//   ....[54]....
        /*0154*/ 	.word	0xffffffff


	//   ....[55]....
        /*0158*/ 	.word	0xffffffff


	//   ....[56]....
        /*015c*/ 	.word	0xffffffff


	//   ....[57]....
        /*0160*/ 	.word	0xffffffff


	//   ....[58]....
        /*0164*/ 	.word	0xffffffff


	//   ....[59]....
        /*0168*/ 	.word	0xffffffff


	//   ....[60]....
        /*016c*/ 	.word	0xffffffff


	//   ....[61]....
        /*0170*/ 	.word	0xffffffff


	//   ....[62]....
        /*0174*/ 	.word	0xffffffff


	//   ....[63]....
        /*0178*/ 	.word	0xffffffff


	//   ....[64]....
        /*017c*/ 	.word	0xffffffff


	//   ....[65]....
        /*0180*/ 	.word	0xffffffff


	//   ....[66]....
        /*0184*/ 	.word	0xffffffff


	//   ....[67]....
        /*0188*/ 	.word	0xffffffff


	//   ....[68]....
        /*018c*/ 	.word	0xffffffff


	//   ....[69]....
        /*0190*/ 	.word	0xffffffff


	//----- nvinfo : EIATTR_COOP_GROUP_INSTR_OFFSETS
	.align		4
.L_1058:
        /*0194*/ 	.byte	0x04, 0x28
        /*0196*/ 	.short	(.L_1060 - .L_1059)


	//   ....[0]....
.L_1059:
        /*0198*/ 	.word	0x000018a0


	//   ....[1]....
        /*019c*/ 	.word	0x000018b0


	//   ....[2]....
        /*01a0*/ 	.word	0x000018c0


	//   ....[3]....
        /*01a4*/ 	.word	0x000018d0


	//   ....[4]....
        /*01a8*/ 	.word	0x000018e0


	//   ....[5]....
        /*01ac*/ 	.word	0x00001900


	//   ....[6]....
        /*01b0*/ 	.word	0x00001910


	//   ....[7]....
        /*01b4*/ 	.word	0x00001920


	//   ....[8]....
        /*01b8*/ 	.word	0x00001930


	//   ....[9]....
        /*01bc*/ 	.word	0x00001940


	//   ....[10]....
        /*01c0*/ 	.word	0x00001950


	//   ....[11]....
        /*01c4*/ 	.word	0x00001960


	//   ....[12]....
        /*01c8*/ 	.word	0x00001970


	//   ....[13]....
        /*01cc*/ 	.word	0x00001980


	//   ....[14]....
        /*01d0*/ 	.word	0x00004e70


	//   ....[15]....
        /*01d4*/ 	.word	0x00004eb0


	//   ....[16]....
        /*01d8*/ 	.word	0x00004ed0


	//   ....[17]....
        /*01dc*/ 	.word	0x00004ee0


	//   ....[18]....
        /*01e0*/ 	.word	0x00004ef0


	//   ....[19]....
        /*01e4*/ 	.word	0x00004f00


	//   ....[20]....
        /*01e8*/ 	.word	0x00004f10


	//   ....[21]....
        /*01ec*/ 	.word	0x00004f20


	//   ....[22]....
        /*01f0*/ 	.word	0x00004f30


	//   ....[23]....
        /*01f4*/ 	.word	0x00004f40


	//   ....[24]....
        /*01f8*/ 	.word	0x00004f50


	//   ....[25]....
        /*01fc*/ 	.word	0x00004f60


	//   ....[26]....
        /*0200*/ 	.word	0x00004f70


	//   ....[27]....
        /*0204*/ 	.word	0x00004f80


	//   ....[28]....
        /*0208*/ 	.word	0x00008470


	//   ....[29]....
        /*020c*/ 	.word	0x000084b0


	//   ....[30]....
        /*0210*/ 	.word	0x000084d0


	//   ....[31]....
        /*0214*/ 	.word	0x000084e0


	//   ....[32]....
        /*0218*/ 	.word	0x000084f0


	//   ....[33]....
        /*021c*/ 	.word	0x00008500


	//   ....[34]....
        /*0220*/ 	.word	0x00008510


	//   ....[35]....
        /*0224*/ 	.word	0x00008520


	//   ....[36]....
        /*0228*/ 	.word	0x00008530


	//   ....[37]....
        /*022c*/ 	.word	0x00008540


	//   ....[38]....
        /*0230*/ 	.word	0x00008550


	//   ....[39]....
        /*0234*/ 	.word	0x00008560


	//   ....[40]....
        /*0238*/ 	.word	0x00008570


	//   ....[41]....
        /*023c*/ 	.word	0x00008580


	//   ....[42]....
        /*0240*/ 	.word	0x0000ba70


	//   ....[43]....
        /*0244*/ 	.word	0x0000bab0


	//   ....[44]....
        /*0248*/ 	.word	0x0000bad0


	//   ....[45]....
        /*024c*/ 	.word	0x0000bae0


	//   ....[46]....
        /*0250*/ 	.word	0x0000baf0


	//   ....[47]....
        /*0254*/ 	.word	0x0000bb00


	//   ....[48]....
        /*0258*/ 	.word	0x0000bb10


	//   ....[49]....
        /*025c*/ 	.word	0x0000bb20


	//   ....[50]....
        /*0260*/ 	.word	0x0000bb30


	//   ....[51]....
        /*0264*/ 	.word	0x0000bb40


	//   ....[52]....
        /*0268*/ 	.word	0x0000bb50


	//   ....[53]....
        /*026c*/ 	.word	0x0000bb60


	//   ....[54]....
        /*0270*/ 	.word	0x0000bb70


	//   ....[55]....
        /*0274*/ 	.word	0x0000bb80


	//   ....[56]....
        /*0278*/ 	.word	0x0000f070


	//   ....[57]....
        /*027c*/ 	.word	0x0000f0b0


	//   ....[58]....
        /*0280*/ 	.word	0x0000f0d0


	//   ....[59]....
        /*0284*/ 	.word	0x0000f0e0


	//   ....[60]....
        /*0288*/ 	.word	0x0000f0f0


	//   ....[61]....
        /*028c*/ 	.word	0x0000f100


	//   ....[62]....
        /*0290*/ 	.word	0x0000f110


	//   ....[63]....
        /*0294*/ 	.word	0x0000f120


	//   ....[64]....
        /*0298*/ 	.word	0x0000f130


	//   ....[65]....
        /*029c*/ 	.word	0x0000f140


	//   ....[66]....
        /*02a0*/ 	.word	0x0000f150


	//   ....[67]....
        /*02a4*/ 	.word	0x0000f160


	//   ....[68]....
        /*02a8*/ 	.word	0x0000f170


	//   ....[69]....
        /*02ac*/ 	.word	0x0000f180


	//----- nvinfo : EIATTR_VRC_CTA_INIT_COUNT
	.align		4
.L_1060:
        /*02b0*/ 	.byte	0x02, 0x4a
	.zero		1
	.zero		1


	//----- nvinfo : EIATTR_EXIT_INSTR_OFFSETS
	.align		4
        /*02b4*/ 	.byte	0x04, 0x1c
        /*02b6*/ 	.short	(.L_1062 - .L_1061)


	//   ....[0]....
.L_1061:
        /*02b8*/ 	.word	0x0001c5e0


	//   ....[1]....
        /*02bc*/ 	.word	0x0001ca80


	//   ....[2]....
        /*02c0*/ 	.word	0x0001cb10


	//----- nvinfo : EIATTR_MAX_THREADS
	.align		4
.L_1062:
        /*02c4*/ 	.byte	0x04, 0x05
        /*02c6*/ 	.short	(.L_1064 - .L_1063)
.L_1063:
        /*02c8*/ 	.word	0x00000080
        /*02cc*/ 	.word	0x00000001
        /*02d0*/ 	.word	0x00000001


	//----- nvinfo : EIATTR_CRS_STACK_SIZE
	.align		4
.L_1064:
        /*02d4*/ 	.byte	0x04, 0x1e
        /*02d6*/ 	.short	(.L_1066 - .L_1065)
.L_1065:
        /*02d8*/ 	.word	0x00000000


	//----- nvinfo : EIATTR_CBANK_PARAM_SIZE
	.align		4
.L_1066:
        /*02dc*/ 	.byte	0x03, 0x19
        /*02de*/ 	.short	0x0028


	//----- nvinfo : EIATTR_PARAM_CBANK
	.align		4
        /*02e0*/ 	.byte	0x04, 0x0a
        /*02e2*/ 	.short	(.L_1068 - .L_1067)
	.align		4
.L_1067:
        /*02e4*/ 	.word	index@(.nv.constant0._ZN17fastertransformer38beam_online_softmax_topk_stage2_kernelI6__halfLi8ELi128EEEvPKfS3_PiPT_ii)
        /*02e8*/ 	.short	0x0380
        /*02ea*/ 	.short	0x0028


	//----- nvinfo : EIATTR_SW_WAR
	.align		4
.L_1068:
        /*02ec*/ 	.byte	0x04, 0x36
        /*02ee*/ 	.short	(.L_1070 - .L_1069)
.L_1069:
        /*02f0*/ 	.word	0x00000008
.L_1070:


//--------------------- .nv.info._ZN17fastertransformer38beam_online_softmax_topk_stage2_kernelI6__halfLi8ELi64EEEvPKfS3_PiPT_ii --------------------------
	.section	.nv.info._ZN17fastertransformer38beam_online_softmax_topk_stage2_kernelI6__halfLi8ELi64EEEvPKfS3_PiPT_ii,"",@"SHT_CUDA_INFO"
	.sectionflags	@""
	.align	4


	//----- nvinfo : EIATTR_CUDA_API_VERSION
	.align		4
        /*0000*/ 	.byte	0x04, 0x37
        /*0002*/ 	.short	(.L_1072 - .L_1071)
.L_1071:
        /*0004*/ 	.word	0x00000082


	//----- nvinfo : EIATTR_KPARAM_INFO
	.align		4
.L_1072:
        /*0008*/ 	.byte	0x04, 0x17
        /*000a*/ 	.short	(.L_1074 - .L_1073)
.L_1073:
        /*000c*/ 	.word	0x00000000
        /*0010*/ 	.short	0x0005
        /*0012*/ 	.short	0x0024
        /*0014*/ 	.byte	0x00, 0xf0, 0x11, 0x00


	//----- nvinfo : EIATTR_KPARAM_INFO
	.align		4
.L_1074:
        /*0018*/ 	.byte	0x04, 0x17
        /*001a*/ 	.short	(.L_1076 - .L_1075)
.L_1075:
        /*001c*/ 	.word	0x00000000
        /*0020*/ 	.short	0x0004
        /*0022*/ 	.short	0x0020
        /*0024*/ 	.byte	0x00, 0xf0, 0x11, 0x00


	//----- nvinfo : EIATTR_KPARAM_INFO
	.align		4
.L_1076:
        /*0028*/ 	.byte	0x04, 0x17
        /*002a*/ 	.short	(.L_1078 - .L_1077)
.L_1077:
        /*002c*/ 	.word	0x00000000
        /*0030*/ 	.short	0x0003
        /*0032*/ 	.short	0x0018
        /*0034*/ 	.byte	0x00, 0xf5, 0x21, 0x00


	//----- nvinfo : EIATTR_KPARAM_INFO
	.align		4
.L_1078:
        /*0038*/ 	.byte	0x04, 0x17
        /*003a*/ 	.short	(.L_1080 - .L_1079)
.L_1079:
        /*003c*/ 	.word	0x00000000
        /*0040*/ 	.short	0x0002
        /*0042*/ 	.short	0x0010
        /*0044*/ 	.byte	0x00, 0xf5, 0x21, 0x00


	//----- nvinfo : EIATTR_KPARAM_INFO
	.align		4
.L_1080:
        /*0048*/ 	.byte	0x04, 0x17
        /*004a*/ 	.short	(.L_1082 - .L_1081)
.L_1081:
        /*004c*/ 	.word	0x00000000
        /*0050*/ 	.short	0x0001
        /*0052*/ 	.short	0x0008
        /*0054*/ 	.byte	0x00, 0xf5, 0x21, 0x00


	//----- nvinfo : EIATTR_KPARAM_INFO
	.align		4
.L_1082:
        /*0058*/ 	.byte	0x04, 0x17
        /*005a*/ 	.short	(.L_1084 - .L_1083)
.L_1083:
        /*005c*/ 	.word	0x00000000
        /*0060*/ 	.short	0x0000
        /*0062*/ 	.short	0x0000
        /*0064*/ 	.byte	0x00, 0xf5, 0x21, 0x00


	//----- nvinfo : EIATTR_SPARSE_MMA_MASK
	.align		4
.L_1084:
        /*0068*/ 	.byte	0x03, 0x50
        /*006a*/ 	.short	0x0000


	//----- nvinfo : EIATTR_MAXREG_COUNT
	.align		4
        /*006c*/ 	.byte	0x03, 0x1b
        /*006e*/ 	.short	0x00ff


	//----- nvinfo : EIATTR_NUM_BARRIERS
	.align		4
        /*0070*/ 	.byte	0x02, 0x4c
        /*0072*/ 	.byte	0x01
	.zero		1


	//----- nvinfo : EIATTR_MERCURY_ISA_VERSION
	.align		4
        /*0074*/ 	.byte	0x03, 0x5f
        /*0076*/ 	.short	0x0101


	//----- nvinfo : EIATTR_COOP_GROUP_MASK_REGIDS
	.align		4
        /*0078*/ 	.byte	0x04, 0x29
        /*007a*/ 	.short	(.L_1086 - .L_1085)


	//   ....[0]....
.L_1085:
        /*007c*/ 	.word	0xffffffff


	//   ....[1]....
        /*0080*/ 	.word	0xffffffff


	//   ....[2]....
        /*0084*/ 	.word	0xffffffff


	//   ....[3]....
        /*0088*/ 	.word	0xffffffff


	//   ....[4]....
        /*008c*/ 	.word	0xffffffff


	//   ....[5]....
        /*0090*/ 	.word	0xffffffff


	//   ....[6]....
        /*0094*/ 	.word	0xffffffff


	//   ....[7]....
        /*0098*/ 	.word	0xffffffff


	//   ....[8]....
        /*009c*/ 	.word	0xffffffff


	//   ....[9]....
        /*00a0*/ 	.word	0xffffffff


	//   ....[10]....
        /*00a4*/ 	.word	0xffffffff


	//   ....[11]....
        /*00a8*/ 	.word	0xffffffff


	//   ....[12]....
        /*00ac*/ 	.word	0xffffffff


	//   ....[13]....
        /*00b0*/ 	.word	0xffffffff


	//   ....[14]....
        /*00b4*/ 	.word	0xffffffff


	//   ....[15]....
        /*00b8*/ 	.word	0xffffffff


	//   ....[16]....
        /*00bc*/ 	.word	0xffffffff


	//   ....[17]....
        /*00c0*/ 	.word	0xffffffff


	//   ....[18]....
        /*00c4*/ 	.word	0xffffffff


	//   ....[19]....
        /*00c8*/ 	.word	0xffffffff


	//   ....[20]....
        /*00cc*/ 	.word	0xffffffff


	//   ....[21]....
        /*00d0*/ 	.word	0xffffffff


	//   ....[22]....
        /*00d4*/ 	.word	0xffffffff


	//   ....[23]....
        /*00d8*/ 	.word	0xffffffff


	//   ....[24]....
        /*00dc*/ 	.word	0xffffffff


	//   ....[25]....
        /*00e0*/ 	.word	0xffffffff


	//   ....[26]....
        /*00e4*/ 	.word	0xffffffff


	//   ....[27]....
        /*00e8*/ 	.word	0xffffffff


	//   ....[28]....
        /*00ec*/ 	.word	0xffffffff


	//   ....[29]....
        /*00f0*/ 	.word	0xffffffff


	//   ....[30]....
        /*00f4*/ 	.word	0xffffffff


	//   ....[31]....
        /*00f8*/ 	.word	0xffffffff


	//   ....[32]....
        /*00fc*/ 	.word	0xffffffff


	//   ....[33]....
        /*0100*/ 	.word	0xffffffff


	//   ....[34]....
        /*0104*/ 	.word	0xffffffff


	//   ....[35]....
        /*0108*/ 	.word	0xffffffff


	//   ....[36]....
        /*010c*/ 	.word	0xffffffff


	//   ....[37]....
        /*0110*/ 	.word	0xffffffff


	//   ....[38]....
        /*0114*/ 	.word	0xffffffff


	//   ....[39]....
        /*0118*/ 	.word	0xffffffff


	//   ....[40]....
        /*011c*/ 	.word	0xffffffff


	//   ....[41]....
        /*0120*/ 	.word	0xffffffff


	//   ....[42]....
        /*0124*/ 	.word	0xffffffff


	//   ....[43]....
        /*0128*/ 	.word	0xffffffff


	//   ....[44]....
        /*012c*/ 	.word	0xffffffff


	//   ....[45]....
        /*0130*/ 	.word	0xffffffff


	//   ....[46]....
        /*0134*/ 	.word	0xffffffff


	//   ....[47]....
        /*0138*/ 	.word	0xffffffff


	//   ....[48]....
        /*013c*/ 	.word	0xffffffff


	//   ....[49]....
        /*0140*/ 	.word	0xffffffff


	//   ....[50]....
        /*0144*/ 	.word	0xffffffff


	//   ....[51]....
        /*0148*/ 	.word	0xffffffff


	//   ....[52]....
        /*014c*/ 	.word	0xffffffff


	//   ....[53]....
        /*0150*/ 	.word	0xffffffff


	//   ....[54]....
        /*0154*/ 	.word	0xffffffff


	//   ....[55]....
        /*0158*/ 	.word	0xffffffff


	//   ....[56]....
        /*015c*/ 	.word	0xffffffff


	//   ....[57]....
        /*0160*/ 	.word	0xffffffff


	//   ....[58]....
        /*0164*/ 	.word	0xffffffff


	//   ....[59]....
        /*0168*/ 	.word	0xffffffff


	//   ....[60]....
        /*016c*/ 	.word	0xffffffff


	//   ....[61]....
        /*0170*/ 	.word	0xffffffff


	//   ....[62]....
        /*0174*/ 	.word	0xffffffff


	//   ....[63]....
        /*0178*/ 	.word	0xffffffff


	//   ....[64]....
        /*017c*/ 	.word	0xffffffff


	//   ....[65]....
        /*0180*/ 	.word	0xffffffff


	//   ....[66]....
        /*0184*/ 	.word	0xffffffff


	//   ....[67]....
        /*0188*/ 	.word	0xffffffff


	//   ....[68]....
        /*018c*/ 	.word	0xffffffff


	//   ....[69]....
        /*0190*/ 	.word	0xffffffff


	//----- nvinfo : EIATTR_COOP_GROUP_INSTR_OFFSETS
	.align		4
.L_1086:
        /*0194*/ 	.byte	0x04, 0x28
        /*0196*/ 	.short	(.L_1088 - .L_1087)


	//   ....[0]....
.L_1087:
        /*0198*/ 	.word	0x00001850


	//   ....[1]....
        /*019c*/ 	.word	0x00001860


	//   ....[2]....
        /*01a0*/ 	.word	0x00001870


	//   ....[3]....
        /*01a4*/ 	.word	0x00001880


	//   ....[4]....
        /*01a8*/ 	.word	0x00001890


	//   ....[5]....
        /*01ac*/ 	.word	0x000018b0


	//   ....[6]....
        /*01b0*/ 	.word	0x000018c0


	//   ....[7]....
        /*01b4*/ 	.word	0x000018d0


	//   ....[8]....
        /*01b8*/ 	.word	0x000018e0


	//   ....[9]....
        /*01bc*/ 	.word	0x000018f0


	//   ....[10]....
        /*01c0*/ 	.word	0x00001900


	//   ....[11]....
        /*01c4*/ 	.word	0x00001910


	//   ....[12]....
        /*01c8*/ 	.word	0x00001920


	//   ....[13]....
        /*01cc*/ 	.word	0x00001930


	//   ....[14]....
        /*01d0*/ 	.word	0x00004dd0


	//   ....[15]....
        /*01d4*/ 	.word	0x00004df0


	//   ....[16]....
        /*01d8*/ 	.word	0x00004e00


	//   ....[17]....
        /*01dc*/ 	.word	0x00004e10


	//   ....[18]....
        /*01e0*/ 	.word	0x00004e20


	//   ....[19]....
        /*01e4*/ 	.word	0x00004e30


	//   ....[20]....
        /*01e8*/ 	.word	0x00004e40


	//   ....[21]....
        /*01ec*/ 	.word	0x00004e50


	//   ....[22]....
        /*01f0*/ 	.word	0x00004e60


	//   ....[23]....
        /*01f4*/ 	.word	0x00004e70


	//   ....[24]....
        /*01f8*/ 	.word	0x00004e80


	//   ....[25]....
        /*01fc*/ 	.word	0x00004e90


	//   ....[26]....
        /*0200*/ 	.word	0x00004ea0


	//   ....[27]....
        /*0204*/ 	.word	0x00004eb0


	//   ....[28]....
        /*0208*/ 	.word	0x00008350


	//   ....[29]....
        /*020c*/ 	.word	0x00008370


	//   ....[30]....
        /*0210*/ 	.word	0x00008380


	//   ....[31]....
        /*0214*/ 	.word	0x00008390


	//   ....[32]....
        /*0218*/ 	.word	0x000083a0


	//   ....[33]....
        /*021c*/ 	.word	0x000083b0


	//   ....[34]....
        /*0220*/ 	.word	0x000083c0


	//   ....[35]....
        /*0224*/ 	.word	0x000083d0


	//   ....[36]....
        /*0228*/ 	.word	0x000083e0


	//   ....[37]....
        /*022c*/ 	.word	0x000083f0


	//   ....[38]....
        /*0230*/ 	.word	0x00008400


	//   ....[39]....
        /*0234*/ 	.word	0x00008410


	//   ....[40]....
        /*0238*/ 	.word	0x00008420


	//   ....[41]....
        /*023c*/ 	.word	0x00008430


	//   ....[42]....
        /*0240*/ 	.word	0x0000b8d0


	//   ....[43]....
        /*0244*/ 	.word	0x0000b8f0


	//   ....[44]....
        /*0248*/ 	.word	0x0000b900


	//   ....[45]....
        /*024c*/ 	.word	0x0000b910


	//   ....[46]....
        /*0250*/ 	.word	0x0000b920


	//   ....[47]....
        /*0254*/ 	.word	0x0000b930


	//   ....[48]....
        /*0258*/ 	.word	0x0000b940


	//   ....[49]....
        /*025c*/ 	.word	0x0000b950


	//   ....[50]....
        /*0260*/ 	.word	0x0000b960


	//   ....[51]....
        /*0264*/ 	.word	0x0000b970


	//   ....[52]....
        /*0268*/ 	.word	0x0000b980


	//   ....[53]....
        /*026c*/ 	.word	0x0000b990


	//   ....[54]....
        /*0270*/ 	.word	0x0000b9a0


	//   ....[55]....
        /*0274*/ 	.word	0x0000b9b0


	//   ....[56]....
        /*0278*/ 	.word	0x0000ee50


	//   ....[57]....
        /*027c*/ 	.word	0x0000ee70


	//   ....[58]....
        /*0280*/ 	.word	0x0000ee80


	//   ....[59]....
        /*0284*/ 	.word	0x0000ee90


	//   ....[60]....
        /*0288*/ 	.word	0x0000eea0


	//   ....[61]....
        /*028c*/ 	.word	0x0000eeb0


	//   ....[62]....
        /*0290*/ 	.word	0x0000eec0


	//   ....[63]....
        /*0294*/ 	.word	0x0000eed0


	//   ....[64]....
        /*0298*/ 	.word	0x0000eee0


	//   ....[65]....
        /*029c*/ 	.word	0x0000eef0


	//   ....[66]....
        /*02a0*/ 	.word	0x0000ef00


	//   ....[67]....
        /*02a4*/ 	.word	0x0000ef10


	//   ....[68]....
        /*02a8*/ 	.word	0x0000ef20


	//   ....[69]....
        /*02ac*/ 	.word	0x0000ef30


	//----- nvinfo : EIATTR_VRC_CTA_INIT_COUNT
	.align		4
.L_1088:
        /*02b0*/ 	.byte	0x02, 0x4a
	.zero		1
	.zero		1


	//----- nvinfo : EIATTR_EXIT_INSTR_OFFSETS
	.align		4
        /*02b4*/ 	.byte	0x04, 0x1c
        /*02b6*/ 	.short	(.L_1090 - .L_1089)


	//   ....[0]....
.L_1089:
        /*02b8*/ 	.word	0x00015a60


	//   ....[1]....
        /*02bc*/ 	.word	0x00015ee0


	//   ....[2]....
        /*02c0*/ 	.word	0x00015f70


	//----- nvinfo : EIATTR_MAX_THREADS
	.align		4
.L_1090:
        /*02c4*/ 	.byte	0x04, 0x05
        /*02c6*/ 	.short	(.L_1092 - .L_1091)
.L_1091:
        /*02c8*/ 	.word	0x00000040
        /*02cc*/ 	.word	0x00000001
        /*02d0*/ 	.word	0x00000001


	//----- nvinfo : EIATTR_CRS_STACK_SIZE
	.align		4
.L_1092:
        /*02d4*/ 	.byte	0x04, 0x1e
        /*02d6*/ 	.short	(.L_1094 - .L_1093)
.L_1093:
        /*02d8*/ 	.word	0x00000000


	//----- nvinfo : EIATTR_CBANK_PARAM_SIZE
	.align		4
.L_1094:
        /*02dc*/ 	.byte	0x03, 0x19
        /*02de*/ 	.short	0x0028


	//----- nvinfo : EIATTR_PARAM_CBANK
	.align		4
        /*02e0*/ 	.byte	0x04, 0x0a
        /*02e2*/ 	.short	(.L_1096 - .L_1095)
	.align		4
.L_1095:
        /*02e4*/ 	.word	index@(.nv.constant0._ZN17fastertransformer38beam_online_softmax_topk_stage2_kernelI6__halfLi8ELi64EEEvPKfS3_PiPT_ii)
        /*02e8*/ 	.short	0x0380
        /*02ea*/ 	.short	0x0028


	//----- nvinfo : EIATTR_SW_WAR
	.align		4
.L_1096:
        /*02ec*/ 	.byte	0x04, 0x36
        /*02ee*/ 	.short	(.L_1098 - .L_1097)
.L_1097:
        /*02f0*/ 	.word	0x00000008
.L_1098:


//--------------------- .nv.info._ZN17fastertransformer38beam_online_softmax_topk_stage2_kernelI6__halfLi8ELi32EEEvPKfS3_PiPT_ii --------------------------
	.section	.nv.info._ZN17fastertransformer38beam_online_softmax_topk_stage2_kernelI6__halfLi8ELi32EEEvPKfS3_PiPT_ii,"",@"SHT_CUDA_INFO"
	.sectionflags	@""
	.align	4


	//----- nvinfo : EIATTR_CUDA_API_VERSION
	.align		4
        /*0000*/ 	.byte	0x04, 0x37
        /*0002*/ 	.short	(.L_1100 - .L_1099)
.L_1099:
        /*0004*/ 	.word	0x00000082


	//----- nvinfo : EIATTR_KPARAM_INFO
	.align		4
.L_1100:
        /*0008*/ 	.byte	0x04, 0x17
        /*000a*/ 	.short	(.L_1102 - .L_1101)
.L_1101:
        /*000c*/ 	.word	0x00000000
        /*0010*/ 	.short	0x0005
        /*0012*/ 	.short	0x0024
        /*0014*/ 	.byte	0x00, 0xf0, 0x11, 0x00


	//----- nvinfo : EIATTR_KPARAM_INFO
	.align		4
.L_1102:
        /*0018*/ 	.byte	0x04, 0x17
        /*001a*/ 	.short	(.L_1104 - .L_1103)
.L_1103:
        /*001c*/ 	.word	0x00000000
        /*0020*/ 	.short	0x0004
        /*0022*/ 	.short	0x0020
        /*0024*/ 	.byte	0x00, 0xf0, 0x11, 0x00


	//----- nvinfo : EIATTR_KPARAM_INFO
	.align		4
.L_1104:
        /*0028*/ 	.byte	0x04, 0x17
        /*002a*/ 	.short	(.L_1106 - .L_1105)
.L_1105:
        /*002c*/ 	.word	0x00000000
        /*0030*/ 	.short	0x0003
        /*0032*/ 	.short	0x0018
        /*0034*/ 	.byte	0x00, 0xf5, 0x21, 0x00


	//----- nvinfo : EIATTR_KPARAM_INFO
	.align		4
.L_1106:
        /*0038*/ 	.byte	0x04, 0x17
        /*003a*/ 	.short	(.L_1108 - .L_1107)
.L_1107:
        /*003c*/ 	.word	0x00000000
        /*0040*/ 	.short	0x0002
        /*0042*/ 	.short	0x0010
        /*0044*/ 	.byte	0x00, 0xf5, 0x21, 0x00


	//----- nvinfo : EIATTR_KPARAM_INFO
	.align		4
.L_1108:
        /*0048*/ 	.byte	0x04, 0x17
        /*004a*/ 	.short	(.L_1110 - .L_1109)
.L_1109:
        /*004c*/ 	.word	0x00000000
        /*0050*/ 	.short	0x0001
        /*0052*/ 	.short	0x0008
        /*0054*/ 	.byte	0x00, 0xf5, 0x21, 0x00


	//----- nvinfo : EIATTR_KPARAM_INFO
	.align		4
.L_1110:
        /*0058*/ 	.byte	0x04, 0x17
        /*005a*/ 	.short	(.L_1112 - .L_1111)
.L_1111:
        /*005c*/ 	.word	0x00000000
        /*0060*/ 	.short	0x0000
        /*0062*/ 	.short	0x0000
        /*0064*/ 	.byte	0x00, 0xf5, 0x21, 0x00


	//----- nvinfo : EIATTR_SPARSE_MMA_MASK
	.align		4
.L_1112:
        /*0068*/ 	.byte	0x03, 0x50
        /*006a*/ 	.short	0x0000


	//----- nvinfo : EIATTR_MAXREG_COUNT
	.align		4
        /*006c*/ 	.byte	0x03, 0x1b
        /*006e*/ 	.short	0x00ff


	//----- nvinfo : EIATTR_NUM_BARRIERS
	.align		4
        /*0070*/ 	.byte	0x02, 0x4c
        /*0072*/ 	.byte	0x01
	.zero		1


	//----- nvinfo : EIATTR_MERCURY_ISA_VERSION
	.align		4
        /*0074*/ 	.byte	0x03, 0x5f
        /*0076*/ 	.short	0x0101


	//----- nvinfo : EIATTR_COOP_GROUP_MASK_REGIDS
	.align		4
        /*0078*/ 	.byte	0x04, 0x29
        /*007a*/ 	.short	(.L_1114 - .L_1113)


	//   ....[0]....
.L_1113:
        /*007c*/ 	.word	0xffffffff


	//   ....[1]....
        /*0080*/ 	.word	0xffffffff


	//   ....[2]....
        /*0084*/ 	.word	0xffffffff


	//   ....[3]....
        /*0088*/ 	.word	0xffffffff


	//   ....[4]....
        /*008c*/ 	.word	0xffffffff


	//   ....[5]....
        /*0090*/ 	.word	0xffffffff


	//   ....[6]....
        /*0094*/ 	.word	0xffffffff


	//   ....[7]....
        /*0098*/ 	.word	0xffffffff


	//   ....[8]....
        /*009c*/ 	.word	0xffffffff


	//   ....[9]....
        /*00a0*/ 	.word	0xffffffff


	//   ....[10]....
        /*00a4*/ 	.word	0xffffffff


	//   ....[11]....
        /*00a8*/ 	.word	0xffffffff


	//   ....[12]....
        /*00ac*/ 	.word	0xffffffff


	//   ....[13]....
        /*00b0*/ 	.word	0xffffffff


	//   ....[14]....
        /*00b4*/ 	.word	0xffffffff


	//   ....[15]....
        /*00b8*/ 	.word	0xffffffff


	//   ....[16]....
        /*00bc*/ 	.word	0xffffffff


	//   ....[17]....
        /*00c0*/ 	.word	0xffffffff


	//   ....[18]....
        /*00c4*/ 	.word	0xffffffff


	//   ....[19]....
        /*00c8*/ 	.word	0xffffffff


	//   ....[20]....
        /*00cc*/ 	.word	0xffffffff


	//   ....[21]....
        /*00d0*/ 	.word	0xffffffff


	//   ....[22]....
        /*00d4*/ 	.word	0xffffffff


	//   ....[23]....
        /*00d8*/ 	.word	0xffffffff


	//   ....[24]....
        /*00dc*/ 	.word	0xffffffff


	//   ....[25]....
        /*00e0*/ 	.word	0xffffffff


	//   ....[26]....
        /*00e4*/ 	.word	0xffffffff


	//   ....[27]....
        /*00e8*/ 	.word	0xffffffff


	//   ....[28]....
        /*00ec*/ 	.word	0xffffffff


	//   ....[29]....
        /*00f0*/ 	.word	0xffffffff


	//   ....[30]....
        /*00f4*/ 	.word	0xffffffff


	//   ....[31]....
        /*00f8*/ 	.word	0xffffffff


	//   ....[32]....
        /*00fc*/ 	.word	0xffffffff


	//   ....[33]....
        /*0100*/ 	.word	0xffffffff


	//   ....[34]....
        /*0104*/ 	.word	0xffffffff


	//   ....[35]....
        /*0108*/ 	.word	0xffffffff


	//   ....[36]....
        /*010c*/ 	.word	0xffffffff


	//   ....[37]....
        /*0110*/ 	.word	0xffffffff


	//   ....[38]....
        /*0114*/ 	.word	0xffffffff


	//   ....[39]....
        /*0118*/ 	.word	0xffffffff


	//   ....[40]....
        /*011c*/ 	.word	0xffffffff


	//   ....[41]....
        /*0120*/ 	.word	0xffffffff


	//   ....[42]....
        /*0124*/ 	.word	0xffffffff


	//   ....[43]....
        /*0128*/ 	.word	0xffffffff


	//   ....[44]....
        /*012c*/ 	.word	0xffffffff


	//   ....[45]....
        /*0130*/ 	.word	0xffffffff


	//   ....[46]....
        /*0134*/ 	.word	0xffffffff


	//   ....[47]....
        /*0138*/ 	.word	0xffffffff


	//   ....[48]....
        /*013c*/ 	.word	0xffffffff


	//   ....[49]....
        /*0140*/ 	.word	0xffffffff


	//   ....[50]....
        /*0144*/ 	.word	0xffffffff


	//   ....[51]....
        /*0148*/ 	.word	0xffffffff


	//   ....[52]....
        /*014c*/ 	.word	0xffffffff


	//   ....[53]....
        /*0150*/ 	.word	0xffffffff


	//   ....[54]....
        /*0154*/ 	.word	0xffffffff


	//   ....[55]....
        /*0158*/ 	.word	0xffffffff


	//   ....[56]....
        /*015c*/ 	.word	0xffffffff


	//   ....[57]....
        /*0160*/ 	.word	0xffffffff


	//   ....[58]....
        /*0164*/ 	.word	0xffffffff


	//   ....[59]....
        /*0168*/ 	.word	0xffffffff


	//   ....[60]....
        /*016c*/ 	.word	0xffffffff


	//   ....[61]....
        /*0170*/ 	.word	0xffffffff


	//   ....[62]....
        /*0174*/ 	.word	0xffffffff


	//   ....[63]....
        /*0178*/ 	.word	0xffffffff


	//   ....[64]....
        /*017c*/ 	.word	0xffffffff


	//   ....[65]....
        /*0180*/ 	.word	0xffffffff


	//   ....[66]....
        /*0184*/ 	.word	0xffffffff


	//   ....[67]....
        /*0188*/ 	.word	0xffffffff


	//   ....[68]....
        /*018c*/ 	.word	0xffffffff


	//   ....[69]....
        /*0190*/ 	.word	0xffffffff


	//----- nvinfo : EIATTR_COOP_GROUP_INSTR_OFFSETS
	.align		4
.L_1114:
        /*0194*/ 	.byte	0x04, 0x28
        /*0196*/ 	.short	(.L_1116 - .L_1115)


	//   ....[0]....
.L_1115:
        /*0198*/ 	.word	0x000017e0


	//   ....[1]....
        /*019c*/ 	.word	0x000017f0


	//   ....[2]....
        /*01a0*/ 	.word	0x00001800


	//   ....[3]....
        /*01a4*/ 	.word	0x00001810


	//   ....[4]....
        /*01a8*/ 	.word	0x00001820


	//   ....[5]....
        /*01ac*/ 	.word	0x00001840


	//   ....[6]....
        /*01b0*/ 	.word	0x00001850


	//   ....[7]....
        /*01b4*/ 	.word	0x00001860


	//   ....[8]....
        /*01b8*/ 	.word	0x00001870


	//   ....[9]....
        /*01bc*/ 	.word	0x00001880


	//   ....[10]....
        /*01c0*/ 	.word	0x00001890


	//   ....[11]....
        /*01c4*/ 	.word	0x000018a0


	//   ....[12]....
        /*01c8*/ 	.word	0x000018b0


	//   ....[13]....
        /*01cc*/ 	.word	0x000018c0


	//   ....[14]....
        /*01d0*/ 	.word	0x00004dc0


	//   ....[15]....
        /*01d4*/ 	.word	0x00004e00


	//   ....[16]....
        /*01d8*/ 	.word	0x00004e10


	//   ....[17]....
        /*01dc*/ 	.word	0x00004e20


	//   ....[18]....
        /*01e0*/ 	.word	0x00004e30


	//   ....[19]....
        /*01e4*/ 	.word	0x00004e40


	//   ....[20]....
        /*01e8*/ 	.word	0x00004e50


	//   ....[21]....
        /*01ec*/ 	.word	0x00004e60


	//   ....[22]....
        /*01f0*/ 	.word	0x00004e70


	//   ....[23]....
        /*01f4*/ 	.word	0x00004e80


	//   ....[24]....
        /*01f8*/ 	.word	0x00004e90


	//   ....[25]....
        /*01fc*/ 	.word	0x00004ea0


	//   ....[26]....
        /*0200*/ 	.word	0x00004eb0


	//   ....[27]....
        /*0204*/ 	.word	0x00004ec0


	//   ....[28]....
        /*0208*/ 	.word	0x000083b0


	//   ....[29]....
        /*020c*/ 	.word	0x000083f0


	//   ....[30]....
        /*0210*/ 	.word	0x00008400


	//   ....[31]....
        /*0214*/ 	.word	0x00008410


	//   ....[32]....
        /*0218*/ 	.word	0x00008420


	//   ....[33]....
        /*021c*/ 	.word	0x00008430


	//   ....[34]....
        /*0220*/ 	.word	0x00008440


	//   ....[35]....
        /*0224*/ 	.word	0x00008450


	//   ....[36]....
        /*0228*/ 	.word	0x00008460


	//   ....[37]....
        /*022c*/ 	.word	0x00008470


	//   ....[38]....
        /*0230*/ 	.word	0x00008480


	//   ....[39]....
        /*0234*/ 	.word	0x00008490


	//   ....[40]....
        /*0238*/ 	.word	0x000084a0


	//   ....[41]....
        /*023c*/ 	.word	0x000084b0


	//   ....[42]....
        /*0240*/ 	.word	0x0000b9a0


	//   ....[43]....
        /*0244*/ 	.word	0x0000b9e0


	//   ....[44]....
        /*0248*/ 	.word	0x0000b9f0


	//   ....[45]....
        /*024c*/ 	.word	0x0000ba00


	//   ....[46]....
        /*0250*/ 	.word	0x0000ba10


	//   ....[47]....
        /*0254*/ 	.word	0x0000ba20


	//   ....[48]....
        /*0258*/ 	.word	0x0000ba30


	//   ....[49]....
        /*025c*/ 	.word	0x0000ba40


	//   ....[50]....
        /*0260*/ 	.word	0x0000ba50


	//   ....[51]....
        /*0264*/ 	.word	0x0000ba60


	//   ....[52]....
        /*0268*/ 	.word	0x0000ba70


	//   ....[53]....
        /*026c*/ 	.word	0x0000ba80


	//   ....[54]....
        /*0270*/ 	.word	0x0000ba90


	//   ....[55]....
        /*0274*/ 	.word	0x0000baa0


	//   ....[56]....
        /*0278*/ 	.word	0x0000ef90


	//   ....[57]....
        /*027c*/ 	.word	0x0000efd0


	//   ....[58]....
        /*0280*/ 	.word	0x0000efe0


	//   ....[59]....
        /*0284*/ 	.word	0x0000eff0


	//   ....[60]....
        /*0288*/ 	.word	0x0000f000


	//   ....[61]....
        /*028c*/ 	.word	0x0000f010


	//   ....[62]....
        /*0290*/ 	.word	0x0000f020


	//   ....[63]....
        /*0294*/ 	.word	0x0000f030


	//   ....[64]....
        /*0298*/ 	.word	0x0000f040


	//   ....[65]....
        /*029c*/ 	.word	0x0000f050


	//   ....[66]....
        /*02a0*/ 	.word	0x0000f060


	//   ....[67]....
        /*02a4*/ 	.word	0x0000f070


	//   ....[68]....
        /*02a8*/ 	.word	0x0000f080


	//   ....[69]....
        /*02ac*/ 	.word	0x0000f090


	//----- nvinfo : EIATTR_VRC_CTA_INIT_COUNT
	.align		4
.L_1116:
        /*02b0*/ 	.byte	0x02, 0x4a
	.zero		1
	.zero		1


	//----- nvinfo : EIATTR_EXIT_INSTR_OFFSETS
	.align		4
        /*02b4*/ 	.byte	0x04, 0x1c
        /*02b6*/ 	.short	(.L_1118 - .L_1117)


	//   ....[0]....
.L_1117:
        /*02b8*/ 	.word	0x000125a0


	//   ....[1]....
        /*02bc*/ 	.word	0x00012a30


	//   ....[2]....
        /*02c0*/ 	.word	0x00012ac0


	//----- nvinfo : EIATTR_MAX_THREADS
	.align		4
.L_1118:
        /*02c4*/ 	.byte	0x04, 0x05
        /*02c6*/ 	.short	(.L_1120 - .L_1119)
.L_1119:
        /*02c8*/ 	.word	0x00000020
        /*02cc*/ 	.word	0x00000001
        /*02d0*/ 	.word	0x00000001


	//----- nvinfo : EIATTR_CRS_STACK_SIZE
	.align		4
.L_1120:
        /*02d4*/ 	.byte	0x04, 0x1e
        /*02d6*/ 	.short	(.L_1122 - .L_1121)
.L_1121:
        /*02d8*/ 	.word	0x00000000


	//----- nvinfo : EIATTR_CBANK_PARAM_SIZE
	.align		4
.L_1122:
        /*02dc*/ 	.byte	0x03, 0x19
        /*02de*/ 	.short	0x0028


	//----- nvinfo : EIATTR_PARAM_CBANK
	.align		4
        /*02e0*/ 	.byte	0x04, 0x0a
        /*02e2*/ 	.short	(.L_1124 - .L_1123)
	.align		4
.L_1123:
        /*02e4*/ 	.word	index@(.nv.constant0._ZN17fastertransformer38beam_online_softmax_topk_stage2_kernelI6__halfLi8ELi32EEEvPKfS3_PiPT_ii)
        /*02e8*/ 	.short	0x0380
        /*02ea*/ 	.short	0x0028


	//----- nvinfo : EIATTR_SW_WAR
	.align		4
.L_1124:
        /*02ec*/ 	.byte	0x04, 0x36
        /*02ee*/ 	.short	(.L_1126 - .L_1125)
.L_1125:
        /*02f0*/ 	.word	0x00000008
.L_1126:


//--------------------- .nv.info._ZN17fastertransformer38beam_online_softmax_topk_stage1_kernelI6__halfLi1ELi8ELi256EEEvPKT_S4_PKbPfiiPKi --------------------------
	.section	.nv.info._ZN17fastertransformer38beam_online_softmax_topk_stage1_kernelI6__halfLi1ELi8ELi256EEEvPKT_S4_PKbPfiiPKi,"",@"SHT_CUDA_INFO"
	.sectionflags	@""
	.align	4


	//----- nvinfo : EIATTR_CUDA_API_VERSION
	.align		4
        /*0000*/ 	.byte	0x04, 0x37
        /*0002*/ 	.short	(.L_1128 - .L_1127)
.L_1127:
        /*0004*/ 	.word	0x00000082


	//----- nvinfo : EIATTR_KPARAM_INFO
	.align		4
.L_1128:
        /*0008*/ 	.byte	0x04, 0x17
        /*000a*/ 	.short	(.L_1130 - .L_1129)
.L_1129:
        /*000c*/ 	.word	0x00000000
        /*0010*/ 	.short	0x0006
        /*0012*/ 	.short	0x0028
        /*0014*/ 	.byte	0x00, 0xf5, 0x21, 0x00


	//----- nvinfo : EIATTR_KPARAM_INFO
	.align		4
.L_1130:
        /*0018*/ 	.byte	0x04, 0x17
        /*001a*/ 	.short	(.L_1132 - .L_1131)
.L_1131:
        /*001c*/ 	.word	0x00000000
        /*0020*/ 	.short	0x0005
        /*0022*/ 	.short	0x0024
        /*0024*/ 	.byte	0x00, 0xf0, 0x11, 0x00


	//----- nvinfo : EIATTR_KPARAM_INFO
	.align		4
.L_1132:
        /*0028*/ 	.byte	0x04, 0x17
        /*002a*/ 	.short	(.L_1134 - .L_1133)
.L_1133:
        /*002c*/ 	.word	0x00000000
        /*0030*/ 	.short	0x0004
        /*0032*/ 	.short	0x0020
        /*0034*/ 	.byte	0x00, 0xf0, 0x11, 0x00


	//----- nvinfo : EIATTR_KPARAM_INFO
	.align		4
.L_1134:
        /*0038*/ 	.byte	0x04, 0x17
        /*003a*/ 	.short	(.L_1136 - .L_1135)
.L_1135:
        /*003c*/ 	.word	0x00000000
        /*0040*/ 	.short	0x0003
        /*0042*/ 	.short	0x0018
        /*0044*/ 	.byte	0x00, 0xf5, 0x21, 0x00


	//----- nvinfo : EIATTR_KPARAM_INFO
	.align		4
.L_1136:
        /*0048*/ 	.byte	0x04, 0x17
        /*004a*/ 	.short	(.L_1138 - .L_1137)
.L_1137:
        /*004c*/ 	.word	0x00000000
        /*0050*/ 	.short	0x0002
        /*0052*/ 	.short	0x0010
        /*0054*/ 	.byte	0x00, 0xf5, 0x21, 0x00


	//----- nvinfo : EIATTR_KPARAM_INFO
	.align		4
.L_1138:
        /*0058*/ 	.byte	0x04, 0x17
        /*005a*/ 	.short	(.L_1140 - .L_1139)
.L_1139:
        /*005c*/ 	.word	0x00000000
        /*0060*/ 	.short	0x0001
        /*0062*/ 	.short	0x0008
        /*0064*/ 	.byte	0x00, 0xf5, 0x21, 0x00


	//----- nvinfo : EIATTR_KPARAM_INFO
	.align		4
.L_1140:
        /*0068*/ 	.byte	0x04, 0x17
        /*006a*/ 	.short	(.L_1142 - .L_1141)
.L_1141:
        /*006c*/ 	.word	0x00000000
        /*0070*/ 	.short	0x0000
        /*0072*/ 	.short	0x0000
        /*0074*/ 	.byte	0x00, 0xf5, 0x21, 0x00


	//----- nvinfo : EIATTR_SPARSE_MMA_MASK
	.align		4
.L_1142:
        /*0078*/ 	.byte	0x03, 0x50
        /*007a*/ 	.short	0x0000


	//----- nvinfo : EIATTR_MAXREG_COUNT
	.align		4
        /*007c*/ 	.byte	0x03, 0x1b
        /*007e*/ 	.short	0x00ff


	//----- nvinfo : EIATTR_NUM_BARRIERS
	.align		4
        /*0080*/ 	.byte	0x02, 0x4c
        /*0082*/ 	.byte	0x01
	.zero		1


	//----- nvinfo : EIATTR_MERCURY_ISA_VERSION
	.align		4
        /*0084*/ 	.byte	0x03, 0x5f
        /*0086*/ 	.short	0x0101


	//----- nvinfo : EIATTR_COOP_GROUP_MASK_REGIDS
	.align		4
        /*0088*/ 	.byte	0x04, 0x29
        /*008a*/ 	.short	(.L_1144 - .L_1143)


	//   ....[0]....
.L_1143:
        /*008c*/ 	.word	0xffffffff


	//   ....[1]....
        /*0090*/ 	.word	0xffffffff


	//   ....[2]....
        /*0094*/ 	.word	0xffffffff


	//   ....[3]....
        /*0098*/ 	.word	0xffffffff


	//   ....[4]....
        /*009c*/ 	.word	0xffffffff


	//   ....[5]....
        /*00a0*/ 	.word	0xffffffff


	//   ....[6]....
        /*00a4*/ 	.word	0xffffffff


	//   ....[7]....
        /*00a8*/ 	.word	0xffffffff


	//   ....[8]....
        /*00ac*/ 	.word	0xffffffff


	//   ....[9]....
        /*00b0*/ 	.word	0xffffffff


	//   ....[10]....
        /*00b4*/ 	.word	0xffffffff


	//   ....[11]....
        /*00b8*/ 	.word	0xffffffff


	//   ....[12]....
        /*00bc*/ 	.word	0xffffffff


	//   ....[13]....
        /*00c0*/ 	.word	0xffffffff


	//   ....[14]....
        /*00c4*/ 	.word	0xffffffff


	//   ....[15]....
        /*00c8*/ 	.word	0xffffffff


	//   ....[16]....
        /*00cc*/ 	.word	0xffffffff


	//   ....[17]....
        /*00d0*/ 	.word	0xffffffff


	//   ....[18]....
        /*00d4*/ 	.word	0xffffffff


	//   ....[19]....
        /*00d8*/ 	.word	0xffffffff


	//   ....[20]....
        /*00dc*/ 	.word	0xffffffff


	//   ....[21]....
        /*00e0*/ 	.word	0xffffffff


	//   ....[22]....
        /*00e4*/ 	.word	0xffffffff


	//   ....[23]....
        /*00e8*/ 	.word	0xffffffff


	//   ....[24]....
        /*00ec*/ 	.word	0xffffffff


	//   ....[25]....
        /*00f0*/ 	.word	0xffffffff


	//   ....[26]....
        /*00f4*/ 	.word	0xffffffff


	//   ....[27]....
        /*00f8*/ 	.word	0xffffffff


	//   ....[28]....
        /*00fc*/ 	.word	0xffffffff


	//   ....[29]....
        /*0100*/ 	.word	0xffffffff


	//   ....[30]....
        /*0104*/ 	.word	0xffffffff


	//   ....[31]....
        /*0108*/ 	.word	0xffffffff


	//   ....[32]....
        /*010c*/ 	.word	0xffffffff


	//   ....[33]....
        /*0110*/ 	.word	0xffffffff


	//   ....[34]....
        /*0114*/ 	.word	0xffffffff


	//   ....[35]....
        /*0118*/ 	.word	0xffffffff


	//   ....[36]....
        /*011c*/ 	.word	0xffffffff


	//   ....[37]....
        /*0120*/ 	.word	0xffffffff


	//   ....[38]....
        /*0124*/ 	.word	0xffffffff


	//   ....[39]....
        /*0128*/ 	.word	0xffffffff


	//   ....[40]....
        /*012c*/ 	.word	0xffffffff


	//   ....[41]....
        /*0130*/ 	.word	0xffffffff


	//   ....[42]....
        /*0134*/ 	.word	0xffffffff


	//   ....[43]....
        /*0138*/ 	.word	0xffffffff


	//   ....[44]....
        /*013c*/ 	.word	0xffffffff


	//   ....[45]....
        /*0140*/ 	.word	0xffffffff


	//   ....[46]....
        /*0144*/ 	.word	0xffffffff


	//   ....[47]....
        /*0148*/ 	.word	0xffffffff


	//   ....[48]....
        /*014c*/ 	.word	0xffffffff


	//   ....[49]....
        /*0150*/ 	.word	0xffffffff


	//   ....[50]....
        /*0154*/ 	.word	0xffffffff


	//   ....[51]....
        /*0158*/ 	.word	0xffffffff


	//   ....[52]....
        /*015c*/ 	.word	0xffffffff


	//   ....[53]....
        /*0160*/ 	.word	0xffffffff


	//   ....[54]....
        /*0164*/ 	.word	0xffffffff


	//   ....[55]....
        /*0168*/ 	.word	0xffffffff


	//   ....[56]....
        /*016c*/ 	.word	0xffffffff


	//   ....[57]....
        /*0170*/ 	.word	0xffffffff


	//   ....[58]....
        /*0174*/ 	.word	0xffffffff


	//   ....[59]....
        /*0178*/ 	.word	0xffffffff


	//   ....[60]....
        /*017c*/ 	.word	0xffffffff


	//   ....[61]....
        /*0180*/ 	.word	0xffffffff


	//   ....[62]....
        /*0184*/ 	.word	0xffffffff


	//   ....[63]....
        /*0188*/ 	.word	0xffffffff


	//   ....[64]....
        /*018c*/ 	.word	0xffffffff


	//   ....[65]....
        /*0190*/ 	.word	0xffffffff


	//   ....[66]....
        /*0194*/ 	.word	0xffffffff


	//   ....[67]....
        /*0198*/ 	.word	0xffffffff


	//   ....[68]....
        /*019c*/ 	.word	0xffffffff


	//   ....[69]....
        /*01a0*/ 	.word	0xffffffff


	//----- nvinfo : EIATTR_COOP_GROUP_INSTR_OFFSETS
	.align		4
.L_1144:
        /*01a4*/ 	.byte	0x04, 0x28
        /*01a6*/ 	.short	(.L_1146 - .L_1145)


	//   ....[0]....
.L_1145:
        /*01a8*/ 	.word	0x00001c40


	//   ....[1]....
        /*01ac*/ 	.word	0x00001c60


	//   ....[2]....
        /*01b0*/ 	.word	0x00001c70


	//   ....[3]....
        /*01b4*/ 	.word	0x00001c80


	//   ....[4]....
        /*01b8*/ 	.word	0x00001c90


	//   ....[5]....
        /*01bc*/ 	.word	0x00001ca0


	//   ....[6]....
        /*01c0*/ 	.word	0x00001cb0


	//   ....[7]....
        /*01c4*/ 	.word	0x00001cd0


	//   ....[8]....
        /*01c8*/ 	.word	0x00001ce0


	//   ....[9]....
        /*01cc*/ 	.word	0x00001cf0


	//   ....[10]....
        /*01d0*/ 	.word	0x00001d00


	//   ....[11]....
        /*01d4*/ 	.word	0x00001d10


	//   ....[12]....
        /*01d8*/ 	.word	0x00001d20


	//   ....[13]....
        /*01dc*/ 	.word	0x00001d30


	//   ....[14]....
        /*01e0*/ 	.word	0x00005210


	//   ....[15]....
        /*01e4*/ 	.word	0x00005250


	//   ....[16]....
        /*01e8*/ 	.word	0x00005270


	//   ....[17]....
        /*01ec*/ 	.word	0x00005280


	//   ....[18]....
        /*01f0*/ 	.word	0x00005290


	//   ....[19]....
        /*01f4*/ 	.word	0x000052a0


	//   ....[20]....
        /*01f8*/ 	.word	0x000052b0


	//   ....[21]....
        /*01fc*/ 	.word	0x000052c0


	//   ....[22]....
        /*0200*/ 	.word	0x000052d0


	//   ....[23]....
        /*0204*/ 	.word	0x000052e0


	//   ....[24]....
        /*0208*/ 	.word	0x000052f0


	//   ....[25]....
        /*020c*/ 	.word	0x00005300


	//   ....[26]....
        /*0210*/ 	.word	0x00005310


	//   ....[27]....
        /*0214*/ 	.word	0x00005320


	//   ....[28]....
        /*0218*/ 	.word	0x00008800


	//   ....[29]....
        /*021c*/ 	.word	0x00008840


	//   ....[30]....
        /*0220*/ 	.word	0x00008860


	//   ....[31]....
        /*0224*/ 	.word	0x00008870


	//   ....[32]....
        /*0228*/ 	.word	0x00008880


	//   ....[33]....
        /*022c*/ 	.word	0x00008890


	//   ....[34]....
        /*0230*/ 	.word	0x000088a0


	//   ....[35]....
        /*0234*/ 	.word	0x000088b0


	//   ....[36]....
        /*0238*/ 	.word	0x000088c0


	//   ....[37]....
        /*023c*/ 	.word	0x000088d0


	//   ....[38]....
        /*0240*/ 	.word	0x000088e0


	//   ....[39]....
        /*0244*/ 	.word	0x000088f0


	//   ....[40]....
        /*0248*/ 	.word	0x00008900


	//   ....[41]....
        /*024c*/ 	.word	0x00008910


	//   ....[42]....
        /*0250*/ 	.word	0x0000bdf0


	//   ....[43]....
        /*0254*/ 	.word	0x0000be30


	//   ....[44]....
        /*0258*/ 	.word	0x0000be50


	//   ....[45]....
        /*025c*/ 	.word	0x0000be60


	//   ....[46]....
        /*0260*/ 	.word	0x0000be70


	//   ....[47]....
        /*0264*/ 	.word	0x0000be80


	//   ....[48]....
        /*0268*/ 	.word	0x0000be90


	//   ....[49]....
        /*026c*/ 	.word	0x0000bea0


	//   ....[50]....
        /*0270*/ 	.word	0x0000beb0


	//   ....[51]....
        /*0274*/ 	.word	0x0000bec0


	//   ....[52]....
        /*0278*/ 	.word	0x0000bed0


	//   ....[53]....
        /*027c*/ 	.word	0x0000bee0


	//   ....[54]....
        /*0280*/ 	.word	0x0000bef0


	//   ....[55]....
        /*0284*/ 	.word	0x0000bf00


	//   ....[56]....
        /*0288*/ 	.word	0x0000f3e0


	//   ....[57]....
        /*028c*/ 	.word	0x0000f420


	//   ....[58]....
        /*0290*/ 	.word	0x0000f440


	//   ....[59]....
        /*0294*/ 	.word	0x0000f450


	//   ....[60]....
        /*0298*/ 	.word	0x0000f460


	//   ....[61]....
        /*029c*/ 	.word	0x0000f470


	//   ....[62]....
        /*02a0*/ 	.word	0x0000f480


	//   ....[63]....
        /*02a4*/ 	.word	0x0000f490


	//   ....[64]....
        /*02a8*/ 	.word	0x0000f4a0


	//   ....[65]....
        /*02ac*/ 	.word	0x0000f4b0


	//   ....[66]....
        /*02b0*/ 	.word	0x0000f4c0


	//   ....[67]....
        /*02b4*/ 	.word	0x0000f4d0


	//   ....[68]....
        /*02b8*/ 	.word	0x0000f4e0


	//   ....[69]....
        /*02bc*/ 	.word	0x0000f4f0


	//----- nvinfo : EIATTR_VRC_CTA_INIT_COUNT
	.align		4
.L_1146:
        /*02c0*/ 	.byte	0x02, 0x4a
	.zero		1
	.zero		1


	//----- nvinfo : EIATTR_EXIT_INSTR_OFFSETS
	.align		4
        /*02c4*/ 	.byte	0x04, 0x1c
        /*02c6*/ 	.short	(.L_1148 - .L_1147)


	//   ....[0]....
.L_1147:
        /*02c8*/ 	.word	0x0002ac00


	//   ....[1]....
        /*02cc*/ 	.word	0x0002acc0


	//----- nvinfo : EIATTR_MAX_THREADS
	.align		4
.L_1148:
        /*02d0*/ 	.byte	0x04, 0x05
        /*02d2*/ 	.short	(.L_1150 - .L_1149)
.L_1149:
        /*02d4*/ 	.word	0x00000100
        /*02d8*/ 	.word	0x00000001
        /*02dc*/ 	.word	0x00000001


	//----- nvinfo : EIATTR_CRS_STACK_SIZE
	.align		4
.L_1150:
        /*02e0*/ 	.byte	0x04, 0x1e
        /*02e2*/ 	.short	(.L_1152 - .L_1151)
.L_1151:
        /*02e4*/ 	.word	0x00000000


	//----- nvinfo : EIATTR_CBANK_PARAM_SIZE
	.align		4
.L_1152:
        /*02e8*/ 	.byte	0x03, 0x19
        /*02ea*/ 	.short	0x0030


	//----- nvinfo : EIATTR_PARAM_CBANK
	.align		4
        /*02ec*/ 	.byte	0x04, 0x0a
        /*02ee*/ 	.short	(.L_1154 - .L_1153)
	.align		4
.L_1153:
        /*02f0*/ 	.word	index@(.nv.constant0._ZN17fastertransformer38beam_online_softmax_topk_stage1_kernelI6__halfLi1ELi8ELi256EEEvPKT_S4_PKbPfiiPKi)
        /*02f4*/ 	.short	0x0380
        /*02f6*/ 	.short	0x0030


	//----- nvinfo : EIATTR_SW_WAR
	.align		4
.L_1154:
        /*02f8*/ 	.byte	0x04, 0x36
        /*02fa*/ 	.short	(.L_1156 - .L_1155)
.L_1155:
        /*02fc*/ 	.word	0x00000008
.L_1156:


//--------------------- .nv.info._ZN17fastertransformer17batch_topk_kernelIfLi128ELi32EEEvPKiPKT_PiPfS7_PKbS2_NS_14BeamHypothesesEiiifS3_ --------------------------
	.section	.nv.info._ZN17fastertransformer17batch_topk_kernelIfLi128ELi32EEEvPKiPKT_PiPfS7_PKbS2_NS_14BeamHypothesesEiiifS3_,"",@"SHT_CUDA_INFO"
	.sectionflags	@""
	.align	4


	//----- nvinfo : EIATTR_CUDA_API_VERSION
	.align		4
        /*0000*/ 	.byte	0x04, 0x37
        /*0002*/ 	.short	(.L_1158 - .L_1157)
.L_1157:
        /*0004*/ 	.word	0x00000082


	//----- nvinfo : EIATTR_KPARAM_INFO
	.align		4
.L_1158:
        /*0008*/ 	.byte	0x04, 0x17
        /*000a*/ 	.short	(.L_1160 - .L_1159)
.L_1159:
        /*000c*/ 	.word	0x00000000
        /*0010*/ 	.short	0x000c
        /*0012*/ 	.short	0x00d0
        /*0014*/ 	.byte	0x00, 0xf0, 0x11, 0x00


	//----- nvinfo : EIATTR_KPARAM_INFO
	.align		4
.L_1160:
        /*0018*/ 	.byte	0x04, 0x17
        /*001a*/ 	.short	(.L_1162 - .L_1161)
.L_1161:
        /*001c*/ 	.word	0x00000000
        /*0020*/ 	.short	0x000b
        /*0022*/ 	.short	0x00cc
        /*0024*/ 	.byte	0x00, 0xf0, 0x11, 0x00


	//----- nvinfo : EIATTR_KPARAM_INFO
	.align		4
.L_1162:
        /*0028*/ 	.byte	0x04, 0x17
        /*002a*/ 	.short	(.L_1164 - .L_1163)
.L_1163:
        /*002c*/ 	.word	0x00000000
        /*0030*/ 	.short	0x000a
        /*0032*/ 	.short	0x00c8
        /*0034*/ 	.byte	0x00, 0xf0, 0x11, 0x00


	//----- nvinfo : EIATTR_KPARAM_INFO
	.align		4
.L_1164:
        /*0038*/ 	.byte	0x04, 0x17
        /*003a*/ 	.short	(.L_1166 - .L_1165)
.L_1165:
        /*003c*/ 	.word	0x00000000
        /*0040*/ 	.short	0x0009
        /*0042*/ 	.short	0x00c4
        /*0044*/ 	.byte	0x00, 0xf0, 0x11, 0x00


	//----- nvinfo : EIATTR_KPARAM_INFO
	.align		4
.L_1166:
        /*0048*/ 	.byte	0x04, 0x17
        /*004a*/ 	.short	(.L_1168 - .L_1167)
.L_1167:
        /*004c*/ 	.word	0x00000000
        /*0050*/ 	.short	0x0008
        /*0052*/ 	.short	0x00c0
        /*0054*/ 	.byte	0x00, 0xf0, 0x11, 0x00


	//----- nvinfo : EIATTR_KPARAM_INFO
	.align		4
.L_1168:
        /*0058*/ 	.byte	0x04, 0x17
        /*005a*/ 	.short	(.L_1170 - .L_1169)
.L_1169:
        /*005c*/ 	.word	0x00000000
        /*0060*/ 	.short	0x0007
        /*0062*/ 	.short	0x0038
        /*0064*/ 	.byte	0x00, 0xf0, 0x21, 0x02


	//----- nvinfo : EIATTR_KPARAM_INFO
	.align		4
.L_1170:
        /*0068*/ 	.byte	0x04, 0x17
        /*006a*/ 	.short	(.L_1172 - .L_1171)
.L_1171:
        /*006c*/ 	.word	0x00000000
        /*0070*/ 	.short	0x0006
        /*0072*/ 	.short	0x0030
        /*0074*/ 	.byte	0x00, 0xf5, 0x21, 0x00


	//----- nvinfo : EIATTR_KPARAM_INFO
	.align		4
.L_1172:
        /*0078*/ 	.byte	0x04, 0x17
        /*007a*/ 	.short	(.L_1174 - .L_1173)
.L_1173:
        /*007c*/ 	.word	0x00000000
        /*0080*/ 	.short	0x0005
        /*0082*/ 	.short	0x0028
        /*0084*/ 	.byte	0x00, 0xf5, 0x21, 0x00


	//----- nvinfo : EIATTR_KPARAM_INFO
	.align		4
.L_1174:
        /*0088*/ 	.byte	0x04, 0x17
        /*008a*/ 	.short	(.L_1176 - .L_1175)
.L_1175:
        /*008c*/ 	.word	0x00000000
        /*0090*/ 	.short	0x0004
        /*0092*/ 	.short	0x0020
        /*0094*/ 	.byte	0x00, 0xf5, 0x21, 0x00


	//----- nvinfo : EIATTR_KPARAM_INFO
	.align		4
.L_1176:
        /*0098*/ 	.byte	0x04, 0x17
        /*009a*/ 	.short	(.L_1178 - .L_1177)
.L_1177:
        /*009c*/ 	.word	0x00000000
        /*00a0*/ 	.short	0x0003
        /*00a2*/ 	.short	0x0018
        /*00a4*/ 	.byte	0x00, 0xf5, 0x21, 0x00


	//----- nvinfo : EIATTR_KPARAM_INFO
	.align		4
.L_1178:
        /*00a8*/ 	.byte	0x04, 0x17
        /*00aa*/ 	.short	(.L_1180 - .L_1179)
.L_1179:
        /*00ac*/ 	.word	0x00000000
        /*00b0*/ 	.short	0x0002
        /*00b2*/ 	.short	0x0010
        /*00b4*/ 	.byte	0x00, 0xf5, 0x21, 0x00


	//----- nvinfo : EIATTR_KPARAM_INFO
	.align		4
.L_1180:
        /*00b8*/ 	.byte	0x04, 0x17
        /*00ba*/ 	.short	(.L_1182 - .L_1181)
.L_1181:
        /*00bc*/ 	.word	0x00000000
        /*00c0*/ 	.short	0x0001
        /*00c2*/ 	.short	0x0008
        /*00c4*/ 	.byte	0x00, 0xf5, 0x21, 0x00


	//----- nvinfo : EIATTR_KPARAM_INFO
	.align		4
.L_1182:
        /*00c8*/ 	.byte	0x04, 0x17
        /*00ca*/ 	.short	(.L_1184 - .L_1183)
.L_1183:
        /*00cc*/ 	.word	0x00000000
        /*00d0*/ 	.short	0x0000
        /*00d2*/ 	.short	0x0000
        /*00d4*/ 	.byte	0x00, 0xf5, 0x21, 0x00


	//----- nvinfo : EIATTR_SPARSE_MMA_MASK
	.align		4
.L_1184:
        /*00d8*/ 	.byte	0x03, 0x50
        /*00da*/ 	.short	0x0000


	//----- nvinfo : EIATTR_MAXREG_COUNT
	.align		4
        /*00dc*/ 	.byte	0x03, 0x1b
        /*00de*/ 	.short	0x00ff


	//----- nvinfo : EIATTR_NUM_BARRIERS
	.align		4
        /*00e0*/ 	.byte	0x02, 0x4c
        /*00e2*/ 	.byte	0x01
	.zero		1


	//----- nvinfo : EIATTR_ANNOTATIONS
	.align		4
        /*00e4*/ 	.byte	0x04, 0x55
        /*00e6*/ 	.short	(.L_1186 - .L_1185)


	//   ....[0]....
.L_1185:
        /* <DEDUP_REMOVED lines=1502> */
        /*5ebc*/ 	.byte	0xc0, 0xdd, 0x01, 0x00, 0x01, 0x00, 0x00, 0x00, 0xd0, 0xdd, 0x01, 0x00


	//----- nvinfo : EIATTR_MERCURY_ISA_VERSION
	.align		4
.L_1186:
        /*5ec8*/ 	.byte	0x03, 0x5f
        /*5eca*/ 	.short	0x0101


	//----- nvinfo : EIATTR_COOP_GROUP_MASK_REGIDS
	.align		4
        /*5ecc*/ 	.byte	0x04, 0x29
        /*5ece*/ 	.short	(.L_1188 - .L_1187)


	//   ....[0]....
.L_1187:
        /*5ed0*/ 	.word	0xffffffff


	//   ....[1]....
        /*5ed4*/ 	.word	0xffffffff


	//   ....[2]....
        /*5ed8*/ 	.word	0xffffffff


	//   ....[3]....
        /*5edc*/ 	.word	0xffffffff


	//   ....[4]....
        /*5ee0*/ 	.word	0xffffffff


	//   ....[5]....
        /*5ee4*/ 	.word	0xffffffff


	//   ....[6]....
        /*5ee8*/ 	.word	0xffffffff


	//   ....[7]....
        /*5eec*/ 	.word	0xffffffff


	//   ....[8]....
        /*5ef0*/ 	.word	0xffffffff


	//   ....[9]....
        /*5ef4*/ 	.word	0xffffffff


	//   ....[10]....
        /*5ef8*/ 	.word	0xffffffff


	//   ....[11]....
        /*5efc*/ 	.word	0xffffffff


	//   ....[12]....
        /*5f00*/ 	.word	0xffffffff


	//   ....[13]....
        /*5f04*/ 	.word	0xffffffff


	//   ....[14]....
        /*5f08*/ 	.word	0xffffffff


	//   ....[15]....
        /*5f0c*/ 	.word	0xffffffff


	//   ....[16]....
        /*5f10*/ 	.word	0xffffffff


	//   ....[17]....
        /*5f14*/ 	.word	0xffffffff


	//   ....[18]....
        /*5f18*/ 	.word	0xffffffff


	//   ....[19]....
        /*5f1c*/ 	.word	0xffffffff


	//   ....[20]....
        /*5f20*/ 	.word	0xffffffff


	//   ....[21]....
        /*5f24*/ 	.word	0xffffffff


	//   ....[22]....
        /*5f28*/ 	.word	0xffffffff


	//   ....[23]....
        /*5f2c*/ 	.word	0xffffffff


	//   ....[24]....
        /*5f30*/ 	.word	0xffffffff


	//   ....[25]....
        /*5f34*/ 	.word	0xffffffff


	//   ....[26]....
        /*5f38*/ 	.word	0xffffffff


	//   ....[27]....
        /*5f3c*/ 	.word	0xffffffff


	//   ....[28]....
        /*5f40*/ 	.word	0xffffffff


	//   ....[29]....
        /*5f44*/ 	.word	0xffffffff


	//   ....[30]....
        /*5f48*/ 	.word	0xffffffff


	//   ....[31]....
        /*5f4c*/ 	.word	0xffffffff


	//   ....[32]....
        /*5f50*/ 	.word	0xffffffff


	//   ....[33]....
        /*5f54*/ 	.word	0xffffffff


	//   ....[34]....
        /*5f58*/ 	.word	0xffffffff


	//   ....[35]....
        /*5f5c*/ 	.word	0xffffffff


	//   ....[36]....
        /*5f60*/ 	.word	0xffffffff


	//   ....[37]....
        /*5f64*/ 	.word	0xffffffff


	//   ....[38]....
        /*5f68*/ 	.word	0xffffffff


	//   ....[39]....
        /*5f6c*/ 	.word	0xffffffff


	//   ....[40]....
        /*5f70*/ 	.word	0xffffffff


	//   ....[41]....
        /*5f74*/ 	.word	0xffffffff


	//   ....[42]....
        /*5f78*/ 	.word	0xffffffff


	//   ....[43]....
        /*5f7c*/ 	.word	0xffffffff


	//   ....[44]....
        /*5f80*/ 	.word	0xffffffff


	//   ....[45]....
        /*5f84*/ 	.word	0xffffffff


	//   ....[46]....
        /*5f88*/ 	.word	0xffffffff


	//   ....[47]....
        /*5f8c*/ 	.word	0xffffffff


	//   ....[48]....
        /*5f90*/ 	.word	0xffffffff


	//   ....[49]....
        /*5f94*/ 	.word	0xffffffff


	//   ....[50]....
        /*5f98*/ 	.word	0xffffffff


	//   ....[51]....
        /*5f9c*/ 	.word	0xffffffff


	//   ....[52]....
        /*5fa0*/ 	.word	0xffffffff


	//   ....[53]....
        /*5fa4*/ 	.word	0xffffffff


	//   ....[54]....
        /*5fa8*/ 	.word	0xffffffff


	//   ....[55]....
        /*5fac*/ 	.word	0xffffffff


	//   ....[56]....
        /*5fb0*/ 	.word	0xffffffff


	//   ....[57]....
        /*5fb4*/ 	.word	0xffffffff


	//   ....[58]....
        /*5fb8*/ 	.word	0xffffffff


	//   ....[59]....
        /*5fbc*/ 	.word	0xffffffff


	//   ....[60]....
        /*5fc0*/ 	.word	0xffffffff


	//   ....[61]....
        /*5fc4*/ 	.word	0xffffffff


	//   ....[62]....
        /*5fc8*/ 	.word	0xffffffff


	//   ....[63]....
        /*5fcc*/ 	.word	0xffffffff


	//   ....[64]....
        /*5fd0*/ 	.word	0xffffffff


	//   ....[65]....
        /*5fd4*/ 	.word	0xffffffff


	//   ....[66]....
        /*5fd8*/ 	.word	0xffffffff


	//   ....[67]....
        /*5fdc*/ 	.word	0xffffffff


	//   ....[68]....
        /*5fe0*/ 	.word	0xffffffff


	//   ....[69]....
        /*5fe4*/ 	.word	0xffffffff


	//   ....[70]....
        /*5fe8*/ 	.word	0xffffffff


	//   ....[71]....
        /*5fec*/ 	.word	0xffffffff


	//   ....[72]....
        /*5ff0*/ 	.word	0xffffffff


	//   ....[73]....
        /*5ff4*/ 	.word	0xffffffff


	//   ....[74]....
        /*5ff8*/ 	.word	0xffffffff


	//   ....[75]....
        /*5ffc*/ 	.word	0xffffffff


	//   ....[76]....
        /*6000*/ 	.word	0xffffffff


	//   ....[77]....
        /*6004*/ 	.word	0xffffffff


	//   ....[78]....
        /*6008*/ 	.word	0xffffffff


	//   ....[79]....
        /*600c*/ 	.word	0xffffffff


	//   ....[80]....
        /*6010*/ 	.word	0xffffffff


	//   ....[81]....
        /*6014*/ 	.word	0xffffffff


	//   ....[82]....
        /*6018*/ 	.word	0xffffffff


	//   ....[83]....
        /*601c*/ 	.word	0xffffffff


	//   ....[84]....
        /*6020*/ 	.word	0xffffffff


	//   ....[85]....
        /*6024*/ 	.word	0xffffffff


	//   ....[86]....
        /*6028*/ 	.word	0xffffffff


	//   ....[87]....
        /*602c*/ 	.word	0xffffffff


	//   ....[88]....
        /*6030*/ 	.word	0xffffffff


	//   ....[89]....
        /*6034*/ 	.word	0xffffffff


	//   ....[90]....
        /*6038*/ 	.word	0xffffffff


	//   ....[91]....
        /*603c*/ 	.word	0xffffffff


	//   ....[92]....
        /*6040*/ 	.word	0xffffffff


	//   ....[93]....
        /*6044*/ 	.word	0xffffffff


	//   ....[94]....
        /*6048*/ 	.word	0xffffffff


	//   ....[95]....
        /*604c*/ 	.word	0xffffffff


	//   ....[96]....
        /*6050*/ 	.word	0xffffffff


	//   ....[97]....
        /*6054*/ 	.word	0xffffffff


	//   ....[98]....
        /*6058*/ 	.word	0xffffffff


	//   ....[99]....
        /*605c*/ 	.word	0xffffffff


	//   ....[100]....
        /*6060*/ 	.word	0xffffffff


	//   ....[101]....
        /*6064*/ 	.word	0xffffffff


	//   ....[102]....
        /*6068*/ 	.word	0xffffffff


	//   ....[103]....
        /*606c*/ 	.word	0xffffffff


	//   ....[104]....
        /*6070*/ 	.word	0xffffffff


	//   ....[105]....
        /*6074*/ 	.word	0xffffffff


	//   ....[106]....
        /*6078*/ 	.word	0xffffffff


	//   ....[107]....
        /*607c*/ 	.word	0xffffffff


	//   ....[108]....
        /*6080*/ 	.word	0xffffffff


	//   ....[109]....
        /*6084*/ 	.word	0xffffffff


	//   ....[110]....
        /*6088*/ 	.word	0xffffffff


	//   ....[111]....
        /*608c*/ 	.word	0xffffffff


	//   ....[112]....
        /*6090*/ 	.word	0xffffffff


	//   ....[113]....
        /*6094*/ 	.word	0xffffffff


	//   ....[114]....
        /*6098*/ 	.word	0xffffffff


	//   ....[115]....
        /*609c*/ 	.word	0xffffffff


	//   ....[116]....
        /*60a0*/ 	.word	0xffffffff


	//   ....[117]....
        /*60a4*/ 	.word	0xffffffff


	//   ....[118]....
        /*60a8*/ 	.word	0xffffffff


	//   ....[119]....
        /*60ac*/ 	.word	0xffffffff


	//   ....[120]....
        /*60b0*/ 	.word	0xffffffff


	//   ....[121]....
        /*60b4*/ 	.word	0xffffffff


	//   ....[122]....
        /*60b8*/ 	.word	0xffffffff


	//   ....[123]....
        /*60bc*/ 	.word	0xffffffff


	//   ....[124]....
        /*60c0*/ 	.word	0xffffffff


	//   ....[125]....
        /*60c4*/ 	.word	0xffffffff


	//   ....[126]....
        /*60c8*/ 	.word	0xffffffff


	//   ....[127]....
        /*60cc*/ 	.word	0xffffffff


	//   ....[128]....
        /*60d0*/ 	.word	0xffffffff


	//   ....[129]....
        /*60d4*/ 	.word	0xffffffff


	//   ....[130]....
        /*60d8*/ 	.word	0xffffffff


	//   ....[131]....
        /*60dc*/ 	.word	0xffffffff


	//   ....[132]....
        /*60e0*/ 	.word	0xffffffff


	//   ....[133]....
        /*60e4*/ 	.word	0xffffffff


	//   ....[134]....
        /*60e8*/ 	.word	0xffffffff


	//   ....[135]....
        /*60ec*/ 	.word	0xffffffff


	//   ....[136]....
        /*60f0*/ 	.word	0xffffffff


	//   ....[137]....
        /*60f4*/ 	.word	0xffffffff


	//   ....[138]....
        /*60f8*/ 	.word	0xffffffff


	//   ....[139]....
        /*60fc*/ 	.word	0xffffffff


	//   ....[140]....
        /*6100*/ 	.word	0xffffffff


	//   ....[141]....
        /*6104*/ 	.word	0xffffffff


	//   ....[142]....
        /*6108*/ 	.word	0xffffffff


	//   ....[143]....
        /*610c*/ 	.word	0xffffffff


	//   ....[144]....
        /*6110*/ 	.word	0xffffffff


	//   ....[145]....
        /*6114*/ 	.word	0xffffffff


	//   ....[146]....
        /*6118*/ 	.word	0xffffffff


	//   ....[147]....
        /*611c*/ 	.word	0xffffffff


	//   ....[148]....
        /*6120*/ 	.word	0xffffffff


	//   ....[149]....
        /*6124*/ 	.word	0xffffffff


	//   ....[150]....
        /*6128*/ 	.word	0xffffffff


	//   ....[151]....
        /*612c*/ 	.word	0xffffffff


	//   ....[152]....
        /*6130*/ 	.word	0xffffffff


	//   ....[153]....
        /*6134*/ 	.word	0xffffffff


	//   ....[154]....
        /*6138*/ 	.word	0xffffffff


	//   ....[155]....
        /*613c*/ 	.word	0xffffffff


	//   ....[156]....
        /*6140*/ 	.word	0xffffffff


	//   ....[157]....
        /*6144*/ 	.word	0xffffffff


	//   ....[158]....
        /*6148*/ 	.word	0xffffffff


	//   ....[159]....
        /*614c*/ 	.word	0xffffffff


	//   ....[160]....
        /*6150*/ 	.word	0xffffffff


	//   ....[161]....
        /*6154*/ 	.word	0xffffffff


	//   ....[162]....
        /*6158*/ 	.word	0xffffffff


	//   ....[163]....
        /*615c*/ 	.word	0xffffffff


	//   ....[164]....
        /*6160*/ 	.word	0xffffffff


	//   ....[165]....
        /*6164*/ 	.word	0xffffffff


	//   ....[166]....
        /*6168*/ 	.word	0xffffffff


	//   ....[167]....
        /*616c*/ 	.word	0xffffffff


	//   ....[168]....
        /*6170*/ 	.word	0xffffffff


	//   ....[169]....
        /*6174*/ 	.word	0xffffffff


	//   ....[170]....
        /*6178*/ 	.word	0xffffffff


	//   ....[171]....
        /*617c*/ 	.word	0xffffffff


	//   ....[172]....
        /*6180*/ 	.word	0xffffffff


	//   ....[173]....
        /*6184*/ 	.word	0xffffffff


	//   ....[174]....
        /*6188*/ 	.word	0xffffffff


	//   ....[175]....
        /*618c*/ 	.word	0xffffffff


	//   ....[176]....
        /*6190*/ 	.word	0xffffffff


	//   ....[177]....
        /*6194*/ 	.word	0xffffffff


	//   ....[178]....
        /*6198*/ 	.word	0xffffffff


	//   ....[179]....
        /*619c*/ 	.word	0xffffffff


	//   ....[180]....
        /*61a0*/ 	.word	0xffffffff


	//   ....[181]....
        /*61a4*/ 	.word	0xffffffff


	//   ....[182]....
        /*61a8*/ 	.word	0xffffffff


	//   ....[183]....
        /*61ac*/ 	.word	0xffffffff


	//   ....[184]....
        /*61b0*/ 	.word	0xffffffff


	//   ....[185]....
        /*61b4*/ 	.word	0xffffffff


	//   ....[186]....
        /*61b8*/ 	.word	0xffffffff


	//   ....[187]....
        /*61bc*/ 	.word	0xffffffff


	//   ....[188]....
        /*61c0*/ 	.word	0xffffffff


	//   ....[189]....
        /*61c4*/ 	.word	0xffffffff


	//   ....[190]....
        /*61c8*/ 	.word	0xffffffff


	//   ....[191]....
        /*61cc*/ 	.word	0xffffffff


	//   ....[192]....
        /*61d0*/ 	.word	0xffffffff


	//   ....[193]....
        /*61d4*/ 	.word	0xffffffff


	//   ....[194]....
        /*61d8*/ 	.word	0xffffffff


	//   ....[195]....
        /*61dc*/ 	.word	0xffffffff


	//   ....[196]....
        /*61e0*/ 	.word	0xffffffff


	//   ....[197]....
        /*61e4*/ 	.word	0xffffffff


	//   ....[198]....
        /*61e8*/ 	.word	0xffffffff


	//   ....[199]....
        /*61ec*/ 	.word	0xffffffff


	//   ....[200]....
        /*61f0*/ 	.word	0xffffffff


	//   ....[201]....
        /*61f4*/ 	.word	0xffffffff


	//   ....[202]....
        /*61f8*/ 	.word	0xffffffff


	//   ....[203]....
        /*61fc*/ 	.word	0xffffffff


	//   ....[204]....
        /*6200*/ 	.word	0xffffffff


	//   ....[205]....
        /*6204*/ 	.word	0xffffffff


	//   ....[206]....
        /*6208*/ 	.word	0xffffffff


	//   ....[207]....
        /*620c*/ 	.word	0xffffffff


	//   ....[208]....
        /*6210*/ 	.word	0xffffffff


	//   ....[209]....
        /*6214*/ 	.word	0xffffffff


	//   ....[210]....
        /*6218*/ 	.word	0xffffffff


	//   ....[211]....
        /*621c*/ 	.word	0xffffffff


	//   ....[212]....
        /*6220*/ 	.word	0xffffffff


	//   ....[213]....
        /*6224*/ 	.word	0xffffffff


	//   ....[214]....
        /*6228*/ 	.word	0xffffffff


	//   ....[215]....
        /*622c*/ 	.word	0xffffffff


	//   ....[216]....
        /*6230*/ 	.word	0xffffffff


	//   ....[217]....
        /*6234*/ 	.word	0xffffffff


	//   ....[218]....
        /*6238*/ 	.word	0xffffffff


	//   ....[219]....
        /*623c*/ 	.word	0xffffffff


	//   ....[220]....
        /*6240*/ 	.word	0xffffffff


	//   ....[221]....
        /*6244*/ 	.word	0xffffffff


	//   ....[222]....
        /*6248*/ 	.word	0xffffffff


	//   ....[223]....
        /*624c*/ 	.word	0xffffffff


	//   ....[224]....
        /*6250*/ 	.word	0xffffffff


	//   ....[225]....
        /*6254*/ 	.word	0xffffffff


	//   ....[226]....
        /*6258*/ 	.word	0xffffffff


	//   ....[227]....
        /*625c*/ 	.word	0xffffffff


	//   ....[228]....
        /*6260*/ 	.word	0xffffffff


	//   ....[229]....
        /*6264*/ 	.word	0xffffffff


	//   ....[230]....
        /*6268*/ 	.word	0xffffffff


	//   ....[231]....
        /*626c*/ 	.word	0xffffffff


	//   ....[232]....
        /*6270*/ 	.word	0xffffffff


	//   ....[233]....
        /*6274*/ 	.word	0xffffffff


	//   ....[234]....
        /*6278*/ 	.word	0xffffffff


	//   ....[235]....
        /*627c*/ 	.word	0xffffffff


	//   ....[236]....
        /*6280*/ 	.word	0xffffffff


	//   ....[237]....
        /*6284*/ 	.word	0xffffffff


	//   ....[238]....
        /*6288*/ 	.word	0xffffffff


	//   ....[239]....
        /*628c*/ 	.word	0xffffffff


	//   ....[240]....
        /*6290*/ 	.word	0xffffffff


	//   ....[241]....
        /*6294*/ 	.word	0xffffffff


	//   ....[242]....
        /*6298*/ 	.word	0xffffffff


	//   ....[243]....
        /*629c*/ 	.word	0xffffffff


	//   ....[244]....
        /*62a0*/ 	.word	0xffffffff


	//   ....[245]....
        /*62a4*/ 	.word	0xffffffff


	//   ....[246]....
        /*62a8*/ 	.word	0xffffffff


	//   ....[247]....
        /*62ac*/ 	.word	0xffffffff


	//   ....[248]....
        /*62b0*/ 	.word	0xffffffff


	//   ....[249]....
        /*62b4*/ 	.word	0xffffffff


	//   ....[250]....
        /*62b8*/ 	.word	0xffffffff


	//   ....[251]....
        /*62bc*/ 	.word	0xffffffff


	//   ....[252]....
        /*62c0*/ 	.word	0xffffffff


	//   ....[253]....
        /*62c4*/ 	.word	0xffffffff


	//   ....[254]....
        /*62c8*/ 	.word	0xffffffff


	//   ....[255]....
        /*62cc*/ 	.word	0xffffffff


	//   ....[0]....
        /*62d0*/ 	.word	0xffffffff


	//   ....[1]....
        /*62d4*/ 	.word	0xffffffff


	//   ....[2]....
        /*62d8*/ 	.word	0xffffffff


	//   ....[3]....
        /*62dc*/ 	.word	0xffffffff


	//   ....[4]....
        /*62e0*/ 	.word	0xffffffff


	//   ....[5]....
        /*62e4*/ 	.word	0xffffffff


	//   ....[6]....
        /*62e8*/ 	.word	0xffffffff


	//   ....[7]....
        /*62ec*/ 	.word	0xffffffff


	//   ....[8]....
        /*62f0*/ 	.word	0xffffffff


	//   ....[9]....
        /*62f4*/ 	.word	0xffffffff


	//   ....[10]....
        /*62f8*/ 	.word	0xffffffff


	//   ....[11]....
        /*62fc*/ 	.word	0xffffffff


	//   ....[12]....
        /*6300*/ 	.word	0xffffffff


	//   ....[13]....
        /*6304*/ 	.word	0xffffffff


	//   ....[14]....
        /*6308*/ 	.word	0xffffffff


	//   ....[15]....
        /*630c*/ 	.word	0xffffffff


	//   ....[16]....
        /*6310*/ 	.word	0xffffffff


	//   ....[17]....
        /*6314*/ 	.word	0xffffffff


	//   ....[18]....
        /*6318*/ 	.word	0xffffffff


	//   ....[19]....
        /*631c*/ 	.word	0xffffffff


	//   ....[20]....
        /*6320*/ 	.word	0xffffffff


	//   ....[21]....
        /*6324*/ 	.word	0xffffffff


	//   ....[22]....
        /*6328*/ 	.word	0xffffffff


	//   ....[23]....
        /*632c*/ 	.word	0xffffffff


	//   ....[24]....
        /*6330*/ 	.word	0xffffffff


	//   ....[25]....
        /*6334*/ 	.word	0xffffffff


	//   ....[26]....
        /*6338*/ 	.word	0xffffffff


	//   ....[27]....
        /*633c*/ 	.word	0xffffffff


	//   ....[28]....
        /*6340*/ 	.word	0xffffffff


	//   ....[29]....
        /*6344*/ 	.word	0xffffffff


	//   ....[30]....
        /*6348*/ 	.word	0xffffffff


	//   ....[31]....
        /*634c*/ 	.word	0xffffffff


	//   ....[32]....
        /*6350*/ 	.word	0xffffffff


	//   ....[33]....
        /*6354*/ 	.word	0xffffffff


	//   ....[34]....
        /*6358*/ 	.word	0xffffffff


	//   ....[35]....
        /*635c*/ 	.word	0xffffffff


	//   ....[36]....
        /*6360*/ 	.word	0xffffffff


	//   ....[37]....
        /*6364*/ 	.word	0xffffffff


	//   ....[38]....
        /*6368*/ 	.word	0xffffffff


	//   ....[39]....
        /*636c*/ 	.word	0xffffffff


	//   ....[40]....
        /*6370*/ 	.word	0xffffffff


	//   ....[41]....
        /*6374*/ 	.word	0xffffffff


	//   ....[42]....
        /*6378*/ 	.word	0xffffffff


	//   ....[43]....
        /*637c*/ 	.word	0xffffffff


	//   ....[44]....
        /*6380*/ 	.word	0xffffffff


	//   ....[45]....
        /*6384*/ 	.word	0xffffffff


	//   ....[46]....
        /*6388*/ 	.word	0xffffffff


	//   ....[47]....
        /*638c*/ 	.word	0xffffffff


	//   ....[48]....
        /*6390*/ 	.word	0xffffffff


	//   ....[49]....
        /*6394*/ 	.word	0xffffffff


	//   ....[50]....
        /*6398*/ 	.word	0xffffffff


	//   ....[51]....
        /*639c*/ 	.word	0xffffffff


	//   ....[52]....
        /*63a0*/ 	.word	0xffffffff


	//   ....[53]....
        /*63a4*/ 	.word	0xffffffff


	//   ....[54]....
        /*63a8*/ 	.word	0xffffffff


	//   ....[55]....
        /*63ac*/ 	.word	0xffffffff


	//   ....[56]....
        /*63b0*/ 	.word	0xffffffff


	//   ....[57]....
        /*63b4*/ 	.word	0xffffffff


	//   ....[58]....
        /*63b8*/ 	.word	0xffffffff


	//   ....[59]....
        /*63bc*/ 	.word	0xffffffff


	//   ....[60]....
        /*63c0*/ 	.word	0xffffffff


	//   ....[61]....
        /*63c4*/ 	.word	0xffffffff


	//   ....[62]....
        /*63c8*/ 	.word	0xffffffff


	//   ....[63]....
        /*63cc*/ 	.word	0xffffffff


	//   ....[64]....
        /*63d0*/ 	.word	0xffffffff


	//   ....[65]....
        /*63d4*/ 	.word	0xffffffff


	//   ....[66]....
        /*63d8*/ 	.word	0xffffffff


	//   ....[67]....
        /*63dc*/ 	.word	0xffffffff


	//   ....[68]....
        /*63e0*/ 	.word	0xffffffff


	//   ....[69]....
        /*63e4*/ 	.word	0xffffffff


	//   ....[70]....
        /*63e8*/ 	.word	0xffffffff


	//   ....[71]....
        /*63ec*/ 	.word	0xffffffff


	//   ....[72]....
        /*63f0*/ 	.word	0xffffffff


	//   ....[73]....
        /*63f4*/ 	.word	0xffffffff


	//   ....[74]....
        /*63f8*/ 	.word	0xffffffff


	//   ....[75]....
        /*63fc*/ 	.word	0xffffffff


	//   ....[76]....
        /*6400*/ 	.word	0xffffffff


	//   ....[77]....
        /*6404*/ 	.word	0xffffffff


	//   ....[78]....
        /*6408*/ 	.word	0xffffffff


	//   ....[79]....
        /*640c*/ 	.word	0xffffffff


	//   ....[80]....
        /*6410*/ 	.word	0xffffffff


	//   ....[81]....
        /*6414*/ 	.word	0xffffffff


	//   ....[82]....
        /*6418*/ 	.word	0xffffffff


	//   ....[83]....
        /*641c*/ 	.word	0xffffffff


	//   ....[84]....
        /*6420*/ 	.word	0xffffffff


	//   ....[85]....
        /*6424*/ 	.word	0xffffffff


	//   ....[86]....
        /*6428*/ 	.word	0xffffffff


	//   ....[87]....
        /*642c*/ 	.word	0xffffffff


	//   ....[88]....
        /*6430*/ 	.word	0xffffffff


	//   ....[89]....
        /*6434*/ 	.word	0xffffffff


	//   ....[90]....
        /*6438*/ 	.word	0xffffffff


	//   ....[91]....
        /*643c*/ 	.word	0xffffffff


	//   ....[92]....
        /*6440*/ 	.word	0xffffffff


	//   ....[93]....
        /*6444*/ 	.word	0xffffffff


	//   ....[94]....
        /*6448*/ 	.word	0xffffffff


	//   ....[95]....
        /*644c*/ 	.word	0xffffffff


	//   ....[96]....
        /*6450*/ 	.word	0xffffffff


	//   ....[97]....
        /*6454*/ 	.word	0xffffffff


	//   ....[98]....
        /*6458*/ 	.word	0xffffffff


	//   ....[99]....
        /*645c*/ 	.word	0xffffffff


	//   ....[100]....
        /*6460*/ 	.word	0xffffffff


	//   ....[101]....
        /*6464*/ 	.word	0xffffffff


	//   ....[102]....
        /*6468*/ 	.word	0xffffffff


	//   ....[103]....
        /*646c*/ 	.word	0xffffffff


	//   ....[104]....
        /*6470*/ 	.word	0xffffffff


	//   ....[105]....
        /*6474*/ 	.word	0xffffffff


	//   ....[106]....
        /*6478*/ 	.word	0xffffffff


	//   ....[107]....
        /*647c*/ 	.word	0xffffffff


	//   ....[108]....
        /*6480*/ 	.word	0xffffffff


	//   ....[109]....
        /*6484*/ 	.word	0xffffffff


	//   ....[110]....
        /*6488*/ 	.word	0xffffffff


	//   ....[111]....
        /*648c*/ 	.word	0xffffffff


	//   ....[112]....
        /*6490*/ 	.word	0xffffffff


	//   ....[113]....
        /*6494*/ 	.word	0xffffffff


	//   ....[114]....
        /*6498*/ 	.word	0xffffffff


	//   ....[115]....
        /*649c*/ 	.word	0xffffffff


	//   ....[116]....
        /*64a0*/ 	.word	0xffffffff


	//   ....[117]....
        /*64a4*/ 	.word	0xffffffff


	//   ....[118]....
        /*64a8*/ 	.word	0xffffffff


	//   ....[119]....
        /*64ac*/ 	.word	0xffffffff


	//   ....[120]....
        /*64b0*/ 	.word	0xffffffff


	//   ....[121]....
        /*64b4*/ 	.word	0xffffffff


	//   ....[122]....
        /*64b8*/ 	.word	0xffffffff


	//   ....[123]....
        /*64bc*/ 	.word	0xffffffff


	//   ....[124]....
        /*64c0*/ 	.word	0xffffffff


	//   ....[125]....
        /*64c4*/ 	.word	0xffffffff


	//   ....[126]....
        /*64c8*/ 	.word	0xffffffff


	//   ....[127]....
        /*64cc*/ 	.word	0xffffffff


	//   ....[128]....
        /*64d0*/ 	.word	0xffffffff


	//   ....[129]....
        /*64d4*/ 	.word	0xffffffff


	//   ....[130]....
        /*64d8*/ 	.word	0xffffffff


	//   ....[131]....
        /*64dc*/ 	.word	0xffffffff


	//   ....[132]....
        /*64e0*/ 	.word	0xffffffff


	//   ....[133]....
        /*64e4*/ 	.word	0xffffffff


	//   ....[134]....
        /*64e8*/ 	.word	0xffffffff


	//   ....[135]....
        /*64ec*/ 	.word	0xffffffff


	//   ....[136]....
        /*64f0*/ 	.word	0xffffffff


	//   ....[137]....
        /*64f4*/ 	.word	0xffffffff


	//   ....[138]....
        /*64f8*/ 	.word	0xffffffff


	//   ....[139]....
        /*64fc*/ 	.word	0xffffffff


	//   ....[140]....
        /*6500*/ 	.word	0xffffffff


	//   ....[141]....
        /*6504*/ 	.word	0xffffffff


	//   ....[142]....
        /*6508*/ 	.word	0xffffffff


	//   ....[143]....
        /*650c*/ 	.word	0xffffffff


	//   ....[144]....
        /*6510*/ 	.word	0xffffffff


	//   ....[145]....
        /*6514*/ 	.word	0xffffffff


	//   ....[146]....
        /*6518*/ 	.word	0xffffffff


	//   ....[147]....
        /*651c*/ 	.word	0xffffffff


	//   ....[148]....
        /*6520*/ 	.word	0xffffffff


	//   ....[149]....
        /*6524*/ 	.word	0xffffffff


	//   ....[150]....
        /*6528*/ 	.word	0xffffffff


	//   ....[151]....
        /*652c*/ 	.word	0xffffffff


	//   ....[152]....
        /*6530*/ 	.word	0xffffffff


	//   ....[153]....
        /*6534*/ 	.word	0xffffffff


	//   ....[154]....
        /*6538*/ 	.word	0xffffffff


	//   ....[155]....
        /*653c*/ 	.word	0xffffffff


	//   ....[156]....
        /*6540*/ 	.word	0xffffffff


	//   ....[157]....
        /*6544*/ 	.word	0xffffffff


	//   ....[158]....
        /*6548*/ 	.word	0xffffffff


	//   ....[159]....
        /*654c*/ 	.word	0xffffffff


	//   ....[160]....
        /*6550*/ 	.word	0xffffffff


	//   ....[161]....
        /*6554*/ 	.word	0xffffffff


	//   ....[162]....
        /*6558*/ 	.word	0xffffffff


	//   ....[163]....
        /*655c*/ 	.word	0xffffffff


	//   ....[164]....
        /*6560*/ 	.word	0xffffffff


	//   ....[165]....
        /*6564*/ 	.word	0xffffffff


	//   ....[166]....
        /*6568*/ 	.word	0xffffffff


	//   ....[167]....
        /*656c*/ 	.word	0xffffffff


	//   ....[168]....
        /*6570*/ 	.word	0xffffffff


	//   ....[169]....
        /*6574*/ 	.word	0xffffffff


	//   ....[170]....
        /*6578*/ 	.word	0xffffffff


	//   ....[171]....
        /*657c*/ 	.word	0xffffffff


	//   ....[172]....
        /*6580*/ 	.word	0xffffffff


	//   ....[173]....
        /*6584*/ 	.word	0xffffffff


	//   ....[174]....
        /*6588*/ 	.word	0xffffffff


	//   ....[175]....
        /*658c*/ 	.word	0xffffffff


	//   ....[176]....
        /*6590*/ 	.word	0xffffffff


	//   ....[177]....
        /*6594*/ 	.word	0xffffffff


	//   ....[178]....
        /*6598*/ 	.word	0xffffffff


	//   ....[179]....
        /*659c*/ 	.word	0xffffffff


	//   ....[180]....
        /*65a0*/ 	.word	0xffffffff


	//   ....[181]....
        /*65a4*/ 	.word	0xffffffff


	//   ....[182]....
        /*65a8*/ 	.word	0xffffffff


	//   ....[183]....
        /*65ac*/ 	.word	0xffffffff


	//   ....[184]....
        /*65b0*/ 	.word	0xffffffff


	//   ....[185]....
        /*65b4*/ 	.word	0xffffffff


	//   ....[186]....
        /*65b8*/ 	.word	0xffffffff


	//   ....[187]....
        /*65bc*/ 	.word	0xffffffff


	//   ....[188]....
        /*65c0*/ 	.word	0xffffffff


	//   ....[189]....
        /*65c4*/ 	.word	0xffffffff


	//   ....[190]....
        /*65c8*/ 	.word	0xffffffff


	//   ....[191]....
        /*65cc*/ 	.word	0xffffffff


	//   ....[192]....
        /*65d0*/ 	.word	0xffffffff


	//   ....[193]....
        /*65d4*/ 	.word	0xffffffff


	//   ....[194]....
        /*65d8*/ 	.word	0xffffffff


	//   ....[195]....
        /*65dc*/ 	.word	0xffffffff


	//   ....[196]....
        /*65e0*/ 	.word	0xffffffff


	//   ....[197]....
        /*65e4*/ 	.word	0xffffffff


	//   ....[198]....
        /*65e8*/ 	.word	0xffffffff


	//   ....[199]....
        /*65ec*/ 	.word	0xffffffff


	//   ....[200]....
        /*65f0*/ 	.word	0xffffffff


	//   ....[201]....
        /*65f4*/ 	.word	0xffffffff


	//   ....[202]....
        /*65f8*/ 	.word	0xffffffff


	//   ....[203]....
        /*65fc*/ 	.word	0xffffffff


	//   ....[204]....
        /*6600*/ 	.word	0xffffffff


	//   ....[205]....
        /*6604*/ 	.word	0xffffffff


	//   ....[206]....
        /*6608*/ 	.word	0xffffffff


	//   ....[207]....
        /*660c*/ 	.word	0xffffffff


	//   ....[208]....
        /*6610*/ 	.word	0xffffffff


	//   ....[209]....
        /*6614*/ 	.word	0xffffffff


	//   ....[210]....
        /*6618*/ 	.word	0xffffffff


	//   ....[211]....
        /*661c*/ 	.word	0xffffffff


	//   ....[212]....
        /*6620*/ 	.word	0xffffffff


	//   ....[213]....
        /*6624*/ 	.word	0xffffffff


	//   ....[214]....
        /*6628*/ 	.word	0xffffffff


	//   ....[215]....
        /*662c*/ 	.word	0xffffffff


	//   ....[216]....
        /*6630*/ 	.word	0xffffffff


	//   ....[217]....
        /*6634*/ 	.word	0xffffffff


	//   ....[218]....
        /*6638*/ 	.word	0xffffffff


	//   ....[219]....
        /*663c*/ 	.word	0xffffffff


	//   ....[220]....
        /*6640*/ 	.word	0xffffffff


	//   ....[221]....
        /*6644*/ 	.word	0xffffffff


	//   ....[222]....
        /*6648*/ 	.word	0xffffffff


	//   ....[223]....
        /*664c*/ 	.word	0xffffffff


	//   ....[224]....
        /*6650*/ 	.word	0xffffffff


	//   ....[225]....
        /*6654*/ 	.word	0xffffffff


	//   ....[226]....
        /*6658*/ 	.word	0xffffffff


	//   ....[227]....
        /*665c*/ 	.word	0xffffffff


	//   ....[228]....
        /*6660*/ 	.word	0xffffffff


	//   ....[229]....
        /*6664*/ 	.word	0xffffffff


	//   ....[230]....
        /*6668*/ 	.word	0xffffffff


	//   ....[231]....
        /*666c*/ 	.word	0xffffffff


	//   ....[232]....
        /*6670*/ 	.word	0xffffffff


	//   ....[233]....
        /*6674*/ 	.word	0xffffffff


	//   ....[234]....
        /*6678*/ 	.word	0xffffffff


	//   ....[235]....
        /*667c*/ 	.word	0xffffffff


	//   ....[236]....
        /*6680*/ 	.word	0xffffffff


	//   ....[237]....
        /*6684*/ 	.word	0xffffffff


	//   ....[238]....
        /*6688*/ 	.word	0xffffffff


	//   ....[239]....
        /*668c*/ 	.word	0xffffffff


	//   ....[240]....
        /*6690*/ 	.word	0xffffffff


	//   ....[241]....
        /*6694*/ 	.word	0xffffffff


	//   ....[242]....
        /*6698*/ 	.word	0xffffffff


	//   ....[243]....
        /*669c*/ 	.word	0xffffffff


	//   ....[244]....
        /*66a0*/ 	.word	0xffffffff


	//   ....[245]....
        /*66a4*/ 	.word	0xffffffff


	//   ....[246]....
        /*66a8*/ 	.word	0xffffffff


	//   ....[247]....
        /*66ac*/ 	.word	0xffffffff


	//   ....[248]....
        /*66b0*/ 	.word	0xffffffff


	//   ....[249]....
        /*66b4*/ 	.word	0xffffffff


	//   ....[250]....
        /*66b8*/ 	.word	0xffffffff


	//   ....[251]....
        /*66bc*/ 	.word	0xffffffff


	//   ....[252]....
        /*66c0*/ 	.word	0xffffffff


	//   ....[253]....
        /*66c4*/ 	.word	0xffffffff


	//   ....[254]....
        /*66c8*/ 	.word	0xffffffff


	//   ....[255]....
        /*66cc*/ 	.word	0xffffffff


	//   ....[0]....
        /*66d0*/ 	.word	0xffffffff


	//   ....[1]....
        /*66d4*/ 	.word	0xffffffff


	//   ....[2]....
        /*66d8*/ 	.word	0xffffffff


	//   ....[3]....
        /*66dc*/ 	.word	0xffffffff


	//   ....[4]....
        /*66e0*/ 	.word	0xffffffff


	//   ....[5]....
        /*66e4*/ 	.word	0xffffffff


	//   ....[6]....
        /*66e8*/ 	.word	0xffffffff


	//   ....[7]....
        /*66ec*/ 	.word	0xffffffff


	//   ....[8]....
        /*66f0*/ 	.word	0xffffffff


	//   ....[9]....
        /*66f4*/ 	.word	0xffffffff


	//   ....[10]....
        /*66f8*/ 	.word	0xffffffff


	//   ....[11]....
        /*66fc*/ 	.word	0xffffffff


	//   ....[12]....
        /*6700*/ 	.word	0xffffffff


	//   ....[13]....
        /*6704*/ 	.word	0xffffffff


	//   ....[14]....
        /*6708*/ 	.word	0xffffffff


	//   ....[15]....
        /*670c*/ 	.word	0xffffffff


	//   ....[16]....
        /*6710*/ 	.word	0xffffffff


	//   ....[17]....
        /*6714*/ 	.word	0xffffffff


	//   ....[18]....
        /*6718*/ 	.word	0xffffffff


	//   ....[19]....
        /*671c*/ 	.word	0xffffffff


	//   ....[20]....
        /*6720*/ 	.word	0xffffffff


	//   ....[21]....
        /*6724*/ 	.word	0xffffffff


	//   ....[22]....
        /*6728*/ 	.word	0xffffffff


	//   ....[23]....
        /*672c*/ 	.word	0xffffffff


	//   ....[24]....
        /*6730*/ 	.word	0xffffffff


	//   ....[25]....
        /*6734*/ 	.word	0xffffffff


	//   ....[26]....
        /*6738*/ 	.word	0xffffffff


	//   ....[27]....
        /*673c*/ 	.word	0xffffffff


	//   ....[28]....
        /*6740*/ 	.word	0xffffffff


	//   ....[29]....
        /*6744*/ 	.word	0xffffffff


	//   ....[30]....
        /*6748*/ 	.word	0xffffffff


	//   ....[31]....
        /*674c*/ 	.word	0xffffffff


	//   ....[32]....
        /*6750*/ 	.word	0xffffffff


	//   ....[33]....
        /*6754*/ 	.word	0xffffffff


	//   ....[34]....
        /*6758*/ 	.word	0xffffffff


	//   ....[35]....
        /*675c*/ 	.word	0xffffffff


	//   ....[36]....
        /*6760*/ 	.word	0xffffffff


	//   ....[37]....
        /*6764*/ 	.word	0xffffffff


	//   ....[38]....
        /*6768*/ 	.word	0xffffffff


	//   ....[39]....
        /*676c*/ 	.word	0xffffffff


	//   ....[40]....
        /*6770*/ 	.word	0xffffffff


	//   ....[41]....
        /*6774*/ 	.word	0xffffffff


	//   ....[42]....
        /*6778*/ 	.word	0xffffffff


	//   ....[43]....
        /*677c*/ 	.word	0xffffffff


	//   ....[44]....
        /*6780*/ 	.word	0xffffffff


	//   ....[45]....
        /*6784*/ 	.word	0xffffffff


	//   ....[46]....
        /*6788*/ 	.word	0xffffffff


	//   ....[47]....
        /*678c*/ 	.word	0xffffffff


	//   ....[48]....
        /*6790*/ 	.word	0xffffffff


	//   ....[49]....
        /*6794*/ 	.word	0xffffffff


	//   ....[50]....
        /*6798*/ 	.word	0xffffffff


	//   ....[51]....
        /*679c*/ 	.word	0xffffffff


	//   ....[52]....
        /*67a0*/ 	.word	0xffffffff


	//   ....[53]....
        /*67a4*/ 	.word	0xffffffff


	//   ....[54]....
        /*67a8*/ 	.word	0xffffffff


	//   ....[55]....
        /*67ac*/ 	.word	0xffffffff


	//   ....[56]....
        /*67b0*/ 	.word	0xffffffff


	//   ....[57]....
        /*67b4*/ 	.word	0xffffffff


	//   ....[58]....
        /*67b8*/ 	.word	0xffffffff


	//   ....[59]....
        /*67bc*/ 	.word	0xffffffff


	//   ....[60]....
        /*67c0*/ 	.word	0xffffffff


	//   ....[61]....
        /*67c4*/ 	.word	0xffffffff


	//   ....[62]....
        /*67c8*/ 	.word	0xffffffff


	//   ....[63]....
        /*67cc*/ 	.word	0xffffffff


	//   ....[64]....
        /*67d0*/ 	.word	0xffffffff


	//   ....[65]....
        /*67d4*/ 	.word	0xffffffff


	//   ....[66]....
        /*67d8*/ 	.word	0xffffffff


	//   ....[67]....
        /*67dc*/ 	.word	0xffffffff


	//   ....[68]....
        /*67e0*/ 	.word	0xffffffff


	//   ....[69]....
        /*67e4*/ 	.word	0xffffffff


	//   ....[70]....
        /*67e8*/ 	.word	0xffffffff


	//   ....[71]....
        /*67ec*/ 	.word	0xffffffff


	//   ....[72]....
        /*67f0*/ 	.word	0xffffffff


	//   ....[73]....
        /*67f4*/ 	.word	0xffffffff


	//   ....[74]....
        /*67f8*/ 	.word	0xffffffff


	//   ....[75]....
        /*67fc*/ 	.word	0xffffffff


	//   ....[76]....
        /*6800*/ 	.word	0xffffffff


	//   ....[77]....
        /*6804*/ 	.word	0xffffffff


	//   ....[78]....
        /*6808*/ 	.word	0xffffffff


	//   ....[79]....
        /*680c*/ 	.word	0xffffffff


	//   ....[80]....
        /*6810*/ 	.word	0xffffffff


	//   ....[81]....
        /*6814*/ 	.word	0xffffffff


	//   ....[82]....
        /*6818*/ 	.word	0xffffffff


	//   ....[83]....
        /*681c*/ 	.word	0xffffffff


	//   ....[84]....
        /*6820*/ 	.word	0xffffffff


	//   ....[85]....
        /*6824*/ 	.word	0xffffffff


	//   ....[86]....
        /*6828*/ 	.word	0xffffffff


	//   ....[87]....
        /*682c*/ 	.word	0xffffffff


	//   ....[88]....
        /*6830*/ 	.word	0xffffffff


	//   ....[89]....
        /*6834*/ 	.word	0xffffffff


	//   ....[90]....
        /*6838*/ 	.word	0xffffffff


	//   ....[91]....
        /*683c*/ 	.word	0xffffffff


	//   ....[92]....
        /*6840*/ 	.word	0xffffffff


	//   ....[93]....
        /*6844*/ 	.word	0xffffffff


	//   ....[94]....
        /*6848*/ 	.word	0xffffffff


	//   ....[95]....
        /*684c*/ 	.word	0xffffffff


	//   ....[96]....
        /*6850*/ 	.word	0xffffffff


	//   ....[97]....
        /*6854*/ 	.word	0xffffffff


	//   ....[98]....
        /*6858*/ 	.word	0xffffffff


	//   ....[99]....
        /*685c*/ 	.word	0xffffffff


	//   ....[100]....
        /*6860*/ 	.word	0xffffffff


	//   ....[101]....
        /*6864*/ 	.word	0xffffffff


	//   ....[102]....
        /*6868*/ 	.word	0xffffffff


	//   ....[103]....
        /*686c*/ 	.word	0xffffffff


	//   ....[104]....
        /*6870*/ 	.word	0xffffffff


	//   ....[105]....
        /*6874*/ 	.word	0xffffffff


	//   ....[106]....
        /*6878*/ 	.word	0xffffffff


	//   ....[107]....
        /*687c*/ 	.word	0xffffffff


	//   ....[108]....
        /*6880*/ 	.word	0xffffffff


	//   ....[109]....
        /*6884*/ 	.word	0xffffffff


	//   ....[110]....
        /*6888*/ 	.word	0xffffffff


	//   ....[111]....
        /*688c*/ 	.word	0xffffffff


	//   ....[112]....
        /*6890*/ 	.word	0xffffffff


	//   ....[113]....
        /*6894*/ 	.word	0xffffffff


	//   ....[114]....
        /*6898*/ 	.word	0xffffffff


	//   ....[115]....
        /*689c*/ 	.word	0xffffffff


	//   ....[116]....
        /*68a0*/ 	.word	0xffffffff


	//   ....[117]....
        /*68a4*/ 	.word	0xffffffff


	//   ....[118]....
        /*68a8*/ 	.word	0xffffffff


	//   ....[119]....
        /*68ac*/ 	.word	0xffffffff


	//   ....[120]....
        /*68b0*/ 	.word	0xffffffff


	//   ....[121]....
        /*68b4*/ 	.word	0xffffffff


	//   ....[122]....
        /*68b8*/ 	.word	0xffffffff


	//   ....[123]....
        /*68bc*/ 	.word	0xffffffff


	//   ....[124]....
        /*68c0*/ 	.word	0xffffffff


	//   ....[125]....
        /*68c4*/ 	.word	0xffffffff


	//   ....[126]....
        /*68c8*/ 	.word	0xffffffff


	//   ....[127]....
        /*68cc*/ 	.word	0xffffffff


	//   ....[128]....
        /*68d0*/ 	.word	0xffffffff


	//   ....[129]....
        /*68d4*/ 	.word	0xffffffff


	//   ....[130]....
        /*68d8*/ 	.word	0xffffffff


	//   ....[131]....
        /*68dc*/ 	.word	0xffffffff


	//   ....[132]....
        /*68e0*/ 	.word	0xffffffff


	//   ....[133]....
        /*68e4*/ 	.word	0xffffffff


	//   ....[134]....
        /*68e8*/ 	.word	0xffffffff


	//   ....[135]....
        /*68ec*/ 	.word	0xffffffff


	//   ....[136]....
        /*68f0*/ 	.word	0xffffffff


	//   ....[137]....
        /*68f4*/ 	.word	0xffffffff


	//   ....[138]....
        /*68f8*/ 	.word	0xffffffff


	//   ....[139]....
        /*68fc*/ 	.word	0xffffffff


	//   ....[140]....
        /*6900*/ 	.word	0xffffffff


	//   ....[141]....
        /*6904*/ 	.word	0xffffffff


	//   ....[142]....
        /*6908*/ 	.word	0xffffffff


	//   ....[143]....
        /*690c*/ 	.word	0xffffffff


	//   ....[144]....
        /*6910*/ 	.word	0xffffffff


	//   ....[145]....
        /*6914*/ 	.word	0xffffffff


	//   ....[146]....
        /*6918*/ 	.word	0xffffffff


	//   ....[147]....
        /*691c*/ 	.word	0xffffffff


	//   ....[148]....
        /*6920*/ 	.word	0xffffffff


	//   ....[149]....
        /*6924*/ 	.word	0xffffffff


	//   ....[150]....
        /*6928*/ 	.word	0xffffffff


	//   ....[151]....
        /*692c*/ 	.word	0xffffffff


	//   ....[152]....
        /*6930*/ 	.word	0xffffffff


	//   ....[153]....
        /*6934*/ 	.word	0xffffffff


	//   ....[154]....
        /*6938*/ 	.word	0xffffffff


	//   ....[155]....
        /*693c*/ 	.word	0xffffffff


	//   ....[156]....
        /*6940*/ 	.word	0xffffffff


	//   ....[157]....
        /*6944*/ 	.word	0xffffffff


	//   ....[158]....
        /*6948*/ 	.word	0xffffffff


	//   ....[159]....
        /*694c*/ 	.word	0xffffffff


	//   ....[160]....
        /*6950*/ 	.word	0xffffffff


	//   ....[161]....
        /*6954*/ 	.word	0xffffffff


	//   ....[162]....
        /*6958*/ 	.word	0xffffffff


	//   ....[163]....
        /*695c*/ 	.word	0xffffffff


	//   ....[164]....
        /*6960*/ 	.word	0xffffffff


	//   ....[165]....
        /*6964*/ 	.word	0xffffffff


	//   ....[166]....
        /*6968*/ 	.word	0xffffffff


	//   ....[167]....
        /*696c*/ 	.word	0xffffffff


	//   ....[168]....
        /*6970*/ 	.word	0xffffffff


	//   ....[169]....
        /*6974*/ 	.word	0xffffffff


	//   ....[170]....
        /*6978*/ 	.word	0xffffffff


	//   ....[171]....
        /*697c*/ 	.word	0xffffffff


	//   ....[172]....
        /*6980*/ 	.word	0xffffffff


	//   ....[173]....
        /*6984*/ 	.word	0xffffffff


	//   ....[174]....
        /*6988*/ 	.word	0xffffffff


	//   ....[175]....
        /*698c*/ 	.word	0xffffffff


	//   ....[176]....
        /*6990*/ 	.word	0xffffffff


	//   ....[177]....
        /*6994*/ 	.word	0xffffffff


	//   ....[178]....
        /*6998*/ 	.word	0xffffffff


	//   ....[179]....
        /*699c*/ 	.word	0xffffffff


	//   ....[180]....
        /*69a0*/ 	.word	0xffffffff


	//   ....[181]....
        /*69a4*/ 	.word	0xffffffff


	//   ....[182]....
        /*69a8*/ 	.word	0xffffffff


	//   ....[183]....
        /*69ac*/ 	.word	0xffffffff


	//   ....[184]....
        /*69b0*/ 	.word	0xffffffff


	//   ....[185]....
        /*69b4*/ 	.word	0xffffffff


	//   ....[186]....
        /*69b8*/ 	.word	0xffffffff


	//   ....[187]....
        /*69bc*/ 	.word	0xffffffff


	//   ....[188]....
        /*69c0*/ 	.word	0xffffffff


	//   ....[189]....
        /*69c4*/ 	.word	0xffffffff


	//   ....[190]....
        /*69c8*/ 	.word	0xffffffff


	//   ....[191]....
        /*69cc*/ 	.word	0xffffffff


	//   ....[192]....
        /*69d0*/ 	.word	0xffffffff


	//   ....[193]....
        /*69d4*/ 	.word	0xffffffff


	//   ....[194]....
        /*69d8*/ 	.word	0xffffffff


	//   ....[195]....
        /*69dc*/ 	.word	0xffffffff


	//   ....[196]....
        /*69e0*/ 	.word	0xffffffff


	//   ....[197]....
        /*69e4*/ 	.word	0xffffffff


	//   ....[198]....
        /*69e8*/ 	.word	0xffffffff


	//   ....[199]....
        /*69ec*/ 	.word	0xffffffff


	//   ....[200]....
        /*69f0*/ 	.word	0xffffffff


	//   ....[201]....
        /*69f4*/ 	.word	0xffffffff


	//   ....[202]....
        /*69f8*/ 	.word	0xffffffff


	//   ....[203]....
        /*69fc*/ 	.word	0xffffffff


	//   ....[204]....
        /*6a00*/ 	.word	0xffffffff


	//   ....[205]....
        /*6a04*/ 	.word	0xffffffff


	//   ....[206]....
        /*6a08*/ 	.word	0xffffffff


	//   ....[207]....
        /*6a0c*/ 	.word	0xffffffff


	//   ....[208]....
        /*6a10*/ 	.word	0xffffffff


	//   ....[209]....
        /*6a14*/ 	.word	0xffffffff


	//   ....[210]....
        /*6a18*/ 	.word	0xffffffff


	//   ....[211]....
        /*6a1c*/ 	.word	0xffffffff


	//   ....[212]....
        /*6a20*/ 	.word	0xffffffff


	//   ....[213]....
        /*6a24*/ 	.word	0xffffffff


	//   ....[214]....
        /*6a28*/ 	.word	0xffffffff


	//   ....[215]....
        /*6a2c*/ 	.word	0xffffffff


	//   ....[216]....
        /*6a30*/ 	.word	0xffffffff


	//   ....[217]....
        /*6a34*/ 	.word	0xffffffff


	//   ....[218]....
        /*6a38*/ 	.word	0xffffffff


	//   ....[219]....
        /*6a3c*/ 	.word	0xffffffff


	//   ....[220]....
        /*6a40*/ 	.word	0xffffffff


	//   ....[221]....
        /*6a44*/ 	.word	0xffffffff


	//   ....[222]....
        /*6a48*/ 	.word	0xffffffff


	//   ....[223]....
        /*6a4c*/ 	.word	0xffffffff


	//   ....[224]....
        /*6a50*/ 	.word	0xffffffff


	//   ....[225]....
        /*6a54*/ 	.word	0xffffffff


	//   ....[226]....
        /*6a58*/ 	.word	0xffffffff


	//   ....[227]....
        /*6a5c*/ 	.word	0xffffffff


	//   ....[228]....
        /*6a60*/ 	.word	0xffffffff


	//   ....[229]....
        /*6a64*/ 	.word	0xffffffff


	//   ....[230]....
        /*6a68*/ 	.word	0xffffffff


	//   ....[231]....
        /*6a6c*/ 	.word	0xffffffff


	//   ....[232]....
        /*6a70*/ 	.word	0xffffffff


	//   ....[233]....
        /*6a74*/ 	.word	0xffffffff


	//   ....[234]....
        /*6a78*/ 	.word	0xffffffff


	//   ....[235]....
        /*6a7c*/ 	.word	0xffffffff


	//   ....[236]....
        /*6a80*/ 	.word	0xffffffff


	//   ....[237]....
        /*6a84*/ 	.word	0xffffffff


	//   ....[238]....
        /*6a88*/ 	.word	0xffffffff


	//   ....[239]....
        /*6a8c*/ 	.word	0xffffffff


	//   ....[240]....
        /*6a90*/ 	.word	0xffffffff


	//   ....[241]....
        /*6a94*/ 	.word	0xffffffff


	//   ....[242]....
        /*6a98*/ 	.word	0xffffffff


	//   ....[243]....
        /*6a9c*/ 	.word	0xffffffff


	//   ....[244]....
        /*6aa0*/ 	.word	0xffffffff


	//   ....[245]....
        /*6aa4*/ 	.word	0xffffffff


	//   ....[246]....
        /*6aa8*/ 	.word	0xffffffff


	//   ....[247]....
        /*6aac*/ 	.word	0xffffffff


	//   ....[248]....
        /*6ab0*/ 	.word	0xffffffff


	//   ....[249]....
        /*6ab4*/ 	.word	0xffffffff


	//   ....[250]....
        /*6ab8*/ 	.word	0xffffffff


	//   ....[251]....
        /*6abc*/ 	.word	0xffffffff


	//   ....[252]....
        /*6ac0*/ 	.word	0xffffffff


	//   ....[253]....
        /*6ac4*/ 	.word	0xffffffff


	//   ....[254]....
        /*6ac8*/ 	.word	0xffffffff


	//   ....[255]....
        /*6acc*/ 	.word	0xffffffff


	//   ....[0]....
        /*6ad0*/ 	.word	0xffffffff


	//   ....[1]....
        /*6ad4*/ 	.word	0xffffffff


	//   ....[2]....
        /*6ad8*/ 	.word	0xffffffff


	//   ....[3]....
        /*6adc*/ 	.word	0xffffffff


	//   ....[4]....
        /*6ae0*/ 	.word	0xffffffff


	//   ....[5]....
        /*6ae4*/ 	.word	0xffffffff


	//   ....[6]....
        /*6ae8*/ 	.word	0xffffffff


	//   ....[7]....
        /*6aec*/ 	.word	0xffffffff


	//   ....[8]....
        /*6af0*/ 	.word	0xffffffff


	//   ....[9]....
        /*6af4*/ 	.word	0xffffffff


	//   ....[10]....
        /*6af8*/ 	.word	0xffffffff


	//   ....[11]....
        /*6afc*/ 	.word	0xffffffff


	//   ....[12]....
        /*6b00*/ 	.word	0xffffffff


	//   ....[13]....
        /*6b04*/ 	.word	0xffffffff


	//   ....[14]....
        /*6b08*/ 	.word	0xffffffff


	//   ....[15]....
        /*6b0c*/ 	.word	0xffffffff


	//   ....[16]....
        /*6b10*/ 	.word	0xffffffff


	//   ....[17]....
        /*6b14*/ 	.word	0xffffffff


	//   ....[18]....
        /*6b18*/ 	.word	0xffffffff


	//   ....[19]....
        /*6b1c*/ 	.word	0xffffffff


	//   ....[20]....
        /*6b20*/ 	.word	0xffffffff


	//   ....[21]....
        /*6b24*/ 	.word	0xffffffff


	//   ....[22]....
        /*6b28*/ 	.word	0xffffffff


	//   ....[23]....
        /*6b2c*/ 	.word	0xffffffff


	//   ....[24]....
        /*6b30*/ 	.word	0xffffffff


	//   ....[25]....
        /*6b34*/ 	.word	0xffffffff


	//   ....[26]....
        /*6b38*/ 	.word	0xffffffff


	//   ....[27]....
        /*6b3c*/ 	.word	0xffffffff


	//   ....[28]....
        /*6b40*/ 	.word	0xffffffff


	//   ....[29]....
        /*6b44*/ 	.word	0xffffffff


	//   ....[30]....
        /*6b48*/ 	.word	0xffffffff


	//   ....[31]....
        /*6b4c*/ 	.word	0xffffffff


	//   ....[32]....
        /*6b50*/ 	.word	0xffffffff


	//   ....[33]....
        /*6b54*/ 	.word	0xffffffff


	//   ....[34]....
        /*6b58*/ 	.word	0xffffffff


	//   ....[35]....
        /*6b5c*/ 	.word	0xffffffff


	//   ....[36]....
        /*6b60*/ 	.word	0xffffffff


	//   ....[37]....
        /*6b64*/ 	.word	0xffffffff


	//   ....[38]....
        /*6b68*/ 	.word	0xffffffff


	//   ....[39]....
        /*6b6c*/ 	.word	0xffffffff


	//   ....[40]....
        /*6b70*/ 	.word	0xffffffff


	//   ....[41]....
        /*6b74*/ 	.word	0xffffffff


	//   ....[42]....
        /*6b78*/ 	.word	0xffffffff


	//   ....[43]....
        /*6b7c*/ 	.word	0xffffffff


	//   ....[44]....
        /*6b80*/ 	.word	0xffffffff


	//   ....[45]....
        /*6b84*/ 	.word	0xffffffff


	//   ....[46]....
        /*6b88*/ 	.word	0xffffffff


	//   ....[47]....
        /*6b8c*/ 	.word	0xffffffff


	//   ....[48]....
        /*6b90*/ 	.word	0xffffffff


	//   ....[49]....
        /*6b94*/ 	.word	0xffffffff


	//   ....[50]....
        /*6b98*/ 	.word	0xffffffff


	//   ....[51]....
        /*6b9c*/ 	.word	0xffffffff


	//   ....[52]....
        /*6ba0*/ 	.word	0xffffffff


	//   ....[53]....
        /*6ba4*/ 	.word	0xffffffff


	//   ....[54]....
        /*6ba8*/ 	.word	0xffffffff


	//   ....[55]....
        /*6bac*/ 	.word	0xffffffff


	//   ....[56]....
        /*6bb0*/ 	.word	0xffffffff


	//   ....[57]....
        /*6bb4*/ 	.word	0xffffffff


	//   ....[58]....
        /*6bb8*/ 	.word	0xffffffff


	//   ....[59]....
        /*6bbc*/ 	.word	0xffffffff


	//   ....[60]....
        /*6bc0*/ 	.word	0xffffffff


	//   ....[61]....
        /*6bc4*/ 	.word	0xffffffff


	//   ....[62]....
        /*6bc8*/ 	.word	0xffffffff


	//   ....[63]....
        /*6bcc*/ 	.word	0xffffffff


	//   ....[64]....
        /*6bd0*/ 	.word	0xffffffff


	//   ....[65]....
        /*6bd4*/ 	.word	0xffffffff


	//   ....[66]....
        /*6bd8*/ 	.word	0xffffffff


	//   ....[67]....
        /*6bdc*/ 	.word	0xffffffff


	//   ....[68]....
        /*6be0*/ 	.word	0xffffffff


	//   ....[69]....
        /*6be4*/ 	.word	0xffffffff


	//   ....[70]....
        /*6be8*/ 	.word	0xffffffff


	//   ....[71]....
        /*6bec*/ 	.word	0xffffffff


	//   ....[72]....
        /*6bf0*/ 	.word	0xffffffff


	//   ....[73]....
        /*6bf4*/ 	.word	0xffffffff


	//   ....[74]....
        /*6bf8*/ 	.word	0xffffffff


	//   ....[75]....
        /*6bfc*/ 	.word	0xffffffff


	//   ....[76]....
        /*6c00*/ 	.word	0xffffffff


	//   ....[77]....
        /*6c04*/ 	.word	0xffffffff


	//   ....[78]....
        /*6c08*/ 	.word	0xffffffff


	//   ....[79]....
        /*6c0c*/ 	.word	0xffffffff


	//   ....[80]....
        /*6c10*/ 	.word	0xffffffff


	//   ....[81]....
        /*6c14*/ 	.word	0xffffffff


	//   ....[82]....
        /*6c18*/ 	.word	0xffffffff


	//   ....[83]....
        /*6c1c*/ 	.word	0xffffffff


	//   ....[84]....
        /*6c20*/ 	.word	0xffffffff


	//   ....[85]....
        /*6c24*/ 	.word	0xffffffff


	//   ....[86]....
        /*6c28*/ 	.word	0xffffffff


	//   ....[87]....
        /*6c2c*/ 	.word	0xffffffff


	//   ....[88]....
        /*6c30*/ 	.word	0xffffffff


	//   ....[89]....
        /*6c34*/ 	.word	0xffffffff


	//   ....[90]....
        /*6c38*/ 	.word	0xffffffff


	//   ....[91]....
        /*6c3c*/ 	.word	0xffffffff


	//   ....[92]....
        /*6c40*/ 	.word	0xffffffff


	//   ....[93]....
        /*6c44*/ 	.word	0xffffffff


	//   ....[94]....
        /*6c48*/ 	.word	0xffffffff


	//   ....[95]....
        /*6c4c*/ 	.word	0xffffffff


	//   ....[96]....
        /*6c50*/ 	.word	0xffffffff


	//   ....[97]....
        /*6c54*/ 	.word	0xffffffff


	//   ....[98]....
        /*6c58*/ 	.word	0xffffffff


	//   ....[99]....
        /*6c5c*/ 	.word	0xffffffff


	//   ....[100]....
        /*6c60*/ 	.word	0xffffffff


	//   ....[101]....
        /*6c64*/ 	.word	0xffffffff


	//   ....[102]....
        /*6c68*/ 	.word	0xffffffff


	//   ....[103]....
        /*6c6c*/ 	.word	0xffffffff


	//   ....[104]....
        /*6c70*/ 	.word	0xffffffff


	//   ....[105]....
        /*6c74*/ 	.word	0xffffffff


	//   ....[106]....
        /*6c78*/ 	.word	0xffffffff


	//   ....[107]....
        /*6c7c*/ 	.word	0xffffffff


	//   ....[108]....
        /*6c80*/ 	.word	0xffffffff


	//   ....[109]....
        /*6c84*/ 	.word	0xffffffff


	//   ....[110]....
        /*6c88*/ 	.word	0xffffffff


	//   ....[111]....
        /*6c8c*/ 	.word	0xffffffff


	//   ....[112]....
        /*6c90*/ 	.word	0xffffffff


	//   ....[113]....
        /*6c94*/ 	.word	0xffffffff


	//   ....[114]....
        /*6c98*/ 	.word	0xffffffff


	//   ....[115]....
        /*6c9c*/ 	.word	0xffffffff


	//   ....[116]....
        /*6ca0*/ 	.word	0xffffffff


	//   ....[117]....
        /*6ca4*/ 	.word	0xffffffff


	//   ....[118]....
        /*6ca8*/ 	.word	0xffffffff


	//   ....[119]....
        /*6cac*/ 	.word	0xffffffff


	//   ....[120]....
        /*6cb0*/ 	.word	0xffffffff


	//   ....[121]....
        /*6cb4*/ 	.word	0xffffffff


	//   ....[122]....
        /*6cb8*/ 	.word	0xffffffff


	//   ....[123]....
        /*6cbc*/ 	.word	0xffffffff


	//   ....[124]....
        /*6cc0*/ 	.word	0xffffffff


	//   ....[125]....
        /*6cc4*/ 	.word	0xffffffff


	//   ....[126]....
        /*6cc8*/ 	.word	0xffffffff


	//   ....[127]....
        /*6ccc*/ 	.word	0xffffffff


	//   ....[128]....
        /*6cd0*/ 	.word	0xffffffff


	//   ....[129]....
        /*6cd4*/ 	.word	0xffffffff


	//   ....[130]....
        /*6cd8*/ 	.word	0xffffffff


	//   ....[131]....
        /*6cdc*/ 	.word	0xffffffff


	//   ....[132]....
        /*6ce0*/ 	.word	0xffffffff


	//   ....[133]....
        /*6ce4*/ 	.word	0xffffffff


	//   ....[134]....
        /*6ce8*/ 	.word	0xffffffff


	//   ....[135]....
        /*6cec*/ 	.word	0xffffffff


	//   ....[136]....
        /*6cf0*/ 	.word	0xffffffff


	//   ....[137]....
        /*6cf4*/ 	.word	0xffffffff


	//   ....[138]....
        /*6cf8*/ 	.word	0xffffffff


	//   ....[139]....
        /*6cfc*/ 	.word	0xffffffff


	//   ....[140]....
        /*6d00*/ 	.word	0xffffffff


	//   ....[141]....
        /*6d04*/ 	.word	0xffffffff


	//   ....[142]....
        /*6d08*/ 	.word	0xffffffff


	//   ....[143]....
        /*6d0c*/ 	.word	0xffffffff


	//   ....[144]....
        /*6d10*/ 	.word	0xffffffff


	//   ....[145]....
        /*6d14*/ 	.word	0xffffffff


	//   ....[146]....
        /*6d18*/ 	.word	0xffffffff


	//   ....[147]....
        /*6d1c*/ 	.word	0xffffffff


	//   ....[148]....
        /*6d20*/ 	.word	0xffffffff


	//   ....[149]....
        /*6d24*/ 	.word	0xffffffff


	//   ....[150]....
        /*6d28*/ 	.word	0xffffffff


	//   ....[151]....
        /*6d2c*/ 	.word	0xffffffff


	//   ....[152]....
        /*6d30*/ 	.word	0xffffffff


	//   ....[153]....
        /*6d34*/ 	.word	0xffffffff


	//   ....[154]....
        /*6d38*/ 	.word	0xffffffff


	//   ....[155]....
        /*6d3c*/ 	.word	0xffffffff


	//   ....[156]....
        /*6d40*/ 	.word	0xffffffff


	//   ....[157]....
        /*6d44*/ 	.word	0xffffffff


	//   ....[158]....
        /*6d48*/ 	.word	0xffffffff


	//   ....[159]....
        /*6d4c*/ 	.word	0xffffffff


	//   ....[160]....
        /*6d50*/ 	.word	0xffffffff


	//   ....[161]....
        /*6d54*/ 	.word	0xffffffff


	//   ....[162]....
        /*6d58*/ 	.word	0xffffffff


	//   ....[163]....
        /*6d5c*/ 	.word	0xffffffff


	//   ....[164]....
        /*6d60*/ 	.word	0xffffffff


	//   ....[165]....
        /*6d64*/ 	.word	0xffffffff


	//   ....[166]....
        /*6d68*/ 	.word	0xffffffff


	//   ....[167]....
        /*6d6c*/ 	.word	0xffffffff


	//   ....[168]....
        /*6d70*/ 	.word	0xffffffff


	//   ....[169]....
        /*6d74*/ 	.word	0xffffffff


	//   ....[170]....
        /*6d78*/ 	.word	0xffffffff


	//   ....[171]....
        /*6d7c*/ 	.word	0xffffffff


	//   ....[172]....
        /*6d80*/ 	.word	0xffffffff


	//   ....[173]....
        /*6d84*/ 	.word	0xffffffff


	//   ....[174]....
        /*6d88*/ 	.word	0xffffffff


	//   ....[175]....
        /*6d8c*/ 	.word	0xffffffff


	//   ....[176]....
        /*6d90*/ 	.word	0xffffffff


	//   ....[177]....
        /*6d94*/ 	.word	0xffffffff


	//   ....[178]....
        /*6d98*/ 	.word	0xffffffff


	//   ....[179]....
        /*6d9c*/ 	.word	0xffffffff


	//   ....[180]....
        /*6da0*/ 	.word	0xffffffff


	//   ....[181]....
        /*6da4*/ 	.word	0xffffffff


	//   ....[182]....
        /*6da8*/ 	.word	0xffffffff


	//   ....[183]....
        /*6dac*/ 	.word	0xffffffff


	//   ....[184]....
        /*6db0*/ 	.word	0xffffffff


	//   ....[185]....
        /*6db4*/ 	.word	0xffffffff


	//   ....[186]....
        /*6db8*/ 	.word	0xffffffff


	//   ....[187]....
        /*6dbc*/ 	.word	0xffffffff


	//   ....[188]....
        /*6dc0*/ 	.word	0xffffffff


	//   ....[189]....
        /*6dc4*/ 	.word	0xffffffff


	//   ....[190]....
        /*6dc8*/ 	.word	0xffffffff


	//   ....[191]....
        /*6dcc*/ 	.word	0xffffffff


	//   ....[192]....
        /*6dd0*/ 	.word	0xffffffff


	//   ....[193]....
        /*6dd4*/ 	.word	0xffffffff


	//   ....[194]....
        /*6dd8*/ 	.word	0xffffffff


	//   ....[195]....
        /*6ddc*/ 	.word	0xffffffff


	//   ....[196]....
        /*6de0*/ 	.word	0xffffffff


	//   ....[197]....
        /*6de4*/ 	.word	0xffffffff


	//   ....[198]....
        /*6de8*/ 	.word	0xffffffff


	//   ....[199]....
        /*6dec*/ 	.word	0xffffffff


	//   ....[200]....
        /*6df0*/ 	.word	0xffffffff


	//   ....[201]....
        /*6df4*/ 	.word	0xffffffff


	//   ....[202]....
        /*6df8*/ 	.word	0xffffffff


	//   ....[203]....
        /*6dfc*/ 	.word	0xffffffff


	//   ....[204]....
        /*6e00*/ 	.word	0xffffffff


	//   ....[205]....
        /*6e04*/ 	.word	0xffffffff


	//   ....[206]....
        /*6e08*/ 	.word	0xffffffff


	//   ....[207]....
        /*6e0c*/ 	.word	0xffffffff


	//   ....[208]....
        /*6e10*/ 	.word	0xffffffff


	//   ....[209]....
        /*6e14*/ 	.word	0xffffffff


	//   ....[210]....
        /*6e18*/ 	.word	0xffffffff


	//   ....[211]....
        /*6e1c*/ 	.word	0xffffffff


	//   ....[212]....
        /*6e20*/ 	.word	0xffffffff


	//   ....[213]....
        /*6e24*/ 	.word	0xffffffff


	//   ....[214]....
        /*6e28*/ 	.word	0xffffffff


	//   ....[215]....
        /*6e2c*/ 	.word	0xffffffff


	//   ....[216]....
        /*6e30*/ 	.word	0xffffffff


	//   ....[217]....
        /*6e34*/ 	.word	0xffffffff


	//   ....[218]....
        /*6e38*/ 	.word	0xffffffff


	//   ....[219]....
        /*6e3c*/ 	.word	0xffffffff


	//   ....[220]....
        /*6e40*/ 	.word	0xffffffff


	//   ....[221]....
        /*6e44*/ 	.word	0xffffffff


	//   ....[222]....
        /*6e48*/ 	.word	0xffffffff


	//   ....[223]....
        /*6e4c*/ 	.word	0xffffffff


	//   ....[224]....
        /*6e50*/ 	.word	0xffffffff


	//   ....[225]....
        /*6e54*/ 	.word	0xffffffff


	//   ....[226]....
        /*6e58*/ 	.word	0xffffffff


	//   ....[227]....
        /*6e5c*/ 	.word	0xffffffff


	//   ....[228]....
        /*6e60*/ 	.word	0xffffffff


	//   ....[229]....
        /*6e64*/ 	.word	0xffffffff


	//   ....[230]....
        /*6e68*/ 	.word	0xffffffff


	//   ....[231]....
        /*6e6c*/ 	.word	0xffffffff


	//   ....[232]....
        /*6e70*/ 	.word	0xffffffff


	//   ....[233]....
        /*6e74*/ 	.word	0xffffffff


	//   ....[234]....
        /*6e78*/ 	.word	0xffffffff


	//   ....[235]....
        /*6e7c*/ 	.word	0xffffffff


	//   ....[236]....
        /*6e80*/ 	.word	0xffffffff


	//   ....[237]....
        /*6e84*/ 	.word	0xffffffff


	//   ....[238]....
        /*6e88*/ 	.word	0xffffffff


	//   ....[239]....
        /*6e8c*/ 	.word	0xffffffff


	//   ....[240]....
        /*6e90*/ 	.word	0xffffffff


	//   ....[241]....
        /*6e94*/ 	.word	0xffffffff


	//   ....[242]....
        /*6e98*/ 	.word	0xffffffff


	//   ....[243]....
        /*6e9c*/ 	.word	0xffffffff


	//   ....[244]....
        /*6ea0*/ 	.word	0xffffffff


	//   ....[245]....
        /*6ea4*/ 	.word	0xffffffff


	//   ....[246]....
        /*6ea8*/ 	.word	0xffffffff


	//   ....[247]....
        /*6eac*/ 	.word	0xffffffff


	//   ....[248]....
        /*6eb0*/ 	.word	0xffffffff


	//   ....[249]....
        /*6eb4*/ 	.word	0xffffffff


	//   ....[250]....
        /*6eb8*/ 	.word	0xffffffff


	//   ....[251]....
        /*6ebc*/ 	.word	0xffffffff


	//   ....[252]....
        /*6ec0*/ 	.word	0xffffffff


	//   ....[253]....
        /*6ec4*/ 	.word	0xffffffff


	//   ....[254]....
        /*6ec8*/ 	.word	0xffffffff


	//   ....[255]....
        /*6ecc*/ 	.word	0xffffffff


	//   ....[0]....
        /*6ed0*/ 	.word	0xffffffff


	//   ....[1]....
        /*6ed4*/ 	.word	0xffffffff


	//   ....[2]....
        /*6ed8*/ 	.word	0xffffffff


	//   ....[3]....
        /*6edc*/ 	.word	0xffffffff


	//   ....[4]....
        /*6ee0*/ 	.word	0xffffffff


	//   ....[5]....
        /*6ee4*/ 	.word	0xffffffff


	//   ....[6]....
        /*6ee8*/ 	.word	0xffffffff


	//   ....[7]....
        /*6eec*/ 	.word	0xffffffff


	//   ....[8]....
        /*6ef0*/ 	.word	0xffffffff


	//   ....[9]....
        /*6ef4*/ 	.word	0xffffffff


	//   ....[10]....
        /*6ef8*/ 	.word	0xffffffff


	//   ....[11]....
        /*6efc*/ 	.word	0xffffffff


	//   ....[12]....
        /*6f00*/ 	.word	0xffffffff


	//   ....[13]....
        /*6f04*/ 	.word	0xffffffff


	//   ....[14]....
        /*6f08*/ 	.word	0xffffffff


	//   ....[15]....
        /*6f0c*/ 	.word	0xffffffff


	//   ....[16]....
        /*6f10*/ 	.word	0xffffffff


	//   ....[17]....
        /*6f14*/ 	.word	0xffffffff


	//   ....[18]....
        /*6f18*/ 	.word	0xffffffff


	//   ....[19]....
        /*6f1c*/ 	.word	0xffffffff


	//   ....[20]....
        /*6f20*/ 	.word	0xffffffff


	//   ....[21]....
        /*6f24*/ 	.word	0xffffffff


	//   ....[22]....
        /*6f28*/ 	.word	0xffffffff


	//   ....[23]....
        /*6f2c*/ 	.word	0xffffffff


	//   ....[24]....
        /*6f30*/ 	.word	0xffffffff


	//   ....[25]....
        /*6f34*/ 	.word	0xffffffff


	//   ....[26]....
        /*6f38*/ 	.word	0xffffffff


	//   ....[27]....
        /*6f3c*/ 	.word	0xffffffff


	//   ....[28]....
        /*6f40*/ 	.word	0xffffffff


	//   ....[29]....
        /*6f44*/ 	.word	0xffffffff


	//   ....[30]....
        /*6f48*/ 	.word	0xffffffff


	//   ....[31]....
        /*6f4c*/ 	.word	0xffffffff


	//   ....[32]....
        /*6f50*/ 	.word	0xffffffff


	//   ....[33]....
        /*6f54*/ 	.word	0xffffffff


	//   ....[34]....
        /*6f58*/ 	.word	0xffffffff


	//   ....[35]....
        /*6f5c*/ 	.word	0xffffffff


	//   ....[36]....
        /*6f60*/ 	.word	0xffffffff


	//   ....[37]....
        /*6f64*/ 	.word	0xffffffff


	//   ....[38]....
        /*6f68*/ 	.word	0xffffffff


	//   ....[39]....
        /*6f6c*/ 	.word	0xffffffff


	//   ....[40]....
        /*6f70*/ 	.word	0xffffffff


	//   ....[41]....
        /*6f74*/ 	.word	0xffffffff


	//   ....[42]....
        /*6f78*/ 	.word	0xffffffff


	//   ....[43]....
        /*6f7c*/ 	.word	0xffffffff


	//   ....[44]....
        /*6f80*/ 	.word	0xffffffff


	//   ....[45]....
        /*6f84*/ 	.word	0xffffffff


	//   ....[46]....
        /*6f88*/ 	.word	0xffffffff


	//   ....[47]....
        /*6f8c*/ 	.word	0xffffffff


	//   ....[48]....
        /*6f90*/ 	.word	0xffffffff


	//   ....[49]....
        /*6f94*/ 	.word	0xffffffff


	//   ....[50]....
        /*6f98*/ 	.word	0xffffffff


	//   ....[51]....
        /*6f9c*/ 	.word	0xffffffff


	//   ....[52]....
        /*6fa0*/ 	.word	0xffffffff


	//   ....[53]....
        /*6fa4*/ 	.word	0xffffffff


	//   ....[54]....
        /*6fa8*/ 	.word	0xffffffff


	//   ....[55]....
        /*6fac*/ 	.word	0xffffffff


	//   ....[56]....
        /*6fb0*/ 	.word	0xffffffff


	//   ....[57]....
        /*6fb4*/ 	.word	0xffffffff


	//   ....[58]....
        /*6fb8*/ 	.word	0xffffffff


	//   ....[59]....
        /*6fbc*/ 	.word	0xffffffff


	//   ....[60]....
        /*6fc0*/ 	.word	0xffffffff


	//   ....[61]....
        /*6fc4*/ 	.word	0xffffffff


	//   ....[62]....
        /*6fc8*/ 	.word	0xffffffff


	//   ....[63]....
        /*6fcc*/ 	.word	0xffffffff


	//   ....[64]....
        /*6fd0*/ 	.word	0xffffffff


	//   ....[65]....
        /*6fd4*/ 	.word	0xffffffff


	//   ....[66]....
        /*6fd8*/ 	.word	0xffffffff


	//   ....[67]....
        /*6fdc*/ 	.word	0xffffffff


	//   ....[68]....
        /*6fe0*/ 	.word	0xffffffff


	//   ....[69]....
        /*6fe4*/ 	.word	0xffffffff


	//   ....[70]....
        /*6fe8*/ 	.word	0xffffffff


	//   ....[71]....
        /*6fec*/ 	.word	0xffffffff


	//   ....[72]....
        /*6ff0*/ 	.word	0xffffffff


	//   ....[73]....
        /*6ff4*/ 	.word	0xffffffff


	//   ....[74]....
        /*6ff8*/ 	.word	0xffffffff


	//   ....[75]....
        /*6ffc*/ 	.word	0xffffffff


	//   ....[76]....
        /*7000*/ 	.word	0xffffffff


	//   ....[77]....
        /*7004*/ 	.word	0xffffffff


	//   ....[78]....
        /*7008*/ 	.word	0xffffffff


	//   ....[79]....
        /*700c*/ 	.word	0xffffffff


	//   ....[80]....
        /*7010*/ 	.word	0xffffffff


	//   ....[81]....
        /*7014*/ 	.word	0xffffffff


	//   ....[82]....
        /*7018*/ 	.word	0xffffffff


	//   ....[83]....
        /*701c*/ 	.word	0xffffffff


	//   ....[84]....
        /*7020*/ 	.word	0xffffffff


	//   ....[85]....
        /*7024*/ 	.word	0xffffffff


	//   ....[86]....
        /*7028*/ 	.word	0xffffffff


	//   ....[87]....
        /*702c*/ 	.word	0xffffffff


	//   ....[88]....
        /*7030*/ 	.word	0xffffffff


	//   ....[89]....
        /*7034*/ 	.word	0xffffffff


	//   ....[90]....
        /*7038*/ 	.word	0xffffffff


	//   ....[91]....
        /*703c*/ 	.word	0xffffffff


	//   ....[92]....
        /*7040*/ 	.word	0xffffffff


	//   ....[93]....
        /*7044*/ 	.word	0xffffffff


	//   ....[94]....
        /*7048*/ 	.word	0xffffffff


	//   ....[95]....
        /*704c*/ 	.word	0xffffffff


	//   ....[96]....
        /*7050*/ 	.word	0xffffffff


	//   ....[97]....
        /*7054*/ 	.word	0xffffffff


	//   ....[98]....
        /*7058*/ 	.word	0xffffffff


	//   ....[99]....
        /*705c*/ 	.word	0xffffffff


	//   ....[100]....
        /*7060*/ 	.word	0xffffffff


	//   ....[101]....
        /*7064*/ 	.word	0xffffffff


	//   ....[102]....
        /*7068*/ 	.word	0xffffffff


	//   ....[103]....
        /*706c*/ 	.word	0xffffffff


	//   ....[104]....
        /*7070*/ 	.word	0xffffffff


	//   ....[105]....
        /*7074*/ 	.word	0xffffffff


	//   ....[106]....
        /*7078*/ 	.word	0xffffffff


	//   ....[107]....
        /*707c*/ 	.word	0xffffffff


	//   ....[108]....
        /*7080*/ 	.word	0xffffffff


	//   ....[109]....
        /*7084*/ 	.word	0xffffffff


	//   ....[110]....
        /*7088*/ 	.word	0xffffffff


	//   ....[111]....
        /*708c*/ 	.word	0xffffffff


	//   ....[112]....
        /*7090*/ 	.word	0xffffffff


	//   ....[113]....
        /*7094*/ 	.word	0xffffffff


	//   ....[114]....
        /*7098*/ 	.word	0xffffffff


	//   ....[115]....
        /*709c*/ 	.word	0xffffffff


	//   ....[116]....
        /*70a0*/ 	.word	0xffffffff


	//   ....[117]....
        /*70a4*/ 	.word	0xffffffff


	//   ....[118]....
        /*70a8*/ 	.word	0xffffffff


	//   ....[119]....
        /*70ac*/ 	.word	0xffffffff


	//   ....[120]....
        /*70b0*/ 	.word	0xffffffff


	//   ....[121]....
        /*70b4*/ 	.word	0xffffffff


	//   ....[122]....
        /*70b8*/ 	.word	0xffffffff


	//   ....[123]....
        /*70bc*/ 	.word	0xffffffff


	//   ....[124]....
        /*70c0*/ 	.word	0xffffffff


	//   ....[125]....
        /*70c4*/ 	.word	0xffffffff


	//   ....[126]....
        /*70c8*/ 	.word	0xffffffff


	//   ....[127]....
        /*70cc*/ 	.word	0xffffffff


	//   ....[128]....
        /*70d0*/ 	.word	0xffffffff


	//   ....[129]....
        /*70d4*/ 	.word	0xffffffff


	//   ....[130]....
        /*70d8*/ 	.word	0xffffffff


	//   ....[131]....
        /*70dc*/ 	.word	0xffffffff


	//   ....[132]....
        /*70e0*/ 	.word	0xffffffff


	//   ....[133]....
        /*70e4*/ 	.word	0xffffffff


	//   ....[134]....
        /*70e8*/ 	.word	0xffffffff


	//   ....[135]....
        /*70ec*/ 	.word	0xffffffff


	//   ....[136]....
        /*70f0*/ 	.word	0xffffffff


	//   ....[137]....
        /*70f4*/ 	.word	0xffffffff


	//   ....[138]....
        /*70f8*/ 	.word	0xffffffff


	//   ....[139]....
        /*70fc*/ 	.word	0xffffffff


	//   ....[140]....
        /*7100*/ 	.word	0xffffffff


	//   ....[141]....
        /*7104*/ 	.word	0xffffffff


	//   ....[142]....
        /*7108*/ 	.word	0xffffffff


	//   ....[143]....
        /*710c*/ 	.word	0xffffffff


	//   ....[144]....
        /*7110*/ 	.word	0xffffffff


	//   ....[145]....
        /*7114*/ 	.word	0xffffffff


	//   ....[146]....
        /*7118*/ 	.word	0xffffffff


	//   ....[147]....
        /*711c*/ 	.word	0xffffffff


	//   ....[148]....
        /*7120*/ 	.word	0xffffffff


	//   ....[149]....
        /*7124*/ 	.word	0xffffffff


	//   ....[150]....
        /*7128*/ 	.word	0xffffffff


	//   ....[151]....
        /*712c*/ 	.word	0xffffffff


	//   ....[152]....
        /*7130*/ 	.word	0xffffffff


	//   ....[153]....
        /*7134*/ 	.word	0xffffffff


	//   ....[154]....
        /*7138*/ 	.word	0xffffffff


	//   ....[155]....
        /*713c*/ 	.word	0xffffffff


	//   ....[156]....
        /*7140*/ 	.word	0xffffffff


	//   ....[157]....
        /*7144*/ 	.word	0xffffffff


	//   ....[158]....
        /*7148*/ 	.word	0xffffffff


	//   ....[159]....
        /*714c*/ 	.word	0xffffffff


	//   ....[160]....
        /*7150*/ 	.word	0xffffffff


	//   ....[161]....
        /*7154*/ 	.word	0xffffffff


	//   ....[162]....
        /*7158*/ 	.word	0xffffffff


	//   ....[163]....
        /*715c*/ 	.word	0xffffffff


	//   ....[164]....
        /*7160*/ 	.word	0xffffffff


	//   ....[165]....
        /*7164*/ 	.word	0xffffffff


	//   ....[166]....
        /*7168*/ 	.word	0xffffffff


	//   ....[167]....
        /*716c*/ 	.word	0xffffffff


	//   ....[168]....
        /*7170*/ 	.word	0xffffffff


	//   ....[169]....
        /*7174*/ 	.word	0xffffffff


	//   ....[170]....
        /*7178*/ 	.word	0xffffffff


	//   ....[171]....
        /*717c*/ 	.word	0xffffffff


	//   ....[172]....
        /*7180*/ 	.word	0xffffffff


	//   ....[173]....
        /*7184*/ 	.word	0xffffffff


	//   ....[174]....
        /*7188*/ 	.word	0xffffffff


	//   ....[175]....
        /*718c*/ 	.word	0xffffffff


	//   ....[176]....
        /*7190*/ 	.word	0xffffffff


	//   ....[177]....
        /*7194*/ 	.word	0xffffffff


	//   ....[178]....
        /*7198*/ 	.word	0xffffffff


	//   ....[179]....
        /*719c*/ 	.word	0xffffffff


	//   ....[180]....
        /*71a0*/ 	.word	0xffffffff


	//   ....[181]....
        /*71a4*/ 	.word	0xffffffff


	//   ....[182]....
        /*71a8*/ 	.word	0xffffffff


	//   ....[183]....
        /*71ac*/ 	.word	0xffffffff


	//   ....[184]....
        /*71b0*/ 	.word	0xffffffff


	//   ....[185]....
        /*71b4*/ 	.word	0xffffffff


	//   ....[186]....
        /*71b8*/ 	.word	0xffffffff


	//   ....[187]....
        /*71bc*/ 	.word	0xffffffff


	//   ....[188]....
        /*71c0*/ 	.word	0xffffffff


	//   ....[189]....
        /*71c4*/ 	.word	0xffffffff


	//   ....[190]....
        /*71c8*/ 	.word	0xffffffff


	//   ....[191]....
        /*71cc*/ 	.word	0xffffffff


	//   ....[192]....
        /*71d0*/ 	.word	0xffffffff


	//   ....[193]....
        /*71d4*/ 	.word	0xffffffff


	//   ....[194]....
        /*71d8*/ 	.word	0xffffffff


	//   ....[195]....
        /*71dc*/ 	.word	0xffffffff


	//   ....[196]....
        /*71e0*/ 	.word	0xffffffff


	//   ....[197]....
        /*71e4*/ 	.word	0xffffffff


	//   ....[198]....
        /*71e8*/ 	.word	0xffffffff


	//   ....[199]....
        /*71ec*/ 	.word	0xffffffff


	//   ....[200]....
        /*71f0*/ 	.word	0xffffffff


	//   ....[201]....
        /*71f4*/ 	.word	0xffffffff


	//   ....[202]....
        /*71f8*/ 	.word	0xffffffff


	//   ....[203]....
        /*71fc*/ 	.word	0xffffffff


	//   ....[204]....
        /*7200*/ 	.word	0xffffffff


	//   ....[205]....
        /*7204*/ 	.word	0xffffffff


	//   ....[206]....
        /*7208*/ 	.word	0xffffffff


	//   ....[207]....
        /*720c*/ 	.word	0xffffffff


	//   ....[208]....
        /*7210*/ 	.word	0xffffffff


	//   ....[209]....
        /*7214*/ 	.word	0xffffffff


	//   ....[210]....
        /*7218*/ 	.word	0xffffffff


	//   ....[211]....
        /*721c*/ 	.word	0xffffffff


	//   ....[212]....
        /*7220*/ 	.word	0xffffffff


	//   ....[213]....
        /*7224*/ 	.word	0xffffffff


	//   ....[214]....
        /*7228*/ 	.word	0xffffffff


	//   ....[215]....
        /*722c*/ 	.word	0xffffffff


	//   ....[216]....
        /*7230*/ 	.word	0xffffffff


	//   ....[217]....
        /*7234*/ 	.word	0xffffffff


	//   ....[218]....
        /*7238*/ 	.word	0xffffffff


	//   ....[219]....
        /*723c*/ 	.word	0xffffffff


	//   ....[220]....
        /*7240*/ 	.word	0xffffffff


	//   ....[221]....
        /*7244*/ 	.word	0xffffffff


	//   ....[222]....
        /*7248*/ 	.word	0xffffffff


	//   ....[223]....
        /*724c*/ 	.word	0xffffffff


	//   ....[224]....
        /*7250*/ 	.word	0xffffffff


	//   ....[225]....
        /*7254*/ 	.word	0xffffffff


	//   ....[226]....
        /*7258*/ 	.word	0xffffffff


	//   ....[227]....
        /*725c*/ 	.word	0xffffffff


	//   ....[228]....
        /*7260*/ 	.word	0xffffffff


	//   ....[229]....
        /*7264*/ 	.word	0xffffffff


	//   ....[230]....
        /*7268*/ 	.word	0xffffffff


	//   ....[231]....
        /*726c*/ 	.word	0xffffffff


	//   ....[232]....
        /*7270*/ 	.word	0xffffffff


	//   ....[233]....
        /*7274*/ 	.word	0xffffffff


	//   ....[234]....
        /*7278*/ 	.word	0xffffffff


	//   ....[235]....
        /*727c*/ 	.word	0xffffffff


	//   ....[236]....
        /*7280*/ 	.word	0xffffffff


	//   ....[237]....
        /*7284*/ 	.word	0xffffffff


	//   ....[238]....
        /*7288*/ 	.word	0xffffffff


	//   ....[239]....
        /*728c*/ 	.word	0xffffffff


	//   ....[240]....
        /*7290*/ 	.word	0xffffffff


	//   ....[241]....
        /*7294*/ 	.word	0xffffffff


	//   ....[242]....
        /*7298*/ 	.word	0xffffffff


	//   ....[243]....
        /*729c*/ 	.word	0xffffffff


	//   ....[244]....
        /*72a0*/ 	.word	0xffffffff


	//   ....[245]....
        /*72a4*/ 	.word	0xffffffff


	//   ....[246]....
        /*72a8*/ 	.word	0xffffffff


	//   ....[247]....
        /*72ac*/ 	.word	0xffffffff


	//   ....[248]....
        /*72b0*/ 	.word	0xffffffff


	//   ....[249]....
        /*72b4*/ 	.word	0xffffffff


	//   ....[250]....
        /*72b8*/ 	.word	0xffffffff


	//   ....[251]....
        /*72bc*/ 	.word	0xffffffff


	//   ....[252]....
        /*72c0*/ 	.word	0xffffffff


	//   ....[253]....
        /*72c4*/ 	.word	0xffffffff


	//   ....[254]....
        /*72c8*/ 	.word	0xffffffff


	//   ....[255]....
        /*72cc*/ 	.word	0xffffffff


	//----- nvinfo : EIATTR_COOP_GROUP_INSTR_OFFSETS
	.align		4
.L_1188:
        /*72d0*/ 	.byte	0x04, 0x28
        /*72d2*/ 	.short	(.L_1190 - .L_1189)


	//   ....[0]....
.L_1189:
        /*72d4*/ 	.word	0x00003ce0


	//   ....[1]....
        /*72d8*/ 	.word	0x00003cf0


	//   ....[2]....
        /*72dc*/ 	.word	0x00003d20


	//   ....[3]....
        /*72e0*/ 	.word	0x00003d30


	//   ....[4]....
        /*72e4*/ 	.word	0x00003d50


	//   ....[5]....
        /*72e8*/ 	.word	0x00003d60


	//   ....[6]....
        /*72ec*/ 	.word	0x00003d80


	//   ....[7]....
        /*72f0*/ 	.word	0x00003d90


	//   ....[8]....
        /*72f4*/ 	.word	0x00003db0


	//   ....[9]....
        /*72f8*/ 	.word	0x00003dc0


	//   ....[10]....
        /*72fc*/ 	.word	0x00003de0


	//   ....[11]....
        /*7300*/ 	.word	0x00003df0


	//   ....[12]....
        /*7304*/ 	.word	0x00003e10


	//   ....[13]....
        /*7308*/ 	.word	0x00003e20


	//   ....[14]....
        /*730c*/ 	.word	0x00003e40


	//   ....[15]....
        /*7310*/ 	.word	0x00003e50


	//   ....[16]....
        /*7314*/ 	.word	0x00003e70


	//   ....[17]....
        /*7318*/ 	.word	0x00003e80


	//   ....[18]....
        /*731c*/ 	.word	0x00003ea0


	//   ....[19]....
        /*7320*/ 	.word	0x00003eb0


	//   ....[20]....
        /*7324*/ 	.word	0x00003ed0


	//   ....[21]....
        /*7328*/ 	.word	0x00003ee0


	//   ....[22]....
        /*732c*/ 	.word	0x00003f00


	//   ....[23]....
        /*7330*/ 	.word	0x00003f10


	//   ....[24]....
        /*7334*/ 	.word	0x00003f30


	//   ....[25]....
        /*7338*/ 	.word	0x00003f40


	//   ....[26]....
        /*733c*/ 	.word	0x00003f60


	//   ....[27]....
        /*7340*/ 	.word	0x00003f70


	//   ....[28]....
        /*7344*/ 	.word	0x00003f90


	//   ....[29]....
        /*7348*/ 	.word	0x00003fa0


	//   ....[30]....
        /*734c*/ 	.word	0x00003fc0


	//   ....[31]....
        /*7350*/ 	.word	0x00003fd0


	//   ....[32]....
        /*7354*/ 	.word	0x00003ff0


	//   ....[33]....
        /*7358*/ 	.word	0x00004000


	//   ....[34]....
        /*735c*/ 	.word	0x00004020


	//   ....[35]....
        /*7360*/ 	.word	0x00004030


	//   ....[36]....
        /*7364*/ 	.word	0x00004050


	//   ....[37]....
        /*7368*/ 	.word	0x00004060


	//   ....[38]....
        /*736c*/ 	.word	0x00004080


	//   ....[39]....
        /*7370*/ 	.word	0x00004090


	//   ....[40]....
        /*7374*/ 	.word	0x000040b0


	//   ....[41]....
        /*7378*/ 	.word	0x000040c0


	//   ....[42]....
        /*737c*/ 	.word	0x000040e0


	//   ....[43]....
        /*7380*/ 	.word	0x000040f0


	//   ....[44]....
        /*7384*/ 	.word	0x00004110


	//   ....[45]....
        /*7388*/ 	.word	0x00004120


	//   ....[46]....
        /*738c*/ 	.word	0x00004140


	//   ....[47]....
        /*7390*/ 	.word	0x00004150


	//   ....[48]....
        /*7394*/ 	.word	0x00004170


	//   ....[49]....
        /*7398*/ 	.word	0x00004180


	//   ....[50]....
        /*739c*/ 	.word	0x000041a0


	//   ....[51]....
        /*73a0*/ 	.word	0x000041b0


	//   ....[52]....
        /*73a4*/ 	.word	0x000041d0


	//   ....[53]....
        /*73a8*/ 	.word	0x000041e0


	//   ....[54]....
        /*73ac*/ 	.word	0x00004200


	//   ....[55]....
        /*73b0*/ 	.word	0x00004210


	//   ....[56]....
        /*73b4*/ 	.word	0x00004230


	//   ....[57]....
        /*73b8*/ 	.word	0x00004240


	//   ....[58]....
        /*73bc*/ 	.word	0x00004280


	//   ....[59]....
        /*73c0*/ 	.word	0x00004290


	//   ....[60]....
        /*73c4*/ 	.word	0x000042d0


	//   ....[61]....
        /*73c8*/ 	.word	0x000042e0


	//   ....[62]....
        /*73cc*/ 	.word	0x00004320


	//   ....[63]....
        /*73d0*/ 	.word	0x00004330


	//   ....[64]....
        /*73d4*/ 	.word	0x00004370


	//   ....[65]....
        /*73d8*/ 	.word	0x00004380


	//   ....[66]....
        /*73dc*/ 	.word	0x000043c0


	//   ....[67]....
        /*73e0*/ 	.word	0x000043d0


	//   ....[68]....
        /*73e4*/ 	.word	0x00004410


	//   ....[69]....
        /*73e8*/ 	.word	0x00004420


	//   ....[70]....
        /*73ec*/ 	.word	0x00004460


	//   ....[71]....
        /*73f0*/ 	.word	0x00004470


	//   ....[72]....
        /*73f4*/ 	.word	0x000044b0


	//   ....[73]....
        /*73f8*/ 	.word	0x000044c0


	//   ....[74]....
        /*73fc*/ 	.word	0x00004500


	//   ....[75]....
        /*7400*/ 	.word	0x00004510


	//   ....[76]....
        /*7404*/ 	.word	0x00004550


	//   ....[77]....
        /*7408*/ 	.word	0x00004560


	//   ....[78]....
        /*740c*/ 	.word	0x00004590


	//   ....[79]....
        /*7410*/ 	.word	0x000045a0


	//   ....[80]....
        /*7414*/ 	.word	0x000045f0


	//   ....[81]....
        /*7418*/ 	.word	0x00004600


	//   ....[82]....
        /*741c*/ 	.word	0x00004640


	//   ....[83]....
        /*7420*/ 	.word	0x00004650


	//   ....[84]....
        /*7424*/ 	.word	0x00004690


	//   ....[85]....
        /*7428*/ 	.word	0x000046a0


	//   ....[86]....
        /*742c*/ 	.word	0x000046e0


	//   ....[87]....
        /*7430*/ 	.word	0x000046f0


	//   ....[88]....
        /*7434*/ 	.word	0x00004730


	//   ....[89]....
        /*7438*/ 	.word	0x00004740


	//   ....[90]....
        /*743c*/ 	.word	0x00004780


	//   ....[91]....
        /*7440*/ 	.word	0x00004790


	//   ....[92]....
        /*7444*/ 	.word	0x000047d0


	//   ....[93]....
        /*7448*/ 	.word	0x000047e0


	//   ....[94]....
        /*744c*/ 	.word	0x00004820


	//   ....[95]....
        /*7450*/ 	.word	0x00004830


	//   ....[96]....
        /*7454*/ 	.word	0x00004870


	//   ....[97]....
        /*7458*/ 	.word	0x00004880


	//   ....[98]....
        /*745c*/ 	.word	0x000048c0


	//   ....[99]....
        /*7460*/ 	.word	0x000048d0


	//   ....[100]....
        /*7464*/ 	.word	0x00004900


	//   ....[101]....
        /*7468*/ 	.word	0x00004910


	//   ....[102]....
        /*746c*/ 	.word	0x00004960


	//   ....[103]....
        /*7470*/ 	.word	0x00004970


	//   ....[104]....
        /*7474*/ 	.word	0x000049b0


	//   ....[105]....
        /*7478*/ 	.word	0x000049c0


	//   ....[106]....
        /*747c*/ 	.word	0x00004a00


	//   ....[107]....
        /*7480*/ 	.word	0x00004a10


	//   ....[108]....
        /*7484*/ 	.word	0x00004a50


	//   ....[109]....
        /*7488*/ 	.word	0x00004a60


	//   ....[110]....
        /*748c*/ 	.word	0x00004aa0


	//   ....[111]....
        /*7490*/ 	.word	0x00004ab0


	//   ....[112]....
        /*7494*/ 	.word	0x00004af0


	//   ....[113]....
        /*7498*/ 	.word	0x00004b00


	//   ....[114]....
        /*749c*/ 	.word	0x00004b40


	//   ....[115]....
        /*74a0*/ 	.word	0x00004b50


	//   ....[116]....
        /*74a4*/ 	.word	0x00004b90


	//   ....[117]....
        /*74a8*/ 	.word	0x00004ba0


	//   ....[118]....
        /*74ac*/ 	.word	0x00004be0


	//   ....[119]....
        /*74b0*/ 	.word	0x00004bf0


	//   ....[120]....
        /*74b4*/ 	.word	0x00004c30


	//   ....[121]....
        /*74b8*/ 	.word	0x00004c40


	//   ....[122]....
        /*74bc*/ 	.word	0x00004c70


	//   ....[123]....
        /*74c0*/ 	.word	0x00004c80


	//   ....[124]....
        /*74c4*/ 	.word	0x00004cd0


	//   ....[125]....
        /*74c8*/ 	.word	0x00004ce0


	//   ....[126]....
        /*74cc*/ 	.word	0x00004d20


	//   ....[127]....
        /*74d0*/ 	.word	0x00004d30


	//   ....[128]....
        /*74d4*/ 	.word	0x00004d70


	//   ....[129]....
        /*74d8*/ 	.word	0x00004d80


	//   ....[130]....
        /*74dc*/ 	.word	0x00004dc0


	//   ....[131]....
        /*74e0*/ 	.word	0x00004dd0


	//   ....[132]....
        /*74e4*/ 	.word	0x00004e10


	//   ....[133]....
        /*74e8*/ 	.word	0x00004e20


	//   ....[134]....
        /*74ec*/ 	.word	0x00004e60


	//   ....[135]....
        /*74f0*/ 	.word	0x00004e70


	//   ....[136]....
        /*74f4*/ 	.word	0x00004eb0


	//   ....[137]....
        /*74f8*/ 	.word	0x00004ec0


	//   ....[138]....
        /*74fc*/ 	.word	0x00004f00


	//   ....[139]....
        /*7500*/ 	.word	0x00004f10


	//   ....[140]....
        /*7504*/ 	.word	0x00004f50


	//   ....[141]....
        /*7508*/ 	.word	0x00004f60


	//   ....[142]....
        /*750c*/ 	.word	0x00004fa0


	//   ....[143]....
        /*7510*/ 	.word	0x00004fb0


	//   ....[144]....
        /*7514*/ 	.word	0x00004fe0


	//   ....[145]....
        /*7518*/ 	.word	0x00004ff0


	//   ....[146]....
        /*751c*/ 	.word	0x00005040


	//   ....[147]....
        /*7520*/ 	.word	0x00005050


	//   ....[148]....
        /*7524*/ 	.word	0x00005090


	//   ....[149]....
        /*7528*/ 	.word	0x000050a0


	//   ....[150]....
        /*752c*/ 	.word	0x000050e0


	//   ....[151]....
        /*7530*/ 	.word	0x000050f0


	//   ....[152]....
        /*7534*/ 	.word	0x00005130


	//   ....[153]....
        /*7538*/ 	.word	0x00005140


	//   ....[154]....
        /*753c*/ 	.word	0x00005180


	//   ....[155]....
        /*7540*/ 	.word	0x00005190


	//   ....[156]....
        /*7544*/ 	.word	0x000051d0


	//   ....[157]....
        /*7548*/ 	.word	0x000051e0


	//   ....[158]....
        /*754c*/ 	.word	0x00005220


	//   ....[159]....
        /*7550*/ 	.word	0x00005230


	//   ....[160]....
        /*7554*/ 	.word	0x00005270


	//   ....[161]....
        /*7558*/ 	.word	0x00005280


	//   ....[162]....
        /*755c*/ 	.word	0x000052c0


	//   ....[163]....
        /*7560*/ 	.word	0x000052d0


	//   ....[164]....
        /*7564*/ 	.word	0x00005310


	//   ....[165]....
        /*7568*/ 	.word	0x00005320


	//   ....[166]....
        /*756c*/ 	.word	0x00005350


	//   ....[167]....
        /*7570*/ 	.word	0x00005360


	//   ....[168]....
        /*7574*/ 	.word	0x000053b0


	//   ....[169]....
        /*7578*/ 	.word	0x000053c0


	//   ....[170]....
        /*757c*/ 	.word	0x00005400


	//   ....[171]....
        /*7580*/ 	.word	0x00005410


	//   ....[172]....
        /*7584*/ 	.word	0x00005450


	//   ....[173]....
        /*7588*/ 	.word	0x00005460


	//   ....[174]....
        /*758c*/ 	.word	0x000054a0


	//   ....[175]....
        /*7590*/ 	.word	0x000054b0


	//   ....[176]....
        /*7594*/ 	.word	0x000054f0


	//   ....[177]....
        /*7598*/ 	.word	0x00005500


	//   ....[178]....
        /*759c*/ 	.word	0x00005540


	//   ....[179]....
        /*75a0*/ 	.word	0x00005550


	//   ....[180]....
        /*75a4*/ 	.word	0x00005590


	//   ....[181]....
        /*75a8*/ 	.word	0x000055a0


	//   ....[182]....
        /*75ac*/ 	.word	0x000055e0


	//   ....[183]....
        /*75b0*/ 	.word	0x000055f0


	//   ....[184]....
        /*75b4*/ 	.word	0x00005630


	//   ....[185]....
        /*75b8*/ 	.word	0x00005640


	//   ....[186]....
        /*75bc*/ 	.word	0x00005680


	//   ....[187]....
        /*75c0*/ 	.word	0x00005690


	//   ....[188]....
        /*75c4*/ 	.word	0x000056c0


	//   ....[189]....
        /*75c8*/ 	.word	0x000056d0


	//   ....[190]....
        /*75cc*/ 	.word	0x00005720


	//   ....[191]....
        /*75d0*/ 	.word	0x00005730


	//   ....[192]....
        /*75d4*/ 	.word	0x00005770


	//   ....[193]....
        /*75d8*/ 	.word	0x00005780


	//   ....[194]....
        /*75dc*/ 	.word	0x000057c0


	//   ....[195]....
        /*75e0*/ 	.word	0x000057d0


	//   ....[196]....
        /*75e4*/ 	.word	0x00005810


	//   ....[197]....
        /*75e8*/ 	.word	0x00005820


	//   ....[198]....
        /*75ec*/ 	.word	0x00005860


	//   ....[199]....
        /*75f0*/ 	.word	0x00005870


	//   ....[200]....
        /*75f4*/ 	.word	0x000058b0


	//   ....[201]....
        /*75f8*/ 	.word	0x000058c0


	//   ....[202]....
        /*75fc*/ 	.word	0x00005900


	//   ....[203]....
        /*7600*/ 	.word	0x00005910


	//   ....[204]....
        /*7604*/ 	.word	0x00005950


	//   ....[205]....
        /*7608*/ 	.word	0x00005960


	//   ....[206]....
        /*760c*/ 	.word	0x000059a0


	//   ....[207]....
        /*7610*/ 	.word	0x000059b0


	//   ....[208]....
        /*7614*/ 	.word	0x000059f0


	//   ....[209]....
        /*7618*/ 	.word	0x00005a00


	//   ....[210]....
        /*761c*/ 	.word	0x00005a30


	//   ....[211]....
        /*7620*/ 	.word	0x00005a40


	//   ....[212]....
        /*7624*/ 	.word	0x00005a90


	//   ....[213]....
        /*7628*/ 	.word	0x00005aa0


	//   ....[214]....
        /*762c*/ 	.word	0x00005ae0


	//   ....[215]....
        /*7630*/ 	.word	0x00005af0


	//   ....[216]....
        /*7634*/ 	.word	0x00005b30


	//   ....[217]....
        /*7638*/ 	.word	0x00005b40


	//   ....[218]....
        /*763c*/ 	.word	0x00005b80


	//   ....[219]....
        /*7640*/ 	.word	0x00005b90


	//   ....[220]....
        /*7644*/ 	.word	0x00005bd0


	//   ....[221]....
        /*7648*/ 	.word	0x00005be0


	//   ....[222]....
        /*764c*/ 	.word	0x00005c20


	//   ....[223]....
        /*7650*/ 	.word	0x00005c30


	//   ....[224]....
        /*7654*/ 	.word	0x00005c70


	//   ....[225]....
        /*7658*/ 	.word	0x00005c80


	//   ....[226]....
        /*765c*/ 	.word	0x00005cc0


	//   ....[227]....
        /*7660*/ 	.word	0x00005cd0


	//   ....[228]....
        /*7664*/ 	.word	0x00005d10


	//   ....[229]....
        /*7668*/ 	.word	0x00005d20


	//   ....[230]....
        /*766c*/ 	.word	0x00005d60


	//   ....[231]....
        /*7670*/ 	.word	0x00005d70


	//   ....[232]....
        /*7674*/ 	.word	0x00005da0


	//   ....[233]....
        /*7678*/ 	.word	0x00005db0


	//   ....[234]....
        /*767c*/ 	.word	0x00005e00


	//   ....[235]....
        /*7680*/ 	.word	0x00005e10


	//   ....[236]....
        /*7684*/ 	.word	0x00005e50


	//   ....[237]....
        /*7688*/ 	.word	0x00005e60


	//   ....[238]....
        /*768c*/ 	.word	0x00005ea0


	//   ....[239]....
        /*7690*/ 	.word	0x00005eb0


	//   ....[240]....
        /*7694*/ 	.word	0x00005ef0


	//   ....[241]....
        /*7698*/ 	.word	0x00005f00


	//   ....[242]....
        /*769c*/ 	.word	0x00005f40


	//   ....[243]....
        /*76a0*/ 	.word	0x00005f50


	//   ....[244]....
        /*76a4*/ 	.word	0x00005f90


	//   ....[245]....
        /*76a8*/ 	.word	0x00005fa0


	//   ....[246]....
        /*76ac*/ 	.word	0x00005fe0


	//   ....[247]....
        /*76b0*/ 	.word	0x00005ff0


	//   ....[248]....
        /*76b4*/ 	.word	0x00006030


	//   ....[249]....
        /*76b8*/ 	.word	0x00006040


	//   ....[250]....
        /*76bc*/ 	.word	0x00006080


	//   ....[251]....
        /*76c0*/ 	.word	0x00006090


	//   ....[252]....
        /*76c4*/ 	.word	0x000060d0


	//   ....[253]....
        /*76c8*/ 	.word	0x000060e0


	//   ....[254]....
        /*76cc*/ 	.word	0x00006120


	//   ....[255]....
        /*76d0*/ 	.word	0x00006130


	//   ....[0]....
        /*76d4*/ 	.word	0x00008c90


	//   ....[1]....
        /*76d8*/ 	.word	0x00008ca0


	//   ....[2]....
        /*76dc*/ 	.word	0x00008cc0


	//   ....[3]....
        /*76e0*/ 	.word	0x00008cd0


	//   ....[4]....
        /*76e4*/ 	.word	0x00008cf0


	//   ....[5]....
        /*76e8*/ 	.word	0x00008d00


	//   ....[6]....
        /*76ec*/ 	.word	0x00008d20


	//   ....[7]....
        /*76f0*/ 	.word	0x00008d30


	//   ....[8]....
        /*76f4*/ 	.word	0x00008d50


	//   ....[9]....
        /*76f8*/ 	.word	0x00008d60


	//   ....[10]....
        /*76fc*/ 	.word	0x00008d80


	//   ....[11]....
        /*7700*/ 	.word	0x00008d90


	//   ....[12]....
        /*7704*/ 	.word	0x00008db0


	//   ....[13]....
        /*7708*/ 	.word	0x00008dc0


	//   ....[14]....
        /*770c*/ 	.word	0x00008de0


	//   ....[15]....
        /*7710*/ 	.word	0x00008df0


	//   ....[16]....
        /*7714*/ 	.word	0x00008e10


	//   ....[17]....
        /*7718*/ 	.word	0x00008e20


	//   ....[18]....
        /*771c*/ 	.word	0x00008e40


	//   ....[19]....
        /*7720*/ 	.word	0x00008e50


	//   ....[20]....
        /*7724*/ 	.word	0x00008e70


	//   ....[21]....
        /*7728*/ 	.word	0x00008e80


	//   ....[22]....
        /*772c*/ 	.word	0x00008ea0


	//   ....[23]....
        /*7730*/ 	.word	0x00008eb0


	//   ....[24]....
        /*7734*/ 	.word	0x00008ed0


	//   ....[25]....
        /*7738*/ 	.word	0x00008ee0


	//   ....[26]....
        /*773c*/ 	.word	0x00008f00


	//   ....[27]....
        /*7740*/ 	.word	0x00008f10


	//   ....[28]....
        /*7744*/ 	.word	0x00008f30


	//   ....[29]....
        /*7748*/ 	.word	0x00008f40


	//   ....[30]....
        /*774c*/ 	.word	0x00008f60


	//   ....[31]....
        /*7750*/ 	.word	0x00008f70


	//   ....[32]....
        /*7754*/ 	.word	0x00008f90


	//   ....[33]....
        /*7758*/ 	.word	0x00008fa0


	//   ....[34]....
        /*775c*/ 	.word	0x00008fc0


	//   ....[35]....
        /*7760*/ 	.word	0x00008fd0


	//   ....[36]....
        /*7764*/ 	.word	0x00008ff0


	//   ....[37]....
        /*7768*/ 	.word	0x00009000


	//   ....[38]....
        /*776c*/ 	.word	0x00009020


	//   ....[39]....
        /*7770*/ 	.word	0x00009030


	//   ....[40]....
        /*7774*/ 	.word	0x00009050


	//   ....[41]....
        /*7778*/ 	.word	0x00009060


	//   ....[42]....
        /*777c*/ 	.word	0x00009080


	//   ....[43]....
        /*7780*/ 	.word	0x00009090


	//   ....[44]....
        /*7784*/ 	.word	0x000090b0


	//   ....[45]....
        /*7788*/ 	.word	0x000090c0


	//   ....[46]....
        /*778c*/ 	.word	0x000090e0


	//   ....[47]....
        /*7790*/ 	.word	0x000090f0


	//   ....[48]....
        /*7794*/ 	.word	0x00009110


	//   ....[49]....
        /*7798*/ 	.word	0x00009120


	//   ....[50]....
        /*779c*/ 	.word	0x00009140


	//   ....[51]....
        /*77a0*/ 	.word	0x00009150


	//   ....[52]....
        /*77a4*/ 	.word	0x00009170


	//   ....[53]....
        /*77a8*/ 	.word	0x00009180


	//   ....[54]....
        /*77ac*/ 	.word	0x000091a0


	//   ....[55]....
        /*77b0*/ 	.word	0x000091b0


	//   ....[56]....
        /*77b4*/ 	.word	0x000091d0


	//   ....[57]....
        /*77b8*/ 	.word	0x000091e0


	//   ....[58]....
        /*77bc*/ 	.word	0x00009220


	//   ....[59]....
        /*77c0*/ 	.word	0x00009230


	//   ....[60]....
        /*77c4*/ 	.word	0x00009270


	//   ....[61]....
        /*77c8*/ 	.word	0x00009280


	//   ....[62]....
        /*77cc*/ 	.word	0x000092c0


	//   ....[63]....
        /*77d0*/ 	.word	0x000092d0


	//   ....[64]....
        /*77d4*/ 	.word	0x00009310


	//   ....[65]....
        /*77d8*/ 	.word	0x00009320


	//   ....[66]....
        /*77dc*/ 	.word	0x00009360


	//   ....[67]....
        /*77e0*/ 	.word	0x00009370


	//   ....[68]....
        /*77e4*/ 	.word	0x000093b0


	//   ....[69]....
        /*77e8*/ 	.word	0x000093c0


	//   ....[70]....
        /*77ec*/ 	.word	0x00009400


	//   ....[71]....
        /*77f0*/ 	.word	0x00009410


	//   ....[72]....
        /*77f4*/ 	.word	0x00009450


	//   ....[73]....
        /*77f8*/ 	.word	0x00009460


	//   ....[74]....
        /*77fc*/ 	.word	0x000094a0


	//   ....[75]....
        /*7800*/ 	.word	0x000094b0


	//   ....[76]....
        /*7804*/ 	.word	0x000094f0


	//   ....[77]....
        /*7808*/ 	.word	0x00009500


	//   ....[78]....
        /*780c*/ 	.word	0x00009540


	//   ....[79]....
        /*7810*/ 	.word	0x00009550


	//   ....[80]....
        /*7814*/ 	.word	0x00009590


	//   ....[81]....
        /*7818*/ 	.word	0x000095a0


	//   ....[82]....
        /*781c*/ 	.word	0x000095e0


	//   ....[83]....
        /*7820*/ 	.word	0x000095f0


	//   ....[84]....
        /*7824*/ 	.word	0x00009630


	//   ....[85]....
        /*7828*/ 	.word	0x00009640


	//   ....[86]....
        /*782c*/ 	.word	0x00009680


	//   ....[87]....
        /*7830*/ 	.word	0x00009690


	//   ....[88]....
        /*7834*/ 	.word	0x000096d0


	//   ....[89]....
        /*7838*/ 	.word	0x000096e0


	//   ....[90]....
        /*783c*/ 	.word	0x00009720


	//   ....[91]....
        /*7840*/ 	.word	0x00009730


	//   ....[92]....
        /*7844*/ 	.word	0x00009770


	//   ....[93]....
        /*7848*/ 	.word	0x00009780


	//   ....[94]....
        /*784c*/ 	.word	0x000097c0


	//   ....[95]....
        /*7850*/ 	.word	0x000097d0


	//   ....[96]....
        /*7854*/ 	.word	0x00009810


	//   ....[97]....
        /*7858*/ 	.word	0x00009820


	//   ....[98]....
        /*785c*/ 	.word	0x00009860


	//   ....[99]....
        /*7860*/ 	.word	0x00009870


	//   ....[100]....
        /*7864*/ 	.word	0x000098b0


	//   ....[101]....
        /*7868*/ 	.word	0x000098c0


	//   ....[102]....
        /*786c*/ 	.word	0x00009900


	//   ....[103]....
        /*7870*/ 	.word	0x00009910


	//   ....[104]....
        /*7874*/ 	.word	0x00009950


	//   ....[105]....
        /*7878*/ 	.word	0x00009960


	//   ....[106]....
        /*787c*/ 	.word	0x000099a0


	//   ....[107]....
        /*7880*/ 	.word	0x000099b0


	//   ....[108]....
        /*7884*/ 	.word	0x000099f0


	//   ....[109]....
        /*7888*/ 	.word	0x00009a00


	//   ....[110]....
        /*788c*/ 	.word	0x00009a40


	//   ....[111]....
        /*7890*/ 	.word	0x00009a50


	//   ....[112]....
        /*7894*/ 	.word	0x00009a90


	//   ....[113]....
        /*7898*/ 	.word	0x00009aa0


	//   ....[114]....
        /*789c*/ 	.word	0x00009ae0


	//   ....[115]....
        /*78a0*/ 	.word	0x00009af0


	//   ....[116]....
        /*78a4*/ 	.word	0x00009b30


	//   ....[117]....
        /*78a8*/ 	.word	0x00009b40


	//   ....[118]....
        /*78ac*/ 	.word	0x00009b80


	//   ....[119]....
        /*78b0*/ 	.word	0x00009b90


	//   ....[120]....
        /*78b4*/ 	.word	0x00009bd0


	//   ....[121]....
        /*78b8*/ 	.word	0x00009be0


	//   ....[122]....
        /*78bc*/ 	.word	0x00009c20


	//   ....[123]....
        /*78c0*/ 	.word	0x00009c30


	//   ....[124]....
        /*78c4*/ 	.word	0x00009c70


	//   ....[125]....
        /*78c8*/ 	.word	0x00009c80


	//   ....[126]....
        /*78cc*/ 	.word	0x00009cc0


	//   ....[127]....
        /*78d0*/ 	.word	0x00009cd0


	//   ....[128]....
        /*78d4*/ 	.word	0x00009d10


	//   ....[129]....
        /*78d8*/ 	.word	0x00009d20


	//   ....[130]....
        /*78dc*/ 	.word	0x00009d60


	//   ....[131]....
        /*78e0*/ 	.word	0x00009d70


	//   ....[132]....
        /*78e4*/ 	.word	0x00009db0


	//   ....[133]....
        /*78e8*/ 	.word	0x00009dc0


	//   ....[134]....
        /*78ec*/ 	.word	0x00009e00


	//   ....[135]....
        /*78f0*/ 	.word	0x00009e10


	//   ....[136]....
        /*78f4*/ 	.word	0x00009e50


	//   ....[137]....
        /*78f8*/ 	.word	0x00009e60


	//   ....[138]....
        /*78fc*/ 	.word	0x00009ea0


	//   ....[139]....
        /*7900*/ 	.word	0x00009eb0


	//   ....[140]....
        /*7904*/ 	.word	0x00009ef0


	//   ....[141]....
        /*7908*/ 	.word	0x00009f00


	//   ....[142]....
        /*790c*/ 	.word	0x00009f40


	//   ....[143]....
        /*7910*/ 	.word	0x00009f50


	//   ....[144]....
        /*7914*/ 	.word	0x00009f90


	//   ....[145]....
        /*7918*/ 	.word	0x00009fa0


	//   ....[146]....
        /*791c*/ 	.word	0x00009fe0


	//   ....[147]....
        /*7920*/ 	.word	0x00009ff0


	//   ....[148]....
        /*7924*/ 	.word	0x0000a030


	//   ....[149]....
        /*7928*/ 	.word	0x0000a040


	//   ....[150]....
        /*792c*/ 	.word	0x0000a080


	//   ....[151]....
        /*7930*/ 	.word	0x0000a090


	//   ....[152]....
        /*7934*/ 	.word	0x0000a0d0


	//   ....[153]....
        /*7938*/ 	.word	0x0000a0e0


	//   ....[154]....
        /*793c*/ 	.word	0x0000a120


	//   ....[155]....
        /*7940*/ 	.word	0x0000a130


	//   ....[156]....
        /*7944*/ 	.word	0x0000a170


	//   ....[157]....
        /*7948*/ 	.word	0x0000a180


	//   ....[158]....
        /*794c*/ 	.word	0x0000a1c0


	//   ....[159]....
        /*7950*/ 	.word	0x0000a1d0


	//   ....[160]....
        /*7954*/ 	.word	0x0000a210


	//   ....[161]....
        /*7958*/ 	.word	0x0000a220


	//   ....[162]....
        /*795c*/ 	.word	0x0000a260


	//   ....[163]....
        /*7960*/ 	.word	0x0000a270


	//   ....[164]....
        /*7964*/ 	.word	0x0000a2b0


	//   ....[165]....
        /*7968*/ 	.word	0x0000a2c0


	//   ....[166]....
        /*796c*/ 	.word	0x0000a300


	//   ....[167]....
        /*7970*/ 	.word	0x0000a310


	//   ....[168]....
        /*7974*/ 	.word	0x0000a350


	//   ....[169]....
        /*7978*/ 	.word	0x0000a360


	//   ....[170]....
        /*797c*/ 	.word	0x0000a3a0


	//   ....[171]....
        /*7980*/ 	.word	0x0000a3b0


	//   ....[172]....
        /*7984*/ 	.word	0x0000a3f0


	//   ....[173]....
        /*7988*/ 	.word	0x0000a400


	//   ....[174]....
        /*798c*/ 	.word	0x0000a440


	//   ....[175]....
        /*7990*/ 	.word	0x0000a450


	//   ....[176]....
        /*7994*/ 	.word	0x0000a490


	//   ....[177]....
        /*7998*/ 	.word	0x0000a4a0


	//   ....[178]....
        /*799c*/ 	.word	0x0000a4e0


	//   ....[179]....
        /*79a0*/ 	.word	0x0000a4f0


	//   ....[180]....
        /*79a4*/ 	.word	0x0000a530


	//   ....[181]....
        /*79a8*/ 	.word	0x0000a540


	//   ....[182]....
        /*79ac*/ 	.word	0x0000a580


	//   ....[183]....
        /*79b0*/ 	.word	0x0000a590


	//   ....[184]....
        /*79b4*/ 	.word	0x0000a5d0


	//   ....[185]....
        /*79b8*/ 	.word	0x0000a5e0


	//   ....[186]....
        /*79bc*/ 	.word	0x0000a620


	//   ....[187]....
        /*79c0*/ 	.word	0x0000a630


	//   ....[188]....
        /*79c4*/ 	.word	0x0000a670


	//   ....[189]....
        /*79c8*/ 	.word	0x0000a680


	//   ....[190]....
        /*79cc*/ 	.word	0x0000a6c0


	//   ....[191]....
        /*79d0*/ 	.word	0x0000a6d0


	//   ....[192]....
        /*79d4*/ 	.word	0x0000a710


	//   ....[193]....
        /*79d8*/ 	.word	0x0000a720


	//   ....[194]....
        /*79dc*/ 	.word	0x0000a760


	//   ....[195]....
        /*79e0*/ 	.word	0x0000a770


	//   ....[196]....
        /*79e4*/ 	.word	0x0000a7b0


	//   ....[197]....
        /*79e8*/ 	.word	0x0000a7c0


	//   ....[198]....
        /*79ec*/ 	.word	0x0000a800


	//   ....[199]....
        /*79f0*/ 	.word	0x0000a810


	//   ....[200]....
        /*79f4*/ 	.word	0x0000a850


	//   ....[201]....
        /*79f8*/ 	.word	0x0000a860


	//   ....[202]....
        /*79fc*/ 	.word	0x0000a8a0


	//   ....[203]....
        /*7a00*/ 	.word	0x0000a8b0


	//   ....[204]....
        /*7a04*/ 	.word	0x0000a8f0


	//   ....[205]....
        /*7a08*/ 	.word	0x0000a900


	//   ....[206]....
        /*7a0c*/ 	.word	0x0000a940


	//   ....[207]....
        /*7a10*/ 	.word	0x0000a950


	//   ....[208]....
        /*7a14*/ 	.word	0x0000a990


	//   ....[209]....
        /*7a18*/ 	.word	0x0000a9a0


	//   ....[210]....
        /*7a1c*/ 	.word	0x0000a9e0


	//   ....[211]....
        /*7a20*/ 	.word	0x0000a9f0


	//   ....[212]....
        /*7a24*/ 	.word	0x0000aa30


	//   ....[213]....
        /*7a28*/ 	.word	0x0000aa40


	//   ....[214]....
        /*7a2c*/ 	.word	0x0000aa80


	//   ....[215]....
        /*7a30*/ 	.word	0x0000aa90


	//   ....[216]....
        /*7a34*/ 	.word	0x0000aad0


	//   ....[217]....
        /*7a38*/ 	.word	0x0000aae0


	//   ....[218]....
        /*7a3c*/ 	.word	0x0000ab20


	//   ....[219]....
        /*7a40*/ 	.word	0x0000ab30


	//   ....[220]....
        /*7a44*/ 	.word	0x0000ab70


	//   ....[221]....
        /*7a48*/ 	.word	0x0000ab80


	//   ....[222]....
        /*7a4c*/ 	.word	0x0000abc0


	//   ....[223]....
        /*7a50*/ 	.word	0x0000abd0


	//   ....[224]....
        /*7a54*/ 	.word	0x0000ac10


	//   ....[225]....
        /*7a58*/ 	.word	0x0000ac20


	//   ....[226]....
        /*7a5c*/ 	.word	0x0000ac60


	//   ....[227]....
        /*7a60*/ 	.word	0x0000ac70


	//   ....[228]....
        /*7a64*/ 	.word	0x0000acb0


	//   ....[229]....
        /*7a68*/ 	.word	0x0000acc0


	//   ....[230]....
        /*7a6c*/ 	.word	0x0000ad00


	//   ....[231]....
        /*7a70*/ 	.word	0x0000ad10


	//   ....[232]....
        /*7a74*/ 	.word	0x0000ad50


	//   ....[233]....
        /*7a78*/ 	.word	0x0000ad60


	//   ....[234]....
        /*7a7c*/ 	.word	0x0000ada0


	//   ....[235]....
        /*7a80*/ 	.word	0x0000adb0


	//   ....[236]....
        /*7a84*/ 	.word	0x0000adf0


	//   ....[237]....
        /*7a88*/ 	.word	0x0000ae00


	//   ....[238]....
        /*7a8c*/ 	.word	0x0000ae40


	//   ....[239]....
        /*7a90*/ 	.word	0x0000ae50


	//   ....[240]....
        /*7a94*/ 	.word	0x0000ae90


	//   ....[241]....
        /*7a98*/ 	.word	0x0000aea0


	//   ....[242]....
        /*7a9c*/ 	.word	0x0000aee0


	//   ....[243]....
        /*7aa0*/ 	.word	0x0000aef0


	//   ....[244]....
        /*7aa4*/ 	.word	0x0000af30


	//   ....[245]....
        /*7aa8*/ 	.word	0x0000af40


	//   ....[246]....
        /*7aac*/ 	.word	0x0000af80


	//   ....[247]....
        /*7ab0*/ 	.word	0x0000af90


	//   ....[248]....
        /*7ab4*/ 	.word	0x0000afd0


	//   ....[249]....
        /*7ab8*/ 	.word	0x0000afe0


	//   ....[250]....
        /*7abc*/ 	.word	0x0000b020


	//   ....[251]....
        /*7ac0*/ 	.word	0x0000b030


	//   ....[252]....
        /*7ac4*/ 	.word	0x0000b070


	//   ....[253]....
        /*7ac8*/ 	.word	0x0000b080


	//   ....[254]....
        /*7acc*/ 	.word	0x0000b0e0


	//   ....[255]....
        /*7ad0*/ 	.word	0x0000b0f0


	//   ....[0]....
        /*7ad4*/ 	.word	0x0000dc30


	//   ....[1]....
        /*7ad8*/ 	.word	0x0000dc40


	//   ....[2]....
        /*7adc*/ 	.word	0x0000dc60


	//   ....[3]....
        /*7ae0*/ 	.word	0x0000dc70


	//   ....[4]....
        /*7ae4*/ 	.word	0x0000dc90


	//   ....[5]....
        /*7ae8*/ 	.word	0x0000dca0


	//   ....[6]....
        /*7aec*/ 	.word	0x0000dcc0


	//   ....[7]....
        /*7af0*/ 	.word	0x0000dcd0


	//   ....[8]....
        /*7af4*/ 	.word	0x0000dcf0


	//   ....[9]....
        /*7af8*/ 	.word	0x0000dd00


	//   ....[10]....
        /*7afc*/ 	.word	0x0000dd20


	//   ....[11]....
        /*7b00*/ 	.word	0x0000dd30


	//   ....[12]....
        /*7b04*/ 	.word	0x0000dd50


	//   ....[13]....
        /*7b08*/ 	.word	0x0000dd60


	//   ....[14]....
        /*7b0c*/ 	.word	0x0000dd80


	//   ....[15]....
        /*7b10*/ 	.word	0x0000dd90


	//   ....[16]....
        /*7b14*/ 	.word	0x0000ddb0


	//   ....[17]....
        /*7b18*/ 	.word	0x0000ddc0


	//   ....[18]....
        /*7b1c*/ 	.word	0x0000dde0


	//   ....[19]....
        /*7b20*/ 	.word	0x0000ddf0


	//   ....[20]....
        /*7b24*/ 	.word	0x0000de10


	//   ....[21]....
        /*7b28*/ 	.word	0x0000de20


	//   ....[22]....
        /*7b2c*/ 	.word	0x0000de40


	//   ....[23]....
        /*7b30*/ 	.word	0x0000de50


	//   ....[24]....
        /*7b34*/ 	.word	0x0000de70


	//   ....[25]....
        /*7b38*/ 	.word	0x0000de80


	//   ....[26]....
        /*7b3c*/ 	.word	0x0000dea0


	//   ....[27]....
        /*7b40*/ 	.word	0x0000deb0


	//   ....[28]....
        /*7b44*/ 	.word	0x0000ded0


	//   ....[29]....
        /*7b48*/ 	.word	0x0000dee0


	//   ....[30]....
        /*7b4c*/ 	.word	0x0000df00


	//   ....[31]....
        /*7b50*/ 	.word	0x0000df10


	//   ....[32]....
        /*7b54*/ 	.word	0x0000df30


	//   ....[33]....
        /*7b58*/ 	.word	0x0000df40


	//   ....[34]....
        /*7b5c*/ 	.word	0x0000df60


	//   ....[35]....
        /*7b60*/ 	.word	0x0000df70


	//   ....[36]....
        /*7b64*/ 	.word	0x0000df90


	//   ....[37]....
        /*7b68*/ 	.word	0x0000dfa0


	//   ....[38]....
        /*7b6c*/ 	.word	0x0000dfc0


	//   ....[39]....
        /*7b70*/ 	.word	0x0000dfd0


	//   ....[40]....
        /*7b74*/ 	.word	0x0000dff0


	//   ....[41]....
        /*7b78*/ 	.word	0x0000e000


	//   ....[42]....
        /*7b7c*/ 	.word	0x0000e020


	//   ....[43]....
        /*7b80*/ 	.word	0x0000e030


	//   ....[44]....
        /*7b84*/ 	.word	0x0000e050


	//   ....[45]....
        /*7b88*/ 	.word	0x0000e060


	//   ....[46]....
        /*7b8c*/ 	.word	0x0000e080


	//   ....[47]....
        /*7b90*/ 	.word	0x0000e090


	//   ....[48]....
        /*7b94*/ 	.word	0x0000e0b0


	//   ....[49]....
        /*7b98*/ 	.word	0x0000e0c0


	//   ....[50]....
        /*7b9c*/ 	.word	0x0000e0e0


	//   ....[51]....
        /*7ba0*/ 	.word	0x0000e0f0


	//   ....[52]....
        /*7ba4*/ 	.word	0x0000e110


	//   ....[53]....
        /*7ba8*/ 	.word	0x0000e120


	//   ....[54]....
        /*7bac*/ 	.word	0x0000e140


	//   ....[55]....
        /*7bb0*/ 	.word	0x0000e150


	//   ....[56]....
        /*7bb4*/ 	.word	0x0000e170


	//   ....[57]....
        /*7bb8*/ 	.word	0x0000e180


	//   ....[58]....
        /*7bbc*/ 	.word	0x0000e1c0


	//   ....[59]....
        /*7bc0*/ 	.word	0x0000e1d0


	//   ....[60]....
        /*7bc4*/ 	.word	0x0000e210


	//   ....[61]....
        /*7bc8*/ 	.word	0x0000e220


	//   ....[62]....
        /*7bcc*/ 	.word	0x0000e260


	//   ....[63]....
        /*7bd0*/ 	.word	0x0000e270


	//   ....[64]....
        /*7bd4*/ 	.word	0x0000e2b0


	//   ....[65]....
        /*7bd8*/ 	.word	0x0000e2c0


	//   ....[66]....
        /*7bdc*/ 	.word	0x0000e300


	//   ....[67]....
        /*7be0*/ 	.word	0x0000e310


	//   ....[68]....
        /*7be4*/ 	.word	0x0000e350


	//   ....[69]....
        /*7be8*/ 	.word	0x0000e360


	//   ....[70]....
        /*7bec*/ 	.word	0x0000e3a0


	//   ....[71]....
        /*7bf0*/ 	.word	0x0000e3b0


	//   ....[72]....
        /*7bf4*/ 	.word	0x0000e3f0


	//   ....[73]....
        /*7bf8*/ 	.word	0x0000e400


	//   ....[74]....
        /*7bfc*/ 	.word	0x0000e440


	//   ....[75]....
        /*7c00*/ 	.word	0x0000e450


	//   ....[76]....
        /*7c04*/ 	.word	0x0000e490


	//   ....[77]....
        /*7c08*/ 	.word	0x0000e4a0


	//   ....[78]....
        /*7c0c*/ 	.word	0x0000e4e0


	//   ....[79]....
        /*7c10*/ 	.word	0x0000e4f0


	//   ....[80]....
        /*7c14*/ 	.word	0x0000e530


	//   ....[81]....
        /*7c18*/ 	.word	0x0000e540


	//   ....[82]....
        /*7c1c*/ 	.word	0x0000e580


	//   ....[83]....
        /*7c20*/ 	.word	0x0000e590


	//   ....[84]....
        /*7c24*/ 	.word	0x0000e5d0


	//   ....[85]....
        /*7c28*/ 	.word	0x0000e5e0


	//   ....[86]....
        /*7c2c*/ 	.word	0x0000e620


	//   ....[87]....
        /*7c30*/ 	.word	0x0000e630


	//   ....[88]....
        /*7c34*/ 	.word	0x0000e670


	//   ....[89]....
        /*7c38*/ 	.word	0x0000e680


	//   ....[90]....
        /*7c3c*/ 	.word	0x0000e6c0


	//   ....[91]....
        /*7c40*/ 	.word	0x0000e6d0


	//   ....[92]....
        /*7c44*/ 	.word	0x0000e710


	//   ....[93]....
        /*7c48*/ 	.word	0x0000e720


	//   ....[94]....
        /*7c4c*/ 	.word	0x0000e760


	//   ....[95]....
        /*7c50*/ 	.word	0x0000e770


	//   ....[96]....
        /*7c54*/ 	.word	0x0000e7b0


	//   ....[97]....
        /*7c58*/ 	.word	0x0000e7c0


	//   ....[98]....
        /*7c5c*/ 	.word	0x0000e800


	//   ....[99]....
        /*7c60*/ 	.word	0x0000e810


	//   ....[100]....
        /*7c64*/ 	.word	0x0000e850


	//   ....[101]....
        /*7c68*/ 	.word	0x0000e860


	//   ....[102]....
        /*7c6c*/ 	.word	0x0000e8a0


	//   ....[103]....
        /*7c70*/ 	.word	0x0000e8b0


	//   ....[104]....
        /*7c74*/ 	.word	0x0000e8f0


	//   ....[105]....
        /*7c78*/ 	.word	0x0000e900


	//   ....[106]....
        /*7c7c*/ 	.word	0x0000e940


	//   ....[107]....
        /*7c80*/ 	.word	0x0000e950


	//   ....[108]....
        /*7c84*/ 	.word	0x0000e990


	//   ....[109]....
        /*7c88*/ 	.word	0x0000e9a0


	//   ....[110]....
        /*7c8c*/ 	.word	0x0000e9e0


	//   ....[111]....
        /*7c90*/ 	.word	0x0000e9f0


	//   ....[112]....
        /*7c94*/ 	.word	0x0000ea30


	//   ....[113]....
        /*7c98*/ 	.word	0x0000ea40


	//   ....[114]....
        /*7c9c*/ 	.word	0x0000ea80


	//   ....[115]....
        /*7ca0*/ 	.word	0x0000ea90


	//   ....[116]....
        /*7ca4*/ 	.word	0x0000ead0


	//   ....[117]....
        /*7ca8*/ 	.word	0x0000eae0


	//   ....[118]....
        /*7cac*/ 	.word	0x0000eb20


	//   ....[119]....
        /*7cb0*/ 	.word	0x0000eb30


	//   ....[120]....
        /*7cb4*/ 	.word	0x0000eb70


	//   ....[121]....
        /*7cb8*/ 	.word	0x0000eb80


	//   ....[122]....
        /*7cbc*/ 	.word	0x0000ebc0


	//   ....[123]....
        /*7cc0*/ 	.word	0x0000ebd0


	//   ....[124]....
        /*7cc4*/ 	.word	0x0000ec10


	//   ....[125]....
        /*7cc8*/ 	.word	0x0000ec20


	//   ....[126]....
        /*7ccc*/ 	.word	0x0000ec60


	//   ....[127]....
        /*7cd0*/ 	.word	0x0000ec70


	//   ....[128]....
        /*7cd4*/ 	.word	0x0000ecb0


	//   ....[129]....
        /*7cd8*/ 	.word	0x0000ecc0


	//   ....[130]....
        /*7cdc*/ 	.word	0x0000ed00


	//   ....[131]....
        /*7ce0*/ 	.word	0x0000ed10


	//   ....[132]....
        /*7ce4*/ 	.word	0x0000ed50


	//   ....[133]....
        /*7ce8*/ 	.word	0x0000ed60


	//   ....[134]....
        /*7cec*/ 	.word	0x0000eda0


	//   ....[135]....
        /*7cf0*/ 	.word	0x0000edb0


	//   ....[136]....
        /*7cf4*/ 	.word	0x0000edf0


	//   ....[137]....
        /*7cf8*/ 	.word	0x0000ee00


	//   ....[138]....
        /*7cfc*/ 	.word	0x0000ee40


	//   ....[139]....
        /*7d00*/ 	.word	0x0000ee50


	//   ....[140]....
        /*7d04*/ 	.word	0x0000ee90


	//   ....[141]....
        /*7d08*/ 	.word	0x0000eea0


	//   ....[142]....
        /*7d0c*/ 	.word	0x0000eee0


	//   ....[143]....
        /*7d10*/ 	.word	0x0000eef0


	//   ....[144]....
        /*7d14*/ 	.word	0x0000ef30


	//   ....[145]....
        /*7d18*/ 	.word	0x0000ef40


	//   ....[146]....
        /*7d1c*/ 	.word	0x0000ef80


	//   ....[147]....
        /*7d20*/ 	.word	0x0000ef90


	//   ....[148]....
        /*7d24*/ 	.word	0x0000efd0


	//   ....[149]....
        /*7d28*/ 	.word	0x0000efe0


	//   ....[150]....
        /*7d2c*/ 	.word	0x0000f020


	//   ....[151]....
        /*7d30*/ 	.word	0x0000f030


	//   ....[152]....
        /*7d34*/ 	.word	0x0000f070


	//   ....[153]....
        /*7d38*/ 	.word	0x0000f080


	//   ....[154]....
        /*7d3c*/ 	.word	0x0000f0c0


	//   ....[155]....
        /*7d40*/ 	.word	0x0000f0d0


	//   ....[156]....
        /*7d44*/ 	.word	0x0000f110


	//   ....[157]....
        /*7d48*/ 	.word	0x0000f120


	//   ....[158]....
        /*7d4c*/ 	.word	0x0000f160


	//   ....[159]....
        /*7d50*/ 	.word	0x0000f170


	//   ....[160]....
        /*7d54*/ 	.word	0x0000f1b0


	//   ....[161]....
        /*7d58*/ 	.word	0x0000f1c0


	//   ....[162]....
        /*7d5c*/ 	.word	0x0000f200


	//   ....[163]....
        /*7d60*/ 	.word	0x0000f210


	//   ....[164]....
        /*7d64*/ 	.word	0x0000f250


	//   ....[165]....
        /*7d68*/ 	.word	0x0000f260


	//   ....[166]....
        /*7d6c*/ 	.word	0x0000f2a0


	//   ....[167]....
        /*7d70*/ 	.word	0x0000f2b0


	//   ....[168]....
        /*7d74*/ 	.word	0x0000f2f0


	//   ....[169]....
        /*7d78*/ 	.word	0x0000f300


	//   ....[170]....
        /*7d7c*/ 	.word	0x0000f340


	//   ....[171]....
        /*7d80*/ 	.word	0x0000f350


	//   ....[172]....
        /*7d84*/ 	.word	0x0000f390


	//   ....[173]....
        /*7d88*/ 	.word	0x0000f3a0


	//   ....[174]....
        /*7d8c*/ 	.word	0x0000f3e0


	//   ....[175]....
        /*7d90*/ 	.word	0x0000f3f0


	//   ....[176]....
        /*7d94*/ 	.word	0x0000f430


	//   ....[177]....
        /*7d98*/ 	.word	0x0000f440


	//   ....[178]....
        /*7d9c*/ 	.word	0x0000f480


	//   ....[179]....
        /*7da0*/ 	.word	0x0000f490


	//   ....[180]....
        /*7da4*/ 	.word	0x0000f4d0


	//   ....[181]....
        /*7da8*/ 	.word	0x0000f4e0


	//   ....[182]....
        /*7dac*/ 	.word	0x0000f520


	//   ....[183]....
        /*7db0*/ 	.word	0x0000f530


	//   ....[184]....
        /*7db4*/ 	.word	0x0000f570


	//   ....[185]....
        /*7db8*/ 	.word	0x0000f580


	//   ....[186]....
        /*7dbc*/ 	.word	0x0000f5c0


	//   ....[187]....
        /*7dc0*/ 	.word	0x0000f5d0


	//   ....[188]....
        /*7dc4*/ 	.word	0x0000f610


	//   ....[189]....
        /*7dc8*/ 	.word	0x0000f620


	//   ....[190]....
        /*7dcc*/ 	.word	0x0000f660


	//   ....[191]....
        /*7dd0*/ 	.word	0x0000f670


	//   ....[192]....
        /*7dd4*/ 	.word	0x0000f6b0


	//   ....[193]....
        /*7dd8*/ 	.word	0x0000f6c0


	//   ....[194]....
        /*7ddc*/ 	.word	0x0000f700


	//   ....[195]....
        /*7de0*/ 	.word	0x0000f710


	//   ....[196]....
        /*7de4*/ 	.word	0x0000f750


	//   ....[197]....
        /*7de8*/ 	.word	0x0000f760


	//   ....[198]....
        /*7dec*/ 	.word	0x0000f7a0


	//   ....[199]....
        /*7df0*/ 	.word	0x0000f7b0


	//   ....[200]....
        /*7df4*/ 	.word	0x0000f7f0


	//   ....[201]....
        /*7df8*/ 	.word	0x0000f800


	//   ....[202]....
        /*7dfc*/ 	.word	0x0000f840


	//   ....[203]....
        /*7e00*/ 	.word	0x0000f850


	//   ....[204]....
        /*7e04*/ 	.word	0x0000f890


	//   ....[205]....
        /*7e08*/ 	.word	0x0000f8a0


	//   ....[206]....
        /*7e0c*/ 	.word	0x0000f8e0


	//   ....[207]....
        /*7e10*/ 	.word	0x0000f8f0


	//   ....[208]....
        /*7e14*/ 	.word	0x0000f930


	//   ....[209]....
        /*7e18*/ 	.word	0x0000f940


	//   ....[210]....
        /*7e1c*/ 	.word	0x0000f980


	//   ....[211]....
        /*7e20*/ 	.word	0x0000f990


	//   ....[212]....
        /*7e24*/ 	.word	0x0000f9d0


	//   ....[213]....
        /*7e28*/ 	.word	0x0000f9e0


	//   ....[214]....
        /*7e2c*/ 	.word	0x0000fa20


	//   ....[215]....
        /*7e30*/ 	.word	0x0000fa30


	//   ....[216]....
        /*7e34*/ 	.word	0x0000fa70


	//   ....[217]....
        /*7e38*/ 	.word	0x0000fa80


	//   ....[218]....
        /*7e3c*/ 	.word	0x0000fac0


	//   ....[219]....
        /*7e40*/ 	.word	0x0000fad0


	//   ....[220]....
        /*7e44*/ 	.word	0x0000fb10


	//   ....[221]....
        /*7e48*/ 	.word	0x0000fb20


	//   ....[222]....
        /*7e4c*/ 	.word	0x0000fb60


	//   ....[223]....
        /*7e50*/ 	.word	0x0000fb70


	//   ....[224]....
        /*7e54*/ 	.word	0x0000fbb0


	//   ....[225]....
        /*7e58*/ 	.word	0x0000fbc0


	//   ....[226]....
        /*7e5c*/ 	.word	0x0000fc00


	//   ....[227]....
        /*7e60*/ 	.word	0x0000fc10


	//   ....[228]....
        /*7e64*/ 	.word	0x0000fc50


	//   ....[229]....
        /*7e68*/ 	.word	0x0000fc60


	//   ....[230]....
        /*7e6c*/ 	.word	0x0000fca0


	//   ....[231]....
        /*7e70*/ 	.word	0x0000fcb0


	//   ....[232]....
        /*7e74*/ 	.word	0x0000fcf0


	//   ....[233]....
        /*7e78*/ 	.word	0x0000fd00


	//   ....[234]....
        /*7e7c*/ 	.word	0x0000fd40


	//   ....[235]....
        /*7e80*/ 	.word	0x0000fd50


	//   ....[236]....
        /*7e84*/ 	.word	0x0000fd90


	//   ....[237]....
        /*7e88*/ 	.word	0x0000fda0


	//   ....[238]....
        /*7e8c*/ 	.word	0x0000fde0


	//   ....[239]....
        /*7e90*/ 	.word	0x0000fdf0


	//   ....[240]....
        /*7e94*/ 	.word	0x0000fe30


	//   ....[241]....
        /*7e98*/ 	.word	0x0000fe40


	//   ....[242]....
        /*7e9c*/ 	.word	0x0000fe80


	//   ....[243]....
        /*7ea0*/ 	.word	0x0000fe90


	//   ....[244]....
        /*7ea4*/ 	.word	0x0000fed0


	//   ....[245]....
        /*7ea8*/ 	.word	0x0000fee0


	//   ....[246]....
        /*7eac*/ 	.word	0x0000ff20


	//   ....[247]....
        /*7eb0*/ 	.word	0x0000ff30


	//   ....[248]....
        /*7eb4*/ 	.word	0x0000ff70


	//   ....[249]....
        /*7eb8*/ 	.word	0x0000ff80


	//   ....[250]....
        /*7ebc*/ 	.word	0x0000ffc0


	//   ....[251]....
        /*7ec0*/ 	.word	0x0000ffd0


	//   ....[252]....
        /*7ec4*/ 	.word	0x00010010


	//   ....[253]....
        /*7ec8*/ 	.word	0x00010020


	//   ....[254]....
        /*7ecc*/ 	.word	0x00010080


	//   ....[255]....
        /*7ed0*/ 	.word	0x00010090


	//   ....[0]....
        /*7ed4*/ 	.word	0x00012bd0


	//   ....[1]....
        /*7ed8*/ 	.word	0x00012be0


	//   ....[2]....
        /*7edc*/ 	.word	0x00012c00


	//   ....[3]....
        /*7ee0*/ 	.word	0x00012c10


	//   ....[4]....
        /*7ee4*/ 	.word	0x00012c30


	//   ....[5]....
        /*7ee8*/ 	.word	0x00012c40


	//   ....[6]....
        /*7eec*/ 	.word	0x00012c60


	//   ....[7]....
        /*7ef0*/ 	.word	0x00012c70


	//   ....[8]....
        /*7ef4*/ 	.word	0x00012c90


	//   ....[9]....
        /*7ef8*/ 	.word	0x00012ca0


	//   ....[10]....
        /*7efc*/ 	.word	0x00012cc0


	//   ....[11]....
        /*7f00*/ 	.word	0x00012cd0


	//   ....[12]....
        /*7f04*/ 	.word	0x00012cf0


	//   ....[13]....
        /*7f08*/ 	.word	0x00012d00


	//   ....[14]....
        /*7f0c*/ 	.word	0x00012d20


	//   ....[15]....
        /*7f10*/ 	.word	0x00012d30


	//   ....[16]....
        /*7f14*/ 	.word	0x00012d50


	//   ....[17]....
        /*7f18*/ 	.word	0x00012d60


	//   ....[18]....
        /*7f1c*/ 	.word	0x00012d80


	//   ....[19]....
        /*7f20*/ 	.word	0x00012d90


	//   ....[20]....
        /*7f24*/ 	.word	0x00012db0


	//   ....[21]....
        /*7f28*/ 	.word	0x00012dc0


	//   ....[22]....
        /*7f2c*/ 	.word	0x00012de0


	//   ....[23]....
        /*7f30*/ 	.word	0x00012df0


	//   ....[24]....
        /*7f34*/ 	.word	0x00012e10


	//   ....[25]....
        /*7f38*/ 	.word	0x00012e20


	//   ....[26]....
        /*7f3c*/ 	.word	0x00012e40


	//   ....[27]....
        /*7f40*/ 	.word	0x00012e50


	//   ....[28]....
        /*7f44*/ 	.word	0x00012e70


	//   ....[29]....
        /*7f48*/ 	.word	0x00012e80


	//   ....[30]....
        /*7f4c*/ 	.word	0x00012ea0


	//   ....[31]....
        /*7f50*/ 	.word	0x00012eb0


	//   ....[32]....
        /*7f54*/ 	.word	0x00012ed0


	//   ....[33]....
        /*7f58*/ 	.word	0x00012ee0


	//   ....[34]....
        /*7f5c*/ 	.word	0x00012f00


	//   ....[35]....
        /*7f60*/ 	.word	0x00012f10


	//   ....[36]....
        /*7f64*/ 	.word	0x00012f30


	//   ....[37]....
        /*7f68*/ 	.word	0x00012f40


	//   ....[38]....
        /*7f6c*/ 	.word	0x00012f60


	//   ....[39]....
        /*7f70*/ 	.word	0x00012f70


	//   ....[40]....
        /*7f74*/ 	.word	0x00012f90


	//   ....[41]....
        /*7f78*/ 	.word	0x00012fa0


	//   ....[42]....
        /*7f7c*/ 	.word	0x00012fc0


	//   ....[43]....
        /*7f80*/ 	.word	0x00012fd0


	//   ....[44]....
        /*7f84*/ 	.word	0x00012ff0


	//   ....[45]....
        /*7f88*/ 	.word	0x00013000


	//   ....[46]....
        /*7f8c*/ 	.word	0x00013020


	//   ....[47]....
        /*7f90*/ 	.word	0x00013030


	//   ....[48]....
        /*7f94*/ 	.word	0x00013050


	//   ....[49]....
        /*7f98*/ 	.word	0x00013060


	//   ....[50]....
        /*7f9c*/ 	.word	0x00013080


	//   ....[51]....
        /*7fa0*/ 	.word	0x00013090


	//   ....[52]....
        /*7fa4*/ 	.word	0x000130b0


	//   ....[53]....
        /*7fa8*/ 	.word	0x000130c0


	//   ....[54]....
        /*7fac*/ 	.word	0x000130e0


	//   ....[55]....
        /*7fb0*/ 	.word	0x000130f0


	//   ....[56]....
        /*7fb4*/ 	.word	0x00013110


	//   ....[57]....
        /*7fb8*/ 	.word	0x00013120


	//   ....[58]....
        /*7fbc*/ 	.word	0x00013160


	//   ....[59]....
        /*7fc0*/ 	.word	0x00013170


	//   ....[60]....
        /*7fc4*/ 	.word	0x000131b0


	//   ....[61]....
        /*7fc8*/ 	.word	0x000131c0


	//   ....[62]....
        /*7fcc*/ 	.word	0x00013200


	//   ....[63]....
        /*7fd0*/ 	.word	0x00013210


	//   ....[64]....
        /*7fd4*/ 	.word	0x00013250


	//   ....[65]....
        /*7fd8*/ 	.word	0x00013260


	//   ....[66]....
        /*7fdc*/ 	.word	0x000132a0


	//   ....[67]....
        /*7fe0*/ 	.word	0x000132b0


	//   ....[68]....
        /*7fe4*/ 	.word	0x000132f0


	//   ....[69]....
        /*7fe8*/ 	.word	0x00013300


	//   ....[70]....
        /*7fec*/ 	.word	0x00013340


	//   ....[71]....
        /*7ff0*/ 	.word	0x00013350


	//   ....[72]....
        /*7ff4*/ 	.word	0x00013390


	//   ....[73]....
        /*7ff8*/ 	.word	0x000133a0


	//   ....[74]....
        /*7ffc*/ 	.word	0x000133e0


	//   ....[75]....
        /*8000*/ 	.word	0x000133f0


	//   ....[76]....
        /*8004*/ 	.word	0x00013430


	//   ....[77]....
        /*8008*/ 	.word	0x00013440


	//   ....[78]....
        /*800c*/ 	.word	0x00013480


	//   ....[79]....
        /*8010*/ 	.word	0x00013490


	//   ....[80]....
        /*8014*/ 	.word	0x000134d0


	//   ....[81]....
        /*8018*/ 	.word	0x000134e0


	//   ....[82]....
        /*801c*/ 	.word	0x00013520


	//   ....[83]....
        /*8020*/ 	.word	0x00013530


	//   ....[84]....
        /*8024*/ 	.word	0x00013570


	//   ....[85]....
        /*8028*/ 	.word	0x00013580


	//   ....[86]....
        /*802c*/ 	.word	0x000135c0


	//   ....[87]....
        /*8030*/ 	.word	0x000135d0


	//   ....[88]....
        /*8034*/ 	.word	0x00013610


	//   ....[89]....
        /*8038*/ 	.word	0x00013620


	//   ....[90]....
        /*803c*/ 	.word	0x00013660


	//   ....[91]....
        /*8040*/ 	.word	0x00013670


	//   ....[92]....
        /*8044*/ 	.word	0x000136b0


	//   ....[93]....
        /*8048*/ 	.word	0x000136c0


	//   ....[94]....
        /*804c*/ 	.word	0x00013700


	//   ....[95]....
        /*8050*/ 	.word	0x00013710


	//   ....[96]....
        /*8054*/ 	.word	0x00013750


	//   ....[97]....
        /*8058*/ 	.word	0x00013760


	//   ....[98]....
        /*805c*/ 	.word	0x000137a0


	//   ....[99]....
        /*8060*/ 	.word	0x000137b0


	//   ....[100]....
        /*8064*/ 	.word	0x000137f0


	//   ....[101]....
        /*8068*/ 	.word	0x00013800


	//   ....[102]....
        /*806c*/ 	.word	0x00013840


	//   ....[103]....
        /*8070*/ 	.word	0x00013850


	//   ....[104]....
        /*8074*/ 	.word	0x00013890


	//   ....[105]....
        /*8078*/ 	.word	0x000138a0


	//   ....[106]....
        /*807c*/ 	.word	0x000138e0


	//   ....[107]....
        /*8080*/ 	.word	0x000138f0


	//   ....[108]....
        /*8084*/ 	.word	0x00013930


	//   ....[109]....
        /*8088*/ 	.word	0x00013940


	//   ....[110]....
        /*808c*/ 	.word	0x00013980


	//   ....[111]....
        /*8090*/ 	.word	0x00013990


	//   ....[112]....
        /*8094*/ 	.word	0x000139d0


	//   ....[113]....
        /*8098*/ 	.word	0x000139e0


	//   ....[114]....
        /*809c*/ 	.word	0x00013a20


	//   ....[115]....
        /*80a0*/ 	.word	0x00013a30


	//   ....[116]....
        /*80a4*/ 	.word	0x00013a70


	//   ....[117]....
        /*80a8*/ 	.word	0x00013a80


	//   ....[118]....
        /*80ac*/ 	.word	0x00013ac0


	//   ....[119]....
        /*80b0*/ 	.word	0x00013ad0


	//   ....[120]....
        /*80b4*/ 	.word	0x00013b10


	//   ....[121]....
        /*80b8*/ 	.word	0x00013b20


	//   ....[122]....
        /*80bc*/ 	.word	0x00013b60


	//   ....[123]....
        /*80c0*/ 	.word	0x00013b70


	//   ....[124]....
        /*80c4*/ 	.word	0x00013bb0


	//   ....[125]....
        /*80c8*/ 	.word	0x00013bc0


	//   ....[126]....
        /*80cc*/ 	.word	0x00013c00


	//   ....[127]....
        /*80d0*/ 	.word	0x00013c10


	//   ....[128]....
        /*80d4*/ 	.word	0x00013c50


	//   ....[129]....
        /*80d8*/ 	.word	0x00013c60


	//   ....[130]....
        /*80dc*/ 	.word	0x00013ca0


	//   ....[131]....
        /*80e0*/ 	.word	0x00013cb0


	//   ....[132]....
        /*80e4*/ 	.word	0x00013cf0


	//   ....[133]....
        /*80e8*/ 	.word	0x00013d00


	//   ....[134]....
        /*80ec*/ 	.word	0x00013d40


	//   ....[135]....
        /*80f0*/ 	.word	0x00013d50


	//   ....[136]....
        /*80f4*/ 	.word	0x00013d90


	//   ....[137]....
        /*80f8*/ 	.word	0x00013da0


	//   ....[138]....
        /*80fc*/ 	.word	0x00013de0


	//   ....[139]....
        /*8100*/ 	.word	0x00013df0


	//   ....[140]....
        /*8104*/ 	.word	0x00013e30


	//   ....[141]....
        /*8108*/ 	.word	0x00013e40


	//   ....[142]....
        /*810c*/ 	.word	0x00013e80


	//   ....[143]....
        /*8110*/ 	.word	0x00013e90


	//   ....[144]....
        /*8114*/ 	.word	0x00013ed0


	//   ....[145]....
        /*8118*/ 	.word	0x00013ee0


	//   ....[146]....
        /*811c*/ 	.word	0x00013f20


	//   ....[147]....
        /*8120*/ 	.word	0x00013f30


	//   ....[148]....
        /*8124*/ 	.word	0x00013f70


	//   ....[149]....
        /*8128*/ 	.word	0x00013f80


	//   ....[150]....
        /*812c*/ 	.word	0x00013fc0


	//   ....[151]....
        /*8130*/ 	.word	0x00013fd0


	//   ....[152]....
        /*8134*/ 	.word	0x00014010


	//   ....[153]....
        /*8138*/ 	.word	0x00014020


	//   ....[154]....
        /*813c*/ 	.word	0x00014060


	//   ....[155]....
        /*8140*/ 	.word	0x00014070


	//   ....[156]....
        /*8144*/ 	.word	0x000140b0


	//   ....[157]....
        /*8148*/ 	.word	0x000140c0


	//   ....[158]....
        /*814c*/ 	.word	0x00014100


	//   ....[159]....
        /*8150*/ 	.word	0x00014110


	//   ....[160]....
        /*8154*/ 	.word	0x00014150


	//   ....[161]....
        /*8158*/ 	.word	0x00014160


	//   ....[162]....
        /*815c*/ 	.word	0x000141a0


	//   ....[163]....
        /*8160*/ 	.word	0x000141b0


	//   ....[164]....
        /*8164*/ 	.word	0x000141f0


	//   ....[165]....
        /*8168*/ 	.word	0x00014200


	//   ....[166]....
        /*816c*/ 	.word	0x00014240


	//   ....[167]....
        /*8170*/ 	.word	0x00014250


	//   ....[168]....
        /*8174*/ 	.word	0x00014290


	//   ....[169]....
        /*8178*/ 	.word	0x000142a0


	//   ....[170]....
        /*817c*/ 	.word	0x000142e0


	//   ....[171]....
        /*8180*/ 	.word	0x000142f0


	//   ....[172]....
        /*8184*/ 	.word	0x00014330


	//   ....[173]....
        /*8188*/ 	.word	0x00014340


	//   ....[174]....
        /*818c*/ 	.word	0x00014380


	//   ....[175]....
        /*8190*/ 	.word	0x00014390


	//   ....[176]....
        /*8194*/ 	.word	0x000143d0


	//   ....[177]....
        /*8198*/ 	.word	0x000143e0


	//   ....[178]....
        /*819c*/ 	.word	0x00014420


	//   ....[179]....
        /*81a0*/ 	.word	0x00014430


	//   ....[180]....
        /*81a4*/ 	.word	0x00014470


	//   ....[181]....
        /*81a8*/ 	.word	0x00014480


	//   ....[182]....
        /*81ac*/ 	.word	0x000144c0


	//   ....[183]....
        /*81b0*/ 	.word	0x000144d0


	//   ....[184]....
        /*81b4*/ 	.word	0x00014510


	//   ....[185]....
        /*81b8*/ 	.word	0x00014520


	//   ....[186]....
        /*81bc*/ 	.word	0x00014560


	//   ....[187]....
        /*81c0*/ 	.word	0x00014570


	//   ....[188]....
        /*81c4*/ 	.word	0x000145b0


	//   ....[189]....
        /*81c8*/ 	.word	0x000145c0


	//   ....[190]....
        /*81cc*/ 	.word	0x00014600


	//   ....[191]....
        /*81d0*/ 	.word	0x00014610


	//   ....[192]....
        /*81d4*/ 	.word	0x00014650


	//   ....[193]....
        /*81d8*/ 	.word	0x00014660


	//   ....[194]....
        /*81dc*/ 	.word	0x000146a0


	//   ....[195]....
        /*81e0*/ 	.word	0x000146b0


	//   ....[196]....
        /*81e4*/ 	.word	0x000146f0


	//   ....[197]....
        /*81e8*/ 	.word	0x00014700


	//   ....[198]....
        /*81ec*/ 	.word	0x00014740


	//   ....[199]....
        /*81f0*/ 	.word	0x00014750


	//   ....[200]....
        /*81f4*/ 	.word	0x00014790


	//   ....[201]....
        /*81f8*/ 	.word	0x000147a0


	//   ....[202]....
        /*81fc*/ 	.word	0x000147e0


	//   ....[203]....
        /*8200*/ 	.word	0x000147f0


	//   ....[204]....
        /*8204*/ 	.word	0x00014830


	//   ....[205]....
        /*8208*/ 	.word	0x00014840


	//   ....[206]....
        /*820c*/ 	.word	0x00014880


	//   ....[207]....
        /*8210*/ 	.word	0x00014890


	//   ....[208]....
        /*8214*/ 	.word	0x000148d0


	//   ....[209]....
        /*8218*/ 	.word	0x000148e0


	//   ....[210]....
        /*821c*/ 	.word	0x00014920


	//   ....[211]....
        /*8220*/ 	.word	0x00014930


	//   ....[212]....
        /*8224*/ 	.word	0x00014970


	//   ....[213]....
        /*8228*/ 	.word	0x00014980


	//   ....[214]....
        /*822c*/ 	.word	0x000149c0


	//   ....[215]....
        /*8230*/ 	.word	0x000149d0


	//   ....[216]....
        /*8234*/ 	.word	0x00014a10


	//   ....[217]....
        /*8238*/ 	.word	0x00014a20


	//   ....[218]....
        /*823c*/ 	.word	0x00014a60


	//   ....[219]....
        /*8240*/ 	.word	0x00014a70


	//   ....[220]....
        /*8244*/ 	.word	0x00014ab0


	//   ....[221]....
        /*8248*/ 	.word	0x00014ac0


	//   ....[222]....
        /*824c*/ 	.word	0x00014b00


	//   ....[223]....
        /*8250*/ 	.word	0x00014b10


	//   ....[224]....
        /*8254*/ 	.word	0x00014b50


	//   ....[225]....
        /*8258*/ 	.word	0x00014b60


	//   ....[226]....
        /*825c*/ 	.word	0x00014ba0


	//   ....[227]....
        /*8260*/ 	.word	0x00014bb0


	//   ....[228]....
        /*8264*/ 	.word	0x00014bf0


	//   ....[229]....
        /*8268*/ 	.word	0x00014c00


	//   ....[230]....
        /*826c*/ 	.word	0x00014c40


	//   ....[231]....
        /*8270*/ 	.word	0x00014c50


	//   ....[232]....
        /*8274*/ 	.word	0x00014c90


	//   ....[233]....
        /*8278*/ 	.word	0x00014ca0


	//   ....[234]....
        /*827c*/ 	.word	0x00014ce0


	//   ....[235]....
        /*8280*/ 	.word	0x00014cf0


	//   ....[236]....
        /*8284*/ 	.word	0x00014d30


	//   ....[237]....
        /*8288*/ 	.word	0x00014d40


	//   ....[238]....
        /*828c*/ 	.word	0x00014d80


	//   ....[239]....
        /*8290*/ 	.word	0x00014d90


	//   ....[240]....
        /*8294*/ 	.word	0x00014dd0


	//   ....[241]....
        /*8298*/ 	.word	0x00014de0


	//   ....[242]....
        /*829c*/ 	.word	0x00014e20


	//   ....[243]....
        /*82a0*/ 	.word	0x00014e30


	//   ....[244]....
        /*82a4*/ 	.word	0x00014e70


	//   ....[245]....
        /*82a8*/ 	.word	0x00014e80


	//   ....[246]....
        /*82ac*/ 	.word	0x00014ec0


	//   ....[247]....
        /*82b0*/ 	.word	0x00014ed0


	//   ....[248]....
        /*82b4*/ 	.word	0x00014f10


	//   ....[249]....
        /*82b8*/ 	.word	0x00014f20


	//   ....[250]....
        /*82bc*/ 	.word	0x00014f60


	//   ....[251]....
        /*82c0*/ 	.word	0x00014f70


	//   ....[252]....
        /*82c4*/ 	.word	0x00014fb0


	//   ....[253]....
        /*82c8*/ 	.word	0x00014fc0


	//   ....[254]....
        /*82cc*/ 	.word	0x00015030


	//   ....[255]....
        /*82d0*/ 	.word	0x00015040


	//   ....[0]....
        /*82d4*/ 	.word	0x00017b70


	//   ....[1]....
        /*82d8*/ 	.word	0x00017b80


	//   ....[2]....
        /*82dc*/ 	.word	0x00017ba0


	//   ....[3]....
        /*82e0*/ 	.word	0x00017bb0


	//   ....[4]....
        /*82e4*/ 	.word	0x00017bd0


	//   ....[5]....
        /*82e8*/ 	.word	0x00017be0


	//   ....[6]....
        /*82ec*/ 	.word	0x00017c00


	//   ....[7]....
        /*82f0*/ 	.word	0x00017c10


	//   ....[8]....
        /*82f4*/ 	.word	0x00017c30


	//   ....[9]....
        /*82f8*/ 	.word	0x00017c40


	//   ....[10]....
        /*82fc*/ 	.word	0x00017c60


	//   ....[11]....
        /*8300*/ 	.word	0x00017c70


	//   ....[12]....
        /*8304*/ 	.word	0x00017c90


	//   ....[13]....
        /*8308*/ 	.word	0x00017ca0


	//   ....[14]....
        /*830c*/ 	.word	0x00017cc0


	//   ....[15]....
        /*8310*/ 	.word	0x00017cd0


	//   ....[16]....
        /*8314*/ 	.word	0x00017cf0


	//   ....[17]....
        /*8318*/ 	.word	0x00017d00


	//   ....[18]....
        /*831c*/ 	.word	0x00017d20


	//   ....[19]....
        /*8320*/ 	.word	0x00017d30


	//   ....[20]....
        /*8324*/ 	.word	0x00017d50


	//   ....[21]....
        /*8328*/ 	.word	0x00017d60


	//   ....[22]....
        /*832c*/ 	.word	0x00017d80


	//   ....[23]....
        /*8330*/ 	.word	0x00017d90


	//   ....[24]....
        /*8334*/ 	.word	0x00017db0


	//   ....[25]....
        /*8338*/ 	.word	0x00017dc0


	//   ....[26]....
        /*833c*/ 	.word	0x00017de0


	//   ....[27]....
        /*8340*/ 	.word	0x00017df0


	//   ....[28]....
        /*8344*/ 	.word	0x00017e10


	//   ....[29]....
        /*8348*/ 	.word	0x00017e20


	//   ....[30]....
        /*834c*/ 	.word	0x00017e40


	//   ....[31]....
        /*8350*/ 	.word	0x00017e50


	//   ....[32]....
        /*8354*/ 	.word	0x00017e70


	//   ....[33]....
        /*8358*/ 	.word	0x00017e80


	//   ....[34]....
        /*835c*/ 	.word	0x00017ea0


	//   ....[35]....
        /*8360*/ 	.word	0x00017eb0


	//   ....[36]....
        /*8364*/ 	.word	0x00017ed0


	//   ....[37]....
        /*8368*/ 	.word	0x00017ee0


	//   ....[38]....
        /*836c*/ 	.word	0x00017f00


	//   ....[39]....
        /*8370*/ 	.word	0x00017f10


	//   ....[40]....
        /*8374*/ 	.word	0x00017f30


	//   ....[41]....
        /*8378*/ 	.word	0x00017f40


	//   ....[42]....
        /*837c*/ 	.word	0x00017f60


	//   ....[43]....
        /*8380*/ 	.word	0x00017f70


	//   ....[44]....
        /*8384*/ 	.word	0x00017f90


	//   ....[45]....
        /*8388*/ 	.word	0x00017fa0


	//   ....[46]....
        /*838c*/ 	.word	0x00017fc0


	//   ....[47]....
        /*8390*/ 	.word	0x00017fd0


	//   ....[48]....
        /*8394*/ 	.word	0x00017ff0


	//   ....[49]....
        /*8398*/ 	.word	0x00018000


	//   ....[50]....
        /*839c*/ 	.word	0x00018020


	//   ....[51]....
        /*83a0*/ 	.word	0x00018030


	//   ....[52]....
        /*83a4*/ 	.word	0x00018050


	//   ....[53]....
        /*83a8*/ 	.word	0x00018060


	//   ....[54]....
        /*83ac*/ 	.word	0x00018080


	//   ....[55]....
        /*83b0*/ 	.word	0x00018090


	//   ....[56]....
        /*83b4*/ 	.word	0x000180b0


	//   ....[57]....
        /*83b8*/ 	.word	0x000180c0


	//   ....[58]....
        /*83bc*/ 	.word	0x00018100


	//   ....[59]....
        /*83c0*/ 	.word	0x00018110


	//   ....[60]....
        /*83c4*/ 	.word	0x00018150


	//   ....[61]....
        /*83c8*/ 	.word	0x00018160


	//   ....[62]....
        /*83cc*/ 	.word	0x000181a0


	//   ....[63]....
        /*83d0*/ 	.word	0x000181b0


	//   ....[64]....
        /*83d4*/ 	.word	0x000181f0


	//   ....[65]....
        /*83d8*/ 	.word	0x00018200


	//   ....[66]....
        /*83dc*/ 	.word	0x00018240


	//   ....[67]....
        /*83e0*/ 	.word	0x00018250


	//   ....[68]....
        /*83e4*/ 	.word	0x00018290


	//   ....[69]....
        /*83e8*/ 	.word	0x000182a0


	//   ....[70]....
        /*83ec*/ 	.word	0x000182e0


	//   ....[71]....
        /*83f0*/ 	.word	0x000182f0


	//   ....[72]....
        /*83f4*/ 	.word	0x00018330


	//   ....[73]....
        /*83f8*/ 	.word	0x00018340


	//   ....[74]....
        /*83fc*/ 	.word	0x00018380


	//   ....[75]....
        /*8400*/ 	.word	0x00018390


	//   ....[76]....
        /*8404*/ 	.word	0x000183d0


	//   ....[77]....
        /*8408*/ 	.word	0x000183e0


	//   ....[78]....
        /*840c*/ 	.word	0x00018420


	//   ....[79]....
        /*8410*/ 	.word	0x00018430


	//   ....[80]....
        /*8414*/ 	.word	0x00018470


	//   ....[81]....
        /*8418*/ 	.word	0x00018480


	//   ....[82]....
        /*841c*/ 	.word	0x000184c0


	//   ....[83]....
        /*8420*/ 	.word	0x000184d0


	//   ....[84]....
        /*8424*/ 	.word	0x00018510


	//   ....[85]....
        /*8428*/ 	.word	0x00018520


	//   ....[86]....
        /*842c*/ 	.word	0x00018560


	//   ....[87]....
        /*8430*/ 	.word	0x00018570


	//   ....[88]....
        /*8434*/ 	.word	0x000185b0


	//   ....[89]....
        /*8438*/ 	.word	0x000185c0


	//   ....[90]....
        /*843c*/ 	.word	0x00018600


	//   ....[91]....
        /*8440*/ 	.word	0x00018610


	//   ....[92]....
        /*8444*/ 	.word	0x00018650


	//   ....[93]....
        /*8448*/ 	.word	0x00018660


	//   ....[94]....
        /*844c*/ 	.word	0x000186a0


	//   ....[95]....
        /*8450*/ 	.word	0x000186b0


	//   ....[96]....
        /*8454*/ 	.word	0x000186f0


	//   ....[97]....
        /*8458*/ 	.word	0x00018700


	//   ....[98]....
        /*845c*/ 	.word	0x00018740


	//   ....[99]....
        /*8460*/ 	.word	0x00018750


	//   ....[100]....
        /*8464*/ 	.word	0x00018790


	//   ....[101]....
        /*8468*/ 	.word	0x000187a0


	//   ....[102]....
        /*846c*/ 	.word	0x000187e0


	//   ....[103]....
        /*8470*/ 	.word	0x000187f0


	//   ....[104]....
        /*8474*/ 	.word	0x00018830


	//   ....[105]....
        /*8478*/ 	.word	0x00018840


	//   ....[106]....
        /*847c*/ 	.word	0x00018880


	//   ....[107]....
        /*8480*/ 	.word	0x00018890


	//   ....[108]....
        /*8484*/ 	.word	0x000188d0


	//   ....[109]....
        /*8488*/ 	.word	0x000188e0


	//   ....[110]....
        /*848c*/ 	.word	0x00018920


	//   ....[111]....
        /*8490*/ 	.word	0x00018930


	//   ....[112]....
        /*8494*/ 	.word	0x00018970


	//   ....[113]....
        /*8498*/ 	.word	0x00018980


	//   ....[114]....
        /*849c*/ 	.word	0x000189c0


	//   ....[115]....
        /*84a0*/ 	.word	0x000189d0


	//   ....[116]....
        /*84a4*/ 	.word	0x00018a10


	//   ....[117]....
        /*84a8*/ 	.word	0x00018a20


	//   ....[118]....
        /*84ac*/ 	.word	0x00018a60


	//   ....[119]....
        /*84b0*/ 	.word	0x00018a70


	//   ....[120]....
        /*84b4*/ 	.word	0x00018ab0


	//   ....[121]....
        /*84b8*/ 	.word	0x00018ac0


	//   ....[122]....
        /*84bc*/ 	.word	0x00018b00


	//   ....[123]....
        /*84c0*/ 	.word	0x00018b10


	//   ....[124]....
        /*84c4*/ 	.word	0x00018b50


	//   ....[125]....
        /*84c8*/ 	.word	0x00018b60


	//   ....[126]....
        /*84cc*/ 	.word	0x00018ba0


	//   ....[127]....
        /*84d0*/ 	.word	0x00018bb0


	//   ....[128]....
        /*84d4*/ 	.word	0x00018bf0


	//   ....[129]....
        /*84d8*/ 	.word	0x00018c00


	//   ....[130]....
        /*84dc*/ 	.word	0x00018c40


	//   ....[131]....
        /*84e0*/ 	.word	0x00018c50


	//   ....[132]....
        /*84e4*/ 	.word	0x00018c90


	//   ....[133]....
        /*84e8*/ 	.word	0x00018ca0


	//   ....[134]....
        /*84ec*/ 	.word	0x00018ce0


	//   ....[135]....
        /*84f0*/ 	.word	0x00018cf0


	//   ....[136]....
        /*84f4*/ 	.word	0x00018d30


	//   ....[137]....
        /*84f8*/ 	.word	0x00018d40


	//   ....[138]....
        /*84fc*/ 	.word	0x00018d80


	//   ....[139]....
        /*8500*/ 	.word	0x00018d90


	//   ....[140]....
        /*8504*/ 	.word	0x00018dd0


	//   ....[141]....
        /*8508*/ 	.word	0x00018de0


	//   ....[142]....
        /*850c*/ 	.word	0x00018e20


	//   ....[143]....
        /*8510*/ 	.word	0x00018e30


	//   ....[144]....
        /*8514*/ 	.word	0x00018e70


	//   ....[145]....
        /*8518*/ 	.word	0x00018e80


	//   ....[146]....
        /*851c*/ 	.word	0x00018ec0


	//   ....[147]....
        /*8520*/ 	.word	0x00018ed0


	//   ....[148]....
        /*8524*/ 	.word	0x00018f10


	//   ....[149]....
        /*8528*/ 	.word	0x00018f20


	//   ....[150]....
        /*852c*/ 	.word	0x00018f60


	//   ....[151]....
        /*8530*/ 	.word	0x00018f70


	//   ....[152]....
        /*8534*/ 	.word	0x00018fb0


	//   ....[153]....
        /*8538*/ 	.word	0x00018fc0


	//   ....[154]....
        /*853c*/ 	.word	0x00019000


	//   ....[155]....
        /*8540*/ 	.word	0x00019010


	//   ....[156]....
        /*8544*/ 	.word	0x00019050


	//   ....[157]....
        /*8548*/ 	.word	0x00019060


	//   ....[158]....
        /*854c*/ 	.word	0x000190a0


	//   ....[159]....
        /*8550*/ 	.word	0x000190b0


	//   ....[160]....
        /*8554*/ 	.word	0x000190f0


	//   ....[161]....
        /*8558*/ 	.word	0x00019100


	//   ....[162]....
        /*855c*/ 	.word	0x00019140


	//   ....[163]....
        /*8560*/ 	.word	0x00019150


	//   ....[164]....
        /*8564*/ 	.word	0x00019190


	//   ....[165]....
        /*8568*/ 	.word	0x000191a0


	//   ....[166]....
        /*856c*/ 	.word	0x000191e0


	//   ....[167]....
        /*8570*/ 	.word	0x000191f0


	//   ....[168]....
        /*8574*/ 	.word	0x00019230


	//   ....[169]....
        /*8578*/ 	.word	0x00019240


	//   ....[170]....
        /*857c*/ 	.word	0x00019280


	//   ....[171]....
        /*8580*/ 	.word	0x00019290


	//   ....[172]....
        /*8584*/ 	.word	0x000192d0


	//   ....[173]....
        /*8588*/ 	.word	0x000192e0


	//   ....[174]....
        /*858c*/ 	.word	0x00019320


	//   ....[175]....
        /*8590*/ 	.word	0x00019330


	//   ....[176]....
        /*8594*/ 	.word	0x00019370


	//   ....[177]....
        /*8598*/ 	.word	0x00019380


	//   ....[178]....
        /*859c*/ 	.word	0x000193c0


	//   ....[179]....
        /*85a0*/ 	.word	0x000193d0


	//   ....[180]....
        /*85a4*/ 	.word	0x00019410


	//   ....[181]....
        /*85a8*/ 	.word	0x00019420


	//   ....[182]....
        /*85ac*/ 	.word	0x00019460


	//   ....[183]....
        /*85b0*/ 	.word	0x00019470


	//   ....[184]....
        /*85b4*/ 	.word	0x000194b0


	//   ....[185]....
        /*85b8*/ 	.word	0x000194c0


	//   ....[186]....
        /*85bc*/ 	.word	0x00019500


	//   ....[187]....
        /*85c0*/ 	.word	0x00019510


	//   ....[188]....
        /*85c4*/ 	.word	0x00019550


	//   ....[189]....
        /*85c8*/ 	.word	0x00019560


	//   ....[190]....
        /*85cc*/ 	.word	0x000195a0


	//   ....[191]....
        /*85d0*/ 	.word	0x000195b0


	//   ....[192]....
        /*85d4*/ 	.word	0x000195f0


	//   ....[193]....
        /*85d8*/ 	.word	0x00019600


	//   ....[194]....
        /*85dc*/ 	.word	0x00019640


	//   ....[195]....
        /*85e0*/ 	.word	0x00019650


	//   ....[196]....
        /*85e4*/ 	.word	0x00019690


	//   ....[197]....
        /*85e8*/ 	.word	0x000196a0


	//   ....[198]....
        /*85ec*/ 	.word	0x000196e0


	//   ....[199]....
        /*85f0*/ 	.word	0x000196f0


	//   ....[200]....
        /*85f4*/ 	.word	0x00019730


	//   ....[201]....
        /*85f8*/ 	.word	0x00019740


	//   ....[202]....
        /*85fc*/ 	.word	0x00019780


	//   ....[203]....
        /*8600*/ 	.word	0x00019790


	//   ....[204]....
        /*8604*/ 	.word	0x000197d0


	//   ....[205]....
        /*8608*/ 	.word	0x000197e0


	//   ....[206]....
        /*860c*/ 	.word	0x00019820


	//   ....[207]....
        /*8610*/ 	.word	0x00019830


	//   ....[208]....
        /*8614*/ 	.word	0x00019870


	//   ....[209]....
        /*8618*/ 	.word	0x00019880


	//   ....[210]....
        /*861c*/ 	.word	0x000198c0


	//   ....[211]....
        /*8620*/ 	.word	0x000198d0


	//   ....[212]....
        /*8624*/ 	.word	0x00019910


	//   ....[213]....
        /*8628*/ 	.word	0x00019920


	//   ....[214]....
        /*862c*/ 	.word	0x00019960


	//   ....[215]....
        /*8630*/ 	.word	0x00019970


	//   ....[216]....
        /*8634*/ 	.word	0x000199b0


	//   ....[217]....
        /*8638*/ 	.word	0x000199c0


	//   ....[218]....
        /*863c*/ 	.word	0x00019a00


	//   ....[219]....
        /*8640*/ 	.word	0x00019a10


	//   ....[220]....
        /*8644*/ 	.word	0x00019a50


	//   ....[221]....
        /*8648*/ 	.word	0x00019a60


	//   ....[222]....
        /*864c*/ 	.word	0x00019aa0


	//   ....[223]....
        /*8650*/ 	.word	0x00019ab0


	//   ....[224]....
        /*8654*/ 	.word	0x00019af0


	//   ....[225]....
        /*8658*/ 	.word	0x00019b00


	//   ....[226]....
        /*865c*/ 	.word	0x00019b40


	//   ....[227]....
        /*8660*/ 	.word	0x00019b50


	//   ....[228]....
        /*8664*/ 	.word	0x00019b90


	//   ....[229]....
        /*8668*/ 	.word	0x00019ba0


	//   ....[230]....
        /*866c*/ 	.word	0x00019be0


	//   ....[231]....
        /*8670*/ 	.word	0x00019bf0


	//   ....[232]....
        /*8674*/ 	.word	0x00019c30


	//   ....[233]....
        /*8678*/ 	.word	0x00019c40


	//   ....[234]....
        /*867c*/ 	.word	0x00019c80


	//   ....[235]....
        /*8680*/ 	.word	0x00019c90


	//   ....[236]....
        /*8684*/ 	.word	0x00019cd0


	//   ....[237]....
        /*8688*/ 	.word	0x00019ce0


	//   ....[238]....
        /*868c*/ 	.word	0x00019d20


	//   ....[239]....
        /*8690*/ 	.word	0x00019d30


	//   ....[240]....
        /*8694*/ 	.word	0x00019d70


	//   ....[241]....
        /*8698*/ 	.word	0x00019d80


	//   ....[242]....
        /*869c*/ 	.word	0x00019dc0


	//   ....[243]....
        /*86a0*/ 	.word	0x00019dd0


	//   ....[244]....
        /*86a4*/ 	.word	0x00019e10


	//   ....[245]....
        /*86a8*/ 	.word	0x00019e20


	//   ....[246]....
        /*86ac*/ 	.word	0x00019e60


	//   ....[247]....
        /*86b0*/ 	.word	0x00019e70


	//   ....[248]....
        /*86b4*/ 	.word	0x00019eb0


	//   ....[249]....
        /*86b8*/ 	.word	0x00019ec0


	//   ....[250]....
        /*86bc*/ 	.word	0x00019f00


	//   ....[251]....
        /*86c0*/ 	.word	0x00019f10


	//   ....[252]....
        /*86c4*/ 	.word	0x00019f50


	//   ....[253]....
        /*86c8*/ 	.word	0x00019f60


	//   ....[254]....
        /*86cc*/ 	.word	0x00019fb0


	//   ....[255]....
        /*86d0*/ 	.word	0x00019fc0


	//----- nvinfo : EIATTR_VRC_CTA_INIT_COUNT
	.align		4
.L_1190:
        /*86d4*/ 	.byte	0x02, 0x4a
	.zero		1
	.zero		1


	//----- nvinfo : EIATTR_EXIT_INSTR_OFFSETS
	.align		4
        /*86d8*/ 	.byte	0x04, 0x1c
        /*86da*/ 	.short	(.L_1192 - .L_1191)


	//   ....[0]....
.L_1191:
        /*86dc*/ 	.word	0x000002b0


	//   ....[1]....
        /*86e0*/ 	.word	0x00021bd0


	//   ....[2]....
        /*86e4*/ 	.word	0x00021c70


	//   ....[3]....
        /*86e8*/ 	.word	0x00021ca0


	//   ....[4]....
        /*86ec*/ 	.word	0x00021d00


	//----- nvinfo : EIATTR_MAX_THREADS
	.align		4
.L_1192:
        /*86f0*/ 	.byte	0x04, 0x05
        /*86f2*/ 	.short	(.L_1194 - .L_1193)
.L_1193:
        /*86f4*/ 	.word	0x00000020
        /*86f8*/ 	.word	0x00000001
        /*86fc*/ 	.word	0x00000001


	//----- nvinfo : EIATTR_CRS_STACK_SIZE
	.align		4
.L_1194:
        /*8700*/ 	.byte	0x04, 0x1e
        /*8702*/ 	.short	(.L_1196 - .L_1195)
.L_1195:
        /*8704*/ 	.word	0x00000000


	//----- nvinfo : EIATTR_CBANK_PARAM_SIZE
	.align		4
.L_1196:
        /*8708*/ 	.byte	0x03, 0x19
        /*870a*/ 	.short	0x00d4


	//----- nvinfo : EIATTR_PARAM_CBANK
	.align		4
        /*870c*/ 	.byte	0x04, 0x0a
        /*870e*/ 	.short	(.L_1198 - .L_1197)
	.align		4
.L_1197:
        /*8710*/ 	.word	index@(.nv.constant0._ZN17fastertransformer17batch_topk_kernelIfLi128ELi32EEEvPKiPKT_PiPfS7_PKbS2_NS_14BeamHypothesesEiiifS3_)
        /*8714*/ 	.short	0x0380
        /*8716*/ 	.short	0x00d4


	//----- nvinfo : EIATTR_SW_WAR
	.align		4
.L_1198:
        /*8718*/ 	.byte	0x04, 0x36
        /*871a*/ 	.short	(.L_1200 - .L_1199)
.L_1199:
        /*871c*/ 	.word	0x00000008
.L_1200:


//--------------------- .nv.info._ZN17fastertransformer38beam_online_softmax_topk_stage2_kernelIfLi128ELi128EEEvPKfS2_PiPT_ii --------------------------
	.section	.nv.info._ZN17fastertransformer38beam_online_softmax_topk_stage2_kernelIfLi128ELi128EEEvPKfS2_PiPT_ii,"",@"SHT_CUDA_INFO"
	.sectionflags	@""
	.align	4


	//----- nvinfo : EIATTR_CUDA_API_VERSION
	.align		4
        /*0000*/ 	.byte	0x04, 0x37
        /*0002*/ 	.short	(.L_1202 - .L_1201)
.L_1201:
        /*0004*/ 	.word	0x00000082


	//----- nvinfo : EIATTR_KPARAM_INFO
	.align		4
.L_1202:
        /*0008*/ 	.byte	0x04, 0x17
        /*000a*/ 	.short	(.L_1204 - .L_1203)
.L_1203:
        /*000c*/ 	.word	0x00000000
        /*0010*/ 	.short	0x0005
        /*0012*/ 	.short	0x0024
        /*0014*/ 	.byte	0x00, 0xf0, 0x11, 0x00


	//----- nvinfo : EIATTR_KPARAM_INFO
	.align		4
.L_1204:
        /*0018*/ 	.byte	0x04, 0x17
        /*001a*/ 	.short	(.L_1206 - .L_1205)
.L_1205:
        /*001c*/ 	.word	0x00000000
        /*0020*/ 	.short	0x0004
        /*0022*/ 	.short	0x0020
        /*0024*/ 	.byte	0x00, 0xf0, 0x11, 0x00


	//----- nvinfo : EIATTR_KPARAM_INFO
	.align		4
.L_1206:
        /*0028*/ 	.byte	0x04, 0x17
        /*002a*/ 	.short	(.L_1208 - .L_1207)
.L_1207:
        /*002c*/ 	.word	0x00000000
        /*0030*/ 	.short	0x0003
        /*0032*/ 	.short	0x0018
        /*0034*/ 	.byte	0x00, 0xf5, 0x21, 0x00


	//----- nvinfo : EIATTR_KPARAM_INFO
	.align		4
.L_1208:
        /*0038*/ 	.byte	0x04, 0x17
        /*003a*/ 	.short	(.L_1210 - .L_1209)
.L_1209:
        /*003c*/ 	.word	0x00000000
        /*0040*/ 	.short	0x0002
        /*0042*/ 	.short	0x0010
        /*0044*/ 	.byte	0x00, 0xf5, 0x21, 0x00


	//----- nvinfo : EIATTR_KPARAM_INFO
	.align		4
.L_1210:
        /*0048*/ 	.byte	0x04, 0x17
        /*004a*/ 	.short	(.L_1212 - .L_1211)
.L_1211:
        /*004c*/ 	.word	0x00000000
        /*0050*/ 	.short	0x0001
        /*0052*/ 	.short	0x0008
        /*0054*/ 	.byte	0x00, 0xf5, 0x21, 0x00


	//----- nvinfo : EIATTR_KPARAM_INFO
	.align		4
.L_1212:
        /*0058*/ 	.byte	0x04, 0x17
        /*005a*/ 	.short	(.L_1214 - .L_1213)
.L_1213:
        /*005c*/ 	.word	0x00000000
        /*0060*/ 	.short	0x0000
        /*0062*/ 	.short	0x0000
        /*0064*/ 	.byte	0x00, 0xf5, 0x21, 0x00


	//----- nvinfo : EIATTR_SPARSE_MMA_MASK
	.align		4
.L_1214:
        /*0068*/ 	.byte	0x03, 0x50
        /*006a*/ 	.short	0x0000


	//----- nvinfo : EIATTR_MAXREG_COUNT
	.align		4
        /*006c*/ 	.byte	0x03, 0x1b
        /*006e*/ 	.short	0x00ff


	//----- nvinfo : EIATTR_NUM_BARRIERS
	.align		4
        /*0070*/ 	.byte	0x02, 0x4c
        /*0072*/ 	.byte	0x01
	.zero		1


	//----- nvinfo : EIATTR_ANNOTATIONS
	.align		4
        /*0074*/ 	.byte	0x04, 0x55
        /*0076*/ 	.short	(.L_1216 - .L_1215)


	//   ....[0]....
.L_1215:
        /* <DEDUP_REMOVED lines=3537> */


	//----- nvinfo : EIATTR_MERCURY_ISA_VERSION
	.align		4
.L_1216:
        /*dd78*/ 	.byte	0x03, 0x5f
        /*dd7a*/ 	.short	0x0101


	//----- nvinfo : EIATTR_COOP_GROUP_MASK_REGIDS
	.align		4
        /*dd7c*/ 	.byte	0x04, 0x29
        /*dd7e*/ 	.short	(.L_1218 - .L_1217)


	//   ....[0]....
.L_1217:
        /*dd80*/ 	.word	0xffffffff


	//   ....[1]....
        /*dd84*/ 	.word	0xffffffff


	//   ....[2]....
        /*dd88*/ 	.word	0xffffffff


	//   ....[3]....
        /*dd8c*/ 	.word	0xffffffff


	//   ....[4]....
        /*dd90*/ 	.word	0xffffffff


	//   ....[5]....
        /*dd94*/ 	.word	0xffffffff


	//   ....[6]....
        /*dd98*/ 	.word	0xffffffff


	//   ....[7]....
        /*dd9c*/ 	.word	0xffffffff


	//   ....[8]....
        /*dda0*/ 	.word	0xffffffff


	//   ....[9]....
        /*dda4*/ 	.word	0xffffffff


	//   ....[10]....
        /*dda8*/ 	.word	0xffffffff


	//   ....[11]....
        /*ddac*/ 	.word	0xffffffff


	//   ....[12]....
        /*ddb0*/ 	.word	0xffffffff


	//   ....[13]....
        /*ddb4*/ 	.word	0xffffffff


	//   ....[14]....
        /*ddb8*/ 	.word	0xffffffff


	//   ....[15]....
        /*ddbc*/ 	.word	0xffffffff


	//   ....[16]....
        /*ddc0*/ 	.word	0xffffffff


	//   ....[17]....
        /*ddc4*/ 	.word	0xffffffff


	//   ....[18]....
        /*ddc8*/ 	.word	0xffffffff


	//   ....[19]....
        /*ddcc*/ 	.word	0xffffffff


	//   ....[20]....
        /*ddd0*/ 	.word	0xffffffff


	//   ....[21]....
        /*ddd4*/ 	.word	0xffffffff


	//   ....[22]....
        /*ddd8*/ 	.word	0xffffffff


	//   ....[23]....
        /*dddc*/ 	.word	0xffffffff


	//   ....[24]....
        /*dde0*/ 	.word	0xffffffff


	//   ....[25]....
        /*dde4*/ 	.word	0xffffffff


	//   ....[26]....
        /*dde8*/ 	.word	0xffffffff


	//   ....[27]....
        /*ddec*/ 	.word	0xffffffff


	//   ....[28]....
        /*ddf0*/ 	.word	0xffffffff


	//   ....[29]....
        /*ddf4*/ 	.word	0xffffffff


	//   ....[30]....
        /*ddf8*/ 	.word	0xffffffff


	//   ....[31]....
        /*ddfc*/ 	.word	0xffffffff


	//   ....[32]....
        /*de00*/ 	.word	0xffffffff


	//   ....[33]....
        /*de04*/ 	.word	0xffffffff


	//   ....[34]....
        /*de08*/ 	.word	0xffffffff


	//   ....[35]....
        /*de0c*/ 	.word	0xffffffff


	//   ....[36]....
        /*de10*/ 	.word	0xffffffff


	//   ....[37]....
        /*de14*/ 	.word	0xffffffff


	//   ....[38]....
        /*de18*/ 	.word	0xffffffff


	//   ....[39]....
        /*de1c*/ 	.word	0xffffffff


	//   ....[40]....
        /*de20*/ 	.word	0xffffffff


	//   ....[41]....
        /*de24*/ 	.word	0xffffffff


	//   ....[42]....
        /*de28*/ 	.word	0xffffffff


	//   ....[43]....
        /*de2c*/ 	.word	0xffffffff


	//   ....[44]....
        /*de30*/ 	.word	0xffffffff


	//   ....[45]....
        /*de34*/ 	.word	0xffffffff


	//   ....[46]....
        /*de38*/ 	.word	0xffffffff


	//   ....[47]....
        /*de3c*/ 	.word	0xffffffff


	//   ....[48]....
        /*de40*/ 	.word	0xffffffff


	//   ....[49]....
        /*de44*/ 	.word	0xffffffff


	//   ....[50]....
        /*de48*/ 	.word	0xffffffff


	//   ....[51]....
        /*de4c*/ 	.word	0xffffffff


	//   ....[52]....
        /*de50*/ 	.word	0xffffffff


	//   ....[53]....
        /*de54*/ 	.word	0xffffffff


	//   ....[54]....
        /*de58*/ 	.word	0xffffffff


	//   ....[55]....
        /*de5c*/ 	.word	0xffffffff


	//   ....[56]....
        /*de60*/ 	.word	0xffffffff


	//   ....[57]....
        /*de64*/ 	.word	0xffffffff


	//   ....[58]....
        /*de68*/ 	.word	0xffffffff


	//   ....[59]....
        /*de6c*/ 	.word	0xffffffff


	//   ....[60]....
        /*de70*/ 	.word	0xffffffff


	//   ....[61]....
        /*de74*/ 	.word	0xffffffff


	//   ....[62]....
        /*de78*/ 	.word	0xffffffff


	//   ....[63]....
        /*de7c*/ 	.word	0xffffffff


	//   ....[64]....
        /*de80*/ 	.word	0xffffffff


	//   ....[65]....
        /*de84*/ 	.word	0xffffffff


	//   ....[66]....
        /*de88*/ 	.word	0xffffffff


	//   ....[67]....
        /*de8c*/ 	.word	0xffffffff


	//   ....[68]....
        /*de90*/ 	.word	0xffffffff


	//   ....[69]....
        /*de94*/ 	.word	0xffffffff


	//   ....[70]....
        /*de98*/ 	.word	0xffffffff


	//   ....[71]....
        /*de9c*/ 	.word	0xffffffff


	//   ....[72]....
        /*dea0*/ 	.word	0xffffffff


	//   ....[73]....
        /*dea4*/ 	.word	0xffffffff


	//   ....[74]....
        /*dea8*/ 	.word	0xffffffff


	//   ....[75]....
        /*deac*/ 	.word	0xffffffff


	//   ....[76]....
        /*deb0*/ 	.word	0xffffffff


	//   ....[77]....
        /*deb4*/ 	.word	0xffffffff


	//   ....[78]....
        /*deb8*/ 	.word	0xffffffff


	//   ....[79]....
        /*debc*/ 	.word	0xffffffff


	//   ....[80]....
        /*dec0*/ 	.word	0xffffffff


	//   ....[81]....
        /*dec4*/ 	.word	0xffffffff


	//   ....[82]....
        /*dec8*/ 	.word	0xffffffff


	//   ....[83]....
        /*decc*/ 	.word	0xffffffff


	//   ....[84]....
        /*ded0*/ 	.word	0xffffffff


	//   ....[85]....
        /*ded4*/ 	.word	0xffffffff


	//   ....[86]....
        /*ded8*/ 	.word	0xffffffff


	//   ....[87]....
        /*dedc*/ 	.word	0xffffffff


	//   ....[88]....
        /*dee0*/ 	.word	0xffffffff


	//   ....[89]....
        /*dee4*/ 	.word	0xffffffff


	//   ....[90]....
        /*dee8*/ 	.word	0xffffffff


	//   ....[91]....
        /*deec*/ 	.word	0xffffffff


	//   ....[92]....
        /*def0*/ 	.word	0xffffffff


	//   ....[93]....
        /*def4*/ 	.word	0xffffffff


	//   ....[94]....
        /*def8*/ 	.word	0xffffffff


	//   ....[95]....
        /*defc*/ 	.word	0xffffffff


	//   ....[96]....
        /*df00*/ 	.word	0xffffffff


	//   ....[97]....
        /*df04*/ 	.word	0xffffffff


	//   ....[98]....
        /*df08*/ 	.word	0xffffffff


	//   ....[99]....
        /*df0c*/ 	.word	0xffffffff


	//   ....[100]....
        /*df10*/ 	.word	0xffffffff


	//   ....[101]....
        /*df14*/ 	.word	0xffffffff


	//   ....[102]....
        /*df18*/ 	.word	0xffffffff


	//   ....[103]....
        /*df1c*/ 	.word	0xffffffff


	//   ....[104]....
        /*df20*/ 	.word	0xffffffff


	//   ....[105]....
        /*df24*/ 	.word	0xffffffff


	//   ....[106]....
        /*df28*/ 	.word	0xffffffff


	//   ....[107]....
        /*df2c*/ 	.word	0xffffffff


	//   ....[108]....
        /*df30*/ 	.word	0xffffffff


	//   ....[109]....
        /*df34*/ 	.word	0xffffffff


	//   ....[110]....
        /*df38*/ 	.word	0xffffffff


	//   ....[111]....
        /*df3c*/ 	.word	0xffffffff


	//   ....[112]....
        /*df40*/ 	.word	0xffffffff


	//   ....[113]....
        /*df44*/ 	.word	0xffffffff


	//   ....[114]....
        /*df48*/ 	.word	0xffffffff


	//   ....[115]....
        /*df4c*/ 	.word	0xffffffff


	//   ....[116]....
        /*df50*/ 	.word	0xffffffff


	//   ....[117]....
        /*df54*/ 	.word	0xffffffff


	//   ....[118]....
        /*df58*/ 	.word	0xffffffff


	//   ....[119]....
        /*df5c*/ 	.word	0xffffffff


	//   ....[120]....
        /*df60*/ 	.word	0xffffffff


	//   ....[121]....
        /*df64*/ 	.word	0xffffffff


	//   ....[122]....
        /*df68*/ 	.word	0xffffffff


	//   ....[123]....
        /*df6c*/ 	.word	0xffffffff


	//   ....[124]....
        /*df70*/ 	.word	0xffffffff


	//   ....[125]....
        /*df74*/ 	.word	0xffffffff


	//   ....[126]....
        /*df78*/ 	.word	0xffffffff


	//   ....[127]....
        /*df7c*/ 	.word	0xffffffff


	//   ....[128]....
        /*df80*/ 	.word	0xffffffff


	//   ....[129]....
        /*df84*/ 	.word	0xffffffff


	//   ....[130]....
        /*df88*/ 	.word	0xffffffff


	//   ....[131]....
        /*df8c*/ 	.word	0xffffffff


	//   ....[132]....
        /*df90*/ 	.word	0xffffffff


	//   ....[133]....
        /*df94*/ 	.word	0xffffffff


	//   ....[134]....
        /*df98*/ 	.word	0xffffffff


	//   ....[135]....
        /*df9c*/ 	.word	0xffffffff


	//   ....[136]....
        /*dfa0*/ 	.word	0xffffffff


	//   ....[137]....
        /*dfa4*/ 	.word	0xffffffff


	//   ....[138]....
        /*dfa8*/ 	.word	0xffffffff


	//   ....[139]....
        /*dfac*/ 	.word	0xffffffff


	//   ....[140]....
        /*dfb0*/ 	.word	0xffffffff


	//   ....[141]....
        /*dfb4*/ 	.word	0xffffffff


	//   ....[142]....
        /*dfb8*/ 	.word	0xffffffff


	//   ....[143]....
        /*dfbc*/ 	.word	0xffffffff


	//   ....[144]....
        /*dfc0*/ 	.word	0xffffffff


	//   ....[145]....
        /*dfc4*/ 	.word	0xffffffff


	//   ....[146]....
        /*dfc8*/ 	.word	0xffffffff


	//   ....[147]....
        /*dfcc*/ 	.word	0xffffffff


	//   ....[148]....
        /*dfd0*/ 	.word	0xffffffff


	//   ....[149]....
        /*dfd4*/ 	.word	0xffffffff


	//   ....[150]....
        /*dfd8*/ 	.word	0xffffffff


	//   ....[151]....
        /*dfdc*/ 	.word	0xffffffff


	//   ....[152]....
        /*dfe0*/ 	.word	0xffffffff


	//   ....[153]....
        /*dfe4*/ 	.word	0xffffffff


	//   ....[154]....
        /*dfe8*/ 	.word	0xffffffff


	//   ....[155]....
        /*dfec*/ 	.word	0xffffffff


	//   ....[156]....
        /*dff0*/ 	.word	0xffffffff


	//   ....[157]....
        /*dff4*/ 	.word	0xffffffff


	//   ....[158]....
        /*dff8*/ 	.word	0xffffffff


	//   ....[159]....
        /*dffc*/ 	.word	0xffffffff


	//   ....[160]....
        /*e000*/ 	.word	0xffffffff


	//   ....[161]....
        /*e004*/ 	.word	0xffffffff


	//   ....[162]....
        /*e008*/ 	.word	0xffffffff


	//   ....[163]....
        /*e00c*/ 	.word	0xffffffff


	//   ....[164]....
        /*e010*/ 	.word	0xffffffff


	//   ....[165]....
        /*e014*/ 	.word	0xffffffff


	//   ....[166]....
        /*e018*/ 	.word	0xffffffff


	//   ....[167]....
        /*e01c*/ 	.word	0xffffffff


	//   ....[168]....
        /*e020*/ 	.word	0xffffffff


	//   ....[169]....
        /*e024*/ 	.word	0xffffffff


	//   ....[170]....
        /*e028*/ 	.word	0xffffffff


	//   ....[171]....
        /*e02c*/ 	.word	0xffffffff


	//   ....[172]....
        /*e030*/ 	.word	0xffffffff


	//   ....[173]....
        /*e034*/ 	.word	0xffffffff


	//   ....[174]....
        /*e038*/ 	.word	0xffffffff


	//   ....[175]....
        /*e03c*/ 	.word	0xffffffff


	//   ....[176]....
        /*e040*/ 	.word	0xffffffff


	//   ....[177]....
        /*e044*/ 	.word	0xffffffff


	//   ....[178]....
        /*e048*/ 	.word	0xffffffff


	//   ....[179]....
        /*e04c*/ 	.word	0xffffffff


	//   ....[180]....
        /*e050*/ 	.word	0xffffffff


	//   ....[181]....
        /*e054*/ 	.word	0xffffffff


	//   ....[182]....
        /*e058*/ 	.word	0xffffffff


	//   ....[183]....
        /*e05c*/ 	.word	0xffffffff


	//   ....[184]....
        /*e060*/ 	.word	0xffffffff


	//   ....[185]....
        /*e064*/ 	.word	0xffffffff


	//   ....[186]....
        /*e068*/ 	.word	0xffffffff


	//   ....[187]....
        /*e06c*/ 	.word	0xffffffff


	//   ....[188]....
        /*e070*/ 	.word	0xffffffff


	//   ....[189]....
        /*e074*/ 	.word	0xffffffff


	//   ....[190]....
        /*e078*/ 	.word	0xffffffff


	//   ....[191]....
        /*e07c*/ 	.word	0xffffffff


	//   ....[192]....
        /*e080*/ 	.word	0xffffffff


	//   ....[193]....
        /*e084*/ 	.word	0xffffffff


	//   ....[194]....
        /*e088*/ 	.word	0xffffffff


	//   ....[195]....
        /*e08c*/ 	.word	0xffffffff


	//   ....[196]....
        /*e090*/ 	.word	0xffffffff


	//   ....[197]....
        /*e094*/ 	.word	0xffffffff


	//   ....[198]....
        /*e098*/ 	.word	0xffffffff


	//   ....[199]....
        /*e09c*/ 	.word	0xffffffff


	//   ....[200]....
        /*e0a0*/ 	.word	0xffffffff


	//   ....[201]....
        /*e0a4*/ 	.word	0xffffffff


	//   ....[202]....
        /*e0a8*/ 	.word	0xffffffff


	//   ....[203]....
        /*e0ac*/ 	.word	0xffffffff


	//   ....[204]....
        /*e0b0*/ 	.word	0xffffffff


	//   ....[205]....
        /*e0b4*/ 	.word	0xffffffff


	//   ....[206]....
        /*e0b8*/ 	.word	0xffffffff


	//   ....[207]....
        /*e0bc*/ 	.word	0xffffffff


	//   ....[208]....
        /*e0c0*/ 	.word	0xffffffff


	//   ....[209]....
        /*e0c4*/ 	.word	0xffffffff


	//   ....[210]....
        /*e0c8*/ 	.word	0xffffffff


	//   ....[211]....
        /*e0cc*/ 	.word	0xffffffff


	//   ....[212]....
        /*e0d0*/ 	.word	0xffffffff


	//   ....[213]....
        /*e0d4*/ 	.word	0xffffffff


	//   ....[214]....
        /*e0d8*/ 	.word	0xffffffff


	//   ....[215]....
        /*e0dc*/ 	.word	0xffffffff


	//   ....[216]....
        /*e0e0*/ 	.word	0xffffffff


	//   ....[217]....
        /*e0e4*/ 	.word	0xffffffff


	//   ....[218]....
        /*e0e8*/ 	.word	0xffffffff


	//   ....[219]....
        /*e0ec*/ 	.word	0xffffffff


	//   ....[220]....
        /*e0f0*/ 	.word	0xffffffff


	//   ....[221]....
        /*e0f4*/ 	.word	0xffffffff


	//   ....[222]....
        /*e0f8*/ 	.word	0xffffffff


	//   ....[223]....
        /*e0fc*/ 	.word	0xffffffff


	//   ....[224]....
        /*e100*/ 	.word	0xffffffff


	//   ....[225]....
        /*e104*/ 	.word	0xffffffff


	//   ....[226]....
        /*e108*/ 	.word	0xffffffff


	//   ....[227]....
        /*e10c*/ 	.word	0xffffffff


	//   ....[228]....
        /*e110*/ 	.word	0xffffffff


	//   ....[229]....
        /*e114*/ 	.word	0xffffffff


	//   ....[230]....
        /*e118*/ 	.word	0xffffffff


	//   ....[231]....
        /*e11c*/ 	.word	0xffffffff


	//   ....[232]....
        /*e120*/ 	.word	0xffffffff


	//   ....[233]....
        /*e124*/ 	.word	0xffffffff


	//   ....[234]....
        /*e128*/ 	.word	0xffffffff


	//   ....[235]....
        /*e12c*/ 	.word	0xffffffff


	//   ....[236]....
        /*e130*/ 	.word	0xffffffff


	//   ....[237]....
        /*e134*/ 	.word	0xffffffff


	//   ....[238]....
        /*e138*/ 	.word	0xffffffff


	//   ....[239]....
        /*e13c*/ 	.word	0xffffffff


	//   ....[240]....
        /*e140*/ 	.word	0xffffffff


	//   ....[241]....
        /*e144*/ 	.word	0xffffffff


	//   ....[242]....
        /*e148*/ 	.word	0xffffffff


	//   ....[243]....
        /*e14c*/ 	.word	0xffffffff


	//   ....[244]....
        /*e150*/ 	.word	0xffffffff


	//   ....[245]....
        /*e154*/ 	.word	0xffffffff


	//   ....[246]....
        /*e158*/ 	.word	0xffffffff


	//   ....[247]....
        /*e15c*/ 	.word	0xffffffff


	//   ....[248]....
        /*e160*/ 	.word	0xffffffff


	//   ....[249]....
        /*e164*/ 	.word	0xffffffff


	//   ....[250]....
        /*e168*/ 	.word	0xffffffff


	//   ....[251]....
        /*e16c*/ 	.word	0xffffffff


	//   ....[252]....
        /*e170*/ 	.word	0xffffffff


	//   ....[253]....
        /*e174*/ 	.word	0xffffffff


	//   ....[254]....
        /*e178*/ 	.word	0xffffffff


	//   ....[255]....
        /*e17c*/ 	.word	0xffffffff


	//   ....[0]....
        /*e180*/ 	.word	0xffffffff


	//   ....[1]....
        /*e184*/ 	.word	0xffffffff


	//   ....[2]....
        /*e188*/ 	.word	0xffffffff


	//   ....[3]....
        /*e18c*/ 	.word	0xffffffff


	//   ....[4]....
        /*e190*/ 	.word	0xffffffff


	//   ....[5]....
        /*e194*/ 	.word	0xffffffff


	//   ....[6]....
        /*e198*/ 	.word	0xffffffff


	//   ....[7]....
        /*e19c*/ 	.word	0xffffffff


	//   ....[8]....
        /*e1a0*/ 	.word	0xffffffff


	//   ....[9]....
        /*e1a4*/ 	.word	0xffffffff


	//   ....[10]....
        /*e1a8*/ 	.word	0xffffffff


	//   ....[11]....
        /*e1ac*/ 	.word	0xffffffff


	//   ....[12]....
        /*e1b0*/ 	.word	0xffffffff


	//   ....[13]....
        /*e1b4*/ 	.word	0xffffffff


	//   ....[14]....
        /*e1b8*/ 	.word	0xffffffff


	//   ....[15]....
        /*e1bc*/ 	.word	0xffffffff


	//   ....[16]....
        /*e1c0*/ 	.word	0xffffffff


	//   ....[17]....
        /*e1c4*/ 	.word	0xffffffff


	//   ....[18]....
        /*e1c8*/ 	.word	0xffffffff


	//   ....[19]....
        /*e1cc*/ 	.word	0xffffffff


	//   ....[20]....
        /*e1d0*/ 	.word	0xffffffff


	//   ....[21]....
        /*e1d4*/ 	.word	0xffffffff


	//   ....[22]....
        /*e1d8*/ 	.word	0xffffffff


	//   ....[23]....
        /*e1dc*/ 	.word	0xffffffff


	//   ....[24]....
        /*e1e0*/ 	.word	0xffffffff


	//   ....[25]....
        /*e1e4*/ 	.word	0xffffffff


	//   ....[26]....
        /*e1e8*/ 	.word	0xffffffff


	//   ....[27]....
        /*e1ec*/ 	.word	0xffffffff


	//   ....[28]....
        /*e1f0*/ 	.word	0xffffffff


	//   ....[29]....
        /*e1f4*/ 	.word	0xffffffff


	//   ....[30]....
        /*e1f8*/ 	.word	0xffffffff


	//   ....[31]....
        /*e1fc*/ 	.word	0xffffffff


	//   ....[32]....
        /*e200*/ 	.word	0xffffffff


	//   ....[33]....
        /*e204*/ 	.word	0xffffffff


	//   ....[34]....
        /*e208*/ 	.word	0xffffffff


	//   ....[35]....
        /*e20c*/ 	.word	0xffffffff


	//   ....[36]....
        /*e210*/ 	.word	0xffffffff


	//   ....[37]....
        /*e214*/ 	.word	0xffffffff


	//   ....[38]....
        /*e218*/ 	.word	0xffffffff


	//   ....[39]....
        /*e21c*/ 	.word	0xffffffff


	//   ....[40]....
        /*e220*/ 	.word	0xffffffff


	//   ....[41]....
        /*e224*/ 	.word	0xffffffff


	//   ....[42]....
        /*e228*/ 	.word	0xffffffff


	//   ....[43]....
        /*e22c*/ 	.word	0xffffffff


	//   ....[44]....
        /*e230*/ 	.word	0xffffffff


	//   ....[45]....
        /*e234*/ 	.word	0xffffffff


	//   ....[46]....
        /*e238*/ 	.word	0xffffffff


	//   ....[47]....
        /*e23c*/ 	.word	0xffffffff


	//   ....[48]....
        /*e240*/ 	.word	0xffffffff


	//   ....[49]....
        /*e244*/ 	.word	0xffffffff


	//   ....[50]....
        /*e248*/ 	.word	0xffffffff


	//   ....[51]....
        /*e24c*/ 	.word	0xffffffff


	//   ....[52]....
        /*e250*/ 	.word	0xffffffff


	//   ....[53]....
        /*e254*/ 	.word	0xffffffff


	//   ....[54]....
        /*e258*/ 	.word	0xffffffff


	//   ....[55]....
        /*e25c*/ 	.word	0xffffffff


	//   ....[56]....
        /*e260*/ 	.word	0xffffffff


	//   ....[57]....
        /*e264*/ 	.word	0xffffffff


	//   ....[58]....
        /*e268*/ 	.word	0xffffffff


	//   ....[59]....
        /*e26c*/ 	.word	0xffffffff


	//   ....[60]....
        /*e270*/ 	.word	0xffffffff


	//   ....[61]....
        /*e274*/ 	.word	0xffffffff


	//   ....[62]....
        /*e278*/ 	.word	0xffffffff


	//   ....[63]....
        /*e27c*/ 	.word	0xffffffff


	//   ....[64]....
        /*e280*/ 	.word	0xffffffff


	//   ....[65]....
        /*e284*/ 	.word	0xffffffff


	//   ....[66]....
        /*e288*/ 	.word	0xffffffff


	//   ....[67]....
        /*e28c*/ 	.word	0xffffffff


	//   ....[68]....
        /*e290*/ 	.word	0xffffffff


	//   ....[69]....
        /*e294*/ 	.word	0xffffffff


	//   ....[70]....
        /*e298*/ 	.word	0xffffffff


	//   ....[71]....
        /*e29c*/ 	.word	0xffffffff


	//   ....[72]....
        /*e2a0*/ 	.word	0xffffffff


	//   ....[73]....
        /*e2a4*/ 	.word	0xffffffff


	//   ....[74]....
        /*e2a8*/ 	.word	0xffffffff


	//   ....[75]....
        /*e2ac*/ 	.word	0xffffffff


	//   ....[76]....
        /*e2b0*/ 	.word	0xffffffff


	//   ....[77]....
        /*e2b4*/ 	.word	0xffffffff


	//   ....[78]....
        /*e2b8*/ 	.word	0xffffffff


	//   ....[79]....
        /*e2bc*/ 	.word	0xffffffff


	//   ....[80]....
        /*e2c0*/ 	.word	0xffffffff


	//   ....[81]....
        /*e2c4*/ 	.word	0xffffffff


	//   ....[82]....
        /*e2c8*/ 	.word	0xffffffff


	//   ....[83]....
        /*e2cc*/ 	.word	0xffffffff


	//   ....[84]....
        /*e2d0*/ 	.word	0xffffffff


	//   ....[85]....
        /*e2d4*/ 	.word	0xffffffff


	//   ....[86]....
        /*e2d8*/ 	.word	0xffffffff


	//   ....[87]....
        /*e2dc*/ 	.word	0xffffffff


	//   ....[88]....
        /*e2e0*/ 	.word	0xffffffff


	//   ....[89]....
        /*e2e4*/ 	.word	0xffffffff


	//   ....[90]....
        /*e2e8*/ 	.word	0xffffffff


	//   ....[91]....
        /*e2ec*/ 	.word	0xffffffff


	//   ....[92]....
        /*e2f0*/ 	.word	0xffffffff


	//   ....[93]....
        /*e2f4*/ 	.word	0xffffffff


	//   ....[94]....
        /*e2f8*/ 	.word	0xffffffff


	//   ....[95]....
        /*e2fc*/ 	.word	0xffffffff


	//   ....[96]....
        /*e300*/ 	.word	0xffffffff


	//   ....[97]....
        /*e304*/ 	.word	0xffffffff


	//   ....[98]....
        /*e308*/ 	.word	0xffffffff


	//   ....[99]....
        /*e30c*/ 	.word	0xffffffff


	//   ....[100]....
        /*e310*/ 	.word	0xffffffff


	//   ....[101]....
        /*e314*/ 	.word	0xffffffff


	//   ....[102]....
        /*e318*/ 	.word	0xffffffff


	//   ....[103]....
        /*e31c*/ 	.word	0xffffffff


	//   ....[104]....
        /*e320*/ 	.word	0xffffffff


	//   ....[105]....
        /*e324*/ 	.word	0xffffffff


	//   ....[106]....
        /*e328*/ 	.word	0xffffffff


	//   ....[107]....
        /*e32c*/ 	.word	0xffffffff


	//   ....[108]....
        /*e330*/ 	.word	0xffffffff


	//   ....[109]....
        /*e334*/ 	.word	0xffffffff


	//   ....[110]....
        /*e338*/ 	.word	0xffffffff


	//   ....[111]....
        /*e33c*/ 	.word	0xffffffff


	//   ....[112]....
        /*e340*/ 	.word	0xffffffff


	//   ....[113]....
        /*e344*/ 	.word	0xffffffff


	//   ....[114]....
        /*e348*/ 	.word	0xffffffff


	//   ....[115]....
        /*e34c*/ 	.word	0xffffffff


	//   ....[116]....
        /*e350*/ 	.word	0xffffffff


	//   ....[117]....
        /*e354*/ 	.word	0xffffffff


	//   ....[118]....
        /*e358*/ 	.word	0xffffffff


	//   ....[119]....
        /*e35c*/ 	.word	0xffffffff


	//   ....[120]....
        /*e360*/ 	.word	0xffffffff


	//   ....[121]....
        /*e364*/ 	.word	0xffffffff


	//   ....[122]....
        /*e368*/ 	.word	0xffffffff


	//   ....[123]....
        /*e36c*/ 	.word	0xffffffff


	//   ....[124]....
        /*e370*/ 	.word	0xffffffff


	//   ....[125]....
        /*e374*/ 	.word	0xffffffff


	//   ....[126]....
        /*e378*/ 	.word	0xffffffff


	//   ....[127]....
        /*e37c*/ 	.word	0xffffffff


	//   ....[128]....
        /*e380*/ 	.word	0xffffffff


	//   ....[129]....
        /*e384*/ 	.word	0xffffffff


	//   ....[130]....
        /*e388*/ 	.word	0xffffffff


	//   ....[131]....
        /*e38c*/ 	.word	0xffffffff


	//   ....[132]....
        /*e390*/ 	.word	0xffffffff


	//   ....[133]....
        /*e394*/ 	.word	0xffffffff


	//   ....[134]....
        /*e398*/ 	.word	0xffffffff


	//   ....[135]....
        /*e39c*/ 	.word	0xffffffff


	//   ....[136]....
        /*e3a0*/ 	.word	0xffffffff


	//   ....[137]....
        /*e3a4*/ 	.word	0xffffffff


	//   ....[138]....
        /*e3a8*/ 	.word	0xffffffff


	//   ....[139]....
        /*e3ac*/ 	.word	0xffffffff


	//   ....[140]....
        /*e3b0*/ 	.word	0xffffffff


	//   ....[141]....
        /*e3b4*/ 	.word	0xffffffff


	//   ....[142]....
        /*e3b8*/ 	.word	0xffffffff


	//   ....[143]....
        /*e3bc*/ 	.word	0xffffffff


	//   ....[144]....
        /*e3c0*/ 	.word	0xffffffff


	//   ....[145]....
        /*e3c4*/ 	.word	0xffffffff


	//   ....[146]....
        /*e3c8*/ 	.word	0xffffffff


	//   ....[147]....
        /*e3cc*/ 	.word	0xffffffff


	//   ....[148]....
        /*e3d0*/ 	.word	0xffffffff


	//   ....[149]....
        /*e3d4*/ 	.word	0xffffffff


	//   ....[150]....
        /*e3d8*/ 	.word	0xffffffff


	//   ....[151]....
        /*e3dc*/ 	.word	0xffffffff


	//   ....[152]....
        /*e3e0*/ 	.word	0xffffffff


	//   ....[153]....
        /*e3e4*/ 	.word	0xffffffff


	//   ....[154]....
        /*e3e8*/ 	.word	0xffffffff


	//   ....[155]....
        /*e3ec*/ 	.word	0xffffffff


	//   ....[156]....
        /*e3f0*/ 	.word	0xffffffff


	//   ....[157]....
        /*e3f4*/ 	.word	0xffffffff


	//   ....[158]....
        /*e3f8*/ 	.word	0xffffffff


	//   ....[159]....
        /*e3fc*/ 	.word	0xffffffff


	//   ....[160]....
        /*e400*/ 	.word	0xffffffff


	//   ....[161]....
        /*e404*/ 	.word	0xffffffff


	//   ....[162]....
        /*e408*/ 	.word	0xffffffff


	//   ....[163]....
        /*e40c*/ 	.word	0xffffffff


	//   ....[164]....
        /*e410*/ 	.word	0xffffffff


	//   ....[165]....
        /*e414*/ 	.word	0xffffffff


	//   ....[166]....
        /*e418*/ 	.word	0xffffffff


	//   ....[167]....
        /*e41c*/ 	.word	0xffffffff


	//   ....[168]....
        /*e420*/ 	.word	0xffffffff


	//   ....[169]....
        /*e424*/ 	.word	0xffffffff


	//   ....[170]....
        /*e428*/ 	.word	0xffffffff


	//   ....[171]....
        /*e42c*/ 	.word	0xffffffff


	//   ....[172]....
        /*e430*/ 	.word	0xffffffff


	//   ....[173]....
        /*e434*/ 	.word	0xffffffff


	//   ....[174]....
        /*e438*/ 	.word	0xffffffff


	//   ....[175]....
        /*e43c*/ 	.word	0xffffffff


	//   ....[176]....
        /*e440*/ 	.word	0xffffffff


	//   ....[177]....
        /*e444*/ 	.word	0xffffffff


	//   ....[178]....
        /*e448*/ 	.word	0xffffffff


	//   ....[179]....
        /*e44c*/ 	.word	0xffffffff


	//   ....[180]....
        /*e450*/ 	.word	0xffffffff


	//   ....[181]....
        /*e454*/ 	.word	0xffffffff


	//   ....[182]....
        /*e458*/ 	.word	0xffffffff


	//   ....[183]....
        /*e45c*/ 	.word	0xffffffff


	//   ....[184]....
        /*e460*/ 	.word	0xffffffff


	//   ....[185]....
        /*e464*/ 	.word	0xffffffff


	//   ....[186]....
        /*e468*/ 	.word	0xffffffff


	//   ....[187]....
        /*e46c*/ 	.word	0xffffffff


	//   ....[188]....
        /*e470*/ 	.word	0xffffffff


	//   ....[189]....
        /*e474*/ 	.word	0xffffffff


	//   ....[190]....
        /*e478*/ 	.word	0xffffffff


	//   ....[191]....
        /*e47c*/ 	.word	0xffffffff


	//   ....[192]....
        /*e480*/ 	.word	0xffffffff


	//   ....[193]....
        /*e484*/ 	.word	0xffffffff


	//   ....[194]....
        /*e488*/ 	.word	0xffffffff


	//   ....[195]....
        /*e48c*/ 	.word	0xffffffff


	//   ....[196]....
        /*e490*/ 	.word	0xffffffff


	//   ....[197]....
        /*e494*/ 	.word	0xffffffff


	//   ....[198]....
        /*e498*/ 	.word	0xffffffff


	//   ....[199]....
        /*e49c*/ 	.word	0xffffffff


	//   ....[200]....
        /*e4a0*/ 	.word	0xffffffff


	//   ....[201]....
        /*e4a4*/ 	.word	0xffffffff


	//   ....[202]....
        /*e4a8*/ 	.word	0xffffffff


	//   ....[203]....
        /*e4ac*/ 	.word	0xffffffff


	//   ....[204]....
        /*e4b0*/ 	.word	0xffffffff


	//   ....[205]....
        /*e4b4*/ 	.word	0xffffffff


	//   ....[206]....
        /*e4b8*/ 	.word	0xffffffff


	//   ....[207]....
        /*e4bc*/ 	.word	0xffffffff


	//   ....[208]....
        /*e4c0*/ 	.word	0xffffffff


	//   ....[209]....
        /*e4c4*/ 	.word	0xffffffff


	//   ....[210]....
        /*e4c8*/ 	.word	0xffffffff


	//   ....[211]....
        /*e4cc*/ 	.word	0xffffffff


	//   ....[212]....
        /*e4d0*/ 	.word	0xffffffff


	//   ....[213]....
        /*e4d4*/ 	.word	0xffffffff


	//   ....[214]....
        /*e4d8*/ 	.word	0xffffffff


	//   ....[215]....
        /*e4dc*/ 	.word	0xffffffff


	//   ....[216]....
        /*e4e0*/ 	.word	0xffffffff


	//   ....[217]....
        /*e4e4*/ 	.word	0xffffffff


	//   ....[218]....
        /*e4e8*/ 	.word	0xffffffff


	//   ....[219]....
        /*e4ec*/ 	.word	0xffffffff


	//   ....[220]....
        /*e4f0*/ 	.word	0xffffffff


	//   ....[221]....
        /*e4f4*/ 	.word	0xffffffff


	//   ....[222]....
        /*e4f8*/ 	.word	0xffffffff


	//   ....[223]....
        /*e4fc*/ 	.word	0xffffffff


	//   ....[224]....
        /*e500*/ 	.word	0xffffffff


	//   ....[225]....
        /*e504*/ 	.word	0xffffffff


	//   ....[226]....
        /*e508*/ 	.word	0xffffffff


	//   ....[227]....
        /*e50c*/ 	.word	0xffffffff


	//   ....[228]....
        /*e510*/ 	.word	0xffffffff


	//   ....[229]....
        /*e514*/ 	.word	0xffffffff


	//   ....[230]....
        /*e518*/ 	.word	0xffffffff


	//   ....[231]....
        /*e51c*/ 	.word	0xffffffff


	//   ....[232]....
        /*e520*/ 	.word	0xffffffff


	//   ....[233]....
        /*e524*/ 	.word	0xffffffff


	//   ....[234]....
        /*e528*/ 	.word	0xffffffff


	//   ....[235]....
        /*e52c*/ 	.word	0xffffffff


	//   ....[236]....
        /*e530*/ 	.word	0xffffffff


	//   ....[237]....
        /*e534*/ 	.word	0xffffffff


	//   ....[238]....
        /*e538*/ 	.word	0xffffffff


	//   ....[239]....
        /*e53c*/ 	.word	0xffffffff


	//   ....[240]....
        /*e540*/ 	.word	0xffffffff


	//   ....[241]....
        /*e544*/ 	.word	0xffffffff


	//   ....[242]....
        /*e548*/ 	.word	0xffffffff


	//   ....[243]....
        /*e54c*/ 	.word	0xffffffff


	//   ....[244]....
        /*e550*/ 	.word	0xffffffff


	//   ....[245]....
        /*e554*/ 	.word	0xffffffff


	//   ....[246]....
        /*e558*/ 	.word	0xffffffff


	//   ....[247]....
        /*e55c*/ 	.word	0xffffffff


	//   ....[248]....
        /*e560*/ 	.word	0xffffffff


	//   ....[249]....
        /*e564*/ 	.word	0xffffffff


	//   ....[250]....
        /*e568*/ 	.word	0xffffffff


	//   ....[251]....
        /*e56c*/ 	.word	0xffffffff


	//   ....[252]....
        /*e570*/ 	.word	0xffffffff


	//   ....[253]....
        /*e574*/ 	.word	0xffffffff


	//   ....[254]....
        /*e578*/ 	.word	0xffffffff


	//   ....[255]....
        /*e57c*/ 	.word	0xffffffff


	//   ....[0]....
        /*e580*/ 	.word	0xffffffff


	//   ....[1]....
        /*e584*/ 	.word	0xffffffff


	//   ....[2]....
        /*e588*/ 	.word	0xffffffff


	//   ....[3]....
        /*e58c*/ 	.word	0xffffffff


	//   ....[4]....
        /*e590*/ 	.word	0xffffffff


	//   ....[5]....
        /*e594*/ 	.word	0xffffffff


	//   ....[6]....
        /*e598*/ 	.word	0xffffffff


	//   ....[7]....
        /*e59c*/ 	.word	0xffffffff


	//   ....[8]....
        /*e5a0*/ 	.word	0xffffffff


	//   ....[9]....
        /*e5a4*/ 	.word	0xffffffff


	//   ....[10]....
        /*e5a8*/ 	.word	0xffffffff


	//   ....[11]....
        /*e5ac*/ 	.word	0xffffffff


	//   ....[12]....
        /*e5b0*/ 	.word	0xffffffff


	//   ....[13]....
        /*e5b4*/ 	.word	0xffffffff


	//   ....[14]....
        /*e5b8*/ 	.word	0xffffffff


	//   ....[15]....
        /*e5bc*/ 	.word	0xffffffff


	//   ....[16]....
        /*e5c0*/ 	.word	0xffffffff


	//   ....[17]....
        /*e5c4*/ 	.word	0xffffffff


	//   ....[18]....
        /*e5c8*/ 	.word	0xffffffff


	//   ....[19]....
        /*e5cc*/ 	.word	0xffffffff


	//   ....[20]....
        /*e5d0*/ 	.word	0xffffffff


	//   ....[21]....
        /*e5d4*/ 	.word	0xffffffff


	//   ....[22]....
        /*e5d8*/ 	.word	0xffffffff


	//   ....[23]....
        /*e5dc*/ 	.word	0xffffffff


	//   ....[24]....
        /*e5e0*/ 	.word	0xffffffff


	//   ....[25]....
        /*e5e4*/ 	.word	0xffffffff


	//   ....[26]....
        /*e5e8*/ 	.word	0xffffffff


	//   ....[27]....
        /*e5ec*/ 	.word	0xffffffff


	//   ....[28]....
        /*e5f0*/ 	.word	0xffffffff


	//   ....[29]....
        /*e5f4*/ 	.word	0xffffffff


	//   ....[30]....
        /*e5f8*/ 	.word	0xffffffff


	//   ....[31]....
        /*e5fc*/ 	.word	0xffffffff


	//   ....[32]....
        /*e600*/ 	.word	0xffffffff


	//   ....[33]....
        /*e604*/ 	.word	0xffffffff


	//   ....[34]....
        /*e608*/ 	.word	0xffffffff


	//   ....[35]....
        /*e60c*/ 	.word	0xffffffff


	//   ....[36]....
        /*e610*/ 	.word	0xffffffff


	//   ....[37]....
        /*e614*/ 	.word	0xffffffff


	//   ....[38]....
        /*e618*/ 	.word	0xffffffff


	//   ....[39]....
        /*e61c*/ 	.word	0xffffffff


	//   ....[40]....
        /*e620*/ 	.word	0xffffffff


	//   ....[41]....
        /*e624*/ 	.word	0xffffffff


	//   ....[42]....
        /*e628*/ 	.word	0xffffffff


	//   ....[43]....
        /*e62c*/ 	.word	0xffffffff


	//   ....[44]....
        /*e630*/ 	.word	0xffffffff


	//   ....[45]....
        /*e634*/ 	.word	0xffffffff


	//   ....[46]....
        /*e638*/ 	.word	0xffffffff


	//   ....[47]....
        /*e63c*/ 	.word	0xffffffff


	//   ....[48]....
        /*e640*/ 	.word	0xffffffff


	//   ....[49]....
        /*e644*/ 	.word	0xffffffff


	//   ....[50]....
        /*e648*/ 	.word	0xffffffff


	//   ....[51]....
        /*e64c*/ 	.word	0xffffffff


	//   ....[52]....
        /*e650*/ 	.word	0xffffffff


	//   ....[53]....
        /*e654*/ 	.word	0xffffffff


	//   ....[54]....
        /*e658*/ 	.word	0xffffffff


	//   ....[55]....
        /*e65c*/ 	.word	0xffffffff


	//   ....[56]....
        /*e660*/ 	.word	0xffffffff


	//   ....[57]....
        /*e664*/ 	.word	0xffffffff


	//   ....[58]....
        /*e668*/ 	.word	0xffffffff


	//   ....[59]....
        /*e66c*/ 	.word	0xffffffff


	//   ....[60]....
        /*e670*/ 	.word	0xffffffff


	//   ....[61]....
        /*e674*/ 	.word	0xffffffff


	//   ....[62]....
        /*e678*/ 	.word	0xffffffff


	//   ....[63]....
        /*e67c*/ 	.word	0xffffffff


	//   ....[64]....
        /*e680*/ 	.word	0xffffffff


	//   ....[65]....
        /*e684*/ 	.word	0xffffffff


	//   ....[66]....
        /*e688*/ 	.word	0xffffffff


	//   ....[67]....
        /*e68c*/ 	.word	0xffffffff


	//   ....[68]....
        /*e690*/ 	.word	0xffffffff


	//   ....[69]....
        /*e694*/ 	.word	0xffffffff


	//   ....[70]....
        /*e698*/ 	.word	0xffffffff


	//   ....[71]....
        /*e69c*/ 	.word	0xffffffff


	//   ....[72]....
        /*e6a0*/ 	.word	0xffffffff


	//   ....[73]....
        /*e6a4*/ 	.word	0xffffffff


	//   ....[74]....
        /*e6a8*/ 	.word	0xffffffff


	//   ....[75]....
        /*e6ac*/ 	.word	0xffffffff


	//   ....[76]....
        /*e6b0*/ 	.word	0xffffffff


	//   ....[77]....
        /*e6b4*/ 	.word	0xffffffff


	//   ....[78]....
        /*e6b8*/ 	.word	0xffffffff


	//   ....[79]....
        /*e6bc*/ 	.word	0xffffffff


	//   ....[80]....
        /*e6c0*/ 	.word	0xffffffff


	//   ....[81]....
        /*e6c4*/ 	.word	0xffffffff


	//   ....[82]....
        /*e6c8*/ 	.word	0xffffffff


	//   ....[83]....
        /*e6cc*/ 	.word	0xffffffff


	//   ....[84]....
        /*e6d0*/ 	.word	0xffffffff


	//   ....[85]....
        /*e6d4*/ 	.word	0xffffffff


	//   ....[86]....
        /*e6d8*/ 	.word	0xffffffff


	//   ....[87]....
        /*e6dc*/ 	.word	0xffffffff


	//   ....[88]....
        /*e6e0*/ 	.word	0xffffffff


	//   ....[89]....
        /*e6e4*/ 	.word	0xffffffff


	//   ....[90]....
        /*e6e8*/ 	.word	0xffffffff


	//   ....[91]....
        /*e6ec*/ 	.word	0xffffffff


	//   ....[92]....
        /*e6f0*/ 	.word	0xffffffff


	//   ....[93]....
        /*e6f4*/ 	.word	0xffffffff


	//   ....[94]....
        /*e6f8*/ 	.word	0xffffffff


	//   ....[95]....
        /*e6fc*/ 	.word	0xffffffff


	//   ....[96]....
        /*e700*/ 	.word	0xffffffff


	//   ....[97]....
        /*e704*/ 	.word	0xffffffff


	//   ....[98]....
        /*e708*/ 	.word	0xffffffff


	//   ....[99]....
        /*e70c*/ 	.word	0xffffffff


	//   ....[100]....
        /*e710*/ 	.word	0xffffffff


	//   ....[101]....
        /*e714*/ 	.word	0xffffffff


	//   ....[102]....
        /*e718*/ 	.word	0xffffffff


	//   ....[103]....
        /*e71c*/ 	.word	0xffffffff


	//   ....[104]....
        /*e720*/ 	.word	0xffffffff


	//   ....[105]....
        /*e724*/ 	.word	0xffffffff


	//   ....[106]....
        /*e728*/ 	.word	0xffffffff


	//   ....[107]....
        /*e72c*/ 	.word	0xffffffff


	//   ....[108]....
        /*e730*/ 	.word	0xffffffff


	//   ....[109]....
        /*e734*/ 	.word	0xffffffff


	//   ....[110]....
        /*e738*/ 	.word	0xffffffff


	//   ....[111]....
        /*e73c*/ 	.word	0xffffffff


	//   ....[112]....
        /*e740*/ 	.word	0xffffffff


	//   ....[113]....
        /*e744*/ 	.word	0xffffffff


	//   ....[114]....
        /*e748*/ 	.word	0xffffffff


	//   ....[115]....
        /*e74c*/ 	.word	0xffffffff


	//   ....[116]....
        /*e750*/ 	.word	0xffffffff


	//   ....[117]....
        /*e754*/ 	.word	0xffffffff


	//   ....[118]....
        /*e758*/ 	.word	0xffffffff


	//   ....[119]....
        /*e75c*/ 	.word	0xffffffff


	//   ....[120]....
        /*e760*/ 	.word	0xffffffff


	//   ....[121]....
        /*e764*/ 	.word	0xffffffff


	//   ....[122]....
        /*e768*/ 	.word	0xffffffff


	//   ....[123]....
        /*e76c*/ 	.word	0xffffffff


	//   ....[124]....
        /*e770*/ 	.word	0xffffffff


	//   ....[125]....
        /*e774*/ 	.word	0xffffffff


	//   ....[126]....
        /*e778*/ 	.word	0xffffffff


	//   ....[127]....
        /*e77c*/ 	.word	0xffffffff


	//   ....[128]....
        /*e780*/ 	.word	0xffffffff


	//   ....[129]....
        /*e784*/ 	.word	0xffffffff


	//   ....[130]....
        /*e788*/ 	.word	0xffffffff


	//   ....[131]....
        /*e78c*/ 	.word	0xffffffff


	//   ....[132]....
        /*e790*/ 	.word	0xffffffff


	//   ....[133]....
        /*e794*/ 	.word	0xffffffff


	//   ....[134]....
        /*e798*/ 	.word	0xffffffff


	//   ....[135]....
        /*e79c*/ 	.word	0xffffffff


	//   ....[136]....
        /*e7a0*/ 	.word	0xffffffff


	//   ....[137]....
        /*e7a4*/ 	.word	0xffffffff


	//   ....[138]....
        /*e7a8*/ 	.word	0xffffffff


	//   ....[139]....
        /*e7ac*/ 	.word	0xffffffff


	//   ....[140]....
        /*e7b0*/ 	.word	0xffffffff


	//   ....[141]....
        /*e7b4*/ 	.word	0xffffffff


	//   ....[142]....
        /*e7b8*/ 	.word	0xffffffff


	//   ....[143]....
        /*e7bc*/ 	.word	0xffffffff


	//   ....[144]....
        /*e7c0*/ 	.word	0xffffffff


	//   ....[145]....
        /*e7c4*/ 	.word	0xffffffff


	//   ....[146]....
        /*e7c8*/ 	.word	0xffffffff


	//   ....[147]....
        /*e7cc*/ 	.word	0xffffffff


	//   ....[148]....
        /*e7d0*/ 	.word	0xffffffff


	//   ....[149]....
        /*e7d4*/ 	.word	0xffffffff


	//   ....[150]....
        /*e7d8*/ 	.word	0xffffffff


	//   ....[151]....
        /*e7dc*/ 	.word	0xffffffff


	//   ....[152]....
        /*e7e0*/ 	.word	0xffffffff


	//   ....[153]....
        /*e7e4*/ 	.word	0xffffffff


	//   ....[154]....
        /*e7e8*/ 	.word	0xffffffff


	//   ....[155]....
        /*e7ec*/ 	.word	0xffffffff


	//   ....[156]....
        /*e7f0*/ 	.word	0xffffffff


	//   ....[157]....
        /*e7f4*/ 	.word	0xffffffff


	//   ....[158]....
        /*e7f8*/ 	.word	0xffffffff


	//   ....[159]....
        /*e7fc*/ 	.word	0xffffffff


	//   ....[160]....
        /*e800*/ 	.word	0xffffffff


	//   ....[161]....
        /*e804*/ 	.word	0xffffffff


	//   ....[162]....
        /*e808*/ 	.word	0xffffffff


	//   ....[163]....
        /*e80c*/ 	.word	0xffffffff


	//   ....[164]....
        /*e810*/ 	.word	0xffffffff


	//   ....[165]....
        /*e814*/ 	.word	0xffffffff


	//   ....[166]....
        /*e818*/ 	.word	0xffffffff


	//   ....[167]....
        /*e81c*/ 	.word	0xffffffff


	//   ....[168]....
        /*e820*/ 	.word	0xffffffff


	//   ....[169]....
        /*e824*/ 	.word	0xffffffff


	//   ....[170]....
        /*e828*/ 	.word	0xffffffff


	//   ....[171]....
        /*e82c*/ 	.word	0xffffffff


	//   ....[172]....
        /*e830*/ 	.word	0xffffffff


	//   ....[173]....
        /*e834*/ 	.word	0xffffffff


	//   ....[174]....
        /*e838*/ 	.word	0xffffffff


	//   ....[175]....
        /*e83c*/ 	.word	0xffffffff


	//   ....[176]....
        /*e840*/ 	.word	0xffffffff


	//   ....[177]....
        /*e844*/ 	.word	0xffffffff


	//   ....[178]....
        /*e848*/ 	.word	0xffffffff


	//   ....[179]....
        /*e84c*/ 	.word	0xffffffff


	//   ....[180]....
        /*e850*/ 	.word	0xffffffff


	//   ....[181]....
        /*e854*/ 	.word	0xffffffff


	//   ....[182]....
        /*e858*/ 	.word	0xffffffff


	//   ....[183]....
        /*e85c*/ 	.word	0xffffffff


	//   ....[184]....
        /*e860*/ 	.word	0xffffffff


	//   ....[185]....
        /*e864*/ 	.word	0xffffffff


	//   ....[186]....
        /*e868*/ 	.word	0xffffffff


	//   ....[187]....
        /*e86c*/ 	.word	0xffffffff


	//   ....[188]....
        /*e870*/ 	.word	0xffffffff


	//   ....[189]....
        /*e874*/ 	.word	0xffffffff


	//   ....[190]....
        /*e878*/ 	.word	0xffffffff


	//   ....[191]....
        /*e87c*/ 	.word	0xffffffff


	//   ....[192]....
        /*e880*/ 	.word	0xffffffff


	//   ....[193]....
        /*e884*/ 	.word	0xffffffff


	//   ....[194]....
        /*e888*/ 	.word	0xffffffff


	//   ....[195]....
        /*e88c*/ 	.word	0xffffffff


	//   ....[196]....
        /*e890*/ 	.word	0xffffffff


	//   ....[197]....
        /*e894*/ 	.word	0xffffffff


	//   ....[198]....
        /*e898*/ 	.word	0xffffffff


	//   ....[199]....
        /*e89c*/ 	.word	0xffffffff


	//   ....[200]....
        /*e8a0*/ 	.word	0xffffffff


	//   ....[201]....
        /*e8a4*/ 	.word	0xffffffff


	//   ....[202]....
        /*e8a8*/ 	.word	0xffffffff


	//   ....[203]....
        /*e8ac*/ 	.word	0xffffffff


	//   ....[204]....
        /*e8b0*/ 	.word	0xffffffff


	//   ....[205]....
        /*e8b4*/ 	.word	0xffffffff


	//   ....[206]....
        /*e8b8*/ 	.word	0xffffffff


	//   ....[207]....
        /*e8bc*/ 	.word	0xffffffff


	//   ....[208]....
        /*e8c0*/ 	.word	0xffffffff


	//   ....[209]....
        /*e8c4*/ 	.word	0xffffffff


	//   ....[210]....
        /*e8c8*/ 	.word	0xffffffff


	//   ....[211]....
        /*e8cc*/ 	.word	0xffffffff


	//   ....[212]....
        /*e8d0*/ 	.word	0xffffffff


	//   ....[213]....
        /*e8d4*/ 	.word	0xffffffff


	//   ....[214]....
        /*e8d8*/ 	.word	0xffffffff


	//   ....[215]....
        /*e8dc*/ 	.word	0xffffffff


	//   ....[216]....
        /*e8e0*/ 	.word	0xffffffff


	//   ....[217]....
        /*e8e4*/ 	.word	0xffffffff


	//   ....[218]....
        /*e8e8*/ 	.word	0xffffffff


	//   ....[219]....
        /*e8ec*/ 	.word	0xffffffff


	//   ....[220]....
        /*e8f0*/ 	.word	0xffffffff


	//   ....[221]....
        /*e8f4*/ 	.word	0xffffffff


	//   ....[222]....
        /*e8f8*/ 	.word	0xffffffff


	//   ....[223]....
        /*e8fc*/ 	.word	0xffffffff


	//   ....[224]....
        /*e900*/ 	.word	0xffffffff


	//   ....[225]....
        /*e904*/ 	.word	0xffffffff


	//   ....[226]....
        /*e908*/ 	.word	0xffffffff


	//   ....[227]....
        /*e90c*/ 	.word	0xffffffff


	//   ....[228]....
        /*e910*/ 	.word	0xffffffff


	//   ....[229]....
        /*e914*/ 	.word	0xffffffff


	//   ....[230]....
        /*e918*/ 	.word	0xffffffff


	//   ....[231]....
        /*e91c*/ 	.word	0xffffffff


	//   ....[232]....
        /*e920*/ 	.word	0xffffffff


	//   ....[233]....
        /*e924*/ 	.word	0xffffffff


	//   ....[234]....
        /*e928*/ 	.word	0xffffffff


	//   ....[235]....
        /*e92c*/ 	.word	0xffffffff


	//   ....[236]....
        /*e930*/ 	.word	0xffffffff


	//   ....[237]....
        /*e934*/ 	.word	0xffffffff


	//   ....[238]....
        /*e938*/ 	.word	0xffffffff


	//   ....[239]....
        /*e93c*/ 	.word	0xffffffff


	//   ....[240]....
        /*e940*/ 	.word	0xffffffff


	//   ....[241]....
        /*e944*/ 	.word	0xffffffff


	//   ....[242]....
        /*e948*/ 	.word	0xffffffff


	//   ....[243]....
        /*e94c*/ 	.word	0xffffffff


	//   ....[244]....
        /*e950*/ 	.word	0xffffffff


	//   ....[245]....
        /*e954*/ 	.word	0xffffffff


	//   ....[246]....
        /*e958*/ 	.word	0xffffffff


	//   ....[247]....
        /*e95c*/ 	.word	0xffffffff


	//   ....[248]....
        /*e960*/ 	.word	0xffffffff


	//   ....[249]....
        /*e964*/ 	.word	0xffffffff


	//   ....[250]....
        /*e968*/ 	.word	0xffffffff


	//   ....[251]....
        /*e96c*/ 	.word	0xffffffff


	//   ....[252]....
        /*e970*/ 	.word	0xffffffff


	//   ....[253]....
        /*e974*/ 	.word	0xffffffff


	//   ....[254]....
        /*e978*/ 	.word	0xffffffff


	//   ....[255]....
        /*e97c*/ 	.word	0xffffffff


	//   ....[0]....
        /*e980*/ 	.word	0xffffffff


	//   ....[1]....
        /*e984*/ 	.word	0xffffffff


	//   ....[2]....
        /*e988*/ 	.word	0xffffffff


	//   ....[3]....
        /*e98c*/ 	.word	0xffffffff


	//   ....[4]....
        /*e990*/ 	.word	0xffffffff


	//   ....[5]....
        /*e994*/ 	.word	0xffffffff


	//   ....[6]....
        /*e998*/ 	.word	0xffffffff


	//   ....[7]....
        /*e99c*/ 	.word	0xffffffff


	//   ....[8]....
        /*e9a0*/ 	.word	0xffffffff


	//   ....[9]....
        /*e9a4*/ 	.word	0xffffffff


	//   ....[10]....
        /*e9a8*/ 	.word	0xffffffff


	//   ....[11]....
        /*e9ac*/ 	.word	0xffffffff


	//   ....[12]....
        /*e9b0*/ 	.word	0xffffffff


	//   ....[13]....
        /*e9b4*/ 	.word	0xffffffff


	//   ....[14]....
        /*e9b8*/ 	.word	0xffffffff


	//   ....[15]....
        /*e9bc*/ 	.word	0xffffffff


	//   ....[16]....
        /*e9c0*/ 	.word	0xffffffff


	//   ....[17]....
        /*e9c4*/ 	.word	0xffffffff


	//   ....[18]....
        /*e9c8*/ 	.word	0xffffffff


	//   ....[19]....
        /*e9cc*/ 	.word	0xffffffff


	//   ....[20]....
        /*e9d0*/ 	.word	0xffffffff


	//   ....[21]....
        /*e9d4*/ 	.word	0xffffffff


	//   ....[22]....
        /*e9d8*/ 	.word	0xffffffff


	//   ....[23]....
        /*e9dc*/ 	.word	0xffffffff


	//   ....[24]....
        /*e9e0*/ 	.word	0xffffffff


	//   ....[25]....
        /*e9e4*/ 	.word	0xffffffff


	//   ....[26]....
        /*e9e8*/ 	.word	0xffffffff


	//   ....[27]....
        /*e9ec*/ 	.word	0xffffffff


	//   ....[28]....
        /*e9f0*/ 	.word	0xffffffff


	//   ....[29]....
        /*e9f4*/ 	.word	0xffffffff


	//   ....[30]....
        /*e9f8*/ 	.word	0xffffffff


	//   ....[31]....
        /*e9fc*/ 	.word	0xffffffff


	//   ....[32]....
        /*ea00*/ 	.word	0xffffffff


	//   ....[33]....
        /*ea04*/ 	.word	0xffffffff


	//   ....[34]....
        /*ea08*/ 	.word	0xffffffff


	//   ....[35]....
        /*ea0c*/ 	.word	0xffffffff


	//   ....[36]....
        /*ea10*/ 	.word	0xffffffff


	//   ....[37]....
        /*ea14*/ 	.word	0xffffffff


	//   ....[38]....
        /*ea18*/ 	.word	0xffffffff


	//   ....[39]....
        /*ea1c*/ 	.word	0xffffffff


	//   ....[40]....
        /*ea20*/ 	.word	0xffffffff


	//   ....[41]....
        /*ea24*/ 	.word	0xffffffff


	//   ....[42]....
        /*ea28*/ 	.word	0xffffffff


	//   ....[43]....
        /*ea2c*/ 	.word	0xffffffff


	//   ....[44]....
        /*ea30*/ 	.word	0xffffffff


	//   ....[45]....
        /*ea34*/ 	.word	0xffffffff


	//   ....[46]....
        /*ea38*/ 	.word	0xffffffff


	//   ....[47]....
        /*ea3c*/ 	.word	0xffffffff


	//   ....[48]....
        /*ea40*/ 	.word	0xffffffff


	//   ....[49]....
        /*ea44*/ 	.word	0xffffffff


	//   ....[50]....
        /*ea48*/ 	.word	0xffffffff


	//   ....[51]....
        /*ea4c*/ 	.word	0xffffffff


	//   ....[52]....
        /*ea50*/ 	.word	0xffffffff


	//   ....[53]....
        /*ea54*/ 	.word	0xffffffff


	//   ....[54]....
        /*ea58*/ 	.word	0xffffffff


	//   ....[55]....
        /*ea5c*/ 	.word	0xffffffff


	//   ....[56]....
        /*ea60*/ 	.word	0xffffffff


	//   ....[57]....
        /*ea64*/ 	.word	0xffffffff


	//   ....[58]....
        /*ea68*/ 	.word	0xffffffff


	//   ....[59]....
        /*ea6c*/ 	.word	0xffffffff


	//   ....[60]....
        /*ea70*/ 	.word	0xffffffff


	//   ....[61]....
        /*ea74*/ 	.word	0xffffffff


	//   ....[62]....
        /*ea78*/ 	.word	0xffffffff


	//   ....[63]....
        /*ea7c*/ 	.word	0xffffffff


	//   ....[64]....
        /*ea80*/ 	.word	0xffffffff


	//   ....[65]....
        /*ea84*/ 	.word	0xffffffff


	//   ....[66]....
        /*ea88*/ 	.word	0xffffffff


	//   ....[67]....
        /*ea8c*/ 	.word	0xffffffff


	//   ....[68]....
        /*ea90*/ 	.word	0xffffffff


	//   ....[69]....
        /*ea94*/ 	.word	0xffffffff


	//   ....[70]....
        /*ea98*/ 	.word	0xffffffff


	//   ....[71]....
        /*ea9c*/ 	.word	0xffffffff


	//   ....[72]....
        /*eaa0*/ 	.word	0xffffffff


	//   ....[73]....
        /*eaa4*/ 	.word	0xffffffff


	//   ....[74]....
        /*eaa8*/ 	.word	0xffffffff


	//   ....[75]....
        /*eaac*/ 	.word	0xffffffff


	//   ....[76]....
        /*eab0*/ 	.word	0xffffffff


	//   ....[77]....
        /*eab4*/ 	.word	0xffffffff


	//   ....[78]....
        /*eab8*/ 	.word	0xffffffff


	//   ....[79]....
        /*eabc*/ 	.word	0xffffffff


	//   ....[80]....
        /*eac0*/ 	.word	0xffffffff


	//   ....[81]....
        /*eac4*/ 	.word	0xffffffff


	//   ....[82]....
        /*eac8*/ 	.word	0xffffffff


	//   ....[83]....
        /*eacc*/ 	.word	0xffffffff


	//   ....[84]....
        /*ead0*/ 	.word	0xffffffff


	//   ....[85]....
        /*ead4*/ 	.word	0xffffffff


	//   ....[86]....
        /*ead8*/ 	.word	0xffffffff


	//   ....[87]....
        /*eadc*/ 	.word	0xffffffff


	//   ....[88]....
        /*eae0*/ 	.word	0xffffffff


	//   ....[89]....
        /*eae4*/ 	.word	0xffffffff


	//   ....[90]....
        /*eae8*/ 	.word	0xffffffff


	//   ....[91]....
        /*eaec*/ 	.word	0xffffffff


	//   ....[92]....
        /*eaf0*/ 	.word	0xffffffff


	//   ....[93]....
        /*eaf4*/ 	.word	0xffffffff


	//   ....[94]....
        /*eaf8*/ 	.word	0xffffffff


	//   ....[95]....
        /*eafc*/ 	.word	0xffffffff


	//   ....[96]....
        /*eb00*/ 	.word	0xffffffff


	//   ....[97]....
        /*eb04*/ 	.word	0xffffffff


	//   ....[98]....
        /*eb08*/ 	.word	0xffffffff


	//   ....[99]....
        /*eb0c*/ 	.word	0xffffffff


	//   ....[100]....
        /*eb10*/ 	.word	0xffffffff


	//   ....[101]....
        /*eb14*/ 	.word	0xffffffff


	//   ....[102]....
        /*eb18*/ 	.word	0xffffffff


	//   ....[103]....
        /*eb1c*/ 	.word	0xffffffff


	//   ....[104]....
        /*eb20*/ 	.word	0xffffffff


	//   ....[105]....
        /*eb24*/ 	.word	0xffffffff


	//   ....[106]....
        /*eb28*/ 	.word	0xffffffff


	//   ....[107]....
        /*eb2c*/ 	.word	0xffffffff


	//   ....[108]....
        /*eb30*/ 	.word	0xffffffff


	//   ....[109]....
        /*eb34*/ 	.word	0xffffffff


	//   ....[110]....
        /*eb38*/ 	.word	0xffffffff


	//   ....[111]....
        /*eb3c*/ 	.word	0xffffffff


	//   ....[112]....
        /*eb40*/ 	.word	0xffffffff


	//   ....[113]....
        /*eb44*/ 	.word	0xffffffff


	//   ....[114]....
        /*eb48*/ 	.word	0xffffffff


	//   ....[115]....
        /*eb4c*/ 	.word	0xffffffff


	//   ....[116]....
        /*eb50*/ 	.word	0xffffffff


	//   ....[117]....
        /*eb54*/ 	.word	0xffffffff


	//   ....[118]....
        /*eb58*/ 	.word	0xffffffff


	//   ....[119]....
        /*eb5c*/ 	.word	0xffffffff


	//   ....[120]....
        /*eb60*/ 	.word	0xffffffff


	//   ....[121]....
        /*eb64*/ 	.word	0xffffffff


	//   ....[122]....
        /*eb68*/ 	.word	0xffffffff


	//   ....[123]....
        /*eb6c*/ 	.word	0xffffffff


	//   ....[124]....
        /*eb70*/ 	.word	0xffffffff


	//   ....[125]....
        /*eb74*/ 	.word	0xffffffff


	//   ....[126]....
        /*eb78*/ 	.word	0xffffffff


	//   ....[127]....
        /*eb7c*/ 	.word	0xffffffff


	//   ....[128]....
        /*eb80*/ 	.word	0xffffffff


	//   ....[129]....
        /*eb84*/ 	.word	0xffffffff


	//   ....[130]....
        /*eb88*/ 	.word	0xffffffff


	//   ....[131]....
        /*eb8c*/ 	.word	0xffffffff


	//   ....[132]....
        /*eb90*/ 	.word	0xffffffff


	//   ....[133]....
        /*eb94*/ 	.word	0xffffffff


	//   ....[134]....
        /*eb98*/ 	.word	0xffffffff


	//   ....[135]....
        /*eb9c*/ 	.word	0xffffffff


	//   ....[136]....
        /*eba0*/ 	.word	0xffffffff


	//   ....[137]....
        /*eba4*/ 	.word	0xffffffff


	//   ....[138]....
        /*eba8*/ 	.word	0xffffffff


	//   ....[139]....
        /*ebac*/ 	.word	0xffffffff


	//   ....[140]....
        /*ebb0*/ 	.word	0xffffffff


	//   ....[141]....
        /*ebb4*/ 	.word	0xffffffff


	//   ....[142]....
        /*ebb8*/ 	.word	0xffffffff


	//   ....[143]....
        /*ebbc*/ 	.word	0xffffffff


	//   ....[144]....
        /*ebc0*/ 	.word	0xffffffff


	//   ....[145]....
        /*ebc4*/ 	.word	0xffffffff


	//   ....[146]....
        /*ebc8*/ 	.word	0xffffffff


	//   ....[147]....
        /*ebcc*/ 	.word	0xffffffff


	//   ....[148]....
        /*ebd0*/ 	.word	0xffffffff


	//   ....[149]....
        /*ebd4*/ 	.word	0xffffffff


	//   ....[150]....
        /*ebd8*/ 	.word	0xffffffff


	//   ....[151]....
        /*ebdc*/ 	.word	0xffffffff


	//   ....[152]....
        /*ebe0*/ 	.word	0xffffffff


	//   ....[153]....
        /*ebe4*/ 	.word	0xffffffff


	//   ....[154]....
        /*ebe8*/ 	.word	0xffffffff


	//   ....[155]....
        /*ebec*/ 	.word	0xffffffff


	//   ....[156]....
        /*ebf0*/ 	.word	0xffffffff


	//   ....[157]....
        /*ebf4*/ 	.word	0xffffffff


	//   ....[158]....
        /*ebf8*/ 	.word	0xffffffff


	//   ....[159]....
        /*ebfc*/ 	.word	0xffffffff


	//   ....[160]....
        /*ec00*/ 	.word	0xffffffff


	//   ....[161]....
        /*ec04*/ 	.word	0xffffffff


	//   ....[162]....
        /*ec08*/ 	.word	0xffffffff


	//   ....[163]....
        /*ec0c*/ 	.word	0xffffffff


	//   ....[164]....
        /*ec10*/ 	.word	0xffffffff


	//   ....[165]....
        /*ec14*/ 	.word	0xffffffff


	//   ....[166]....
        /*ec18*/ 	.word	0xffffffff


	//   ....[167]....
        /*ec1c*/ 	.word	0xffffffff


	//   ....[168]....
        /*ec20*/ 	.word	0xffffffff


	//   ....[169]....
        /*ec24*/ 	.word	0xffffffff


	//   ....[170]....
        /*ec28*/ 	.word	0xffffffff


	//   ....[171]....
        /*ec2c*/ 	.word	0xffffffff


	//   ....[172]....
        /*ec30*/ 	.word	0xffffffff


	//   ....[173]....
        /*ec34*/ 	.word	0xffffffff


	//   ....[174]....
        /*ec38*/ 	.word	0xffffffff


	//   ....[175]....
        /*ec3c*/ 	.word	0xffffffff


	//   ....[176]....
        /*ec40*/ 	.word	0xffffffff


	//   ....[177]....
        /*ec44*/ 	.word	0xffffffff


	//   ....[178]....
        /*ec48*/ 	.word	0xffffffff


	//   ....[179]....
        /*ec4c*/ 	.word	0xffffffff


	//   ....[180]....
        /*ec50*/ 	.word	0xffffffff


	//   ....[181]....
        /*ec54*/ 	.word	0xffffffff


	//   ....[182]....
        /*ec58*/ 	.word	0xffffffff


	//   ....[183]....
        /*ec5c*/ 	.word	0xffffffff


	//   ....[184]....
        /*ec60*/ 	.word	0xffffffff


	//   ....[185]....
        /*ec64*/ 	.word	0xffffffff


	//   ....[186]....
        /*ec68*/ 	.word	0xffffffff


	//   ....[187]....
        /*ec6c*/ 	.word	0xffffffff


	//   ....[188]....
        /*ec70*/ 	.word	0xffffffff


	//   ....[189]....
        /*ec74*/ 	.word	0xffffffff


	//   ....[190]....
        /*ec78*/ 	.word	0xffffffff


	//   ....[191]....
        /*ec7c*/ 	.word	0xffffffff


	//   ....[192]....
        /*ec80*/ 	.word	0xffffffff


	//   ....[193]....
        /*ec84*/ 	.word	0xffffffff


	//   ....[194]....
        /*ec88*/ 	.word	0xffffffff


	//   ....[195]....
        /*ec8c*/ 	.word	0xffffffff


	//   ....[196]....
        /*ec90*/ 	.word	0xffffffff


	//   ....[197]....
        /*ec94*/ 	.word	0xffffffff


	//   ....[198]....
        /*ec98*/ 	.word	0xffffffff


	//   ....[199]....
        /*ec9c*/ 	.word	0xffffffff


	//   ....[200]....
        /*eca0*/ 	.word	0xffffffff


	//   ....[201]....
        /*eca4*/ 	.word	0xffffffff


	//   ....[202]....
        /*eca8*/ 	.word	0xffffffff


	//   ....[203]....
        /*ecac*/ 	.word	0xffffffff


	//   ....[204]....
        /*ecb0*/ 	.word	0xffffffff


	//   ....[205]....
        /*ecb4*/ 	.word	0xffffffff


	//   ....[206]....
        /*ecb8*/ 	.word	0xffffffff


	//   ....[207]....
        /*ecbc*/ 	.word	0xffffffff


	//   ....[208]....
        /*ecc0*/ 	.word	0xffffffff


	//   ....[209]....
        /*ecc4*/ 	.word	0xffffffff


	//   ....[210]....
        /*ecc8*/ 	.word	0xffffffff


	//   ....[211]....
        /*eccc*/ 	.word	0xffffffff


	//   ....[212]....
        /*ecd0*/ 	.word	0xffffffff


	//   ....[213]....
        /*ecd4*/ 	.word	0xffffffff


	//   ....[214]....
        /*ecd8*/ 	.word	0xffffffff


	//   ....[215]....
        /*ecdc*/ 	.word	0xffffffff


	//   ....[216]....
        /*ece0*/ 	.word	0xffffffff


	//   ....[217]....
        /*ece4*/ 	.word	0xffffffff


	//   ....[218]....
        /*ece8*/ 	.word	0xffffffff


	//   ....[219]....
        /*ecec*/ 	.word	0xffffffff


	//   ....[220]....
        /*ecf0*/ 	.word	0xffffffff


	//   ....[221]....
        /*ecf4*/ 	.word	0xffffffff


	//   ....[222]....
        /*ecf8*/ 	.word	0xffffffff


	//   ....[223]....
        /*ecfc*/ 	.word	0xffffffff


	//   ....[224]....
        /*ed00*/ 	.word	0xffffffff


	//   ....[225]....
        /*ed04*/ 	.word	0xffffffff


	//   ....[226]....
        /*ed08*/ 	.word	0xffffffff


	//   ....[227]....
        /*ed0c*/ 	.word	0xffffffff


	//   ....[228]....
        /*ed10*/ 	.word	0xffffffff


	//   ....[229]....
        /*ed14*/ 	.word	0xffffffff


	//   ....[230]....
        /*ed18*/ 	.word	0xffffffff


	//   ....[231]....
        /*ed1c*/ 	.word	0xffffffff


	//   ....[232]....
        /*ed20*/ 	.word	0xffffffff


	//   ....[233]....
        /*ed24*/ 	.word	0xffffffff


	//   ....[234]....
        /*ed28*/ 	.word	0xffffffff


	//   ....[235]....
        /*ed2c*/ 	.word	0xffffffff


	//   ....[236]....
        /*ed30*/ 	.word	0xffffffff


	//   ....[237]....
        /*ed34*/ 	.word	0xffffffff


	//   ....[238]....
        /*ed38*/ 	.word	0xffffffff


	//   ....[239]....
        /*ed3c*/ 	.word	0xffffffff


	//   ....[240]....
        /*ed40*/ 	.word	0xffffffff


	//   ....[241]....
        /*ed44*/ 	.word	0xffffffff


	//   ....[242]....
        /*ed48*/ 	.word	0xffffffff


	//   ....[243]....
        /*ed4c*/ 	.word	0xffffffff


	//   ....[244]....
        /*ed50*/ 	.word	0xffffffff


	//   ....[245]....
        /*ed54*/ 	.word	0xffffffff


	//   ....[246]....
        /*ed58*/ 	.word	0xffffffff


	//   ....[247]....
        /*ed5c*/ 	.word	0xffffffff


	//   ....[248]....
        /*ed60*/ 	.word	0xffffffff


	//   ....[249]....
        /*ed64*/ 	.word	0xffffffff


	//   ....[250]....
        /*ed68*/ 	.word	0xffffffff


	//   ....[251]....
        /*ed6c*/ 	.word	0xffffffff


	//   ....[252]....
        /*ed70*/ 	.word	0xffffffff


	//   ....[253]....
        /*ed74*/ 	.word	0xffffffff


	//   ....[254]....
        /*ed78*/ 	.word	0xffffffff


	//   ....[255]....
        /*ed7c*/ 	.word	0xffffffff


	//   ....[0]....
        /*ed80*/ 	.word	0xffffffff


	//   ....[1]....
        /*ed84*/ 	.word	0xffffffff


	//   ....[2]....
        /*ed88*/ 	.word	0xffffffff


	//   ....[3]....
        /*ed8c*/ 	.word	0xffffffff


	//   ....[4]....
        /*ed90*/ 	.word	0xffffffff


	//   ....[5]....
        /*ed94*/ 	.word	0xffffffff


	//   ....[6]....
        /*ed98*/ 	.word	0xffffffff


	//   ....[7]....
        /*ed9c*/ 	.word	0xffffffff


	//   ....[8]....
        /*eda0*/ 	.word	0xffffffff


	//   ....[9]....
        /*eda4*/ 	.word	0xffffffff


	//   ....[10]....
        /*eda8*/ 	.word	0xffffffff


	//   ....[11]....
        /*edac*/ 	.word	0xffffffff


	//   ....[12]....
        /*edb0*/ 	.word	0xffffffff


	//   ....[13]....
        /*edb4*/ 	.word	0xffffffff


	//   ....[14]....
        /*edb8*/ 	.word	0xffffffff


	//   ....[15]....
        /*edbc*/ 	.word	0xffffffff


	//   ....[16]....
        /*edc0*/ 	.word	0xffffffff


	//   ....[17]....
        /*edc4*/ 	.word	0xffffffff


	//   ....[18]....
        /*edc8*/ 	.word	0xffffffff


	//   ....[19]....
        /*edcc*/ 	.word	0xffffffff


	//   ....[20]....
        /*edd0*/ 	.word	0xffffffff


	//   ....[21]....
        /*edd4*/ 	.word	0xffffffff


	//   ....[22]....
        /*edd8*/ 	.word	0xffffffff


	//   ....[23]....
        /*eddc*/ 	.word	0xffffffff


	//   ....[24]....
        /*ede0*/ 	.word	0xffffffff


	//   ....[25]....
        /*ede4*/ 	.word	0xffffffff


	//   ....[26]....
        /*ede8*/ 	.word	0xffffffff


	//   ....[27]....
        /*edec*/ 	.word	0xffffffff


	//   ....[28]....
        /*edf0*/ 	.word	0xffffffff


	//   ....[29]....
        /*edf4*/ 	.word	0xffffffff


	//   ....[30]....
        /*edf8*/ 	.word	0xffffffff


	//   ....[31]....
        /*edfc*/ 	.word	0xffffffff


	//   ....[32]....
        /*ee00*/ 	.word	0xffffffff


	//   ....[33]....
        /*ee04*/ 	.word	0xffffffff


	//   ....[34]....
        /*ee08*/ 	.word	0xffffffff


	//   ....[35]....
        /*ee0c*/ 	.word	0xffffffff


	//   ....[36]....
        /*ee10*/ 	.word	0xffffffff


	//   ....[37]....
        /*ee14*/ 	.word	0xffffffff


	//   ....[38]....
        /*ee18*/ 	.word	0xffffffff


	//   ....[39]....
        /*ee1c*/ 	.word	0xffffffff


	//   ....[40]....
        /*ee20*/ 	.word	0xffffffff


	//   ....[41]....
        /*ee24*/ 	.word	0xffffffff


	//   ....[42]....
        /*ee28*/ 	.word	0xffffffff


	//   ....[43]....
        /*ee2c*/ 	.word	0xffffffff


	//   ....[44]....
        /*ee30*/ 	.word	0xffffffff


	//   ....[45]....
        /*ee34*/ 	.word	0xffffffff


	//   ....[46]....
        /*ee38*/ 	.word	0xffffffff


	//   ....[47]....
        /*ee3c*/ 	.word	0xffffffff


	//   ....[48]....
        /*ee40*/ 	.word	0xffffffff


	//   ....[49]....
        /*ee44*/ 	.word	0xffffffff


	//   ....[50]....
        /*ee48*/ 	.word	0xffffffff


	//   ....[51]....
        /*ee4c*/ 	.word	0xffffffff


	//   ....[52]....
        /*ee50*/ 	.word	0xffffffff


	//   ....[53]....
        /*ee54*/ 	.word	0xffffffff


	//   ....[54]....
        /*ee58*/ 	.word	0xffffffff


	//   ....[55]....
        /*ee5c*/ 	.word	0xffffffff


	//   ....[56]....
        /*ee60*/ 	.word	0xffffffff


	//   ....[57]....
        /*ee64*/ 	.word	0xffffffff


	//   ....[58]....
        /*ee68*/ 	.word	0xffffffff


	//   ....[59]....
        /*ee6c*/ 	.word	0xffffffff


	//   ....[60]....
        /*ee70*/ 	.word	0xffffffff


	//   ....[61]....
        /*ee74*/ 	.word	0xffffffff


	//   ....[62]....
        /*ee78*/ 	.word	0xffffffff


	//   ....[63]....
        /*ee7c*/ 	.word	0xffffffff


	//   ....[64]....
        /*ee80*/ 	.word	0xffffffff


	//   ....[65]....
        /*ee84*/ 	.word	0xffffffff


	//   ....[66]....
        /*ee88*/ 	.word	0xffffffff


	//   ....[67]....
        /*ee8c*/ 	.word	0xffffffff


	//   ....[68]....
        /*ee90*/ 	.word	0xffffffff


	//   ....[69]....
        /*ee94*/ 	.word	0xffffffff


	//   ....[70]....
        /*ee98*/ 	.word	0xffffffff


	//   ....[71]....
        /*ee9c*/ 	.word	0xffffffff


	//   ....[72]....
        /*eea0*/ 	.word	0xffffffff


	//   ....[73]....
        /*eea4*/ 	.word	0xffffffff


	//   ....[74]....
        /*eea8*/ 	.word	0xffffffff


	//   ....[75]....
        /*eeac*/ 	.word	0xffffffff


	//   ....[76]....
        /*eeb0*/ 	.word	0xffffffff


	//   ....[77]....
        /*eeb4*/ 	.word	0xffffffff


	//   ....[78]....
        /*eeb8*/ 	.word	0xffffffff


	//   ....[79]....
        /*eebc*/ 	.word	0xffffffff


	//   ....[80]....
        /*eec0*/ 	.word	0xffffffff


	//   ....[81]....
        /*eec4*/ 	.word	0xffffffff


	//   ....[82]....
        /*eec8*/ 	.word	0xffffffff


	//   ....[83]....
        /*eecc*/ 	.word	0xffffffff


	//   ....[84]....
        /*eed0*/ 	.word	0xffffffff


	//   ....[85]....
        /*eed4*/ 	.word	0xffffffff


	//   ....[86]....
        /*eed8*/ 	.word	0xffffffff


	//   ....[87]....
        /*eedc*/ 	.word	0xffffffff


	//   ....[88]....
        /*eee0*/ 	.word	0xffffffff


	//   ....[89]....
        /*eee4*/ 	.word	0xffffffff


	//   ....[90]....
        /*eee8*/ 	.word	0xffffffff


	//   ....[91]....
        /*eeec*/ 	.word	0xffffffff


	//   ....[92]....
        /*eef0*/ 	.word	0xffffffff


	//   ....[93]....
        /*eef4*/ 	.word	0xffffffff


	//   ....[94]....
        /*eef8*/ 	.word	0xffffffff


	//   ....[95]....
        /*eefc*/ 	.word	0xffffffff


	//   ....[96]....
        /*ef00*/ 	.word	0xffffffff


	//   ....[97]....
        /*ef04*/ 	.word	0xffffffff


	//   ....[98]....
        /*ef08*/ 	.word	0xffffffff


	//   ....[99]....
        /*ef0c*/ 	.word	0xffffffff


	//   ....[100]....
        /*ef10*/ 	.word	0xffffffff


	//   ....[101]....
        /*ef14*/ 	.word	0xffffffff


	//   ....[102]....
        /*ef18*/ 	.word	0xffffffff


	//   ....[103]....
        /*ef1c*/ 	.word	0xffffffff


	//   ....[104]....
        /*ef20*/ 	.word	0xffffffff


	//   ....[105]....
        /*ef24*/ 	.word	0xffffffff


	//   ....[106]....
        /*ef28*/ 	.word	0xffffffff


	//   ....[107]....
        /*ef2c*/ 	.word	0xffffffff


	//   ....[108]....
        /*ef30*/ 	.word	0xffffffff


	//   ....[109]....
        /*ef34*/ 	.word	0xffffffff


	//   ....[110]....
        /*ef38*/ 	.word	0xffffffff


	//   ....[111]....
        /*ef3c*/ 	.word	0xffffffff


	//   ....[112]....
        /*ef40*/ 	.word	0xffffffff


	//   ....[113]....
        /*ef44*/ 	.word	0xffffffff


	//   ....[114]....
        /*ef48*/ 	.word	0xffffffff


	//   ....[115]....
        /*ef4c*/ 	.word	0xffffffff


	//   ....[116]....
        /*ef50*/ 	.word	0xffffffff


	//   ....[117]....
        /*ef54*/ 	.word	0xffffffff


	//   ....[118]....
        /*ef58*/ 	.word	0xffffffff


	//   ....[119]....
        /*ef5c*/ 	.word	0xffffffff


	//   ....[120]....
        /*ef60*/ 	.word	0xffffffff


	//   ....[121]....
        /*ef64*/ 	.word	0xffffffff


	//   ....[122]....
        /*ef68*/ 	.word	0xffffffff


	//   ....[123]....
        /*ef6c*/ 	.word	0xffffffff


	//   ....[124]....
        /*ef70*/ 	.word	0xffffffff


	//   ....[125]....
        /*ef74*/ 	.word	0xffffffff


	//   ....[126]....
        /*ef78*/ 	.word	0xffffffff


	//   ....[127]....
        /*ef7c*/ 	.word	0xffffffff


	//   ....[128]....
        /*ef80*/ 	.word	0xffffffff


	//   ....[129]....
        /*ef84*/ 	.word	0xffffffff


	//   ....[130]....
        /*ef88*/ 	.word	0xffffffff


	//   ....[131]....
        /*ef8c*/ 	.word	0xffffffff


	//   ....[132]....
        /*ef90*/ 	.word	0xffffffff


	//   ....[133]....
        /*ef94*/ 	.word	0xffffffff


	//   ....[134]....
        /*ef98*/ 	.word	0xffffffff


	//   ....[135]....
        /*ef9c*/ 	.word	0xffffffff


	//   ....[136]....
        /*efa0*/ 	.word	0xffffffff


	//   ....[137]....
        /*efa4*/ 	.word	0xffffffff


	//   ....[138]....
        /*efa8*/ 	.word	0xffffffff


	//   ....[139]....
        /*efac*/ 	.word	0xffffffff


	//   ....[140]....
        /*efb0*/ 	.word	0xffffffff


	//   ....[141]....
        /*efb4*/ 	.word	0xffffffff


	//   ....[142]....
        /*efb8*/ 	.word	0xffffffff


	//   ....[143]....
        /*efbc*/ 	.word	0xffffffff


	//   ....[144]....
        /*efc0*/ 	.word	0xffffffff


	//   ....[145]....
        /*efc4*/ 	.word	0xffffffff


	//   ....[146]....
        /*efc8*/ 	.word	0xffffffff


	//   ....[147]....
        /*efcc*/ 	.word	0xffffffff


	//   ....[148]....
        /*efd0*/ 	.word	0xffffffff


	//   ....[149]....
        /*efd4*/ 	.word	0xffffffff


	//   ....[150]....
        /*efd8*/ 	.word	0xffffffff


	//   ....[151]....
        /*efdc*/ 	.word	0xffffffff


	//   ....[152]....
        /*efe0*/ 	.word	0xffffffff


	//   ....[153]....
        /*efe4*/ 	.word	0xffffffff


	//   ....[154]....
        /*efe8*/ 	.word	0xffffffff


	//   ....[155]....
        /*efec*/ 	.word	0xffffffff


	//   ....[156]....
        /*eff0*/ 	.word	0xffffffff


	//   ....[157]....
        /*eff4*/ 	.word	0xffffffff


	//   ....[158]....
        /*eff8*/ 	.word	0xffffffff


	//   ....[159]....
        /*effc*/ 	.word	0xffffffff


	//   ....[160]....
        /*f000*/ 	.word	0xffffffff


	//   ....[161]....
        /*f004*/ 	.word	0xffffffff


	//   ....[162]....
        /*f008*/ 	.word	0xffffffff


	//   ....[163]....
        /*f00c*/ 	.word	0xffffffff


	//   ....[164]....
        /*f010*/ 	.word	0xffffffff


	//   ....[165]....
        /*f014*/ 	.word	0xffffffff


	//   ....[166]....
        /*f018*/ 	.word	0xffffffff


	//   ....[167]....
        /*f01c*/ 	.word	0xffffffff


	//   ....[168]....
        /*f020*/ 	.word	0xffffffff


	//   ....[169]....
        /*f024*/ 	.word	0xffffffff


	//   ....[170]....
        /*f028*/ 	.word	0xffffffff


	//   ....[171]....
        /*f02c*/ 	.word	0xffffffff


	//   ....[172]....
        /*f030*/ 	.word	0xffffffff


	//   ....[173]....
        /*f034*/ 	.word	0xffffffff


	//   ....[174]....
        /*f038*/ 	.word	0xffffffff


	//   ....[175]....
        /*f03c*/ 	.word	0xffffffff


	//   ....[176]....
        /*f040*/ 	.word	0xffffffff


	//   ....[177]....
        /*f044*/ 	.word	0xffffffff


	//   ....[178]....
        /*f048*/ 	.word	0xffffffff


	//   ....[179]....
        /*f04c*/ 	.word	0xffffffff


	//   ....[180]....
        /*f050*/ 	.word	0xffffffff


	//   ....[181]....
        /*f054*/ 	.word	0xffffffff


	//   ....[182]....
        /*f058*/ 	.word	0xffffffff


	//   ....[183]....
        /*f05c*/ 	.word	0xffffffff


	//   ....[184]....
        /*f060*/ 	.word	0xffffffff


	//   ....[185]....
        /*f064*/ 	.word	0xffffffff


	//   ....[186]....
        /*f068*/ 	.word	0xffffffff


	//   ....[187]....
        /*f06c*/ 	.word	0xffffffff


	//   ....[188]....
        /*f070*/ 	.word	0xffffffff


	//   ....[189]....
        /*f074*/ 	.word	0xffffffff


	//   ....[190]....
        /*f078*/ 	.word	0xffffffff


	//   ....[191]....
        /*f07c*/ 	.word	0xffffffff


	//   ....[192]....
        /*f080*/ 	.word	0xffffffff


	//   ....[193]....
        /*f084*/ 	.word	0xffffffff


	//   ....[194]....
        /*f088*/ 	.word	0xffffffff


	//   ....[195]....
        /*f08c*/ 	.word	0xffffffff


	//   ....[196]....
        /*f090*/ 	.word	0xffffffff


	//   ....[197]....
        /*f094*/ 	.word	0xffffffff


	//   ....[198]....
        /*f098*/ 	.word	0xffffffff


	//   ....[199]....
        /*f09c*/ 	.word	0xffffffff


	//   ....[200]....
        /*f0a0*/ 	.word	0xffffffff


	//   ....[201]....
        /*f0a4*/ 	.word	0xffffffff


	//   ....[202]....
        /*f0a8*/ 	.word	0xffffffff


	//   ....[203]....
        /*f0ac*/ 	.word	0xffffffff


	//   ....[204]....
        /*f0b0*/ 	.word	0xffffffff


	//   ....[205]....
        /*f0b4*/ 	.word	0xffffffff


	//   ....[206]....
        /*f0b8*/ 	.word	0xffffffff


	//   ....[207]....
        /*f0bc*/ 	.word	0xffffffff


	//   ....[208]....
        /*f0c0*/ 	.word	0xffffffff


	//   ....[209]....
        /*f0c4*/ 	.word	0xffffffff


	//   ....[210]....
        /*f0c8*/ 	.word	0xffffffff


	//   ....[211]....
        /*f0cc*/ 	.word	0xffffffff


	//   ....[212]....
        /*f0d0*/ 	.word	0xffffffff


	//   ....[213]....
        /*f0d4*/ 	.word	0xffffffff


	//   ....[214]....
        /*f0d8*/ 	.word	0xffffffff


	//   ....[215]....
        /*f0dc*/ 	.word	0xffffffff


	//   ....[216]....
        /*f0e0*/ 	.word	0xffffffff


	//   ....[217]....
        /*f0e4*/ 	.word	0xffffffff


	//   ....[218]....
        /*f0e8*/ 	.word	0xffffffff


	//   ....[219]....
        /*f0ec*/ 	.word	0xffffffff


	//   ....[220]....
        /*f0f0*/ 	.word	0xffffffff


	//   ....[221]....
        /*f0f4*/ 	.word	0xffffffff


	//   ....[222]....
        /*f0f8*/ 	.word	0xffffffff


	//   ....[223]....
        /*f0fc*/ 	.word	0xffffffff


	//   ....[224]....
        /*f100*/ 	.word	0xffffffff


	//   ....[225]....
        /*f104*/ 	.word	0xffffffff


	//   ....[226]....
        /*f108*/ 	.word	0xffffffff


	//   ....[227]....
        /*f10c*/ 	.word	0xffffffff


	//   ....[228]....
        /*f110*/ 	.word	0xffffffff


	//   ....[229]....
        /*f114*/ 	.word	0xffffffff


	//   ....[230]....
        /*f118*/ 	.word	0xffffffff


	//   ....[231]....
        /*f11c*/ 	.word	0xffffffff


	//   ....[232]....
        /*f120*/ 	.word	0xffffffff


	//   ....[233]....
        /*f124*/ 	.word	0xffffffff


	//   ....[234]....
        /*f128*/ 	.word	0xffffffff


	//   ....[235]....
        /*f12c*/ 	.word	0xffffffff


	//   ....[236]....
        /*f130*/ 	.word	0xffffffff


	//   ....[237]....
        /*f134*/ 	.word	0xffffffff


	//   ....[238]....
        /*f138*/ 	.word	0xffffffff


	//   ....[239]....
        /*f13c*/ 	.word	0xffffffff


	//   ....[240]....
        /*f140*/ 	.word	0xffffffff


	//   ....[241]....
        /*f144*/ 	.word	0xffffffff


	//   ....[242]....
        /*f148*/ 	.word	0xffffffff


	//   ....[243]....
        /*f14c*/ 	.word	0xffffffff


	//   ....[244]....
        /*f150*/ 	.word	0xffffffff


	//   ....[245]....
        /*f154*/ 	.word	0xffffffff


	//   ....[246]....
        /*f158*/ 	.word	0xffffffff


	//   ....[247]....
        /*f15c*/ 	.word	0xffffffff


	//   ....[248]....
        /*f160*/ 	.word	0xffffffff


	//   ....[249]....
        /*f164*/ 	.word	0xffffffff


	//   ....[250]....
        /*f168*/ 	.word	0xffffffff


	//   ....[251]....
        /*f16c*/ 	.word	0xffffffff


	//   ....[252]....
        /*f170*/ 	.word	0xffffffff


	//   ....[253]....
        /*f174*/ 	.word	0xffffffff


	//   ....[254]....
        /*f178*/ 	.word	0xffffffff


	//   ....[255]....
        /*f17c*/ 	.word	0xffffffff


	//   ....[0]....
        /*f180*/ 	.word	0xffffffff


	//   ....[1]....
        /*f184*/ 	.word	0xffffffff


	//   ....[2]....
        /*f188*/ 	.word	0xffffffff


	//   ....[3]....
        /*f18c*/ 	.word	0xffffffff


	//   ....[4]....
        /*f190*/ 	.word	0xffffffff


	//   ....[5]....
        /*f194*/ 	.word	0xffffffff


	//   ....[6]....
        /*f198*/ 	.word	0xffffffff


	//   ....[7]....
        /*f19c*/ 	.word	0xffffffff


	//   ....[8]....
        /*f1a0*/ 	.word	0xffffffff


	//   ....[9]....
        /*f1a4*/ 	.word	0xffffffff


	//----- nvinfo : EIATTR_COOP_GROUP_INSTR_OFFSETS
	.align		4
.L_1218:
        /*f1a8*/ 	.byte	0x04, 0x28
        /*f1aa*/ 	.short	(.L_1220 - .L_1219)


	//   ....[0]....
.L_1219:
        /*f1ac*/ 	.word	0x00003ce0


	//   ....[1]....
        /*f1b0*/ 	.word	0x00003d20


	//   ....[2]....
        /*f1b4*/ 	.word	0x00003e10


	//   ....[3]....
        /*f1b8*/ 	.word	0x00003e20


	//   ....[4]....
        /*f1bc*/ 	.word	0x00003e30


	//   ....[5]....
        /*f1c0*/ 	.word	0x00003e40


	//   ....[6]....
        /*f1c4*/ 	.word	0x00003e50


	//   ....[7]....
        /*f1c8*/ 	.word	0x00003e60


	//   ....[8]....
        /*f1cc*/ 	.word	0x00003e70


	//   ....[9]....
        /*f1d0*/ 	.word	0x00003e80


	//   ....[10]....
        /*f1d4*/ 	.word	0x00003e90


	//   ....[11]....
        /*f1d8*/ 	.word	0x00003ea0


	//   ....[12]....
        /*f1dc*/ 	.word	0x00003eb0


	//   ....[13]....
        /*f1e0*/ 	.word	0x00003ec0


	//   ....[14]....
        /*f1e4*/ 	.word	0x00003ed0


	//   ....[15]....
        /*f1e8*/ 	.word	0x00003ee0


	//   ....[16]....
        /*f1ec*/ 	.word	0x00004010


	//   ....[17]....
        /*f1f0*/ 	.word	0x00004040


	//   ....[18]....
        /*f1f4*/ 	.word	0x00004050


	//   ....[19]....
        /*f1f8*/ 	.word	0x00004060


	//   ....[20]....
        /*f1fc*/ 	.word	0x00004070


	//   ....[21]....
        /*f200*/ 	.word	0x00004080


	//   ....[22]....
        /*f204*/ 	.word	0x00004090


	//   ....[23]....
        /*f208*/ 	.word	0x000040a0


	//   ....[24]....
        /*f20c*/ 	.word	0x000040d0


	//   ....[25]....
        /*f210*/ 	.word	0x000040e0


	//   ....[26]....
        /*f214*/ 	.word	0x00004100


	//   ....[27]....
        /*f218*/ 	.word	0x00004110


	//   ....[28]....
        /*f21c*/ 	.word	0x00004150


	//   ....[29]....
        /*f220*/ 	.word	0x00004160


	//   ....[30]....
        /*f224*/ 	.word	0x000041a0


	//   ....[31]....
        /*f228*/ 	.word	0x000041b0


	//   ....[32]....
        /*f22c*/ 	.word	0x000041f0


	//   ....[33]....
        /*f230*/ 	.word	0x00004200


	//   ....[34]....
        /*f234*/ 	.word	0x00004240


	//   ....[35]....
        /*f238*/ 	.word	0x00004250


	//   ....[36]....
        /*f23c*/ 	.word	0x00004290


	//   ....[37]....
        /*f240*/ 	.word	0x000042a0


	//   ....[38]....
        /*f244*/ 	.word	0x000042e0


	//   ....[39]....
        /*f248*/ 	.word	0x000042f0


	//   ....[40]....
        /*f24c*/ 	.word	0x00004330


	//   ....[41]....
        /*f250*/ 	.word	0x00004340


	//   ....[42]....
        /*f254*/ 	.word	0x00004380


	//   ....[43]....
        /*f258*/ 	.word	0x00004390


	//   ....[44]....
        /*f25c*/ 	.word	0x000043d0


	//   ....[45]....
        /*f260*/ 	.word	0x000043e0


	//   ....[46]....
        /*f264*/ 	.word	0x00004420


	//   ....[47]....
        /*f268*/ 	.word	0x00004430


	//   ....[48]....
        /*f26c*/ 	.word	0x00004470


	//   ....[49]....
        /*f270*/ 	.word	0x00004480


	//   ....[50]....
        /*f274*/ 	.word	0x000044c0


	//   ....[51]....
        /*f278*/ 	.word	0x000044d0


	//   ....[52]....
        /*f27c*/ 	.word	0x00004510


	//   ....[53]....
        /*f280*/ 	.word	0x00004520


	//   ....[54]....
        /*f284*/ 	.word	0x00004560


	//   ....[55]....
        /*f288*/ 	.word	0x00004570


	//   ....[56]....
        /*f28c*/ 	.word	0x000045b0


	//   ....[57]....
        /*f290*/ 	.word	0x000045c0


	//   ....[58]....
        /*f294*/ 	.word	0x00004600


	//   ....[59]....
        /*f298*/ 	.word	0x00004610


	//   ....[60]....
        /*f29c*/ 	.word	0x00004650


	//   ....[61]....
        /*f2a0*/ 	.word	0x00004660


	//   ....[62]....
        /*f2a4*/ 	.word	0x000046a0


	//   ....[63]....
        /*f2a8*/ 	.word	0x000046b0


	//   ....[64]....
        /*f2ac*/ 	.word	0x000046f0


	//   ....[65]....
        /*f2b0*/ 	.word	0x00004700


	//   ....[66]....
        /*f2b4*/ 	.word	0x00004740


	//   ....[67]....
        /*f2b8*/ 	.word	0x00004750


	//   ....[68]....
        /*f2bc*/ 	.word	0x00004790


	//   ....[69]....
        /*f2c0*/ 	.word	0x000047a0


	//   ....[70]....
        /*f2c4*/ 	.word	0x000047e0


	//   ....[71]....
        /*f2c8*/ 	.word	0x000047f0


	//   ....[72]....
        /*f2cc*/ 	.word	0x00004830


	//   ....[73]....
        /*f2d0*/ 	.word	0x00004840


	//   ....[74]....
        /*f2d4*/ 	.word	0x00004880


	//   ....[75]....
        /*f2d8*/ 	.word	0x00004890


	//   ....[76]....
        /*f2dc*/ 	.word	0x000048d0


	//   ....[77]....
        /*f2e0*/ 	.word	0x000048e0


	//   ....[78]....
        /*f2e4*/ 	.word	0x00004920


	//   ....[79]....
        /*f2e8*/ 	.word	0x00004930


	//   ....[80]....
        /*f2ec*/ 	.word	0x00004970


	//   ....[81]....
        /*f2f0*/ 	.word	0x00004980


	//   ....[82]....
        /*f2f4*/ 	.word	0x000049c0


	//   ....[83]....
        /*f2f8*/ 	.word	0x000049d0


	//   ....[84]....
        /*f2fc*/ 	.word	0x00004a10


	//   ....[85]....
        /*f300*/ 	.word	0x00004a20


	//   ....[86]....
        /*f304*/ 	.word	0x00004a60


	//   ....[87]....
        /*f308*/ 	.word	0x00004a70


	//   ....[88]....
        /*f30c*/ 	.word	0x00004ab0


	//   ....[89]....
        /*f310*/ 	.word	0x00004ac0


	//   ....[90]....
        /*f314*/ 	.word	0x00004b00


	//   ....[91]....
        /*f318*/ 	.word	0x00004b10


	//   ....[92]....
        /*f31c*/ 	.word	0x00004b50


	//   ....[93]....
        /*f320*/ 	.word	0x00004b60


	//   ....[94]....
        /*f324*/ 	.word	0x00004ba0


	//   ....[95]....
        /*f328*/ 	.word	0x00004bb0


	//   ....[96]....
        /*f32c*/ 	.word	0x00004bf0


	//   ....[97]....
        /*f330*/ 	.word	0x00004c00


	//   ....[98]....
        /*f334*/ 	.word	0x00004c40


	//   ....[99]....
        /*f338*/ 	.word	0x00004c50


	//   ....[100]....
        /*f33c*/ 	.word	0x00004c90


	//   ....[101]....
        /*f340*/ 	.word	0x00004ca0


	//   ....[102]....
        /*f344*/ 	.word	0x00004ce0


	//   ....[103]....
        /*f348*/ 	.word	0x00004cf0


	//   ....[104]....
        /*f34c*/ 	.word	0x00004d30


	//   ....[105]....
        /*f350*/ 	.word	0x00004d40


	//   ....[106]....
        /*f354*/ 	.word	0x00004d80


	//   ....[107]....
        /*f358*/ 	.word	0x00004d90


	//   ....[108]....
        /*f35c*/ 	.word	0x00004dd0


	//   ....[109]....
        /*f360*/ 	.word	0x00004de0


	//   ....[110]....
        /*f364*/ 	.word	0x00004e20


	//   ....[111]....
        /*f368*/ 	.word	0x00004e30


	//   ....[112]....
        /*f36c*/ 	.word	0x00004e70


	//   ....[113]....
        /*f370*/ 	.word	0x00004e80


	//   ....[114]....
        /*f374*/ 	.word	0x00004ec0


	//   ....[115]....
        /*f378*/ 	.word	0x00004ed0


	//   ....[116]....
        /*f37c*/ 	.word	0x00004f10


	//   ....[117]....
        /*f380*/ 	.word	0x00004f20


	//   ....[118]....
        /*f384*/ 	.word	0x00004f60


	//   ....[119]....
        /*f388*/ 	.word	0x00004f70


	//   ....[120]....
        /*f38c*/ 	.word	0x00004fb0


	//   ....[121]....
        /*f390*/ 	.word	0x00004fc0


	//   ....[122]....
        /*f394*/ 	.word	0x00005000


	//   ....[123]....
        /*f398*/ 	.word	0x00005010


	//   ....[124]....
        /*f39c*/ 	.word	0x00005050


	//   ....[125]....
        /*f3a0*/ 	.word	0x00005060


	//   ....[126]....
        /*f3a4*/ 	.word	0x000050a0


	//   ....[127]....
        /*f3a8*/ 	.word	0x000050b0


	//   ....[128]....
        /*f3ac*/ 	.word	0x000050f0


	//   ....[129]....
        /*f3b0*/ 	.word	0x00005100


	//   ....[130]....
        /*f3b4*/ 	.word	0x00005140


	//   ....[131]....
        /*f3b8*/ 	.word	0x00005150


	//   ....[132]....
        /*f3bc*/ 	.word	0x00005190


	//   ....[133]....
        /*f3c0*/ 	.word	0x000051a0


	//   ....[134]....
        /*f3c4*/ 	.word	0x000051e0


	//   ....[135]....
        /*f3c8*/ 	.word	0x000051f0


	//   ....[136]....
        /*f3cc*/ 	.word	0x00005230


	//   ....[137]....
        /*f3d0*/ 	.word	0x00005240


	//   ....[138]....
        /*f3d4*/ 	.word	0x00005280


	//   ....[139]....
        /*f3d8*/ 	.word	0x00005290


	//   ....[140]....
        /*f3dc*/ 	.word	0x000052d0


	//   ....[141]....
        /*f3e0*/ 	.word	0x000052e0


	//   ....[142]....
        /*f3e4*/ 	.word	0x00005320


	//   ....[143]....
        /*f3e8*/ 	.word	0x00005330


	//   ....[144]....
        /*f3ec*/ 	.word	0x00005370


	//   ....[145]....
        /*f3f0*/ 	.word	0x00005380


	//   ....[146]....
        /*f3f4*/ 	.word	0x000053c0


	//   ....[147]....
        /*f3f8*/ 	.word	0x000053d0


	//   ....[148]....
        /*f3fc*/ 	.word	0x00005410


	//   ....[149]....
        /*f400*/ 	.word	0x00005420


	//   ....[150]....
        /*f404*/ 	.word	0x00005460


	//   ....[151]....
        /*f408*/ 	.word	0x00005470


	//   ....[152]....
        /*f40c*/ 	.word	0x000054b0


	//   ....[153]....
        /*f410*/ 	.word	0x000054c0


	//   ....[154]....
        /*f414*/ 	.word	0x00005500


	//   ....[155]....
        /*f418*/ 	.word	0x00005510


	//   ....[156]....
        /*f41c*/ 	.word	0x00005550


	//   ....[157]....
        /*f420*/ 	.word	0x00005560


	//   ....[158]....
        /*f424*/ 	.word	0x000055a0


	//   ....[159]....
        /*f428*/ 	.word	0x000055b0


	//   ....[160]....
        /*f42c*/ 	.word	0x000055f0


	//   ....[161]....
        /*f430*/ 	.word	0x00005600


	//   ....[162]....
        /*f434*/ 	.word	0x00005640


	//   ....[163]....
        /*f438*/ 	.word	0x00005650


	//   ....[164]....
        /*f43c*/ 	.word	0x00005690


	//   ....[165]....
        /*f440*/ 	.word	0x000056a0


	//   ....[166]....
        /*f444*/ 	.word	0x00005730


	//   ....[167]....
        /*f448*/ 	.word	0x00005740


	//   ....[168]....
        /*f44c*/ 	.word	0x00005770


	//   ....[169]....
        /*f450*/ 	.word	0x00005780


	//   ....[170]....
        /*f454*/ 	.word	0x000057b0


	//   ....[171]....
        /*f458*/ 	.word	0x000057c0


	//   ....[172]....
        /*f45c*/ 	.word	0x00005810


	//   ....[173]....
        /*f460*/ 	.word	0x00005820


	//   ....[174]....
        /*f464*/ 	.word	0x00005860


	//   ....[175]....
        /*f468*/ 	.word	0x00005870


	//   ....[176]....
        /*f46c*/ 	.word	0x000058b0


	//   ....[177]....
        /*f470*/ 	.word	0x000058c0


	//   ....[178]....
        /*f474*/ 	.word	0x00005900


	//   ....[179]....
        /*f478*/ 	.word	0x00005910


	//   ....[180]....
        /*f47c*/ 	.word	0x00005950


	//   ....[181]....
        /*f480*/ 	.word	0x00005960


	//   ....[182]....
        /*f484*/ 	.word	0x000059a0


	//   ....[183]....
        /*f488*/ 	.word	0x000059b0


	//   ....[184]....
        /*f48c*/ 	.word	0x000059f0


	//   ....[185]....
        /*f490*/ 	.word	0x00005a00


	//   ....[186]....
        /*f494*/ 	.word	0x00005a40


	//   ....[187]....
        /*f498*/ 	.word	0x00005a50


	//   ....[188]....
        /*f49c*/ 	.word	0x00005a90


	//   ....[189]....
        /*f4a0*/ 	.word	0x00005aa0


	//   ....[190]....
        /*f4a4*/ 	.word	0x00005ae0


	//   ....[191]....
        /*f4a8*/ 	.word	0x00005af0


	//   ....[192]....
        /*f4ac*/ 	.word	0x00005b30


	//   ....[193]....
        /*f4b0*/ 	.word	0x00005b40


	//   ....[194]....
        /*f4b4*/ 	.word	0x00005b80


	//   ....[195]....
        /*f4b8*/ 	.word	0x00005b90


	//   ....[196]....
        /*f4bc*/ 	.word	0x00005bd0


	//   ....[197]....
        /*f4c0*/ 	.word	0x00005be0


	//   ....[198]....
        /*f4c4*/ 	.word	0x00005c30


	//   ....[199]....
        /*f4c8*/ 	.word	0x00005c40


	//   ....[200]....
        /*f4cc*/ 	.word	0x00005c80


	//   ....[201]....
        /*f4d0*/ 	.word	0x00005c90


	//   ....[202]....
        /*f4d4*/ 	.word	0x00005cd0


	//   ....[203]....
        /*f4d8*/ 	.word	0x00005ce0


	//   ....[204]....
        /*f4dc*/ 	.word	0x00005d20


	//   ....[205]....
        /*f4e0*/ 	.word	0x00005d30


	//   ....[206]....
        /*f4e4*/ 	.word	0x00005d70


	//   ....[207]....
        /*f4e8*/ 	.word	0x00005d80


	//   ....[208]....
        /*f4ec*/ 	.word	0x00005dc0


	//   ....[209]....
        /*f4f0*/ 	.word	0x00005dd0


	//   ....[210]....
        /*f4f4*/ 	.word	0x00005e10


	//   ....[211]....
        /*f4f8*/ 	.word	0x00005e20


	//   ....[212]....
        /*f4fc*/ 	.word	0x00005e60


	//   ....[213]....
        /*f500*/ 	.word	0x00005e70


	//   ....[214]....
        /*f504*/ 	.word	0x00005ee0


	//   ....[215]....
        /*f508*/ 	.word	0x00005ef0


	//   ....[216]....
        /*f50c*/ 	.word	0x00005f40


	//   ....[217]....
        /*f510*/ 	.word	0x00005f50


	//   ....[218]....
        /*f514*/ 	.word	0x00005f80


	//   ....[219]....
        /*f518*/ 	.word	0x00005f90


	//   ....[220]....
        /*f51c*/ 	.word	0x00005fd0


	//   ....[221]....
        /*f520*/ 	.word	0x00005fe0


	//   ....[222]....
        /*f524*/ 	.word	0x00006010


	//   ....[223]....
        /*f528*/ 	.word	0x00006020


	//   ....[224]....
        /*f52c*/ 	.word	0x00006060


	//   ....[225]....
        /*f530*/ 	.word	0x00006070


	//   ....[226]....
        /*f534*/ 	.word	0x000060b0


	//   ....[227]....
        /*f538*/ 	.word	0x000060c0


	//   ....[228]....
        /*f53c*/ 	.word	0x000060f0


	//   ....[229]....
        /*f540*/ 	.word	0x00006100


	//   ....[230]....
        /*f544*/ 	.word	0x00006140


	//   ....[231]....
        /*f548*/ 	.word	0x00006150


	//   ....[232]....
        /*f54c*/ 	.word	0x000061b0


	//   ....[233]....
        /*f550*/ 	.word	0x000061c0


	//   ....[234]....
        /*f554*/ 	.word	0x00006210


	//   ....[235]....
        /*f558*/ 	.word	0x00006220


	//   ....[236]....
        /*f55c*/ 	.word	0x00006270


	//   ....[237]....
        /*f560*/ 	.word	0x00006280


	//   ....[238]....
        /*f564*/ 	.word	0x00006290


	//   ....[239]....
        /*f568*/ 	.word	0x000062a0


	//   ....[240]....
        /*f56c*/ 	.word	0x000062b0


	//   ....[241]....
        /*f570*/ 	.word	0x000062c0


	//   ....[242]....
        /*f574*/ 	.word	0x000062d0


	//   ....[243]....
        /*f578*/ 	.word	0x000062f0


	//   ....[244]....
        /*f57c*/ 	.word	0x00006300


	//   ....[245]....
        /*f580*/ 	.word	0x00006310


	//   ....[246]....
        /*f584*/ 	.word	0x00006320


	//   ....[247]....
        /*f588*/ 	.word	0x00006330


	//   ....[248]....
        /*f58c*/ 	.word	0x00006340


	//   ....[249]....
        /*f590*/ 	.word	0x000063a0


	//   ....[250]....
        /*f594*/ 	.word	0x000063b0


	//   ....[251]....
        /*f598*/ 	.word	0x000063c0


	//   ....[252]....
        /*f59c*/ 	.word	0x000063d0


	//   ....[253]....
        /*f5a0*/ 	.word	0x000063e0


	//   ....[254]....
        /*f5a4*/ 	.word	0x000063f0


	//   ....[255]....
        /*f5a8*/ 	.word	0x000064c0


	//   ....[0]....
        /*f5ac*/ 	.word	0x000064d0


	//   ....[1]....
        /*f5b0*/ 	.word	0x000064e0


	//   ....[2]....
        /*f5b4*/ 	.word	0x00009be0


	//   ....[3]....
        /*f5b8*/ 	.word	0x00009c20


	//   ....[4]....
        /*f5bc*/ 	.word	0x00009cc0


	//   ....[5]....
        /*f5c0*/ 	.word	0x00009cd0


	//   ....[6]....
        /*f5c4*/ 	.word	0x00009d00


	//   ....[7]....
        /*f5c8*/ 	.word	0x00009d10


	//   ....[8]....
        /*f5cc*/ 	.word	0x00009d20


	//   ....[9]....
        /*f5d0*/ 	.word	0x00009d30


	//   ....[10]....
        /*f5d4*/ 	.word	0x00009d40


	//   ....[11]....
        /*f5d8*/ 	.word	0x00009d50


	//   ....[12]....
        /*f5dc*/ 	.word	0x00009d60


	//   ....[13]....
        /*f5e0*/ 	.word	0x00009d70


	//   ....[14]....
        /*f5e4*/ 	.word	0x00009d80


	//   ....[15]....
        /*f5e8*/ 	.word	0x00009da0


	//   ....[16]....
        /*f5ec*/ 	.word	0x00009e20


	//   ....[17]....
        /*f5f0*/ 	.word	0x00009e40


	//   ....[18]....
        /*f5f4*/ 	.word	0x00009ee0


	//   ....[19]....
        /*f5f8*/ 	.word	0x00009ef0


	//   ....[20]....
        /*f5fc*/ 	.word	0x00009f00


	//   ....[21]....
        /*f600*/ 	.word	0x00009f10


	//   ....[22]....
        /*f604*/ 	.word	0x00009f30


	//   ....[23]....
        /*f608*/ 	.word	0x00009f40


	//   ....[24]....
        /*f60c*/ 	.word	0x00009f60


	//   ....[25]....
        /*f610*/ 	.word	0x00009f70


	//   ....[26]....
        /*f614*/ 	.word	0x00009fc0


	//   ....[27]....
        /*f618*/ 	.word	0x00009fd0


	//   ....[28]....
        /*f61c*/ 	.word	0x00009ff0


	//   ....[29]....
        /*f620*/ 	.word	0x0000a010


	//   ....[30]....
        /*f624*/ 	.word	0x0000a040


	//   ....[31]....
        /*f628*/ 	.word	0x0000a050


	//   ....[32]....
        /*f62c*/ 	.word	0x0000a090


	//   ....[33]....
        /*f630*/ 	.word	0x0000a0a0


	//   ....[34]....
        /*f634*/ 	.word	0x0000a0e0


	//   ....[35]....
        /*f638*/ 	.word	0x0000a0f0


	//   ....[36]....
        /*f63c*/ 	.word	0x0000a130


	//   ....[37]....
        /*f640*/ 	.word	0x0000a140


	//   ....[38]....
        /*f644*/ 	.word	0x0000a180


	//   ....[39]....
        /*f648*/ 	.word	0x0000a190


	//   ....[40]....
        /*f64c*/ 	.word	0x0000a1d0


	//   ....[41]....
        /*f650*/ 	.word	0x0000a1e0


	//   ....[42]....
        /*f654*/ 	.word	0x0000a220


	//   ....[43]....
        /*f658*/ 	.word	0x0000a240


	//   ....[44]....
        /*f65c*/ 	.word	0x0000a270


	//   ....[45]....
        /*f660*/ 	.word	0x0000a280


	//   ....[46]....
        /*f664*/ 	.word	0x0000a2c0


	//   ....[47]....
        /*f668*/ 	.word	0x0000a2d0


	//   ....[48]....
        /*f66c*/ 	.word	0x0000a310


	//   ....[49]....
        /*f670*/ 	.word	0x0000a320


	//   ....[50]....
        /*f674*/ 	.word	0x0000a360


	//   ....[51]....
        /*f678*/ 	.word	0x0000a370


	//   ....[52]....
        /*f67c*/ 	.word	0x0000a3b0


	//   ....[53]....
        /*f680*/ 	.word	0x0000a3c0


	//   ....[54]....
        /*f684*/ 	.word	0x0000a400


	//   ....[55]....
        /*f688*/ 	.word	0x0000a410


	//   ....[56]....
        /*f68c*/ 	.word	0x0000a450


	//   ....[57]....
        /*f690*/ 	.word	0x0000a470


	//   ....[58]....
        /*f694*/ 	.word	0x0000a4a0


	//   ....[59]....
        /*f698*/ 	.word	0x0000a4b0


	//   ....[60]....
        /*f69c*/ 	.word	0x0000a4f0


	//   ....[61]....
        /*f6a0*/ 	.word	0x0000a500


	//   ....[62]....
        /*f6a4*/ 	.word	0x0000a540


	//   ....[63]....
        /*f6a8*/ 	.word	0x0000a550


	//   ....[64]....
        /*f6ac*/ 	.word	0x0000a590


	//   ....[65]....
        /*f6b0*/ 	.word	0x0000a5a0


	//   ....[66]....
        /*f6b4*/ 	.word	0x0000a5e0


	//   ....[67]....
        /*f6b8*/ 	.word	0x0000a5f0


	//   ....[68]....
        /*f6bc*/ 	.word	0x0000a630


	//   ....[69]....
        /*f6c0*/ 	.word	0x0000a640


	//   ....[70]....
        /*f6c4*/ 	.word	0x0000a680


	//   ....[71]....
        /*f6c8*/ 	.word	0x0000a6a0


	//   ....[72]....
        /*f6cc*/ 	.word	0x0000a6d0


	//   ....[73]....
        /*f6d0*/ 	.word	0x0000a6e0


	//   ....[74]....
        /*f6d4*/ 	.word	0x0000a720


	//   ....[75]....
        /*f6d8*/ 	.word	0x0000a730


	//   ....[76]....
        /*f6dc*/ 	.word	0x0000a770


	//   ....[77]....
        /*f6e0*/ 	.word	0x0000a780


	//   ....[78]....
        /*f6e4*/ 	.word	0x0000a7c0


	//   ....[79]....
        /*f6e8*/ 	.word	0x0000a7d0


	//   ....[80]....
        /*f6ec*/ 	.word	0x0000a810


	//   ....[81]....
        /*f6f0*/ 	.word	0x0000a820


	//   ....[82]....
        /*f6f4*/ 	.word	0x0000a860


	//   ....[83]....
        /*f6f8*/ 	.word	0x0000a870


	//   ....[84]....
        /*f6fc*/ 	.word	0x0000a8b0


	//   ....[85]....
        /*f700*/ 	.word	0x0000a8d0


	//   ....[86]....
        /*f704*/ 	.word	0x0000a900


	//   ....[87]....
        /*f708*/ 	.word	0x0000a910


	//   ....[88]....
        /*f70c*/ 	.word	0x0000a950


	//   ....[89]....
        /*f710*/ 	.word	0x0000a960


	//   ....[90]....
        /*f714*/ 	.word	0x0000a9a0


	//   ....[91]....
        /*f718*/ 	.word	0x0000a9b0


	//   ....[92]....
        /*f71c*/ 	.word	0x0000a9f0


	//   ....[93]....
        /*f720*/ 	.word	0x0000aa00


	//   ....[94]....
        /*f724*/ 	.word	0x0000aa40


	//   ....[95]....
        /*f728*/ 	.word	0x0000aa50


	//   ....[96]....
        /*f72c*/ 	.word	0x0000aa90


	//   ....[97]....
        /*f730*/ 	.word	0x0000aaa0


	//   ....[98]....
        /*f734*/ 	.word	0x0000aae0


	//   ....[99]....
        /*f738*/ 	.word	0x0000ab00


	//   ....[100]....
        /*f73c*/ 	.word	0x0000ab30


	//   ....[101]....
        /*f740*/ 	.word	0x0000ab40


	//   ....[102]....
        /*f744*/ 	.word	0x0000ab80


	//   ....[103]....
        /*f748*/ 	.word	0x0000ab90


	//   ....[104]....
        /*f74c*/ 	.word	0x0000abd0


	//   ....[105]....
        /*f750*/ 	.word	0x0000abe0


	//   ....[106]....
        /*f754*/ 	.word	0x0000ac20


	//   ....[107]....
        /*f758*/ 	.word	0x0000ac30


	//   ....[108]....
        /*f75c*/ 	.word	0x0000ac70


	//   ....[109]....
        /*f760*/ 	.word	0x0000ac80


	//   ....[110]....
        /*f764*/ 	.word	0x0000acc0


	//   ....[111]....
        /*f768*/ 	.word	0x0000acd0


	//   ....[112]....
        /*f76c*/ 	.word	0x0000ad10


	//   ....[113]....
        /*f770*/ 	.word	0x0000ad30


	//   ....[114]....
        /*f774*/ 	.word	0x0000ad60


	//   ....[115]....
        /*f778*/ 	.word	0x0000ad70


	//   ....[116]....
        /*f77c*/ 	.word	0x0000adb0


	//   ....[117]....
        /*f780*/ 	.word	0x0000adc0


	//   ....[118]....
        /*f784*/ 	.word	0x0000ae00


	//   ....[119]....
        /*f788*/ 	.word	0x0000ae10


	//   ....[120]....
        /*f78c*/ 	.word	0x0000ae50


	//   ....[121]....
        /*f790*/ 	.word	0x0000ae60


	//   ....[122]....
        /*f794*/ 	.word	0x0000aea0


	//   ....[123]....
        /*f798*/ 	.word	0x0000aeb0


	//   ....[124]....
        /*f79c*/ 	.word	0x0000aef0


	//   ....[125]....
        /*f7a0*/ 	.word	0x0000af00


	//   ....[126]....
        /*f7a4*/ 	.word	0x0000af40


	//   ....[127]....
        /*f7a8*/ 	.word	0x0000af60


	//   ....[128]....
        /*f7ac*/ 	.word	0x0000af90


	//   ....[129]....
        /*f7b0*/ 	.word	0x0000afa0


	//   ....[130]....
        /*f7b4*/ 	.word	0x0000afe0


	//   ....[131]....
        /*f7b8*/ 	.word	0x0000aff0


	//   ....[132]....
        /*f7bc*/ 	.word	0x0000b030


	//   ....[133]....
        /*f7c0*/ 	.word	0x0000b040


	//   ....[134]....
        /*f7c4*/ 	.word	0x0000b080


	//   ....[135]....
        /*f7c8*/ 	.word	0x0000b090


	//   ....[136]....
        /*f7cc*/ 	.word	0x0000b0d0


	//   ....[137]....
        /*f7d0*/ 	.word	0x0000b0e0


	//   ....[138]....
        /*f7d4*/ 	.word	0x0000b120


	//   ....[139]....
        /*f7d8*/ 	.word	0x0000b130


	//   ....[140]....
        /*f7dc*/ 	.word	0x0000b170


	//   ....[141]....
        /*f7e0*/ 	.word	0x0000b190


	//   ....[142]....
        /*f7e4*/ 	.word	0x0000b1c0


	//   ....[143]....
        /*f7e8*/ 	.word	0x0000b1d0


	//   ....[144]....
        /*f7ec*/ 	.word	0x0000b210


	//   ....[145]....
        /*f7f0*/ 	.word	0x0000b220


	//   ....[146]....
        /*f7f4*/ 	.word	0x0000b260


	//   ....[147]....
        /*f7f8*/ 	.word	0x0000b270


	//   ....[148]....
        /*f7fc*/ 	.word	0x0000b2b0


	//   ....[149]....
        /*f800*/ 	.word	0x0000b2c0


	//   ....[150]....
        /*f804*/ 	.word	0x0000b300


	//   ....[151]....
        /*f808*/ 	.word	0x0000b310


	//   ....[152]....
        /*f80c*/ 	.word	0x0000b350


	//   ....[153]....
        /*f810*/ 	.word	0x0000b360


	//   ....[154]....
        /*f814*/ 	.word	0x0000b3a0


	//   ....[155]....
        /*f818*/ 	.word	0x0000b3c0


	//   ....[156]....
        /*f81c*/ 	.word	0x0000b3f0


	//   ....[157]....
        /*f820*/ 	.word	0x0000b400


	//   ....[158]....
        /*f824*/ 	.word	0x0000b440


	//   ....[159]....
        /*f828*/ 	.word	0x0000b450


	//   ....[160]....
        /*f82c*/ 	.word	0x0000b490


	//   ....[161]....
        /*f830*/ 	.word	0x0000b4a0


	//   ....[162]....
        /*f834*/ 	.word	0x0000b4e0


	//   ....[163]....
        /*f838*/ 	.word	0x0000b4f0


	//   ....[164]....
        /*f83c*/ 	.word	0x0000b530


	//   ....[165]....
        /*f840*/ 	.word	0x0000b540


	//   ....[166]....
        /*f844*/ 	.word	0x0000b580


	//   ....[167]....
        /*f848*/ 	.word	0x0000b590


	//   ....[168]....
        /*f84c*/ 	.word	0x0000b5d0


	//   ....[169]....
        /*f850*/ 	.word	0x0000b5f0


	//   ....[170]....
        /*f854*/ 	.word	0x0000b620


	//   ....[171]....
        /*f858*/ 	.word	0x0000b630


	//   ....[172]....
        /*f85c*/ 	.word	0x0000b670


	//   ....[173]....
        /*f860*/ 	.word	0x0000b680


	//   ....[174]....
        /*f864*/ 	.word	0x0000b6c0


	//   ....[175]....
        /*f868*/ 	.word	0x0000b6d0


	//   ....[176]....
        /*f86c*/ 	.word	0x0000b710


	//   ....[177]....
        /*f870*/ 	.word	0x0000b720


	//   ....[178]....
        /*f874*/ 	.word	0x0000b760


	//   ....[179]....
        /*f878*/ 	.word	0x0000b770


	//   ....[180]....
        /*f87c*/ 	.word	0x0000b7b0


	//   ....[181]....
        /*f880*/ 	.word	0x0000b7c0


	//   ....[182]....
        /*f884*/ 	.word	0x0000b800


	//   ....[183]....
        /*f888*/ 	.word	0x0000b820


	//   ....[184]....
        /*f88c*/ 	.word	0x0000b850


	//   ....[185]....
        /*f890*/ 	.word	0x0000b860


	//   ....[186]....
        /*f894*/ 	.word	0x0000b8a0


	//   ....[187]....
        /*f898*/ 	.word	0x0000b8b0


	//   ....[188]....
        /*f89c*/ 	.word	0x0000b8f0


	//   ....[189]....
        /*f8a0*/ 	.word	0x0000b900


	//   ....[190]....
        /*f8a4*/ 	.word	0x0000b940


	//   ....[191]....
        /*f8a8*/ 	.word	0x0000b950


	//   ....[192]....
        /*f8ac*/ 	.word	0x0000b9c0


	//   ....[193]....
        /*f8b0*/ 	.word	0x0000b9d0


	//   ....[194]....
        /*f8b4*/ 	.word	0x0000ba00


	//   ....[195]....
        /*f8b8*/ 	.word	0x0000ba10


	//   ....[196]....
        /*f8bc*/ 	.word	0x0000ba40


	//   ....[197]....
        /*f8c0*/ 	.word	0x0000ba50


	//   ....[198]....
        /*f8c4*/ 	.word	0x0000bac0


	//   ....[199]....
        /*f8c8*/ 	.word	0x0000bae0


	//   ....[200]....
        /*f8cc*/ 	.word	0x0000bb20


	//   ....[201]....
        /*f8d0*/ 	.word	0x0000bb30


	//   ....[202]....
        /*f8d4*/ 	.word	0x0000bb70


	//   ....[203]....
        /*f8d8*/ 	.word	0x0000bb80


	//   ....[204]....
        /*f8dc*/ 	.word	0x0000bbc0


	//   ....[205]....
        /*f8e0*/ 	.word	0x0000bbd0


	//   ....[206]....
        /*f8e4*/ 	.word	0x0000bc10


	//   ....[207]....
        /*f8e8*/ 	.word	0x0000bc20


	//   ....[208]....
        /*f8ec*/ 	.word	0x0000bc60


	//   ....[209]....
        /*f8f0*/ 	.word	0x0000bc70


	//   ....[210]....
        /*f8f4*/ 	.word	0x0000bcb0


	//   ....[211]....
        /*f8f8*/ 	.word	0x0000bcd0


	//   ....[212]....
        /*f8fc*/ 	.word	0x0000bd00


	//   ....[213]....
        /*f900*/ 	.word	0x0000bd10


	//   ....[214]....
        /*f904*/ 	.word	0x0000bd50


	//   ....[215]....
        /*f908*/ 	.word	0x0000bd60


	//   ....[216]....
        /*f90c*/ 	.word	0x0000bdd0


	//   ....[217]....
        /*f910*/ 	.word	0x0000bde0


	//   ....[218]....
        /*f914*/ 	.word	0x0000be20


	//   ....[219]....
        /*f918*/ 	.word	0x0000be30


	//   ....[220]....
        /*f91c*/ 	.word	0x0000be60


	//   ....[221]....
        /*f920*/ 	.word	0x0000be70


	//   ....[222]....
        /*f924*/ 	.word	0x0000beb0


	//   ....[223]....
        /*f928*/ 	.word	0x0000bec0


	//   ....[224]....
        /*f92c*/ 	.word	0x0000bef0


	//   ....[225]....
        /*f930*/ 	.word	0x0000bf00


	//   ....[226]....
        /*f934*/ 	.word	0x0000bf40


	//   ....[227]....
        /*f938*/ 	.word	0x0000bf60


	//   ....[228]....
        /*f93c*/ 	.word	0x0000bf90


	//   ....[229]....
        /*f940*/ 	.word	0x0000bfa0


	//   ....[230]....
        /*f944*/ 	.word	0x0000bfd0


	//   ....[231]....
        /*f948*/ 	.word	0x0000bfe0


	//   ....[232]....
        /*f94c*/ 	.word	0x0000c020


	//   ....[233]....
        /*f950*/ 	.word	0x0000c030


	//   ....[234]....
        /*f954*/ 	.word	0x0000c090


	//   ....[235]....
        /*f958*/ 	.word	0x0000c0a0


	//   ....[236]....
        /*f95c*/ 	.word	0x0000c0f0


	//   ....[237]....
        /*f960*/ 	.word	0x0000c100


	//   ....[238]....
        /*f964*/ 	.word	0x0000c150


	//   ....[239]....
        /*f968*/ 	.word	0x0000c160


	//   ....[240]....
        /*f96c*/ 	.word	0x0000c170


	//   ....[241]....
        /*f970*/ 	.word	0x0000c180


	//   ....[242]....
        /*f974*/ 	.word	0x0000c190


	//   ....[243]....
        /*f978*/ 	.word	0x0000c1a0


	//   ....[244]....
        /*f97c*/ 	.word	0x0000c1b0


	//   ....[245]....
        /*f980*/ 	.word	0x0000c1d0


	//   ....[246]....
        /*f984*/ 	.word	0x0000c1e0


	//   ....[247]....
        /*f988*/ 	.word	0x0000c1f0


	//   ....[248]....
        /*f98c*/ 	.word	0x0000c200


	//   ....[249]....
        /*f990*/ 	.word	0x0000c210


	//   ....[250]....
        /*f994*/ 	.word	0x0000c220


	//   ....[251]....
        /*f998*/ 	.word	0x0000c280


	//   ....[252]....
        /*f99c*/ 	.word	0x0000c290


	//   ....[253]....
        /*f9a0*/ 	.word	0x0000c2a0


	//   ....[254]....
        /*f9a4*/ 	.word	0x0000c2b0


	//   ....[255]....
        /*f9a8*/ 	.word	0x0000c2c0


	//   ....[0]....
        /*f9ac*/ 	.word	0x0000c2d0


	//   ....[1]....
        /*f9b0*/ 	.word	0x0000c3a0


	//   ....[2]....
        /*f9b4*/ 	.word	0x0000c3b0


	//   ....[3]....
        /*f9b8*/ 	.word	0x0000c3c0


	//   ....[4]....
        /*f9bc*/ 	.word	0x0000fac0


	//   ....[5]....
        /*f9c0*/ 	.word	0x0000fb00


	//   ....[6]....
        /*f9c4*/ 	.word	0x0000fba0


	//   ....[7]....
        /*f9c8*/ 	.word	0x0000fbb0


	//   ....[8]....
        /*f9cc*/ 	.word	0x0000fbe0


	//   ....[9]....
        /*f9d0*/ 	.word	0x0000fbf0


	//   ....[10]....
        /*f9d4*/ 	.word	0x0000fc00


	//   ....[11]....
        /*f9d8*/ 	.word	0x0000fc10


	//   ....[12]....
        /*f9dc*/ 	.word	0x0000fc20


	//   ....[13]....
        /*f9e0*/ 	.word	0x0000fc30


	//   ....[14]....
        /*f9e4*/ 	.word	0x0000fc40


	//   ....[15]....
        /*f9e8*/ 	.word	0x0000fc50


	//   ....[16]....
        /*f9ec*/ 	.word	0x0000fc60


	//   ....[17]....
        /*f9f0*/ 	.word	0x0000fc80


	//   ....[18]....
        /*f9f4*/ 	.word	0x0000fd00


	//   ....[19]....
        /*f9f8*/ 	.word	0x0000fd20


	//   ....[20]....
        /*f9fc*/ 	.word	0x0000fdc0


	//   ....[21]....
        /*fa00*/ 	.word	0x0000fdd0


	//   ....[22]....
        /*fa04*/ 	.word	0x0000fde0


	//   ....[23]....
        /*fa08*/ 	.word	0x0000fdf0


	//   ....[24]....
        /*fa0c*/ 	.word	0x0000fe10


	//   ....[25]....
        /*fa10*/ 	.word	0x0000fe20


	//   ....[26]....
        /*fa14*/ 	.word	0x0000fe40


	//   ....[27]....
        /*fa18*/ 	.word	0x0000fe50


	//   ....[28]....
        /*fa1c*/ 	.word	0x0000fea0


	//   ....[29]....
        /*fa20*/ 	.word	0x0000feb0


	//   ....[30]....
        /*fa24*/ 	.word	0x0000fed0


	//   ....[31]....
        /*fa28*/ 	.word	0x0000fef0


	//   ....[32]....
        /*fa2c*/ 	.word	0x0000ff20


	//   ....[33]....
        /*fa30*/ 	.word	0x0000ff30


	//   ....[34]....
        /*fa34*/ 	.word	0x0000ff70


	//   ....[35]....
        /*fa38*/ 	.word	0x0000ff80


	//   ....[36]....
        /*fa3c*/ 	.word	0x0000ffc0


	//   ....[37]....
        /*fa40*/ 	.word	0x0000ffd0


	//   ....[38]....
        /*fa44*/ 	.word	0x00010010


	//   ....[39]....
        /*fa48*/ 	.word	0x00010020


	//   ....[40]....
        /*fa4c*/ 	.word	0x00010060


	//   ....[41]....
        /*fa50*/ 	.word	0x00010070


	//   ....[42]....
        /*fa54*/ 	.word	0x000100b0


	//   ....[43]....
        /*fa58*/ 	.word	0x000100c0


	//   ....[44]....
        /*fa5c*/ 	.word	0x00010100


	//   ....[45]....
        /*fa60*/ 	.word	0x00010120


	//   ....[46]....
        /*fa64*/ 	.word	0x00010150


	//   ....[47]....
        /*fa68*/ 	.word	0x00010160


	//   ....[48]....
        /*fa6c*/ 	.word	0x000101a0


	//   ....[49]....
        /*fa70*/ 	.word	0x000101b0


	//   ....[50]....
        /*fa74*/ 	.word	0x000101f0


	//   ....[51]....
        /*fa78*/ 	.word	0x00010200


	//   ....[52]....
        /*fa7c*/ 	.word	0x00010240


	//   ....[53]....
        /*fa80*/ 	.word	0x00010250


	//   ....[54]....
        /*fa84*/ 	.word	0x00010290


	//   ....[55]....
        /*fa88*/ 	.word	0x000102a0


	//   ....[56]....
        /*fa8c*/ 	.word	0x000102e0


	//   ....[57]....
        /*fa90*/ 	.word	0x000102f0


	//   ....[58]....
        /*fa94*/ 	.word	0x00010330


	//   ....[59]....
        /*fa98*/ 	.word	0x00010350


	//   ....[60]....
        /*fa9c*/ 	.word	0x00010380


	//   ....[61]....
        /*faa0*/ 	.word	0x00010390


	//   ....[62]....
        /*faa4*/ 	.word	0x000103d0


	//   ....[63]....
        /*faa8*/ 	.word	0x000103e0


	//   ....[64]....
        /*faac*/ 	.word	0x00010420


	//   ....[65]....
        /*fab0*/ 	.word	0x00010430


	//   ....[66]....
        /*fab4*/ 	.word	0x00010470


	//   ....[67]....
        /*fab8*/ 	.word	0x00010480


	//   ....[68]....
        /*fabc*/ 	.word	0x000104c0


	//   ....[69]....
        /*fac0*/ 	.word	0x000104d0


	//   ....[70]....
        /*fac4*/ 	.word	0x00010510


	//   ....[71]....
        /*fac8*/ 	.word	0x00010520


	//   ....[72]....
        /*facc*/ 	.word	0x00010560


	//   ....[73]....
        /*fad0*/ 	.word	0x00010580


	//   ....[74]....
        /*fad4*/ 	.word	0x000105b0


	//   ....[75]....
        /*fad8*/ 	.word	0x000105c0


	//   ....[76]....
        /*fadc*/ 	.word	0x00010600


	//   ....[77]....
        /*fae0*/ 	.word	0x00010610


	//   ....[78]....
        /*fae4*/ 	.word	0x00010650


	//   ....[79]....
        /*fae8*/ 	.word	0x00010660


	//   ....[80]....
        /*faec*/ 	.word	0x000106a0


	//   ....[81]....
        /*faf0*/ 	.word	0x000106b0


	//   ....[82]....
        /*faf4*/ 	.word	0x000106f0


	//   ....[83]....
        /*faf8*/ 	.word	0x00010700


	//   ....[84]....
        /*fafc*/ 	.word	0x00010740


	//   ....[85]....
        /*fb00*/ 	.word	0x00010750


	//   ....[86]....
        /*fb04*/ 	.word	0x00010790


	//   ....[87]....
        /*fb08*/ 	.word	0x000107b0


	//   ....[88]....
        /*fb0c*/ 	.word	0x000107e0


	//   ....[89]....
        /*fb10*/ 	.word	0x000107f0


	//   ....[90]....
        /*fb14*/ 	.word	0x00010830


	//   ....[91]....
        /*fb18*/ 	.word	0x00010840


	//   ....[92]....
        /*fb1c*/ 	.word	0x00010880


	//   ....[93]....
        /*fb20*/ 	.word	0x00010890


	//   ....[94]....
        /*fb24*/ 	.word	0x000108d0


	//   ....[95]....
        /*fb28*/ 	.word	0x000108e0


	//   ....[96]....
        /*fb2c*/ 	.word	0x00010920


	//   ....[97]....
        /*fb30*/ 	.word	0x00010930


	//   ....[98]....
        /*fb34*/ 	.word	0x00010970


	//   ....[99]....
        /*fb38*/ 	.word	0x00010980


	//   ....[100]....
        /*fb3c*/ 	.word	0x000109c0


	//   ....[101]....
        /*fb40*/ 	.word	0x000109e0


	//   ....[102]....
        /*fb44*/ 	.word	0x00010a10


	//   ....[103]....
        /*fb48*/ 	.word	0x00010a20


	//   ....[104]....
        /*fb4c*/ 	.word	0x00010a60


	//   ....[105]....
        /*fb50*/ 	.word	0x00010a70


	//   ....[106]....
        /*fb54*/ 	.word	0x00010ab0


	//   ....[107]....
        /*fb58*/ 	.word	0x00010ac0


	//   ....[108]....
        /*fb5c*/ 	.word	0x00010b00


	//   ....[109]....
        /*fb60*/ 	.word	0x00010b10


	//   ....[110]....
        /*fb64*/ 	.word	0x00010b50


	//   ....[111]....
        /*fb68*/ 	.word	0x00010b60


	//   ....[112]....
        /*fb6c*/ 	.word	0x00010ba0


	//   ....[113]....
        /*fb70*/ 	.word	0x00010bb0


	//   ....[114]....
        /*fb74*/ 	.word	0x00010bf0


	//   ....[115]....
        /*fb78*/ 	.word	0x00010c10


	//   ....[116]....
        /*fb7c*/ 	.word	0x00010c40


	//   ....[117]....
        /*fb80*/ 	.word	0x00010c50


	//   ....[118]....
        /*fb84*/ 	.word	0x00010c90


	//   ....[119]....
        /*fb88*/ 	.word	0x00010ca0


	//   ....[120]....
        /*fb8c*/ 	.word	0x00010ce0


	//   ....[121]....
        /*fb90*/ 	.word	0x00010cf0


	//   ....[122]....
        /*fb94*/ 	.word	0x00010d30


	//   ....[123]....
        /*fb98*/ 	.word	0x00010d40


	//   ....[124]....
        /*fb9c*/ 	.word	0x00010d80


	//   ....[125]....
        /*fba0*/ 	.word	0x00010d90


	//   ....[126]....
        /*fba4*/ 	.word	0x00010dd0


	//   ....[127]....
        /*fba8*/ 	.word	0x00010de0


	//   ....[128]....
        /*fbac*/ 	.word	0x00010e20


	//   ....[129]....
        /*fbb0*/ 	.word	0x00010e40


	//   ....[130]....
        /*fbb4*/ 	.word	0x00010e70


	//   ....[131]....
        /*fbb8*/ 	.word	0x00010e80


	//   ....[132]....
        /*fbbc*/ 	.word	0x00010ec0


	//   ....[133]....
        /*fbc0*/ 	.word	0x00010ed0


	//   ....[134]....
        /*fbc4*/ 	.word	0x00010f10


	//   ....[135]....
        /*fbc8*/ 	.word	0x00010f20


	//   ....[136]....
        /*fbcc*/ 	.word	0x00010f60


	//   ....[137]....
        /*fbd0*/ 	.word	0x00010f70


	//   ....[138]....
        /*fbd4*/ 	.word	0x00010fb0


	//   ....[139]....
        /*fbd8*/ 	.word	0x00010fc0


	//   ....[140]....
        /*fbdc*/ 	.word	0x00011000


	//   ....[141]....
        /*fbe0*/ 	.word	0x00011010


	//   ....[142]....
        /*fbe4*/ 	.word	0x00011050


	//   ....[143]....
        /*fbe8*/ 	.word	0x00011070


	//   ....[144]....
        /*fbec*/ 	.word	0x000110a0


	//   ....[145]....
        /*fbf0*/ 	.word	0x000110b0


	//   ....[146]....
        /*fbf4*/ 	.word	0x000110f0


	//   ....[147]....
        /*fbf8*/ 	.word	0x00011100


	//   ....[148]....
        /*fbfc*/ 	.word	0x00011140


	//   ....[149]....
        /*fc00*/ 	.word	0x00011150


	//   ....[150]....
        /*fc04*/ 	.word	0x00011190


	//   ....[151]....
        /*fc08*/ 	.word	0x000111a0


	//   ....[152]....
        /*fc0c*/ 	.word	0x000111e0


	//   ....[153]....
        /*fc10*/ 	.word	0x000111f0


	//   ....[154]....
        /*fc14*/ 	.word	0x00011230


	//   ....[155]....
        /*fc18*/ 	.word	0x00011240


	//   ....[156]....
        /*fc1c*/ 	.word	0x00011280


	//   ....[157]....
        /*fc20*/ 	.word	0x000112a0


	//   ....[158]....
        /*fc24*/ 	.word	0x000112d0


	//   ....[159]....
        /*fc28*/ 	.word	0x000112e0


	//   ....[160]....
        /*fc2c*/ 	.word	0x00011320


	//   ....[161]....
        /*fc30*/ 	.word	0x00011330


	//   ....[162]....
        /*fc34*/ 	.word	0x00011370


	//   ....[163]....
        /*fc38*/ 	.word	0x00011380


	//   ....[164]....
        /*fc3c*/ 	.word	0x000113c0


	//   ....[165]....
        /*fc40*/ 	.word	0x000113d0


	//   ....[166]....
        /*fc44*/ 	.word	0x00011410


	//   ....[167]....
        /*fc48*/ 	.word	0x00011420


	//   ....[168]....
        /*fc4c*/ 	.word	0x00011460


	//   ....[169]....
        /*fc50*/ 	.word	0x00011470


	//   ....[170]....
        /*fc54*/ 	.word	0x000114b0


	//   ....[171]....
        /*fc58*/ 	.word	0x000114d0


	//   ....[172]....
        /*fc5c*/ 	.word	0x00011500


	//   ....[173]....
        /*fc60*/ 	.word	0x00011510


	//   ....[174]....
        /*fc64*/ 	.word	0x00011550


	//   ....[175]....
        /*fc68*/ 	.word	0x00011560


	//   ....[176]....
        /*fc6c*/ 	.word	0x000115a0


	//   ....[177]....
        /*fc70*/ 	.word	0x000115b0


	//   ....[178]....
        /*fc74*/ 	.word	0x000115f0


	//   ....[179]....
        /*fc78*/ 	.word	0x00011600


	//   ....[180]....
        /*fc7c*/ 	.word	0x00011640


	//   ....[181]....
        /*fc80*/ 	.word	0x00011650


	//   ....[182]....
        /*fc84*/ 	.word	0x00011690


	//   ....[183]....
        /*fc88*/ 	.word	0x000116a0


	//   ....[184]....
        /*fc8c*/ 	.word	0x000116e0


	//   ....[185]....
        /*fc90*/ 	.word	0x00011700


	//   ....[186]....
        /*fc94*/ 	.word	0x00011730


	//   ....[187]....
        /*fc98*/ 	.word	0x00011740


	//   ....[188]....
        /*fc9c*/ 	.word	0x00011780


	//   ....[189]....
        /*fca0*/ 	.word	0x00011790


	//   ....[190]....
        /*fca4*/ 	.word	0x000117d0


	//   ....[191]....
        /*fca8*/ 	.word	0x000117e0


	//   ....[192]....
        /*fcac*/ 	.word	0x00011820


	//   ....[193]....
        /*fcb0*/ 	.word	0x00011830


	//   ....[194]....
        /*fcb4*/ 	.word	0x000118a0


	//   ....[195]....
        /*fcb8*/ 	.word	0x000118b0


	//   ....[196]....
        /*fcbc*/ 	.word	0x000118e0


	//   ....[197]....
        /*fcc0*/ 	.word	0x000118f0


	//   ....[198]....
        /*fcc4*/ 	.word	0x00011920


	//   ....[199]....
        /*fcc8*/ 	.word	0x00011930


	//   ....[200]....
        /*fccc*/ 	.word	0x000119a0


	//   ....[201]....
        /*fcd0*/ 	.word	0x000119c0


	//   ....[202]....
        /*fcd4*/ 	.word	0x00011a00


	//   ....[203]....
        /*fcd8*/ 	.word	0x00011a10


	//   ....[204]....
        /*fcdc*/ 	.word	0x00011a50


	//   ....[205]....
        /*fce0*/ 	.word	0x00011a60


	//   ....[206]....
        /*fce4*/ 	.word	0x00011aa0


	//   ....[207]....
        /*fce8*/ 	.word	0x00011ab0


	//   ....[208]....
        /*fcec*/ 	.word	0x00011af0


	//   ....[209]....
        /*fcf0*/ 	.word	0x00011b00


	//   ....[210]....
        /*fcf4*/ 	.word	0x00011b40


	//   ....[211]....
        /*fcf8*/ 	.word	0x00011b50


	//   ....[212]....
        /*fcfc*/ 	.word	0x00011b90


	//   ....[213]....
        /*fd00*/ 	.word	0x00011bb0


	//   ....[214]....
        /*fd04*/ 	.word	0x00011be0


	//   ....[215]....
        /*fd08*/ 	.word	0x00011bf0


	//   ....[216]....
        /*fd0c*/ 	.word	0x00011c30


	//   ....[217]....
        /*fd10*/ 	.word	0x00011c40


	//   ....[218]....
        /*fd14*/ 	.word	0x00011cb0


	//   ....[219]....
        /*fd18*/ 	.word	0x00011cc0


	//   ....[220]....
        /*fd1c*/ 	.word	0x00011d00


	//   ....[221]....
        /*fd20*/ 	.word	0x00011d10


	//   ....[222]....
        /*fd24*/ 	.word	0x00011d40


	//   ....[223]....
        /*fd28*/ 	.word	0x00011d50


	//   ....[224]....
        /*fd2c*/ 	.word	0x00011d90


	//   ....[225]....
        /*fd30*/ 	.word	0x00011da0


	//   ....[226]....
        /*fd34*/ 	.word	0x00011dd0


	//   ....[227]....
        /*fd38*/ 	.word	0x00011de0


	//   ....[228]....
        /*fd3c*/ 	.word	0x00011e20


	//   ....[229]....
        /*fd40*/ 	.word	0x00011e40


	//   ....[230]....
        /*fd44*/ 	.word	0x00011e70


	//   ....[231]....
        /*fd48*/ 	.word	0x00011e80


	//   ....[232]....
        /*fd4c*/ 	.word	0x00011eb0


	//   ....[233]....
        /*fd50*/ 	.word	0x00011ec0


	//   ....[234]....
        /*fd54*/ 	.word	0x00011f00


	//   ....[235]....
        /*fd58*/ 	.word	0x00011f10


	//   ....[236]....
        /*fd5c*/ 	.word	0x00011f70


	//   ....[237]....
        /*fd60*/ 	.word	0x00011f80


	//   ....[238]....
        /*fd64*/ 	.word	0x00011fd0


	//   ....[239]....
        /*fd68*/ 	.word	0x00011fe0


	//   ....[240]....
        /*fd6c*/ 	.word	0x00012030


	//   ....[241]....
        /*fd70*/ 	.word	0x00012040


	//   ....[242]....
        /*fd74*/ 	.word	0x00012050


	//   ....[243]....
        /*fd78*/ 	.word	0x00012060


	//   ....[244]....
        /*fd7c*/ 	.word	0x00012070


	//   ....[245]....
        /*fd80*/ 	.word	0x00012080


	//   ....[246]....
        /*fd84*/ 	.word	0x00012090


	//   ....[247]....
        /*fd88*/ 	.word	0x000120b0


	//   ....[248]....
        /*fd8c*/ 	.word	0x000120c0


	//   ....[249]....
        /*fd90*/ 	.word	0x000120d0


	//   ....[250]....
        /*fd94*/ 	.word	0x000120e0


	//   ....[251]....
        /*fd98*/ 	.word	0x000120f0


	//   ....[252]....
        /*fd9c*/ 	.word	0x00012100


	//   ....[253]....
        /*fda0*/ 	.word	0x00012160


	//   ....[254]....
        /*fda4*/ 	.word	0x00012170


	//   ....[255]....
        /*fda8*/ 	.word	0x00012180


	//   ....[0]....
        /*fdac*/ 	.word	0x00012190


	//   ....[1]....
        /*fdb0*/ 	.word	0x000121a0


	//   ....[2]....
        /*fdb4*/ 	.word	0x000121b0


	//   ....[3]....
        /*fdb8*/ 	.word	0x00012280


	//   ....[4]....
        /*fdbc*/ 	.word	0x00012290


	//   ....[5]....
        /*fdc0*/ 	.word	0x000122a0


	//   ....[6]....
        /*fdc4*/ 	.word	0x000159a0


	//   ....[7]....
        /*fdc8*/ 	.word	0x000159e0


	//   ....[8]....
        /*fdcc*/ 	.word	0x00015a80


	//   ....[9]....
        /*fdd0*/ 	.word	0x00015a90


	//   ....[10]....
        /*fdd4*/ 	.word	0x00015ac0


	//   ....[11]....
        /*fdd8*/ 	.word	0x00015ad0


	//   ....[12]....
        /*fddc*/ 	.word	0x00015ae0


	//   ....[13]....
        /*fde0*/ 	.word	0x00015af0


	//   ....[14]....
        /*fde4*/ 	.word	0x00015b00


	//   ....[15]....
        /*fde8*/ 	.word	0x00015b10


	//   ....[16]....
        /*fdec*/ 	.word	0x00015b20


	//   ....[17]....
        /*fdf0*/ 	.word	0x00015b30


	//   ....[18]....
        /*fdf4*/ 	.word	0x00015b40


	//   ....[19]....
        /*fdf8*/ 	.word	0x00015b60


	//   ....[20]....
        /*fdfc*/ 	.word	0x00015be0


	//   ....[21]....
        /*fe00*/ 	.word	0x00015c00


	//   ....[22]....
        /*fe04*/ 	.word	0x00015ca0


	//   ....[23]....
        /*fe08*/ 	.word	0x00015cb0


	//   ....[24]....
        /*fe0c*/ 	.word	0x00015cc0


	//   ....[25]....
        /*fe10*/ 	.word	0x00015cd0


	//   ....[26]....
        /*fe14*/ 	.word	0x00015cf0


	//   ....[27]....
        /*fe18*/ 	.word	0x00015d00


	//   ....[28]....
        /*fe1c*/ 	.word	0x00015d20


	//   ....[29]....
        /*fe20*/ 	.word	0x00015d30


	//   ....[30]....
        /*fe24*/ 	.word	0x00015d80


	//   ....[31]....
        /*fe28*/ 	.word	0x00015d90


	//   ....[32]....
        /*fe2c*/ 	.word	0x00015db0


	//   ....[33]....
        /*fe30*/ 	.word	0x00015dd0


	//   ....[34]....
        /*fe34*/ 	.word	0x00015e00


	//   ....[35]....
        /*fe38*/ 	.word	0x00015e10


	//   ....[36]....
        /*fe3c*/ 	.word	0x00015e50


	//   ....[37]....
        /*fe40*/ 	.word	0x00015e60


	//   ....[38]....
        /*fe44*/ 	.word	0x00015ea0


	//   ....[39]....
        /*fe48*/ 	.word	0x00015eb0


	//   ....[40]....
        /*fe4c*/ 	.word	0x00015ef0


	//   ....[41]....
        /*fe50*/ 	.word	0x00015f00


	//   ....[42]....
        /*fe54*/ 	.word	0x00015f40


	//   ....[43]....
        /*fe58*/ 	.word	0x00015f50


	//   ....[44]....
        /*fe5c*/ 	.word	0x00015f90


	//   ....[45]....
        /*fe60*/ 	.word	0x00015fa0


	//   ....[46]....
        /*fe64*/ 	.word	0x00015fe0


	//   ....[47]....
        /*fe68*/ 	.word	0x00016000


	//   ....[48]....
        /*fe6c*/ 	.word	0x00016030


	//   ....[49]....
        /*fe70*/ 	.word	0x00016040


	//   ....[50]....
        /*fe74*/ 	.word	0x00016080


	//   ....[51]....
        /*fe78*/ 	.word	0x00016090


	//   ....[52]....
        /*fe7c*/ 	.word	0x000160d0


	//   ....[53]....
        /*fe80*/ 	.word	0x000160e0


	//   ....[54]....
        /*fe84*/ 	.word	0x00016120


	//   ....[55]....
        /*fe88*/ 	.word	0x00016130


	//   ....[56]....
        /*fe8c*/ 	.word	0x00016170


	//   ....[57]....
        /*fe90*/ 	.word	0x00016180


	//   ....[58]....
        /*fe94*/ 	.word	0x000161c0


	//   ....[59]....
        /*fe98*/ 	.word	0x000161d0


	//   ....[60]....
        /*fe9c*/ 	.word	0x00016210


	//   ....[61]....
        /*fea0*/ 	.word	0x00016230


	//   ....[62]....
        /*fea4*/ 	.word	0x00016260


	//   ....[63]....
        /*fea8*/ 	.word	0x00016270


	//   ....[64]....
        /*feac*/ 	.word	0x000162b0


	//   ....[65]....
        /*feb0*/ 	.word	0x000162c0


	//   ....[66]....
        /*feb4*/ 	.word	0x00016300


	//   ....[67]....
        /*feb8*/ 	.word	0x00016310


	//   ....[68]....
        /*febc*/ 	.word	0x00016350


	//   ....[69]....
        /*fec0*/ 	.word	0x00016360


	//   ....[70]....
        /*fec4*/ 	.word	0x000163a0


	//   ....[71]....
        /*fec8*/ 	.word	0x000163b0


	//   ....[72]....
        /*fecc*/ 	.word	0x000163f0


	//   ....[73]....
        /*fed0*/ 	.word	0x00016400


	//   ....[74]....
        /*fed4*/ 	.word	0x00016440


	//   ....[75]....
        /*fed8*/ 	.word	0x00016460


	//   ....[76]....
        /*fedc*/ 	.word	0x00016490


	//   ....[77]....
        /*fee0*/ 	.word	0x000164a0


	//   ....[78]....
        /*fee4*/ 	.word	0x000164e0


	//   ....[79]....
        /*fee8*/ 	.word	0x000164f0


	//   ....[80]....
        /*feec*/ 	.word	0x00016530


	//   ....[81]....
        /*fef0*/ 	.word	0x00016540


	//   ....[82]....
        /*fef4*/ 	.word	0x00016580


	//   ....[83]....
        /*fef8*/ 	.word	0x00016590


	//   ....[84]....
        /*fefc*/ 	.word	0x000165d0


	//   ....[85]....
        /*ff00*/ 	.word	0x000165e0


	//   ....[86]....
        /*ff04*/ 	.word	0x00016620


	//   ....[87]....
        /*ff08*/ 	.word	0x00016630


	//   ....[88]....
        /*ff0c*/ 	.word	0x00016670


	//   ....[89]....
        /*ff10*/ 	.word	0x00016690


	//   ....[90]....
        /*ff14*/ 	.word	0x000166c0


	//   ....[91]....
        /*ff18*/ 	.word	0x000166d0


	//   ....[92]....
        /*ff1c*/ 	.word	0x00016710


	//   ....[93]....
        /*ff20*/ 	.word	0x00016720


	//   ....[94]....
        /*ff24*/ 	.word	0x00016760


	//   ....[95]....
        /*ff28*/ 	.word	0x00016770


	//   ....[96]....
        /*ff2c*/ 	.word	0x000167b0


	//   ....[97]....
        /*ff30*/ 	.word	0x000167c0


	//   ....[98]....
        /*ff34*/ 	.word	0x00016800


	//   ....[99]....
        /*ff38*/ 	.word	0x00016810


	//   ....[100]....
        /*ff3c*/ 	.word	0x00016850


	//   ....[101]....
        /*ff40*/ 	.word	0x00016860


	//   ....[102]....
        /*ff44*/ 	.word	0x000168a0


	//   ....[103]....
        /*ff48*/ 	.word	0x000168c0


	//   ....[104]....
        /*ff4c*/ 	.word	0x000168f0


	//   ....[105]....
        /*ff50*/ 	.word	0x00016900


	//   ....[106]....
        /*ff54*/ 	.word	0x00016940


	//   ....[107]....
        /*ff58*/ 	.word	0x00016950


	//   ....[108]....
        /*ff5c*/ 	.word	0x00016990


	//   ....[109]....
        /*ff60*/ 	.word	0x000169a0


	//   ....[110]....
        /*ff64*/ 	.word	0x000169e0


	//   ....[111]....
        /*ff68*/ 	.word	0x000169f0


	//   ....[112]....
        /*ff6c*/ 	.word	0x00016a30


	//   ....[113]....
        /*ff70*/ 	.word	0x00016a40


	//   ....[114]....
        /*ff74*/ 	.word	0x00016a80


	//   ....[115]....
        /*ff78*/ 	.word	0x00016a90


	//   ....[116]....
        /*ff7c*/ 	.word	0x00016ad0


	//   ....[117]....
        /*ff80*/ 	.word	0x00016af0


	//   ....[118]....
        /*ff84*/ 	.word	0x00016b20


	//   ....[119]....
        /*ff88*/ 	.word	0x00016b30


	//   ....[120]....
        /*ff8c*/ 	.word	0x00016b70


	//   ....[121]....
        /*ff90*/ 	.word	0x00016b80


	//   ....[122]....
        /*ff94*/ 	.word	0x00016bc0


	//   ....[123]....
        /*ff98*/ 	.word	0x00016bd0


	//   ....[124]....
        /*ff9c*/ 	.word	0x00016c10


	//   ....[125]....
        /*ffa0*/ 	.word	0x00016c20


	//   ....[126]....
        /*ffa4*/ 	.word	0x00016c60


	//   ....[127]....
        /*ffa8*/ 	.word	0x00016c70


	//   ....[128]....
        /*ffac*/ 	.word	0x00016cb0


	//   ....[129]....
        /*ffb0*/ 	.word	0x00016cc0


	//   ....[130]....
        /*ffb4*/ 	.word	0x00016d00


	//   ....[131]....
        /*ffb8*/ 	.word	0x00016d20


	//   ....[132]....
        /*ffbc*/ 	.word	0x00016d50


	//   ....[133]....
        /*ffc0*/ 	.word	0x00016d60


	//   ....[134]....
        /*ffc4*/ 	.word	0x00016da0


	//   ....[135]....
        /*ffc8*/ 	.word	0x00016db0


	//   ....[136]....
        /*ffcc*/ 	.word	0x00016df0


	//   ....[137]....
        /*ffd0*/ 	.word	0x00016e00


	//   ....[138]....
        /*ffd4*/ 	.word	0x00016e40


	//   ....[139]....
        /*ffd8*/ 	.word	0x00016e50


	//   ....[140]....
        /*ffdc*/ 	.word	0x00016e90


	//   ....[141]....
        /*ffe0*/ 	.word	0x00016ea0


	//   ....[142]....
        /*ffe4*/ 	.word	0x00016ee0


	//   ....[143]....
        /*ffe8*/ 	.word	0x00016ef0


	//   ....[144]....
        /*ffec*/ 	.word	0x00016f30


	//   ....[145]....
        /*fff0*/ 	.word	0x00016f50


	//   ....[146]....
        /*fff4*/ 	.word	0x00016f80


	//   ....[147]....
        /*fff8*/ 	.word	0x00016f90


	//   ....[148]....
        /*fffc*/ 	.word	0x00016fd0


	//   ....[149]....
        /*10000*/ 	.word	0x00016fe0


	//   ....[150]....
        /*10004*/ 	.word	0x00017020


	//   ....[151]....
        /*10008*/ 	.word	0x00017030


	//   ....[152]....
        /*1000c*/ 	.word	0x00017070


	//   ....[153]....
        /*10010*/ 	.word	0x00017080


	//   ....[154]....
        /*10014*/ 	.word	0x000170c0


	//   ....[155]....
        /*10018*/ 	.word	0x000170d0


	//   ....[156]....
        /*1001c*/ 	.word	0x00017110


	//   ....[157]....
        /*10020*/ 	.word	0x00017120


	//   ....[158]....
        /*10024*/ 	.word	0x00017160


	//   ....[159]....
        /*10028*/ 	.word	0x00017180


	//   ....[160]....
        /*1002c*/ 	.word	0x000171b0


	//   ....[161]....
        /*10030*/ 	.word	0x000171c0


	//   ....[162]....
        /*10034*/ 	.word	0x00017200


	//   ....[163]....
        /*10038*/ 	.word	0x00017210


	//   ....[164]....
        /*1003c*/ 	.word	0x00017250


	//   ....[165]....
        /*10040*/ 	.word	0x00017260


	//   ....[166]....
        /*10044*/ 	.word	0x000172a0


	//   ....[167]....
        /*10048*/ 	.word	0x000172b0


	//   ....[168]....
        /*1004c*/ 	.word	0x000172f0


	//   ....[169]....
        /*10050*/ 	.word	0x00017300


	//   ....[170]....
        /*10054*/ 	.word	0x00017340


	//   ....[171]....
        /*10058*/ 	.word	0x00017350


	//   ....[172]....
        /*1005c*/ 	.word	0x00017390


	//   ....[173]....
        /*10060*/ 	.word	0x000173b0


	//   ....[174]....
        /*10064*/ 	.word	0x000173e0


	//   ....[175]....
        /*10068*/ 	.word	0x000173f0


	//   ....[176]....
        /*1006c*/ 	.word	0x00017430


	//   ....[177]....
        /*10070*/ 	.word	0x00017440


	//   ....[178]....
        /*10074*/ 	.word	0x00017480


	//   ....[179]....
        /*10078*/ 	.word	0x00017490


	//   ....[180]....
        /*1007c*/ 	.word	0x000174d0


	//   ....[181]....
        /*10080*/ 	.word	0x000174e0


	//   ....[182]....
        /*10084*/ 	.word	0x00017520


	//   ....[183]....
        /*10088*/ 	.word	0x00017530


	//   ....[184]....
        /*1008c*/ 	.word	0x00017570


	//   ....[185]....
        /*10090*/ 	.word	0x00017580


	//   ....[186]....
        /*10094*/ 	.word	0x000175c0


	//   ....[187]....
        /*10098*/ 	.word	0x000175e0


	//   ....[188]....
        /*1009c*/ 	.word	0x00017610


	//   ....[189]....
        /*100a0*/ 	.word	0x00017620


	//   ....[190]....
        /*100a4*/ 	.word	0x00017660


	//   ....[191]....
        /*100a8*/ 	.word	0x00017670


	//   ....[192]....
        /*100ac*/ 	.word	0x000176b0


	//   ....[193]....
        /*100b0*/ 	.word	0x000176c0


	//   ....[194]....
        /*100b4*/ 	.word	0x00017700


	//   ....[195]....
        /*100b8*/ 	.word	0x00017710


	//   ....[196]....
        /*100bc*/ 	.word	0x00017780


	//   ....[197]....
        /*100c0*/ 	.word	0x00017790


	//   ....[198]....
        /*100c4*/ 	.word	0x000177c0


	//   ....[199]....
        /*100c8*/ 	.word	0x000177d0


	//   ....[200]....
        /*100cc*/ 	.word	0x00017800


	//   ....[201]....
        /*100d0*/ 	.word	0x00017810


	//   ....[202]....
        /*100d4*/ 	.word	0x00017880


	//   ....[203]....
        /*100d8*/ 	.word	0x000178a0


	//   ....[204]....
        /*100dc*/ 	.word	0x000178e0


	//   ....[205]....
        /*100e0*/ 	.word	0x000178f0


	//   ....[206]....
        /*100e4*/ 	.word	0x00017930


	//   ....[207]....
        /*100e8*/ 	.word	0x00017940


	//   ....[208]....
        /*100ec*/ 	.word	0x00017980


	//   ....[209]....
        /*100f0*/ 	.word	0x00017990


	//   ....[210]....
        /*100f4*/ 	.word	0x000179d0


	//   ....[211]....
        /*100f8*/ 	.word	0x000179e0


	//   ....[212]....
        /*100fc*/ 	.word	0x00017a20


	//   ....[213]....
        /*10100*/ 	.word	0x00017a30


	//   ....[214]....
        /*10104*/ 	.word	0x00017a70


	//   ....[215]....
        /*10108*/ 	.word	0x00017a90


	//   ....[216]....
        /*1010c*/ 	.word	0x00017ac0


	//   ....[217]....
        /*10110*/ 	.word	0x00017ad0


	//   ....[218]....
        /*10114*/ 	.word	0x00017b10


	//   ....[219]....
        /*10118*/ 	.word	0x00017b20


	//   ....[220]....
        /*1011c*/ 	.word	0x00017b90


	//   ....[221]....
        /*10120*/ 	.word	0x00017ba0


	//   ....[222]....
        /*10124*/ 	.word	0x00017be0


	//   ....[223]....
        /*10128*/ 	.word	0x00017bf0


	//   ....[224]....
        /*1012c*/ 	.word	0x00017c20


	//   ....[225]....
        /*10130*/ 	.word	0x00017c30


	//   ....[226]....
        /*10134*/ 	.word	0x00017c70


	//   ....[227]....
        /*10138*/ 	.word	0x00017c80


	//   ....[228]....
        /*1013c*/ 	.word	0x00017cb0


	//   ....[229]....
        /*10140*/ 	.word	0x00017cc0


	//   ....[230]....
        /*10144*/ 	.word	0x00017d00


	//   ....[231]....
        /*10148*/ 	.word	0x00017d20


	//   ....[232]....
        /*1014c*/ 	.word	0x00017d50


	//   ....[233]....
        /*10150*/ 	.word	0x00017d60


	//   ....[234]....
        /*10154*/ 	.word	0x00017d90


	//   ....[235]....
        /*10158*/ 	.word	0x00017da0


	//   ....[236]....
        /*1015c*/ 	.word	0x00017de0


	//   ....[237]....
        /*10160*/ 	.word	0x00017df0


	//   ....[238]....
        /*10164*/ 	.word	0x00017e50


	//   ....[239]....
        /*10168*/ 	.word	0x00017e60


	//   ....[240]....
        /*1016c*/ 	.word	0x00017eb0


	//   ....[241]....
        /*10170*/ 	.word	0x00017ec0


	//   ....[242]....
        /*10174*/ 	.word	0x00017f10


	//   ....[243]....
        /*10178*/ 	.word	0x00017f20


	//   ....[244]....
        /*1017c*/ 	.word	0x00017f30


	//   ....[245]....
        /*10180*/ 	.word	0x00017f40


	//   ....[246]....
        /*10184*/ 	.word	0x00017f50


	//   ....[247]....
        /*10188*/ 	.word	0x00017f60


	//   ....[248]....
        /*1018c*/ 	.word	0x00017f70


	//   ....[249]....
        /*10190*/ 	.word	0x00017f90


	//   ....[250]....
        /*10194*/ 	.word	0x00017fa0


	//   ....[251]....
        /*10198*/ 	.word	0x00017fb0


	//   ....[252]....
        /*1019c*/ 	.word	0x00017fc0


	//   ....[253]....
        /*101a0*/ 	.word	0x00017fd0


	//   ....[254]....
        /*101a4*/ 	.word	0x00017fe0


	//   ....[255]....
        /*101a8*/ 	.word	0x00018040


	//   ....[0]....
        /*101ac*/ 	.word	0x00018050


	//   ....[1]....
        /*101b0*/ 	.word	0x00018060


	//   ....[2]....
        /*101b4*/ 	.word	0x00018070


	//   ....[3]....
        /*101b8*/ 	.word	0x00018080


	//   ....[4]....
        /*101bc*/ 	.word	0x00018090


	//   ....[5]....
        /*101c0*/ 	.word	0x00018160


	//   ....[6]....
        /*101c4*/ 	.word	0x00018170


	//   ....[7]....
        /*101c8*/ 	.word	0x00018180


	//   ....[8]....
        /*101cc*/ 	.word	0x0001b880


	//   ....[9]....
        /*101d0*/ 	.word	0x0001b8c0


	//   ....[10]....
        /*101d4*/ 	.word	0x0001b960


	//   ....[11]....
        /*101d8*/ 	.word	0x0001b970


	//   ....[12]....
        /*101dc*/ 	.word	0x0001b9a0


	//   ....[13]....
        /*101e0*/ 	.word	0x0001b9b0


	//   ....[14]....
        /*101e4*/ 	.word	0x0001b9c0


	//   ....[15]....
        /*101e8*/ 	.word	0x0001b9d0


	//   ....[16]....
        /*101ec*/ 	.word	0x0001b9e0


	//   ....[17]....
        /*101f0*/ 	.word	0x0001b9f0


	//   ....[18]....
        /*101f4*/ 	.word	0x0001ba00


	//   ....[19]....
        /*101f8*/ 	.word	0x0001ba10


	//   ....[20]....
        /*101fc*/ 	.word	0x0001ba20


	//   ....[21]....
        /*10200*/ 	.word	0x0001ba40


	//   ....[22]....
        /*10204*/ 	.word	0x0001bac0


	//   ....[23]....
        /*10208*/ 	.word	0x0001bae0


	//   ....[24]....
        /*1020c*/ 	.word	0x0001bb80


	//   ....[25]....
        /*10210*/ 	.word	0x0001bb90


	//   ....[26]....
        /*10214*/ 	.word	0x0001bba0


	//   ....[27]....
        /*10218*/ 	.word	0x0001bbb0


	//   ....[28]....
        /*1021c*/ 	.word	0x0001bbd0


	//   ....[29]....
        /*10220*/ 	.word	0x0001bbe0


	//   ....[30]....
        /*10224*/ 	.word	0x0001bc00


	//   ....[31]....
        /*10228*/ 	.word	0x0001bc10


	//   ....[32]....
        /*1022c*/ 	.word	0x0001bc60


	//   ....[33]....
        /*10230*/ 	.word	0x0001bc70


	//   ....[34]....
        /*10234*/ 	.word	0x0001bc90


	//   ....[35]....
        /*10238*/ 	.word	0x0001bcb0


	//   ....[36]....
        /*1023c*/ 	.word	0x0001bce0


	//   ....[37]....
        /*10240*/ 	.word	0x0001bcf0


	//   ....[38]....
        /*10244*/ 	.word	0x0001bd30


	//   ....[39]....
        /*10248*/ 	.word	0x0001bd40


	//   ....[40]....
        /*1024c*/ 	.word	0x0001bd80


	//   ....[41]....
        /*10250*/ 	.word	0x0001bd90


	//   ....[42]....
        /*10254*/ 	.word	0x0001bdd0


	//   ....[43]....
        /*10258*/ 	.word	0x0001bde0


	//   ....[44]....
        /*1025c*/ 	.word	0x0001be20


	//   ....[45]....
        /*10260*/ 	.word	0x0001be30


	//   ....[46]....
        /*10264*/ 	.word	0x0001be70


	//   ....[47]....
        /*10268*/ 	.word	0x0001be80


	//   ....[48]....
        /*1026c*/ 	.word	0x0001bec0


	//   ....[49]....
        /*10270*/ 	.word	0x0001bee0


	//   ....[50]....
        /*10274*/ 	.word	0x0001bf10


	//   ....[51]....
        /*10278*/ 	.word	0x0001bf20


	//   ....[52]....
        /*1027c*/ 	.word	0x0001bf60


	//   ....[53]....
        /*10280*/ 	.word	0x0001bf70


	//   ....[54]....
        /*10284*/ 	.word	0x0001bfb0


	//   ....[55]....
        /*10288*/ 	.word	0x0001bfc0


	//   ....[56]....
        /*1028c*/ 	.word	0x0001c000


	//   ....[57]....
        /*10290*/ 	.word	0x0001c010


	//   ....[58]....
        /*10294*/ 	.word	0x0001c050


	//   ....[59]....
        /*10298*/ 	.word	0x0001c060


	//   ....[60]....
        /*1029c*/ 	.word	0x0001c0a0


	//   ....[61]....
        /*102a0*/ 	.word	0x0001c0b0


	//   ....[62]....
        /*102a4*/ 	.word	0x0001c0f0


	//   ....[63]....
        /*102a8*/ 	.word	0x0001c110


	//   ....[64]....
        /*102ac*/ 	.word	0x0001c140


	//   ....[65]....
        /*102b0*/ 	.word	0x0001c150


	//   ....[66]....
        /*102b4*/ 	.word	0x0001c190


	//   ....[67]....
        /*102b8*/ 	.word	0x0001c1a0


	//   ....[68]....
        /*102bc*/ 	.word	0x0001c1e0


	//   ....[69]....
        /*102c0*/ 	.word	0x0001c1f0


	//   ....[70]....
        /*102c4*/ 	.word	0x0001c230


	//   ....[71]....
        /*102c8*/ 	.word	0x0001c240


	//   ....[72]....
        /*102cc*/ 	.word	0x0001c280


	//   ....[73]....
        /*102d0*/ 	.word	0x0001c290


	//   ....[74]....
        /*102d4*/ 	.word	0x0001c2d0


	//   ....[75]....
        /*102d8*/ 	.word	0x0001c2e0


	//   ....[76]....
        /*102dc*/ 	.word	0x0001c320


	//   ....[77]....
        /*102e0*/ 	.word	0x0001c340


	//   ....[78]....
        /*102e4*/ 	.word	0x0001c370


	//   ....[79]....
        /*102e8*/ 	.word	0x0001c380


	//   ....[80]....
        /*102ec*/ 	.word	0x0001c3c0


	//   ....[81]....
        /*102f0*/ 	.word	0x0001c3d0


	//   ....[82]....
        /*102f4*/ 	.word	0x0001c410


	//   ....[83]....
        /*102f8*/ 	.word	0x0001c420


	//   ....[84]....
        /*102fc*/ 	.word	0x0001c460


	//   ....[85]....
        /*10300*/ 	.word	0x0001c470


	//   ....[86]....
        /*10304*/ 	.word	0x0001c4b0


	//   ....[87]....
        /*10308*/ 	.word	0x0001c4c0


	//   ....[88]....
        /*1030c*/ 	.word	0x0001c500


	//   ....[89]....
        /*10310*/ 	.word	0x0001c510


	//   ....[90]....
        /*10314*/ 	.word	0x0001c550


	//   ....[91]....
        /*10318*/ 	.word	0x0001c570


	//   ....[92]....
        /*1031c*/ 	.word	0x0001c5a0


	//   ....[93]....
        /*10320*/ 	.word	0x0001c5b0


	//   ....[94]....
        /*10324*/ 	.word	0x0001c5f0


	//   ....[95]....
        /*10328*/ 	.word	0x0001c600


	//   ....[96]....
        /*1032c*/ 	.word	0x0001c640


	//   ....[97]....
        /*10330*/ 	.word	0x0001c650


	//   ....[98]....
        /*10334*/ 	.word	0x0001c690


	//   ....[99]....
        /*10338*/ 	.word	0x0001c6a0


	//   ....[100]....
        /*1033c*/ 	.word	0x0001c6e0


	//   ....[101]....
        /*10340*/ 	.word	0x0001c6f0


	//   ....[102]....
        /*10344*/ 	.word	0x0001c730


	//   ....[103]....
        /*10348*/ 	.word	0x0001c740


	//   ....[104]....
        /*1034c*/ 	.word	0x0001c780


	//   ....[105]....
        /*10350*/ 	.word	0x0001c7a0


	//   ....[106]....
        /*10354*/ 	.word	0x0001c7d0


	//   ....[107]....
        /*10358*/ 	.word	0x0001c7e0


	//   ....[108]....
        /*1035c*/ 	.word	0x0001c820


	//   ....[109]....
        /*10360*/ 	.word	0x0001c830


	//   ....[110]....
        /*10364*/ 	.word	0x0001c870


	//   ....[111]....
        /*10368*/ 	.word	0x0001c880


	//   ....[112]....
        /*1036c*/ 	.word	0x0001c8c0


	//   ....[113]....
        /*10370*/ 	.word	0x0001c8d0


	//   ....[114]....
        /*10374*/ 	.word	0x0001c910


	//   ....[115]....
        /*10378*/ 	.word	0x0001c920


	//   ....[116]....
        /*1037c*/ 	.word	0x0001c960


	//   ....[117]....
        /*10380*/ 	.word	0x0001c970


	//   ....[118]....
        /*10384*/ 	.word	0x0001c9b0


	//   ....[119]....
        /*10388*/ 	.word	0x0001c9d0


	//   ....[120]....
        /*1038c*/ 	.word	0x0001ca00


	//   ....[121]....
        /*10390*/ 	.word	0x0001ca10


	//   ....[122]....
        /*10394*/ 	.word	0x0001ca50


	//   ....[123]....
        /*10398*/ 	.word	0x0001ca60


	//   ....[124]....
        /*1039c*/ 	.word	0x0001caa0


	//   ....[125]....
        /*103a0*/ 	.word	0x0001cab0


	//   ....[126]....
        /*103a4*/ 	.word	0x0001caf0


	//   ....[127]....
        /*103a8*/ 	.word	0x0001cb00


	//   ....[128]....
        /*103ac*/ 	.word	0x0001cb40


	//   ....[129]....
        /*103b0*/ 	.word	0x0001cb50


	//   ....[130]....
        /*103b4*/ 	.word	0x0001cb90


	//   ....[131]....
        /*103b8*/ 	.word	0x0001cba0


	//   ....[132]....
        /*103bc*/ 	.word	0x0001cbe0


	//   ....[133]....
        /*103c0*/ 	.word	0x0001cc00


	//   ....[134]....
        /*103c4*/ 	.word	0x0001cc30


	//   ....[135]....
        /*103c8*/ 	.word	0x0001cc40


	//   ....[136]....
        /*103cc*/ 	.word	0x0001cc80


	//   ....[137]....
        /*103d0*/ 	.word	0x0001cc90


	//   ....[138]....
        /*103d4*/ 	.word	0x0001ccd0


	//   ....[139]....
        /*103d8*/ 	.word	0x0001cce0


	//   ....[140]....
        /*103dc*/ 	.word	0x0001cd20


	//   ....[141]....
        /*103e0*/ 	.word	0x0001cd30


	//   ....[142]....
        /*103e4*/ 	.word	0x0001cd70


	//   ....[143]....
        /*103e8*/ 	.word	0x0001cd80


	//   ....[144]....
        /*103ec*/ 	.word	0x0001cdc0


	//   ....[145]....
        /*103f0*/ 	.word	0x0001cdd0


	//   ....[146]....
        /*103f4*/ 	.word	0x0001ce10


	//   ....[147]....
        /*103f8*/ 	.word	0x0001ce30


	//   ....[148]....
        /*103fc*/ 	.word	0x0001ce60


	//   ....[149]....
        /*10400*/ 	.word	0x0001ce70


	//   ....[150]....
        /*10404*/ 	.word	0x0001ceb0


	//   ....[151]....
        /*10408*/ 	.word	0x0001cec0


	//   ....[152]....
        /*1040c*/ 	.word	0x0001cf00


	//   ....[153]....
        /*10410*/ 	.word	0x0001cf10


	//   ....[154]....
        /*10414*/ 	.word	0x0001cf50


	//   ....[155]....
        /*10418*/ 	.word	0x0001cf60


	//   ....[156]....
        /*1041c*/ 	.word	0x0001cfa0


	//   ....[157]....
        /*10420*/ 	.word	0x0001cfb0


	//   ....[158]....
        /*10424*/ 	.word	0x0001cff0


	//   ....[159]....
        /*10428*/ 	.word	0x0001d000


	//   ....[160]....
        /*1042c*/ 	.word	0x0001d040


	//   ....[161]....
        /*10430*/ 	.word	0x0001d060


	//   ....[162]....
        /*10434*/ 	.word	0x0001d090


	//   ....[163]....
        /*10438*/ 	.word	0x0001d0a0


	//   ....[164]....
        /*1043c*/ 	.word	0x0001d0e0


	//   ....[165]....
        /*10440*/ 	.word	0x0001d0f0


	//   ....[166]....
        /*10444*/ 	.word	0x0001d130


	//   ....[167]....
        /*10448*/ 	.word	0x0001d140


	//   ....[168]....
        /*1044c*/ 	.word	0x0001d180


	//   ....[169]....
        /*10450*/ 	.word	0x0001d190


	//   ....[170]....
        /*10454*/ 	.word	0x0001d1d0


	//   ....[171]....
        /*10458*/ 	.word	0x0001d1e0


	//   ....[172]....
        /*1045c*/ 	.word	0x0001d220


	//   ....[173]....
        /*10460*/ 	.word	0x0001d230


	//   ....[174]....
        /*10464*/ 	.word	0x0001d270


	//   ....[175]....
        /*10468*/ 	.word	0x0001d290


	//   ....[176]....
        /*1046c*/ 	.word	0x0001d2c0


	//   ....[177]....
        /*10470*/ 	.word	0x0001d2d0


	//   ....[178]....
        /*10474*/ 	.word	0x0001d310


	//   ....[179]....
        /*10478*/ 	.word	0x0001d320


	//   ....[180]....
        /*1047c*/ 	.word	0x0001d360


	//   ....[181]....
        /*10480*/ 	.word	0x0001d370


	//   ....[182]....
        /*10484*/ 	.word	0x0001d3b0


	//   ....[183]....
        /*10488*/ 	.word	0x0001d3c0


	//   ....[184]....
        /*1048c*/ 	.word	0x0001d400


	//   ....[185]....
        /*10490*/ 	.word	0x0001d410


	//   ....[186]....
        /*10494*/ 	.word	0x0001d450


	//   ....[187]....
        /*10498*/ 	.word	0x0001d460


	//   ....[188]....
        /*1049c*/ 	.word	0x0001d4a0


	//   ....[189]....
        /*104a0*/ 	.word	0x0001d4c0


	//   ....[190]....
        /*104a4*/ 	.word	0x0001d4f0


	//   ....[191]....
        /*104a8*/ 	.word	0x0001d500


	//   ....[192]....
        /*104ac*/ 	.word	0x0001d540


	//   ....[193]....
        /*104b0*/ 	.word	0x0001d550


	//   ....[194]....
        /*104b4*/ 	.word	0x0001d590


	//   ....[195]....
        /*104b8*/ 	.word	0x0001d5a0


	//   ....[196]....
        /*104bc*/ 	.word	0x0001d5e0


	//   ....[197]....
        /*104c0*/ 	.word	0x0001d5f0


	//   ....[198]....
        /*104c4*/ 	.word	0x0001d660


	//   ....[199]....
        /*104c8*/ 	.word	0x0001d670


	//   ....[200]....
        /*104cc*/ 	.word	0x0001d6a0


	//   ....[201]....
        /*104d0*/ 	.word	0x0001d6b0


	//   ....[202]....
        /*104d4*/ 	.word	0x0001d6e0


	//   ....[203]....
        /*104d8*/ 	.word	0x0001d6f0


	//   ....[204]....
        /*104dc*/ 	.word	0x0001d760


	//   ....[205]....
        /*104e0*/ 	.word	0x0001d780


	//   ....[206]....
        /*104e4*/ 	.word	0x0001d7c0


	//   ....[207]....
        /*104e8*/ 	.word	0x0001d7d0


	//   ....[208]....
        /*104ec*/ 	.word	0x0001d810


	//   ....[209]....
        /*104f0*/ 	.word	0x0001d820


	//   ....[210]....
        /*104f4*/ 	.word	0x0001d860


	//   ....[211]....
        /*104f8*/ 	.word	0x0001d870


	//   ....[212]....
        /*104fc*/ 	.word	0x0001d8b0


	//   ....[213]....
        /*10500*/ 	.word	0x0001d8c0


	//   ....[214]....
        /*10504*/ 	.word	0x0001d900


	//   ....[215]....
        /*10508*/ 	.word	0x0001d910


	//   ....[216]....
        /*1050c*/ 	.word	0x0001d950


	//   ....[217]....
        /*10510*/ 	.word	0x0001d970


	//   ....[218]....
        /*10514*/ 	.word	0x0001d9a0


	//   ....[219]....
        /*10518*/ 	.word	0x0001d9b0


	//   ....[220]....
        /*1051c*/ 	.word	0x0001d9f0


	//   ....[221]....
        /*10520*/ 	.word	0x0001da00


	//   ....[222]....
        /*10524*/ 	.word	0x0001da70


	//   ....[223]....
        /*10528*/ 	.word	0x0001da80


	//   ....[224]....
        /*1052c*/ 	.word	0x0001dac0


	//   ....[225]....
        /*10530*/ 	.word	0x0001dad0


	//   ....[226]....
        /*10534*/ 	.word	0x0001db00


	//   ....[227]....
        /*10538*/ 	.word	0x0001db10


	//   ....[228]....
        /*1053c*/ 	.word	0x0001db50


	//   ....[229]....
        /*10540*/ 	.word	0x0001db60


	//   ....[230]....
        /*10544*/ 	.word	0x0001db90


	//   ....[231]....
        /*10548*/ 	.word	0x0001dba0


	//   ....[232]....
        /*1054c*/ 	.word	0x0001dbe0


	//   ....[233]....
        /*10550*/ 	.word	0x0001dc00


	//   ....[234]....
        /*10554*/ 	.word	0x0001dc30


	//   ....[235]....
        /*10558*/ 	.word	0x0001dc40


	//   ....[236]....
        /*1055c*/ 	.word	0x0001dc70


	//   ....[237]....
        /*10560*/ 	.word	0x0001dc80


	//   ....[238]....
        /*10564*/ 	.word	0x0001dcc0


	//   ....[239]....
        /*10568*/ 	.word	0x0001dcd0


	//   ....[240]....
        /*1056c*/ 	.word	0x0001dd30


	//   ....[241]....
        /*10570*/ 	.word	0x0001dd40


	//   ....[242]....
        /*10574*/ 	.word	0x0001dd90


	//   ....[243]....
        /*10578*/ 	.word	0x0001dda0


	//   ....[244]....
        /*1057c*/ 	.word	0x0001ddf0


	//   ....[245]....
        /*10580*/ 	.word	0x0001de00


	//   ....[246]....
        /*10584*/ 	.word	0x0001de10


	//   ....[247]....
        /*10588*/ 	.word	0x0001de20


	//   ....[248]....
        /*1058c*/ 	.word	0x0001de30


	//   ....[249]....
        /*10590*/ 	.word	0x0001de40


	//   ....[250]....
        /*10594*/ 	.word	0x0001de50


	//   ....[251]....
        /*10598*/ 	.word	0x0001de70


	//   ....[252]....
        /*1059c*/ 	.word	0x0001de80


	//   ....[253]....
        /*105a0*/ 	.word	0x0001de90


	//   ....[254]....
        /*105a4*/ 	.word	0x0001dea0


	//   ....[255]....
        /*105a8*/ 	.word	0x0001deb0


	//   ....[0]....
        /*105ac*/ 	.word	0x0001dec0


	//   ....[1]....
        /*105b0*/ 	.word	0x0001df20


	//   ....[2]....
        /*105b4*/ 	.word	0x0001df30


	//   ....[3]....
        /*105b8*/ 	.word	0x0001df40


	//   ....[4]....
        /*105bc*/ 	.word	0x0001df50


	//   ....[5]....
        /*105c0*/ 	.word	0x0001df60


	//   ....[6]....
        /*105c4*/ 	.word	0x0001df70


	//   ....[7]....
        /*105c8*/ 	.word	0x0001e040


	//   ....[8]....
        /*105cc*/ 	.word	0x0001e050


	//   ....[9]....
        /*105d0*/ 	.word	0x0001e060


	//----- nvinfo : EIATTR_VRC_CTA_INIT_COUNT
	.align		4
.L_1220:
        /*105d4*/ 	.byte	0x02, 0x4a
	.zero		1
	.zero		1


	//----- nvinfo : EIATTR_EXIT_INSTR_OFFSETS
	.align		4
        /*105d8*/ 	.byte	0x04, 0x1c
        /*105da*/ 	.short	(.L_1222 - .L_1221)


	//   ....[0]....
.L_1221:
        /*105dc*/ 	.word	0x00037e40


	//   ....[1]....
        /*105e0*/ 	.word	0x00038570


	//----- nvinfo : EIATTR_MAX_THREADS
	.align		4
.L_1222:
        /*105e4*/ 	.byte	0x04, 0x05
        /*105e6*/ 	.short	(.L_1224 - .L_1223)
.L_1223:
        /*105e8*/ 	.word	0x00000080
        /*105ec*/ 	.word	0x00000001
        /*105f0*/ 	.word	0x00000001


	//----- nvinfo : EIATTR_CRS_STACK_SIZE
	.align		4
.L_1224:
        /*105f4*/ 	.byte	0x04, 0x1e
        /*105f6*/ 	.short	(.L_1226 - .L_1225)
.L_1225:
        /*105f8*/ 	.word	0x00000000


	//----- nvinfo : EIATTR_CBANK_PARAM_SIZE
	.align		4
.L_1226:
        /*105fc*/ 	.byte	0x03, 0x19
        /*105fe*/ 	.short	0x0028


	//----- nvinfo : EIATTR_PARAM_CBANK
	.align		4
        /*10600*/ 	.byte	0x04, 0x0a
        /*10602*/ 	.short	(.L_1228 - .L_1227)
	.align		4
.L_1227:
        /*10604*/ 	.word	index@(.nv.constant0._ZN17fastertransformer38beam_online_softmax_topk_stage2_kernelIfLi128ELi128EEEvPKfS2_PiPT_ii)
        /*10608*/ 	.short	0x0380
        /*1060a*/ 	.short	0x0028


	//----- nvinfo : EIATTR_SW_WAR
	.align		4
.L_1228:
        /*1060c*/ 	.byte	0x04, 0x36
        /*1060e*/ 	.short	(.L_1230 - .L_1229)
.L_1229:
        /*10610*/ 	.word	0x00000008
.L_1230:


//--------------------- .nv.info._ZN17fastertransformer38beam_online_softmax_topk_stage2_kernelIfLi128ELi64EEEvPKfS2_PiPT_ii --------------------------
	.section	.nv.info._ZN17fastertransformer38beam_online_softmax_topk_stage2_kernelIfLi128ELi64EEEvPKfS2_PiPT_ii,"",@"SHT_CUDA_INFO"
	.sectionflags	@""
	.align	4


	//----- nvinfo : EIATTR_CUDA_API_VERSION
	.align		4
        /*0000*/ 	.byte	0x04, 0x37
        /*0002*/ 	.short	(.L_1232 - .L_1231)
.L_1231:
        /*0004*/ 	.word	0x00000082


	//----- nvinfo : EIATTR_KPARAM_INFO
	.align		4
.L_1232:
        /*0008*/ 	.byte	0x04, 0x17
        /*000a*/ 	.short	(.L_1234 - .L_1233)
.L_1233:
        /*000c*/ 	.word	0x00000000
        /*0010*/ 	.short	0x0005
        /*0012*/ 	.short	0x0024
        /*0014*/ 	.byte	0x00, 0xf0, 0x11, 0x00


	//----- nvinfo : EIATTR_KPARAM_INFO
	.align		4
.L_1234:
        /*0018*/ 	.byte	0x04, 0x17
        /*001a*/ 	.short	(.L_1236 - .L_1235)
.L_1235:
        /*001c*/ 	.word	0x00000000
        /*0020*/ 	.short	0x0004
        /*0022*/ 	.short	0x0020
        /*0024*/ 	.byte	0x00, 0xf0, 0x11, 0x00


	//----- nvinfo : EIATTR_KPARAM_INFO
	.align		4
.L_1236:
        /*0028*/ 	.byte	0x04, 0x17
        /*002a*/ 	.short	(.L_1238 - .L_1237)
.L_1237:
        /*002c*/ 	.word	0x00000000
        /*0030*/ 	.short	0x0003
        /*0032*/ 	.short	0x0018
        /*0034*/ 	.byte	0x00, 0xf5, 0x21, 0x00


	//----- nvinfo : EIATTR_KPARAM_INFO
	.align		4
.L_1238:
        /*0038*/ 	.byte	0x04, 0x17
        /*003a*/ 	.short	(.L_1240 - .L_1239)
.L_1239:
        /*003c*/ 	.word	0x00000000
        /*0040*/ 	.short	0x0002
        /*0042*/ 	.short	0x0010
        /*0044*/ 	.byte	0x00, 0xf5, 0x21, 0x00


	//----- nvinfo : EIATTR_KPARAM_INFO
	.align		4
.L_1240:
        /*0048*/ 	.byte	0x04, 0x17
        /*004a*/ 	.short	(.L_1242 - .L_1241)
.L_1241:
        /*004c*/ 	.word	0x00000000
        /*0050*/ 	.short	0x0001
        /*0052*/ 	.short	0x0008
        /*0054*/ 	.byte	0x00, 0xf5, 0x21, 0x00


	//----- nvinfo : EIATTR_KPARAM_INFO
	.align		4
.L_1242:
        /*0058*/ 	.byte	0x04, 0x17
        /*005a*/ 	.short	(.L_1244 - .L_1243)
.L_1243:
        /*005c*/ 	.word	0x00000000
        /*0060*/ 	.short	0x0000
        /*0062*/ 	.short	0x0000
        /*0064*/ 	.byte	0x00, 0xf5, 0x21, 0x00


	//----- nvinfo : EIATTR_SPARSE_MMA_MASK
	.align		4
.L_1244:
        /*0068*/ 	.byte	0x03, 0x50
        /*006a*/ 	.short	0x0000


	//----- nvinfo : EIATTR_MAXREG_COUNT
	.align		4
        /*006c*/ 	.byte	0x03, 0x1b
        /*006e*/ 	.short	0x00ff


	//----- nvinfo : EIATTR_NUM_BARRIERS
	.align		4
        /*0070*/ 	.byte	0x02, 0x4c
        /*0072*/ 	.byte	0x01
	.zero		1


	//----- nvinfo : EIATTR_ANNOTATIONS
	.align		4
        /*0074*/ 	.byte	0x04, 0x55
        /*0076*/ 	.short	(.L_1246 - .L_1245)


	//   ....[0]....
.L_1245:
        /* <DEDUP_REMOVED lines=2773> */


	//----- nvinfo : EIATTR_MERCURY_ISA_VERSION
	.align		4
.L_1246:
        /*adb0*/ 	.byte	0x03, 0x5f
        /*adb2*/ 	.short	0x0101


	//----- nvinfo : EIATTR_COOP_GROUP_MASK_REGIDS
	.align		4
        /*adb4*/ 	.byte	0x04, 0x29
        /*adb6*/ 	.short	(.L_1248 - .L_1247)


	//   ....[0]....
.L_1247:
        /*adb8*/ 	.word	0xffffffff


	//   ....[1]....
        /*adbc*/ 	.word	0xffffffff


	//   ....[2]....
        /*adc0*/ 	.word	0xffffffff


	//   ....[3]....
        /*adc4*/ 	.word	0xffffffff


	//   ....[4]....
        /*adc8*/ 	.word	0xffffffff


	//   ....[5]....
        /*adcc*/ 	.word	0xffffffff


	//   ....[6]....
        /*add0*/ 	.word	0xffffffff


	//   ....[7]....
        /*add4*/ 	.word	0xffffffff


	//   ....[8]....
        /*add8*/ 	.word	0xffffffff


	//   ....[9]....
        /*addc*/ 	.word	0xffffffff


	//   ....[10]....
        /*ade0*/ 	.word	0xffffffff


	//   ....[11]....
        /*ade4*/ 	.word	0xffffffff


	//   ....[12]....
        /*ade8*/ 	.word	0xffffffff


	//   ....[13]....
        /*adec*/ 	.word	0xffffffff


	//   ....[14]....
        /*adf0*/ 	.word	0xffffffff


	//   ....[15]....
        /*adf4*/ 	.word	0xffffffff


	//   ....[16]....
        /*adf8*/ 	.word	0xffffffff


	//   ....[17]....
        /*adfc*/ 	.word	0xffffffff


	//   ....[18]....
        /*ae00*/ 	.word	0xffffffff


	//   ....[19]....
        /*ae04*/ 	.word	0xffffffff


	//   ....[20]....
        /*ae08*/ 	.word	0xffffffff


	//   ....[21]....
        /*ae0c*/ 	.word	0xffffffff


	//   ....[22]....
        /*ae10*/ 	.word	0xffffffff


	//   ....[23]....
        /*ae14*/ 	.word	0xffffffff


	//   ....[24]....
        /*ae18*/ 	.word	0xffffffff


	//   ....[25]....
        /*ae1c*/ 	.word	0xffffffff


	//   ....[26]....
        /*ae20*/ 	.word	0xffffffff


	//   ....[27]....
        /*ae24*/ 	.word	0xffffffff


	//   ....[28]....
        /*ae28*/ 	.word	0xffffffff


	//   ....[29]....
        /*ae2c*/ 	.word	0xffffffff


	//   ....[30]....
        /*ae30*/ 	.word	0xffffffff


	//   ....[31]....
        /*ae34*/ 	.word	0xffffffff


	//   ....[32]....
        /*ae38*/ 	.word	0xffffffff


	//   ....[33]....
        /*ae3c*/ 	.word	0xffffffff


	//   ....[34]....
        /*ae40*/ 	.word	0xffffffff


	//   ....[35]....
        /*ae44*/ 	.word	0xffffffff


	//   ....[36]....
        /*ae48*/ 	.word	0xffffffff


	//   ....[37]....
        /*ae4c*/ 	.word	0xffffffff


	//   ....[38]....
        /*ae50*/ 	.word	0xffffffff


	//   ....[39]....
        /*ae54*/ 	.word	0xffffffff


	//   ....[40]....
        /*ae58*/ 	.word	0xffffffff


	//   ....[41]....
        /*ae5c*/ 	.word	0xffffffff


	//   ....[42]....
        /*ae60*/ 	.word	0xffffffff


	//   ....[43]....
        /*ae64*/ 	.word	0xffffffff


	//   ....[44]....
        /*ae68*/ 	.word	0xffffffff


	//   ....[45]....
        /*ae6c*/ 	.word	0xffffffff


	//   ....[46]....
        /*ae70*/ 	.word	0xffffffff


	//   ....[47]....
        /*ae74*/ 	.word	0xffffffff


	//   ....[48]....
        /*ae78*/ 	.word	0xffffffff


	//   ....[49]....
        /*ae7c*/ 	.word	0xffffffff


	//   ....[50]....
        /*ae80*/ 	.word	0xffffffff


	//   ....[51]....
        /*ae84*/ 	.word	0xffffffff


	//   ....[52]....
        /*ae88*/ 	.word	0xffffffff


	//   ....[53]....
        /*ae8c*/ 	.word	0xffffffff


	//   ....[54]....
        /*ae90*/ 	.word	0xffffffff


	//   ....[55]....
        /*ae94*/ 	.word	0xffffffff


	//   ....[56]....
        /*ae98*/ 	.word	0xffffffff


	//   ....[57]....
        /*ae9c*/ 	.word	0xffffffff


	//   ....[58]....
        /*aea0*/ 	.word	0xffffffff


	//   ....[59]....
        /*aea4*/ 	.word	0xffffffff


	//   ....[60]....
        /*aea8*/ 	.word	0xffffffff


	//   ....[61]....
        /*aeac*/ 	.word	0xffffffff


	//   ....[62]....
        /*aeb0*/ 	.word	0xffffffff


	//   ....[63]....
        /*aeb4*/ 	.word	0xffffffff


	//   ....[64]....
        /*aeb8*/ 	.word	0xffffffff


	//   ....[65]....
        /*aebc*/ 	.word	0xffffffff


	//   ....[66]....
        /*aec0*/ 	.word	0xffffffff


	//   ....[67]....
        /*aec4*/ 	.word	0xffffffff


	//   ....[68]....
        /*aec8*/ 	.word	0xffffffff


	//   ....[69]....
        /*aecc*/ 	.word	0xffffffff


	//   ....[70]....
        /*aed0*/ 	.word	0xffffffff


	//   ....[71]....
        /*aed4*/ 	.word	0xffffffff


	//   ....[72]....
        /*aed8*/ 	.word	0xffffffff


	//   ....[73]....
        /*aedc*/ 	.word	0xffffffff


	//   ....[74]....
        /*aee0*/ 	.word	0xffffffff


	//   ....[75]....
        /*aee4*/ 	.word	0xffffffff


	//   ....[76]....
        /*aee8*/ 	.word	0xffffffff


	//   ....[77]....
        /*aeec*/ 	.word	0xffffffff


	//   ....[78]....
        /*aef0*/ 	.word	0xffffffff


	//   ....[79]....
        /*aef4*/ 	.word	0xffffffff


	//   ....[80]....
        /*aef8*/ 	.word	0xffffffff


	//   ....[81]....
        /*aefc*/ 	.word	0xffffffff


	//   ....[82]....
        /*af00*/ 	.word	0xffffffff


	//   ....[83]....
        /*af04*/ 	.word	0xffffffff


	//   ....[84]....
        /*af08*/ 	.word	0xffffffff


	//   ....[85]....
        /*af0c*/ 	.word	0xffffffff


	//   ....[86]....
        /*af10*/ 	.word	0xffffffff


	//   ....[87]....
        /*af14*/ 	.word	0xffffffff


	//   ....[88]....
        /*af18*/ 	.word	0xffffffff


	//   ....[89]....
        /*af1c*/ 	.word	0xffffffff


	//   ....[90]....
        /*af20*/ 	.word	0xffffffff


	//   ....[91]....
        /*af24*/ 	.word	0xffffffff


	//   ....[92]....
        /*af28*/ 	.word	0xffffffff


	//   ....[93]....
        /*af2c*/ 	.word	0xffffffff


	//   ....[94]....
        /*af30*/ 	.word	0xffffffff


	//   ....[95]....
        /*af34*/ 	.word	0xffffffff


	//   ....[96]....
        /*af38*/ 	.word	0xffffffff


	//   ....[97]....
        /*af3c*/ 	.word	0xffffffff


	//   ....[98]....
        /*af40*/ 	.word	0xffffffff


	//   ....[99]....
        /*af44*/ 	.word	0xffffffff


	//   ....[100]....
        /*af48*/ 	.word	0xffffffff


	//   ....[101]....
        /*af4c*/ 	.word	0xffffffff


	//   ....[102]....
        /*af50*/ 	.word	0xffffffff


	//   ....[103]....
        /*af54*/ 	.word	0xffffffff


	//   ....[104]....
        /*af58*/ 	.word	0xffffffff


	//   ....[105]....
        /*af5c*/ 	.word	0xffffffff


	//   ....[106]....
        /*af60*/ 	.word	0xffffffff


	//   ....[107]....
        /*af64*/ 	.word	0xffffffff


	//   ....[108]....
        /*af68*/ 	.word	0xffffffff


	//   ....[109]....
        /*af6c*/ 	.word	0xffffffff


	//   ....[110]....
        /*af70*/ 	.word	0xffffffff


	//   ....[111]....
        /*af74*/ 	.word	0xffffffff


	//   ....[112]....
        /*af78*/ 	.word	0xffffffff


	//   ....[113]....
        /*af7c*/ 	.word	0xffffffff


	//   ....[114]....
        /*af80*/ 	.word	0xffffffff


	//   ....[115]....
        /*af84*/ 	.word	0xffffffff


	//   ....[116]....
        /*af88*/ 	.word	0xffffffff


	//   ....[117]....
        /*af8c*/ 	.word	0xffffffff


	//   ....[118]....
        /*af90*/ 	.word	0xffffffff


	//   ....[119]....
        /*af94*/ 	.word	0xffffffff


	//   ....[120]....
        /*af98*/ 	.word	0xffffffff


	//   ....[121]....
        /*af9c*/ 	.word	0xffffffff


	//   ....[122]....
        /*afa0*/ 	.word	0xffffffff


	//   ....[123]....
        /*afa4*/ 	.word	0xffffffff


	//   ....[124]....
        /*afa8*/ 	.word	0xffffffff


	//   ....[125]....
        /*afac*/ 	.word	0xffffffff


	//   ....[126]....
        /*afb0*/ 	.word	0xffffffff


	//   ....[127]....
        /*afb4*/ 	.word	0xffffffff


	//   ....[128]....
        /*afb8*/ 	.word	0xffffffff


	//   ....[129]....
        /*afbc*/ 	.word	0xffffffff


	//   ....[130]....
        /*afc0*/ 	.word	0xffffffff


	//   ....[131]....
        /*afc4*/ 	.word	0xffffffff


	//   ....[132]....
        /*afc8*/ 	.word	0xffffffff


	//   ....[133]....
        /*afcc*/ 	.word	0xffffffff


	//   ....[134]....
        /*afd0*/ 	.word	0xffffffff


	//   ....[135]....
        /*afd4*/ 	.word	0xffffffff


	//   ....[136]....
        /*afd8*/ 	.word	0xffffffff


	//   ....[137]....
        /*afdc*/ 	.word	0xffffffff


	//   ....[138]....
        /*afe0*/ 	.word	0xffffffff


	//   ....[139]....
        /*afe4*/ 	.word	0xffffffff


	//   ....[140]....
        /*afe8*/ 	.word	0xffffffff


	//   ....[141]....
        /*afec*/ 	.word	0xffffffff


	//   ....[142]....
        /*aff0*/ 	.word	0xffffffff


	//   ....[143]....
        /*aff4*/ 	.word	0xffffffff


	//   ....[144]....
        /*aff8*/ 	.word	0xffffffff


	//   ....[145]....
        /*affc*/ 	.word	0xffffffff


	//   ....[146]....
        /*b000*/ 	.word	0xffffffff


	//   ....[147]....
        /*b004*/ 	.word	0xffffffff


	//   ....[148]....
        /*b008*/ 	.word	0xffffffff


	//   ....[149]....
        /*b00c*/ 	.word	0xffffffff


	//   ....[150]....
        /*b010*/ 	.word	0xffffffff


	//   ....[151]....
        /*b014*/ 	.word	0xffffffff


	//   ....[152]....
        /*b018*/ 	.word	0xffffffff


	//   ....[153]....
        /*b01c*/ 	.word	0xffffffff


	//   ....[154]....
        /*b020*/ 	.word	0xffffffff


	//   ....[155]....
        /*b024*/ 	.word	0xffffffff


	//   ....[156]....
        /*b028*/ 	.word	0xffffffff


	//   ....[157]....
        /*b02c*/ 	.word	0xffffffff


	//   ....[158]....
        /*b030*/ 	.word	0xffffffff


	//   ....[159]....
        /*b034*/ 	.word	0xffffffff


	//   ....[160]....
        /*b038*/ 	.word	0xffffffff


	//   ....[161]....
        /*b03c*/ 	.word	0xffffffff


	//   ....[162]....
        /*b040*/ 	.word	0xffffffff


	//   ....[163]....
        /*b044*/ 	.word	0xffffffff


	//   ....[164]....
        /*b048*/ 	.word	0xffffffff


	//   ....[165]....
        /*b04c*/ 	.word	0xffffffff


	//   ....[166]....
        /*b050*/ 	.word	0xffffffff


	//   ....[167]....
        /*b054*/ 	.word	0xffffffff


	//   ....[168]....
        /*b058*/ 	.word	0xffffffff


	//   ....[169]....
        /*b05c*/ 	.word	0xffffffff


	//   ....[170]....
        /*b060*/ 	.word	0xffffffff


	//   ....[171]....
        /*b064*/ 	.word	0xffffffff


	//   ....[172]....
        /*b068*/ 	.word	0xffffffff


	//   ....[173]....
        /*b06c*/ 	.word	0xffffffff


	//   ....[174]....
        /*b070*/ 	.word	0xffffffff


	//   ....[175]....
        /*b074*/ 	.word	0xffffffff


	//   ....[176]....
        /*b078*/ 	.word	0xffffffff


	//   ....[177]....
        /*b07c*/ 	.word	0xffffffff


	//   ....[178]....
        /*b080*/ 	.word	0xffffffff


	//   ....[179]....
        /*b084*/ 	.word	0xffffffff


	//   ....[180]....
        /*b088*/ 	.word	0xffffffff


	//   ....[181]....
        /*b08c*/ 	.word	0xffffffff


	//   ....[182]....
        /*b090*/ 	.word	0xffffffff


	//   ....[183]....
        /*b094*/ 	.word	0xffffffff


	//   ....[184]....
        /*b098*/ 	.word	0xffffffff


	//   ....[185]....
        /*b09c*/ 	.word	0xffffffff


	//   ....[186]....
        /*b0a0*/ 	.word	0xffffffff


	//   ....[187]....
        /*b0a4*/ 	.word	0xffffffff


	//   ....[188]....
        /*b0a8*/ 	.word	0xffffffff


	//   ....[189]....
        /*b0ac*/ 	.word	0xffffffff


	//   ....[190]....
        /*b0b0*/ 	.word	0xffffffff


	//   ....[191]....
        /*b0b4*/ 	.word	0xffffffff


	//   ....[192]....
        /*b0b8*/ 	.word	0xffffffff


	//   ....[193]....
        /*b0bc*/ 	.word	0xffffffff


	//   ....[194]....
        /*b0c0*/ 	.word	0xffffffff


	//   ....[195]....
        /*b0c4*/ 	.word	0xffffffff


	//   ....[196]....
        /*b0c8*/ 	.word	0xffffffff


	//   ....[197]....
        /*b0cc*/ 	.word	0xffffffff


	//   ....[198]....
        /*b0d0*/ 	.word	0xffffffff


	//   ....[199]....
        /*b0d4*/ 	.word	0xffffffff


	//   ....[200]....
        /*b0d8*/ 	.word	0xffffffff


	//   ....[201]....
        /*b0dc*/ 	.word	0xffffffff


	//   ....[202]....
        /*b0e0*/ 	.word	0xffffffff


	//   ....[203]....
        /*b0e4*/ 	.word	0xffffffff


	//   ....[204]....
        /*b0e8*/ 	.word	0xffffffff


	//   ....[205]....
        /*b0ec*/ 	.word	0xffffffff


	//   ....[206]....
        /*b0f0*/ 	.word	0xffffffff


	//   ....[207]....
        /*b0f4*/ 	.word	0xffffffff


	//   ....[208]....
        /*b0f8*/ 	.word	0xffffffff


	//   ....[209]....
        /*b0fc*/ 	.word	0xffffffff


	//   ....[210]....
        /*b100*/ 	.word	0xffffffff


	//   ....[211]....
        /*b104*/ 	.word	0xffffffff


	//   ....[212]....
        /*b108*/ 	.word	0xffffffff


	//   ....[213]....
        /*b10c*/ 	.word	0xffffffff


	//   ....[214]....
        /*b110*/ 	.word	0xffffffff


	//   ....[215]....
        /*b114*/ 	.word	0xffffffff


	//   ....[216]....
        /*b118*/ 	.word	0xffffffff


	//   ....[217]....
        /*b11c*/ 	.word	0xffffffff


	//   ....[218]....
        /*b120*/ 	.word	0xffffffff


	//   ....[219]....
        /*b124*/ 	.word	0xffffffff


	//   ....[220]....
        /*b128*/ 	.word	0xffffffff


	//   ....[221]....
        /*b12c*/ 	.word	0xffffffff


	//   ....[222]....
        /*b130*/ 	.word	0xffffffff


	//   ....[223]....
        /*b134*/ 	.word	0xffffffff


	//   ....[224]....
        /*b138*/ 	.word	0xffffffff


	//   ....[225]....
        /*b13c*/ 	.word	0xffffffff


	//   ....[226]....
        /*b140*/ 	.word	0xffffffff


	//   ....[227]....
        /*b144*/ 	.word	0xffffffff


	//   ....[228]....
        /*b148*/ 	.word	0xffffffff


	//   ....[229]....
        /*b14c*/ 	.word	0xffffffff


	//   ....[230]....
        /*b150*/ 	.word	0xffffffff


	//   ....[231]....
        /*b154*/ 	.word	0xffffffff


	//   ....[232]....
        /*b158*/ 	.word	0xffffffff


	//   ....[233]....
        /*b15c*/ 	.word	0xffffffff


	//   ....[234]....
        /*b160*/ 	.word	0xffffffff


	//   ....[235]....
        /*b164*/ 	.word	0xffffffff


	//   ....[236]....
        /*b168*/ 	.word	0xffffffff


	//   ....[237]....
        /*b16c*/ 	.word	0xffffffff


	//   ....[238]....
        /*b170*/ 	.word	0xffffffff


	//   ....[239]....
        /*b174*/ 	.word	0xffffffff


	//   ....[240]....
        /*b178*/ 	.word	0xffffffff


	//   ....[241]....
        /*b17c*/ 	.word	0xffffffff


	//   ....[242]....
        /*b180*/ 	.word	0xffffffff


	//   ....[243]....
        /*b184*/ 	.word	0xffffffff


	//   ....[244]....
        /*b188*/ 	.word	0xffffffff


	//   ....[245]....
        /*b18c*/ 	.word	0xffffffff


	//   ....[246]....
        /*b190*/ 	.word	0xffffffff


	//   ....[247]....
        /*b194*/ 	.word	0xffffffff


	//   ....[248]....
        /*b198*/ 	.word	0xffffffff


	//   ....[249]....
        /*b19c*/ 	.word	0xffffffff


	//   ....[250]....
        /*b1a0*/ 	.word	0xffffffff


	//   ....[251]....
        /*b1a4*/ 	.word	0xffffffff


	//   ....[252]....
        /*b1a8*/ 	.word	0xffffffff


	//   ....[253]....
        /*b1ac*/ 	.word	0xffffffff


	//   ....[254]....
        /*b1b0*/ 	.word	0xffffffff


	//   ....[255]....
        /*b1b4*/ 	.word	0xffffffff


	//   ....[0]....
        /*b1b8*/ 	.word	0xffffffff


	//   ....[1]....
        /*b1bc*/ 	.word	0xffffffff


	//   ....[2]....
        /*b1c0*/ 	.word	0xffffffff


	//   ....[3]....
        /*b1c4*/ 	.word	0xffffffff


	//   ....[4]....
        /*b1c8*/ 	.word	0xffffffff


	//   ....[5]....
        /*b1cc*/ 	.word	0xffffffff


	//   ....[6]....
        /*b1d0*/ 	.word	0xffffffff


	//   ....[7]....
        /*b1d4*/ 	.word	0xffffffff


	//   ....[8]....
        /*b1d8*/ 	.word	0xffffffff


	//   ....[9]....
        /*b1dc*/ 	.word	0xffffffff


	//   ....[10]....
        /*b1e0*/ 	.word	0xffffffff


	//   ....[11]....
        /*b1e4*/ 	.word	0xffffffff


	//   ....[12]....
        /*b1e8*/ 	.word	0xffffffff


	//   ....[13]....
        /*b1ec*/ 	.word	0xffffffff


	//   ....[14]....
        /*b1f0*/ 	.word	0xffffffff


	//   ....[15]....
        /*b1f4*/ 	.word	0xffffffff


	//   ....[16]....
        /*b1f8*/ 	.word	0xffffffff


	//   ....[17]....
        /*b1fc*/ 	.word	0xffffffff


	//   ....[18]....
        /*b200*/ 	.word	0xffffffff


	//   ....[19]....
        /*b204*/ 	.word	0xffffffff


	//   ....[20]....
        /*b208*/ 	.word	0xffffffff


	//   ....[21]....
        /*b20c*/ 	.word	0xffffffff


	//   ....[22]....
        /*b210*/ 	.word	0xffffffff


	//   ....[23]....
        /*b214*/ 	.word	0xffffffff


	//   ....[24]....
        /*b218*/ 	.word	0xffffffff


	//   ....[25]....
        /*b21c*/ 	.word	0xffffffff


	//   ....[26]....
        /*b220*/ 	.word	0xffffffff


	//   ....[27]....
        /*b224*/ 	.word	0xffffffff


	//   ....[28]....
        /*b228*/ 	.word	0xffffffff


	//   ....[29]....
        /*b22c*/ 	.word	0xffffffff


	//   ....[30]....
        /*b230*/ 	.word	0xffffffff


	//   ....[31]....
        /*b234*/ 	.word	0xffffffff


	//   ....[32]....
        /*b238*/ 	.word	0xffffffff


	//   ....[33]....
        /*b23c*/ 	.word	0xffffffff


	//   ....[34]....
        /*b240*/ 	.word	0xffffffff


	//   ....[35]....
        /*b244*/ 	.word	0xffffffff


	//   ....[36]....
        /*b248*/ 	.word	0xffffffff


	//   ....[37]....
        /*b24c*/ 	.word	0xffffffff


	//   ....[38]....
        /*b250*/ 	.word	0xffffffff


	//   ....[39]....
        /*b254*/ 	.word	0xffffffff


	//   ....[40]....
        /*b258*/ 	.word	0xffffffff


	//   ....[41]....
        /*b25c*/ 	.word	0xffffffff


	//   ....[42]....
        /*b260*/ 	.word	0xffffffff


	//   ....[43]....
        /*b264*/ 	.word	0xffffffff


	//   ....[44]....
        /*b268*/ 	.word	0xffffffff


	//   ....[45]....
        /*b26c*/ 	.word	0xffffffff


	//   ....[46]....
        /*b270*/ 	.word	0xffffffff


	//   ....[47]....
        /*b274*/ 	.word	0xffffffff


	//   ....[48]....
        /*b278*/ 	.word	0xffffffff


	//   ....[49]....
        /*b27c*/ 	.word	0xffffffff


	//   ....[50]....
        /*b280*/ 	.word	0xffffffff


	//   ....[51]....
        /*b284*/ 	.word	0xffffffff


	//   ....[52]....
        /*b288*/ 	.word	0xffffffff


	//   ....[53]....
        /*b28c*/ 	.word	0xffffffff


	//   ....[54]....
        /*b290*/ 	.word	0xffffffff


	//   ....[55]....
        /*b294*/ 	.word	0xffffffff


	//   ....[56]....
        /*b298*/ 	.word	0xffffffff


	//   ....[57]....
        /*b29c*/ 	.word	0xffffffff


	//   ....[58]....
        /*b2a0*/ 	.word	0xffffffff


	//   ....[59]....
        /*b2a4*/ 	.word	0xffffffff


	//   ....[60]....
        /*b2a8*/ 	.word	0xffffffff


	//   ....[61]....
        /*b2ac*/ 	.word	0xffffffff


	//   ....[62]....
        /*b2b0*/ 	.word	0xffffffff


	//   ....[63]....
        /*b2b4*/ 	.word	0xffffffff


	//   ....[64]....
        /*b2b8*/ 	.word	0xffffffff


	//   ....[65]....
        /*b2bc*/ 	.word	0xffffffff


	//   ....[66]....
        /*b2c0*/ 	.word	0xffffffff


	//   ....[67]....
        /*b2c4*/ 	.word	0xffffffff


	//   ....[68]....
        /*b2c8*/ 	.word	0xffffffff


	//   ....[69]....
        /*b2cc*/ 	.word	0xffffffff


	//   ....[70]....
        /*b2d0*/ 	.word	0xffffffff


	//   ....[71]....
        /*b2d4*/ 	.word	0xffffffff


	//   ....[72]....
        /*b2d8*/ 	.word	0xffffffff


	//   ....[73]....
        /*b2dc*/ 	.word	0xffffffff


	//   ....[74]....
        /*b2e0*/ 	.word	0xffffffff


	//   ....[75]....
        /*b2e4*/ 	.word	0xffffffff


	//   ....[76]....
        /*b2e8*/ 	.word	0xffffffff


	//   ....[77]....
        /*b2ec*/ 	.word	0xffffffff


	//   ....[78]....
        /*b2f0*/ 	.word	0xffffffff


	//   ....[79]....
        /*b2f4*/ 	.word	0xffffffff


	//   ....[80]....
        /*b2f8*/ 	.word	0xffffffff


	//   ....[81]....
        /*b2fc*/ 	.word	0xffffffff


	//   ....[82]....
        /*b300*/ 	.word	0xffffffff


	//   ....[83]....
        /*b304*/ 	.word	0xffffffff


	//   ....[84]....
        /*b308*/ 	.word	0xffffffff


	//   ....[85]....
        /*b30c*/ 	.word	0xffffffff


	//   ....[86]....
        /*b310*/ 	.word	0xffffffff


	//   ....[87]....
        /*b314*/ 	.word	0xffffffff


	//   ....[88]....
        /*b318*/ 	.word	0xffffffff


	//   ....[89]....
        /*b31c*/ 	.word	0xffffffff


	//   ....[90]....
        /*b320*/ 	.word	0xffffffff


	//   ....[91]....
        /*b324*/ 	.word	0xffffffff


	//   ....[92]....
        /*b328*/ 	.word	0xffffffff


	//   ....[93]....
        /*b32c*/ 	.word	0xffffffff


	//   ....[94]....
        /*b330*/ 	.word	0xffffffff


	//   ....[95]....
        /*b334*/ 	.word	0xffffffff


	//   ....[96]....
        /*b338*/ 	.word	0xffffffff


	//   ....[97]....
        /*b33c*/ 	.word	0xffffffff


	//   ....[98]....
        /*b340*/ 	.word	0xffffffff


	//   ....[99]....
        /*b344*/ 	.word	0xffffffff


	//   ....[100]....
        /*b348*/ 	.word	0xffffffff


	//   ....[101]....
        /*b34c*/ 	.word	0xffffffff


	//   ....[102]....
        /*b350*/ 	.word	0xffffffff


	//   ....[103]....
        /*b354*/ 	.word	0xffffffff


	//   ....[104]....
        /*b358*/ 	.word	0xffffffff


	//   ....[105]....
        /*b35c*/ 	.word	0xffffffff


	//   ....[106]....
        /*b360*/ 	.word	0xffffffff


	//   ....[107]....
        /*b364*/ 	.word	0xffffffff


	//   ....[108]....
        /*b368*/ 	.word	0xffffffff


	//   ....[109]....
        /*b36c*/ 	.word	0xffffffff


	//   ....[110]....
        /*b370*/ 	.word	0xffffffff


	//   ....[111]....
        /*b374*/ 	.word	0xffffffff


	//   ....[112]....
        /*b378*/ 	.word	0xffffffff


	//   ....[113]....
        /*b37c*/ 	.word	0xffffffff


	//   ....[114]....
        /*b380*/ 	.word	0xffffffff


	//   ....[115]....
        /*b384*/ 	.word	0xffffffff


	//   ....[116]....
        /*b388*/ 	.word	0xffffffff


	//   ....[117]....
        /*b38c*/ 	.word	0xffffffff


	//   ....[118]....
        /*b390*/ 	.word	0xffffffff


	//   ....[119]....
        /*b394*/ 	.word	0xffffffff


	//   ....[120]....
        /*b398*/ 	.word	0xffffffff


	//   ....[121]....
        /*b39c*/ 	.word	0xffffffff


	//   ....[122]....
        /*b3a0*/ 	.word	0xffffffff


	//   ....[123]....
        /*b3a4*/ 	.word	0xffffffff


	//   ....[124]....
        /*b3a8*/ 	.word	0xffffffff


	//   ....[125]....
        /*b3ac*/ 	.word	0xffffffff


	//   ....[126]....
        /*b3b0*/ 	.word	0xffffffff


	//   ....[127]....
        /*b3b4*/ 	.word	0xffffffff


	//   ....[128]....
        /*b3b8*/ 	.word	0xffffffff


	//   ....[129]....
        /*b3bc*/ 	.word	0xffffffff


	//   ....[130]....
        /*b3c0*/ 	.word	0xffffffff


	//   ....[131]....
        /*b3c4*/ 	.word	0xffffffff


	//   ....[132]....
        /*b3c8*/ 	.word	0xffffffff


	//   ....[133]....
        /*b3cc*/ 	.word	0xffffffff


	//   ....[134]....
        /*b3d0*/ 	.word	0xffffffff


	//   ....[135]....
        /*b3d4*/ 	.word	0xffffffff


	//   ....[136]....
        /*b3d8*/ 	.word	0xffffffff


	//   ....[137]....
        /*b3dc*/ 	.word	0xffffffff


	//   ....[138]....
        /*b3e0*/ 	.word	0xffffffff


	//   ....[139]....
        /*b3e4*/ 	.word	0xffffffff


	//   ....[140]....
        /*b3e8*/ 	.word	0xffffffff


	//   ....[141]....
        /*b3ec*/ 	.word	0xffffffff


	//   ....[142]....
        /*b3f0*/ 	.word	0xffffffff


	//   ....[143]....
        /*b3f4*/ 	.word	0xffffffff


	//   ....[144]....
        /*b3f8*/ 	.word	0xffffffff


	//   ....[145]....
        /*b3fc*/ 	.word	0xffffffff


	//   ....[146]....
        /*b400*/ 	.word	0xffffffff


	//   ....[147]....
        /*b404*/ 	.word	0xffffffff


	//   ....[148]....
        /*b408*/ 	.word	0xffffffff


	//   ....[149]....
        /*b40c*/ 	.word	0xffffffff


	//   ....[150]....
        /*b410*/ 	.word	0xffffffff


	//   ....[151]....
        /*b414*/ 	.word	0xffffffff


	//   ....[152]....
        /*b418*/ 	.word	0xffffffff


	//   ....[153]....
        /*b41c*/ 	.word	0xffffffff


	//   ....[154]....
        /*b420*/ 	.word	0xffffffff


	//   ....[155]....
        /*b424*/ 	.word	0xffffffff


	//   ....[156]....
        /*b428*/ 	.word	0xffffffff


	//   ....[157]....
        /*b42c*/ 	.word	0xffffffff


	//   ....[158]....
        /*b430*/ 	.word	0xffffffff


	//   ....[159]....
        /*b434*/ 	.word	0xffffffff


	//   ....[160]....
        /*b438*/ 	.word	0xffffffff


	//   ....[161]....
        /*b43c*/ 	.word	0xffffffff


	//   ....[162]....
        /*b440*/ 	.word	0xffffffff


	//   ....[163]....
        /*b444*/ 	.word	0xffffffff


	//   ....[164]....
        /*b448*/ 	.word	0xffffffff


	//   ....[165]....
        /*b44c*/ 	.word	0xffffffff


	//   ....[166]....
        /*b450*/ 	.word	0xffffffff


	//   ....[167]....
        /*b454*/ 	.word	0xffffffff


	//   ....[168]....
        /*b458*/ 	.word	0xffffffff


	//   ....[169]....
        /*b45c*/ 	.word	0xffffffff


	//   ....[170]....
        /*b460*/ 	.word	0xffffffff


	//   ....[171]....
        /*b464*/ 	.word	0xffffffff


	//   ....[172]....
        /*b468*/ 	.word	0xffffffff


	//   ....[173]....
        /*b46c*/ 	.word	0xffffffff


	//   ....[174]....
        /*b470*/ 	.word	0xffffffff


	//   ....[175]....
        /*b474*/ 	.word	0xffffffff


	//   ....[176]....
        /*b478*/ 	.word	0xffffffff


	//   ....[177]....
        /*b47c*/ 	.word	0xffffffff


	//   ....[178]....
        /*b480*/ 	.word	0xffffffff


	//   ....[179]....
        /*b484*/ 	.word	0xffffffff


	//   ....[180]....
        /*b488*/ 	.word	0xffffffff


	//   ....[181]....
        /*b48c*/ 	.word	0xffffffff


	//   ....[182]....
        /*b490*/ 	.word	0xffffffff


	//   ....[183]....
        /*b494*/ 	.word	0xffffffff


	//   ....[184]....
        /*b498*/ 	.word	0xffffffff


	//   ....[185]....
        /*b49c*/ 	.word	0xffffffff


	//   ....[186]....
        /*b4a0*/ 	.word	0xffffffff


	//   ....[187]....
        /*b4a4*/ 	.word	0xffffffff


	//   ....[188]....
        /*b4a8*/ 	.word	0xffffffff


	//   ....[189]....
        /*b4ac*/ 	.word	0xffffffff


	//   ....[190]....
        /*b4b0*/ 	.word	0xffffffff


	//   ....[191]....
        /*b4b4*/ 	.word	0xffffffff


	//   ....[192]....
        /*b4b8*/ 	.word	0xffffffff


	//   ....[193]....
        /*b4bc*/ 	.word	0xffffffff


	//   ....[194]....
        /*b4c0*/ 	.word	0xffffffff


	//   ....[195]....
        /*b4c4*/ 	.word	0xffffffff


	//   ....[196]....
        /*b4c8*/ 	.word	0xffffffff


	//   ....[197]....
        /*b4cc*/ 	.word	0xffffffff


	//   ....[198]....
        /*b4d0*/ 	.word	0xffffffff


	//   ....[199]....
        /*b4d4*/ 	.word	0xffffffff


	//   ....[200]....
        /*b4d8*/ 	.word	0xffffffff


	//   ....[201]....
        /*b4dc*/ 	.word	0xffffffff


	//   ....[202]....
        /*b4e0*/ 	.word	0xffffffff


	//   ....[203]....
        /*b4e4*/ 	.word	0xffffffff


	//   ....[204]....
        /*b4e8*/ 	.word	0xffffffff


	//   ....[205]....
        /*b4ec*/ 	.word	0xffffffff


	//   ....[206]....
        /*b4f0*/ 	.word	0xffffffff


	//   ....[207]....
        /*b4f4*/ 	.word	0xffffffff


	//   ....[208]....
        /*b4f8*/ 	.word	0xffffffff


	//   ....[209]....
        /*b4fc*/ 	.word	0xffffffff


	//   ....[210]....
        /*b500*/ 	.word	0xffffffff


	//   ....[211]....
        /*b504*/ 	.word	0xffffffff


	//   ....[212]....
        /*b508*/ 	.word	0xffffffff


	//   ....[213]....
        /*b50c*/ 	.word	0xffffffff


	//   ....[214]....
        /*b510*/ 	.word	0xffffffff


	//   ....[215]....
        /*b514*/ 	.word	0xffffffff


	//   ....[216]....
        /*b518*/ 	.word	0xffffffff


	//   ....[217]....
        /*b51c*/ 	.word	0xffffffff


	//   ....[218]....
        /*b520*/ 	.word	0xffffffff


	//   ....[219]....
        /*b524*/ 	.word	0xffffffff


	//   ....[220]....
        /*b528*/ 	.word	0xffffffff


	//   ....[221]....
        /*b52c*/ 	.word	0xffffffff


	//   ....[222]....
        /*b530*/ 	.word	0xffffffff


	//   ....[223]....
        /*b534*/ 	.word	0xffffffff


	//   ....[224]....
        /*b538*/ 	.word	0xffffffff


	//   ....[225]....
        /*b53c*/ 	.word	0xffffffff


	//   ....[226]....
        /*b540*/ 	.word	0xffffffff


	//   ....[227]....
        /*b544*/ 	.word	0xffffffff


	//   ....[228]....
        /*b548*/ 	.word	0xffffffff


	//   ....[229]....
        /*b54c*/ 	.word	0xffffffff


	//   ....[230]....
        /*b550*/ 	.word	0xffffffff


	//   ....[231]....
        /*b554*/ 	.word	0xffffffff


	//   ....[232]....
        /*b558*/ 	.word	0xffffffff


	//   ....[233]....
        /*b55c*/ 	.word	0xffffffff


	//   ....[234]....
        /*b560*/ 	.word	0xffffffff


	//   ....[235]....
        /*b564*/ 	.word	0xffffffff


	//   ....[236]....
        /*b568*/ 	.word	0xffffffff


	//   ....[237]....
        /*b56c*/ 	.word	0xffffffff


	//   ....[238]....
        /*b570*/ 	.word	0xffffffff


	//   ....[239]....
        /*b574*/ 	.word	0xffffffff


	//   ....[240]....
        /*b578*/ 	.word	0xffffffff


	//   ....[241]....
        /*b57c*/ 	.word	0xffffffff


	//   ....[242]....
        /*b580*/ 	.word	0xffffffff


	//   ....[243]....
        /*b584*/ 	.word	0xffffffff


	//   ....[244]....
        /*b588*/ 	.word	0xffffffff


	//   ....[245]....
        /*b58c*/ 	.word	0xffffffff


	//   ....[246]....
        /*b590*/ 	.word	0xffffffff


	//   ....[247]....
        /*b594*/ 	.word	0xffffffff


	//   ....[248]....
        /*b598*/ 	.word	0xffffffff


	//   ....[249]....
        /*b59c*/ 	.word	0xffffffff


	//   ....[250]....
        /*b5a0*/ 	.word	0xffffffff


	//   ....[251]....
        /*b5a4*/ 	.word	0xffffffff


	//   ....[252]....
        /*b5a8*/ 	.word	0xffffffff


	//   ....[253]....
        /*b5ac*/ 	.word	0xffffffff


	//   ....[254]....
        /*b5b0*/ 	.word	0xffffffff


	//   ....[255]....
        /*b5b4*/ 	.word	0xffffffff


	//   ....[0]....
        /*b5b8*/ 	.word	0xffffffff


	//   ....[1]....
        /*b5bc*/ 	.word	0xffffffff


	//   ....[2]....
        /*b5c0*/ 	.word	0xffffffff


	//   ....[3]....
        /*b5c4*/ 	.word	0xffffffff


	//   ....[4]....
        /*b5c8*/ 	.word	0xffffffff


	//   ....[5]....
        /*b5cc*/ 	.word	0xffffffff


	//   ....[6]....
        /*b5d0*/ 	.word	0xffffffff


	//   ....[7]....
        /*b5d4*/ 	.word	0xffffffff


	//   ....[8]....
        /*b5d8*/ 	.word	0xffffffff


	//   ....[9]....
        /*b5dc*/ 	.word	0xffffffff


	//   ....[10]....
        /*b5e0*/ 	.word	0xffffffff


	//   ....[11]....
        /*b5e4*/ 	.word	0xffffffff


	//   ....[12]....
        /*b5e8*/ 	.word	0xffffffff


	//   ....[13]....
        /*b5ec*/ 	.word	0xffffffff


	//   ....[14]....
        /*b5f0*/ 	.word	0xffffffff


	//   ....[15]....
        /*b5f4*/ 	.word	0xffffffff


	//   ....[16]....
        /*b5f8*/ 	.word	0xffffffff


	//   ....[17]....
        /*b5fc*/ 	.word	0xffffffff


	//   ....[18]....
        /*b600*/ 	.word	0xffffffff


	//   ....[19]....
        /*b604*/ 	.word	0xffffffff


	//   ....[20]....
        /*b608*/ 	.word	0xffffffff


	//   ....[21]....
        /*b60c*/ 	.word	0xffffffff


	//   ....[22]....
        /*b610*/ 	.word	0xffffffff


	//   ....[23]....
        /*b614*/ 	.word	0xffffffff


	//   ....[24]....
        /*b618*/ 	.word	0xffffffff


	//   ....[25]....
        /*b61c*/ 	.word	0xffffffff


	//   ....[26]....
        /*b620*/ 	.word	0xffffffff


	//   ....[27]....
        /*b624*/ 	.word	0xffffffff


	//   ....[28]....
        /*b628*/ 	.word	0xffffffff


	//   ....[29]....
        /*b62c*/ 	.word	0xffffffff


	//   ....[30]....
        /*b630*/ 	.word	0xffffffff


	//   ....[31]....
        /*b634*/ 	.word	0xffffffff


	//   ....[32]....
        /*b638*/ 	.word	0xffffffff


	//   ....[33]....
        /*b63c*/ 	.word	0xffffffff


	//   ....[34]....
        /*b640*/ 	.word	0xffffffff


	//   ....[35]....
        /*b644*/ 	.word	0xffffffff


	//   ....[36]....
        /*b648*/ 	.word	0xffffffff


	//   ....[37]....
        /*b64c*/ 	.word	0xffffffff


	//   ....[38]....
        /*b650*/ 	.word	0xffffffff


	//   ....[39]....
        /*b654*/ 	.word	0xffffffff


	//   ....[40]....
        /*b658*/ 	.word	0xffffffff


	//   ....[41]....
        /*b65c*/ 	.word	0xffffffff


	//   ....[42]....
        /*b660*/ 	.word	0xffffffff


	//   ....[43]....
        /*b664*/ 	.word	0xffffffff


	//   ....[44]....
        /*b668*/ 	.word	0xffffffff


	//   ....[45]....
        /*b66c*/ 	.word	0xffffffff


	//   ....[46]....
        /*b670*/ 	.word	0xffffffff


	//   ....[47]....
        /*b674*/ 	.word	0xffffffff


	//   ....[48]....
        /*b678*/ 	.word	0xffffffff


	//   ....[49]....
        /*b67c*/ 	.word	0xffffffff


	//   ....[50]....
        /*b680*/ 	.word	0xffffffff


	//   ....[51]....
        /*b684*/ 	.word	0xffffffff


	//   ....[52]....
        /*b688*/ 	.word	0xffffffff


	//   ....[53]....
        /*b68c*/ 	.word	0xffffffff


	//   ....[54]....
        /*b690*/ 	.word	0xffffffff


	//   ....[55]....
        /*b694*/ 	.word	0xffffffff


	//   ....[56]....
        /*b698*/ 	.word	0xffffffff


	//   ....[57]....
        /*b69c*/ 	.word	0xffffffff


	//   ....[58]....
        /*b6a0*/ 	.word	0xffffffff


	//   ....[59]....
        /*b6a4*/ 	.word	0xffffffff


	//   ....[60]....
        /*b6a8*/ 	.word	0xffffffff


	//   ....[61]....
        /*b6ac*/ 	.word	0xffffffff


	//   ....[62]....
        /*b6b0*/ 	.word	0xffffffff


	//   ....[63]....
        /*b6b4*/ 	.word	0xffffffff


	//   ....[64]....
        /*b6b8*/ 	.word	0xffffffff


	//   ....[65]....
        /*b6bc*/ 	.word	0xffffffff


	//   ....[66]....
        /*b6c0*/ 	.word	0xffffffff


	//   ....[67]....
        /*b6c4*/ 	.word	0xffffffff


	//   ....[68]....
        /*b6c8*/ 	.word	0xffffffff


	//   ....[69]....
        /*b6cc*/ 	.word	0xffffffff


	//   ....[70]....
        /*b6d0*/ 	.word	0xffffffff


	//   ....[71]....
        /*b6d4*/ 	.word	0xffffffff


	//   ....[72]....
        /*b6d8*/ 	.word	0xffffffff


	//   ....[73]....
        /*b6dc*/ 	.word	0xffffffff


	//   ....[74]....
        /*b6e0*/ 	.word	0xffffffff


	//   ....[75]....
        /*b6e4*/ 	.word	0xffffffff


	//   ....[76]....
        /*b6e8*/ 	.word	0xffffffff


	//   ....[77]....
        /*b6ec*/ 	.word	0xffffffff


	//   ....[78]....
        /*b6f0*/ 	.word	0xffffffff


	//   ....[79]....
        /*b6f4*/ 	.word	0xffffffff


	//   ....[80]....
        /*b6f8*/ 	.word	0xffffffff


	//   ....[81]....
        /*b6fc*/ 	.word	0xffffffff


	//   ....[82]....
        /*b700*/ 	.word	0xffffffff


	//   ....[83]....
        /*b704*/ 	.word	0xffffffff


	//   ....[84]....
        /*b708*/ 	.word	0xffffffff


	//   ....[85]....
        /*b70c*/ 	.word	0xffffffff


	//   ....[86]....
        /*b710*/ 	.word	0xffffffff


	//   ....[87]....
        /*b714*/ 	.word	0xffffffff


	//   ....[88]....
        /*b718*/ 	.word	0xffffffff


	//   ....[89]....
        /*b71c*/ 	.word	0xffffffff


	//   ....[90]....
        /*b720*/ 	.word	0xffffffff


	//   ....[91]....
        /*b724*/ 	.word	0xffffffff


	//   ....[92]....
        /*b728*/ 	.word	0xffffffff


	//   ....[93]....
        /*b72c*/ 	.word	0xffffffff


	//   ....[94]....
        /*b730*/ 	.word	0xffffffff


	//   ....[95]....
        /*b734*/ 	.word	0xffffffff


	//   ....[96]....
        /*b738*/ 	.word	0xffffffff


	//   ....[97]....
        /*b73c*/ 	.word	0xffffffff


	//   ....[98]....
        /*b740*/ 	.word	0xffffffff


	//   ....[99]....
        /*b744*/ 	.word	0xffffffff


	//   ....[100]....
        /*b748*/ 	.word	0xffffffff


	//   ....[101]....
        /*b74c*/ 	.word	0xffffffff


	//   ....[102]....
        /*b750*/ 	.word	0xffffffff


	//   ....[103]....
        /*b754*/ 	.word	0xffffffff


	//   ....[104]....
        /*b758*/ 	.word	0xffffffff


	//   ....[105]....
        /*b75c*/ 	.word	0xffffffff


	//   ....[106]....
        /*b760*/ 	.word	0xffffffff


	//   ....[107]....
        /*b764*/ 	.word	0xffffffff


	//   ....[108]....
        /*b768*/ 	.word	0xffffffff


	//   ....[109]....
        /*b76c*/ 	.word	0xffffffff


	//   ....[110]....
        /*b770*/ 	.word	0xffffffff


	//   ....[111]....
        /*b774*/ 	.word	0xffffffff


	//   ....[112]....
        /*b778*/ 	.word	0xffffffff


	//   ....[113]....
        /*b77c*/ 	.word	0xffffffff


	//   ....[114]....
        /*b780*/ 	.word	0xffffffff


	//   ....[115]....
        /*b784*/ 	.word	0xffffffff


	//   ....[116]....
        /*b788*/ 	.word	0xffffffff


	//   ....[117]....
        /*b78c*/ 	.word	0xffffffff


	//   ....[118]....
        /*b790*/ 	.word	0xffffffff


	//   ....[119]....
        /*b794*/ 	.word	0xffffffff


	//   ....[120]....
        /*b798*/ 	.word	0xffffffff


	//   ....[121]....
        /*b79c*/ 	.word	0xffffffff


	//   ....[122]....
        /*b7a0*/ 	.word	0xffffffff


	//   ....[123]....
        /*b7a4*/ 	.word	0xffffffff


	//   ....[124]....
        /*b7a8*/ 	.word	0xffffffff


	//   ....[125]....
        /*b7ac*/ 	.word	0xffffffff


	//   ....[126]....
        /*b7b0*/ 	.word	0xffffffff


	//   ....[127]....
        /*b7b4*/ 	.word	0xffffffff


	//   ....[128]....
        /*b7b8*/ 	.word	0xffffffff


	//   ....[129]....
        /*b7bc*/ 	.word	0xffffffff


	//   ....[130]....
        /*b7c0*/ 	.word	0xffffffff


	//   ....[131]....
        /*b7c4*/ 	.word	0xffffffff


	//   ....[132]....
        /*b7c8*/ 	.word	0xffffffff


	//   ....[133]....
        /*b7cc*/ 	.word	0xffffffff


	//   ....[134]....
        /*b7d0*/ 	.word	0xffffffff


	//   ....[135]....
        /*b7d4*/ 	.word	0xffffffff


	//   ....[136]....
        /*b7d8*/ 	.word	0xffffffff


	//   ....[137]....
        /*b7dc*/ 	.word	0xffffffff


	//   ....[138]....
        /*b7e0*/ 	.word	0xffffffff


	//   ....[139]....
        /*b7e4*/ 	.word	0xffffffff


	//   ....[140]....
        /*b7e8*/ 	.word	0xffffffff


	//   ....[141]....
        /*b7ec*/ 	.word	0xffffffff


	//   ....[142]....
        /*b7f0*/ 	.word	0xffffffff


	//   ....[143]....
        /*b7f4*/ 	.word	0xffffffff


	//   ....[144]....
        /*b7f8*/ 	.word	0xffffffff


	//   ....[145]....
        /*b7fc*/ 	.word	0xffffffff


	//   ....[146]....
        /*b800*/ 	.word	0xffffffff


	//   ....[147]....
        /*b804*/ 	.word	0xffffffff


	//   ....[148]....
        /*b808*/ 	.word	0xffffffff


	//   ....[149]....
        /*b80c*/ 	.word	0xffffffff


	//   ....[150]....
        /*b810*/ 	.word	0xffffffff


	//   ....[151]....
        /*b814*/ 	.word	0xffffffff


	//   ....[152]....
        /*b818*/ 	.word	0xffffffff


	//   ....[153]....
        /*b81c*/ 	.word	0xffffffff


	//   ....[154]....
        /*b820*/ 	.word	0xffffffff


	//   ....[155]....
        /*b824*/ 	.word	0xffffffff


	//   ....[156]....
        /*b828*/ 	.word	0xffffffff


	//   ....[157]....
        /*b82c*/ 	.word	0xffffffff


	//   ....[158]....
        /*b830*/ 	.word	0xffffffff


	//   ....[159]....
        /*b834*/ 	.word	0xffffffff


	//   ....[160]....
        /*b838*/ 	.word	0xffffffff


	//   ....[161]....
        /*b83c*/ 	.word	0xffffffff


	//   ....[162]....
        /*b840*/ 	.word	0xffffffff


	//   ....[163]....
        /*b844*/ 	.word	0xffffffff


	//   ....[164]....
        /*b848*/ 	.word	0xffffffff


	//   ....[165]....
        /*b84c*/ 	.word	0xffffffff


	//   ....[166]....
        /*b850*/ 	.word	0xffffffff


	//   ....[167]....
        /*b854*/ 	.word	0xffffffff


	//   ....[168]....
        /*b858*/ 	.word	0xffffffff


	//   ....[169]....
        /*b85c*/ 	.word	0xffffffff


	//   ....[170]....
        /*b860*/ 	.word	0xffffffff


	//   ....[171]....
        /*b864*/ 	.word	0xffffffff


	//   ....[172]....
        /*b868*/ 	.word	0xffffffff


	//   ....[173]....
        /*b86c*/ 	.word	0xffffffff


	//   ....[174]....
        /*b870*/ 	.word	0xffffffff


	//   ....[175]....
        /*b874*/ 	.word	0xffffffff


	//   ....[176]....
        /*b878*/ 	.word	0xffffffff


	//   ....[177]....
        /*b87c*/ 	.word	0xffffffff


	//   ....[178]....
        /*b880*/ 	.word	0xffffffff


	//   ....[179]....
        /*b884*/ 	.word	0xffffffff


	//   ....[180]....
        /*b888*/ 	.word	0xffffffff


	//   ....[181]....
        /*b88c*/ 	.word	0xffffffff


	//   ....[182]....
        /*b890*/ 	.word	0xffffffff


	//   ....[183]....
        /*b894*/ 	.word	0xffffffff


	//   ....[184]....
        /*b898*/ 	.word	0xffffffff


	//   ....[185]....
        /*b89c*/ 	.word	0xffffffff


	//   ....[186]....
        /*b8a0*/ 	.word	0xffffffff


	//   ....[187]....
        /*b8a4*/ 	.word	0xffffffff


	//   ....[188]....
        /*b8a8*/ 	.word	0xffffffff


	//   ....[189]....
        /*b8ac*/ 	.word	0xffffffff


	//   ....[190]....
        /*b8b0*/ 	.word	0xffffffff


	//   ....[191]....
        /*b8b4*/ 	.word	0xffffffff


	//   ....[192]....
        /*b8b8*/ 	.word	0xffffffff


	//   ....[193]....
        /*b8bc*/ 	.word	0xffffffff


	//   ....[194]....
        /*b8c0*/ 	.word	0xffffffff


	//   ....[195]....
        /*b8c4*/ 	.word	0xffffffff


	//   ....[196]....
        /*b8c8*/ 	.word	0xffffffff


	//   ....[197]....
        /*b8cc*/ 	.word	0xffffffff


	//   ....[198]....
        /*b8d0*/ 	.word	0xffffffff


	//   ....[199]....
        /*b8d4*/ 	.word	0xffffffff


	//   ....[200]....
        /*b8d8*/ 	.word	0xffffffff


	//   ....[201]....
        /*b8dc*/ 	.word	0xffffffff


	//   ....[202]....
        /*b8e0*/ 	.word	0xffffffff


	//   ....[203]....
        /*b8e4*/ 	.word	0xffffffff


	//   ....[204]....
        /*b8e8*/ 	.word	0xffffffff


	//   ....[205]....
        /*b8ec*/ 	.word	0xffffffff


	//   ....[206]....
        /*b8f0*/ 	.word	0xffffffff


	//   ....[207]....
        /*b8f4*/ 	.word	0xffffffff


	//   ....[208]....
        /*b8f8*/ 	.word	0xffffffff


	//   ....[209]....
        /*b8fc*/ 	.word	0xffffffff


	//   ....[210]....
        /*b900*/ 	.word	0xffffffff


	//   ....[211]....
        /*b904*/ 	.word	0xffffffff


	//   ....[212]....
        /*b908*/ 	.word	0xffffffff


	//   ....[213]....
        /*b90c*/ 	.word	0xffffffff


	//   ....[214]....
        /*b910*/ 	.word	0xffffffff


	//   ....[215]....
        /*b914*/ 	.word	0xffffffff


	//   ....[216]....
        /*b918*/ 	.word	0xffffffff


	//   ....[217]....
        /*b91c*/ 	.word	0xffffffff


	//   ....[218]....
        /*b920*/ 	.word	0xffffffff


	//   ....[219]....
        /*b924*/ 	.word	0xffffffff


	//   ....[220]....
        /*b928*/ 	.word	0xffffffff


	//   ....[221]....
        /*b92c*/ 	.word	0xffffffff


	//   ....[222]....
        /*b930*/ 	.word	0xffffffff


	//   ....[223]....
        /*b934*/ 	.word	0xffffffff


	//   ....[224]....
        /*b938*/ 	.word	0xffffffff


	//   ....[225]....
        /*b93c*/ 	.word	0xffffffff


	//   ....[226]....
        /*b940*/ 	.word	0xffffffff


	//   ....[227]....
        /*b944*/ 	.word	0xffffffff


	//   ....[228]....
        /*b948*/ 	.word	0xffffffff


	//   ....[229]....
        /*b94c*/ 	.word	0xffffffff


	//   ....[230]....
        /*b950*/ 	.word	0xffffffff


	//   ....[231]....
        /*b954*/ 	.word	0xffffffff


	//   ....[232]....
        /*b958*/ 	.word	0xffffffff


	//   ....[233]....
        /*b95c*/ 	.word	0xffffffff


	//   ....[234]....
        /*b960*/ 	.word	0xffffffff


	//   ....[235]....
        /*b964*/ 	.word	0xffffffff


	//   ....[236]....
        /*b968*/ 	.word	0xffffffff


	//   ....[237]....
        /*b96c*/ 	.word	0xffffffff


	//   ....[238]....
        /*b970*/ 	.word	0xffffffff


	//   ....[239]....
        /*b974*/ 	.word	0xffffffff


	//   ....[240]....
        /*b978*/ 	.word	0xffffffff


	//   ....[241]....
        /*b97c*/ 	.word	0xffffffff


	//   ....[242]....
        /*b980*/ 	.word	0xffffffff


	//   ....[243]....
        /*b984*/ 	.word	0xffffffff


	//   ....[244]....
        /*b988*/ 	.word	0xffffffff


	//   ....[245]....
        /*b98c*/ 	.word	0xffffffff


	//   ....[246]....
        /*b990*/ 	.word	0xffffffff


	//   ....[247]....
        /*b994*/ 	.word	0xffffffff


	//   ....[248]....
        /*b998*/ 	.word	0xffffffff


	//   ....[249]....
        /*b99c*/ 	.word	0xffffffff


	//   ....[250]....
        /*b9a0*/ 	.word	0xffffffff


	//   ....[251]....
        /*b9a4*/ 	.word	0xffffffff


	//   ....[252]....
        /*b9a8*/ 	.word	0xffffffff


	//   ....[253]....
        /*b9ac*/ 	.word	0xffffffff


	//   ....[254]....
        /*b9b0*/ 	.word	0xffffffff


	//   ....[255]....
        /*b9b4*/ 	.word	0xffffffff


	//   ....[0]....
        /*b9b8*/ 	.word	0xffffffff


	//   ....[1]....
        /*b9bc*/ 	.word	0xffffffff


	//   ....[2]....
        /*b9c0*/ 	.word	0xffffffff


	//   ....[3]....
        /*b9c4*/ 	.word	0xffffffff


	//   ....[4]....
        /*b9c8*/ 	.word	0xffffffff


	//   ....[5]....
        /*b9cc*/ 	.word	0xffffffff


	//   ....[6]....
        /*b9d0*/ 	.word	0xffffffff


	//   ....[7]....
        /*b9d4*/ 	.word	0xffffffff


	//   ....[8]....
        /*b9d8*/ 	.word	0xffffffff


	//   ....[9]....
        /*b9dc*/ 	.word	0xffffffff


	//   ....[10]....
        /*b9e0*/ 	.word	0xffffffff


	//   ....[11]....
        /*b9e4*/ 	.word	0xffffffff


	//   ....[12]....
        /*b9e8*/ 	.word	0xffffffff


	//   ....[13]....
        /*b9ec*/ 	.word	0xffffffff


	//   ....[14]....
        /*b9f0*/ 	.word	0xffffffff


	//   ....[15]....
        /*b9f4*/ 	.word	0xffffffff


	//   ....[16]....
        /*b9f8*/ 	.word	0xffffffff


	//   ....[17]....
        /*b9fc*/ 	.word	0xffffffff


	//   ....[18]....
        /*ba00*/ 	.word	0xffffffff


	//   ....[19]....
        /*ba04*/ 	.word	0xffffffff


	//   ....[20]....
        /*ba08*/ 	.word	0xffffffff


	//   ....[21]....
        /*ba0c*/ 	.word	0xffffffff


	//   ....[22]....
        /*ba10*/ 	.word	0xffffffff


	//   ....[23]....
        /*ba14*/ 	.word	0xffffffff


	//   ....[24]....
        /*ba18*/ 	.word	0xffffffff


	//   ....[25]....
        /*ba1c*/ 	.word	0xffffffff


	//   ....[26]....
        /*ba20*/ 	.word	0xffffffff


	//   ....[27]....
        /*ba24*/ 	.word	0xffffffff


	//   ....[28]....
        /*ba28*/ 	.word	0xffffffff


	//   ....[29]....
        /*ba2c*/ 	.word	0xffffffff


	//   ....[30]....
        /*ba30*/ 	.word	0xffffffff


	//   ....[31]....
        /*ba34*/ 	.word	0xffffffff


	//   ....[32]....
        /*ba38*/ 	.word	0xffffffff


	//   ....[33]....
        /*ba3c*/ 	.word	0xffffffff


	//   ....[34]....
        /*ba40*/ 	.word	0xffffffff


	//   ....[35]....
        /*ba44*/ 	.word	0xffffffff


	//   ....[36]....
        /*ba48*/ 	.word	0xffffffff


	//   ....[37]....
        /*ba4c*/ 	.word	0xffffffff


	//   ....[38]....
        /*ba50*/ 	.word	0xffffffff


	//   ....[39]....
        /*ba54*/ 	.word	0xffffffff


	//   ....[40]....
        /*ba58*/ 	.word	0xffffffff


	//   ....[41]....
        /*ba5c*/ 	.word	0xffffffff


	//   ....[42]....
        /*ba60*/ 	.word	0xffffffff


	//   ....[43]....
        /*ba64*/ 	.word	0xffffffff


	//   ....[44]....
        /*ba68*/ 	.word	0xffffffff


	//   ....[45]....
        /*ba6c*/ 	.word	0xffffffff


	//   ....[46]....
        /*ba70*/ 	.word	0xffffffff


	//   ....[47]....
        /*ba74*/ 	.word	0xffffffff


	//   ....[48]....
        /*ba78*/ 	.word	0xffffffff


	//   ....[49]....
        /*ba7c*/ 	.word	0xffffffff


	//   ....[50]....
        /*ba80*/ 	.word	0xffffffff


	//   ....[51]....
        /*ba84*/ 	.word	0xffffffff


	//   ....[52]....
        /*ba88*/ 	.word	0xffffffff


	//   ....[53]....
        /*ba8c*/ 	.word	0xffffffff


	//   ....[54]....
        /*ba90*/ 	.word	0xffffffff


	//   ....[55]....
        /*ba94*/ 	.word	0xffffffff


	//   ....[56]....
        /*ba98*/ 	.word	0xffffffff


	//   ....[57]....
        /*ba9c*/ 	.word	0xffffffff


	//   ....[58]....
        /*baa0*/ 	.word	0xffffffff


	//   ....[59]....
        /*baa4*/ 	.word	0xffffffff


	//   ....[60]....
        /*baa8*/ 	.word	0xffffffff


	//   ....[61]....
        /*baac*/ 	.word	0xffffffff


	//   ....[62]....
        /*bab0*/ 	.word	0xffffffff


	//   ....[63]....
        /*bab4*/ 	.word	0xffffffff


	//   ....[64]....
        /*bab8*/ 	.word	0xffffffff


	//   ....[65]....
        /*babc*/ 	.word	0xffffffff


	//   ....[66]....
        /*bac0*/ 	.word	0xffffffff


	//   ....[67]....
        /*bac4*/ 	.word	0xffffffff


	//   ....[68]....
        /*bac8*/ 	.word	0xffffffff


	//   ....[69]....
        /*bacc*/ 	.word	0xffffffff


	//   ....[70]....
        /*bad0*/ 	.word	0xffffffff


	//   ....[71]....
        /*bad4*/ 	.word	0xffffffff


	//   ....[72]....
        /*bad8*/ 	.word	0xffffffff


	//   ....[73]....
        /*badc*/ 	.word	0xffffffff


	//   ....[74]....
        /*bae0*/ 	.word	0xffffffff


	//   ....[75]....
        /*bae4*/ 	.word	0xffffffff


	//   ....[76]....
        /*bae8*/ 	.word	0xffffffff


	//   ....[77]....
        /*baec*/ 	.word	0xffffffff


	//   ....[78]....
        /*baf0*/ 	.word	0xffffffff


	//   ....[79]....
        /*baf4*/ 	.word	0xffffffff


	//   ....[80]....
        /*baf8*/ 	.word	0xffffffff


	//   ....[81]....
        /*bafc*/ 	.word	0xffffffff


	//   ....[82]....
        /*bb00*/ 	.word	0xffffffff


	//   ....[83]....
        /*bb04*/ 	.word	0xffffffff


	//   ....[84]....
        /*bb08*/ 	.word	0xffffffff


	//   ....[85]....
        /*bb0c*/ 	.word	0xffffffff


	//   ....[86]....
        /*bb10*/ 	.word	0xffffffff


	//   ....[87]....
        /*bb14*/ 	.word	0xffffffff


	//   ....[88]....
        /*bb18*/ 	.word	0xffffffff


	//   ....[89]....
        /*bb1c*/ 	.word	0xffffffff


	//   ....[90]....
        /*bb20*/ 	.word	0xffffffff


	//   ....[91]....
        /*bb24*/ 	.word	0xffffffff


	//   ....[92]....
        /*bb28*/ 	.word	0xffffffff


	//   ....[93]....
        /*bb2c*/ 	.word	0xffffffff


	//   ....[94]....
        /*bb30*/ 	.word	0xffffffff


	//   ....[95]....
        /*bb34*/ 	.word	0xffffffff


	//   ....[96]....
        /*bb38*/ 	.word	0xffffffff


	//   ....[97]....
        /*bb3c*/ 	.word	0xffffffff


	//   ....[98]....
        /*bb40*/ 	.word	0xffffffff


	//   ....[99]....
        /*bb44*/ 	.word	0xffffffff


	//   ....[100]....
        /*bb48*/ 	.word	0xffffffff


	//   ....[101]....
        /*bb4c*/ 	.word	0xffffffff


	//   ....[102]....
        /*bb50*/ 	.word	0xffffffff


	//   ....[103]....
        /*bb54*/ 	.word	0xffffffff


	//   ....[104]....
        /*bb58*/ 	.word	0xffffffff


	//   ....[105]....
        /*bb5c*/ 	.word	0xffffffff


	//   ....[106]....
        /*bb60*/ 	.word	0xffffffff


	//   ....[107]....
        /*bb64*/ 	.word	0xffffffff


	//   ....[108]....
        /*bb68*/ 	.word	0xffffffff


	//   ....[109]....
        /*bb6c*/ 	.word	0xffffffff


	//   ....[110]....
        /*bb70*/ 	.word	0xffffffff


	//   ....[111]....
        /*bb74*/ 	.word	0xffffffff


	//   ....[112]....
        /*bb78*/ 	.word	0xffffffff


	//   ....[113]....
        /*bb7c*/ 	.word	0xffffffff


	//   ....[114]....
        /*bb80*/ 	.word	0xffffffff


	//   ....[115]....
        /*bb84*/ 	.word	0xffffffff


	//   ....[116]....
        /*bb88*/ 	.word	0xffffffff


	//   ....[117]....
        /*bb8c*/ 	.word	0xffffffff


	//   ....[118]....
        /*bb90*/ 	.word	0xffffffff


	//   ....[119]....
        /*bb94*/ 	.word	0xffffffff


	//   ....[120]....
        /*bb98*/ 	.word	0xffffffff


	//   ....[121]....
        /*bb9c*/ 	.word	0xffffffff


	//   ....[122]....
        /*bba0*/ 	.word	0xffffffff


	//   ....[123]....
        /*bba4*/ 	.word	0xffffffff


	//   ....[124]....
        /*bba8*/ 	.word	0xffffffff


	//   ....[125]....
        /*bbac*/ 	.word	0xffffffff


	//   ....[126]....
        /*bbb0*/ 	.word	0xffffffff


	//   ....[127]....
        /*bbb4*/ 	.word	0xffffffff


	//   ....[128]....
        /*bbb8*/ 	.word	0xffffffff


	//   ....[129]....
        /*bbbc*/ 	.word	0xffffffff


	//   ....[130]....
        /*bbc0*/ 	.word	0xffffffff


	//   ....[131]....
        /*bbc4*/ 	.word	0xffffffff


	//   ....[132]....
        /*bbc8*/ 	.word	0xffffffff


	//   ....[133]....
        /*bbcc*/ 	.word	0xffffffff


	//   ....[134]....
        /*bbd0*/ 	.word	0xffffffff


	//   ....[135]....
        /*bbd4*/ 	.word	0xffffffff


	//   ....[136]....
        /*bbd8*/ 	.word	0xffffffff


	//   ....[137]....
        /*bbdc*/ 	.word	0xffffffff


	//   ....[138]....
        /*bbe0*/ 	.word	0xffffffff


	//   ....[139]....
        /*bbe4*/ 	.word	0xffffffff


	//   ....[140]....
        /*bbe8*/ 	.word	0xffffffff


	//   ....[141]....
        /*bbec*/ 	.word	0xffffffff


	//   ....[142]....
        /*bbf0*/ 	.word	0xffffffff


	//   ....[143]....
        /*bbf4*/ 	.word	0xffffffff


	//   ....[144]....
        /*bbf8*/ 	.word	0xffffffff


	//   ....[145]....
        /*bbfc*/ 	.word	0xffffffff


	//   ....[146]....
        /*bc00*/ 	.word	0xffffffff


	//   ....[147]....
        /*bc04*/ 	.word	0xffffffff


	//   ....[148]....
        /*bc08*/ 	.word	0xffffffff


	//   ....[149]....
        /*bc0c*/ 	.word	0xffffffff


	//   ....[150]....
        /*bc10*/ 	.word	0xffffffff


	//   ....[151]....
        /*bc14*/ 	.word	0xffffffff


	//   ....[152]....
        /*bc18*/ 	.word	0xffffffff


	//   ....[153]....
        /*bc1c*/ 	.word	0xffffffff


	//   ....[154]....
        /*bc20*/ 	.word	0xffffffff


	//   ....[155]....
        /*bc24*/ 	.word	0xffffffff


	//   ....[156]....
        /*bc28*/ 	.word	0xffffffff


	//   ....[157]....
        /*bc2c*/ 	.word	0xffffffff


	//   ....[158]....
        /*bc30*/ 	.word	0xffffffff


	//   ....[159]....
        /*bc34*/ 	.word	0xffffffff


	//   ....[160]....
        /*bc38*/ 	.word	0xffffffff


	//   ....[161]....
        /*bc3c*/ 	.word	0xffffffff


	//   ....[162]....
        /*bc40*/ 	.word	0xffffffff


	//   ....[163]....
        /*bc44*/ 	.word	0xffffffff


	//   ....[164]....
        /*bc48*/ 	.word	0xffffffff


	//   ....[165]....
        /*bc4c*/ 	.word	0xffffffff


	//   ....[166]....
        /*bc50*/ 	.word	0xffffffff


	//   ....[167]....
        /*bc54*/ 	.word	0xffffffff


	//   ....[168]....
        /*bc58*/ 	.word	0xffffffff


	//   ....[169]....
        /*bc5c*/ 	.word	0xffffffff


	//   ....[170]....
        /*bc60*/ 	.word	0xffffffff


	//   ....[171]....
        /*bc64*/ 	.word	0xffffffff


	//   ....[172]....
        /*bc68*/ 	.word	0xffffffff


	//   ....[173]....
        /*bc6c*/ 	.word	0xffffffff


	//   ....[174]....
        /*bc70*/ 	.word	0xffffffff


	//   ....[175]....
        /*bc74*/ 	.word	0xffffffff


	//   ....[176]....
        /*bc78*/ 	.word	0xffffffff


	//   ....[177]....
        /*bc7c*/ 	.word	0xffffffff


	//   ....[178]....
        /*bc80*/ 	.word	0xffffffff


	//   ....[179]....
        /*bc84*/ 	.word	0xffffffff


	//   ....[180]....
        /*bc88*/ 	.word	0xffffffff


	//   ....[181]....
        /*bc8c*/ 	.word	0xffffffff


	//   ....[182]....
        /*bc90*/ 	.word	0xffffffff


	//   ....[183]....
        /*bc94*/ 	.word	0xffffffff


	//   ....[184]....
        /*bc98*/ 	.word	0xffffffff


	//   ....[185]....
        /*bc9c*/ 	.word	0xffffffff


	//   ....[186]....
        /*bca0*/ 	.word	0xffffffff


	//   ....[187]....
        /*bca4*/ 	.word	0xffffffff


	//   ....[188]....
        /*bca8*/ 	.word	0xffffffff


	//   ....[189]....
        /*bcac*/ 	.word	0xffffffff


	//   ....[190]....
        /*bcb0*/ 	.word	0xffffffff


	//   ....[191]....
        /*bcb4*/ 	.word	0xffffffff


	//   ....[192]....
        /*bcb8*/ 	.word	0xffffffff


	//   ....[193]....
        /*bcbc*/ 	.word	0xffffffff


	//   ....[194]....
        /*bcc0*/ 	.word	0xffffffff


	//   ....[195]....
        /*bcc4*/ 	.word	0xffffffff


	//   ....[196]....
        /*bcc8*/ 	.word	0xffffffff


	//   ....[197]....
        /*bccc*/ 	.word	0xffffffff


	//   ....[198]....
        /*bcd0*/ 	.word	0xffffffff


	//   ....[199]....
        /*bcd4*/ 	.word	0xffffffff


	//   ....[200]....
        /*bcd8*/ 	.word	0xffffffff


	//   ....[201]....
        /*bcdc*/ 	.word	0xffffffff


	//   ....[202]....
        /*bce0*/ 	.word	0xffffffff


	//   ....[203]....
        /*bce4*/ 	.word	0xffffffff


	//   ....[204]....
        /*bce8*/ 	.word	0xffffffff


	//   ....[205]....
        /*bcec*/ 	.word	0xffffffff


	//   ....[206]....
        /*bcf0*/ 	.word	0xffffffff


	//   ....[207]....
        /*bcf4*/ 	.word	0xffffffff


	//   ....[208]....
        /*bcf8*/ 	.word	0xffffffff


	//   ....[209]....
        /*bcfc*/ 	.word	0xffffffff


	//   ....[210]....
        /*bd00*/ 	.word	0xffffffff


	//   ....[211]....
        /*bd04*/ 	.word	0xffffffff


	//   ....[212]....
        /*bd08*/ 	.word	0xffffffff


	//   ....[213]....
        /*bd0c*/ 	.word	0xffffffff


	//   ....[214]....
        /*bd10*/ 	.word	0xffffffff


	//   ....[215]....
        /*bd14*/ 	.word	0xffffffff


	//   ....[216]....
        /*bd18*/ 	.word	0xffffffff


	//   ....[217]....
        /*bd1c*/ 	.word	0xffffffff


	//   ....[218]....
        /*bd20*/ 	.word	0xffffffff


	//   ....[219]....
        /*bd24*/ 	.word	0xffffffff


	//   ....[220]....
        /*bd28*/ 	.word	0xffffffff


	//   ....[221]....
        /*bd2c*/ 	.word	0xffffffff


	//   ....[222]....
        /*bd30*/ 	.word	0xffffffff


	//   ....[223]....
        /*bd34*/ 	.word	0xffffffff


	//   ....[224]....
        /*bd38*/ 	.word	0xffffffff


	//   ....[225]....
        /*bd3c*/ 	.word	0xffffffff


	//   ....[226]....
        /*bd40*/ 	.word	0xffffffff


	//   ....[227]....
        /*bd44*/ 	.word	0xffffffff


	//   ....[228]....
        /*bd48*/ 	.word	0xffffffff


	//   ....[229]....
        /*bd4c*/ 	.word	0xffffffff


	//   ....[230]....
        /*bd50*/ 	.word	0xffffffff


	//   ....[231]....
        /*bd54*/ 	.word	0xffffffff


	//   ....[232]....
        /*bd58*/ 	.word	0xffffffff


	//   ....[233]....
        /*bd5c*/ 	.word	0xffffffff


	//   ....[234]....
        /*bd60*/ 	.word	0xffffffff


	//   ....[235]....
        /*bd64*/ 	.word	0xffffffff


	//   ....[236]....
        /*bd68*/ 	.word	0xffffffff


	//   ....[237]....
        /*bd6c*/ 	.word	0xffffffff


	//   ....[238]....
        /*bd70*/ 	.word	0xffffffff


	//   ....[239]....
        /*bd74*/ 	.word	0xffffffff


	//   ....[240]....
        /*bd78*/ 	.word	0xffffffff


	//   ....[241]....
        /*bd7c*/ 	.word	0xffffffff


	//   ....[242]....
        /*bd80*/ 	.word	0xffffffff


	//   ....[243]....
        /*bd84*/ 	.word	0xffffffff


	//   ....[244]....
        /*bd88*/ 	.word	0xffffffff


	//   ....[245]....
        /*bd8c*/ 	.word	0xffffffff


	//   ....[246]....
        /*bd90*/ 	.word	0xffffffff


	//   ....[247]....
        /*bd94*/ 	.word	0xffffffff


	//   ....[248]....
        /*bd98*/ 	.word	0xffffffff


	//   ....[249]....
        /*bd9c*/ 	.word	0xffffffff


	//   ....[250]....
        /*bda0*/ 	.word	0xffffffff


	//   ....[251]....
        /*bda4*/ 	.word	0xffffffff


	//   ....[252]....
        /*bda8*/ 	.word	0xffffffff


	//   ....[253]....
        /*bdac*/ 	.word	0xffffffff


	//   ....[254]....
        /*bdb0*/ 	.word	0xffffffff


	//   ....[255]....
        /*bdb4*/ 	.word	0xffffffff


	//   ....[0]....
        /*bdb8*/ 	.word	0xffffffff


	//   ....[1]....
        /*bdbc*/ 	.word	0xffffffff


	//   ....[2]....
        /*bdc0*/ 	.word	0xffffffff


	//   ....[3]....
        /*bdc4*/ 	.word	0xffffffff


	//   ....[4]....
        /*bdc8*/ 	.word	0xffffffff


	//   ....[5]....
        /*bdcc*/ 	.word	0xffffffff


	//   ....[6]....
        /*bdd0*/ 	.word	0xffffffff


	//   ....[7]....
        /*bdd4*/ 	.word	0xffffffff


	//   ....[8]....
        /*bdd8*/ 	.word	0xffffffff


	//   ....[9]....
        /*bddc*/ 	.word	0xffffffff


	//   ....[10]....
        /*bde0*/ 	.word	0xffffffff


	//   ....[11]....
        /*bde4*/ 	.word	0xffffffff


	//   ....[12]....
        /*bde8*/ 	.word	0xffffffff


	//   ....[13]....
        /*bdec*/ 	.word	0xffffffff


	//   ....[14]....
        /*bdf0*/ 	.word	0xffffffff


	//   ....[15]....
        /*bdf4*/ 	.word	0xffffffff


	//   ....[16]....
        /*bdf8*/ 	.word	0xffffffff


	//   ....[17]....
        /*bdfc*/ 	.word	0xffffffff


	//   ....[18]....
        /*be00*/ 	.word	0xffffffff


	//   ....[19]....
        /*be04*/ 	.word	0xffffffff


	//   ....[20]....
        /*be08*/ 	.word	0xffffffff


	//   ....[21]....
        /*be0c*/ 	.word	0xffffffff


	//   ....[22]....
        /*be10*/ 	.word	0xffffffff


	//   ....[23]....
        /*be14*/ 	.word	0xffffffff


	//   ....[24]....
        /*be18*/ 	.word	0xffffffff


	//   ....[25]....
        /*be1c*/ 	.word	0xffffffff


	//   ....[26]....
        /*be20*/ 	.word	0xffffffff


	//   ....[27]....
        /*be24*/ 	.word	0xffffffff


	//   ....[28]....
        /*be28*/ 	.word	0xffffffff


	//   ....[29]....
        /*be2c*/ 	.word	0xffffffff


	//   ....[30]....
        /*be30*/ 	.word	0xffffffff


	//   ....[31]....
        /*be34*/ 	.word	0xffffffff


	//   ....[32]....
        /*be38*/ 	.word	0xffffffff


	//   ....[33]....
        /*be3c*/ 	.word	0xffffffff


	//   ....[34]....
        /*be40*/ 	.word	0xffffffff


	//   ....[35]....
        /*be44*/ 	.word	0xffffffff


	//   ....[36]....
        /*be48*/ 	.word	0xffffffff


	//   ....[37]....
        /*be4c*/ 	.word	0xffffffff


	//   ....[38]....
        /*be50*/ 	.word	0xffffffff


	//   ....[39]....
        /*be54*/ 	.word	0xffffffff


	//   ....[40]....
        /*be58*/ 	.word	0xffffffff


	//   ....[41]....
        /*be5c*/ 	.word	0xffffffff


	//   ....[42]....
        /*be60*/ 	.word	0xffffffff


	//   ....[43]....
        /*be64*/ 	.word	0xffffffff


	//   ....[44]....
        /*be68*/ 	.word	0xffffffff


	//   ....[45]....
        /*be6c*/ 	.word	0xffffffff


	//   ....[46]....
        /*be70*/ 	.word	0xffffffff


	//   ....[47]....
        /*be74*/ 	.word	0xffffffff


	//   ....[48]....
        /*be78*/ 	.word	0xffffffff


	//   ....[49]....
        /*be7c*/ 	.word	0xffffffff


	//   ....[50]....
        /*be80*/ 	.word	0xffffffff


	//   ....[51]....
        /*be84*/ 	.word	0xffffffff


	//   ....[52]....
        /*be88*/ 	.word	0xffffffff


	//   ....[53]....
        /*be8c*/ 	.word	0xffffffff


	//   ....[54]....
        /*be90*/ 	.word	0xffffffff


	//   ....[55]....
        /*be94*/ 	.word	0xffffffff


	//   ....[56]....
        /*be98*/ 	.word	0xffffffff


	//   ....[57]....
        /*be9c*/ 	.word	0xffffffff


	//   ....[58]....
        /*bea0*/ 	.word	0xffffffff


	//   ....[59]....
        /*bea4*/ 	.word	0xffffffff


	//   ....[60]....
        /*bea8*/ 	.word	0xffffffff


	//   ....[61]....
        /*beac*/ 	.word	0xffffffff


	//   ....[62]....
        /*beb0*/ 	.word	0xffffffff


	//   ....[63]....
        /*beb4*/ 	.word	0xffffffff


	//   ....[64]....
        /*beb8*/ 	.word	0xffffffff


	//   ....[65]....
        /*bebc*/ 	.word	0xffffffff


	//   ....[66]....
        /*bec0*/ 	.word	0xffffffff


	//   ....[67]....
        /*bec4*/ 	.word	0xffffffff


	//   ....[68]....
        /*bec8*/ 	.word	0xffffffff


	//   ....[69]....
        /*becc*/ 	.word	0xffffffff


	//   ....[70]....
        /*bed0*/ 	.word	0xffffffff


	//   ....[71]....
        /*bed4*/ 	.word	0xffffffff


	//   ....[72]....
        /*bed8*/ 	.word	0xffffffff


	//   ....[73]....
        /*bedc*/ 	.word	0xffffffff


	//   ....[74]....
        /*bee0*/ 	.word	0xffffffff


	//   ....[75]....
        /*bee4*/ 	.word	0xffffffff


	//   ....[76]....
        /*bee8*/ 	.word	0xffffffff


	//   ....[77]....
        /*beec*/ 	.word	0xffffffff


	//   ....[78]....
        /*bef0*/ 	.word	0xffffffff


	//   ....[79]....
        /*bef4*/ 	.word	0xffffffff


	//   ....[80]....
        /*bef8*/ 	.word	0xffffffff


	//   ....[81]....
        /*befc*/ 	.word	0xffffffff


	//   ....[82]....
        /*bf00*/ 	.word	0xffffffff


	//   ....[83]....
        /*bf04*/ 	.word	0xffffffff


	//   ....[84]....
        /*bf08*/ 	.word	0xffffffff


	//   ....[85]....
        /*bf0c*/ 	.word	0xffffffff


	//   ....[86]....
        /*bf10*/ 	.word	0xffffffff


	//   ....[87]....
        /*bf14*/ 	.word	0xffffffff


	//   ....[88]....
        /*bf18*/ 	.word	0xffffffff


	//   ....[89]....
        /*bf1c*/ 	.word	0xffffffff


	//   ....[90]....
        /*bf20*/ 	.word	0xffffffff


	//   ....[91]....
        /*bf24*/ 	.word	0xffffffff


	//   ....[92]....
        /*bf28*/ 	.word	0xffffffff


	//   ....[93]....
        /*bf2c*/ 	.word	0xffffffff


	//   ....[94]....
        /*bf30*/ 	.word	0xffffffff


	//   ....[95]....
        /*bf34*/ 	.word	0xffffffff


	//   ....[96]....
        /*bf38*/ 	.word	0xffffffff


	//   ....[97]....
        /*bf3c*/ 	.word	0xffffffff


	//   ....[98]....
        /*bf40*/ 	.word	0xffffffff


	//   ....[99]....
        /*bf44*/ 	.word	0xffffffff


	//   ....[100]....
        /*bf48*/ 	.word	0xffffffff


	//   ....[101]....
        /*bf4c*/ 	.word	0xffffffff


	//   ....[102]....
        /*bf50*/ 	.word	0xffffffff


	//   ....[103]....
        /*bf54*/ 	.word	0xffffffff


	//   ....[104]....
        /*bf58*/ 	.word	0xffffffff


	//   ....[105]....
        /*bf5c*/ 	.word	0xffffffff


	//   ....[106]....
        /*bf60*/ 	.word	0xffffffff


	//   ....[107]....
        /*bf64*/ 	.word	0xffffffff


	//   ....[108]....
        /*bf68*/ 	.word	0xffffffff


	//   ....[109]....
        /*bf6c*/ 	.word	0xffffffff


	//   ....[110]....
        /*bf70*/ 	.word	0xffffffff


	//   ....[111]....
        /*bf74*/ 	.word	0xffffffff


	//   ....[112]....
        /*bf78*/ 	.word	0xffffffff


	//   ....[113]....
        /*bf7c*/ 	.word	0xffffffff


	//   ....[114]....
        /*bf80*/ 	.word	0xffffffff


	//   ....[115]....
        /*bf84*/ 	.word	0xffffffff


	//   ....[116]....
        /*bf88*/ 	.word	0xffffffff


	//   ....[117]....
        /*bf8c*/ 	.word	0xffffffff


	//   ....[118]....
        /*bf90*/ 	.word	0xffffffff


	//   ....[119]....
        /*bf94*/ 	.word	0xffffffff


	//   ....[120]....
        /*bf98*/ 	.word	0xffffffff


	//   ....[121]....
        /*bf9c*/ 	.word	0xffffffff


	//   ....[122]....
        /*bfa0*/ 	.word	0xffffffff


	//   ....[123]....
        /*bfa4*/ 	.word	0xffffffff


	//   ....[124]....
        /*bfa8*/ 	.word	0xffffffff


	//   ....[125]....
        /*bfac*/ 	.word	0xffffffff


	//   ....[126]....
        /*bfb0*/ 	.word	0xffffffff


	//   ....[127]....
        /*bfb4*/ 	.word	0xffffffff


	//   ....[128]....
        /*bfb8*/ 	.word	0xffffffff


	//   ....[129]....
        /*bfbc*/ 	.word	0xffffffff


	//   ....[130]....
        /*bfc0*/ 	.word	0xffffffff


	//   ....[131]....
        /*bfc4*/ 	.word	0xffffffff


	//   ....[132]....
        /*bfc8*/ 	.word	0xffffffff


	//   ....[133]....
        /*bfcc*/ 	.word	0xffffffff


	//   ....[134]....
        /*bfd0*/ 	.word	0xffffffff


	//   ....[135]....
        /*bfd4*/ 	.word	0xffffffff


	//   ....[136]....
        /*bfd8*/ 	.word	0xffffffff


	//   ....[137]....
        /*bfdc*/ 	.word	0xffffffff


	//   ....[138]....
        /*bfe0*/ 	.word	0xffffffff


	//   ....[139]....
        /*bfe4*/ 	.word	0xffffffff


	//   ....[140]....
        /*bfe8*/ 	.word	0xffffffff


	//   ....[141]....
        /*bfec*/ 	.word	0xffffffff


	//   ....[142]....
        /*bff0*/ 	.word	0xffffffff


	//   ....[143]....
        /*bff4*/ 	.word	0xffffffff


	//   ....[144]....
        /*bff8*/ 	.word	0xffffffff


	//   ....[145]....
        /*bffc*/ 	.word	0xffffffff


	//   ....[146]....
        /*c000*/ 	.word	0xffffffff


	//   ....[147]....
        /*c004*/ 	.word	0xffffffff


	//   ....[148]....
        /*c008*/ 	.word	0xffffffff


	//   ....[149]....
        /*c00c*/ 	.word	0xffffffff


	//   ....[150]....
        /*c010*/ 	.word	0xffffffff


	//   ....[151]....
        /*c014*/ 	.word	0xffffffff


	//   ....[152]....
        /*c018*/ 	.word	0xffffffff


	//   ....[153]....
        /*c01c*/ 	.word	0xffffffff


	//   ....[154]....
        /*c020*/ 	.word	0xffffffff


	//   ....[155]....
        /*c024*/ 	.word	0xffffffff


	//   ....[156]....
        /*c028*/ 	.word	0xffffffff


	//   ....[157]....
        /*c02c*/ 	.word	0xffffffff


	//   ....[158]....
        /*c030*/ 	.word	0xffffffff


	//   ....[159]....
        /*c034*/ 	.word	0xffffffff


	//   ....[160]....
        /*c038*/ 	.word	0xffffffff


	//   ....[161]....
        /*c03c*/ 	.word	0xffffffff


	//   ....[162]....
        /*c040*/ 	.word	0xffffffff


	//   ....[163]....
        /*c044*/ 	.word	0xffffffff


	//   ....[164]....
        /*c048*/ 	.word	0xffffffff


	//   ....[165]....
        /*c04c*/ 	.word	0xffffffff


	//   ....[166]....
        /*c050*/ 	.word	0xffffffff


	//   ....[167]....
        /*c054*/ 	.word	0xffffffff


	//   ....[168]....
        /*c058*/ 	.word	0xffffffff


	//   ....[169]....
        /*c05c*/ 	.word	0xffffffff


	//   ....[170]....
        /*c060*/ 	.word	0xffffffff


	//   ....[171]....
        /*c064*/ 	.word	0xffffffff


	//   ....[172]....
        /*c068*/ 	.word	0xffffffff


	//   ....[173]....
        /*c06c*/ 	.word	0xffffffff


	//   ....[174]....
        /*c070*/ 	.word	0xffffffff


	//   ....[175]....
        /*c074*/ 	.word	0xffffffff


	//   ....[176]....
        /*c078*/ 	.word	0xffffffff


	//   ....[177]....
        /*c07c*/ 	.word	0xffffffff


	//   ....[178]....
        /*c080*/ 	.word	0xffffffff


	//   ....[179]....
        /*c084*/ 	.word	0xffffffff


	//   ....[180]....
        /*c088*/ 	.word	0xffffffff


	//   ....[181]....
        /*c08c*/ 	.word	0xffffffff


	//   ....[182]....
        /*c090*/ 	.word	0xffffffff


	//   ....[183]....
        /*c094*/ 	.word	0xffffffff


	//   ....[184]....
        /*c098*/ 	.word	0xffffffff


	//   ....[185]....
        /*c09c*/ 	.word	0xffffffff


	//   ....[186]....
        /*c0a0*/ 	.word	0xffffffff


	//   ....[187]....
        /*c0a4*/ 	.word	0xffffffff


	//   ....[188]....
        /*c0a8*/ 	.word	0xffffffff


	//   ....[189]....
        /*c0ac*/ 	.word	0xffffffff


	//   ....[190]....
        /*c0b0*/ 	.word	0xffffffff


	//   ....[191]....
        /*c0b4*/ 	.word	0xffffffff


	//   ....[192]....
        /*c0b8*/ 	.word	0xffffffff


	//   ....[193]....
        /*c0bc*/ 	.word	0xffffffff


	//   ....[194]....
        /*c0c0*/ 	.word	0xffffffff


	//   ....[195]....
        /*c0c4*/ 	.word	0xffffffff


	//   ....[196]....
        /*c0c8*/ 	.word	0xffffffff


	//   ....[197]....
        /*c0cc*/ 	.word	0xffffffff


	//   ....[198]....
        /*c0d0*/ 	.word	0xffffffff


	//   ....[199]....
        /*c0d4*/ 	.word	0xffffffff


	//   ....[200]....
        /*c0d8*/ 	.word	0xffffffff


	//   ....[201]....
        /*c0dc*/ 	.word	0xffffffff


	//   ....[202]....
        /*c0e0*/ 	.word	0xffffffff


	//   ....[203]....
        /*c0e4*/ 	.word	0xffffffff


	//   ....[204]....
        /*c0e8*/ 	.word	0xffffffff


	//   ....[205]....
        /*c0ec*/ 	.word	0xffffffff


	//   ....[206]....
        /*c0f0*/ 	.word	0xffffffff


	//   ....[207]....
        /*c0f4*/ 	.word	0xffffffff


	//   ....[208]....
        /*c0f8*/ 	.word	0xffffffff


	//   ....[209]....
        /*c0fc*/ 	.word	0xffffffff


	//   ....[210]....
        /*c100*/ 	.word	0xffffffff


	//   ....[211]....
        /*c104*/ 	.word	0xffffffff


	//   ....[212]....
        /*c108*/ 	.word	0xffffffff


	//   ....[213]....
        /*c10c*/ 	.word	0xffffffff


	//   ....[214]....
        /*c110*/ 	.word	0xffffffff


	//   ....[215]....
        /*c114*/ 	.word	0xffffffff


	//   ....[216]....
        /*c118*/ 	.word	0xffffffff


	//   ....[217]....
        /*c11c*/ 	.word	0xffffffff


	//   ....[218]....
        /*c120*/ 	.word	0xffffffff


	//   ....[219]....
        /*c124*/ 	.word	0xffffffff


	//   ....[220]....
        /*c128*/ 	.word	0xffffffff


	//   ....[221]....
        /*c12c*/ 	.word	0xffffffff


	//   ....[222]....
        /*c130*/ 	.word	0xffffffff


	//   ....[223]....
        /*c134*/ 	.word	0xffffffff


	//   ....[224]....
        /*c138*/ 	.word	0xffffffff


	//   ....[225]....
        /*c13c*/ 	.word	0xffffffff


	//   ....[226]....
        /*c140*/ 	.word	0xffffffff


	//   ....[227]....
        /*c144*/ 	.word	0xffffffff


	//   ....[228]....
        /*c148*/ 	.word	0xffffffff


	//   ....[229]....
        /*c14c*/ 	.word	0xffffffff


	//   ....[230]....
        /*c150*/ 	.word	0xffffffff


	//   ....[231]....
        /*c154*/ 	.word	0xffffffff


	//   ....[232]....
        /*c158*/ 	.word	0xffffffff


	//   ....[233]....
        /*c15c*/ 	.word	0xffffffff


	//   ....[234]....
        /*c160*/ 	.word	0xffffffff


	//   ....[235]....
        /*c164*/ 	.word	0xffffffff


	//   ....[236]....
        /*c168*/ 	.word	0xffffffff


	//   ....[237]....
        /*c16c*/ 	.word	0xffffffff


	//   ....[238]....
        /*c170*/ 	.word	0xffffffff


	//   ....[239]....
        /*c174*/ 	.word	0xffffffff


	//   ....[240]....
        /*c178*/ 	.word	0xffffffff


	//   ....[241]....
        /*c17c*/ 	.word	0xffffffff


	//   ....[242]....
        /*c180*/ 	.word	0xffffffff


	//   ....[243]....
        /*c184*/ 	.word	0xffffffff


	//   ....[244]....
        /*c188*/ 	.word	0xffffffff


	//   ....[245]....
        /*c18c*/ 	.word	0xffffffff


	//   ....[246]....
        /*c190*/ 	.word	0xffffffff


	//   ....[247]....
        /*c194*/ 	.word	0xffffffff


	//   ....[248]....
        /*c198*/ 	.word	0xffffffff


	//   ....[249]....
        /*c19c*/ 	.word	0xffffffff


	//   ....[250]....
        /*c1a0*/ 	.word	0xffffffff


	//   ....[251]....
        /*c1a4*/ 	.word	0xffffffff


	//   ....[252]....
        /*c1a8*/ 	.word	0xffffffff


	//   ....[253]....
        /*c1ac*/ 	.word	0xffffffff


	//   ....[254]....
        /*c1b0*/ 	.word	0xffffffff


	//   ....[255]....
        /*c1b4*/ 	.word	0xffffffff


	//   ....[0]....
        /*c1b8*/ 	.word	0xffffffff


	//   ....[1]....
        /*c1bc*/ 	.word	0xffffffff


	//   ....[2]....
        /*c1c0*/ 	.word	0xffffffff


	//   ....[3]....
        /*c1c4*/ 	.word	0xffffffff


	//   ....[4]....
        /*c1c8*/ 	.word	0xffffffff


	//   ....[5]....
        /*c1cc*/ 	.word	0xffffffff


	//   ....[6]....
        /*c1d0*/ 	.word	0xffffffff


	//   ....[7]....
        /*c1d4*/ 	.word	0xffffffff


	//   ....[8]....
        /*c1d8*/ 	.word	0xffffffff


	//   ....[9]....
        /*c1dc*/ 	.word	0xffffffff


	//----- nvinfo : EIATTR_COOP_GROUP_INSTR_OFFSETS
	.align		4
.L_1248:
        /*c1e0*/ 	.byte	0x04, 0x28
        /*c1e2*/ 	.short	(.L_1250 - .L_1249)


	//   ....[0]....
.L_1249:
        /*c1e4*/ 	.word	0x00003ce0


	//   ....[1]....
        /*c1e8*/ 	.word	0x00003d20


	//   ....[2]....
        /*c1ec*/ 	.word	0x00003e10


	//   ....[3]....
        /*c1f0*/ 	.word	0x00003e20


	//   ....[4]....
        /*c1f4*/ 	.word	0x00003e30


	//   ....[5]....
        /*c1f8*/ 	.word	0x00003e40


	//   ....[6]....
        /*c1fc*/ 	.word	0x00003e50


	//   ....[7]....
        /*c200*/ 	.word	0x00003e60


	//   ....[8]....
        /*c204*/ 	.word	0x00003e70


	//   ....[9]....
        /*c208*/ 	.word	0x00003e80


	//   ....[10]....
        /*c20c*/ 	.word	0x00003e90


	//   ....[11]....
        /*c210*/ 	.word	0x00003ea0


	//   ....[12]....
        /*c214*/ 	.word	0x00003eb0


	//   ....[13]....
        /*c218*/ 	.word	0x00003ec0


	//   ....[14]....
        /*c21c*/ 	.word	0x00003ed0


	//   ....[15]....
        /*c220*/ 	.word	0x00003ee0


	//   ....[16]....
        /*c224*/ 	.word	0x00004010


	//   ....[17]....
        /*c228*/ 	.word	0x00004040


	//   ....[18]....
        /*c22c*/ 	.word	0x00004050


	//   ....[19]....
        /*c230*/ 	.word	0x00004060


	//   ....[20]....
        /*c234*/ 	.word	0x00004070


	//   ....[21]....
        /*c238*/ 	.word	0x00004080


	//   ....[22]....
        /*c23c*/ 	.word	0x00004090


	//   ....[23]....
        /*c240*/ 	.word	0x000040a0


	//   ....[24]....
        /*c244*/ 	.word	0x000040d0


	//   ....[25]....
        /*c248*/ 	.word	0x000040e0


	//   ....[26]....
        /*c24c*/ 	.word	0x00004100


	//   ....[27]....
        /*c250*/ 	.word	0x00004110


	//   ....[28]....
        /*c254*/ 	.word	0x00004150


	//   ....[29]....
        /*c258*/ 	.word	0x00004160


	//   ....[30]....
        /*c25c*/ 	.word	0x000041a0


	//   ....[31]....
        /*c260*/ 	.word	0x000041b0


	//   ....[32]....
        /*c264*/ 	.word	0x000041f0


	//   ....[33]....
        /*c268*/ 	.word	0x00004200


	//   ....[34]....
        /*c26c*/ 	.word	0x00004240


	//   ....[35]....
        /*c270*/ 	.word	0x00004250


	//   ....[36]....
        /*c274*/ 	.word	0x00004290


	//   ....[37]....
        /*c278*/ 	.word	0x000042a0


	//   ....[38]....
        /*c27c*/ 	.word	0x000042e0


	//   ....[39]....
        /*c280*/ 	.word	0x000042f0


	//   ....[40]....
        /*c284*/ 	.word	0x00004330


	//   ....[41]....
        /*c288*/ 	.word	0x00004340


	//   ....[42]....
        /*c28c*/ 	.word	0x00004380


	//   ....[43]....
        /*c290*/ 	.word	0x00004390


	//   ....[44]....
        /*c294*/ 	.word	0x000043d0


	//   ....[45]....
        /*c298*/ 	.word	0x000043e0


	//   ....[46]....
        /*c29c*/ 	.word	0x00004420


	//   ....[47]....
        /*c2a0*/ 	.word	0x00004430


	//   ....[48]....
        /*c2a4*/ 	.word	0x00004470


	//   ....[49]....
        /*c2a8*/ 	.word	0x00004480


	//   ....[50]....
        /*c2ac*/ 	.word	0x000044c0


	//   ....[51]....
        /*c2b0*/ 	.word	0x000044d0


	//   ....[52]....
        /*c2b4*/ 	.word	0x00004510


	//   ....[53]....
        /*c2b8*/ 	.word	0x00004520


	//   ....[54]....
        /*c2bc*/ 	.word	0x00004560


	//   ....[55]....
        /*c2c0*/ 	.word	0x00004570


	//   ....[56]....
        /*c2c4*/ 	.word	0x000045b0


	//   ....[57]....
        /*c2c8*/ 	.word	0x000045c0


	//   ....[58]....
        /*c2cc*/ 	.word	0x00004600


	//   ....[59]....
        /*c2d0*/ 	.word	0x00004610


	//   ....[60]....
        /*c2d4*/ 	.word	0x00004650


	//   ....[61]....
        /*c2d8*/ 	.word	0x00004660


	//   ....[62]....
        /*c2dc*/ 	.word	0x000046a0


	//   ....[63]....
        /*c2e0*/ 	.word	0x000046b0


	//   ....[64]....
        /*c2e4*/ 	.word	0x000046f0


	//   ....[65]....
        /*c2e8*/ 	.word	0x00004700


	//   ....[66]....
        /*c2ec*/ 	.word	0x00004740


	//   ....[67]....
        /*c2f0*/ 	.word	0x00004750


	//   ....[68]....
        /*c2f4*/ 	.word	0x00004790


	//   ....[69]....
        /*c2f8*/ 	.word	0x000047a0


	//   ....[70]....
        /*c2fc*/ 	.word	0x000047e0


	//   ....[71]....
        /*c300*/ 	.word	0x000047f0


	//   ....[72]....
        /*c304*/ 	.word	0x00004830


	//   ....[73]....
        /*c308*/ 	.word	0x00004840


	//   ....[74]....
        /*c30c*/ 	.word	0x00004880


	//   ....[75]....
        /*c310*/ 	.word	0x00004890


	//   ....[76]....
        /*c314*/ 	.word	0x000048d0


	//   ....[77]....
        /*c318*/ 	.word	0x000048e0


	//   ....[78]....
        /*c31c*/ 	.word	0x00004920


	//   ....[79]....
        /*c320*/ 	.word	0x00004930


	//   ....[80]....
        /*c324*/ 	.word	0x00004970


	//   ....[81]....
        /*c328*/ 	.word	0x00004980


	//   ....[82]....
        /*c32c*/ 	.word	0x000049c0


	//   ....[83]....
        /*c330*/ 	.word	0x000049d0


	//   ....[84]....
        /*c334*/ 	.word	0x00004a10


	//   ....[85]....
        /*c338*/ 	.word	0x00004a20


	//   ....[86]....
        /*c33c*/ 	.word	0x00004a60


	//   ....[87]....
        /*c340*/ 	.word	0x00004a70


	//   ....[88]....
        /*c344*/ 	.word	0x00004ab0


	//   ....[89]....
        /*c348*/ 	.word	0x00004ac0


	//   ....[90]....
        /*c34c*/ 	.word	0x00004b00


	//   ....[91]....
        /*c350*/ 	.word	0x00004b10


	//   ....[92]....
        /*c354*/ 	.word	0x00004b50


	//   ....[93]....
        /*c358*/ 	.word	0x00004b60


	//   ....[94]....
        /*c35c*/ 	.word	0x00004ba0


	//   ....[95]....
        /*c360*/ 	.word	0x00004bb0


	//   ....[96]....
        /*c364*/ 	.word	0x00004bf0


	//   ....[97]....
        /*c368*/ 	.word	0x00004c00


	//   ....[98]....
        /*c36c*/ 	.word	0x00004c40


	//   ....[99]....
        /*c370*/ 	.word	0x00004c50


	//   ....[100]....
        /*c374*/ 	.word	0x00004c90


	//   ....[101]....
        /*c378*/ 	.word	0x00004ca0


	//   ....[102]....
        /*c37c*/ 	.word	0x00004ce0


	//   ....[103]....
        /*c380*/ 	.word	0x00004cf0


	//   ....[104]....
        /*c384*/ 	.word	0x00004d30


	//   ....[105]....
        /*c388*/ 	.word	0x00004d40


	//   ....[106]....
        /*c38c*/ 	.word	0x00004d80


	//   ....[107]....
        /*c390*/ 	.word	0x00004d90


	//   ....[108]....
        /*c394*/ 	.word	0x00004dd0


	//   ....[109]....
        /*c398*/ 	.word	0x00004de0


	//   ....[110]....
        /*c39c*/ 	.word	0x00004e20


	//   ....[111]....
        /*c3a0*/ 	.word	0x00004e30


	//   ....[112]....
        /*c3a4*/ 	.word	0x00004e70


	//   ....[113]....
        /*c3a8*/ 	.word	0x00004e80


	//   ....[114]....
        /*c3ac*/ 	.word	0x00004ec0


	//   ....[115]....
        /*c3b0*/ 	.word	0x00004ed0


	//   ....[116]....
        /*c3b4*/ 	.word	0x00004f10


	//   ....[117]....
        /*c3b8*/ 	.word	0x00004f20


	//   ....[118]....
        /*c3bc*/ 	.word	0x00004f60


	//   ....[119]....
        /*c3c0*/ 	.word	0x00004f70


	//   ....[120]....
        /*c3c4*/ 	.word	0x00004fb0


	//   ....[121]....
        /*c3c8*/ 	.word	0x00004fc0


	//   ....[122]....
        /*c3cc*/ 	.word	0x00005000


	//   ....[123]....
        /*c3d0*/ 	.word	0x00005010


	//   ....[124]....
        /*c3d4*/ 	.word	0x00005050


	//   ....[125]....
        /*c3d8*/ 	.word	0x00005060


	//   ....[126]....
        /*c3dc*/ 	.word	0x000050a0


	//   ....[127]....
        /*c3e0*/ 	.word	0x000050b0


	//   ....[128]....
        /*c3e4*/ 	.word	0x000050f0


	//   ....[129]....
        /*c3e8*/ 	.word	0x00005100


	//   ....[130]....
        /*c3ec*/ 	.word	0x00005140


	//   ....[131]....
        /*c3f0*/ 	.word	0x00005150


	//   ....[132]....
        /*c3f4*/ 	.word	0x00005190


	//   ....[133]....
        /*c3f8*/ 	.word	0x000051a0


	//   ....[134]....
        /*c3fc*/ 	.word	0x000051e0


	//   ....[135]....
        /*c400*/ 	.word	0x000051f0


	//   ....[136]....
        /*c404*/ 	.word	0x00005230


	//   ....[137]....
        /*c408*/ 	.word	0x00005240


	//   ....[138]....
        /*c40c*/ 	.word	0x00005280


	//   ....[139]....
        /*c410*/ 	.word	0x00005290


	//   ....[140]....
        /*c414*/ 	.word	0x000052d0


	//   ....[141]....
        /*c418*/ 	.word	0x000052e0


	//   ....[142]....
        /*c41c*/ 	.word	0x00005320


	//   ....[143]....
        /*c420*/ 	.word	0x00005330


	//   ....[144]....
        /*c424*/ 	.word	0x00005370


	//   ....[145]....
        /*c428*/ 	.word	0x00005380


	//   ....[146]....
        /*c42c*/ 	.word	0x000053c0


	//   ....[147]....
        /*c430*/ 	.word	0x000053d0


	//   ....[148]....
        /*c434*/ 	.word	0x00005410


	//   ....[149]....
        /*c438*/ 	.word	0x00005420


	//   ....[150]....
        /*c43c*/ 	.word	0x00005460


	//   ....[151]....
        /*c440*/ 	.word	0x00005470


	//   ....[152]....
        /*c444*/ 	.word	0x000054b0


	//   ....[153]....
        /*c448*/ 	.word	0x000054c0


	//   ....[154]....
        /*c44c*/ 	.word	0x00005500


	//   ....[155]....
        /*c450*/ 	.word	0x00005510


	//   ....[156]....
        /*c454*/ 	.word	0x00005550


	//   ....[157]....
        /*c458*/ 	.word	0x00005560


	//   ....[158]....
        /*c45c*/ 	.word	0x000055a0


	//   ....[159]....
        /*c460*/ 	.word	0x000055b0


	//   ....[160]....
        /*c464*/ 	.word	0x000055f0


	//   ....[161]....
        /*c468*/ 	.word	0x00005600


	//   ....[162]....
        /*c46c*/ 	.word	0x00005640


	//   ....[163]....
        /*c470*/ 	.word	0x00005650


	//   ....[164]....
        /*c474*/ 	.word	0x00005690


	//   ....[165]....
        /*c478*/ 	.word	0x000056a0


	//   ....[166]....
        /*c47c*/ 	.word	0x00005730


	//   ....[167]....
        /*c480*/ 	.word	0x00005740


	//   ....[168]....
        /*c484*/ 	.word	0x00005770


	//   ....[169]....
        /*c488*/ 	.word	0x00005780


	//   ....[170]....
        /*c48c*/ 	.word	0x000057b0


	//   ....[171]....
        /*c490*/ 	.word	0x000057c0


	//   ....[172]....
        /*c494*/ 	.word	0x00005810


	//   ....[173]....
        /*c498*/ 	.word	0x00005820


	//   ....[174]....
        /*c49c*/ 	.word	0x00005860


	//   ....[175]....
        /*c4a0*/ 	.word	0x00005870


	//   ....[176]....
        /*c4a4*/ 	.word	0x000058b0


	//   ....[177]....
        /*c4a8*/ 	.word	0x000058c0


	//   ....[178]....
        /*c4ac*/ 	.word	0x00005900


	//   ....[179]....
        /*c4b0*/ 	.word	0x00005910


	//   ....[180]....
        /*c4b4*/ 	.word	0x00005950


	//   ....[181]....
        /*c4b8*/ 	.word	0x00005960


	//   ....[182]....
        /*c4bc*/ 	.word	0x000059a0


	//   ....[183]....
        /*c4c0*/ 	.word	0x000059b0


	//   ....[184]....
        /*c4c4*/ 	.word	0x000059f0


	//   ....[185]....
        /*c4c8*/ 	.word	0x00005a00


	//   ....[186]....
        /*c4cc*/ 	.word	0x00005a40


	//   ....[187]....
        /*c4d0*/ 	.word	0x00005a50


	//   ....[188]....
        /*c4d4*/ 	.word	0x00005a90


	//   ....[189]....
        /*c4d8*/ 	.word	0x00005aa0


	//   ....[190]....
        /*c4dc*/ 	.word	0x00005ae0


	//   ....[191]....
        /*c4e0*/ 	.word	0x00005af0


	//   ....[192]....
        /*c4e4*/ 	.word	0x00005b30


	//   ....[193]....
        /*c4e8*/ 	.word	0x00005b40


	//   ....[194]....
        /*c4ec*/ 	.word	0x00005b80


	//   ....[195]....
        /*c4f0*/ 	.word	0x00005b90


	//   ....[196]....
        /*c4f4*/ 	.word	0x00005bd0


	//   ....[197]....
        /*c4f8*/ 	.word	0x00005be0


	//   ....[198]....
        /*c4fc*/ 	.word	0x00005c30


	//   ....[199]....
        /*c500*/ 	.word	0x00005c40


	//   ....[200]....
        /*c504*/ 	.word	0x00005c80


	//   ....[201]....
        /*c508*/ 	.word	0x00005c90


	//   ....[202]....
        /*c50c*/ 	.word	0x00005cd0


	//   ....[203]....
        /*c510*/ 	.word	0x00005ce0


	//   ....[204]....
        /*c514*/ 	.word	0x00005d20


	//   ....[205]....
        /*c518*/ 	.word	0x00005d30


	//   ....[206]....
        /*c51c*/ 	.word	0x00005d70


	//   ....[207]....
        /*c520*/ 	.word	0x00005d80


	//   ....[208]....
        /*c524*/ 	.word	0x00005dc0


	//   ....[209]....
        /*c528*/ 	.word	0x00005dd0


	//   ....[210]....
        /*c52c*/ 	.word	0x00005e10


	//   ....[211]....
        /*c530*/ 	.word	0x00005e20


	//   ....[212]....
        /*c534*/ 	.word	0x00005e60


	//   ....[213]....
        /*c538*/ 	.word	0x00005e70


	//   ....[214]....
        /*c53c*/ 	.word	0x00005ee0


	//   ....[215]....
        /*c540*/ 	.word	0x00005ef0


	//   ....[216]....
        /*c544*/ 	.word	0x00005f40


	//   ....[217]....
        /*c548*/ 	.word	0x00005f50


	//   ....[218]....
        /*c54c*/ 	.word	0x00005f80


	//   ....[219]....
        /*c550*/ 	.word	0x00005f90


	//   ....[220]....
        /*c554*/ 	.word	0x00005fd0


	//   ....[221]....
        /*c558*/ 	.word	0x00005fe0


	//   ....[222]....
        /*c55c*/ 	.word	0x00006010


	//   ....[223]....
        /*c560*/ 	.word	0x00006020


	//   ....[224]....
        /*c564*/ 	.word	0x00006060


	//   ....[225]....
        /*c568*/ 	.word	0x00006070


	//   ....[226]....
        /*c56c*/ 	.word	0x000060b0


	//   ....[227]....
        /*c570*/ 	.word	0x000060c0


	//   ....[228]....
        /*c574*/ 	.word	0x000060f0


	//   ....[229]....
        /*c578*/ 	.word	0x00006100


	//   ....[230]....
        /*c57c*/ 	.word	0x00006140


	//   ....[231]....
        /*c580*/ 	.word	0x00006150


	//   ....[232]....
        /*c584*/ 	.word	0x000061b0


	//   ....[233]....
        /*c588*/ 	.word	0x000061c0


	//   ....[234]....
        /*c58c*/ 	.word	0x00006210


	//   ....[235]....
        /*c590*/ 	.word	0x00006220


	//   ....[236]....
        /*c594*/ 	.word	0x00006270


	//   ....[237]....
        /*c598*/ 	.word	0x00006280


	//   ....[238]....
        /*c59c*/ 	.word	0x00006290


	//   ....[239]....
        /*c5a0*/ 	.word	0x000062a0


	//   ....[240]....
        /*c5a4*/ 	.word	0x000062b0


	//   ....[241]....
        /*c5a8*/ 	.word	0x000062c0


	//   ....[242]....
        /*c5ac*/ 	.word	0x000062d0


	//   ....[243]....
        /*c5b0*/ 	.word	0x000062f0


	//   ....[244]....
        /*c5b4*/ 	.word	0x00006300


	//   ....[245]....
        /*c5b8*/ 	.word	0x00006310


	//   ....[246]....
        /*c5bc*/ 	.word	0x00006320


	//   ....[247]....
        /*c5c0*/ 	.word	0x00006330


	//   ....[248]....
        /*c5c4*/ 	.word	0x00006340


	//   ....[249]....
        /*c5c8*/ 	.word	0x000063a0


	//   ....[250]....
        /*c5cc*/ 	.word	0x000063b0


	//   ....[251]....
        /*c5d0*/ 	.word	0x000063c0


	//   ....[252]....
        /*c5d4*/ 	.word	0x000063d0


	//   ....[253]....
        /*c5d8*/ 	.word	0x000063e0


	//   ....[254]....
        /*c5dc*/ 	.word	0x000063f0


	//   ....[255]....
        /*c5e0*/ 	.word	0x000064c0


	//   ....[0]....
        /*c5e4*/ 	.word	0x000064d0


	//   ....[1]....
        /*c5e8*/ 	.word	0x000064e0


	//   ....[2]....
        /*c5ec*/ 	.word	0x00009be0


	//   ....[3]....
        /*c5f0*/ 	.word	0x00009c20


	//   ....[4]....
        /*c5f4*/ 	.word	0x00009cc0


	//   ....[5]....
        /*c5f8*/ 	.word	0x00009cd0


	//   ....[6]....
        /*c5fc*/ 	.word	0x00009ce0


	//   ....[7]....
        /*c600*/ 	.word	0x00009cf0


	//   ....[8]....
        /*c604*/ 	.word	0x00009d30


	//   ....[9]....
        /*c608*/ 	.word	0x00009d40


	//   ....[10]....
        /*c60c*/ 	.word	0x00009d70


	//   ....[11]....
        /*c610*/ 	.word	0x00009d80


	//   ....[12]....
        /*c614*/ 	.word	0x00009d90


	//   ....[13]....
        /*c618*/ 	.word	0x00009da0


	//   ....[14]....
        /*c61c*/ 	.word	0x00009db0


	//   ....[15]....
        /*c620*/ 	.word	0x00009dc0


	//   ....[16]....
        /*c624*/ 	.word	0x00009dd0


	//   ....[17]....
        /*c628*/ 	.word	0x00009de0


	//   ....[18]....
        /*c62c*/ 	.word	0x00009ed0


	//   ....[19]....
        /*c630*/ 	.word	0x00009ee0


	//   ....[20]....
        /*c634*/ 	.word	0x00009f00


	//   ....[21]....
        /*c638*/ 	.word	0x00009f10


	//   ....[22]....
        /*c63c*/ 	.word	0x00009f30


	//   ....[23]....
        /*c640*/ 	.word	0x00009f40


	//   ....[24]....
        /*c644*/ 	.word	0x00009f60


	//   ....[25]....
        /*c648*/ 	.word	0x00009f70


	//   ....[26]....
        /*c64c*/ 	.word	0x00009fc0


	//   ....[27]....
        /*c650*/ 	.word	0x00009fd0


	//   ....[28]....
        /*c654*/ 	.word	0x00009ff0


	//   ....[29]....
        /*c658*/ 	.word	0x0000a010


	//   ....[30]....
        /*c65c*/ 	.word	0x0000a040


	//   ....[31]....
        /*c660*/ 	.word	0x0000a050


	//   ....[32]....
        /*c664*/ 	.word	0x0000a090


	//   ....[33]....
        /*c668*/ 	.word	0x0000a0a0


	//   ....[34]....
        /*c66c*/ 	.word	0x0000a0e0


	//   ....[35]....
        /*c670*/ 	.word	0x0000a0f0


	//   ....[36]....
        /*c674*/ 	.word	0x0000a130


	//   ....[37]....
        /*c678*/ 	.word	0x0000a140


	//   ....[38]....
        /*c67c*/ 	.word	0x0000a180


	//   ....[39]....
        /*c680*/ 	.word	0x0000a190


	//   ....[40]....
        /*c684*/ 	.word	0x0000a1d0


	//   ....[41]....
        /*c688*/ 	.word	0x0000a1e0


	//   ....[42]....
        /*c68c*/ 	.word	0x0000a220


	//   ....[43]....
        /*c690*/ 	.word	0x0000a240


	//   ....[44]....
        /*c694*/ 	.word	0x0000a270


	//   ....[45]....
        /*c698*/ 	.word	0x0000a280


	//   ....[46]....
        /*c69c*/ 	.word	0x0000a2c0


	//   ....[47]....
        /*c6a0*/ 	.word	0x0000a2d0


	//   ....[48]....
        /*c6a4*/ 	.word	0x0000a310


	//   ....[49]....
        /*c6a8*/ 	.word	0x0000a320


	//   ....[50]....
        /*c6ac*/ 	.word	0x0000a360


	//   ....[51]....
        /*c6b0*/ 	.word	0x0000a370


	//   ....[52]....
        /*c6b4*/ 	.word	0x0000a3b0


	//   ....[53]....
        /*c6b8*/ 	.word	0x0000a3c0


	//   ....[54]....
        /*c6bc*/ 	.word	0x0000a400


	//   ....[55]....
        /*c6c0*/ 	.word	0x0000a410


	//   ....[56]....
        /*c6c4*/ 	.word	0x0000a450


	//   ....[57]....
        /*c6c8*/ 	.word	0x0000a470


	//   ....[58]....
        /*c6cc*/ 	.word	0x0000a4a0


	//   ....[59]....
        /*c6d0*/ 	.word	0x0000a4b0


	//   ....[60]....
        /*c6d4*/ 	.word	0x0000a4f0


	//   ....[61]....
        /*c6d8*/ 	.word	0x0000a500


	//   ....[62]....
        /*c6dc*/ 	.word	0x0000a540


	//   ....[63]....
        /*c6e0*/ 	.word	0x0000a550


	//   ....[64]....
        /*c6e4*/ 	.word	0x0000a590


	//   ....[65]....
        /*c6e8*/ 	.word	0x0000a5a0


	//   ....[66]....
        /*c6ec*/ 	.word	0x0000a5e0


	//   ....[67]....
        /*c6f0*/ 	.word	0x0000a5f0


	//   ....[68]....
        /*c6f4*/ 	.word	0x0000a630


	//   ....[69]....
        /*c6f8*/ 	.word	0x0000a640


	//   ....[70]....
        /*c6fc*/ 	.word	0x0000a680


	//   ....[71]....
        /*c700*/ 	.word	0x0000a6a0


	//   ....[72]....
        /*c704*/ 	.word	0x0000a6d0


	//   ....[73]....
        /*c708*/ 	.word	0x0000a6e0


	//   ....[74]....
        /*c70c*/ 	.word	0x0000a720


	//   ....[75]....
        /*c710*/ 	.word	0x0000a730


	//   ....[76]....
        /*c714*/ 	.word	0x0000a770


	//   ....[77]....
        /*c718*/ 	.word	0x0000a780


	//   ....[78]....
        /*c71c*/ 	.word	0x0000a7c0


	//   ....[79]....
        /*c720*/ 	.word	0x0000a7d0


	//   ....[80]....
        /*c724*/ 	.word	0x0000a810


	//   ....[81]....
        /*c728*/ 	.word	0x0000a820


	//   ....[82]....
        /*c72c*/ 	.word	0x0000a860


	//   ....[83]....
        /*c730*/ 	.word	0x0000a870


	//   ....[84]....
        /*c734*/ 	.word	0x0000a8b0


	//   ....[85]....
        /*c738*/ 	.word	0x0000a8d0


	//   ....[86]....
        /*c73c*/ 	.word	0x0000a900


	//   ....[87]....
        /*c740*/ 	.word	0x0000a910


	//   ....[88]....
        /*c744*/ 	.word	0x0000a950


	//   ....[89]....
        /*c748*/ 	.word	0x0000a960


	//   ....[90]....
        /*c74c*/ 	.word	0x0000a9a0


	//   ....[91]....
        /*c750*/ 	.word	0x0000a9b0


	//   ....[92]....
        /*c754*/ 	.word	0x0000a9f0


	//   ....[93]....
        /*c758*/ 	.word	0x0000aa00


	//   ....[94]....
        /*c75c*/ 	.word	0x0000aa40


	//   ....[95]....
        /*c760*/ 	.word	0x0000aa50


	//   ....[96]....
        /*c764*/ 	.word	0x0000aa90


	//   ....[97]....
        /*c768*/ 	.word	0x0000aaa0


	//   ....[98]....
        /*c76c*/ 	.word	0x0000aae0


	//   ....[99]....
        /*c770*/ 	.word	0x0000ab00


	//   ....[100]....
        /*c774*/ 	.word	0x0000ab30


	//   ....[101]....
        /*c778*/ 	.word	0x0000ab40


	//   ....[102]....
        /*c77c*/ 	.word	0x0000ab80


	//   ....[103]....
        /*c780*/ 	.word	0x0000ab90


	//   ....[104]....
        /*c784*/ 	.word	0x0000abd0


	//   ....[105]....
        /*c788*/ 	.word	0x0000abe0


	//   ....[106]....
        /*c78c*/ 	.word	0x0000ac20


	//   ....[107]....
        /*c790*/ 	.word	0x0000ac30


	//   ....[108]....
        /*c794*/ 	.word	0x0000ac70


	//   ....[109]....
        /*c798*/ 	.word	0x0000ac80


	//   ....[110]....
        /*c79c*/ 	.word	0x0000acc0


	//   ....[111]....
        /*c7a0*/ 	.word	0x0000acd0


	//   ....[112]....
        /*c7a4*/ 	.word	0x0000ad10


	//   ....[113]....
        /*c7a8*/ 	.word	0x0000ad30


	//   ....[114]....
        /*c7ac*/ 	.word	0x0000ad60


	//   ....[115]....
        /*c7b0*/ 	.word	0x0000ad70


	//   ....[116]....
        /*c7b4*/ 	.word	0x0000adb0


	//   ....[117]....
        /*c7b8*/ 	.word	0x0000adc0


	//   ....[118]....
        /*c7bc*/ 	.word	0x0000ae00


	//   ....[119]....
        /*c7c0*/ 	.word	0x0000ae10


	//   ....[120]....
        /*c7c4*/ 	.word	0x0000ae50


	//   ....[121]....
        /*c7c8*/ 	.word	0x0000ae60


	//   ....[122]....
        /*c7cc*/ 	.word	0x0000aea0


	//   ....[123]....
        /*c7d0*/ 	.word	0x0000aeb0


	//   ....[124]....
        /*c7d4*/ 	.word	0x0000aef0


	//   ....[125]....
        /*c7d8*/ 	.word	0x0000af00


	//   ....[126]....
        /*c7dc*/ 	.word	0x0000af40


	//   ....[127]....
        /*c7e0*/ 	.word	0x0000af60


	//   ....[128]....
        /*c7e4*/ 	.word	0x0000af90


	//   ....[129]....
        /*c7e8*/ 	.word	0x0000afa0


	//   ....[130]....
        /*c7ec*/ 	.word	0x0000afe0


	//   ....[131]....
        /*c7f0*/ 	.word	0x0000aff0


	//   ....[132]....
        /*c7f4*/ 	.word	0x0000b030


	//   ....[133]....
        /*c7f8*/ 	.word	0x0000b040


	//   ....[134]....
        /*c7fc*/ 	.word	0x0000b080


	//   ....[135]....
        /*c800*/ 	.word	0x0000b090


	//   ....[136]....
        /*c804*/ 	.word	0x0000b0d0


	//   ....[137]....
        /*c808*/ 	.word	0x0000b0e0


	//   ....[138]....
        /*c80c*/ 	.word	0x0000b120


	//   ....[139]....
        /*c810*/ 	.word	0x0000b130


	//   ....[140]....
        /*c814*/ 	.word	0x0000b170


	//   ....[141]....
        /*c818*/ 	.word	0x0000b190


	//   ....[142]....
        /*c81c*/ 	.word	0x0000b1c0


	//   ....[143]....
        /*c820*/ 	.word	0x0000b1d0


	//   ....[144]....
        /*c824*/ 	.word	0x0000b210


	//   ....[145]....
        /*c828*/ 	.word	0x0000b220


	//   ....[146]....
        /*c82c*/ 	.word	0x0000b260


	//   ....[147]....
        /*c830*/ 	.word	0x0000b270


	//   ....[148]....
        /*c834*/ 	.word	0x0000b2b0


	//   ....[149]....
        /*c838*/ 	.word	0x0000b2c0


	//   ....[150]....
        /*c83c*/ 	.word	0x0000b300


	//   ....[151]....
        /*c840*/ 	.word	0x0000b310


	//   ....[152]....
        /*c844*/ 	.word	0x0000b350


	//   ....[153]....
        /*c848*/ 	.word	0x0000b360


	//   ....[154]....
        /*c84c*/ 	.word	0x0000b3a0


	//   ....[155]....
        /*c850*/ 	.word	0x0000b3c0


	//   ....[156]....
        /*c854*/ 	.word	0x0000b3f0


	//   ....[157]....
        /*c858*/ 	.word	0x0000b400


	//   ....[158]....
        /*c85c*/ 	.word	0x0000b440


	//   ....[159]....
        /*c860*/ 	.word	0x0000b450


	//   ....[160]....
        /*c864*/ 	.word	0x0000b490


	//   ....[161]....
        /*c868*/ 	.word	0x0000b4a0


	//   ....[162]....
        /*c86c*/ 	.word	0x0000b4e0


	//   ....[163]....
        /*c870*/ 	.word	0x0000b4f0


	//   ....[164]....
        /*c874*/ 	.word	0x0000b530


	//   ....[165]....
        /*c878*/ 	.word	0x0000b540


	//   ....[166]....
        /*c87c*/ 	.word	0x0000b580


	//   ....[167]....
        /*c880*/ 	.word	0x0000b590


	//   ....[168]....
        /*c884*/ 	.word	0x0000b5d0


	//   ....[169]....
        /*c888*/ 	.word	0x0000b5f0


	//   ....[170]....
        /*c88c*/ 	.word	0x0000b620


	//   ....[171]....
        /*c890*/ 	.word	0x0000b630


	//   ....[172]....
        /*c894*/ 	.word	0x0000b670


	//   ....[173]....
        /*c898*/ 	.word	0x0000b680


	//   ....[174]....
        /*c89c*/ 	.word	0x0000b6c0


	//   ....[175]....
        /*c8a0*/ 	.word	0x0000b6d0


	//   ....[176]....
        /*c8a4*/ 	.word	0x0000b710


	//   ....[177]....
        /*c8a8*/ 	.word	0x0000b720


	//   ....[178]....
        /*c8ac*/ 	.word	0x0000b760


	//   ....[179]....
        /*c8b0*/ 	.word	0x0000b770


	//   ....[180]....
        /*c8b4*/ 	.word	0x0000b7b0


	//   ....[181]....
        /*c8b8*/ 	.word	0x0000b7c0


	//   ....[182]....
        /*c8bc*/ 	.word	0x0000b800


	//   ....[183]....
        /*c8c0*/ 	.word	0x0000b820


	//   ....[184]....
        /*c8c4*/ 	.word	0x0000b850


	//   ....[185]....
        /*c8c8*/ 	.word	0x0000b860


	//   ....[186]....
        /*c8cc*/ 	.word	0x0000b8a0


	//   ....[187]....
        /*c8d0*/ 	.word	0x0000b8b0


	//   ....[188]....
        /*c8d4*/ 	.word	0x0000b920


	//   ....[189]....
        /*c8d8*/ 	.word	0x0000b930


	//   ....[190]....
        /*c8dc*/ 	.word	0x0000b960


	//   ....[191]....
        /*c8e0*/ 	.word	0x0000b970


	//   ....[192]....
        /*c8e4*/ 	.word	0x0000b9a0


	//   ....[193]....
        /*c8e8*/ 	.word	0x0000b9b0


	//   ....[194]....
        /*c8ec*/ 	.word	0x0000ba20


	//   ....[195]....
        /*c8f0*/ 	.word	0x0000ba30


	//   ....[196]....
        /*c8f4*/ 	.word	0x0000ba70


	//   ....[197]....
        /*c8f8*/ 	.word	0x0000ba80


	//   ....[198]....
        /*c8fc*/ 	.word	0x0000bac0


	//   ....[199]....
        /*c900*/ 	.word	0x0000bae0


	//   ....[200]....
        /*c904*/ 	.word	0x0000bb10


	//   ....[201]....
        /*c908*/ 	.word	0x0000bb20


	//   ....[202]....
        /*c90c*/ 	.word	0x0000bb70


	//   ....[203]....
        /*c910*/ 	.word	0x0000bb80


	//   ....[204]....
        /*c914*/ 	.word	0x0000bbc0


	//   ....[205]....
        /*c918*/ 	.word	0x0000bbd0


	//   ....[206]....
        /*c91c*/ 	.word	0x0000bc10


	//   ....[207]....
        /*c920*/ 	.word	0x0000bc20


	//   ....[208]....
        /*c924*/ 	.word	0x0000bc60


	//   ....[209]....
        /*c928*/ 	.word	0x0000bc70


	//   ....[210]....
        /*c92c*/ 	.word	0x0000bcb0


	//   ....[211]....
        /*c930*/ 	.word	0x0000bcd0


	//   ....[212]....
        /*c934*/ 	.word	0x0000bd00


	//   ....[213]....
        /*c938*/ 	.word	0x0000bd10


	//   ....[214]....
        /*c93c*/ 	.word	0x0000bd50


	//   ....[215]....
        /*c940*/ 	.word	0x0000bd60


	//   ....[216]....
        /*c944*/ 	.word	0x0000bda0


	//   ....[217]....
        /*c948*/ 	.word	0x0000bdb0


	//   ....[218]....
        /*c94c*/ 	.word	0x0000bdf0


	//   ....[219]....
        /*c950*/ 	.word	0x0000be00


	//   ....[220]....
        /*c954*/ 	.word	0x0000be60


	//   ....[221]....
        /*c958*/ 	.word	0x0000be70


	//   ....[222]....
        /*c95c*/ 	.word	0x0000beb0


	//   ....[223]....
        /*c960*/ 	.word	0x0000bec0


	//   ....[224]....
        /*c964*/ 	.word	0x0000bf00


	//   ....[225]....
        /*c968*/ 	.word	0x0000bf10


	//   ....[226]....
        /*c96c*/ 	.word	0x0000bf50


	//   ....[227]....
        /*c970*/ 	.word	0x0000bf60


	//   ....[228]....
        /*c974*/ 	.word	0x0000bfa0


	//   ....[229]....
        /*c978*/ 	.word	0x0000bfb0


	//   ....[230]....
        /*c97c*/ 	.word	0x0000bff0


	//   ....[231]....
        /*c980*/ 	.word	0x0000c000


	//   ....[232]....
        /*c984*/ 	.word	0x0000c040


	//   ....[233]....
        /*c988*/ 	.word	0x0000c050


	//   ....[234]....
        /*c98c*/ 	.word	0x0000c090


	//   ....[235]....
        /*c990*/ 	.word	0x0000c0a0


	//   ....[236]....
        /*c994*/ 	.word	0x0000c0e0


	//   ....[237]....
        /*c998*/ 	.word	0x0000c0f0


	//   ....[238]....
        /*c99c*/ 	.word	0x0000c130


	//   ....[239]....
        /*c9a0*/ 	.word	0x0000c140


	//   ....[240]....
        /*c9a4*/ 	.word	0x0000c170


	//   ....[241]....
        /*c9a8*/ 	.word	0x0000c180


	//   ....[242]....
        /*c9ac*/ 	.word	0x0000c190


	//   ....[243]....
        /*c9b0*/ 	.word	0x0000c1a0


	//   ....[244]....
        /*c9b4*/ 	.word	0x0000c1b0


	//   ....[245]....
        /*c9b8*/ 	.word	0x0000c1c0


	//   ....[246]....
        /*c9bc*/ 	.word	0x0000c1d0


	//   ....[247]....
        /*c9c0*/ 	.word	0x0000c1e0


	//   ....[248]....
        /*c9c4*/ 	.word	0x0000c1f0


	//   ....[249]....
        /*c9c8*/ 	.word	0x0000c200


	//   ....[250]....
        /*c9cc*/ 	.word	0x0000c230


	//   ....[251]....
        /*c9d0*/ 	.word	0x0000c240


	//   ....[252]....
        /*c9d4*/ 	.word	0x0000c270


	//   ....[253]....
        /*c9d8*/ 	.word	0x0000c280


	//   ....[254]....
        /*c9dc*/ 	.word	0x0000c350


	//   ....[255]....
        /*c9e0*/ 	.word	0x0000c360


	//   ....[0]....
        /*c9e4*/ 	.word	0x0000c390


	//   ....[1]....
        /*c9e8*/ 	.word	0x0000c3a0


	//   ....[2]....
        /*c9ec*/ 	.word	0x0000c3b0


	//   ....[3]....
        /*c9f0*/ 	.word	0x0000c3c0


	//   ....[4]....
        /*c9f4*/ 	.word	0x0000fac0


	//   ....[5]....
        /*c9f8*/ 	.word	0x0000fb00


	//   ....[6]....
        /*c9fc*/ 	.word	0x0000fba0


	//   ....[7]....
        /*ca00*/ 	.word	0x0000fbb0


	//   ....[8]....
        /*ca04*/ 	.word	0x0000fbc0


	//   ....[9]....
        /*ca08*/ 	.word	0x0000fbd0


	//   ....[10]....
        /*ca0c*/ 	.word	0x0000fc10


	//   ....[11]....
        /*ca10*/ 	.word	0x0000fc20


	//   ....[12]....
        /*ca14*/ 	.word	0x0000fc50


	//   ....[13]....
        /*ca18*/ 	.word	0x0000fc60


	//   ....[14]....
        /*ca1c*/ 	.word	0x0000fc70


	//   ....[15]....
        /*ca20*/ 	.word	0x0000fc80


	//   ....[16]....
        /*ca24*/ 	.word	0x0000fc90


	//   ....[17]....
        /*ca28*/ 	.word	0x0000fca0


	//   ....[18]....
        /*ca2c*/ 	.word	0x0000fcb0


	//   ....[19]....
        /*ca30*/ 	.word	0x0000fcc0


	//   ....[20]....
        /*ca34*/ 	.word	0x0000fdb0


	//   ....[21]....
        /*ca38*/ 	.word	0x0000fdc0


	//   ....[22]....
        /*ca3c*/ 	.word	0x0000fde0


	//   ....[23]....
        /*ca40*/ 	.word	0x0000fdf0


	//   ....[24]....
        /*ca44*/ 	.word	0x0000fe10


	//   ....[25]....
        /*ca48*/ 	.word	0x0000fe20


	//   ....[26]....
        /*ca4c*/ 	.word	0x0000fe40


	//   ....[27]....
        /*ca50*/ 	.word	0x0000fe50


	//   ....[28]....
        /*ca54*/ 	.word	0x0000fea0


	//   ....[29]....
        /*ca58*/ 	.word	0x0000feb0


	//   ....[30]....
        /*ca5c*/ 	.word	0x0000fed0


	//   ....[31]....
        /*ca60*/ 	.word	0x0000fef0


	//   ....[32]....
        /*ca64*/ 	.word	0x0000ff20


	//   ....[33]....
        /*ca68*/ 	.word	0x0000ff30


	//   ....[34]....
        /*ca6c*/ 	.word	0x0000ff70


	//   ....[35]....
        /*ca70*/ 	.word	0x0000ff80


	//   ....[36]....
        /*ca74*/ 	.word	0x0000ffc0


	//   ....[37]....
        /*ca78*/ 	.word	0x0000ffd0


	//   ....[38]....
        /*ca7c*/ 	.word	0x00010010


	//   ....[39]....
        /*ca80*/ 	.word	0x00010020


	//   ....[40]....
        /*ca84*/ 	.word	0x00010060


	//   ....[41]....
        /*ca88*/ 	.word	0x00010070


	//   ....[42]....
        /*ca8c*/ 	.word	0x000100b0


	//   ....[43]....
        /*ca90*/ 	.word	0x000100c0


	//   ....[44]....
        /*ca94*/ 	.word	0x00010100


	//   ....[45]....
        /*ca98*/ 	.word	0x00010120


	//   ....[46]....
        /*ca9c*/ 	.word	0x00010150


	//   ....[47]....
        /*caa0*/ 	.word	0x00010160


	//   ....[48]....
        /*caa4*/ 	.word	0x000101a0


	//   ....[49]....
        /*caa8*/ 	.word	0x000101b0


	//   ....[50]....
        /*caac*/ 	.word	0x000101f0


	//   ....[51]....
        /*cab0*/ 	.word	0x00010200


	//   ....[52]....
        /*cab4*/ 	.word	0x00010240


	//   ....[53]....
        /*cab8*/ 	.word	0x00010250


	//   ....[54]....
        /*cabc*/ 	.word	0x00010290


	//   ....[55]....
        /*cac0*/ 	.word	0x000102a0


	//   ....[56]....
        /*cac4*/ 	.word	0x000102e0


	//   ....[57]....
        /*cac8*/ 	.word	0x000102f0


	//   ....[58]....
        /*cacc*/ 	.word	0x00010330


	//   ....[59]....
        /*cad0*/ 	.word	0x00010350


	//   ....[60]....
        /*cad4*/ 	.word	0x00010380


	//   ....[61]....
        /*cad8*/ 	.word	0x00010390


	//   ....[62]....
        /*cadc*/ 	.word	0x000103d0


	//   ....[63]....
        /*cae0*/ 	.word	0x000103e0


	//   ....[64]....
        /*cae4*/ 	.word	0x00010420


	//   ....[65]....
        /*cae8*/ 	.word	0x00010430


	//   ....[66]....
        /*caec*/ 	.word	0x00010470


	//   ....[67]....
        /*caf0*/ 	.word	0x00010480


	//   ....[68]....
        /*caf4*/ 	.word	0x000104c0


	//   ....[69]....
        /*caf8*/ 	.word	0x000104d0


	//   ....[70]....
        /*cafc*/ 	.word	0x00010510


	//   ....[71]....
        /*cb00*/ 	.word	0x00010520


	//   ....[72]....
        /*cb04*/ 	.word	0x00010560


	//   ....[73]....
        /*cb08*/ 	.word	0x00010580


	//   ....[74]....
        /*cb0c*/ 	.word	0x000105b0


	//   ....[75]....
        /*cb10*/ 	.word	0x000105c0


	//   ....[76]....
        /*cb14*/ 	.word	0x00010600


	//   ....[77]....
        /*cb18*/ 	.word	0x00010610


	//   ....[78]....
        /*cb1c*/ 	.word	0x00010650


	//   ....[79]....
        /*cb20*/ 	.word	0x00010660


	//   ....[80]....
        /*cb24*/ 	.word	0x000106a0


	//   ....[81]....
        /*cb28*/ 	.word	0x000106b0


	//   ....[82]....
        /*cb2c*/ 	.word	0x000106f0


	//   ....[83]....
        /*cb30*/ 	.word	0x00010700


	//   ....[84]....
        /*cb34*/ 	.word	0x00010740


	//   ....[85]....
        /*cb38*/ 	.word	0x00010750


	//   ....[86]....
        /*cb3c*/ 	.word	0x00010790


	//   ....[87]....
        /*cb40*/ 	.word	0x000107b0


	//   ....[88]....
        /*cb44*/ 	.word	0x000107e0


	//   ....[89]....
        /*cb48*/ 	.word	0x000107f0


	//   ....[90]....
        /*cb4c*/ 	.word	0x00010830


	//   ....[91]....
        /*cb50*/ 	.word	0x00010840


	//   ....[92]....
        /*cb54*/ 	.word	0x00010880


	//   ....[93]....
        /*cb58*/ 	.word	0x00010890


	//   ....[94]....
        /*cb5c*/ 	.word	0x000108d0


	//   ....[95]....
        /*cb60*/ 	.word	0x000108e0


	//   ....[96]....
        /*cb64*/ 	.word	0x00010920


	//   ....[97]....
        /*cb68*/ 	.word	0x00010930


	//   ....[98]....
        /*cb6c*/ 	.word	0x00010970


	//   ....[99]....
        /*cb70*/ 	.word	0x00010980


	//   ....[100]....
        /*cb74*/ 	.word	0x000109c0


	//   ....[101]....
        /*cb78*/ 	.word	0x000109e0


	//   ....[102]....
        /*cb7c*/ 	.word	0x00010a10


	//   ....[103]....
        /*cb80*/ 	.word	0x00010a20


	//   ....[104]....
        /*cb84*/ 	.word	0x00010a60


	//   ....[105]....
        /*cb88*/ 	.word	0x00010a70


	//   ....[106]....
        /*cb8c*/ 	.word	0x00010ab0


	//   ....[107]....
        /*cb90*/ 	.word	0x00010ac0


	//   ....[108]....
        /*cb94*/ 	.word	0x00010b00


	//   ....[109]....
        /*cb98*/ 	.word	0x00010b10


	//   ....[110]....
        /*cb9c*/ 	.word	0x00010b50


	//   ....[111]....
        /*cba0*/ 	.word	0x00010b60


	//   ....[112]....
        /*cba4*/ 	.word	0x00010ba0


	//   ....[113]....
        /*cba8*/ 	.word	0x00010bb0


	//   ....[114]....
        /*cbac*/ 	.word	0x00010bf0


	//   ....[115]....
        /*cbb0*/ 	.word	0x00010c10


	//   ....[116]....
        /*cbb4*/ 	.word	0x00010c40


	//   ....[117]....
        /*cbb8*/ 	.word	0x00010c50


	//   ....[118]....
        /*cbbc*/ 	.word	0x00010c90


	//   ....[119]....
        /*cbc0*/ 	.word	0x00010ca0


	//   ....[120]....
        /*cbc4*/ 	.word	0x00010ce0


	//   ....[121]....
        /*cbc8*/ 	.word	0x00010cf0


	//   ....[122]....
        /*cbcc*/ 	.word	0x00010d30


	//   ....[123]....
        /*cbd0*/ 	.word	0x00010d40


	//   ....[124]....
        /*cbd4*/ 	.word	0x00010d80


	//   ....[125]....
        /*cbd8*/ 	.word	0x00010d90


	//   ....[126]....
        /*cbdc*/ 	.word	0x00010dd0


	//   ....[127]....
        /*cbe0*/ 	.word	0x00010de0


	//   ....[128]....
        /*cbe4*/ 	.word	0x00010e20


	//   ....[129]....
        /*cbe8*/ 	.word	0x00010e40


	//   ....[130]....
        /*cbec*/ 	.word	0x00010e70


	//   ....[131]....
        /*cbf0*/ 	.word	0x00010e80


	//   ....[132]....
        /*cbf4*/ 	.word	0x00010ec0


	//   ....[133]....
        /*cbf8*/ 	.word	0x00010ed0


	//   ....[134]....
        /*cbfc*/ 	.word	0x00010f10


	//   ....[135]....
        /*cc00*/ 	.word	0x00010f20


	//   ....[136]....
        /*cc04*/ 	.word	0x00010f60


	//   ....[137]....
        /*cc08*/ 	.word	0x00010f70


	//   ....[138]....
        /*cc0c*/ 	.word	0x00010fb0


	//   ....[139]....
        /*cc10*/ 	.word	0x00010fc0


	//   ....[140]....
        /*cc14*/ 	.word	0x00011000


	//   ....[141]....
        /*cc18*/ 	.word	0x00011010


	//   ....[142]....
        /*cc1c*/ 	.word	0x00011050


	//   ....[143]....
        /*cc20*/ 	.word	0x00011070


	//   ....[144]....
        /*cc24*/ 	.word	0x000110a0


	//   ....[145]....
        /*cc28*/ 	.word	0x000110b0


	//   ....[146]....
        /*cc2c*/ 	.word	0x000110f0


	//   ....[147]....
        /*cc30*/ 	.word	0x00011100


	//   ....[148]....
        /*cc34*/ 	.word	0x00011140


	//   ....[149]....
        /*cc38*/ 	.word	0x00011150


	//   ....[150]....
        /*cc3c*/ 	.word	0x00011190


	//   ....[151]....
        /*cc40*/ 	.word	0x000111a0


	//   ....[152]....
        /*cc44*/ 	.word	0x000111e0


	//   ....[153]....
        /*cc48*/ 	.word	0x000111f0


	//   ....[154]....
        /*cc4c*/ 	.word	0x00011230


	//   ....[155]....
        /*cc50*/ 	.word	0x00011240


	//   ....[156]....
        /*cc54*/ 	.word	0x00011280


	//   ....[157]....
        /*cc58*/ 	.word	0x000112a0


	//   ....[158]....
        /*cc5c*/ 	.word	0x000112d0


	//   ....[159]....
        /*cc60*/ 	.word	0x000112e0


	//   ....[160]....
        /*cc64*/ 	.word	0x00011320


	//   ....[161]....
        /*cc68*/ 	.word	0x00011330


	//   ....[162]....
        /*cc6c*/ 	.word	0x00011370


	//   ....[163]....
        /*cc70*/ 	.word	0x00011380


	//   ....[164]....
        /*cc74*/ 	.word	0x000113c0


	//   ....[165]....
        /*cc78*/ 	.word	0x000113d0


	//   ....[166]....
        /*cc7c*/ 	.word	0x00011410


	//   ....[167]....
        /*cc80*/ 	.word	0x00011420


	//   ....[168]....
        /*cc84*/ 	.word	0x00011460


	//   ....[169]....
        /*cc88*/ 	.word	0x00011470


	//   ....[170]....
        /*cc8c*/ 	.word	0x000114b0


	//   ....[171]....
        /*cc90*/ 	.word	0x000114d0


	//   ....[172]....
        /*cc94*/ 	.word	0x00011500


	//   ....[173]....
        /*cc98*/ 	.word	0x00011510


	//   ....[174]....
        /*cc9c*/ 	.word	0x00011550


	//   ....[175]....
        /*cca0*/ 	.word	0x00011560


	//   ....[176]....
        /*cca4*/ 	.word	0x000115a0


	//   ....[177]....
        /*cca8*/ 	.word	0x000115b0


	//   ....[178]....
        /*ccac*/ 	.word	0x000115f0


	//   ....[179]....
        /*ccb0*/ 	.word	0x00011600


	//   ....[180]....
        /*ccb4*/ 	.word	0x00011640


	//   ....[181]....
        /*ccb8*/ 	.word	0x00011650


	//   ....[182]....
        /*ccbc*/ 	.word	0x00011690


	//   ....[183]....
        /*ccc0*/ 	.word	0x000116a0


	//   ....[184]....
        /*ccc4*/ 	.word	0x000116e0


	//   ....[185]....
        /*ccc8*/ 	.word	0x00011700


	//   ....[186]....
        /*cccc*/ 	.word	0x00011730


	//   ....[187]....
        /*ccd0*/ 	.word	0x00011740


	//   ....[188]....
        /*ccd4*/ 	.word	0x00011780


	//   ....[189]....
        /*ccd8*/ 	.word	0x00011790


	//   ....[190]....
        /*ccdc*/ 	.word	0x00011800


	//   ....[191]....
        /*cce0*/ 	.word	0x00011810


	//   ....[192]....
        /*cce4*/ 	.word	0x00011840


	//   ....[193]....
        /*cce8*/ 	.word	0x00011850


	//   ....[194]....
        /*ccec*/ 	.word	0x00011880


	//   ....[195]....
        /*ccf0*/ 	.word	0x00011890


	//   ....[196]....
        /*ccf4*/ 	.word	0x00011900


	//   ....[197]....
        /*ccf8*/ 	.word	0x00011910


	//   ....[198]....
        /*ccfc*/ 	.word	0x00011950


	//   ....[199]....
        /*cd00*/ 	.word	0x00011960


	//   ....[200]....
        /*cd04*/ 	.word	0x000119a0


	//   ....[201]....
        /*cd08*/ 	.word	0x000119c0


	//   ....[202]....
        /*cd0c*/ 	.word	0x000119f0


	//   ....[203]....
        /*cd10*/ 	.word	0x00011a00


	//   ....[204]....
        /*cd14*/ 	.word	0x00011a50


	//   ....[205]....
        /*cd18*/ 	.word	0x00011a60


	//   ....[206]....
        /*cd1c*/ 	.word	0x00011aa0


	//   ....[207]....
        /*cd20*/ 	.word	0x00011ab0


	//   ....[208]....
        /*cd24*/ 	.word	0x00011af0


	//   ....[209]....
        /*cd28*/ 	.word	0x00011b00


	//   ....[210]....
        /*cd2c*/ 	.word	0x00011b40


	//   ....[211]....
        /*cd30*/ 	.word	0x00011b50


	//   ....[212]....
        /*cd34*/ 	.word	0x00011b90


	//   ....[213]....
        /*cd38*/ 	.word	0x00011bb0


	//   ....[214]....
        /*cd3c*/ 	.word	0x00011be0


	//   ....[215]....
        /*cd40*/ 	.word	0x00011bf0


	//   ....[216]....
        /*cd44*/ 	.word	0x00011c30


	//   ....[217]....
        /*cd48*/ 	.word	0x00011c40


	//   ....[218]....
        /*cd4c*/ 	.word	0x00011c80


	//   ....[219]....
        /*cd50*/ 	.word	0x00011c90


	//   ....[220]....
        /*cd54*/ 	.word	0x00011cd0


	//   ....[221]....
        /*cd58*/ 	.word	0x00011ce0


	//   ....[222]....
        /*cd5c*/ 	.word	0x00011d40


	//   ....[223]....
        /*cd60*/ 	.word	0x00011d50


	//   ....[224]....
        /*cd64*/ 	.word	0x00011d90


	//   ....[225]....
        /*cd68*/ 	.word	0x00011da0


	//   ....[226]....
        /*cd6c*/ 	.word	0x00011de0


	//   ....[227]....
        /*cd70*/ 	.word	0x00011df0


	//   ....[228]....
        /*cd74*/ 	.word	0x00011e30


	//   ....[229]....
        /*cd78*/ 	.word	0x00011e40


	//   ....[230]....
        /*cd7c*/ 	.word	0x00011e80


	//   ....[231]....
        /*cd80*/ 	.word	0x00011e90


	//   ....[232]....
        /*cd84*/ 	.word	0x00011ed0


	//   ....[233]....
        /*cd88*/ 	.word	0x00011ee0


	//   ....[234]....
        /*cd8c*/ 	.word	0x00011f20


	//   ....[235]....
        /*cd90*/ 	.word	0x00011f30


	//   ....[236]....
        /*cd94*/ 	.word	0x00011f70


	//   ....[237]....
        /*cd98*/ 	.word	0x00011f80


	//   ....[238]....
        /*cd9c*/ 	.word	0x00011fc0


	//   ....[239]....
        /*cda0*/ 	.word	0x00011fd0


	//   ....[240]....
        /*cda4*/ 	.word	0x00012010


	//   ....[241]....
        /*cda8*/ 	.word	0x00012020


	//   ....[242]....
        /*cdac*/ 	.word	0x00012050


	//   ....[243]....
        /*cdb0*/ 	.word	0x00012060


	//   ....[244]....
        /*cdb4*/ 	.word	0x00012070


	//   ....[245]....
        /*cdb8*/ 	.word	0x00012080


	//   ....[246]....
        /*cdbc*/ 	.word	0x00012090


	//   ....[247]....
        /*cdc0*/ 	.word	0x000120a0


	//   ....[248]....
        /*cdc4*/ 	.word	0x000120b0


	//   ....[249]....
        /*cdc8*/ 	.word	0x000120c0


	//   ....[250]....
        /*cdcc*/ 	.word	0x000120d0


	//   ....[251]....
        /*cdd0*/ 	.word	0x000120e0


	//   ....[252]....
        /*cdd4*/ 	.word	0x00012110


	//   ....[253]....
        /*cdd8*/ 	.word	0x00012120


	//   ....[254]....
        /*cddc*/ 	.word	0x00012150


	//   ....[255]....
        /*cde0*/ 	.word	0x00012160


	//   ....[0]....
        /*cde4*/ 	.word	0x00012230


	//   ....[1]....
        /*cde8*/ 	.word	0x00012240


	//   ....[2]....
        /*cdec*/ 	.word	0x00012270


	//   ....[3]....
        /*cdf0*/ 	.word	0x00012280


	//   ....[4]....
        /*cdf4*/ 	.word	0x00012290


	//   ....[5]....
        /*cdf8*/ 	.word	0x000122a0


	//   ....[6]....
        /*cdfc*/ 	.word	0x000159a0


	//   ....[7]....
        /*ce00*/ 	.word	0x000159e0


	//   ....[8]....
        /*ce04*/ 	.word	0x00015a80


	//   ....[9]....
        /*ce08*/ 	.word	0x00015a90


	//   ....[10]....
        /*ce0c*/ 	.word	0x00015aa0


	//   ....[11]....
        /*ce10*/ 	.word	0x00015ab0


	//   ....[12]....
        /*ce14*/ 	.word	0x00015af0


	//   ....[13]....
        /*ce18*/ 	.word	0x00015b00


	//   ....[14]....
        /*ce1c*/ 	.word	0x00015b30


	//   ....[15]....
        /*ce20*/ 	.word	0x00015b40


	//   ....[16]....
        /*ce24*/ 	.word	0x00015b50


	//   ....[17]....
        /*ce28*/ 	.word	0x00015b60


	//   ....[18]....
        /*ce2c*/ 	.word	0x00015b70


	//   ....[19]....
        /*ce30*/ 	.word	0x00015b80


	//   ....[20]....
        /*ce34*/ 	.word	0x00015b90


	//   ....[21]....
        /*ce38*/ 	.word	0x00015ba0


	//   ....[22]....
        /*ce3c*/ 	.word	0x00015c90


	//   ....[23]....
        /*ce40*/ 	.word	0x00015ca0


	//   ....[24]....
        /*ce44*/ 	.word	0x00015cc0


	//   ....[25]....
        /*ce48*/ 	.word	0x00015cd0


	//   ....[26]....
        /*ce4c*/ 	.word	0x00015cf0


	//   ....[27]....
        /*ce50*/ 	.word	0x00015d00


	//   ....[28]....
        /*ce54*/ 	.word	0x00015d20


	//   ....[29]....
        /*ce58*/ 	.word	0x00015d30


	//   ....[30]....
        /*ce5c*/ 	.word	0x00015d80


	//   ....[31]....
        /*ce60*/ 	.word	0x00015d90


	//   ....[32]....
        /*ce64*/ 	.word	0x00015db0


	//   ....[33]....
        /*ce68*/ 	.word	0x00015dd0


	//   ....[34]....
        /*ce6c*/ 	.word	0x00015e00


	//   ....[35]....
        /*ce70*/ 	.word	0x00015e10


	//   ....[36]....
        /*ce74*/ 	.word	0x00015e50


	//   ....[37]....
        /*ce78*/ 	.word	0x00015e60


	//   ....[38]....
        /*ce7c*/ 	.word	0x00015ea0


	//   ....[39]....
        /*ce80*/ 	.word	0x00015eb0


	//   ....[40]....
        /*ce84*/ 	.word	0x00015ef0


	//   ....[41]....
        /*ce88*/ 	.word	0x00015f00


	//   ....[42]....
        /*ce8c*/ 	.word	0x00015f40


	//   ....[43]....
        /*ce90*/ 	.word	0x00015f50


	//   ....[44]....
        /*ce94*/ 	.word	0x00015f90


	//   ....[45]....
        /*ce98*/ 	.word	0x00015fa0


	//   ....[46]....
        /*ce9c*/ 	.word	0x00015fe0


	//   ....[47]....
        /*cea0*/ 	.word	0x00016000


	//   ....[48]....
        /*cea4*/ 	.word	0x00016030


	//   ....[49]....
        /*cea8*/ 	.word	0x00016040


	//   ....[50]....
        /*ceac*/ 	.word	0x00016080


	//   ....[51]....
        /*ceb0*/ 	.word	0x00016090


	//   ....[52]....
        /*ceb4*/ 	.word	0x000160d0


	//   ....[53]....
        /*ceb8*/ 	.word	0x000160e0


	//   ....[54]....
        /*cebc*/ 	.word	0x00016120


	//   ....[55]....
        /*cec0*/ 	.word	0x00016130


	//   ....[56]....
        /*cec4*/ 	.word	0x00016170


	//   ....[57]....
        /*cec8*/ 	.word	0x00016180


	//   ....[58]....
        /*cecc*/ 	.word	0x000161c0


	//   ....[59]....
        /*ced0*/ 	.word	0x000161d0


	//   ....[60]....
        /*ced4*/ 	.word	0x00016210


	//   ....[61]....
        /*ced8*/ 	.word	0x00016230


	//   ....[62]....
        /*cedc*/ 	.word	0x00016260


	//   ....[63]....
        /*cee0*/ 	.word	0x00016270


	//   ....[64]....
        /*cee4*/ 	.word	0x000162b0


	//   ....[65]....
        /*cee8*/ 	.word	0x000162c0


	//   ....[66]....
        /*ceec*/ 	.word	0x00016300


	//   ....[67]....
        /*cef0*/ 	.word	0x00016310


	//   ....[68]....
        /*cef4*/ 	.word	0x00016350


	//   ....[69]....
        /*cef8*/ 	.word	0x00016360


	//   ....[70]....
        /*cefc*/ 	.word	0x000163a0


	//   ....[71]....
        /*cf00*/ 	.word	0x000163b0


	//   ....[72]....
        /*cf04*/ 	.word	0x000163f0


	//   ....[73]....
        /*cf08*/ 	.word	0x00016400


	//   ....[74]....
        /*cf0c*/ 	.word	0x00016440


	//   ....[75]....
        /*cf10*/ 	.word	0x00016460


	//   ....[76]....
        /*cf14*/ 	.word	0x00016490


	//   ....[77]....
        /*cf18*/ 	.word	0x000164a0


	//   ....[78]....
        /*cf1c*/ 	.word	0x000164e0


	//   ....[79]....
        /*cf20*/ 	.word	0x000164f0


	//   ....[80]....
        /*cf24*/ 	.word	0x00016530


	//   ....[81]....
        /*cf28*/ 	.word	0x00016540


	//   ....[82]....
        /*cf2c*/ 	.word	0x00016580


	//   ....[83]....
        /*cf30*/ 	.word	0x00016590


	//   ....[84]....
        /*cf34*/ 	.word	0x000165d0


	//   ....[85]....
        /*cf38*/ 	.word	0x000165e0


	//   ....[86]....
        /*cf3c*/ 	.word	0x00016620


	//   ....[87]....
        /*cf40*/ 	.word	0x00016630


	//   ....[88]....
        /*cf44*/ 	.word	0x00016670


	//   ....[89]....
        /*cf48*/ 	.word	0x00016690


	//   ....[90]....
        /*cf4c*/ 	.word	0x000166c0


	//   ....[91]....
        /*cf50*/ 	.word	0x000166d0


	//   ....[92]....
        /*cf54*/ 	.word	0x00016710


	//   ....[93]....
        /*cf58*/ 	.word	0x00016720


	//   ....[94]....
        /*cf5c*/ 	.word	0x00016760


	//   ....[95]....
        /*cf60*/ 	.word	0x00016770


	//   ....[96]....
        /*cf64*/ 	.word	0x000167b0


	//   ....[97]....
        /*cf68*/ 	.word	0x000167c0


	//   ....[98]....
        /*cf6c*/ 	.word	0x00016800


	//   ....[99]....
        /*cf70*/ 	.word	0x00016810


	//   ....[100]....
        /*cf74*/ 	.word	0x00016850


	//   ....[101]....
        /*cf78*/ 	.word	0x00016860


	//   ....[102]....
        /*cf7c*/ 	.word	0x000168a0


	//   ....[103]....
        /*cf80*/ 	.word	0x000168c0


	//   ....[104]....
        /*cf84*/ 	.word	0x000168f0


	//   ....[105]....
        /*cf88*/ 	.word	0x00016900


	//   ....[106]....
        /*cf8c*/ 	.word	0x00016940


	//   ....[107]....
        /*cf90*/ 	.word	0x00016950


	//   ....[108]....
        /*cf94*/ 	.word	0x00016990


	//   ....[109]....
        /*cf98*/ 	.word	0x000169a0


	//   ....[110]....
        /*cf9c*/ 	.word	0x000169e0


	//   ....[111]....
        /*cfa0*/ 	.word	0x000169f0


	//   ....[112]....
        /*cfa4*/ 	.word	0x00016a30


	//   ....[113]....
        /*cfa8*/ 	.word	0x00016a40


	//   ....[114]....
        /*cfac*/ 	.word	0x00016a80


	//   ....[115]....
        /*cfb0*/ 	.word	0x00016a90


	//   ....[116]....
        /*cfb4*/ 	.word	0x00016ad0


	//   ....[117]....
        /*cfb8*/ 	.word	0x00016af0


	//   ....[118]....
        /*cfbc*/ 	.word	0x00016b20


	//   ....[119]....
        /*cfc0*/ 	.word	0x00016b30


	//   ....[120]....
        /*cfc4*/ 	.word	0x00016b70


	//   ....[121]....
        /*cfc8*/ 	.word	0x00016b80


	//   ....[122]....
        /*cfcc*/ 	.word	0x00016bc0


	//   ....[123]....
        /*cfd0*/ 	.word	0x00016bd0


	//   ....[124]....
        /*cfd4*/ 	.word	0x00016c10


	//   ....[125]....
        /*cfd8*/ 	.word	0x00016c20


	//   ....[126]....
        /*cfdc*/ 	.word	0x00016c60


	//   ....[127]....
        /*cfe0*/ 	.word	0x00016c70


	//   ....[128]....
        /*cfe4*/ 	.word	0x00016cb0


	//   ....[129]....
        /*cfe8*/ 	.word	0x00016cc0


	//   ....[130]....
        /*cfec*/ 	.word	0x00016d00


	//   ....[131]....
        /*cff0*/ 	.word	0x00016d20


	//   ....[132]....
        /*cff4*/ 	.word	0x00016d50


	//   ....[133]....
        /*cff8*/ 	.word	0x00016d60


	//   ....[134]....
        /*cffc*/ 	.word	0x00016da0


	//   ....[135]....
        /*d000*/ 	.word	0x00016db0


	//   ....[136]....
        /*d004*/ 	.word	0x00016df0


	//   ....[137]....
        /*d008*/ 	.word	0x00016e00


	//   ....[138]....
        /*d00c*/ 	.word	0x00016e40


	//   ....[139]....
        /*d010*/ 	.word	0x00016e50


	//   ....[140]....
        /*d014*/ 	.word	0x00016e90


	//   ....[141]....
        /*d018*/ 	.word	0x00016ea0


	//   ....[142]....
        /*d01c*/ 	.word	0x00016ee0


	//   ....[143]....
        /*d020*/ 	.word	0x00016ef0


	//   ....[144]....
        /*d024*/ 	.word	0x00016f30


	//   ....[145]....
        /*d028*/ 	.word	0x00016f50


	//   ....[146]....
        /*d02c*/ 	.word	0x00016f80


	//   ....[147]....
        /*d030*/ 	.word	0x00016f90


	//   ....[148]....
        /*d034*/ 	.word	0x00016fd0


	//   ....[149]....
        /*d038*/ 	.word	0x00016fe0


	//   ....[150]....
        /*d03c*/ 	.word	0x00017020


	//   ....[151]....
        /*d040*/ 	.word	0x00017030


	//   ....[152]....
        /*d044*/ 	.word	0x00017070


	//   ....[153]....
        /*d048*/ 	.word	0x00017080


	//   ....[154]....
        /*d04c*/ 	.word	0x000170c0


	//   ....[155]....
        /*d050*/ 	.word	0x000170d0


	//   ....[156]....
        /*d054*/ 	.word	0x00017110


	//   ....[157]....
        /*d058*/ 	.word	0x00017120


	//   ....[158]....
        /*d05c*/ 	.word	0x00017160


	//   ....[159]....
        /*d060*/ 	.word	0x00017180


	//   ....[160]....
        /*d064*/ 	.word	0x000171b0


	//   ....[161]....
        /*d068*/ 	.word	0x000171c0


	//   ....[162]....
        /*d06c*/ 	.word	0x00017200


	//   ....[163]....
        /*d070*/ 	.word	0x00017210


	//   ....[164]....
        /*d074*/ 	.word	0x00017250


	//   ....[165]....
        /*d078*/ 	.word	0x00017260


	//   ....[166]....
        /*d07c*/ 	.word	0x000172a0


	//   ....[167]....
        /*d080*/ 	.word	0x000172b0


	//   ....[168]....
        /*d084*/ 	.word	0x000172f0


	//   ....[169]....
        /*d088*/ 	.word	0x00017300


	//   ....[170]....
        /*d08c*/ 	.word	0x00017340


	//   ....[171]....
        /*d090*/ 	.word	0x00017350


	//   ....[172]....
        /*d094*/ 	.word	0x00017390


	//   ....[173]....
        /*d098*/ 	.word	0x000173b0


	//   ....[174]....
        /*d09c*/ 	.word	0x000173e0


	//   ....[175]....
        /*d0a0*/ 	.word	0x000173f0


	//   ....[176]....
        /*d0a4*/ 	.word	0x00017430


	//   ....[177]....
        /*d0a8*/ 	.word	0x00017440


	//   ....[178]....
        /*d0ac*/ 	.word	0x00017480


	//   ....[179]....
        /*d0b0*/ 	.word	0x00017490


	//   ....[180]....
        /*d0b4*/ 	.word	0x000174d0


	//   ....[181]....
        /*d0b8*/ 	.word	0x000174e0


	//   ....[182]....
        /*d0bc*/ 	.word	0x00017520


	//   ....[183]....
        /*d0c0*/ 	.word	0x00017530


	//   ....[184]....
        /*d0c4*/ 	.word	0x00017570


	//   ....[185]....
        /*d0c8*/ 	.word	0x00017580


	//   ....[186]....
        /*d0cc*/ 	.word	0x000175c0


	//   ....[187]....
        /*d0d0*/ 	.word	0x000175e0


	//   ....[188]....
        /*d0d4*/ 	.word	0x00017610


	//   ....[189]....
        /*d0d8*/ 	.word	0x00017620


	//   ....[190]....
        /*d0dc*/ 	.word	0x00017660


	//   ....[191]....
        /*d0e0*/ 	.word	0x00017670


	//   ....[192]....
        /*d0e4*/ 	.word	0x000176e0


	//   ....[193]....
        /*d0e8*/ 	.word	0x000176f0


	//   ....[194]....
        /*d0ec*/ 	.word	0x00017720


	//   ....[195]....
        /*d0f0*/ 	.word	0x00017730


	//   ....[196]....
        /*d0f4*/ 	.word	0x00017760


	//   ....[197]....
        /*d0f8*/ 	.word	0x00017770


	//   ....[198]....
        /*d0fc*/ 	.word	0x000177e0


	//   ....[199]....
        /*d100*/ 	.word	0x000177f0


	//   ....[200]....
        /*d104*/ 	.word	0x00017830


	//   ....[201]....
        /*d108*/ 	.word	0x00017840


	//   ....[202]....
        /*d10c*/ 	.word	0x00017880


	//   ....[203]....
        /*d110*/ 	.word	0x000178a0


	//   ....[204]....
        /*d114*/ 	.word	0x000178d0


	//   ....[205]....
        /*d118*/ 	.word	0x000178e0


	//   ....[206]....
        /*d11c*/ 	.word	0x00017930


	//   ....[207]....
        /*d120*/ 	.word	0x00017940


	//   ....[208]....
        /*d124*/ 	.word	0x00017980


	//   ....[209]....
        /*d128*/ 	.word	0x00017990


	//   ....[210]....
        /*d12c*/ 	.word	0x000179d0


	//   ....[211]....
        /*d130*/ 	.word	0x000179e0


	//   ....[212]....
        /*d134*/ 	.word	0x00017a20


	//   ....[213]....
        /*d138*/ 	.word	0x00017a30


	//   ....[214]....
        /*d13c*/ 	.word	0x00017a70


	//   ....[215]....
        /*d140*/ 	.word	0x00017a90


	//   ....[216]....
        /*d144*/ 	.word	0x00017ac0


	//   ....[217]....
        /*d148*/ 	.word	0x00017ad0


	//   ....[218]....
        /*d14c*/ 	.word	0x00017b10


	//   ....[219]....
        /*d150*/ 	.word	0x00017b20


	//   ....[220]....
        /*d154*/ 	.word	0x00017b60


	//   ....[221]....
        /*d158*/ 	.word	0x00017b70


	//   ....[222]....
        /*d15c*/ 	.word	0x00017bb0


	//   ....[223]....
        /*d160*/ 	.word	0x00017bc0


	//   ....[224]....
        /*d164*/ 	.word	0x00017c20


	//   ....[225]....
        /*d168*/ 	.word	0x00017c30


	//   ....[226]....
        /*d16c*/ 	.word	0x00017c70


	//   ....[227]....
        /*d170*/ 	.word	0x00017c80


	//   ....[228]....
        /*d174*/ 	.word	0x00017cc0


	//   ....[229]....
        /*d178*/ 	.word	0x00017cd0


	//   ....[230]....
        /*d17c*/ 	.word	0x00017d10


	//   ....[231]....
        /*d180*/ 	.word	0x00017d20


	//   ....[232]....
        /*d184*/ 	.word	0x00017d60


	//   ....[233]....
        /*d188*/ 	.word	0x00017d70


	//   ....[234]....
        /*d18c*/ 	.word	0x00017db0


	//   ....[235]....
        /*d190*/ 	.word	0x00017dc0


	//   ....[236]....
        /*d194*/ 	.word	0x00017e00


	//   ....[237]....
        /*d198*/ 	.word	0x00017e10


	//   ....[238]....
        /*d19c*/ 	.word	0x00017e50


	//   ....[239]....
        /*d1a0*/ 	.word	0x00017e60


	//   ....[240]....
        /*d1a4*/ 	.word	0x00017ea0


	//   ....[241]....
        /*d1a8*/ 	.word	0x00017eb0


	//   ....[242]....
        /*d1ac*/ 	.word	0x00017ef0


	//   ....[243]....
        /*d1b0*/ 	.word	0x00017f00


	//   ....[244]....
        /*d1b4*/ 	.word	0x00017f30


	//   ....[245]....
        /*d1b8*/ 	.word	0x00017f40


	//   ....[246]....
        /*d1bc*/ 	.word	0x00017f50


	//   ....[247]....
        /*d1c0*/ 	.word	0x00017f60


	//   ....[248]....
        /*d1c4*/ 	.word	0x00017f70


	//   ....[249]....
        /*d1c8*/ 	.word	0x00017f80


	//   ....[250]....
        /*d1cc*/ 	.word	0x00017f90


	//   ....[251]....
        /*d1d0*/ 	.word	0x00017fa0


	//   ....[252]....
        /*d1d4*/ 	.word	0x00017fb0


	//   ....[253]....
        /*d1d8*/ 	.word	0x00017fc0


	//   ....[254]....
        /*d1dc*/ 	.word	0x00017ff0


	//   ....[255]....
        /*d1e0*/ 	.word	0x00018000


	//   ....[0]....
        /*d1e4*/ 	.word	0x00018030


	//   ....[1]....
        /*d1e8*/ 	.word	0x00018040


	//   ....[2]....
        /*d1ec*/ 	.word	0x00018110


	//   ....[3]....
        /*d1f0*/ 	.word	0x00018120


	//   ....[4]....
        /*d1f4*/ 	.word	0x00018150


	//   ....[5]....
        /*d1f8*/ 	.word	0x00018160


	//   ....[6]....
        /*d1fc*/ 	.word	0x00018170


	//   ....[7]....
        /*d200*/ 	.word	0x00018180


	//   ....[8]....
        /*d204*/ 	.word	0x0001b880


	//   ....[9]....
        /*d208*/ 	.word	0x0001b8c0


	//   ....[10]....
        /*d20c*/ 	.word	0x0001b960


	//   ....[11]....
        /*d210*/ 	.word	0x0001b970


	//   ....[12]....
        /*d214*/ 	.word	0x0001b9a0


	//   ....[13]....
        /*d218*/ 	.word	0x0001b9b0


	//   ....[14]....
        /*d21c*/ 	.word	0x0001b9c0


	//   ....[15]....
        /*d220*/ 	.word	0x0001b9d0


	//   ....[16]....
        /*d224*/ 	.word	0x0001b9e0


	//   ....[17]....
        /*d228*/ 	.word	0x0001b9f0


	//   ....[18]....
        /*d22c*/ 	.word	0x0001ba00


	//   ....[19]....
        /*d230*/ 	.word	0x0001ba10


	//   ....[20]....
        /*d234*/ 	.word	0x0001ba20


	//   ....[21]....
        /*d238*/ 	.word	0x0001ba40


	//   ....[22]....
        /*d23c*/ 	.word	0x0001bac0


	//   ....[23]....
        /*d240*/ 	.word	0x0001bae0


	//   ....[24]....
        /*d244*/ 	.word	0x0001bb80


	//   ....[25]....
        /*d248*/ 	.word	0x0001bb90


	//   ....[26]....
        /*d24c*/ 	.word	0x0001bba0


	//   ....[27]....
        /*d250*/ 	.word	0x0001bbb0


	//   ....[28]....
        /*d254*/ 	.word	0x0001bbd0


	//   ....[29]....
        /*d258*/ 	.word	0x0001bbe0


	//   ....[30]....
        /*d25c*/ 	.word	0x0001bc00


	//   ....[31]....
        /*d260*/ 	.word	0x0001bc10


	//   ....[32]....
        /*d264*/ 	.word	0x0001bc60


	//   ....[33]....
        /*d268*/ 	.word	0x0001bc70


	//   ....[34]....
        /*d26c*/ 	.word	0x0001bc90


	//   ....[35]....
        /*d270*/ 	.word	0x0001bcb0


	//   ....[36]....
        /*d274*/ 	.word	0x0001bce0


	//   ....[37]....
        /*d278*/ 	.word	0x0001bcf0


	//   ....[38]....
        /*d27c*/ 	.word	0x0001bd30


	//   ....[39]....
        /*d280*/ 	.word	0x0001bd40


	//   ....[40]....
        /*d284*/ 	.word	0x0001bd80


	//   ....[41]....
        /*d288*/ 	.word	0x0001bd90


	//   ....[42]....
        /*d28c*/ 	.word	0x0001bdd0


	//   ....[43]....
        /*d290*/ 	.word	0x0001bde0


	//   ....[44]....
        /*d294*/ 	.word	0x0001be20


	//   ....[45]....
        /*d298*/ 	.word	0x0001be30


	//   ....[46]....
        /*d29c*/ 	.word	0x0001be70


	//   ....[47]....
        /*d2a0*/ 	.word	0x0001be80


	//   ....[48]....
        /*d2a4*/ 	.word	0x0001bec0


	//   ....[49]....
        /*d2a8*/ 	.word	0x0001bee0


	//   ....[50]....
        /*d2ac*/ 	.word	0x0001bf10


	//   ....[51]....
        /*d2b0*/ 	.word	0x0001bf20


	//   ....[52]....
        /*d2b4*/ 	.word	0x0001bf60


	//   ....[53]....
        /*d2b8*/ 	.word	0x0001bf70


	//   ....[54]....
        /*d2bc*/ 	.word	0x0001bfb0


	//   ....[55]....
        /*d2c0*/ 	.word	0x0001bfc0


	//   ....[56]....
        /*d2c4*/ 	.word	0x0001c000


	//   ....[57]....
        /*d2c8*/ 	.word	0x0001c010


	//   ....[58]....
        /*d2cc*/ 	.word	0x0001c050


	//   ....[59]....
        /*d2d0*/ 	.word	0x0001c060


	//   ....[60]....
        /*d2d4*/ 	.word	0x0001c0a0


	//   ....[61]....
        /*d2d8*/ 	.word	0x0001c0b0


	//   ....[62]....
        /*d2dc*/ 	.word	0x0001c0f0


	//   ....[63]....
        /*d2e0*/ 	.word	0x0001c110


	//   ....[64]....
        /*d2e4*/ 	.word	0x0001c140


	//   ....[65]....
        /*d2e8*/ 	.word	0x0001c150


	//   ....[66]....
        /*d2ec*/ 	.word	0x0001c190


	//   ....[67]....
        /*d2f0*/ 	.word	0x0001c1a0


	//   ....[68]....
        /*d2f4*/ 	.word	0x0001c1e0


	//   ....[69]....
        /*d2f8*/ 	.word	0x0001c1f0


	//   ....[70]....
        /*d2fc*/ 	.word	0x0001c230


	//   ....[71]....
        /*d300*/ 	.word	0x0001c240


	//   ....[72]....
        /*d304*/ 	.word	0x0001c280


	//   ....[73]....
        /*d308*/ 	.word	0x0001c290


	//   ....[74]....
        /*d30c*/ 	.word	0x0001c2d0


	//   ....[75]....
        /*d310*/ 	.word	0x0001c2e0


	//   ....[76]....
        /*d314*/ 	.word	0x0001c320


	//   ....[77]....
        /*d318*/ 	.word	0x0001c340


	//   ....[78]....
        /*d31c*/ 	.word	0x0001c370


	//   ....[79]....
        /*d320*/ 	.word	0x0001c380


	//   ....[80]....
        /*d324*/ 	.word	0x0001c3c0


	//   ....[81]....
        /*d328*/ 	.word	0x0001c3d0


	//   ....[82]....
        /*d32c*/ 	.word	0x0001c410


	//   ....[83]....
        /*d330*/ 	.word	0x0001c420


	//   ....[84]....
        /*d334*/ 	.word	0x0001c460


	//   ....[85]....
        /*d338*/ 	.word	0x0001c470


	//   ....[86]....
        /*d33c*/ 	.word	0x0001c4b0


	//   ....[87]....
        /*d340*/ 	.word	0x0001c4c0


	//   ....[88]....
        /*d344*/ 	.word	0x0001c500


	//   ....[89]....
        /*d348*/ 	.word	0x0001c510


	//   ....[90]....
        /*d34c*/ 	.word	0x0001c550


	//   ....[91]....
        /*d350*/ 	.word	0x0001c570


	//   ....[92]....
        /*d354*/ 	.word	0x0001c5a0


	//   ....[93]....
        /*d358*/ 	.word	0x0001c5b0


	//   ....[94]....
        /*d35c*/ 	.word	0x0001c5f0


	//   ....[95]....
        /*d360*/ 	.word	0x0001c600


	//   ....[96]....
        /*d364*/ 	.word	0x0001c640


	//   ....[97]....
        /*d368*/ 	.word	0x0001c650


	//   ....[98]....
        /*d36c*/ 	.word	0x0001c690


	//   ....[99]....
        /*d370*/ 	.word	0x0001c6a0


	//   ....[100]....
        /*d374*/ 	.word	0x0001c6e0


	//   ....[101]....
        /*d378*/ 	.word	0x0001c6f0


	//   ....[102]....
        /*d37c*/ 	.word	0x0001c730


	//   ....[103]....
        /*d380*/ 	.word	0x0001c740


	//   ....[104]....
        /*d384*/ 	.word	0x0001c780


	//   ....[105]....
        /*d388*/ 	.word	0x0001c7a0


	//   ....[106]....
        /*d38c*/ 	.word	0x0001c7d0


	//   ....[107]....
        /*d390*/ 	.word	0x0001c7e0


	//   ....[108]....
        /*d394*/ 	.word	0x0001c820


	//   ....[109]....
        /*d398*/ 	.word	0x0001c830


	//   ....[110]....
        /*d39c*/ 	.word	0x0001c870


	//   ....[111]....
        /*d3a0*/ 	.word	0x0001c880


	//   ....[112]....
        /*d3a4*/ 	.word	0x0001c8c0


	//   ....[113]....
        /*d3a8*/ 	.word	0x0001c8d0


	//   ....[114]....
        /*d3ac*/ 	.word	0x0001c910


	//   ....[115]....
        /*d3b0*/ 	.word	0x0001c920


	//   ....[116]....
        /*d3b4*/ 	.word	0x0001c960


	//   ....[117]....
        /*d3b8*/ 	.word	0x0001c970


	//   ....[118]....
        /*d3bc*/ 	.word	0x0001c9b0


	//   ....[119]....
        /*d3c0*/ 	.word	0x0001c9d0


	//   ....[120]....
        /*d3c4*/ 	.word	0x0001ca00


	//   ....[121]....
        /*d3c8*/ 	.word	0x0001ca10


	//   ....[122]....
        /*d3cc*/ 	.word	0x0001ca50


	//   ....[123]....
        /*d3d0*/ 	.word	0x0001ca60


	//   ....[124]....
        /*d3d4*/ 	.word	0x0001caa0


	//   ....[125]....
        /*d3d8*/ 	.word	0x0001cab0


	//   ....[126]....
        /*d3dc*/ 	.word	0x0001caf0


	//   ....[127]....
        /*d3e0*/ 	.word	0x0001cb00


	//   ....[128]....
        /*d3e4*/ 	.word	0x0001cb40


	//   ....[129]....
        /*d3e8*/ 	.word	0x0001cb50


	//   ....[130]....
        /*d3ec*/ 	.word	0x0001cb90


	//   ....[131]....
        /*d3f0*/ 	.word	0x0001cba0


	//   ....[132]....
        /*d3f4*/ 	.word	0x0001cbe0


	//   ....[133]....
        /*d3f8*/ 	.word	0x0001cc00


	//   ....[134]....
        /*d3fc*/ 	.word	0x0001cc30


	//   ....[135]....
        /*d400*/ 	.word	0x0001cc40


	//   ....[136]....
        /*d404*/ 	.word	0x0001cc80


	//   ....[137]....
        /*d408*/ 	.word	0x0001cc90


	//   ....[138]....
        /*d40c*/ 	.word	0x0001ccd0


	//   ....[139]....
        /*d410*/ 	.word	0x0001cce0


	//   ....[140]....
        /*d414*/ 	.word	0x0001cd20


	//   ....[141]....
        /*d418*/ 	.word	0x0001cd30


	//   ....[142]....
        /*d41c*/ 	.word	0x0001cd70


	//   ....[143]....
        /*d420*/ 	.word	0x0001cd80


	//   ....[144]....
        /*d424*/ 	.word	0x0001cdc0


	//   ....[145]....
        /*d428*/ 	.word	0x0001cdd0


	//   ....[146]....
        /*d42c*/ 	.word	0x0001ce10


	//   ....[147]....
        /*d430*/ 	.word	0x0001ce30


	//   ....[148]....
        /*d434*/ 	.word	0x0001ce60


	//   ....[149]....
        /*d438*/ 	.word	0x0001ce70


	//   ....[150]....
        /*d43c*/ 	.word	0x0001ceb0


	//   ....[151]....
        /*d440*/ 	.word	0x0001cec0


	//   ....[152]....
        /*d444*/ 	.word	0x0001cf00


	//   ....[153]....
        /*d448*/ 	.word	0x0001cf10


	//   ....[154]....
        /*d44c*/ 	.word	0x0001cf50


	//   ....[155]....
        /*d450*/ 	.word	0x0001cf60


	//   ....[156]....
        /*d454*/ 	.word	0x0001cfa0


	//   ....[157]....
        /*d458*/ 	.word	0x0001cfb0


	//   ....[158]....
        /*d45c*/ 	.word	0x0001cff0


	//   ....[159]....
        /*d460*/ 	.word	0x0001d000


	//   ....[160]....
        /*d464*/ 	.word	0x0001d040


	//   ....[161]....
        /*d468*/ 	.word	0x0001d060


	//   ....[162]....
        /*d46c*/ 	.word	0x0001d090


	//   ....[163]....
        /*d470*/ 	.word	0x0001d0a0


	//   ....[164]....
        /*d474*/ 	.word	0x0001d0e0


	//   ....[165]....
        /*d478*/ 	.word	0x0001d0f0


	//   ....[166]....
        /*d47c*/ 	.word	0x0001d130


	//   ....[167]....
        /*d480*/ 	.word	0x0001d140


	//   ....[168]....
        /*d484*/ 	.word	0x0001d180


	//   ....[169]....
        /*d488*/ 	.word	0x0001d190


	//   ....[170]....
        /*d48c*/ 	.word	0x0001d1d0


	//   ....[171]....
        /*d490*/ 	.word	0x0001d1e0


	//   ....[172]....
        /*d494*/ 	.word	0x0001d220


	//   ....[173]....
        /*d498*/ 	.word	0x0001d230


	//   ....[174]....
        /*d49c*/ 	.word	0x0001d270


	//   ....[175]....
        /*d4a0*/ 	.word	0x0001d290


	//   ....[176]....
        /*d4a4*/ 	.word	0x0001d2c0


	//   ....[177]....
        /*d4a8*/ 	.word	0x0001d2d0


	//   ....[178]....
        /*d4ac*/ 	.word	0x0001d310


	//   ....[179]....
        /*d4b0*/ 	.word	0x0001d320


	//   ....[180]....
        /*d4b4*/ 	.word	0x0001d360


	//   ....[181]....
        /*d4b8*/ 	.word	0x0001d370


	//   ....[182]....
        /*d4bc*/ 	.word	0x0001d3b0


	//   ....[183]....
        /*d4c0*/ 	.word	0x0001d3c0


	//   ....[184]....
        /*d4c4*/ 	.word	0x0001d400


	//   ....[185]....
        /*d4c8*/ 	.word	0x0001d410


	//   ....[186]....
        /*d4cc*/ 	.word	0x0001d450


	//   ....[187]....
        /*d4d0*/ 	.word	0x0001d460


	//   ....[188]....
        /*d4d4*/ 	.word	0x0001d4a0


	//   ....[189]....
        /*d4d8*/ 	.word	0x0001d4c0


	//   ....[190]....
        /*d4dc*/ 	.word	0x0001d4f0


	//   ....[191]....
        /*d4e0*/ 	.word	0x0001d500


	//   ....[192]....
        /*d4e4*/ 	.word	0x0001d540


	//   ....[193]....
        /*d4e8*/ 	.word	0x0001d550


	//   ....[194]....
        /*d4ec*/ 	.word	0x0001d590


	//   ....[195]....
        /*d4f0*/ 	.word	0x0001d5a0


	//   ....[196]....
        /*d4f4*/ 	.word	0x0001d5e0


	//   ....[197]....
        /*d4f8*/ 	.word	0x0001d5f0


	//   ....[198]....
        /*d4fc*/ 	.word	0x0001d660


	//   ....[199]....
        /*d500*/ 	.word	0x0001d670


	//   ....[200]....
        /*d504*/ 	.word	0x0001d6a0


	//   ....[201]....
        /*d508*/ 	.word	0x0001d6b0


	//   ....[202]....
        /*d50c*/ 	.word	0x0001d6e0


	//   ....[203]....
        /*d510*/ 	.word	0x0001d6f0


	//   ....[204]....
        /*d514*/ 	.word	0x0001d760


	//   ....[205]....
        /*d518*/ 	.word	0x0001d780


	//   ....[206]....
        /*d51c*/ 	.word	0x0001d7c0


	//   ....[207]....
        /*d520*/ 	.word	0x0001d7d0


	//   ....[208]....
        /*d524*/ 	.word	0x0001d810


	//   ....[209]....
        /*d528*/ 	.word	0x0001d820


	//   ....[210]....
        /*d52c*/ 	.word	0x0001d860


	//   ....[211]....
        /*d530*/ 	.word	0x0001d870


	//   ....[212]....
        /*d534*/ 	.word	0x0001d8b0


	//   ....[213]....
        /*d538*/ 	.word	0x0001d8c0


	//   ....[214]....
        /*d53c*/ 	.word	0x0001d900


	//   ....[215]....
        /*d540*/ 	.word	0x0001d910


	//   ....[216]....
        /*d544*/ 	.word	0x0001d950


	//   ....[217]....
        /*d548*/ 	.word	0x0001d970


	//   ....[218]....
        /*d54c*/ 	.word	0x0001d9a0


	//   ....[219]....
        /*d550*/ 	.word	0x0001d9b0


	//   ....[220]....
        /*d554*/ 	.word	0x0001d9f0


	//   ....[221]....
        /*d558*/ 	.word	0x0001da00


	//   ....[222]....
        /*d55c*/ 	.word	0x0001da70


	//   ....[223]....
        /*d560*/ 	.word	0x0001da80


	//   ....[224]....
        /*d564*/ 	.word	0x0001dac0


	//   ....[225]....
        /*d568*/ 	.word	0x0001dad0


	//   ....[226]....
        /*d56c*/ 	.word	0x0001db00


	//   ....[227]....
        /*d570*/ 	.word	0x0001db10


	//   ....[228]....
        /*d574*/ 	.word	0x0001db50


	//   ....[229]....
        /*d578*/ 	.word	0x0001db60


	//   ....[230]....
        /*d57c*/ 	.word	0x0001db90


	//   ....[231]....
        /*d580*/ 	.word	0x0001dba0


	//   ....[232]....
        /*d584*/ 	.word	0x0001dbe0


	//   ....[233]....
        /*d588*/ 	.word	0x0001dc00


	//   ....[234]....
        /*d58c*/ 	.word	0x0001dc30


	//   ....[235]....
        /*d590*/ 	.word	0x0001dc40


	//   ....[236]....
        /*d594*/ 	.word	0x0001dc70


	//   ....[237]....
        /*d598*/ 	.word	0x0001dc80


	//   ....[238]....
        /*d59c*/ 	.word	0x0001dcc0


	//   ....[239]....
        /*d5a0*/ 	.word	0x0001dcd0


	//   ....[240]....
        /*d5a4*/ 	.word	0x0001dd30


	//   ....[241]....
        /*d5a8*/ 	.word	0x0001dd40


	//   ....[242]....
        /*d5ac*/ 	.word	0x0001dd90


	//   ....[243]....
        /*d5b0*/ 	.word	0x0001dda0


	//   ....[244]....
        /*d5b4*/ 	.word	0x0001ddf0


	//   ....[245]....
        /*d5b8*/ 	.word	0x0001de00


	//   ....[246]....
        /*d5bc*/ 	.word	0x0001de10


	//   ....[247]....
        /*d5c0*/ 	.word	0x0001de20


	//   ....[248]....
        /*d5c4*/ 	.word	0x0001de30


	//   ....[249]....
        /*d5c8*/ 	.word	0x0001de40


	//   ....[250]....
        /*d5cc*/ 	.word	0x0001de50


	//   ....[251]....
        /*d5d0*/ 	.word	0x0001de70


	//   ....[252]....
        /*d5d4*/ 	.word	0x0001de80


	//   ....[253]....
        /*d5d8*/ 	.word	0x0001de90


	//   ....[254]....
        /*d5dc*/ 	.word	0x0001dea0


	//   ....[255]....
        /*d5e0*/ 	.word	0x0001deb0


	//   ....[0]....
        /*d5e4*/ 	.word	0x0001dec0


	//   ....[1]....
        /*d5e8*/ 	.word	0x0001df20


	//   ....[2]....
        /*d5ec*/ 	.word	0x0001df30


	//   ....[3]....
        /*d5f0*/ 	.word	0x0001df40


	//   ....[4]....
        /*d5f4*/ 	.word	0x0001df50


	//   ....[5]....
        /*d5f8*/ 	.word	0x0001df60


	//   ....[6]....
        /*d5fc*/ 	.word	0x0001df70


	//   ....[7]....
        /*d600*/ 	.word	0x0001e040


	//   ....[8]....
        /*d604*/ 	.word	0x0001e050


	//   ....[9]....
        /*d608*/ 	.word	0x0001e060


	//----- nvinfo : EIATTR_VRC_CTA_INIT_COUNT
	.align		4
.L_1250:
        /*d60c*/ 	.byte	0x02, 0x4a
	.zero		1
	.zero		1


	//----- nvinfo : EIATTR_EXIT_INSTR_OFFSETS
	.align		4
        /*d610*/ 	.byte	0x04, 0x1c
        /*d612*/ 	.short	(.L_1252 - .L_1251)


	//   ....[0]....
.L_1251:
        /*d614*/ 	.word	0x0002b860


	//   ....[1]....
        /*d618*/ 	.word	0x0002bf90


	//----- nvinfo : EIATTR_MAX_THREADS
	.align		4
.L_1252:
        /*d61c*/ 	.byte	0x04, 0x05
        /*d61e*/ 	.short	(.L_1254 - .L_1253)
.L_1253:
        /*d620*/ 	.word	0x00000040
        /*d624*/ 	.word	0x00000001
        /*d628*/ 	.word	0x00000001


	//----- nvinfo : EIATTR_CRS_STACK_SIZE
	.align		4
.L_1254:
        /*d62c*/ 	.byte	0x04, 0x1e
        /*d62e*/ 	.short	(.L_1256 - .L_1255)
.L_1255:
        /*d630*/ 	.word	0x00000000


	//----- nvinfo : EIATTR_CBANK_PARAM_SIZE
	.align		4
.L_1256:
        /*d634*/ 	.byte	0x03, 0x19
        /*d636*/ 	.short	0x0028


	//----- nvinfo : EIATTR_PARAM_CBANK
	.align		4
        /*d638*/ 	.byte	0x04, 0x0a
        /*d63a*/ 	.short	(.L_1258 - .L_1257)
	.align		4
.L_1257:
        /*d63c*/ 	.word	index@(.nv.constant0._ZN17fastertransformer38beam_online_softmax_topk_stage2_kernelIfLi128ELi64EEEvPKfS2_PiPT_ii)
        /*d640*/ 	.short	0x0380
        /*d642*/ 	.short	0x0028


	//----- nvinfo : EIATTR_SW_WAR
	.align		4
.L_1258:
        /*d644*/ 	.byte	0x04, 0x36
        /*d646*/ 	.short	(.L_1260 - .L_1259)
.L_1259:
        /*d648*/ 	.word	0x00000008
.L_1260:


//--------------------- .nv.info._ZN17fastertransformer38beam_online_softmax_topk_stage2_kernelIfLi128ELi32EEEvPKfS2_PiPT_ii --------------------------
	.section	.nv.info._ZN17fastertransformer38beam_online_softmax_topk_stage2_kernelIfLi128ELi32EEEvPKfS2_PiPT_ii,"",@"SHT_CUDA_INFO"
	.sectionflags	@""
	.align	4


	//----- nvinfo : EIATTR_CUDA_API_VERSION
	.align		4
        /*0000*/ 	.byte	0x04, 0x37
        /*0002*/ 	.short	(.L_1262 - .L_1261)
.L_1261:
        /*0004*/ 	.word	0x00000082


	//----- nvinfo : EIATTR_KPARAM_INFO
	.align		4
.L_1262:
        /*0008*/ 	.byte	0x04, 0x17
        /*000a*/ 	.short	(.L_1264 - .L_1263)
.L_1263:
        /*000c*/ 	.word	0x00000000
        /*0010*/ 	.short	0x0005
        /*0012*/ 	.short	0x0024
        /*0014*/ 	.byte	0x00, 0xf0, 0x11, 0x00


	//----- nvinfo : EIATTR_KPARAM_INFO
	.align		4
.L_1264:
        /*0018*/ 	.byte	0x04, 0x17
        /*001a*/ 	.short	(.L_1266 - .L_1265)
.L_1265:
        /*001c*/ 	.word	0x00000000
        /*0020*/ 	.short	0x0004
        /*0022*/ 	.short	0x0020
        /*0024*/ 	.byte	0x00, 0xf0, 0x11, 0x00


	//----- nvinfo : EIATTR_KPARAM_INFO
	.align		4
.L_1266:
        /*0028*/ 	.byte	0x04, 0x17
        /*002a*/ 	.short	(.L_1268 - .L_1267)
.L_1267:
        /*002c*/ 	.word	0x00000000
        /*0030*/ 	.short	0x0003
        /*0032*/ 	.short	0x0018
        /*0034*/ 	.byte	0x00, 0xf5, 0x21, 0x00


	//----- nvinfo : EIATTR_KPARAM_INFO
	.align		4
.L_1268:
        /*0038*/ 	.byte	0x04, 0x17
        /*003a*/ 	.short	(.L_1270 - .L_1269)
.L_1269:
        /*003c*/ 	.word	0x00000000
        /*0040*/ 	.short	0x0002
        /*0042*/ 	.short	0x0010
        /*0044*/ 	.byte	0x00, 0xf5, 0x21, 0x00


	//----- nvinfo : EIATTR_KPARAM_INFO
	.align		4
.L_1270:
        /*0048*/ 	.byte	0x04, 0x17
        /*004a*/ 	.short	(.L_1272 - .L_1271)
.L_1271:
        /*004c*/ 	.word	0x00000000
        /*0050*/ 	.short	0x0001
        /*0052*/ 	.short	0x0008
        /*0054*/ 	.byte	0x00, 0xf5, 0x21, 0x00


	//----- nvinfo : EIATTR_KPARAM_INFO
	.align		4
.L_1272:
        /*0058*/ 	.byte	0x04, 0x17
        /*005a*/ 	.short	(.L_1274 - .L_1273)
.L_1273:
        /*005c*/ 	.word	0x00000000
        /*0060*/ 	.short	0x0000
        /*0062*/ 	.short	0x0000
        /*0064*/ 	.byte	0x00, 0xf5, 0x21, 0x00


	//----- nvinfo : EIATTR_SPARSE_MMA_MASK
	.align		4
.L_1274:
        /*0068*/ 	.byte	0x03, 0x50
        /*006a*/ 	.short	0x0000


	//----- nvinfo : EIATTR_MAXREG_COUNT
	.align		4
        /*006c*/ 	.byte	0x03, 0x1b
        /*006e*/ 	.short	0x00ff


	//----- nvinfo : EIATTR_NUM_BARRIERS
	.align		4
        /*0070*/ 	.byte	0x02, 0x4c
        /*0072*/ 	.byte	0x01
	.zero		1


	//----- nvinfo : EIATTR_ANNOTATIONS
	.align		4
        /*0074*/ 	.byte	0x04, 0x55
        /*0076*/ 	.short	(.L_1276 - .L_1275)


	//   ....[0]....
.L_1275:
        /* <DEDUP_REMOVED lines=1593> */


	//----- nvinfo : EIATTR_MERCURY_ISA_VERSION
	.align		4
.L_1276:
        /*63f8*/ 	.byte	0x03, 0x5f
        /*63fa*/ 	.short	0x0101


	//----- nvinfo : EIATTR_COOP_GROUP_MASK_REGIDS
	.align		4
        /*63fc*/ 	.byte	0x04, 0x29
        /*63fe*/ 	.short	(.L_1278 - .L_1277)


	//   ....[0]....
.L_1277:
        /*6400*/ 	.word	0xffffffff


	//   ....[1]....
        /*6404*/ 	.word	0xffffffff


	//   ....[2]....
        /*6408*/ 	.word	0xffffffff


	//   ....[3]....
        /*640c*/ 	.word	0xffffffff


	//   ....[4]....
        /*6410*/ 	.word	0xffffffff


	//   ....[5]....
        /*6414*/ 	.word	0xffffffff


	//   ....[6]....
        /*6418*/ 	.word	0xffffffff


	//   ....[7]....
        /*641c*/ 	.word	0xffffffff


	//   ....[8]....
        /*6420*/ 	.word	0xffffffff


	//   ....[9]....
        /*6424*/ 	.word	0xffffffff


	//   ....[10]....
        /*6428*/ 	.word	0xffffffff


	//   ....[11]....
        /*642c*/ 	.word	0xffffffff


	//   ....[12]....
        /*6430*/ 	.word	0xffffffff


	//   ....[13]....
        /*6434*/ 	.word	0xffffffff


	//   ....[14]....
        /*6438*/ 	.word	0xffffffff


	//   ....[15]....
        /*643c*/ 	.word	0xffffffff


	//   ....[16]....
        /*6440*/ 	.word	0xffffffff


	//   ....[17]....
        /*6444*/ 	.word	0xffffffff


	//   ....[18]....
        /*6448*/ 	.word	0xffffffff


	//   ....[19]....
        /*644c*/ 	.word	0xffffffff


	//   ....[20]....
        /*6450*/ 	.word	0xffffffff


	//   ....[21]....
        /*6454*/ 	.word	0xffffffff


	//   ....[22]....
        /*6458*/ 	.word	0xffffffff


	//   ....[23]....
        /*645c*/ 	.word	0xffffffff


	//   ....[24]....
        /*6460*/ 	.word	0xffffffff


	//   ....[25]....
        /*6464*/ 	.word	0xffffffff


	//   ....[26]....
        /*6468*/ 	.word	0xffffffff


	//   ....[27]....
        /*646c*/ 	.word	0xffffffff


	//   ....[28]....
        /*6470*/ 	.word	0xffffffff


	//   ....[29]....
        /*6474*/ 	.word	0xffffffff


	//   ....[30]....
        /*6478*/ 	.word	0xffffffff


	//   ....[31]....
        /*647c*/ 	.word	0xffffffff


	//   ....[32]....
        /*6480*/ 	.word	0xffffffff


	//   ....[33]....
        /*6484*/ 	.word	0xffffffff


	//   ....[34]....
        /*6488*/ 	.word	0xffffffff


	//   ....[35]....
        /*648c*/ 	.word	0xffffffff


	//   ....[36]....
        /*6490*/ 	.word	0xffffffff


	//   ....[37]....
        /*6494*/ 	.word	0xffffffff


	//   ....[38]....
        /*6498*/ 	.word	0xffffffff


	//   ....[39]....
        /*649c*/ 	.word	0xffffffff


	//   ....[40]....
        /*64a0*/ 	.word	0xffffffff


	//   ....[41]....
        /*64a4*/ 	.word	0xffffffff


	//   ....[42]....
        /*64a8*/ 	.word	0xffffffff


	//   ....[43]....
        /*64ac*/ 	.word	0xffffffff


	//   ....[44]....
        /*64b0*/ 	.word	0xffffffff


	//   ....[45]....
        /*64b4*/ 	.word	0xffffffff


	//   ....[46]....
        /*64b8*/ 	.word	0xffffffff


	//   ....[47]....
        /*64bc*/ 	.word	0xffffffff


	//   ....[48]....
        /*64c0*/ 	.word	0xffffffff


	//   ....[49]....
        /*64c4*/ 	.word	0xffffffff


	//   ....[50]....
        /*64c8*/ 	.word	0xffffffff


	//   ....[51]....
        /*64cc*/ 	.word	0xffffffff


	//   ....[52]....
        /*64d0*/ 	.word	0xffffffff


	//   ....[53]....
        /*64d4*/ 	.word	0xffffffff


	//   ....[54]....
        /*64d8*/ 	.word	0xffffffff


	//   ....[55]....
        /*64dc*/ 	.word	0xffffffff


	//   ....[56]....
        /*64e0*/ 	.word	0xffffffff


	//   ....[57]....
        /*64e4*/ 	.word	0xffffffff


	//   ....[58]....
        /*64e8*/ 	.word	0xffffffff


	//   ....[59]....
        /*64ec*/ 	.word	0xffffffff


	//   ....[60]....
        /*64f0*/ 	.word	0xffffffff


	//   ....[61]....
        /*64f4*/ 	.word	0xffffffff


	//   ....[62]....
        /*64f8*/ 	.word	0xffffffff


	//   ....[63]....
        /*64fc*/ 	.word	0xffffffff


	//   ....[64]....
        /*6500*/ 	.word	0xffffffff


	//   ....[65]....
        /*6504*/ 	.word	0xffffffff


	//   ....[66]....
        /*6508*/ 	.word	0xffffffff


	//   ....[67]....
        /*650c*/ 	.word	0xffffffff


	//   ....[68]....
        /*6510*/ 	.word	0xffffffff


	//   ....[69]....
        /*6514*/ 	.word	0xffffffff


	//   ....[70]....
        /*6518*/ 	.word	0xffffffff


	//   ....[71]....
        /*651c*/ 	.word	0xffffffff


	//   ....[72]....
        /*6520*/ 	.word	0xffffffff


	//   ....[73]....
        /*6524*/ 	.word	0xffffffff


	//   ....[74]....
        /*6528*/ 	.word	0xffffffff


	//   ....[75]....
        /*652c*/ 	.word	0xffffffff


	//   ....[76]....
        /*6530*/ 	.word	0xffffffff


	//   ....[77]....
        /*6534*/ 	.word	0xffffffff


	//   ....[78]....
        /*6538*/ 	.word	0xffffffff


	//   ....[79]....
        /*653c*/ 	.word	0xffffffff


	//   ....[80]....
        /*6540*/ 	.word	0xffffffff


	//   ....[81]....
        /*6544*/ 	.word	0xffffffff


	//   ....[82]....
        /*6548*/ 	.word	0xffffffff


	//   ....[83]....
        /*654c*/ 	.word	0xffffffff


	//   ....[84]....
        /*6550*/ 	.word	0xffffffff


	//   ....[85]....
        /*6554*/ 	.word	0xffffffff


	//   ....[86]....
        /*6558*/ 	.word	0xffffffff


	//   ....[87]....
        /*655c*/ 	.word	0xffffffff


	//   ....[88]....
        /*6560*/ 	.word	0xffffffff


	//   ....[89]....
        /*6564*/ 	.word	0xffffffff


	//   ....[90]....
        /*6568*/ 	.word	0xffffffff


	//   ....[91]....
        /*656c*/ 	.word	0xffffffff


	//   ....[92]....
        /*6570*/ 	.word	0xffffffff


	//   ....[93]....
        /*6574*/ 	.word	0xffffffff


	//   ....[94]....
        /*6578*/ 	.word	0xffffffff


	//   ....[95]....
        /*657c*/ 	.word	0xffffffff


	//   ....[96]....
        /*6580*/ 	.word	0xffffffff


	//   ....[97]....
        /*6584*/ 	.word	0xffffffff


	//   ....[98]....
        /*6588*/ 	.word	0xffffffff


	//   ....[99]....
        /*658c*/ 	.word	0xffffffff


	//   ....[100]....
        /*6590*/ 	.word	0xffffffff


	//   ....[101]....
        /*6594*/ 	.word	0xffffffff


	//   ....[102]....
        /*6598*/ 	.word	0xffffffff


	//   ....[103]....
        /*659c*/ 	.word	0xffffffff


	//   ....[104]....
        /*65a0*/ 	.word	0xffffffff


	//   ....[105]....
        /*65a4*/ 	.word	0xffffffff


	//   ....[106]....
        /*65a8*/ 	.word	0xffffffff


	//   ....[107]....
        /*65ac*/ 	.word	0xffffffff


	//   ....[108]....
        /*65b0*/ 	.word	0xffffffff


	//   ....[109]....
        /*65b4*/ 	.word	0xffffffff


	//   ....[110]....
        /*65b8*/ 	.word	0xffffffff


	//   ....[111]....
        /*65bc*/ 	.word	0xffffffff


	//   ....[112]....
        /*65c0*/ 	.word	0xffffffff


	//   ....[113]....
        /*65c4*/ 	.word	0xffffffff


	//   ....[114]....
        /*65c8*/ 	.word	0xffffffff


	//   ....[115]....
        /*65cc*/ 	.word	0xffffffff


	//   ....[116]....
        /*65d0*/ 	.word	0xffffffff


	//   ....[117]....
        /*65d4*/ 	.word	0xffffffff


	//   ....[118]....
        /*65d8*/ 	.word	0xffffffff


	//   ....[119]....
        /*65dc*/ 	.word	0xffffffff


	//   ....[120]....
        /*65e0*/ 	.word	0xffffffff


	//   ....[121]....
        /*65e4*/ 	.word	0xffffffff


	//   ....[122]....
        /*65e8*/ 	.word	0xffffffff


	//   ....[123]....
        /*65ec*/ 	.word	0xffffffff


	//   ....[124]....
        /*65f0*/ 	.word	0xffffffff


	//   ....[125]....
        /*65f4*/ 	.word	0xffffffff


	//   ....[126]....
        /*65f8*/ 	.word	0xffffffff


	//   ....[127]....
        /*65fc*/ 	.word	0xffffffff


	//   ....[128]....
        /*6600*/ 	.word	0xffffffff


	//   ....[129]....
        /*6604*/ 	.word	0xffffffff


	//   ....[130]....
        /*6608*/ 	.word	0xffffffff


	//   ....[131]....
        /*660c*/ 	.word	0xffffffff


	//   ....[132]....
        /*6610*/ 	.word	0xffffffff


	//   ....[133]....
        /*6614*/ 	.word	0xffffffff


	//   ....[134]....
        /*6618*/ 	.word	0xffffffff


	//   ....[135]....
        /*661c*/ 	.word	0xffffffff


	//   ....[136]....
        /*6620*/ 	.word	0xffffffff


	//   ....[137]....
        /*6624*/ 	.word	0xffffffff


	//   ....[138]....
        /*6628*/ 	.word	0xffffffff


	//   ....[139]....
        /*662c*/ 	.word	0xffffffff


	//   ....[140]....
        /*6630*/ 	.word	0xffffffff


	//   ....[141]....
        /*6634*/ 	.word	0xffffffff


	//   ....[142]....
        /*6638*/ 	.word	0xffffffff


	//   ....[143]....
        /*663c*/ 	.word	0xffffffff


	//   ....[144]....
        /*6640*/ 	.word	0xffffffff


	//   ....[145]....
        /*6644*/ 	.word	0xffffffff


	//   ....[146]....
        /*6648*/ 	.word	0xffffffff


	//   ....[147]....
        /*664c*/ 	.word	0xffffffff


	//   ....[148]....
        /*6650*/ 	.word	0xffffffff


	//   ....[149]....
        /*6654*/ 	.word	0xffffffff


	//   ....[150]....
        /*6658*/ 	.word	0xffffffff


	//   ....[151]....
        /*665c*/ 	.word	0xffffffff


	//   ....[152]....
        /*6660*/ 	.word	0xffffffff


	//   ....[153]....
        /*6664*/ 	.word	0xffffffff


	//   ....[154]....
        /*6668*/ 	.word	0xffffffff


	//   ....[155]....
        /*666c*/ 	.word	0xffffffff


	//   ....[156]....
        /*6670*/ 	.word	0xffffffff


	//   ....[157]....
        /*6674*/ 	.word	0xffffffff


	//   ....[158]....
        /*6678*/ 	.word	0xffffffff


	//   ....[159]....
        /*667c*/ 	.word	0xffffffff


	//   ....[160]....
        /*6680*/ 	.word	0xffffffff


	//   ....[161]....
        /*6684*/ 	.word	0xffffffff


	//   ....[162]....
        /*6688*/ 	.word	0xffffffff


	//   ....[163]....
        /*668c*/ 	.word	0xffffffff


	//   ....[164]....
        /*6690*/ 	.word	0xffffffff


	//   ....[165]....
        /*6694*/ 	.word	0xffffffff


	//   ....[166]....
        /*6698*/ 	.word	0xffffffff


	//   ....[167]....
        /*669c*/ 	.word	0xffffffff


	//   ....[168]....
        /*66a0*/ 	.word	0xffffffff


	//   ....[169]....
        /*66a4*/ 	.word	0xffffffff


	//   ....[170]....
        /*66a8*/ 	.word	0xffffffff


	//   ....[171]....
        /*66ac*/ 	.word	0xffffffff


	//   ....[172]....
        /*66b0*/ 	.word	0xffffffff


	//   ....[173]....
        /*66b4*/ 	.word	0xffffffff


	//   ....[174]....
        /*66b8*/ 	.word	0xffffffff


	//   ....[175]....
        /*66bc*/ 	.word	0xffffffff


	//   ....[176]....
        /*66c0*/ 	.word	0xffffffff


	//   ....[177]....
        /*66c4*/ 	.word	0xffffffff


	//   ....[178]....
        /*66c8*/ 	.word	0xffffffff


	//   ....[179]....
        /*66cc*/ 	.word	0xffffffff


	//   ....[180]....
        /*66d0*/ 	.word	0xffffffff


	//   ....[181]....
        /*66d4*/ 	.word	0xffffffff


	//   ....[182]....
        /*66d8*/ 	.word	0xffffffff


	//   ....[183]....
        /*66dc*/ 	.word	0xffffffff


	//   ....[184]....
        /*66e0*/ 	.word	0xffffffff


	//   ....[185]....
        /*66e4*/ 	.word	0xffffffff


	//   ....[186]....
        /*66e8*/ 	.word	0xffffffff


	//   ....[187]....
        /*66ec*/ 	.word	0xffffffff


	//   ....[188]....
        /*66f0*/ 	.word	0xffffffff


	//   ....[189]....
        /*66f4*/ 	.word	0xffffffff


	//   ....[190]....
        /*66f8*/ 	.word	0xffffffff


	//   ....[191]....
        /*66fc*/ 	.word	0xffffffff


	//   ....[192]....
        /*6700*/ 	.word	0xffffffff


	//   ....[193]....
        /*6704*/ 	.word	0xffffffff


	//   ....[194]....
        /*6708*/ 	.word	0xffffffff


	//   ....[195]....
        /*670c*/ 	.word	0xffffffff


	//   ....[196]....
        /*6710*/ 	.word	0xffffffff


	//   ....[197]....
        /*6714*/ 	.word	0xffffffff


	//   ....[198]....
        /*6718*/ 	.word	0xffffffff


	//   ....[199]....
        /*671c*/ 	.word	0xffffffff


	//   ....[200]....
        /*6720*/ 	.word	0xffffffff


	//   ....[201]....
        /*6724*/ 	.word	0xffffffff


	//   ....[202]....
        /*6728*/ 	.word	0xffffffff


	//   ....[203]....
        /*672c*/ 	.word	0xffffffff


	//   ....[204]....
        /*6730*/ 	.word	0xffffffff


	//   ....[205]....
        /*6734*/ 	.word	0xffffffff


	//   ....[206]....
        /*6738*/ 	.word	0xffffffff


	//   ....[207]....
        /*673c*/ 	.word	0xffffffff


	//   ....[208]....
        /*6740*/ 	.word	0xffffffff


	//   ....[209]....
        /*6744*/ 	.word	0xffffffff


	//   ....[210]....
        /*6748*/ 	.word	0xffffffff


	//   ....[211]....
        /*674c*/ 	.word	0xffffffff


	//   ....[212]....
        /*6750*/ 	.word	0xffffffff


	//   ....[213]....
        /*6754*/ 	.word	0xffffffff


	//   ....[214]....
        /*6758*/ 	.word	0xffffffff


	//   ....[215]....
        /*675c*/ 	.word	0xffffffff


	//   ....[216]....
        /*6760*/ 	.word	0xffffffff


	//   ....[217]....
        /*6764*/ 	.word	0xffffffff


	//   ....[218]....
        /*6768*/ 	.word	0xffffffff


	//   ....[219]....
        /*676c*/ 	.word	0xffffffff


	//   ....[220]....
        /*6770*/ 	.word	0xffffffff


	//   ....[221]....
        /*6774*/ 	.word	0xffffffff


	//   ....[222]....
        /*6778*/ 	.word	0xffffffff


	//   ....[223]....
        /*677c*/ 	.word	0xffffffff


	//   ....[224]....
        /*6780*/ 	.word	0xffffffff


	//   ....[225]....
        /*6784*/ 	.word	0xffffffff


	//   ....[226]....
        /*6788*/ 	.word	0xffffffff


	//   ....[227]....
        /*678c*/ 	.word	0xffffffff


	//   ....[228]....
        /*6790*/ 	.word	0xffffffff


	//   ....[229]....
        /*6794*/ 	.word	0xffffffff


	//   ....[230]....
        /*6798*/ 	.word	0xffffffff


	//   ....[231]....
        /*679c*/ 	.word	0xffffffff


	//   ....[232]....
        /*67a0*/ 	.word	0xffffffff


	//   ....[233]....
        /*67a4*/ 	.word	0xffffffff


	//   ....[234]....
        /*67a8*/ 	.word	0xffffffff


	//   ....[235]....
        /*67ac*/ 	.word	0xffffffff


	//   ....[236]....
        /*67b0*/ 	.word	0xffffffff


	//   ....[237]....
        /*67b4*/ 	.word	0xffffffff


	//   ....[238]....
        /*67b8*/ 	.word	0xffffffff


	//   ....[239]....
        /*67bc*/ 	.word	0xffffffff


	//   ....[240]....
        /*67c0*/ 	.word	0xffffffff


	//   ....[241]....
        /*67c4*/ 	.word	0xffffffff


	//   ....[242]....
        /*67c8*/ 	.word	0xffffffff


	//   ....[243]....
        /*67cc*/ 	.word	0xffffffff


	//   ....[244]....
        /*67d0*/ 	.word	0xffffffff


	//   ....[245]....
        /*67d4*/ 	.word	0xffffffff


	//   ....[246]....
        /*67d8*/ 	.word	0xffffffff


	//   ....[247]....
        /*67dc*/ 	.word	0xffffffff


	//   ....[248]....
        /*67e0*/ 	.word	0xffffffff


	//   ....[249]....
        /*67e4*/ 	.word	0xffffffff


	//   ....[250]....
        /*67e8*/ 	.word	0xffffffff


	//   ....[251]....
        /*67ec*/ 	.word	0xffffffff


	//   ....[252]....
        /*67f0*/ 	.word	0xffffffff


	//   ....[253]....
        /*67f4*/ 	.word	0xffffffff


	//   ....[254]....
        /*67f8*/ 	.word	0xffffffff


	//   ....[255]....
        /*67fc*/ 	.word	0xffffffff


	//   ....[0]....
        /*6800*/ 	.word	0xffffffff


	//   ....[1]....
        /*6804*/ 	.word	0xffffffff


	//   ....[2]....
        /*6808*/ 	.word	0xffffffff


	//   ....[3]....
        /*680c*/ 	.word	0xffffffff


	//   ....[4]....
        /*6810*/ 	.word	0xffffffff


	//   ....[5]....
        /*6814*/ 	.word	0xffffffff


	//   ....[6]....
        /*6818*/ 	.word	0xffffffff


	//   ....[7]....
        /*681c*/ 	.word	0xffffffff


	//   ....[8]....
        /*6820*/ 	.word	0xffffffff


	//   ....[9]....
        /*6824*/ 	.word	0xffffffff


	//   ....[10]....
        /*6828*/ 	.word	0xffffffff


	//   ....[11]....
        /*682c*/ 	.word	0xffffffff


	//   ....[12]....
        /*6830*/ 	.word	0xffffffff


	//   ....[13]....
        /*6834*/ 	.word	0xffffffff


	//   ....[14]....
        /*6838*/ 	.word	0xffffffff


	//   ....[15]....
        /*683c*/ 	.word	0xffffffff


	//   ....[16]....
        /*6840*/ 	.word	0xffffffff


	//   ....[17]....
        /*6844*/ 	.word	0xffffffff


	//   ....[18]....
        /*6848*/ 	.word	0xffffffff


	//   ....[19]....
        /*684c*/ 	.word	0xffffffff


	//   ....[20]....
        /*6850*/ 	.word	0xffffffff


	//   ....[21]....
        /*6854*/ 	.word	0xffffffff


	//   ....[22]....
        /*6858*/ 	.word	0xffffffff


	//   ....[23]....
        /*685c*/ 	.word	0xffffffff


	//   ....[24]....
        /*6860*/ 	.word	0xffffffff


	//   ....[25]....
        /*6864*/ 	.word	0xffffffff


	//   ....[26]....
        /*6868*/ 	.word	0xffffffff


	//   ....[27]....
        /*686c*/ 	.word	0xffffffff


	//   ....[28]....
        /*6870*/ 	.word	0xffffffff


	//   ....[29]....
        /*6874*/ 	.word	0xffffffff


	//   ....[30]....
        /*6878*/ 	.word	0xffffffff


	//   ....[31]....
        /*687c*/ 	.word	0xffffffff


	//   ....[32]....
        /*6880*/ 	.word	0xffffffff


	//   ....[33]....
        /*6884*/ 	.word	0xffffffff


	//   ....[34]....
        /*6888*/ 	.word	0xffffffff


	//   ....[35]....
        /*688c*/ 	.word	0xffffffff


	//   ....[36]....
        /*6890*/ 	.word	0xffffffff


	//   ....[37]....
        /*6894*/ 	.word	0xffffffff


	//   ....[38]....
        /*6898*/ 	.word	0xffffffff


	//   ....[39]....
        /*689c*/ 	.word	0xffffffff


	//   ....[40]....
        /*68a0*/ 	.word	0xffffffff


	//   ....[41]....
        /*68a4*/ 	.word	0xffffffff


	//   ....[42]....
        /*68a8*/ 	.word	0xffffffff


	//   ....[43]....
        /*68ac*/ 	.word	0xffffffff


	//   ....[44]....
        /*68b0*/ 	.word	0xffffffff


	//   ....[45]....
        /*68b4*/ 	.word	0xffffffff


	//   ....[46]....
        /*68b8*/ 	.word	0xffffffff


	//   ....[47]....
        /*68bc*/ 	.word	0xffffffff


	//   ....[48]....
        /*68c0*/ 	.word	0xffffffff


	//   ....[49]....
        /*68c4*/ 	.word	0xffffffff


	//   ....[50]....
        /*68c8*/ 	.word	0xffffffff


	//   ....[51]....
        /*68cc*/ 	.word	0xffffffff


	//   ....[52]....
        /*68d0*/ 	.word	0xffffffff


	//   ....[53]....
        /*68d4*/ 	.word	0xffffffff


	//   ....[54]....
        /*68d8*/ 	.word	0xffffffff


	//   ....[55]....
        /*68dc*/ 	.word	0xffffffff


	//   ....[56]....
        /*68e0*/ 	.word	0xffffffff


	//   ....[57]....
        /*68e4*/ 	.word	0xffffffff


	//   ....[58]....
        /*68e8*/ 	.word	0xffffffff


	//   ....[59]....
        /*68ec*/ 	.word	0xffffffff


	//   ....[60]....
        /*68f0*/ 	.word	0xffffffff


	//   ....[61]....
        /*68f4*/ 	.word	0xffffffff


	//   ....[62]....
        /*68f8*/ 	.word	0xffffffff


	//   ....[63]....
        /*68fc*/ 	.word	0xffffffff


	//   ....[64]....
        /*6900*/ 	.word	0xffffffff


	//   ....[65]....
        /*6904*/ 	.word	0xffffffff


	//   ....[66]....
        /*6908*/ 	.word	0xffffffff


	//   ....[67]....
        /*690c*/ 	.word	0xffffffff


	//   ....[68]....
        /*6910*/ 	.word	0xffffffff


	//   ....[69]....
        /*6914*/ 	.word	0xffffffff


	//   ....[70]....
        /*6918*/ 	.word	0xffffffff


	//   ....[71]....
        /*691c*/ 	.word	0xffffffff


	//   ....[72]....
        /*6920*/ 	.word	0xffffffff


	//   ....[73]....
        /*6924*/ 	.word	0xffffffff


	//   ....[74]....
        /*6928*/ 	.word	0xffffffff


	//   ....[75]....
        /*692c*/ 	.word	0xffffffff


	//   ....[76]....
        /*6930*/ 	.word	0xffffffff


	//   ....[77]....
        /*6934*/ 	.word	0xffffffff


	//   ....[78]....
        /*6938*/ 	.word	0xffffffff


	//   ....[79]....
        /*693c*/ 	.word	0xffffffff


	//   ....[80]....
        /*6940*/ 	.word	0xffffffff


	//   ....[81]....
        /*6944*/ 	.word	0xffffffff


	//   ....[82]....
        /*6948*/ 	.word	0xffffffff


	//   ....[83]....
        /*694c*/ 	.word	0xffffffff


	//   ....[84]....
        /*6950*/ 	.word	0xffffffff


	//   ....[85]....
        /*6954*/ 	.word	0xffffffff


	//   ....[86]....
        /*6958*/ 	.word	0xffffffff


	//   ....[87]....
        /*695c*/ 	.word	0xffffffff


	//   ....[88]....
        /*6960*/ 	.word	0xffffffff


	//   ....[89]....
        /*6964*/ 	.word	0xffffffff


	//   ....[90]....
        /*6968*/ 	.word	0xffffffff


	//   ....[91]....
        /*696c*/ 	.word	0xffffffff


	//   ....[92]....
        /*6970*/ 	.word	0xffffffff


	//   ....[93]....
        /*6974*/ 	.word	0xffffffff


	//   ....[94]....
        /*6978*/ 	.word	0xffffffff


	//   ....[95]....
        /*697c*/ 	.word	0xffffffff


	//   ....[96]....
        /*6980*/ 	.word	0xffffffff


	//   ....[97]....
        /*6984*/ 	.word	0xffffffff


	//   ....[98]....
        /*6988*/ 	.word	0xffffffff


	//   ....[99]....
        /*698c*/ 	.word	0xffffffff


	//   ....[100]....
        /*6990*/ 	.word	0xffffffff


	//   ....[101]....
        /*6994*/ 	.word	0xffffffff


	//   ....[102]....
        /*6998*/ 	.word	0xffffffff


	//   ....[103]....
        /*699c*/ 	.word	0xffffffff


	//   ....[104]....
        /*69a0*/ 	.word	0xffffffff


	//   ....[105]....
        /*69a4*/ 	.word	0xffffffff


	//   ....[106]....
        /*69a8*/ 	.word	0xffffffff


	//   ....[107]....
        /*69ac*/ 	.word	0xffffffff


	//   ....[108]....
        /*69b0*/ 	.word	0xffffffff


	//   ....[109]....
        /*69b4*/ 	.word	0xffffffff


	//   ....[110]....
        /*69b8*/ 	.word	0xffffffff


	//   ....[111]....
        /*69bc*/ 	.word	0xffffffff


	//   ....[112]....
        /*69c0*/ 	.word	0xffffffff


	//   ....[113]....
        /*69c4*/ 	.word	0xffffffff


	//   ....[114]....
        /*69c8*/ 	.word	0xffffffff


	//   ....[115]....
        /*69cc*/ 	.word	0xffffffff


	//   ....[116]....
        /*69d0*/ 	.word	0xffffffff


	//   ....[117]....
        /*69d4*/ 	.word	0xffffffff


	//   ....[118]....
        /*69d8*/ 	.word	0xffffffff


	//   ....[119]....
        /*69dc*/ 	.word	0xffffffff


	//   ....[120]....
        /*69e0*/ 	.word	0xffffffff


	//   ....[121]....
        /*69e4*/ 	.word	0xffffffff


	//   ....[122]....
        /*69e8*/ 	.word	0xffffffff


	//   ....[123]....
        /*69ec*/ 	.word	0xffffffff


	//   ....[124]....
        /*69f0*/ 	.word	0xffffffff


	//   ....[125]....
        /*69f4*/ 	.word	0xffffffff


	//   ....[126]....
        /*69f8*/ 	.word	0xffffffff


	//   ....[127]....
        /*69fc*/ 	.word	0xffffffff


	//   ....[128]....
        /*6a00*/ 	.word	0xffffffff


	//   ....[129]....
        /*6a04*/ 	.word	0xffffffff


	//   ....[130]....
        /*6a08*/ 	.word	0xffffffff


	//   ....[131]....
        /*6a0c*/ 	.word	0xffffffff


	//   ....[132]....
        /*6a10*/ 	.word	0xffffffff


	//   ....[133]....
        /*6a14*/ 	.word	0xffffffff


	//   ....[134]....
        /*6a18*/ 	.word	0xffffffff


	//   ....[135]....
        /*6a1c*/ 	.word	0xffffffff


	//   ....[136]....
        /*6a20*/ 	.word	0xffffffff


	//   ....[137]....
        /*6a24*/ 	.word	0xffffffff


	//   ....[138]....
        /*6a28*/ 	.word	0xffffffff


	//   ....[139]....
        /*6a2c*/ 	.word	0xffffffff


	//   ....[140]....
        /*6a30*/ 	.word	0xffffffff


	//   ....[141]....
        /*6a34*/ 	.word	0xffffffff


	//   ....[142]....
        /*6a38*/ 	.word	0xffffffff


	//   ....[143]....
        /*6a3c*/ 	.word	0xffffffff


	//   ....[144]....
        /*6a40*/ 	.word	0xffffffff


	//   ....[145]....
        /*6a44*/ 	.word	0xffffffff


	//   ....[146]....
        /*6a48*/ 	.word	0xffffffff


	//   ....[147]....
        /*6a4c*/ 	.word	0xffffffff


	//   ....[148]....
        /*6a50*/ 	.word	0xffffffff


	//   ....[149]....
        /*6a54*/ 	.word	0xffffffff


	//   ....[150]....
        /*6a58*/ 	.word	0xffffffff


	//   ....[151]....
        /*6a5c*/ 	.word	0xffffffff


	//   ....[152]....
        /*6a60*/ 	.word	0xffffffff


	//   ....[153]....
        /*6a64*/ 	.word	0xffffffff


	//   ....[154]....
        /*6a68*/ 	.word	0xffffffff


	//   ....[155]....
        /*6a6c*/ 	.word	0xffffffff


	//   ....[156]....
        /*6a70*/ 	.word	0xffffffff


	//   ....[157]....
        /*6a74*/ 	.word	0xffffffff


	//   ....[158]....
        /*6a78*/ 	.word	0xffffffff


	//   ....[159]....
        /*6a7c*/ 	.word	0xffffffff


	//   ....[160]....
        /*6a80*/ 	.word	0xffffffff


	//   ....[161]....
        /*6a84*/ 	.word	0xffffffff


	//   ....[162]....
        /*6a88*/ 	.word	0xffffffff


	//   ....[163]....
        /*6a8c*/ 	.word	0xffffffff


	//   ....[164]....
        /*6a90*/ 	.word	0xffffffff


	//   ....[165]....
        /*6a94*/ 	.word	0xffffffff


	//   ....[166]....
        /*6a98*/ 	.word	0xffffffff


	//   ....[167]....
        /*6a9c*/ 	.word	0xffffffff


	//   ....[168]....
        /*6aa0*/ 	.word	0xffffffff


	//   ....[169]....
        /*6aa4*/ 	.word	0xffffffff


	//   ....[170]....
        /*6aa8*/ 	.word	0xffffffff


	//   ....[171]....
        /*6aac*/ 	.word	0xffffffff


	//   ....[172]....
        /*6ab0*/ 	.word	0xffffffff


	//   ....[173]....
        /*6ab4*/ 	.word	0xffffffff


	//   ....[174]....
        /*6ab8*/ 	.word	0xffffffff


	//   ....[175]....
        /*6abc*/ 	.word	0xffffffff


	//   ....[176]....
        /*6ac0*/ 	.word	0xffffffff


	//   ....[177]....
        /*6ac4*/ 	.word	0xffffffff


	//   ....[178]....
        /*6ac8*/ 	.word	0xffffffff


	//   ....[179]....
        /*6acc*/ 	.word	0xffffffff


	//   ....[180]....
        /*6ad0*/ 	.word	0xffffffff


	//   ....[181]....
        /*6ad4*/ 	.word	0xffffffff


	//   ....[182]....
        /*6ad8*/ 	.word	0xffffffff


	//   ....[183]....
        /*6adc*/ 	.word	0xffffffff


	//   ....[184]....
        /*6ae0*/ 	.word	0xffffffff


	//   ....[185]....
        /*6ae4*/ 	.word	0xffffffff


	//   ....[186]....
        /*6ae8*/ 	.word	0xffffffff


	//   ....[187]....
        /*6aec*/ 	.word	0xffffffff


	//   ....[188]....
        /*6af0*/ 	.word	0xffffffff


	//   ....[189]....
        /*6af4*/ 	.word	0xffffffff


	//   ....[190]....
        /*6af8*/ 	.word	0xffffffff


	//   ....[191]....
        /*6afc*/ 	.word	0xffffffff


	//   ....[192]....
        /*6b00*/ 	.word	0xffffffff


	//   ....[193]....
        /*6b04*/ 	.word	0xffffffff


	//   ....[194]....
        /*6b08*/ 	.word	0xffffffff


	//   ....[195]....
        /*6b0c*/ 	.word	0xffffffff


	//   ....[196]....
        /*6b10*/ 	.word	0xffffffff


	//   ....[197]....
        /*6b14*/ 	.word	0xffffffff


	//   ....[198]....
        /*6b18*/ 	.word	0xffffffff


	//   ....[199]....
        /*6b1c*/ 	.word	0xffffffff


	//   ....[200]....
        /*6b20*/ 	.word	0xffffffff


	//   ....[201]....
        /*6b24*/ 	.word	0xffffffff


	//   ....[202]....
        /*6b28*/ 	.word	0xffffffff


	//   ....[203]....
        /*6b2c*/ 	.word	0xffffffff


	//   ....[204]....
        /*6b30*/ 	.word	0xffffffff


	//   ....[205]....
        /*6b34*/ 	.word	0xffffffff


	//   ....[206]....
        /*6b38*/ 	.word	0xffffffff


	//   ....[207]....
        /*6b3c*/ 	.word	0xffffffff


	//   ....[208]....
        /*6b40*/ 	.word	0xffffffff


	//   ....[209]....
        /*6b44*/ 	.word	0xffffffff


	//   ....[210]....
        /*6b48*/ 	.word	0xffffffff


	//   ....[211]....
        /*6b4c*/ 	.word	0xffffffff


	//   ....[212]....
        /*6b50*/ 	.word	0xffffffff


	//   ....[213]....
        /*6b54*/ 	.word	0xffffffff


	//   ....[214]....
        /*6b58*/ 	.word	0xffffffff


	//   ....[215]....
        /*6b5c*/ 	.word	0xffffffff


	//   ....[216]....
        /*6b60*/ 	.word	0xffffffff


	//   ....[217]....
        /*6b64*/ 	.word	0xffffffff


	//   ....[218]....
        /*6b68*/ 	.word	0xffffffff


	//   ....[219]....
        /*6b6c*/ 	.word	0xffffffff


	//   ....[220]....
        /*6b70*/ 	.word	0xffffffff


	//   ....[221]....
        /*6b74*/ 	.word	0xffffffff


	//   ....[222]....
        /*6b78*/ 	.word	0xffffffff


	//   ....[223]....
        /*6b7c*/ 	.word	0xffffffff


	//   ....[224]....
        /*6b80*/ 	.word	0xffffffff


	//   ....[225]....
        /*6b84*/ 	.word	0xffffffff


	//   ....[226]....
        /*6b88*/ 	.word	0xffffffff


	//   ....[227]....
        /*6b8c*/ 	.word	0xffffffff


	//   ....[228]....
        /*6b90*/ 	.word	0xffffffff


	//   ....[229]....
        /*6b94*/ 	.word	0xffffffff


	//   ....[230]....
        /*6b98*/ 	.word	0xffffffff


	//   ....[231]....
        /*6b9c*/ 	.word	0xffffffff


	//   ....[232]....
        /*6ba0*/ 	.word	0xffffffff


	//   ....[233]....
        /*6ba4*/ 	.word	0xffffffff


	//   ....[234]....
        /*6ba8*/ 	.word	0xffffffff


	//   ....[235]....
        /*6bac*/ 	.word	0xffffffff


	//   ....[236]....
        /*6bb0*/ 	.word	0xffffffff


	//   ....[237]....
        /*6bb4*/ 	.word	0xffffffff


	//   ....[238]....
        /*6bb8*/ 	.word	0xffffffff


	//   ....[239]....
        /*6bbc*/ 	.word	0xffffffff


	//   ....[240]....
        /*6bc0*/ 	.word	0xffffffff


	//   ....[241]....
        /*6bc4*/ 	.word	0xffffffff


	//   ....[242]....
        /*6bc8*/ 	.word	0xffffffff


	//   ....[243]....
        /*6bcc*/ 	.word	0xffffffff


	//   ....[244]....
        /*6bd0*/ 	.word	0xffffffff


	//   ....[245]....
        /*6bd4*/ 	.word	0xffffffff


	//   ....[246]....
        /*6bd8*/ 	.word	0xffffffff


	//   ....[247]....
        /*6bdc*/ 	.word	0xffffffff


	//   ....[248]....
        /*6be0*/ 	.word	0xffffffff


	//   ....[249]....
        /*6be4*/ 	.word	0xffffffff


	//   ....[250]....
        /*6be8*/ 	.word	0xffffffff


	//   ....[251]....
        /*6bec*/ 	.word	0xffffffff


	//   ....[252]....
        /*6bf0*/ 	.word	0xffffffff


	//   ....[253]....
        /*6bf4*/ 	.word	0xffffffff


	//   ....[254]....
        /*6bf8*/ 	.word	0xffffffff


	//   ....[255]....
        /*6bfc*/ 	.word	0xffffffff


	//   ....[0]....
        /*6c00*/ 	.word	0xffffffff


	//   ....[1]....
        /*6c04*/ 	.word	0xffffffff


	//   ....[2]....
        /*6c08*/ 	.word	0xffffffff


	//   ....[3]....
        /*6c0c*/ 	.word	0xffffffff


	//   ....[4]....
        /*6c10*/ 	.word	0xffffffff


	//   ....[5]....
        /*6c14*/ 	.word	0xffffffff


	//   ....[6]....
        /*6c18*/ 	.word	0xffffffff


	//   ....[7]....
        /*6c1c*/ 	.word	0xffffffff


	//   ....[8]....
        /*6c20*/ 	.word	0xffffffff


	//   ....[9]....
        /*6c24*/ 	.word	0xffffffff


	//   ....[10]....
        /*6c28*/ 	.word	0xffffffff


	//   ....[11]....
        /*6c2c*/ 	.word	0xffffffff


	//   ....[12]....
        /*6c30*/ 	.word	0xffffffff


	//   ....[13]....
        /*6c34*/ 	.word	0xffffffff


	//   ....[14]....
        /*6c38*/ 	.word	0xffffffff


	//   ....[15]....
        /*6c3c*/ 	.word	0xffffffff


	//   ....[16]....
        /*6c40*/ 	.word	0xffffffff


	//   ....[17]....
        /*6c44*/ 	.word	0xffffffff


	//   ....[18]....
        /*6c48*/ 	.word	0xffffffff


	//   ....[19]....
        /*6c4c*/ 	.word	0xffffffff


	//   ....[20]....
        /*6c50*/ 	.word	0xffffffff


	//   ....[21]....
        /*6c54*/ 	.word	0xffffffff


	//   ....[22]....
        /*6c58*/ 	.word	0xffffffff


	//   ....[23]....
        /*6c5c*/ 	.word	0xffffffff


	//   ....[24]....
        /*6c60*/ 	.word	0xffffffff


	//   ....[25]....
        /*6c64*/ 	.word	0xffffffff


	//   ....[26]....
        /*6c68*/ 	.word	0xffffffff


	//   ....[27]....
        /*6c6c*/ 	.word	0xffffffff


	//   ....[28]....
        /*6c70*/ 	.word	0xffffffff


	//   ....[29]....
        /*6c74*/ 	.word	0xffffffff


	//   ....[30]....
        /*6c78*/ 	.word	0xffffffff


	//   ....[31]....
        /*6c7c*/ 	.word	0xffffffff


	//   ....[32]....
        /*6c80*/ 	.word	0xffffffff


	//   ....[33]....
        /*6c84*/ 	.word	0xffffffff


	//   ....[34]....
        /*6c88*/ 	.word	0xffffffff


	//   ....[35]....
        /*6c8c*/ 	.word	0xffffffff


	//   ....[36]....
        /*6c90*/ 	.word	0xffffffff


	//   ....[37]....
        /*6c94*/ 	.word	0xffffffff


	//   ....[38]....
        /*6c98*/ 	.word	0xffffffff


	//   ....[39]....
        /*6c9c*/ 	.word	0xffffffff


	//   ....[40]....
        /*6ca0*/ 	.word	0xffffffff


	//   ....[41]....
        /*6ca4*/ 	.word	0xffffffff


	//   ....[42]....
        /*6ca8*/ 	.word	0xffffffff


	//   ....[43]....
        /*6cac*/ 	.word	0xffffffff


	//   ....[44]....
        /*6cb0*/ 	.word	0xffffffff


	//   ....[45]....
        /*6cb4*/ 	.word	0xffffffff


	//   ....[46]....
        /*6cb8*/ 	.word	0xffffffff


	//   ....[47]....
        /*6cbc*/ 	.word	0xffffffff


	//   ....[48]....
        /*6cc0*/ 	.word	0xffffffff


	//   ....[49]....
        /*6cc4*/ 	.word	0xffffffff


	//   ....[50]....
        /*6cc8*/ 	.word	0xffffffff


	//   ....[51]....
        /*6ccc*/ 	.word	0xffffffff


	//   ....[52]....
        /*6cd0*/ 	.word	0xffffffff


	//   ....[53]....
        /*6cd4*/ 	.word	0xffffffff


	//   ....[54]....
        /*6cd8*/ 	.word	0xffffffff


	//   ....[55]....
        /*6cdc*/ 	.word	0xffffffff


	//   ....[56]....
        /*6ce0*/ 	.word	0xffffffff


	//   ....[57]....
        /*6ce4*/ 	.word	0xffffffff


	//   ....[58]....
        /*6ce8*/ 	.word	0xffffffff


	//   ....[59]....
        /*6cec*/ 	.word	0xffffffff


	//   ....[60]....
        /*6cf0*/ 	.word	0xffffffff


	//   ....[61]....
        /*6cf4*/ 	.word	0xffffffff


	//   ....[62]....
        /*6cf8*/ 	.word	0xffffffff


	//   ....[63]....
        /*6cfc*/ 	.word	0xffffffff


	//   ....[64]....
        /*6d00*/ 	.word	0xffffffff


	//   ....[65]....
        /*6d04*/ 	.word	0xffffffff


	//   ....[66]....
        /*6d08*/ 	.word	0xffffffff


	//   ....[67]....
        /*6d0c*/ 	.word	0xffffffff


	//   ....[68]....
        /*6d10*/ 	.word	0xffffffff


	//   ....[69]....
        /*6d14*/ 	.word	0xffffffff


	//   ....[70]....
        /*6d18*/ 	.word	0xffffffff


	//   ....[71]....
        /*6d1c*/ 	.word	0xffffffff


	//   ....[72]....
        /*6d20*/ 	.word	0xffffffff


	//   ....[73]....
        /*6d24*/ 	.word	0xffffffff


	//   ....[74]....
        /*6d28*/ 	.word	0xffffffff


	//   ....[75]....
        /*6d2c*/ 	.word	0xffffffff


	//   ....[76]....
        /*6d30*/ 	.word	0xffffffff


	//   ....[77]....
        /*6d34*/ 	.word	0xffffffff


	//   ....[78]....
        /*6d38*/ 	.word	0xffffffff


	//   ....[79]....
        /*6d3c*/ 	.word	0xffffffff


	//   ....[80]....
        /*6d40*/ 	.word	0xffffffff


	//   ....[81]....
        /*6d44*/ 	.word	0xffffffff


	//   ....[82]....
        /*6d48*/ 	.word	0xffffffff


	//   ....[83]....
        /*6d4c*/ 	.word	0xffffffff


	//   ....[84]....
        /*6d50*/ 	.word	0xffffffff


	//   ....[85]....
        /*6d54*/ 	.word	0xffffffff


	//   ....[86]....
        /*6d58*/ 	.word	0xffffffff


	//   ....[87]....
        /*6d5c*/ 	.word	0xffffffff


	//   ....[88]....
        /*6d60*/ 	.word	0xffffffff


	//   ....[89]....
        /*6d64*/ 	.word	0xffffffff


	//   ....[90]....
        /*6d68*/ 	.word	0xffffffff


	//   ....[91]....
        /*6d6c*/ 	.word	0xffffffff


	//   ....[92]....
        /*6d70*/ 	.word	0xffffffff


	//   ....[93]....
        /*6d74*/ 	.word	0xffffffff


	//   ....[94]....
        /*6d78*/ 	.word	0xffffffff


	//   ....[95]....
        /*6d7c*/ 	.word	0xffffffff


	//   ....[96]....
        /*6d80*/ 	.word	0xffffffff


	//   ....[97]....
        /*6d84*/ 	.word	0xffffffff


	//   ....[98]....
        /*6d88*/ 	.word	0xffffffff


	//   ....[99]....
        /*6d8c*/ 	.word	0xffffffff


	//   ....[100]....
        /*6d90*/ 	.word	0xffffffff


	//   ....[101]....
        /*6d94*/ 	.word	0xffffffff


	//   ....[102]....
        /*6d98*/ 	.word	0xffffffff


	//   ....[103]....
        /*6d9c*/ 	.word	0xffffffff


	//   ....[104]....
        /*6da0*/ 	.word	0xffffffff


	//   ....[105]....
        /*6da4*/ 	.word	0xffffffff


	//   ....[106]....
        /*6da8*/ 	.word	0xffffffff


	//   ....[107]....
        /*6dac*/ 	.word	0xffffffff


	//   ....[108]....
        /*6db0*/ 	.word	0xffffffff


	//   ....[109]....
        /*6db4*/ 	.word	0xffffffff


	//   ....[110]....
        /*6db8*/ 	.word	0xffffffff


	//   ....[111]....
        /*6dbc*/ 	.word	0xffffffff


	//   ....[112]....
        /*6dc0*/ 	.word	0xffffffff


	//   ....[113]....
        /*6dc4*/ 	.word	0xffffffff


	//   ....[114]....
        /*6dc8*/ 	.word	0xffffffff


	//   ....[115]....
        /*6dcc*/ 	.word	0xffffffff


	//   ....[116]....
        /*6dd0*/ 	.word	0xffffffff


	//   ....[117]....
        /*6dd4*/ 	.word	0xffffffff


	//   ....[118]....
        /*6dd8*/ 	.word	0xffffffff


	//   ....[119]....
        /*6ddc*/ 	.word	0xffffffff


	//   ....[120]....
        /*6de0*/ 	.word	0xffffffff


	//   ....[121]....
        /*6de4*/ 	.word	0xffffffff


	//   ....[122]....
        /*6de8*/ 	.word	0xffffffff


	//   ....[123]....
        /*6dec*/ 	.word	0xffffffff


	//   ....[124]....
        /*6df0*/ 	.word	0xffffffff


	//   ....[125]....
        /*6df4*/ 	.word	0xffffffff


	//   ....[126]....
        /*6df8*/ 	.word	0xffffffff


	//   ....[127]....
        /*6dfc*/ 	.word	0xffffffff


	//   ....[128]....
        /*6e00*/ 	.word	0xffffffff


	//   ....[129]....
        /*6e04*/ 	.word	0xffffffff


	//   ....[130]....
        /*6e08*/ 	.word	0xffffffff


	//   ....[131]....
        /*6e0c*/ 	.word	0xffffffff


	//   ....[132]....
        /*6e10*/ 	.word	0xffffffff


	//   ....[133]....
        /*6e14*/ 	.word	0xffffffff


	//   ....[134]....
        /*6e18*/ 	.word	0xffffffff


	//   ....[135]....
        /*6e1c*/ 	.word	0xffffffff


	//   ....[136]....
        /*6e20*/ 	.word	0xffffffff


	//   ....[137]....
        /*6e24*/ 	.word	0xffffffff


	//   ....[138]....
        /*6e28*/ 	.word	0xffffffff


	//   ....[139]....
        /*6e2c*/ 	.word	0xffffffff


	//   ....[140]....
        /*6e30*/ 	.word	0xffffffff


	//   ....[141]....
        /*6e34*/ 	.word	0xffffffff


	//   ....[142]....
        /*6e38*/ 	.word	0xffffffff


	//   ....[143]....
        /*6e3c*/ 	.word	0xffffffff


	//   ....[144]....
        /*6e40*/ 	.word	0xffffffff


	//   ....[145]....
        /*6e44*/ 	.word	0xffffffff


	//   ....[146]....
        /*6e48*/ 	.word	0xffffffff


	//   ....[147]....
        /*6e4c*/ 	.word	0xffffffff


	//   ....[148]....
        /*6e50*/ 	.word	0xffffffff


	//   ....[149]....
        /*6e54*/ 	.word	0xffffffff


	//   ....[150]....
        /*6e58*/ 	.word	0xffffffff


	//   ....[151]....
        /*6e5c*/ 	.word	0xffffffff


	//   ....[152]....
        /*6e60*/ 	.word	0xffffffff


	//   ....[153]....
        /*6e64*/ 	.word	0xffffffff


	//   ....[154]....
        /*6e68*/ 	.word	0xffffffff


	//   ....[155]....
        /*6e6c*/ 	.word	0xffffffff


	//   ....[156]....
        /*6e70*/ 	.word	0xffffffff


	//   ....[157]....
        /*6e74*/ 	.word	0xffffffff


	//   ....[158]....
        /*6e78*/ 	.word	0xffffffff


	//   ....[159]....
        /*6e7c*/ 	.word	0xffffffff


	//   ....[160]....
        /*6e80*/ 	.word	0xffffffff


	//   ....[161]....
        /*6e84*/ 	.word	0xffffffff


	//   ....[162]....
        /*6e88*/ 	.word	0xffffffff


	//   ....[163]....
        /*6e8c*/ 	.word	0xffffffff


	//   ....[164]....
        /*6e90*/ 	.word	0xffffffff


	//   ....[165]....
        /*6e94*/ 	.word	0xffffffff


	//   ....[166]....
        /*6e98*/ 	.word	0xffffffff


	//   ....[167]....
        /*6e9c*/ 	.word	0xffffffff


	//   ....[168]....
        /*6ea0*/ 	.word	0xffffffff


	//   ....[169]....
        /*6ea4*/ 	.word	0xffffffff


	//   ....[170]....
        /*6ea8*/ 	.word	0xffffffff


	//   ....[171]....
        /*6eac*/ 	.word	0xffffffff


	//   ....[172]....
        /*6eb0*/ 	.word	0xffffffff


	//   ....[173]....
        /*6eb4*/ 	.word	0xffffffff


	//   ....[174]....
        /*6eb8*/ 	.word	0xffffffff


	//   ....[175]....
        /*6ebc*/ 	.word	0xffffffff


	//   ....[176]....
        /*6ec0*/ 	.word	0xffffffff


	//   ....[177]....
        /*6ec4*/ 	.word	0xffffffff


	//   ....[178]....
        /*6ec8*/ 	.word	0xffffffff


	//   ....[179]....
        /*6ecc*/ 	.word	0xffffffff


	//   ....[180]....
        /*6ed0*/ 	.word	0xffffffff


	//   ....[181]....
        /*6ed4*/ 	.word	0xffffffff


	//   ....[182]....
        /*6ed8*/ 	.word	0xffffffff


	//   ....[183]....
        /*6edc*/ 	.word	0xffffffff


	//   ....[184]....
        /*6ee0*/ 	.word	0xffffffff


	//   ....[185]....
        /*6ee4*/ 	.word	0xffffffff


	//   ....[186]....
        /*6ee8*/ 	.word	0xffffffff


	//   ....[187]....
        /*6eec*/ 	.word	0xffffffff


	//   ....[188]....
        /*6ef0*/ 	.word	0xffffffff


	//   ....[189]....
        /*6ef4*/ 	.word	0xffffffff


	//   ....[190]....
        /*6ef8*/ 	.word	0xffffffff


	//   ....[191]....
        /*6efc*/ 	.word	0xffffffff


	//   ....[192]....
        /*6f00*/ 	.word	0xffffffff


	//   ....[193]....
        /*6f04*/ 	.word	0xffffffff


	//   ....[194]....
        /*6f08*/ 	.word	0xffffffff


	//   ....[195]....
        /*6f0c*/ 	.word	0xffffffff


	//   ....[196]....
        /*6f10*/ 	.word	0xffffffff


	//   ....[197]....
        /*6f14*/ 	.word	0xffffffff


	//   ....[198]....
        /*6f18*/ 	.word	0xffffffff


	//   ....[199]....
        /*6f1c*/ 	.word	0xffffffff


	//   ....[200]....
        /*6f20*/ 	.word	0xffffffff


	//   ....[201]....
        /*6f24*/ 	.word	0xffffffff


	//   ....[202]....
        /*6f28*/ 	.word	0xffffffff


	//   ....[203]....
        /*6f2c*/ 	.word	0xffffffff


	//   ....[204]....
        /*6f30*/ 	.word	0xffffffff


	//   ....[205]....
        /*6f34*/ 	.word	0xffffffff


	//   ....[206]....
        /*6f38*/ 	.word	0xffffffff


	//   ....[207]....
        /*6f3c*/ 	.word	0xffffffff


	//   ....[208]....
        /*6f40*/ 	.word	0xffffffff


	//   ....[209]....
        /*6f44*/ 	.word	0xffffffff


	//   ....[210]....
        /*6f48*/ 	.word	0xffffffff


	//   ....[211]....
        /*6f4c*/ 	.word	0xffffffff


	//   ....[212]....
        /*6f50*/ 	.word	0xffffffff


	//   ....[213]....
        /*6f54*/ 	.word	0xffffffff


	//   ....[214]....
        /*6f58*/ 	.word	0xffffffff


	//   ....[215]....
        /*6f5c*/ 	.word	0xffffffff


	//   ....[216]....
        /*6f60*/ 	.word	0xffffffff


	//   ....[217]....
        /*6f64*/ 	.word	0xffffffff


	//   ....[218]....
        /*6f68*/ 	.word	0xffffffff


	//   ....[219]....
        /*6f6c*/ 	.word	0xffffffff


	//   ....[220]....
        /*6f70*/ 	.word	0xffffffff


	//   ....[221]....
        /*6f74*/ 	.word	0xffffffff


	//   ....[222]....
        /*6f78*/ 	.word	0xffffffff


	//   ....[223]....
        /*6f7c*/ 	.word	0xffffffff


	//   ....[224]....
        /*6f80*/ 	.word	0xffffffff


	//   ....[225]....
        /*6f84*/ 	.word	0xffffffff


	//   ....[226]....
        /*6f88*/ 	.word	0xffffffff


	//   ....[227]....
        /*6f8c*/ 	.word	0xffffffff


	//   ....[228]....
        /*6f90*/ 	.word	0xffffffff


	//   ....[229]....
        /*6f94*/ 	.word	0xffffffff


	//   ....[230]....
        /*6f98*/ 	.word	0xffffffff


	//   ....[231]....
        /*6f9c*/ 	.word	0xffffffff


	//   ....[232]....
        /*6fa0*/ 	.word	0xffffffff


	//   ....[233]....
        /*6fa4*/ 	.word	0xffffffff


	//   ....[234]....
        /*6fa8*/ 	.word	0xffffffff


	//   ....[235]....
        /*6fac*/ 	.word	0xffffffff


	//   ....[236]....
        /*6fb0*/ 	.word	0xffffffff


	//   ....[237]....
        /*6fb4*/ 	.word	0xffffffff


	//   ....[238]....
        /*6fb8*/ 	.word	0xffffffff


	//   ....[239]....
        /*6fbc*/ 	.word	0xffffffff


	//   ....[240]....
        /*6fc0*/ 	.word	0xffffffff


	//   ....[241]....
        /*6fc4*/ 	.word	0xffffffff


	//   ....[242]....
        /*6fc8*/ 	.word	0xffffffff


	//   ....[243]....
        /*6fcc*/ 	.word	0xffffffff


	//   ....[244]....
        /*6fd0*/ 	.word	0xffffffff


	//   ....[245]....
        /*6fd4*/ 	.word	0xffffffff


	//   ....[246]....
        /*6fd8*/ 	.word	0xffffffff


	//   ....[247]....
        /*6fdc*/ 	.word	0xffffffff


	//   ....[248]....
        /*6fe0*/ 	.word	0xffffffff


	//   ....[249]....
        /*6fe4*/ 	.word	0xffffffff


	//   ....[250]....
        /*6fe8*/ 	.word	0xffffffff


	//   ....[251]....
        /*6fec*/ 	.word	0xffffffff


	//   ....[252]....
        /*6ff0*/ 	.word	0xffffffff


	//   ....[253]....
        /*6ff4*/ 	.word	0xffffffff


	//   ....[254]....
        /*6ff8*/ 	.word	0xffffffff


	//   ....[255]....
        /*6ffc*/ 	.word	0xffffffff


	//   ....[0]....
        /*7000*/ 	.word	0xffffffff


	//   ....[1]....
        /*7004*/ 	.word	0xffffffff


	//   ....[2]....
        /*7008*/ 	.word	0xffffffff


	//   ....[3]....
        /*700c*/ 	.word	0xffffffff


	//   ....[4]....
        /*7010*/ 	.word	0xffffffff


	//   ....[5]....
        /*7014*/ 	.word	0xffffffff


	//   ....[6]....
        /*7018*/ 	.word	0xffffffff


	//   ....[7]....
        /*701c*/ 	.word	0xffffffff


	//   ....[8]....
        /*7020*/ 	.word	0xffffffff


	//   ....[9]....
        /*7024*/ 	.word	0xffffffff


	//   ....[10]....
        /*7028*/ 	.word	0xffffffff


	//   ....[11]....
        /*702c*/ 	.word	0xffffffff


	//   ....[12]....
        /*7030*/ 	.word	0xffffffff


	//   ....[13]....
        /*7034*/ 	.word	0xffffffff


	//   ....[14]....
        /*7038*/ 	.word	0xffffffff


	//   ....[15]....
        /*703c*/ 	.word	0xffffffff


	//   ....[16]....
        /*7040*/ 	.word	0xffffffff


	//   ....[17]....
        /*7044*/ 	.word	0xffffffff


	//   ....[18]....
        /*7048*/ 	.word	0xffffffff


	//   ....[19]....
        /*704c*/ 	.word	0xffffffff


	//   ....[20]....
        /*7050*/ 	.word	0xffffffff


	//   ....[21]....
        /*7054*/ 	.word	0xffffffff


	//   ....[22]....
        /*7058*/ 	.word	0xffffffff


	//   ....[23]....
        /*705c*/ 	.word	0xffffffff


	//   ....[24]....
        /*7060*/ 	.word	0xffffffff


	//   ....[25]....
        /*7064*/ 	.word	0xffffffff


	//   ....[26]....
        /*7068*/ 	.word	0xffffffff


	//   ....[27]....
        /*706c*/ 	.word	0xffffffff


	//   ....[28]....
        /*7070*/ 	.word	0xffffffff


	//   ....[29]....
        /*7074*/ 	.word	0xffffffff


	//   ....[30]....
        /*7078*/ 	.word	0xffffffff


	//   ....[31]....
        /*707c*/ 	.word	0xffffffff


	//   ....[32]....
        /*7080*/ 	.word	0xffffffff


	//   ....[33]....
        /*7084*/ 	.word	0xffffffff


	//   ....[34]....
        /*7088*/ 	.word	0xffffffff


	//   ....[35]....
        /*708c*/ 	.word	0xffffffff


	//   ....[36]....
        /*7090*/ 	.word	0xffffffff


	//   ....[37]....
        /*7094*/ 	.word	0xffffffff


	//   ....[38]....
        /*7098*/ 	.word	0xffffffff


	//   ....[39]....
        /*709c*/ 	.word	0xffffffff


	//   ....[40]....
        /*70a0*/ 	.word	0xffffffff


	//   ....[41]....
        /*70a4*/ 	.word	0xffffffff


	//   ....[42]....
        /*70a8*/ 	.word	0xffffffff


	//   ....[43]....
        /*70ac*/ 	.word	0xffffffff


	//   ....[44]....
        /*70b0*/ 	.word	0xffffffff


	//   ....[45]....
        /*70b4*/ 	.word	0xffffffff


	//   ....[46]....
        /*70b8*/ 	.word	0xffffffff


	//   ....[47]....
        /*70bc*/ 	.word	0xffffffff


	//   ....[48]....
        /*70c0*/ 	.word	0xffffffff


	//   ....[49]....
        /*70c4*/ 	.word	0xffffffff


	//   ....[50]....
        /*70c8*/ 	.word	0xffffffff


	//   ....[51]....
        /*70cc*/ 	.word	0xffffffff


	//   ....[52]....
        /*70d0*/ 	.word	0xffffffff


	//   ....[53]....
        /*70d4*/ 	.word	0xffffffff


	//   ....[54]....
        /*70d8*/ 	.word	0xffffffff


	//   ....[55]....
        /*70dc*/ 	.word	0xffffffff


	//   ....[56]....
        /*70e0*/ 	.word	0xffffffff


	//   ....[57]....
        /*70e4*/ 	.word	0xffffffff


	//   ....[58]....
        /*70e8*/ 	.word	0xffffffff


	//   ....[59]....
        /*70ec*/ 	.word	0xffffffff


	//   ....[60]....
        /*70f0*/ 	.word	0xffffffff


	//   ....[61]....
        /*70f4*/ 	.word	0xffffffff


	//   ....[62]....
        /*70f8*/ 	.word	0xffffffff


	//   ....[63]....
        /*70fc*/ 	.word	0xffffffff


	//   ....[64]....
        /*7100*/ 	.word	0xffffffff


	//   ....[65]....
        /*7104*/ 	.word	0xffffffff


	//   ....[66]....
        /*7108*/ 	.word	0xffffffff


	//   ....[67]....
        /*710c*/ 	.word	0xffffffff


	//   ....[68]....
        /*7110*/ 	.word	0xffffffff


	//   ....[69]....
        /*7114*/ 	.word	0xffffffff


	//   ....[70]....
        /*7118*/ 	.word	0xffffffff


	//   ....[71]....
        /*711c*/ 	.word	0xffffffff


	//   ....[72]....
        /*7120*/ 	.word	0xffffffff


	//   ....[73]....
        /*7124*/ 	.word	0xffffffff


	//   ....[74]....
        /*7128*/ 	.word	0xffffffff


	//   ....[75]....
        /*712c*/ 	.word	0xffffffff


	//   ....[76]....
        /*7130*/ 	.word	0xffffffff


	//   ....[77]....
        /*7134*/ 	.word	0xffffffff


	//   ....[78]....
        /*7138*/ 	.word	0xffffffff


	//   ....[79]....
        /*713c*/ 	.word	0xffffffff


	//   ....[80]....
        /*7140*/ 	.word	0xffffffff


	//   ....[81]....
        /*7144*/ 	.word	0xffffffff


	//   ....[82]....
        /*7148*/ 	.word	0xffffffff


	//   ....[83]....
        /*714c*/ 	.word	0xffffffff


	//   ....[84]....
        /*7150*/ 	.word	0xffffffff


	//   ....[85]....
        /*7154*/ 	.word	0xffffffff


	//   ....[86]....
        /*7158*/ 	.word	0xffffffff


	//   ....[87]....
        /*715c*/ 	.word	0xffffffff


	//   ....[88]....
        /*7160*/ 	.word	0xffffffff


	//   ....[89]....
        /*7164*/ 	.word	0xffffffff


	//   ....[90]....
        /*7168*/ 	.word	0xffffffff


	//   ....[91]....
        /*716c*/ 	.word	0xffffffff


	//   ....[92]....
        /*7170*/ 	.word	0xffffffff


	//   ....[93]....
        /*7174*/ 	.word	0xffffffff


	//   ....[94]....
        /*7178*/ 	.word	0xffffffff


	//   ....[95]....
        /*717c*/ 	.word	0xffffffff


	//   ....[96]....
        /*7180*/ 	.word	0xffffffff


	//   ....[97]....
        /*7184*/ 	.word	0xffffffff


	//   ....[98]....
        /*7188*/ 	.word	0xffffffff


	//   ....[99]....
        /*718c*/ 	.word	0xffffffff


	//   ....[100]....
        /*7190*/ 	.word	0xffffffff


	//   ....[101]....
        /*7194*/ 	.word	0xffffffff


	//   ....[102]....
        /*7198*/ 	.word	0xffffffff


	//   ....[103]....
        /*719c*/ 	.word	0xffffffff


	//   ....[104]....
        /*71a0*/ 	.word	0xffffffff


	//   ....[105]....
        /*71a4*/ 	.word	0xffffffff


	//   ....[106]....
        /*71a8*/ 	.word	0xffffffff


	//   ....[107]....
        /*71ac*/ 	.word	0xffffffff


	//   ....[108]....
        /*71b0*/ 	.word	0xffffffff


	//   ....[109]....
        /*71b4*/ 	.word	0xffffffff


	//   ....[110]....
        /*71b8*/ 	.word	0xffffffff


	//   ....[111]....
        /*71bc*/ 	.word	0xffffffff


	//   ....[112]....
        /*71c0*/ 	.word	0xffffffff


	//   ....[113]....
        /*71c4*/ 	.word	0xffffffff


	//   ....[114]....
        /*71c8*/ 	.word	0xffffffff


	//   ....[115]....
        /*71cc*/ 	.word	0xffffffff


	//   ....[116]....
        /*71d0*/ 	.word	0xffffffff


	//   ....[117]....
        /*71d4*/ 	.word	0xffffffff


	//   ....[118]....
        /*71d8*/ 	.word	0xffffffff


	//   ....[119]....
        /*71dc*/ 	.word	0xffffffff


	//   ....[120]....
        /*71e0*/ 	.word	0xffffffff


	//   ....[121]....
        /*71e4*/ 	.word	0xffffffff


	//   ....[122]....
        /*71e8*/ 	.word	0xffffffff


	//   ....[123]....
        /*71ec*/ 	.word	0xffffffff


	//   ....[124]....
        /*71f0*/ 	.word	0xffffffff


	//   ....[125]....
        /*71f4*/ 	.word	0xffffffff


	//   ....[126]....
        /*71f8*/ 	.word	0xffffffff


	//   ....[127]....
        /*71fc*/ 	.word	0xffffffff


	//   ....[128]....
        /*7200*/ 	.word	0xffffffff


	//   ....[129]....
        /*7204*/ 	.word	0xffffffff


	//   ....[130]....
        /*7208*/ 	.word	0xffffffff


	//   ....[131]....
        /*720c*/ 	.word	0xffffffff


	//   ....[132]....
        /*7210*/ 	.word	0xffffffff


	//   ....[133]....
        /*7214*/ 	.word	0xffffffff


	//   ....[134]....
        /*7218*/ 	.word	0xffffffff


	//   ....[135]....
        /*721c*/ 	.word	0xffffffff


	//   ....[136]....
        /*7220*/ 	.word	0xffffffff


	//   ....[137]....
        /*7224*/ 	.word	0xffffffff


	//   ....[138]....
        /*7228*/ 	.word	0xffffffff


	//   ....[139]....
        /*722c*/ 	.word	0xffffffff


	//   ....[140]....
        /*7230*/ 	.word	0xffffffff


	//   ....[141]....
        /*7234*/ 	.word	0xffffffff


	//   ....[142]....
        /*7238*/ 	.word	0xffffffff


	//   ....[143]....
        /*723c*/ 	.word	0xffffffff


	//   ....[144]....
        /*7240*/ 	.word	0xffffffff


	//   ....[145]....
        /*7244*/ 	.word	0xffffffff


	//   ....[146]....
        /*7248*/ 	.word	0xffffffff


	//   ....[147]....
        /*724c*/ 	.word	0xffffffff


	//   ....[148]....
        /*7250*/ 	.word	0xffffffff


	//   ....[149]....
        /*7254*/ 	.word	0xffffffff


	//   ....[150]....
        /*7258*/ 	.word	0xffffffff


	//   ....[151]....
        /*725c*/ 	.word	0xffffffff


	//   ....[152]....
        /*7260*/ 	.word	0xffffffff


	//   ....[153]....
        /*7264*/ 	.word	0xffffffff


	//   ....[154]....
        /*7268*/ 	.word	0xffffffff


	//   ....[155]....
        /*726c*/ 	.word	0xffffffff


	//   ....[156]....
        /*7270*/ 	.word	0xffffffff


	//   ....[157]....
        /*7274*/ 	.word	0xffffffff


	//   ....[158]....
        /*7278*/ 	.word	0xffffffff


	//   ....[159]....
        /*727c*/ 	.word	0xffffffff


	//   ....[160]....
        /*7280*/ 	.word	0xffffffff


	//   ....[161]....
        /*7284*/ 	.word	0xffffffff


	//   ....[162]....
        /*7288*/ 	.word	0xffffffff


	//   ....[163]....
        /*728c*/ 	.word	0xffffffff


	//   ....[164]....
        /*7290*/ 	.word	0xffffffff


	//   ....[165]....
        /*7294*/ 	.word	0xffffffff


	//   ....[166]....
        /*7298*/ 	.word	0xffffffff


	//   ....[167]....
        /*729c*/ 	.word	0xffffffff


	//   ....[168]....
        /*72a0*/ 	.word	0xffffffff


	//   ....[169]....
        /*72a4*/ 	.word	0xffffffff


	//   ....[170]....
        /*72a8*/ 	.word	0xffffffff


	//   ....[171]....
        /*72ac*/ 	.word	0xffffffff


	//   ....[172]....
        /*72b0*/ 	.word	0xffffffff


	//   ....[173]....
        /*72b4*/ 	.word	0xffffffff


	//   ....[174]....
        /*72b8*/ 	.word	0xffffffff


	//   ....[175]....
        /*72bc*/ 	.word	0xffffffff


	//   ....[176]....
        /*72c0*/ 	.word	0xffffffff


	//   ....[177]....
        /*72c4*/ 	.word	0xffffffff


	//   ....[178]....
        /*72c8*/ 	.word	0xffffffff


	//   ....[179]....
        /*72cc*/ 	.word	0xffffffff


	//   ....[180]....
        /*72d0*/ 	.word	0xffffffff


	//   ....[181]....
        /*72d4*/ 	.word	0xffffffff


	//   ....[182]....
        /*72d8*/ 	.word	0xffffffff


	//   ....[183]....
        /*72dc*/ 	.word	0xffffffff


	//   ....[184]....
        /*72e0*/ 	.word	0xffffffff


	//   ....[185]....
        /*72e4*/ 	.word	0xffffffff


	//   ....[186]....
        /*72e8*/ 	.word	0xffffffff


	//   ....[187]....
        /*72ec*/ 	.word	0xffffffff


	//   ....[188]....
        /*72f0*/ 	.word	0xffffffff


	//   ....[189]....
        /*72f4*/ 	.word	0xffffffff


	//   ....[190]....
        /*72f8*/ 	.word	0xffffffff


	//   ....[191]....
        /*72fc*/ 	.word	0xffffffff


	//   ....[192]....
        /*7300*/ 	.word	0xffffffff


	//   ....[193]....
        /*7304*/ 	.word	0xffffffff


	//   ....[194]....
        /*7308*/ 	.word	0xffffffff


	//   ....[195]....
        /*730c*/ 	.word	0xffffffff


	//   ....[196]....
        /*7310*/ 	.word	0xffffffff


	//   ....[197]....
        /*7314*/ 	.word	0xffffffff


	//   ....[198]....
        /*7318*/ 	.word	0xffffffff


	//   ....[199]....
        /*731c*/ 	.word	0xffffffff


	//   ....[200]....
        /*7320*/ 	.word	0xffffffff


	//   ....[201]....
        /*7324*/ 	.word	0xffffffff


	//   ....[202]....
        /*7328*/ 	.word	0xffffffff


	//   ....[203]....
        /*732c*/ 	.word	0xffffffff


	//   ....[204]....
        /*7330*/ 	.word	0xffffffff


	//   ....[205]....
        /*7334*/ 	.word	0xffffffff


	//   ....[206]....
        /*7338*/ 	.word	0xffffffff


	//   ....[207]....
        /*733c*/ 	.word	0xffffffff


	//   ....[208]....
        /*7340*/ 	.word	0xffffffff


	//   ....[209]....
        /*7344*/ 	.word	0xffffffff


	//   ....[210]....
        /*7348*/ 	.word	0xffffffff


	//   ....[211]....
        /*734c*/ 	.word	0xffffffff


	//   ....[212]....
        /*7350*/ 	.word	0xffffffff


	//   ....[213]....
        /*7354*/ 	.word	0xffffffff


	//   ....[214]....
        /*7358*/ 	.word	0xffffffff


	//   ....[215]....
        /*735c*/ 	.word	0xffffffff


	//   ....[216]....
        /*7360*/ 	.word	0xffffffff


	//   ....[217]....
        /*7364*/ 	.word	0xffffffff


	//   ....[218]....
        /*7368*/ 	.word	0xffffffff


	//   ....[219]....
        /*736c*/ 	.word	0xffffffff


	//   ....[220]....
        /*7370*/ 	.word	0xffffffff


	//   ....[221]....
        /*7374*/ 	.word	0xffffffff


	//   ....[222]....
        /*7378*/ 	.word	0xffffffff


	//   ....[223]....
        /*737c*/ 	.word	0xffffffff


	//   ....[224]....
        /*7380*/ 	.word	0xffffffff


	//   ....[225]....
        /*7384*/ 	.word	0xffffffff


	//   ....[226]....
        /*7388*/ 	.word	0xffffffff


	//   ....[227]....
        /*738c*/ 	.word	0xffffffff


	//   ....[228]....
        /*7390*/ 	.word	0xffffffff


	//   ....[229]....
        /*7394*/ 	.word	0xffffffff


	//   ....[230]....
        /*7398*/ 	.word	0xffffffff


	//   ....[231]....
        /*739c*/ 	.word	0xffffffff


	//   ....[232]....
        /*73a0*/ 	.word	0xffffffff


	//   ....[233]....
        /*73a4*/ 	.word	0xffffffff


	//   ....[234]....
        /*73a8*/ 	.word	0xffffffff


	//   ....[235]....
        /*73ac*/ 	.word	0xffffffff


	//   ....[236]....
        /*73b0*/ 	.word	0xffffffff


	//   ....[237]....
        /*73b4*/ 	.word	0xffffffff


	//   ....[238]....
        /*73b8*/ 	.word	0xffffffff


	//   ....[239]....
        /*73bc*/ 	.word	0xffffffff


	//   ....[240]....
        /*73c0*/ 	.word	0xffffffff


	//   ....[241]....
        /*73c4*/ 	.word	0xffffffff


	//   ....[242]....
        /*73c8*/ 	.word	0xffffffff


	//   ....[243]....
        /*73cc*/ 	.word	0xffffffff


	//   ....[244]....
        /*73d0*/ 	.word	0xffffffff


	//   ....[245]....
        /*73d4*/ 	.word	0xffffffff


	//   ....[246]....
        /*73d8*/ 	.word	0xffffffff


	//   ....[247]....
        /*73dc*/ 	.word	0xffffffff


	//   ....[248]....
        /*73e0*/ 	.word	0xffffffff


	//   ....[249]....
        /*73e4*/ 	.word	0xffffffff


	//   ....[250]....
        /*73e8*/ 	.word	0xffffffff


	//   ....[251]....
        /*73ec*/ 	.word	0xffffffff


	//   ....[252]....
        /*73f0*/ 	.word	0xffffffff


	//   ....[253]....
        /*73f4*/ 	.word	0xffffffff


	//   ....[254]....
        /*73f8*/ 	.word	0xffffffff


	//   ....[255]....
        /*73fc*/ 	.word	0xffffffff


	//   ....[0]....
        /*7400*/ 	.word	0xffffffff


	//   ....[1]....
        /*7404*/ 	.word	0xffffffff


	//   ....[2]....
        /*7408*/ 	.word	0xffffffff


	//   ....[3]....
        /*740c*/ 	.word	0xffffffff


	//   ....[4]....
        /*7410*/ 	.word	0xffffffff


	//   ....[5]....
        /*7414*/ 	.word	0xffffffff


	//   ....[6]....
        /*7418*/ 	.word	0xffffffff


	//   ....[7]....
        /*741c*/ 	.word	0xffffffff


	//   ....[8]....
        /*7420*/ 	.word	0xffffffff


	//   ....[9]....
        /*7424*/ 	.word	0xffffffff


	//   ....[10]....
        /*7428*/ 	.word	0xffffffff


	//   ....[11]....
        /*742c*/ 	.word	0xffffffff


	//   ....[12]....
        /*7430*/ 	.word	0xffffffff


	//   ....[13]....
        /*7434*/ 	.word	0xffffffff


	//   ....[14]....
        /*7438*/ 	.word	0xffffffff


	//   ....[15]....
        /*743c*/ 	.word	0xffffffff


	//   ....[16]....
        /*7440*/ 	.word	0xffffffff


	//   ....[17]....
        /*7444*/ 	.word	0xffffffff


	//   ....[18]....
        /*7448*/ 	.word	0xffffffff


	//   ....[19]....
        /*744c*/ 	.word	0xffffffff


	//   ....[20]....
        /*7450*/ 	.word	0xffffffff


	//   ....[21]....
        /*7454*/ 	.word	0xffffffff


	//   ....[22]....
        /*7458*/ 	.word	0xffffffff


	//   ....[23]....
        /*745c*/ 	.word	0xffffffff


	//   ....[24]....
        /*7460*/ 	.word	0xffffffff


	//   ....[25]....
        /*7464*/ 	.word	0xffffffff


	//   ....[26]....
        /*7468*/ 	.word	0xffffffff


	//   ....[27]....
        /*746c*/ 	.word	0xffffffff


	//   ....[28]....
        /*7470*/ 	.word	0xffffffff


	//   ....[29]....
        /*7474*/ 	.word	0xffffffff


	//   ....[30]....
        /*7478*/ 	.word	0xffffffff


	//   ....[31]....
        /*747c*/ 	.word	0xffffffff


	//   ....[32]....
        /*7480*/ 	.word	0xffffffff


	//   ....[33]....
        /*7484*/ 	.word	0xffffffff


	//   ....[34]....
        /*7488*/ 	.word	0xffffffff


	//   ....[35]....
        /*748c*/ 	.word	0xffffffff


	//   ....[36]....
        /*7490*/ 	.word	0xffffffff


	//   ....[37]....
        /*7494*/ 	.word	0xffffffff


	//   ....[38]....
        /*7498*/ 	.word	0xffffffff


	//   ....[39]....
        /*749c*/ 	.word	0xffffffff


	//   ....[40]....
        /*74a0*/ 	.word	0xffffffff


	//   ....[41]....
        /*74a4*/ 	.word	0xffffffff


	//   ....[42]....
        /*74a8*/ 	.word	0xffffffff


	//   ....[43]....
        /*74ac*/ 	.word	0xffffffff


	//   ....[44]....
        /*74b0*/ 	.word	0xffffffff


	//   ....[45]....
        /*74b4*/ 	.word	0xffffffff


	//   ....[46]....
        /*74b8*/ 	.word	0xffffffff


	//   ....[47]....
        /*74bc*/ 	.word	0xffffffff


	//   ....[48]....
        /*74c0*/ 	.word	0xffffffff


	//   ....[49]....
        /*74c4*/ 	.word	0xffffffff


	//   ....[50]....
        /*74c8*/ 	.word	0xffffffff


	//   ....[51]....
        /*74cc*/ 	.word	0xffffffff


	//   ....[52]....
        /*74d0*/ 	.word	0xffffffff


	//   ....[53]....
        /*74d4*/ 	.word	0xffffffff


	//   ....[54]....
        /*74d8*/ 	.word	0xffffffff


	//   ....[55]....
        /*74dc*/ 	.word	0xffffffff


	//   ....[56]....
        /*74e0*/ 	.word	0xffffffff


	//   ....[57]....
        /*74e4*/ 	.word	0xffffffff


	//   ....[58]....
        /*74e8*/ 	.word	0xffffffff


	//   ....[59]....
        /*74ec*/ 	.word	0xffffffff


	//   ....[60]....
        /*74f0*/ 	.word	0xffffffff


	//   ....[61]....
        /*74f4*/ 	.word	0xffffffff


	//   ....[62]....
        /*74f8*/ 	.word	0xffffffff


	//   ....[63]....
        /*74fc*/ 	.word	0xffffffff


	//   ....[64]....
        /*7500*/ 	.word	0xffffffff


	//   ....[65]....
        /*7504*/ 	.word	0xffffffff


	//   ....[66]....
        /*7508*/ 	.word	0xffffffff


	//   ....[67]....
        /*750c*/ 	.word	0xffffffff


	//   ....[68]....
        /*7510*/ 	.word	0xffffffff


	//   ....[69]....
        /*7514*/ 	.word	0xffffffff


	//   ....[70]....
        /*7518*/ 	.word	0xffffffff


	//   ....[71]....
        /*751c*/ 	.word	0xffffffff


	//   ....[72]....
        /*7520*/ 	.word	0xffffffff


	//   ....[73]....
        /*7524*/ 	.word	0xffffffff


	//   ....[74]....
        /*7528*/ 	.word	0xffffffff


	//   ....[75]....
        /*752c*/ 	.word	0xffffffff


	//   ....[76]....
        /*7530*/ 	.word	0xffffffff


	//   ....[77]....
        /*7534*/ 	.word	0xffffffff


	//   ....[78]....
        /*7538*/ 	.word	0xffffffff


	//   ....[79]....
        /*753c*/ 	.word	0xffffffff


	//   ....[80]....
        /*7540*/ 	.word	0xffffffff


	//   ....[81]....
        /*7544*/ 	.word	0xffffffff


	//   ....[82]....
        /*7548*/ 	.word	0xffffffff


	//   ....[83]....
        /*754c*/ 	.word	0xffffffff


	//   ....[84]....
        /*7550*/ 	.word	0xffffffff


	//   ....[85]....
        /*7554*/ 	.word	0xffffffff


	//   ....[86]....
        /*7558*/ 	.word	0xffffffff


	//   ....[87]....
        /*755c*/ 	.word	0xffffffff


	//   ....[88]....
        /*7560*/ 	.word	0xffffffff


	//   ....[89]....
        /*7564*/ 	.word	0xffffffff


	//   ....[90]....
        /*7568*/ 	.word	0xffffffff


	//   ....[91]....
        /*756c*/ 	.word	0xffffffff


	//   ....[92]....
        /*7570*/ 	.word	0xffffffff


	//   ....[93]....
        /*7574*/ 	.word	0xffffffff


	//   ....[94]....
        /*7578*/ 	.word	0xffffffff


	//   ....[95]....
        /*757c*/ 	.word	0xffffffff


	//   ....[96]....
        /*7580*/ 	.word	0xffffffff


	//   ....[97]....
        /*7584*/ 	.word	0xffffffff


	//   ....[98]....
        /*7588*/ 	.word	0xffffffff


	//   ....[99]....
        /*758c*/ 	.word	0xffffffff


	//   ....[100]....
        /*7590*/ 	.word	0xffffffff


	//   ....[101]....
        /*7594*/ 	.word	0xffffffff


	//   ....[102]....
        /*7598*/ 	.word	0xffffffff


	//   ....[103]....
        /*759c*/ 	.word	0xffffffff


	//   ....[104]....
        /*75a0*/ 	.word	0xffffffff


	//   ....[105]....
        /*75a4*/ 	.word	0xffffffff


	//   ....[106]....
        /*75a8*/ 	.word	0xffffffff


	//   ....[107]....
        /*75ac*/ 	.word	0xffffffff


	//   ....[108]....
        /*75b0*/ 	.word	0xffffffff


	//   ....[109]....
        /*75b4*/ 	.word	0xffffffff


	//   ....[110]....
        /*75b8*/ 	.word	0xffffffff


	//   ....[111]....
        /*75bc*/ 	.word	0xffffffff


	//   ....[112]....
        /*75c0*/ 	.word	0xffffffff


	//   ....[113]....
        /*75c4*/ 	.word	0xffffffff


	//   ....[114]....
        /*75c8*/ 	.word	0xffffffff


	//   ....[115]....
        /*75cc*/ 	.word	0xffffffff


	//   ....[116]....
        /*75d0*/ 	.word	0xffffffff


	//   ....[117]....
        /*75d4*/ 	.word	0xffffffff


	//   ....[118]....
        /*75d8*/ 	.word	0xffffffff


	//   ....[119]....
        /*75dc*/ 	.word	0xffffffff


	//   ....[120]....
        /*75e0*/ 	.word	0xffffffff


	//   ....[121]....
        /*75e4*/ 	.word	0xffffffff


	//   ....[122]....
        /*75e8*/ 	.word	0xffffffff


	//   ....[123]....
        /*75ec*/ 	.word	0xffffffff


	//   ....[124]....
        /*75f0*/ 	.word	0xffffffff


	//   ....[125]....
        /*75f4*/ 	.word	0xffffffff


	//   ....[126]....
        /*75f8*/ 	.word	0xffffffff


	//   ....[127]....
        /*75fc*/ 	.word	0xffffffff


	//   ....[128]....
        /*7600*/ 	.word	0xffffffff


	//   ....[129]....
        /*7604*/ 	.word	0xffffffff


	//   ....[130]....
        /*7608*/ 	.word	0xffffffff


	//   ....[131]....
        /*760c*/ 	.word	0xffffffff


	//   ....[132]....
        /*7610*/ 	.word	0xffffffff


	//   ....[133]....
        /*7614*/ 	.word	0xffffffff


	//   ....[134]....
        /*7618*/ 	.word	0xffffffff


	//   ....[135]....
        /*761c*/ 	.word	0xffffffff


	//   ....[136]....
        /*7620*/ 	.word	0xffffffff


	//   ....[137]....
        /*7624*/ 	.word	0xffffffff


	//   ....[138]....
        /*7628*/ 	.word	0xffffffff


	//   ....[139]....
        /*762c*/ 	.word	0xffffffff


	//   ....[140]....
        /*7630*/ 	.word	0xffffffff


	//   ....[141]....
        /*7634*/ 	.word	0xffffffff


	//   ....[142]....
        /*7638*/ 	.word	0xffffffff


	//   ....[143]....
        /*763c*/ 	.word	0xffffffff


	//   ....[144]....
        /*7640*/ 	.word	0xffffffff


	//   ....[145]....
        /*7644*/ 	.word	0xffffffff


	//   ....[146]....
        /*7648*/ 	.word	0xffffffff


	//   ....[147]....
        /*764c*/ 	.word	0xffffffff


	//   ....[148]....
        /*7650*/ 	.word	0xffffffff


	//   ....[149]....
        /*7654*/ 	.word	0xffffffff


	//   ....[150]....
        /*7658*/ 	.word	0xffffffff


	//   ....[151]....
        /*765c*/ 	.word	0xffffffff


	//   ....[152]....
        /*7660*/ 	.word	0xffffffff


	//   ....[153]....
        /*7664*/ 	.word	0xffffffff


	//   ....[154]....
        /*7668*/ 	.word	0xffffffff


	//   ....[155]....
        /*766c*/ 	.word	0xffffffff


	//   ....[156]....
        /*7670*/ 	.word	0xffffffff


	//   ....[157]....
        /*7674*/ 	.word	0xffffffff


	//   ....[158]....
        /*7678*/ 	.word	0xffffffff


	//   ....[159]....
        /*767c*/ 	.word	0xffffffff


	//   ....[160]....
        /*7680*/ 	.word	0xffffffff


	//   ....[161]....
        /*7684*/ 	.word	0xffffffff


	//   ....[162]....
        /*7688*/ 	.word	0xffffffff


	//   ....[163]....
        /*768c*/ 	.word	0xffffffff


	//   ....[164]....
        /*7690*/ 	.word	0xffffffff


	//   ....[165]....
        /*7694*/ 	.word	0xffffffff


	//   ....[166]....
        /*7698*/ 	.word	0xffffffff


	//   ....[167]....
        /*769c*/ 	.word	0xffffffff


	//   ....[168]....
        /*76a0*/ 	.word	0xffffffff


	//   ....[169]....
        /*76a4*/ 	.word	0xffffffff


	//   ....[170]....
        /*76a8*/ 	.word	0xffffffff


	//   ....[171]....
        /*76ac*/ 	.word	0xffffffff


	//   ....[172]....
        /*76b0*/ 	.word	0xffffffff


	//   ....[173]....
        /*76b4*/ 	.word	0xffffffff


	//   ....[174]....
        /*76b8*/ 	.word	0xffffffff


	//   ....[175]....
        /*76bc*/ 	.word	0xffffffff


	//   ....[176]....
        /*76c0*/ 	.word	0xffffffff


	//   ....[177]....
        /*76c4*/ 	.word	0xffffffff


	//   ....[178]....
        /*76c8*/ 	.word	0xffffffff


	//   ....[179]....
        /*76cc*/ 	.word	0xffffffff


	//   ....[180]....
        /*76d0*/ 	.word	0xffffffff


	//   ....[181]....
        /*76d4*/ 	.word	0xffffffff


	//   ....[182]....
        /*76d8*/ 	.word	0xffffffff


	//   ....[183]....
        /*76dc*/ 	.word	0xffffffff


	//   ....[184]....
        /*76e0*/ 	.word	0xffffffff


	//   ....[185]....
        /*76e4*/ 	.word	0xffffffff


	//   ....[186]....
        /*76e8*/ 	.word	0xffffffff


	//   ....[187]....
        /*76ec*/ 	.word	0xffffffff


	//   ....[188]....
        /*76f0*/ 	.word	0xffffffff


	//   ....[189]....
        /*76f4*/ 	.word	0xffffffff


	//   ....[190]....
        /*76f8*/ 	.word	0xffffffff


	//   ....[191]....
        /*76fc*/ 	.word	0xffffffff


	//   ....[192]....
        /*7700*/ 	.word	0xffffffff


	//   ....[193]....
        /*7704*/ 	.word	0xffffffff


	//   ....[194]....
        /*7708*/ 	.word	0xffffffff


	//   ....[195]....
        /*770c*/ 	.word	0xffffffff


	//   ....[196]....
        /*7710*/ 	.word	0xffffffff


	//   ....[197]....
        /*7714*/ 	.word	0xffffffff


	//   ....[198]....
        /*7718*/ 	.word	0xffffffff


	//   ....[199]....
        /*771c*/ 	.word	0xffffffff


	//   ....[200]....
        /*7720*/ 	.word	0xffffffff


	//   ....[201]....
        /*7724*/ 	.word	0xffffffff


	//   ....[202]....
        /*7728*/ 	.word	0xffffffff


	//   ....[203]....
        /*772c*/ 	.word	0xffffffff


	//   ....[204]....
        /*7730*/ 	.word	0xffffffff


	//   ....[205]....
        /*7734*/ 	.word	0xffffffff


	//   ....[206]....
        /*7738*/ 	.word	0xffffffff


	//   ....[207]....
        /*773c*/ 	.word	0xffffffff


	//   ....[208]....
        /*7740*/ 	.word	0xffffffff


	//   ....[209]....
        /*7744*/ 	.word	0xffffffff


	//   ....[210]....
        /*7748*/ 	.word	0xffffffff


	//   ....[211]....
        /*774c*/ 	.word	0xffffffff


	//   ....[212]....
        /*7750*/ 	.word	0xffffffff


	//   ....[213]....
        /*7754*/ 	.word	0xffffffff


	//   ....[214]....
        /*7758*/ 	.word	0xffffffff


	//   ....[215]....
        /*775c*/ 	.word	0xffffffff


	//   ....[216]....
        /*7760*/ 	.word	0xffffffff


	//   ....[217]....
        /*7764*/ 	.word	0xffffffff


	//   ....[218]....
        /*7768*/ 	.word	0xffffffff


	//   ....[219]....
        /*776c*/ 	.word	0xffffffff


	//   ....[220]....
        /*7770*/ 	.word	0xffffffff


	//   ....[221]....
        /*7774*/ 	.word	0xffffffff


	//   ....[222]....
        /*7778*/ 	.word	0xffffffff


	//   ....[223]....
        /*777c*/ 	.word	0xffffffff


	//   ....[224]....
        /*7780*/ 	.word	0xffffffff


	//   ....[225]....
        /*7784*/ 	.word	0xffffffff


	//   ....[226]....
        /*7788*/ 	.word	0xffffffff


	//   ....[227]....
        /*778c*/ 	.word	0xffffffff


	//   ....[228]....
        /*7790*/ 	.word	0xffffffff


	//   ....[229]....
        /*7794*/ 	.word	0xffffffff


	//   ....[230]....
        /*7798*/ 	.word	0xffffffff


	//   ....[231]....
        /*779c*/ 	.word	0xffffffff


	//   ....[232]....
        /*77a0*/ 	.word	0xffffffff


	//   ....[233]....
        /*77a4*/ 	.word	0xffffffff


	//   ....[234]....
        /*77a8*/ 	.word	0xffffffff


	//   ....[235]....
        /*77ac*/ 	.word	0xffffffff


	//   ....[236]....
        /*77b0*/ 	.word	0xffffffff


	//   ....[237]....
        /*77b4*/ 	.word	0xffffffff


	//   ....[238]....
        /*77b8*/ 	.word	0xffffffff


	//   ....[239]....
        /*77bc*/ 	.word	0xffffffff


	//   ....[240]....
        /*77c0*/ 	.word	0xffffffff


	//   ....[241]....
        /*77c4*/ 	.word	0xffffffff


	//   ....[242]....
        /*77c8*/ 	.word	0xffffffff


	//   ....[243]....
        /*77cc*/ 	.word	0xffffffff


	//   ....[244]....
        /*77d0*/ 	.word	0xffffffff


	//   ....[245]....
        /*77d4*/ 	.word	0xffffffff


	//   ....[246]....
        /*77d8*/ 	.word	0xffffffff


	//   ....[247]....
        /*77dc*/ 	.word	0xffffffff


	//   ....[248]....
        /*77e0*/ 	.word	0xffffffff


	//   ....[249]....
        /*77e4*/ 	.word	0xffffffff


	//   ....[250]....
        /*77e8*/ 	.word	0xffffffff


	//   ....[251]....
        /*77ec*/ 	.word	0xffffffff


	//   ....[252]....
        /*77f0*/ 	.word	0xffffffff


	//   ....[253]....
        /*77f4*/ 	.word	0xffffffff


	//   ....[254]....
        /*77f8*/ 	.word	0xffffffff


	//   ....[255]....
        /*77fc*/ 	.word	0xffffffff


	//   ....[0]....
        /*7800*/ 	.word	0xffffffff


	//   ....[1]....
        /*7804*/ 	.word	0xffffffff


	//   ....[2]....
        /*7808*/ 	.word	0xffffffff


	//   ....[3]....
        /*780c*/ 	.word	0xffffffff


	//   ....[4]....
        /*7810*/ 	.word	0xffffffff


	//   ....[5]....
        /*7814*/ 	.word	0xffffffff


	//   ....[6]....
        /*7818*/ 	.word	0xffffffff


	//   ....[7]....
        /*781c*/ 	.word	0xffffffff


	//   ....[8]....
        /*7820*/ 	.word	0xffffffff


	//   ....[9]....
        /*7824*/ 	.word	0xffffffff


	//----- nvinfo : EIATTR_COOP_GROUP_INSTR_OFFSETS
	.align		4
.L_1278:
        /*7828*/ 	.byte	0x04, 0x28
        /*782a*/ 	.short	(.L_1280 - .L_1279)


	//   ....[0]....
.L_1279:
        /*782c*/ 	.word	0x00003970


	//   ....[1]....
        /*7830*/ 	.word	0x000039b0


	//   ....[2]....
        /*7834*/ 	.word	0x00003aa0


	//   ....[3]....
        /*7838*/ 	.word	0x00003ab0


	//   ....[4]....
        /*783c*/ 	.word	0x00003ac0


	//   ....[5]....
        /*7840*/ 	.word	0x00003ad0


	//   ....[6]....
        /*7844*/ 	.word	0x00003ae0


	//   ....[7]....
        /*7848*/ 	.word	0x00003af0


	//   ....[8]....
        /*784c*/ 	.word	0x00003b00


	//   ....[9]....
        /*7850*/ 	.word	0x00003b10


	//   ....[10]....
        /*7854*/ 	.word	0x00003b20


	//   ....[11]....
        /*7858*/ 	.word	0x00003b30


	//   ....[12]....
        /*785c*/ 	.word	0x00003b40


	//   ....[13]....
        /*7860*/ 	.word	0x00003b50


	//   ....[14]....
        /*7864*/ 	.word	0x00003b60


	//   ....[15]....
        /*7868*/ 	.word	0x00003b70


	//   ....[16]....
        /*786c*/ 	.word	0x00003b80


	//   ....[17]....
        /*7870*/ 	.word	0x00003b90


	//   ....[18]....
        /*7874*/ 	.word	0x00003ba0


	//   ....[19]....
        /*7878*/ 	.word	0x00003bb0


	//   ....[20]....
        /*787c*/ 	.word	0x00003bc0


	//   ....[21]....
        /*7880*/ 	.word	0x00003bd0


	//   ....[22]....
        /*7884*/ 	.word	0x00003be0


	//   ....[23]....
        /*7888*/ 	.word	0x00003bf0


	//   ....[24]....
        /*788c*/ 	.word	0x00003c10


	//   ....[25]....
        /*7890*/ 	.word	0x00003c20


	//   ....[26]....
        /*7894*/ 	.word	0x00003c40


	//   ....[27]....
        /*7898*/ 	.word	0x00003c50


	//   ....[28]....
        /*789c*/ 	.word	0x00003c70


	//   ....[29]....
        /*78a0*/ 	.word	0x00003c80


	//   ....[30]....
        /*78a4*/ 	.word	0x00003ca0


	//   ....[31]....
        /*78a8*/ 	.word	0x00003cb0


	//   ....[32]....
        /*78ac*/ 	.word	0x00003cd0


	//   ....[33]....
        /*78b0*/ 	.word	0x00003ce0


	//   ....[34]....
        /*78b4*/ 	.word	0x00003d40


	//   ....[35]....
        /*78b8*/ 	.word	0x00003d50


	//   ....[36]....
        /*78bc*/ 	.word	0x00003dc0


	//   ....[37]....
        /*78c0*/ 	.word	0x00003dd0


	//   ....[38]....
        /*78c4*/ 	.word	0x00003e40


	//   ....[39]....
        /*78c8*/ 	.word	0x00003e50


	//   ....[40]....
        /*78cc*/ 	.word	0x00003ec0


	//   ....[41]....
        /*78d0*/ 	.word	0x00003ed0


	//   ....[42]....
        /*78d4*/ 	.word	0x00003f30


	//   ....[43]....
        /*78d8*/ 	.word	0x00003f40


	//   ....[44]....
        /*78dc*/ 	.word	0x00003f90


	//   ....[45]....
        /*78e0*/ 	.word	0x00003fa0


	//   ....[46]....
        /*78e4*/ 	.word	0x00003fb0


	//   ....[47]....
        /*78e8*/ 	.word	0x00003fc0


	//   ....[48]....
        /*78ec*/ 	.word	0x00004000


	//   ....[49]....
        /*78f0*/ 	.word	0x00004010


	//   ....[50]....
        /*78f4*/ 	.word	0x00004030


	//   ....[51]....
        /*78f8*/ 	.word	0x00004040


	//   ....[52]....
        /*78fc*/ 	.word	0x00004060


	//   ....[53]....
        /*7900*/ 	.word	0x00004070


	//   ....[54]....
        /*7904*/ 	.word	0x00004090


	//   ....[55]....
        /*7908*/ 	.word	0x000040a0


	//   ....[56]....
        /*790c*/ 	.word	0x000040c0


	//   ....[57]....
        /*7910*/ 	.word	0x000040d0


	//   ....[58]....
        /*7914*/ 	.word	0x000040f0


	//   ....[59]....
        /*7918*/ 	.word	0x00004100


	//   ....[60]....
        /*791c*/ 	.word	0x00004120


	//   ....[61]....
        /*7920*/ 	.word	0x00004130


	//   ....[62]....
        /*7924*/ 	.word	0x00004170


	//   ....[63]....
        /*7928*/ 	.word	0x00004180


	//   ....[64]....
        /*792c*/ 	.word	0x000041c0


	//   ....[65]....
        /*7930*/ 	.word	0x000041d0


	//   ....[66]....
        /*7934*/ 	.word	0x00004210


	//   ....[67]....
        /*7938*/ 	.word	0x00004220


	//   ....[68]....
        /*793c*/ 	.word	0x00004260


	//   ....[69]....
        /*7940*/ 	.word	0x00004270


	//   ....[70]....
        /*7944*/ 	.word	0x000042b0


	//   ....[71]....
        /*7948*/ 	.word	0x000042c0


	//   ....[72]....
        /*794c*/ 	.word	0x00004300


	//   ....[73]....
        /*7950*/ 	.word	0x00004310


	//   ....[74]....
        /*7954*/ 	.word	0x00004350


	//   ....[75]....
        /*7958*/ 	.word	0x00004360


	//   ....[76]....
        /*795c*/ 	.word	0x000043a0


	//   ....[77]....
        /*7960*/ 	.word	0x000043b0


	//   ....[78]....
        /*7964*/ 	.word	0x000043f0


	//   ....[79]....
        /*7968*/ 	.word	0x00004400


	//   ....[80]....
        /*796c*/ 	.word	0x00004440


	//   ....[81]....
        /*7970*/ 	.word	0x00004450


	//   ....[82]....
        /*7974*/ 	.word	0x00004490


	//   ....[83]....
        /*7978*/ 	.word	0x000044a0


	//   ....[84]....
        /*797c*/ 	.word	0x000044e0


	//   ....[85]....
        /*7980*/ 	.word	0x000044f0


	//   ....[86]....
        /*7984*/ 	.word	0x00004530


	//   ....[87]....
        /*7988*/ 	.word	0x00004540


	//   ....[88]....
        /*798c*/ 	.word	0x00004580


	//   ....[89]....
        /*7990*/ 	.word	0x00004590


	//   ....[90]....
        /*7994*/ 	.word	0x000045d0


	//   ....[91]....
        /*7998*/ 	.word	0x000045e0


	//   ....[92]....
        /*799c*/ 	.word	0x00004620


	//   ....[93]....
        /*79a0*/ 	.word	0x00004630


	//   ....[94]....
        /*79a4*/ 	.word	0x00004670


	//   ....[95]....
        /*79a8*/ 	.word	0x00004680


	//   ....[96]....
        /*79ac*/ 	.word	0x000046c0


	//   ....[97]....
        /*79b0*/ 	.word	0x000046d0


	//   ....[98]....
        /*79b4*/ 	.word	0x00004710


	//   ....[99]....
        /*79b8*/ 	.word	0x00004720


	//   ....[100]....
        /*79bc*/ 	.word	0x00004760


	//   ....[101]....
        /*79c0*/ 	.word	0x00004770


	//   ....[102]....
        /*79c4*/ 	.word	0x000047b0


	//   ....[103]....
        /*79c8*/ 	.word	0x000047c0


	//   ....[104]....
        /*79cc*/ 	.word	0x00004800


	//   ....[105]....
        /*79d0*/ 	.word	0x00004810


	//   ....[106]....
        /*79d4*/ 	.word	0x00004850


	//   ....[107]....
        /*79d8*/ 	.word	0x00004860


	//   ....[108]....
        /*79dc*/ 	.word	0x000048a0


	//   ....[109]....
        /*79e0*/ 	.word	0x000048b0


	//   ....[110]....
        /*79e4*/ 	.word	0x000048f0


	//   ....[111]....
        /*79e8*/ 	.word	0x00004900


	//   ....[112]....
        /*79ec*/ 	.word	0x00004940


	//   ....[113]....
        /*79f0*/ 	.word	0x00004950


	//   ....[114]....
        /*79f4*/ 	.word	0x00004990


	//   ....[115]....
        /*79f8*/ 	.word	0x000049a0


	//   ....[116]....
        /*79fc*/ 	.word	0x000049e0


	//   ....[117]....
        /*7a00*/ 	.word	0x000049f0


	//   ....[118]....
        /*7a04*/ 	.word	0x00004a30


	//   ....[119]....
        /*7a08*/ 	.word	0x00004a40


	//   ....[120]....
        /*7a0c*/ 	.word	0x00004a80


	//   ....[121]....
        /*7a10*/ 	.word	0x00004a90


	//   ....[122]....
        /*7a14*/ 	.word	0x00004ad0


	//   ....[123]....
        /*7a18*/ 	.word	0x00004ae0


	//   ....[124]....
        /*7a1c*/ 	.word	0x00004b20


	//   ....[125]....
        /*7a20*/ 	.word	0x00004b30


	//   ....[126]....
        /*7a24*/ 	.word	0x00004b70


	//   ....[127]....
        /*7a28*/ 	.word	0x00004b80


	//   ....[128]....
        /*7a2c*/ 	.word	0x00004bc0


	//   ....[129]....
        /*7a30*/ 	.word	0x00004bd0


	//   ....[130]....
        /*7a34*/ 	.word	0x00004c10


	//   ....[131]....
        /*7a38*/ 	.word	0x00004c20


	//   ....[132]....
        /*7a3c*/ 	.word	0x00004c60


	//   ....[133]....
        /*7a40*/ 	.word	0x00004c70


	//   ....[134]....
        /*7a44*/ 	.word	0x00004cb0


	//   ....[135]....
        /*7a48*/ 	.word	0x00004cc0


	//   ....[136]....
        /*7a4c*/ 	.word	0x00004d00


	//   ....[137]....
        /*7a50*/ 	.word	0x00004d10


	//   ....[138]....
        /*7a54*/ 	.word	0x00004d50


	//   ....[139]....
        /*7a58*/ 	.word	0x00004d60


	//   ....[140]....
        /*7a5c*/ 	.word	0x00004da0


	//   ....[141]....
        /*7a60*/ 	.word	0x00004db0


	//   ....[142]....
        /*7a64*/ 	.word	0x00004df0


	//   ....[143]....
        /*7a68*/ 	.word	0x00004e00


	//   ....[144]....
        /*7a6c*/ 	.word	0x00004e40


	//   ....[145]....
        /*7a70*/ 	.word	0x00004e50


	//   ....[146]....
        /*7a74*/ 	.word	0x00004e90


	//   ....[147]....
        /*7a78*/ 	.word	0x00004ea0


	//   ....[148]....
        /*7a7c*/ 	.word	0x00004ee0


	//   ....[149]....
        /*7a80*/ 	.word	0x00004ef0


	//   ....[150]....
        /*7a84*/ 	.word	0x00004f30


	//   ....[151]....
        /*7a88*/ 	.word	0x00004f40


	//   ....[152]....
        /*7a8c*/ 	.word	0x00004f80


	//   ....[153]....
        /*7a90*/ 	.word	0x00004f90


	//   ....[154]....
        /*7a94*/ 	.word	0x00004fd0


	//   ....[155]....
        /*7a98*/ 	.word	0x00004fe0


	//   ....[156]....
        /*7a9c*/ 	.word	0x00005020


	//   ....[157]....
        /*7aa0*/ 	.word	0x00005030


	//   ....[158]....
        /*7aa4*/ 	.word	0x00005070


	//   ....[159]....
        /*7aa8*/ 	.word	0x00005080


	//   ....[160]....
        /*7aac*/ 	.word	0x000050c0


	//   ....[161]....
        /*7ab0*/ 	.word	0x000050d0


	//   ....[162]....
        /*7ab4*/ 	.word	0x00005110


	//   ....[163]....
        /*7ab8*/ 	.word	0x00005120


	//   ....[164]....
        /*7abc*/ 	.word	0x00005160


	//   ....[165]....
        /*7ac0*/ 	.word	0x00005170


	//   ....[166]....
        /*7ac4*/ 	.word	0x000051b0


	//   ....[167]....
        /*7ac8*/ 	.word	0x000051c0


	//   ....[168]....
        /*7acc*/ 	.word	0x00005200


	//   ....[169]....
        /*7ad0*/ 	.word	0x00005210


	//   ....[170]....
        /*7ad4*/ 	.word	0x00005250


	//   ....[171]....
        /*7ad8*/ 	.word	0x00005260


	//   ....[172]....
        /*7adc*/ 	.word	0x000052a0


	//   ....[173]....
        /*7ae0*/ 	.word	0x000052b0


	//   ....[174]....
        /*7ae4*/ 	.word	0x000052f0


	//   ....[175]....
        /*7ae8*/ 	.word	0x00005300


	//   ....[176]....
        /*7aec*/ 	.word	0x00005340


	//   ....[177]....
        /*7af0*/ 	.word	0x00005350


	//   ....[178]....
        /*7af4*/ 	.word	0x00005390


	//   ....[179]....
        /*7af8*/ 	.word	0x000053a0


	//   ....[180]....
        /*7afc*/ 	.word	0x000053e0


	//   ....[181]....
        /*7b00*/ 	.word	0x000053f0


	//   ....[182]....
        /*7b04*/ 	.word	0x00005430


	//   ....[183]....
        /*7b08*/ 	.word	0x00005440


	//   ....[184]....
        /*7b0c*/ 	.word	0x00005480


	//   ....[185]....
        /*7b10*/ 	.word	0x00005490


	//   ....[186]....
        /*7b14*/ 	.word	0x000054d0


	//   ....[187]....
        /*7b18*/ 	.word	0x000054e0


	//   ....[188]....
        /*7b1c*/ 	.word	0x00005520


	//   ....[189]....
        /*7b20*/ 	.word	0x00005530


	//   ....[190]....
        /*7b24*/ 	.word	0x00005570


	//   ....[191]....
        /*7b28*/ 	.word	0x00005580


	//   ....[192]....
        /*7b2c*/ 	.word	0x000055c0


	//   ....[193]....
        /*7b30*/ 	.word	0x000055d0


	//   ....[194]....
        /*7b34*/ 	.word	0x00005610


	//   ....[195]....
        /*7b38*/ 	.word	0x00005620


	//   ....[196]....
        /*7b3c*/ 	.word	0x00005660


	//   ....[197]....
        /*7b40*/ 	.word	0x00005670


	//   ....[198]....
        /*7b44*/ 	.word	0x000056b0


	//   ....[199]....
        /*7b48*/ 	.word	0x000056c0


	//   ....[200]....
        /*7b4c*/ 	.word	0x00005710


	//   ....[201]....
        /*7b50*/ 	.word	0x00005720


	//   ....[202]....
        /*7b54*/ 	.word	0x00005760


	//   ....[203]....
        /*7b58*/ 	.word	0x00005770


	//   ....[204]....
        /*7b5c*/ 	.word	0x000057b0


	//   ....[205]....
        /*7b60*/ 	.word	0x000057c0


	//   ....[206]....
        /*7b64*/ 	.word	0x00005800


	//   ....[207]....
        /*7b68*/ 	.word	0x00005810


	//   ....[208]....
        /*7b6c*/ 	.word	0x00005850


	//   ....[209]....
        /*7b70*/ 	.word	0x00005860


	//   ....[210]....
        /*7b74*/ 	.word	0x000058a0


	//   ....[211]....
        /*7b78*/ 	.word	0x000058b0


	//   ....[212]....
        /*7b7c*/ 	.word	0x000058f0


	//   ....[213]....
        /*7b80*/ 	.word	0x00005900


	//   ....[214]....
        /*7b84*/ 	.word	0x00005980


	//   ....[215]....
        /*7b88*/ 	.word	0x00005990


	//   ....[216]....
        /*7b8c*/ 	.word	0x000059d0


	//   ....[217]....
        /*7b90*/ 	.word	0x000059e0


	//   ....[218]....
        /*7b94*/ 	.word	0x00005a10


	//   ....[219]....
        /*7b98*/ 	.word	0x00005a20


	//   ....[220]....
        /*7b9c*/ 	.word	0x00005a60


	//   ....[221]....
        /*7ba0*/ 	.word	0x00005a70


	//   ....[222]....
        /*7ba4*/ 	.word	0x00005aa0


	//   ....[223]....
        /*7ba8*/ 	.word	0x00005ab0


	//   ....[224]....
        /*7bac*/ 	.word	0x00005af0


	//   ....[225]....
        /*7bb0*/ 	.word	0x00005b00


	//   ....[226]....
        /*7bb4*/ 	.word	0x00005b40


	//   ....[227]....
        /*7bb8*/ 	.word	0x00005b50


	//   ....[228]....
        /*7bbc*/ 	.word	0x00005b80


	//   ....[229]....
        /*7bc0*/ 	.word	0x00005b90


	//   ....[230]....
        /*7bc4*/ 	.word	0x00005bd0


	//   ....[231]....
        /*7bc8*/ 	.word	0x00005be0


	//   ....[232]....
        /*7bcc*/ 	.word	0x00005c40


	//   ....[233]....
        /*7bd0*/ 	.word	0x00005c50


	//   ....[234]....
        /*7bd4*/ 	.word	0x00005ca0


	//   ....[235]....
        /*7bd8*/ 	.word	0x00005cb0


	//   ....[236]....
        /*7bdc*/ 	.word	0x00005d00


	//   ....[237]....
        /*7be0*/ 	.word	0x00005d10


	//   ....[238]....
        /*7be4*/ 	.word	0x00005d20


	//   ....[239]....
        /*7be8*/ 	.word	0x00005d30


	//   ....[240]....
        /*7bec*/ 	.word	0x00005d40


	//   ....[241]....
        /*7bf0*/ 	.word	0x00005d50


	//   ....[242]....
        /*7bf4*/ 	.word	0x00005d60


	//   ....[243]....
        /*7bf8*/ 	.word	0x00005dd0


	//   ....[244]....
        /*7bfc*/ 	.word	0x00005de0


	//   ....[245]....
        /*7c00*/ 	.word	0x00005df0


	//   ....[246]....
        /*7c04*/ 	.word	0x00005e00


	//   ....[247]....
        /*7c08*/ 	.word	0x00005e10


	//   ....[248]....
        /*7c0c*/ 	.word	0x00005e20


	//   ....[249]....
        /*7c10*/ 	.word	0x00005e60


	//   ....[250]....
        /*7c14*/ 	.word	0x00005e70


	//   ....[251]....
        /*7c18*/ 	.word	0x00005e80


	//   ....[252]....
        /*7c1c*/ 	.word	0x00005e90


	//   ....[253]....
        /*7c20*/ 	.word	0x00005ea0


	//   ....[254]....
        /*7c24*/ 	.word	0x00005eb0


	//   ....[255]....
        /*7c28*/ 	.word	0x00005f50


	//   ....[0]....
        /*7c2c*/ 	.word	0x00005f60


	//   ....[1]....
        /*7c30*/ 	.word	0x00005f70


	//   ....[2]....
        /*7c34*/ 	.word	0x00008c50


	//   ....[3]....
        /*7c38*/ 	.word	0x00008c90


	//   ....[4]....
        /*7c3c*/ 	.word	0x00008d70


	//   ....[5]....
        /*7c40*/ 	.word	0x00008d80


	//   ....[6]....
        /*7c44*/ 	.word	0x00008d90


	//   ....[7]....
        /*7c48*/ 	.word	0x00008da0


	//   ....[8]....
        /*7c4c*/ 	.word	0x00008db0


	//   ....[9]....
        /*7c50*/ 	.word	0x00008dc0


	//   ....[10]....
        /*7c54*/ 	.word	0x00008dd0


	//   ....[11]....
        /*7c58*/ 	.word	0x00008de0


	//   ....[12]....
        /*7c5c*/ 	.word	0x00008df0


	//   ....[13]....
        /*7c60*/ 	.word	0x00008e00


	//   ....[14]....
        /*7c64*/ 	.word	0x00008e10


	//   ....[15]....
        /*7c68*/ 	.word	0x00008e20


	//   ....[16]....
        /*7c6c*/ 	.word	0x00008e30


	//   ....[17]....
        /*7c70*/ 	.word	0x00008e40


	//   ....[18]....
        /*7c74*/ 	.word	0x00008e50


	//   ....[19]....
        /*7c78*/ 	.word	0x00008e60


	//   ....[20]....
        /*7c7c*/ 	.word	0x00008e70


	//   ....[21]....
        /*7c80*/ 	.word	0x00008e80


	//   ....[22]....
        /*7c84*/ 	.word	0x00008e90


	//   ....[23]....
        /*7c88*/ 	.word	0x00008ea0


	//   ....[24]....
        /*7c8c*/ 	.word	0x00008eb0


	//   ....[25]....
        /*7c90*/ 	.word	0x00008ec0


	//   ....[26]....
        /*7c94*/ 	.word	0x00008ee0


	//   ....[27]....
        /*7c98*/ 	.word	0x00008ef0


	//   ....[28]....
        /*7c9c*/ 	.word	0x00008f10


	//   ....[29]....
        /*7ca0*/ 	.word	0x00008f20


	//   ....[30]....
        /*7ca4*/ 	.word	0x00008f40


	//   ....[31]....
        /*7ca8*/ 	.word	0x00008f50


	//   ....[32]....
        /*7cac*/ 	.word	0x00008f70


	//   ....[33]....
        /*7cb0*/ 	.word	0x00008f80


	//   ....[34]....
        /*7cb4*/ 	.word	0x00008fa0


	//   ....[35]....
        /*7cb8*/ 	.word	0x00008fb0


	//   ....[36]....
        /*7cbc*/ 	.word	0x00009010


	//   ....[37]....
        /*7cc0*/ 	.word	0x00009020


	//   ....[38]....
        /*7cc4*/ 	.word	0x00009090


	//   ....[39]....
        /*7cc8*/ 	.word	0x000090a0


	//   ....[40]....
        /*7ccc*/ 	.word	0x00009110


	//   ....[41]....
        /*7cd0*/ 	.word	0x00009120


	//   ....[42]....
        /*7cd4*/ 	.word	0x00009190


	//   ....[43]....
        /*7cd8*/ 	.word	0x000091a0


	//   ....[44]....
        /*7cdc*/ 	.word	0x00009210


	//   ....[45]....
        /*7ce0*/ 	.word	0x00009220


	//   ....[46]....
        /*7ce4*/ 	.word	0x00009230


	//   ....[47]....
        /*7ce8*/ 	.word	0x00009240


	//   ....[48]....
        /*7cec*/ 	.word	0x00009290


	//   ....[49]....
        /*7cf0*/ 	.word	0x000092a0


	//   ....[50]....
        /*7cf4*/ 	.word	0x000092d0


	//   ....[51]....
        /*7cf8*/ 	.word	0x000092e0


	//   ....[52]....
        /*7cfc*/ 	.word	0x00009300


	//   ....[53]....
        /*7d00*/ 	.word	0x00009310


	//   ....[54]....
        /*7d04*/ 	.word	0x00009330


	//   ....[55]....
        /*7d08*/ 	.word	0x00009340


	//   ....[56]....
        /*7d0c*/ 	.word	0x00009360


	//   ....[57]....
        /*7d10*/ 	.word	0x00009370


	//   ....[58]....
        /*7d14*/ 	.word	0x00009390


	//   ....[59]....
        /*7d18*/ 	.word	0x000093a0


	//   ....[60]....
        /*7d1c*/ 	.word	0x000093c0


	//   ....[61]....
        /*7d20*/ 	.word	0x000093d0


	//   ....[62]....
        /*7d24*/ 	.word	0x000093f0


	//   ....[63]....
        /*7d28*/ 	.word	0x00009400


	//   ....[64]....
        /*7d2c*/ 	.word	0x00009440


	//   ....[65]....
        /*7d30*/ 	.word	0x00009450


	//   ....[66]....
        /*7d34*/ 	.word	0x00009490


	//   ....[67]....
        /*7d38*/ 	.word	0x000094a0


	//   ....[68]....
        /*7d3c*/ 	.word	0x000094e0


	//   ....[69]....
        /*7d40*/ 	.word	0x000094f0


	//   ....[70]....
        /*7d44*/ 	.word	0x00009530


	//   ....[71]....
        /*7d48*/ 	.word	0x00009540


	//   ....[72]....
        /*7d4c*/ 	.word	0x00009580


	//   ....[73]....
        /*7d50*/ 	.word	0x00009590


	//   ....[74]....
        /*7d54*/ 	.word	0x000095d0


	//   ....[75]....
        /*7d58*/ 	.word	0x000095e0


	//   ....[76]....
        /*7d5c*/ 	.word	0x00009620


	//   ....[77]....
        /*7d60*/ 	.word	0x00009630


	//   ....[78]....
        /*7d64*/ 	.word	0x00009670


	//   ....[79]....
        /*7d68*/ 	.word	0x00009680


	//   ....[80]....
        /*7d6c*/ 	.word	0x000096c0


	//   ....[81]....
        /*7d70*/ 	.word	0x000096d0


	//   ....[82]....
        /*7d74*/ 	.word	0x00009710


	//   ....[83]....
        /*7d78*/ 	.word	0x00009720


	//   ....[84]....
        /*7d7c*/ 	.word	0x00009760


	//   ....[85]....
        /*7d80*/ 	.word	0x00009770


	//   ....[86]....
        /*7d84*/ 	.word	0x000097b0


	//   ....[87]....
        /*7d88*/ 	.word	0x000097c0


	//   ....[88]....
        /*7d8c*/ 	.word	0x00009800


	//   ....[89]....
        /*7d90*/ 	.word	0x00009810


	//   ....[90]....
        /*7d94*/ 	.word	0x00009850


	//   ....[91]....
        /*7d98*/ 	.word	0x00009860


	//   ....[92]....
        /*7d9c*/ 	.word	0x000098a0


	//   ....[93]....
        /*7da0*/ 	.word	0x000098b0


	//   ....[94]....
        /*7da4*/ 	.word	0x000098f0


	//   ....[95]....
        /*7da8*/ 	.word	0x00009900


	//   ....[96]....
        /*7dac*/ 	.word	0x00009940


	//   ....[97]....
        /*7db0*/ 	.word	0x00009950


	//   ....[98]....
        /*7db4*/ 	.word	0x00009990


	//   ....[99]....
        /*7db8*/ 	.word	0x000099a0


	//   ....[100]....
        /*7dbc*/ 	.word	0x000099e0


	//   ....[101]....
        /*7dc0*/ 	.word	0x000099f0


	//   ....[102]....
        /*7dc4*/ 	.word	0x00009a30


	//   ....[103]....
        /*7dc8*/ 	.word	0x00009a40


	//   ....[104]....
        /*7dcc*/ 	.word	0x00009a80


	//   ....[105]....
        /*7dd0*/ 	.word	0x00009a90


	//   ....[106]....
        /*7dd4*/ 	.word	0x00009ad0


	//   ....[107]....
        /*7dd8*/ 	.word	0x00009ae0


	//   ....[108]....
        /*7ddc*/ 	.word	0x00009b20


	//   ....[109]....
        /*7de0*/ 	.word	0x00009b30


	//   ....[110]....
        /*7de4*/ 	.word	0x00009b70


	//   ....[111]....
        /*7de8*/ 	.word	0x00009b80


	//   ....[112]....
        /*7dec*/ 	.word	0x00009bc0


	//   ....[113]....
        /*7df0*/ 	.word	0x00009bd0


	//   ....[114]....
        /*7df4*/ 	.word	0x00009c10


	//   ....[115]....
        /*7df8*/ 	.word	0x00009c20


	//   ....[116]....
        /*7dfc*/ 	.word	0x00009c60


	//   ....[117]....
        /*7e00*/ 	.word	0x00009c70


	//   ....[118]....
        /*7e04*/ 	.word	0x00009cb0


	//   ....[119]....
        /*7e08*/ 	.word	0x00009cc0


	//   ....[120]....
        /*7e0c*/ 	.word	0x00009d00


	//   ....[121]....
        /*7e10*/ 	.word	0x00009d10


	//   ....[122]....
        /*7e14*/ 	.word	0x00009d50


	//   ....[123]....
        /*7e18*/ 	.word	0x00009d60


	//   ....[124]....
        /*7e1c*/ 	.word	0x00009da0


	//   ....[125]....
        /*7e20*/ 	.word	0x00009db0


	//   ....[126]....
        /*7e24*/ 	.word	0x00009df0


	//   ....[127]....
        /*7e28*/ 	.word	0x00009e00


	//   ....[128]....
        /*7e2c*/ 	.word	0x00009e40


	//   ....[129]....
        /*7e30*/ 	.word	0x00009e50


	//   ....[130]....
        /*7e34*/ 	.word	0x00009e90


	//   ....[131]....
        /*7e38*/ 	.word	0x00009ea0


	//   ....[132]....
        /*7e3c*/ 	.word	0x00009ee0


	//   ....[133]....
        /*7e40*/ 	.word	0x00009ef0


	//   ....[134]....
        /*7e44*/ 	.word	0x00009f30


	//   ....[135]....
        /*7e48*/ 	.word	0x00009f40


	//   ....[136]....
        /*7e4c*/ 	.word	0x00009f80


	//   ....[137]....
        /*7e50*/ 	.word	0x00009f90


	//   ....[138]....
        /*7e54*/ 	.word	0x00009fd0


	//   ....[139]....
        /*7e58*/ 	.word	0x00009fe0


	//   ....[140]....
        /*7e5c*/ 	.word	0x0000a020


	//   ....[141]....
        /*7e60*/ 	.word	0x0000a030


	//   ....[142]....
        /*7e64*/ 	.word	0x0000a070


	//   ....[143]....
        /*7e68*/ 	.word	0x0000a080


	//   ....[144]....
        /*7e6c*/ 	.word	0x0000a0c0


	//   ....[145]....
        /*7e70*/ 	.word	0x0000a0d0


	//   ....[146]....
        /*7e74*/ 	.word	0x0000a110


	//   ....[147]....
        /*7e78*/ 	.word	0x0000a120


	//   ....[148]....
        /*7e7c*/ 	.word	0x0000a160


	//   ....[149]....
        /*7e80*/ 	.word	0x0000a170


	//   ....[150]....
        /*7e84*/ 	.word	0x0000a1b0


	//   ....[151]....
        /*7e88*/ 	.word	0x0000a1c0


	//   ....[152]....
        /*7e8c*/ 	.word	0x0000a200


	//   ....[153]....
        /*7e90*/ 	.word	0x0000a210


	//   ....[154]....
        /*7e94*/ 	.word	0x0000a250


	//   ....[155]....
        /*7e98*/ 	.word	0x0000a260


	//   ....[156]....
        /*7e9c*/ 	.word	0x0000a2a0


	//   ....[157]....
        /*7ea0*/ 	.word	0x0000a2b0


	//   ....[158]....
        /*7ea4*/ 	.word	0x0000a2f0


	//   ....[159]....
        /*7ea8*/ 	.word	0x0000a300


	//   ....[160]....
        /*7eac*/ 	.word	0x0000a340


	//   ....[161]....
        /*7eb0*/ 	.word	0x0000a350


	//   ....[162]....
        /*7eb4*/ 	.word	0x0000a390


	//   ....[163]....
        /*7eb8*/ 	.word	0x0000a3a0


	//   ....[164]....
        /*7ebc*/ 	.word	0x0000a3e0


	//   ....[165]....
        /*7ec0*/ 	.word	0x0000a3f0


	//   ....[166]....
        /*7ec4*/ 	.word	0x0000a430


	//   ....[167]....
        /*7ec8*/ 	.word	0x0000a440


	//   ....[168]....
        /*7ecc*/ 	.word	0x0000a480


	//   ....[169]....
        /*7ed0*/ 	.word	0x0000a490


	//   ....[170]....
        /*7ed4*/ 	.word	0x0000a4d0


	//   ....[171]....
        /*7ed8*/ 	.word	0x0000a4e0


	//   ....[172]....
        /*7edc*/ 	.word	0x0000a520


	//   ....[173]....
        /*7ee0*/ 	.word	0x0000a530


	//   ....[174]....
        /*7ee4*/ 	.word	0x0000a570


	//   ....[175]....
        /*7ee8*/ 	.word	0x0000a580


	//   ....[176]....
        /*7eec*/ 	.word	0x0000a5c0


	//   ....[177]....
        /*7ef0*/ 	.word	0x0000a5d0


	//   ....[178]....
        /*7ef4*/ 	.word	0x0000a610


	//   ....[179]....
        /*7ef8*/ 	.word	0x0000a620


	//   ....[180]....
        /*7efc*/ 	.word	0x0000a660


	//   ....[181]....
        /*7f00*/ 	.word	0x0000a670


	//   ....[182]....
        /*7f04*/ 	.word	0x0000a6b0


	//   ....[183]....
        /*7f08*/ 	.word	0x0000a6c0


	//   ....[184]....
        /*7f0c*/ 	.word	0x0000a700


	//   ....[185]....
        /*7f10*/ 	.word	0x0000a710


	//   ....[186]....
        /*7f14*/ 	.word	0x0000a750


	//   ....[187]....
        /*7f18*/ 	.word	0x0000a760


	//   ....[188]....
        /*7f1c*/ 	.word	0x0000a7a0


	//   ....[189]....
        /*7f20*/ 	.word	0x0000a7b0


	//   ....[190]....
        /*7f24*/ 	.word	0x0000a7f0


	//   ....[191]....
        /*7f28*/ 	.word	0x0000a800


	//   ....[192]....
        /*7f2c*/ 	.word	0x0000a840


	//   ....[193]....
        /*7f30*/ 	.word	0x0000a850


	//   ....[194]....
        /*7f34*/ 	.word	0x0000a890


	//   ....[195]....
        /*7f38*/ 	.word	0x0000a8a0


	//   ....[196]....
        /*7f3c*/ 	.word	0x0000a8e0


	//   ....[197]....
        /*7f40*/ 	.word	0x0000a8f0


	//   ....[198]....
        /*7f44*/ 	.word	0x0000a930


	//   ....[199]....
        /*7f48*/ 	.word	0x0000a940


	//   ....[200]....
        /*7f4c*/ 	.word	0x0000a980


	//   ....[201]....
        /*7f50*/ 	.word	0x0000a990


	//   ....[202]....
        /*7f54*/ 	.word	0x0000a9e0


	//   ....[203]....
        /*7f58*/ 	.word	0x0000a9f0


	//   ....[204]....
        /*7f5c*/ 	.word	0x0000aa30


	//   ....[205]....
        /*7f60*/ 	.word	0x0000aa40


	//   ....[206]....
        /*7f64*/ 	.word	0x0000aa80


	//   ....[207]....
        /*7f68*/ 	.word	0x0000aa90


	//   ....[208]....
        /*7f6c*/ 	.word	0x0000aad0


	//   ....[209]....
        /*7f70*/ 	.word	0x0000aae0


	//   ....[210]....
        /*7f74*/ 	.word	0x0000ab20


	//   ....[211]....
        /*7f78*/ 	.word	0x0000ab30


	//   ....[212]....
        /*7f7c*/ 	.word	0x0000ab70


	//   ....[213]....
        /*7f80*/ 	.word	0x0000ab80


	//   ....[214]....
        /*7f84*/ 	.word	0x0000abc0


	//   ....[215]....
        /*7f88*/ 	.word	0x0000abd0


	//   ....[216]....
        /*7f8c*/ 	.word	0x0000ac10


	//   ....[217]....
        /*7f90*/ 	.word	0x0000ac20


	//   ....[218]....
        /*7f94*/ 	.word	0x0000ac60


	//   ....[219]....
        /*7f98*/ 	.word	0x0000ac70


	//   ....[220]....
        /*7f9c*/ 	.word	0x0000acd0


	//   ....[221]....
        /*7fa0*/ 	.word	0x0000ace0


	//   ....[222]....
        /*7fa4*/ 	.word	0x0000ad20


	//   ....[223]....
        /*7fa8*/ 	.word	0x0000ad30


	//   ....[224]....
        /*7fac*/ 	.word	0x0000ad70


	//   ....[225]....
        /*7fb0*/ 	.word	0x0000ad80


	//   ....[226]....
        /*7fb4*/ 	.word	0x0000adc0


	//   ....[227]....
        /*7fb8*/ 	.word	0x0000add0


	//   ....[228]....
        /*7fbc*/ 	.word	0x0000ae10


	//   ....[229]....
        /*7fc0*/ 	.word	0x0000ae20


	//   ....[230]....
        /*7fc4*/ 	.word	0x0000ae60


	//   ....[231]....
        /*7fc8*/ 	.word	0x0000ae70


	//   ....[232]....
        /*7fcc*/ 	.word	0x0000aeb0


	//   ....[233]....
        /*7fd0*/ 	.word	0x0000aec0


	//   ....[234]....
        /*7fd4*/ 	.word	0x0000af00


	//   ....[235]....
        /*7fd8*/ 	.word	0x0000af10


	//   ....[236]....
        /*7fdc*/ 	.word	0x0000af50


	//   ....[237]....
        /*7fe0*/ 	.word	0x0000af60


	//   ....[238]....
        /*7fe4*/ 	.word	0x0000afa0


	//   ....[239]....
        /*7fe8*/ 	.word	0x0000afb0


	//   ....[240]....
        /*7fec*/ 	.word	0x0000afe0


	//   ....[241]....
        /*7ff0*/ 	.word	0x0000aff0


	//   ....[242]....
        /*7ff4*/ 	.word	0x0000b000


	//   ....[243]....
        /*7ff8*/ 	.word	0x0000b010


	//   ....[244]....
        /*7ffc*/ 	.word	0x0000b020


	//   ....[245]....
        /*8000*/ 	.word	0x0000b030


	//   ....[246]....
        /*8004*/ 	.word	0x0000b040


	//   ....[247]....
        /*8008*/ 	.word	0x0000b050


	//   ....[248]....
        /*800c*/ 	.word	0x0000b060


	//   ....[249]....
        /*8010*/ 	.word	0x0000b070


	//   ....[250]....
        /*8014*/ 	.word	0x0000b0a0


	//   ....[251]....
        /*8018*/ 	.word	0x0000b0b0


	//   ....[252]....
        /*801c*/ 	.word	0x0000b0f0


	//   ....[253]....
        /*8020*/ 	.word	0x0000b100


	//   ....[254]....
        /*8024*/ 	.word	0x0000b1c0


	//   ....[255]....
        /*8028*/ 	.word	0x0000b1d0


	//   ....[0]....
        /*802c*/ 	.word	0x0000b200


	//   ....[1]....
        /*8030*/ 	.word	0x0000b210


	//   ....[2]....
        /*8034*/ 	.word	0x0000b220


	//   ....[3]....
        /*8038*/ 	.word	0x0000b230


	//   ....[4]....
        /*803c*/ 	.word	0x0000df10


	//   ....[5]....
        /*8040*/ 	.word	0x0000df50


	//   ....[6]....
        /*8044*/ 	.word	0x0000e030


	//   ....[7]....
        /*8048*/ 	.word	0x0000e040


	//   ....[8]....
        /*804c*/ 	.word	0x0000e050


	//   ....[9]....
        /*8050*/ 	.word	0x0000e060


	//   ....[10]....
        /*8054*/ 	.word	0x0000e070


	//   ....[11]....
        /*8058*/ 	.word	0x0000e080


	//   ....[12]....
        /*805c*/ 	.word	0x0000e090


	//   ....[13]....
        /*8060*/ 	.word	0x0000e0a0


	//   ....[14]....
        /*8064*/ 	.word	0x0000e0b0


	//   ....[15]....
        /*8068*/ 	.word	0x0000e0c0


	//   ....[16]....
        /*806c*/ 	.word	0x0000e0d0


	//   ....[17]....
        /*8070*/ 	.word	0x0000e0e0


	//   ....[18]....
        /*8074*/ 	.word	0x0000e0f0


	//   ....[19]....
        /*8078*/ 	.word	0x0000e100


	//   ....[20]....
        /*807c*/ 	.word	0x0000e110


	//   ....[21]....
        /*8080*/ 	.word	0x0000e120


	//   ....[22]....
        /*8084*/ 	.word	0x0000e130


	//   ....[23]....
        /*8088*/ 	.word	0x0000e140


	//   ....[24]....
        /*808c*/ 	.word	0x0000e150


	//   ....[25]....
        /*8090*/ 	.word	0x0000e160


	//   ....[26]....
        /*8094*/ 	.word	0x0000e170


	//   ....[27]....
        /*8098*/ 	.word	0x0000e180


	//   ....[28]....
        /*809c*/ 	.word	0x0000e1a0


	//   ....[29]....
        /*80a0*/ 	.word	0x0000e1b0


	//   ....[30]....
        /*80a4*/ 	.word	0x0000e1d0


	//   ....[31]....
        /*80a8*/ 	.word	0x0000e1e0


	//   ....[32]....
        /*80ac*/ 	.word	0x0000e200


	//   ....[33]....
        /*80b0*/ 	.word	0x0000e210


	//   ....[34]....
        /*80b4*/ 	.word	0x0000e230


	//   ....[35]....
        /*80b8*/ 	.word	0x0000e240


	//   ....[36]....
        /*80bc*/ 	.word	0x0000e260


	//   ....[37]....
        /*80c0*/ 	.word	0x0000e270


	//   ....[38]....
        /*80c4*/ 	.word	0x0000e2d0


	//   ....[39]....
        /*80c8*/ 	.word	0x0000e2e0


	//   ....[40]....
        /*80cc*/ 	.word	0x0000e350


	//   ....[41]....
        /*80d0*/ 	.word	0x0000e360


	//   ....[42]....
        /*80d4*/ 	.word	0x0000e3d0


	//   ....[43]....
        /*80d8*/ 	.word	0x0000e3e0


	//   ....[44]....
        /*80dc*/ 	.word	0x0000e450


	//   ....[45]....
        /*80e0*/ 	.word	0x0000e460


	//   ....[46]....
        /*80e4*/ 	.word	0x0000e4d0


	//   ....[47]....
        /*80e8*/ 	.word	0x0000e4e0


	//   ....[48]....
        /*80ec*/ 	.word	0x0000e4f0


	//   ....[49]....
        /*80f0*/ 	.word	0x0000e500


	//   ....[50]....
        /*80f4*/ 	.word	0x0000e550


	//   ....[51]....
        /*80f8*/ 	.word	0x0000e560


	//   ....[52]....
        /*80fc*/ 	.word	0x0000e590


	//   ....[53]....
        /*8100*/ 	.word	0x0000e5a0


	//   ....[54]....
        /*8104*/ 	.word	0x0000e5c0


	//   ....[55]....
        /*8108*/ 	.word	0x0000e5d0


	//   ....[56]....
        /*810c*/ 	.word	0x0000e5f0


	//   ....[57]....
        /*8110*/ 	.word	0x0000e600


	//   ....[58]....
        /*8114*/ 	.word	0x0000e620


	//   ....[59]....
        /*8118*/ 	.word	0x0000e630


	//   ....[60]....
        /*811c*/ 	.word	0x0000e650


	//   ....[61]....
        /*8120*/ 	.word	0x0000e660


	//   ....[62]....
        /*8124*/ 	.word	0x0000e680


	//   ....[63]....
        /*8128*/ 	.word	0x0000e690


	//   ....[64]....
        /*812c*/ 	.word	0x0000e6b0


	//   ....[65]....
        /*8130*/ 	.word	0x0000e6c0


	//   ....[66]....
        /*8134*/ 	.word	0x0000e700


	//   ....[67]....
        /*8138*/ 	.word	0x0000e710


	//   ....[68]....
        /*813c*/ 	.word	0x0000e750


	//   ....[69]....
        /*8140*/ 	.word	0x0000e760


	//   ....[70]....
        /*8144*/ 	.word	0x0000e7a0


	//   ....[71]....
        /*8148*/ 	.word	0x0000e7b0


	//   ....[72]....
        /*814c*/ 	.word	0x0000e7f0


	//   ....[73]....
        /*8150*/ 	.word	0x0000e800


	//   ....[74]....
        /*8154*/ 	.word	0x0000e840


	//   ....[75]....
        /*8158*/ 	.word	0x0000e850


	//   ....[76]....
        /*815c*/ 	.word	0x0000e890


	//   ....[77]....
        /*8160*/ 	.word	0x0000e8a0


	//   ....[78]....
        /*8164*/ 	.word	0x0000e8e0


	//   ....[79]....
        /*8168*/ 	.word	0x0000e8f0


	//   ....[80]....
        /*816c*/ 	.word	0x0000e930


	//   ....[81]....
        /*8170*/ 	.word	0x0000e940


	//   ....[82]....
        /*8174*/ 	.word	0x0000e980


	//   ....[83]....
        /*8178*/ 	.word	0x0000e990


	//   ....[84]....
        /*817c*/ 	.word	0x0000e9d0


	//   ....[85]....
        /*8180*/ 	.word	0x0000e9e0


	//   ....[86]....
        /*8184*/ 	.word	0x0000ea20


	//   ....[87]....
        /*8188*/ 	.word	0x0000ea30


	//   ....[88]....
        /*818c*/ 	.word	0x0000ea70


	//   ....[89]....
        /*8190*/ 	.word	0x0000ea80


	//   ....[90]....
        /*8194*/ 	.word	0x0000eac0


	//   ....[91]....
        /*8198*/ 	.word	0x0000ead0


	//   ....[92]....
        /*819c*/ 	.word	0x0000eb10


	//   ....[93]....
        /*81a0*/ 	.word	0x0000eb20


	//   ....[94]....
        /*81a4*/ 	.word	0x0000eb60


	//   ....[95]....
        /*81a8*/ 	.word	0x0000eb70


	//   ....[96]....
        /*81ac*/ 	.word	0x0000ebb0


	//   ....[97]....
        /*81b0*/ 	.word	0x0000ebc0


	//   ....[98]....
        /*81b4*/ 	.word	0x0000ec00


	//   ....[99]....
        /*81b8*/ 	.word	0x0000ec10


	//   ....[100]....
        /*81bc*/ 	.word	0x0000ec50


	//   ....[101]....
        /*81c0*/ 	.word	0x0000ec60


	//   ....[102]....
        /*81c4*/ 	.word	0x0000eca0


	//   ....[103]....
        /*81c8*/ 	.word	0x0000ecb0


	//   ....[104]....
        /*81cc*/ 	.word	0x0000ecf0


	//   ....[105]....
        /*81d0*/ 	.word	0x0000ed00


	//   ....[106]....
        /*81d4*/ 	.word	0x0000ed40


	//   ....[107]....
        /*81d8*/ 	.word	0x0000ed50


	//   ....[108]....
        /*81dc*/ 	.word	0x0000ed90


	//   ....[109]....
        /*81e0*/ 	.word	0x0000eda0


	//   ....[110]....
        /*81e4*/ 	.word	0x0000ede0


	//   ....[111]....
        /*81e8*/ 	.word	0x0000edf0


	//   ....[112]....
        /*81ec*/ 	.word	0x0000ee30


	//   ....[113]....
        /*81f0*/ 	.word	0x0000ee40


	//   ....[114]....
        /*81f4*/ 	.word	0x0000ee80


	//   ....[115]....
        /*81f8*/ 	.word	0x0000ee90


	//   ....[116]....
        /*81fc*/ 	.word	0x0000eed0


	//   ....[117]....
        /*8200*/ 	.word	0x0000eee0


	//   ....[118]....
        /*8204*/ 	.word	0x0000ef20


	//   ....[119]....
        /*8208*/ 	.word	0x0000ef30


	//   ....[120]....
        /*820c*/ 	.word	0x0000ef70


	//   ....[121]....
        /*8210*/ 	.word	0x0000ef80


	//   ....[122]....
        /*8214*/ 	.word	0x0000efc0


	//   ....[123]....
        /*8218*/ 	.word	0x0000efd0


	//   ....[124]....
        /*821c*/ 	.word	0x0000f010


	//   ....[125]....
        /*8220*/ 	.word	0x0000f020


	//   ....[126]....
        /*8224*/ 	.word	0x0000f060


	//   ....[127]....
        /*8228*/ 	.word	0x0000f070


	//   ....[128]....
        /*822c*/ 	.word	0x0000f0b0


	//   ....[129]....
        /*8230*/ 	.word	0x0000f0c0


	//   ....[130]....
        /*8234*/ 	.word	0x0000f100


	//   ....[131]....
        /*8238*/ 	.word	0x0000f110


	//   ....[132]....
        /*823c*/ 	.word	0x0000f150


	//   ....[133]....
        /*8240*/ 	.word	0x0000f160


	//   ....[134]....
        /*8244*/ 	.word	0x0000f1a0


	//   ....[135]....
        /*8248*/ 	.word	0x0000f1b0


	//   ....[136]....
        /*824c*/ 	.word	0x0000f1f0


	//   ....[137]....
        /*8250*/ 	.word	0x0000f200


	//   ....[138]....
        /*8254*/ 	.word	0x0000f240


	//   ....[139]....
        /*8258*/ 	.word	0x0000f250


	//   ....[140]....
        /*825c*/ 	.word	0x0000f290


	//   ....[141]....
        /*8260*/ 	.word	0x0000f2a0


	//   ....[142]....
        /*8264*/ 	.word	0x0000f2e0


	//   ....[143]....
        /*8268*/ 	.word	0x0000f2f0


	//   ....[144]....
        /*826c*/ 	.word	0x0000f330


	//   ....[145]....
        /*8270*/ 	.word	0x0000f340


	//   ....[146]....
        /*8274*/ 	.word	0x0000f380


	//   ....[147]....
        /*8278*/ 	.word	0x0000f390


	//   ....[148]....
        /*827c*/ 	.word	0x0000f3d0


	//   ....[149]....
        /*8280*/ 	.word	0x0000f3e0


	//   ....[150]....
        /*8284*/ 	.word	0x0000f420


	//   ....[151]....
        /*8288*/ 	.word	0x0000f430


	//   ....[152]....
        /*828c*/ 	.word	0x0000f470


	//   ....[153]....
        /*8290*/ 	.word	0x0000f480


	//   ....[154]....
        /*8294*/ 	.word	0x0000f4c0


	//   ....[155]....
        /*8298*/ 	.word	0x0000f4d0


	//   ....[156]....
        /*829c*/ 	.word	0x0000f510


	//   ....[157]....
        /*82a0*/ 	.word	0x0000f520


	//   ....[158]....
        /*82a4*/ 	.word	0x0000f560


	//   ....[159]....
        /*82a8*/ 	.word	0x0000f570


	//   ....[160]....
        /*82ac*/ 	.word	0x0000f5b0


	//   ....[161]....
        /*82b0*/ 	.word	0x0000f5c0


	//   ....[162]....
        /*82b4*/ 	.word	0x0000f600


	//   ....[163]....
        /*82b8*/ 	.word	0x0000f610


	//   ....[164]....
        /*82bc*/ 	.word	0x0000f650


	//   ....[165]....
        /*82c0*/ 	.word	0x0000f660


	//   ....[166]....
        /*82c4*/ 	.word	0x0000f6a0


	//   ....[167]....
        /*82c8*/ 	.word	0x0000f6b0


	//   ....[168]....
        /*82cc*/ 	.word	0x0000f6f0


	//   ....[169]....
        /*82d0*/ 	.word	0x0000f700


	//   ....[170]....
        /*82d4*/ 	.word	0x0000f740


	//   ....[171]....
        /*82d8*/ 	.word	0x0000f750


	//   ....[172]....
        /*82dc*/ 	.word	0x0000f790


	//   ....[173]....
        /*82e0*/ 	.word	0x0000f7a0


	//   ....[174]....
        /*82e4*/ 	.word	0x0000f7e0


	//   ....[175]....
        /*82e8*/ 	.word	0x0000f7f0


	//   ....[176]....
        /*82ec*/ 	.word	0x0000f830


	//   ....[177]....
        /*82f0*/ 	.word	0x0000f840


	//   ....[178]....
        /*82f4*/ 	.word	0x0000f880


	//   ....[179]....
        /*82f8*/ 	.word	0x0000f890


	//   ....[180]....
        /*82fc*/ 	.word	0x0000f8d0


	//   ....[181]....
        /*8300*/ 	.word	0x0000f8e0


	//   ....[182]....
        /*8304*/ 	.word	0x0000f920


	//   ....[183]....
        /*8308*/ 	.word	0x0000f930


	//   ....[184]....
        /*830c*/ 	.word	0x0000f970


	//   ....[185]....
        /*8310*/ 	.word	0x0000f980


	//   ....[186]....
        /*8314*/ 	.word	0x0000f9c0


	//   ....[187]....
        /*8318*/ 	.word	0x0000f9d0


	//   ....[188]....
        /*831c*/ 	.word	0x0000fa10


	//   ....[189]....
        /*8320*/ 	.word	0x0000fa20


	//   ....[190]....
        /*8324*/ 	.word	0x0000fa60


	//   ....[191]....
        /*8328*/ 	.word	0x0000fa70


	//   ....[192]....
        /*832c*/ 	.word	0x0000fab0


	//   ....[193]....
        /*8330*/ 	.word	0x0000fac0


	//   ....[194]....
        /*8334*/ 	.word	0x0000fb00


	//   ....[195]....
        /*8338*/ 	.word	0x0000fb10


	//   ....[196]....
        /*833c*/ 	.word	0x0000fb50


	//   ....[197]....
        /*8340*/ 	.word	0x0000fb60


	//   ....[198]....
        /*8344*/ 	.word	0x0000fba0


	//   ....[199]....
        /*8348*/ 	.word	0x0000fbb0


	//   ....[200]....
        /*834c*/ 	.word	0x0000fbf0


	//   ....[201]....
        /*8350*/ 	.word	0x0000fc00


	//   ....[202]....
        /*8354*/ 	.word	0x0000fc40


	//   ....[203]....
        /*8358*/ 	.word	0x0000fc50


	//   ....[204]....
        /*835c*/ 	.word	0x0000fca0


	//   ....[205]....
        /*8360*/ 	.word	0x0000fcb0


	//   ....[206]....
        /*8364*/ 	.word	0x0000fcf0


	//   ....[207]....
        /*8368*/ 	.word	0x0000fd00


	//   ....[208]....
        /*836c*/ 	.word	0x0000fd40


	//   ....[209]....
        /*8370*/ 	.word	0x0000fd50


	//   ....[210]....
        /*8374*/ 	.word	0x0000fd90


	//   ....[211]....
        /*8378*/ 	.word	0x0000fda0


	//   ....[212]....
        /*837c*/ 	.word	0x0000fde0


	//   ....[213]....
        /*8380*/ 	.word	0x0000fdf0


	//   ....[214]....
        /*8384*/ 	.word	0x0000fe30


	//   ....[215]....
        /*8388*/ 	.word	0x0000fe40


	//   ....[216]....
        /*838c*/ 	.word	0x0000fe80


	//   ....[217]....
        /*8390*/ 	.word	0x0000fe90


	//   ....[218]....
        /*8394*/ 	.word	0x0000fed0


	//   ....[219]....
        /*8398*/ 	.word	0x0000fee0


	//   ....[220]....
        /*839c*/ 	.word	0x0000ff20


	//   ....[221]....
        /*83a0*/ 	.word	0x0000ff30


	//   ....[222]....
        /*83a4*/ 	.word	0x0000ff90


	//   ....[223]....
        /*83a8*/ 	.word	0x0000ffa0


	//   ....[224]....
        /*83ac*/ 	.word	0x0000ffe0


	//   ....[225]....
        /*83b0*/ 	.word	0x0000fff0


	//   ....[226]....
        /*83b4*/ 	.word	0x00010030


	//   ....[227]....
        /*83b8*/ 	.word	0x00010040


	//   ....[228]....
        /*83bc*/ 	.word	0x00010080


	//   ....[229]....
        /*83c0*/ 	.word	0x00010090


	//   ....[230]....
        /*83c4*/ 	.word	0x000100d0


	//   ....[231]....
        /*83c8*/ 	.word	0x000100e0


	//   ....[232]....
        /*83cc*/ 	.word	0x00010120


	//   ....[233]....
        /*83d0*/ 	.word	0x00010130


	//   ....[234]....
        /*83d4*/ 	.word	0x00010170


	//   ....[235]....
        /*83d8*/ 	.word	0x00010180


	//   ....[236]....
        /*83dc*/ 	.word	0x000101c0


	//   ....[237]....
        /*83e0*/ 	.word	0x000101d0


	//   ....[238]....
        /*83e4*/ 	.word	0x00010210


	//   ....[239]....
        /*83e8*/ 	.word	0x00010220


	//   ....[240]....
        /*83ec*/ 	.word	0x00010260


	//   ....[241]....
        /*83f0*/ 	.word	0x00010270


	//   ....[242]....
        /*83f4*/ 	.word	0x000102a0


	//   ....[243]....
        /*83f8*/ 	.word	0x000102b0


	//   ....[244]....
        /*83fc*/ 	.word	0x000102c0


	//   ....[245]....
        /*8400*/ 	.word	0x000102d0


	//   ....[246]....
        /*8404*/ 	.word	0x000102e0


	//   ....[247]....
        /*8408*/ 	.word	0x000102f0


	//   ....[248]....
        /*840c*/ 	.word	0x00010300


	//   ....[249]....
        /*8410*/ 	.word	0x00010310


	//   ....[250]....
        /*8414*/ 	.word	0x00010320


	//   ....[251]....
        /*8418*/ 	.word	0x00010330


	//   ....[252]....
        /*841c*/ 	.word	0x00010360


	//   ....[253]....
        /*8420*/ 	.word	0x00010370


	//   ....[254]....
        /*8424*/ 	.word	0x000103b0


	//   ....[255]....
        /*8428*/ 	.word	0x000103c0


	//   ....[0]....
        /*842c*/ 	.word	0x00010480


	//   ....[1]....
        /*8430*/ 	.word	0x00010490


	//   ....[2]....
        /*8434*/ 	.word	0x000104c0


	//   ....[3]....
        /*8438*/ 	.word	0x000104d0


	//   ....[4]....
        /*843c*/ 	.word	0x000104e0


	//   ....[5]....
        /*8440*/ 	.word	0x000104f0


	//   ....[6]....
        /*8444*/ 	.word	0x000131d0


	//   ....[7]....
        /*8448*/ 	.word	0x00013210


	//   ....[8]....
        /*844c*/ 	.word	0x000132f0


	//   ....[9]....
        /*8450*/ 	.word	0x00013300


	//   ....[10]....
        /*8454*/ 	.word	0x00013310


	//   ....[11]....
        /*8458*/ 	.word	0x00013320


	//   ....[12]....
        /*845c*/ 	.word	0x00013330


	//   ....[13]....
        /*8460*/ 	.word	0x00013340


	//   ....[14]....
        /*8464*/ 	.word	0x00013350


	//   ....[15]....
        /*8468*/ 	.word	0x00013360


	//   ....[16]....
        /*846c*/ 	.word	0x00013370


	//   ....[17]....
        /*8470*/ 	.word	0x00013380


	//   ....[18]....
        /*8474*/ 	.word	0x00013390


	//   ....[19]....
        /*8478*/ 	.word	0x000133a0


	//   ....[20]....
        /*847c*/ 	.word	0x000133b0


	//   ....[21]....
        /*8480*/ 	.word	0x000133c0


	//   ....[22]....
        /*8484*/ 	.word	0x000133d0


	//   ....[23]....
        /*8488*/ 	.word	0x000133e0


	//   ....[24]....
        /*848c*/ 	.word	0x000133f0


	//   ....[25]....
        /*8490*/ 	.word	0x00013400


	//   ....[26]....
        /*8494*/ 	.word	0x00013410


	//   ....[27]....
        /*8498*/ 	.word	0x00013420


	//   ....[28]....
        /*849c*/ 	.word	0x00013430


	//   ....[29]....
        /*84a0*/ 	.word	0x00013440


	//   ....[30]....
        /*84a4*/ 	.word	0x00013460


	//   ....[31]....
        /*84a8*/ 	.word	0x00013470


	//   ....[32]....
        /*84ac*/ 	.word	0x00013490


	//   ....[33]....
        /*84b0*/ 	.word	0x000134a0


	//   ....[34]....
        /*84b4*/ 	.word	0x000134c0


	//   ....[35]....
        /*84b8*/ 	.word	0x000134d0


	//   ....[36]....
        /*84bc*/ 	.word	0x000134f0


	//   ....[37]....
        /*84c0*/ 	.word	0x00013500


	//   ....[38]....
        /*84c4*/ 	.word	0x00013520


	//   ....[39]....
        /*84c8*/ 	.word	0x00013530


	//   ....[40]....
        /*84cc*/ 	.word	0x00013590


	//   ....[41]....
        /*84d0*/ 	.word	0x000135a0


	//   ....[42]....
        /*84d4*/ 	.word	0x00013610


	//   ....[43]....
        /*84d8*/ 	.word	0x00013620


	//   ....[44]....
        /*84dc*/ 	.word	0x00013690


	//   ....[45]....
        /*84e0*/ 	.word	0x000136a0


	//   ....[46]....
        /*84e4*/ 	.word	0x00013710


	//   ....[47]....
        /*84e8*/ 	.word	0x00013720


	//   ....[48]....
        /*84ec*/ 	.word	0x00013790


	//   ....[49]....
        /*84f0*/ 	.word	0x000137a0


	//   ....[50]....
        /*84f4*/ 	.word	0x000137b0


	//   ....[51]....
        /*84f8*/ 	.word	0x000137c0


	//   ....[52]....
        /*84fc*/ 	.word	0x00013810


	//   ....[53]....
        /*8500*/ 	.word	0x00013820


	//   ....[54]....
        /*8504*/ 	.word	0x00013850


	//   ....[55]....
        /*8508*/ 	.word	0x00013860


	//   ....[56]....
        /*850c*/ 	.word	0x00013880


	//   ....[57]....
        /*8510*/ 	.word	0x00013890


	//   ....[58]....
        /*8514*/ 	.word	0x000138b0


	//   ....[59]....
        /*8518*/ 	.word	0x000138c0


	//   ....[60]....
        /*851c*/ 	.word	0x000138e0


	//   ....[61]....
        /*8520*/ 	.word	0x000138f0


	//   ....[62]....
        /*8524*/ 	.word	0x00013910


	//   ....[63]....
        /*8528*/ 	.word	0x00013920


	//   ....[64]....
        /*852c*/ 	.word	0x00013940


	//   ....[65]....
        /*8530*/ 	.word	0x00013950


	//   ....[66]....
        /*8534*/ 	.word	0x00013970


	//   ....[67]....
        /*8538*/ 	.word	0x00013980


	//   ....[68]....
        /*853c*/ 	.word	0x000139c0


	//   ....[69]....
        /*8540*/ 	.word	0x000139d0


	//   ....[70]....
        /*8544*/ 	.word	0x00013a10


	//   ....[71]....
        /*8548*/ 	.word	0x00013a20


	//   ....[72]....
        /*854c*/ 	.word	0x00013a60


	//   ....[73]....
        /*8550*/ 	.word	0x00013a70


	//   ....[74]....
        /*8554*/ 	.word	0x00013ab0


	//   ....[75]....
        /*8558*/ 	.word	0x00013ac0


	//   ....[76]....
        /*855c*/ 	.word	0x00013b00


	//   ....[77]....
        /*8560*/ 	.word	0x00013b10


	//   ....[78]....
        /*8564*/ 	.word	0x00013b50


	//   ....[79]....
        /*8568*/ 	.word	0x00013b60


	//   ....[80]....
        /*856c*/ 	.word	0x00013ba0


	//   ....[81]....
        /*8570*/ 	.word	0x00013bb0


	//   ....[82]....
        /*8574*/ 	.word	0x00013bf0


	//   ....[83]....
        /*8578*/ 	.word	0x00013c00


	//   ....[84]....
        /*857c*/ 	.word	0x00013c40


	//   ....[85]....
        /*8580*/ 	.word	0x00013c50


	//   ....[86]....
        /*8584*/ 	.word	0x00013c90


	//   ....[87]....
        /*8588*/ 	.word	0x00013ca0


	//   ....[88]....
        /*858c*/ 	.word	0x00013ce0


	//   ....[89]....
        /*8590*/ 	.word	0x00013cf0


	//   ....[90]....
        /*8594*/ 	.word	0x00013d30


	//   ....[91]....
        /*8598*/ 	.word	0x00013d40


	//   ....[92]....
        /*859c*/ 	.word	0x00013d80


	//   ....[93]....
        /*85a0*/ 	.word	0x00013d90


	//   ....[94]....
        /*85a4*/ 	.word	0x00013dd0


	//   ....[95]....
        /*85a8*/ 	.word	0x00013de0


	//   ....[96]....
        /*85ac*/ 	.word	0x00013e20


	//   ....[97]....
        /*85b0*/ 	.word	0x00013e30


	//   ....[98]....
        /*85b4*/ 	.word	0x00013e70


	//   ....[99]....
        /*85b8*/ 	.word	0x00013e80


	//   ....[100]....
        /*85bc*/ 	.word	0x00013ec0


	//   ....[101]....
        /*85c0*/ 	.word	0x00013ed0


	//   ....[102]....
        /*85c4*/ 	.word	0x00013f10


	//   ....[103]....
        /*85c8*/ 	.word	0x00013f20


	//   ....[104]....
        /*85cc*/ 	.word	0x00013f60


	//   ....[105]....
        /*85d0*/ 	.word	0x00013f70


	//   ....[106]....
        /*85d4*/ 	.word	0x00013fb0


	//   ....[107]....
        /*85d8*/ 	.word	0x00013fc0


	//   ....[108]....
        /*85dc*/ 	.word	0x00014000


	//   ....[109]....
        /*85e0*/ 	.word	0x00014010


	//   ....[110]....
        /*85e4*/ 	.word	0x00014050


	//   ....[111]....
        /*85e8*/ 	.word	0x00014060


	//   ....[112]....
        /*85ec*/ 	.word	0x000140a0


	//   ....[113]....
        /*85f0*/ 	.word	0x000140b0


	//   ....[114]....
        /*85f4*/ 	.word	0x000140f0


	//   ....[115]....
        /*85f8*/ 	.word	0x00014100


	//   ....[116]....
        /*85fc*/ 	.word	0x00014140


	//   ....[117]....
        /*8600*/ 	.word	0x00014150


	//   ....[118]....
        /*8604*/ 	.word	0x00014190


	//   ....[119]....
        /*8608*/ 	.word	0x000141a0


	//   ....[120]....
        /*860c*/ 	.word	0x000141e0


	//   ....[121]....
        /*8610*/ 	.word	0x000141f0


	//   ....[122]....
        /*8614*/ 	.word	0x00014230


	//   ....[123]....
        /*8618*/ 	.word	0x00014240


	//   ....[124]....
        /*861c*/ 	.word	0x00014280


	//   ....[125]....
        /*8620*/ 	.word	0x00014290


	//   ....[126]....
        /*8624*/ 	.word	0x000142d0


	//   ....[127]....
        /*8628*/ 	.word	0x000142e0


	//   ....[128]....
        /*862c*/ 	.word	0x00014320


	//   ....[129]....
        /*8630*/ 	.word	0x00014330


	//   ....[130]....
        /*8634*/ 	.word	0x00014370


	//   ....[131]....
        /*8638*/ 	.word	0x00014380


	//   ....[132]....
        /*863c*/ 	.word	0x000143c0


	//   ....[133]....
        /*8640*/ 	.word	0x000143d0


	//   ....[134]....
        /*8644*/ 	.word	0x00014410


	//   ....[135]....
        /*8648*/ 	.word	0x00014420


	//   ....[136]....
        /*864c*/ 	.word	0x00014460


	//   ....[137]....
        /*8650*/ 	.word	0x00014470


	//   ....[138]....
        /*8654*/ 	.word	0x000144b0


	//   ....[139]....
        /*8658*/ 	.word	0x000144c0


	//   ....[140]....
        /*865c*/ 	.word	0x00014500


	//   ....[141]....
        /*8660*/ 	.word	0x00014510


	//   ....[142]....
        /*8664*/ 	.word	0x00014550


	//   ....[143]....
        /*8668*/ 	.word	0x00014560


	//   ....[144]....
        /*866c*/ 	.word	0x000145a0


	//   ....[145]....
        /*8670*/ 	.word	0x000145b0


	//   ....[146]....
        /*8674*/ 	.word	0x000145f0


	//   ....[147]....
        /*8678*/ 	.word	0x00014600


	//   ....[148]....
        /*867c*/ 	.word	0x00014640


	//   ....[149]....
        /*8680*/ 	.word	0x00014650


	//   ....[150]....
        /*8684*/ 	.word	0x00014690


	//   ....[151]....
        /*8688*/ 	.word	0x000146a0


	//   ....[152]....
        /*868c*/ 	.word	0x000146e0


	//   ....[153]....
        /*8690*/ 	.word	0x000146f0


	//   ....[154]....
        /*8694*/ 	.word	0x00014730


	//   ....[155]....
        /*8698*/ 	.word	0x00014740


	//   ....[156]....
        /*869c*/ 	.word	0x00014780


	//   ....[157]....
        /*86a0*/ 	.word	0x00014790


	//   ....[158]....
        /*86a4*/ 	.word	0x000147d0


	//   ....[159]....
        /*86a8*/ 	.word	0x000147e0


	//   ....[160]....
        /*86ac*/ 	.word	0x00014820


	//   ....[161]....
        /*86b0*/ 	.word	0x00014830


	//   ....[162]....
        /*86b4*/ 	.word	0x00014870


	//   ....[163]....
        /*86b8*/ 	.word	0x00014880


	//   ....[164]....
        /*86bc*/ 	.word	0x000148c0


	//   ....[165]....
        /*86c0*/ 	.word	0x000148d0


	//   ....[166]....
        /*86c4*/ 	.word	0x00014910


	//   ....[167]....
        /*86c8*/ 	.word	0x00014920


	//   ....[168]....
        /*86cc*/ 	.word	0x00014960


	//   ....[169]....
        /*86d0*/ 	.word	0x00014970


	//   ....[170]....
        /*86d4*/ 	.word	0x000149b0


	//   ....[171]....
        /*86d8*/ 	.word	0x000149c0


	//   ....[172]....
        /*86dc*/ 	.word	0x00014a00


	//   ....[173]....
        /*86e0*/ 	.word	0x00014a10


	//   ....[174]....
        /*86e4*/ 	.word	0x00014a50


	//   ....[175]....
        /*86e8*/ 	.word	0x00014a60


	//   ....[176]....
        /*86ec*/ 	.word	0x00014aa0


	//   ....[177]....
        /*86f0*/ 	.word	0x00014ab0


	//   ....[178]....
        /*86f4*/ 	.word	0x00014af0


	//   ....[179]....
        /*86f8*/ 	.word	0x00014b00


	//   ....[180]....
        /*86fc*/ 	.word	0x00014b40


	//   ....[181]....
        /*8700*/ 	.word	0x00014b50


	//   ....[182]....
        /*8704*/ 	.word	0x00014b90


	//   ....[183]....
        /*8708*/ 	.word	0x00014ba0


	//   ....[184]....
        /*870c*/ 	.word	0x00014be0


	//   ....[185]....
        /*8710*/ 	.word	0x00014bf0


	//   ....[186]....
        /*8714*/ 	.word	0x00014c30


	//   ....[187]....
        /*8718*/ 	.word	0x00014c40


	//   ....[188]....
        /*871c*/ 	.word	0x00014c80


	//   ....[189]....
        /*8720*/ 	.word	0x00014c90


	//   ....[190]....
        /*8724*/ 	.word	0x00014cd0


	//   ....[191]....
        /*8728*/ 	.word	0x00014ce0


	//   ....[192]....
        /*872c*/ 	.word	0x00014d20


	//   ....[193]....
        /*8730*/ 	.word	0x00014d30


	//   ....[194]....
        /*8734*/ 	.word	0x00014d70


	//   ....[195]....
        /*8738*/ 	.word	0x00014d80


	//   ....[196]....
        /*873c*/ 	.word	0x00014dc0


	//   ....[197]....
        /*8740*/ 	.word	0x00014dd0


	//   ....[198]....
        /*8744*/ 	.word	0x00014e10


	//   ....[199]....
        /*8748*/ 	.word	0x00014e20


	//   ....[200]....
        /*874c*/ 	.word	0x00014e60


	//   ....[201]....
        /*8750*/ 	.word	0x00014e70


	//   ....[202]....
        /*8754*/ 	.word	0x00014eb0


	//   ....[203]....
        /*8758*/ 	.word	0x00014ec0


	//   ....[204]....
        /*875c*/ 	.word	0x00014f00


	//   ....[205]....
        /*8760*/ 	.word	0x00014f10


	//   ....[206]....
        /*8764*/ 	.word	0x00014f60


	//   ....[207]....
        /*8768*/ 	.word	0x00014f70


	//   ....[208]....
        /*876c*/ 	.word	0x00014fb0


	//   ....[209]....
        /*8770*/ 	.word	0x00014fc0


	//   ....[210]....
        /*8774*/ 	.word	0x00015000


	//   ....[211]....
        /*8778*/ 	.word	0x00015010


	//   ....[212]....
        /*877c*/ 	.word	0x00015050


	//   ....[213]....
        /*8780*/ 	.word	0x00015060


	//   ....[214]....
        /*8784*/ 	.word	0x000150a0


	//   ....[215]....
        /*8788*/ 	.word	0x000150b0


	//   ....[216]....
        /*878c*/ 	.word	0x000150f0


	//   ....[217]....
        /*8790*/ 	.word	0x00015100


	//   ....[218]....
        /*8794*/ 	.word	0x00015140


	//   ....[219]....
        /*8798*/ 	.word	0x00015150


	//   ....[220]....
        /*879c*/ 	.word	0x00015190


	//   ....[221]....
        /*87a0*/ 	.word	0x000151a0


	//   ....[222]....
        /*87a4*/ 	.word	0x000151e0


	//   ....[223]....
        /*87a8*/ 	.word	0x000151f0


	//   ....[224]....
        /*87ac*/ 	.word	0x00015250


	//   ....[225]....
        /*87b0*/ 	.word	0x00015260


	//   ....[226]....
        /*87b4*/ 	.word	0x000152a0


	//   ....[227]....
        /*87b8*/ 	.word	0x000152b0


	//   ....[228]....
        /*87bc*/ 	.word	0x000152f0


	//   ....[229]....
        /*87c0*/ 	.word	0x00015300


	//   ....[230]....
        /*87c4*/ 	.word	0x00015340


	//   ....[231]....
        /*87c8*/ 	.word	0x00015350


	//   ....[232]....
        /*87cc*/ 	.word	0x00015390


	//   ....[233]....
        /*87d0*/ 	.word	0x000153a0


	//   ....[234]....
        /*87d4*/ 	.word	0x000153e0


	//   ....[235]....
        /*87d8*/ 	.word	0x000153f0


	//   ....[236]....
        /*87dc*/ 	.word	0x00015430


	//   ....[237]....
        /*87e0*/ 	.word	0x00015440


	//   ....[238]....
        /*87e4*/ 	.word	0x00015480


	//   ....[239]....
        /*87e8*/ 	.word	0x00015490


	//   ....[240]....
        /*87ec*/ 	.word	0x000154d0


	//   ....[241]....
        /*87f0*/ 	.word	0x000154e0


	//   ....[242]....
        /*87f4*/ 	.word	0x00015520


	//   ....[243]....
        /*87f8*/ 	.word	0x00015530


	//   ....[244]....
        /*87fc*/ 	.word	0x00015560


	//   ....[245]....
        /*8800*/ 	.word	0x00015570


	//   ....[246]....
        /*8804*/ 	.word	0x00015580


	//   ....[247]....
        /*8808*/ 	.word	0x00015590


	//   ....[248]....
        /*880c*/ 	.word	0x000155a0


	//   ....[249]....
        /*8810*/ 	.word	0x000155b0


	//   ....[250]....
        /*8814*/ 	.word	0x000155c0


	//   ....[251]....
        /*8818*/ 	.word	0x000155d0


	//   ....[252]....
        /*881c*/ 	.word	0x000155e0


	//   ....[253]....
        /*8820*/ 	.word	0x000155f0


	//   ....[254]....
        /*8824*/ 	.word	0x00015620


	//   ....[255]....
        /*8828*/ 	.word	0x00015630


	//   ....[0]....
        /*882c*/ 	.word	0x00015670


	//   ....[1]....
        /*8830*/ 	.word	0x00015680


	//   ....[2]....
        /*8834*/ 	.word	0x00015740


	//   ....[3]....
        /*8838*/ 	.word	0x00015750


	//   ....[4]....
        /*883c*/ 	.word	0x00015780


	//   ....[5]....
        /*8840*/ 	.word	0x00015790


	//   ....[6]....
        /*8844*/ 	.word	0x000157a0


	//   ....[7]....
        /*8848*/ 	.word	0x000157b0


	//   ....[8]....
        /*884c*/ 	.word	0x00018490


	//   ....[9]....
        /*8850*/ 	.word	0x000184d0


	//   ....[10]....
        /*8854*/ 	.word	0x000185b0


	//   ....[11]....
        /*8858*/ 	.word	0x000185c0


	//   ....[12]....
        /*885c*/ 	.word	0x000185d0


	//   ....[13]....
        /*8860*/ 	.word	0x000185e0


	//   ....[14]....
        /*8864*/ 	.word	0x000185f0


	//   ....[15]....
        /*8868*/ 	.word	0x00018600


	//   ....[16]....
        /*886c*/ 	.word	0x00018610


	//   ....[17]....
        /*8870*/ 	.word	0x00018620


	//   ....[18]....
        /*8874*/ 	.word	0x00018630


	//   ....[19]....
        /*8878*/ 	.word	0x00018640


	//   ....[20]....
        /*887c*/ 	.word	0x00018650


	//   ....[21]....
        /*8880*/ 	.word	0x00018660


	//   ....[22]....
        /*8884*/ 	.word	0x00018670


	//   ....[23]....
        /*8888*/ 	.word	0x00018680


	//   ....[24]....
        /*888c*/ 	.word	0x00018690


	//   ....[25]....
        /*8890*/ 	.word	0x000186a0


	//   ....[26]....
        /*8894*/ 	.word	0x000186b0


	//   ....[27]....
        /*8898*/ 	.word	0x000186c0


	//   ....[28]....
        /*889c*/ 	.word	0x000186d0


	//   ....[29]....
        /*88a0*/ 	.word	0x000186e0


	//   ....[30]....
        /*88a4*/ 	.word	0x000186f0


	//   ....[31]....
        /*88a8*/ 	.word	0x00018700


	//   ....[32]....
        /*88ac*/ 	.word	0x00018720


	//   ....[33]....
        /*88b0*/ 	.word	0x00018730


	//   ....[34]....
        /*88b4*/ 	.word	0x00018750


	//   ....[35]....
        /*88b8*/ 	.word	0x00018760


	//   ....[36]....
        /*88bc*/ 	.word	0x00018780


	//   ....[37]....
        /*88c0*/ 	.word	0x00018790


	//   ....[38]....
        /*88c4*/ 	.word	0x000187b0


	//   ....[39]....
        /*88c8*/ 	.word	0x000187c0


	//   ....[40]....
        /*88cc*/ 	.word	0x000187e0


	//   ....[41]....
        /*88d0*/ 	.word	0x000187f0


	//   ....[42]....
        /*88d4*/ 	.word	0x00018850


	//   ....[43]....
        /*88d8*/ 	.word	0x00018860


	//   ....[44]....
        /*88dc*/ 	.word	0x000188d0


	//   ....[45]....
        /*88e0*/ 	.word	0x000188e0


	//   ....[46]....
        /*88e4*/ 	.word	0x00018950


	//   ....[47]....
        /*88e8*/ 	.word	0x00018960


	//   ....[48]....
        /*88ec*/ 	.word	0x000189d0


	//   ....[49]....
        /*88f0*/ 	.word	0x000189e0


	//   ....[50]....
        /*88f4*/ 	.word	0x00018a50


	//   ....[51]....
        /*88f8*/ 	.word	0x00018a60


	//   ....[52]....
        /*88fc*/ 	.word	0x00018a70


	//   ....[53]....
        /*8900*/ 	.word	0x00018a80


	//   ....[54]....
        /*8904*/ 	.word	0x00018ad0


	//   ....[55]....
        /*8908*/ 	.word	0x00018ae0


	//   ....[56]....
        /*890c*/ 	.word	0x00018b10


	//   ....[57]....
        /*8910*/ 	.word	0x00018b20


	//   ....[58]....
        /*8914*/ 	.word	0x00018b40


	//   ....[59]....
        /*8918*/ 	.word	0x00018b50


	//   ....[60]....
        /*891c*/ 	.word	0x00018b70


	//   ....[61]....
        /*8920*/ 	.word	0x00018b80


	//   ....[62]....
        /*8924*/ 	.word	0x00018ba0


	//   ....[63]....
        /*8928*/ 	.word	0x00018bb0


	//   ....[64]....
        /*892c*/ 	.word	0x00018bd0


	//   ....[65]....
        /*8930*/ 	.word	0x00018be0


	//   ....[66]....
        /*8934*/ 	.word	0x00018c00


	//   ....[67]....
        /*8938*/ 	.word	0x00018c10


	//   ....[68]....
        /*893c*/ 	.word	0x00018c30


	//   ....[69]....
        /*8940*/ 	.word	0x00018c40


	//   ....[70]....
        /*8944*/ 	.word	0x00018c80


	//   ....[71]....
        /*8948*/ 	.word	0x00018c90


	//   ....[72]....
        /*894c*/ 	.word	0x00018cd0


	//   ....[73]....
        /*8950*/ 	.word	0x00018ce0


	//   ....[74]....
        /*8954*/ 	.word	0x00018d20


	//   ....[75]....
        /*8958*/ 	.word	0x00018d30


	//   ....[76]....
        /*895c*/ 	.word	0x00018d70


	//   ....[77]....
        /*8960*/ 	.word	0x00018d80


	//   ....[78]....
        /*8964*/ 	.word	0x00018dc0


	//   ....[79]....
        /*8968*/ 	.word	0x00018dd0


	//   ....[80]....
        /*896c*/ 	.word	0x00018e10


	//   ....[81]....
        /*8970*/ 	.word	0x00018e20


	//   ....[82]....
        /*8974*/ 	.word	0x00018e60


	//   ....[83]....
        /*8978*/ 	.word	0x00018e70


	//   ....[84]....
        /*897c*/ 	.word	0x00018eb0


	//   ....[85]....
        /*8980*/ 	.word	0x00018ec0


	//   ....[86]....
        /*8984*/ 	.word	0x00018f00


	//   ....[87]....
        /*8988*/ 	.word	0x00018f10


	//   ....[88]....
        /*898c*/ 	.word	0x00018f50


	//   ....[89]....
        /*8990*/ 	.word	0x00018f60


	//   ....[90]....
        /*8994*/ 	.word	0x00018fa0


	//   ....[91]....
        /*8998*/ 	.word	0x00018fb0


	//   ....[92]....
        /*899c*/ 	.word	0x00018ff0


	//   ....[93]....
        /*89a0*/ 	.word	0x00019000


	//   ....[94]....
        /*89a4*/ 	.word	0x00019040


	//   ....[95]....
        /*89a8*/ 	.word	0x00019050


	//   ....[96]....
        /*89ac*/ 	.word	0x00019090


	//   ....[97]....
        /*89b0*/ 	.word	0x000190a0


	//   ....[98]....
        /*89b4*/ 	.word	0x000190e0


	//   ....[99]....
        /*89b8*/ 	.word	0x000190f0


	//   ....[100]....
        /*89bc*/ 	.word	0x00019130


	//   ....[101]....
        /*89c0*/ 	.word	0x00019140


	//   ....[102]....
        /*89c4*/ 	.word	0x00019180


	//   ....[103]....
        /*89c8*/ 	.word	0x00019190


	//   ....[104]....
        /*89cc*/ 	.word	0x000191d0


	//   ....[105]....
        /*89d0*/ 	.word	0x000191e0


	//   ....[106]....
        /*89d4*/ 	.word	0x00019220


	//   ....[107]....
        /*89d8*/ 	.word	0x00019230


	//   ....[108]....
        /*89dc*/ 	.word	0x00019270


	//   ....[109]....
        /*89e0*/ 	.word	0x00019280


	//   ....[110]....
        /*89e4*/ 	.word	0x000192c0


	//   ....[111]....
        /*89e8*/ 	.word	0x000192d0


	//   ....[112]....
        /*89ec*/ 	.word	0x00019310


	//   ....[113]....
        /*89f0*/ 	.word	0x00019320


	//   ....[114]....
        /*89f4*/ 	.word	0x00019360


	//   ....[115]....
        /*89f8*/ 	.word	0x00019370


	//   ....[116]....
        /*89fc*/ 	.word	0x000193b0


	//   ....[117]....
        /*8a00*/ 	.word	0x000193c0


	//   ....[118]....
        /*8a04*/ 	.word	0x00019400


	//   ....[119]....
        /*8a08*/ 	.word	0x00019410


	//   ....[120]....
        /*8a0c*/ 	.word	0x00019450


	//   ....[121]....
        /*8a10*/ 	.word	0x00019460


	//   ....[122]....
        /*8a14*/ 	.word	0x000194a0


	//   ....[123]....
        /*8a18*/ 	.word	0x000194b0


	//   ....[124]....
        /*8a1c*/ 	.word	0x000194f0


	//   ....[125]....
        /*8a20*/ 	.word	0x00019500


	//   ....[126]....
        /*8a24*/ 	.word	0x00019540


	//   ....[127]....
        /*8a28*/ 	.word	0x00019550


	//   ....[128]....
        /*8a2c*/ 	.word	0x00019590


	//   ....[129]....
        /*8a30*/ 	.word	0x000195a0


	//   ....[130]....
        /*8a34*/ 	.word	0x000195e0


	//   ....[131]....
        /*8a38*/ 	.word	0x000195f0


	//   ....[132]....
        /*8a3c*/ 	.word	0x00019630


	//   ....[133]....
        /*8a40*/ 	.word	0x00019640


	//   ....[134]....
        /*8a44*/ 	.word	0x00019680


	//   ....[135]....
        /*8a48*/ 	.word	0x00019690


	//   ....[136]....
        /*8a4c*/ 	.word	0x000196d0


	//   ....[137]....
        /*8a50*/ 	.word	0x000196e0


	//   ....[138]....
        /*8a54*/ 	.word	0x00019720


	//   ....[139]....
        /*8a58*/ 	.word	0x00019730


	//   ....[140]....
        /*8a5c*/ 	.word	0x00019770


	//   ....[141]....
        /*8a60*/ 	.word	0x00019780


	//   ....[142]....
        /*8a64*/ 	.word	0x000197c0


	//   ....[143]....
        /*8a68*/ 	.word	0x000197d0


	//   ....[144]....
        /*8a6c*/ 	.word	0x00019810


	//   ....[145]....
        /*8a70*/ 	.word	0x00019820


	//   ....[146]....
        /*8a74*/ 	.word	0x00019860


	//   ....[147]....
        /*8a78*/ 	.word	0x00019870


	//   ....[148]....
        /*8a7c*/ 	.word	0x000198b0


	//   ....[149]....
        /*8a80*/ 	.word	0x000198c0


	//   ....[150]....
        /*8a84*/ 	.word	0x00019900


	//   ....[151]....
        /*8a88*/ 	.word	0x00019910


	//   ....[152]....
        /*8a8c*/ 	.word	0x00019950


	//   ....[153]....
        /*8a90*/ 	.word	0x00019960


	//   ....[154]....
        /*8a94*/ 	.word	0x000199a0


	//   ....[155]....
        /*8a98*/ 	.word	0x000199b0


	//   ....[156]....
        /*8a9c*/ 	.word	0x000199f0


	//   ....[157]....
        /*8aa0*/ 	.word	0x00019a00


	//   ....[158]....
        /*8aa4*/ 	.word	0x00019a40


	//   ....[159]....
        /*8aa8*/ 	.word	0x00019a50


	//   ....[160]....
        /*8aac*/ 	.word	0x00019a90


	//   ....[161]....
        /*8ab0*/ 	.word	0x00019aa0


	//   ....[162]....
        /*8ab4*/ 	.word	0x00019ae0


	//   ....[163]....
        /*8ab8*/ 	.word	0x00019af0


	//   ....[164]....
        /*8abc*/ 	.word	0x00019b30


	//   ....[165]....
        /*8ac0*/ 	.word	0x00019b40


	//   ....[166]....
        /*8ac4*/ 	.word	0x00019b80


	//   ....[167]....
        /*8ac8*/ 	.word	0x00019b90


	//   ....[168]....
        /*8acc*/ 	.word	0x00019bd0


	//   ....[169]....
        /*8ad0*/ 	.word	0x00019be0


	//   ....[170]....
        /*8ad4*/ 	.word	0x00019c20


	//   ....[171]....
        /*8ad8*/ 	.word	0x00019c30


	//   ....[172]....
        /*8adc*/ 	.word	0x00019c70


	//   ....[173]....
        /*8ae0*/ 	.word	0x00019c80


	//   ....[174]....
        /*8ae4*/ 	.word	0x00019cc0


	//   ....[175]....
        /*8ae8*/ 	.word	0x00019cd0


	//   ....[176]....
        /*8aec*/ 	.word	0x00019d10


	//   ....[177]....
        /*8af0*/ 	.word	0x00019d20


	//   ....[178]....
        /*8af4*/ 	.word	0x00019d60


	//   ....[179]....
        /*8af8*/ 	.word	0x00019d70


	//   ....[180]....
        /*8afc*/ 	.word	0x00019db0


	//   ....[181]....
        /*8b00*/ 	.word	0x00019dc0


	//   ....[182]....
        /*8b04*/ 	.word	0x00019e00


	//   ....[183]....
        /*8b08*/ 	.word	0x00019e10


	//   ....[184]....
        /*8b0c*/ 	.word	0x00019e50


	//   ....[185]....
        /*8b10*/ 	.word	0x00019e60


	//   ....[186]....
        /*8b14*/ 	.word	0x00019ea0


	//   ....[187]....
        /*8b18*/ 	.word	0x00019eb0


	//   ....[188]....
        /*8b1c*/ 	.word	0x00019ef0


	//   ....[189]....
        /*8b20*/ 	.word	0x00019f00


	//   ....[190]....
        /*8b24*/ 	.word	0x00019f40


	//   ....[191]....
        /*8b28*/ 	.word	0x00019f50


	//   ....[192]....
        /*8b2c*/ 	.word	0x00019f90


	//   ....[193]....
        /*8b30*/ 	.word	0x00019fa0


	//   ....[194]....
        /*8b34*/ 	.word	0x00019fe0


	//   ....[195]....
        /*8b38*/ 	.word	0x00019ff0


	//   ....[196]....
        /*8b3c*/ 	.word	0x0001a030


	//   ....[197]....
        /*8b40*/ 	.word	0x0001a040


	//   ....[198]....
        /*8b44*/ 	.word	0x0001a080


	//   ....[199]....
        /*8b48*/ 	.word	0x0001a090


	//   ....[200]....
        /*8b4c*/ 	.word	0x0001a0d0


	//   ....[201]....
        /*8b50*/ 	.word	0x0001a0e0


	//   ....[202]....
        /*8b54*/ 	.word	0x0001a120


	//   ....[203]....
        /*8b58*/ 	.word	0x0001a130


	//   ....[204]....
        /*8b5c*/ 	.word	0x0001a170


	//   ....[205]....
        /*8b60*/ 	.word	0x0001a180


	//   ....[206]....
        /*8b64*/ 	.word	0x0001a1c0


	//   ....[207]....
        /*8b68*/ 	.word	0x0001a1d0


	//   ....[208]....
        /*8b6c*/ 	.word	0x0001a220


	//   ....[209]....
        /*8b70*/ 	.word	0x0001a230


	//   ....[210]....
        /*8b74*/ 	.word	0x0001a270


	//   ....[211]....
        /*8b78*/ 	.word	0x0001a280


	//   ....[212]....
        /*8b7c*/ 	.word	0x0001a2c0


	//   ....[213]....
        /*8b80*/ 	.word	0x0001a2d0


	//   ....[214]....
        /*8b84*/ 	.word	0x0001a310


	//   ....[215]....
        /*8b88*/ 	.word	0x0001a320


	//   ....[216]....
        /*8b8c*/ 	.word	0x0001a360


	//   ....[217]....
        /*8b90*/ 	.word	0x0001a370


	//   ....[218]....
        /*8b94*/ 	.word	0x0001a3b0


	//   ....[219]....
        /*8b98*/ 	.word	0x0001a3c0


	//   ....[220]....
        /*8b9c*/ 	.word	0x0001a400


	//   ....[221]....
        /*8ba0*/ 	.word	0x0001a410


	//   ....[222]....
        /*8ba4*/ 	.word	0x0001a480


	//   ....[223]....
        /*8ba8*/ 	.word	0x0001a490


	//   ....[224]....
        /*8bac*/ 	.word	0x0001a4d0


	//   ....[225]....
        /*8bb0*/ 	.word	0x0001a4e0


	//   ....[226]....
        /*8bb4*/ 	.word	0x0001a510


	//   ....[227]....
        /*8bb8*/ 	.word	0x0001a520


	//   ....[228]....
        /*8bbc*/ 	.word	0x0001a560


	//   ....[229]....
        /*8bc0*/ 	.word	0x0001a570


	//   ....[230]....
        /*8bc4*/ 	.word	0x0001a5a0


	//   ....[231]....
        /*8bc8*/ 	.word	0x0001a5b0


	//   ....[232]....
        /*8bcc*/ 	.word	0x0001a5f0


	//   ....[233]....
        /*8bd0*/ 	.word	0x0001a600


	//   ....[234]....
        /*8bd4*/ 	.word	0x0001a640


	//   ....[235]....
        /*8bd8*/ 	.word	0x0001a650


	//   ....[236]....
        /*8bdc*/ 	.word	0x0001a680


	//   ....[237]....
        /*8be0*/ 	.word	0x0001a690


	//   ....[238]....
        /*8be4*/ 	.word	0x0001a6d0


	//   ....[239]....
        /*8be8*/ 	.word	0x0001a6e0


	//   ....[240]....
        /*8bec*/ 	.word	0x0001a740


	//   ....[241]....
        /*8bf0*/ 	.word	0x0001a750


	//   ....[242]....
        /*8bf4*/ 	.word	0x0001a7a0


	//   ....[243]....
        /*8bf8*/ 	.word	0x0001a7b0


	//   ....[244]....
        /*8bfc*/ 	.word	0x0001a800


	//   ....[245]....
        /*8c00*/ 	.word	0x0001a810


	//   ....[246]....
        /*8c04*/ 	.word	0x0001a820


	//   ....[247]....
        /*8c08*/ 	.word	0x0001a830


	//   ....[248]....
        /*8c0c*/ 	.word	0x0001a840


	//   ....[249]....
        /*8c10*/ 	.word	0x0001a850


	//   ....[250]....
        /*8c14*/ 	.word	0x0001a860


	//   ....[251]....
        /*8c18*/ 	.word	0x0001a8d0


	//   ....[252]....
        /*8c1c*/ 	.word	0x0001a8e0


	//   ....[253]....
        /*8c20*/ 	.word	0x0001a8f0


	//   ....[254]....
        /*8c24*/ 	.word	0x0001a900


	//   ....[255]....
        /*8c28*/ 	.word	0x0001a910


	//   ....[0]....
        /*8c2c*/ 	.word	0x0001a920


	//   ....[1]....
        /*8c30*/ 	.word	0x0001a960


	//   ....[2]....
        /*8c34*/ 	.word	0x0001a970


	//   ....[3]....
        /*8c38*/ 	.word	0x0001a980


	//   ....[4]....
        /*8c3c*/ 	.word	0x0001a990


	//   ....[5]....
        /*8c40*/ 	.word	0x0001a9a0


	//   ....[6]....
        /*8c44*/ 	.word	0x0001a9b0


	//   ....[7]....
        /*8c48*/ 	.word	0x0001aa50


	//   ....[8]....
        /*8c4c*/ 	.word	0x0001aa60


	//   ....[9]....
        /*8c50*/ 	.word	0x0001aa70


	//----- nvinfo : EIATTR_VRC_CTA_INIT_COUNT
	.align		4
.L_1280:
        /*8c54*/ 	.byte	0x02, 0x4a
	.zero		1
	.zero		1


	//----- nvinfo : EIATTR_EXIT_INSTR_OFFSETS
	.align		4
        /*8c58*/ 	.byte	0x04, 0x1c
        /*8c5a*/ 	.short	(.L_1282 - .L_1281)


	//   ....[0]....
.L_1281:
        /*8c5c*/ 	.word	0x0001ec70


	//   ....[1]....
        /*8c60*/ 	.word	0x0001f350


	//----- nvinfo : EIATTR_MAX_THREADS
	.align		4
.L_1282:
        /*8c64*/ 	.byte	0x04, 0x05
        /*8c66*/ 	.short	(.L_1284 - .L_1283)
.L_1283:
        /*8c68*/ 	.word	0x00000020
        /*8c6c*/ 	.word	0x00000001
        /*8c70*/ 	.word	0x00000001


	//----- nvinfo : EIATTR_CRS_STACK_SIZE
	.align		4
.L_1284:
        /*8c74*/ 	.byte	0x04, 0x1e
        /*8c76*/ 	.short	(.L_1286 - .L_1285)
.L_1285:
        /*8c78*/ 	.word	0x00000000


	//----- nvinfo : EIATTR_CBANK_PARAM_SIZE
	.align		4
.L_1286:
        /*8c7c*/ 	.byte	0x03, 0x19
        /*8c7e*/ 	.short	0x0028


	//----- nvinfo : EIATTR_PARAM_CBANK
	.align		4
        /*8c80*/ 	.byte	0x04, 0x0a
        /*8c82*/ 	.short	(.L_1288 - .L_1287)
	.align		4
.L_1287:
        /*8c84*/ 	.word	index@(.nv.constant0._ZN17fastertransformer38beam_online_softmax_topk_stage2_kernelIfLi128ELi32EEEvPKfS2_PiPT_ii)
        /*8c88*/ 	.short	0x0380
        /*8c8a*/ 	.short	0x0028


	//----- nvinfo : EIATTR_SW_WAR
	.align		4
.L_1288:
        /*8c8c*/ 	.byte	0x04, 0x36
        /*8c8e*/ 	.short	(.L_1290 - .L_1289)
.L_1289:
        /*8c90*/ 	.word	0x00000008
.L_1290:


//--------------------- .nv.info._ZN17fastertransformer38beam_online_softmax_topk_stage1_kernelIfLi1ELi128ELi64EEEvPKT_S3_PKbPfiiPKi --------------------------
	.section	.nv.info._ZN17fastertransformer38beam_online_softmax_topk_stage1_kernelIfLi1ELi128ELi64EEEvPKT_S3_PKbPfiiPKi,"",@"SHT_CUDA_INFO"
	.sectionflags	@""
	.align	4


	//----- nvinfo : EIATTR_CUDA_API_VERSION
	.align		4
        /*0000*/ 	.byte	0x04, 0x37
        /*0002*/ 	.short	(.L_1292 - .L_1291)
.L_1291:
        /*0004*/ 	.word	0x00000082


	//----- nvinfo : EIATTR_KPARAM_INFO
	.align		4
.L_1292:
        /*0008*/ 	.byte	0x04, 0x17
        /*000a*/ 	.short	(.L_1294 - .L_1293)
.L_1293:
        /*000c*/ 	.word	0x00000000
        /*0010*/ 	.short	0x0006
        /*0012*/ 	.short	0x0028
        /*0014*/ 	.byte	0x00, 0xf5, 0x21, 0x00


	//----- nvinfo : EIATTR_KPARAM_INFO
	.align		4
.L_1294:
        /*0018*/ 	.byte	0x04, 0x17
        /*001a*/ 	.short	(.L_1296 - .L_1295)
.L_1295:
        /*001c*/ 	.word	0x00000000
        /*0020*/ 	.short	0x0005
        /*0022*/ 	.short	0x0024
        /*0024*/ 	.byte	0x00, 0xf0, 0x11, 0x00


	//----- nvinfo : EIATTR_KPARAM_INFO
	.align		4
.L_1296:
        /*0028*/ 	.byte	0x04, 0x17
        /*002a*/ 	.short	(.L_1298 - .L_1297)
.L_1297:
        /*002c*/ 	.word	0x00000000
        /*0030*/ 	.short	0x0004
        /*0032*/ 	.short	0x0020
        /*0034*/ 	.byte	0x00, 0xf0, 0x11, 0x00


	//----- nvinfo : EIATTR_KPARAM_INFO
	.align		4
.L_1298:
        /*0038*/ 	.byte	0x04, 0x17
        /*003a*/ 	.short	(.L_1300 - .L_1299)
.L_1299:
        /*003c*/ 	.word	0x00000000
        /*0040*/ 	.short	0x0003
        /*0042*/ 	.short	0x0018
        /*0044*/ 	.byte	0x00, 0xf5, 0x21, 0x00


	//----- nvinfo : EIATTR_KPARAM_INFO
	.align		4
.L_1300:
        /*0048*/ 	.byte	0x04, 0x17
        /*004a*/ 	.short	(.L_1302 - .L_1301)
.L_1301:
        /*004c*/ 	.word	0x00000000
        /*0050*/ 	.short	0x0002
        /*0052*/ 	.short	0x0010
        /*0054*/ 	.byte	0x00, 0xf5, 0x21, 0x00


	//----- nvinfo : EIATTR_KPARAM_INFO
	.align		4
.L_1302:
        /*0058*/ 	.byte	0x04, 0x17
        /*005a*/ 	.short	(.L_1304 - .L_1303)
.L_1303:
        /*005c*/ 	.word	0x00000000
        /*0060*/ 	.short	0x0001
        /*0062*/ 	.short	0x0008
        /*0064*/ 	.byte	0x00, 0xf5, 0x21, 0x00


	//----- nvinfo : EIATTR_KPARAM_INFO
	.align		4
.L_1304:
        /*0068*/ 	.byte	0x04, 0x17
        /*006a*/ 	.short	(.L_1306 - .L_1305)
.L_1305:
        /*006c*/ 	.word	0x00000000
        /*0070*/ 	.short	0x0000
        /*0072*/ 	.short	0x0000
        /*0074*/ 	.byte	0x00, 0xf5, 0x21, 0x00


	//----- nvinfo : EIATTR_SPARSE_MMA_MASK
	.align		4
.L_1306:
        /*0078*/ 	.byte	0x03, 0x50
        /*007a*/ 	.short	0x0000


	//----- nvinfo : EIATTR_MAXREG_COUNT
	.align		4
        /*007c*/ 	.byte	0x03, 0x1b
        /*007e*/ 	.short	0x00ff


	//----- nvinfo : EIATTR_NUM_BARRIERS
	.align		4
        /*0080*/ 	.byte	0x02, 0x4c
        /*0082*/ 	.byte	0x01
	.zero		1


	//----- nvinfo : EIATTR_ANNOTATIONS
	.align		4
        /*0084*/ 	.byte	0x04, 0x55
        /*0086*/ 	.short	(.L_1308 - .L_1307)


	//   ....[0]....
.L_1307:
        /* <DEDUP_REMOVED lines=125> */


	//----- nvinfo : EIATTR_MERCURY_ISA_VERSION
	.align		4
.L_1308:
        /*0840*/ 	.byte	0x03, 0x5f
        /*0842*/ 	.short	0x0101


	//----- nvinfo : EIATTR_COOP_GROUP_MASK_REGIDS
	.align		4
        /*0844*/ 	.byte	0x04, 0x29
        /*0846*/ 	.short	(.L_1310 - .L_1309)


	//   ....[0]....
.L_1309:
        /*0848*/ 	.word	0xffffffff


	//   ....[1]....
        /*084c*/ 	.word	0xffffffff


	//   ....[2]....
        /*0850*/ 	.word	0xffffffff


	//   ....[3]....
        /*0854*/ 	.word	0xffffffff


	//   ....[4]....
        /*0858*/ 	.word	0xffffffff


	//   ....[5]....
        /*085c*/ 	.word	0xffffffff


	//   ....[6]....
        /*0860*/ 	.word	0xffffffff


	//   ....[7]....
        /*0864*/ 	.word	0xffffffff


	//   ....[8]....
        /*0868*/ 	.word	0xffffffff


	//   ....[9]....
        /*086c*/ 	.word	0xffffffff


	//   ....[10]....
        /*0870*/ 	.word	0xffffffff


	//   ....[11]....
        /*0874*/ 	.word	0xffffffff


	//   ....[12]....
        /*0878*/ 	.word	0xffffffff


	//   ....[13]....
        /*087c*/ 	.word	0xffffffff


	//   ....[14]....
        /*0880*/ 	.word	0xffffffff


	//   ....[15]....
        /*0884*/ 	.word	0xffffffff


	//   ....[16]....
        /*0888*/ 	.word	0xffffffff


	//   ....[17]....
        /*088c*/ 	.word	0xffffffff


	//   ....[18]....
        /*0890*/ 	.word	0xffffffff


	//   ....[19]....
        /*0894*/ 	.word	0xffffffff


	//   ....[20]....
        /*0898*/ 	.word	0xffffffff


	//   ....[21]....
        /*089c*/ 	.word	0xffffffff


	//   ....[22]....
        /*08a0*/ 	.word	0xffffffff


	//   ....[23]....
        /*08a4*/ 	.word	0xffffffff


	//   ....[24]....
        /*08a8*/ 	.word	0xffffffff


	//   ....[25]....
        /*08ac*/ 	.word	0xffffffff


	//   ....[26]....
        /*08b0*/ 	.word	0xffffffff


	//   ....[27]....
        /*08b4*/ 	.word	0xffffffff


	//   ....[28]....
        /*08b8*/ 	.word	0xffffffff


	//   ....[29]....
        /*08bc*/ 	.word	0xffffffff


	//   ....[30]....
        /*08c0*/ 	.word	0xffffffff


	//   ....[31]....
        /*08c4*/ 	.word	0xffffffff


	//   ....[32]....
        /*08c8*/ 	.word	0xffffffff


	//   ....[33]....
        /*08cc*/ 	.word	0xffffffff


	//   ....[34]....
        /*08d0*/ 	.word	0xffffffff


	//   ....[35]....
        /*08d4*/ 	.word	0xffffffff


	//   ....[36]....
        /*08d8*/ 	.word	0xffffffff


	//   ....[37]....
        /*08dc*/ 	.word	0xffffffff


	//   ....[38]....
        /*08e0*/ 	.word	0xffffffff


	//   ....[39]....
        /*08e4*/ 	.word	0xffffffff


	//   ....[40]....
        /*08e8*/ 	.word	0xffffffff


	//   ....[41]....
        /*08ec*/ 	.word	0xffffffff


	//   ....[42]....
        /*08f0*/ 	.word	0xffffffff


	//   ....[43]....
        /*08f4*/ 	.word	0xffffffff


	//   ....[44]....
        /*08f8*/ 	.word	0xffffffff


	//   ....[45]....
        /*08fc*/ 	.word	0xffffffff


	//   ....[46]....
        /*0900*/ 	.word	0xffffffff


	//   ....[47]....
        /*0904*/ 	.word	0xffffffff


	//   ....[48]....
        /*0908*/ 	.word	0xffffffff


	//   ....[49]....
        /*090c*/ 	.word	0xffffffff


	//   ....[50]....
        /*0910*/ 	.word	0xffffffff


	//   ....[51]....
        /*0914*/ 	.word	0xffffffff


	//   ....[52]....
        /*0918*/ 	.word	0xffffffff


	//   ....[53]....
        /*091c*/ 	.word	0xffffffff


	//   ....[54]....
        /*0920*/ 	.word	0xffffffff


	//   ....[55]....
        /*0924*/ 	.word	0xffffffff


	//   ....[56]....
        /*0928*/ 	.word	0xffffffff


	//   ....[57]....
        /*092c*/ 	.word	0xffffffff


	//   ....[58]....
        /*0930*/ 	.word	0xffffffff


	//   ....[59]....
        /*0934*/ 	.word	0xffffffff


	//   ....[60]....
        /*0938*/ 	.word	0xffffffff


	//   ....[61]....
        /*093c*/ 	.word	0xffffffff


	//   ....[62]....
        /*0940*/ 	.word	0xffffffff


	//   ....[63]....
        /*0944*/ 	.word	0xffffffff


	//   ....[64]....
        /*0948*/ 	.word	0xffffffff


	//   ....[65]....
        /*094c*/ 	.word	0xffffffff


	//   ....[66]....
        /*0950*/ 	.word	0xffffffff


	//   ....[67]....
        /*0954*/ 	.word	0xffffffff


	//   ....[68]....
        /*0958*/ 	.word	0xffffffff


	//   ....[69]....
        /*095c*/ 	.word	0xffffffff


	//   ....[70]....
        /*0960*/ 	.word	0xffffffff


	//   ....[71]....
        /*0964*/ 	.word	0xffffffff


	//   ....[72]....
        /*0968*/ 	.word	0xffffffff


	//   ....[73]....
        /*096c*/ 	.word	0xffffffff


	//   ....[74]....
        /*0970*/ 	.word	0xffffffff


	//   ....[75]....
        /*0974*/ 	.word	0xffffffff


	//   ....[76]....
        /*0978*/ 	.word	0xffffffff


	//   ....[77]....
        /*097c*/ 	.word	0xffffffff


	//   ....[78]....
        /*0980*/ 	.word	0xffffffff


	//   ....[79]....
        /*0984*/ 	.word	0xffffffff


	//   ....[80]....
        /*0988*/ 	.word	0xffffffff


	//   ....[81]....
        /*098c*/ 	.word	0xffffffff


	//   ....[82]....
        /*0990*/ 	.word	0xffffffff


	//   ....[83]....
        /*0994*/ 	.word	0xffffffff


	//   ....[84]....
        /*0998*/ 	.word	0xffffffff


	//   ....[85]....
        /*099c*/ 	.word	0xffffffff


	//   ....[86]....
        /*09a0*/ 	.word	0xffffffff


	//   ....[87]....
        /*09a4*/ 	.word	0xffffffff


	//   ....[88]....
        /*09a8*/ 	.word	0xffffffff


	//   ....[89]....
        /*09ac*/ 	.word	0xffffffff


	//   ....[90]....
        /*09b0*/ 	.word	0xffffffff


	//   ....[91]....
        /*09b4*/ 	.word	0xffffffff


	//   ....[92]....
        /*09b8*/ 	.word	0xffffffff


	//   ....[93]....
        /*09bc*/ 	.word	0xffffffff


	//   ....[94]....
        /*09c0*/ 	.word	0xffffffff


	//   ....[95]....
        /*09c4*/ 	.word	0xffffffff


	//   ....[96]....
        /*09c8*/ 	.word	0xffffffff


	//   ....[97]....
        /*09cc*/ 	.word	0xffffffff


	//   ....[98]....
        /*09d0*/ 	.word	0xffffffff


	//   ....[99]....
        /*09d4*/ 	.word	0xffffffff


	//   ....[100]....
        /*09d8*/ 	.word	0xffffffff


	//   ....[101]....
        /*09dc*/ 	.word	0xffffffff


	//   ....[102]....
        /*09e0*/ 	.word	0xffffffff


	//   ....[103]....
        /*09e4*/ 	.word	0xffffffff


	//   ....[104]....
        /*09e8*/ 	.word	0xffffffff


	//   ....[105]....
        /*09ec*/ 	.word	0xffffffff


	//   ....[106]....
        /*09f0*/ 	.word	0xffffffff


	//   ....[107]....
        /*09f4*/ 	.word	0xffffffff


	//   ....[108]....
        /*09f8*/ 	.word	0xffffffff


	//   ....[109]....
        /*09fc*/ 	.word	0xffffffff


	//   ....[110]....
        /*0a00*/ 	.word	0xffffffff


	//   ....[111]....
        /*0a04*/ 	.word	0xffffffff


	//   ....[112]....
        /*0a08*/ 	.word	0xffffffff


	//   ....[113]....
        /*0a0c*/ 	.word	0xffffffff


	//   ....[114]....
        /*0a10*/ 	.word	0xffffffff


	//   ....[115]....
        /*0a14*/ 	.word	0xffffffff


	//   ....[116]....
        /*0a18*/ 	.word	0xffffffff


	//   ....[117]....
        /*0a1c*/ 	.word	0xffffffff


	//   ....[118]....
        /*0a20*/ 	.word	0xffffffff


	//   ....[119]....
        /*0a24*/ 	.word	0xffffffff


	//   ....[120]....
        /*0a28*/ 	.word	0xffffffff


	//   ....[121]....
        /*0a2c*/ 	.word	0xffffffff


	//   ....[122]....
        /*0a30*/ 	.word	0xffffffff


	//   ....[123]....
        /*0a34*/ 	.word	0xffffffff


	//   ....[124]....
        /*0a38*/ 	.word	0xffffffff


	//   ....[125]....
        /*0a3c*/ 	.word	0xffffffff


	//   ....[126]....
        /*0a40*/ 	.word	0xffffffff


	//   ....[127]....
        /*0a44*/ 	.word	0xffffffff


	//   ....[128]....
        /*0a48*/ 	.word	0xffffffff


	//   ....[129]....
        /*0a4c*/ 	.word	0xffffffff


	//   ....[130]....
        /*0a50*/ 	.word	0xffffffff


	//   ....[131]....
        /*0a54*/ 	.word	0xffffffff


	//   ....[132]....
        /*0a58*/ 	.word	0xffffffff


	//   ....[133]....
        /*0a5c*/ 	.word	0xffffffff


	//   ....[134]....
        /*0a60*/ 	.word	0xffffffff


	//   ....[135]....
        /*0a64*/ 	.word	0xffffffff


	//   ....[136]....
        /*0a68*/ 	.word	0xffffffff


	//   ....[137]....
        /*0a6c*/ 	.word	0xffffffff


	//   ....[138]....
        /*0a70*/ 	.word	0xffffffff


	//   ....[139]....
        /*0a74*/ 	.word	0xffffffff


	//   ....[140]....
        /*0a78*/ 	.word	0xffffffff


	//   ....[141]....
        /*0a7c*/ 	.word	0xffffffff


	//   ....[142]....
        /*0a80*/ 	.word	0xffffffff


	//   ....[143]....
        /*0a84*/ 	.word	0xffffffff


	//   ....[144]....
        /*0a88*/ 	.word	0xffffffff


	//   ....[145]....
        /*0a8c*/ 	.word	0xffffffff


	//   ....[146]....
        /*0a90*/ 	.word	0xffffffff


	//   ....[147]....
        /*0a94*/ 	.word	0xffffffff


	//   ....[148]....
        /*0a98*/ 	.word	0xffffffff


	//   ....[149]....
        /*0a9c*/ 	.word	0xffffffff


	//   ....[150]....
        /*0aa0*/ 	.word	0xffffffff


	//   ....[151]....
        /*0aa4*/ 	.word	0xffffffff


	//   ....[152]....
        /*0aa8*/ 	.word	0xffffffff


	//   ....[153]....
        /*0aac*/ 	.word	0xffffffff


	//   ....[154]....
        /*0ab0*/ 	.word	0xffffffff


	//   ....[155]....
        /*0ab4*/ 	.word	0xffffffff


	//   ....[156]....
        /*0ab8*/ 	.word	0xffffffff


	//   ....[157]....
        /*0abc*/ 	.word	0xffffffff


	//   ....[158]....
        /*0ac0*/ 	.word	0xffffffff


	//   ....[159]....
        /*0ac4*/ 	.word	0xffffffff


	//   ....[160]....
        /*0ac8*/ 	.word	0xffffffff


	//   ....[161]....
        /*0acc*/ 	.word	0xffffffff


	//   ....[162]....
        /*0ad0*/ 	.word	0xffffffff


	//   ....[163]....
        /*0ad4*/ 	.word	0xffffffff


	//   ....[164]....
        /*0ad8*/ 	.word	0xffffffff


	//   ....[165]....
        /*0adc*/ 	.word	0xffffffff


	//   ....[166]....
        /*0ae0*/ 	.word	0xffffffff


	//   ....[167]....
        /*0ae4*/ 	.word	0xffffffff


	//   ....[168]....
        /*0ae8*/ 	.word	0xffffffff


	//   ....[169]....
        /*0aec*/ 	.word	0xffffffff


	//   ....[170]....
        /*0af0*/ 	.word	0xffffffff


	//   ....[171]....
        /*0af4*/ 	.word	0xffffffff


	//   ....[172]....
        /*0af8*/ 	.word	0xffffffff


	//   ....[173]....
        /*0afc*/ 	.word	0xffffffff


	//   ....[174]....
        /*0b00*/ 	.word	0xffffffff


	//   ....[175]....
        /*0b04*/ 	.word	0xffffffff


	//   ....[176]....
        /*0b08*/ 	.word	0xffffffff


	//   ....[177]....
        /*0b0c*/ 	.word	0xffffffff


	//   ....[178]....
        /*0b10*/ 	.word	0xffffffff


	//   ....[179]....
        /*0b14*/ 	.word	0xffffffff


	//   ....[180]....
        /*0b18*/ 	.word	0xffffffff


	//   ....[181]....
        /*0b1c*/ 	.word	0xffffffff


	//   ....[182]....
        /*0b20*/ 	.word	0xffffffff


	//   ....[183]....
        /*0b24*/ 	.word	0xffffffff


	//   ....[184]....
        /*0b28*/ 	.word	0xffffffff


	//   ....[185]....
        /*0b2c*/ 	.word	0xffffffff


	//   ....[186]....
        /*0b30*/ 	.word	0xffffffff


	//   ....[187]....
        /*0b34*/ 	.word	0xffffffff


	//   ....[188]....
        /*0b38*/ 	.word	0xffffffff


	//   ....[189]....
        /*0b3c*/ 	.word	0xffffffff


	//   ....[190]....
        /*0b40*/ 	.word	0xffffffff


	//   ....[191]....
        /*0b44*/ 	.word	0xffffffff


	//   ....[192]....
        /*0b48*/ 	.word	0xffffffff


	//   ....[193]....
        /*0b4c*/ 	.word	0xffffffff


	//   ....[194]....
        /*0b50*/ 	.word	0xffffffff


	//   ....[195]....
        /*0b54*/ 	.word	0xffffffff


	//   ....[196]....
        /*0b58*/ 	.word	0xffffffff


	//   ....[197]....
        /*0b5c*/ 	.word	0xffffffff


	//   ....[198]....
        /*0b60*/ 	.word	0xffffffff


	//   ....[199]....
        /*0b64*/ 	.word	0xffffffff


	//   ....[200]....
        /*0b68*/ 	.word	0xffffffff


	//   ....[201]....
        /*0b6c*/ 	.word	0xffffffff


	//   ....[202]....
        /*0b70*/ 	.word	0xffffffff


	//   ....[203]....
        /*0b74*/ 	.word	0xffffffff


	//   ....[204]....
        /*0b78*/ 	.word	0xffffffff


	//   ....[205]....
        /*0b7c*/ 	.word	0xffffffff


	//   ....[206]....
        /*0b80*/ 	.word	0xffffffff


	//   ....[207]....
        /*0b84*/ 	.word	0xffffffff


	//   ....[208]....
        /*0b88*/ 	.word	0xffffffff


	//   ....[209]....
        /*0b8c*/ 	.word	0xffffffff


	//   ....[210]....
        /*0b90*/ 	.word	0xffffffff


	//   ....[211]....
        /*0b94*/ 	.word	0xffffffff


	//   ....[212]....
        /*0b98*/ 	.word	0xffffffff


	//   ....[213]....
        /*0b9c*/ 	.word	0xffffffff


	//   ....[214]....
        /*0ba0*/ 	.word	0xffffffff


	//   ....[215]....
        /*0ba4*/ 	.word	0xffffffff


	//   ....[216]....
        /*0ba8*/ 	.word	0xffffffff


	//   ....[217]....
        /*0bac*/ 	.word	0xffffffff


	//   ....[218]....
        /*0bb0*/ 	.word	0xffffffff


	//   ....[219]....
        /*0bb4*/ 	.word	0xffffffff


	//   ....[220]....
        /*0bb8*/ 	.word	0xffffffff


	//   ....[221]....
        /*0bbc*/ 	.word	0xffffffff


	//   ....[222]....
        /*0bc0*/ 	.word	0xffffffff


	//   ....[223]....
        /*0bc4*/ 	.word	0xffffffff


	//   ....[224]....
        /*0bc8*/ 	.word	0xffffffff


	//   ....[225]....
        /*0bcc*/ 	.word	0xffffffff


	//   ....[226]....
        /*0bd0*/ 	.word	0xffffffff


	//   ....[227]....
        /*0bd4*/ 	.word	0xffffffff


	//   ....[228]....
        /*0bd8*/ 	.word	0xffffffff


	//   ....[229]....
        /*0bdc*/ 	.word	0xffffffff


	//   ....[230]....
        /*0be0*/ 	.word	0xffffffff


	//   ....[231]....
        /*0be4*/ 	.word	0xffffffff


	//   ....[232]....
        /*0be8*/ 	.word	0xffffffff


	//   ....[233]....
        /*0bec*/ 	.word	0xffffffff


	//   ....[234]....
        /*0bf0*/ 	.word	0xffffffff


	//   ....[235]....
        /*0bf4*/ 	.word	0xffffffff


	//   ....[236]....
        /*0bf8*/ 	.word	0xffffffff


	//   ....[237]....
        /*0bfc*/ 	.word	0xffffffff


	//   ....[238]....
        /*0c00*/ 	.word	0xffffffff


	//   ....[239]....
        /*0c04*/ 	.word	0xffffffff


	//   ....[240]....
        /*0c08*/ 	.word	0xffffffff


	//   ....[241]....
        /*0c0c*/ 	.word	0xffffffff


	//   ....[242]....
        /*0c10*/ 	.word	0xffffffff


	//   ....[243]....
        /*0c14*/ 	.word	0xffffffff


	//   ....[244]....
        /*0c18*/ 	.word	0xffffffff


	//   ....[245]....
        /*0c1c*/ 	.word	0xffffffff


	//   ....[246]....
        /*0c20*/ 	.word	0xffffffff


	//   ....[247]....
        /*0c24*/ 	.word	0xffffffff


	//   ....[248]....
        /*0c28*/ 	.word	0xffffffff


	//   ....[249]....
        /*0c2c*/ 	.word	0xffffffff


	//   ....[250]....
        /*0c30*/ 	.word	0xffffffff


	//   ....[251]....
        /*0c34*/ 	.word	0xffffffff


	//   ....[252]....
        /*0c38*/ 	.word	0xffffffff


	//   ....[253]....
        /*0c3c*/ 	.word	0xffffffff


	//   ....[254]....
        /*0c40*/ 	.word	0xffffffff


	//   ....[255]....
        /*0c44*/ 	.word	0xffffffff


	//   ....[0]....
        /*0c48*/ 	.word	0xffffffff


	//   ....[1]....
        /*0c4c*/ 	.word	0xffffffff


	//   ....[2]....
        /*0c50*/ 	.word	0xffffffff


	//   ....[3]....
        /*0c54*/ 	.word	0xffffffff


	//   ....[4]....
        /*0c58*/ 	.word	0xffffffff


	//   ....[5]....
        /*0c5c*/ 	.word	0xffffffff


	//   ....[6]....
        /*0c60*/ 	.word	0xffffffff


	//   ....[7]....
        /*0c64*/ 	.word	0xffffffff


	//   ....[8]....
        /*0c68*/ 	.word	0xffffffff


	//   ....[9]....
        /*0c6c*/ 	.word	0xffffffff


	//   ....[10]....
        /*0c70*/ 	.word	0xffffffff


	//   ....[11]....
        /*0c74*/ 	.word	0xffffffff


	//   ....[12]....
        /*0c78*/ 	.word	0xffffffff


	//   ....[13]....
        /*0c7c*/ 	.word	0xffffffff


	//   ....[14]....
        /*0c80*/ 	.word	0xffffffff


	//   ....[15]....
        /*0c84*/ 	.word	0xffffffff


	//   ....[16]....
        /*0c88*/ 	.word	0xffffffff


	//   ....[17]....
        /*0c8c*/ 	.word	0xffffffff


	//   ....[18]....
        /*0c90*/ 	.word	0xffffffff


	//   ....[19]....
        /*0c94*/ 	.word	0xffffffff


	//   ....[20]....
        /*0c98*/ 	.word	0xffffffff


	//   ....[21]....
        /*0c9c*/ 	.word	0xffffffff


	//   ....[22]....
        /*0ca0*/ 	.word	0xffffffff


	//   ....[23]....
        /*0ca4*/ 	.word	0xffffffff


	//   ....[24]....
        /*0ca8*/ 	.word	0xffffffff


	//   ....[25]....
        /*0cac*/ 	.word	0xffffffff


	//   ....[26]....
        /*0cb0*/ 	.word	0xffffffff


	//   ....[27]....
        /*0cb4*/ 	.word	0xffffffff


	//   ....[28]....
        /*0cb8*/ 	.word	0xffffffff


	//   ....[29]....
        /*0cbc*/ 	.word	0xffffffff


	//   ....[30]....
        /*0cc0*/ 	.word	0xffffffff


	//   ....[31]....
        /*0cc4*/ 	.word	0xffffffff


	//   ....[32]....
        /*0cc8*/ 	.word	0xffffffff


	//   ....[33]....
        /*0ccc*/ 	.word	0xffffffff


	//   ....[34]....
        /*0cd0*/ 	.word	0xffffffff


	//   ....[35]....
        /*0cd4*/ 	.word	0xffffffff


	//   ....[36]....
        /*0cd8*/ 	.word	0xffffffff


	//   ....[37]....
        /*0cdc*/ 	.word	0xffffffff


	//   ....[38]....
        /*0ce0*/ 	.word	0xffffffff


	//   ....[39]....
        /*0ce4*/ 	.word	0xffffffff


	//   ....[40]....
        /*0ce8*/ 	.word	0xffffffff


	//   ....[41]....
        /*0cec*/ 	.word	0xffffffff


	//   ....[42]....
        /*0cf0*/ 	.word	0xffffffff


	//   ....[43]....
        /*0cf4*/ 	.word	0xffffffff


	//   ....[44]....
        /*0cf8*/ 	.word	0xffffffff


	//   ....[45]....
        /*0cfc*/ 	.word	0xffffffff


	//   ....[46]....
        /*0d00*/ 	.word	0xffffffff


	//   ....[47]....
        /*0d04*/ 	.word	0xffffffff


	//   ....[48]....
        /*0d08*/ 	.word	0xffffffff


	//   ....[49]....
        /*0d0c*/ 	.word	0xffffffff


	//   ....[50]....
        /*0d10*/ 	.word	0xffffffff


	//   ....[51]....
        /*0d14*/ 	.word	0xffffffff


	//   ....[52]....
        /*0d18*/ 	.word	0xffffffff


	//   ....[53]....
        /*0d1c*/ 	.word	0xffffffff


	//   ....[54]....
        /*0d20*/ 	.word	0xffffffff


	//   ....[55]....
        /*0d24*/ 	.word	0xffffffff


	//   ....[56]....
        /*0d28*/ 	.word	0xffffffff


	//   ....[57]....
        /*0d2c*/ 	.word	0xffffffff


	//   ....[58]....
        /*0d30*/ 	.word	0xffffffff


	//   ....[59]....
        /*0d34*/ 	.word	0xffffffff


	//   ....[60]....
        /*0d38*/ 	.word	0xffffffff


	//   ....[61]....
        /*0d3c*/ 	.word	0xffffffff


	//   ....[62]....
        /*0d40*/ 	.word	0xffffffff


	//   ....[63]....
        /*0d44*/ 	.word	0xffffffff


	//   ....[64]....
        /*0d48*/ 	.word	0xffffffff


	//   ....[65]....
        /*0d4c*/ 	.word	0xffffffff


	//   ....[66]....
        /*0d50*/ 	.word	0xffffffff


	//   ....[67]....
        /*0d54*/ 	.word	0xffffffff


	//   ....[68]....
        /*0d58*/ 	.word	0xffffffff


	//   ....[69]....
        /*0d5c*/ 	.word	0xffffffff


	//   ....[70]....
        /*0d60*/ 	.word	0xffffffff


	//   ....[71]....
        /*0d64*/ 	.word	0xffffffff


	//   ....[72]....
        /*0d68*/ 	.word	0xffffffff


	//   ....[73]....
        /*0d6c*/ 	.word	0xffffffff


	//   ....[74]....
        /*0d70*/ 	.word	0xffffffff


	//   ....[75]....
        /*0d74*/ 	.word	0xffffffff


	//   ....[76]....
        /*0d78*/ 	.word	0xffffffff


	//   ....[77]....
        /*0d7c*/ 	.word	0xffffffff


	//   ....[78]....
        /*0d80*/ 	.word	0xffffffff


	//   ....[79]....
        /*0d84*/ 	.word	0xffffffff


	//   ....[80]....
        /*0d88*/ 	.word	0xffffffff


	//   ....[81]....
        /*0d8c*/ 	.word	0xffffffff


	//   ....[82]....
        /*0d90*/ 	.word	0xffffffff


	//   ....[83]....
        /*0d94*/ 	.word	0xffffffff


	//   ....[84]....
        /*0d98*/ 	.word	0xffffffff


	//   ....[85]....
        /*0d9c*/ 	.word	0xffffffff


	//   ....[86]....
        /*0da0*/ 	.word	0xffffffff


	//   ....[87]....
        /*0da4*/ 	.word	0xffffffff


	//   ....[88]....
        /*0da8*/ 	.word	0xffffffff


	//   ....[89]....
        /*0dac*/ 	.word	0xffffffff


	//   ....[90]....
        /*0db0*/ 	.word	0xffffffff


	//   ....[91]....
        /*0db4*/ 	.word	0xffffffff


	//   ....[92]....
        /*0db8*/ 	.word	0xffffffff


	//   ....[93]....
        /*0dbc*/ 	.word	0xffffffff


	//   ....[94]....
        /*0dc0*/ 	.word	0xffffffff


	//   ....[95]....
        /*0dc4*/ 	.word	0xffffffff


	//   ....[96]....
        /*0dc8*/ 	.word	0xffffffff


	//   ....[97]....
        /*0dcc*/ 	.word	0xffffffff


	//   ....[98]....
        /*0dd0*/ 	.word	0xffffffff


	//   ....[99]....
        /*0dd4*/ 	.word	0xffffffff


	//   ....[100]....
        /*0dd8*/ 	.word	0xffffffff


	//   ....[101]....
        /*0ddc*/ 	.word	0xffffffff


	//   ....[102]....
        /*0de0*/ 	.word	0xffffffff


	//   ....[103]....
        /*0de4*/ 	.word	0xffffffff


	//   ....[104]....
        /*0de8*/ 	.word	0xffffffff


	//   ....[105]....
        /*0dec*/ 	.word	0xffffffff


	//   ....[106]....
        /*0df0*/ 	.word	0xffffffff


	//   ....[107]....
        /*0df4*/ 	.word	0xffffffff


	//   ....[108]....
        /*0df8*/ 	.word	0xffffffff


	//   ....[109]....
        /*0dfc*/ 	.word	0xffffffff


	//   ....[110]....
        /*0e00*/ 	.word	0xffffffff


	//   ....[111]....
        /*0e04*/ 	.word	0xffffffff


	//   ....[112]....
        /*0e08*/ 	.word	0xffffffff


	//   ....[113]....
        /*0e0c*/ 	.word	0xffffffff


	//   ....[114]....
        /*0e10*/ 	.word	0xffffffff


	//   ....[115]....
        /*0e14*/ 	.word	0xffffffff


	//   ....[116]....
        /*0e18*/ 	.word	0xffffffff


	//   ....[117]....
        /*0e1c*/ 	.word	0xffffffff


	//   ....[118]....
        /*0e20*/ 	.word	0xffffffff


	//   ....[119]....
        /*0e24*/ 	.word	0xffffffff


	//   ....[120]....
        /*0e28*/ 	.word	0xffffffff


	//   ....[121]....
        /*0e2c*/ 	.word	0xffffffff


	//   ....[122]....
        /*0e30*/ 	.word	0xffffffff


	//   ....[123]....
        /*0e34*/ 	.word	0xffffffff


	//   ....[124]....
        /*0e38*/ 	.word	0xffffffff


	//   ....[125]....
        /*0e3c*/ 	.word	0xffffffff


	//   ....[126]....
        /*0e40*/ 	.word	0xffffffff


	//   ....[127]....
        /*0e44*/ 	.word	0xffffffff


	//   ....[128]....
        /*0e48*/ 	.word	0xffffffff


	//   ....[129]....
        /*0e4c*/ 	.word	0xffffffff


	//   ....[130]....
        /*0e50*/ 	.word	0xffffffff


	//   ....[131]....
        /*0e54*/ 	.word	0xffffffff


	//   ....[132]....
        /*0e58*/ 	.word	0xffffffff


	//   ....[133]....
        /*0e5c*/ 	.word	0xffffffff


	//   ....[134]....
        /*0e60*/ 	.word	0xffffffff


	//   ....[135]....
        /*0e64*/ 	.word	0xffffffff


	//   ....[136]....
        /*0e68*/ 	.word	0xffffffff


	//   ....[137]....
        /*0e6c*/ 	.word	0xffffffff


	//   ....[138]....
        /*0e70*/ 	.word	0xffffffff


	//   ....[139]....
        /*0e74*/ 	.word	0xffffffff


	//   ....[140]....
        /*0e78*/ 	.word	0xffffffff


	//   ....[141]....
        /*0e7c*/ 	.word	0xffffffff


	//   ....[142]....
        /*0e80*/ 	.word	0xffffffff


	//   ....[143]....
        /*0e84*/ 	.word	0xffffffff


	//   ....[144]....
        /*0e88*/ 	.word	0xffffffff


	//   ....[145]....
        /*0e8c*/ 	.word	0xffffffff


	//   ....[146]....
        /*0e90*/ 	.word	0xffffffff


	//   ....[147]....
        /*0e94*/ 	.word	0xffffffff


	//   ....[148]....
        /*0e98*/ 	.word	0xffffffff


	//   ....[149]....
        /*0e9c*/ 	.word	0xffffffff


	//   ....[150]....
        /*0ea0*/ 	.word	0xffffffff


	//   ....[151]....
        /*0ea4*/ 	.word	0xffffffff


	//   ....[152]....
        /*0ea8*/ 	.word	0xffffffff


	//   ....[153]....
        /*0eac*/ 	.word	0xffffffff


	//   ....[154]....
        /*0eb0*/ 	.word	0xffffffff


	//   ....[155]....
        /*0eb4*/ 	.word	0xffffffff


	//   ....[156]....
        /*0eb8*/ 	.word	0xffffffff


	//   ....[157]....
        /*0ebc*/ 	.word	0xffffffff


	//   ....[158]....
        /*0ec0*/ 	.word	0xffffffff


	//   ....[159]....
        /*0ec4*/ 	.word	0xffffffff


	//   ....[160]....
        /*0ec8*/ 	.word	0xffffffff


	//   ....[161]....
        /*0ecc*/ 	.word	0xffffffff


	//   ....[162]....
        /*0ed0*/ 	.word	0xffffffff


	//   ....[163]....
        /*0ed4*/ 	.word	0xffffffff


	//   ....[164]....
        /*0ed8*/ 	.word	0xffffffff


	//   ....[165]....
        /*0edc*/ 	.word	0xffffffff


	//   ....[166]....
        /*0ee0*/ 	.word	0xffffffff


	//   ....[167]....
        /*0ee4*/ 	.word	0xffffffff


	//   ....[168]....
        /*0ee8*/ 	.word	0xffffffff


	//   ....[169]....
        /*0eec*/ 	.word	0xffffffff


	//   ....[170]....
        /*0ef0*/ 	.word	0xffffffff


	//   ....[171]....
        /*0ef4*/ 	.word	0xffffffff


	//   ....[172]....
        /*0ef8*/ 	.word	0xffffffff


	//   ....[173]....
        /*0efc*/ 	.word	0xffffffff


	//   ....[174]....
        /*0f00*/ 	.word	0xffffffff


	//   ....[175]....
        /*0f04*/ 	.word	0xffffffff


	//   ....[176]....
        /*0f08*/ 	.word	0xffffffff


	//   ....[177]....
        /*0f0c*/ 	.word	0xffffffff


	//   ....[178]....
        /*0f10*/ 	.word	0xffffffff


	//   ....[179]....
        /*0f14*/ 	.word	0xffffffff


	//   ....[180]....
        /*0f18*/ 	.word	0xffffffff


	//   ....[181]....
        /*0f1c*/ 	.word	0xffffffff


	//   ....[182]....
        /*0f20*/ 	.word	0xffffffff


	//   ....[183]....
        /*0f24*/ 	.word	0xffffffff


	//   ....[184]....
        /*0f28*/ 	.word	0xffffffff


	//   ....[185]....
        /*0f2c*/ 	.word	0xffffffff


	//   ....[186]....
        /*0f30*/ 	.word	0xffffffff


	//   ....[187]....
        /*0f34*/ 	.word	0xffffffff


	//   ....[188]....
        /*0f38*/ 	.word	0xffffffff


	//   ....[189]....
        /*0f3c*/ 	.word	0xffffffff


	//   ....[190]....
        /*0f40*/ 	.word	0xffffffff


	//   ....[191]....
        /*0f44*/ 	.word	0xffffffff


	//   ....[192]....
        /*0f48*/ 	.word	0xffffffff


	//   ....[193]....
        /*0f4c*/ 	.word	0xffffffff


	//   ....[194]....
        /*0f50*/ 	.word	0xffffffff


	//   ....[195]....
        /*0f54*/ 	.word	0xffffffff


	//   ....[196]....
        /*0f58*/ 	.word	0xffffffff


	//   ....[197]....
        /*0f5c*/ 	.word	0xffffffff


	//   ....[198]....
        /*0f60*/ 	.word	0xffffffff


	//   ....[199]....
        /*0f64*/ 	.word	0xffffffff


	//   ....[200]....
        /*0f68*/ 	.word	0xffffffff


	//   ....[201]....
        /*0f6c*/ 	.word	0xffffffff


	//   ....[202]....
        /*0f70*/ 	.word	0xffffffff


	//   ....[203]....
        /*0f74*/ 	.word	0xffffffff


	//   ....[204]....
        /*0f78*/ 	.word	0xffffffff


	//   ....[205]....
        /*0f7c*/ 	.word	0xffffffff


	//   ....[206]....
        /*0f80*/ 	.word	0xffffffff


	//   ....[207]....
        /*0f84*/ 	.word	0xffffffff


	//   ....[208]....
        /*0f88*/ 	.word	0xffffffff


	//   ....[209]....
        /*0f8c*/ 	.word	0xffffffff


	//   ....[210]....
        /*0f90*/ 	.word	0xffffffff


	//   ....[211]....
        /*0f94*/ 	.word	0xffffffff


	//   ....[212]....
        /*0f98*/ 	.word	0xffffffff


	//   ....[213]....
        /*0f9c*/ 	.word	0xffffffff


	//   ....[214]....
        /*0fa0*/ 	.word	0xffffffff


	//   ....[215]....
        /*0fa4*/ 	.word	0xffffffff


	//   ....[216]....
        /*0fa8*/ 	.word	0xffffffff


	//   ....[217]....
        /*0fac*/ 	.word	0xffffffff


	//   ....[218]....
        /*0fb0*/ 	.word	0xffffffff


	//   ....[219]....
        /*0fb4*/ 	.word	0xffffffff


	//   ....[220]....
        /*0fb8*/ 	.word	0xffffffff


	//   ....[221]....
        /*0fbc*/ 	.word	0xffffffff


	//   ....[222]....
        /*0fc0*/ 	.word	0xffffffff


	//   ....[223]....
        /*0fc4*/ 	.word	0xffffffff


	//   ....[224]....
        /*0fc8*/ 	.word	0xffffffff


	//   ....[225]....
        /*0fcc*/ 	.word	0xffffffff


	//   ....[226]....
        /*0fd0*/ 	.word	0xffffffff


	//   ....[227]....
        /*0fd4*/ 	.word	0xffffffff


	//   ....[228]....
        /*0fd8*/ 	.word	0xffffffff


	//   ....[229]....
        /*0fdc*/ 	.word	0xffffffff


	//   ....[230]....
        /*0fe0*/ 	.word	0xffffffff


	//   ....[231]....
        /*0fe4*/ 	.word	0xffffffff


	//   ....[232]....
        /*0fe8*/ 	.word	0xffffffff


	//   ....[233]....
        /*0fec*/ 	.word	0xffffffff


	//   ....[234]....
        /*0ff0*/ 	.word	0xffffffff


	//   ....[235]....
        /*0ff4*/ 	.word	0xffffffff


	//   ....[236]....
        /*0ff8*/ 	.word	0xffffffff


	//   ....[237]....
        /*0ffc*/ 	.word	0xffffffff


	//   ....[238]....
        /*1000*/ 	.word	0xffffffff


	//   ....[239]....
        /*1004*/ 	.word	0xffffffff


	//   ....[240]....
        /*1008*/ 	.word	0xffffffff


	//   ....[241]....
        /*100c*/ 	.word	0xffffffff


	//   ....[242]....
        /*1010*/ 	.word	0xffffffff


	//   ....[243]....
        /*1014*/ 	.word	0xffffffff


	//   ....[244]....
        /*1018*/ 	.word	0xffffffff


	//   ....[245]....
        /*101c*/ 	.word	0xffffffff


	//   ....[246]....
        /*1020*/ 	.word	0xffffffff


	//   ....[247]....
        /*1024*/ 	.word	0xffffffff


	//   ....[248]....
        /*1028*/ 	.word	0xffffffff


	//   ....[249]....
        /*102c*/ 	.word	0xffffffff


	//   ....[250]....
        /*1030*/ 	.word	0xffffffff


	//   ....[251]....
        /*1034*/ 	.word	0xffffffff


	//   ....[252]....
        /*1038*/ 	.word	0xffffffff


	//   ....[253]....
        /*103c*/ 	.word	0xffffffff


	//   ....[254]....
        /*1040*/ 	.word	0xffffffff


	//   ....[255]....
        /*1044*/ 	.word	0xffffffff


	//   ....[0]....
        /*1048*/ 	.word	0xffffffff


	//   ....[1]....
        /*104c*/ 	.word	0xffffffff


	//   ....[2]....
        /*1050*/ 	.word	0xffffffff


	//   ....[3]....
        /*1054*/ 	.word	0xffffffff


	//   ....[4]....
        /*1058*/ 	.word	0xffffffff


	//   ....[5]....
        /*105c*/ 	.word	0xffffffff


	//   ....[6]....
        /*1060*/ 	.word	0xffffffff


	//   ....[7]....
        /*1064*/ 	.word	0xffffffff


	//   ....[8]....
        /*1068*/ 	.word	0xffffffff


	//   ....[9]....
        /*106c*/ 	.word	0xffffffff


	//   ....[10]....
        /*1070*/ 	.word	0xffffffff


	//   ....[11]....
        /*1074*/ 	.word	0xffffffff


	//   ....[12]....
        /*1078*/ 	.word	0xffffffff


	//   ....[13]....
        /*107c*/ 	.word	0xffffffff


	//   ....[14]....
        /*1080*/ 	.word	0xffffffff


	//   ....[15]....
        /*1084*/ 	.word	0xffffffff


	//   ....[16]....
        /*1088*/ 	.word	0xffffffff


	//   ....[17]....
        /*108c*/ 	.word	0xffffffff


	//   ....[18]....
        /*1090*/ 	.word	0xffffffff


	//   ....[19]....
        /*1094*/ 	.word	0xffffffff


	//   ....[20]....
        /*1098*/ 	.word	0xffffffff


	//   ....[21]....
        /*109c*/ 	.word	0xffffffff


	//   ....[22]....
        /*10a0*/ 	.word	0xffffffff


	//   ....[23]....
        /*10a4*/ 	.word	0xffffffff


	//   ....[24]....
        /*10a8*/ 	.word	0xffffffff


	//   ....[25]....
        /*10ac*/ 	.word	0xffffffff


	//   ....[26]....
        /*10b0*/ 	.word	0xffffffff


	//   ....[27]....
        /*10b4*/ 	.word	0xffffffff


	//   ....[28]....
        /*10b8*/ 	.word	0xffffffff


	//   ....[29]....
        /*10bc*/ 	.word	0xffffffff


	//   ....[30]....
        /*10c0*/ 	.word	0xffffffff


	//   ....[31]....
        /*10c4*/ 	.word	0xffffffff


	//   ....[32]....
        /*10c8*/ 	.word	0xffffffff


	//   ....[33]....
        /*10cc*/ 	.word	0xffffffff


	//   ....[34]....
        /*10d0*/ 	.word	0xffffffff


	//   ....[35]....
        /*10d4*/ 	.word	0xffffffff


	//   ....[36]....
        /*10d8*/ 	.word	0xffffffff


	//   ....[37]....
        /*10dc*/ 	.word	0xffffffff


	//   ....[38]....
        /*10e0*/ 	.word	0xffffffff


	//   ....[39]....
        /*10e4*/ 	.word	0xffffffff


	//   ....[40]....
        /*10e8*/ 	.word	0xffffffff


	//   ....[41]....
        /*10ec*/ 	.word	0xffffffff


	//   ....[42]....
        /*10f0*/ 	.word	0xffffffff


	//   ....[43]....
        /*10f4*/ 	.word	0xffffffff


	//   ....[44]....
        /*10f8*/ 	.word	0xffffffff


	//   ....[45]....
        /*10fc*/ 	.word	0xffffffff


	//   ....[46]....
        /*1100*/ 	.word	0xffffffff


	//   ....[47]....
        /*1104*/ 	.word	0xffffffff


	//   ....[48]....
        /*1108*/ 	.word	0xffffffff


	//   ....[49]....
        /*110c*/ 	.word	0xffffffff


	//   ....[50]....
        /*1110*/ 	.word	0xffffffff


	//   ....[51]....
        /*1114*/ 	.word	0xffffffff


	//   ....[52]....
        /*1118*/ 	.word	0xffffffff


	//   ....[53]....
        /*111c*/ 	.word	0xffffffff


	//   ....[54]....
        /*1120*/ 	.word	0xffffffff


	//   ....[55]....
        /*1124*/ 	.word	0xffffffff


	//   ....[56]....
        /*1128*/ 	.word	0xffffffff


	//   ....[57]....
        /*112c*/ 	.word	0xffffffff


	//   ....[58]....
        /*1130*/ 	.word	0xffffffff


	//   ....[59]....
        /*1134*/ 	.word	0xffffffff


	//   ....[60]....
        /*1138*/ 	.word	0xffffffff


	//   ....[61]....
        /*113c*/ 	.word	0xffffffff


	//   ....[62]....
        /*1140*/ 	.word	0xffffffff


	//   ....[63]....
        /*1144*/ 	.word	0xffffffff


	//   ....[64]....
        /*1148*/ 	.word	0xffffffff


	//   ....[65]....
        /*114c*/ 	.word	0xffffffff


	//   ....[66]....
        /*1150*/ 	.word	0xffffffff


	//   ....[67]....
        /*1154*/ 	.word	0xffffffff


	//   ....[68]....
        /*1158*/ 	.word	0xffffffff


	//   ....[69]....
        /*115c*/ 	.word	0xffffffff


	//   ....[70]....
        /*1160*/ 	.word	0xffffffff


	//   ....[71]....
        /*1164*/ 	.word	0xffffffff


	//   ....[72]....
        /*1168*/ 	.word	0xffffffff


	//   ....[73]....
        /*116c*/ 	.word	0xffffffff


	//   ....[74]....
        /*1170*/ 	.word	0xffffffff


	//   ....[75]....
        /*1174*/ 	.word	0xffffffff


	//   ....[76]....
        /*1178*/ 	.word	0xffffffff


	//   ....[77]....
        /*117c*/ 	.word	0xffffffff


	//   ....[78]....
        /*1180*/ 	.word	0xffffffff


	//   ....[79]....
        /*1184*/ 	.word	0xffffffff


	//   ....[80]....
        /*1188*/ 	.word	0xffffffff


	//   ....[81]....
        /*118c*/ 	.word	0xffffffff


	//   ....[82]....
        /*1190*/ 	.word	0xffffffff


	//   ....[83]....
        /*1194*/ 	.word	0xffffffff


	//   ....[84]....
        /*1198*/ 	.word	0xffffffff


	//   ....[85]....
        /*119c*/ 	.word	0xffffffff


	//   ....[86]....
        /*11a0*/ 	.word	0xffffffff


	//   ....[87]....
        /*11a4*/ 	.word	0xffffffff


	//   ....[88]....
        /*11a8*/ 	.word	0xffffffff


	//   ....[89]....
        /*11ac*/ 	.word	0xffffffff


	//   ....[90]....
        /*11b0*/ 	.word	0xffffffff


	//   ....[91]....
        /*11b4*/ 	.word	0xffffffff


	//   ....[92]....
        /*11b8*/ 	.word	0xffffffff


	//   ....[93]....
        /*11bc*/ 	.word	0xffffffff


	//   ....[94]....
        /*11c0*/ 	.word	0xffffffff


	//   ....[95]....
        /*11c4*/ 	.word	0xffffffff


	//   ....[96]....
        /*11c8*/ 	.word	0xffffffff


	//   ....[97]....
        /*11cc*/ 	.word	0xffffffff


	//   ....[98]....
        /*11d0*/ 	.word	0xffffffff


	//   ....[99]....
        /*11d4*/ 	.word	0xffffffff


	//   ....[100]....
        /*11d8*/ 	.word	0xffffffff


	//   ....[101]....
        /*11dc*/ 	.word	0xffffffff


	//   ....[102]....
        /*11e0*/ 	.word	0xffffffff


	//   ....[103]....
        /*11e4*/ 	.word	0xffffffff


	//   ....[104]....
        /*11e8*/ 	.word	0xffffffff


	//   ....[105]....
        /*11ec*/ 	.word	0xffffffff


	//   ....[106]....
        /*11f0*/ 	.word	0xffffffff


	//   ....[107]....
        /*11f4*/ 	.word	0xffffffff


	//   ....[108]....
        /*11f8*/ 	.word	0xffffffff


	//   ....[109]....
        /*11fc*/ 	.word	0xffffffff


	//   ....[110]....
        /*1200*/ 	.word	0xffffffff


	//   ....[111]....
        /*1204*/ 	.word	0xffffffff


	//   ....[112]....
        /*1208*/ 	.word	0xffffffff


	//   ....[113]....
        /*120c*/ 	.word	0xffffffff


	//   ....[114]....
        /*1210*/ 	.word	0xffffffff


	//   ....[115]....
        /*1214*/ 	.word	0xffffffff


	//   ....[116]....
        /*1218*/ 	.word	0xffffffff


	//   ....[117]....
        /*121c*/ 	.word	0xffffffff


	//   ....[118]....
        /*1220*/ 	.word	0xffffffff


	//   ....[119]....
        /*1224*/ 	.word	0xffffffff


	//   ....[120]....
        /*1228*/ 	.word	0xffffffff


	//   ....[121]....
        /*122c*/ 	.word	0xffffffff


	//   ....[122]....
        /*1230*/ 	.word	0xffffffff


	//   ....[123]....
        /*1234*/ 	.word	0xffffffff


	//   ....[124]....
        /*1238*/ 	.word	0xffffffff


	//   ....[125]....
        /*123c*/ 	.word	0xffffffff


	//   ....[126]....
        /*1240*/ 	.word	0xffffffff


	//   ....[127]....
        /*1244*/ 	.word	0xffffffff


	//   ....[128]....
        /*1248*/ 	.word	0xffffffff


	//   ....[129]....
        /*124c*/ 	.word	0xffffffff


	//   ....[130]....
        /*1250*/ 	.word	0xffffffff


	//   ....[131]....
        /*1254*/ 	.word	0xffffffff


	//   ....[132]....
        /*1258*/ 	.word	0xffffffff


	//   ....[133]....
        /*125c*/ 	.word	0xffffffff


	//   ....[134]....
        /*1260*/ 	.word	0xffffffff


	//   ....[135]....
        /*1264*/ 	.word	0xffffffff


	//   ....[136]....
        /*1268*/ 	.word	0xffffffff


	//   ....[137]....
        /*126c*/ 	.word	0xffffffff


	//   ....[138]....
        /*1270*/ 	.word	0xffffffff


	//   ....[139]....
        /*1274*/ 	.word	0xffffffff


	//   ....[140]....
        /*1278*/ 	.word	0xffffffff


	//   ....[141]....
        /*127c*/ 	.word	0xffffffff


	//   ....[142]....
        /*1280*/ 	.word	0xffffffff


	//   ....[143]....
        /*1284*/ 	.word	0xffffffff


	//   ....[144]....
        /*1288*/ 	.word	0xffffffff


	//   ....[145]....
        /*128c*/ 	.word	0xffffffff


	//   ....[146]....
        /*1290*/ 	.word	0xffffffff


	//   ....[147]....
        /*1294*/ 	.word	0xffffffff


	//   ....[148]....
        /*1298*/ 	.word	0xffffffff


	//   ....[149]....
        /*129c*/ 	.word	0xffffffff


	//   ....[150]....
        /*12a0*/ 	.word	0xffffffff


	//   ....[151]....
        /*12a4*/ 	.word	0xffffffff


	//   ....[152]....
        /*12a8*/ 	.word	0xffffffff


	//   ....[153]....
        /*12ac*/ 	.word	0xffffffff


	//   ....[154]....
        /*12b0*/ 	.word	0xffffffff


	//   ....[155]....
        /*12b4*/ 	.word	0xffffffff


	//   ....[156]....
        /*12b8*/ 	.word	0xffffffff


	//   ....[157]....
        /*12bc*/ 	.word	0xffffffff


	//   ....[158]....
        /*12c0*/ 	.word	0xffffffff


	//   ....[159]....
        /*12c4*/ 	.word	0xffffffff


	//   ....[160]....
        /*12c8*/ 	.word	0xffffffff


	//   ....[161]....
        /*12cc*/ 	.word	0xffffffff


	//   ....[162]....
        /*12d0*/ 	.word	0xffffffff


	//   ....[163]....
        /*12d4*/ 	.word	0xffffffff


	//   ....[164]....
        /*12d8*/ 	.word	0xffffffff


	//   ....[165]....
        /*12dc*/ 	.word	0xffffffff


	//   ....[166]....
        /*12e0*/ 	.word	0xffffffff


	//   ....[167]....
        /*12e4*/ 	.word	0xffffffff


	//   ....[168]....
        /*12e8*/ 	.word	0xffffffff


	//   ....[169]....
        /*12ec*/ 	.word	0xffffffff


	//   ....[170]....
        /*12f0*/ 	.word	0xffffffff


	//   ....[171]....
        /*12f4*/ 	.word	0xffffffff


	//   ....[172]....
        /*12f8*/ 	.word	0xffffffff


	//   ....[173]....
        /*12fc*/ 	.word	0xffffffff


	//   ....[174]....
        /*1300*/ 	.word	0xffffffff


	//   ....[175]....
        /*1304*/ 	.word	0xffffffff


	//   ....[176]....
        /*1308*/ 	.word	0xffffffff


	//   ....[177]....
        /*130c*/ 	.word	0xffffffff


	//   ....[178]....
        /*1310*/ 	.word	0xffffffff


	//   ....[179]....
        /*1314*/ 	.word	0xffffffff


	//   ....[180]....
        /*1318*/ 	.word	0xffffffff


	//   ....[181]....
        /*131c*/ 	.word	0xffffffff


	//   ....[182]....
        /*1320*/ 	.word	0xffffffff


	//   ....[183]....
        /*1324*/ 	.word	0xffffffff


	//   ....[184]....
        /*1328*/ 	.word	0xffffffff


	//   ....[185]....
        /*132c*/ 	.word	0xffffffff


	//   ....[186]....
        /*1330*/ 	.word	0xffffffff


	//   ....[187]....
        /*1334*/ 	.word	0xffffffff


	//   ....[188]....
        /*1338*/ 	.word	0xffffffff


	//   ....[189]....
        /*133c*/ 	.word	0xffffffff


	//   ....[190]....
        /*1340*/ 	.word	0xffffffff


	//   ....[191]....
        /*1344*/ 	.word	0xffffffff


	//   ....[192]....
        /*1348*/ 	.word	0xffffffff


	//   ....[193]....
        /*134c*/ 	.word	0xffffffff


	//   ....[194]....
        /*1350*/ 	.word	0xffffffff


	//   ....[195]....
        /*1354*/ 	.word	0xffffffff


	//   ....[196]....
        /*1358*/ 	.word	0xffffffff


	//   ....[197]....
        /*135c*/ 	.word	0xffffffff


	//   ....[198]....
        /*1360*/ 	.word	0xffffffff


	//   ....[199]....
        /*1364*/ 	.word	0xffffffff


	//   ....[200]....
        /*1368*/ 	.word	0xffffffff


	//   ....[201]....
        /*136c*/ 	.word	0xffffffff


	//   ....[202]....
        /*1370*/ 	.word	0xffffffff


	//   ....[203]....
        /*1374*/ 	.word	0xffffffff


	//   ....[204]....
        /*1378*/ 	.word	0xffffffff


	//   ....[205]....
        /*137c*/ 	.word	0xffffffff


	//   ....[206]....
        /*1380*/ 	.word	0xffffffff


	//   ....[207]....
        /*1384*/ 	.word	0xffffffff


	//   ....[208]....
        /*1388*/ 	.word	0xffffffff


	//   ....[209]....
        /*138c*/ 	.word	0xffffffff


	//   ....[210]....
        /*1390*/ 	.word	0xffffffff


	//   ....[211]....
        /*1394*/ 	.word	0xffffffff


	//   ....[212]....
        /*1398*/ 	.word	0xffffffff


	//   ....[213]....
        /*139c*/ 	.word	0xffffffff


	//   ....[214]....
        /*13a0*/ 	.word	0xffffffff


	//   ....[215]....
        /*13a4*/ 	.word	0xffffffff


	//   ....[216]....
        /*13a8*/ 	.word	0xffffffff


	//   ....[217]....
        /*13ac*/ 	.word	0xffffffff


	//   ....[218]....
        /*13b0*/ 	.word	0xffffffff


	//   ....[219]....
        /*13b4*/ 	.word	0xffffffff


	//   ....[220]....
        /*13b8*/ 	.word	0xffffffff


	//   ....[221]....
        /*13bc*/ 	.word	0xffffffff


	//   ....[222]....
        /*13c0*/ 	.word	0xffffffff


	//   ....[223]....
        /*13c4*/ 	.word	0xffffffff


	//   ....[224]....
        /*13c8*/ 	.word	0xffffffff


	//   ....[225]....
        /*13cc*/ 	.word	0xffffffff


	//   ....[226]....
        /*13d0*/ 	.word	0xffffffff


	//   ....[227]....
        /*13d4*/ 	.word	0xffffffff


	//   ....[228]....
        /*13d8*/ 	.word	0xffffffff


	//   ....[229]....
        /*13dc*/ 	.word	0xffffffff


	//   ....[230]....
        /*13e0*/ 	.word	0xffffffff


	//   ....[231]....
        /*13e4*/ 	.word	0xffffffff


	//   ....[232]....
        /*13e8*/ 	.word	0xffffffff


	//   ....[233]....
        /*13ec*/ 	.word	0xffffffff


	//   ....[234]....
        /*13f0*/ 	.word	0xffffffff


	//   ....[235]....
        /*13f4*/ 	.word	0xffffffff


	//   ....[236]....
        /*13f8*/ 	.word	0xffffffff


	//   ....[237]....
        /*13fc*/ 	.word	0xffffffff


	//   ....[238]....
        /*1400*/ 	.word	0xffffffff


	//   ....[239]....
        /*1404*/ 	.word	0xffffffff


	//   ....[240]....
        /*1408*/ 	.word	0xffffffff


	//   ....[241]....
        /*140c*/ 	.word	0xffffffff


	//   ....[242]....
        /*1410*/ 	.word	0xffffffff


	//   ....[243]....
        /*1414*/ 	.word	0xffffffff


	//   ....[244]....
        /*1418*/ 	.word	0xffffffff


	//   ....[245]....
        /*141c*/ 	.word	0xffffffff


	//   ....[246]....
        /*1420*/ 	.word	0xffffffff


	//   ....[247]....
        /*1424*/ 	.word	0xffffffff


	//   ....[248]....
        /*1428*/ 	.word	0xffffffff


	//   ....[249]....
        /*142c*/ 	.word	0xffffffff


	//   ....[250]....
        /*1430*/ 	.word	0xffffffff


	//   ....[251]....
        /*1434*/ 	.word	0xffffffff


	//   ....[252]....
        /*1438*/ 	.word	0xffffffff


	//   ....[253]....
        /*143c*/ 	.word	0xffffffff


	//   ....[254]....
        /*1440*/ 	.word	0xffffffff


	//   ....[255]....
        /*1444*/ 	.word	0xffffffff


	//   ....[0]....
        /*1448*/ 	.word	0xffffffff


	//   ....[1]....
        /*144c*/ 	.word	0xffffffff


	//   ....[2]....
        /*1450*/ 	.word	0xffffffff


	//   ....[3]....
        /*1454*/ 	.word	0xffffffff


	//   ....[4]....
        /*1458*/ 	.word	0xffffffff


	//   ....[5]....
        /*145c*/ 	.word	0xffffffff


	//   ....[6]....
        /*1460*/ 	.word	0xffffffff


	//   ....[7]....
        /*1464*/ 	.word	0xffffffff


	//   ....[8]....
        /*1468*/ 	.word	0xffffffff


	//   ....[9]....
        /*146c*/ 	.word	0xffffffff


	//   ....[10]....
        /*1470*/ 	.word	0xffffffff


	//   ....[11]....
        /*1474*/ 	.word	0xffffffff


	//   ....[12]....
        /*1478*/ 	.word	0xffffffff


	//   ....[13]....
        /*147c*/ 	.word	0xffffffff


	//   ....[14]....
        /*1480*/ 	.word	0xffffffff


	//   ....[15]....
        /*1484*/ 	.word	0xffffffff


	//   ....[16]....
        /*1488*/ 	.word	0xffffffff


	//   ....[17]....
        /*148c*/ 	.word	0xffffffff


	//   ....[18]....
        /*1490*/ 	.word	0xffffffff


	//   ....[19]....
        /*1494*/ 	.word	0xffffffff


	//   ....[20]....
        /*1498*/ 	.word	0xffffffff


	//   ....[21]....
        /*149c*/ 	.word	0xffffffff


	//   ....[22]....
        /*14a0*/ 	.word	0xffffffff


	//   ....[23]....
        /*14a4*/ 	.word	0xffffffff


	//   ....[24]....
        /*14a8*/ 	.word	0xffffffff


	//   ....[25]....
        /*14ac*/ 	.word	0xffffffff


	//   ....[26]....
        /*14b0*/ 	.word	0xffffffff


	//   ....[27]....
        /*14b4*/ 	.word	0xffffffff


	//   ....[28]....
        /*14b8*/ 	.word	0xffffffff


	//   ....[29]....
        /*14bc*/ 	.word	0xffffffff


	//   ....[30]....
        /*14c0*/ 	.word	0xffffffff


	//   ....[31]....
        /*14c4*/ 	.word	0xffffffff


	//   ....[32]....
        /*14c8*/ 	.word	0xffffffff


	//   ....[33]....
        /*14cc*/ 	.word	0xffffffff


	//   ....[34]....
        /*14d0*/ 	.word	0xffffffff


	//   ....[35]....
        /*14d4*/ 	.word	0xffffffff


	//   ....[36]....
        /*14d8*/ 	.word	0xffffffff


	//   ....[37]....
        /*14dc*/ 	.word	0xffffffff


	//   ....[38]....
        /*14e0*/ 	.word	0xffffffff


	//   ....[39]....
        /*14e4*/ 	.word	0xffffffff


	//   ....[40]....
        /*14e8*/ 	.word	0xffffffff


	//   ....[41]....
        /*14ec*/ 	.word	0xffffffff


	//   ....[42]....
        /*14f0*/ 	.word	0xffffffff


	//   ....[43]....
        /*14f4*/ 	.word	0xffffffff


	//   ....[44]....
        /*14f8*/ 	.word	0xffffffff


	//   ....[45]....
        /*14fc*/ 	.word	0xffffffff


	//   ....[46]....
        /*1500*/ 	.word	0xffffffff


	//   ....[47]....
        /*1504*/ 	.word	0xffffffff


	//   ....[48]....
        /*1508*/ 	.word	0xffffffff


	//   ....[49]....
        /*150c*/ 	.word	0xffffffff


	//   ....[50]....
        /*1510*/ 	.word	0xffffffff


	//   ....[51]....
        /*1514*/ 	.word	0xffffffff


	//   ....[52]....
        /*1518*/ 	.word	0xffffffff


	//   ....[53]....
        /*151c*/ 	.word	0xffffffff


	//   ....[54]....
        /*1520*/ 	.word	0xffffffff


	//   ....[55]....
        /*1524*/ 	.word	0xffffffff


	//   ....[56]....
        /*1528*/ 	.word	0xffffffff


	//   ....[57]....
        /*152c*/ 	.word	0xffffffff


	//   ....[58]....
        /*1530*/ 	.word	0xffffffff


	//   ....[59]....
        /*1534*/ 	.word	0xffffffff


	//   ....[60]....
        /*1538*/ 	.word	0xffffffff


	//   ....[61]....
        /*153c*/ 	.word	0xffffffff


	//   ....[62]....
        /*1540*/ 	.word	0xffffffff


	//   ....[63]....
        /*1544*/ 	.word	0xffffffff


	//   ....[64]....
        /*1548*/ 	.word	0xffffffff


	//   ....[65]....
        /*154c*/ 	.word	0xffffffff


	//   ....[66]....
        /*1550*/ 	.word	0xffffffff


	//   ....[67]....
        /*1554*/ 	.word	0xffffffff


	//   ....[68]....
        /*1558*/ 	.word	0xffffffff


	//   ....[69]....
        /*155c*/ 	.word	0xffffffff


	//   ....[70]....
        /*1560*/ 	.word	0xffffffff


	//   ....[71]....
        /*1564*/ 	.word	0xffffffff


	//   ....[72]....
        /*1568*/ 	.word	0xffffffff


	//   ....[73]....
        /*156c*/ 	.word	0xffffffff


	//   ....[74]....
        /*1570*/ 	.word	0xffffffff


	//   ....[75]....
        /*1574*/ 	.word	0xffffffff


	//   ....[76]....
        /*1578*/ 	.word	0xffffffff


	//   ....[77]....
        /*157c*/ 	.word	0xffffffff


	//   ....[78]....
        /*1580*/ 	.word	0xffffffff


	//   ....[79]....
        /*1584*/ 	.word	0xffffffff


	//   ....[80]....
        /*1588*/ 	.word	0xffffffff


	//   ....[81]....
        /*158c*/ 	.word	0xffffffff


	//   ....[82]....
        /*1590*/ 	.word	0xffffffff


	//   ....[83]....
        /*1594*/ 	.word	0xffffffff


	//   ....[84]....
        /*1598*/ 	.word	0xffffffff


	//   ....[85]....
        /*159c*/ 	.word	0xffffffff


	//   ....[86]....
        /*15a0*/ 	.word	0xffffffff


	//   ....[87]....
        /*15a4*/ 	.word	0xffffffff


	//   ....[88]....
        /*15a8*/ 	.word	0xffffffff


	//   ....[89]....
        /*15ac*/ 	.word	0xffffffff


	//   ....[90]....
        /*15b0*/ 	.word	0xffffffff


	//   ....[91]....
        /*15b4*/ 	.word	0xffffffff


	//   ....[92]....
        /*15b8*/ 	.word	0xffffffff


	//   ....[93]....
        /*15bc*/ 	.word	0xffffffff


	//   ....[94]....
        /*15c0*/ 	.word	0xffffffff


	//   ....[95]....
        /*15c4*/ 	.word	0xffffffff


	//   ....[96]....
        /*15c8*/ 	.word	0xffffffff


	//   ....[97]....
        /*15cc*/ 	.word	0xffffffff


	//   ....[98]....
        /*15d0*/ 	.word	0xffffffff


	//   ....[99]....
        /*15d4*/ 	.word	0xffffffff


	//   ....[100]....
        /*15d8*/ 	.word	0xffffffff


	//   ....[101]....
        /*15dc*/ 	.word	0xffffffff


	//   ....[102]....
        /*15e0*/ 	.word	0xffffffff


	//   ....[103]....
        /*15e4*/ 	.word	0xffffffff


	//   ....[104]....
        /*15e8*/ 	.word	0xffffffff


	//   ....[105]....
        /*15ec*/ 	.word	0xffffffff


	//   ....[106]....
        /*15f0*/ 	.word	0xffffffff


	//   ....[107]....
        /*15f4*/ 	.word	0xffffffff


	//   ....[108]....
        /*15f8*/ 	.word	0xffffffff


	//   ....[109]....
        /*15fc*/ 	.word	0xffffffff


	//   ....[110]....
        /*1600*/ 	.word	0xffffffff


	//   ....[111]....
        /*1604*/ 	.word	0xffffffff


	//   ....[112]....
        /*1608*/ 	.word	0xffffffff


	//   ....[113]....
        /*160c*/ 	.word	0xffffffff


	//   ....[114]....
        /*1610*/ 	.word	0xffffffff


	//   ....[115]....
        /*1614*/ 	.word	0xffffffff


	//   ....[116]....
        /*1618*/ 	.word	0xffffffff


	//   ....[117]....
        /*161c*/ 	.word	0xffffffff


	//   ....[118]....
        /*1620*/ 	.word	0xffffffff


	//   ....[119]....
        /*1624*/ 	.word	0xffffffff


	//   ....[120]....
        /*1628*/ 	.word	0xffffffff


	//   ....[121]....
        /*162c*/ 	.word	0xffffffff


	//   ....[122]....
        /*1630*/ 	.word	0xffffffff


	//   ....[123]....
        /*1634*/ 	.word	0xffffffff


	//   ....[124]....
        /*1638*/ 	.word	0xffffffff


	//   ....[125]....
        /*163c*/ 	.word	0xffffffff


	//   ....[126]....
        /*1640*/ 	.word	0xffffffff


	//   ....[127]....
        /*1644*/ 	.word	0xffffffff


	//   ....[128]....
        /*1648*/ 	.word	0xffffffff


	//   ....[129]....
        /*164c*/ 	.word	0xffffffff


	//   ....[130]....
        /*1650*/ 	.word	0xffffffff


	//   ....[131]....
        /*1654*/ 	.word	0xffffffff


	//   ....[132]....
        /*1658*/ 	.word	0xffffffff


	//   ....[133]....
        /*165c*/ 	.word	0xffffffff


	//   ....[134]....
        /*1660*/ 	.word	0xffffffff


	//   ....[135]....
        /*1664*/ 	.word	0xffffffff


	//   ....[136]....
        /*1668*/ 	.word	0xffffffff


	//   ....[137]....
        /*166c*/ 	.word	0xffffffff


	//   ....[138]....
        /*1670*/ 	.word	0xffffffff


	//   ....[139]....
        /*1674*/ 	.word	0xffffffff


	//   ....[140]....
        /*1678*/ 	.word	0xffffffff


	//   ....[141]....
        /*167c*/ 	.word	0xffffffff


	//   ....[142]....
        /*1680*/ 	.word	0xffffffff


	//   ....[143]....
        /*1684*/ 	.word	0xffffffff


	//   ....[144]....
        /*1688*/ 	.word	0xffffffff


	//   ....[145]....
        /*168c*/ 	.word	0xffffffff


	//   ....[146]....
        /*1690*/ 	.word	0xffffffff


	//   ....[147]....
        /*1694*/ 	.word	0xffffffff


	//   ....[148]....
        /*1698*/ 	.word	0xffffffff


	//   ....[149]....
        /*169c*/ 	.word	0xffffffff


	//   ....[150]....
        /*16a0*/ 	.word	0xffffffff


	//   ....[151]....
        /*16a4*/ 	.word	0xffffffff


	//   ....[152]....
        /*16a8*/ 	.word	0xffffffff


	//   ....[153]....
        /*16ac*/ 	.word	0xffffffff


	//   ....[154]....
        /*16b0*/ 	.word	0xffffffff


	//   ....[155]....
        /*16b4*/ 	.word	0xffffffff


	//   ....[156]....
        /*16b8*/ 	.word	0xffffffff


	//   ....[157]....
        /*16bc*/ 	.word	0xffffffff


	//   ....[158]....
        /*16c0*/ 	.word	0xffffffff


	//   ....[159]....
        /*16c4*/ 	.word	0xffffffff


	//   ....[160]....
        /*16c8*/ 	.word	0xffffffff


	//   ....[161]....
        /*16cc*/ 	.word	0xffffffff


	//   ....[162]....
        /*16d0*/ 	.word	0xffffffff


	//   ....[163]....
        /*16d4*/ 	.word	0xffffffff


	//   ....[164]....
        /*16d8*/ 	.word	0xffffffff


	//   ....[165]....
        /*16dc*/ 	.word	0xffffffff


	//   ....[166]....
        /*16e0*/ 	.word	0xffffffff


	//   ....[167]....
        /*16e4*/ 	.word	0xffffffff


	//   ....[168]....
        /*16e8*/ 	.word	0xffffffff


	//   ....[169]....
        /*16ec*/ 	.word	0xffffffff


	//   ....[170]....
        /*16f0*/ 	.word	0xffffffff


	//   ....[171]....
        /*16f4*/ 	.word	0xffffffff


	//   ....[172]....
        /*16f8*/ 	.word	0xffffffff


	//   ....[173]....
        /*16fc*/ 	.word	0xffffffff


	//   ....[174]....
        /*1700*/ 	.word	0xffffffff


	//   ....[175]....
        /*1704*/ 	.word	0xffffffff


	//   ....[176]....
        /*1708*/ 	.word	0xffffffff


	//   ....[177]....
        /*170c*/ 	.word	0xffffffff


	//   ....[178]....
        /*1710*/ 	.word	0xffffffff


	//   ....[179]....
        /*1714*/ 	.word	0xffffffff


	//   ....[180]....
        /*1718*/ 	.word	0xffffffff


	//   ....[181]....
        /*171c*/ 	.word	0xffffffff


	//   ....[182]....
        /*1720*/ 	.word	0xffffffff


	//   ....[183]....
        /*1724*/ 	.word	0xffffffff


	//   ....[184]....
        /*1728*/ 	.word	0xffffffff


	//   ....[185]....
        /*172c*/ 	.word	0xffffffff


	//   ....[186]....
        /*1730*/ 	.word	0xffffffff


	//   ....[187]....
        /*1734*/ 	.word	0xffffffff


	//   ....[188]....
        /*1738*/ 	.word	0xffffffff


	//   ....[189]....
        /*173c*/ 	.word	0xffffffff


	//   ....[190]....
        /*1740*/ 	.word	0xffffffff


	//   ....[191]....
        /*1744*/ 	.word	0xffffffff


	//   ....[192]....
        /*1748*/ 	.word	0xffffffff


	//   ....[193]....
        /*174c*/ 	.word	0xffffffff


	//   ....[194]....
        /*1750*/ 	.word	0xffffffff


	//   ....[195]....
        /*1754*/ 	.word	0xffffffff


	//   ....[196]....
        /*1758*/ 	.word	0xffffffff


	//   ....[197]....
        /*175c*/ 	.word	0xffffffff


	//   ....[198]....
        /*1760*/ 	.word	0xffffffff


	//   ....[199]....
        /*1764*/ 	.word	0xffffffff


	//   ....[200]....
        /*1768*/ 	.word	0xffffffff


	//   ....[201]....
        /*176c*/ 	.word	0xffffffff


	//   ....[202]....
        /*1770*/ 	.word	0xffffffff


	//   ....[203]....
        /*1774*/ 	.word	0xffffffff


	//   ....[204]....
        /*1778*/ 	.word	0xffffffff


	//   ....[205]....
        /*177c*/ 	.word	0xffffffff


	//   ....[206]....
        /*1780*/ 	.word	0xffffffff


	//   ....[207]....
        /*1784*/ 	.word	0xffffffff


	//   ....[208]....
        /*1788*/ 	.word	0xffffffff


	//   ....[209]....
        /*178c*/ 	.word	0xffffffff


	//   ....[210]....
        /*1790*/ 	.word	0xffffffff


	//   ....[211]....
        /*1794*/ 	.word	0xffffffff


	//   ....[212]....
        /*1798*/ 	.word	0xffffffff


	//   ....[213]....
        /*179c*/ 	.word	0xffffffff


	//   ....[214]....
        /*17a0*/ 	.word	0xffffffff


	//   ....[215]....
        /*17a4*/ 	.word	0xffffffff


	//   ....[216]....
        /*17a8*/ 	.word	0xffffffff


	//   ....[217]....
        /*17ac*/ 	.word	0xffffffff


	//   ....[218]....
        /*17b0*/ 	.word	0xffffffff


	//   ....[219]....
        /*17b4*/ 	.word	0xffffffff


	//   ....[220]....
        /*17b8*/ 	.word	0xffffffff


	//   ....[221]....
        /*17bc*/ 	.word	0xffffffff


	//   ....[222]....
        /*17c0*/ 	.word	0xffffffff


	//   ....[223]....
        /*17c4*/ 	.word	0xffffffff


	//   ....[224]....
        /*17c8*/ 	.word	0xffffffff


	//   ....[225]....
        /*17cc*/ 	.word	0xffffffff


	//   ....[226]....
        /*17d0*/ 	.word	0xffffffff


	//   ....[227]....
        /*17d4*/ 	.word	0xffffffff


	//   ....[228]....
        /*17d8*/ 	.word	0xffffffff


	//   ....[229]....
        /*17dc*/ 	.word	0xffffffff


	//   ....[230]....
        /*17e0*/ 	.word	0xffffffff


	//   ....[231]....
        /*17e4*/ 	.word	0xffffffff


	//   ....[232]....
        /*17e8*/ 	.word	0xffffffff


	//   ....[233]....
        /*17ec*/ 	.word	0xffffffff


	//   ....[234]....
        /*17f0*/ 	.word	0xffffffff


	//   ....[235]....
        /*17f4*/ 	.word	0xffffffff


	//   ....[236]....
        /*17f8*/ 	.word	0xffffffff


	//   ....[237]....
        /*17fc*/ 	.word	0xffffffff


	//   ....[238]....
        /*1800*/ 	.word	0xffffffff


	//   ....[239]....
        /*1804*/ 	.word	0xffffffff


	//   ....[240]....
        /*1808*/ 	.word	0xffffffff


	//   ....[241]....
        /*180c*/ 	.word	0xffffffff


	//   ....[242]....
        /*1810*/ 	.word	0xffffffff


	//   ....[243]....
        /*1814*/ 	.word	0xffffffff


	//   ....[244]....
        /*1818*/ 	.word	0xffffffff


	//   ....[245]....
        /*181c*/ 	.word	0xffffffff


	//   ....[246]....
        /*1820*/ 	.word	0xffffffff


	//   ....[247]....
        /*1824*/ 	.word	0xffffffff


	//   ....[248]....
        /*1828*/ 	.word	0xffffffff


	//   ....[249]....
        /*182c*/ 	.word	0xffffffff


	//   ....[250]....
        /*1830*/ 	.word	0xffffffff


	//   ....[251]....
        /*1834*/ 	.word	0xffffffff


	//   ....[252]....
        /*1838*/ 	.word	0xffffffff


	//   ....[253]....
        /*183c*/ 	.word	0xffffffff


	//   ....[254]....
        /*1840*/ 	.word	0xffffffff


	//   ....[255]....
        /*1844*/ 	.word	0xffffffff


	//   ....[0]....
        /*1848*/ 	.word	0xffffffff


	//   ....[1]....
        /*184c*/ 	.word	0xffffffff


	//   ....[2]....
        /*1850*/ 	.word	0xffffffff


	//   ....[3]....
        /*1854*/ 	.word	0xffffffff


	//   ....[4]....
        /*1858*/ 	.word	0xffffffff


	//   ....[5]....
        /*185c*/ 	.word	0xffffffff


	//   ....[6]....
        /*1860*/ 	.word	0xffffffff


	//   ....[7]....
        /*1864*/ 	.word	0xffffffff


	//   ....[8]....
        /*1868*/ 	.word	0xffffffff


	//   ....[9]....
        /*186c*/ 	.word	0xffffffff


	//   ....[10]....
        /*1870*/ 	.word	0xffffffff


	//   ....[11]....
        /*1874*/ 	.word	0xffffffff


	//   ....[12]....
        /*1878*/ 	.word	0xffffffff


	//   ....[13]....
        /*187c*/ 	.word	0xffffffff


	//   ....[14]....
        /*1880*/ 	.word	0xffffffff


	//   ....[15]....
        /*1884*/ 	.word	0xffffffff


	//   ....[16]....
        /*1888*/ 	.word	0xffffffff


	//   ....[17]....
        /*188c*/ 	.word	0xffffffff


	//   ....[18]....
        /*1890*/ 	.word	0xffffffff


	//   ....[19]....
        /*1894*/ 	.word	0xffffffff


	//   ....[20]....
        /*1898*/ 	.word	0xffffffff


	//   ....[21]....
        /*189c*/ 	.word	0xffffffff


	//   ....[22]....
        /*18a0*/ 	.word	0xffffffff


	//   ....[23]....
        /*18a4*/ 	.word	0xffffffff


	//   ....[24]....
        /*18a8*/ 	.word	0xffffffff


	//   ....[25]....
        /*18ac*/ 	.word	0xffffffff


	//   ....[26]....
        /*18b0*/ 	.word	0xffffffff


	//   ....[27]....
        /*18b4*/ 	.word	0xffffffff


	//   ....[28]....
        /*18b8*/ 	.word	0xffffffff


	//   ....[29]....
        /*18bc*/ 	.word	0xffffffff


	//   ....[30]....
        /*18c0*/ 	.word	0xffffffff


	//   ....[31]....
        /*18c4*/ 	.word	0xffffffff


	//   ....[32]....
        /*18c8*/ 	.word	0xffffffff


	//   ....[33]....
        /*18cc*/ 	.word	0xffffffff


	//   ....[34]....
        /*18d0*/ 	.word	0xffffffff


	//   ....[35]....
        /*18d4*/ 	.word	0xffffffff


	//   ....[36]....
        /*18d8*/ 	.word	0xffffffff


	//   ....[37]....
        /*18dc*/ 	.word	0xffffffff


	//   ....[38]....
        /*18e0*/ 	.word	0xffffffff


	//   ....[39]....
        /*18e4*/ 	.word	0xffffffff


	//   ....[40]....
        /*18e8*/ 	.word	0xffffffff


	//   ....[41]....
        /*18ec*/ 	.word	0xffffffff


	//   ....[42]....
        /*18f0*/ 	.word	0xffffffff


	//   ....[43]....
        /*18f4*/ 	.word	0xffffffff


	//   ....[44]....
        /*18f8*/ 	.word	0xffffffff


	//   ....[45]....
        /*18fc*/ 	.word	0xffffffff


	//   ....[46]....
        /*1900*/ 	.word	0xffffffff


	//   ....[47]....
        /*1904*/ 	.word	0xffffffff


	//   ....[48]....
        /*1908*/ 	.word	0xffffffff


	//   ....[49]....
        /*190c*/ 	.word	0xffffffff


	//   ....[50]....
        /*1910*/ 	.word	0xffffffff


	//   ....[51]....
        /*1914*/ 	.word	0xffffffff


	//   ....[52]....
        /*1918*/ 	.word	0xffffffff


	//   ....[53]....
        /*191c*/ 	.word	0xffffffff


	//   ....[54]....
        /*1920*/ 	.word	0xffffffff


	//   ....[55]....
        /*1924*/ 	.word	0xffffffff


	//   ....[56]....
        /*1928*/ 	.word	0xffffffff


	//   ....[57]....
        /*192c*/ 	.word	0xffffffff


	//   ....[58]....
        /*1930*/ 	.word	0xffffffff


	//   ....[59]....
        /*1934*/ 	.word	0xffffffff


	//   ....[60]....
        /*1938*/ 	.word	0xffffffff


	//   ....[61]....
        /*193c*/ 	.word	0xffffffff


	//   ....[62]....
        /*1940*/ 	.word	0xffffffff


	//   ....[63]....
        /*1944*/ 	.word	0xffffffff


	//   ....[64]....
        /*1948*/ 	.word	0xffffffff


	//   ....[65]....
        /*194c*/ 	.word	0xffffffff


	//   ....[66]....
        /*1950*/ 	.word	0xffffffff


	//   ....[67]....
        /*1954*/ 	.word	0xffffffff


	//   ....[68]....
        /*1958*/ 	.word	0xffffffff


	//   ....[69]....
        /*195c*/ 	.word	0xffffffff


	//   ....[70]....
        /*1960*/ 	.word	0xffffffff


	//   ....[71]....
        /*1964*/ 	.word	0xffffffff


	//   ....[72]....
        /*1968*/ 	.word	0xffffffff


	//   ....[73]....
        /*196c*/ 	.word	0xffffffff


	//   ....[74]....
        /*1970*/ 	.word	0xffffffff


	//   ....[75]....
        /*1974*/ 	.word	0xffffffff


	//   ....[76]....
        /*1978*/ 	.word	0xffffffff


	//   ....[77]....
        /*197c*/ 	.word	0xffffffff


	//   ....[78]....
        /*1980*/ 	.word	0xffffffff


	//   ....[79]....
        /*1984*/ 	.word	0xffffffff


	//   ....[80]....
        /*1988*/ 	.word	0xffffffff


	//   ....[81]....
        /*198c*/ 	.word	0xffffffff


	//   ....[82]....
        /*1990*/ 	.word	0xffffffff


	//   ....[83]....
        /*1994*/ 	.word	0xffffffff


	//   ....[84]....
        /*1998*/ 	.word	0xffffffff


	//   ....[85]....
        /*199c*/ 	.word	0xffffffff


	//   ....[86]....
        /*19a0*/ 	.word	0xffffffff


	//   ....[87]....
        /*19a4*/ 	.word	0xffffffff


	//   ....[88]....
        /*19a8*/ 	.word	0xffffffff


	//   ....[89]....
        /*19ac*/ 	.word	0xffffffff


	//   ....[90]....
        /*19b0*/ 	.word	0xffffffff


	//   ....[91]....
        /*19b4*/ 	.word	0xffffffff


	//   ....[92]....
        /*19b8*/ 	.word	0xffffffff


	//   ....[93]....
        /*19bc*/ 	.word	0xffffffff


	//   ....[94]....
        /*19c0*/ 	.word	0xffffffff


	//   ....[95]....
        /*19c4*/ 	.word	0xffffffff


	//   ....[96]....
        /*19c8*/ 	.word	0xffffffff


	//   ....[97]....
        /*19cc*/ 	.word	0xffffffff


	//   ....[98]....
        /*19d0*/ 	.word	0xffffffff


	//   ....[99]....
        /*19d4*/ 	.word	0xffffffff


	//   ....[100]....
        /*19d8*/ 	.word	0xffffffff


	//   ....[101]....
        /*19dc*/ 	.word	0xffffffff


	//   ....[102]....
        /*19e0*/ 	.word	0xffffffff


	//   ....[103]....
        /*19e4*/ 	.word	0xffffffff


	//   ....[104]....
        /*19e8*/ 	.word	0xffffffff


	//   ....[105]....
        /*19ec*/ 	.word	0xffffffff


	//   ....[106]....
        /*19f0*/ 	.word	0xffffffff


	//   ....[107]....
        /*19f4*/ 	.word	0xffffffff


	//   ....[108]....
        /*19f8*/ 	.word	0xffffffff


	//   ....[109]....
        /*19fc*/ 	.word	0xffffffff


	//   ....[110]....
        /*1a00*/ 	.word	0xffffffff


	//   ....[111]....
        /*1a04*/ 	.word	0xffffffff


	//   ....[112]....
        /*1a08*/ 	.word	0xffffffff


	//   ....[113]....
        /*1a0c*/ 	.word	0xffffffff


	//   ....[114]....
        /*1a10*/ 	.word	0xffffffff


	//   ....[115]....
        /*1a14*/ 	.word	0xffffffff


	//   ....[116]....
        /*1a18*/ 	.word	0xffffffff


	//   ....[117]....
        /*1a1c*/ 	.word	0xffffffff


	//   ....[118]....
        /*1a20*/ 	.word	0xffffffff


	//   ....[119]....
        /*1a24*/ 	.word	0xffffffff


	//   ....[120]....
        /*1a28*/ 	.word	0xffffffff


	//   ....[121]....
        /*1a2c*/ 	.word	0xffffffff


	//   ....[122]....
        /*1a30*/ 	.word	0xffffffff


	//   ....[123]....
        /*1a34*/ 	.word	0xffffffff


	//   ....[124]....
        /*1a38*/ 	.word	0xffffffff


	//   ....[125]....
        /*1a3c*/ 	.word	0xffffffff


	//   ....[126]....
        /*1a40*/ 	.word	0xffffffff


	//   ....[127]....
        /*1a44*/ 	.word	0xffffffff


	//   ....[128]....
        /*1a48*/ 	.word	0xffffffff


	//   ....[129]....
        /*1a4c*/ 	.word	0xffffffff


	//   ....[130]....
        /*1a50*/ 	.word	0xffffffff


	//   ....[131]....
        /*1a54*/ 	.word	0xffffffff


	//   ....[132]....
        /*1a58*/ 	.word	0xffffffff


	//   ....[133]....
        /*1a5c*/ 	.word	0xffffffff


	//   ....[134]....
        /*1a60*/ 	.word	0xffffffff


	//   ....[135]....
        /*1a64*/ 	.word	0xffffffff


	//   ....[136]....
        /*1a68*/ 	.word	0xffffffff


	//   ....[137]....
        /*1a6c*/ 	.word	0xffffffff


	//   ....[138]....
        /*1a70*/ 	.word	0xffffffff


	//   ....[139]....
        /*1a74*/ 	.word	0xffffffff


	//   ....[140]....
        /*1a78*/ 	.word	0xffffffff


	//   ....[141]....
        /*1a7c*/ 	.word	0xffffffff


	//   ....[142]....
        /*1a80*/ 	.word	0xffffffff


	//   ....[143]....
        /*1a84*/ 	.word	0xffffffff


	//   ....[144]....
        /*1a88*/ 	.word	0xffffffff


	//   ....[145]....
        /*1a8c*/ 	.word	0xffffffff


	//   ....[146]....
        /*1a90*/ 	.word	0xffffffff


	//   ....[147]....
        /*1a94*/ 	.word	0xffffffff


	//   ....[148]....
        /*1a98*/ 	.word	0xffffffff


	//   ....[149]....
        /*1a9c*/ 	.word	0xffffffff


	//   ....[150]....
        /*1aa0*/ 	.word	0xffffffff


	//   ....[151]....
        /*1aa4*/ 	.word	0xffffffff


	//   ....[152]....
        /*1aa8*/ 	.word	0xffffffff


	//   ....[153]....
        /*1aac*/ 	.word	0xffffffff


	//   ....[154]....
        /*1ab0*/ 	.word	0xffffffff


	//   ....[155]....
        /*1ab4*/ 	.word	0xffffffff


	//   ....[156]....
        /*1ab8*/ 	.word	0xffffffff


	//   ....[157]....
        /*1abc*/ 	.word	0xffffffff


	//   ....[158]....
        /*1ac0*/ 	.word	0xffffffff


	//   ....[159]....
        /*1ac4*/ 	.word	0xffffffff


	//   ....[160]....
        /*1ac8*/ 	.word	0xffffffff


	//   ....[161]....
        /*1acc*/ 	.word	0xffffffff


	//   ....[162]....
        /*1ad0*/ 	.word	0xffffffff


	//   ....[163]....
        /*1ad4*/ 	.word	0xffffffff


	//   ....[164]....
        /*1ad8*/ 	.word	0xffffffff


	//   ....[165]....
        /*1adc*/ 	.word	0xffffffff


	//   ....[166]....
        /*1ae0*/ 	.word	0xffffffff


	//   ....[167]....
        /*1ae4*/ 	.word	0xffffffff


	//   ....[168]....
        /*1ae8*/ 	.word	0xffffffff


	//   ....[169]....
        /*1aec*/ 	.word	0xffffffff


	//   ....[170]....
        /*1af0*/ 	.word	0xffffffff


	//   ....[171]....
        /*1af4*/ 	.word	0xffffffff


	//   ....[172]....
        /*1af8*/ 	.word	0xffffffff


	//   ....[173]....
        /*1afc*/ 	.word	0xffffffff


	//   ....[174]....
        /*1b00*/ 	.word	0xffffffff


	//   ....[175]....
        /*1b04*/ 	.word	0xffffffff


	//   ....[176]....
        /*1b08*/ 	.word	0xffffffff


	//   ....[177]....
        /*1b0c*/ 	.word	0xffffffff


	//   ....[178]....
        /*1b10*/ 	.word	0xffffffff


	//   ....[179]....
        /*1b14*/ 	.word	0xffffffff


	//   ....[180]....
        /*1b18*/ 	.word	0xffffffff


	//   ....[181]....
        /*1b1c*/ 	.word	0xffffffff


	//   ....[182]....
        /*1b20*/ 	.word	0xffffffff


	//   ....[183]....
        /*1b24*/ 	.word	0xffffffff


	//   ....[184]....
        /*1b28*/ 	.word	0xffffffff


	//   ....[185]....
        /*1b2c*/ 	.word	0xffffffff


	//   ....[186]....
        /*1b30*/ 	.word	0xffffffff


	//   ....[187]....
        /*1b34*/ 	.word	0xffffffff


	//   ....[188]....
        /*1b38*/ 	.word	0xffffffff


	//   ....[189]....
        /*1b3c*/ 	.word	0xffffffff


	//   ....[190]....
        /*1b40*/ 	.word	0xffffffff


	//   ....[191]....
        /*1b44*/ 	.word	0xffffffff


	//   ....[192]....
        /*1b48*/ 	.word	0xffffffff


	//   ....[193]....
        /*1b4c*/ 	.word	0xffffffff


	//   ....[194]....
        /*1b50*/ 	.word	0xffffffff


	//   ....[195]....
        /*1b54*/ 	.word	0xffffffff


	//   ....[196]....
        /*1b58*/ 	.word	0xffffffff


	//   ....[197]....
        /*1b5c*/ 	.word	0xffffffff


	//   ....[198]....
        /*1b60*/ 	.word	0xffffffff


	//   ....[199]....
        /*1b64*/ 	.word	0xffffffff


	//   ....[200]....
        /*1b68*/ 	.word	0xffffffff


	//   ....[201]....
        /*1b6c*/ 	.word	0xffffffff


	//   ....[202]....
        /*1b70*/ 	.word	0xffffffff


	//   ....[203]....
        /*1b74*/ 	.word	0xffffffff


	//   ....[204]....
        /*1b78*/ 	.word	0xffffffff


	//   ....[205]....
        /*1b7c*/ 	.word	0xffffffff


	//   ....[206]....
        /*1b80*/ 	.word	0xffffffff


	//   ....[207]....
        /*1b84*/ 	.word	0xffffffff


	//   ....[208]....
        /*1b88*/ 	.word	0xffffffff


	//   ....[209]....
        /*1b8c*/ 	.word	0xffffffff


	//   ....[210]....
        /*1b90*/ 	.word	0xffffffff


	//   ....[211]....
        /*1b94*/ 	.word	0xffffffff


	//   ....[212]....
        /*1b98*/ 	.word	0xffffffff


	//   ....[213]....
        /*1b9c*/ 	.word	0xffffffff


	//   ....[214]....
        /*1ba0*/ 	.word	0xffffffff


	//   ....[215]....
        /*1ba4*/ 	.word	0xffffffff


	//   ....[216]....
        /*1ba8*/ 	.word	0xffffffff


	//   ....[217]....
        /*1bac*/ 	.word	0xffffffff


	//   ....[218]....
        /*1bb0*/ 	.word	0xffffffff


	//   ....[219]....
        /*1bb4*/ 	.word	0xffffffff


	//   ....[220]....
        /*1bb8*/ 	.word	0xffffffff


	//   ....[221]....
        /*1bbc*/ 	.word	0xffffffff


	//   ....[222]....
        /*1bc0*/ 	.word	0xffffffff


	//   ....[223]....
        /*1bc4*/ 	.word	0xffffffff


	//   ....[224]....
        /*1bc8*/ 	.word	0xffffffff


	//   ....[225]....
        /*1bcc*/ 	.word	0xffffffff


	//   ....[226]....
        /*1bd0*/ 	.word	0xffffffff


	//   ....[227]....
        /*1bd4*/ 	.word	0xffffffff


	//   ....[228]....
        /*1bd8*/ 	.word	0xffffffff


	//   ....[229]....
        /*1bdc*/ 	.word	0xffffffff


	//   ....[230]....
        /*1be0*/ 	.word	0xffffffff


	//   ....[231]....
        /*1be4*/ 	.word	0xffffffff


	//   ....[232]....
        /*1be8*/ 	.word	0xffffffff


	//   ....[233]....
        /*1bec*/ 	.word	0xffffffff


	//   ....[234]....
        /*1bf0*/ 	.word	0xffffffff


	//   ....[235]....
        /*1bf4*/ 	.word	0xffffffff


	//   ....[236]....
        /*1bf8*/ 	.word	0xffffffff


	//   ....[237]....
        /*1bfc*/ 	.word	0xffffffff


	//   ....[238]....
        /*1c00*/ 	.word	0xffffffff


	//   ....[239]....
        /*1c04*/ 	.word	0xffffffff


	//   ....[240]....
        /*1c08*/ 	.word	0xffffffff


	//   ....[241]....
        /*1c0c*/ 	.word	0xffffffff


	//   ....[242]....
        /*1c10*/ 	.word	0xffffffff


	//   ....[243]....
        /*1c14*/ 	.word	0xffffffff


	//   ....[244]....
        /*1c18*/ 	.word	0xffffffff


	//   ....[245]....
        /*1c1c*/ 	.word	0xffffffff


	//   ....[246]....
        /*1c20*/ 	.word	0xffffffff


	//   ....[247]....
        /*1c24*/ 	.word	0xffffffff


	//   ....[248]....
        /*1c28*/ 	.word	0xffffffff


	//   ....[249]....
        /*1c2c*/ 	.word	0xffffffff


	//   ....[250]....
        /*1c30*/ 	.word	0xffffffff


	//   ....[251]....
        /*1c34*/ 	.word	0xffffffff


	//   ....[252]....
        /*1c38*/ 	.word	0xffffffff


	//   ....[253]....
        /*1c3c*/ 	.word	0xffffffff


	//   ....[254]....
        /*1c40*/ 	.word	0xffffffff


	//   ....[255]....
        /*1c44*/ 	.word	0xffffffff


	//   ....[0]....
        /*1c48*/ 	.word	0xffffffff


	//   ....[1]....
        /*1c4c*/ 	.word	0xffffffff


	//   ....[2]....
        /*1c50*/ 	.word	0xffffffff


	//   ....[3]....
        /*1c54*/ 	.word	0xffffffff


	//   ....[4]....
        /*1c58*/ 	.word	0xffffffff


	//   ....[5]....
        /*1c5c*/ 	.word	0xffffffff


	//   ....[6]....
        /*1c60*/ 	.word	0xffffffff


	//   ....[7]....
        /*1c64*/ 	.word	0xffffffff


	//   ....[8]....
        /*1c68*/ 	.word	0xffffffff


	//   ....[9]....
        /*1c6c*/ 	.word	0xffffffff


	//----- nvinfo : EIATTR_COOP_GROUP_INSTR_OFFSETS
	.align		4
.L_1310:
        /*1c70*/ 	.byte	0x04, 0x28
        /*1c72*/ 	.short	(.L_1312 - .L_1311)


	//   ....[0]....
.L_1311:
        /*1c74*/ 	.word	0x000025f0


	//   ....[1]....
        /*1c78*/ 	.word	0x00002600


	//   ....[2]....
        /*1c7c*/ 	.word	0x00002610


	//   ....[3]....
        /*1c80*/ 	.word	0x00002620


	//   ....[4]....
        /*1c84*/ 	.word	0x00002630


	//   ....[5]....
        /*1c88*/ 	.word	0x00002640


	//   ....[6]....
        /*1c8c*/ 	.word	0x000026b0


	//   ....[7]....
        /*1c90*/ 	.word	0x000026f0


	//   ....[8]....
        /*1c94*/ 	.word	0x00002710


	//   ....[9]....
        /*1c98*/ 	.word	0x00002720


	//   ....[10]....
        /*1c9c*/ 	.word	0x00002730


	//   ....[11]....
        /*1ca0*/ 	.word	0x00002740


	//   ....[12]....
        /*1ca4*/ 	.word	0x00002760


	//   ....[13]....
        /*1ca8*/ 	.word	0x00002770


	//   ....[14]....
        /*1cac*/ 	.word	0x000027c0


	//   ....[15]....
        /*1cb0*/ 	.word	0x000027d0


	//   ....[16]....
        /*1cb4*/ 	.word	0x000027e0


	//   ....[17]....
        /*1cb8*/ 	.word	0x000027f0


	//   ....[18]....
        /*1cbc*/ 	.word	0x00002800


	//   ....[19]....
        /*1cc0*/ 	.word	0x00002810


	//   ....[20]....
        /*1cc4*/ 	.word	0x00002840


	//   ....[21]....
        /*1cc8*/ 	.word	0x00002860


	//   ....[22]....
        /*1ccc*/ 	.word	0x00002880


	//   ....[23]....
        /*1cd0*/ 	.word	0x00002890


	//   ....[24]....
        /*1cd4*/ 	.word	0x000028a0


	//   ....[25]....
        /*1cd8*/ 	.word	0x000028b0


	//   ....[26]....
        /*1cdc*/ 	.word	0x000028c0


	//   ....[27]....
        /*1ce0*/ 	.word	0x000028d0


	//   ....[28]....
        /*1ce4*/ 	.word	0x000028e0


	//   ....[29]....
        /*1ce8*/ 	.word	0x000028f0


	//   ....[30]....
        /*1cec*/ 	.word	0x00002900


	//   ....[31]....
        /*1cf0*/ 	.word	0x00002910


	//   ....[32]....
        /*1cf4*/ 	.word	0x00002920


	//   ....[33]....
        /*1cf8*/ 	.word	0x00002930


	//   ....[34]....
        /*1cfc*/ 	.word	0x00002940


	//   ....[35]....
        /*1d00*/ 	.word	0x00002950


	//   ....[36]....
        /*1d04*/ 	.word	0x00002960


	//   ....[37]....
        /*1d08*/ 	.word	0x00002970


	//   ....[38]....
        /*1d0c*/ 	.word	0x00002980


	//   ....[39]....
        /*1d10*/ 	.word	0x00002990


	//   ....[40]....
        /*1d14*/ 	.word	0x000029a0


	//   ....[41]....
        /*1d18*/ 	.word	0x000029b0


	//   ....[42]....
        /*1d1c*/ 	.word	0x00002a00


	//   ....[43]....
        /*1d20*/ 	.word	0x00002a10


	//   ....[44]....
        /*1d24*/ 	.word	0x00002a30


	//   ....[45]....
        /*1d28*/ 	.word	0x00002a40


	//   ....[46]....
        /*1d2c*/ 	.word	0x00002a80


	//   ....[47]....
        /*1d30*/ 	.word	0x00002a90


	//   ....[48]....
        /*1d34*/ 	.word	0x00002aa0


	//   ....[49]....
        /*1d38*/ 	.word	0x00002ab0


	//   ....[50]....
        /*1d3c*/ 	.word	0x00002ac0


	//   ....[51]....
        /*1d40*/ 	.word	0x00002ad0


	//   ....[52]....
        /*1d44*/ 	.word	0x00002ae0


	//   ....[53]....
        /*1d48*/ 	.word	0x00002af0


	//   ....[54]....
        /*1d4c*/ 	.word	0x00002b00


	//   ....[55]....
        /*1d50*/ 	.word	0x00002b10


	//   ....[56]....
        /*1d54*/ 	.word	0x00002b90


	//   ....[57]....
        /*1d58*/ 	.word	0x00002ba0


	//   ....[58]....
        /*1d5c*/ 	.word	0x00002bb0


	//   ....[59]....
        /*1d60*/ 	.word	0x00002bc0


	//   ....[60]....
        /*1d64*/ 	.word	0x00002bd0


	//   ....[61]....
        /*1d68*/ 	.word	0x00002be0


	//   ....[62]....
        /*1d6c*/ 	.word	0x00002bf0


	//   ....[63]....
        /*1d70*/ 	.word	0x00002c00


	//   ....[64]....
        /*1d74*/ 	.word	0x00002c10


	//   ....[65]....
        /*1d78*/ 	.word	0x00002c20


	//   ....[66]....
        /*1d7c*/ 	.word	0x00002c30


	//   ....[67]....
        /*1d80*/ 	.word	0x00002c40


	//   ....[68]....
        /*1d84*/ 	.word	0x00002c50


	//   ....[69]....
        /*1d88*/ 	.word	0x00002c60


	//   ....[70]....
        /*1d8c*/ 	.word	0x00002c70


	//   ....[71]....
        /*1d90*/ 	.word	0x00002c80


	//   ....[72]....
        /*1d94*/ 	.word	0x00002c90


	//   ....[73]....
        /*1d98*/ 	.word	0x00002ca0


	//   ....[74]....
        /*1d9c*/ 	.word	0x00002cb0


	//   ....[75]....
        /*1da0*/ 	.word	0x00002cc0


	//   ....[76]....
        /*1da4*/ 	.word	0x00002ce0


	//   ....[77]....
        /*1da8*/ 	.word	0x00002cf0


	//   ....[78]....
        /*1dac*/ 	.word	0x00002d40


	//   ....[79]....
        /*1db0*/ 	.word	0x00002d50


	//   ....[80]....
        /*1db4*/ 	.word	0x00002d60


	//   ....[81]....
        /*1db8*/ 	.word	0x00002d70


	//   ....[82]....
        /*1dbc*/ 	.word	0x00002d80


	//   ....[83]....
        /*1dc0*/ 	.word	0x00002d90


	//   ....[84]....
        /*1dc4*/ 	.word	0x00002da0


	//   ....[85]....
        /*1dc8*/ 	.word	0x00002db0


	//   ....[86]....
        /*1dcc*/ 	.word	0x00002e60


	//   ....[87]....
        /*1dd0*/ 	.word	0x00002e70


	//   ....[88]....
        /*1dd4*/ 	.word	0x00002e80


	//   ....[89]....
        /*1dd8*/ 	.word	0x00002e90


	//   ....[90]....
        /*1ddc*/ 	.word	0x00002ea0


	//   ....[91]....
        /*1de0*/ 	.word	0x00002eb0


	//   ....[92]....
        /*1de4*/ 	.word	0x00002ec0


	//   ....[93]....
        /*1de8*/ 	.word	0x00002ed0


	//   ....[94]....
        /*1dec*/ 	.word	0x00002ee0


	//   ....[95]....
        /*1df0*/ 	.word	0x00002ef0


	//   ....[96]....
        /*1df4*/ 	.word	0x00002f00


	//   ....[97]....
        /*1df8*/ 	.word	0x00002f10


	//   ....[98]....
        /*1dfc*/ 	.word	0x00002f20


	//   ....[99]....
        /*1e00*/ 	.word	0x00002f30


	//   ....[100]....
        /*1e04*/ 	.word	0x00002f40


	//   ....[101]....
        /*1e08*/ 	.word	0x00002f50


	//   ....[102]....
        /*1e0c*/ 	.word	0x00002f70


	//   ....[103]....
        /*1e10*/ 	.word	0x00002f80


	//   ....[104]....
        /*1e14*/ 	.word	0x00002fa0


	//   ....[105]....
        /*1e18*/ 	.word	0x00002fb0


	//   ....[106]....
        /*1e1c*/ 	.word	0x00002fd0


	//   ....[107]....
        /*1e20*/ 	.word	0x00002fe0


	//   ....[108]....
        /*1e24*/ 	.word	0x00003020


	//   ....[109]....
        /*1e28*/ 	.word	0x00003030


	//   ....[110]....
        /*1e2c*/ 	.word	0x00003040


	//   ....[111]....
        /*1e30*/ 	.word	0x00003050


	//   ....[112]....
        /*1e34*/ 	.word	0x00003060


	//   ....[113]....
        /*1e38*/ 	.word	0x00003070


	//   ....[114]....
        /*1e3c*/ 	.word	0x00003080


	//   ....[115]....
        /*1e40*/ 	.word	0x00003090


	//   ....[116]....
        /*1e44*/ 	.word	0x00003140


	//   ....[117]....
        /*1e48*/ 	.word	0x00003150


	//   ....[118]....
        /*1e4c*/ 	.word	0x00003160


	//   ....[119]....
        /*1e50*/ 	.word	0x00003170


	//   ....[120]....
        /*1e54*/ 	.word	0x00003180


	//   ....[121]....
        /*1e58*/ 	.word	0x00003190


	//   ....[122]....
        /*1e5c*/ 	.word	0x000031a0


	//   ....[123]....
        /*1e60*/ 	.word	0x000031b0


	//   ....[124]....
        /*1e64*/ 	.word	0x000031c0


	//   ....[125]....
        /*1e68*/ 	.word	0x000031d0


	//   ....[126]....
        /*1e6c*/ 	.word	0x000031e0


	//   ....[127]....
        /*1e70*/ 	.word	0x000031f0


	//   ....[128]....
        /*1e74*/ 	.word	0x00003200


	//   ....[129]....
        /*1e78*/ 	.word	0x00003210


	//   ....[130]....
        /*1e7c*/ 	.word	0x00003220


	//   ....[131]....
        /*1e80*/ 	.word	0x00003230


	//   ....[132]....
        /*1e84*/ 	.word	0x00003250


	//   ....[133]....
        /*1e88*/ 	.word	0x00003260


	//   ....[134]....
        /*1e8c*/ 	.word	0x00003280


	//   ....[135]....
        /*1e90*/ 	.word	0x00003290


	//   ....[136]....
        /*1e94*/ 	.word	0x000032c0


	//   ....[137]....
        /*1e98*/ 	.word	0x000032d0


	//   ....[138]....
        /*1e9c*/ 	.word	0x00003300


	//   ....[139]....
        /*1ea0*/ 	.word	0x00003310


	//   ....[140]....
        /*1ea4*/ 	.word	0x00003320


	//   ....[141]....
        /*1ea8*/ 	.word	0x00003330


	//   ....[142]....
        /*1eac*/ 	.word	0x00003340


	//   ....[143]....
        /*1eb0*/ 	.word	0x00003350


	//   ....[144]....
        /*1eb4*/ 	.word	0x00003400


	//   ....[145]....
        /*1eb8*/ 	.word	0x00003410


	//   ....[146]....
        /*1ebc*/ 	.word	0x00003420


	//   ....[147]....
        /*1ec0*/ 	.word	0x00003430


	//   ....[148]....
        /*1ec4*/ 	.word	0x00003440


	//   ....[149]....
        /*1ec8*/ 	.word	0x00003450


	//   ....[150]....
        /*1ecc*/ 	.word	0x00003460


	//   ....[151]....
        /*1ed0*/ 	.word	0x00003470


	//   ....[152]....
        /*1ed4*/ 	.word	0x00003480


	//   ....[153]....
        /*1ed8*/ 	.word	0x00003490


	//   ....[154]....
        /*1edc*/ 	.word	0x000034a0


	//   ....[155]....
        /*1ee0*/ 	.word	0x000034b0


	//   ....[156]....
        /*1ee4*/ 	.word	0x000034c0


	//   ....[157]....
        /*1ee8*/ 	.word	0x000034d0


	//   ....[158]....
        /*1eec*/ 	.word	0x000034e0


	//   ....[159]....
        /*1ef0*/ 	.word	0x000034f0


	//   ....[160]....
        /*1ef4*/ 	.word	0x00003510


	//   ....[161]....
        /*1ef8*/ 	.word	0x00003520


	//   ....[162]....
        /*1efc*/ 	.word	0x00003540


	//   ....[163]....
        /*1f00*/ 	.word	0x00003550


	//   ....[164]....
        /*1f04*/ 	.word	0x00003580


	//   ....[165]....
        /*1f08*/ 	.word	0x00003590


	//   ....[166]....
        /*1f0c*/ 	.word	0x000035b0


	//   ....[167]....
        /*1f10*/ 	.word	0x000035c0


	//   ....[168]....
        /*1f14*/ 	.word	0x000035d0


	//   ....[169]....
        /*1f18*/ 	.word	0x000035e0


	//   ....[170]....
        /*1f1c*/ 	.word	0x00003680


	//   ....[171]....
        /*1f20*/ 	.word	0x00003690


	//   ....[172]....
        /*1f24*/ 	.word	0x000036b0


	//   ....[173]....
        /*1f28*/ 	.word	0x000036c0


	//   ....[174]....
        /*1f2c*/ 	.word	0x000036d0


	//   ....[175]....
        /*1f30*/ 	.word	0x000036e0


	//   ....[176]....
        /*1f34*/ 	.word	0x000036f0


	//   ....[177]....
        /*1f38*/ 	.word	0x00003700


	//   ....[178]....
        /*1f3c*/ 	.word	0x00003710


	//   ....[179]....
        /*1f40*/ 	.word	0x00003720


	//   ....[180]....
        /*1f44*/ 	.word	0x00003730


	//   ....[181]....
        /*1f48*/ 	.word	0x00003740


	//   ....[182]....
        /*1f4c*/ 	.word	0x00003750


	//   ....[183]....
        /*1f50*/ 	.word	0x00003760


	//   ....[184]....
        /*1f54*/ 	.word	0x00003770


	//   ....[185]....
        /*1f58*/ 	.word	0x00003780


	//   ....[186]....
        /*1f5c*/ 	.word	0x00003790


	//   ....[187]....
        /*1f60*/ 	.word	0x000037a0


	//   ....[188]....
        /*1f64*/ 	.word	0x000037c0


	//   ....[189]....
        /*1f68*/ 	.word	0x000037d0


	//   ....[190]....
        /*1f6c*/ 	.word	0x000037f0


	//   ....[191]....
        /*1f70*/ 	.word	0x00003800


	//   ....[192]....
        /*1f74*/ 	.word	0x00003830


	//   ....[193]....
        /*1f78*/ 	.word	0x00003840


	//   ....[194]....
        /*1f7c*/ 	.word	0x00003850


	//   ....[195]....
        /*1f80*/ 	.word	0x00003860


	//   ....[196]....
        /*1f84*/ 	.word	0x00003930


	//   ....[197]....
        /*1f88*/ 	.word	0x00003940


	//   ....[198]....
        /*1f8c*/ 	.word	0x00003980


	//   ....[199]....
        /*1f90*/ 	.word	0x00003990


	//   ....[200]....
        /*1f94*/ 	.word	0x00003b00


	//   ....[201]....
        /*1f98*/ 	.word	0x00003b10


	//   ....[202]....
        /*1f9c*/ 	.word	0x00003b30


	//   ....[203]....
        /*1fa0*/ 	.word	0x00003b40


	//   ....[204]....
        /*1fa4*/ 	.word	0x00003b60


	//   ....[205]....
        /*1fa8*/ 	.word	0x00003b70


	//   ....[206]....
        /*1fac*/ 	.word	0x00003b90


	//   ....[207]....
        /*1fb0*/ 	.word	0x00003ba0


	//   ....[208]....
        /*1fb4*/ 	.word	0x00003bc0


	//   ....[209]....
        /*1fb8*/ 	.word	0x00003bd0


	//   ....[210]....
        /*1fbc*/ 	.word	0x00003bf0


	//   ....[211]....
        /*1fc0*/ 	.word	0x00003c00


	//   ....[212]....
        /*1fc4*/ 	.word	0x00003c20


	//   ....[213]....
        /*1fc8*/ 	.word	0x00003c30


	//   ....[214]....
        /*1fcc*/ 	.word	0x00003c50


	//   ....[215]....
        /*1fd0*/ 	.word	0x00003c60


	//   ....[216]....
        /*1fd4*/ 	.word	0x00003c80


	//   ....[217]....
        /*1fd8*/ 	.word	0x00003c90


	//   ....[218]....
        /*1fdc*/ 	.word	0x00003cb0


	//   ....[219]....
        /*1fe0*/ 	.word	0x00003cc0


	//   ....[220]....
        /*1fe4*/ 	.word	0x00003ce0


	//   ....[221]....
        /*1fe8*/ 	.word	0x00003cf0


	//   ....[222]....
        /*1fec*/ 	.word	0x00003d10


	//   ....[223]....
        /*1ff0*/ 	.word	0x00003d20


	//   ....[224]....
        /*1ff4*/ 	.word	0x00003d40


	//   ....[225]....
        /*1ff8*/ 	.word	0x00003d50


	//   ....[226]....
        /*1ffc*/ 	.word	0x00003d70


	//   ....[227]....
        /*2000*/ 	.word	0x00003d80


	//   ....[228]....
        /*2004*/ 	.word	0x00003da0


	//   ....[229]....
        /*2008*/ 	.word	0x00003db0


	//   ....[230]....
        /*200c*/ 	.word	0x00003dd0


	//   ....[231]....
        /*2010*/ 	.word	0x00003de0


	//   ....[232]....
        /*2014*/ 	.word	0x00003e00


	//   ....[233]....
        /*2018*/ 	.word	0x00003e10


	//   ....[234]....
        /*201c*/ 	.word	0x00003e30


	//   ....[235]....
        /*2020*/ 	.word	0x00003e40


	//   ....[236]....
        /*2024*/ 	.word	0x00003e60


	//   ....[237]....
        /*2028*/ 	.word	0x00003e70


	//   ....[238]....
        /*202c*/ 	.word	0x00003e90


	//   ....[239]....
        /*2030*/ 	.word	0x00003ea0


	//   ....[240]....
        /*2034*/ 	.word	0x00003ec0


	//   ....[241]....
        /*2038*/ 	.word	0x00003ed0


	//   ....[242]....
        /*203c*/ 	.word	0x00003ef0


	//   ....[243]....
        /*2040*/ 	.word	0x00003f00


	//   ....[244]....
        /*2044*/ 	.word	0x00003f20


	//   ....[245]....
        /*2048*/ 	.word	0x00003f30


	//   ....[246]....
        /*204c*/ 	.word	0x00003f50


	//   ....[247]....
        /*2050*/ 	.word	0x00003f60


	//   ....[248]....
        /*2054*/ 	.word	0x00003f80


	//   ....[249]....
        /*2058*/ 	.word	0x00003f90


	//   ....[250]....
        /*205c*/ 	.word	0x00003fb0


	//   ....[251]....
        /*2060*/ 	.word	0x00003fc0


	//   ....[252]....
        /*2064*/ 	.word	0x00003fe0


	//   ....[253]....
        /*2068*/ 	.word	0x00003ff0


	//   ....[254]....
        /*206c*/ 	.word	0x00004020


	//   ....[255]....
        /*2070*/ 	.word	0x00004030


	//   ....[0]....
        /*2074*/ 	.word	0x00004060


	//   ....[1]....
        /*2078*/ 	.word	0x00004070


	//   ....[2]....
        /*207c*/ 	.word	0x00005bd0


	//   ....[3]....
        /*2080*/ 	.word	0x00005be0


	//   ....[4]....
        /*2084*/ 	.word	0x00005c00


	//   ....[5]....
        /*2088*/ 	.word	0x00005c10


	//   ....[6]....
        /*208c*/ 	.word	0x00005c30


	//   ....[7]....
        /*2090*/ 	.word	0x00005c40


	//   ....[8]....
        /*2094*/ 	.word	0x00005c50


	//   ....[9]....
        /*2098*/ 	.word	0x00005c60


	//   ....[10]....
        /*209c*/ 	.word	0x00005c80


	//   ....[11]....
        /*20a0*/ 	.word	0x00005c90


	//   ....[12]....
        /*20a4*/ 	.word	0x00005cb0


	//   ....[13]....
        /*20a8*/ 	.word	0x00005cc0


	//   ....[14]....
        /*20ac*/ 	.word	0x00005ce0


	//   ....[15]....
        /*20b0*/ 	.word	0x00005cf0


	//   ....[16]....
        /*20b4*/ 	.word	0x00005d10


	//   ....[17]....
        /*20b8*/ 	.word	0x00005d20


	//   ....[18]....
        /*20bc*/ 	.word	0x00005d40


	//   ....[19]....
        /*20c0*/ 	.word	0x00005d50


	//   ....[20]....
        /*20c4*/ 	.word	0x00005d70


	//   ....[21]....
        /*20c8*/ 	.word	0x00005d80


	//   ....[22]....
        /*20cc*/ 	.word	0x00005da0


	//   ....[23]....
        /*20d0*/ 	.word	0x00005db0


	//   ....[24]....
        /*20d4*/ 	.word	0x00005dd0


	//   ....[25]....
        /*20d8*/ 	.word	0x00005de0


	//   ....[26]....
        /*20dc*/ 	.word	0x00005e00


	//   ....[27]....
        /*20e0*/ 	.word	0x00005e10


	//   ....[28]....
        /*20e4*/ 	.word	0x00005e30


	//   ....[29]....
        /*20e8*/ 	.word	0x00005e40


	//   ....[30]....
        /*20ec*/ 	.word	0x00005e60


	//   ....[31]....
        /*20f0*/ 	.word	0x00005e70


	//   ....[32]....
        /*20f4*/ 	.word	0x00005e90


	//   ....[33]....
        /*20f8*/ 	.word	0x00005ea0


	//   ....[34]....
        /*20fc*/ 	.word	0x00005ec0


	//   ....[35]....
        /*2100*/ 	.word	0x00005ed0


	//   ....[36]....
        /*2104*/ 	.word	0x00005ef0


	//   ....[37]....
        /*2108*/ 	.word	0x00005f00


	//   ....[38]....
        /*210c*/ 	.word	0x00005f20


	//   ....[39]....
        /*2110*/ 	.word	0x00005f30


	//   ....[40]....
        /*2114*/ 	.word	0x00005f50


	//   ....[41]....
        /*2118*/ 	.word	0x00005f60


	//   ....[42]....
        /*211c*/ 	.word	0x00005f80


	//   ....[43]....
        /*2120*/ 	.word	0x00005f90


	//   ....[44]....
        /*2124*/ 	.word	0x00005fb0


	//   ....[45]....
        /*2128*/ 	.word	0x00005fc0


	//   ....[46]....
        /*212c*/ 	.word	0x00005fe0


	//   ....[47]....
        /*2130*/ 	.word	0x00005ff0


	//   ....[48]....
        /*2134*/ 	.word	0x00006010


	//   ....[49]....
        /*2138*/ 	.word	0x00006020


	//   ....[50]....
        /*213c*/ 	.word	0x00006040


	//   ....[51]....
        /*2140*/ 	.word	0x00006050


	//   ....[52]....
        /*2144*/ 	.word	0x00006070


	//   ....[53]....
        /*2148*/ 	.word	0x00006080


	//   ....[54]....
        /*214c*/ 	.word	0x000060a0


	//   ....[55]....
        /*2150*/ 	.word	0x000060b0


	//   ....[56]....
        /*2154*/ 	.word	0x000060d0


	//   ....[57]....
        /*2158*/ 	.word	0x000060e0


	//   ....[58]....
        /*215c*/ 	.word	0x00006100


	//   ....[59]....
        /*2160*/ 	.word	0x00006110


	//   ....[60]....
        /*2164*/ 	.word	0x00006130


	//   ....[61]....
        /*2168*/ 	.word	0x00006140


	//   ....[62]....
        /*216c*/ 	.word	0x00006160


	//   ....[63]....
        /*2170*/ 	.word	0x00006170


	//   ....[64]....
        /*2174*/ 	.word	0x00006190


	//   ....[65]....
        /*2178*/ 	.word	0x000061a0


	//   ....[66]....
        /*217c*/ 	.word	0x000061c0


	//   ....[67]....
        /*2180*/ 	.word	0x000061d0


	//   ....[68]....
        /*2184*/ 	.word	0x000061f0


	//   ....[69]....
        /*2188*/ 	.word	0x00006200


	//   ....[70]....
        /*218c*/ 	.word	0x00006220


	//   ....[71]....
        /*2190*/ 	.word	0x00006230


	//   ....[72]....
        /*2194*/ 	.word	0x00006250


	//   ....[73]....
        /*2198*/ 	.word	0x00006260


	//   ....[74]....
        /*219c*/ 	.word	0x00006280


	//   ....[75]....
        /*21a0*/ 	.word	0x00006290


	//   ....[76]....
        /*21a4*/ 	.word	0x000062b0


	//   ....[77]....
        /*21a8*/ 	.word	0x000062c0


	//   ....[78]....
        /*21ac*/ 	.word	0x000062e0


	//   ....[79]....
        /*21b0*/ 	.word	0x000062f0


	//   ....[80]....
        /*21b4*/ 	.word	0x00006310


	//   ....[81]....
        /*21b8*/ 	.word	0x00006320


	//   ....[82]....
        /*21bc*/ 	.word	0x00006340


	//   ....[83]....
        /*21c0*/ 	.word	0x00006350


	//   ....[84]....
        /*21c4*/ 	.word	0x00006370


	//   ....[85]....
        /*21c8*/ 	.word	0x00006380


	//   ....[86]....
        /*21cc*/ 	.word	0x000063a0


	//   ....[87]....
        /*21d0*/ 	.word	0x000063b0


	//   ....[88]....
        /*21d4*/ 	.word	0x000063d0


	//   ....[89]....
        /*21d8*/ 	.word	0x000063e0


	//   ....[90]....
        /*21dc*/ 	.word	0x00006400


	//   ....[91]....
        /*21e0*/ 	.word	0x00006410


	//   ....[92]....
        /*21e4*/ 	.word	0x00006430


	//   ....[93]....
        /*21e8*/ 	.word	0x00006440


	//   ....[94]....
        /*21ec*/ 	.word	0x00006460


	//   ....[95]....
        /*21f0*/ 	.word	0x00006470


	//   ....[96]....
        /*21f4*/ 	.word	0x00006490


	//   ....[97]....
        /*21f8*/ 	.word	0x000064a0


	//   ....[98]....
        /*21fc*/ 	.word	0x000064c0


	//   ....[99]....
        /*2200*/ 	.word	0x000064d0


	//   ....[100]....
        /*2204*/ 	.word	0x000064f0


	//   ....[101]....
        /*2208*/ 	.word	0x00006500


	//   ....[102]....
        /*220c*/ 	.word	0x00006520


	//   ....[103]....
        /*2210*/ 	.word	0x00006530


	//   ....[104]....
        /*2214*/ 	.word	0x00006550


	//   ....[105]....
        /*2218*/ 	.word	0x00006560


	//   ....[106]....
        /*221c*/ 	.word	0x00006580


	//   ....[107]....
        /*2220*/ 	.word	0x00006590


	//   ....[108]....
        /*2224*/ 	.word	0x000065b0


	//   ....[109]....
        /*2228*/ 	.word	0x000065c0


	//   ....[110]....
        /*222c*/ 	.word	0x000065e0


	//   ....[111]....
        /*2230*/ 	.word	0x000065f0


	//   ....[112]....
        /*2234*/ 	.word	0x00006610


	//   ....[113]....
        /*2238*/ 	.word	0x00006620


	//   ....[114]....
        /*223c*/ 	.word	0x00006640


	//   ....[115]....
        /*2240*/ 	.word	0x00006650


	//   ....[116]....
        /*2244*/ 	.word	0x00006670


	//   ....[117]....
        /*2248*/ 	.word	0x00006680


	//   ....[118]....
        /*224c*/ 	.word	0x000066a0


	//   ....[119]....
        /*2250*/ 	.word	0x000066b0


	//   ....[120]....
        /*2254*/ 	.word	0x000066d0


	//   ....[121]....
        /*2258*/ 	.word	0x000066e0


	//   ....[122]....
        /*225c*/ 	.word	0x00006700


	//   ....[123]....
        /*2260*/ 	.word	0x00006710


	//   ....[124]....
        /*2264*/ 	.word	0x00006730


	//   ....[125]....
        /*2268*/ 	.word	0x00006740


	//   ....[126]....
        /*226c*/ 	.word	0x00006760


	//   ....[127]....
        /*2270*/ 	.word	0x00006770


	//   ....[128]....
        /*2274*/ 	.word	0x00006790


	//   ....[129]....
        /*2278*/ 	.word	0x000067a0


	//   ....[130]....
        /*227c*/ 	.word	0x000067c0


	//   ....[131]....
        /*2280*/ 	.word	0x000067d0


	//   ....[132]....
        /*2284*/ 	.word	0x000067f0


	//   ....[133]....
        /*2288*/ 	.word	0x00006800


	//   ....[134]....
        /*228c*/ 	.word	0x00006820


	//   ....[135]....
        /*2290*/ 	.word	0x00006830


	//   ....[136]....
        /*2294*/ 	.word	0x00006850


	//   ....[137]....
        /*2298*/ 	.word	0x00006860


	//   ....[138]....
        /*229c*/ 	.word	0x00006880


	//   ....[139]....
        /*22a0*/ 	.word	0x00006890


	//   ....[140]....
        /*22a4*/ 	.word	0x000068b0


	//   ....[141]....
        /*22a8*/ 	.word	0x000068c0


	//   ....[142]....
        /*22ac*/ 	.word	0x000068e0


	//   ....[143]....
        /*22b0*/ 	.word	0x000068f0


	//   ....[144]....
        /*22b4*/ 	.word	0x00006910


	//   ....[145]....
        /*22b8*/ 	.word	0x00006920


	//   ....[146]....
        /*22bc*/ 	.word	0x00006940


	//   ....[147]....
        /*22c0*/ 	.word	0x00006950


	//   ....[148]....
        /*22c4*/ 	.word	0x00006970


	//   ....[149]....
        /*22c8*/ 	.word	0x00006980


	//   ....[150]....
        /*22cc*/ 	.word	0x000069a0


	//   ....[151]....
        /*22d0*/ 	.word	0x000069b0


	//   ....[152]....
        /*22d4*/ 	.word	0x000069d0


	//   ....[153]....
        /*22d8*/ 	.word	0x000069e0


	//   ....[154]....
        /*22dc*/ 	.word	0x00006a00


	//   ....[155]....
        /*22e0*/ 	.word	0x00006a10


	//   ....[156]....
        /*22e4*/ 	.word	0x00006a30


	//   ....[157]....
        /*22e8*/ 	.word	0x00006a40


	//   ....[158]....
        /*22ec*/ 	.word	0x00006a60


	//   ....[159]....
        /*22f0*/ 	.word	0x00006a70


	//   ....[160]....
        /*22f4*/ 	.word	0x00006a90


	//   ....[161]....
        /*22f8*/ 	.word	0x00006aa0


	//   ....[162]....
        /*22fc*/ 	.word	0x00006ac0


	//   ....[163]....
        /*2300*/ 	.word	0x00006ad0


	//   ....[164]....
        /*2304*/ 	.word	0x00006af0


	//   ....[165]....
        /*2308*/ 	.word	0x00006b00


	//   ....[166]....
        /*230c*/ 	.word	0x00006b20


	//   ....[167]....
        /*2310*/ 	.word	0x00006b30


	//   ....[168]....
        /*2314*/ 	.word	0x00006b50


	//   ....[169]....
        /*2318*/ 	.word	0x00006b60


	//   ....[170]....
        /*231c*/ 	.word	0x00006b80


	//   ....[171]....
        /*2320*/ 	.word	0x00006b90


	//   ....[172]....
        /*2324*/ 	.word	0x00006bb0


	//   ....[173]....
        /*2328*/ 	.word	0x00006bc0


	//   ....[174]....
        /*232c*/ 	.word	0x00006be0


	//   ....[175]....
        /*2330*/ 	.word	0x00006bf0


	//   ....[176]....
        /*2334*/ 	.word	0x00006c10


	//   ....[177]....
        /*2338*/ 	.word	0x00006c20


	//   ....[178]....
        /*233c*/ 	.word	0x00006c40


	//   ....[179]....
        /*2340*/ 	.word	0x00006c50


	//   ....[180]....
        /*2344*/ 	.word	0x00006c70


	//   ....[181]....
        /*2348*/ 	.word	0x00006c80


	//   ....[182]....
        /*234c*/ 	.word	0x00006ca0


	//   ....[183]....
        /*2350*/ 	.word	0x00006cb0


	//   ....[184]....
        /*2354*/ 	.word	0x00006cd0


	//   ....[185]....
        /*2358*/ 	.word	0x00006ce0


	//   ....[186]....
        /*235c*/ 	.word	0x00006d00


	//   ....[187]....
        /*2360*/ 	.word	0x00006d10


	//   ....[188]....
        /*2364*/ 	.word	0x00006d30


	//   ....[189]....
        /*2368*/ 	.word	0x00006d40


	//   ....[190]....
        /*236c*/ 	.word	0x00006d60


	//   ....[191]....
        /*2370*/ 	.word	0x00006d70


	//   ....[192]....
        /*2374*/ 	.word	0x00006d90


	//   ....[193]....
        /*2378*/ 	.word	0x00006da0


	//   ....[194]....
        /*237c*/ 	.word	0x00006db0


	//   ....[195]....
        /*2380*/ 	.word	0x00006dc0


	//   ....[196]....
        /*2384*/ 	.word	0x00006dd0


	//   ....[197]....
        /*2388*/ 	.word	0x00006de0


	//   ....[198]....
        /*238c*/ 	.word	0x00006e10


	//   ....[199]....
        /*2390*/ 	.word	0x00006e20


	//   ....[200]....
        /*2394*/ 	.word	0x00006e30


	//   ....[201]....
        /*2398*/ 	.word	0x00006e40


	//   ....[202]....
        /*239c*/ 	.word	0x00006ea0


	//   ....[203]....
        /*23a0*/ 	.word	0x00006eb0


	//   ....[204]....
        /*23a4*/ 	.word	0x00006ee0


	//   ....[205]....
        /*23a8*/ 	.word	0x00006ef0


	//   ....[206]....
        /*23ac*/ 	.word	0x00006f10


	//   ....[207]....
        /*23b0*/ 	.word	0x00006f20


	//   ....[208]....
        /*23b4*/ 	.word	0x00006f40


	//   ....[209]....
        /*23b8*/ 	.word	0x00006f50


	//   ....[210]....
        /*23bc*/ 	.word	0x00006f70


	//   ....[211]....
        /*23c0*/ 	.word	0x00006f80


	//   ....[212]....
        /*23c4*/ 	.word	0x00006fa0


	//   ....[213]....
        /*23c8*/ 	.word	0x00006fb0


	//   ....[214]....
        /*23cc*/ 	.word	0x00006fd0


	//   ....[215]....
        /*23d0*/ 	.word	0x00006fe0


	//   ....[216]....
        /*23d4*/ 	.word	0x00007000


	//   ....[217]....
        /*23d8*/ 	.word	0x00007010


	//   ....[218]....
        /*23dc*/ 	.word	0x00007030


	//   ....[219]....
        /*23e0*/ 	.word	0x00007040


	//   ....[220]....
        /*23e4*/ 	.word	0x00007060


	//   ....[221]....
        /*23e8*/ 	.word	0x00007070


	//   ....[222]....
        /*23ec*/ 	.word	0x00007090


	//   ....[223]....
        /*23f0*/ 	.word	0x000070a0


	//   ....[224]....
        /*23f4*/ 	.word	0x000070c0


	//   ....[225]....
        /*23f8*/ 	.word	0x000070d0


	//   ....[226]....
        /*23fc*/ 	.word	0x000070f0


	//   ....[227]....
        /*2400*/ 	.word	0x00007100


	//   ....[228]....
        /*2404*/ 	.word	0x00007120


	//   ....[229]....
        /*2408*/ 	.word	0x00007130


	//   ....[230]....
        /*240c*/ 	.word	0x00007150


	//   ....[231]....
        /*2410*/ 	.word	0x00007160


	//   ....[232]....
        /*2414*/ 	.word	0x00007180


	//   ....[233]....
        /*2418*/ 	.word	0x00007190


	//   ....[234]....
        /*241c*/ 	.word	0x000071e0


	//   ....[235]....
        /*2420*/ 	.word	0x000071f0


	//   ....[236]....
        /*2424*/ 	.word	0x00007210


	//   ....[237]....
        /*2428*/ 	.word	0x00007220


	//   ....[238]....
        /*242c*/ 	.word	0x00007240


	//   ....[239]....
        /*2430*/ 	.word	0x00007250


	//   ....[240]....
        /*2434*/ 	.word	0x00007270


	//   ....[241]....
        /*2438*/ 	.word	0x00007280


	//   ....[242]....
        /*243c*/ 	.word	0x000072a0


	//   ....[243]....
        /*2440*/ 	.word	0x000072b0


	//   ....[244]....
        /*2444*/ 	.word	0x000072d0


	//   ....[245]....
        /*2448*/ 	.word	0x000072e0


	//   ....[246]....
        /*244c*/ 	.word	0x00007300


	//   ....[247]....
        /*2450*/ 	.word	0x00007310


	//   ....[248]....
        /*2454*/ 	.word	0x00007330


	//   ....[249]....
        /*2458*/ 	.word	0x00007340


	//   ....[250]....
        /*245c*/ 	.word	0x00007360


	//   ....[251]....
        /*2460*/ 	.word	0x00007370


	//   ....[252]....
        /*2464*/ 	.word	0x00007390


	//   ....[253]....
        /*2468*/ 	.word	0x000073a0


	//   ....[254]....
        /*246c*/ 	.word	0x000073c0


	//   ....[255]....
        /*2470*/ 	.word	0x000073d0


	//   ....[0]....
        /*2474*/ 	.word	0x00007400


	//   ....[1]....
        /*2478*/ 	.word	0x00007410


	//   ....[2]....
        /*247c*/ 	.word	0x00007440


	//   ....[3]....
        /*2480*/ 	.word	0x00007450


	//   ....[4]....
        /*2484*/ 	.word	0x00008fb0


	//   ....[5]....
        /*2488*/ 	.word	0x00008fc0


	//   ....[6]....
        /*248c*/ 	.word	0x00008fe0


	//   ....[7]....
        /*2490*/ 	.word	0x00008ff0


	//   ....[8]....
        /*2494*/ 	.word	0x00009010


	//   ....[9]....
        /*2498*/ 	.word	0x00009020


	//   ....[10]....
        /*249c*/ 	.word	0x00009030


	//   ....[11]....
        /*24a0*/ 	.word	0x00009040


	//   ....[12]....
        /*24a4*/ 	.word	0x00009060


	//   ....[13]....
        /*24a8*/ 	.word	0x00009070


	//   ....[14]....
        /*24ac*/ 	.word	0x00009090


	//   ....[15]....
        /*24b0*/ 	.word	0x000090a0


	//   ....[16]....
        /*24b4*/ 	.word	0x000090c0


	//   ....[17]....
        /*24b8*/ 	.word	0x000090d0


	//   ....[18]....
        /*24bc*/ 	.word	0x000090f0


	//   ....[19]....
        /*24c0*/ 	.word	0x00009100


	//   ....[20]....
        /*24c4*/ 	.word	0x00009120


	//   ....[21]....
        /*24c8*/ 	.word	0x00009130


	//   ....[22]....
        /*24cc*/ 	.word	0x00009150


	//   ....[23]....
        /*24d0*/ 	.word	0x00009160


	//   ....[24]....
        /*24d4*/ 	.word	0x00009180


	//   ....[25]....
        /*24d8*/ 	.word	0x00009190


	//   ....[26]....
        /*24dc*/ 	.word	0x000091b0


	//   ....[27]....
        /*24e0*/ 	.word	0x000091c0


	//   ....[28]....
        /*24e4*/ 	.word	0x000091e0


	//   ....[29]....
        /*24e8*/ 	.word	0x000091f0


	//   ....[30]....
        /*24ec*/ 	.word	0x00009210


	//   ....[31]....
        /*24f0*/ 	.word	0x00009220


	//   ....[32]....
        /*24f4*/ 	.word	0x00009240


	//   ....[33]....
        /*24f8*/ 	.word	0x00009250


	//   ....[34]....
        /*24fc*/ 	.word	0x00009270


	//   ....[35]....
        /*2500*/ 	.word	0x00009280


	//   ....[36]....
        /*2504*/ 	.word	0x000092a0


	//   ....[37]....
        /*2508*/ 	.word	0x000092b0


	//   ....[38]....
        /*250c*/ 	.word	0x000092d0


	//   ....[39]....
        /*2510*/ 	.word	0x000092e0


	//   ....[40]....
        /*2514*/ 	.word	0x00009300


	//   ....[41]....
        /*2518*/ 	.word	0x00009310


	//   ....[42]....
        /*251c*/ 	.word	0x00009330


	//   ....[43]....
        /*2520*/ 	.word	0x00009340


	//   ....[44]....
        /*2524*/ 	.word	0x00009360


	//   ....[45]....
        /*2528*/ 	.word	0x00009370


	//   ....[46]....
        /*252c*/ 	.word	0x00009390


	//   ....[47]....
        /*2530*/ 	.word	0x000093a0


	//   ....[48]....
        /*2534*/ 	.word	0x000093c0


	//   ....[49]....
        /*2538*/ 	.word	0x000093d0


	//   ....[50]....
        /*253c*/ 	.word	0x000093f0


	//   ....[51]....
        /*2540*/ 	.word	0x00009400


	//   ....[52]....
        /*2544*/ 	.word	0x00009420


	//   ....[53]....
        /*2548*/ 	.word	0x00009430


	//   ....[54]....
        /*254c*/ 	.word	0x00009450


	//   ....[55]....
        /*2550*/ 	.word	0x00009460


	//   ....[56]....
        /*2554*/ 	.word	0x00009480


	//   ....[57]....
        /*2558*/ 	.word	0x00009490


	//   ....[58]....
        /*255c*/ 	.word	0x000094b0


	//   ....[59]....
        /*2560*/ 	.word	0x000094c0


	//   ....[60]....
        /*2564*/ 	.word	0x000094e0


	//   ....[61]....
        /*2568*/ 	.word	0x000094f0


	//   ....[62]....
        /*256c*/ 	.word	0x00009510


	//   ....[63]....
        /*2570*/ 	.word	0x00009520


	//   ....[64]....
        /*2574*/ 	.word	0x00009540


	//   ....[65]....
        /*2578*/ 	.word	0x00009550


	//   ....[66]....
        /*257c*/ 	.word	0x00009570


	//   ....[67]....
        /*2580*/ 	.word	0x00009580


	//   ....[68]....
        /*2584*/ 	.word	0x000095a0


	//   ....[69]....
        /*2588*/ 	.word	0x000095b0


	//   ....[70]....
        /*258c*/ 	.word	0x000095d0


	//   ....[71]....
        /*2590*/ 	.word	0x000095e0


	//   ....[72]....
        /*2594*/ 	.word	0x00009600


	//   ....[73]....
        /*2598*/ 	.word	0x00009610


	//   ....[74]....
        /*259c*/ 	.word	0x00009630


	//   ....[75]....
        /*25a0*/ 	.word	0x00009640


	//   ....[76]....
        /*25a4*/ 	.word	0x00009660


	//   ....[77]....
        /*25a8*/ 	.word	0x00009670


	//   ....[78]....
        /*25ac*/ 	.word	0x00009690


	//   ....[79]....
        /*25b0*/ 	.word	0x000096a0


	//   ....[80]....
        /*25b4*/ 	.word	0x000096c0


	//   ....[81]....
        /*25b8*/ 	.word	0x000096d0


	//   ....[82]....
        /*25bc*/ 	.word	0x000096f0


	//   ....[83]....
        /*25c0*/ 	.word	0x00009700


	//   ....[84]....
        /*25c4*/ 	.word	0x00009720


	//   ....[85]....
        /*25c8*/ 	.word	0x00009730


	//   ....[86]....
        /*25cc*/ 	.word	0x00009750


	//   ....[87]....
        /*25d0*/ 	.word	0x00009760


	//   ....[88]....
        /*25d4*/ 	.word	0x00009780


	//   ....[89]....
        /*25d8*/ 	.word	0x00009790


	//   ....[90]....
        /*25dc*/ 	.word	0x000097b0


	//   ....[91]....
        /*25e0*/ 	.word	0x000097c0


	//   ....[92]....
        /*25e4*/ 	.word	0x000097e0


	//   ....[93]....
        /*25e8*/ 	.word	0x000097f0


	//   ....[94]....
        /*25ec*/ 	.word	0x00009810


	//   ....[95]....
        /*25f0*/ 	.word	0x00009820


	//   ....[96]....
        /*25f4*/ 	.word	0x00009840


	//   ....[97]....
        /*25f8*/ 	.word	0x00009850


	//   ....[98]....
        /*25fc*/ 	.word	0x00009870


	//   ....[99]....
        /*2600*/ 	.word	0x00009880


	//   ....[100]....
        /*2604*/ 	.word	0x000098a0


	//   ....[101]....
        /*2608*/ 	.word	0x000098b0


	//   ....[102]....
        /*260c*/ 	.word	0x000098d0


	//   ....[103]....
        /*2610*/ 	.word	0x000098e0


	//   ....[104]....
        /*2614*/ 	.word	0x00009900


	//   ....[105]....
        /*2618*/ 	.word	0x00009910


	//   ....[106]....
        /*261c*/ 	.word	0x00009930


	//   ....[107]....
        /*2620*/ 	.word	0x00009940


	//   ....[108]....
        /*2624*/ 	.word	0x00009960


	//   ....[109]....
        /*2628*/ 	.word	0x00009970


	//   ....[110]....
        /*262c*/ 	.word	0x00009990


	//   ....[111]....
        /*2630*/ 	.word	0x000099a0


	//   ....[112]....
        /*2634*/ 	.word	0x000099c0


	//   ....[113]....
        /*2638*/ 	.word	0x000099d0


	//   ....[114]....
        /*263c*/ 	.word	0x000099f0


	//   ....[115]....
        /*2640*/ 	.word	0x00009a00


	//   ....[116]....
        /*2644*/ 	.word	0x00009a20


	//   ....[117]....
        /*2648*/ 	.word	0x00009a30


	//   ....[118]....
        /*264c*/ 	.word	0x00009a50


	//   ....[119]....
        /*2650*/ 	.word	0x00009a60


	//   ....[120]....
        /*2654*/ 	.word	0x00009a80


	//   ....[121]....
        /*2658*/ 	.word	0x00009a90


	//   ....[122]....
        /*265c*/ 	.word	0x00009ab0


	//   ....[123]....
        /*2660*/ 	.word	0x00009ac0


	//   ....[124]....
        /*2664*/ 	.word	0x00009ae0


	//   ....[125]....
        /*2668*/ 	.word	0x00009af0


	//   ....[126]....
        /*266c*/ 	.word	0x00009b10


	//   ....[127]....
        /*2670*/ 	.word	0x00009b20


	//   ....[128]....
        /*2674*/ 	.word	0x00009b40


	//   ....[129]....
        /*2678*/ 	.word	0x00009b50


	//   ....[130]....
        /*267c*/ 	.word	0x00009b70


	//   ....[131]....
        /*2680*/ 	.word	0x00009b80


	//   ....[132]....
        /*2684*/ 	.word	0x00009ba0


	//   ....[133]....
        /*2688*/ 	.word	0x00009bb0


	//   ....[134]....
        /*268c*/ 	.word	0x00009bd0


	//   ....[135]....
        /*2690*/ 	.word	0x00009be0


	//   ....[136]....
        /*2694*/ 	.word	0x00009c00


	//   ....[137]....
        /*2698*/ 	.word	0x00009c10


	//   ....[138]....
        /*269c*/ 	.word	0x00009c30


	//   ....[139]....
        /*26a0*/ 	.word	0x00009c40


	//   ....[140]....
        /*26a4*/ 	.word	0x00009c60


	//   ....[141]....
        /*26a8*/ 	.word	0x00009c70


	//   ....[142]....
        /*26ac*/ 	.word	0x00009c90


	//   ....[143]....
        /*26b0*/ 	.word	0x00009ca0


	//   ....[144]....
        /*26b4*/ 	.word	0x00009cc0


	//   ....[145]....
        /*26b8*/ 	.word	0x00009cd0


	//   ....[146]....
        /*26bc*/ 	.word	0x00009cf0


	//   ....[147]....
        /*26c0*/ 	.word	0x00009d00


	//   ....[148]....
        /*26c4*/ 	.word	0x00009d20


	//   ....[149]....
        /*26c8*/ 	.word	0x00009d30


	//   ....[150]....
        /*26cc*/ 	.word	0x00009d50


	//   ....[151]....
        /*26d0*/ 	.word	0x00009d60


	//   ....[152]....
        /*26d4*/ 	.word	0x00009d80


	//   ....[153]....
        /*26d8*/ 	.word	0x00009d90


	//   ....[154]....
        /*26dc*/ 	.word	0x00009db0


	//   ....[155]....
        /*26e0*/ 	.word	0x00009dc0


	//   ....[156]....
        /*26e4*/ 	.word	0x00009de0


	//   ....[157]....
        /*26e8*/ 	.word	0x00009df0


	//   ....[158]....
        /*26ec*/ 	.word	0x00009e10


	//   ....[159]....
        /*26f0*/ 	.word	0x00009e20


	//   ....[160]....
        /*26f4*/ 	.word	0x00009e40


	//   ....[161]....
        /*26f8*/ 	.word	0x00009e50


	//   ....[162]....
        /*26fc*/ 	.word	0x00009e70


	//   ....[163]....
        /*2700*/ 	.word	0x00009e80


	//   ....[164]....
        /*2704*/ 	.word	0x00009ea0


	//   ....[165]....
        /*2708*/ 	.word	0x00009eb0


	//   ....[166]....
        /*270c*/ 	.word	0x00009ed0


	//   ....[167]....
        /*2710*/ 	.word	0x00009ee0


	//   ....[168]....
        /*2714*/ 	.word	0x00009f00


	//   ....[169]....
        /*2718*/ 	.word	0x00009f10


	//   ....[170]....
        /*271c*/ 	.word	0x00009f30


	//   ....[171]....
        /*2720*/ 	.word	0x00009f40


	//   ....[172]....
        /*2724*/ 	.word	0x00009f60


	//   ....[173]....
        /*2728*/ 	.word	0x00009f70


	//   ....[174]....
        /*272c*/ 	.word	0x00009f90


	//   ....[175]....
        /*2730*/ 	.word	0x00009fa0


	//   ....[176]....
        /*2734*/ 	.word	0x00009fc0


	//   ....[177]....
        /*2738*/ 	.word	0x00009fd0


	//   ....[178]....
        /*273c*/ 	.word	0x00009ff0


	//   ....[179]....
        /*2740*/ 	.word	0x0000a000


	//   ....[180]....
        /*2744*/ 	.word	0x0000a020


	//   ....[181]....
        /*2748*/ 	.word	0x0000a030


	//   ....[182]....
        /*274c*/ 	.word	0x0000a050


	//   ....[183]....
        /*2750*/ 	.word	0x0000a060


	//   ....[184]....
        /*2754*/ 	.word	0x0000a080


	//   ....[185]....
        /*2758*/ 	.word	0x0000a090


	//   ....[186]....
        /*275c*/ 	.word	0x0000a0b0


	//   ....[187]....
        /*2760*/ 	.word	0x0000a0c0


	//   ....[188]....
        /*2764*/ 	.word	0x0000a0e0


	//   ....[189]....
        /*2768*/ 	.word	0x0000a0f0


	//   ....[190]....
        /*276c*/ 	.word	0x0000a110


	//   ....[191]....
        /*2770*/ 	.word	0x0000a120


	//   ....[192]....
        /*2774*/ 	.word	0x0000a140


	//   ....[193]....
        /*2778*/ 	.word	0x0000a150


	//   ....[194]....
        /*277c*/ 	.word	0x0000a170


	//   ....[195]....
        /*2780*/ 	.word	0x0000a180


	//   ....[196]....
        /*2784*/ 	.word	0x0000a190


	//   ....[197]....
        /*2788*/ 	.word	0x0000a1a0


	//   ....[198]....
        /*278c*/ 	.word	0x0000a1b0


	//   ....[199]....
        /*2790*/ 	.word	0x0000a1c0


	//   ....[200]....
        /*2794*/ 	.word	0x0000a1f0


	//   ....[201]....
        /*2798*/ 	.word	0x0000a200


	//   ....[202]....
        /*279c*/ 	.word	0x0000a210


	//   ....[203]....
        /*27a0*/ 	.word	0x0000a220


	//   ....[204]....
        /*27a4*/ 	.word	0x0000a280


	//   ....[205]....
        /*27a8*/ 	.word	0x0000a290


	//   ....[206]....
        /*27ac*/ 	.word	0x0000a2c0


	//   ....[207]....
        /*27b0*/ 	.word	0x0000a2d0


	//   ....[208]....
        /*27b4*/ 	.word	0x0000a2f0


	//   ....[209]....
        /*27b8*/ 	.word	0x0000a300


	//   ....[210]....
        /*27bc*/ 	.word	0x0000a320


	//   ....[211]....
        /*27c0*/ 	.word	0x0000a330


	//   ....[212]....
        /*27c4*/ 	.word	0x0000a350


	//   ....[213]....
        /*27c8*/ 	.word	0x0000a360


	//   ....[214]....
        /*27cc*/ 	.word	0x0000a380


	//   ....[215]....
        /*27d0*/ 	.word	0x0000a390


	//   ....[216]....
        /*27d4*/ 	.word	0x0000a3b0


	//   ....[217]....
        /*27d8*/ 	.word	0x0000a3c0


	//   ....[218]....
        /*27dc*/ 	.word	0x0000a3e0


	//   ....[219]....
        /*27e0*/ 	.word	0x0000a3f0


	//   ....[220]....
        /*27e4*/ 	.word	0x0000a410


	//   ....[221]....
        /*27e8*/ 	.word	0x0000a420


	//   ....[222]....
        /*27ec*/ 	.word	0x0000a440


	//   ....[223]....
        /*27f0*/ 	.word	0x0000a450


	//   ....[224]....
        /*27f4*/ 	.word	0x0000a470


	//   ....[225]....
        /*27f8*/ 	.word	0x0000a480


	//   ....[226]....
        /*27fc*/ 	.word	0x0000a4a0


	//   ....[227]....
        /*2800*/ 	.word	0x0000a4b0


	//   ....[228]....
        /*2804*/ 	.word	0x0000a4d0


	//   ....[229]....
        /*2808*/ 	.word	0x0000a4e0


	//   ....[230]....
        /*280c*/ 	.word	0x0000a500


	//   ....[231]....
        /*2810*/ 	.word	0x0000a510


	//   ....[232]....
        /*2814*/ 	.word	0x0000a530


	//   ....[233]....
        /*2818*/ 	.word	0x0000a540


	//   ....[234]....
        /*281c*/ 	.word	0x0000a560


	//   ....[235]....
        /*2820*/ 	.word	0x0000a570


	//   ....[236]....
        /*2824*/ 	.word	0x0000a5c0


	//   ....[237]....
        /*2828*/ 	.word	0x0000a5d0


	//   ....[238]....
        /*282c*/ 	.word	0x0000a5f0


	//   ....[239]....
        /*2830*/ 	.word	0x0000a600


	//   ....[240]....
        /*2834*/ 	.word	0x0000a620


	//   ....[241]....
        /*2838*/ 	.word	0x0000a630


	//   ....[242]....
        /*283c*/ 	.word	0x0000a650


	//   ....[243]....
        /*2840*/ 	.word	0x0000a660


	//   ....[244]....
        /*2844*/ 	.word	0x0000a680


	//   ....[245]....
        /*2848*/ 	.word	0x0000a690


	//   ....[246]....
        /*284c*/ 	.word	0x0000a6b0


	//   ....[247]....
        /*2850*/ 	.word	0x0000a6c0


	//   ....[248]....
        /*2854*/ 	.word	0x0000a6e0


	//   ....[249]....
        /*2858*/ 	.word	0x0000a6f0


	//   ....[250]....
        /*285c*/ 	.word	0x0000a710


	//   ....[251]....
        /*2860*/ 	.word	0x0000a720


	//   ....[252]....
        /*2864*/ 	.word	0x0000a740


	//   ....[253]....
        /*2868*/ 	.word	0x0000a750


	//   ....[254]....
        /*286c*/ 	.word	0x0000a770


	//   ....[255]....
        /*2870*/ 	.word	0x0000a780


	//   ....[0]....
        /*2874*/ 	.word	0x0000a7a0


	//   ....[1]....
        /*2878*/ 	.word	0x0000a7b0


	//   ....[2]....
        /*287c*/ 	.word	0x0000a7e0


	//   ....[3]....
        /*2880*/ 	.word	0x0000a7f0


	//   ....[4]....
        /*2884*/ 	.word	0x0000a820


	//   ....[5]....
        /*2888*/ 	.word	0x0000a830


	//   ....[6]....
        /*288c*/ 	.word	0x0000c390


	//   ....[7]....
        /*2890*/ 	.word	0x0000c3a0


	//   ....[8]....
        /*2894*/ 	.word	0x0000c3c0


	//   ....[9]....
        /*2898*/ 	.word	0x0000c3d0


	//   ....[10]....
        /*289c*/ 	.word	0x0000c3f0


	//   ....[11]....
        /*28a0*/ 	.word	0x0000c400


	//   ....[12]....
        /*28a4*/ 	.word	0x0000c410


	//   ....[13]....
        /*28a8*/ 	.word	0x0000c420


	//   ....[14]....
        /*28ac*/ 	.word	0x0000c440


	//   ....[15]....
        /*28b0*/ 	.word	0x0000c450


	//   ....[16]....
        /*28b4*/ 	.word	0x0000c470


	//   ....[17]....
        /*28b8*/ 	.word	0x0000c480


	//   ....[18]....
        /*28bc*/ 	.word	0x0000c4a0


	//   ....[19]....
        /*28c0*/ 	.word	0x0000c4b0


	//   ....[20]....
        /*28c4*/ 	.word	0x0000c4d0


	//   ....[21]....
        /*28c8*/ 	.word	0x0000c4e0


	//   ....[22]....
        /*28cc*/ 	.word	0x0000c500


	//   ....[23]....
        /*28d0*/ 	.word	0x0000c510


	//   ....[24]....
        /*28d4*/ 	.word	0x0000c530


	//   ....[25]....
        /*28d8*/ 	.word	0x0000c540


	//   ....[26]....
        /*28dc*/ 	.word	0x0000c560


	//   ....[27]....
        /*28e0*/ 	.word	0x0000c570


	//   ....[28]....
        /*28e4*/ 	.word	0x0000c590


	//   ....[29]....
        /*28e8*/ 	.word	0x0000c5a0


	//   ....[30]....
        /*28ec*/ 	.word	0x0000c5c0


	//   ....[31]....
        /*28f0*/ 	.word	0x0000c5d0


	//   ....[32]....
        /*28f4*/ 	.word	0x0000c5f0


	//   ....[33]....
        /*28f8*/ 	.word	0x0000c600


	//   ....[34]....
        /*28fc*/ 	.word	0x0000c620


	//   ....[35]....
        /*2900*/ 	.word	0x0000c630


	//   ....[36]....
        /*2904*/ 	.word	0x0000c650


	//   ....[37]....
        /*2908*/ 	.word	0x0000c660


	//   ....[38]....
        /*290c*/ 	.word	0x0000c680


	//   ....[39]....
        /*2910*/ 	.word	0x0000c690


	//   ....[40]....
        /*2914*/ 	.word	0x0000c6b0


	//   ....[41]....
        /*2918*/ 	.word	0x0000c6c0


	//   ....[42]....
        /*291c*/ 	.word	0x0000c6e0


	//   ....[43]....
        /*2920*/ 	.word	0x0000c6f0


	//   ....[44]....
        /*2924*/ 	.word	0x0000c710


	//   ....[45]....
        /*2928*/ 	.word	0x0000c720


	//   ....[46]....
        /*292c*/ 	.word	0x0000c740


	//   ....[47]....
        /*2930*/ 	.word	0x0000c750


	//   ....[48]....
        /*2934*/ 	.word	0x0000c770


	//   ....[49]....
        /*2938*/ 	.word	0x0000c780


	//   ....[50]....
        /*293c*/ 	.word	0x0000c7a0


	//   ....[51]....
        /*2940*/ 	.word	0x0000c7b0


	//   ....[52]....
        /*2944*/ 	.word	0x0000c7d0


	//   ....[53]....
        /*2948*/ 	.word	0x0000c7e0


	//   ....[54]....
        /*294c*/ 	.word	0x0000c800


	//   ....[55]....
        /*2950*/ 	.word	0x0000c810


	//   ....[56]....
        /*2954*/ 	.word	0x0000c830


	//   ....[57]....
        /*2958*/ 	.word	0x0000c840


	//   ....[58]....
        /*295c*/ 	.word	0x0000c860


	//   ....[59]....
        /*2960*/ 	.word	0x0000c870


	//   ....[60]....
        /*2964*/ 	.word	0x0000c890


	//   ....[61]....
        /*2968*/ 	.word	0x0000c8a0


	//   ....[62]....
        /*296c*/ 	.word	0x0000c8c0


	//   ....[63]....
        /*2970*/ 	.word	0x0000c8d0


	//   ....[64]....
        /*2974*/ 	.word	0x0000c8f0


	//   ....[65]....
        /*2978*/ 	.word	0x0000c900


	//   ....[66]....
        /*297c*/ 	.word	0x0000c920


	//   ....[67]....
        /*2980*/ 	.word	0x0000c930


	//   ....[68]....
        /*2984*/ 	.word	0x0000c950


	//   ....[69]....
        /*2988*/ 	.word	0x0000c960


	//   ....[70]....
        /*298c*/ 	.word	0x0000c980


	//   ....[71]....
        /*2990*/ 	.word	0x0000c990


	//   ....[72]....
        /*2994*/ 	.word	0x0000c9b0


	//   ....[73]....
        /*2998*/ 	.word	0x0000c9c0


	//   ....[74]....
        /*299c*/ 	.word	0x0000c9e0


	//   ....[75]....
        /*29a0*/ 	.word	0x0000c9f0


	//   ....[76]....
        /*29a4*/ 	.word	0x0000ca10


	//   ....[77]....
        /*29a8*/ 	.word	0x0000ca20


	//   ....[78]....
        /*29ac*/ 	.word	0x0000ca40


	//   ....[79]....
        /*29b0*/ 	.word	0x0000ca50


	//   ....[80]....
        /*29b4*/ 	.word	0x0000ca70


	//   ....[81]....
        /*29b8*/ 	.word	0x0000ca80


	//   ....[82]....
        /*29bc*/ 	.word	0x0000caa0


	//   ....[83]....
        /*29c0*/ 	.word	0x0000cab0


	//   ....[84]....
        /*29c4*/ 	.word	0x0000cad0


	//   ....[85]....
        /*29c8*/ 	.word	0x0000cae0


	//   ....[86]....
        /*29cc*/ 	.word	0x0000cb00


	//   ....[87]....
        /*29d0*/ 	.word	0x0000cb10


	//   ....[88]....
        /*29d4*/ 	.word	0x0000cb30


	//   ....[89]....
        /*29d8*/ 	.word	0x0000cb40


	//   ....[90]....
        /*29dc*/ 	.word	0x0000cb60


	//   ....[91]....
        /*29e0*/ 	.word	0x0000cb70


	//   ....[92]....
        /*29e4*/ 	.word	0x0000cb90


	//   ....[93]....
        /*29e8*/ 	.word	0x0000cba0


	//   ....[94]....
        /*29ec*/ 	.word	0x0000cbc0


	//   ....[95]....
        /*29f0*/ 	.word	0x0000cbd0


	//   ....[96]....
        /*29f4*/ 	.word	0x0000cbf0


	//   ....[97]....
        /*29f8*/ 	.word	0x0000cc00


	//   ....[98]....
        /*29fc*/ 	.word	0x0000cc20


	//   ....[99]....
        /*2a00*/ 	.word	0x0000cc30


	//   ....[100]....
        /*2a04*/ 	.word	0x0000cc50


	//   ....[101]....
        /*2a08*/ 	.word	0x0000cc60


	//   ....[102]....
        /*2a0c*/ 	.word	0x0000cc80


	//   ....[103]....
        /*2a10*/ 	.word	0x0000cc90


	//   ....[104]....
        /*2a14*/ 	.word	0x0000ccb0


	//   ....[105]....
        /*2a18*/ 	.word	0x0000ccc0


	//   ....[106]....
        /*2a1c*/ 	.word	0x0000cce0


	//   ....[107]....
        /*2a20*/ 	.word	0x0000ccf0


	//   ....[108]....
        /*2a24*/ 	.word	0x0000cd10


	//   ....[109]....
        /*2a28*/ 	.word	0x0000cd20


	//   ....[110]....
        /*2a2c*/ 	.word	0x0000cd40


	//   ....[111]....
        /*2a30*/ 	.word	0x0000cd50


	//   ....[112]....
        /*2a34*/ 	.word	0x0000cd70


	//   ....[113]....
        /*2a38*/ 	.word	0x0000cd80


	//   ....[114]....
        /*2a3c*/ 	.word	0x0000cda0


	//   ....[115]....
        /*2a40*/ 	.word	0x0000cdb0


	//   ....[116]....
        /*2a44*/ 	.word	0x0000cdd0


	//   ....[117]....
        /*2a48*/ 	.word	0x0000cde0


	//   ....[118]....
        /*2a4c*/ 	.word	0x0000ce00


	//   ....[119]....
        /*2a50*/ 	.word	0x0000ce10


	//   ....[120]....
        /*2a54*/ 	.word	0x0000ce30


	//   ....[121]....
        /*2a58*/ 	.word	0x0000ce40


	//   ....[122]....
        /*2a5c*/ 	.word	0x0000ce60


	//   ....[123]....
        /*2a60*/ 	.word	0x0000ce70


	//   ....[124]....
        /*2a64*/ 	.word	0x0000ce90


	//   ....[125]....
        /*2a68*/ 	.word	0x0000cea0


	//   ....[126]....
        /*2a6c*/ 	.word	0x0000cec0


	//   ....[127]....
        /*2a70*/ 	.word	0x0000ced0


	//   ....[128]....
        /*2a74*/ 	.word	0x0000cef0


	//   ....[129]....
        /*2a78*/ 	.word	0x0000cf00


	//   ....[130]....
        /*2a7c*/ 	.word	0x0000cf20


	//   ....[131]....
        /*2a80*/ 	.word	0x0000cf30


	//   ....[132]....
        /*2a84*/ 	.word	0x0000cf50


	//   ....[133]....
        /*2a88*/ 	.word	0x0000cf60


	//   ....[134]....
        /*2a8c*/ 	.word	0x0000cf80


	//   ....[135]....
        /*2a90*/ 	.word	0x0000cf90


	//   ....[136]....
        /*2a94*/ 	.word	0x0000cfb0


	//   ....[137]....
        /*2a98*/ 	.word	0x0000cfc0


	//   ....[138]....
        /*2a9c*/ 	.word	0x0000cfe0


	//   ....[139]....
        /*2aa0*/ 	.word	0x0000cff0


	//   ....[140]....
        /*2aa4*/ 	.word	0x0000d010


	//   ....[141]....
        /*2aa8*/ 	.word	0x0000d020


	//   ....[142]....
        /*2aac*/ 	.word	0x0000d040


	//   ....[143]....
        /*2ab0*/ 	.word	0x0000d050


	//   ....[144]....
        /*2ab4*/ 	.word	0x0000d070


	//   ....[145]....
        /*2ab8*/ 	.word	0x0000d080


	//   ....[146]....
        /*2abc*/ 	.word	0x0000d0a0


	//   ....[147]....
        /*2ac0*/ 	.word	0x0000d0b0


	//   ....[148]....
        /*2ac4*/ 	.word	0x0000d0d0


	//   ....[149]....
        /*2ac8*/ 	.word	0x0000d0e0


	//   ....[150]....
        /*2acc*/ 	.word	0x0000d100


	//   ....[151]....
        /*2ad0*/ 	.word	0x0000d110


	//   ....[152]....
        /*2ad4*/ 	.word	0x0000d130


	//   ....[153]....
        /*2ad8*/ 	.word	0x0000d140


	//   ....[154]....
        /*2adc*/ 	.word	0x0000d160


	//   ....[155]....
        /*2ae0*/ 	.word	0x0000d170


	//   ....[156]....
        /*2ae4*/ 	.word	0x0000d190


	//   ....[157]....
        /*2ae8*/ 	.word	0x0000d1a0


	//   ....[158]....
        /*2aec*/ 	.word	0x0000d1c0


	//   ....[159]....
        /*2af0*/ 	.word	0x0000d1d0


	//   ....[160]....
        /*2af4*/ 	.word	0x0000d1f0


	//   ....[161]....
        /*2af8*/ 	.word	0x0000d200


	//   ....[162]....
        /*2afc*/ 	.word	0x0000d220


	//   ....[163]....
        /*2b00*/ 	.word	0x0000d230


	//   ....[164]....
        /*2b04*/ 	.word	0x0000d250


	//   ....[165]....
        /*2b08*/ 	.word	0x0000d260


	//   ....[166]....
        /*2b0c*/ 	.word	0x0000d280


	//   ....[167]....
        /*2b10*/ 	.word	0x0000d290


	//   ....[168]....
        /*2b14*/ 	.word	0x0000d2b0


	//   ....[169]....
        /*2b18*/ 	.word	0x0000d2c0


	//   ....[170]....
        /*2b1c*/ 	.word	0x0000d2e0


	//   ....[171]....
        /*2b20*/ 	.word	0x0000d2f0


	//   ....[172]....
        /*2b24*/ 	.word	0x0000d310


	//   ....[173]....
        /*2b28*/ 	.word	0x0000d320


	//   ....[174]....
        /*2b2c*/ 	.word	0x0000d340


	//   ....[175]....
        /*2b30*/ 	.word	0x0000d350


	//   ....[176]....
        /*2b34*/ 	.word	0x0000d370


	//   ....[177]....
        /*2b38*/ 	.word	0x0000d380


	//   ....[178]....
        /*2b3c*/ 	.word	0x0000d3a0


	//   ....[179]....
        /*2b40*/ 	.word	0x0000d3b0


	//   ....[180]....
        /*2b44*/ 	.word	0x0000d3d0


	//   ....[181]....
        /*2b48*/ 	.word	0x0000d3e0


	//   ....[182]....
        /*2b4c*/ 	.word	0x0000d400


	//   ....[183]....
        /*2b50*/ 	.word	0x0000d410


	//   ....[184]....
        /*2b54*/ 	.word	0x0000d430


	//   ....[185]....
        /*2b58*/ 	.word	0x0000d440


	//   ....[186]....
        /*2b5c*/ 	.word	0x0000d460


	//   ....[187]....
        /*2b60*/ 	.word	0x0000d470


	//   ....[188]....
        /*2b64*/ 	.word	0x0000d490


	//   ....[189]....
        /*2b68*/ 	.word	0x0000d4a0


	//   ....[190]....
        /*2b6c*/ 	.word	0x0000d4c0


	//   ....[191]....
        /*2b70*/ 	.word	0x0000d4d0


	//   ....[192]....
        /*2b74*/ 	.word	0x0000d4f0


	//   ....[193]....
        /*2b78*/ 	.word	0x0000d500


	//   ....[194]....
        /*2b7c*/ 	.word	0x0000d520


	//   ....[195]....
        /*2b80*/ 	.word	0x0000d530


	//   ....[196]....
        /*2b84*/ 	.word	0x0000d550


	//   ....[197]....
        /*2b88*/ 	.word	0x0000d560


	//   ....[198]....
        /*2b8c*/ 	.word	0x0000d570


	//   ....[199]....
        /*2b90*/ 	.word	0x0000d580


	//   ....[200]....
        /*2b94*/ 	.word	0x0000d590


	//   ....[201]....
        /*2b98*/ 	.word	0x0000d5a0


	//   ....[202]....
        /*2b9c*/ 	.word	0x0000d5d0


	//   ....[203]....
        /*2ba0*/ 	.word	0x0000d5e0


	//   ....[204]....
        /*2ba4*/ 	.word	0x0000d5f0


	//   ....[205]....
        /*2ba8*/ 	.word	0x0000d600


	//   ....[206]....
        /*2bac*/ 	.word	0x0000d660


	//   ....[207]....
        /*2bb0*/ 	.word	0x0000d670


	//   ....[208]....
        /*2bb4*/ 	.word	0x0000d6a0


	//   ....[209]....
        /*2bb8*/ 	.word	0x0000d6b0


	//   ....[210]....
        /*2bbc*/ 	.word	0x0000d6d0


	//   ....[211]....
        /*2bc0*/ 	.word	0x0000d6e0


	//   ....[212]....
        /*2bc4*/ 	.word	0x0000d700


	//   ....[213]....
        /*2bc8*/ 	.word	0x0000d710


	//   ....[214]....
        /*2bcc*/ 	.word	0x0000d730


	//   ....[215]....
        /*2bd0*/ 	.word	0x0000d740


	//   ....[216]....
        /*2bd4*/ 	.word	0x0000d760


	//   ....[217]....
        /*2bd8*/ 	.word	0x0000d770


	//   ....[218]....
        /*2bdc*/ 	.word	0x0000d790


	//   ....[219]....
        /*2be0*/ 	.word	0x0000d7a0


	//   ....[220]....
        /*2be4*/ 	.word	0x0000d7c0


	//   ....[221]....
        /*2be8*/ 	.word	0x0000d7d0


	//   ....[222]....
        /*2bec*/ 	.word	0x0000d7f0


	//   ....[223]....
        /*2bf0*/ 	.word	0x0000d800


	//   ....[224]....
        /*2bf4*/ 	.word	0x0000d820


	//   ....[225]....
        /*2bf8*/ 	.word	0x0000d830


	//   ....[226]....
        /*2bfc*/ 	.word	0x0000d850


	//   ....[227]....
        /*2c00*/ 	.word	0x0000d860


	//   ....[228]....
        /*2c04*/ 	.word	0x0000d880


	//   ....[229]....
        /*2c08*/ 	.word	0x0000d890


	//   ....[230]....
        /*2c0c*/ 	.word	0x0000d8b0


	//   ....[231]....
        /*2c10*/ 	.word	0x0000d8c0


	//   ....[232]....
        /*2c14*/ 	.word	0x0000d8e0


	//   ....[233]....
        /*2c18*/ 	.word	0x0000d8f0


	//   ....[234]....
        /*2c1c*/ 	.word	0x0000d910


	//   ....[235]....
        /*2c20*/ 	.word	0x0000d920


	//   ....[236]....
        /*2c24*/ 	.word	0x0000d940


	//   ....[237]....
        /*2c28*/ 	.word	0x0000d950


	//   ....[238]....
        /*2c2c*/ 	.word	0x0000d9a0


	//   ....[239]....
        /*2c30*/ 	.word	0x0000d9b0


	//   ....[240]....
        /*2c34*/ 	.word	0x0000d9d0


	//   ....[241]....
        /*2c38*/ 	.word	0x0000d9e0


	//   ....[242]....
        /*2c3c*/ 	.word	0x0000da00


	//   ....[243]....
        /*2c40*/ 	.word	0x0000da10


	//   ....[244]....
        /*2c44*/ 	.word	0x0000da30


	//   ....[245]....
        /*2c48*/ 	.word	0x0000da40


	//   ....[246]....
        /*2c4c*/ 	.word	0x0000da60


	//   ....[247]....
        /*2c50*/ 	.word	0x0000da70


	//   ....[248]....
        /*2c54*/ 	.word	0x0000da90


	//   ....[249]....
        /*2c58*/ 	.word	0x0000daa0


	//   ....[250]....
        /*2c5c*/ 	.word	0x0000dac0


	//   ....[251]....
        /*2c60*/ 	.word	0x0000dad0


	//   ....[252]....
        /*2c64*/ 	.word	0x0000daf0


	//   ....[253]....
        /*2c68*/ 	.word	0x0000db00


	//   ....[254]....
        /*2c6c*/ 	.word	0x0000db20


	//   ....[255]....
        /*2c70*/ 	.word	0x0000db30


	//   ....[0]....
        /*2c74*/ 	.word	0x0000db50


	//   ....[1]....
        /*2c78*/ 	.word	0x0000db60


	//   ....[2]....
        /*2c7c*/ 	.word	0x0000db80


	//   ....[3]....
        /*2c80*/ 	.word	0x0000db90


	//   ....[4]....
        /*2c84*/ 	.word	0x0000dbc0


	//   ....[5]....
        /*2c88*/ 	.word	0x0000dbd0


	//   ....[6]....
        /*2c8c*/ 	.word	0x0000dc00


	//   ....[7]....
        /*2c90*/ 	.word	0x0000dc10


	//   ....[8]....
        /*2c94*/ 	.word	0x0000f770


	//   ....[9]....
        /*2c98*/ 	.word	0x0000f780


	//   ....[10]....
        /*2c9c*/ 	.word	0x0000f7a0


	//   ....[11]....
        /*2ca0*/ 	.word	0x0000f7b0


	//   ....[12]....
        /*2ca4*/ 	.word	0x0000f7d0


	//   ....[13]....
        /*2ca8*/ 	.word	0x0000f7e0


	//   ....[14]....
        /*2cac*/ 	.word	0x0000f7f0


	//   ....[15]....
        /*2cb0*/ 	.word	0x0000f800


	//   ....[16]....
        /*2cb4*/ 	.word	0x0000f820


	//   ....[17]....
        /*2cb8*/ 	.word	0x0000f830


	//   ....[18]....
        /*2cbc*/ 	.word	0x0000f850


	//   ....[19]....
        /*2cc0*/ 	.word	0x0000f860


	//   ....[20]....
        /*2cc4*/ 	.word	0x0000f880


	//   ....[21]....
        /*2cc8*/ 	.word	0x0000f890


	//   ....[22]....
        /*2ccc*/ 	.word	0x0000f8b0


	//   ....[23]....
        /*2cd0*/ 	.word	0x0000f8c0


	//   ....[24]....
        /*2cd4*/ 	.word	0x0000f8e0


	//   ....[25]....
        /*2cd8*/ 	.word	0x0000f8f0


	//   ....[26]....
        /*2cdc*/ 	.word	0x0000f910


	//   ....[27]....
        /*2ce0*/ 	.word	0x0000f920


	//   ....[28]....
        /*2ce4*/ 	.word	0x0000f940


	//   ....[29]....
        /*2ce8*/ 	.word	0x0000f950


	//   ....[30]....
        /*2cec*/ 	.word	0x0000f970


	//   ....[31]....
        /*2cf0*/ 	.word	0x0000f980


	//   ....[32]....
        /*2cf4*/ 	.word	0x0000f9a0


	//   ....[33]....
        /*2cf8*/ 	.word	0x0000f9b0


	//   ....[34]....
        /*2cfc*/ 	.word	0x0000f9d0


	//   ....[35]....
        /*2d00*/ 	.word	0x0000f9e0


	//   ....[36]....
        /*2d04*/ 	.word	0x0000fa00


	//   ....[37]....
        /*2d08*/ 	.word	0x0000fa10


	//   ....[38]....
        /*2d0c*/ 	.word	0x0000fa30


	//   ....[39]....
        /*2d10*/ 	.word	0x0000fa40


	//   ....[40]....
        /*2d14*/ 	.word	0x0000fa60


	//   ....[41]....
        /*2d18*/ 	.word	0x0000fa70


	//   ....[42]....
        /*2d1c*/ 	.word	0x0000fa90


	//   ....[43]....
        /*2d20*/ 	.word	0x0000faa0


	//   ....[44]....
        /*2d24*/ 	.word	0x0000fac0


	//   ....[45]....
        /*2d28*/ 	.word	0x0000fad0


	//   ....[46]....
        /*2d2c*/ 	.word	0x0000faf0


	//   ....[47]....
        /*2d30*/ 	.word	0x0000fb00


	//   ....[48]....
        /*2d34*/ 	.word	0x0000fb20


	//   ....[49]....
        /*2d38*/ 	.word	0x0000fb30


	//   ....[50]....
        /*2d3c*/ 	.word	0x0000fb50


	//   ....[51]....
        /*2d40*/ 	.word	0x0000fb60


	//   ....[52]....
        /*2d44*/ 	.word	0x0000fb80


	//   ....[53]....
        /*2d48*/ 	.word	0x0000fb90


	//   ....[54]....
        /*2d4c*/ 	.word	0x0000fbb0


	//   ....[55]....
        /*2d50*/ 	.word	0x0000fbc0


	//   ....[56]....
        /*2d54*/ 	.word	0x0000fbe0


	//   ....[57]....
        /*2d58*/ 	.word	0x0000fbf0


	//   ....[58]....
        /*2d5c*/ 	.word	0x0000fc10


	//   ....[59]....
        /*2d60*/ 	.word	0x0000fc20


	//   ....[60]....
        /*2d64*/ 	.word	0x0000fc40


	//   ....[61]....
        /*2d68*/ 	.word	0x0000fc50


	//   ....[62]....
        /*2d6c*/ 	.word	0x0000fc70


	//   ....[63]....
        /*2d70*/ 	.word	0x0000fc80


	//   ....[64]....
        /*2d74*/ 	.word	0x0000fca0


	//   ....[65]....
        /*2d78*/ 	.word	0x0000fcb0


	//   ....[66]....
        /*2d7c*/ 	.word	0x0000fcd0


	//   ....[67]....
        /*2d80*/ 	.word	0x0000fce0


	//   ....[68]....
        /*2d84*/ 	.word	0x0000fd00


	//   ....[69]....
        /*2d88*/ 	.word	0x0000fd10


	//   ....[70]....
        /*2d8c*/ 	.word	0x0000fd30


	//   ....[71]....
        /*2d90*/ 	.word	0x0000fd40


	//   ....[72]....
        /*2d94*/ 	.word	0x0000fd60


	//   ....[73]....
        /*2d98*/ 	.word	0x0000fd70


	//   ....[74]....
        /*2d9c*/ 	.word	0x0000fd90


	//   ....[75]....
        /*2da0*/ 	.word	0x0000fda0


	//   ....[76]....
        /*2da4*/ 	.word	0x0000fdc0


	//   ....[77]....
        /*2da8*/ 	.word	0x0000fdd0


	//   ....[78]....
        /*2dac*/ 	.word	0x0000fdf0


	//   ....[79]....
        /*2db0*/ 	.word	0x0000fe00


	//   ....[80]....
        /*2db4*/ 	.word	0x0000fe20


	//   ....[81]....
        /*2db8*/ 	.word	0x0000fe30


	//   ....[82]....
        /*2dbc*/ 	.word	0x0000fe50


	//   ....[83]....
        /*2dc0*/ 	.word	0x0000fe60


	//   ....[84]....
        /*2dc4*/ 	.word	0x0000fe80


	//   ....[85]....
        /*2dc8*/ 	.word	0x0000fe90


	//   ....[86]....
        /*2dcc*/ 	.word	0x0000feb0


	//   ....[87]....
        /*2dd0*/ 	.word	0x0000fec0


	//   ....[88]....
        /*2dd4*/ 	.word	0x0000fee0


	//   ....[89]....
        /*2dd8*/ 	.word	0x0000fef0


	//   ....[90]....
        /*2ddc*/ 	.word	0x0000ff10


	//   ....[91]....
        /*2de0*/ 	.word	0x0000ff20


	//   ....[92]....
        /*2de4*/ 	.word	0x0000ff40


	//   ....[93]....
        /*2de8*/ 	.word	0x0000ff50


	//   ....[94]....
        /*2dec*/ 	.word	0x0000ff70


	//   ....[95]....
        /*2df0*/ 	.word	0x0000ff80


	//   ....[96]....
        /*2df4*/ 	.word	0x0000ffa0


	//   ....[97]....
        /*2df8*/ 	.word	0x0000ffb0


	//   ....[98]....
        /*2dfc*/ 	.word	0x0000ffd0


	//   ....[99]....
        /*2e00*/ 	.word	0x0000ffe0


	//   ....[100]....
        /*2e04*/ 	.word	0x00010000


	//   ....[101]....
        /*2e08*/ 	.word	0x00010010


	//   ....[102]....
        /*2e0c*/ 	.word	0x00010030


	//   ....[103]....
        /*2e10*/ 	.word	0x00010040


	//   ....[104]....
        /*2e14*/ 	.word	0x00010060


	//   ....[105]....
        /*2e18*/ 	.word	0x00010070


	//   ....[106]....
        /*2e1c*/ 	.word	0x00010090


	//   ....[107]....
        /*2e20*/ 	.word	0x000100a0


	//   ....[108]....
        /*2e24*/ 	.word	0x000100c0


	//   ....[109]....
        /*2e28*/ 	.word	0x000100d0


	//   ....[110]....
        /*2e2c*/ 	.word	0x000100f0


	//   ....[111]....
        /*2e30*/ 	.word	0x00010100


	//   ....[112]....
        /*2e34*/ 	.word	0x00010120


	//   ....[113]....
        /*2e38*/ 	.word	0x00010130


	//   ....[114]....
        /*2e3c*/ 	.word	0x00010150


	//   ....[115]....
        /*2e40*/ 	.word	0x00010160


	//   ....[116]....
        /*2e44*/ 	.word	0x00010180


	//   ....[117]....
        /*2e48*/ 	.word	0x00010190


	//   ....[118]....
        /*2e4c*/ 	.word	0x000101b0


	//   ....[119]....
        /*2e50*/ 	.word	0x000101c0


	//   ....[120]....
        /*2e54*/ 	.word	0x000101e0


	//   ....[121]....
        /*2e58*/ 	.word	0x000101f0


	//   ....[122]....
        /*2e5c*/ 	.word	0x00010210


	//   ....[123]....
        /*2e60*/ 	.word	0x00010220


	//   ....[124]....
        /*2e64*/ 	.word	0x00010240


	//   ....[125]....
        /*2e68*/ 	.word	0x00010250


	//   ....[126]....
        /*2e6c*/ 	.word	0x00010270


	//   ....[127]....
        /*2e70*/ 	.word	0x00010280


	//   ....[128]....
        /*2e74*/ 	.word	0x000102a0


	//   ....[129]....
        /*2e78*/ 	.word	0x000102b0


	//   ....[130]....
        /*2e7c*/ 	.word	0x000102d0


	//   ....[131]....
        /*2e80*/ 	.word	0x000102e0


	//   ....[132]....
        /*2e84*/ 	.word	0x00010300


	//   ....[133]....
        /*2e88*/ 	.word	0x00010310


	//   ....[134]....
        /*2e8c*/ 	.word	0x00010330


	//   ....[135]....
        /*2e90*/ 	.word	0x00010340


	//   ....[136]....
        /*2e94*/ 	.word	0x00010360


	//   ....[137]....
        /*2e98*/ 	.word	0x00010370


	//   ....[138]....
        /*2e9c*/ 	.word	0x00010390


	//   ....[139]....
        /*2ea0*/ 	.word	0x000103a0


	//   ....[140]....
        /*2ea4*/ 	.word	0x000103c0


	//   ....[141]....
        /*2ea8*/ 	.word	0x000103d0


	//   ....[142]....
        /*2eac*/ 	.word	0x000103f0


	//   ....[143]....
        /*2eb0*/ 	.word	0x00010400


	//   ....[144]....
        /*2eb4*/ 	.word	0x00010420


	//   ....[145]....
        /*2eb8*/ 	.word	0x00010430


	//   ....[146]....
        /*2ebc*/ 	.word	0x00010450


	//   ....[147]....
        /*2ec0*/ 	.word	0x00010460


	//   ....[148]....
        /*2ec4*/ 	.word	0x00010480


	//   ....[149]....
        /*2ec8*/ 	.word	0x00010490


	//   ....[150]....
        /*2ecc*/ 	.word	0x000104b0


	//   ....[151]....
        /*2ed0*/ 	.word	0x000104c0


	//   ....[152]....
        /*2ed4*/ 	.word	0x000104e0


	//   ....[153]....
        /*2ed8*/ 	.word	0x000104f0


	//   ....[154]....
        /*2edc*/ 	.word	0x00010510


	//   ....[155]....
        /*2ee0*/ 	.word	0x00010520


	//   ....[156]....
        /*2ee4*/ 	.word	0x00010540


	//   ....[157]....
        /*2ee8*/ 	.word	0x00010550


	//   ....[158]....
        /*2eec*/ 	.word	0x00010570


	//   ....[159]....
        /*2ef0*/ 	.word	0x00010580


	//   ....[160]....
        /*2ef4*/ 	.word	0x000105a0


	//   ....[161]....
        /*2ef8*/ 	.word	0x000105b0


	//   ....[162]....
        /*2efc*/ 	.word	0x000105d0


	//   ....[163]....
        /*2f00*/ 	.word	0x000105e0


	//   ....[164]....
        /*2f04*/ 	.word	0x00010600


	//   ....[165]....
        /*2f08*/ 	.word	0x00010610


	//   ....[166]....
        /*2f0c*/ 	.word	0x00010630


	//   ....[167]....
        /*2f10*/ 	.word	0x00010640


	//   ....[168]....
        /*2f14*/ 	.word	0x00010660


	//   ....[169]....
        /*2f18*/ 	.word	0x00010670


	//   ....[170]....
        /*2f1c*/ 	.word	0x00010690


	//   ....[171]....
        /*2f20*/ 	.word	0x000106a0


	//   ....[172]....
        /*2f24*/ 	.word	0x000106c0


	//   ....[173]....
        /*2f28*/ 	.word	0x000106d0


	//   ....[174]....
        /*2f2c*/ 	.word	0x000106f0


	//   ....[175]....
        /*2f30*/ 	.word	0x00010700


	//   ....[176]....
        /*2f34*/ 	.word	0x00010720


	//   ....[177]....
        /*2f38*/ 	.word	0x00010730


	//   ....[178]....
        /*2f3c*/ 	.word	0x00010750


	//   ....[179]....
        /*2f40*/ 	.word	0x00010760


	//   ....[180]....
        /*2f44*/ 	.word	0x00010780


	//   ....[181]....
        /*2f48*/ 	.word	0x00010790


	//   ....[182]....
        /*2f4c*/ 	.word	0x000107b0


	//   ....[183]....
        /*2f50*/ 	.word	0x000107c0


	//   ....[184]....
        /*2f54*/ 	.word	0x000107e0


	//   ....[185]....
        /*2f58*/ 	.word	0x000107f0


	//   ....[186]....
        /*2f5c*/ 	.word	0x00010810


	//   ....[187]....
        /*2f60*/ 	.word	0x00010820


	//   ....[188]....
        /*2f64*/ 	.word	0x00010840


	//   ....[189]....
        /*2f68*/ 	.word	0x00010850


	//   ....[190]....
        /*2f6c*/ 	.word	0x00010870


	//   ....[191]....
        /*2f70*/ 	.word	0x00010880


	//   ....[192]....
        /*2f74*/ 	.word	0x000108a0


	//   ....[193]....
        /*2f78*/ 	.word	0x000108b0


	//   ....[194]....
        /*2f7c*/ 	.word	0x000108d0


	//   ....[195]....
        /*2f80*/ 	.word	0x000108e0


	//   ....[196]....
        /*2f84*/ 	.word	0x00010900


	//   ....[197]....
        /*2f88*/ 	.word	0x00010910


	//   ....[198]....
        /*2f8c*/ 	.word	0x00010930


	//   ....[199]....
        /*2f90*/ 	.word	0x00010940


	//   ....[200]....
        /*2f94*/ 	.word	0x00010950


	//   ....[201]....
        /*2f98*/ 	.word	0x00010960


	//   ....[202]....
        /*2f9c*/ 	.word	0x00010970


	//   ....[203]....
        /*2fa0*/ 	.word	0x00010980


	//   ....[204]....
        /*2fa4*/ 	.word	0x000109b0


	//   ....[205]....
        /*2fa8*/ 	.word	0x000109c0


	//   ....[206]....
        /*2fac*/ 	.word	0x000109d0


	//   ....[207]....
        /*2fb0*/ 	.word	0x000109e0


	//   ....[208]....
        /*2fb4*/ 	.word	0x00010a40


	//   ....[209]....
        /*2fb8*/ 	.word	0x00010a50


	//   ....[210]....
        /*2fbc*/ 	.word	0x00010a80


	//   ....[211]....
        /*2fc0*/ 	.word	0x00010a90


	//   ....[212]....
        /*2fc4*/ 	.word	0x00010ab0


	//   ....[213]....
        /*2fc8*/ 	.word	0x00010ac0


	//   ....[214]....
        /*2fcc*/ 	.word	0x00010ae0


	//   ....[215]....
        /*2fd0*/ 	.word	0x00010af0


	//   ....[216]....
        /*2fd4*/ 	.word	0x00010b10


	//   ....[217]....
        /*2fd8*/ 	.word	0x00010b20


	//   ....[218]....
        /*2fdc*/ 	.word	0x00010b40


	//   ....[219]....
        /*2fe0*/ 	.word	0x00010b50


	//   ....[220]....
        /*2fe4*/ 	.word	0x00010b70


	//   ....[221]....
        /*2fe8*/ 	.word	0x00010b80


	//   ....[222]....
        /*2fec*/ 	.word	0x00010ba0


	//   ....[223]....
        /*2ff0*/ 	.word	0x00010bb0


	//   ....[224]....
        /*2ff4*/ 	.word	0x00010bd0


	//   ....[225]....
        /*2ff8*/ 	.word	0x00010be0


	//   ....[226]....
        /*2ffc*/ 	.word	0x00010c00


	//   ....[227]....
        /*3000*/ 	.word	0x00010c10


	//   ....[228]....
        /*3004*/ 	.word	0x00010c30


	//   ....[229]....
        /*3008*/ 	.word	0x00010c40


	//   ....[230]....
        /*300c*/ 	.word	0x00010c60


	//   ....[231]....
        /*3010*/ 	.word	0x00010c70


	//   ....[232]....
        /*3014*/ 	.word	0x00010c90


	//   ....[233]....
        /*3018*/ 	.word	0x00010ca0


	//   ....[234]....
        /*301c*/ 	.word	0x00010cc0


	//   ....[235]....
        /*3020*/ 	.word	0x00010cd0


	//   ....[236]....
        /*3024*/ 	.word	0x00010cf0


	//   ....[237]....
        /*3028*/ 	.word	0x00010d00


	//   ....[238]....
        /*302c*/ 	.word	0x00010d20


	//   ....[239]....
        /*3030*/ 	.word	0x00010d30


	//   ....[240]....
        /*3034*/ 	.word	0x00010d80


	//   ....[241]....
        /*3038*/ 	.word	0x00010d90


	//   ....[242]....
        /*303c*/ 	.word	0x00010db0


	//   ....[243]....
        /*3040*/ 	.word	0x00010dc0


	//   ....[244]....
        /*3044*/ 	.word	0x00010de0


	//   ....[245]....
        /*3048*/ 	.word	0x00010df0


	//   ....[246]....
        /*304c*/ 	.word	0x00010e10


	//   ....[247]....
        /*3050*/ 	.word	0x00010e20


	//   ....[248]....
        /*3054*/ 	.word	0x00010e40


	//   ....[249]....
        /*3058*/ 	.word	0x00010e50


	//   ....[250]....
        /*305c*/ 	.word	0x00010e70


	//   ....[251]....
        /*3060*/ 	.word	0x00010e80


	//   ....[252]....
        /*3064*/ 	.word	0x00010ea0


	//   ....[253]....
        /*3068*/ 	.word	0x00010eb0


	//   ....[254]....
        /*306c*/ 	.word	0x00010ed0


	//   ....[255]....
        /*3070*/ 	.word	0x00010ee0


	//   ....[0]....
        /*3074*/ 	.word	0x00010f00


	//   ....[1]....
        /*3078*/ 	.word	0x00010f10


	//   ....[2]....
        /*307c*/ 	.word	0x00010f30


	//   ....[3]....
        /*3080*/ 	.word	0x00010f40


	//   ....[4]....
        /*3084*/ 	.word	0x00010f60


	//   ....[5]....
        /*3088*/ 	.word	0x00010f70


	//   ....[6]....
        /*308c*/ 	.word	0x00010fa0


	//   ....[7]....
        /*3090*/ 	.word	0x00010fb0


	//   ....[8]....
        /*3094*/ 	.word	0x00010fe0


	//   ....[9]....
        /*3098*/ 	.word	0x00010ff0


	//----- nvinfo : EIATTR_VRC_CTA_INIT_COUNT
	.align		4
.L_1312:
        /*309c*/ 	.byte	0x02, 0x4a
	.zero		1
	.zero		1


	//----- nvinfo : EIATTR_EXIT_INSTR_OFFSETS
	.align		4
        /*30a0*/ 	.byte	0x04, 0x1c
        /*30a2*/ 	.short	(.L_1314 - .L_1313)


	//   ....[0]....
.L_1313:
        /*30a4*/ 	.word	0x00017010


	//   ....[1]....
        /*30a8*/ 	.word	0x00017140


	//----- nvinfo : EIATTR_MAX_THREADS
	.align		4
.L_1314:
        /*30ac*/ 	.byte	0x04, 0x05
        /*30ae*/ 	.short	(.L_1316 - .L_1315)
.L_1315:
        /*30b0*/ 	.word	0x00000040
        /*30b4*/ 	.word	0x00000001
        /*30b8*/ 	.word	0x00000001


	//----- nvinfo : EIATTR_CRS_STACK_SIZE
	.align		4
.L_1316:
        /*30bc*/ 	.byte	0x04, 0x1e
        /*30be*/ 	.short	(.L_1318 - .L_1317)
.L_1317:
        /*30c0*/ 	.word	0x00000000


	//----- nvinfo : EIATTR_CBANK_PARAM_SIZE
	.align		4
.L_1318:
        /*30c4*/ 	.byte	0x03, 0x19
        /*30c6*/ 	.short	0x0030


	//----- nvinfo : EIATTR_PARAM_CBANK
	.align		4
        /*30c8*/ 	.byte	0x04, 0x0a
        /*30ca*/ 	.short	(.L_1320 - .L_1319)
	.align		4
.L_1319:
        /*30cc*/ 	.word	index@(.nv.constant0._ZN17fastertransformer38beam_online_softmax_topk_stage1_kernelIfLi1ELi128ELi64EEEvPKT_S3_PKbPfiiPKi)
        /*30d0*/ 	.short	0x0380
        /*30d2*/ 	.short	0x0030


	//----- nvinfo : EIATTR_SW_WAR
	.align		4
.L_1320:
        /*30d4*/ 	.byte	0x04, 0x36
        /*30d6*/ 	.short	(.L_1322 - .L_1321)
.L_1321:
        /*30d8*/ 	.word	0x00000008
.L_1322:


//--------------------- .nv.info._ZN17fastertransformer17batch_topk_kernelIfLi64ELi32EEEvPKiPKT_PiPfS7_PKbS2_NS_14BeamHypothesesEiiifS3_ --------------------------
	.section	.nv.info._ZN17fastertransformer17batch_topk_kernelIfLi64ELi32EEEvPKiPKT_PiPfS7_PKbS2_NS_14BeamHypothesesEiiifS3_,"",@"SHT_CUDA_INFO"
	.sectionflags	@""
	.align	4


	//----- nvinfo : EIATTR_CUDA_API_VERSION
	.align		4
        /*0000*/ 	.byte	0x04, 0x37
        /*0002*/ 	.short	(.L_1324 - .L_1323)
.L_1323:
        /*0004*/ 	.word	0x00000082


	//----- nvinfo : EIATTR_KPARAM_INFO
	.align		4
.L_1324:
        /*0008*/ 	.byte	0x04, 0x17
        /*000a*/ 	.short	(.L_1326 - .L_1325)
.L_1325:
        /*000c*/ 	.word	0x00000000
        /*0010*/ 	.short	0x000c
        /*0012*/ 	.short	0x00d0
        /*0014*/ 	.byte	0x00, 0xf0, 0x11, 0x00


	//----- nvinfo : EIATTR_KPARAM_INFO
	.align		4
.L_1326:
        /*0018*/ 	.byte	0x04, 0x17
        /*001a*/ 	.short	(.L_1328 - .L_1327)
.L_1327:
        /*001c*/ 	.word	0x00000000
        /*0020*/ 	.short	0x000b
        /*0022*/ 	.short	0x00cc
        /*0024*/ 	.byte	0x00, 0xf0, 0x11, 0x00


	//----- nvinfo : EIATTR_KPARAM_INFO
	.align		4
.L_1328:
        /*0028*/ 	.byte	0x04, 0x17
        /*002a*/ 	.short	(.L_1330 - .L_1329)
.L_1329:
        /*002c*/ 	.word	0x00000000
        /*0030*/ 	.short	0x000a
        /*0032*/ 	.short	0x00c8
        /*0034*/ 	.byte	0x00, 0xf0, 0x11, 0x00


	//----- nvinfo : EIATTR_KPARAM_INFO
	.align		4
.L_1330:
        /*0038*/ 	.byte	0x04, 0x17
        /*003a*/ 	.short	(.L_1332 - .L_1331)
.L_1331:
        /*003c*/ 	.word	0x00000000
        /*0040*/ 	.short	0x0009
        /*0042*/ 	.short	0x00c4
        /*0044*/ 	.byte	0x00, 0xf0, 0x11, 0x00


	//----- nvinfo : EIATTR_KPARAM_INFO
	.align		4
.L_1332:
        /*0048*/ 	.byte	0x04, 0x17
        /*004a*/ 	.short	(.L_1334 - .L_1333)
.L_1333:
        /*004c*/ 	.word	0x00000000
        /*0050*/ 	.short	0x0008
        /*0052*/ 	.short	0x00c0
        /*0054*/ 	.byte	0x00, 0xf0, 0x11, 0x00


	//----- nvinfo : EIATTR_KPARAM_INFO
	.align		4
.L_1334:
        /*0058*/ 	.byte	0x04, 0x17
        /*005a*/ 	.short	(.L_1336 - .L_1335)
.L_1335:
        /*005c*/ 	.word	0x00000000
        /*0060*/ 	.short	0x0007
        /*0062*/ 	.short	0x0038
        /*0064*/ 	.byte	0x00, 0xf0, 0x21, 0x02


	//----- nvinfo : EIATTR_KPARAM_INFO
	.align		4
.L_1336:
        /*0068*/ 	.byte	0x04, 0x17
        /*006a*/ 	.short	(.L_1338 - .L_1337)
.L_1337:
        /*006c*/ 	.word	0x00000000
        /*0070*/ 	.short	0x0006
        /*0072*/ 	.short	0x0030
        /*0074*/ 	.byte	0x00, 0xf5, 0x21, 0x00


	//----- nvinfo : EIATTR_KPARAM_INFO
	.align		4
.L_1338:
        /*0078*/ 	.byte	0x04, 0x17
        /*007a*/ 	.short	(.L_1340 - .L_1339)
.L_1339:
        /*007c*/ 	.word	0x00000000
        /*0080*/ 	.short	0x0005
        /*0082*/ 	.short	0x0028
        /*0084*/ 	.byte	0x00, 0xf5, 0x21, 0x00


	//----- nvinfo : EIATTR_KPARAM_INFO
	.align		4
.L_1340:
        /*0088*/ 	.byte	0x04, 0x17
        /*008a*/ 	.short	(.L_1342 - .L_1341)
.L_1341:
        /*008c*/ 	.word	0x00000000
        /*0090*/ 	.short	0x0004
        /*0092*/ 	.short	0x0020
        /*0094*/ 	.byte	0x00, 0xf5, 0x21, 0x00


	//----- nvinfo : EIATTR_KPARAM_INFO
	.align		4
.L_1342:
        /*0098*/ 	.byte	0x04, 0x17
        /*009a*/ 	.short	(.L_1344 - .L_1343)
.L_1343:
        /*009c*/ 	.word	0x00000000
        /*00a0*/ 	.short	0x0003
        /*00a2*/ 	.short	0x0018
        /*00a4*/ 	.byte	0x00, 0xf5, 0x21, 0x00


	//----- nvinfo : EIATTR_KPARAM_INFO
	.align		4
.L_1344:
        /*00a8*/ 	.byte	0x04, 0x17
        /*00aa*/ 	.short	(.L_1346 - .L_1345)
.L_1345:
        /*00ac*/ 	.word	0x00000000
        /*00b0*/ 	.short	0x0002
        /*00b2*/ 	.short	0x0010
        /*00b4*/ 	.byte	0x00, 0xf5, 0x21, 0x00


	//----- nvinfo : EIATTR_KPARAM_INFO
	.align		4
.L_1346:
        /*00b8*/ 	.byte	0x04, 0x17
        /*00ba*/ 	.short	(.L_1348 - .L_1347)
.L_1347:
        /*00bc*/ 	.word	0x00000000
        /*00c0*/ 	.short	0x0001
        /*00c2*/ 	.short	0x0008
        /*00c4*/ 	.byte	0x00, 0xf5, 0x21, 0x00


	//----- nvinfo : EIATTR_KPARAM_INFO
	.align		4
.L_1348:
        /*00c8*/ 	.byte	0x04, 0x17
        /*00ca*/ 	.short	(.L_1350 - .L_1349)
.L_1349:
        /*00cc*/ 	.word	0x00000000
        /*00d0*/ 	.short	0x0000
        /*00d2*/ 	.short	0x0000
        /*00d4*/ 	.byte	0x00, 0xf5, 0x21, 0x00


	//----- nvinfo : EIATTR_SPARSE_MMA_MASK
	.align		4
.L_1350:
        /*00d8*/ 	.byte	0x03, 0x50
        /*00da*/ 	.short	0x0000


	//----- nvinfo : EIATTR_MAXREG_COUNT
	.align		4
        /*00dc*/ 	.byte	0x03, 0x1b
        /*00de*/ 	.short	0x00ff


	//----- nvinfo : EIATTR_NUM_BARRIERS
	.align		4
        /*00e0*/ 	.byte	0x02, 0x4c
        /*00e2*/ 	.byte	0x01
	.zero		1


	//----- nvinfo : EIATTR_MERCURY_ISA_VERSION
	.align		4
        /*00e4*/ 	.byte	0x03, 0x5f
        /*00e6*/ 	.short	0x0101


	//----- nvinfo : EIATTR_COOP_GROUP_MASK_REGIDS
	.align		4
        /*00e8*/ 	.byte	0x04, 0x29
        /*00ea*/ 	.short	(.L_1352 - .L_1351)


	//   ....[0]....
.L_1351:
        /*00ec*/ 	.word	0xffffffff


	//   ....[1]....
        /*00f0*/ 	.word	0xffffffff


	//   ....[2]....
        /*00f4*/ 	.word	0xffffffff


	//   ....[3]....
        /*00f8*/ 	.word	0xffffffff


	//   ....[4]....
        /*00fc*/ 	.word	0xffffffff


	//   ....[5]....
        /*0100*/ 	.word	0xffffffff


	//   ....[6]....
        /*0104*/ 	.word	0xffffffff


	//   ....[7]....
        /*0108*/ 	.word	0xffffffff


	//   ....[8]....
        /*010c*/ 	.word	0xffffffff


	//   ....[9]....
        /*0110*/ 	.word	0xffffffff


	//   ....[10]....
        /*0114*/ 	.word	0xffffffff


	//   ....[11]....
        /*0118*/ 	.word	0xffffffff


	//   ....[12]....
        /*011c*/ 	.word	0xffffffff


	//   ....[13]....
        /*0120*/ 	.word	0xffffffff


	//   ....[14]....
        /*0124*/ 	.word	0xffffffff


	//   ....[15]....
        /*0128*/ 	.word	0xffffffff


	//   ....[16]....
        /*012c*/ 	.word	0xffffffff


	//   ....[17]....
        /*0130*/ 	.word	0xffffffff


	//   ....[18]....
        /*0134*/ 	.word	0xffffffff


	//   ....[19]....
        /*0138*/ 	.word	0xffffffff


	//   ....[20]....
        /*013c*/ 	.word	0xffffffff


	//   ....[21]....
        /*0140*/ 	.word	0xffffffff


	//   ....[22]....
        /*0144*/ 	.word	0xffffffff


	//   ....[23]....
        /*0148*/ 	.word	0xffffffff


	//   ....[24]....
        /*014c*/ 	.word	0xffffffff


	//   ....[25]....
        /*0150*/ 	.word	0xffffffff


	//   ....[26]....
        /*0154*/ 	.word	0xffffffff


	//   ....[27]....
        /*0158*/ 	.word	0xffffffff


	//   ....[28]....
        /*015c*/ 	.word	0xffffffff


	//   ....[29]....
        /*0160*/ 	.word	0xffffffff


	//   ....[30]....
        /*0164*/ 	.word	0xffffffff


	//   ....[31]....
        /*0168*/ 	.word	0xffffffff


	//   ....[32]....
        /*016c*/ 	.word	0xffffffff


	//   ....[33]....
        /*0170*/ 	.word	0xffffffff


	//   ....[34]....
        /*0174*/ 	.word	0xffffffff


	//   ....[35]....
        /*0178*/ 	.word	0xffffffff


	//   ....[36]....
        /*017c*/ 	.word	0xffffffff


	//   ....[37]....
        /*0180*/ 	.word	0xffffffff


	//   ....[38]....
        /*0184*/ 	.word	0xffffffff


	//   ....[39]....
        /*0188*/ 	.word	0xffffffff


	//   ....[40]....
        /*018c*/ 	.word	0xffffffff


	//   ....[41]....
        /*0190*/ 	.word	0xffffffff


	//   ....[42]....
        /*0194*/ 	.word	0xffffffff


	//   ....[43]....
        /*0198*/ 	.word	0xffffffff


	//   ....[44]....
        /*019c*/ 	.word	0xffffffff


	//   ....[45]....
        /*01a0*/ 	.word	0xffffffff


	//   ....[46]....
        /*01a4*/ 	.word	0xffffffff


	//   ....[47]....
        /*01a8*/ 	.word	0xffffffff


	//   ....[48]....
        /*01ac*/ 	.word	0xffffffff


	//   ....[49]....
        /*01b0*/ 	.word	0xffffffff


	//   ....[50]....
        /*01b4*/ 	.word	0xffffffff


	//   ....[51]....
        /*01b8*/ 	.word	0xffffffff


	//   ....[52]....
        /*01bc*/ 	.word	0xffffffff


	//   ....[53]....
        /*01c0*/ 	.word	0xffffffff


	//   ....[54]....
        /*01c4*/ 	.word	0xffffffff


	//   ....[55]....
        /*01c8*/ 	.word	0xffffffff


	//   ....[56]....
        /*01cc*/ 	.word	0xffffffff


	//   ....[57]....
        /*01d0*/ 	.word	0xffffffff


	//   ....[58]....
        /*01d4*/ 	.word	0xffffffff


	//   ....[59]....
        /*01d8*/ 	.word	0xffffffff


	//   ....[60]....
        /*01dc*/ 	.word	0xffffffff


	//   ....[61]....
        /*01e0*/ 	.word	0xffffffff


	//   ....[62]....
        /*01e4*/ 	.word	0xffffffff


	//   ....[63]....
        /*01e8*/ 	.word	0xffffffff


	//   ....[64]....
        /*01ec*/ 	.word	0xffffffff


	//   ....[65]....
        /*01f0*/ 	.word	0xffffffff


	//   ....[66]....
        /*01f4*/ 	.word	0xffffffff


	//   ....[67]....
        /*01f8*/ 	.word	0xffffffff


	//   ....[68]....
        /*01fc*/ 	.word	0xffffffff


	//   ....[69]....
        /*0200*/ 	.word	0xffffffff


	//   ....[70]....
        /*0204*/ 	.word	0xffffffff


	//   ....[71]....
        /*0208*/ 	.word	0xffffffff


	//   ....[72]....
        /*020c*/ 	.word	0xffffffff


	//   ....[73]....
        /*0210*/ 	.word	0xffffffff


	//   ....[74]....
        /*0214*/ 	.word	0xffffffff


	//   ....[75]....
        /*0218*/ 	.word	0xffffffff


	//   ....[76]....
        /*021c*/ 	.word	0xffffffff


	//   ....[77]....
        /*0220*/ 	.word	0xffffffff


	//   ....[78]....
        /*0224*/ 	.word	0xffffffff


	//   ....[79]....
        /*0228*/ 	.word	0xffffffff


	//   ....[80]....
        /*022c*/ 	.word	0xffffffff


	//   ....[81]....
        /*0230*/ 	.word	0xffffffff


	//   ....[82]....
        /*0234*/ 	.word	0xffffffff


	//   ....[83]....
        /*0238*/ 	.word	0xffffffff


	//   ....[84]....
        /*023c*/ 	.word	0xffffffff


	//   ....[85]....
        /*0240*/ 	.word	0xffffffff


	//   ....[86]....
        /*0244*/ 	.word	0xffffffff


	//   ....[87]....
        /*0248*/ 	.word	0xffffffff


	//   ....[88]....
        /*024c*/ 	.word	0xffffffff


	//   ....[89]....
        /*0250*/ 	.word	0xffffffff


	//   ....[90]....
        /*0254*/ 	.word	0xffffffff


	//   ....[91]....
        /*0258*/ 	.word	0xffffffff


	//   ....[92]....
        /*025c*/ 	.word	0xffffffff


	//   ....[93]....
        /*0260*/ 	.word	0xffffffff


	//   ....[94]....
        /*0264*/ 	.word	0xffffffff


	//   ....[95]....
        /*0268*/ 	.word	0xffffffff


	//   ....[96]....
        /*026c*/ 	.word	0xffffffff


	//   ....[97]....
        /*0270*/ 	.word	0xffffffff


	//   ....[98]....
        /*0274*/ 	.word	0xffffffff


	//   ....[99]....
        /*0278*/ 	.word	0xffffffff


	//   ....[100]....
        /*027c*/ 	.word	0xffffffff


	//   ....[101]....
        /*0280*/ 	.word	0xffffffff


	//   ....[102]....
        /*0284*/ 	.word	0xffffffff


	//   ....[103]....
        /*0288*/ 	.word	0xffffffff


	//   ....[104]....
        /*028c*/ 	.word	0xffffffff


	//   ....[105]....
        /*0290*/ 	.word	0xffffffff


	//   ....[106]....
        /*0294*/ 	.word	0xffffffff


	//   ....[107]....
        /*0298*/ 	.word	0xffffffff


	//   ....[108]....
        /*029c*/ 	.word	0xffffffff


	//   ....[109]....
        /*02a0*/ 	.word	0xffffffff


	//   ....[110]....
        /*02a4*/ 	.word	0xffffffff


	//   ....[111]....
        /*02a8*/ 	.word	0xffffffff


	//   ....[112]....
        /*02ac*/ 	.word	0xffffffff


	//   ....[113]....
        /*02b0*/ 	.word	0xffffffff


	//   ....[114]....
        /*02b4*/ 	.word	0xffffffff


	//   ....[115]....
        /*02b8*/ 	.word	0xffffffff


	//   ....[116]....
        /*02bc*/ 	.word	0xffffffff


	//   ....[117]....
        /*02c0*/ 	.word	0xffffffff


	//   ....[118]....
        /*02c4*/ 	.word	0xffffffff


	//   ....[119]....
        /*02c8*/ 	.word	0xffffffff


	//   ....[120]....
        /*02cc*/ 	.word	0xffffffff


	//   ....[121]....
        /*02d0*/ 	.word	0xffffffff


	//   ....[122]....
        /*02d4*/ 	.word	0xffffffff


	//   ....[123]....
        /*02d8*/ 	.word	0xffffffff


	//   ....[124]....
        /*02dc*/ 	.word	0xffffffff


	//   ....[125]....
        /*02e0*/ 	.word	0xffffffff


	//   ....[126]....
        /*02e4*/ 	.word	0xffffffff


	//   ....[127]....
        /*02e8*/ 	.word	0xffffffff


	//   ....[128]....
        /*02ec*/ 	.word	0xffffffff


	//   ....[129]....
        /*02f0*/ 	.word	0xffffffff


	//   ....[130]....
        /*02f4*/ 	.word	0xffffffff


	//   ....[131]....
        /*02f8*/ 	.word	0xffffffff


	//   ....[132]....
        /*02fc*/ 	.word	0xffffffff


	//   ....[133]....
        /*0300*/ 	.word	0xffffffff


	//   ....[134]....
        /*0304*/ 	.word	0xffffffff


	//   ....[135]....
        /*0308*/ 	.word	0xffffffff


	//   ....[136]....
        /*030c*/ 	.word	0xffffffff


	//   ....[137]....
        /*0310*/ 	.word	0xffffffff


	//   ....[138]....
        /*0314*/ 	.word	0xffffffff


	//   ....[139]....
        /*0318*/ 	.word	0xffffffff


	//   ....[140]....
        /*031c*/ 	.word	0xffffffff


	//   ....[141]....
        /*0320*/ 	.word	0xffffffff


	//   ....[142]....
        /*0324*/ 	.word	0xffffffff


	//   ....[143]....
        /*0328*/ 	.word	0xffffffff


	//   ....[144]....
        /*032c*/ 	.word	0xffffffff


	//   ....[145]....
        /*0330*/ 	.word	0xffffffff


	//   ....[146]....
        /*0334*/ 	.word	0xffffffff


	//   ....[147]....
        /*0338*/ 	.word	0xffffffff


	//   ....[148]....
        /*033c*/ 	.word	0xffffffff


	//   ....[149]....
        /*0340*/ 	.word	0xffffffff


	//   ....[150]....
        /*0344*/ 	.word	0xffffffff


	//   ....[151]....
        /*0348*/ 	.word	0xffffffff


	//   ....[152]....
        /*034c*/ 	.word	0xffffffff


	//   ....[153]....
        /*0350*/ 	.word	0xffffffff


	//   ....[154]....
        /*0354*/ 	.word	0xffffffff


	//   ....[155]....
        /*0358*/ 	.word	0xffffffff


	//   ....[156]....
        /*035c*/ 	.word	0xffffffff


	//   ....[157]....
        /*0360*/ 	.word	0xffffffff


	//   ....[158]....
        /*0364*/ 	.word	0xffffffff


	//   ....[159]....
        /*0368*/ 	.word	0xffffffff


	//   ....[160]....
        /*036c*/ 	.word	0xffffffff


	//   ....[161]....
        /*0370*/ 	.word	0xffffffff


	//   ....[162]....
        /*0374*/ 	.word	0xffffffff


	//   ....[163]....
        /*0378*/ 	.word	0xffffffff


	//   ....[164]....
        /*037c*/ 	.word	0xffffffff


	//   ....[165]....
        /*0380*/ 	.word	0xffffffff


	//   ....[166]....
        /*0384*/ 	.word	0xffffffff


	//   ....[167]....
        /*0388*/ 	.word	0xffffffff


	//   ....[168]....
        /*038c*/ 	.word	0xffffffff


	//   ....[169]....
        /*0390*/ 	.word	0xffffffff


	//   ....[170]....
        /*0394*/ 	.word	0xffffffff


	//   ....[171]....
        /*0398*/ 	.word	0xffffffff


	//   ....[172]....
        /*039c*/ 	.word	0xffffffff


	//   ....[173]....
        /*03a0*/ 	.word	0xffffffff


	//   ....[174]....
        /*03a4*/ 	.word	0xffffffff


	//   ....[175]....
        /*03a8*/ 	.word	0xffffffff


	//   ....[176]....
        /*03ac*/ 	.word	0xffffffff


	//   ....[177]....
        /*03b0*/ 	.word	0xffffffff


	//   ....[178]....
        /*03b4*/ 	.word	0xffffffff


	//   ....[179]....
        /*03b8*/ 	.word	0xffffffff


	//   ....[180]....
        /*03bc*/ 	.word	0xffffffff


	//   ....[181]....
        /*03c0*/ 	.word	0xffffffff


	//   ....[182]....
        /*03c4*/ 	.word	0xffffffff


	//   ....[183]....
        /*03c8*/ 	.word	0xffffffff


	//   ....[184]....
        /*03cc*/ 	.word	0xffffffff


	//   ....[185]....
        /*03d0*/ 	.word	0xffffffff


	//   ....[186]....
        /*03d4*/ 	.word	0xffffffff


	//   ....[187]....
        /*03d8*/ 	.word	0xffffffff


	//   ....[188]....
        /*03dc*/ 	.word	0xffffffff


	//   ....[189]....
        /*03e0*/ 	.word	0xffffffff


	//   ....[190]....
        /*03e4*/ 	.word	0xffffffff


	//   ....[191]....
        /*03e8*/ 	.word	0xffffffff


	//   ....[192]....
        /*03ec*/ 	.word	0xffffffff


	//   ....[193]....
        /*03f0*/ 	.word	0xffffffff


	//   ....[194]....
        /*03f4*/ 	.word	0xffffffff


	//   ....[195]....
        /*03f8*/ 	.word	0xffffffff


	//   ....[196]....
        /*03fc*/ 	.word	0xffffffff


	//   ....[197]....
        /*0400*/ 	.word	0xffffffff


	//   ....[198]....
        /*0404*/ 	.word	0xffffffff


	//   ....[199]....
        /*0408*/ 	.word	0xffffffff


	//   ....[200]....
        /*040c*/ 	.word	0xffffffff


	//   ....[201]....
        /*0410*/ 	.word	0xffffffff


	//   ....[202]....
        /*0414*/ 	.word	0xffffffff


	//   ....[203]....
        /*0418*/ 	.word	0xffffffff


	//   ....[204]....
        /*041c*/ 	.word	0xffffffff


	//   ....[205]....
        /*0420*/ 	.word	0xffffffff


	//   ....[206]....
        /*0424*/ 	.word	0xffffffff


	//   ....[207]....
        /*0428*/ 	.word	0xffffffff


	//   ....[208]....
        /*042c*/ 	.word	0xffffffff


	//   ....[209]....
        /*0430*/ 	.word	0xffffffff


	//   ....[210]....
        /*0434*/ 	.word	0xffffffff


	//   ....[211]....
        /*0438*/ 	.word	0xffffffff


	//   ....[212]....
        /*043c*/ 	.word	0xffffffff


	//   ....[213]....
        /*0440*/ 	.word	0xffffffff


	//   ....[214]....
        /*0444*/ 	.word	0xffffffff


	//   ....[215]....
        /*0448*/ 	.word	0xffffffff


	//   ....[216]....
        /*044c*/ 	.word	0xffffffff


	//   ....[217]....
        /*0450*/ 	.word	0xffffffff


	//   ....[218]....
        /*0454*/ 	.word	0xffffffff


	//   ....[219]....
        /*0458*/ 	.word	0xffffffff


	//   ....[220]....
        /*045c*/ 	.word	0xffffffff


	//   ....[221]....
        /*0460*/ 	.word	0xffffffff


	//   ....[222]....
        /*0464*/ 	.word	0xffffffff


	//   ....[223]....
        /*0468*/ 	.word	0xffffffff


	//   ....[224]....
        /*046c*/ 	.word	0xffffffff


	//   ....[225]....
        /*0470*/ 	.word	0xffffffff


	//   ....[226]....
        /*0474*/ 	.word	0xffffffff


	//   ....[227]....
        /*0478*/ 	.word	0xffffffff


	//   ....[228]....
        /*047c*/ 	.word	0xffffffff


	//   ....[229]....
        /*0480*/ 	.word	0xffffffff


	//   ....[230]....
        /*0484*/ 	.word	0xffffffff


	//   ....[231]....
        /*0488*/ 	.word	0xffffffff


	//   ....[232]....
        /*048c*/ 	.word	0xffffffff


	//   ....[233]....
        /*0490*/ 	.word	0xffffffff


	//   ....[234]....
        /*0494*/ 	.word	0xffffffff


	//   ....[235]....
        /*0498*/ 	.word	0xffffffff


	//   ....[236]....
        /*049c*/ 	.word	0xffffffff


	//   ....[237]....
        /*04a0*/ 	.word	0xffffffff


	//   ....[238]....
        /*04a4*/ 	.word	0xffffffff


	//   ....[239]....
        /*04a8*/ 	.word	0xffffffff


	//   ....[240]....
        /*04ac*/ 	.word	0xffffffff


	//   ....[241]....
        /*04b0*/ 	.word	0xffffffff


	//   ....[242]....
        /*04b4*/ 	.word	0xffffffff


	//   ....[243]....
        /*04b8*/ 	.word	0xffffffff


	//   ....[244]....
        /*04bc*/ 	.word	0xffffffff


	//   ....[245]....
        /*04c0*/ 	.word	0xffffffff


	//   ....[246]....
        /*04c4*/ 	.word	0xffffffff


	//   ....[247]....
        /*04c8*/ 	.word	0xffffffff


	//   ....[248]....
        /*04cc*/ 	.word	0xffffffff


	//   ....[249]....
        /*04d0*/ 	.word	0xffffffff


	//   ....[250]....
        /*04d4*/ 	.word	0xffffffff


	//   ....[251]....
        /*04d8*/ 	.word	0xffffffff


	//   ....[252]....
        /*04dc*/ 	.word	0xffffffff


	//   ....[253]....
        /*04e0*/ 	.word	0xffffffff


	//   ....[254]....
        /*04e4*/ 	.word	0xffffffff


	//   ....[255]....
        /*04e8*/ 	.word	0xffffffff


	//   ....[0]....
        /*04ec*/ 	.word	0xffffffff


	//   ....[1]....
        /*04f0*/ 	.word	0xffffffff


	//   ....[2]....
        /*04f4*/ 	.word	0xffffffff


	//   ....[3]....
        /*04f8*/ 	.word	0xffffffff


	//   ....[4]....
        /*04fc*/ 	.word	0xffffffff


	//   ....[5]....
        /*0500*/ 	.word	0xffffffff


	//   ....[6]....
        /*0504*/ 	.word	0xffffffff


	//   ....[7]....
        /*0508*/ 	.word	0xffffffff


	//   ....[8]....
        /*050c*/ 	.word	0xffffffff


	//   ....[9]....
        /*0510*/ 	.word	0xffffffff


	//   ....[10]....
        /*0514*/ 	.word	0xffffffff


	//   ....[11]....
        /*0518*/ 	.word	0xffffffff


	//   ....[12]....
        /*051c*/ 	.word	0xffffffff


	//   ....[13]....
        /*0520*/ 	.word	0xffffffff


	//   ....[14]....
        /*0524*/ 	.word	0xffffffff


	//   ....[15]....
        /*0528*/ 	.word	0xffffffff


	//   ....[16]....
        /*052c*/ 	.word	0xffffffff


	//   ....[17]....
        /*0530*/ 	.word	0xffffffff


	//   ....[18]....
        /*0534*/ 	.word	0xffffffff


	//   ....[19]....
        /*0538*/ 	.word	0xffffffff


	//   ....[20]....
        /*053c*/ 	.word	0xffffffff


	//   ....[21]....
        /*0540*/ 	.word	0xffffffff


	//   ....[22]....
        /*0544*/ 	.word	0xffffffff


	//   ....[23]....
        /*0548*/ 	.word	0xffffffff


	//   ....[24]....
        /*054c*/ 	.word	0xffffffff


	//   ....[25]....
        /*0550*/ 	.word	0xffffffff


	//   ....[26]....
        /*0554*/ 	.word	0xffffffff


	//   ....[27]....
        /*0558*/ 	.word	0xffffffff


	//   ....[28]....
        /*055c*/ 	.word	0xffffffff


	//   ....[29]....
        /*0560*/ 	.word	0xffffffff


	//   ....[30]....
        /*0564*/ 	.word	0xffffffff


	//   ....[31]....
        /*0568*/ 	.word	0xffffffff


	//   ....[32]....
        /*056c*/ 	.word	0xffffffff


	//   ....[33]....
        /*0570*/ 	.word	0xffffffff


	//   ....[34]....
        /*0574*/ 	.word	0xffffffff


	//   ....[35]....
        /*0578*/ 	.word	0xffffffff


	//   ....[36]....
        /*057c*/ 	.word	0xffffffff


	//   ....[37]....
        /*0580*/ 	.word	0xffffffff


	//   ....[38]....
        /*0584*/ 	.word	0xffffffff


	//   ....[39]....
        /*0588*/ 	.word	0xffffffff


	//   ....[40]....
        /*058c*/ 	.word	0xffffffff


	//   ....[41]....
        /*0590*/ 	.word	0xffffffff


	//   ....[42]....
        /*0594*/ 	.word	0xffffffff


	//   ....[43]....
        /*0598*/ 	.word	0xffffffff


	//   ....[44]....
        /*059c*/ 	.word	0xffffffff


	//   ....[45]....
        /*05a0*/ 	.word	0xffffffff


	//   ....[46]....
        /*05a4*/ 	.word	0xffffffff


	//   ....[47]....
        /*05a8*/ 	.word	0xffffffff


	//   ....[48]....
        /*05ac*/ 	.word	0xffffffff


	//   ....[49]....
        /*05b0*/ 	.word	0xffffffff


	//   ....[50]....
        /*05b4*/ 	.word	0xffffffff


	//   ....[51]....
        /*05b8*/ 	.word	0xffffffff


	//   ....[52]....
        /*05bc*/ 	.word	0xffffffff


	//   ....[53]....
        /*05c0*/ 	.word	0xffffffff


	//   ....[54]....
        /*05c4*/ 	.word	0xffffffff


	//   ....[55]....
        /*05c8*/ 	.word	0xffffffff


	//   ....[56]....
        /*05cc*/ 	.word	0xffffffff


	//   ....[57]....
        /*05d0*/ 	.word	0xffffffff


	//   ....[58]....
        /*05d4*/ 	.word	0xffffffff


	//   ....[59]....
        /*05d8*/ 	.word	0xffffffff


	//   ....[60]....
        /*05dc*/ 	.word	0xffffffff


	//   ....[61]....
        /*05e0*/ 	.word	0xffffffff


	//   ....[62]....
        /*05e4*/ 	.word	0xffffffff


	//   ....[63]....
        /*05e8*/ 	.word	0xffffffff


	//   ....[64]....
        /*05ec*/ 	.word	0xffffffff


	//   ....[65]....
        /*05f0*/ 	.word	0xffffffff


	//   ....[66]....
        /*05f4*/ 	.word	0xffffffff


	//   ....[67]....
        /*05f8*/ 	.word	0xffffffff


	//   ....[68]....
        /*05fc*/ 	.word	0xffffffff


	//   ....[69]....
        /*0600*/ 	.word	0xffffffff


	//   ....[70]....
        /*0604*/ 	.word	0xffffffff


	//   ....[71]....
        /*0608*/ 	.word	0xffffffff


	//   ....[72]....
        /*060c*/ 	.word	0xffffffff


	//   ....[73]....
        /*0610*/ 	.word	0xffffffff


	//   ....[74]....
        /*0614*/ 	.word	0xffffffff


	//   ....[75]....
        /*0618*/ 	.word	0xffffffff


	//   ....[76]....
        /*061c*/ 	.word	0xffffffff


	//   ....[77]....
        /*0620*/ 	.word	0xffffffff


	//   ....[78]....
        /*0624*/ 	.word	0xffffffff


	//   ....[79]....
        /*0628*/ 	.word	0xffffffff


	//   ....[80]....
        /*062c*/ 	.word	0xffffffff


	//   ....[81]....
        /*0630*/ 	.word	0xffffffff


	//   ....[82]....
        /*0634*/ 	.word	0xffffffff


	//   ....[83]....
        /*0638*/ 	.word	0xffffffff


	//   ....[84]....
        /*063c*/ 	.word	0xffffffff


	//   ....[85]....
        /*0640*/ 	.word	0xffffffff


	//   ....[86]....
        /*0644*/ 	.word	0xffffffff


	//   ....[87]....
        /*0648*/ 	.word	0xffffffff


	//   ....[88]....
        /*064c*/ 	.word	0xffffffff


	//   ....[89]....
        /*0650*/ 	.word	0xffffffff


	//   ....[90]....
        /*0654*/ 	.word	0xffffffff


	//   ....[91]....
        /*0658*/ 	.word	0xffffffff


	//   ....[92]....
        /*065c*/ 	.word	0xffffffff


	//   ....[93]....
        /*0660*/ 	.word	0xffffffff


	//   ....[94]....
        /*0664*/ 	.word	0xffffffff


	//   ....[95]....
        /*0668*/ 	.word	0xffffffff


	//   ....[96]....
        /*066c*/ 	.word	0xffffffff


	//   ....[97]....
        /*0670*/ 	.word	0xffffffff


	//   ....[98]....
        /*0674*/ 	.word	0xffffffff


	//   ....[99]....
        /*0678*/ 	.word	0xffffffff


	//   ....[100]....
        /*067c*/ 	.word	0xffffffff


	//   ....[101]....
        /*0680*/ 	.word	0xffffffff


	//   ....[102]....
        /*0684*/ 	.word	0xffffffff


	//   ....[103]....
        /*0688*/ 	.word	0xffffffff


	//   ....[104]....
        /*068c*/ 	.word	0xffffffff


	//   ....[105]....
        /*0690*/ 	.word	0xffffffff


	//   ....[106]....
        /*0694*/ 	.word	0xffffffff


	//   ....[107]....
        /*0698*/ 	.word	0xffffffff


	//   ....[108]....
        /*069c*/ 	.word	0xffffffff


	//   ....[109]....
        /*06a0*/ 	.word	0xffffffff


	//   ....[110]....
        /*06a4*/ 	.word	0xffffffff


	//   ....[111]....
        /*06a8*/ 	.word	0xffffffff


	//   ....[112]....
        /*06ac*/ 	.word	0xffffffff


	//   ....[113]....
        /*06b0*/ 	.word	0xffffffff


	//   ....[114]....
        /*06b4*/ 	.word	0xffffffff


	//   ....[115]....
        /*06b8*/ 	.word	0xffffffff


	//   ....[116]....
        /*06bc*/ 	.word	0xffffffff


	//   ....[117]....
        /*06c0*/ 	.word	0xffffffff


	//   ....[118]....
        /*06c4*/ 	.word	0xffffffff


	//   ....[119]....
        /*06c8*/ 	.word	0xffffffff


	//   ....[120]....
        /*06cc*/ 	.word	0xffffffff


	//   ....[121]....
        /*06d0*/ 	.word	0xffffffff


	//   ....[122]....
        /*06d4*/ 	.word	0xffffffff


	//   ....[123]....
        /*06d8*/ 	.word	0xffffffff


	//   ....[124]....
        /*06dc*/ 	.word	0xffffffff


	//   ....[125]....
        /*06e0*/ 	.word	0xffffffff


	//   ....[126]....
        /*06e4*/ 	.word	0xffffffff


	//   ....[127]....
        /*06e8*/ 	.word	0xffffffff


	//   ....[128]....
        /*06ec*/ 	.word	0xffffffff


	//   ....[129]....
        /*06f0*/ 	.word	0xffffffff


	//   ....[130]....
        /*06f4*/ 	.word	0xffffffff


	//   ....[131]....
        /*06f8*/ 	.word	0xffffffff


	//   ....[132]....
        /*06fc*/ 	.word	0xffffffff


	//   ....[133]....
        /*0700*/ 	.word	0xffffffff


	//   ....[134]....
        /*0704*/ 	.word	0xffffffff


	//   ....[135]....
        /*0708*/ 	.word	0xffffffff


	//   ....[136]....
        /*070c*/ 	.word	0xffffffff


	//   ....[137]....
        /*0710*/ 	.word	0xffffffff


	//   ....[138]....
        /*0714*/ 	.word	0xffffffff


	//   ....[139]....
        /*0718*/ 	.word	0xffffffff


	//   ....[140]....
        /*071c*/ 	.word	0xffffffff


	//   ....[141]....
        /*0720*/ 	.word	0xffffffff


	//   ....[142]....
        /*0724*/ 	.word	0xffffffff


	//   ....[143]....
        /*0728*/ 	.word	0xffffffff


	//   ....[144]....
        /*072c*/ 	.word	0xffffffff


	//   ....[145]....
        /*0730*/ 	.word	0xffffffff


	//   ....[146]....
        /*0734*/ 	.word	0xffffffff


	//   ....[147]....
        /*0738*/ 	.word	0xffffffff


	//   ....[148]....
        /*073c*/ 	.word	0xffffffff


	//   ....[149]....
        /*0740*/ 	.word	0xffffffff


	//   ....[150]....
        /*0744*/ 	.word	0xffffffff


	//   ....[151]....
        /*0748*/ 	.word	0xffffffff


	//   ....[152]....
        /*074c*/ 	.word	0xffffffff


	//   ....[153]....
        /*0750*/ 	.word	0xffffffff


	//   ....[154]....
        /*0754*/ 	.word	0xffffffff


	//   ....[155]....
        /*0758*/ 	.word	0xffffffff


	//   ....[156]....
        /*075c*/ 	.word	0xffffffff


	//   ....[157]....
        /*0760*/ 	.word	0xffffffff


	//   ....[158]....
        /*0764*/ 	.word	0xffffffff


	//   ....[159]....
        /*0768*/ 	.word	0xffffffff


	//   ....[160]....
        /*076c*/ 	.word	0xffffffff


	//   ....[161]....
        /*0770*/ 	.word	0xffffffff


	//   ....[162]....
        /*0774*/ 	.word	0xffffffff


	//   ....[163]....
        /*0778*/ 	.word	0xffffffff


	//   ....[164]....
        /*077c*/ 	.word	0xffffffff


	//   ....[165]....
        /*0780*/ 	.word	0xffffffff


	//   ....[166]....
        /*0784*/ 	.word	0xffffffff


	//   ....[167]....
        /*0788*/ 	.word	0xffffffff


	//   ....[168]....
        /*078c*/ 	.word	0xffffffff


	//   ....[169]....
        /*0790*/ 	.word	0xffffffff


	//   ....[170]....
        /*0794*/ 	.word	0xffffffff


	//   ....[171]....
        /*0798*/ 	.word	0xffffffff


	//   ....[172]....
        /*079c*/ 	.word	0xffffffff


	//   ....[173]....
        /*07a0*/ 	.word	0xffffffff


	//   ....[174]....
        /*07a4*/ 	.word	0xffffffff


	//   ....[175]....
        /*07a8*/ 	.word	0xffffffff


	//   ....[176]....
        /*07ac*/ 	.word	0xffffffff


	//   ....[177]....
        /*07b0*/ 	.word	0xffffffff


	//   ....[178]....
        /*07b4*/ 	.word	0xffffffff


	//   ....[179]....
        /*07b8*/ 	.word	0xffffffff


	//   ....[180]....
        /*07bc*/ 	.word	0xffffffff


	//   ....[181]....
        /*07c0*/ 	.word	0xffffffff


	//   ....[182]....
        /*07c4*/ 	.word	0xffffffff


	//   ....[183]....
        /*07c8*/ 	.word	0xffffffff


	//   ....[184]....
        /*07cc*/ 	.word	0xffffffff


	//   ....[185]....
        /*07d0*/ 	.word	0xffffffff


	//   ....[186]....
        /*07d4*/ 	.word	0xffffffff


	//   ....[187]....
        /*07d8*/ 	.word	0xffffffff


	//   ....[188]....
        /*07dc*/ 	.word	0xffffffff


	//   ....[189]....
        /*07e0*/ 	.word	0xffffffff


	//   ....[190]....
        /*07e4*/ 	.word	0xffffffff


	//   ....[191]....
        /*07e8*/ 	.word	0xffffffff


	//   ....[192]....
        /*07ec*/ 	.word	0xffffffff


	//   ....[193]....
        /*07f0*/ 	.word	0xffffffff


	//   ....[194]....
        /*07f4*/ 	.word	0xffffffff


	//   ....[195]....
        /*07f8*/ 	.word	0xffffffff


	//   ....[196]....
        /*07fc*/ 	.word	0xffffffff


	//   ....[197]....
        /*0800*/ 	.word	0xffffffff


	//   ....[198]....
        /*0804*/ 	.word	0xffffffff


	//   ....[199]....
        /*0808*/ 	.word	0xffffffff


	//   ....[200]....
        /*080c*/ 	.word	0xffffffff


	//   ....[201]....
        /*0810*/ 	.word	0xffffffff


	//   ....[202]....
        /*0814*/ 	.word	0xffffffff


	//   ....[203]....
        /*0818*/ 	.word	0xffffffff


	//   ....[204]....
        /*081c*/ 	.word	0xffffffff


	//   ....[205]....
        /*0820*/ 	.word	0xffffffff


	//   ....[206]....
        /*0824*/ 	.word	0xffffffff


	//   ....[207]....
        /*0828*/ 	.word	0xffffffff


	//   ....[208]....
        /*082c*/ 	.word	0xffffffff


	//   ....[209]....
        /*0830*/ 	.word	0xffffffff


	//   ....[210]....
        /*0834*/ 	.word	0xffffffff


	//   ....[211]....
        /*0838*/ 	.word	0xffffffff


	//   ....[212]....
        /*083c*/ 	.word	0xffffffff


	//   ....[213]....
        /*0840*/ 	.word	0xffffffff


	//   ....[214]....
        /*0844*/ 	.word	0xffffffff


	//   ....[215]....
        /*0848*/ 	.word	0xffffffff


	//   ....[216]....
        /*084c*/ 	.word	0xffffffff


	//   ....[217]....
        /*0850*/ 	.word	0xffffffff


	//   ....[218]....
        /*0854*/ 	.word	0xffffffff


	//   ....[219]....
        /*0858*/ 	.word	0xffffffff


	//   ....[220]....
        /*085c*/ 	.word	0xffffffff


	//   ....[221]....
        /*0860*/ 	.word	0xffffffff


	//   ....[222]....
        /*0864*/ 	.word	0xffffffff


	//   ....[223]....
        /*0868*/ 	.word	0xffffffff


	//   ....[224]....
        /*086c*/ 	.word	0xffffffff


	//   ....[225]....
        /*0870*/ 	.word	0xffffffff


	//   ....[226]....
        /*0874*/ 	.word	0xffffffff


	//   ....[227]....
        /*0878*/ 	.word	0xffffffff


	//   ....[228]....
        /*087c*/ 	.word	0xffffffff


	//   ....[229]....
        /*0880*/ 	.word	0xffffffff


	//   ....[230]....
        /*0884*/ 	.word	0xffffffff


	//   ....[231]....
        /*0888*/ 	.word	0xffffffff


	//   ....[232]....
        /*088c*/ 	.word	0xffffffff


	//   ....[233]....
        /*0890*/ 	.word	0xffffffff


	//   ....[234]....
        /*0894*/ 	.word	0xffffffff


	//   ....[235]....
        /*0898*/ 	.word	0xffffffff


	//   ....[236]....
        /*089c*/ 	.word	0xffffffff


	//   ....[237]....
        /*08a0*/ 	.word	0xffffffff


	//   ....[238]....
        /*08a4*/ 	.word	0xffffffff


	//   ....[239]....
        /*08a8*/ 	.word	0xffffffff


	//   ....[240]....
        /*08ac*/ 	.word	0xffffffff


	//   ....[241]....
        /*08b0*/ 	.word	0xffffffff


	//   ....[242]....
        /*08b4*/ 	.word	0xffffffff


	//   ....[243]....
        /*08b8*/ 	.word	0xffffffff


	//   ....[244]....
        /*08bc*/ 	.word	0xffffffff


	//   ....[245]....
        /*08c0*/ 	.word	0xffffffff


	//   ....[246]....
        /*08c4*/ 	.word	0xffffffff


	//   ....[247]....
        /*08c8*/ 	.word	0xffffffff


	//   ....[248]....
        /*08cc*/ 	.word	0xffffffff


	//   ....[249]....
        /*08d0*/ 	.word	0xffffffff


	//   ....[250]....
        /*08d4*/ 	.word	0xffffffff


	//   ....[251]....
        /*08d8*/ 	.word	0xffffffff


	//   ....[252]....
        /*08dc*/ 	.word	0xffffffff


	//   ....[253]....
        /*08e0*/ 	.word	0xffffffff


	//   ....[254]....
        /*08e4*/ 	.word	0xffffffff


	//   ....[255]....
        /*08e8*/ 	.word	0xffffffff


	//   ....[0]....
        /*08ec*/ 	.word	0xffffffff


	//   ....[1]....
        /*08f0*/ 	.word	0xffffffff


	//   ....[2]....
        /*08f4*/ 	.word	0xffffffff


	//   ....[3]....
        /*08f8*/ 	.word	0xffffffff


	//   ....[4]....
        /*08fc*/ 	.word	0xffffffff


	//   ....[5]....
        /*0900*/ 	.word	0xffffffff


	//   ....[6]....
        /*0904*/ 	.word	0xffffffff


	//   ....[7]....
        /*0908*/ 	.word	0xffffffff


	//   ....[8]....
        /*090c*/ 	.word	0xffffffff


	//   ....[9]....
        /*0910*/ 	.word	0xffffffff


	//   ....[10]....
        /*0914*/ 	.word	0xffffffff


	//   ....[11]....
        /*0918*/ 	.word	0xffffffff


	//   ....[12]....
        /*091c*/ 	.word	0xffffffff


	//   ....[13]....
        /*0920*/ 	.word	0xffffffff


	//   ....[14]....
        /*0924*/ 	.word	0xffffffff


	//   ....[15]....
        /*0928*/ 	.word	0xffffffff


	//   ....[16]....
        /*092c*/ 	.word	0xffffffff


	//   ....[17]....
        /*0930*/ 	.word	0xffffffff


	//   ....[18]....
        /*0934*/ 	.word	0xffffffff


	//   ....[19]....
        /*0938*/ 	.word	0xffffffff


	//   ....[20]....
        /*093c*/ 	.word	0xffffffff


	//   ....[21]....
        /*0940*/ 	.word	0xffffffff


	//   ....[22]....
        /*0944*/ 	.word	0xffffffff


	//   ....[23]....
        /*0948*/ 	.word	0xffffffff


	//   ....[24]....
        /*094c*/ 	.word	0xffffffff


	//   ....[25]....
        /*0950*/ 	.word	0xffffffff


	//   ....[26]....
        /*0954*/ 	.word	0xffffffff


	//   ....[27]....
        /*0958*/ 	.word	0xffffffff


	//   ....[28]....
        /*095c*/ 	.word	0xffffffff


	//   ....[29]....
        /*0960*/ 	.word	0xffffffff


	//   ....[30]....
        /*0964*/ 	.word	0xffffffff


	//   ....[31]....
        /*0968*/ 	.word	0xffffffff


	//   ....[32]....
        /*096c*/ 	.word	0xffffffff


	//   ....[33]....
        /*0970*/ 	.word	0xffffffff


	//   ....[34]....
        /*0974*/ 	.word	0xffffffff


	//   ....[35]....
        /*0978*/ 	.word	0xffffffff


	//   ....[36]....
        /*097c*/ 	.word	0xffffffff


	//   ....[37]....
        /*0980*/ 	.word	0xffffffff


	//   ....[38]....
        /*0984*/ 	.word	0xffffffff


	//   ....[39]....
        /*0988*/ 	.word	0xffffffff


	//   ....[40]....
        /*098c*/ 	.word	0xffffffff


	//   ....[41]....
        /*0990*/ 	.word	0xffffffff


	//   ....[42]....
        /*0994*/ 	.word	0xffffffff


	//   ....[43]....
        /*0998*/ 	.word	0xffffffff


	//   ....[44]....
        /*099c*/ 	.word	0xffffffff


	//   ....[45]....
        /*09a0*/ 	.word	0xffffffff


	//   ....[46]....
        /*09a4*/ 	.word	0xffffffff


	//   ....[47]....
        /*09a8*/ 	.word	0xffffffff


	//   ....[48]....
        /*09ac*/ 	.word	0xffffffff


	//   ....[49]....
        /*09b0*/ 	.word	0xffffffff


	//   ....[50]....
        /*09b4*/ 	.word	0xffffffff


	//   ....[51]....
        /*09b8*/ 	.word	0xffffffff


	//   ....[52]....
        /*09bc*/ 	.word	0xffffffff


	//   ....[53]....
        /*09c0*/ 	.word	0xffffffff


	//   ....[54]....
        /*09c4*/ 	.word	0xffffffff


	//   ....[55]....
        /*09c8*/ 	.word	0xffffffff


	//   ....[56]....
        /*09cc*/ 	.word	0xffffffff


	//   ....[57]....
        /*09d0*/ 	.word	0xffffffff


	//   ....[58]....
        /*09d4*/ 	.word	0xffffffff


	//   ....[59]....
        /*09d8*/ 	.word	0xffffffff


	//   ....[60]....
        /*09dc*/ 	.word	0xffffffff


	//   ....[61]....
        /*09e0*/ 	.word	0xffffffff


	//   ....[62]....
        /*09e4*/ 	.word	0xffffffff


	//   ....[63]....
        /*09e8*/ 	.word	0xffffffff


	//   ....[64]....
        /*09ec*/ 	.word	0xffffffff


	//   ....[65]....
        /*09f0*/ 	.word	0xffffffff


	//   ....[66]....
        /*09f4*/ 	.word	0xffffffff


	//   ....[67]....
        /*09f8*/ 	.word	0xffffffff


	//   ....[68]....
        /*09fc*/ 	.word	0xffffffff


	//   ....[69]....
        /*0a00*/ 	.word	0xffffffff


	//   ....[70]....
        /*0a04*/ 	.word	0xffffffff


	//   ....[71]....
        /*0a08*/ 	.word	0xffffffff


	//   ....[72]....
        /*0a0c*/ 	.word	0xffffffff


	//   ....[73]....
        /*0a10*/ 	.word	0xffffffff


	//   ....[74]....
        /*0a14*/ 	.word	0xffffffff


	//   ....[75]....
        /*0a18*/ 	.word	0xffffffff


	//   ....[76]....
        /*0a1c*/ 	.word	0xffffffff


	//   ....[77]....
        /*0a20*/ 	.word	0xffffffff


	//   ....[78]....
        /*0a24*/ 	.word	0xffffffff


	//   ....[79]....
        /*0a28*/ 	.word	0xffffffff


	//   ....[80]....
        /*0a2c*/ 	.word	0xffffffff


	//   ....[81]....
        /*0a30*/ 	.word	0xffffffff


	//   ....[82]....
        /*0a34*/ 	.word	0xffffffff


	//   ....[83]....
        /*0a38*/ 	.word	0xffffffff


	//   ....[84]....
        /*0a3c*/ 	.word	0xffffffff


	//   ....[85]....
        /*0a40*/ 	.word	0xffffffff


	//   ....[86]....
        /*0a44*/ 	.word	0xffffffff


	//   ....[87]....
        /*0a48*/ 	.word	0xffffffff


	//   ....[88]....
        /*0a4c*/ 	.word	0xffffffff


	//   ....[89]....
        /*0a50*/ 	.word	0xffffffff


	//   ....[90]....
        /*0a54*/ 	.word	0xffffffff


	//   ....[91]....
        /*0a58*/ 	.word	0xffffffff


	//   ....[92]....
        /*0a5c*/ 	.word	0xffffffff


	//   ....[93]....
        /*0a60*/ 	.word	0xffffffff


	//   ....[94]....
        /*0a64*/ 	.word	0xffffffff


	//   ....[95]....
        /*0a68*/ 	.word	0xffffffff


	//   ....[96]....
        /*0a6c*/ 	.word	0xffffffff


	//   ....[97]....
        /*0a70*/ 	.word	0xffffffff


	//   ....[98]....
        /*0a74*/ 	.word	0xffffffff


	//   ....[99]....
        /*0a78*/ 	.word	0xffffffff


	//   ....[100]....
        /*0a7c*/ 	.word	0xffffffff


	//   ....[101]....
        /*0a80*/ 	.word	0xffffffff


	//   ....[102]....
        /*0a84*/ 	.word	0xffffffff


	//   ....[103]....
        /*0a88*/ 	.word	0xffffffff


	//   ....[104]....
        /*0a8c*/ 	.word	0xffffffff


	//   ....[105]....
        /*0a90*/ 	.word	0xffffffff


	//   ....[106]....
        /*0a94*/ 	.word	0xffffffff


	//   ....[107]....
        /*0a98*/ 	.word	0xffffffff


	//   ....[108]....
        /*0a9c*/ 	.word	0xffffffff


	//   ....[109]....
        /*0aa0*/ 	.word	0xffffffff


	//   ....[110]....
        /*0aa4*/ 	.word	0xffffffff


	//   ....[111]....
        /*0aa8*/ 	.word	0xffffffff


	//   ....[112]....
        /*0aac*/ 	.word	0xffffffff


	//   ....[113]....
        /*0ab0*/ 	.word	0xffffffff


	//   ....[114]....
        /*0ab4*/ 	.word	0xffffffff


	//   ....[115]....
        /*0ab8*/ 	.word	0xffffffff


	//   ....[116]....
        /*0abc*/ 	.word	0xffffffff


	//   ....[117]....
        /*0ac0*/ 	.word	0xffffffff


	//   ....[118]....
        /*0ac4*/ 	.word	0xffffffff


	//   ....[119]....
        /*0ac8*/ 	.word	0xffffffff


	//   ....[120]....
        /*0acc*/ 	.word	0xffffffff


	//   ....[121]....
        /*0ad0*/ 	.word	0xffffffff


	//   ....[122]....
        /*0ad4*/ 	.word	0xffffffff


	//   ....[123]....
        /*0ad8*/ 	.word	0xffffffff


	//   ....[124]....
        /*0adc*/ 	.word	0xffffffff


	//   ....[125]....
        /*0ae0*/ 	.word	0xffffffff


	//   ....[126]....
        /*0ae4*/ 	.word	0xffffffff


	//   ....[127]....
        /*0ae8*/ 	.word	0xffffffff


	//----- nvinfo : EIATTR_COOP_GROUP_INSTR_OFFSETS
	.align		4
.L_1352:
        /*0aec*/ 	.byte	0x04, 0x28
        /*0aee*/ 	.short	(.L_1354 - .L_1353)


	//   ....[0]....
.L_1353:
        /*0af0*/ 	.word	0x00005630


	//   ....[1]....
        /*0af4*/ 	.word	0x00005650


	//   ....[2]....
        /*0af8*/ 	.word	0x00005660


	//   ....[3]....
        /*0afc*/ 	.word	0x00005670


	//   ....[4]....
        /*0b00*/ 	.word	0x00005680


	//   ....[5]....
        /*0b04*/ 	.word	0x00005690


	//   ....[6]....
        /*0b08*/ 	.word	0x000056a0


	//   ....[7]....
        /*0b0c*/ 	.word	0x000056b0


	//   ....[8]....
        /*0b10*/ 	.word	0x000056e0


	//   ....[9]....
        /*0b14*/ 	.word	0x00005700


	//   ....[10]....
        /*0b18*/ 	.word	0x00005720


	//   ....[11]....
        /*0b1c*/ 	.word	0x00005730


	//   ....[12]....
        /*0b20*/ 	.word	0x00005740


	//   ....[13]....
        /*0b24*/ 	.word	0x00005750


	//   ....[14]....
        /*0b28*/ 	.word	0x00005760


	//   ....[15]....
        /*0b2c*/ 	.word	0x00005770


	//   ....[16]....
        /*0b30*/ 	.word	0x00005780


	//   ....[17]....
        /*0b34*/ 	.word	0x00005790


	//   ....[18]....
        /*0b38*/ 	.word	0x000057a0


	//   ....[19]....
        /*0b3c*/ 	.word	0x000057b0


	//   ....[20]....
        /*0b40*/ 	.word	0x000057c0


	//   ....[21]....
        /*0b44*/ 	.word	0x000057d0


	//   ....[22]....
        /*0b48*/ 	.word	0x000057e0


	//   ....[23]....
        /*0b4c*/ 	.word	0x000057f0


	//   ....[24]....
        /*0b50*/ 	.word	0x00005800


	//   ....[25]....
        /*0b54*/ 	.word	0x00005810


	//   ....[26]....
        /*0b58*/ 	.word	0x00005820


	//   ....[27]....
        /*0b5c*/ 	.word	0x00005830


	//   ....[28]....
        /*0b60*/ 	.word	0x00005840


	//   ....[29]....
        /*0b64*/ 	.word	0x00005850


	//   ....[30]....
        /*0b68*/ 	.word	0x00005860


	//   ....[31]....
        /*0b6c*/ 	.word	0x00005870


	//   ....[32]....
        /*0b70*/ 	.word	0x00005880


	//   ....[33]....
        /*0b74*/ 	.word	0x00005890


	//   ....[34]....
        /*0b78*/ 	.word	0x000058a0


	//   ....[35]....
        /*0b7c*/ 	.word	0x000058b0


	//   ....[36]....
        /*0b80*/ 	.word	0x000058c0


	//   ....[37]....
        /*0b84*/ 	.word	0x000058d0


	//   ....[38]....
        /*0b88*/ 	.word	0x000059d0


	//   ....[39]....
        /*0b8c*/ 	.word	0x000059e0


	//   ....[40]....
        /*0b90*/ 	.word	0x000059f0


	//   ....[41]....
        /*0b94*/ 	.word	0x00005a00


	//   ....[42]....
        /*0b98*/ 	.word	0x00005a10


	//   ....[43]....
        /*0b9c*/ 	.word	0x00005a20


	//   ....[44]....
        /*0ba0*/ 	.word	0x00005a30


	//   ....[45]....
        /*0ba4*/ 	.word	0x00005a40


	//   ....[46]....
        /*0ba8*/ 	.word	0x00005a50


	//   ....[47]....
        /*0bac*/ 	.word	0x00005a60


	//   ....[48]....
        /*0bb0*/ 	.word	0x00005a70


	//   ....[49]....
        /*0bb4*/ 	.word	0x00005a80


	//   ....[50]....
        /*0bb8*/ 	.word	0x00005a90


	//   ....[51]....
        /*0bbc*/ 	.word	0x00005aa0


	//   ....[52]....
        /*0bc0*/ 	.word	0x00005ab0


	//   ....[53]....
        /*0bc4*/ 	.word	0x00005ac0


	//   ....[54]....
        /*0bc8*/ 	.word	0x00005ad0


	//   ....[55]....
        /*0bcc*/ 	.word	0x00005ae0


	//   ....[56]....
        /*0bd0*/ 	.word	0x00005af0


	//   ....[57]....
        /*0bd4*/ 	.word	0x00005b00


	//   ....[58]....
        /*0bd8*/ 	.word	0x00005b10


	//   ....[59]....
        /*0bdc*/ 	.word	0x00005b20


	//   ....[60]....
        /*0be0*/ 	.word	0x00005b30


	//   ....[61]....
        /*0be4*/ 	.word	0x00005b40


	//   ....[62]....
        /*0be8*/ 	.word	0x00005b50


	//   ....[63]....
        /*0bec*/ 	.word	0x00005b60


	//   ....[64]....
        /*0bf0*/ 	.word	0x00005b70


	//   ....[65]....
        /*0bf4*/ 	.word	0x00005b80


	//   ....[66]....
        /*0bf8*/ 	.word	0x00005b90


	//   ....[67]....
        /*0bfc*/ 	.word	0x00005ba0


	//   ....[68]....
        /*0c00*/ 	.word	0x00005ca0


	//   ....[69]....
        /*0c04*/ 	.word	0x00005cb0


	//   ....[70]....
        /*0c08*/ 	.word	0x00005cc0


	//   ....[71]....
        /*0c0c*/ 	.word	0x00005cd0


	//   ....[72]....
        /*0c10*/ 	.word	0x00005ce0


	//   ....[73]....
        /*0c14*/ 	.word	0x00005cf0


	//   ....[74]....
        /*0c18*/ 	.word	0x00005d00


	//   ....[75]....
        /*0c1c*/ 	.word	0x00005d10


	//   ....[76]....
        /*0c20*/ 	.word	0x00005d20


	//   ....[77]....
        /*0c24*/ 	.word	0x00005d30


	//   ....[78]....
        /*0c28*/ 	.word	0x00005d40


	//   ....[79]....
        /*0c2c*/ 	.word	0x00005d50


	//   ....[80]....
        /*0c30*/ 	.word	0x00005d60


	//   ....[81]....
        /*0c34*/ 	.word	0x00005d70


	//   ....[82]....
        /*0c38*/ 	.word	0x00005d80


	//   ....[83]....
        /*0c3c*/ 	.word	0x00005d90


	//   ....[84]....
        /*0c40*/ 	.word	0x00005da0


	//   ....[85]....
        /*0c44*/ 	.word	0x00005db0


	//   ....[86]....
        /*0c48*/ 	.word	0x00005dc0


	//   ....[87]....
        /*0c4c*/ 	.word	0x00005dd0


	//   ....[88]....
        /*0c50*/ 	.word	0x00005de0


	//   ....[89]....
        /*0c54*/ 	.word	0x00005df0


	//   ....[90]....
        /*0c58*/ 	.word	0x00005e00


	//   ....[91]....
        /*0c5c*/ 	.word	0x00005e10


	//   ....[92]....
        /*0c60*/ 	.word	0x00005e20


	//   ....[93]....
        /*0c64*/ 	.word	0x00005e30


	//   ....[94]....
        /*0c68*/ 	.word	0x00005e40


	//   ....[95]....
        /*0c6c*/ 	.word	0x00005e50


	//   ....[96]....
        /*0c70*/ 	.word	0x00005e60


	//   ....[97]....
        /*0c74*/ 	.word	0x00005e70


	//   ....[98]....
        /*0c78*/ 	.word	0x00005f90


	//   ....[99]....
        /*0c7c*/ 	.word	0x00005fa0


	//   ....[100]....
        /*0c80*/ 	.word	0x00005fb0


	//   ....[101]....
        /*0c84*/ 	.word	0x00005fc0


	//   ....[102]....
        /*0c88*/ 	.word	0x00005fd0


	//   ....[103]....
        /*0c8c*/ 	.word	0x00005fe0


	//   ....[104]....
        /*0c90*/ 	.word	0x00005ff0


	//   ....[105]....
        /*0c94*/ 	.word	0x00006000


	//   ....[106]....
        /*0c98*/ 	.word	0x00006010


	//   ....[107]....
        /*0c9c*/ 	.word	0x00006020


	//   ....[108]....
        /*0ca0*/ 	.word	0x00006030


	//   ....[109]....
        /*0ca4*/ 	.word	0x00006040


	//   ....[110]....
        /*0ca8*/ 	.word	0x00006050


	//   ....[111]....
        /*0cac*/ 	.word	0x00006060


	//   ....[112]....
        /*0cb0*/ 	.word	0x00006070


	//   ....[113]....
        /*0cb4*/ 	.word	0x00006080


	//   ....[114]....
        /*0cb8*/ 	.word	0x00006090


	//   ....[115]....
        /*0cbc*/ 	.word	0x000060a0


	//   ....[116]....
        /*0cc0*/ 	.word	0x000060b0


	//   ....[117]....
        /*0cc4*/ 	.word	0x000060c0


	//   ....[118]....
        /*0cc8*/ 	.word	0x000060d0


	//   ....[119]....
        /*0ccc*/ 	.word	0x000060e0


	//   ....[120]....
        /*0cd0*/ 	.word	0x000060f0


	//   ....[121]....
        /*0cd4*/ 	.word	0x00006100


	//   ....[122]....
        /*0cd8*/ 	.word	0x00006110


	//   ....[123]....
        /*0cdc*/ 	.word	0x00006120


	//   ....[124]....
        /*0ce0*/ 	.word	0x00006130


	//   ....[125]....
        /*0ce4*/ 	.word	0x00006140


	//   ....[126]....
        /*0ce8*/ 	.word	0x00006150


	//   ....[127]....
        /*0cec*/ 	.word	0x00006160


	//   ....[128]....
        /*0cf0*/ 	.word	0x0000a290


	//   ....[129]....
        /*0cf4*/ 	.word	0x0000a2c0


	//   ....[130]....
        /*0cf8*/ 	.word	0x0000a2e0


	//   ....[131]....
        /*0cfc*/ 	.word	0x0000a2f0


	//   ....[132]....
        /*0d00*/ 	.word	0x0000a300


	//   ....[133]....
        /*0d04*/ 	.word	0x0000a320


	//   ....[134]....
        /*0d08*/ 	.word	0x0000a340


	//   ....[135]....
        /*0d0c*/ 	.word	0x0000a350


	//   ....[136]....
        /*0d10*/ 	.word	0x0000a360


	//   ....[137]....
        /*0d14*/ 	.word	0x0000a370


	//   ....[138]....
        /*0d18*/ 	.word	0x0000a380


	//   ....[139]....
        /*0d1c*/ 	.word	0x0000a390


	//   ....[140]....
        /*0d20*/ 	.word	0x0000a3a0


	//   ....[141]....
        /*0d24*/ 	.word	0x0000a3b0


	//   ....[142]....
        /*0d28*/ 	.word	0x0000a3c0


	//   ....[143]....
        /*0d2c*/ 	.word	0x0000a3d0


	//   ....[144]....
        /*0d30*/ 	.word	0x0000a3e0


	//   ....[145]....
        /*0d34*/ 	.word	0x0000a3f0


	//   ....[146]....
        /*0d38*/ 	.word	0x0000a400


	//   ....[147]....
        /*0d3c*/ 	.word	0x0000a410


	//   ....[148]....
        /*0d40*/ 	.word	0x0000a4a0


	//   ....[149]....
        /*0d44*/ 	.word	0x0000a570


	//   ....[150]....
        /*0d48*/ 	.word	0x0000a580


	//   ....[151]....
        /*0d4c*/ 	.word	0x0000a590


	//   ....[152]....
        /*0d50*/ 	.word	0x0000a5a0


	//   ....[153]....
        /*0d54*/ 	.word	0x0000a5b0


	//   ....[154]....
        /*0d58*/ 	.word	0x0000a5c0


	//   ....[155]....
        /*0d5c*/ 	.word	0x0000a5d0


	//   ....[156]....
        /*0d60*/ 	.word	0x0000a5e0


	//   ....[157]....
        /*0d64*/ 	.word	0x0000a5f0


	//   ....[158]....
        /*0d68*/ 	.word	0x0000a600


	//   ....[159]....
        /*0d6c*/ 	.word	0x0000a610


	//   ....[160]....
        /*0d70*/ 	.word	0x0000a620


	//   ....[161]....
        /*0d74*/ 	.word	0x0000a630


	//   ....[162]....
        /*0d78*/ 	.word	0x0000a640


	//   ....[163]....
        /*0d7c*/ 	.word	0x0000a650


	//   ....[164]....
        /*0d80*/ 	.word	0x0000a660


	//   ....[165]....
        /*0d84*/ 	.word	0x0000a670


	//   ....[166]....
        /*0d88*/ 	.word	0x0000a680


	//   ....[167]....
        /*0d8c*/ 	.word	0x0000a690


	//   ....[168]....
        /*0d90*/ 	.word	0x0000a6a0


	//   ....[169]....
        /*0d94*/ 	.word	0x0000a6c0


	//   ....[170]....
        /*0d98*/ 	.word	0x0000a810


	//   ....[171]....
        /*0d9c*/ 	.word	0x0000a820


	//   ....[172]....
        /*0da0*/ 	.word	0x0000a830


	//   ....[173]....
        /*0da4*/ 	.word	0x0000a840


	//   ....[174]....
        /*0da8*/ 	.word	0x0000a850


	//   ....[175]....
        /*0dac*/ 	.word	0x0000a860


	//   ....[176]....
        /*0db0*/ 	.word	0x0000a870


	//   ....[177]....
        /*0db4*/ 	.word	0x0000a880


	//   ....[178]....
        /*0db8*/ 	.word	0x0000a890


	//   ....[179]....
        /*0dbc*/ 	.word	0x0000a8a0


	//   ....[180]....
        /*0dc0*/ 	.word	0x0000a8b0


	//   ....[181]....
        /*0dc4*/ 	.word	0x0000a8c0


	//   ....[182]....
        /*0dc8*/ 	.word	0x0000a8d0


	//   ....[183]....
        /*0dcc*/ 	.word	0x0000a8e0


	//   ....[184]....
        /*0dd0*/ 	.word	0x0000a8f0


	//   ....[185]....
        /*0dd4*/ 	.word	0x0000a900


	//   ....[186]....
        /*0dd8*/ 	.word	0x0000a910


	//   ....[187]....
        /*0ddc*/ 	.word	0x0000a920


	//   ....[188]....
        /*0de0*/ 	.word	0x0000a930


	//   ....[189]....
        /*0de4*/ 	.word	0x0000a940


	//   ....[190]....
        /*0de8*/ 	.word	0x0000a950


	//   ....[191]....
        /*0dec*/ 	.word	0x0000a970


	//   ....[192]....
        /*0df0*/ 	.word	0x0000aad0


	//   ....[193]....
        /*0df4*/ 	.word	0x0000aae0


	//   ....[194]....
        /*0df8*/ 	.word	0x0000aaf0


	//   ....[195]....
        /*0dfc*/ 	.word	0x0000ab00


	//   ....[196]....
        /*0e00*/ 	.word	0x0000ab10


	//   ....[197]....
        /*0e04*/ 	.word	0x0000ab20


	//   ....[198]....
        /*0e08*/ 	.word	0x0000ab30


	//   ....[199]....
        /*0e0c*/ 	.word	0x0000ab40


	//   ....[200]....
        /*0e10*/ 	.word	0x0000ab50


	//   ....[201]....
        /*0e14*/ 	.word	0x0000ab60


	//   ....[202]....
        /*0e18*/ 	.word	0x0000ab70


	//   ....[203]....
        /*0e1c*/ 	.word	0x0000ab80


	//   ....[204]....
        /*0e20*/ 	.word	0x0000ab90


	//   ....[205]....
        /*0e24*/ 	.word	0x0000aba0


	//   ....[206]....
        /*0e28*/ 	.word	0x0000abb0


	//   ....[207]....
        /*0e2c*/ 	.word	0x0000abc0


	//   ....[208]....
        /*0e30*/ 	.word	0x0000abd0


	//   ....[209]....
        /*0e34*/ 	.word	0x0000abe0


	//   ....[210]....
        /*0e38*/ 	.word	0x0000abf0


	//   ....[211]....
        /*0e3c*/ 	.word	0x0000ac00


	//   ....[212]....
        /*0e40*/ 	.word	0x0000ac10


	//   ....[213]....
        /*0e44*/ 	.word	0x0000ac30


	//   ....[214]....
        /*0e48*/ 	.word	0x0000ad90


	//   ....[215]....
        /*0e4c*/ 	.word	0x0000ada0


	//   ....[216]....
        /*0e50*/ 	.word	0x0000adb0


	//   ....[217]....
        /*0e54*/ 	.word	0x0000adc0


	//   ....[218]....
        /*0e58*/ 	.word	0x0000add0


	//   ....[219]....
        /*0e5c*/ 	.word	0x0000ade0


	//   ....[220]....
        /*0e60*/ 	.word	0x0000adf0


	//   ....[221]....
        /*0e64*/ 	.word	0x0000ae00


	//   ....[222]....
        /*0e68*/ 	.word	0x0000ae10


	//   ....[223]....
        /*0e6c*/ 	.word	0x0000ae20


	//   ....[224]....
        /*0e70*/ 	.word	0x0000ae30


	//   ....[225]....
        /*0e74*/ 	.word	0x0000ae40


	//   ....[226]....
        /*0e78*/ 	.word	0x0000ae50


	//   ....[227]....
        /*0e7c*/ 	.word	0x0000ae60


	//   ....[228]....
        /*0e80*/ 	.word	0x0000ae70


	//   ....[229]....
        /*0e84*/ 	.word	0x0000ae80


	//   ....[230]....
        /*0e88*/ 	.word	0x0000ae90


	//   ....[231]....
        /*0e8c*/ 	.word	0x0000aea0


	//   ....[232]....
        /*0e90*/ 	.word	0x0000aeb0


	//   ....[233]....
        /*0e94*/ 	.word	0x0000aec0


	//   ....[234]....
        /*0e98*/ 	.word	0x0000aed0


	//   ....[235]....
        /*0e9c*/ 	.word	0x0000b060


	//   ....[236]....
        /*0ea0*/ 	.word	0x0000b070


	//   ....[237]....
        /*0ea4*/ 	.word	0x0000b080


	//   ....[238]....
        /*0ea8*/ 	.word	0x0000b090


	//   ....[239]....
        /*0eac*/ 	.word	0x0000b0a0


	//   ....[240]....
        /*0eb0*/ 	.word	0x0000b0b0


	//   ....[241]....
        /*0eb4*/ 	.word	0x0000b0c0


	//   ....[242]....
        /*0eb8*/ 	.word	0x0000b0d0


	//   ....[243]....
        /*0ebc*/ 	.word	0x0000b0e0


	//   ....[244]....
        /*0ec0*/ 	.word	0x0000b0f0


	//   ....[245]....
        /*0ec4*/ 	.word	0x0000b100


	//   ....[246]....
        /*0ec8*/ 	.word	0x0000b110


	//   ....[247]....
        /*0ecc*/ 	.word	0x0000b120


	//   ....[248]....
        /*0ed0*/ 	.word	0x0000b130


	//   ....[249]....
        /*0ed4*/ 	.word	0x0000b140


	//   ....[250]....
        /*0ed8*/ 	.word	0x0000b150


	//   ....[251]....
        /*0edc*/ 	.word	0x0000b160


	//   ....[252]....
        /*0ee0*/ 	.word	0x0000b170


	//   ....[253]....
        /*0ee4*/ 	.word	0x0000b180


	//   ....[254]....
        /*0ee8*/ 	.word	0x0000b190


	//   ....[255]....
        /*0eec*/ 	.word	0x0000b1a0


	//   ....[0]....
        /*0ef0*/ 	.word	0x0000f330


	//   ....[1]....
        /*0ef4*/ 	.word	0x0000f360


	//   ....[2]....
        /*0ef8*/ 	.word	0x0000f380


	//   ....[3]....
        /*0efc*/ 	.word	0x0000f390


	//   ....[4]....
        /*0f00*/ 	.word	0x0000f3a0


	//   ....[5]....
        /*0f04*/ 	.word	0x0000f3c0


	//   ....[6]....
        /*0f08*/ 	.word	0x0000f3e0


	//   ....[7]....
        /*0f0c*/ 	.word	0x0000f3f0


	//   ....[8]....
        /*0f10*/ 	.word	0x0000f400


	//   ....[9]....
        /*0f14*/ 	.word	0x0000f410


	//   ....[10]....
        /*0f18*/ 	.word	0x0000f420


	//   ....[11]....
        /*0f1c*/ 	.word	0x0000f430


	//   ....[12]....
        /*0f20*/ 	.word	0x0000f440


	//   ....[13]....
        /*0f24*/ 	.word	0x0000f450


	//   ....[14]....
        /*0f28*/ 	.word	0x0000f460


	//   ....[15]....
        /*0f2c*/ 	.word	0x0000f470


	//   ....[16]....
        /*0f30*/ 	.word	0x0000f480


	//   ....[17]....
        /*0f34*/ 	.word	0x0000f490


	//   ....[18]....
        /*0f38*/ 	.word	0x0000f4a0


	//   ....[19]....
        /*0f3c*/ 	.word	0x0000f4b0


	//   ....[20]....
        /*0f40*/ 	.word	0x0000f540


	//   ....[21]....
        /*0f44*/ 	.word	0x0000f610


	//   ....[22]....
        /*0f48*/ 	.word	0x0000f620


	//   ....[23]....
        /*0f4c*/ 	.word	0x0000f630


	//   ....[24]....
        /*0f50*/ 	.word	0x0000f640


	//   ....[25]....
        /*0f54*/ 	.word	0x0000f650


	//   ....[26]....
        /*0f58*/ 	.word	0x0000f660


	//   ....[27]....
        /*0f5c*/ 	.word	0x0000f670


	//   ....[28]....
        /*0f60*/ 	.word	0x0000f680


	//   ....[29]....
        /*0f64*/ 	.word	0x0000f690


	//   ....[30]....
        /*0f68*/ 	.word	0x0000f6a0


	//   ....[31]....
        /*0f6c*/ 	.word	0x0000f6b0


	//   ....[32]....
        /*0f70*/ 	.word	0x0000f6c0


	//   ....[33]....
        /*0f74*/ 	.word	0x0000f6d0


	//   ....[34]....
        /*0f78*/ 	.word	0x0000f6e0


	//   ....[35]....
        /*0f7c*/ 	.word	0x0000f6f0


	//   ....[36]....
        /*0f80*/ 	.word	0x0000f700


	//   ....[37]....
        /*0f84*/ 	.word	0x0000f710


	//   ....[38]....
        /*0f88*/ 	.word	0x0000f720


	//   ....[39]....
        /*0f8c*/ 	.word	0x0000f730


	//   ....[40]....
        /*0f90*/ 	.word	0x0000f740


	//   ....[41]....
        /*0f94*/ 	.word	0x0000f760


	//   ....[42]....
        /*0f98*/ 	.word	0x0000f8b0


	//   ....[43]....
        /*0f9c*/ 	.word	0x0000f8c0


	//   ....[44]....
        /*0fa0*/ 	.word	0x0000f8d0


	//   ....[45]....
        /*0fa4*/ 	.word	0x0000f8e0


	//   ....[46]....
        /*0fa8*/ 	.word	0x0000f8f0


	//   ....[47]....
        /*0fac*/ 	.word	0x0000f900


	//   ....[48]....
        /*0fb0*/ 	.word	0x0000f910


	//   ....[49]....
        /*0fb4*/ 	.word	0x0000f920


	//   ....[50]....
        /*0fb8*/ 	.word	0x0000f930


	//   ....[51]....
        /*0fbc*/ 	.word	0x0000f940


	//   ....[52]....
        /*0fc0*/ 	.word	0x0000f950


	//   ....[53]....
        /*0fc4*/ 	.word	0x0000f960


	//   ....[54]....
        /*0fc8*/ 	.word	0x0000f970


	//   ....[55]....
        /*0fcc*/ 	.word	0x0000f980


	//   ....[56]....
        /*0fd0*/ 	.word	0x0000f990


	//   ....[57]....
        /*0fd4*/ 	.word	0x0000f9a0


	//   ....[58]....
        /*0fd8*/ 	.word	0x0000f9b0


	//   ....[59]....
        /*0fdc*/ 	.word	0x0000f9c0


	//   ....[60]....
        /*0fe0*/ 	.word	0x0000f9d0


	//   ....[61]....
        /*0fe4*/ 	.word	0x0000f9e0


	//   ....[62]....
        /*0fe8*/ 	.word	0x0000f9f0


	//   ....[63]....
        /*0fec*/ 	.word	0x0000fa10


	//   ....[64]....
        /*0ff0*/ 	.word	0x0000fb70


	//   ....[65]....
        /*0ff4*/ 	.word	0x0000fb80


	//   ....[66]....
        /*0ff8*/ 	.word	0x0000fb90


	//   ....[67]....
        /*0ffc*/ 	.word	0x0000fba0


	//   ....[68]....
        /*1000*/ 	.word	0x0000fbb0


	//   ....[69]....
        /*1004*/ 	.word	0x0000fbc0


	//   ....[70]....
        /*1008*/ 	.word	0x0000fbd0


	//   ....[71]....
        /*100c*/ 	.word	0x0000fbe0


	//   ....[72]....
        /*1010*/ 	.word	0x0000fbf0


	//   ....[73]....
        /*1014*/ 	.word	0x0000fc00


	//   ....[74]....
        /*1018*/ 	.word	0x0000fc10


	//   ....[75]....
        /*101c*/ 	.word	0x0000fc20


	//   ....[76]....
        /*1020*/ 	.word	0x0000fc30


	//   ....[77]....
        /*1024*/ 	.word	0x0000fc40


	//   ....[78]....
        /*1028*/ 	.word	0x0000fc50


	//   ....[79]....
        /*102c*/ 	.word	0x0000fc60


	//   ....[80]....
        /*1030*/ 	.word	0x0000fc70


	//   ....[81]....
        /*1034*/ 	.word	0x0000fc80


	//   ....[82]....
        /*1038*/ 	.word	0x0000fc90


	//   ....[83]....
        /*103c*/ 	.word	0x0000fca0


	//   ....[84]....
        /*1040*/ 	.word	0x0000fcb0


	//   ....[85]....
        /*1044*/ 	.word	0x0000fcd0


	//   ....[86]....
        /*1048*/ 	.word	0x0000fe30


	//   ....[87]....
        /*104c*/ 	.word	0x0000fe40


	//   ....[88]....
        /*1050*/ 	.word	0x0000fe50


	//   ....[89]....
        /*1054*/ 	.word	0x0000fe60


	//   ....[90]....
        /*1058*/ 	.word	0x0000fe70


	//   ....[91]....
        /*105c*/ 	.word	0x0000fe80


	//   ....[92]....
        /*1060*/ 	.word	0x0000fe90


	//   ....[93]....
        /*1064*/ 	.word	0x0000fea0


	//   ....[94]....
        /*1068*/ 	.word	0x0000feb0


	//   ....[95]....
        /*106c*/ 	.word	0x0000fec0


	//   ....[96]....
        /*1070*/ 	.word	0x0000fed0


	//   ....[97]....
        /*1074*/ 	.word	0x0000fee0


	//   ....[98]....
        /*1078*/ 	.word	0x0000fef0


	//   ....[99]....
        /*107c*/ 	.word	0x0000ff00


	//   ....[100]....
        /*1080*/ 	.word	0x0000ff10


	//   ....[101]....
        /*1084*/ 	.word	0x0000ff20


	//   ....[102]....
        /*1088*/ 	.word	0x0000ff30


	//   ....[103]....
        /*108c*/ 	.word	0x0000ff40


	//   ....[104]....
        /*1090*/ 	.word	0x0000ff50


	//   ....[105]....
        /*1094*/ 	.word	0x0000ff60


	//   ....[106]....
        /*1098*/ 	.word	0x0000ff70


	//   ....[107]....
        /*109c*/ 	.word	0x00010100


	//   ....[108]....
        /*10a0*/ 	.word	0x00010110


	//   ....[109]....
        /*10a4*/ 	.word	0x00010120


	//   ....[110]....
        /*10a8*/ 	.word	0x00010130


	//   ....[111]....
        /*10ac*/ 	.word	0x00010140


	//   ....[112]....
        /*10b0*/ 	.word	0x00010150


	//   ....[113]....
        /*10b4*/ 	.word	0x00010160


	//   ....[114]....
        /*10b8*/ 	.word	0x00010170


	//   ....[115]....
        /*10bc*/ 	.word	0x00010180


	//   ....[116]....
        /*10c0*/ 	.word	0x00010190


	//   ....[117]....
        /*10c4*/ 	.word	0x000101a0


	//   ....[118]....
        /*10c8*/ 	.word	0x000101b0


	//   ....[119]....
        /*10cc*/ 	.word	0x000101c0


	//   ....[120]....
        /*10d0*/ 	.word	0x000101d0


	//   ....[121]....
        /*10d4*/ 	.word	0x000101e0


	//   ....[122]....
        /*10d8*/ 	.word	0x000101f0


	//   ....[123]....
        /*10dc*/ 	.word	0x00010200


	//   ....[124]....
        /*10e0*/ 	.word	0x00010210


	//   ....[125]....
        /*10e4*/ 	.word	0x00010220


	//   ....[126]....
        /*10e8*/ 	.word	0x00010230


	//   ....[127]....
        /*10ec*/ 	.word	0x00010240


	//   ....[128]....
        /*10f0*/ 	.word	0x000143d0


	//   ....[129]....
        /*10f4*/ 	.word	0x00014400


	//   ....[130]....
        /*10f8*/ 	.word	0x00014410


	//   ....[131]....
        /*10fc*/ 	.word	0x00014420


	//   ....[132]....
        /*1100*/ 	.word	0x00014430


	//   ....[133]....
        /*1104*/ 	.word	0x00014450


	//   ....[134]....
        /*1108*/ 	.word	0x00014460


	//   ....[135]....
        /*110c*/ 	.word	0x00014470


	//   ....[136]....
        /*1110*/ 	.word	0x00014480


	//   ....[137]....
        /*1114*/ 	.word	0x00014490


	//   ....[138]....
        /*1118*/ 	.word	0x000144a0


	//   ....[139]....
        /*111c*/ 	.word	0x000144b0


	//   ....[140]....
        /*1120*/ 	.word	0x000144c0


	//   ....[141]....
        /*1124*/ 	.word	0x000144d0


	//   ....[142]....
        /*1128*/ 	.word	0x000144e0


	//   ....[143]....
        /*112c*/ 	.word	0x000144f0


	//   ....[144]....
        /*1130*/ 	.word	0x00014500


	//   ....[145]....
        /*1134*/ 	.word	0x00014510


	//   ....[146]....
        /*1138*/ 	.word	0x00014520


	//   ....[147]....
        /*113c*/ 	.word	0x00014530


	//   ....[148]....
        /*1140*/ 	.word	0x00014670


	//   ....[149]....
        /*1144*/ 	.word	0x00014680


	//   ....[150]....
        /*1148*/ 	.word	0x00014690


	//   ....[151]....
        /*114c*/ 	.word	0x000146a0


	//   ....[152]....
        /*1150*/ 	.word	0x000146b0


	//   ....[153]....
        /*1154*/ 	.word	0x000146c0


	//   ....[154]....
        /*1158*/ 	.word	0x000146d0


	//   ....[155]....
        /*115c*/ 	.word	0x000146e0


	//   ....[156]....
        /*1160*/ 	.word	0x000146f0


	//   ....[157]....
        /*1164*/ 	.word	0x00014700


	//   ....[158]....
        /*1168*/ 	.word	0x00014710


	//   ....[159]....
        /*116c*/ 	.word	0x00014720


	//   ....[160]....
        /*1170*/ 	.word	0x00014730


	//   ....[161]....
        /*1174*/ 	.word	0x00014740


	//   ....[162]....
        /*1178*/ 	.word	0x00014750


	//   ....[163]....
        /*117c*/ 	.word	0x00014760


	//   ....[164]....
        /*1180*/ 	.word	0x00014770


	//   ....[165]....
        /*1184*/ 	.word	0x00014780


	//   ....[166]....
        /*1188*/ 	.word	0x00014790


	//   ....[167]....
        /*118c*/ 	.word	0x000147a0


	//   ....[168]....
        /*1190*/ 	.word	0x000147b0


	//   ....[169]....
        /*1194*/ 	.word	0x000147d0


	//   ....[170]....
        /*1198*/ 	.word	0x00014930


	//   ....[171]....
        /*119c*/ 	.word	0x00014940


	//   ....[172]....
        /*11a0*/ 	.word	0x00014950


	//   ....[173]....
        /*11a4*/ 	.word	0x00014960


	//   ....[174]....
        /*11a8*/ 	.word	0x00014970


	//   ....[175]....
        /*11ac*/ 	.word	0x00014980


	//   ....[176]....
        /*11b0*/ 	.word	0x00014990


	//   ....[177]....
        /*11b4*/ 	.word	0x000149a0


	//   ....[178]....
        /*11b8*/ 	.word	0x000149b0


	//   ....[179]....
        /*11bc*/ 	.word	0x000149c0


	//   ....[180]....
        /*11c0*/ 	.word	0x000149d0


	//   ....[181]....
        /*11c4*/ 	.word	0x000149e0


	//   ....[182]....
        /*11c8*/ 	.word	0x000149f0


	//   ....[183]....
        /*11cc*/ 	.word	0x00014a00


	//   ....[184]....
        /*11d0*/ 	.word	0x00014a10


	//   ....[185]....
        /*11d4*/ 	.word	0x00014a20


	//   ....[186]....
        /*11d8*/ 	.word	0x00014a30


	//   ....[187]....
        /*11dc*/ 	.word	0x00014a40


	//   ....[188]....
        /*11e0*/ 	.word	0x00014a50


	//   ....[189]....
        /*11e4*/ 	.word	0x00014a60


	//   ....[190]....
        /*11e8*/ 	.word	0x00014a70


	//   ....[191]....
        /*11ec*/ 	.word	0x00014a90


	//   ....[192]....
        /*11f0*/ 	.word	0x00014bf0


	//   ....[193]....
        /*11f4*/ 	.word	0x00014c00


	//   ....[194]....
        /*11f8*/ 	.word	0x00014c10


	//   ....[195]....
        /*11fc*/ 	.word	0x00014c20


	//   ....[196]....
        /*1200*/ 	.word	0x00014c30


	//   ....[197]....
        /*1204*/ 	.word	0x00014c40


	//   ....[198]....
        /*1208*/ 	.word	0x00014c50


	//   ....[199]....
        /*120c*/ 	.word	0x00014c60


	//   ....[200]....
        /*1210*/ 	.word	0x00014c70


	//   ....[201]....
        /*1214*/ 	.word	0x00014c80


	//   ....[202]....
        /*1218*/ 	.word	0x00014c90


	//   ....[203]....
        /*121c*/ 	.word	0x00014ca0


	//   ....[204]....
        /*1220*/ 	.word	0x00014cb0


	//   ....[205]....
        /*1224*/ 	.word	0x00014cc0


	//   ....[206]....
        /*1228*/ 	.word	0x00014cd0


	//   ....[207]....
        /*122c*/ 	.word	0x00014ce0


	//   ....[208]....
        /*1230*/ 	.word	0x00014cf0


	//   ....[209]....
        /*1234*/ 	.word	0x00014d00


	//   ....[210]....
        /*1238*/ 	.word	0x00014d10


	//   ....[211]....
        /*123c*/ 	.word	0x00014d20


	//   ....[212]....
        /*1240*/ 	.word	0x00014d30


	//   ....[213]....
        /*1244*/ 	.word	0x00014d50


	//   ....[214]....
        /*1248*/ 	.word	0x00014eb0


	//   ....[215]....
        /*124c*/ 	.word	0x00014ec0


	//   ....[216]....
        /*1250*/ 	.word	0x00014ed0


	//   ....[217]....
        /*1254*/ 	.word	0x00014ee0


	//   ....[218]....
        /*1258*/ 	.word	0x00014ef0


	//   ....[219]....
        /*125c*/ 	.word	0x00014f00


	//   ....[220]....
        /*1260*/ 	.word	0x00014f10


	//   ....[221]....
        /*1264*/ 	.word	0x00014f20


	//   ....[222]....
        /*1268*/ 	.word	0x00014f30


	//   ....[223]....
        /*126c*/ 	.word	0x00014f40


	//   ....[224]....
        /*1270*/ 	.word	0x00014f50


	//   ....[225]....
        /*1274*/ 	.word	0x00014f60


	//   ....[226]....
        /*1278*/ 	.word	0x00014f70


	//   ....[227]....
        /*127c*/ 	.word	0x00014f80


	//   ....[228]....
        /*1280*/ 	.word	0x00014f90


	//   ....[229]....
        /*1284*/ 	.word	0x00014fa0


	//   ....[230]....
        /*1288*/ 	.word	0x00014fb0


	//   ....[231]....
        /*128c*/ 	.word	0x00014fc0


	//   ....[232]....
        /*1290*/ 	.word	0x00014fd0


	//   ....[233]....
        /*1294*/ 	.word	0x00014fe0


	//   ....[234]....
        /*1298*/ 	.word	0x00014ff0


	//   ....[235]....
        /*129c*/ 	.word	0x00015180


	//   ....[236]....
        /*12a0*/ 	.word	0x00015190


	//   ....[237]....
        /*12a4*/ 	.word	0x000151a0


	//   ....[238]....
        /*12a8*/ 	.word	0x000151b0


	//   ....[239]....
        /*12ac*/ 	.word	0x000151c0


	//   ....[240]....
        /*12b0*/ 	.word	0x000151d0


	//   ....[241]....
        /*12b4*/ 	.word	0x000151e0


	//   ....[242]....
        /*12b8*/ 	.word	0x000151f0


	//   ....[243]....
        /*12bc*/ 	.word	0x00015200


	//   ....[244]....
        /*12c0*/ 	.word	0x00015210


	//   ....[245]....
        /*12c4*/ 	.word	0x00015220


	//   ....[246]....
        /*12c8*/ 	.word	0x00015230


	//   ....[247]....
        /*12cc*/ 	.word	0x00015240


	//   ....[248]....
        /*12d0*/ 	.word	0x00015250


	//   ....[249]....
        /*12d4*/ 	.word	0x00015260


	//   ....[250]....
        /*12d8*/ 	.word	0x00015270


	//   ....[251]....
        /*12dc*/ 	.word	0x00015280


	//   ....[252]....
        /*12e0*/ 	.word	0x00015290


	//   ....[253]....
        /*12e4*/ 	.word	0x000152a0


	//   ....[254]....
        /*12e8*/ 	.word	0x000152b0


	//   ....[255]....
        /*12ec*/ 	.word	0x000152c0


	//   ....[0]....
        /*12f0*/ 	.word	0x00019450


	//   ....[1]....
        /*12f4*/ 	.word	0x00019490


	//   ....[2]....
        /*12f8*/ 	.word	0x000194a0


	//   ....[3]....
        /*12fc*/ 	.word	0x000194b0


	//   ....[4]....
        /*1300*/ 	.word	0x000194c0


	//   ....[5]....
        /*1304*/ 	.word	0x000194d0


	//   ....[6]....
        /*1308*/ 	.word	0x000194e0


	//   ....[7]....
        /*130c*/ 	.word	0x000194f0


	//   ....[8]....
        /*1310*/ 	.word	0x00019520


	//   ....[9]....
        /*1314*/ 	.word	0x00019540


	//   ....[10]....
        /*1318*/ 	.word	0x00019560


	//   ....[11]....
        /*131c*/ 	.word	0x00019570


	//   ....[12]....
        /*1320*/ 	.word	0x00019580


	//   ....[13]....
        /*1324*/ 	.word	0x00019590


	//   ....[14]....
        /*1328*/ 	.word	0x000195a0


	//   ....[15]....
        /*132c*/ 	.word	0x000195b0


	//   ....[16]....
        /*1330*/ 	.word	0x000195c0


	//   ....[17]....
        /*1334*/ 	.word	0x000195d0


	//   ....[18]....
        /*1338*/ 	.word	0x000195e0


	//   ....[19]....
        /*133c*/ 	.word	0x000195f0


	//   ....[20]....
        /*1340*/ 	.word	0x00019600


	//   ....[21]....
        /*1344*/ 	.word	0x00019610


	//   ....[22]....
        /*1348*/ 	.word	0x00019620


	//   ....[23]....
        /*134c*/ 	.word	0x00019630


	//   ....[24]....
        /*1350*/ 	.word	0x00019640


	//   ....[25]....
        /*1354*/ 	.word	0x00019650


	//   ....[26]....
        /*1358*/ 	.word	0x00019660


	//   ....[27]....
        /*135c*/ 	.word	0x00019670


	//   ....[28]....
        /*1360*/ 	.word	0x00019680


	//   ....[29]....
        /*1364*/ 	.word	0x00019690


	//   ....[30]....
        /*1368*/ 	.word	0x000196a0


	//   ....[31]....
        /*136c*/ 	.word	0x000196b0


	//   ....[32]....
        /*1370*/ 	.word	0x000196c0


	//   ....[33]....
        /*1374*/ 	.word	0x000196d0


	//   ....[34]....
        /*1378*/ 	.word	0x000196e0


	//   ....[35]....
        /*137c*/ 	.word	0x000196f0


	//   ....[36]....
        /*1380*/ 	.word	0x00019700


	//   ....[37]....
        /*1384*/ 	.word	0x00019710


	//   ....[38]....
        /*1388*/ 	.word	0x00019810


	//   ....[39]....
        /*138c*/ 	.word	0x00019820


	//   ....[40]....
        /*1390*/ 	.word	0x00019830


	//   ....[41]....
        /*1394*/ 	.word	0x00019840


	//   ....[42]....
        /*1398*/ 	.word	0x00019850


	//   ....[43]....
        /*139c*/ 	.word	0x00019860


	//   ....[44]....
        /*13a0*/ 	.word	0x00019870


	//   ....[45]....
        /*13a4*/ 	.word	0x00019880


	//   ....[46]....
        /*13a8*/ 	.word	0x00019890


	//   ....[47]....
        /*13ac*/ 	.word	0x000198a0


	//   ....[48]....
        /*13b0*/ 	.word	0x000198b0


	//   ....[49]....
        /*13b4*/ 	.word	0x000198c0


	//   ....[50]....
        /*13b8*/ 	.word	0x000198d0


	//   ....[51]....
        /*13bc*/ 	.word	0x000198e0


	//   ....[52]....
        /*13c0*/ 	.word	0x000198f0


	//   ....[53]....
        /*13c4*/ 	.word	0x00019900


	//   ....[54]....
        /*13c8*/ 	.word	0x00019910


	//   ....[55]....
        /*13cc*/ 	.word	0x00019920


	//   ....[56]....
        /*13d0*/ 	.word	0x00019930


	//   ....[57]....
        /*13d4*/ 	.word	0x00019940


	//   ....[58]....
        /*13d8*/ 	.word	0x00019950


	//   ....[59]....
        /*13dc*/ 	.word	0x00019960


	//   ....[60]....
        /*13e0*/ 	.word	0x00019970


	//   ....[61]....
        /*13e4*/ 	.word	0x00019980


	//   ....[62]....
        /*13e8*/ 	.word	0x00019990


	//   ....[63]....
        /*13ec*/ 	.word	0x000199a0


	//   ....[64]....
        /*13f0*/ 	.word	0x000199b0


	//   ....[65]....
        /*13f4*/ 	.word	0x000199c0


	//   ....[66]....
        /*13f8*/ 	.word	0x000199d0


	//   ....[67]....
        /*13fc*/ 	.word	0x000199e0


	//   ....[68]....
        /*1400*/ 	.word	0x00019ae0


	//   ....[69]....
        /*1404*/ 	.word	0x00019af0


	//   ....[70]....
        /*1408*/ 	.word	0x00019b00


	//   ....[71]....
        /*140c*/ 	.word	0x00019b10


	//   ....[72]....
        /*1410*/ 	.word	0x00019b20


	//   ....[73]....
        /*1414*/ 	.word	0x00019b30


	//   ....[74]....
        /*1418*/ 	.word	0x00019b40


	//   ....[75]....
        /*141c*/ 	.word	0x00019b50


	//   ....[76]....
        /*1420*/ 	.word	0x00019b60


	//   ....[77]....
        /*1424*/ 	.word	0x00019b70


	//   ....[78]....
        /*1428*/ 	.word	0x00019b80


	//   ....[79]....
        /*142c*/ 	.word	0x00019b90


	//   ....[80]....
        /*1430*/ 	.word	0x00019ba0


	//   ....[81]....
        /*1434*/ 	.word	0x00019bb0


	//   ....[82]....
        /*1438*/ 	.word	0x00019bc0


	//   ....[83]....
        /*143c*/ 	.word	0x00019bd0


	//   ....[84]....
        /*1440*/ 	.word	0x00019be0


	//   ....[85]....
        /*1444*/ 	.word	0x00019bf0


	//   ....[86]....
        /*1448*/ 	.word	0x00019c00


	//   ....[87]....
        /*144c*/ 	.word	0x00019c10


	//   ....[88]....
        /*1450*/ 	.word	0x00019c20


	//   ....[89]....
        /*1454*/ 	.word	0x00019c30


	//   ....[90]....
        /*1458*/ 	.word	0x00019c40


	//   ....[91]....
        /*145c*/ 	.word	0x00019c50


	//   ....[92]....
        /*1460*/ 	.word	0x00019c60


	//   ....[93]....
        /*1464*/ 	.word	0x00019c70


	//   ....[94]....
        /*1468*/ 	.word	0x00019c80


	//   ....[95]....
        /*146c*/ 	.word	0x00019c90


	//   ....[96]....
        /*1470*/ 	.word	0x00019ca0


	//   ....[97]....
        /*1474*/ 	.word	0x00019cb0


	//   ....[98]....
        /*1478*/ 	.word	0x00019db0


	//   ....[99]....
        /*147c*/ 	.word	0x00019dc0


	//   ....[100]....
        /*1480*/ 	.word	0x00019dd0


	//   ....[101]....
        /*1484*/ 	.word	0x00019de0


	//   ....[102]....
        /*1488*/ 	.word	0x00019df0


	//   ....[103]....
        /*148c*/ 	.word	0x00019e00


	//   ....[104]....
        /*1490*/ 	.word	0x00019e10


	//   ....[105]....
        /*1494*/ 	.word	0x00019e20


	//   ....[106]....
        /*1498*/ 	.word	0x00019e30


	//   ....[107]....
        /*149c*/ 	.word	0x00019e40


	//   ....[108]....
        /*14a0*/ 	.word	0x00019e50


	//   ....[109]....
        /*14a4*/ 	.word	0x00019e60


	//   ....[110]....
        /*14a8*/ 	.word	0x00019e70


	//   ....[111]....
        /*14ac*/ 	.word	0x00019e80


	//   ....[112]....
        /*14b0*/ 	.word	0x00019e90


	//   ....[113]....
        /*14b4*/ 	.word	0x00019ea0


	//   ....[114]....
        /*14b8*/ 	.word	0x00019eb0


	//   ....[115]....
        /*14bc*/ 	.word	0x00019ec0


	//   ....[116]....
        /*14c0*/ 	.word	0x00019ed0


	//   ....[117]....
        /*14c4*/ 	.word	0x00019ee0


	//   ....[118]....
        /*14c8*/ 	.word	0x00019ef0


	//   ....[119]....
        /*14cc*/ 	.word	0x00019f00


	//   ....[120]....
        /*14d0*/ 	.word	0x00019f10


	//   ....[121]....
        /*14d4*/ 	.word	0x00019f20


	//   ....[122]....
        /*14d8*/ 	.word	0x00019f30


	//   ....[123]....
        /*14dc*/ 	.word	0x00019f40


	//   ....[124]....
        /*14e0*/ 	.word	0x00019f50


	//   ....[125]....
        /*14e4*/ 	.word	0x00019f60


	//   ....[126]....
        /*14e8*/ 	.word	0x00019f70


	//   ....[127]....
        /*14ec*/ 	.word	0x00019f80


	//----- nvinfo : EIATTR_VRC_CTA_INIT_COUNT
	.align		4
.L_1354:
        /*14f0*/ 	.byte	0x02, 0x4a
	.zero		1
	.zero		1


	//----- nvinfo : EIATTR_EXIT_INSTR_OFFSETS
	.align		4
        /*14f4*/ 	.byte	0x04, 0x1c
        /*14f6*/ 	.short	(.L_1356 - .L_1355)


	//   ....[0]....
.L_1355:
        /*14f8*/ 	.word	0x000002d0


	//   ....[1]....
        /*14fc*/ 	.word	0x00022060


	//   ....[2]....
        /*1500*/ 	.word	0x00022100


	//   ....[3]....
        /*1504*/ 	.word	0x00022130


	//   ....[4]....
        /*1508*/ 	.word	0x00022190


	//----- nvinfo : EIATTR_MAX_THREADS
	.align		4
.L_1356:
        /*150c*/ 	.byte	0x04, 0x05
        /*150e*/ 	.short	(.L_1358 - .L_1357)
.L_1357:
        /*1510*/ 	.word	0x00000020
        /*1514*/ 	.word	0x00000001
        /*1518*/ 	.word	0x00000001


	//----- nvinfo : EIATTR_CRS_STACK_SIZE
	.align		4
.L_1358:
        /*151c*/ 	.byte	0x04, 0x1e
        /*151e*/ 	.short	(.L_1360 - .L_1359)
.L_1359:
        /*1520*/ 	.word	0x00000000


	//----- nvinfo : EIATTR_CBANK_PARAM_SIZE
	.align		4
.L_1360:
        /*1524*/ 	.byte	0x03, 0x19
        /*1526*/ 	.short	0x00d4


	//----- nvinfo : EIATTR_PARAM_CBANK
	.align		4
        /*1528*/ 	.byte	0x04, 0x0a
        /*152a*/ 	.short	(.L_1362 - .L_1361)
	.align		4
.L_1361:
        /*152c*/ 	.word	index@(.nv.constant0._ZN17fastertransformer17batch_topk_kernelIfLi64ELi32EEEvPKiPKT_PiPfS7_PKbS2_NS_14BeamHypothesesEiiifS3_)
        /*1530*/ 	.short	0x0380
        /*1532*/ 	.short	0x00d4


	//----- nvinfo : EIATTR_SW_WAR
	.align		4
.L_1362:
        /*1534*/ 	.byte	0x04, 0x36
        /*1536*/ 	.short	(.L_1364 - .L_1363)
.L_1363:
        /*1538*/ 	.word	0x00000008
.L_1364:


//--------------------- .nv.info._ZN17fastertransformer38beam_online_softmax_topk_stage2_kernelIfLi64ELi128EEEvPKfS2_PiPT_ii --------------------------
	.section	.nv.info._ZN17fastertransformer38beam_online_softmax_topk_stage2_kernelIfLi64ELi128EEEvPKfS2_PiPT_ii,"",@"SHT_CUDA_INFO"
	.sectionflags	@""
	.align	4


	//----- nvinfo : EIATTR_CUDA_API_VERSION
	.align		4
        /*0000*/ 	.byte	0x04, 0x37
        /*0002*/ 	.short	(.L_1366 - .L_1365)
.L_1365:
        /*0004*/ 	.word	0x00000082


	//----- nvinfo : EIATTR_KPARAM_INFO
	.align		4
.L_1366:
        /*0008*/ 	.byte	0x04, 0x17
        /*000a*/ 	.short	(.L_1368 - .L_1367)
.L_1367:
        /*000c*/ 	.word	0x00000000
        /*0010*/ 	.short	0x0005
        /*0012*/ 	.short	0x0024
        /*0014*/ 	.byte	0x00, 0xf0, 0x11, 0x00


	//----- nvinfo : EIATTR_KPARAM_INFO
	.align		4
.L_1368:
        /*0018*/ 	.byte	0x04, 0x17
        /*001a*/ 	.short	(.L_1370 - .L_1369)
.L_1369:
        /*001c*/ 	.word	0x00000000
        /*0020*/ 	.short	0x0004
        /*0022*/ 	.short	0x0020
        /*0024*/ 	.byte	0x00, 0xf0, 0x11, 0x00


	//----- nvinfo : EIATTR_KPARAM_INFO
	.align		4
.L_1370:
        /*0028*/ 	.byte	0x04, 0x17
        /*002a*/ 	.short	(.L_1372 - .L_1371)
.L_1371:
        /*002c*/ 	.word	0x00000000
        /*0030*/ 	.short	0x0003
        /*0032*/ 	.short	0x0018
        /*0034*/ 	.byte	0x00, 0xf5, 0x21, 0x00


	//----- nvinfo : EIATTR_KPARAM_INFO
	.align		4
.L_1372:
        /*0038*/ 	.byte	0x04, 0x17
        /*003a*/ 	.short	(.L_1374 - .L_1373)
.L_1373:
        /*003c*/ 	.word	0x00000000
        /*0040*/ 	.short	0x0002
        /*0042*/ 	.short	0x0010
        /*0044*/ 	.byte	0x00, 0xf5, 0x21, 0x00


	//----- nvinfo : EIATTR_KPARAM_INFO
	.align		4
.L_1374:
        /*0048*/ 	.byte	0x04, 0x17
        /*004a*/ 	.short	(.L_1376 - .L_1375)
.L_1375:
        /*004c*/ 	.word	0x00000000
        /*0050*/ 	.short	0x0001
        /*0052*/ 	.short	0x0008
        /*0054*/ 	.byte	0x00, 0xf5, 0x21, 0x00


	//----- nvinfo : EIATTR_KPARAM_INFO
	.align		4
.L_1376:
        /*0058*/ 	.byte	0x04, 0x17
        /*005a*/ 	.short	(.L_1378 - .L_1377)
.L_1377:
        /*005c*/ 	.word	0x00000000
        /*0060*/ 	.short	0x0000
        /*0062*/ 	.short	0x0000
        /*0064*/ 	.byte	0x00, 0xf5, 0x21, 0x00


	//----- nvinfo : EIATTR_SPARSE_MMA_MASK
	.align		4
.L_1378:
        /*0068*/ 	.byte	0x03, 0x50
        /*006a*/ 	.short	0x0000


	//----- nvinfo : EIATTR_MAXREG_COUNT
	.align		4
        /*006c*/ 	.byte	0x03, 0x1b
        /*006e*/ 	.short	0x00ff


	//----- nvinfo : EIATTR_NUM_BARRIERS
	.align		4
        /*0070*/ 	.byte	0x02, 0x4c
        /*0072*/ 	.byte	0x01
	.zero		1


	//----- nvinfo : EIATTR_MERCURY_ISA_VERSION
	.align		4
        /*0074*/ 	.byte	0x03, 0x5f
        /*0076*/ 	.short	0x0101


	//----- nvinfo : EIATTR_COOP_GROUP_MASK_REGIDS
	.align		4
        /*0078*/ 	.byte	0x04, 0x29
        /*007a*/ 	.short	(.L_1380 - .L_1379)


	//   ....[0]....
.L_1379:
        /*007c*/ 	.word	0xffffffff


	//   ....[1]....
        /*0080*/ 	.word	0xffffffff


	//   ....[2]....
        /*0084*/ 	.word	0xffffffff


	//   ....[3]....
        /*0088*/ 	.word	0xffffffff


	//   ....[4]....
        /*008c*/ 	.word	0xffffffff


	//   ....[5]....
        /*0090*/ 	.word	0xffffffff


	//   ....[6]....
        /*0094*/ 	.word	0xffffffff


	//   ....[7]....
        /*0098*/ 	.word	0xffffffff


	//   ....[8]....
        /*009c*/ 	.word	0xffffffff


	//   ....[9]....
        /*00a0*/ 	.word	0xffffffff


	//   ....[10]....
        /*00a4*/ 	.word	0xffffffff


	//   ....[11]....
        /*00a8*/ 	.word	0xffffffff


	//   ....[12]....
        /*00ac*/ 	.word	0xffffffff


	//   ....[13]....
        /*00b0*/ 	.word	0xffffffff


	//   ....[14]....
        /*00b4*/ 	.word	0xffffffff


	//   ....[15]....
        /*00b8*/ 	.word	0xffffffff


	//   ....[16]....
        /*00bc*/ 	.word	0xffffffff


	//   ....[17]....
        /*00c0*/ 	.word	0xffffffff


	//   ....[18]....
        /*00c4*/ 	.word	0xffffffff


	//   ....[19]....
        /*00c8*/ 	.word	0xffffffff


	//   ....[20]....
        /*00cc*/ 	.word	0xffffffff


	//   ....[21]....
        /*00d0*/ 	.word	0xffffffff


	//   ....[22]....
        /*00d4*/ 	.word	0xffffffff


	//   ....[23]....
        /*00d8*/ 	.word	0xffffffff


	//   ....[24]....
        /*00dc*/ 	.word	0xffffffff


	//   ....[25]....
        /*00e0*/ 	.word	0xffffffff


	//   ....[26]....
        /*00e4*/ 	.word	0xffffffff


	//   ....[27]....
        /*00e8*/ 	.word	0xffffffff


	//   ....[28]....
        /*00ec*/ 	.word	0xffffffff


	//   ....[29]....
        /*00f0*/ 	.word	0xffffffff


	//   ....[30]....
        /*00f4*/ 	.word	0xffffffff


	//   ....[31]....
        /*00f8*/ 	.word	0xffffffff


	//   ....[32]....
        /*00fc*/ 	.word	0xffffffff


	//   ....[33]....
        /*0100*/ 	.word	0xffffffff


	//   ....[34]....
        /*0104*/ 	.word	0xffffffff


	//   ....[35]....
        /*0108*/ 	.word	0xffffffff


	//   ....[36]....
        /*010c*/ 	.word	0xffffffff


	//   ....[37]....
        /*0110*/ 	.word	0xffffffff


	//   ....[38]....
        /*0114*/ 	.word	0xffffffff


	//   ....[39]....
        /*0118*/ 	.word	0xffffffff


	//   ....[40]....
        /*011c*/ 	.word	0xffffffff


	//   ....[41]....
        /*0120*/ 	.word	0xffffffff


	//   ....[42]....
        /*0124*/ 	.word	0xffffffff


	//   ....[43]....
        /*0128*/ 	.word	0xffffffff


	//   ....[44]....
        /*012c*/ 	.word	0xffffffff


	//   ....[45]....
        /*0130*/ 	.word	0xffffffff


	//   ....[46]....
        /*0134*/ 	.word	0xffffffff


	//   ....[47]....
        /*0138*/ 	.word	0xffffffff


	//   ....[48]....
        /*013c*/ 	.word	0xffffffff


	//   ....[49]....
        /*0140*/ 	.word	0xffffffff


	//   ....[50]....
        /*0144*/ 	.word	0xffffffff


	//   ....[51]....
        /*0148*/ 	.word	0xffffffff


	//   ....[52]....
        /*014c*/ 	.word	0xffffffff


	//   ....[53]....
        /*0150*/ 	.word	0xffffffff


	//   ....[54]....
        /*0154*/ 	.word	0xffffffff


	//   ....[55]....
        /*0158*/ 	.word	0xffffffff


	//   ....[56]....
        /*015c*/ 	.word	0xffffffff


	//   ....[57]....
        /*0160*/ 	.word	0xffffffff


	//   ....[58]....
        /*0164*/ 	.word	0xffffffff


	//   ....[59]....
        /*0168*/ 	.word	0xffffffff


	//   ....[60]....
        /*016c*/ 	.word	0xffffffff


	//   ....[61]....
        /*0170*/ 	.word	0xffffffff


	//   ....[62]....
        /*0174*/ 	.word	0xffffffff


	//   ....[63]....
        /*0178*/ 	.word	0xffffffff


	//   ....[64]....
        /*017c*/ 	.word	0xffffffff


	//   ....[65]....
        /*0180*/ 	.word	0xffffffff


	//   ....[66]....
        /*0184*/ 	.word	0xffffffff


	//   ....[67]....
        /*0188*/ 	.word	0xffffffff


	//   ....[68]....
        /*018c*/ 	.word	0xffffffff


	//   ....[69]....
        /*0190*/ 	.word	0xffffffff


	//   ....[70]....
        /*0194*/ 	.word	0xffffffff


	//   ....[71]....
        /*0198*/ 	.word	0xffffffff


	//   ....[72]....
        /*019c*/ 	.word	0xffffffff


	//   ....[73]....
        /*01a0*/ 	.word	0xffffffff


	//   ....[74]....
        /*01a4*/ 	.word	0xffffffff


	//   ....[75]....
        /*01a8*/ 	.word	0xffffffff


	//   ....[76]....
        /*01ac*/ 	.word	0xffffffff


	//   ....[77]....
        /*01b0*/ 	.word	0xffffffff


	//   ....[78]....
        /*01b4*/ 	.word	0xffffffff


	//   ....[79]....
        /*01b8*/ 	.word	0xffffffff


	//   ....[80]....
        /*01bc*/ 	.word	0xffffffff


	//   ....[81]....
        /*01c0*/ 	.word	0xffffffff


	//   ....[82]....
        /*01c4*/ 	.word	0xffffffff


	//   ....[83]....
        /*01c8*/ 	.word	0xffffffff


	//   ....[84]....
        /*01cc*/ 	.word	0xffffffff


	//   ....[85]....
        /*01d0*/ 	.word	0xffffffff


	//   ....[86]....
        /*01d4*/ 	.word	0xffffffff


	//   ....[87]....
        /*01d8*/ 	.word	0xffffffff


	//   ....[88]....
        /*01dc*/ 	.word	0xffffffff


	//   ....[89]....
        /*01e0*/ 	.word	0xffffffff


	//   ....[90]....
        /*01e4*/ 	.word	0xffffffff


	//   ....[91]....
        /*01e8*/ 	.word	0xffffffff


	//   ....[92]....
        /*01ec*/ 	.word	0xffffffff


	//   ....[93]....
        /*01f0*/ 	.word	0xffffffff


	//   ....[94]....
        /*01f4*/ 	.word	0xffffffff


	//   ....[95]....
        /*01f8*/ 	.word	0xffffffff


	//   ....[96]....
        /*01fc*/ 	.word	0xffffffff


	//   ....[97]....
        /*0200*/ 	.word	0xffffffff


	//   ....[98]....
        /*0204*/ 	.word	0xffffffff


	//   ....[99]....
        /*0208*/ 	.word	0xffffffff


	//   ....[100]....
        /*020c*/ 	.word	0xffffffff


	//   ....[101]....
        /*0210*/ 	.word	0xffffffff


	//   ....[102]....
        /*0214*/ 	.word	0xffffffff


	//   ....[103]....
        /*0218*/ 	.word	0xffffffff


	//   ....[104]....
        /*021c*/ 	.word	0xffffffff


	//   ....[105]....
        /*0220*/ 	.word	0xffffffff


	//   ....[106]....
        /*0224*/ 	.word	0xffffffff


	//   ....[107]....
        /*0228*/ 	.word	0xffffffff


	//   ....[108]....
        /*022c*/ 	.word	0xffffffff


	//   ....[109]....
        /*0230*/ 	.word	0xffffffff


	//   ....[110]....
        /*0234*/ 	.word	0xffffffff


	//   ....[111]....
        /*0238*/ 	.word	0xffffffff


	//   ....[112]....
        /*023c*/ 	.word	0xffffffff


	//   ....[113]....
        /*0240*/ 	.word	0xffffffff


	//   ....[114]....
        /*0244*/ 	.word	0xffffffff


	//   ....[115]....
        /*0248*/ 	.word	0xffffffff


	//   ....[116]....
        /*024c*/ 	.word	0xffffffff


	//   ....[117]....
        /*0250*/ 	.word	0xffffffff


	//   ....[118]....
        /*0254*/ 	.word	0xffffffff


	//   ....[119]....
        /*0258*/ 	.word	0xffffffff


	//   ....[120]....
        /*025c*/ 	.word	0xffffffff


	//   ....[121]....
        /*0260*/ 	.word	0xffffffff


	//   ....[122]....
        /*0264*/ 	.word	0xffffffff


	//   ....[123]....
        /*0268*/ 	.word	0xffffffff


	//   ....[124]....
        /*026c*/ 	.word	0xffffffff


	//   ....[125]....
        /*0270*/ 	.word	0xffffffff


	//   ....[126]....
        /*0274*/ 	.word	0xffffffff


	//   ....[127]....
        /*0278*/ 	.word	0xffffffff


	//   ....[128]....
        /*027c*/ 	.word	0xffffffff


	//   ....[129]....
        /*0280*/ 	.word	0xffffffff


	//   ....[130]....
        /*0284*/ 	.word	0xffffffff


	//   ....[131]....
        /*0288*/ 	.word	0xffffffff


	//   ....[132]....
        /*028c*/ 	.word	0xffffffff


	//   ....[133]....
        /*0290*/ 	.word	0xffffffff


	//   ....[134]....
        /*0294*/ 	.word	0xffffffff


	//   ....[135]....
        /*0298*/ 	.word	0xffffffff


	//   ....[136]....
        /*029c*/ 	.word	0xffffffff


	//   ....[137]....
        /*02a0*/ 	.word	0xffffffff


	//   ....[138]....
        /*02a4*/ 	.word	0xffffffff


	//   ....[139]....
        /*02a8*/ 	.word	0xffffffff


	//   ....[140]....
        /*02ac*/ 	.word	0xffffffff


	//   ....[141]....
        /*02b0*/ 	.word	0xffffffff


	//   ....[142]....
        /*02b4*/ 	.word	0xffffffff


	//   ....[143]....
        /*02b8*/ 	.word	0xffffffff


	//   ....[144]....
        /*02bc*/ 	.word	0xffffffff


	//   ....[145]....
        /*02c0*/ 	.word	0xffffffff


	//   ....[146]....
        /*02c4*/ 	.word	0xffffffff


	//   ....[147]....
        /*02c8*/ 	.word	0xffffffff


	//   ....[148]....
        /*02cc*/ 	.word	0xffffffff


	//   ....[149]....
        /*02d0*/ 	.word	0xffffffff


	//   ....[150]....
        /*02d4*/ 	.word	0xffffffff


	//   ....[151]....
        /*02d8*/ 	.word	0xffffffff


	//   ....[152]....
        /*02dc*/ 	.word	0xffffffff


	//   ....[153]....
        /*02e0*/ 	.word	0xffffffff


	//   ....[154]....
        /*02e4*/ 	.word	0xffffffff


	//   ....[155]....
        /*02e8*/ 	.word	0xffffffff


	//   ....[156]....
        /*02ec*/ 	.word	0xffffffff


	//   ....[157]....
        /*02f0*/ 	.word	0xffffffff


	//   ....[158]....
        /*02f4*/ 	.word	0xffffffff


	//   ....[159]....
        /*02f8*/ 	.word	0xffffffff


	//   ....[160]....
        /*02fc*/ 	.word	0xffffffff


	//   ....[161]....
        /*0300*/ 	.word	0xffffffff


	//   ....[162]....
        /*0304*/ 	.word	0xffffffff


	//   ....[163]....
        /*0308*/ 	.word	0xffffffff


	//   ....[164]....
        /*030c*/ 	.word	0xffffffff


	//   ....[165]....
        /*0310*/ 	.word	0xffffffff


	//   ....[166]....
        /*0314*/ 	.word	0xffffffff


	//   ....[167]....
        /*0318*/ 	.word	0xffffffff


	//   ....[168]....
        /*031c*/ 	.word	0xffffffff


	//   ....[169]....
        /*0320*/ 	.word	0xffffffff


	//   ....[170]....
        /*0324*/ 	.word	0xffffffff


	//   ....[171]....
        /*0328*/ 	.word	0xffffffff


	//   ....[172]....
        /*032c*/ 	.word	0xffffffff


	//   ....[173]....
        /*0330*/ 	.word	0xffffffff


	//   ....[174]....
        /*0334*/ 	.word	0xffffffff


	//   ....[175]....
        /*0338*/ 	.word	0xffffffff


	//   ....[176]....
        /*033c*/ 	.word	0xffffffff


	//   ....[177]....
        /*0340*/ 	.word	0xffffffff


	//   ....[178]....
        /*0344*/ 	.word	0xffffffff


	//   ....[179]....
        /*0348*/ 	.word	0xffffffff


	//   ....[180]....
        /*034c*/ 	.word	0xffffffff


	//   ....[181]....
        /*0350*/ 	.word	0xffffffff


	//   ....[182]....
        /*0354*/ 	.word	0xffffffff


	//   ....[183]....
        /*0358*/ 	.word	0xffffffff


	//   ....[184]....
        /*035c*/ 	.word	0xffffffff


	//   ....[185]....
        /*0360*/ 	.word	0xffffffff


	//   ....[186]....
        /*0364*/ 	.word	0xffffffff


	//   ....[187]....
        /*0368*/ 	.word	0xffffffff


	//   ....[188]....
        /*036c*/ 	.word	0xffffffff


	//   ....[189]....
        /*0370*/ 	.word	0xffffffff


	//   ....[190]....
        /*0374*/ 	.word	0xffffffff


	//   ....[191]....
        /*0378*/ 	.word	0xffffffff


	//   ....[192]....
        /*037c*/ 	.word	0xffffffff


	//   ....[193]....
        /*0380*/ 	.word	0xffffffff


	//   ....[194]....
        /*0384*/ 	.word	0xffffffff


	//   ....[195]....
        /*0388*/ 	.word	0xffffffff


	//   ....[196]....
        /*038c*/ 	.word	0xffffffff


	//   ....[197]....
        /*0390*/ 	.word	0xffffffff


	//   ....[198]....
        /*0394*/ 	.word	0xffffffff


	//   ....[199]....
        /*0398*/ 	.word	0xffffffff


	//   ....[200]....
        /*039c*/ 	.word	0xffffffff


	//   ....[201]....
        /*03a0*/ 	.word	0xffffffff


	//   ....[202]....
        /*03a4*/ 	.word	0xffffffff


	//   ....[203]....
        /*03a8*/ 	.word	0xffffffff


	//   ....[204]....
        /*03ac*/ 	.word	0xffffffff


	//   ....[205]....
        /*03b0*/ 	.word	0xffffffff


	//   ....[206]....
        /*03b4*/ 	.word	0xffffffff


	//   ....[207]....
        /*03b8*/ 	.word	0xffffffff


	//   ....[208]....
        /*03bc*/ 	.word	0xffffffff


	//   ....[209]....
        /*03c0*/ 	.word	0xffffffff


	//   ....[210]....
        /*03c4*/ 	.word	0xffffffff


	//   ....[211]....
        /*03c8*/ 	.word	0xffffffff


	//   ....[212]....
        /*03cc*/ 	.word	0xffffffff


	//   ....[213]....
        /*03d0*/ 	.word	0xffffffff


	//   ....[214]....
        /*03d4*/ 	.word	0xffffffff


	//   ....[215]....
        /*03d8*/ 	.word	0xffffffff


	//   ....[216]....
        /*03dc*/ 	.word	0xffffffff


	//   ....[217]....
        /*03e0*/ 	.word	0xffffffff


	//   ....[218]....
        /*03e4*/ 	.word	0xffffffff


	//   ....[219]....
        /*03e8*/ 	.word	0xffffffff


	//   ....[220]....
        /*03ec*/ 	.word	0xffffffff


	//   ....[221]....
        /*03f0*/ 	.word	0xffffffff


	//   ....[222]....
        /*03f4*/ 	.word	0xffffffff


	//   ....[223]....
        /*03f8*/ 	.word	0xffffffff


	//   ....[224]....
        /*03fc*/ 	.word	0xffffffff


	//   ....[225]....
        /*0400*/ 	.word	0xffffffff


	//   ....[226]....
        /*0404*/ 	.word	0xffffffff


	//   ....[227]....
        /*0408*/ 	.word	0xffffffff


	//   ....[228]....
        /*040c*/ 	.word	0xffffffff


	//   ....[229]....
        /*0410*/ 	.word	0xffffffff


	//   ....[230]....
        /*0414*/ 	.word	0xffffffff


	//   ....[231]....
        /*0418*/ 	.word	0xffffffff


	//   ....[232]....
        /*041c*/ 	.word	0xffffffff


	//   ....[233]....
        /*0420*/ 	.word	0xffffffff


	//   ....[234]....
        /*0424*/ 	.word	0xffffffff


	//   ....[235]....
        /*0428*/ 	.word	0xffffffff


	//   ....[236]....
        /*042c*/ 	.word	0xffffffff


	//   ....[237]....
        /*0430*/ 	.word	0xffffffff


	//   ....[238]....
        /*0434*/ 	.word	0xffffffff


	//   ....[239]....
        /*0438*/ 	.word	0xffffffff


	//   ....[240]....
        /*043c*/ 	.word	0xffffffff


	//   ....[241]....
        /*0440*/ 	.word	0xffffffff


	//   ....[242]....
        /*0444*/ 	.word	0xffffffff


	//   ....[243]....
        /*0448*/ 	.word	0xffffffff


	//   ....[244]....
        /*044c*/ 	.word	0xffffffff


	//   ....[245]....
        /*0450*/ 	.word	0xffffffff


	//   ....[246]....
        /*0454*/ 	.word	0xffffffff


	//   ....[247]....
        /*0458*/ 	.word	0xffffffff


	//   ....[248]....
        /*045c*/ 	.word	0xffffffff


	//   ....[249]....
        /*0460*/ 	.word	0xffffffff


	//   ....[250]....
        /*0464*/ 	.word	0xffffffff


	//   ....[251]....
        /*0468*/ 	.word	0xffffffff


	//   ....[252]....
        /*046c*/ 	.word	0xffffffff


	//   ....[253]....
        /*0470*/ 	.word	0xffffffff


	//   ....[254]....
        /*0474*/ 	.word	0xffffffff


	//   ....[255]....
        /*0478*/ 	.word	0xffffffff


	//   ....[0]....
        /*047c*/ 	.word	0xffffffff


	//   ....[1]....
        /*0480*/ 	.word	0xffffffff


	//   ....[2]....
        /*0484*/ 	.word	0xffffffff


	//   ....[3]....
        /*0488*/ 	.word	0xffffffff


	//   ....[4]....
        /*048c*/ 	.word	0xffffffff


	//   ....[5]....
        /*0490*/ 	.word	0xffffffff


	//   ....[6]....
        /*0494*/ 	.word	0xffffffff


	//   ....[7]....
        /*0498*/ 	.word	0xffffffff


	//   ....[8]....
        /*049c*/ 	.word	0xffffffff


	//   ....[9]....
        /*04a0*/ 	.word	0xffffffff


	//   ....[10]....
        /*04a4*/ 	.word	0xffffffff


	//   ....[11]....
        /*04a8*/ 	.word	0xffffffff


	//   ....[12]....
        /*04ac*/ 	.word	0xffffffff


	//   ....[13]....
        /*04b0*/ 	.word	0xffffffff


	//   ....[14]....
        /*04b4*/ 	.word	0xffffffff


	//   ....[15]....
        /*04b8*/ 	.word	0xffffffff


	//   ....[16]....
        /*04bc*/ 	.word	0xffffffff


	//   ....[17]....
        /*04c0*/ 	.word	0xffffffff


	//   ....[18]....
        /*04c4*/ 	.word	0xffffffff


	//   ....[19]....
        /*04c8*/ 	.word	0xffffffff


	//   ....[20]....
        /*04cc*/ 	.word	0xffffffff


	//   ....[21]....
        /*04d0*/ 	.word	0xffffffff


	//   ....[22]....
        /*04d4*/ 	.word	0xffffffff


	//   ....[23]....
        /*04d8*/ 	.word	0xffffffff


	//   ....[24]....
        /*04dc*/ 	.word	0xffffffff


	//   ....[25]....
        /*04e0*/ 	.word	0xffffffff


	//   ....[26]....
        /*04e4*/ 	.word	0xffffffff


	//   ....[27]....
        /*04e8*/ 	.word	0xffffffff


	//   ....[28]....
        /*04ec*/ 	.word	0xffffffff


	//   ....[29]....
        /*04f0*/ 	.word	0xffffffff


	//   ....[30]....
        /*04f4*/ 	.word	0xffffffff


	//   ....[31]....
        /*04f8*/ 	.word	0xffffffff


	//   ....[32]....
        /*04fc*/ 	.word	0xffffffff


	//   ....[33]....
        /*0500*/ 	.word	0xffffffff


	//   ....[34]....
        /*0504*/ 	.word	0xffffffff


	//   ....[35]....
        /*0508*/ 	.word	0xffffffff


	//   ....[36]....
        /*050c*/ 	.word	0xffffffff


	//   ....[37]....
        /*0510*/ 	.word	0xffffffff


	//   ....[38]....
        /*0514*/ 	.word	0xffffffff


	//   ....[39]....
        /*0518*/ 	.word	0xffffffff


	//   ....[40]....
        /*051c*/ 	.word	0xffffffff


	//   ....[41]....
        /*0520*/ 	.word	0xffffffff


	//   ....[42]....
        /*0524*/ 	.word	0xffffffff


	//   ....[43]....
        /*0528*/ 	.word	0xffffffff


	//   ....[44]....
        /*052c*/ 	.word	0xffffffff


	//   ....[45]....
        /*0530*/ 	.word	0xffffffff


	//   ....[46]....
        /*0534*/ 	.word	0xffffffff


	//   ....[47]....
        /*0538*/ 	.word	0xffffffff


	//   ....[48]....
        /*053c*/ 	.word	0xffffffff


	//   ....[49]....
        /*0540*/ 	.word	0xffffffff


	//   ....[50]....
        /*0544*/ 	.word	0xffffffff


	//   ....[51]....
        /*0548*/ 	.word	0xffffffff


	//   ....[52]....
        /*054c*/ 	.word	0xffffffff


	//   ....[53]....
        /*0550*/ 	.word	0xffffffff


	//   ....[54]....
        /*0554*/ 	.word	0xffffffff


	//   ....[55]....
        /*0558*/ 	.word	0xffffffff


	//   ....[56]....
        /*055c*/ 	.word	0xffffffff


	//   ....[57]....
        /*0560*/ 	.word	0xffffffff


	//   ....[58]....
        /*0564*/ 	.word	0xffffffff


	//   ....[59]....
        /*0568*/ 	.word	0xffffffff


	//   ....[60]....
        /*056c*/ 	.word	0xffffffff


	//   ....[61]....
        /*0570*/ 	.word	0xffffffff


	//   ....[62]....
        /*0574*/ 	.word	0xffffffff


	//   ....[63]....
        /*0578*/ 	.word	0xffffffff


	//   ....[64]....
        /*057c*/ 	.word	0xffffffff


	//   ....[65]....
        /*0580*/ 	.word	0xffffffff


	//   ....[66]....
        /*0584*/ 	.word	0xffffffff


	//   ....[67]....
        /*0588*/ 	.word	0xffffffff


	//   ....[68]....
        /*058c*/ 	.word	0xffffffff


	//   ....[69]....
        /*0590*/ 	.word	0xffffffff


	//   ....[70]....
        /*0594*/ 	.word	0xffffffff


	//   ....[71]....
        /*0598*/ 	.word	0xffffffff


	//   ....[72]....
        /*059c*/ 	.word	0xffffffff


	//   ....[73]....
        /*05a0*/ 	.word	0xffffffff


	//   ....[74]....
        /*05a4*/ 	.word	0xffffffff


	//   ....[75]....
        /*05a8*/ 	.word	0xffffffff


	//   ....[76]....
        /*05ac*/ 	.word	0xffffffff


	//   ....[77]....
        /*05b0*/ 	.word	0xffffffff


	//   ....[78]....
        /*05b4*/ 	.word	0xffffffff


	//   ....[79]....
        /*05b8*/ 	.word	0xffffffff


	//   ....[80]....
        /*05bc*/ 	.word	0xffffffff


	//   ....[81]....
        /*05c0*/ 	.word	0xffffffff


	//   ....[82]....
        /*05c4*/ 	.word	0xffffffff


	//   ....[83]....
        /*05c8*/ 	.word	0xffffffff


	//   ....[84]....
        /*05cc*/ 	.word	0xffffffff


	//   ....[85]....
        /*05d0*/ 	.word	0xffffffff


	//   ....[86]....
        /*05d4*/ 	.word	0xffffffff


	//   ....[87]....
        /*05d8*/ 	.word	0xffffffff


	//   ....[88]....
        /*05dc*/ 	.word	0xffffffff


	//   ....[89]....
        /*05e0*/ 	.word	0xffffffff


	//   ....[90]....
        /*05e4*/ 	.word	0xffffffff


	//   ....[91]....
        /*05e8*/ 	.word	0xffffffff


	//   ....[92]....
        /*05ec*/ 	.word	0xffffffff


	//   ....[93]....
        /*05f0*/ 	.word	0xffffffff


	//   ....[94]....
        /*05f4*/ 	.word	0xffffffff


	//   ....[95]....
        /*05f8*/ 	.word	0xffffffff


	//   ....[96]....
        /*05fc*/ 	.word	0xffffffff


	//   ....[97]....
        /*0600*/ 	.word	0xffffffff


	//   ....[98]....
        /*0604*/ 	.word	0xffffffff


	//   ....[99]....
        /*0608*/ 	.word	0xffffffff


	//   ....[100]....
        /*060c*/ 	.word	0xffffffff


	//   ....[101]....
        /*0610*/ 	.word	0xffffffff


	//   ....[102]....
        /*0614*/ 	.word	0xffffffff


	//   ....[103]....
        /*0618*/ 	.word	0xffffffff


	//   ....[104]....
        /*061c*/ 	.word	0xffffffff


	//   ....[105]....
        /*0620*/ 	.word	0xffffffff


	//   ....[106]....
        /*0624*/ 	.word	0xffffffff


	//   ....[107]....
        /*0628*/ 	.word	0xffffffff


	//   ....[108]....
        /*062c*/ 	.word	0xffffffff


	//   ....[109]....
        /*0630*/ 	.word	0xffffffff


	//   ....[110]....
        /*0634*/ 	.word	0xffffffff


	//   ....[111]....
        /*0638*/ 	.word	0xffffffff


	//   ....[112]....
        /*063c*/ 	.word	0xffffffff


	//   ....[113]....
        /*0640*/ 	.word	0xffffffff


	//   ....[114]....
        /*0644*/ 	.word	0xffffffff


	//   ....[115]....
        /*0648*/ 	.word	0xffffffff


	//   ....[116]....
        /*064c*/ 	.word	0xffffffff


	//   ....[117]....
        /*0650*/ 	.word	0xffffffff


	//   ....[118]....
        /*0654*/ 	.word	0xffffffff


	//   ....[119]....
        /*0658*/ 	.word	0xffffffff


	//   ....[120]....
        /*065c*/ 	.word	0xffffffff


	//   ....[121]....
        /*0660*/ 	.word	0xffffffff


	//   ....[122]....
        /*0664*/ 	.word	0xffffffff


	//   ....[123]....
        /*0668*/ 	.word	0xffffffff


	//   ....[124]....
        /*066c*/ 	.word	0xffffffff


	//   ....[125]....
        /*0670*/ 	.word	0xffffffff


	//   ....[126]....
        /*0674*/ 	.word	0xffffffff


	//   ....[127]....
        /*0678*/ 	.word	0xffffffff


	//   ....[128]....
        /*067c*/ 	.word	0xffffffff


	//   ....[129]....
        /*0680*/ 	.word	0xffffffff


	//   ....[130]....
        /*0684*/ 	.word	0xffffffff


	//   ....[131]....
        /*0688*/ 	.word	0xffffffff


	//   ....[132]....
        /*068c*/ 	.word	0xffffffff


	//   ....[133]....
        /*0690*/ 	.word	0xffffffff


	//   ....[134]....
        /*0694*/ 	.word	0xffffffff


	//   ....[135]....
        /*0698*/ 	.word	0xffffffff


	//   ....[136]....
        /*069c*/ 	.word	0xffffffff


	//   ....[137]....
        /*06a0*/ 	.word	0xffffffff


	//   ....[138]....
        /*06a4*/ 	.word	0xffffffff


	//   ....[139]....
        /*06a8*/ 	.word	0xffffffff


	//   ....[140]....
        /*06ac*/ 	.word	0xffffffff


	//   ....[141]....
        /*06b0*/ 	.word	0xffffffff


	//   ....[142]....
        /*06b4*/ 	.word	0xffffffff


	//   ....[143]....
        /*06b8*/ 	.word	0xffffffff


	//   ....[144]....
        /*06bc*/ 	.word	0xffffffff


	//   ....[145]....
        /*06c0*/ 	.word	0xffffffff


	//   ....[146]....
        /*06c4*/ 	.word	0xffffffff


	//   ....[147]....
        /*06c8*/ 	.word	0xffffffff


	//   ....[148]....
        /*06cc*/ 	.word	0xffffffff


	//   ....[149]....
        /*06d0*/ 	.word	0xffffffff


	//   ....[150]....
        /*06d4*/ 	.word	0xffffffff


	//   ....[151]....
        /*06d8*/ 	.word	0xffffffff


	//   ....[152]....
        /*06dc*/ 	.word	0xffffffff


	//   ....[153]....
        /*06e0*/ 	.word	0xffffffff


	//   ....[154]....
        /*06e4*/ 	.word	0xffffffff


	//   ....[155]....
        /*06e8*/ 	.word	0xffffffff


	//   ....[156]....
        /*06ec*/ 	.word	0xffffffff


	//   ....[157]....
        /*06f0*/ 	.word	0xffffffff


	//   ....[158]....
        /*06f4*/ 	.word	0xffffffff


	//   ....[159]....
        /*06f8*/ 	.word	0xffffffff


	//   ....[160]....
        /*06fc*/ 	.word	0xffffffff


	//   ....[161]....
        /*0700*/ 	.word	0xffffffff


	//   ....[162]....
        /*0704*/ 	.word	0xffffffff


	//   ....[163]....
        /*0708*/ 	.word	0xffffffff


	//   ....[164]....
        /*070c*/ 	.word	0xffffffff


	//   ....[165]....
        /*0710*/ 	.word	0xffffffff


	//   ....[166]....
        /*0714*/ 	.word	0xffffffff


	//   ....[167]....
        /*0718*/ 	.word	0xffffffff


	//   ....[168]....
        /*071c*/ 	.word	0xffffffff


	//   ....[169]....
        /*0720*/ 	.word	0xffffffff


	//   ....[170]....
        /*0724*/ 	.word	0xffffffff


	//   ....[171]....
        /*0728*/ 	.word	0xffffffff


	//   ....[172]....
        /*072c*/ 	.word	0xffffffff


	//   ....[173]....
        /*0730*/ 	.word	0xffffffff


	//   ....[174]....
        /*0734*/ 	.word	0xffffffff


	//   ....[175]....
        /*0738*/ 	.word	0xffffffff


	//   ....[176]....
        /*073c*/ 	.word	0xffffffff


	//   ....[177]....
        /*0740*/ 	.word	0xffffffff


	//   ....[178]....
        /*0744*/ 	.word	0xffffffff


	//   ....[179]....
        /*0748*/ 	.word	0xffffffff


	//   ....[180]....
        /*074c*/ 	.word	0xffffffff


	//   ....[181]....
        /*0750*/ 	.word	0xffffffff


	//   ....[182]....
        /*0754*/ 	.word	0xffffffff


	//   ....[183]....
        /*0758*/ 	.word	0xffffffff


	//   ....[184]....
        /*075c*/ 	.word	0xffffffff


	//   ....[185]....
        /*0760*/ 	.word	0xffffffff


	//   ....[186]....
        /*0764*/ 	.word	0xffffffff


	//   ....[187]....
        /*0768*/ 	.word	0xffffffff


	//   ....[188]....
        /*076c*/ 	.word	0xffffffff


	//   ....[189]....
        /*0770*/ 	.word	0xffffffff


	//   ....[190]....
        /*0774*/ 	.word	0xffffffff


	//   ....[191]....
        /*0778*/ 	.word	0xffffffff


	//   ....[192]....
        /*077c*/ 	.word	0xffffffff


	//   ....[193]....
        /*0780*/ 	.word	0xffffffff


	//   ....[194]....
        /*0784*/ 	.word	0xffffffff


	//   ....[195]....
        /*0788*/ 	.word	0xffffffff


	//   ....[196]....
        /*078c*/ 	.word	0xffffffff


	//   ....[197]....
        /*0790*/ 	.word	0xffffffff


	//   ....[198]....
        /*0794*/ 	.word	0xffffffff


	//   ....[199]....
        /*0798*/ 	.word	0xffffffff


	//   ....[200]....
        /*079c*/ 	.word	0xffffffff


	//   ....[201]....
        /*07a0*/ 	.word	0xffffffff


	//   ....[202]....
        /*07a4*/ 	.word	0xffffffff


	//   ....[203]....
        /*07a8*/ 	.word	0xffffffff


	//   ....[204]....
        /*07ac*/ 	.word	0xffffffff


	//   ....[205]....
        /*07b0*/ 	.word	0xffffffff


	//   ....[206]....
        /*07b4*/ 	.word	0xffffffff


	//   ....[207]....
        /*07b8*/ 	.word	0xffffffff


	//   ....[208]....
        /*07bc*/ 	.word	0xffffffff


	//   ....[209]....
        /*07c0*/ 	.word	0xffffffff


	//   ....[210]....
        /*07c4*/ 	.word	0xffffffff


	//   ....[211]....
        /*07c8*/ 	.word	0xffffffff


	//   ....[212]....
        /*07cc*/ 	.word	0xffffffff


	//   ....[213]....
        /*07d0*/ 	.word	0xffffffff


	//   ....[214]....
        /*07d4*/ 	.word	0xffffffff


	//   ....[215]....
        /*07d8*/ 	.word	0xffffffff


	//   ....[216]....
        /*07dc*/ 	.word	0xffffffff


	//   ....[217]....
        /*07e0*/ 	.word	0xffffffff


	//   ....[218]....
        /*07e4*/ 	.word	0xffffffff


	//   ....[219]....
        /*07e8*/ 	.word	0xffffffff


	//   ....[220]....
        /*07ec*/ 	.word	0xffffffff


	//   ....[221]....
        /*07f0*/ 	.word	0xffffffff


	//   ....[222]....
        /*07f4*/ 	.word	0xffffffff


	//   ....[223]....
        /*07f8*/ 	.word	0xffffffff


	//   ....[224]....
        /*07fc*/ 	.word	0xffffffff


	//   ....[225]....
        /*0800*/ 	.word	0xffffffff


	//   ....[226]....
        /*0804*/ 	.word	0xffffffff


	//   ....[227]....
        /*0808*/ 	.word	0xffffffff


	//   ....[228]....
        /*080c*/ 	.word	0xffffffff


	//   ....[229]....
        /*0810*/ 	.word	0xffffffff


	//   ....[230]....
        /*0814*/ 	.word	0xffffffff


	//   ....[231]....
        /*0818*/ 	.word	0xffffffff


	//   ....[232]....
        /*081c*/ 	.word	0xffffffff


	//   ....[233]....
        /*0820*/ 	.word	0xffffffff


	//   ....[234]....
        /*0824*/ 	.word	0xffffffff


	//   ....[235]....
        /*0828*/ 	.word	0xffffffff


	//   ....[236]....
        /*082c*/ 	.word	0xffffffff


	//   ....[237]....
        /*0830*/ 	.word	0xffffffff


	//   ....[238]....
        /*0834*/ 	.word	0xffffffff


	//   ....[239]....
        /*0838*/ 	.word	0xffffffff


	//   ....[240]....
        /*083c*/ 	.word	0xffffffff


	//   ....[241]....
        /*0840*/ 	.word	0xffffffff


	//   ....[242]....
        /*0844*/ 	.word	0xffffffff


	//   ....[243]....
        /*0848*/ 	.word	0xffffffff


	//   ....[244]....
        /*084c*/ 	.word	0xffffffff


	//   ....[245]....
        /*0850*/ 	.word	0xffffffff


	//   ....[246]....
        /*0854*/ 	.word	0xffffffff


	//   ....[247]....
        /*0858*/ 	.word	0xffffffff


	//   ....[248]....
        /*085c*/ 	.word	0xffffffff


	//   ....[249]....
        /*0860*/ 	.word	0xffffffff


	//   ....[250]....
        /*0864*/ 	.word	0xffffffff


	//   ....[251]....
        /*0868*/ 	.word	0xffffffff


	//   ....[252]....
        /*086c*/ 	.word	0xffffffff


	//   ....[253]....
        /*0870*/ 	.word	0xffffffff


	//   ....[254]....
        /*0874*/ 	.word	0xffffffff


	//   ....[255]....
        /*0878*/ 	.word	0xffffffff


	//   ....[0]....
        /*087c*/ 	.word	0xffffffff


	//   ....[1]....
        /*0880*/ 	.word	0xffffffff


	//   ....[2]....
        /*0884*/ 	.word	0xffffffff


	//   ....[3]....
        /*0888*/ 	.word	0xffffffff


	//   ....[4]....
        /*088c*/ 	.word	0xffffffff


	//   ....[5]....
        /*0890*/ 	.word	0xffffffff


	//   ....[6]....
        /*0894*/ 	.word	0xffffffff


	//   ....[7]....
        /*0898*/ 	.word	0xffffffff


	//   ....[8]....
        /*089c*/ 	.word	0xffffffff


	//   ....[9]....
        /*08a0*/ 	.word	0xffffffff


	//   ....[10]....
        /*08a4*/ 	.word	0xffffffff


	//   ....[11]....
        /*08a8*/ 	.word	0xffffffff


	//   ....[12]....
        /*08ac*/ 	.word	0xffffffff


	//   ....[13]....
        /*08b0*/ 	.word	0xffffffff


	//   ....[14]....
        /*08b4*/ 	.word	0xffffffff


	//   ....[15]....
        /*08b8*/ 	.word	0xffffffff


	//   ....[16]....
        /*08bc*/ 	.word	0xffffffff


	//   ....[17]....
        /*08c0*/ 	.word	0xffffffff


	//   ....[18]....
        /*08c4*/ 	.word	0xffffffff


	//   ....[19]....
        /*08c8*/ 	.word	0xffffffff


	//   ....[20]....
        /*08cc*/ 	.word	0xffffffff


	//   ....[21]....
        /*08d0*/ 	.word	0xffffffff


	//   ....[22]....
        /*08d4*/ 	.word	0xffffffff


	//   ....[23]....
        /*08d8*/ 	.word	0xffffffff


	//   ....[24]....
        /*08dc*/ 	.word	0xffffffff


	//   ....[25]....
        /*08e0*/ 	.word	0xffffffff


	//   ....[26]....
        /*08e4*/ 	.word	0xffffffff


	//   ....[27]....
        /*08e8*/ 	.word	0xffffffff


	//   ....[28]....
        /*08ec*/ 	.word	0xffffffff


	//   ....[29]....
        /*08f0*/ 	.word	0xffffffff


	//   ....[30]....
        /*08f4*/ 	.word	0xffffffff


	//   ....[31]....
        /*08f8*/ 	.word	0xffffffff


	//   ....[32]....
        /*08fc*/ 	.word	0xffffffff


	//   ....[33]....
        /*0900*/ 	.word	0xffffffff


	//   ....[34]....
        /*0904*/ 	.word	0xffffffff


	//   ....[35]....
        /*0908*/ 	.word	0xffffffff


	//   ....[36]....
        /*090c*/ 	.word	0xffffffff


	//   ....[37]....
        /*0910*/ 	.word	0xffffffff


	//   ....[38]....
        /*0914*/ 	.word	0xffffffff


	//   ....[39]....
        /*0918*/ 	.word	0xffffffff


	//   ....[40]....
        /*091c*/ 	.word	0xffffffff


	//   ....[41]....
        /*0920*/ 	.word	0xffffffff


	//   ....[42]....
        /*0924*/ 	.word	0xffffffff


	//   ....[43]....
        /*0928*/ 	.word	0xffffffff


	//   ....[44]....
        /*092c*/ 	.word	0xffffffff


	//   ....[45]....
        /*0930*/ 	.word	0xffffffff


	//   ....[46]....
        /*0934*/ 	.word	0xffffffff


	//   ....[47]....
        /*0938*/ 	.word	0xffffffff


	//   ....[48]....
        /*093c*/ 	.word	0xffffffff


	//   ....[49]....
        /*0940*/ 	.word	0xffffffff


	//   ....[50]....
        /*0944*/ 	.word	0xffffffff


	//   ....[51]....
        /*0948*/ 	.word	0xffffffff


	//   ....[52]....
        /*094c*/ 	.word	0xffffffff


	//   ....[53]....
        /*0950*/ 	.word	0xffffffff


	//   ....[54]....
        /*0954*/ 	.word	0xffffffff


	//   ....[55]....
        /*0958*/ 	.word	0xffffffff


	//   ....[56]....
        /*095c*/ 	.word	0xffffffff


	//   ....[57]....
        /*0960*/ 	.word	0xffffffff


	//   ....[58]....
        /*0964*/ 	.word	0xffffffff


	//   ....[59]....
        /*0968*/ 	.word	0xffffffff


	//   ....[60]....
        /*096c*/ 	.word	0xffffffff


	//   ....[61]....
        /*0970*/ 	.word	0xffffffff


	//   ....[62]....
        /*0974*/ 	.word	0xffffffff


	//   ....[63]....
        /*0978*/ 	.word	0xffffffff


	//   ....[64]....
        /*097c*/ 	.word	0xffffffff


	//   ....[65]....
        /*0980*/ 	.word	0xffffffff


	//   ....[66]....
        /*0984*/ 	.word	0xffffffff


	//   ....[67]....
        /*0988*/ 	.word	0xffffffff


	//   ....[68]....
        /*098c*/ 	.word	0xffffffff


	//   ....[69]....
        /*0990*/ 	.word	0xffffffff


	//   ....[70]....
        /*0994*/ 	.word	0xffffffff


	//   ....[71]....
        /*0998*/ 	.word	0xffffffff


	//   ....[72]....
        /*099c*/ 	.word	0xffffffff


	//   ....[73]....
        /*09a0*/ 	.word	0xffffffff


	//   ....[74]....
        /*09a4*/ 	.word	0xffffffff


	//   ....[75]....
        /*09a8*/ 	.word	0xffffffff


	//   ....[76]....
        /*09ac*/ 	.word	0xffffffff


	//   ....[77]....
        /*09b0*/ 	.word	0xffffffff


	//   ....[78]....
        /*09b4*/ 	.word	0xffffffff


	//   ....[79]....
        /*09b8*/ 	.word	0xffffffff


	//   ....[80]....
        /*09bc*/ 	.word	0xffffffff


	//   ....[81]....
        /*09c0*/ 	.word	0xffffffff


	//   ....[82]....
        /*09c4*/ 	.word	0xffffffff


	//   ....[83]....
        /*09c8*/ 	.word	0xffffffff


	//   ....[84]....
        /*09cc*/ 	.word	0xffffffff


	//   ....[85]....
        /*09d0*/ 	.word	0xffffffff


	//   ....[86]....
        /*09d4*/ 	.word	0xffffffff


	//   ....[87]....
        /*09d8*/ 	.word	0xffffffff


	//   ....[88]....
        /*09dc*/ 	.word	0xffffffff


	//   ....[89]....
        /*09e0*/ 	.word	0xffffffff


	//   ....[90]....
        /*09e4*/ 	.word	0xffffffff


	//   ....[91]....
        /*09e8*/ 	.word	0xffffffff


	//   ....[92]....
        /*09ec*/ 	.word	0xffffffff


	//   ....[93]....
        /*09f0*/ 	.word	0xffffffff


	//   ....[94]....
        /*09f4*/ 	.word	0xffffffff


	//   ....[95]....
        /*09f8*/ 	.word	0xffffffff


	//   ....[96]....
        /*09fc*/ 	.word	0xffffffff


	//   ....[97]....
        /*0a00*/ 	.word	0xffffffff


	//   ....[98]....
        /*0a04*/ 	.word	0xffffffff


	//   ....[99]....
        /*0a08*/ 	.word	0xffffffff


	//   ....[100]....
        /*0a0c*/ 	.word	0xffffffff


	//   ....[101]....
        /*0a10*/ 	.word	0xffffffff


	//   ....[102]....
        /*0a14*/ 	.word	0xffffffff


	//   ....[103]....
        /*0a18*/ 	.word	0xffffffff


	//   ....[104]....
        /*0a1c*/ 	.word	0xffffffff


	//   ....[105]....
        /*0a20*/ 	.word	0xffffffff


	//   ....[106]....
        /*0a24*/ 	.word	0xffffffff


	//   ....[107]....
        /*0a28*/ 	.word	0xffffffff


	//   ....[108]....
        /*0a2c*/ 	.word	0xffffffff


	//   ....[109]....
        /*0a30*/ 	.word	0xffffffff


	//   ....[110]....
        /*0a34*/ 	.word	0xffffffff


	//   ....[111]....
        /*0a38*/ 	.word	0xffffffff


	//   ....[112]....
        /*0a3c*/ 	.word	0xffffffff


	//   ....[113]....
        /*0a40*/ 	.word	0xffffffff


	//   ....[114]....
        /*0a44*/ 	.word	0xffffffff


	//   ....[115]....
        /*0a48*/ 	.word	0xffffffff


	//   ....[116]....
        /*0a4c*/ 	.word	0xffffffff


	//   ....[117]....
        /*0a50*/ 	.word	0xffffffff


	//   ....[118]....
        /*0a54*/ 	.word	0xffffffff


	//   ....[119]....
        /*0a58*/ 	.word	0xffffffff


	//   ....[120]....
        /*0a5c*/ 	.word	0xffffffff


	//   ....[121]....
        /*0a60*/ 	.word	0xffffffff


	//   ....[122]....
        /*0a64*/ 	.word	0xffffffff


	//   ....[123]....
        /*0a68*/ 	.word	0xffffffff


	//   ....[124]....
        /*0a6c*/ 	.word	0xffffffff


	//   ....[125]....
        /*0a70*/ 	.word	0xffffffff


	//   ....[126]....
        /*0a74*/ 	.word	0xffffffff


	//   ....[127]....
        /*0a78*/ 	.word	0xffffffff


	//   ....[128]....
        /*0a7c*/ 	.word	0xffffffff


	//   ....[129]....
        /*0a80*/ 	.word	0xffffffff


	//   ....[130]....
        /*0a84*/ 	.word	0xffffffff


	//   ....[131]....
        /*0a88*/ 	.word	0xffffffff


	//   ....[132]....
        /*0a8c*/ 	.word	0xffffffff


	//   ....[133]....
        /*0a90*/ 	.word	0xffffffff


	//   ....[134]....
        /*0a94*/ 	.word	0xffffffff


	//   ....[135]....
        /*0a98*/ 	.word	0xffffffff


	//   ....[136]....
        /*0a9c*/ 	.word	0xffffffff


	//   ....[137]....
        /*0aa0*/ 	.word	0xffffffff


	//----- nvinfo : EIATTR_COOP_GROUP_INSTR_OFFSETS
	.align		4
.L_1380:
        /*0aa4*/ 	.byte	0x04, 0x28
        /*0aa6*/ 	.short	(.L_1382 - .L_1381)


	//   ....[0]....
.L_1381:
        /*0aa8*/ 	.word	0x00002200


	//   ....[1]....
        /*0aac*/ 	.word	0x00002220


	//   ....[2]....
        /*0ab0*/ 	.word	0x00002230


	//   ....[3]....
        /*0ab4*/ 	.word	0x00002240


	//   ....[4]....
        /*0ab8*/ 	.word	0x00002250


	//   ....[5]....
        /*0abc*/ 	.word	0x00002260


	//   ....[6]....
        /*0ac0*/ 	.word	0x00002270


	//   ....[7]....
        /*0ac4*/ 	.word	0x00002280


	//   ....[8]....
        /*0ac8*/ 	.word	0x00002290


	//   ....[9]....
        /*0acc*/ 	.word	0x000022a0


	//   ....[10]....
        /*0ad0*/ 	.word	0x000022b0


	//   ....[11]....
        /*0ad4*/ 	.word	0x000022c0


	//   ....[12]....
        /*0ad8*/ 	.word	0x00002320


	//   ....[13]....
        /*0adc*/ 	.word	0x00002330


	//   ....[14]....
        /*0ae0*/ 	.word	0x00002340


	//   ....[15]....
        /*0ae4*/ 	.word	0x00002350


	//   ....[16]....
        /*0ae8*/ 	.word	0x00002360


	//   ....[17]....
        /*0aec*/ 	.word	0x00002370


	//   ....[18]....
        /*0af0*/ 	.word	0x00002380


	//   ....[19]....
        /*0af4*/ 	.word	0x00002390


	//   ....[20]....
        /*0af8*/ 	.word	0x000023a0


	//   ....[21]....
        /*0afc*/ 	.word	0x000023b0


	//   ....[22]....
        /*0b00*/ 	.word	0x000023c0


	//   ....[23]....
        /*0b04*/ 	.word	0x000023d0


	//   ....[24]....
        /*0b08*/ 	.word	0x000023e0


	//   ....[25]....
        /*0b0c*/ 	.word	0x000023f0


	//   ....[26]....
        /*0b10*/ 	.word	0x00002400


	//   ....[27]....
        /*0b14*/ 	.word	0x00002410


	//   ....[28]....
        /*0b18*/ 	.word	0x00002420


	//   ....[29]....
        /*0b1c*/ 	.word	0x00002430


	//   ....[30]....
        /*0b20*/ 	.word	0x00002440


	//   ....[31]....
        /*0b24*/ 	.word	0x00002450


	//   ....[32]....
        /*0b28*/ 	.word	0x00002460


	//   ....[33]....
        /*0b2c*/ 	.word	0x00002470


	//   ....[34]....
        /*0b30*/ 	.word	0x00002480


	//   ....[35]....
        /*0b34*/ 	.word	0x00002490


	//   ....[36]....
        /*0b38*/ 	.word	0x000024a0


	//   ....[37]....
        /*0b3c*/ 	.word	0x000024b0


	//   ....[38]....
        /*0b40*/ 	.word	0x000024d0


	//   ....[39]....
        /*0b44*/ 	.word	0x000024e0


	//   ....[40]....
        /*0b48*/ 	.word	0x000025c0


	//   ....[41]....
        /*0b4c*/ 	.word	0x000025d0


	//   ....[42]....
        /*0b50*/ 	.word	0x000025e0


	//   ....[43]....
        /*0b54*/ 	.word	0x000025f0


	//   ....[44]....
        /*0b58*/ 	.word	0x00002600


	//   ....[45]....
        /*0b5c*/ 	.word	0x00002610


	//   ....[46]....
        /*0b60*/ 	.word	0x00002620


	//   ....[47]....
        /*0b64*/ 	.word	0x00002630


	//   ....[48]....
        /*0b68*/ 	.word	0x00002640


	//   ....[49]....
        /*0b6c*/ 	.word	0x00002650


	//   ....[50]....
        /*0b70*/ 	.word	0x00002660


	//   ....[51]....
        /*0b74*/ 	.word	0x00002670


	//   ....[52]....
        /*0b78*/ 	.word	0x00002680


	//   ....[53]....
        /*0b7c*/ 	.word	0x00002690


	//   ....[54]....
        /*0b80*/ 	.word	0x000026a0


	//   ....[55]....
        /*0b84*/ 	.word	0x000026b0


	//   ....[56]....
        /*0b88*/ 	.word	0x000026c0


	//   ....[57]....
        /*0b8c*/ 	.word	0x000026d0


	//   ....[58]....
        /*0b90*/ 	.word	0x000026e0


	//   ....[59]....
        /*0b94*/ 	.word	0x000026f0


	//   ....[60]....
        /*0b98*/ 	.word	0x00002700


	//   ....[61]....
        /*0b9c*/ 	.word	0x00002710


	//   ....[62]....
        /*0ba0*/ 	.word	0x00002720


	//   ....[63]....
        /*0ba4*/ 	.word	0x00002730


	//   ....[64]....
        /*0ba8*/ 	.word	0x00002740


	//   ....[65]....
        /*0bac*/ 	.word	0x00002750


	//   ....[66]....
        /*0bb0*/ 	.word	0x00002760


	//   ....[67]....
        /*0bb4*/ 	.word	0x00002770


	//   ....[68]....
        /*0bb8*/ 	.word	0x00002790


	//   ....[69]....
        /*0bbc*/ 	.word	0x000027a0


	//   ....[70]....
        /*0bc0*/ 	.word	0x00002890


	//   ....[71]....
        /*0bc4*/ 	.word	0x000028a0


	//   ....[72]....
        /*0bc8*/ 	.word	0x000028b0


	//   ....[73]....
        /*0bcc*/ 	.word	0x000028c0


	//   ....[74]....
        /*0bd0*/ 	.word	0x000028d0


	//   ....[75]....
        /*0bd4*/ 	.word	0x000028e0


	//   ....[76]....
        /*0bd8*/ 	.word	0x000028f0


	//   ....[77]....
        /*0bdc*/ 	.word	0x00002900


	//   ....[78]....
        /*0be0*/ 	.word	0x00002910


	//   ....[79]....
        /*0be4*/ 	.word	0x00002920


	//   ....[80]....
        /*0be8*/ 	.word	0x00002930


	//   ....[81]....
        /*0bec*/ 	.word	0x00002940


	//   ....[82]....
        /*0bf0*/ 	.word	0x00002950


	//   ....[83]....
        /*0bf4*/ 	.word	0x00002960


	//   ....[84]....
        /*0bf8*/ 	.word	0x00002970


	//   ....[85]....
        /*0bfc*/ 	.word	0x00002980


	//   ....[86]....
        /*0c00*/ 	.word	0x00002990


	//   ....[87]....
        /*0c04*/ 	.word	0x000029a0


	//   ....[88]....
        /*0c08*/ 	.word	0x000029b0


	//   ....[89]....
        /*0c0c*/ 	.word	0x000029c0


	//   ....[90]....
        /*0c10*/ 	.word	0x000029d0


	//   ....[91]....
        /*0c14*/ 	.word	0x000029e0


	//   ....[92]....
        /*0c18*/ 	.word	0x000029f0


	//   ....[93]....
        /*0c1c*/ 	.word	0x00002a00


	//   ....[94]....
        /*0c20*/ 	.word	0x00002a10


	//   ....[95]....
        /*0c24*/ 	.word	0x00002a20


	//   ....[96]....
        /*0c28*/ 	.word	0x00002a30


	//   ....[97]....
        /*0c2c*/ 	.word	0x00002a40


	//   ....[98]....
        /*0c30*/ 	.word	0x00002a60


	//   ....[99]....
        /*0c34*/ 	.word	0x00002a70


	//   ....[100]....
        /*0c38*/ 	.word	0x00002b80


	//   ....[101]....
        /*0c3c*/ 	.word	0x00002b90


	//   ....[102]....
        /*0c40*/ 	.word	0x00002ba0


	//   ....[103]....
        /*0c44*/ 	.word	0x00002bb0


	//   ....[104]....
        /*0c48*/ 	.word	0x00002bc0


	//   ....[105]....
        /*0c4c*/ 	.word	0x00002bd0


	//   ....[106]....
        /*0c50*/ 	.word	0x00002be0


	//   ....[107]....
        /*0c54*/ 	.word	0x00002bf0


	//   ....[108]....
        /*0c58*/ 	.word	0x00002c00


	//   ....[109]....
        /*0c5c*/ 	.word	0x00002c10


	//   ....[110]....
        /*0c60*/ 	.word	0x00002c20


	//   ....[111]....
        /*0c64*/ 	.word	0x00002c30


	//   ....[112]....
        /*0c68*/ 	.word	0x00002c40


	//   ....[113]....
        /*0c6c*/ 	.word	0x00002c50


	//   ....[114]....
        /*0c70*/ 	.word	0x00002c60


	//   ....[115]....
        /*0c74*/ 	.word	0x00002c70


	//   ....[116]....
        /*0c78*/ 	.word	0x00002c80


	//   ....[117]....
        /*0c7c*/ 	.word	0x00002c90


	//   ....[118]....
        /*0c80*/ 	.word	0x00002ca0


	//   ....[119]....
        /*0c84*/ 	.word	0x00002cb0


	//   ....[120]....
        /*0c88*/ 	.word	0x00002cc0


	//   ....[121]....
        /*0c8c*/ 	.word	0x00002cd0


	//   ....[122]....
        /*0c90*/ 	.word	0x00002ce0


	//   ....[123]....
        /*0c94*/ 	.word	0x00002cf0


	//   ....[124]....
        /*0c98*/ 	.word	0x00002d00


	//   ....[125]....
        /*0c9c*/ 	.word	0x00002d10


	//   ....[126]....
        /*0ca0*/ 	.word	0x00002d20


	//   ....[127]....
        /*0ca4*/ 	.word	0x00002d30


	//   ....[128]....
        /*0ca8*/ 	.word	0x00002d50


	//   ....[129]....
        /*0cac*/ 	.word	0x00002d60


	//   ....[130]....
        /*0cb0*/ 	.word	0x00006f40


	//   ....[131]....
        /*0cb4*/ 	.word	0x00006f70


	//   ....[132]....
        /*0cb8*/ 	.word	0x00006f80


	//   ....[133]....
        /*0cbc*/ 	.word	0x00006f90


	//   ....[134]....
        /*0cc0*/ 	.word	0x00006fa0


	//   ....[135]....
        /*0cc4*/ 	.word	0x00006fb0


	//   ....[136]....
        /*0cc8*/ 	.word	0x00006fc0


	//   ....[137]....
        /*0ccc*/ 	.word	0x00006fd0


	//   ....[138]....
        /*0cd0*/ 	.word	0x00006fe0


	//   ....[139]....
        /*0cd4*/ 	.word	0x00006ff0


	//   ....[140]....
        /*0cd8*/ 	.word	0x00007000


	//   ....[141]....
        /*0cdc*/ 	.word	0x00007010


	//   ....[142]....
        /*0ce0*/ 	.word	0x00007020


	//   ....[143]....
        /*0ce4*/ 	.word	0x00007030


	//   ....[144]....
        /*0ce8*/ 	.word	0x00007040


	//   ....[145]....
        /*0cec*/ 	.word	0x00007050


	//   ....[146]....
        /*0cf0*/ 	.word	0x00007060


	//   ....[147]....
        /*0cf4*/ 	.word	0x00007070


	//   ....[148]....
        /*0cf8*/ 	.word	0x00007100


	//   ....[149]....
        /*0cfc*/ 	.word	0x00007110


	//   ....[150]....
        /*0d00*/ 	.word	0x00007120


	//   ....[151]....
        /*0d04*/ 	.word	0x00007130


	//   ....[152]....
        /*0d08*/ 	.word	0x00007140


	//   ....[153]....
        /*0d0c*/ 	.word	0x00007150


	//   ....[154]....
        /*0d10*/ 	.word	0x00007160


	//   ....[155]....
        /*0d14*/ 	.word	0x00007170


	//   ....[156]....
        /*0d18*/ 	.word	0x00007180


	//   ....[157]....
        /*0d1c*/ 	.word	0x00007190


	//   ....[158]....
        /*0d20*/ 	.word	0x000071a0


	//   ....[159]....
        /*0d24*/ 	.word	0x000071b0


	//   ....[160]....
        /*0d28*/ 	.word	0x000071c0


	//   ....[161]....
        /*0d2c*/ 	.word	0x000071d0


	//   ....[162]....
        /*0d30*/ 	.word	0x000071e0


	//   ....[163]....
        /*0d34*/ 	.word	0x000071f0


	//   ....[164]....
        /*0d38*/ 	.word	0x00007200


	//   ....[165]....
        /*0d3c*/ 	.word	0x00007210


	//   ....[166]....
        /*0d40*/ 	.word	0x00007220


	//   ....[167]....
        /*0d44*/ 	.word	0x00007230


	//   ....[168]....
        /*0d48*/ 	.word	0x00007240


	//   ....[169]....
        /*0d4c*/ 	.word	0x00007250


	//   ....[170]....
        /*0d50*/ 	.word	0x00007260


	//   ....[171]....
        /*0d54*/ 	.word	0x00007270


	//   ....[172]....
        /*0d58*/ 	.word	0x00007280


	//   ....[173]....
        /*0d5c*/ 	.word	0x00007290


	//   ....[174]....
        /*0d60*/ 	.word	0x000072b0


	//   ....[175]....
        /*0d64*/ 	.word	0x000072c0


	//   ....[176]....
        /*0d68*/ 	.word	0x000073a0


	//   ....[177]....
        /*0d6c*/ 	.word	0x000073b0


	//   ....[178]....
        /*0d70*/ 	.word	0x000073c0


	//   ....[179]....
        /*0d74*/ 	.word	0x000073d0


	//   ....[180]....
        /*0d78*/ 	.word	0x000073e0


	//   ....[181]....
        /*0d7c*/ 	.word	0x000073f0


	//   ....[182]....
        /*0d80*/ 	.word	0x00007400


	//   ....[183]....
        /*0d84*/ 	.word	0x00007410


	//   ....[184]....
        /*0d88*/ 	.word	0x00007420


	//   ....[185]....
        /*0d8c*/ 	.word	0x00007430


	//   ....[186]....
        /*0d90*/ 	.word	0x00007440


	//   ....[187]....
        /*0d94*/ 	.word	0x00007450


	//   ....[188]....
        /*0d98*/ 	.word	0x00007460


	//   ....[189]....
        /*0d9c*/ 	.word	0x00007470


	//   ....[190]....
        /*0da0*/ 	.word	0x00007480


	//   ....[191]....
        /*0da4*/ 	.word	0x00007490


	//   ....[192]....
        /*0da8*/ 	.word	0x000074a0


	//   ....[193]....
        /*0dac*/ 	.word	0x000074b0


	//   ....[194]....
        /*0db0*/ 	.word	0x000074c0


	//   ....[195]....
        /*0db4*/ 	.word	0x000074d0


	//   ....[196]....
        /*0db8*/ 	.word	0x000074e0


	//   ....[197]....
        /*0dbc*/ 	.word	0x000074f0


	//   ....[198]....
        /*0dc0*/ 	.word	0x00007500


	//   ....[199]....
        /*0dc4*/ 	.word	0x00007510


	//   ....[200]....
        /*0dc8*/ 	.word	0x00007520


	//   ....[201]....
        /*0dcc*/ 	.word	0x00007530


	//   ....[202]....
        /*0dd0*/ 	.word	0x00007550


	//   ....[203]....
        /*0dd4*/ 	.word	0x00007560


	//   ....[204]....
        /*0dd8*/ 	.word	0x00007640


	//   ....[205]....
        /*0ddc*/ 	.word	0x00007650


	//   ....[206]....
        /*0de0*/ 	.word	0x00007660


	//   ....[207]....
        /*0de4*/ 	.word	0x00007670


	//   ....[208]....
        /*0de8*/ 	.word	0x00007680


	//   ....[209]....
        /*0dec*/ 	.word	0x00007690


	//   ....[210]....
        /*0df0*/ 	.word	0x000076a0


	//   ....[211]....
        /*0df4*/ 	.word	0x000076b0


	//   ....[212]....
        /*0df8*/ 	.word	0x000076c0


	//   ....[213]....
        /*0dfc*/ 	.word	0x000076d0


	//   ....[214]....
        /*0e00*/ 	.word	0x000076e0


	//   ....[215]....
        /*0e04*/ 	.word	0x000076f0


	//   ....[216]....
        /*0e08*/ 	.word	0x00007700


	//   ....[217]....
        /*0e0c*/ 	.word	0x00007710


	//   ....[218]....
        /*0e10*/ 	.word	0x00007720


	//   ....[219]....
        /*0e14*/ 	.word	0x00007730


	//   ....[220]....
        /*0e18*/ 	.word	0x00007740


	//   ....[221]....
        /*0e1c*/ 	.word	0x00007750


	//   ....[222]....
        /*0e20*/ 	.word	0x00007760


	//   ....[223]....
        /*0e24*/ 	.word	0x00007770


	//   ....[224]....
        /*0e28*/ 	.word	0x00007780


	//   ....[225]....
        /*0e2c*/ 	.word	0x00007790


	//   ....[226]....
        /*0e30*/ 	.word	0x000077a0


	//   ....[227]....
        /*0e34*/ 	.word	0x000077b0


	//   ....[228]....
        /*0e38*/ 	.word	0x000077c0


	//   ....[229]....
        /*0e3c*/ 	.word	0x000077d0


	//   ....[230]....
        /*0e40*/ 	.word	0x000077f0


	//   ....[231]....
        /*0e44*/ 	.word	0x00007800


	//   ....[232]....
        /*0e48*/ 	.word	0x000078e0


	//   ....[233]....
        /*0e4c*/ 	.word	0x000078f0


	//   ....[234]....
        /*0e50*/ 	.word	0x00007900


	//   ....[235]....
        /*0e54*/ 	.word	0x00007910


	//   ....[236]....
        /*0e58*/ 	.word	0x00007920


	//   ....[237]....
        /*0e5c*/ 	.word	0x00007930


	//   ....[238]....
        /*0e60*/ 	.word	0x00007940


	//   ....[239]....
        /*0e64*/ 	.word	0x00007950


	//   ....[240]....
        /*0e68*/ 	.word	0x00007960


	//   ....[241]....
        /*0e6c*/ 	.word	0x00007970


	//   ....[242]....
        /*0e70*/ 	.word	0x00007980


	//   ....[243]....
        /*0e74*/ 	.word	0x00007990


	//   ....[244]....
        /*0e78*/ 	.word	0x000079a0


	//   ....[245]....
        /*0e7c*/ 	.word	0x000079b0


	//   ....[246]....
        /*0e80*/ 	.word	0x000079c0


	//   ....[247]....
        /*0e84*/ 	.word	0x000079d0


	//   ....[248]....
        /*0e88*/ 	.word	0x000079e0


	//   ....[249]....
        /*0e8c*/ 	.word	0x000079f0


	//   ....[250]....
        /*0e90*/ 	.word	0x00007a00


	//   ....[251]....
        /*0e94*/ 	.word	0x00007a10


	//   ....[252]....
        /*0e98*/ 	.word	0x00007a20


	//   ....[253]....
        /*0e9c*/ 	.word	0x00007a30


	//   ....[254]....
        /*0ea0*/ 	.word	0x00007a40


	//   ....[255]....
        /*0ea4*/ 	.word	0x00007a50


	//   ....[0]....
        /*0ea8*/ 	.word	0x00007a60


	//   ....[1]....
        /*0eac*/ 	.word	0x00007a70


	//   ....[2]....
        /*0eb0*/ 	.word	0x00007a90


	//   ....[3]....
        /*0eb4*/ 	.word	0x00007aa0


	//   ....[4]....
        /*0eb8*/ 	.word	0x0000bc60


	//   ....[5]....
        /*0ebc*/ 	.word	0x0000bc90


	//   ....[6]....
        /*0ec0*/ 	.word	0x0000bca0


	//   ....[7]....
        /*0ec4*/ 	.word	0x0000bcb0


	//   ....[8]....
        /*0ec8*/ 	.word	0x0000bcc0


	//   ....[9]....
        /*0ecc*/ 	.word	0x0000bcd0


	//   ....[10]....
        /*0ed0*/ 	.word	0x0000bce0


	//   ....[11]....
        /*0ed4*/ 	.word	0x0000bcf0


	//   ....[12]....
        /*0ed8*/ 	.word	0x0000bd00


	//   ....[13]....
        /*0edc*/ 	.word	0x0000bd10


	//   ....[14]....
        /*0ee0*/ 	.word	0x0000bd20


	//   ....[15]....
        /*0ee4*/ 	.word	0x0000bd30


	//   ....[16]....
        /*0ee8*/ 	.word	0x0000bd40


	//   ....[17]....
        /*0eec*/ 	.word	0x0000bd50


	//   ....[18]....
        /*0ef0*/ 	.word	0x0000bd60


	//   ....[19]....
        /*0ef4*/ 	.word	0x0000bd70


	//   ....[20]....
        /*0ef8*/ 	.word	0x0000bd80


	//   ....[21]....
        /*0efc*/ 	.word	0x0000bd90


	//   ....[22]....
        /*0f00*/ 	.word	0x0000be20


	//   ....[23]....
        /*0f04*/ 	.word	0x0000be30


	//   ....[24]....
        /*0f08*/ 	.word	0x0000be40


	//   ....[25]....
        /*0f0c*/ 	.word	0x0000be50


	//   ....[26]....
        /*0f10*/ 	.word	0x0000be60


	//   ....[27]....
        /*0f14*/ 	.word	0x0000be70


	//   ....[28]....
        /*0f18*/ 	.word	0x0000be80


	//   ....[29]....
        /*0f1c*/ 	.word	0x0000be90


	//   ....[30]....
        /*0f20*/ 	.word	0x0000bea0


	//   ....[31]....
        /*0f24*/ 	.word	0x0000beb0


	//   ....[32]....
        /*0f28*/ 	.word	0x0000bec0


	//   ....[33]....
        /*0f2c*/ 	.word	0x0000bed0


	//   ....[34]....
        /*0f30*/ 	.word	0x0000bee0


	//   ....[35]....
        /*0f34*/ 	.word	0x0000bef0


	//   ....[36]....
        /*0f38*/ 	.word	0x0000bf00


	//   ....[37]....
        /*0f3c*/ 	.word	0x0000bf10


	//   ....[38]....
        /*0f40*/ 	.word	0x0000bf20


	//   ....[39]....
        /*0f44*/ 	.word	0x0000bf30


	//   ....[40]....
        /*0f48*/ 	.word	0x0000bf40


	//   ....[41]....
        /*0f4c*/ 	.word	0x0000bf50


	//   ....[42]....
        /*0f50*/ 	.word	0x0000bf60


	//   ....[43]....
        /*0f54*/ 	.word	0x0000bf70


	//   ....[44]....
        /*0f58*/ 	.word	0x0000bf80


	//   ....[45]....
        /*0f5c*/ 	.word	0x0000bf90


	//   ....[46]....
        /*0f60*/ 	.word	0x0000bfa0


	//   ....[47]....
        /*0f64*/ 	.word	0x0000bfb0


	//   ....[48]....
        /*0f68*/ 	.word	0x0000bfd0


	//   ....[49]....
        /*0f6c*/ 	.word	0x0000bfe0


	//   ....[50]....
        /*0f70*/ 	.word	0x0000c0c0


	//   ....[51]....
        /*0f74*/ 	.word	0x0000c0d0


	//   ....[52]....
        /*0f78*/ 	.word	0x0000c0e0


	//   ....[53]....
        /*0f7c*/ 	.word	0x0000c0f0


	//   ....[54]....
        /*0f80*/ 	.word	0x0000c100


	//   ....[55]....
        /*0f84*/ 	.word	0x0000c110


	//   ....[56]....
        /*0f88*/ 	.word	0x0000c120


	//   ....[57]....
        /*0f8c*/ 	.word	0x0000c130


	//   ....[58]....
        /*0f90*/ 	.word	0x0000c140


	//   ....[59]....
        /*0f94*/ 	.word	0x0000c150


	//   ....[60]....
        /*0f98*/ 	.word	0x0000c160


	//   ....[61]....
        /*0f9c*/ 	.word	0x0000c170


	//   ....[62]....
        /*0fa0*/ 	.word	0x0000c180


	//   ....[63]....
        /*0fa4*/ 	.word	0x0000c190


	//   ....[64]....
        /*0fa8*/ 	.word	0x0000c1a0


	//   ....[65]....
        /*0fac*/ 	.word	0x0000c1b0


	//   ....[66]....
        /*0fb0*/ 	.word	0x0000c1c0


	//   ....[67]....
        /*0fb4*/ 	.word	0x0000c1d0


	//   ....[68]....
        /*0fb8*/ 	.word	0x0000c1e0


	//   ....[69]....
        /*0fbc*/ 	.word	0x0000c1f0


	//   ....[70]....
        /*0fc0*/ 	.word	0x0000c200


	//   ....[71]....
        /*0fc4*/ 	.word	0x0000c210


	//   ....[72]....
        /*0fc8*/ 	.word	0x0000c220


	//   ....[73]....
        /*0fcc*/ 	.word	0x0000c230


	//   ....[74]....
        /*0fd0*/ 	.word	0x0000c240


	//   ....[75]....
        /*0fd4*/ 	.word	0x0000c250


	//   ....[76]....
        /*0fd8*/ 	.word	0x0000c270


	//   ....[77]....
        /*0fdc*/ 	.word	0x0000c280


	//   ....[78]....
        /*0fe0*/ 	.word	0x0000c360


	//   ....[79]....
        /*0fe4*/ 	.word	0x0000c370


	//   ....[80]....
        /*0fe8*/ 	.word	0x0000c380


	//   ....[81]....
        /*0fec*/ 	.word	0x0000c390


	//   ....[82]....
        /*0ff0*/ 	.word	0x0000c3a0


	//   ....[83]....
        /*0ff4*/ 	.word	0x0000c3b0


	//   ....[84]....
        /*0ff8*/ 	.word	0x0000c3c0


	//   ....[85]....
        /*0ffc*/ 	.word	0x0000c3d0


	//   ....[86]....
        /*1000*/ 	.word	0x0000c3e0


	//   ....[87]....
        /*1004*/ 	.word	0x0000c3f0


	//   ....[88]....
        /*1008*/ 	.word	0x0000c400


	//   ....[89]....
        /*100c*/ 	.word	0x0000c410


	//   ....[90]....
        /*1010*/ 	.word	0x0000c420


	//   ....[91]....
        /*1014*/ 	.word	0x0000c430


	//   ....[92]....
        /*1018*/ 	.word	0x0000c440


	//   ....[93]....
        /*101c*/ 	.word	0x0000c450


	//   ....[94]....
        /*1020*/ 	.word	0x0000c460


	//   ....[95]....
        /*1024*/ 	.word	0x0000c470


	//   ....[96]....
        /*1028*/ 	.word	0x0000c480


	//   ....[97]....
        /*102c*/ 	.word	0x0000c490


	//   ....[98]....
        /*1030*/ 	.word	0x0000c4a0


	//   ....[99]....
        /*1034*/ 	.word	0x0000c4b0


	//   ....[100]....
        /*1038*/ 	.word	0x0000c4c0


	//   ....[101]....
        /*103c*/ 	.word	0x0000c4d0


	//   ....[102]....
        /*1040*/ 	.word	0x0000c4e0


	//   ....[103]....
        /*1044*/ 	.word	0x0000c4f0


	//   ....[104]....
        /*1048*/ 	.word	0x0000c510


	//   ....[105]....
        /*104c*/ 	.word	0x0000c520


	//   ....[106]....
        /*1050*/ 	.word	0x0000c600


	//   ....[107]....
        /*1054*/ 	.word	0x0000c610


	//   ....[108]....
        /*1058*/ 	.word	0x0000c620


	//   ....[109]....
        /*105c*/ 	.word	0x0000c630


	//   ....[110]....
        /*1060*/ 	.word	0x0000c640


	//   ....[111]....
        /*1064*/ 	.word	0x0000c650


	//   ....[112]....
        /*1068*/ 	.word	0x0000c660


	//   ....[113]....
        /*106c*/ 	.word	0x0000c670


	//   ....[114]....
        /*1070*/ 	.word	0x0000c680


	//   ....[115]....
        /*1074*/ 	.word	0x0000c690


	//   ....[116]....
        /*1078*/ 	.word	0x0000c6a0


	//   ....[117]....
        /*107c*/ 	.word	0x0000c6b0


	//   ....[118]....
        /*1080*/ 	.word	0x0000c6c0


	//   ....[119]....
        /*1084*/ 	.word	0x0000c6d0


	//   ....[120]....
        /*1088*/ 	.word	0x0000c6e0


	//   ....[121]....
        /*108c*/ 	.word	0x0000c6f0


	//   ....[122]....
        /*1090*/ 	.word	0x0000c700


	//   ....[123]....
        /*1094*/ 	.word	0x0000c710


	//   ....[124]....
        /*1098*/ 	.word	0x0000c720


	//   ....[125]....
        /*109c*/ 	.word	0x0000c730


	//   ....[126]....
        /*10a0*/ 	.word	0x0000c740


	//   ....[127]....
        /*10a4*/ 	.word	0x0000c750


	//   ....[128]....
        /*10a8*/ 	.word	0x0000c760


	//   ....[129]....
        /*10ac*/ 	.word	0x0000c770


	//   ....[130]....
        /*10b0*/ 	.word	0x0000c780


	//   ....[131]....
        /*10b4*/ 	.word	0x0000c790


	//   ....[132]....
        /*10b8*/ 	.word	0x0000c7b0


	//   ....[133]....
        /*10bc*/ 	.word	0x0000c7c0


	//   ....[134]....
        /*10c0*/ 	.word	0x00010980


	//   ....[135]....
        /*10c4*/ 	.word	0x000109b0


	//   ....[136]....
        /*10c8*/ 	.word	0x000109c0


	//   ....[137]....
        /*10cc*/ 	.word	0x000109d0


	//   ....[138]....
        /*10d0*/ 	.word	0x000109e0


	//   ....[139]....
        /*10d4*/ 	.word	0x000109f0


	//   ....[140]....
        /*10d8*/ 	.word	0x00010a00


	//   ....[141]....
        /*10dc*/ 	.word	0x00010a10


	//   ....[142]....
        /*10e0*/ 	.word	0x00010a20


	//   ....[143]....
        /*10e4*/ 	.word	0x00010a30


	//   ....[144]....
        /*10e8*/ 	.word	0x00010a40


	//   ....[145]....
        /*10ec*/ 	.word	0x00010a50


	//   ....[146]....
        /*10f0*/ 	.word	0x00010a60


	//   ....[147]....
        /*10f4*/ 	.word	0x00010a70


	//   ....[148]....
        /*10f8*/ 	.word	0x00010a80


	//   ....[149]....
        /*10fc*/ 	.word	0x00010a90


	//   ....[150]....
        /*1100*/ 	.word	0x00010aa0


	//   ....[151]....
        /*1104*/ 	.word	0x00010ab0


	//   ....[152]....
        /*1108*/ 	.word	0x00010b50


	//   ....[153]....
        /*110c*/ 	.word	0x00010b60


	//   ....[154]....
        /*1110*/ 	.word	0x00010b70


	//   ....[155]....
        /*1114*/ 	.word	0x00010b80


	//   ....[156]....
        /*1118*/ 	.word	0x00010b90


	//   ....[157]....
        /*111c*/ 	.word	0x00010ba0


	//   ....[158]....
        /*1120*/ 	.word	0x00010bb0


	//   ....[159]....
        /*1124*/ 	.word	0x00010bc0


	//   ....[160]....
        /*1128*/ 	.word	0x00010bd0


	//   ....[161]....
        /*112c*/ 	.word	0x00010be0


	//   ....[162]....
        /*1130*/ 	.word	0x00010bf0


	//   ....[163]....
        /*1134*/ 	.word	0x00010c00


	//   ....[164]....
        /*1138*/ 	.word	0x00010c10


	//   ....[165]....
        /*113c*/ 	.word	0x00010c20


	//   ....[166]....
        /*1140*/ 	.word	0x00010c30


	//   ....[167]....
        /*1144*/ 	.word	0x00010c40


	//   ....[168]....
        /*1148*/ 	.word	0x00010c50


	//   ....[169]....
        /*114c*/ 	.word	0x00010c60


	//   ....[170]....
        /*1150*/ 	.word	0x00010c70


	//   ....[171]....
        /*1154*/ 	.word	0x00010c80


	//   ....[172]....
        /*1158*/ 	.word	0x00010c90


	//   ....[173]....
        /*115c*/ 	.word	0x00010ca0


	//   ....[174]....
        /*1160*/ 	.word	0x00010cb0


	//   ....[175]....
        /*1164*/ 	.word	0x00010cc0


	//   ....[176]....
        /*1168*/ 	.word	0x00010cd0


	//   ....[177]....
        /*116c*/ 	.word	0x00010ce0


	//   ....[178]....
        /*1170*/ 	.word	0x00010dc0


	//   ....[179]....
        /*1174*/ 	.word	0x00010dd0


	//   ....[180]....
        /*1178*/ 	.word	0x00010de0


	//   ....[181]....
        /*117c*/ 	.word	0x00010df0


	//   ....[182]....
        /*1180*/ 	.word	0x00010e00


	//   ....[183]....
        /*1184*/ 	.word	0x00010e10


	//   ....[184]....
        /*1188*/ 	.word	0x00010e20


	//   ....[185]....
        /*118c*/ 	.word	0x00010e30


	//   ....[186]....
        /*1190*/ 	.word	0x00010e40


	//   ....[187]....
        /*1194*/ 	.word	0x00010e50


	//   ....[188]....
        /*1198*/ 	.word	0x00010e60


	//   ....[189]....
        /*119c*/ 	.word	0x00010e70


	//   ....[190]....
        /*11a0*/ 	.word	0x00010e80


	//   ....[191]....
        /*11a4*/ 	.word	0x00010e90


	//   ....[192]....
        /*11a8*/ 	.word	0x00010ea0


	//   ....[193]....
        /*11ac*/ 	.word	0x00010eb0


	//   ....[194]....
        /*11b0*/ 	.word	0x00010ec0


	//   ....[195]....
        /*11b4*/ 	.word	0x00010ed0


	//   ....[196]....
        /*11b8*/ 	.word	0x00010ee0


	//   ....[197]....
        /*11bc*/ 	.word	0x00010ef0


	//   ....[198]....
        /*11c0*/ 	.word	0x00010f00


	//   ....[199]....
        /*11c4*/ 	.word	0x00010f10


	//   ....[200]....
        /*11c8*/ 	.word	0x00010f20


	//   ....[201]....
        /*11cc*/ 	.word	0x00010f30


	//   ....[202]....
        /*11d0*/ 	.word	0x00010f40


	//   ....[203]....
        /*11d4*/ 	.word	0x00010f50


	//   ....[204]....
        /*11d8*/ 	.word	0x00010f60


	//   ....[205]....
        /*11dc*/ 	.word	0x00010f70


	//   ....[206]....
        /*11e0*/ 	.word	0x00011050


	//   ....[207]....
        /*11e4*/ 	.word	0x00011060


	//   ....[208]....
        /*11e8*/ 	.word	0x00011070


	//   ....[209]....
        /*11ec*/ 	.word	0x00011080


	//   ....[210]....
        /*11f0*/ 	.word	0x00011090


	//   ....[211]....
        /*11f4*/ 	.word	0x000110a0


	//   ....[212]....
        /*11f8*/ 	.word	0x000110b0


	//   ....[213]....
        /*11fc*/ 	.word	0x000110c0


	//   ....[214]....
        /*1200*/ 	.word	0x000110d0


	//   ....[215]....
        /*1204*/ 	.word	0x000110e0


	//   ....[216]....
        /*1208*/ 	.word	0x000110f0


	//   ....[217]....
        /*120c*/ 	.word	0x00011100


	//   ....[218]....
        /*1210*/ 	.word	0x00011110


	//   ....[219]....
        /*1214*/ 	.word	0x00011120


	//   ....[220]....
        /*1218*/ 	.word	0x00011130


	//   ....[221]....
        /*121c*/ 	.word	0x00011140


	//   ....[222]....
        /*1220*/ 	.word	0x00011150


	//   ....[223]....
        /*1224*/ 	.word	0x00011160


	//   ....[224]....
        /*1228*/ 	.word	0x00011170


	//   ....[225]....
        /*122c*/ 	.word	0x00011180


	//   ....[226]....
        /*1230*/ 	.word	0x00011190


	//   ....[227]....
        /*1234*/ 	.word	0x000111a0


	//   ....[228]....
        /*1238*/ 	.word	0x000111b0


	//   ....[229]....
        /*123c*/ 	.word	0x000111c0


	//   ....[230]....
        /*1240*/ 	.word	0x000111d0


	//   ....[231]....
        /*1244*/ 	.word	0x000111e0


	//   ....[232]....
        /*1248*/ 	.word	0x00011200


	//   ....[233]....
        /*124c*/ 	.word	0x00011210


	//   ....[234]....
        /*1250*/ 	.word	0x000112f0


	//   ....[235]....
        /*1254*/ 	.word	0x00011300


	//   ....[236]....
        /*1258*/ 	.word	0x00011310


	//   ....[237]....
        /*125c*/ 	.word	0x00011320


	//   ....[238]....
        /*1260*/ 	.word	0x00011330


	//   ....[239]....
        /*1264*/ 	.word	0x00011340


	//   ....[240]....
        /*1268*/ 	.word	0x00011350


	//   ....[241]....
        /*126c*/ 	.word	0x00011360


	//   ....[242]....
        /*1270*/ 	.word	0x00011370


	//   ....[243]....
        /*1274*/ 	.word	0x00011380


	//   ....[244]....
        /*1278*/ 	.word	0x00011390


	//   ....[245]....
        /*127c*/ 	.word	0x000113a0


	//   ....[246]....
        /*1280*/ 	.word	0x000113b0


	//   ....[247]....
        /*1284*/ 	.word	0x000113c0


	//   ....[248]....
        /*1288*/ 	.word	0x000113d0


	//   ....[249]....
        /*128c*/ 	.word	0x000113e0


	//   ....[250]....
        /*1290*/ 	.word	0x000113f0


	//   ....[251]....
        /*1294*/ 	.word	0x00011400


	//   ....[252]....
        /*1298*/ 	.word	0x00011410


	//   ....[253]....
        /*129c*/ 	.word	0x00011420


	//   ....[254]....
        /*12a0*/ 	.word	0x00011430


	//   ....[255]....
        /*12a4*/ 	.word	0x00011440


	//   ....[0]....
        /*12a8*/ 	.word	0x00011450


	//   ....[1]....
        /*12ac*/ 	.word	0x00011460


	//   ....[2]....
        /*12b0*/ 	.word	0x00011470


	//   ....[3]....
        /*12b4*/ 	.word	0x00011480


	//   ....[4]....
        /*12b8*/ 	.word	0x00011490


	//   ....[5]....
        /*12bc*/ 	.word	0x000114a0


	//   ....[6]....
        /*12c0*/ 	.word	0x000114c0


	//   ....[7]....
        /*12c4*/ 	.word	0x000114d0


	//   ....[8]....
        /*12c8*/ 	.word	0x000156a0


	//   ....[9]....
        /*12cc*/ 	.word	0x000156d0


	//   ....[10]....
        /*12d0*/ 	.word	0x000156e0


	//   ....[11]....
        /*12d4*/ 	.word	0x000156f0


	//   ....[12]....
        /*12d8*/ 	.word	0x00015700


	//   ....[13]....
        /*12dc*/ 	.word	0x00015710


	//   ....[14]....
        /*12e0*/ 	.word	0x00015720


	//   ....[15]....
        /*12e4*/ 	.word	0x00015730


	//   ....[16]....
        /*12e8*/ 	.word	0x00015740


	//   ....[17]....
        /*12ec*/ 	.word	0x00015750


	//   ....[18]....
        /*12f0*/ 	.word	0x00015760


	//   ....[19]....
        /*12f4*/ 	.word	0x00015770


	//   ....[20]....
        /*12f8*/ 	.word	0x000157e0


	//   ....[21]....
        /*12fc*/ 	.word	0x000157f0


	//   ....[22]....
        /*1300*/ 	.word	0x00015800


	//   ....[23]....
        /*1304*/ 	.word	0x00015810


	//   ....[24]....
        /*1308*/ 	.word	0x00015820


	//   ....[25]....
        /*130c*/ 	.word	0x00015830


	//   ....[26]....
        /*1310*/ 	.word	0x00015840


	//   ....[27]....
        /*1314*/ 	.word	0x00015850


	//   ....[28]....
        /*1318*/ 	.word	0x00015860


	//   ....[29]....
        /*131c*/ 	.word	0x00015870


	//   ....[30]....
        /*1320*/ 	.word	0x00015880


	//   ....[31]....
        /*1324*/ 	.word	0x00015890


	//   ....[32]....
        /*1328*/ 	.word	0x000158a0


	//   ....[33]....
        /*132c*/ 	.word	0x000158b0


	//   ....[34]....
        /*1330*/ 	.word	0x000158c0


	//   ....[35]....
        /*1334*/ 	.word	0x000158d0


	//   ....[36]....
        /*1338*/ 	.word	0x000158e0


	//   ....[37]....
        /*133c*/ 	.word	0x000158f0


	//   ....[38]....
        /*1340*/ 	.word	0x00015900


	//   ....[39]....
        /*1344*/ 	.word	0x00015910


	//   ....[40]....
        /*1348*/ 	.word	0x00015920


	//   ....[41]....
        /*134c*/ 	.word	0x00015930


	//   ....[42]....
        /*1350*/ 	.word	0x00015940


	//   ....[43]....
        /*1354*/ 	.word	0x00015950


	//   ....[44]....
        /*1358*/ 	.word	0x00015960


	//   ....[45]....
        /*135c*/ 	.word	0x00015970


	//   ....[46]....
        /*1360*/ 	.word	0x00015980


	//   ....[47]....
        /*1364*/ 	.word	0x00015990


	//   ....[48]....
        /*1368*/ 	.word	0x00015a80


	//   ....[49]....
        /*136c*/ 	.word	0x00015a90


	//   ....[50]....
        /*1370*/ 	.word	0x00015aa0


	//   ....[51]....
        /*1374*/ 	.word	0x00015ab0


	//   ....[52]....
        /*1378*/ 	.word	0x00015ac0


	//   ....[53]....
        /*137c*/ 	.word	0x00015ad0


	//   ....[54]....
        /*1380*/ 	.word	0x00015ae0


	//   ....[55]....
        /*1384*/ 	.word	0x00015af0


	//   ....[56]....
        /*1388*/ 	.word	0x00015b00


	//   ....[57]....
        /*138c*/ 	.word	0x00015b10


	//   ....[58]....
        /*1390*/ 	.word	0x00015b20


	//   ....[59]....
        /*1394*/ 	.word	0x00015b30


	//   ....[60]....
        /*1398*/ 	.word	0x00015b40


	//   ....[61]....
        /*139c*/ 	.word	0x00015b50


	//   ....[62]....
        /*13a0*/ 	.word	0x00015b60


	//   ....[63]....
        /*13a4*/ 	.word	0x00015b70


	//   ....[64]....
        /*13a8*/ 	.word	0x00015b80


	//   ....[65]....
        /*13ac*/ 	.word	0x00015b90


	//   ....[66]....
        /*13b0*/ 	.word	0x00015ba0


	//   ....[67]....
        /*13b4*/ 	.word	0x00015bb0


	//   ....[68]....
        /*13b8*/ 	.word	0x00015bc0


	//   ....[69]....
        /*13bc*/ 	.word	0x00015bd0


	//   ....[70]....
        /*13c0*/ 	.word	0x00015be0


	//   ....[71]....
        /*13c4*/ 	.word	0x00015bf0


	//   ....[72]....
        /*13c8*/ 	.word	0x00015c00


	//   ....[73]....
        /*13cc*/ 	.word	0x00015c10


	//   ....[74]....
        /*13d0*/ 	.word	0x00015c20


	//   ....[75]....
        /*13d4*/ 	.word	0x00015c30


	//   ....[76]....
        /*13d8*/ 	.word	0x00015c40


	//   ....[77]....
        /*13dc*/ 	.word	0x00015c50


	//   ....[78]....
        /*13e0*/ 	.word	0x00015d50


	//   ....[79]....
        /*13e4*/ 	.word	0x00015d60


	//   ....[80]....
        /*13e8*/ 	.word	0x00015d70


	//   ....[81]....
        /*13ec*/ 	.word	0x00015d80


	//   ....[82]....
        /*13f0*/ 	.word	0x00015d90


	//   ....[83]....
        /*13f4*/ 	.word	0x00015da0


	//   ....[84]....
        /*13f8*/ 	.word	0x00015db0


	//   ....[85]....
        /*13fc*/ 	.word	0x00015dc0


	//   ....[86]....
        /*1400*/ 	.word	0x00015dd0


	//   ....[87]....
        /*1404*/ 	.word	0x00015de0


	//   ....[88]....
        /*1408*/ 	.word	0x00015df0


	//   ....[89]....
        /*140c*/ 	.word	0x00015e00


	//   ....[90]....
        /*1410*/ 	.word	0x00015e10


	//   ....[91]....
        /*1414*/ 	.word	0x00015e20


	//   ....[92]....
        /*1418*/ 	.word	0x00015e30


	//   ....[93]....
        /*141c*/ 	.word	0x00015e40


	//   ....[94]....
        /*1420*/ 	.word	0x00015e50


	//   ....[95]....
        /*1424*/ 	.word	0x00015e60


	//   ....[96]....
        /*1428*/ 	.word	0x00015e70


	//   ....[97]....
        /*142c*/ 	.word	0x00015e80


	//   ....[98]....
        /*1430*/ 	.word	0x00015e90


	//   ....[99]....
        /*1434*/ 	.word	0x00015ea0


	//   ....[100]....
        /*1438*/ 	.word	0x00015eb0


	//   ....[101]....
        /*143c*/ 	.word	0x00015ec0


	//   ....[102]....
        /*1440*/ 	.word	0x00015ed0


	//   ....[103]....
        /*1444*/ 	.word	0x00015ee0


	//   ....[104]....
        /*1448*/ 	.word	0x00015ef0


	//   ....[105]....
        /*144c*/ 	.word	0x00015f00


	//   ....[106]....
        /*1450*/ 	.word	0x00015f10


	//   ....[107]....
        /*1454*/ 	.word	0x00015f20


	//   ....[108]....
        /*1458*/ 	.word	0x00016040


	//   ....[109]....
        /*145c*/ 	.word	0x00016050


	//   ....[110]....
        /*1460*/ 	.word	0x00016060


	//   ....[111]....
        /*1464*/ 	.word	0x00016070


	//   ....[112]....
        /*1468*/ 	.word	0x00016080


	//   ....[113]....
        /*146c*/ 	.word	0x00016090


	//   ....[114]....
        /*1470*/ 	.word	0x000160a0


	//   ....[115]....
        /*1474*/ 	.word	0x000160b0


	//   ....[116]....
        /*1478*/ 	.word	0x000160c0


	//   ....[117]....
        /*147c*/ 	.word	0x000160d0


	//   ....[118]....
        /*1480*/ 	.word	0x000160e0


	//   ....[119]....
        /*1484*/ 	.word	0x000160f0


	//   ....[120]....
        /*1488*/ 	.word	0x00016100


	//   ....[121]....
        /*148c*/ 	.word	0x00016110


	//   ....[122]....
        /*1490*/ 	.word	0x00016120


	//   ....[123]....
        /*1494*/ 	.word	0x00016130


	//   ....[124]....
        /*1498*/ 	.word	0x00016140


	//   ....[125]....
        /*149c*/ 	.word	0x00016150


	//   ....[126]....
        /*14a0*/ 	.word	0x00016160


	//   ....[127]....
        /*14a4*/ 	.word	0x00016170


	//   ....[128]....
        /*14a8*/ 	.word	0x00016180


	//   ....[129]....
        /*14ac*/ 	.word	0x00016190


	//   ....[130]....
        /*14b0*/ 	.word	0x000161a0


	//   ....[131]....
        /*14b4*/ 	.word	0x000161b0


	//   ....[132]....
        /*14b8*/ 	.word	0x000161c0


	//   ....[133]....
        /*14bc*/ 	.word	0x000161d0


	//   ....[134]....
        /*14c0*/ 	.word	0x000161e0


	//   ....[135]....
        /*14c4*/ 	.word	0x000161f0


	//   ....[136]....
        /*14c8*/ 	.word	0x00016200


	//   ....[137]....
        /*14cc*/ 	.word	0x00016210


	//----- nvinfo : EIATTR_VRC_CTA_INIT_COUNT
	.align		4
.L_1382:
        /*14d0*/ 	.byte	0x02, 0x4a
	.zero		1
	.zero		1


	//----- nvinfo : EIATTR_EXIT_INSTR_OFFSETS
	.align		4
        /*14d4*/ 	.byte	0x04, 0x1c
        /*14d6*/ 	.short	(.L_1384 - .L_1383)


	//   ....[0]....
.L_1383:
        /*14d8*/ 	.word	0x00027d60


	//   ....[1]....
        /*14dc*/ 	.word	0x000297c0


	//   ....[2]....
        /*14e0*/ 	.word	0x00029830


	//----- nvinfo : EIATTR_MAX_THREADS
	.align		4
.L_1384:
        /*14e4*/ 	.byte	0x04, 0x05
        /*14e6*/ 	.short	(.L_1386 - .L_1385)
.L_1385:
        /*14e8*/ 	.word	0x00000080
        /*14ec*/ 	.word	0x00000001
        /*14f0*/ 	.word	0x00000001


	//----- nvinfo : EIATTR_CRS_STACK_SIZE
	.align		4
.L_1386:
        /*14f4*/ 	.byte	0x04, 0x1e
        /*14f6*/ 	.short	(.L_1388 - .L_1387)
.L_1387:
        /*14f8*/ 	.word	0x00000000


	//----- nvinfo : EIATTR_CBANK_PARAM_SIZE
	.align		4
.L_1388:
        /*14fc*/ 	.byte	0x03, 0x19
        /*14fe*/ 	.short	0x0028


	//----- nvinfo : EIATTR_PARAM_CBANK
	.align		4
        /*1500*/ 	.byte	0x04, 0x0a
        /*1502*/ 	.short	(.L_1390 - .L_1389)
	.align		4
.L_1389:
        /*1504*/ 	.word	index@(.nv.constant0._ZN17fastertransformer38beam_online_softmax_topk_stage2_kernelIfLi64ELi128EEEvPKfS2_PiPT_ii)
        /*1508*/ 	.short	0x0380
        /*150a*/ 	.short	0x0028


	//----- nvinfo : EIATTR_SW_WAR
	.align		4
.L_1390:
        /*150c*/ 	.byte	0x04, 0x36
        /*150e*/ 	.short	(.L_1392 - .L_1391)
.L_1391:
        /*1510*/ 	.word	0x00000008
.L_1392:


//--------------------- .nv.info._ZN17fastertransformer38beam_online_softmax_topk_stage2_kernelIfLi64ELi64EEEvPKfS2_PiPT_ii --------------------------
	.section	.nv.info._ZN17fastertransformer38beam_online_softmax_topk_stage2_kernelIfLi64ELi64EEEvPKfS2_PiPT_ii,"",@"SHT_CUDA_INFO"
	.sectionflags	@""
	.align	4


	//----- nvinfo : EIATTR_CUDA_API_VERSION
	.align		4
        /*0000*/ 	.byte	0x04, 0x37
        /*0002*/ 	.short	(.L_1394 - .L_1393)
.L_1393:
        /*0004*/ 	.word	0x00000082


	//----- nvinfo : EIATTR_KPARAM_INFO
	.align		4
.L_1394:
        /*0008*/ 	.byte	0x04, 0x17
        /*000a*/ 	.short	(.L_1396 - .L_1395)
.L_1395:
        /*000c*/ 	.word	0x00000000
        /*0010*/ 	.short	0x0005
        /*0012*/ 	.short	0x0024
        /*0014*/ 	.byte	0x00, 0xf0, 0x11, 0x00


	//----- nvinfo : EIATTR_KPARAM_INFO
	.align		4
.L_1396:
        /*0018*/ 	.byte	0x04, 0x17
        /*001a*/ 	.short	(.L_1398 - .L_1397)
.L_1397:
        /*001c*/ 	.word	0x00000000
        /*0020*/ 	.short	0x0004
        /*0022*/ 	.short	0x0020
        /*0024*/ 	.byte	0x00, 0xf0, 0x11, 0x00


	//----- nvinfo : EIATTR_KPARAM_INFO
	.align		4
.L_1398:
        /*0028*/ 	.byte	0x04, 0x17
        /*002a*/ 	.short	(.L_1400 - .L_1399)
.L_1399:
        /*002c*/ 	.word	0x00000000
        /*0030*/ 	.short	0x0003
        /*0032*/ 	.short	0x0018
        /*0034*/ 	.byte	0x00, 0xf5, 0x21, 0x00


	//----- nvinfo : EIATTR_KPARAM_INFO
	.align		4
.L_1400:
        /*0038*/ 	.byte	0x04, 0x17
        /*003a*/ 	.short	(.L_1402 - .L_1401)
.L_1401:
        /*003c*/ 	.word	0x00000000
        /*0040*/ 	.short	0x0002
        /*0042*/ 	.short	0x0010
        /*0044*/ 	.byte	0x00, 0xf5, 0x21, 0x00


	//----- nvinfo : EIATTR_KPARAM_INFO
	.align		4
.L_1402:
        /*0048*/ 	.byte	0x04, 0x17
        /*004a*/ 	.short	(.L_1404 - .L_1403)
.L_1403:
        /*004c*/ 	.word	0x00000000
        /*0050*/ 	.short	0x0001
        /*0052*/ 	.short	0x0008
        /*0054*/ 	.byte	0x00, 0xf5, 0x21, 0x00


	//----- nvinfo : EIATTR_KPARAM_INFO
	.align		4
.L_1404:
        /*0058*/ 	.byte	0x04, 0x17
        /*005a*/ 	.short	(.L_1406 - .L_1405)
.L_1405:
        /*005c*/ 	.word	0x00000000
        /*0060*/ 	.short	0x0000
        /*0062*/ 	.short	0x0000
        /*0064*/ 	.byte	0x00, 0xf5, 0x21, 0x00


	//----- nvinfo : EIATTR_SPARSE_MMA_MASK
	.align		4
.L_1406:
        /*0068*/ 	.byte	0x03, 0x50
        /*006a*/ 	.short	0x0000


	//----- nvinfo : EIATTR_MAXREG_COUNT
	.align		4
        /*006c*/ 	.byte	0x03, 0x1b
        /*006e*/ 	.short	0x00ff


	//----- nvinfo : EIATTR_NUM_BARRIERS
	.align		4
        /*0070*/ 	.byte	0x02, 0x4c
        /*0072*/ 	.byte	0x01
	.zero		1


	//----- nvinfo : EIATTR_MERCURY_ISA_VERSION
	.align		4
        /*0074*/ 	.byte	0x03, 0x5f
        /*0076*/ 	.short	0x0101


	//----- nvinfo : EIATTR_COOP_GROUP_MASK_REGIDS
	.align		4
        /*0078*/ 	.byte	0x04, 0x29
        /*007a*/ 	.short	(.L_1408 - .L_1407)


	//   ....[0]....
.L_1407:
        /*007c*/ 	.word	0xffffffff


	//   ....[1]....
        /*0080*/ 	.word	0xffffffff


	//   ....[2]....
        /*0084*/ 	.word	0xffffffff


	//   ....[3]....
        /*0088*/ 	.word	0xffffffff


	//   ....[4]....
        /*008c*/ 	.word	0xffffffff


	//   ....[5]....
        /*0090*/ 	.word	0xffffffff


	//   ....[6]....
        /*0094*/ 	.word	0xffffffff


	//   ....[7]....
        /*0098*/ 	.word	0xffffffff


	//   ....[8]....
        /*009c*/ 	.word	0xffffffff


	//   ....[9]....
        /*00a0*/ 	.word	0xffffffff


	//   ....[10]....
        /*00a4*/ 	.word	0xffffffff


	//   ....[11]....
        /*00a8*/ 	.word	0xffffffff


	//   ....[12]....
        /*00ac*/ 	.word	0xffffffff


	//   ....[13]....
        /*00b0*/ 	.word	0xffffffff


	//   ....[14]....
        /*00b4*/ 	.word	0xffffffff


	//   ....[15]....
        /*00b8*/ 	.word	0xffffffff


	//   ....[16]....
        /*00bc*/ 	.word	0xffffffff


	//   ....[17]....
        /*00c0*/ 	.word	0xffffffff


	//   ....[18]....
        /*00c4*/ 	.word	0xffffffff


	//   ....[19]....
        /*00c8*/ 	.word	0xffffffff


	//   ....[20]....
        /*00cc*/ 	.word	0xffffffff


	//   ....[21]....
        /*00d0*/ 	.word	0xffffffff


	//   ....[22]....
        /*00d4*/ 	.word	0xffffffff


	//   ....[23]....
        /*00d8*/ 	.word	0xffffffff


	//   ....[24]....
        /*00dc*/ 	.word	0xffffffff


	//   ....[25]....
        /*00e0*/ 	.word	0xffffffff


	//   ....[26]....
        /*00e4*/ 	.word	0xffffffff


	//   ....[27]....
        /*00e8*/ 	.word	0xffffffff


	//   ....[28]....
        /*00ec*/ 	.word	0xffffffff


	//   ....[29]....
        /*00f0*/ 	.word	0xffffffff


	//   ....[30]....
        /*00f4*/ 	.word	0xffffffff


	//   ....[31]....
        /*00f8*/ 	.word	0xffffffff


	//   ....[32]....
        /*00fc*/ 	.word	0xffffffff


	//   ....[33]....
        /*0100*/ 	.word	0xffffffff


	//   ....[34]....
        /*0104*/ 	.word	0xffffffff


	//   ....[35]....
        /*0108*/ 	.word	0xffffffff


	//   ....[36]....
        /*010c*/ 	.word	0xffffffff


	//   ....[37]....
        /*0110*/ 	.word	0xffffffff


	//   ....[38]....
        /*0114*/ 	.word	0xffffffff


	//   ....[39]....
        /*0118*/ 	.word	0xffffffff


	//   ....[40]....
        /*011c*/ 	.word	0xffffffff


	//   ....[41]....
        /*0120*/ 	.word	0xffffffff


	//   ....[42]....
        /*0124*/ 	.word	0xffffffff


	//   ....[43]....
        /*0128*/ 	.word	0xffffffff


	//   ....[44]....
        /*012c*/ 	.word	0xffffffff


	//   ....[45]....
        /*0130*/ 	.word	0xffffffff


	//   ....[46]....
        /*0134*/ 	.word	0xffffffff


	//   ....[47]....
        /*0138*/ 	.word	0xffffffff


	//   ....[48]....
        /*013c*/ 	.word	0xffffffff


	//   ....[49]....
        /*0140*/ 	.word	0xffffffff


	//   ....[50]....
        /*0144*/ 	.word	0xffffffff


	//   ....[51]....
        /*0148*/ 	.word	0xffffffff


	//   ....[52]....
        /*014c*/ 	.word	0xffffffff


	//   ....[53]....
        /*0150*/ 	.word	0xffffffff


	//   ....[54]....
        /*0154*/ 	.word	0xffffffff


	//   ....[55]....
        /*0158*/ 	.word	0xffffffff


	//   ....[56]....
        /*015c*/ 	.word	0xffffffff


	//   ....[57]....
        /*0160*/ 	.word	0xffffffff


	//   ....[58]....
        /*0164*/ 	.word	0xffffffff


	//   ....[59]....
        /*0168*/ 	.word	0xffffffff


	//   ....[60]....
        /*016c*/ 	.word	0xffffffff


	//   ....[61]....
        /*0170*/ 	.word	0xffffffff


	//   ....[62]....
        /*0174*/ 	.word	0xffffffff


	//   ....[63]....
        /*0178*/ 	.word	0xffffffff


	//   ....[64]....
        /*017c*/ 	.word	0xffffffff


	//   ....[65]....
        /*0180*/ 	.word	0xffffffff


	//   ....[66]....
        /*0184*/ 	.word	0xffffffff


	//   ....[67]....
        /*0188*/ 	.word	0xffffffff


	//   ....[68]....
        /*018c*/ 	.word	0xffffffff


	//   ....[69]....
        /*0190*/ 	.word	0xffffffff


	//   ....[70]....
        /*0194*/ 	.word	0xffffffff


	//   ....[71]....
        /*0198*/ 	.word	0xffffffff


	//   ....[72]....
        /*019c*/ 	.word	0xffffffff


	//   ....[73]....
        /*01a0*/ 	.word	0xffffffff


	//   ....[74]....
        /*01a4*/ 	.word	0xffffffff


	//   ....[75]....
        /*01a8*/ 	.word	0xffffffff


	//   ....[76]....
        /*01ac*/ 	.word	0xffffffff


	//   ....[77]....
        /*01b0*/ 	.word	0xffffffff


	//   ....[78]....
        /*01b4*/ 	.word	0xffffffff


	//   ....[79]....
        /*01b8*/ 	.word	0xffffffff


	//   ....[80]....
        /*01bc*/ 	.word	0xffffffff


	//   ....[81]....
        /*01c0*/ 	.word	0xffffffff


	//   ....[82]....
        /*01c4*/ 	.word	0xffffffff


	//   ....[83]....
        /*01c8*/ 	.word	0xffffffff


	//   ....[84]....
        /*01cc*/ 	.word	0xffffffff


	//   ....[85]....
        /*01d0*/ 	.word	0xffffffff


	//   ....[86]....
        /*01d4*/ 	.word	0xffffffff


	//   ....[87]....
        /*01d8*/ 	.word	0xffffffff


	//   ....[88]....
        /*01dc*/ 	.word	0xffffffff


	//   ....[89]....
        /*01e0*/ 	.word	0xffffffff


	//   ....[90]....
        /*01e4*/ 	.word	0xffffffff


	//   ....[91]....
        /*01e8*/ 	.word	0xffffffff


	//   ....[92]....
        /*01ec*/ 	.word	0xffffffff


	//   ....[93]....
        /*01f0*/ 	.word	0xffffffff


	//   ....[94]....
        /*01f4*/ 	.word	0xffffffff


	//   ....[95]....
        /*01f8*/ 	.word	0xffffffff


	//   ....[96]....
        /*01fc*/ 	.word	0xffffffff


	//   ....[97]....
        /*0200*/ 	.word	0xffffffff


	//   ....[98]....
        /*0204*/ 	.word	0xffffffff


	//   ....[99]....
        /*0208*/ 	.word	0xffffffff


	//   ....[100]....
        /*020c*/ 	.word	0xffffffff


	//   ....[101]....
        /*0210*/ 	.word	0xffffffff


	//   ....[102]....
        /*0214*/ 	.word	0xffffffff


	//   ....[103]....
        /*0218*/ 	.word	0xffffffff


	//   ....[104]....
        /*021c*/ 	.word	0xffffffff


	//   ....[105]....
        /*0220*/ 	.word	0xffffffff


	//   ....[106]....
        /*0224*/ 	.word	0xffffffff


	//   ....[107]....
        /*0228*/ 	.word	0xffffffff


	//   ....[108]....
        /*022c*/ 	.word	0xffffffff


	//   ....[109]....
        /*0230*/ 	.word	0xffffffff


	//   ....[110]....
        /*0234*/ 	.word	0xffffffff


	//   ....[111]....
        /*0238*/ 	.word	0xffffffff


	//   ....[112]....
        /*023c*/ 	.word	0xffffffff


	//   ....[113]....
        /*0240*/ 	.word	0xffffffff


	//   ....[114]....
        /*0244*/ 	.word	0xffffffff


	//   ....[115]....
        /*0248*/ 	.word	0xffffffff


	//   ....[116]....
        /*024c*/ 	.word	0xffffffff


	//   ....[117]....
        /*0250*/ 	.word	0xffffffff


	//   ....[118]....
        /*0254*/ 	.word	0xffffffff


	//   ....[119]....
        /*0258*/ 	.word	0xffffffff


	//   ....[120]....
        /*025c*/ 	.word	0xffffffff


	//   ....[121]....
        /*0260*/ 	.word	0xffffffff


	//   ....[122]....
        /*0264*/ 	.word	0xffffffff


	//   ....[123]....
        /*0268*/ 	.word	0xffffffff


	//   ....[124]....
        /*026c*/ 	.word	0xffffffff


	//   ....[125]....
        /*0270*/ 	.word	0xffffffff


	//   ....[126]....
        /*0274*/ 	.word	0xffffffff


	//   ....[127]....
        /*0278*/ 	.word	0xffffffff


	//   ....[128]....
        /*027c*/ 	.word	0xffffffff


	//   ....[129]....
        /*0280*/ 	.word	0xffffffff


	//   ....[130]....
        /*0284*/ 	.word	0xffffffff


	//   ....[131]....
        /*0288*/ 	.word	0xffffffff


	//   ....[132]....
        /*028c*/ 	.word	0xffffffff


	//   ....[133]....
        /*0290*/ 	.word	0xffffffff


	//   ....[134]....
        /*0294*/ 	.word	0xffffffff


	//   ....[135]....
        /*0298*/ 	.word	0xffffffff


	//   ....[136]....
        /*029c*/ 	.word	0xffffffff


	//   ....[137]....
        /*02a0*/ 	.word	0xffffffff


	//   ....[138]....
        /*02a4*/ 	.word	0xffffffff


	//   ....[139]....
        /*02a8*/ 	.word	0xffffffff


	//   ....[140]....
        /*02ac*/ 	.word	0xffffffff


	//   ....[141]....
        /*02b0*/ 	.word	0xffffffff


	//   ....[142]....
        /*02b4*/ 	.word	0xffffffff


	//   ....[143]....
        /*02b8*/ 	.word	0xffffffff


	//   ....[144]....
        /*02bc*/ 	.word	0xffffffff


	//   ....[145]....
        /*02c0*/ 	.word	0xffffffff


	//   ....[146]....
        /*02c4*/ 	.word	0xffffffff


	//   ....[147]....
        /*02c8*/ 	.word	0xffffffff


	//   ....[148]....
        /*02cc*/ 	.word	0xffffffff


	//   ....[149]....
        /*02d0*/ 	.word	0xffffffff


	//   ....[150]....
        /*02d4*/ 	.word	0xffffffff


	//   ....[151]....
        /*02d8*/ 	.word	0xffffffff


	//   ....[152]....
        /*02dc*/ 	.word	0xffffffff


	//   ....[153]....
        /*02e0*/ 	.word	0xffffffff


	//   ....[154]....
        /*02e4*/ 	.word	0xffffffff


	//   ....[155]....
        /*02e8*/ 	.word	0xffffffff


	//   ....[156]....
        /*02ec*/ 	.word	0xffffffff


	//   ....[157]....
        /*02f0*/ 	.word	0xffffffff


	//   ....[158]....
        /*02f4*/ 	.word	0xffffffff


	//   ....[159]....
        /*02f8*/ 	.word	0xffffffff


	//   ....[160]....
        /*02fc*/ 	.word	0xffffffff


	//   ....[161]....
        /*0300*/ 	.word	0xffffffff


	//   ....[162]....
        /*0304*/ 	.word	0xffffffff


	//   ....[163]....
        /*0308*/ 	.word	0xffffffff


	//   ....[164]....
        /*030c*/ 	.word	0xffffffff


	//   ....[165]....
        /*0310*/ 	.word	0xffffffff


	//   ....[166]....
        /*0314*/ 	.word	0xffffffff


	//   ....[167]....
        /*0318*/ 	.word	0xffffffff


	//   ....[168]....
        /*031c*/ 	.word	0xffffffff


	//   ....[169]....
        /*0320*/ 	.word	0xffffffff


	//   ....[170]....
        /*0324*/ 	.word	0xffffffff


	//   ....[171]....
        /*0328*/ 	.word	0xffffffff


	//   ....[172]....
        /*032c*/ 	.word	0xffffffff


	//   ....[173]....
        /*0330*/ 	.word	0xffffffff


	//   ....[174]....
        /*0334*/ 	.word	0xffffffff


	//   ....[175]....
        /*0338*/ 	.word	0xffffffff


	//   ....[176]....
        /*033c*/ 	.word	0xffffffff


	//   ....[177]....
        /*0340*/ 	.word	0xffffffff


	//   ....[178]....
        /*0344*/ 	.word	0xffffffff


	//   ....[179]....
        /*0348*/ 	.word	0xffffffff


	//   ....[180]....
        /*034c*/ 	.word	0xffffffff


	//   ....[181]....
        /*0350*/ 	.word	0xffffffff


	//   ....[182]....
        /*0354*/ 	.word	0xffffffff


	//   ....[183]....
        /*0358*/ 	.word	0xffffffff


	//   ....[184]....
        /*035c*/ 	.word	0xffffffff


	//   ....[185]....
        /*0360*/ 	.word	0xffffffff


	//   ....[186]....
        /*0364*/ 	.word	0xffffffff


	//   ....[187]....
        /*0368*/ 	.word	0xffffffff


	//   ....[188]....
        /*036c*/ 	.word	0xffffffff


	//   ....[189]....
        /*0370*/ 	.word	0xffffffff


	//   ....[190]....
        /*0374*/ 	.word	0xffffffff


	//   ....[191]....
        /*0378*/ 	.word	0xffffffff


	//   ....[192]....
        /*037c*/ 	.word	0xffffffff


	//   ....[193]....
        /*0380*/ 	.word	0xffffffff


	//   ....[194]....
        /*0384*/ 	.word	0xffffffff


	//   ....[195]....
        /*0388*/ 	.word	0xffffffff


	//   ....[196]....
        /*038c*/ 	.word	0xffffffff


	//   ....[197]....
        /*0390*/ 	.word	0xffffffff


	//   ....[198]....
        /*0394*/ 	.word	0xffffffff


	//   ....[199]....
        /*0398*/ 	.word	0xffffffff


	//   ....[200]....
        /*039c*/ 	.word	0xffffffff


	//   ....[201]....
        /*03a0*/ 	.word	0xffffffff


	//   ....[202]....
        /*03a4*/ 	.word	0xffffffff


	//   ....[203]....
        /*03a8*/ 	.word	0xffffffff


	//   ....[204]....
        /*03ac*/ 	.word	0xffffffff


	//   ....[205]....
        /*03b0*/ 	.word	0xffffffff


	//   ....[206]....
        /*03b4*/ 	.word	0xffffffff


	//   ....[207]....
        /*03b8*/ 	.word	0xffffffff


	//   ....[208]....
        /*03bc*/ 	.word	0xffffffff


	//   ....[209]....
        /*03c0*/ 	.word	0xffffffff


	//   ....[210]....
        /*03c4*/ 	.word	0xffffffff


	//   ....[211]....
        /*03c8*/ 	.word	0xffffffff


	//   ....[212]....
        /*03cc*/ 	.word	0xffffffff


	//   ....[213]....
        /*03d0*/ 	.word	0xffffffff


	//   ....[214]....
        /*03d4*/ 	.word	0xffffffff


	//   ....[215]....
        /*03d8*/ 	.word	0xffffffff


	//   ....[216]....
        /*03dc*/ 	.word	0xffffffff


	//   ....[217]....
        /*03e0*/ 	.word	0xffffffff


	//   ....[218]....
        /*03e4*/ 	.word	0xffffffff


	//   ....[219]....
        /*03e8*/ 	.word	0xffffffff


	//   ....[220]....
        /*03ec*/ 	.word	0xffffffff


	//   ....[221]....
        /*03f0*/ 	.word	0xffffffff


	//   ....[222]....
        /*03f4*/ 	.word	0xffffffff


	//   ....[223]....
        /*03f8*/ 	.word	0xffffffff


	//   ....[224]....
        /*03fc*/ 	.word	0xffffffff


	//   ....[225]....
        /*0400*/ 	.word	0xffffffff


	//   ....[226]....
        /*0404*/ 	.word	0xffffffff


	//   ....[227]....
        /*0408*/ 	.word	0xffffffff


	//   ....[228]....
        /*040c*/ 	.word	0xffffffff


	//   ....[229]....
        /*0410*/ 	.word	0xffffffff


	//   ....[230]....
        /*0414*/ 	.word	0xffffffff


	//   ....[231]....
        /*0418*/ 	.word	0xffffffff


	//   ....[232]....
        /*041c*/ 	.word	0xffffffff


	//   ....[233]....
        /*0420*/ 	.word	0xffffffff


	//   ....[234]....
        /*0424*/ 	.word	0xffffffff


	//   ....[235]....
        /*0428*/ 	.word	0xffffffff


	//   ....[236]....
        /*042c*/ 	.word	0xffffffff


	//   ....[237]....
        /*0430*/ 	.word	0xffffffff


	//   ....[238]....
        /*0434*/ 	.word	0xffffffff


	//   ....[239]....
        /*0438*/ 	.word	0xffffffff


	//   ....[240]....
        /*043c*/ 	.word	0xffffffff


	//   ....[241]....
        /*0440*/ 	.word	0xffffffff


	//   ....[242]....
        /*0444*/ 	.word	0xffffffff


	//   ....[243]....
        /*0448*/ 	.word	0xffffffff


	//   ....[244]....
        /*044c*/ 	.word	0xffffffff


	//   ....[245]....
        /*0450*/ 	.word	0xffffffff


	//   ....[246]....
        /*0454*/ 	.word	0xffffffff


	//   ....[247]....
        /*0458*/ 	.word	0xffffffff


	//   ....[248]....
        /*045c*/ 	.word	0xffffffff


	//   ....[249]....
        /*0460*/ 	.word	0xffffffff


	//   ....[250]....
        /*0464*/ 	.word	0xffffffff


	//   ....[251]....
        /*0468*/ 	.word	0xffffffff


	//   ....[252]....
        /*046c*/ 	.word	0xffffffff


	//   ....[253]....
        /*0470*/ 	.word	0xffffffff


	//   ....[254]....
        /*0474*/ 	.word	0xffffffff


	//   ....[255]....
        /*0478*/ 	.word	0xffffffff


	//   ....[0]....
        /*047c*/ 	.word	0xffffffff


	//   ....[1]....
        /*0480*/ 	.word	0xffffffff


	//   ....[2]....
        /*0484*/ 	.word	0xffffffff


	//   ....[3]....
        /*0488*/ 	.word	0xffffffff


	//   ....[4]....
        /*048c*/ 	.word	0xffffffff


	//   ....[5]....
        /*0490*/ 	.word	0xffffffff


	//   ....[6]....
        /*0494*/ 	.word	0xffffffff


	//   ....[7]....
        /*0498*/ 	.word	0xffffffff


	//   ....[8]....
        /*049c*/ 	.word	0xffffffff


	//   ....[9]....
        /*04a0*/ 	.word	0xffffffff


	//   ....[10]....
        /*04a4*/ 	.word	0xffffffff


	//   ....[11]....
        /*04a8*/ 	.word	0xffffffff


	//   ....[12]....
        /*04ac*/ 	.word	0xffffffff


	//   ....[13]....
        /*04b0*/ 	.word	0xffffffff


	//   ....[14]....
        /*04b4*/ 	.word	0xffffffff


	//   ....[15]....
        /*04b8*/ 	.word	0xffffffff


	//   ....[16]....
        /*04bc*/ 	.word	0xffffffff


	//   ....[17]....
        /*04c0*/ 	.word	0xffffffff


	//   ....[18]....
        /*04c4*/ 	.word	0xffffffff


	//   ....[19]....
        /*04c8*/ 	.word	0xffffffff


	//   ....[20]....
        /*04cc*/ 	.word	0xffffffff


	//   ....[21]....
        /*04d0*/ 	.word	0xffffffff


	//   ....[22]....
        /*04d4*/ 	.word	0xffffffff


	//   ....[23]....
        /*04d8*/ 	.word	0xffffffff


	//   ....[24]....
        /*04dc*/ 	.word	0xffffffff


	//   ....[25]....
        /*04e0*/ 	.word	0xffffffff


	//   ....[26]....
        /*04e4*/ 	.word	0xffffffff


	//   ....[27]....
        /*04e8*/ 	.word	0xffffffff


	//   ....[28]....
        /*04ec*/ 	.word	0xffffffff


	//   ....[29]....
        /*04f0*/ 	.word	0xffffffff


	//   ....[30]....
        /*04f4*/ 	.word	0xffffffff


	//   ....[31]....
        /*04f8*/ 	.word	0xffffffff


	//   ....[32]....
        /*04fc*/ 	.word	0xffffffff


	//   ....[33]....
        /*0500*/ 	.word	0xffffffff


	//   ....[34]....
        /*0504*/ 	.word	0xffffffff


	//   ....[35]....
        /*0508*/ 	.word	0xffffffff


	//   ....[36]....
        /*050c*/ 	.word	0xffffffff


	//   ....[37]....
        /*0510*/ 	.word	0xffffffff


	//   ....[38]....
        /*0514*/ 	.word	0xffffffff


	//   ....[39]....
        /*0518*/ 	.word	0xffffffff


	//   ....[40]....
        /*051c*/ 	.word	0xffffffff


	//   ....[41]....
        /*0520*/ 	.word	0xffffffff


	//   ....[42]....
        /*0524*/ 	.word	0xffffffff


	//   ....[43]....
        /*0528*/ 	.word	0xffffffff


	//   ....[44]....
        /*052c*/ 	.word	0xffffffff


	//   ....[45]....
        /*0530*/ 	.word	0xffffffff


	//   ....[46]....
        /*0534*/ 	.word	0xffffffff


	//   ....[47]....
        /*0538*/ 	.word	0xffffffff


	//   ....[48]....
        /*053c*/ 	.word	0xffffffff


	//   ....[49]....
        /*0540*/ 	.word	0xffffffff


	//   ....[50]....
        /*0544*/ 	.word	0xffffffff


	//   ....[51]....
        /*0548*/ 	.word	0xffffffff


	//   ....[52]....
        /*054c*/ 	.word	0xffffffff


	//   ....[53]....
        /*0550*/ 	.word	0xffffffff


	//   ....[54]....
        /*0554*/ 	.word	0xffffffff


	//   ....[55]....
        /*0558*/ 	.word	0xffffffff


	//   ....[56]....
        /*055c*/ 	.word	0xffffffff


	//   ....[57]....
        /*0560*/ 	.word	0xffffffff


	//   ....[58]....
        /*0564*/ 	.word	0xffffffff


	//   ....[59]....
        /*0568*/ 	.word	0xffffffff


	//   ....[60]....
        /*056c*/ 	.word	0xffffffff


	//   ....[61]....
        /*0570*/ 	.word	0xffffffff


	//   ....[62]....
        /*0574*/ 	.word	0xffffffff


	//   ....[63]....
        /*0578*/ 	.word	0xffffffff


	//   ....[64]....
        /*057c*/ 	.word	0xffffffff


	//   ....[65]....
        /*0580*/ 	.word	0xffffffff


	//   ....[66]....
        /*0584*/ 	.word	0xffffffff


	//   ....[67]....
        /*0588*/ 	.word	0xffffffff


	//   ....[68]....
        /*058c*/ 	.word	0xffffffff


	//   ....[69]....
        /*0590*/ 	.word	0xffffffff


	//   ....[70]....
        /*0594*/ 	.word	0xffffffff


	//   ....[71]....
        /*0598*/ 	.word	0xffffffff


	//   ....[72]....
        /*059c*/ 	.word	0xffffffff


	//   ....[73]....
        /*05a0*/ 	.word	0xffffffff


	//   ....[74]....
        /*05a4*/ 	.word	0xffffffff


	//   ....[75]....
        /*05a8*/ 	.word	0xffffffff


	//   ....[76]....
        /*05ac*/ 	.word	0xffffffff


	//   ....[77]....
        /*05b0*/ 	.word	0xffffffff


	//   ....[78]....
        /*05b4*/ 	.word	0xffffffff


	//   ....[79]....
        /*05b8*/ 	.word	0xffffffff


	//   ....[80]....
        /*05bc*/ 	.word	0xffffffff


	//   ....[81]....
        /*05c0*/ 	.word	0xffffffff


	//   ....[82]....
        /*05c4*/ 	.word	0xffffffff


	//   ....[83]....
        /*05c8*/ 	.word	0xffffffff


	//   ....[84]....
        /*05cc*/ 	.word	0xffffffff


	//   ....[85]....
        /*05d0*/ 	.word	0xffffffff


	//   ....[86]....
        /*05d4*/ 	.word	0xffffffff


	//   ....[87]....
        /*05d8*/ 	.word	0xffffffff


	//   ....[88]....
        /*05dc*/ 	.word	0xffffffff


	//   ....[89]....
        /*05e0*/ 	.word	0xffffffff


	//   ....[90]....
        /*05e4*/ 	.word	0xffffffff


	//   ....[91]....
        /*05e8*/ 	.word	0xffffffff


	//   ....[92]....
        /*05ec*/ 	.word	0xffffffff


	//   ....[93]....
        /*05f0*/ 	.word	0xffffffff


	//   ....[94]....
        /*05f4*/ 	.word	0xffffffff


	//   ....[95]....
        /*05f8*/ 	.word	0xffffffff


	//   ....[96]....
        /*05fc*/ 	.word	0xffffffff


	//   ....[97]....
        /*0600*/ 	.word	0xffffffff


	//   ....[98]....
        /*0604*/ 	.word	0xffffffff


	//   ....[99]....
        /*0608*/ 	.word	0xffffffff


	//   ....[100]....
        /*060c*/ 	.word	0xffffffff


	//   ....[101]....
        /*0610*/ 	.word	0xffffffff


	//   ....[102]....
        /*0614*/ 	.word	0xffffffff


	//   ....[103]....
        /*0618*/ 	.word	0xffffffff


	//   ....[104]....
        /*061c*/ 	.word	0xffffffff


	//   ....[105]....
        /*0620*/ 	.word	0xffffffff


	//   ....[106]....
        /*0624*/ 	.word	0xffffffff


	//   ....[107]....
        /*0628*/ 	.word	0xffffffff


	//   ....[108]....
        /*062c*/ 	.word	0xffffffff


	//   ....[109]....
        /*0630*/ 	.word	0xffffffff


	//   ....[110]....
        /*0634*/ 	.word	0xffffffff


	//   ....[111]....
        /*0638*/ 	.word	0xffffffff


	//   ....[112]....
        /*063c*/ 	.word	0xffffffff


	//   ....[113]....
        /*0640*/ 	.word	0xffffffff


	//   ....[114]....
        /*0644*/ 	.word	0xffffffff


	//   ....[115]....
        /*0648*/ 	.word	0xffffffff


	//   ....[116]....
        /*064c*/ 	.word	0xffffffff


	//   ....[117]....
        /*0650*/ 	.word	0xffffffff


	//   ....[118]....
        /*0654*/ 	.word	0xffffffff


	//   ....[119]....
        /*0658*/ 	.word	0xffffffff


	//   ....[120]....
        /*065c*/ 	.word	0xffffffff


	//   ....[121]....
        /*0660*/ 	.word	0xffffffff


	//   ....[122]....
        /*0664*/ 	.word	0xffffffff


	//   ....[123]....
        /*0668*/ 	.word	0xffffffff


	//   ....[124]....
        /*066c*/ 	.word	0xffffffff


	//   ....[125]....
        /*0670*/ 	.word	0xffffffff


	//   ....[126]....
        /*0674*/ 	.word	0xffffffff


	//   ....[127]....
        /*0678*/ 	.word	0xffffffff


	//   ....[128]....
        /*067c*/ 	.word	0xffffffff


	//   ....[129]....
        /*0680*/ 	.word	0xffffffff


	//   ....[130]....
        /*0684*/ 	.word	0xffffffff


	//   ....[131]....
        /*0688*/ 	.word	0xffffffff


	//   ....[132]....
        /*068c*/ 	.word	0xffffffff


	//   ....[133]....
        /*0690*/ 	.word	0xffffffff


	//   ....[134]....
        /*0694*/ 	.word	0xffffffff


	//   ....[135]....
        /*0698*/ 	.word	0xffffffff


	//   ....[136]....
        /*069c*/ 	.word	0xffffffff


	//   ....[137]....
        /*06a0*/ 	.word	0xffffffff


	//   ....[138]....
        /*06a4*/ 	.word	0xffffffff


	//   ....[139]....
        /*06a8*/ 	.word	0xffffffff


	//   ....[140]....
        /*06ac*/ 	.word	0xffffffff


	//   ....[141]....
        /*06b0*/ 	.word	0xffffffff


	//   ....[142]....
        /*06b4*/ 	.word	0xffffffff


	//   ....[143]....
        /*06b8*/ 	.word	0xffffffff


	//   ....[144]....
        /*06bc*/ 	.word	0xffffffff


	//   ....[145]....
        /*06c0*/ 	.word	0xffffffff


	//   ....[146]....
        /*06c4*/ 	.word	0xffffffff


	//   ....[147]....
        /*06c8*/ 	.word	0xffffffff


	//   ....[148]....
        /*06cc*/ 	.word	0xffffffff


	//   ....[149]....
        /*06d0*/ 	.word	0xffffffff


	//   ....[150]....
        /*06d4*/ 	.word	0xffffffff


	//   ....[151]....
        /*06d8*/ 	.word	0xffffffff


	//   ....[152]....
        /*06dc*/ 	.word	0xffffffff


	//   ....[153]....
        /*06e0*/ 	.word	0xffffffff


	//   ....[154]....
        /*06e4*/ 	.word	0xffffffff


	//   ....[155]....
        /*06e8*/ 	.word	0xffffffff


	//   ....[156]....
        /*06ec*/ 	.word	0xffffffff


	//   ....[157]....
        /*06f0*/ 	.word	0xffffffff


	//   ....[158]....
        /*06f4*/ 	.word	0xffffffff


	//   ....[159]....
        /*06f8*/ 	.word	0xffffffff


	//   ....[160]....
        /*06fc*/ 	.word	0xffffffff


	//   ....[161]....
        /*0700*/ 	.word	0xffffffff


	//   ....[162]....
        /*0704*/ 	.word	0xffffffff


	//   ....[163]....
        /*0708*/ 	.word	0xffffffff


	//   ....[164]....
        /*070c*/ 	.word	0xffffffff


	//   ....[165]....
        /*0710*/ 	.word	0xffffffff


	//   ....[166]....
        /*0714*/ 	.word	0xffffffff


	//   ....[167]....
        /*0718*/ 	.word	0xffffffff


	//   ....[168]....
        /*071c*/ 	.word	0xffffffff


	//   ....[169]....
        /*0720*/ 	.word	0xffffffff


	//   ....[170]....
        /*0724*/ 	.word	0xffffffff


	//   ....[171]....
        /*0728*/ 	.word	0xffffffff


	//   ....[172]....
        /*072c*/ 	.word	0xffffffff


	//   ....[173]....
        /*0730*/ 	.word	0xffffffff


	//   ....[174]....
        /*0734*/ 	.word	0xffffffff


	//   ....[175]....
        /*0738*/ 	.word	0xffffffff


	//   ....[176]....
        /*073c*/ 	.word	0xffffffff


	//   ....[177]....
        /*0740*/ 	.word	0xffffffff


	//   ....[178]....
        /*0744*/ 	.word	0xffffffff


	//   ....[179]....
        /*0748*/ 	.word	0xffffffff


	//   ....[180]....
        /*074c*/ 	.word	0xffffffff


	//   ....[181]....
        /*0750*/ 	.word	0xffffffff


	//   ....[182]....
        /*0754*/ 	.word	0xffffffff


	//   ....[183]....
        /*0758*/ 	.word	0xffffffff


	//   ....[184]....
        /*075c*/ 	.word	0xffffffff


	//   ....[185]....
        /*0760*/ 	.word	0xffffffff


	//   ....[186]....
        /*0764*/ 	.word	0xffffffff


	//   ....[187]....
        /*0768*/ 	.word	0xffffffff


	//   ....[188]....
        /*076c*/ 	.word	0xffffffff


	//   ....[189]....
        /*0770*/ 	.word	0xffffffff


	//   ....[190]....
        /*0774*/ 	.word	0xffffffff


	//   ....[191]....
        /*0778*/ 	.word	0xffffffff


	//   ....[192]....
        /*077c*/ 	.word	0xffffffff


	//   ....[193]....
        /*0780*/ 	.word	0xffffffff


	//   ....[194]....
        /*0784*/ 	.word	0xffffffff


	//   ....[195]....
        /*0788*/ 	.word	0xffffffff


	//   ....[196]....
        /*078c*/ 	.word	0xffffffff


	//   ....[197]....
        /*0790*/ 	.word	0xffffffff


	//   ....[198]....
        /*0794*/ 	.word	0xffffffff


	//   ....[199]....
        /*0798*/ 	.word	0xffffffff


	//   ....[200]....
        /*079c*/ 	.word	0xffffffff


	//   ....[201]....
        /*07a0*/ 	.word	0xffffffff


	//   ....[202]....
        /*07a4*/ 	.word	0xffffffff


	//   ....[203]....
        /*07a8*/ 	.word	0xffffffff


	//   ....[204]....
        /*07ac*/ 	.word	0xffffffff


	//   ....[205]....
        /*07b0*/ 	.word	0xffffffff


	//   ....[206]....
        /*07b4*/ 	.word	0xffffffff


	//   ....[207]....
        /*07b8*/ 	.word	0xffffffff


	//   ....[208]....
        /*07bc*/ 	.word	0xffffffff


	//   ....[209]....
        /*07c0*/ 	.word	0xffffffff


	//   ....[210]....
        /*07c4*/ 	.word	0xffffffff


	//   ....[211]....
        /*07c8*/ 	.word	0xffffffff


	//   ....[212]....
        /*07cc*/ 	.word	0xffffffff


	//   ....[213]....
        /*07d0*/ 	.word	0xffffffff


	//   ....[214]....
        /*07d4*/ 	.word	0xffffffff


	//   ....[215]....
        /*07d8*/ 	.word	0xffffffff


	//   ....[216]....
        /*07dc*/ 	.word	0xffffffff


	//   ....[217]....
        /*07e0*/ 	.word	0xffffffff


	//   ....[218]....
        /*07e4*/ 	.word	0xffffffff


	//   ....[219]....
        /*07e8*/ 	.word	0xffffffff


	//   ....[220]....
        /*07ec*/ 	.word	0xffffffff


	//   ....[221]....
        /*07f0*/ 	.word	0xffffffff


	//   ....[222]....
        /*07f4*/ 	.word	0xffffffff


	//   ....[223]....
        /*07f8*/ 	.word	0xffffffff


	//   ....[224]....
        /*07fc*/ 	.word	0xffffffff


	//   ....[225]....
        /*0800*/ 	.word	0xffffffff


	//   ....[226]....
        /*0804*/ 	.word	0xffffffff


	//   ....[227]....
        /*0808*/ 	.word	0xffffffff


	//   ....[228]....
        /*080c*/ 	.word	0xffffffff


	//   ....[229]....
        /*0810*/ 	.word	0xffffffff


	//   ....[230]....
        /*0814*/ 	.word	0xffffffff


	//   ....[231]....
        /*0818*/ 	.word	0xffffffff


	//   ....[232]....
        /*081c*/ 	.word	0xffffffff


	//   ....[233]....
        /*0820*/ 	.word	0xffffffff


	//   ....[234]....
        /*0824*/ 	.word	0xffffffff


	//   ....[235]....
        /*0828*/ 	.word	0xffffffff


	//   ....[236]....
        /*082c*/ 	.word	0xffffffff


	//   ....[237]....
        /*0830*/ 	.word	0xffffffff


	//   ....[238]....
        /*0834*/ 	.word	0xffffffff


	//   ....[239]....
        /*0838*/ 	.word	0xffffffff


	//   ....[240]....
        /*083c*/ 	.word	0xffffffff


	//   ....[241]....
        /*0840*/ 	.word	0xffffffff


	//   ....[242]....
        /*0844*/ 	.word	0xffffffff


	//   ....[243]....
        /*0848*/ 	.word	0xffffffff


	//   ....[244]....
        /*084c*/ 	.word	0xffffffff


	//   ....[245]....
        /*0850*/ 	.word	0xffffffff


	//   ....[246]....
        /*0854*/ 	.word	0xffffffff


	//   ....[247]....
        /*0858*/ 	.word	0xffffffff


	//   ....[248]....
        /*085c*/ 	.word	0xffffffff


	//   ....[249]....
        /*0860*/ 	.word	0xffffffff


	//   ....[250]....
        /*0864*/ 	.word	0xffffffff


	//   ....[251]....
        /*0868*/ 	.word	0xffffffff


	//   ....[252]....
        /*086c*/ 	.word	0xffffffff


	//   ....[253]....
        /*0870*/ 	.word	0xffffffff


	//   ....[254]....
        /*0874*/ 	.word	0xffffffff


	//   ....[255]....
        /*0878*/ 	.word	0xffffffff


	//   ....[0]....
        /*087c*/ 	.word	0xffffffff


	//   ....[1]....
        /*0880*/ 	.word	0xffffffff


	//   ....[2]....
        /*0884*/ 	.word	0xffffffff


	//   ....[3]....
        /*0888*/ 	.word	0xffffffff


	//   ....[4]....
        /*088c*/ 	.word	0xffffffff


	//   ....[5]....
        /*0890*/ 	.word	0xffffffff


	//   ....[6]....
        /*0894*/ 	.word	0xffffffff


	//   ....[7]....
        /*0898*/ 	.word	0xffffffff


	//   ....[8]....
        /*089c*/ 	.word	0xffffffff


	//   ....[9]....
        /*08a0*/ 	.word	0xffffffff


	//   ....[10]....
        /*08a4*/ 	.word	0xffffffff


	//   ....[11]....
        /*08a8*/ 	.word	0xffffffff


	//   ....[12]....
        /*08ac*/ 	.word	0xffffffff


	//   ....[13]....
        /*08b0*/ 	.word	0xffffffff


	//   ....[14]....
        /*08b4*/ 	.word	0xffffffff


	//   ....[15]....
        /*08b8*/ 	.word	0xffffffff


	//   ....[16]....
        /*08bc*/ 	.word	0xffffffff


	//   ....[17]....
        /*08c0*/ 	.word	0xffffffff


	//   ....[18]....
        /*08c4*/ 	.word	0xffffffff


	//   ....[19]....
        /*08c8*/ 	.word	0xffffffff


	//   ....[20]....
        /*08cc*/ 	.word	0xffffffff


	//   ....[21]....
        /*08d0*/ 	.word	0xffffffff


	//   ....[22]....
        /*08d4*/ 	.word	0xffffffff


	//   ....[23]....
        /*08d8*/ 	.word	0xffffffff


	//   ....[24]....
        /*08dc*/ 	.word	0xffffffff


	//   ....[25]....
        /*08e0*/ 	.word	0xffffffff


	//   ....[26]....
        /*08e4*/ 	.word	0xffffffff


	//   ....[27]....
        /*08e8*/ 	.word	0xffffffff


	//   ....[28]....
        /*08ec*/ 	.word	0xffffffff


	//   ....[29]....
        /*08f0*/ 	.word	0xffffffff


	//   ....[30]....
        /*08f4*/ 	.word	0xffffffff


	//   ....[31]....
        /*08f8*/ 	.word	0xffffffff


	//   ....[32]....
        /*08fc*/ 	.word	0xffffffff


	//   ....[33]....
        /*0900*/ 	.word	0xffffffff


	//   ....[34]....
        /*0904*/ 	.word	0xffffffff


	//   ....[35]....
        /*0908*/ 	.word	0xffffffff


	//   ....[36]....
        /*090c*/ 	.word	0xffffffff


	//   ....[37]....
        /*0910*/ 	.word	0xffffffff


	//   ....[38]....
        /*0914*/ 	.word	0xffffffff


	//   ....[39]....
        /*0918*/ 	.word	0xffffffff


	//   ....[40]....
        /*091c*/ 	.word	0xffffffff


	//   ....[41]....
        /*0920*/ 	.word	0xffffffff


	//   ....[42]....
        /*0924*/ 	.word	0xffffffff


	//   ....[43]....
        /*0928*/ 	.word	0xffffffff


	//   ....[44]....
        /*092c*/ 	.word	0xffffffff


	//   ....[45]....
        /*0930*/ 	.word	0xffffffff


	//   ....[46]....
        /*0934*/ 	.word	0xffffffff


	//   ....[47]....
        /*0938*/ 	.word	0xffffffff


	//   ....[48]....
        /*093c*/ 	.word	0xffffffff


	//   ....[49]....
        /*0940*/ 	.word	0xffffffff


	//   ....[50]....
        /*0944*/ 	.word	0xffffffff


	//   ....[51]....
        /*0948*/ 	.word	0xffffffff


	//   ....[52]....
        /*094c*/ 	.word	0xffffffff


	//   ....[53]....
        /*0950*/ 	.word	0xffffffff


	//   ....[54]....
        /*0954*/ 	.word	0xffffffff


	//   ....[55]....
        /*0958*/ 	.word	0xffffffff


	//   ....[56]....
        /*095c*/ 	.word	0xffffffff


	//   ....[57]....
        /*0960*/ 	.word	0xffffffff


	//   ....[58]....
        /*0964*/ 	.word	0xffffffff


	//   ....[59]....
        /*0968*/ 	.word	0xffffffff


	//   ....[60]....
        /*096c*/ 	.word	0xffffffff


	//   ....[61]....
        /*0970*/ 	.word	0xffffffff


	//   ....[62]....
        /*0974*/ 	.word	0xffffffff


	//   ....[63]....
        /*0978*/ 	.word	0xffffffff


	//   ....[64]....
        /*097c*/ 	.word	0xffffffff


	//   ....[65]....
        /*0980*/ 	.word	0xffffffff


	//   ....[66]....
        /*0984*/ 	.word	0xffffffff


	//   ....[67]....
        /*0988*/ 	.word	0xffffffff


	//   ....[68]....
        /*098c*/ 	.word	0xffffffff


	//   ....[69]....
        /*0990*/ 	.word	0xffffffff


	//   ....[70]....
        /*0994*/ 	.word	0xffffffff


	//   ....[71]....
        /*0998*/ 	.word	0xffffffff


	//   ....[72]....
        /*099c*/ 	.word	0xffffffff


	//   ....[73]....
        /*09a0*/ 	.word	0xffffffff


	//   ....[74]....
        /*09a4*/ 	.word	0xffffffff


	//   ....[75]....
        /*09a8*/ 	.word	0xffffffff


	//   ....[76]....
        /*09ac*/ 	.word	0xffffffff


	//   ....[77]....
        /*09b0*/ 	.word	0xffffffff


	//   ....[78]....
        /*09b4*/ 	.word	0xffffffff


	//   ....[79]....
        /*09b8*/ 	.word	0xffffffff


	//   ....[80]....
        /*09bc*/ 	.word	0xffffffff


	//   ....[81]....
        /*09c0*/ 	.word	0xffffffff


	//   ....[82]....
        /*09c4*/ 	.word	0xffffffff


	//   ....[83]....
        /*09c8*/ 	.word	0xffffffff


	//   ....[84]....
        /*09cc*/ 	.word	0xffffffff


	//   ....[85]....
        /*09d0*/ 	.word	0xffffffff


	//   ....[86]....
        /*09d4*/ 	.word	0xffffffff


	//   ....[87]....
        /*09d8*/ 	.word	0xffffffff


	//   ....[88]....
        /*09dc*/ 	.word	0xffffffff


	//   ....[89]....
        /*09e0*/ 	.word	0xffffffff


	//   ....[90]....
        /*09e4*/ 	.word	0xffffffff


	//   ....[91]....
        /*09e8*/ 	.word	0xffffffff


	//   ....[92]....
        /*09ec*/ 	.word	0xffffffff


	//   ....[93]....
        /*09f0*/ 	.word	0xffffffff


	//   ....[94]....
        /*09f4*/ 	.word	0xffffffff


	//   ....[95]....
        /*09f8*/ 	.word	0xffffffff


	//   ....[96]....
        /*09fc*/ 	.word	0xffffffff


	//   ....[97]....
        /*0a00*/ 	.word	0xffffffff


	//   ....[98]....
        /*0a04*/ 	.word	0xffffffff


	//   ....[99]....
        /*0a08*/ 	.word	0xffffffff


	//   ....[100]....
        /*0a0c*/ 	.word	0xffffffff


	//   ....[101]....
        /*0a10*/ 	.word	0xffffffff


	//   ....[102]....
        /*0a14*/ 	.word	0xffffffff


	//   ....[103]....
        /*0a18*/ 	.word	0xffffffff


	//   ....[104]....
        /*0a1c*/ 	.word	0xffffffff


	//   ....[105]....
        /*0a20*/ 	.word	0xffffffff


	//   ....[106]....
        /*0a24*/ 	.word	0xffffffff


	//   ....[107]....
        /*0a28*/ 	.word	0xffffffff


	//   ....[108]....
        /*0a2c*/ 	.word	0xffffffff


	//   ....[109]....
        /*0a30*/ 	.word	0xffffffff


	//   ....[110]....
        /*0a34*/ 	.word	0xffffffff


	//   ....[111]....
        /*0a38*/ 	.word	0xffffffff


	//   ....[112]....
        /*0a3c*/ 	.word	0xffffffff


	//   ....[113]....
        /*0a40*/ 	.word	0xffffffff


	//   ....[114]....
        /*0a44*/ 	.word	0xffffffff


	//   ....[115]....
        /*0a48*/ 	.word	0xffffffff


	//   ....[116]....
        /*0a4c*/ 	.word	0xffffffff


	//   ....[117]....
        /*0a50*/ 	.word	0xffffffff


	//   ....[118]....
        /*0a54*/ 	.word	0xffffffff


	//   ....[119]....
        /*0a58*/ 	.word	0xffffffff


	//   ....[120]....
        /*0a5c*/ 	.word	0xffffffff


	//   ....[121]....
        /*0a60*/ 	.word	0xffffffff


	//   ....[122]....
        /*0a64*/ 	.word	0xffffffff


	//   ....[123]....
        /*0a68*/ 	.word	0xffffffff


	//   ....[124]....
        /*0a6c*/ 	.word	0xffffffff


	//   ....[125]....
        /*0a70*/ 	.word	0xffffffff


	//   ....[126]....
        /*0a74*/ 	.word	0xffffffff


	//   ....[127]....
        /*0a78*/ 	.word	0xffffffff


	//   ....[128]....
        /*0a7c*/ 	.word	0xffffffff


	//   ....[129]....
        /*0a80*/ 	.word	0xffffffff


	//   ....[130]....
        /*0a84*/ 	.word	0xffffffff


	//   ....[131]....
        /*0a88*/ 	.word	0xffffffff


	//   ....[132]....
        /*0a8c*/ 	.word	0xffffffff


	//   ....[133]....
        /*0a90*/ 	.word	0xffffffff


	//   ....[134]....
        /*0a94*/ 	.word	0xffffffff


	//   ....[135]....
        /*0a98*/ 	.word	0xffffffff


	//   ....[136]....
        /*0a9c*/ 	.word	0xffffffff


	//   ....[137]....
        /*0aa0*/ 	.word	0xffffffff


	//----- nvinfo : EIATTR_COOP_GROUP_INSTR_OFFSETS
	.align		4
.L_1408:
        /*0aa4*/ 	.byte	0x04, 0x28
        /*0aa6*/ 	.short	(.L_1410 - .L_1409)


	//   ....[0]....
.L_1409:
        /*0aa8*/ 	.word	0x00002210


	//   ....[1]....
        /*0aac*/ 	.word	0x00002230


	//   ....[2]....
        /*0ab0*/ 	.word	0x00002240


	//   ....[3]....
        /*0ab4*/ 	.word	0x00002250


	//   ....[4]....
        /*0ab8*/ 	.word	0x00002260


	//   ....[5]....
        /*0abc*/ 	.word	0x00002270


	//   ....[6]....
        /*0ac0*/ 	.word	0x00002280


	//   ....[7]....
        /*0ac4*/ 	.word	0x00002290


	//   ....[8]....
        /*0ac8*/ 	.word	0x000022a0


	//   ....[9]....
        /*0acc*/ 	.word	0x000022b0


	//   ....[10]....
        /*0ad0*/ 	.word	0x000022c0


	//   ....[11]....
        /*0ad4*/ 	.word	0x000022d0


	//   ....[12]....
        /*0ad8*/ 	.word	0x000022e0


	//   ....[13]....
        /*0adc*/ 	.word	0x000022f0


	//   ....[14]....
        /*0ae0*/ 	.word	0x00002300


	//   ....[15]....
        /*0ae4*/ 	.word	0x00002310


	//   ....[16]....
        /*0ae8*/ 	.word	0x00002320


	//   ....[17]....
        /*0aec*/ 	.word	0x00002330


	//   ....[18]....
        /*0af0*/ 	.word	0x000023c0


	//   ....[19]....
        /*0af4*/ 	.word	0x000023d0


	//   ....[20]....
        /*0af8*/ 	.word	0x000023e0


	//   ....[21]....
        /*0afc*/ 	.word	0x000023f0


	//   ....[22]....
        /*0b00*/ 	.word	0x00002400


	//   ....[23]....
        /*0b04*/ 	.word	0x00002410


	//   ....[24]....
        /*0b08*/ 	.word	0x00002420


	//   ....[25]....
        /*0b0c*/ 	.word	0x00002430


	//   ....[26]....
        /*0b10*/ 	.word	0x00002440


	//   ....[27]....
        /*0b14*/ 	.word	0x00002450


	//   ....[28]....
        /*0b18*/ 	.word	0x00002460


	//   ....[29]....
        /*0b1c*/ 	.word	0x00002470


	//   ....[30]....
        /*0b20*/ 	.word	0x00002480


	//   ....[31]....
        /*0b24*/ 	.word	0x00002490


	//   ....[32]....
        /*0b28*/ 	.word	0x000024a0


	//   ....[33]....
        /*0b2c*/ 	.word	0x000024b0


	//   ....[34]....
        /*0b30*/ 	.word	0x000024c0


	//   ....[35]....
        /*0b34*/ 	.word	0x000024d0


	//   ....[36]....
        /*0b38*/ 	.word	0x000024e0


	//   ....[37]....
        /*0b3c*/ 	.word	0x000024f0


	//   ....[38]....
        /*0b40*/ 	.word	0x00002500


	//   ....[39]....
        /*0b44*/ 	.word	0x00002510


	//   ....[40]....
        /*0b48*/ 	.word	0x00002520


	//   ....[41]....
        /*0b4c*/ 	.word	0x00002530


	//   ....[42]....
        /*0b50*/ 	.word	0x00002540


	//   ....[43]....
        /*0b54*/ 	.word	0x00002550


	//   ....[44]....
        /*0b58*/ 	.word	0x00002570


	//   ....[45]....
        /*0b5c*/ 	.word	0x00002580


	//   ....[46]....
        /*0b60*/ 	.word	0x00002660


	//   ....[47]....
        /*0b64*/ 	.word	0x00002670


	//   ....[48]....
        /*0b68*/ 	.word	0x00002680


	//   ....[49]....
        /*0b6c*/ 	.word	0x00002690


	//   ....[50]....
        /*0b70*/ 	.word	0x000026a0


	//   ....[51]....
        /*0b74*/ 	.word	0x000026b0


	//   ....[52]....
        /*0b78*/ 	.word	0x000026c0


	//   ....[53]....
        /*0b7c*/ 	.word	0x000026d0


	//   ....[54]....
        /*0b80*/ 	.word	0x000026e0


	//   ....[55]....
        /*0b84*/ 	.word	0x000026f0


	//   ....[56]....
        /*0b88*/ 	.word	0x00002700


	//   ....[57]....
        /*0b8c*/ 	.word	0x00002710


	//   ....[58]....
        /*0b90*/ 	.word	0x00002720


	//   ....[59]....
        /*0b94*/ 	.word	0x00002730


	//   ....[60]....
        /*0b98*/ 	.word	0x00002740


	//   ....[61]....
        /*0b9c*/ 	.word	0x00002750


	//   ....[62]....
        /*0ba0*/ 	.word	0x00002760


	//   ....[63]....
        /*0ba4*/ 	.word	0x00002770


	//   ....[64]....
        /*0ba8*/ 	.word	0x00002780


	//   ....[65]....
        /*0bac*/ 	.word	0x00002790


	//   ....[66]....
        /*0bb0*/ 	.word	0x000027a0


	//   ....[67]....
        /*0bb4*/ 	.word	0x000027b0


	//   ....[68]....
        /*0bb8*/ 	.word	0x000027c0


	//   ....[69]....
        /*0bbc*/ 	.word	0x000027d0


	//   ....[70]....
        /*0bc0*/ 	.word	0x000027e0


	//   ....[71]....
        /*0bc4*/ 	.word	0x000027f0


	//   ....[72]....
        /*0bc8*/ 	.word	0x00002810


	//   ....[73]....
        /*0bcc*/ 	.word	0x00002820


	//   ....[74]....
        /*0bd0*/ 	.word	0x00002900


	//   ....[75]....
        /*0bd4*/ 	.word	0x00002910


	//   ....[76]....
        /*0bd8*/ 	.word	0x00002920


	//   ....[77]....
        /*0bdc*/ 	.word	0x00002930


	//   ....[78]....
        /*0be0*/ 	.word	0x00002940


	//   ....[79]....
        /*0be4*/ 	.word	0x00002950


	//   ....[80]....
        /*0be8*/ 	.word	0x00002960


	//   ....[81]....
        /*0bec*/ 	.word	0x00002970


	//   ....[82]....
        /*0bf0*/ 	.word	0x00002980


	//   ....[83]....
        /*0bf4*/ 	.word	0x00002990


	//   ....[84]....
        /*0bf8*/ 	.word	0x000029a0


	//   ....[85]....
        /*0bfc*/ 	.word	0x000029b0


	//   ....[86]....
        /*0c00*/ 	.word	0x000029c0


	//   ....[87]....
        /*0c04*/ 	.word	0x000029d0


	//   ....[88]....
        /*0c08*/ 	.word	0x000029e0


	//   ....[89]....
        /*0c0c*/ 	.word	0x000029f0


	//   ....[90]....
        /*0c10*/ 	.word	0x00002a00


	//   ....[91]....
        /*0c14*/ 	.word	0x00002a10


	//   ....[92]....
        /*0c18*/ 	.word	0x00002a20


	//   ....[93]....
        /*0c1c*/ 	.word	0x00002a30


	//   ....[94]....
        /*0c20*/ 	.word	0x00002a40


	//   ....[95]....
        /*0c24*/ 	.word	0x00002a50


	//   ....[96]....
        /*0c28*/ 	.word	0x00002a60


	//   ....[97]....
        /*0c2c*/ 	.word	0x00002a70


	//   ....[98]....
        /*0c30*/ 	.word	0x00002a80


	//   ....[99]....
        /*0c34*/ 	.word	0x00002a90


	//   ....[100]....
        /*0c38*/ 	.word	0x00002ab0


	//   ....[101]....
        /*0c3c*/ 	.word	0x00002ac0


	//   ....[102]....
        /*0c40*/ 	.word	0x00002bc0


	//   ....[103]....
        /*0c44*/ 	.word	0x00002bd0


	//   ....[104]....
        /*0c48*/ 	.word	0x00002be0


	//   ....[105]....
        /*0c4c*/ 	.word	0x00002bf0


	//   ....[106]....
        /*0c50*/ 	.word	0x00002c00


	//   ....[107]....
        /*0c54*/ 	.word	0x00002c10


	//   ....[108]....
        /*0c58*/ 	.word	0x00002c20


	//   ....[109]....
        /*0c5c*/ 	.word	0x00002c30


	//   ....[110]....
        /*0c60*/ 	.word	0x00002c40


	//   ....[111]....
        /*0c64*/ 	.word	0x00002c50


	//   ....[112]....
        /*0c68*/ 	.word	0x00002c60


	//   ....[113]....
        /*0c6c*/ 	.word	0x00002c70


	//   ....[114]....
        /*0c70*/ 	.word	0x00002c80


	//   ....[115]....
        /*0c74*/ 	.word	0x00002c90


	//   ....[116]....
        /*0c78*/ 	.word	0x00002ca0


	//   ....[117]....
        /*0c7c*/ 	.word	0x00002cb0


	//   ....[118]....
        /*0c80*/ 	.word	0x00002cc0


	//   ....[119]....
        /*0c84*/ 	.word	0x00002cd0


	//   ....[120]....
        /*0c88*/ 	.word	0x00002ce0


	//   ....[121]....
        /*0c8c*/ 	.word	0x00002cf0


	//   ....[122]....
        /*0c90*/ 	.word	0x00002d00


	//   ....[123]....
        /*0c94*/ 	.word	0x00002d10


	//   ....[124]....
        /*0c98*/ 	.word	0x00002d20


	//   ....[125]....
        /*0c9c*/ 	.word	0x00002d30


	//   ....[126]....
        /*0ca0*/ 	.word	0x00002d40


	//   ....[127]....
        /*0ca4*/ 	.word	0x00002d50


	//   ....[128]....
        /*0ca8*/ 	.word	0x00002d70


	//   ....[129]....
        /*0cac*/ 	.word	0x00002d80


	//   ....[130]....
        /*0cb0*/ 	.word	0x00006f50


	//   ....[131]....
        /*0cb4*/ 	.word	0x00006f80


	//   ....[132]....
        /*0cb8*/ 	.word	0x00006f90


	//   ....[133]....
        /*0cbc*/ 	.word	0x00006fa0


	//   ....[134]....
        /*0cc0*/ 	.word	0x00006fb0


	//   ....[135]....
        /*0cc4*/ 	.word	0x00006fd0


	//   ....[136]....
        /*0cc8*/ 	.word	0x00006fe0


	//   ....[137]....
        /*0ccc*/ 	.word	0x00006ff0


	//   ....[138]....
        /*0cd0*/ 	.word	0x00007000


	//   ....[139]....
        /*0cd4*/ 	.word	0x00007010


	//   ....[140]....
        /*0cd8*/ 	.word	0x00007020


	//   ....[141]....
        /*0cdc*/ 	.word	0x00007030


	//   ....[142]....
        /*0ce0*/ 	.word	0x00007040


	//   ....[143]....
        /*0ce4*/ 	.word	0x00007050


	//   ....[144]....
        /*0ce8*/ 	.word	0x00007060


	//   ....[145]....
        /*0cec*/ 	.word	0x00007070


	//   ....[146]....
        /*0cf0*/ 	.word	0x00007080


	//   ....[147]....
        /*0cf4*/ 	.word	0x00007090


	//   ....[148]....
        /*0cf8*/ 	.word	0x000070a0


	//   ....[149]....
        /*0cfc*/ 	.word	0x000070b0


	//   ....[150]....
        /*0d00*/ 	.word	0x00007160


	//   ....[151]....
        /*0d04*/ 	.word	0x00007170


	//   ....[152]....
        /*0d08*/ 	.word	0x00007180


	//   ....[153]....
        /*0d0c*/ 	.word	0x00007190


	//   ....[154]....
        /*0d10*/ 	.word	0x000071a0


	//   ....[155]....
        /*0d14*/ 	.word	0x000071b0


	//   ....[156]....
        /*0d18*/ 	.word	0x000071c0


	//   ....[157]....
        /*0d1c*/ 	.word	0x000071d0


	//   ....[158]....
        /*0d20*/ 	.word	0x000071e0


	//   ....[159]....
        /*0d24*/ 	.word	0x000071f0


	//   ....[160]....
        /*0d28*/ 	.word	0x00007200


	//   ....[161]....
        /*0d2c*/ 	.word	0x00007210


	//   ....[162]....
        /*0d30*/ 	.word	0x00007220


	//   ....[163]....
        /*0d34*/ 	.word	0x00007230


	//   ....[164]....
        /*0d38*/ 	.word	0x00007240


	//   ....[165]....
        /*0d3c*/ 	.word	0x00007250


	//   ....[166]....
        /*0d40*/ 	.word	0x00007260


	//   ....[167]....
        /*0d44*/ 	.word	0x00007270


	//   ....[168]....
        /*0d48*/ 	.word	0x00007280


	//   ....[169]....
        /*0d4c*/ 	.word	0x00007290


	//   ....[170]....
        /*0d50*/ 	.word	0x000072a0


	//   ....[171]....
        /*0d54*/ 	.word	0x000072b0


	//   ....[172]....
        /*0d58*/ 	.word	0x000072c0


	//   ....[173]....
        /*0d5c*/ 	.word	0x000072d0


	//   ....[174]....
        /*0d60*/ 	.word	0x000072e0


	//   ....[175]....
        /*0d64*/ 	.word	0x000072f0


	//   ....[176]....
        /*0d68*/ 	.word	0x000073d0


	//   ....[177]....
        /*0d6c*/ 	.word	0x000073e0


	//   ....[178]....
        /*0d70*/ 	.word	0x000073f0


	//   ....[179]....
        /*0d74*/ 	.word	0x00007400


	//   ....[180]....
        /*0d78*/ 	.word	0x00007410


	//   ....[181]....
        /*0d7c*/ 	.word	0x00007420


	//   ....[182]....
        /*0d80*/ 	.word	0x00007430


	//   ....[183]....
        /*0d84*/ 	.word	0x00007440


	//   ....[184]....
        /*0d88*/ 	.word	0x00007450


	//   ....[185]....
        /*0d8c*/ 	.word	0x00007460


	//   ....[186]....
        /*0d90*/ 	.word	0x00007470


	//   ....[187]....
        /*0d94*/ 	.word	0x00007480


	//   ....[188]....
        /*0d98*/ 	.word	0x00007490


	//   ....[189]....
        /*0d9c*/ 	.word	0x000074a0


	//   ....[190]....
        /*0da0*/ 	.word	0x000074b0


	//   ....[191]....
        /*0da4*/ 	.word	0x000074c0


	//   ....[192]....
        /*0da8*/ 	.word	0x000074d0


	//   ....[193]....
        /*0dac*/ 	.word	0x000074e0


	//   ....[194]....
        /*0db0*/ 	.word	0x000074f0


	//   ....[195]....
        /*0db4*/ 	.word	0x00007500


	//   ....[196]....
        /*0db8*/ 	.word	0x00007510


	//   ....[197]....
        /*0dbc*/ 	.word	0x00007520


	//   ....[198]....
        /*0dc0*/ 	.word	0x00007530


	//   ....[199]....
        /*0dc4*/ 	.word	0x00007540


	//   ....[200]....
        /*0dc8*/ 	.word	0x00007550


	//   ....[201]....
        /*0dcc*/ 	.word	0x00007560


	//   ....[202]....
        /*0dd0*/ 	.word	0x00007570


	//   ....[203]....
        /*0dd4*/ 	.word	0x00007580


	//   ....[204]....
        /*0dd8*/ 	.word	0x00007670


	//   ....[205]....
        /*0ddc*/ 	.word	0x00007680


	//   ....[206]....
        /*0de0*/ 	.word	0x00007690


	//   ....[207]....
        /*0de4*/ 	.word	0x000076a0


	//   ....[208]....
        /*0de8*/ 	.word	0x000076b0


	//   ....[209]....
        /*0dec*/ 	.word	0x000076c0


	//   ....[210]....
        /*0df0*/ 	.word	0x000076d0


	//   ....[211]....
        /*0df4*/ 	.word	0x000076e0


	//   ....[212]....
        /*0df8*/ 	.word	0x000076f0


	//   ....[213]....
        /*0dfc*/ 	.word	0x00007700


	//   ....[214]....
        /*0e00*/ 	.word	0x00007710


	//   ....[215]....
        /*0e04*/ 	.word	0x00007720


	//   ....[216]....
        /*0e08*/ 	.word	0x00007730


	//   ....[217]....
        /*0e0c*/ 	.word	0x00007740


	//   ....[218]....
        /*0e10*/ 	.word	0x00007750


	//   ....[219]....
        /*0e14*/ 	.word	0x00007760


	//   ....[220]....
        /*0e18*/ 	.word	0x00007770


	//   ....[221]....
        /*0e1c*/ 	.word	0x00007780


	//   ....[222]....
        /*0e20*/ 	.word	0x00007790


	//   ....[223]....
        /*0e24*/ 	.word	0x000077a0


	//   ....[224]....
        /*0e28*/ 	.word	0x000077b0


	//   ....[225]....
        /*0e2c*/ 	.word	0x000077c0


	//   ....[226]....
        /*0e30*/ 	.word	0x000077d0


	//   ....[227]....
        /*0e34*/ 	.word	0x000077e0


	//   ....[228]....
        /*0e38*/ 	.word	0x000077f0


	//   ....[229]....
        /*0e3c*/ 	.word	0x00007800


	//   ....[230]....
        /*0e40*/ 	.word	0x00007810


	//   ....[231]....
        /*0e44*/ 	.word	0x00007820


	//   ....[232]....
        /*0e48*/ 	.word	0x00007940


	//   ....[233]....
        /*0e4c*/ 	.word	0x00007950


	//   ....[234]....
        /*0e50*/ 	.word	0x00007960


	//   ....[235]....
        /*0e54*/ 	.word	0x00007970


	//   ....[236]....
        /*0e58*/ 	.word	0x00007980


	//   ....[237]....
        /*0e5c*/ 	.word	0x00007990


	//   ....[238]....
        /*0e60*/ 	.word	0x000079a0


	//   ....[239]....
        /*0e64*/ 	.word	0x000079b0


	//   ....[240]....
        /*0e68*/ 	.word	0x000079c0


	//   ....[241]....
        /*0e6c*/ 	.word	0x000079d0


	//   ....[242]....
        /*0e70*/ 	.word	0x000079e0


	//   ....[243]....
        /*0e74*/ 	.word	0x000079f0


	//   ....[244]....
        /*0e78*/ 	.word	0x00007a00


	//   ....[245]....
        /*0e7c*/ 	.word	0x00007a10


	//   ....[246]....
        /*0e80*/ 	.word	0x00007a20


	//   ....[247]....
        /*0e84*/ 	.word	0x00007a30


	//   ....[248]....
        /*0e88*/ 	.word	0x00007a40


	//   ....[249]....
        /*0e8c*/ 	.word	0x00007a50


	//   ....[250]....
        /*0e90*/ 	.word	0x00007a60


	//   ....[251]....
        /*0e94*/ 	.word	0x00007a70


	//   ....[252]....
        /*0e98*/ 	.word	0x00007a80


	//   ....[253]....
        /*0e9c*/ 	.word	0x00007a90


	//   ....[254]....
        /*0ea0*/ 	.word	0x00007aa0


	//   ....[255]....
        /*0ea4*/ 	.word	0x00007ab0


	//   ....[0]....
        /*0ea8*/ 	.word	0x00007ac0


	//   ....[1]....
        /*0eac*/ 	.word	0x00007ad0


	//   ....[2]....
        /*0eb0*/ 	.word	0x00007ae0


	//   ....[3]....
        /*0eb4*/ 	.word	0x00007af0


	//   ....[4]....
        /*0eb8*/ 	.word	0x0000bca0


	//   ....[5]....
        /*0ebc*/ 	.word	0x0000bcd0


	//   ....[6]....
        /*0ec0*/ 	.word	0x0000bce0


	//   ....[7]....
        /*0ec4*/ 	.word	0x0000bcf0


	//   ....[8]....
        /*0ec8*/ 	.word	0x0000bd00


	//   ....[9]....
        /*0ecc*/ 	.word	0x0000bd20


	//   ....[10]....
        /*0ed0*/ 	.word	0x0000bd30


	//   ....[11]....
        /*0ed4*/ 	.word	0x0000bd40


	//   ....[12]....
        /*0ed8*/ 	.word	0x0000bd50


	//   ....[13]....
        /*0edc*/ 	.word	0x0000bd60


	//   ....[14]....
        /*0ee0*/ 	.word	0x0000bd70


	//   ....[15]....
        /*0ee4*/ 	.word	0x0000bd80


	//   ....[16]....
        /*0ee8*/ 	.word	0x0000bd90


	//   ....[17]....
        /*0eec*/ 	.word	0x0000bda0


	//   ....[18]....
        /*0ef0*/ 	.word	0x0000bdb0


	//   ....[19]....
        /*0ef4*/ 	.word	0x0000bdc0


	//   ....[20]....
        /*0ef8*/ 	.word	0x0000bdd0


	//   ....[21]....
        /*0efc*/ 	.word	0x0000bde0


	//   ....[22]....
        /*0f00*/ 	.word	0x0000bdf0


	//   ....[23]....
        /*0f04*/ 	.word	0x0000be00


	//   ....[24]....
        /*0f08*/ 	.word	0x0000be10


	//   ....[25]....
        /*0f0c*/ 	.word	0x0000be20


	//   ....[26]....
        /*0f10*/ 	.word	0x0000bec0


	//   ....[27]....
        /*0f14*/ 	.word	0x0000bed0


	//   ....[28]....
        /*0f18*/ 	.word	0x0000bee0


	//   ....[29]....
        /*0f1c*/ 	.word	0x0000bef0


	//   ....[30]....
        /*0f20*/ 	.word	0x0000bf00


	//   ....[31]....
        /*0f24*/ 	.word	0x0000bf10


	//   ....[32]....
        /*0f28*/ 	.word	0x0000bf20


	//   ....[33]....
        /*0f2c*/ 	.word	0x0000bf30


	//   ....[34]....
        /*0f30*/ 	.word	0x0000bf40


	//   ....[35]....
        /*0f34*/ 	.word	0x0000bf50


	//   ....[36]....
        /*0f38*/ 	.word	0x0000bf60


	//   ....[37]....
        /*0f3c*/ 	.word	0x0000bf70


	//   ....[38]....
        /*0f40*/ 	.word	0x0000bf80


	//   ....[39]....
        /*0f44*/ 	.word	0x0000bf90


	//   ....[40]....
        /*0f48*/ 	.word	0x0000bfa0


	//   ....[41]....
        /*0f4c*/ 	.word	0x0000bfb0


	//   ....[42]....
        /*0f50*/ 	.word	0x0000bfc0


	//   ....[43]....
        /*0f54*/ 	.word	0x0000bfd0


	//   ....[44]....
        /*0f58*/ 	.word	0x0000bfe0


	//   ....[45]....
        /*0f5c*/ 	.word	0x0000bff0


	//   ....[46]....
        /*0f60*/ 	.word	0x0000c000


	//   ....[47]....
        /*0f64*/ 	.word	0x0000c010


	//   ....[48]....
        /*0f68*/ 	.word	0x0000c020


	//   ....[49]....
        /*0f6c*/ 	.word	0x0000c030


	//   ....[50]....
        /*0f70*/ 	.word	0x0000c050


	//   ....[51]....
        /*0f74*/ 	.word	0x0000c060


	//   ....[52]....
        /*0f78*/ 	.word	0x0000c080


	//   ....[53]....
        /*0f7c*/ 	.word	0x0000c090


	//   ....[54]....
        /*0f80*/ 	.word	0x0000c160


	//   ....[55]....
        /*0f84*/ 	.word	0x0000c170


	//   ....[56]....
        /*0f88*/ 	.word	0x0000c180


	//   ....[57]....
        /*0f8c*/ 	.word	0x0000c190


	//   ....[58]....
        /*0f90*/ 	.word	0x0000c1a0


	//   ....[59]....
        /*0f94*/ 	.word	0x0000c1b0


	//   ....[60]....
        /*0f98*/ 	.word	0x0000c1c0


	//   ....[61]....
        /*0f9c*/ 	.word	0x0000c1d0


	//   ....[62]....
        /*0fa0*/ 	.word	0x0000c1e0


	//   ....[63]....
        /*0fa4*/ 	.word	0x0000c1f0


	//   ....[64]....
        /*0fa8*/ 	.word	0x0000c200


	//   ....[65]....
        /*0fac*/ 	.word	0x0000c210


	//   ....[66]....
        /*0fb0*/ 	.word	0x0000c220


	//   ....[67]....
        /*0fb4*/ 	.word	0x0000c230


	//   ....[68]....
        /*0fb8*/ 	.word	0x0000c240


	//   ....[69]....
        /*0fbc*/ 	.word	0x0000c250


	//   ....[70]....
        /*0fc0*/ 	.word	0x0000c260


	//   ....[71]....
        /*0fc4*/ 	.word	0x0000c270


	//   ....[72]....
        /*0fc8*/ 	.word	0x0000c280


	//   ....[73]....
        /*0fcc*/ 	.word	0x0000c290


	//   ....[74]....
        /*0fd0*/ 	.word	0x0000c2a0


	//   ....[75]....
        /*0fd4*/ 	.word	0x0000c2b0


	//   ....[76]....
        /*0fd8*/ 	.word	0x0000c2c0


	//   ....[77]....
        /*0fdc*/ 	.word	0x0000c2d0


	//   ....[78]....
        /*0fe0*/ 	.word	0x0000c2f0


	//   ....[79]....
        /*0fe4*/ 	.word	0x0000c300


	//   ....[80]....
        /*0fe8*/ 	.word	0x0000c320


	//   ....[81]....
        /*0fec*/ 	.word	0x0000c330


	//   ....[82]....
        /*0ff0*/ 	.word	0x0000c400


	//   ....[83]....
        /*0ff4*/ 	.word	0x0000c410


	//   ....[84]....
        /*0ff8*/ 	.word	0x0000c420


	//   ....[85]....
        /*0ffc*/ 	.word	0x0000c430


	//   ....[86]....
        /*1000*/ 	.word	0x0000c440


	//   ....[87]....
        /*1004*/ 	.word	0x0000c450


	//   ....[88]....
        /*1008*/ 	.word	0x0000c460


	//   ....[89]....
        /*100c*/ 	.word	0x0000c470


	//   ....[90]....
        /*1010*/ 	.word	0x0000c480


	//   ....[91]....
        /*1014*/ 	.word	0x0000c490


	//   ....[92]....
        /*1018*/ 	.word	0x0000c4a0


	//   ....[93]....
        /*101c*/ 	.word	0x0000c4b0


	//   ....[94]....
        /*1020*/ 	.word	0x0000c4c0


	//   ....[95]....
        /*1024*/ 	.word	0x0000c4d0


	//   ....[96]....
        /*1028*/ 	.word	0x0000c4e0


	//   ....[97]....
        /*102c*/ 	.word	0x0000c4f0


	//   ....[98]....
        /*1030*/ 	.word	0x0000c500


	//   ....[99]....
        /*1034*/ 	.word	0x0000c510


	//   ....[100]....
        /*1038*/ 	.word	0x0000c520


	//   ....[101]....
        /*103c*/ 	.word	0x0000c530


	//   ....[102]....
        /*1040*/ 	.word	0x0000c540


	//   ....[103]....
        /*1044*/ 	.word	0x0000c550


	//   ....[104]....
        /*1048*/ 	.word	0x0000c560


	//   ....[105]....
        /*104c*/ 	.word	0x0000c570


	//   ....[106]....
        /*1050*/ 	.word	0x0000c590


	//   ....[107]....
        /*1054*/ 	.word	0x0000c5a0


	//   ....[108]....
        /*1058*/ 	.word	0x0000c6a0


	//   ....[109]....
        /*105c*/ 	.word	0x0000c6b0


	//   ....[110]....
        /*1060*/ 	.word	0x0000c6c0


	//   ....[111]....
        /*1064*/ 	.word	0x0000c6d0


	//   ....[112]....
        /*1068*/ 	.word	0x0000c6e0


	//   ....[113]....
        /*106c*/ 	.word	0x0000c6f0


	//   ....[114]....
        /*1070*/ 	.word	0x0000c700


	//   ....[115]....
        /*1074*/ 	.word	0x0000c710


	//   ....[116]....
        /*1078*/ 	.word	0x0000c720


	//   ....[117]....
        /*107c*/ 	.word	0x0000c730


	//   ....[118]....
        /*1080*/ 	.word	0x0000c740


	//   ....[119]....
        /*1084*/ 	.word	0x0000c750


	//   ....[120]....
        /*1088*/ 	.word	0x0000c760


	//   ....[121]....
        /*108c*/ 	.word	0x0000c770


	//   ....[122]....
        /*1090*/ 	.word	0x0000c780


	//   ....[123]....
        /*1094*/ 	.word	0x0000c790


	//   ....[124]....
        /*1098*/ 	.word	0x0000c7a0


	//   ....[125]....
        /*109c*/ 	.word	0x0000c7b0


	//   ....[126]....
        /*10a0*/ 	.word	0x0000c7c0


	//   ....[127]....
        /*10a4*/ 	.word	0x0000c7d0


	//   ....[128]....
        /*10a8*/ 	.word	0x0000c7e0


	//   ....[129]....
        /*10ac*/ 	.word	0x0000c7f0


	//   ....[130]....
        /*10b0*/ 	.word	0x0000c800


	//   ....[131]....
        /*10b4*/ 	.word	0x0000c810


	//   ....[132]....
        /*10b8*/ 	.word	0x0000c830


	//   ....[133]....
        /*10bc*/ 	.word	0x0000c840


	//   ....[134]....
        /*10c0*/ 	.word	0x000109f0


	//   ....[135]....
        /*10c4*/ 	.word	0x00010a20


	//   ....[136]....
        /*10c8*/ 	.word	0x00010a30


	//   ....[137]....
        /*10cc*/ 	.word	0x00010a40


	//   ....[138]....
        /*10d0*/ 	.word	0x00010a50


	//   ....[139]....
        /*10d4*/ 	.word	0x00010a70


	//   ....[140]....
        /*10d8*/ 	.word	0x00010a80


	//   ....[141]....
        /*10dc*/ 	.word	0x00010a90


	//   ....[142]....
        /*10e0*/ 	.word	0x00010aa0


	//   ....[143]....
        /*10e4*/ 	.word	0x00010ab0


	//   ....[144]....
        /*10e8*/ 	.word	0x00010ac0


	//   ....[145]....
        /*10ec*/ 	.word	0x00010ad0


	//   ....[146]....
        /*10f0*/ 	.word	0x00010ae0


	//   ....[147]....
        /*10f4*/ 	.word	0x00010af0


	//   ....[148]....
        /*10f8*/ 	.word	0x00010b00


	//   ....[149]....
        /*10fc*/ 	.word	0x00010b10


	//   ....[150]....
        /*1100*/ 	.word	0x00010b20


	//   ....[151]....
        /*1104*/ 	.word	0x00010b30


	//   ....[152]....
        /*1108*/ 	.word	0x00010b40


	//   ....[153]....
        /*110c*/ 	.word	0x00010b50


	//   ....[154]....
        /*1110*/ 	.word	0x00010c00


	//   ....[155]....
        /*1114*/ 	.word	0x00010c10


	//   ....[156]....
        /*1118*/ 	.word	0x00010c20


	//   ....[157]....
        /*111c*/ 	.word	0x00010c30


	//   ....[158]....
        /*1120*/ 	.word	0x00010c40


	//   ....[159]....
        /*1124*/ 	.word	0x00010c50


	//   ....[160]....
        /*1128*/ 	.word	0x00010c60


	//   ....[161]....
        /*112c*/ 	.word	0x00010c70


	//   ....[162]....
        /*1130*/ 	.word	0x00010c80


	//   ....[163]....
        /*1134*/ 	.word	0x00010c90


	//   ....[164]....
        /*1138*/ 	.word	0x00010ca0


	//   ....[165]....
        /*113c*/ 	.word	0x00010cb0


	//   ....[166]....
        /*1140*/ 	.word	0x00010cc0


	//   ....[167]....
        /*1144*/ 	.word	0x00010cd0


	//   ....[168]....
        /*1148*/ 	.word	0x00010ce0


	//   ....[169]....
        /*114c*/ 	.word	0x00010cf0


	//   ....[170]....
        /*1150*/ 	.word	0x00010d00


	//   ....[171]....
        /*1154*/ 	.word	0x00010d10


	//   ....[172]....
        /*1158*/ 	.word	0x00010d20


	//   ....[173]....
        /*115c*/ 	.word	0x00010d30


	//   ....[174]....
        /*1160*/ 	.word	0x00010d40


	//   ....[175]....
        /*1164*/ 	.word	0x00010d50


	//   ....[176]....
        /*1168*/ 	.word	0x00010d60


	//   ....[177]....
        /*116c*/ 	.word	0x00010d70


	//   ....[178]....
        /*1170*/ 	.word	0x00010d80


	//   ....[179]....
        /*1174*/ 	.word	0x00010d90


	//   ....[180]....
        /*1178*/ 	.word	0x00010e70


	//   ....[181]....
        /*117c*/ 	.word	0x00010e80


	//   ....[182]....
        /*1180*/ 	.word	0x00010e90


	//   ....[183]....
        /*1184*/ 	.word	0x00010ea0


	//   ....[184]....
        /*1188*/ 	.word	0x00010eb0


	//   ....[185]....
        /*118c*/ 	.word	0x00010ec0


	//   ....[186]....
        /*1190*/ 	.word	0x00010ed0


	//   ....[187]....
        /*1194*/ 	.word	0x00010ee0


	//   ....[188]....
        /*1198*/ 	.word	0x00010ef0


	//   ....[189]....
        /*119c*/ 	.word	0x00010f00


	//   ....[190]....
        /*11a0*/ 	.word	0x00010f10


	//   ....[191]....
        /*11a4*/ 	.word	0x00010f20


	//   ....[192]....
        /*11a8*/ 	.word	0x00010f30


	//   ....[193]....
        /*11ac*/ 	.word	0x00010f40


	//   ....[194]....
        /*11b0*/ 	.word	0x00010f50


	//   ....[195]....
        /*11b4*/ 	.word	0x00010f60


	//   ....[196]....
        /*11b8*/ 	.word	0x00010f70


	//   ....[197]....
        /*11bc*/ 	.word	0x00010f80


	//   ....[198]....
        /*11c0*/ 	.word	0x00010f90


	//   ....[199]....
        /*11c4*/ 	.word	0x00010fa0


	//   ....[200]....
        /*11c8*/ 	.word	0x00010fb0


	//   ....[201]....
        /*11cc*/ 	.word	0x00010fc0


	//   ....[202]....
        /*11d0*/ 	.word	0x00010fd0


	//   ....[203]....
        /*11d4*/ 	.word	0x00010fe0


	//   ....[204]....
        /*11d8*/ 	.word	0x00010ff0


	//   ....[205]....
        /*11dc*/ 	.word	0x00011000


	//   ....[206]....
        /*11e0*/ 	.word	0x00011010


	//   ....[207]....
        /*11e4*/ 	.word	0x00011020


	//   ....[208]....
        /*11e8*/ 	.word	0x00011100


	//   ....[209]....
        /*11ec*/ 	.word	0x00011110


	//   ....[210]....
        /*11f0*/ 	.word	0x00011120


	//   ....[211]....
        /*11f4*/ 	.word	0x00011130


	//   ....[212]....
        /*11f8*/ 	.word	0x00011140


	//   ....[213]....
        /*11fc*/ 	.word	0x00011150


	//   ....[214]....
        /*1200*/ 	.word	0x00011160


	//   ....[215]....
        /*1204*/ 	.word	0x00011170


	//   ....[216]....
        /*1208*/ 	.word	0x00011180


	//   ....[217]....
        /*120c*/ 	.word	0x00011190


	//   ....[218]....
        /*1210*/ 	.word	0x000111a0


	//   ....[219]....
        /*1214*/ 	.word	0x000111b0


	//   ....[220]....
        /*1218*/ 	.word	0x000111c0


	//   ....[221]....
        /*121c*/ 	.word	0x000111d0


	//   ....[222]....
        /*1220*/ 	.word	0x000111e0


	//   ....[223]....
        /*1224*/ 	.word	0x000111f0


	//   ....[224]....
        /*1228*/ 	.word	0x00011200


	//   ....[225]....
        /*122c*/ 	.word	0x00011210


	//   ....[226]....
        /*1230*/ 	.word	0x00011220


	//   ....[227]....
        /*1234*/ 	.word	0x00011230


	//   ....[228]....
        /*1238*/ 	.word	0x00011240


	//   ....[229]....
        /*123c*/ 	.word	0x00011250


	//   ....[230]....
        /*1240*/ 	.word	0x00011260


	//   ....[231]....
        /*1244*/ 	.word	0x00011270


	//   ....[232]....
        /*1248*/ 	.word	0x00011280


	//   ....[233]....
        /*124c*/ 	.word	0x00011290


	//   ....[234]....
        /*1250*/ 	.word	0x000112b0


	//   ....[235]....
        /*1254*/ 	.word	0x000112c0


	//   ....[236]....
        /*1258*/ 	.word	0x000113c0


	//   ....[237]....
        /*125c*/ 	.word	0x000113d0


	//   ....[238]....
        /*1260*/ 	.word	0x000113e0


	//   ....[239]....
        /*1264*/ 	.word	0x000113f0


	//   ....[240]....
        /*1268*/ 	.word	0x00011400


	//   ....[241]....
        /*126c*/ 	.word	0x00011410


	//   ....[242]....
        /*1270*/ 	.word	0x00011420


	//   ....[243]....
        /*1274*/ 	.word	0x00011430


	//   ....[244]....
        /*1278*/ 	.word	0x00011440


	//   ....[245]....
        /*127c*/ 	.word	0x00011450


	//   ....[246]....
        /*1280*/ 	.word	0x00011460


	//   ....[247]....
        /*1284*/ 	.word	0x00011470


	//   ....[248]....
        /*1288*/ 	.word	0x00011480


	//   ....[249]....
        /*128c*/ 	.word	0x00011490


	//   ....[250]....
        /*1290*/ 	.word	0x000114a0


	//   ....[251]....
        /*1294*/ 	.word	0x000114b0


	//   ....[252]....
        /*1298*/ 	.word	0x000114c0


	//   ....[253]....
        /*129c*/ 	.word	0x000114d0


	//   ....[254]....
        /*12a0*/ 	.word	0x000114e0


	//   ....[255]....
        /*12a4*/ 	.word	0x000114f0


	//   ....[0]....
        /*12a8*/ 	.word	0x00011500


	//   ....[1]....
        /*12ac*/ 	.word	0x00011510


	//   ....[2]....
        /*12b0*/ 	.word	0x00011520


	//   ....[3]....
        /*12b4*/ 	.word	0x00011530


	//   ....[4]....
        /*12b8*/ 	.word	0x00011540


	//   ....[5]....
        /*12bc*/ 	.word	0x00011550


	//   ....[6]....
        /*12c0*/ 	.word	0x00011570


	//   ....[7]....
        /*12c4*/ 	.word	0x00011580


	//   ....[8]....
        /*12c8*/ 	.word	0x00015740


	//   ....[9]....
        /*12cc*/ 	.word	0x00015780


	//   ....[10]....
        /*12d0*/ 	.word	0x00015790


	//   ....[11]....
        /*12d4*/ 	.word	0x000157a0


	//   ....[12]....
        /*12d8*/ 	.word	0x000157b0


	//   ....[13]....
        /*12dc*/ 	.word	0x000157d0


	//   ....[14]....
        /*12e0*/ 	.word	0x000157e0


	//   ....[15]....
        /*12e4*/ 	.word	0x000157f0


	//   ....[16]....
        /*12e8*/ 	.word	0x00015800


	//   ....[17]....
        /*12ec*/ 	.word	0x00015810


	//   ....[18]....
        /*12f0*/ 	.word	0x00015820


	//   ....[19]....
        /*12f4*/ 	.word	0x00015830


	//   ....[20]....
        /*12f8*/ 	.word	0x00015840


	//   ....[21]....
        /*12fc*/ 	.word	0x00015850


	//   ....[22]....
        /*1300*/ 	.word	0x00015860


	//   ....[23]....
        /*1304*/ 	.word	0x00015870


	//   ....[24]....
        /*1308*/ 	.word	0x00015880


	//   ....[25]....
        /*130c*/ 	.word	0x00015890


	//   ....[26]....
        /*1310*/ 	.word	0x00015930


	//   ....[27]....
        /*1314*/ 	.word	0x00015940


	//   ....[28]....
        /*1318*/ 	.word	0x00015950


	//   ....[29]....
        /*131c*/ 	.word	0x00015960


	//   ....[30]....
        /*1320*/ 	.word	0x00015970


	//   ....[31]....
        /*1324*/ 	.word	0x00015980


	//   ....[32]....
        /*1328*/ 	.word	0x00015990


	//   ....[33]....
        /*132c*/ 	.word	0x000159a0


	//   ....[34]....
        /*1330*/ 	.word	0x000159b0


	//   ....[35]....
        /*1334*/ 	.word	0x000159c0


	//   ....[36]....
        /*1338*/ 	.word	0x000159d0


	//   ....[37]....
        /*133c*/ 	.word	0x000159e0


	//   ....[38]....
        /*1340*/ 	.word	0x000159f0


	//   ....[39]....
        /*1344*/ 	.word	0x00015a00


	//   ....[40]....
        /*1348*/ 	.word	0x00015a10


	//   ....[41]....
        /*134c*/ 	.word	0x00015a20


	//   ....[42]....
        /*1350*/ 	.word	0x00015a30


	//   ....[43]....
        /*1354*/ 	.word	0x00015a40


	//   ....[44]....
        /*1358*/ 	.word	0x00015a50


	//   ....[45]....
        /*135c*/ 	.word	0x00015a60


	//   ....[46]....
        /*1360*/ 	.word	0x00015a70


	//   ....[47]....
        /*1364*/ 	.word	0x00015a80


	//   ....[48]....
        /*1368*/ 	.word	0x00015a90


	//   ....[49]....
        /*136c*/ 	.word	0x00015aa0


	//   ....[50]....
        /*1370*/ 	.word	0x00015ab0


	//   ....[51]....
        /*1374*/ 	.word	0x00015ac0


	//   ....[52]....
        /*1378*/ 	.word	0x00015ad0


	//   ....[53]....
        /*137c*/ 	.word	0x00015ae0


	//   ....[54]....
        /*1380*/ 	.word	0x00015bd0


	//   ....[55]....
        /*1384*/ 	.word	0x00015be0


	//   ....[56]....
        /*1388*/ 	.word	0x00015bf0


	//   ....[57]....
        /*138c*/ 	.word	0x00015c00


	//   ....[58]....
        /*1390*/ 	.word	0x00015c10


	//   ....[59]....
        /*1394*/ 	.word	0x00015c20


	//   ....[60]....
        /*1398*/ 	.word	0x00015c30


	//   ....[61]....
        /*139c*/ 	.word	0x00015c40


	//   ....[62]....
        /*13a0*/ 	.word	0x00015c50


	//   ....[63]....
        /*13a4*/ 	.word	0x00015c60


	//   ....[64]....
        /*13a8*/ 	.word	0x00015c70


	//   ....[65]....
        /*13ac*/ 	.word	0x00015c80


	//   ....[66]....
        /*13b0*/ 	.word	0x00015c90


	//   ....[67]....
        /*13b4*/ 	.word	0x00015ca0


	//   ....[68]....
        /*13b8*/ 	.word	0x00015cb0


	//   ....[69]....
        /*13bc*/ 	.word	0x00015cc0


	//   ....[70]....
        /*13c0*/ 	.word	0x00015cd0


	//   ....[71]....
        /*13c4*/ 	.word	0x00015ce0


	//   ....[72]....
        /*13c8*/ 	.word	0x00015cf0


	//   ....[73]....
        /*13cc*/ 	.word	0x00015d00


	//   ....[74]....
        /*13d0*/ 	.word	0x00015d10


	//   ....[75]....
        /*13d4*/ 	.word	0x00015d20


	//   ....[76]....
        /*13d8*/ 	.word	0x00015d30


	//   ....[77]....
        /*13dc*/ 	.word	0x00015d40


	//   ....[78]....
        /*13e0*/ 	.word	0x00015d50


	//   ....[79]....
        /*13e4*/ 	.word	0x00015d60


	//   ....[80]....
        /*13e8*/ 	.word	0x00015d70


	//   ....[81]....
        /*13ec*/ 	.word	0x00015d80


	//   ....[82]....
        /*13f0*/ 	.word	0x00015e70


	//   ....[83]....
        /*13f4*/ 	.word	0x00015e80


	//   ....[84]....
        /*13f8*/ 	.word	0x00015e90


	//   ....[85]....
        /*13fc*/ 	.word	0x00015ea0


	//   ....[86]....
        /*1400*/ 	.word	0x00015eb0


	//   ....[87]....
        /*1404*/ 	.word	0x00015ec0


	//   ....[88]....
        /*1408*/ 	.word	0x00015ed0


	//   ....[89]....
        /*140c*/ 	.word	0x00015ee0


	//   ....[90]....
        /*1410*/ 	.word	0x00015ef0


	//   ....[91]....
        /*1414*/ 	.word	0x00015f00


	//   ....[92]....
        /*1418*/ 	.word	0x00015f10


	//   ....[93]....
        /*141c*/ 	.word	0x00015f20


	//   ....[94]....
        /*1420*/ 	.word	0x00015f30


	//   ....[95]....
        /*1424*/ 	.word	0x00015f40


	//   ....[96]....
        /*1428*/ 	.word	0x00015f50


	//   ....[97]....
        /*142c*/ 	.word	0x00015f60


	//   ....[98]....
        /*1430*/ 	.word	0x00015f70


	//   ....[99]....
        /*1434*/ 	.word	0x00015f80


	//   ....[100]....
        /*1438*/ 	.word	0x00015f90


	//   ....[101]....
        /*143c*/ 	.word	0x00015fa0


	//   ....[102]....
        /*1440*/ 	.word	0x00015fb0


	//   ....[103]....
        /*1444*/ 	.word	0x00015fc0


	//   ....[104]....
        /*1448*/ 	.word	0x00015fd0


	//   ....[105]....
        /*144c*/ 	.word	0x00015fe0


	//   ....[106]....
        /*1450*/ 	.word	0x00015ff0


	//   ....[107]....
        /*1454*/ 	.word	0x00016000


	//   ....[108]....
        /*1458*/ 	.word	0x00016010


	//   ....[109]....
        /*145c*/ 	.word	0x00016020


	//   ....[110]....
        /*1460*/ 	.word	0x00016110


	//   ....[111]....
        /*1464*/ 	.word	0x00016120


	//   ....[112]....
        /*1468*/ 	.word	0x00016130


	//   ....[113]....
        /*146c*/ 	.word	0x00016140


	//   ....[114]....
        /*1470*/ 	.word	0x00016150


	//   ....[115]....
        /*1474*/ 	.word	0x00016160


	//   ....[116]....
        /*1478*/ 	.word	0x00016170


	//   ....[117]....
        /*147c*/ 	.word	0x00016180


	//   ....[118]....
        /*1480*/ 	.word	0x00016190


	//   ....[119]....
        /*1484*/ 	.word	0x000161a0


	//   ....[120]....
        /*1488*/ 	.word	0x000161b0


	//   ....[121]....
        /*148c*/ 	.word	0x000161c0


	//   ....[122]....
        /*1490*/ 	.word	0x000161d0


	//   ....[123]....
        /*1494*/ 	.word	0x000161e0


	//   ....[124]....
        /*1498*/ 	.word	0x000161f0


	//   ....[125]....
        /*149c*/ 	.word	0x00016200


	//   ....[126]....
        /*14a0*/ 	.word	0x00016210


	//   ....[127]....
        /*14a4*/ 	.word	0x00016220


	//   ....[128]....
        /*14a8*/ 	.word	0x00016230


	//   ....[129]....
        /*14ac*/ 	.word	0x00016240


	//   ....[130]....
        /*14b0*/ 	.word	0x00016250


	//   ....[131]....
        /*14b4*/ 	.word	0x00016260


	//   ....[132]....
        /*14b8*/ 	.word	0x00016270


	//   ....[133]....
        /*14bc*/ 	.word	0x00016280


	//   ....[134]....
        /*14c0*/ 	.word	0x00016290


	//   ....[135]....
        /*14c4*/ 	.word	0x000162a0


	//   ....[136]....
        /*14c8*/ 	.word	0x000162b0


	//   ....[137]....
        /*14cc*/ 	.word	0x000162c0


	//----- nvinfo : EIATTR_VRC_CTA_INIT_COUNT
	.align		4
.L_1410:
        /*14d0*/ 	.byte	0x02, 0x4a
	.zero		1
	.zero		1


	//----- nvinfo : EIATTR_EXIT_INSTR_OFFSETS
	.align		4
        /*14d4*/ 	.byte	0x04, 0x1c
        /*14d6*/ 	.short	(.L_1412 - .L_1411)


	//   ....[0]....
.L_1411:
        /*14d8*/ 	.word	0x0001f090


	//   ....[1]....
        /*14dc*/ 	.word	0x00020af0


	//   ....[2]....
        /*14e0*/ 	.word	0x00020b60


	//----- nvinfo : EIATTR_MAX_THREADS
	.align		4
.L_1412:
        /*14e4*/ 	.byte	0x04, 0x05
        /*14e6*/ 	.short	(.L_1414 - .L_1413)
.L_1413:
        /*14e8*/ 	.word	0x00000040
        /*14ec*/ 	.word	0x00000001
        /*14f0*/ 	.word	0x00000001


	//----- nvinfo : EIATTR_CRS_STACK_SIZE
	.align		4
.L_1414:
        /*14f4*/ 	.byte	0x04, 0x1e
        /*14f6*/ 	.short	(.L_1416 - .L_1415)
.L_1415:
        /*14f8*/ 	.word	0x00000000


	//----- nvinfo : EIATTR_CBANK_PARAM_SIZE
	.align		4
.L_1416:
        /*14fc*/ 	.byte	0x03, 0x19
        /*14fe*/ 	.short	0x0028


	//----- nvinfo : EIATTR_PARAM_CBANK
	.align		4
        /*1500*/ 	.byte	0x04, 0x0a
        /*1502*/ 	.short	(.L_1418 - .L_1417)
	.align		4
.L_1417:
        /*1504*/ 	.word	index@(.nv.constant0._ZN17fastertransformer38beam_online_softmax_topk_stage2_kernelIfLi64ELi64EEEvPKfS2_PiPT_ii)
        /*1508*/ 	.short	0x0380
        /*150a*/ 	.short	0x0028


	//----- nvinfo : EIATTR_SW_WAR
	.align		4
.L_1418:
        /*150c*/ 	.byte	0x04, 0x36
        /*150e*/ 	.short	(.L_1420 - .L_1419)
.L_1419:
        /*1510*/ 	.word	0x00000008
.L_1420:


//--------------------- .nv.info._ZN17fastertransformer38beam_online_softmax_topk_stage2_kernelIfLi64ELi32EEEvPKfS2_PiPT_ii --------------------------
	.section	.nv.info._ZN17fastertransformer38beam_online_softmax_topk_stage2_kernelIfLi64ELi32EEEvPKfS2_PiPT_ii,"",@"SHT_CUDA_INFO"
	.sectionflags	@""
	.align	4


	//----- nvinfo : EIATTR_CUDA_API_VERSION
	.align		4
        /*0000*/ 	.byte	0x04, 0x37
        /*0002*/ 	.short	(.L_1422 - .L_1421)
.L_1421:
        /*0004*/ 	.word	0x00000082


	//----- nvinfo : EIATTR_KPARAM_INFO
	.align		4
.L_1422:
        /*0008*/ 	.byte	0x04, 0x17
        /*000a*/ 	.short	(.L_1424 - .L_1423)
.L_1423:
        /*000c*/ 	.word	0x00000000
        /*0010*/ 	.short	0x0005
        /*0012*/ 	.short	0x0024
        /*0014*/ 	.byte	0x00, 0xf0, 0x11, 0x00


	//----- nvinfo : EIATTR_KPARAM_INFO
	.align		4
.L_1424:
        /*0018*/ 	.byte	0x04, 0x17
        /*001a*/ 	.short	(.L_1426 - .L_1425)
.L_1425:
        /*001c*/ 	.word	0x00000000
        /*0020*/ 	.short	0x0004
        /*0022*/ 	.short	0x0020
        /*0024*/ 	.byte	0x00, 0xf0, 0x11, 0x00


	//----- nvinfo : EIATTR_KPARAM_INFO
	.align		4
.L_1426:
        /*0028*/ 	.byte	0x04, 0x17
        /*002a*/ 	.short	(.L_1428 - .L_1427)
.L_1427:
        /*002c*/ 	.word	0x00000000
        /*0030*/ 	.short	0x0003
        /*0032*/ 	.short	0x0018
        /*0034*/ 	.byte	0x00, 0xf5, 0x21, 0x00


	//----- nvinfo : EIATTR_KPARAM_INFO
	.align		4
.L_1428:
        /*0038*/ 	.byte	0x04, 0x17
        /*003a*/ 	.short	(.L_1430 - .L_1429)
.L_1429:
        /*003c*/ 	.word	0x00000000
        /*0040*/ 	.short	0x0002
        /*0042*/ 	.short	0x0010
        /*0044*/ 	.byte	0x00, 0xf5, 0x21, 0x00


	//----- nvinfo : EIATTR_KPARAM_INFO
	.align		4
.L_1430:
        /*0048*/ 	.byte	0x04, 0x17
        /*004a*/ 	.short	(.L_1432 - .L_1431)
.L_1431:
        /*004c*/ 	.word	0x00000000
        /*0050*/ 	.short	0x0001
        /*0052*/ 	.short	0x0008
        /*0054*/ 	.byte	0x00, 0xf5, 0x21, 0x00


	//----- nvinfo : EIATTR_KPARAM_INFO
	.align		4
.L_1432:
        /*0058*/ 	.byte	0x04, 0x17
        /*005a*/ 	.short	(.L_1434 - .L_1433)
.L_1433:
        /*005c*/ 	.word	0x00000000
        /*0060*/ 	.short	0x0000
        /*0062*/ 	.short	0x0000
        /*0064*/ 	.byte	0x00, 0xf5, 0x21, 0x00


	//----- nvinfo : EIATTR_SPARSE_MMA_MASK
	.align		4
.L_1434:
        /*0068*/ 	.byte	0x03, 0x50
        /*006a*/ 	.short	0x0000


	//----- nvinfo : EIATTR_MAXREG_COUNT
	.align		4
        /*006c*/ 	.byte	0x03, 0x1b
        /*006e*/ 	.short	0x00ff


	//----- nvinfo : EIATTR_NUM_BARRIERS
	.align		4
        /*0070*/ 	.byte	0x02, 0x4c
        /*0072*/ 	.byte	0x01
	.zero		1


	//----- nvinfo : EIATTR_MERCURY_ISA_VERSION
	.align		4
        /*0074*/ 	.byte	0x03, 0x5f
        /*0076*/ 	.short	0x0101


	//----- nvinfo : EIATTR_COOP_GROUP_MASK_REGIDS
	.align		4
        /*0078*/ 	.byte	0x04, 0x29
        /*007a*/ 	.short	(.L_1436 - .L_1435)


	//   ....[0]....
.L_1435:
        /*007c*/ 	.word	0xffffffff


	//   ....[1]....
        /*0080*/ 	.word	0xffffffff


	//   ....[2]....
        /*0084*/ 	.word	0xffffffff


	//   ....[3]....
        /*0088*/ 	.word	0xffffffff


	//   ....[4]....
        /*008c*/ 	.word	0xffffffff


	//   ....[5]....
        /*0090*/ 	.word	0xffffffff


	//   ....[6]....
        /*0094*/ 	.word	0xffffffff


	//   ....[7]....
        /*0098*/ 	.word	0xffffffff


	//   ....[8]....
        /*009c*/ 	.word	0xffffffff


	//   ....[9]....
        /*00a0*/ 	.word	0xffffffff


	//   ....[10]....
        /*00a4*/ 	.word	0xffffffff


	//   ....[11]....
        /*00a8*/ 	.word	0xffffffff


	//   ....[12]....
        /*00ac*/ 	.word	0xffffffff


	//   ....[13]....
        /*00b0*/ 	.word	0xffffffff


	//   ....[14]....
        /*00b4*/ 	.word	0xffffffff


	//   ....[15]....
        /*00b8*/ 	.word	0xffffffff


	//   ....[16]....
        /*00bc*/ 	.word	0xffffffff


	//   ....[17]....
        /*00c0*/ 	.word	0xffffffff


	//   ....[18]....
        /*00c4*/ 	.word	0xffffffff


	//   ....[19]....
        /*00c8*/ 	.word	0xffffffff


	//   ....[20]....
        /*00cc*/ 	.word	0xffffffff


	//   ....[21]....
        /*00d0*/ 	.word	0xffffffff


	//   ....[22]....
        /*00d4*/ 	.word	0xffffffff


	//   ....[23]....
        /*00d8*/ 	.word	0xffffffff


	//   ....[24]....
        /*00dc*/ 	.word	0xffffffff


	//   ....[25]....
        /*00e0*/ 	.word	0xffffffff


	//   ....[26]....
        /*00e4*/ 	.word	0xffffffff


	//   ....[27]....
        /*00e8*/ 	.word	0xffffffff


	//   ....[28]....
        /*00ec*/ 	.word	0xffffffff


	//   ....[29]....
        /*00f0*/ 	.word	0xffffffff


	//   ....[30]....
        /*00f4*/ 	.word	0xffffffff


	//   ....[31]....
        /*00f8*/ 	.word	0xffffffff


	//   ....[32]....
        /*00fc*/ 	.word	0xffffffff


	//   ....[33]....
        /*0100*/ 	.word	0xffffffff


	//   ....[34]....
        /*0104*/ 	.word	0xffffffff


	//   ....[35]....
        /*0108*/ 	.word	0xffffffff


	//   ....[36]....
        /*010c*/ 	.word	0xffffffff


	//   ....[37]....
        /*0110*/ 	.word	0xffffffff


	//   ....[38]....
        /*0114*/ 	.word	0xffffffff


	//   ....[39]....
        /*0118*/ 	.word	0xffffffff


	//   ....[40]....
        /*011c*/ 	.word	0xffffffff


	//   ....[41]....
        /*0120*/ 	.word	0xffffffff


	//   ....[42]....
        /*0124*/ 	.word	0xffffffff


	//   ....[43]....
        /*0128*/ 	.word	0xffffffff


	//   ....[44]....
        /*012c*/ 	.word	0xffffffff


	//   ....[45]....
        /*0130*/ 	.word	0xffffffff


	//   ....[46]....
        /*0134*/ 	.word	0xffffffff


	//   ....[47]....
        /*0138*/ 	.word	0xffffffff


	//   ....[48]....
        /*013c*/ 	.word	0xffffffff


	//   ....[49]....
        /*0140*/ 	.word	0xffffffff


	//   ....[50]....
        /*0144*/ 	.word	0xffffffff


	//   ....[51]....
        /*0148*/ 	.word	0xffffffff


	//   ....[52]....
        /*014c*/ 	.word	0xffffffff


	//   ....[53]....
        /*0150*/ 	.word	0xffffffff


	//   ....[54]....
        /*0154*/ 	.word	0xffffffff


	//   ....[55]....
        /*0158*/ 	.word	0xffffffff


	//   ....[56]....
        /*015c*/ 	.word	0xffffffff


	//   ....[57]....
        /*0160*/ 	.word	0xffffffff


	//   ....[58]....
        /*0164*/ 	.word	0xffffffff


	//   ....[59]....
        /*0168*/ 	.word	0xffffffff


	//   ....[60]....
        /*016c*/ 	.word	0xffffffff


	//   ....[61]....
        /*0170*/ 	.word	0xffffffff


	//   ....[62]....
        /*0174*/ 	.word	0xffffffff


	//   ....[63]....
        /*0178*/ 	.word	0xffffffff


	//   ....[64]....
        /*017c*/ 	.word	0xffffffff


	//   ....[65]....
        /*0180*/ 	.word	0xffffffff


	//   ....[66]....
        /*0184*/ 	.word	0xffffffff


	//   ....[67]....
        /*0188*/ 	.word	0xffffffff


	//   ....[68]....
        /*018c*/ 	.word	0xffffffff


	//   ....[69]....
        /*0190*/ 	.word	0xffffffff


	//   ....[70]....
        /*0194*/ 	.word	0xffffffff


	//   ....[71]....
        /*0198*/ 	.word	0xffffffff


	//   ....[72]....
        /*019c*/ 	.word	0xffffffff


	//   ....[73]....
        /*01a0*/ 	.word	0xffffffff


	//   ....[74]....
        /*01a4*/ 	.word	0xffffffff


	//   ....[75]....
        /*01a8*/ 	.word	0xffffffff


	//   ....[76]....
        /*01ac*/ 	.word	0xffffffff


	//   ....[77]....
        /*01b0*/ 	.word	0xffffffff


	//   ....[78]....
        /*01b4*/ 	.word	0xffffffff


	//   ....[79]....
        /*01b8*/ 	.word	0xffffffff


	//   ....[80]....
        /*01bc*/ 	.word	0xffffffff


	//   ....[81]....
        /*01c0*/ 	.word	0xffffffff


	//   ....[82]....
        /*01c4*/ 	.word	0xffffffff


	//   ....[83]....
        /*01c8*/ 	.word	0xffffffff


	//   ....[84]....
        /*01cc*/ 	.word	0xffffffff


	//   ....[85]....
        /*01d0*/ 	.word	0xffffffff


	//   ....[86]....
        /*01d4*/ 	.word	0xffffffff


	//   ....[87]....
        /*01d8*/ 	.word	0xffffffff


	//   ....[88]....
        /*01dc*/ 	.word	0xffffffff


	//   ....[89]....
        /*01e0*/ 	.word	0xffffffff


	//   ....[90]....
        /*01e4*/ 	.word	0xffffffff


	//   ....[91]....
        /*01e8*/ 	.word	0xffffffff


	//   ....[92]....
        /*01ec*/ 	.word	0xffffffff


	//   ....[93]....
        /*01f0*/ 	.word	0xffffffff


	//   ....[94]....
        /*01f4*/ 	.word	0xffffffff


	//   ....[95]....
        /*01f8*/ 	.word	0xffffffff


	//   ....[96]....
        /*01fc*/ 	.word	0xffffffff


	//   ....[97]....
        /*0200*/ 	.word	0xffffffff


	//   ....[98]....
        /*0204*/ 	.word	0xffffffff


	//   ....[99]....
        /*0208*/ 	.word	0xffffffff


	//   ....[100]....
        /*020c*/ 	.word	0xffffffff


	//   ....[101]....
        /*0210*/ 	.word	0xffffffff


	//   ....[102]....
        /*0214*/ 	.word	0xffffffff


	//   ....[103]....
        /*0218*/ 	.word	0xffffffff


	//   ....[104]....
        /*021c*/ 	.word	0xffffffff


	//   ....[105]....
        /*0220*/ 	.word	0xffffffff


	//   ....[106]....
        /*0224*/ 	.word	0xffffffff


	//   ....[107]....
        /*0228*/ 	.word	0xffffffff


	//   ....[108]....
        /*022c*/ 	.word	0xffffffff


	//   ....[109]....
        /*0230*/ 	.word	0xffffffff


	//   ....[110]....
        /*0234*/ 	.word	0xffffffff


	//   ....[111]....
        /*0238*/ 	.word	0xffffffff


	//   ....[112]....
        /*023c*/ 	.word	0xffffffff


	//   ....[113]....
        /*0240*/ 	.word	0xffffffff


	//   ....[114]....
        /*0244*/ 	.word	0xffffffff


	//   ....[115]....
        /*0248*/ 	.word	0xffffffff


	//   ....[116]....
        /*024c*/ 	.word	0xffffffff


	//   ....[117]....
        /*0250*/ 	.word	0xffffffff


	//   ....[118]....
        /*0254*/ 	.word	0xffffffff


	//   ....[119]....
        /*0258*/ 	.word	0xffffffff


	//   ....[120]....
        /*025c*/ 	.word	0xffffffff


	//   ....[121]....
        /*0260*/ 	.word	0xffffffff


	//   ....[122]....
        /*0264*/ 	.word	0xffffffff


	//   ....[123]....
        /*0268*/ 	.word	0xffffffff


	//   ....[124]....
        /*026c*/ 	.word	0xffffffff


	//   ....[125]....
        /*0270*/ 	.word	0xffffffff


	//   ....[126]....
        /*0274*/ 	.word	0xffffffff


	//   ....[127]....
        /*0278*/ 	.word	0xffffffff


	//   ....[128]....
        /*027c*/ 	.word	0xffffffff


	//   ....[129]....
        /*0280*/ 	.word	0xffffffff


	//   ....[130]....
        /*0284*/ 	.word	0xffffffff


	//   ....[131]....
        /*0288*/ 	.word	0xffffffff


	//   ....[132]....
        /*028c*/ 	.word	0xffffffff


	//   ....[133]....
        /*0290*/ 	.word	0xffffffff


	//   ....[134]....
        /*0294*/ 	.word	0xffffffff


	//   ....[135]....
        /*0298*/ 	.word	0xffffffff


	//   ....[136]....
        /*029c*/ 	.word	0xffffffff


	//   ....[137]....
        /*02a0*/ 	.word	0xffffffff


	//   ....[138]....
        /*02a4*/ 	.word	0xffffffff


	//   ....[139]....
        /*02a8*/ 	.word	0xffffffff


	//   ....[140]....
        /*02ac*/ 	.word	0xffffffff


	//   ....[141]....
        /*02b0*/ 	.word	0xffffffff


	//   ....[142]....
        /*02b4*/ 	.word	0xffffffff


	//   ....[143]....
        /*02b8*/ 	.word	0xffffffff


	//   ....[144]....
        /*02bc*/ 	.word	0xffffffff


	//   ....[145]....
        /*02c0*/ 	.word	0xffffffff


	//   ....[146]....
        /*02c4*/ 	.word	0xffffffff


	//   ....[147]....
        /*02c8*/ 	.word	0xffffffff


	//   ....[148]....
        /*02cc*/ 	.word	0xffffffff


	//   ....[149]....
        /*02d0*/ 	.word	0xffffffff


	//   ....[150]....
        /*02d4*/ 	.word	0xffffffff


	//   ....[151]....
        /*02d8*/ 	.word	0xffffffff


	//   ....[152]....
        /*02dc*/ 	.word	0xffffffff


	//   ....[153]....
        /*02e0*/ 	.word	0xffffffff


	//   ....[154]....
        /*02e4*/ 	.word	0xffffffff


	//   ....[155]....
        /*02e8*/ 	.word	0xffffffff


	//   ....[156]....
        /*02ec*/ 	.word	0xffffffff


	//   ....[157]....
        /*02f0*/ 	.word	0xffffffff


	//   ....[158]....
        /*02f4*/ 	.word	0xffffffff


	//   ....[159]....
        /*02f8*/ 	.word	0xffffffff


	//   ....[160]....
        /*02fc*/ 	.word	0xffffffff


	//   ....[161]....
        /*0300*/ 	.word	0xffffffff


	//   ....[162]....
        /*0304*/ 	.word	0xffffffff


	//   ....[163]....
        /*0308*/ 	.word	0xffffffff


	//   ....[164]....
        /*030c*/ 	.word	0xffffffff


	//   ....[165]....
        /*0310*/ 	.word	0xffffffff


	//   ....[166]....
        /*0314*/ 	.word	0xffffffff


	//   ....[167]....
        /*0318*/ 	.word	0xffffffff


	//   ....[168]....
        /*031c*/ 	.word	0xffffffff


	//   ....[169]....
        /*0320*/ 	.word	0xffffffff


	//   ....[170]....
        /*0324*/ 	.word	0xffffffff


	//   ....[171]....
        /*0328*/ 	.word	0xffffffff


	//   ....[172]....
        /*032c*/ 	.word	0xffffffff


	//   ....[173]....
        /*0330*/ 	.word	0xffffffff


	//   ....[174]....
        /*0334*/ 	.word	0xffffffff


	//   ....[175]....
        /*0338*/ 	.word	0xffffffff


	//   ....[176]....
        /*033c*/ 	.word	0xffffffff


	//   ....[177]....
        /*0340*/ 	.word	0xffffffff


	//   ....[178]....
        /*0344*/ 	.word	0xffffffff


	//   ....[179]....
        /*0348*/ 	.word	0xffffffff


	//   ....[180]....
        /*034c*/ 	.word	0xffffffff


	//   ....[181]....
        /*0350*/ 	.word	0xffffffff


	//   ....[182]....
        /*0354*/ 	.word	0xffffffff


	//   ....[183]....
        /*0358*/ 	.word	0xffffffff


	//   ....[184]....
        /*035c*/ 	.word	0xffffffff


	//   ....[185]....
        /*0360*/ 	.word	0xffffffff


	//   ....[186]....
        /*0364*/ 	.word	0xffffffff


	//   ....[187]....
        /*0368*/ 	.word	0xffffffff


	//   ....[188]....
        /*036c*/ 	.word	0xffffffff


	//   ....[189]....
        /*0370*/ 	.word	0xffffffff


	//   ....[190]....
        /*0374*/ 	.word	0xffffffff


	//   ....[191]....
        /*0378*/ 	.word	0xffffffff


	//   ....[192]....
        /*037c*/ 	.word	0xffffffff


	//   ....[193]....
        /*0380*/ 	.word	0xffffffff


	//   ....[194]....
        /*0384*/ 	.word	0xffffffff


	//   ....[195]....
        /*0388*/ 	.word	0xffffffff


	//   ....[196]....
        /*038c*/ 	.word	0xffffffff


	//   ....[197]....
        /*0390*/ 	.word	0xffffffff


	//   ....[198]....
        /*0394*/ 	.word	0xffffffff


	//   ....[199]....
        /*0398*/ 	.word	0xffffffff


	//   ....[200]....
        /*039c*/ 	.word	0xffffffff


	//   ....[201]....
        /*03a0*/ 	.word	0xffffffff


	//   ....[202]....
        /*03a4*/ 	.word	0xffffffff


	//   ....[203]....
        /*03a8*/ 	.word	0xffffffff


	//   ....[204]....
        /*03ac*/ 	.word	0xffffffff


	//   ....[205]....
        /*03b0*/ 	.word	0xffffffff


	//   ....[206]....
        /*03b4*/ 	.word	0xffffffff


	//   ....[207]....
        /*03b8*/ 	.word	0xffffffff


	//   ....[208]....
        /*03bc*/ 	.word	0xffffffff


	//   ....[209]....
        /*03c0*/ 	.word	0xffffffff


	//   ....[210]....
        /*03c4*/ 	.word	0xffffffff


	//   ....[211]....
        /*03c8*/ 	.word	0xffffffff


	//   ....[212]....
        /*03cc*/ 	.word	0xffffffff


	//   ....[213]....
        /*03d0*/ 	.word	0xffffffff


	//   ....[214]....
        /*03d4*/ 	.word	0xffffffff


	//   ....[215]....
        /*03d8*/ 	.word	0xffffffff


	//   ....[216]....
        /*03dc*/ 	.word	0xffffffff


	//   ....[217]....
        /*03e0*/ 	.word	0xffffffff


	//   ....[218]....
        /*03e4*/ 	.word	0xffffffff


	//   ....[219]....
        /*03e8*/ 	.word	0xffffffff


	//   ....[220]....
        /*03ec*/ 	.word	0xffffffff


	//   ....[221]....
        /*03f0*/ 	.word	0xffffffff


	//   ....[222]....
        /*03f4*/ 	.word	0xffffffff


	//   ....[223]....
        /*03f8*/ 	.word	0xffffffff


	//   ....[224]....
        /*03fc*/ 	.word	0xffffffff


	//   ....[225]....
        /*0400*/ 	.word	0xffffffff


	//   ....[226]....
        /*0404*/ 	.word	0xffffffff


	//   ....[227]....
        /*0408*/ 	.word	0xffffffff


	//   ....[228]....
        /*040c*/ 	.word	0xffffffff


	//   ....[229]....
        /*0410*/ 	.word	0xffffffff


	//   ....[230]....
        /*0414*/ 	.word	0xffffffff


	//   ....[231]....
        /*0418*/ 	.word	0xffffffff


	//   ....[232]....
        /*041c*/ 	.word	0xffffffff


	//   ....[233]....
        /*0420*/ 	.word	0xffffffff


	//   ....[234]....
        /*0424*/ 	.word	0xffffffff


	//   ....[235]....
        /*0428*/ 	.word	0xffffffff


	//   ....[236]....
        /*042c*/ 	.word	0xffffffff


	//   ....[237]....
        /*0430*/ 	.word	0xffffffff


	//   ....[238]....
        /*0434*/ 	.word	0xffffffff


	//   ....[239]....
        /*0438*/ 	.word	0xffffffff


	//   ....[240]....
        /*043c*/ 	.word	0xffffffff


	//   ....[241]....
        /*0440*/ 	.word	0xffffffff


	//   ....[242]....
        /*0444*/ 	.word	0xffffffff


	//   ....[243]....
        /*0448*/ 	.word	0xffffffff


	//   ....[244]....
        /*044c*/ 	.word	0xffffffff


	//   ....[245]....
        /*0450*/ 	.word	0xffffffff


	//   ....[246]....
        /*0454*/ 	.word	0xffffffff


	//   ....[247]....
        /*0458*/ 	.word	0xffffffff


	//   ....[248]....
        /*045c*/ 	.word	0xffffffff


	//   ....[249]....
        /*0460*/ 	.word	0xffffffff


	//   ....[250]....
        /*0464*/ 	.word	0xffffffff


	//   ....[251]....
        /*0468*/ 	.word	0xffffffff


	//   ....[252]....
        /*046c*/ 	.word	0xffffffff


	//   ....[253]....
        /*0470*/ 	.word	0xffffffff


	//   ....[254]....
        /*0474*/ 	.word	0xffffffff


	//   ....[255]....
        /*0478*/ 	.word	0xffffffff


	//   ....[0]....
        /*047c*/ 	.word	0xffffffff


	//   ....[1]....
        /*0480*/ 	.word	0xffffffff


	//   ....[2]....
        /*0484*/ 	.word	0xffffffff


	//   ....[3]....
        /*0488*/ 	.word	0xffffffff


	//   ....[4]....
        /*048c*/ 	.word	0xffffffff


	//   ....[5]....
        /*0490*/ 	.word	0xffffffff


	//   ....[6]....
        /*0494*/ 	.word	0xffffffff


	//   ....[7]....
        /*0498*/ 	.word	0xffffffff


	//   ....[8]....
        /*049c*/ 	.word	0xffffffff


	//   ....[9]....
        /*04a0*/ 	.word	0xffffffff


	//   ....[10]....
        /*04a4*/ 	.word	0xffffffff


	//   ....[11]....
        /*04a8*/ 	.word	0xffffffff


	//   ....[12]....
        /*04ac*/ 	.word	0xffffffff


	//   ....[13]....
        /*04b0*/ 	.word	0xffffffff


	//   ....[14]....
        /*04b4*/ 	.word	0xffffffff


	//   ....[15]....
        /*04b8*/ 	.word	0xffffffff


	//   ....[16]....
        /*04bc*/ 	.word	0xffffffff


	//   ....[17]....
        /*04c0*/ 	.word	0xffffffff


	//   ....[18]....
        /*04c4*/ 	.word	0xffffffff


	//   ....[19]....
        /*04c8*/ 	.word	0xffffffff


	//   ....[20]....
        /*04cc*/ 	.word	0xffffffff


	//   ....[21]....
        /*04d0*/ 	.word	0xffffffff


	//   ....[22]....
        /*04d4*/ 	.word	0xffffffff


	//   ....[23]....
        /*04d8*/ 	.word	0xffffffff


	//   ....[24]....
        /*04dc*/ 	.word	0xffffffff


	//   ....[25]....
        /*04e0*/ 	.word	0xffffffff


	//   ....[26]....
        /*04e4*/ 	.word	0xffffffff


	//   ....[27]....
        /*04e8*/ 	.word	0xffffffff


	//   ....[28]....
        /*04ec*/ 	.word	0xffffffff


	//   ....[29]....
        /*04f0*/ 	.word	0xffffffff


	//   ....[30]....
        /*04f4*/ 	.word	0xffffffff


	//   ....[31]....
        /*04f8*/ 	.word	0xffffffff


	//   ....[32]....
        /*04fc*/ 	.word	0xffffffff


	//   ....[33]....
        /*0500*/ 	.word	0xffffffff


	//   ....[34]....
        /*0504*/ 	.word	0xffffffff


	//   ....[35]....
        /*0508*/ 	.word	0xffffffff


	//   ....[36]....
        /*050c*/ 	.word	0xffffffff


	//   ....[37]....
        /*0510*/ 	.word	0xffffffff


	//   ....[38]....
        /*0514*/ 	.word	0xffffffff


	//   ....[39]....
        /*0518*/ 	.word	0xffffffff


	//   ....[40]....
        /*051c*/ 	.word	0xffffffff


	//   ....[41]....
        /*0520*/ 	.word	0xffffffff


	//   ....[42]....
        /*0524*/ 	.word	0xffffffff


	//   ....[43]....
        /*0528*/ 	.word	0xffffffff


	//   ....[44]....
        /*052c*/ 	.word	0xffffffff


	//   ....[45]....
        /*0530*/ 	.word	0xffffffff


	//   ....[46]....
        /*0534*/ 	.word	0xffffffff


	//   ....[47]....
        /*0538*/ 	.word	0xffffffff


	//   ....[48]....
        /*053c*/ 	.word	0xffffffff


	//   ....[49]....
        /*0540*/ 	.word	0xffffffff


	//   ....[50]....
        /*0544*/ 	.word	0xffffffff


	//   ....[51]....
        /*0548*/ 	.word	0xffffffff


	//   ....[52]....
        /*054c*/ 	.word	0xffffffff


	//   ....[53]....
        /*0550*/ 	.word	0xffffffff


	//   ....[54]....
        /*0554*/ 	.word	0xffffffff


	//   ....[55]....
        /*0558*/ 	.word	0xffffffff


	//   ....[56]....
        /*055c*/ 	.word	0xffffffff


	//   ....[57]....
        /*0560*/ 	.word	0xffffffff


	//   ....[58]....
        /*0564*/ 	.word	0xffffffff


	//   ....[59]....
        /*0568*/ 	.word	0xffffffff


	//   ....[60]....
        /*056c*/ 	.word	0xffffffff


	//   ....[61]....
        /*0570*/ 	.word	0xffffffff


	//   ....[62]....
        /*0574*/ 	.word	0xffffffff


	//   ....[63]....
        /*0578*/ 	.word	0xffffffff


	//   ....[64]....
        /*057c*/ 	.word	0xffffffff


	//   ....[65]....
        /*0580*/ 	.word	0xffffffff


	//   ....[66]....
        /*0584*/ 	.word	0xffffffff


	//   ....[67]....
        /*0588*/ 	.word	0xffffffff


	//   ....[68]....
        /*058c*/ 	.word	0xffffffff


	//   ....[69]....
        /*0590*/ 	.word	0xffffffff


	//   ....[70]....
        /*0594*/ 	.word	0xffffffff


	//   ....[71]....
        /*0598*/ 	.word	0xffffffff


	//   ....[72]....
        /*059c*/ 	.word	0xffffffff


	//   ....[73]....
        /*05a0*/ 	.word	0xffffffff


	//   ....[74]....
        /*05a4*/ 	.word	0xffffffff


	//   ....[75]....
        /*05a8*/ 	.word	0xffffffff


	//   ....[76]....
        /*05ac*/ 	.word	0xffffffff


	//   ....[77]....
        /*05b0*/ 	.word	0xffffffff


	//   ....[78]....
        /*05b4*/ 	.word	0xffffffff


	//   ....[79]....
        /*05b8*/ 	.word	0xffffffff


	//   ....[80]....
        /*05bc*/ 	.word	0xffffffff


	//   ....[81]....
        /*05c0*/ 	.word	0xffffffff


	//   ....[82]....
        /*05c4*/ 	.word	0xffffffff


	//   ....[83]....
        /*05c8*/ 	.word	0xffffffff


	//   ....[84]....
        /*05cc*/ 	.word	0xffffffff


	//   ....[85]....
        /*05d0*/ 	.word	0xffffffff


	//   ....[86]....
        /*05d4*/ 	.word	0xffffffff


	//   ....[87]....
        /*05d8*/ 	.word	0xffffffff


	//   ....[88]....
        /*05dc*/ 	.word	0xffffffff


	//   ....[89]....
        /*05e0*/ 	.word	0xffffffff


	//   ....[90]....
        /*05e4*/ 	.word	0xffffffff


	//   ....[91]....
        /*05e8*/ 	.word	0xffffffff


	//   ....[92]....
        /*05ec*/ 	.word	0xffffffff


	//   ....[93]....
        /*05f0*/ 	.word	0xffffffff


	//   ....[94]....
        /*05f4*/ 	.word	0xffffffff


	//   ....[95]....
        /*05f8*/ 	.word	0xffffffff


	//   ....[96]....
        /*05fc*/ 	.word	0xffffffff


	//   ....[97]....
        /*0600*/ 	.word	0xffffffff


	//   ....[98]....
        /*0604*/ 	.word	0xffffffff


	//   ....[99]....
        /*0608*/ 	.word	0xffffffff


	//   ....[100]....
        /*060c*/ 	.word	0xffffffff


	//   ....[101]....
        /*0610*/ 	.word	0xffffffff


	//   ....[102]....
        /*0614*/ 	.word	0xffffffff


	//   ....[103]....
        /*0618*/ 	.word	0xffffffff


	//   ....[104]....
        /*061c*/ 	.word	0xffffffff


	//   ....[105]....
        /*0620*/ 	.word	0xffffffff


	//   ....[106]....
        /*0624*/ 	.word	0xffffffff


	//   ....[107]....
        /*0628*/ 	.word	0xffffffff


	//   ....[108]....
        /*062c*/ 	.word	0xffffffff


	//   ....[109]....
        /*0630*/ 	.word	0xffffffff


	//   ....[110]....
        /*0634*/ 	.word	0xffffffff


	//   ....[111]....
        /*0638*/ 	.word	0xffffffff


	//   ....[112]....
        /*063c*/ 	.word	0xffffffff


	//   ....[113]....
        /*0640*/ 	.word	0xffffffff


	//   ....[114]....
        /*0644*/ 	.word	0xffffffff


	//   ....[115]....
        /*0648*/ 	.word	0xffffffff


	//   ....[116]....
        /*064c*/ 	.word	0xffffffff


	//   ....[117]....
        /*0650*/ 	.word	0xffffffff


	//   ....[118]....
        /*0654*/ 	.word	0xffffffff


	//   ....[119]....
        /*0658*/ 	.word	0xffffffff


	//   ....[120]....
        /*065c*/ 	.word	0xffffffff


	//   ....[121]....
        /*0660*/ 	.word	0xffffffff


	//   ....[122]....
        /*0664*/ 	.word	0xffffffff


	//   ....[123]....
        /*0668*/ 	.word	0xffffffff


	//   ....[124]....
        /*066c*/ 	.word	0xffffffff


	//   ....[125]....
        /*0670*/ 	.word	0xffffffff


	//   ....[126]....
        /*0674*/ 	.word	0xffffffff


	//   ....[127]....
        /*0678*/ 	.word	0xffffffff


	//   ....[128]....
        /*067c*/ 	.word	0xffffffff


	//   ....[129]....
        /*0680*/ 	.word	0xffffffff


	//   ....[130]....
        /*0684*/ 	.word	0xffffffff


	//   ....[131]....
        /*0688*/ 	.word	0xffffffff


	//   ....[132]....
        /*068c*/ 	.word	0xffffffff


	//   ....[133]....
        /*0690*/ 	.word	0xffffffff


	//   ....[134]....
        /*0694*/ 	.word	0xffffffff


	//   ....[135]....
        /*0698*/ 	.word	0xffffffff


	//   ....[136]....
        /*069c*/ 	.word	0xffffffff


	//   ....[137]....
        /*06a0*/ 	.word	0xffffffff


	//   ....[138]....
        /*06a4*/ 	.word	0xffffffff


	//   ....[139]....
        /*06a8*/ 	.word	0xffffffff


	//   ....[140]....
        /*06ac*/ 	.word	0xffffffff


	//   ....[141]....
        /*06b0*/ 	.word	0xffffffff


	//   ....[142]....
        /*06b4*/ 	.word	0xffffffff


	//   ....[143]....
        /*06b8*/ 	.word	0xffffffff


	//   ....[144]....
        /*06bc*/ 	.word	0xffffffff


	//   ....[145]....
        /*06c0*/ 	.word	0xffffffff


	//   ....[146]....
        /*06c4*/ 	.word	0xffffffff


	//   ....[147]....
        /*06c8*/ 	.word	0xffffffff


	//   ....[148]....
        /*06cc*/ 	.word	0xffffffff


	//   ....[149]....
        /*06d0*/ 	.word	0xffffffff


	//   ....[150]....
        /*06d4*/ 	.word	0xffffffff


	//   ....[151]....
        /*06d8*/ 	.word	0xffffffff


	//   ....[152]....
        /*06dc*/ 	.word	0xffffffff


	//   ....[153]....
        /*06e0*/ 	.word	0xffffffff


	//   ....[154]....
        /*06e4*/ 	.word	0xffffffff


	//   ....[155]....
        /*06e8*/ 	.word	0xffffffff


	//   ....[156]....
        /*06ec*/ 	.word	0xffffffff


	//   ....[157]....
        /*06f0*/ 	.word	0xffffffff


	//   ....[158]....
        /*06f4*/ 	.word	0xffffffff


	//   ....[159]....
        /*06f8*/ 	.word	0xffffffff


	//   ....[160]....
        /*06fc*/ 	.word	0xffffffff


	//   ....[161]....
        /*0700*/ 	.word	0xffffffff


	//   ....[162]....
        /*0704*/ 	.word	0xffffffff


	//   ....[163]....
        /*0708*/ 	.word	0xffffffff


	//   ....[164]....
        /*070c*/ 	.word	0xffffffff


	//   ....[165]....
        /*0710*/ 	.word	0xffffffff


	//   ....[166]....
        /*0714*/ 	.word	0xffffffff


	//   ....[167]....
        /*0718*/ 	.word	0xffffffff


	//   ....[168]....
        /*071c*/ 	.word	0xffffffff


	//   ....[169]....
        /*0720*/ 	.word	0xffffffff


	//   ....[170]....
        /*0724*/ 	.word	0xffffffff


	//   ....[171]....
        /*0728*/ 	.word	0xffffffff


	//   ....[172]....
        /*072c*/ 	.word	0xffffffff


	//   ....[173]....
        /*0730*/ 	.word	0xffffffff


	//   ....[174]....
        /*0734*/ 	.word	0xffffffff


	//   ....[175]....
        /*0738*/ 	.word	0xffffffff


	//   ....[176]....
        /*073c*/ 	.word	0xffffffff


	//   ....[177]....
        /*0740*/ 	.word	0xffffffff


	//   ....[178]....
        /*0744*/ 	.word	0xffffffff


	//   ....[179]....
        /*0748*/ 	.word	0xffffffff


	//   ....[180]....
        /*074c*/ 	.word	0xffffffff


	//   ....[181]....
        /*0750*/ 	.word	0xffffffff


	//   ....[182]....
        /*0754*/ 	.word	0xffffffff


	//   ....[183]....
        /*0758*/ 	.word	0xffffffff


	//   ....[184]....
        /*075c*/ 	.word	0xffffffff


	//   ....[185]....
        /*0760*/ 	.word	0xffffffff


	//   ....[186]....
        /*0764*/ 	.word	0xffffffff


	//   ....[187]....
        /*0768*/ 	.word	0xffffffff


	//   ....[188]....
        /*076c*/ 	.word	0xffffffff


	//   ....[189]....
        /*0770*/ 	.word	0xffffffff


	//   ....[190]....
        /*0774*/ 	.word	0xffffffff


	//   ....[191]....
        /*0778*/ 	.word	0xffffffff


	//   ....[192]....
        /*077c*/ 	.word	0xffffffff


	//   ....[193]....
        /*0780*/ 	.word	0xffffffff


	//   ....[194]....
        /*0784*/ 	.word	0xffffffff


	//   ....[195]....
        /*0788*/ 	.word	0xffffffff


	//   ....[196]....
        /*078c*/ 	.word	0xffffffff


	//   ....[197]....
        /*0790*/ 	.word	0xffffffff


	//   ....[198]....
        /*0794*/ 	.word	0xffffffff


	//   ....[199]....
        /*0798*/ 	.word	0xffffffff


	//   ....[200]....
        /*079c*/ 	.word	0xffffffff


	//   ....[201]....
        /*07a0*/ 	.word	0xffffffff


	//   ....[202]....
        /*07a4*/ 	.word	0xffffffff


	//   ....[203]....
        /*07a8*/ 	.word	0xffffffff


	//   ....[204]....
        /*07ac*/ 	.word	0xffffffff


	//   ....[205]....
        /*07b0*/ 	.word	0xffffffff


	//   ....[206]....
        /*07b4*/ 	.word	0xffffffff


	//   ....[207]....
        /*07b8*/ 	.word	0xffffffff


	//   ....[208]....
        /*07bc*/ 	.word	0xffffffff


	//   ....[209]....
        /*07c0*/ 	.word	0xffffffff


	//   ....[210]....
        /*07c4*/ 	.word	0xffffffff


	//   ....[211]....
        /*07c8*/ 	.word	0xffffffff


	//   ....[212]....
        /*07cc*/ 	.word	0xffffffff


	//   ....[213]....
        /*07d0*/ 	.word	0xffffffff


	//   ....[214]....
        /*07d4*/ 	.word	0xffffffff


	//   ....[215]....
        /*07d8*/ 	.word	0xffffffff


	//   ....[216]....
        /*07dc*/ 	.word	0xffffffff


	//   ....[217]....
        /*07e0*/ 	.word	0xffffffff


	//   ....[218]....
        /*07e4*/ 	.word	0xffffffff


	//   ....[219]....
        /*07e8*/ 	.word	0xffffffff


	//   ....[220]....
        /*07ec*/ 	.word	0xffffffff


	//   ....[221]....
        /*07f0*/ 	.word	0xffffffff


	//   ....[222]....
        /*07f4*/ 	.word	0xffffffff


	//   ....[223]....
        /*07f8*/ 	.word	0xffffffff


	//   ....[224]....
        /*07fc*/ 	.word	0xffffffff


	//   ....[225]....
        /*0800*/ 	.word	0xffffffff


	//   ....[226]....
        /*0804*/ 	.word	0xffffffff


	//   ....[227]....
        /*0808*/ 	.word	0xffffffff


	//   ....[228]....
        /*080c*/ 	.word	0xffffffff


	//   ....[229]....
        /*0810*/ 	.word	0xffffffff


	//   ....[230]....
        /*0814*/ 	.word	0xffffffff


	//   ....[231]....
        /*0818*/ 	.word	0xffffffff


	//   ....[232]....
        /*081c*/ 	.word	0xffffffff


	//   ....[233]....
        /*0820*/ 	.word	0xffffffff


	//   ....[234]....
        /*0824*/ 	.word	0xffffffff


	//   ....[235]....
        /*0828*/ 	.word	0xffffffff


	//   ....[236]....
        /*082c*/ 	.word	0xffffffff


	//   ....[237]....
        /*0830*/ 	.word	0xffffffff


	//   ....[238]....
        /*0834*/ 	.word	0xffffffff


	//   ....[239]....
        /*0838*/ 	.word	0xffffffff


	//   ....[240]....
        /*083c*/ 	.word	0xffffffff


	//   ....[241]....
        /*0840*/ 	.word	0xffffffff


	//   ....[242]....
        /*0844*/ 	.word	0xffffffff


	//   ....[243]....
        /*0848*/ 	.word	0xffffffff


	//   ....[244]....
        /*084c*/ 	.word	0xffffffff


	//   ....[245]....
        /*0850*/ 	.word	0xffffffff


	//   ....[246]....
        /*0854*/ 	.word	0xffffffff


	//   ....[247]....
        /*0858*/ 	.word	0xffffffff


	//   ....[248]....
        /*085c*/ 	.word	0xffffffff


	//   ....[249]....
        /*0860*/ 	.word	0xffffffff


	//   ....[250]....
        /*0864*/ 	.word	0xffffffff


	//   ....[251]....
        /*0868*/ 	.word	0xffffffff


	//   ....[252]....
        /*086c*/ 	.word	0xffffffff


	//   ....[253]....
        /*0870*/ 	.word	0xffffffff


	//   ....[254]....
        /*0874*/ 	.word	0xffffffff


	//   ....[255]....
        /*0878*/ 	.word	0xffffffff


	//   ....[0]....
        /*087c*/ 	.word	0xffffffff


	//   ....[1]....
        /*0880*/ 	.word	0xffffffff


	//   ....[2]....
        /*0884*/ 	.word	0xffffffff


	//   ....[3]....
        /*0888*/ 	.word	0xffffffff


	//   ....[4]....
        /*088c*/ 	.word	0xffffffff


	//   ....[5]....
        /*0890*/ 	.word	0xffffffff


	//   ....[6]....
        /*0894*/ 	.word	0xffffffff


	//   ....[7]....
        /*0898*/ 	.word	0xffffffff


	//   ....[8]....
        /*089c*/ 	.word	0xffffffff


	//   ....[9]....
        /*08a0*/ 	.word	0xffffffff


	//   ....[10]....
        /*08a4*/ 	.word	0xffffffff


	//   ....[11]....
        /*08a8*/ 	.word	0xffffffff


	//   ....[12]....
        /*08ac*/ 	.word	0xffffffff


	//   ....[13]....
        /*08b0*/ 	.word	0xffffffff


	//   ....[14]....
        /*08b4*/ 	.word	0xffffffff


	//   ....[15]....
        /*08b8*/ 	.word	0xffffffff


	//   ....[16]....
        /*08bc*/ 	.word	0xffffffff


	//   ....[17]....
        /*08c0*/ 	.word	0xffffffff


	//   ....[18]....
        /*08c4*/ 	.word	0xffffffff


	//   ....[19]....
        /*08c8*/ 	.word	0xffffffff


	//   ....[20]....
        /*08cc*/ 	.word	0xffffffff


	//   ....[21]....
        /*08d0*/ 	.word	0xffffffff


	//   ....[22]....
        /*08d4*/ 	.word	0xffffffff


	//   ....[23]....
        /*08d8*/ 	.word	0xffffffff


	//   ....[24]....
        /*08dc*/ 	.word	0xffffffff


	//   ....[25]....
        /*08e0*/ 	.word	0xffffffff


	//   ....[26]....
        /*08e4*/ 	.word	0xffffffff


	//   ....[27]....
        /*08e8*/ 	.word	0xffffffff


	//   ....[28]....
        /*08ec*/ 	.word	0xffffffff


	//   ....[29]....
        /*08f0*/ 	.word	0xffffffff


	//   ....[30]....
        /*08f4*/ 	.word	0xffffffff


	//   ....[31]....
        /*08f8*/ 	.word	0xffffffff


	//   ....[32]....
        /*08fc*/ 	.word	0xffffffff


	//   ....[33]....
        /*0900*/ 	.word	0xffffffff


	//   ....[34]....
        /*0904*/ 	.word	0xffffffff


	//   ....[35]....
        /*0908*/ 	.word	0xffffffff


	//   ....[36]....
        /*090c*/ 	.word	0xffffffff


	//   ....[37]....
        /*0910*/ 	.word	0xffffffff


	//   ....[38]....
        /*0914*/ 	.word	0xffffffff


	//   ....[39]....
        /*0918*/ 	.word	0xffffffff


	//   ....[40]....
        /*091c*/ 	.word	0xffffffff


	//   ....[41]....
        /*0920*/ 	.word	0xffffffff


	//   ....[42]....
        /*0924*/ 	.word	0xffffffff


	//   ....[43]....
        /*0928*/ 	.word	0xffffffff


	//   ....[44]....
        /*092c*/ 	.word	0xffffffff


	//   ....[45]....
        /*0930*/ 	.word	0xffffffff


	//   ....[46]....
        /*0934*/ 	.word	0xffffffff


	//   ....[47]....
        /*0938*/ 	.word	0xffffffff


	//   ....[48]....
        /*093c*/ 	.word	0xffffffff


	//   ....[49]....
        /*0940*/ 	.word	0xffffffff


	//   ....[50]....
        /*0944*/ 	.word	0xffffffff


	//   ....[51]....
        /*0948*/ 	.word	0xffffffff


	//   ....[52]....
        /*094c*/ 	.word	0xffffffff


	//   ....[53]....
        /*0950*/ 	.word	0xffffffff


	//   ....[54]....
        /*0954*/ 	.word	0xffffffff


	//   ....[55]....
        /*0958*/ 	.word	0xffffffff


	//   ....[56]....
        /*095c*/ 	.word	0xffffffff


	//   ....[57]....
        /*0960*/ 	.word	0xffffffff


	//   ....[58]....
        /*0964*/ 	.word	0xffffffff


	//   ....[59]....
        /*0968*/ 	.word	0xffffffff


	//   ....[60]....
        /*096c*/ 	.word	0xffffffff


	//   ....[61]....
        /*0970*/ 	.word	0xffffffff


	//   ....[62]....
        /*0974*/ 	.word	0xffffffff


	//   ....[63]....
        /*0978*/ 	.word	0xffffffff


	//   ....[64]....
        /*097c*/ 	.word	0xffffffff


	//   ....[65]....
        /*0980*/ 	.word	0xffffffff


	//   ....[66]....
        /*0984*/ 	.word	0xffffffff


	//   ....[67]....
        /*0988*/ 	.word	0xffffffff


	//   ....[68]....
        /*098c*/ 	.word	0xffffffff


	//   ....[69]....
        /*0990*/ 	.word	0xffffffff


	//   ....[70]....
        /*0994*/ 	.word	0xffffffff


	//   ....[71]....
        /*0998*/ 	.word	0xffffffff


	//   ....[72]....
        /*099c*/ 	.word	0xffffffff


	//   ....[73]....
        /*09a0*/ 	.word	0xffffffff


	//   ....[74]....
        /*09a4*/ 	.word	0xffffffff


	//   ....[75]....
        /*09a8*/ 	.word	0xffffffff


	//   ....[76]....
        /*09ac*/ 	.word	0xffffffff


	//   ....[77]....
        /*09b0*/ 	.word	0xffffffff


	//   ....[78]....
        /*09b4*/ 	.word	0xffffffff


	//   ....[79]....
        /*09b8*/ 	.word	0xffffffff


	//   ....[80]....
        /*09bc*/ 	.word	0xffffffff


	//   ....[81]....
        /*09c0*/ 	.word	0xffffffff


	//   ....[82]....
        /*09c4*/ 	.word	0xffffffff


	//   ....[83]....
        /*09c8*/ 	.word	0xffffffff


	//   ....[84]....
        /*09cc*/ 	.word	0xffffffff


	//   ....[85]....
        /*09d0*/ 	.word	0xffffffff


	//   ....[86]....
        /*09d4*/ 	.word	0xffffffff


	//   ....[87]....
        /*09d8*/ 	.word	0xffffffff


	//   ....[88]....
        /*09dc*/ 	.word	0xffffffff


	//   ....[89]....
        /*09e0*/ 	.word	0xffffffff


	//   ....[90]....
        /*09e4*/ 	.word	0xffffffff


	//   ....[91]....
        /*09e8*/ 	.word	0xffffffff


	//   ....[92]....
        /*09ec*/ 	.word	0xffffffff


	//   ....[93]....
        /*09f0*/ 	.word	0xffffffff


	//   ....[94]....
        /*09f4*/ 	.word	0xffffffff


	//   ....[95]....
        /*09f8*/ 	.word	0xffffffff


	//   ....[96]....
        /*09fc*/ 	.word	0xffffffff


	//   ....[97]....
        /*0a00*/ 	.word	0xffffffff


	//   ....[98]....
        /*0a04*/ 	.word	0xffffffff


	//   ....[99]....
        /*0a08*/ 	.word	0xffffffff


	//   ....[100]....
        /*0a0c*/ 	.word	0xffffffff


	//   ....[101]....
        /*0a10*/ 	.word	0xffffffff


	//   ....[102]....
        /*0a14*/ 	.word	0xffffffff


	//   ....[103]....
        /*0a18*/ 	.word	0xffffffff


	//   ....[104]....
        /*0a1c*/ 	.word	0xffffffff


	//   ....[105]....
        /*0a20*/ 	.word	0xffffffff


	//   ....[106]....
        /*0a24*/ 	.word	0xffffffff


	//   ....[107]....
        /*0a28*/ 	.word	0xffffffff


	//   ....[108]....
        /*0a2c*/ 	.word	0xffffffff


	//   ....[109]....
        /*0a30*/ 	.word	0xffffffff


	//   ....[110]....
        /*0a34*/ 	.word	0xffffffff


	//   ....[111]....
        /*0a38*/ 	.word	0xffffffff


	//   ....[112]....
        /*0a3c*/ 	.word	0xffffffff


	//   ....[113]....
        /*0a40*/ 	.word	0xffffffff


	//   ....[114]....
        /*0a44*/ 	.word	0xffffffff


	//   ....[115]....
        /*0a48*/ 	.word	0xffffffff


	//   ....[116]....
        /*0a4c*/ 	.word	0xffffffff


	//   ....[117]....
        /*0a50*/ 	.word	0xffffffff


	//   ....[118]....
        /*0a54*/ 	.word	0xffffffff


	//   ....[119]....
        /*0a58*/ 	.word	0xffffffff


	//   ....[120]....
        /*0a5c*/ 	.word	0xffffffff


	//   ....[121]....
        /*0a60*/ 	.word	0xffffffff


	//   ....[122]....
        /*0a64*/ 	.word	0xffffffff


	//   ....[123]....
        /*0a68*/ 	.word	0xffffffff


	//   ....[124]....
        /*0a6c*/ 	.word	0xffffffff


	//   ....[125]....
        /*0a70*/ 	.word	0xffffffff


	//   ....[126]....
        /*0a74*/ 	.word	0xffffffff


	//   ....[127]....
        /*0a78*/ 	.word	0xffffffff


	//   ....[128]....
        /*0a7c*/ 	.word	0xffffffff


	//   ....[129]....
        /*0a80*/ 	.word	0xffffffff


	//   ....[130]....
        /*0a84*/ 	.word	0xffffffff


	//   ....[131]....
        /*0a88*/ 	.word	0xffffffff


	//   ....[132]....
        /*0a8c*/ 	.word	0xffffffff


	//   ....[133]....
        /*0a90*/ 	.word	0xffffffff


	//   ....[134]....
        /*0a94*/ 	.word	0xffffffff


	//   ....[135]....
        /*0a98*/ 	.word	0xffffffff


	//   ....[136]....
        /*0a9c*/ 	.word	0xffffffff


	//   ....[137]....
        /*0aa0*/ 	.word	0xffffffff


	//----- nvinfo : EIATTR_COOP_GROUP_INSTR_OFFSETS
	.align		4
.L_1436:
        /*0aa4*/ 	.byte	0x04, 0x28
        /*0aa6*/ 	.short	(.L_1438 - .L_1437)


	//   ....[0]....
.L_1437:
        /*0aa8*/ 	.word	0x00002190


	//   ....[1]....
        /*0aac*/ 	.word	0x000021b0


	//   ....[2]....
        /*0ab0*/ 	.word	0x000021c0


	//   ....[3]....
        /*0ab4*/ 	.word	0x000021d0


	//   ....[4]....
        /*0ab8*/ 	.word	0x000021e0


	//   ....[5]....
        /*0abc*/ 	.word	0x000021f0


	//   ....[6]....
        /*0ac0*/ 	.word	0x00002200


	//   ....[7]....
        /*0ac4*/ 	.word	0x00002210


	//   ....[8]....
        /*0ac8*/ 	.word	0x00002220


	//   ....[9]....
        /*0acc*/ 	.word	0x00002230


	//   ....[10]....
        /*0ad0*/ 	.word	0x00002240


	//   ....[11]....
        /*0ad4*/ 	.word	0x00002250


	//   ....[12]....
        /*0ad8*/ 	.word	0x000022b0


	//   ....[13]....
        /*0adc*/ 	.word	0x000022c0


	//   ....[14]....
        /*0ae0*/ 	.word	0x000022d0


	//   ....[15]....
        /*0ae4*/ 	.word	0x000022e0


	//   ....[16]....
        /*0ae8*/ 	.word	0x000022f0


	//   ....[17]....
        /*0aec*/ 	.word	0x00002300


	//   ....[18]....
        /*0af0*/ 	.word	0x00002310


	//   ....[19]....
        /*0af4*/ 	.word	0x00002320


	//   ....[20]....
        /*0af8*/ 	.word	0x00002330


	//   ....[21]....
        /*0afc*/ 	.word	0x00002340


	//   ....[22]....
        /*0b00*/ 	.word	0x00002350


	//   ....[23]....
        /*0b04*/ 	.word	0x00002360


	//   ....[24]....
        /*0b08*/ 	.word	0x00002370


	//   ....[25]....
        /*0b0c*/ 	.word	0x00002380


	//   ....[26]....
        /*0b10*/ 	.word	0x00002390


	//   ....[27]....
        /*0b14*/ 	.word	0x000023a0


	//   ....[28]....
        /*0b18*/ 	.word	0x000023b0


	//   ....[29]....
        /*0b1c*/ 	.word	0x000023c0


	//   ....[30]....
        /*0b20*/ 	.word	0x000023d0


	//   ....[31]....
        /*0b24*/ 	.word	0x000023e0


	//   ....[32]....
        /*0b28*/ 	.word	0x000023f0


	//   ....[33]....
        /*0b2c*/ 	.word	0x00002400


	//   ....[34]....
        /*0b30*/ 	.word	0x00002410


	//   ....[35]....
        /*0b34*/ 	.word	0x00002420


	//   ....[36]....
        /*0b38*/ 	.word	0x00002430


	//   ....[37]....
        /*0b3c*/ 	.word	0x00002440


	//   ....[38]....
        /*0b40*/ 	.word	0x00002460


	//   ....[39]....
        /*0b44*/ 	.word	0x00002470


	//   ....[40]....
        /*0b48*/ 	.word	0x00002550


	//   ....[41]....
        /*0b4c*/ 	.word	0x00002560


	//   ....[42]....
        /*0b50*/ 	.word	0x00002570


	//   ....[43]....
        /*0b54*/ 	.word	0x00002580


	//   ....[44]....
        /*0b58*/ 	.word	0x00002590


	//   ....[45]....
        /*0b5c*/ 	.word	0x000025a0


	//   ....[46]....
        /*0b60*/ 	.word	0x000025b0


	//   ....[47]....
        /*0b64*/ 	.word	0x000025c0


	//   ....[48]....
        /*0b68*/ 	.word	0x000025d0


	//   ....[49]....
        /*0b6c*/ 	.word	0x000025e0


	//   ....[50]....
        /*0b70*/ 	.word	0x000025f0


	//   ....[51]....
        /*0b74*/ 	.word	0x00002600


	//   ....[52]....
        /*0b78*/ 	.word	0x00002610


	//   ....[53]....
        /*0b7c*/ 	.word	0x00002620


	//   ....[54]....
        /*0b80*/ 	.word	0x00002630


	//   ....[55]....
        /*0b84*/ 	.word	0x00002640


	//   ....[56]....
        /*0b88*/ 	.word	0x00002650


	//   ....[57]....
        /*0b8c*/ 	.word	0x00002660


	//   ....[58]....
        /*0b90*/ 	.word	0x00002670


	//   ....[59]....
        /*0b94*/ 	.word	0x00002680


	//   ....[60]....
        /*0b98*/ 	.word	0x00002690


	//   ....[61]....
        /*0b9c*/ 	.word	0x000026a0


	//   ....[62]....
        /*0ba0*/ 	.word	0x000026b0


	//   ....[63]....
        /*0ba4*/ 	.word	0x000026c0


	//   ....[64]....
        /*0ba8*/ 	.word	0x000026d0


	//   ....[65]....
        /*0bac*/ 	.word	0x000026e0


	//   ....[66]....
        /*0bb0*/ 	.word	0x000026f0


	//   ....[67]....
        /*0bb4*/ 	.word	0x00002700


	//   ....[68]....
        /*0bb8*/ 	.word	0x00002720


	//   ....[69]....
        /*0bbc*/ 	.word	0x00002730


	//   ....[70]....
        /*0bc0*/ 	.word	0x00002820


	//   ....[71]....
        /*0bc4*/ 	.word	0x00002830


	//   ....[72]....
        /*0bc8*/ 	.word	0x00002840


	//   ....[73]....
        /*0bcc*/ 	.word	0x00002850


	//   ....[74]....
        /*0bd0*/ 	.word	0x00002860


	//   ....[75]....
        /*0bd4*/ 	.word	0x00002870


	//   ....[76]....
        /*0bd8*/ 	.word	0x00002880


	//   ....[77]....
        /*0bdc*/ 	.word	0x00002890


	//   ....[78]....
        /*0be0*/ 	.word	0x000028a0


	//   ....[79]....
        /*0be4*/ 	.word	0x000028b0


	//   ....[80]....
        /*0be8*/ 	.word	0x000028c0


	//   ....[81]....
        /*0bec*/ 	.word	0x000028d0


	//   ....[82]....
        /*0bf0*/ 	.word	0x000028e0


	//   ....[83]....
        /*0bf4*/ 	.word	0x000028f0


	//   ....[84]....
        /*0bf8*/ 	.word	0x00002900


	//   ....[85]....
        /*0bfc*/ 	.word	0x00002910


	//   ....[86]....
        /*0c00*/ 	.word	0x00002920


	//   ....[87]....
        /*0c04*/ 	.word	0x00002930


	//   ....[88]....
        /*0c08*/ 	.word	0x00002940


	//   ....[89]....
        /*0c0c*/ 	.word	0x00002950


	//   ....[90]....
        /*0c10*/ 	.word	0x00002960


	//   ....[91]....
        /*0c14*/ 	.word	0x00002970


	//   ....[92]....
        /*0c18*/ 	.word	0x00002980


	//   ....[93]....
        /*0c1c*/ 	.word	0x00002990


	//   ....[94]....
        /*0c20*/ 	.word	0x000029a0


	//   ....[95]....
        /*0c24*/ 	.word	0x000029b0


	//   ....[96]....
        /*0c28*/ 	.word	0x000029c0


	//   ....[97]....
        /*0c2c*/ 	.word	0x000029d0


	//   ....[98]....
        /*0c30*/ 	.word	0x000029f0


	//   ....[99]....
        /*0c34*/ 	.word	0x00002a00


	//   ....[100]....
        /*0c38*/ 	.word	0x00002b10


	//   ....[101]....
        /*0c3c*/ 	.word	0x00002b20


	//   ....[102]....
        /*0c40*/ 	.word	0x00002b30


	//   ....[103]....
        /*0c44*/ 	.word	0x00002b40


	//   ....[104]....
        /*0c48*/ 	.word	0x00002b50


	//   ....[105]....
        /*0c4c*/ 	.word	0x00002b60


	//   ....[106]....
        /*0c50*/ 	.word	0x00002b70


	//   ....[107]....
        /*0c54*/ 	.word	0x00002b80


	//   ....[108]....
        /*0c58*/ 	.word	0x00002b90


	//   ....[109]....
        /*0c5c*/ 	.word	0x00002ba0


	//   ....[110]....
        /*0c60*/ 	.word	0x00002bb0


	//   ....[111]....
        /*0c64*/ 	.word	0x00002bc0


	//   ....[112]....
        /*0c68*/ 	.word	0x00002bd0


	//   ....[113]....
        /*0c6c*/ 	.word	0x00002be0


	//   ....[114]....
        /*0c70*/ 	.word	0x00002bf0


	//   ....[115]....
        /*0c74*/ 	.word	0x00002c00


	//   ....[116]....
        /*0c78*/ 	.word	0x00002c10


	//   ....[117]....
        /*0c7c*/ 	.word	0x00002c20


	//   ....[118]....
        /*0c80*/ 	.word	0x00002c30


	//   ....[119]....
        /*0c84*/ 	.word	0x00002c40


	//   ....[120]....
        /*0c88*/ 	.word	0x00002c50


	//   ....[121]....
        /*0c8c*/ 	.word	0x00002c60


	//   ....[122]....
        /*0c90*/ 	.word	0x00002c70


	//   ....[123]....
        /*0c94*/ 	.word	0x00002c80


	//   ....[124]....
        /*0c98*/ 	.word	0x00002c90


	//   ....[125]....
        /*0c9c*/ 	.word	0x00002ca0


	//   ....[126]....
        /*0ca0*/ 	.word	0x00002cb0


	//   ....[127]....
        /*0ca4*/ 	.word	0x00002cc0


	//   ....[128]....
        /*0ca8*/ 	.word	0x00002ce0


	//   ....[129]....
        /*0cac*/ 	.word	0x00002cf0


	//   ....[130]....
        /*0cb0*/ 	.word	0x00006ed0


	//   ....[131]....
        /*0cb4*/ 	.word	0x00006f00


	//   ....[132]....
        /*0cb8*/ 	.word	0x00006f10


	//   ....[133]....
        /*0cbc*/ 	.word	0x00006f20


	//   ....[134]....
        /*0cc0*/ 	.word	0x00006f30


	//   ....[135]....
        /*0cc4*/ 	.word	0x00006f40


	//   ....[136]....
        /*0cc8*/ 	.word	0x00006f50


	//   ....[137]....
        /*0ccc*/ 	.word	0x00006f60


	//   ....[138]....
        /*0cd0*/ 	.word	0x00006f70


	//   ....[139]....
        /*0cd4*/ 	.word	0x00006f80


	//   ....[140]....
        /*0cd8*/ 	.word	0x00006f90


	//   ....[141]....
        /*0cdc*/ 	.word	0x00006fa0


	//   ....[142]....
        /*0ce0*/ 	.word	0x00007010


	//   ....[143]....
        /*0ce4*/ 	.word	0x00007020


	//   ....[144]....
        /*0ce8*/ 	.word	0x00007030


	//   ....[145]....
        /*0cec*/ 	.word	0x00007040


	//   ....[146]....
        /*0cf0*/ 	.word	0x00007050


	//   ....[147]....
        /*0cf4*/ 	.word	0x00007060


	//   ....[148]....
        /*0cf8*/ 	.word	0x00007070


	//   ....[149]....
        /*0cfc*/ 	.word	0x00007080


	//   ....[150]....
        /*0d00*/ 	.word	0x00007090


	//   ....[151]....
        /*0d04*/ 	.word	0x000070a0


	//   ....[152]....
        /*0d08*/ 	.word	0x000070b0


	//   ....[153]....
        /*0d0c*/ 	.word	0x000070c0


	//   ....[154]....
        /*0d10*/ 	.word	0x000070d0


	//   ....[155]....
        /*0d14*/ 	.word	0x000070e0


	//   ....[156]....
        /*0d18*/ 	.word	0x000070f0


	//   ....[157]....
        /*0d1c*/ 	.word	0x00007100


	//   ....[158]....
        /*0d20*/ 	.word	0x00007110


	//   ....[159]....
        /*0d24*/ 	.word	0x00007120


	//   ....[160]....
        /*0d28*/ 	.word	0x00007130


	//   ....[161]....
        /*0d2c*/ 	.word	0x00007140


	//   ....[162]....
        /*0d30*/ 	.word	0x00007150


	//   ....[163]....
        /*0d34*/ 	.word	0x00007160


	//   ....[164]....
        /*0d38*/ 	.word	0x00007170


	//   ....[165]....
        /*0d3c*/ 	.word	0x00007180


	//   ....[166]....
        /*0d40*/ 	.word	0x00007190


	//   ....[167]....
        /*0d44*/ 	.word	0x000071a0


	//   ....[168]....
        /*0d48*/ 	.word	0x000071b0


	//   ....[169]....
        /*0d4c*/ 	.word	0x000071c0


	//   ....[170]....
        /*0d50*/ 	.word	0x000072b0


	//   ....[171]....
        /*0d54*/ 	.word	0x000072c0


	//   ....[172]....
        /*0d58*/ 	.word	0x000072d0


	//   ....[173]....
        /*0d5c*/ 	.word	0x000072e0


	//   ....[174]....
        /*0d60*/ 	.word	0x000072f0


	//   ....[175]....
        /*0d64*/ 	.word	0x00007300


	//   ....[176]....
        /*0d68*/ 	.word	0x00007310


	//   ....[177]....
        /*0d6c*/ 	.word	0x00007320


	//   ....[178]....
        /*0d70*/ 	.word	0x00007330


	//   ....[179]....
        /*0d74*/ 	.word	0x00007340


	//   ....[180]....
        /*0d78*/ 	.word	0x00007350


	//   ....[181]....
        /*0d7c*/ 	.word	0x00007360


	//   ....[182]....
        /*0d80*/ 	.word	0x00007370


	//   ....[183]....
        /*0d84*/ 	.word	0x00007380


	//   ....[184]....
        /*0d88*/ 	.word	0x00007390


	//   ....[185]....
        /*0d8c*/ 	.word	0x000073a0


	//   ....[186]....
        /*0d90*/ 	.word	0x000073b0


	//   ....[187]....
        /*0d94*/ 	.word	0x000073c0


	//   ....[188]....
        /*0d98*/ 	.word	0x000073d0


	//   ....[189]....
        /*0d9c*/ 	.word	0x000073e0


	//   ....[190]....
        /*0da0*/ 	.word	0x000073f0


	//   ....[191]....
        /*0da4*/ 	.word	0x00007400


	//   ....[192]....
        /*0da8*/ 	.word	0x00007410


	//   ....[193]....
        /*0dac*/ 	.word	0x00007420


	//   ....[194]....
        /*0db0*/ 	.word	0x00007430


	//   ....[195]....
        /*0db4*/ 	.word	0x00007440


	//   ....[196]....
        /*0db8*/ 	.word	0x00007450


	//   ....[197]....
        /*0dbc*/ 	.word	0x00007460


	//   ....[198]....
        /*0dc0*/ 	.word	0x00007470


	//   ....[199]....
        /*0dc4*/ 	.word	0x00007480


	//   ....[200]....
        /*0dc8*/ 	.word	0x00007580


	//   ....[201]....
        /*0dcc*/ 	.word	0x00007590


	//   ....[202]....
        /*0dd0*/ 	.word	0x000075a0


	//   ....[203]....
        /*0dd4*/ 	.word	0x000075b0


	//   ....[204]....
        /*0dd8*/ 	.word	0x000075c0


	//   ....[205]....
        /*0ddc*/ 	.word	0x000075d0


	//   ....[206]....
        /*0de0*/ 	.word	0x000075e0


	//   ....[207]....
        /*0de4*/ 	.word	0x000075f0


	//   ....[208]....
        /*0de8*/ 	.word	0x00007600


	//   ....[209]....
        /*0dec*/ 	.word	0x00007610


	//   ....[210]....
        /*0df0*/ 	.word	0x00007620


	//   ....[211]....
        /*0df4*/ 	.word	0x00007630


	//   ....[212]....
        /*0df8*/ 	.word	0x00007640


	//   ....[213]....
        /*0dfc*/ 	.word	0x00007650


	//   ....[214]....
        /*0e00*/ 	.word	0x00007660


	//   ....[215]....
        /*0e04*/ 	.word	0x00007670


	//   ....[216]....
        /*0e08*/ 	.word	0x00007680


	//   ....[217]....
        /*0e0c*/ 	.word	0x00007690


	//   ....[218]....
        /*0e10*/ 	.word	0x000076a0


	//   ....[219]....
        /*0e14*/ 	.word	0x000076b0


	//   ....[220]....
        /*0e18*/ 	.word	0x000076c0


	//   ....[221]....
        /*0e1c*/ 	.word	0x000076d0


	//   ....[222]....
        /*0e20*/ 	.word	0x000076e0


	//   ....[223]....
        /*0e24*/ 	.word	0x000076f0


	//   ....[224]....
        /*0e28*/ 	.word	0x00007700


	//   ....[225]....
        /*0e2c*/ 	.word	0x00007710


	//   ....[226]....
        /*0e30*/ 	.word	0x00007720


	//   ....[227]....
        /*0e34*/ 	.word	0x00007730


	//   ....[228]....
        /*0e38*/ 	.word	0x00007740


	//   ....[229]....
        /*0e3c*/ 	.word	0x00007750


	//   ....[230]....
        /*0e40*/ 	.word	0x00007870


	//   ....[231]....
        /*0e44*/ 	.word	0x00007880


	//   ....[232]....
        /*0e48*/ 	.word	0x00007890


	//   ....[233]....
        /*0e4c*/ 	.word	0x000078a0


	//   ....[234]....
        /*0e50*/ 	.word	0x000078b0


	//   ....[235]....
        /*0e54*/ 	.word	0x000078c0


	//   ....[236]....
        /*0e58*/ 	.word	0x000078d0


	//   ....[237]....
        /*0e5c*/ 	.word	0x000078e0


	//   ....[238]....
        /*0e60*/ 	.word	0x000078f0


	//   ....[239]....
        /*0e64*/ 	.word	0x00007900


	//   ....[240]....
        /*0e68*/ 	.word	0x00007910


	//   ....[241]....
        /*0e6c*/ 	.word	0x00007920


	//   ....[242]....
        /*0e70*/ 	.word	0x00007930


	//   ....[243]....
        /*0e74*/ 	.word	0x00007940


	//   ....[244]....
        /*0e78*/ 	.word	0x00007950


	//   ....[245]....
        /*0e7c*/ 	.word	0x00007960


	//   ....[246]....
        /*0e80*/ 	.word	0x00007970


	//   ....[247]....
        /*0e84*/ 	.word	0x00007980


	//   ....[248]....
        /*0e88*/ 	.word	0x00007990


	//   ....[249]....
        /*0e8c*/ 	.word	0x000079a0


	//   ....[250]....
        /*0e90*/ 	.word	0x000079b0


	//   ....[251]....
        /*0e94*/ 	.word	0x000079c0


	//   ....[252]....
        /*0e98*/ 	.word	0x000079d0


	//   ....[253]....
        /*0e9c*/ 	.word	0x000079e0


	//   ....[254]....
        /*0ea0*/ 	.word	0x000079f0


	//   ....[255]....
        /*0ea4*/ 	.word	0x00007a00


	//   ....[0]....
        /*0ea8*/ 	.word	0x00007a10


	//   ....[1]....
        /*0eac*/ 	.word	0x00007a20


	//   ....[2]....
        /*0eb0*/ 	.word	0x00007a30


	//   ....[3]....
        /*0eb4*/ 	.word	0x00007a40


	//   ....[4]....
        /*0eb8*/ 	.word	0x0000bc00


	//   ....[5]....
        /*0ebc*/ 	.word	0x0000bc20


	//   ....[6]....
        /*0ec0*/ 	.word	0x0000bc30


	//   ....[7]....
        /*0ec4*/ 	.word	0x0000bc40


	//   ....[8]....
        /*0ec8*/ 	.word	0x0000bc50


	//   ....[9]....
        /*0ecc*/ 	.word	0x0000bc60


	//   ....[10]....
        /*0ed0*/ 	.word	0x0000bc70


	//   ....[11]....
        /*0ed4*/ 	.word	0x0000bc80


	//   ....[12]....
        /*0ed8*/ 	.word	0x0000bc90


	//   ....[13]....
        /*0edc*/ 	.word	0x0000bca0


	//   ....[14]....
        /*0ee0*/ 	.word	0x0000bcb0


	//   ....[15]....
        /*0ee4*/ 	.word	0x0000bcc0


	//   ....[16]....
        /*0ee8*/ 	.word	0x0000bd20


	//   ....[17]....
        /*0eec*/ 	.word	0x0000bd30


	//   ....[18]....
        /*0ef0*/ 	.word	0x0000bd40


	//   ....[19]....
        /*0ef4*/ 	.word	0x0000bd50


	//   ....[20]....
        /*0ef8*/ 	.word	0x0000bd60


	//   ....[21]....
        /*0efc*/ 	.word	0x0000bd70


	//   ....[22]....
        /*0f00*/ 	.word	0x0000bd80


	//   ....[23]....
        /*0f04*/ 	.word	0x0000bd90


	//   ....[24]....
        /*0f08*/ 	.word	0x0000bda0


	//   ....[25]....
        /*0f0c*/ 	.word	0x0000bdb0


	//   ....[26]....
        /*0f10*/ 	.word	0x0000bdc0


	//   ....[27]....
        /*0f14*/ 	.word	0x0000bdd0


	//   ....[28]....
        /*0f18*/ 	.word	0x0000bde0


	//   ....[29]....
        /*0f1c*/ 	.word	0x0000bdf0


	//   ....[30]....
        /*0f20*/ 	.word	0x0000be00


	//   ....[31]....
        /*0f24*/ 	.word	0x0000be10


	//   ....[32]....
        /*0f28*/ 	.word	0x0000be20


	//   ....[33]....
        /*0f2c*/ 	.word	0x0000be30


	//   ....[34]....
        /*0f30*/ 	.word	0x0000be40


	//   ....[35]....
        /*0f34*/ 	.word	0x0000be50


	//   ....[36]....
        /*0f38*/ 	.word	0x0000be60


	//   ....[37]....
        /*0f3c*/ 	.word	0x0000be70


	//   ....[38]....
        /*0f40*/ 	.word	0x0000be80


	//   ....[39]....
        /*0f44*/ 	.word	0x0000be90


	//   ....[40]....
        /*0f48*/ 	.word	0x0000bea0


	//   ....[41]....
        /*0f4c*/ 	.word	0x0000beb0


	//   ....[42]....
        /*0f50*/ 	.word	0x0000bed0


	//   ....[43]....
        /*0f54*/ 	.word	0x0000bee0


	//   ....[44]....
        /*0f58*/ 	.word	0x0000bfc0


	//   ....[45]....
        /*0f5c*/ 	.word	0x0000bfd0


	//   ....[46]....
        /*0f60*/ 	.word	0x0000bfe0


	//   ....[47]....
        /*0f64*/ 	.word	0x0000bff0


	//   ....[48]....
        /*0f68*/ 	.word	0x0000c000


	//   ....[49]....
        /*0f6c*/ 	.word	0x0000c010


	//   ....[50]....
        /*0f70*/ 	.word	0x0000c020


	//   ....[51]....
        /*0f74*/ 	.word	0x0000c030


	//   ....[52]....
        /*0f78*/ 	.word	0x0000c040


	//   ....[53]....
        /*0f7c*/ 	.word	0x0000c050


	//   ....[54]....
        /*0f80*/ 	.word	0x0000c060


	//   ....[55]....
        /*0f84*/ 	.word	0x0000c070


	//   ....[56]....
        /*0f88*/ 	.word	0x0000c080


	//   ....[57]....
        /*0f8c*/ 	.word	0x0000c090


	//   ....[58]....
        /*0f90*/ 	.word	0x0000c0a0


	//   ....[59]....
        /*0f94*/ 	.word	0x0000c0b0


	//   ....[60]....
        /*0f98*/ 	.word	0x0000c0c0


	//   ....[61]....
        /*0f9c*/ 	.word	0x0000c0d0


	//   ....[62]....
        /*0fa0*/ 	.word	0x0000c0e0


	//   ....[63]....
        /*0fa4*/ 	.word	0x0000c0f0


	//   ....[64]....
        /*0fa8*/ 	.word	0x0000c100


	//   ....[65]....
        /*0fac*/ 	.word	0x0000c110


	//   ....[66]....
        /*0fb0*/ 	.word	0x0000c120


	//   ....[67]....
        /*0fb4*/ 	.word	0x0000c130


	//   ....[68]....
        /*0fb8*/ 	.word	0x0000c140


	//   ....[69]....
        /*0fbc*/ 	.word	0x0000c150


	//   ....[70]....
        /*0fc0*/ 	.word	0x0000c160


	//   ....[71]....
        /*0fc4*/ 	.word	0x0000c170


	//   ....[72]....
        /*0fc8*/ 	.word	0x0000c190


	//   ....[73]....
        /*0fcc*/ 	.word	0x0000c1a0


	//   ....[74]....
        /*0fd0*/ 	.word	0x0000c290


	//   ....[75]....
        /*0fd4*/ 	.word	0x0000c2a0


	//   ....[76]....
        /*0fd8*/ 	.word	0x0000c2b0


	//   ....[77]....
        /*0fdc*/ 	.word	0x0000c2c0


	//   ....[78]....
        /*0fe0*/ 	.word	0x0000c2d0


	//   ....[79]....
        /*0fe4*/ 	.word	0x0000c2e0


	//   ....[80]....
        /*0fe8*/ 	.word	0x0000c2f0


	//   ....[81]....
        /*0fec*/ 	.word	0x0000c300


	//   ....[82]....
        /*0ff0*/ 	.word	0x0000c310


	//   ....[83]....
        /*0ff4*/ 	.word	0x0000c320


	//   ....[84]....
        /*0ff8*/ 	.word	0x0000c330


	//   ....[85]....
        /*0ffc*/ 	.word	0x0000c340


	//   ....[86]....
        /*1000*/ 	.word	0x0000c350


	//   ....[87]....
        /*1004*/ 	.word	0x0000c360


	//   ....[88]....
        /*1008*/ 	.word	0x0000c370


	//   ....[89]....
        /*100c*/ 	.word	0x0000c380


	//   ....[90]....
        /*1010*/ 	.word	0x0000c390


	//   ....[91]....
        /*1014*/ 	.word	0x0000c3a0


	//   ....[92]....
        /*1018*/ 	.word	0x0000c3b0


	//   ....[93]....
        /*101c*/ 	.word	0x0000c3c0


	//   ....[94]....
        /*1020*/ 	.word	0x0000c3d0


	//   ....[95]....
        /*1024*/ 	.word	0x0000c3e0


	//   ....[96]....
        /*1028*/ 	.word	0x0000c3f0


	//   ....[97]....
        /*102c*/ 	.word	0x0000c400


	//   ....[98]....
        /*1030*/ 	.word	0x0000c410


	//   ....[99]....
        /*1034*/ 	.word	0x0000c420


	//   ....[100]....
        /*1038*/ 	.word	0x0000c430


	//   ....[101]....
        /*103c*/ 	.word	0x0000c440


	//   ....[102]....
        /*1040*/ 	.word	0x0000c460


	//   ....[103]....
        /*1044*/ 	.word	0x0000c470


	//   ....[104]....
        /*1048*/ 	.word	0x0000c580


	//   ....[105]....
        /*104c*/ 	.word	0x0000c590


	//   ....[106]....
        /*1050*/ 	.word	0x0000c5a0


	//   ....[107]....
        /*1054*/ 	.word	0x0000c5b0


	//   ....[108]....
        /*1058*/ 	.word	0x0000c5c0


	//   ....[109]....
        /*105c*/ 	.word	0x0000c5d0


	//   ....[110]....
        /*1060*/ 	.word	0x0000c5e0


	//   ....[111]....
        /*1064*/ 	.word	0x0000c5f0


	//   ....[112]....
        /*1068*/ 	.word	0x0000c600


	//   ....[113]....
        /*106c*/ 	.word	0x0000c610


	//   ....[114]....
        /*1070*/ 	.word	0x0000c620


	//   ....[115]....
        /*1074*/ 	.word	0x0000c630


	//   ....[116]....
        /*1078*/ 	.word	0x0000c640


	//   ....[117]....
        /*107c*/ 	.word	0x0000c650


	//   ....[118]....
        /*1080*/ 	.word	0x0000c660


	//   ....[119]....
        /*1084*/ 	.word	0x0000c670


	//   ....[120]....
        /*1088*/ 	.word	0x0000c680


	//   ....[121]....
        /*108c*/ 	.word	0x0000c690


	//   ....[122]....
        /*1090*/ 	.word	0x0000c6a0


	//   ....[123]....
        /*1094*/ 	.word	0x0000c6b0


	//   ....[124]....
        /*1098*/ 	.word	0x0000c6c0


	//   ....[125]....
        /*109c*/ 	.word	0x0000c6d0


	//   ....[126]....
        /*10a0*/ 	.word	0x0000c6e0


	//   ....[127]....
        /*10a4*/ 	.word	0x0000c6f0


	//   ....[128]....
        /*10a8*/ 	.word	0x0000c700


	//   ....[129]....
        /*10ac*/ 	.word	0x0000c710


	//   ....[130]....
        /*10b0*/ 	.word	0x0000c720


	//   ....[131]....
        /*10b4*/ 	.word	0x0000c730


	//   ....[132]....
        /*10b8*/ 	.word	0x0000c750


	//   ....[133]....
        /*10bc*/ 	.word	0x0000c760


	//   ....[134]....
        /*10c0*/ 	.word	0x00010930


	//   ....[135]....
        /*10c4*/ 	.word	0x00010960


	//   ....[136]....
        /*10c8*/ 	.word	0x00010970


	//   ....[137]....
        /*10cc*/ 	.word	0x00010980


	//   ....[138]....
        /*10d0*/ 	.word	0x00010990


	//   ....[139]....
        /*10d4*/ 	.word	0x000109a0


	//   ....[140]....
        /*10d8*/ 	.word	0x000109b0


	//   ....[141]....
        /*10dc*/ 	.word	0x000109c0


	//   ....[142]....
        /*10e0*/ 	.word	0x000109d0


	//   ....[143]....
        /*10e4*/ 	.word	0x000109e0


	//   ....[144]....
        /*10e8*/ 	.word	0x000109f0


	//   ....[145]....
        /*10ec*/ 	.word	0x00010a00


	//   ....[146]....
        /*10f0*/ 	.word	0x00010a70


	//   ....[147]....
        /*10f4*/ 	.word	0x00010a80


	//   ....[148]....
        /*10f8*/ 	.word	0x00010a90


	//   ....[149]....
        /*10fc*/ 	.word	0x00010aa0


	//   ....[150]....
        /*1100*/ 	.word	0x00010ab0


	//   ....[151]....
        /*1104*/ 	.word	0x00010ac0


	//   ....[152]....
        /*1108*/ 	.word	0x00010ad0


	//   ....[153]....
        /*110c*/ 	.word	0x00010ae0


	//   ....[154]....
        /*1110*/ 	.word	0x00010af0


	//   ....[155]....
        /*1114*/ 	.word	0x00010b00


	//   ....[156]....
        /*1118*/ 	.word	0x00010b10


	//   ....[157]....
        /*111c*/ 	.word	0x00010b20


	//   ....[158]....
        /*1120*/ 	.word	0x00010b30


	//   ....[159]....
        /*1124*/ 	.word	0x00010b40


	//   ....[160]....
        /*1128*/ 	.word	0x00010b50


	//   ....[161]....
        /*112c*/ 	.word	0x00010b60


	//   ....[162]....
        /*1130*/ 	.word	0x00010b70


	//   ....[163]....
        /*1134*/ 	.word	0x00010b80


	//   ....[164]....
        /*1138*/ 	.word	0x00010b90


	//   ....[165]....
        /*113c*/ 	.word	0x00010ba0


	//   ....[166]....
        /*1140*/ 	.word	0x00010bb0


	//   ....[167]....
        /*1144*/ 	.word	0x00010bc0


	//   ....[168]....
        /*1148*/ 	.word	0x00010bd0


	//   ....[169]....
        /*114c*/ 	.word	0x00010be0


	//   ....[170]....
        /*1150*/ 	.word	0x00010bf0


	//   ....[171]....
        /*1154*/ 	.word	0x00010c00


	//   ....[172]....
        /*1158*/ 	.word	0x00010c10


	//   ....[173]....
        /*115c*/ 	.word	0x00010c20


	//   ....[174]....
        /*1160*/ 	.word	0x00010d10


	//   ....[175]....
        /*1164*/ 	.word	0x00010d20


	//   ....[176]....
        /*1168*/ 	.word	0x00010d30


	//   ....[177]....
        /*116c*/ 	.word	0x00010d40


	//   ....[178]....
        /*1170*/ 	.word	0x00010d50


	//   ....[179]....
        /*1174*/ 	.word	0x00010d60


	//   ....[180]....
        /*1178*/ 	.word	0x00010d70


	//   ....[181]....
        /*117c*/ 	.word	0x00010d80


	//   ....[182]....
        /*1180*/ 	.word	0x00010d90


	//   ....[183]....
        /*1184*/ 	.word	0x00010da0


	//   ....[184]....
        /*1188*/ 	.word	0x00010db0


	//   ....[185]....
        /*118c*/ 	.word	0x00010dc0


	//   ....[186]....
        /*1190*/ 	.word	0x00010dd0


	//   ....[187]....
        /*1194*/ 	.word	0x00010de0


	//   ....[188]....
        /*1198*/ 	.word	0x00010df0


	//   ....[189]....
        /*119c*/ 	.word	0x00010e00


	//   ....[190]....
        /*11a0*/ 	.word	0x00010e10


	//   ....[191]....
        /*11a4*/ 	.word	0x00010e20


	//   ....[192]....
        /*11a8*/ 	.word	0x00010e30


	//   ....[193]....
        /*11ac*/ 	.word	0x00010e40


	//   ....[194]....
        /*11b0*/ 	.word	0x00010e50


	//   ....[195]....
        /*11b4*/ 	.word	0x00010e60


	//   ....[196]....
        /*11b8*/ 	.word	0x00010e70


	//   ....[197]....
        /*11bc*/ 	.word	0x00010e80


	//   ....[198]....
        /*11c0*/ 	.word	0x00010e90


	//   ....[199]....
        /*11c4*/ 	.word	0x00010ea0


	//   ....[200]....
        /*11c8*/ 	.word	0x00010eb0


	//   ....[201]....
        /*11cc*/ 	.word	0x00010ec0


	//   ....[202]....
        /*11d0*/ 	.word	0x00010ed0


	//   ....[203]....
        /*11d4*/ 	.word	0x00010ee0


	//   ....[204]....
        /*11d8*/ 	.word	0x00010fe0


	//   ....[205]....
        /*11dc*/ 	.word	0x00010ff0


	//   ....[206]....
        /*11e0*/ 	.word	0x00011000


	//   ....[207]....
        /*11e4*/ 	.word	0x00011010


	//   ....[208]....
        /*11e8*/ 	.word	0x00011020


	//   ....[209]....
        /*11ec*/ 	.word	0x00011030


	//   ....[210]....
        /*11f0*/ 	.word	0x00011040


	//   ....[211]....
        /*11f4*/ 	.word	0x00011050


	//   ....[212]....
        /*11f8*/ 	.word	0x00011060


	//   ....[213]....
        /*11fc*/ 	.word	0x00011070


	//   ....[214]....
        /*1200*/ 	.word	0x00011080


	//   ....[215]....
        /*1204*/ 	.word	0x00011090


	//   ....[216]....
        /*1208*/ 	.word	0x000110a0


	//   ....[217]....
        /*120c*/ 	.word	0x000110b0


	//   ....[218]....
        /*1210*/ 	.word	0x000110c0


	//   ....[219]....
        /*1214*/ 	.word	0x000110d0


	//   ....[220]....
        /*1218*/ 	.word	0x000110e0


	//   ....[221]....
        /*121c*/ 	.word	0x000110f0


	//   ....[222]....
        /*1220*/ 	.word	0x00011100


	//   ....[223]....
        /*1224*/ 	.word	0x00011110


	//   ....[224]....
        /*1228*/ 	.word	0x00011120


	//   ....[225]....
        /*122c*/ 	.word	0x00011130


	//   ....[226]....
        /*1230*/ 	.word	0x00011140


	//   ....[227]....
        /*1234*/ 	.word	0x00011150


	//   ....[228]....
        /*1238*/ 	.word	0x00011160


	//   ....[229]....
        /*123c*/ 	.word	0x00011170


	//   ....[230]....
        /*1240*/ 	.word	0x00011180


	//   ....[231]....
        /*1244*/ 	.word	0x00011190


	//   ....[232]....
        /*1248*/ 	.word	0x000111a0


	//   ....[233]....
        /*124c*/ 	.word	0x000111b0


	//   ....[234]....
        /*1250*/ 	.word	0x000112d0


	//   ....[235]....
        /*1254*/ 	.word	0x000112e0


	//   ....[236]....
        /*1258*/ 	.word	0x000112f0


	//   ....[237]....
        /*125c*/ 	.word	0x00011300


	//   ....[238]....
        /*1260*/ 	.word	0x00011310


	//   ....[239]....
        /*1264*/ 	.word	0x00011320


	//   ....[240]....
        /*1268*/ 	.word	0x00011330


	//   ....[241]....
        /*126c*/ 	.word	0x00011340


	//   ....[242]....
        /*1270*/ 	.word	0x00011350


	//   ....[243]....
        /*1274*/ 	.word	0x00011360


	//   ....[244]....
        /*1278*/ 	.word	0x00011370


	//   ....[245]....
        /*127c*/ 	.word	0x00011380


	//   ....[246]....
        /*1280*/ 	.word	0x00011390


	//   ....[247]....
        /*1284*/ 	.word	0x000113a0


	//   ....[248]....
        /*1288*/ 	.word	0x000113b0


	//   ....[249]....
        /*128c*/ 	.word	0x000113c0


	//   ....[250]....
        /*1290*/ 	.word	0x000113d0


	//   ....[251]....
        /*1294*/ 	.word	0x000113e0


	//   ....[252]....
        /*1298*/ 	.word	0x000113f0


	//   ....[253]....
        /*129c*/ 	.word	0x00011400


	//   ....[254]....
        /*12a0*/ 	.word	0x00011410


	//   ....[255]....
        /*12a4*/ 	.word	0x00011420


	//   ....[0]....
        /*12a8*/ 	.word	0x00011430


	//   ....[1]....
        /*12ac*/ 	.word	0x00011440


	//   ....[2]....
        /*12b0*/ 	.word	0x00011450


	//   ....[3]....
        /*12b4*/ 	.word	0x00011460


	//   ....[4]....
        /*12b8*/ 	.word	0x00011470


	//   ....[5]....
        /*12bc*/ 	.word	0x00011480


	//   ....[6]....
        /*12c0*/ 	.word	0x00011490


	//   ....[7]....
        /*12c4*/ 	.word	0x000114a0


	//   ....[8]....
        /*12c8*/ 	.word	0x00015660


	//   ....[9]....
        /*12cc*/ 	.word	0x00015680


	//   ....[10]....
        /*12d0*/ 	.word	0x00015690


	//   ....[11]....
        /*12d4*/ 	.word	0x000156a0


	//   ....[12]....
        /*12d8*/ 	.word	0x000156b0


	//   ....[13]....
        /*12dc*/ 	.word	0x000156c0


	//   ....[14]....
        /*12e0*/ 	.word	0x000156d0


	//   ....[15]....
        /*12e4*/ 	.word	0x000156e0


	//   ....[16]....
        /*12e8*/ 	.word	0x000156f0


	//   ....[17]....
        /*12ec*/ 	.word	0x00015700


	//   ....[18]....
        /*12f0*/ 	.word	0x00015710


	//   ....[19]....
        /*12f4*/ 	.word	0x00015720


	//   ....[20]....
        /*12f8*/ 	.word	0x00015790


	//   ....[21]....
        /*12fc*/ 	.word	0x000157a0


	//   ....[22]....
        /*1300*/ 	.word	0x000157b0


	//   ....[23]....
        /*1304*/ 	.word	0x000157c0


	//   ....[24]....
        /*1308*/ 	.word	0x000157d0


	//   ....[25]....
        /*130c*/ 	.word	0x000157e0


	//   ....[26]....
        /*1310*/ 	.word	0x000157f0


	//   ....[27]....
        /*1314*/ 	.word	0x00015800


	//   ....[28]....
        /*1318*/ 	.word	0x00015810


	//   ....[29]....
        /*131c*/ 	.word	0x00015820


	//   ....[30]....
        /*1320*/ 	.word	0x00015830


	//   ....[31]....
        /*1324*/ 	.word	0x00015840


	//   ....[32]....
        /*1328*/ 	.word	0x00015850


	//   ....[33]....
        /*132c*/ 	.word	0x00015860


	//   ....[34]....
        /*1330*/ 	.word	0x00015870


	//   ....[35]....
        /*1334*/ 	.word	0x00015880


	//   ....[36]....
        /*1338*/ 	.word	0x00015890


	//   ....[37]....
        /*133c*/ 	.word	0x000158a0


	//   ....[38]....
        /*1340*/ 	.word	0x000158b0


	//   ....[39]....
        /*1344*/ 	.word	0x000158c0


	//   ....[40]....
        /*1348*/ 	.word	0x000158d0


	//   ....[41]....
        /*134c*/ 	.word	0x000158e0


	//   ....[42]....
        /*1350*/ 	.word	0x000158f0


	//   ....[43]....
        /*1354*/ 	.word	0x00015900


	//   ....[44]....
        /*1358*/ 	.word	0x00015910


	//   ....[45]....
        /*135c*/ 	.word	0x00015920


	//   ....[46]....
        /*1360*/ 	.word	0x00015930


	//   ....[47]....
        /*1364*/ 	.word	0x00015940


	//   ....[48]....
        /*1368*/ 	.word	0x00015a30


	//   ....[49]....
        /*136c*/ 	.word	0x00015a40


	//   ....[50]....
        /*1370*/ 	.word	0x00015a50


	//   ....[51]....
        /*1374*/ 	.word	0x00015a60


	//   ....[52]....
        /*1378*/ 	.word	0x00015a70


	//   ....[53]....
        /*137c*/ 	.word	0x00015a80


	//   ....[54]....
        /*1380*/ 	.word	0x00015a90


	//   ....[55]....
        /*1384*/ 	.word	0x00015aa0


	//   ....[56]....
        /*1388*/ 	.word	0x00015ab0


	//   ....[57]....
        /*138c*/ 	.word	0x00015ac0


	//   ....[58]....
        /*1390*/ 	.word	0x00015ad0


	//   ....[59]....
        /*1394*/ 	.word	0x00015ae0


	//   ....[60]....
        /*1398*/ 	.word	0x00015af0


	//   ....[61]....
        /*139c*/ 	.word	0x00015b00


	//   ....[62]....
        /*13a0*/ 	.word	0x00015b10


	//   ....[63]....
        /*13a4*/ 	.word	0x00015b20


	//   ....[64]....
        /*13a8*/ 	.word	0x00015b30


	//   ....[65]....
        /*13ac*/ 	.word	0x00015b40


	//   ....[66]....
        /*13b0*/ 	.word	0x00015b50


	//   ....[67]....
        /*13b4*/ 	.word	0x00015b60


	//   ....[68]....
        /*13b8*/ 	.word	0x00015b70


	//   ....[69]....
        /*13bc*/ 	.word	0x00015b80


	//   ....[70]....
        /*13c0*/ 	.word	0x00015b90


	//   ....[71]....
        /*13c4*/ 	.word	0x00015ba0


	//   ....[72]....
        /*13c8*/ 	.word	0x00015bb0


	//   ....[73]....
        /*13cc*/ 	.word	0x00015bc0


	//   ....[74]....
        /*13d0*/ 	.word	0x00015bd0


	//   ....[75]....
        /*13d4*/ 	.word	0x00015be0


	//   ....[76]....
        /*13d8*/ 	.word	0x00015bf0


	//   ....[77]....
        /*13dc*/ 	.word	0x00015c00


	//   ....[78]....
        /*13e0*/ 	.word	0x00015d00


	//   ....[79]....
        /*13e4*/ 	.word	0x00015d10


	//   ....[80]....
        /*13e8*/ 	.word	0x00015d20


	//   ....[81]....
        /*13ec*/ 	.word	0x00015d30


	//   ....[82]....
        /*13f0*/ 	.word	0x00015d40


	//   ....[83]....
        /*13f4*/ 	.word	0x00015d50


	//   ....[84]....
        /*13f8*/ 	.word	0x00015d60


	//   ....[85]....
        /*13fc*/ 	.word	0x00015d70


	//   ....[86]....
        /*1400*/ 	.word	0x00015d80


	//   ....[87]....
        /*1404*/ 	.word	0x00015d90


	//   ....[88]....
        /*1408*/ 	.word	0x00015da0


	//   ....[89]....
        /*140c*/ 	.word	0x00015db0


	//   ....[90]....
        /*1410*/ 	.word	0x00015dc0


	//   ....[91]....
        /*1414*/ 	.word	0x00015dd0


	//   ....[92]....
        /*1418*/ 	.word	0x00015de0


	//   ....[93]....
        /*141c*/ 	.word	0x00015df0


	//   ....[94]....
        /*1420*/ 	.word	0x00015e00


	//   ....[95]....
        /*1424*/ 	.word	0x00015e10


	//   ....[96]....
        /*1428*/ 	.word	0x00015e20


	//   ....[97]....
        /*142c*/ 	.word	0x00015e30


	//   ....[98]....
        /*1430*/ 	.word	0x00015e40


	//   ....[99]....
        /*1434*/ 	.word	0x00015e50


	//   ....[100]....
        /*1438*/ 	.word	0x00015e60


	//   ....[101]....
        /*143c*/ 	.word	0x00015e70


	//   ....[102]....
        /*1440*/ 	.word	0x00015e80


	//   ....[103]....
        /*1444*/ 	.word	0x00015e90


	//   ....[104]....
        /*1448*/ 	.word	0x00015ea0


	//   ....[105]....
        /*144c*/ 	.word	0x00015eb0


	//   ....[106]....
        /*1450*/ 	.word	0x00015ec0


	//   ....[107]....
        /*1454*/ 	.word	0x00015ed0


	//   ....[108]....
        /*1458*/ 	.word	0x00016000


	//   ....[109]....
        /*145c*/ 	.word	0x00016010


	//   ....[110]....
        /*1460*/ 	.word	0x00016020


	//   ....[111]....
        /*1464*/ 	.word	0x00016030


	//   ....[112]....
        /*1468*/ 	.word	0x00016040


	//   ....[113]....
        /*146c*/ 	.word	0x00016050


	//   ....[114]....
        /*1470*/ 	.word	0x00016060


	//   ....[115]....
        /*1474*/ 	.word	0x00016070


	//   ....[116]....
        /*1478*/ 	.word	0x00016080


	//   ....[117]....
        /*147c*/ 	.word	0x00016090


	//   ....[118]....
        /*1480*/ 	.word	0x000160a0


	//   ....[119]....
        /*1484*/ 	.word	0x000160b0


	//   ....[120]....
        /*1488*/ 	.word	0x000160c0


	//   ....[121]....
        /*148c*/ 	.word	0x000160d0


	//   ....[122]....
        /*1490*/ 	.word	0x000160e0


	//   ....[123]....
        /*1494*/ 	.word	0x000160f0


	//   ....[124]....
        /*1498*/ 	.word	0x00016100


	//   ....[125]....
        /*149c*/ 	.word	0x00016110


	//   ....[126]....
        /*14a0*/ 	.word	0x00016120


	//   ....[127]....
        /*14a4*/ 	.word	0x00016130


	//   ....[128]....
        /*14a8*/ 	.word	0x00016140


	//   ....[129]....
        /*14ac*/ 	.word	0x00016150


	//   ....[130]....
        /*14b0*/ 	.word	0x00016160


	//   ....[131]....
        /*14b4*/ 	.word	0x00016170


	//   ....[132]....
        /*14b8*/ 	.word	0x00016180


	//   ....[133]....
        /*14bc*/ 	.word	0x00016190


	//   ....[134]....
        /*14c0*/ 	.word	0x000161a0


	//   ....[135]....
        /*14c4*/ 	.word	0x000161b0


	//   ....[136]....
        /*14c8*/ 	.word	0x000161c0


	//   ....[137]....
        /*14cc*/ 	.word	0x000161d0


	//----- nvinfo : EIATTR_VRC_CTA_INIT_COUNT
	.align		4
.L_1438:
        /*14d0*/ 	.byte	0x02, 0x4a
	.zero		1
	.zero		1


	//----- nvinfo : EIATTR_EXIT_INSTR_OFFSETS
	.align		4
        /*14d4*/ 	.byte	0x04, 0x1c
        /*14d6*/ 	.short	(.L_1440 - .L_1439)


	//   ....[0]....
.L_1439:
        /*14d8*/ 	.word	0x0001a3c0


	//   ....[1]....
        /*14dc*/ 	.word	0x0001be20


	//   ....[2]....
        /*14e0*/ 	.word	0x0001be90


	//----- nvinfo : EIATTR_MAX_THREADS
	.align		4
.L_1440:
        /*14e4*/ 	.byte	0x04, 0x05
        /*14e6*/ 	.short	(.L_1442 - .L_1441)
.L_1441:
        /*14e8*/ 	.word	0x00000020
        /*14ec*/ 	.word	0x00000001
        /*14f0*/ 	.word	0x00000001


	//----- nvinfo : EIATTR_CRS_STACK_SIZE
	.align		4
.L_1442:
        /*14f4*/ 	.byte	0x04, 0x1e
        /*14f6*/ 	.short	(.L_1444 - .L_1443)
.L_1443:
        /*14f8*/ 	.word	0x00000000


	//----- nvinfo : EIATTR_CBANK_PARAM_SIZE
	.align		4
.L_1444:
        /*14fc*/ 	.byte	0x03, 0x19
        /*14fe*/ 	.short	0x0028


	//----- nvinfo : EIATTR_PARAM_CBANK
	.align		4
        /*1500*/ 	.byte	0x04, 0x0a
        /*1502*/ 	.short	(.L_1446 - .L_1445)
	.align		4
.L_1445:
        /*1504*/ 	.word	index@(.nv.constant0._ZN17fastertransformer38beam_online_softmax_topk_stage2_kernelIfLi64ELi32EEEvPKfS2_PiPT_ii)
        /*1508*/ 	.short	0x0380
        /*150a*/ 	.short	0x0028


	//----- nvinfo : EIATTR_SW_WAR
	.align		4
.L_1446:
        /*150c*/ 	.byte	0x04, 0x36
        /*150e*/ 	.short	(.L_1448 - .L_1447)
.L_1447:
        /*1510*/ 	.word	0x00000008
.L_1448:


//--------------------- .nv.info._ZN17fastertransformer38beam_online_softmax_topk_stage1_kernelIfLi1ELi64ELi64EEEvPKT_S3_PKbPfiiPKi --------------------------
	.section	.nv.info._ZN17fastertransformer38beam_online_softmax_topk_stage1_kernelIfLi1ELi64ELi64EEEvPKT_S3_PKbPfiiPKi,"",@"SHT_CUDA_INFO"
	.sectionflags	@""
	.align	4


	//----- nvinfo : EIATTR_CUDA_API_VERSION
	.align		4
        /*0000*/ 	.byte	0x04, 0x37
        /*0002*/ 	.short	(.L_1450 - .L_1449)
.L_1449:
        /*0004*/ 	.word	0x00000082


	//----- nvinfo : EIATTR_KPARAM_INFO
	.align		4
.L_1450:
        /*0008*/ 	.byte	0x04, 0x17
        /*000a*/ 	.short	(.L_1452 - .L_1451)
.L_1451:
        /*000c*/ 	.word	0x00000000
        /*0010*/ 	.short	0x0006
        /*0012*/ 	.short	0x0028
        /*0014*/ 	.byte	0x00, 0xf5, 0x21, 0x00


	//----- nvinfo : EIATTR_KPARAM_INFO
	.align		4
.L_1452:
        /*0018*/ 	.byte	0x04, 0x17
        /*001a*/ 	.short	(.L_1454 - .L_1453)
.L_1453:
        /*001c*/ 	.word	0x00000000
        /*0020*/ 	.short	0x0005
        /*0022*/ 	.short	0x0024
        /*0024*/ 	.byte	0x00, 0xf0, 0x11, 0x00


	//----- nvinfo : EIATTR_KPARAM_INFO
	.align		4
.L_1454:
        /*0028*/ 	.byte	0x04, 0x17
        /*002a*/ 	.short	(.L_1456 - .L_1455)
.L_1455:
        /*002c*/ 	.word	0x00000000
        /*0030*/ 	.short	0x0004
        /*0032*/ 	.short	0x0020
        /*0034*/ 	.byte	0x00, 0xf0, 0x11, 0x00


	//----- nvinfo : EIATTR_KPARAM_INFO
	.align		4
.L_1456:
        /*0038*/ 	.byte	0x04, 0x17
        /*003a*/ 	.short	(.L_1458 - .L_1457)
.L_1457:
        /*003c*/ 	.word	0x00000000
        /*0040*/ 	.short	0x0003
        /*0042*/ 	.short	0x0018
        /*0044*/ 	.byte	0x00, 0xf5, 0x21, 0x00


	//----- nvinfo : EIATTR_KPARAM_INFO
	.align		4
.L_1458:
        /*0048*/ 	.byte	0x04, 0x17
        /*004a*/ 	.short	(.L_1460 - .L_1459)
.L_1459:
        /*004c*/ 	.word	0x00000000
        /*0050*/ 	.short	0x0002
        /*0052*/ 	.short	0x0010
        /*0054*/ 	.byte	0x00, 0xf5, 0x21, 0x00


	//----- nvinfo : EIATTR_KPARAM_INFO
	.align		4
.L_1460:
        /*0058*/ 	.byte	0x04, 0x17
        /*005a*/ 	.short	(.L_1462 - .L_1461)
.L_1461:
        /*005c*/ 	.word	0x00000000
        /*0060*/ 	.short	0x0001
        /*0062*/ 	.short	0x0008
        /*0064*/ 	.byte	0x00, 0xf5, 0x21, 0x00


	//----- nvinfo : EIATTR_KPARAM_INFO
	.align		4
.L_1462:
        /*0068*/ 	.byte	0x04, 0x17
        /*006a*/ 	.short	(.L_1464 - .L_1463)
.L_1463:
        /*006c*/ 	.word	0x00000000
        /*0070*/ 	.short	0x0000
        /*0072*/ 	.short	0x0000
        /*0074*/ 	.byte	0x00, 0xf5, 0x21, 0x00


	//----- nvinfo : EIATTR_SPARSE_MMA_MASK
	.align		4
.L_1464:
        /*0078*/ 	.byte	0x03, 0x50
        /*007a*/ 	.short	0x0000


	//----- nvinfo : EIATTR_MAXREG_COUNT
	.align		4
        /*007c*/ 	.byte	0x03, 0x1b
        /*007e*/ 	.short	0x00ff


	//----- nvinfo : EIATTR_NUM_BARRIERS
	.align		4
        /*0080*/ 	.byte	0x02, 0x4c
        /*0082*/ 	.byte	0x01
	.zero		1


	//----- nvinfo : EIATTR_MERCURY_ISA_VERSION
	.align		4
        /*0084*/ 	.byte	0x03, 0x5f
        /*0086*/ 	.short	0x0101


	//----- nvinfo : EIATTR_COOP_GROUP_MASK_REGIDS
	.align		4
        /*0088*/ 	.byte	0x04, 0x29
        /*008a*/ 	.short	(.L_1466 - .L_1465)


	//   ....[0]....
.L_1465:
        /*008c*/ 	.word	0xffffffff


	//   ....[1]....
        /*0090*/ 	.word	0xffffffff


	//   ....[2]....
        /*0094*/ 	.word	0xffffffff


	//   ....[3]....
        /*0098*/ 	.word	0xffffffff


	//   ....[4]....
        /*009c*/ 	.word	0xffffffff


	//   ....[5]....
        /*00a0*/ 	.word	0xffffffff


	//   ....[6]....
        /*00a4*/ 	.word	0xffffffff


	//   ....[7]....
        /*00a8*/ 	.word	0xffffffff


	//   ....[8]....
        /*00ac*/ 	.word	0xffffffff


	//   ....[9]....
        /*00b0*/ 	.word	0xffffffff


	//   ....[10]....
        /*00b4*/ 	.word	0xffffffff


	//   ....[11]....
        /*00b8*/ 	.word	0xffffffff


	//   ....[12]....
        /*00bc*/ 	.word	0xffffffff


	//   ....[13]....
        /*00c0*/ 	.word	0xffffffff


	//   ....[14]....
        /*00c4*/ 	.word	0xffffffff


	//   ....[15]....
        /*00c8*/ 	.word	0xffffffff


	//   ....[16]....
        /*00cc*/ 	.word	0xffffffff


	//   ....[17]....
        /*00d0*/ 	.word	0xffffffff


	//   ....[18]....
        /*00d4*/ 	.word	0xffffffff


	//   ....[19]....
        /*00d8*/ 	.word	0xffffffff


	//   ....[20]....
        /*00dc*/ 	.word	0xffffffff


	//   ....[21]....
        /*00e0*/ 	.word	0xffffffff


	//   ....[22]....
        /*00e4*/ 	.word	0xffffffff


	//   ....[23]....
        /*00e8*/ 	.word	0xffffffff


	//   ....[24]....
        /*00ec*/ 	.word	0xffffffff


	//   ....[25]....
        /*00f0*/ 	.word	0xffffffff


	//   ....[26]....
        /*00f4*/ 	.word	0xffffffff


	//   ....[27]....
        /*00f8*/ 	.word	0xffffffff


	//   ....[28]....
        /*00fc*/ 	.word	0xffffffff


	//   ....[29]....
        /*0100*/ 	.word	0xffffffff


	//   ....[30]....
        /*0104*/ 	.word	0xffffffff


	//   ....[31]....
        /*0108*/ 	.word	0xffffffff


	//   ....[32]....
        /*010c*/ 	.word	0xffffffff


	//   ....[33]....
        /*0110*/ 	.word	0xffffffff


	//   ....[34]....
        /*0114*/ 	.word	0xffffffff


	//   ....[35]....
        /*0118*/ 	.word	0xffffffff


	//   ....[36]....
        /*011c*/ 	.word	0xffffffff


	//   ....[37]....
        /*0120*/ 	.word	0xffffffff


	//   ....[38]....
        /*0124*/ 	.word	0xffffffff


	//   ....[39]....
        /*0128*/ 	.word	0xffffffff


	//   ....[40]....
        /*012c*/ 	.word	0xffffffff


	//   ....[41]....
        /*0130*/ 	.word	0xffffffff


	//   ....[42]....
        /*0134*/ 	.word	0xffffffff


	//   ....[43]....
        /*0138*/ 	.word	0xffffffff


	//   ....[44]....
        /*013c*/ 	.word	0xffffffff


	//   ....[45]....
        /*0140*/ 	.word	0xffffffff


	//   ....[46]....
        /*0144*/ 	.word	0xffffffff


	//   ....[47]....
        /*0148*/ 	.word	0xffffffff


	//   ....[48]....
        /*014c*/ 	.word	0xffffffff


	//   ....[49]....
        /*0150*/ 	.word	0xffffffff


	//   ....[50]....
        /*0154*/ 	.word	0xffffffff


	//   ....[51]....
        /*0158*/ 	.word	0xffffffff


	//   ....[52]....
        /*015c*/ 	.word	0xffffffff


	//   ....[53]....
        /*0160*/ 	.word	0xffffffff


	//   ....[54]....
        /*0164*/ 	.word	0xffffffff


	//   ....[55]....
        /*0168*/ 	.word	0xffffffff


	//   ....[56]....
        /*016c*/ 	.word	0xffffffff


	//   ....[57]....
        /*0170*/ 	.word	0xffffffff


	//   ....[58]....
        /*0174*/ 	.word	0xffffffff


	//   ....[59]....
        /*0178*/ 	.word	0xffffffff


	//   ....[60]....
        /*017c*/ 	.word	0xffffffff


	//   ....[61]....
        /*0180*/ 	.word	0xffffffff


	//   ....[62]....
        /*0184*/ 	.word	0xffffffff


	//   ....[63]....
        /*0188*/ 	.word	0xffffffff


	//   ....[64]....
        /*018c*/ 	.word	0xffffffff


	//   ....[65]....
        /*0190*/ 	.word	0xffffffff


	//   ....[66]....
        /*0194*/ 	.word	0xffffffff


	//   ....[67]....
        /*0198*/ 	.word	0xffffffff


	//   ....[68]....
        /*019c*/ 	.word	0xffffffff


	//   ....[69]....
        /*01a0*/ 	.word	0xffffffff


	//   ....[70]....
        /*01a4*/ 	.word	0xffffffff


	//   ....[71]....
        /*01a8*/ 	.word	0xffffffff


	//   ....[72]....
        /*01ac*/ 	.word	0xffffffff


	//   ....[73]....
        /*01b0*/ 	.word	0xffffffff


	//   ....[74]....
        /*01b4*/ 	.word	0xffffffff


	//   ....[75]....
        /*01b8*/ 	.word	0xffffffff


	//   ....[76]....
        /*01bc*/ 	.word	0xffffffff


	//   ....[77]....
        /*01c0*/ 	.word	0xffffffff


	//   ....[78]....
        /*01c4*/ 	.word	0xffffffff


	//   ....[79]....
        /*01c8*/ 	.word	0xffffffff


	//   ....[80]....
        /*01cc*/ 	.word	0xffffffff


	//   ....[81]....
        /*01d0*/ 	.word	0xffffffff


	//   ....[82]....
        /*01d4*/ 	.word	0xffffffff


	//   ....[83]....
        /*01d8*/ 	.word	0xffffffff


	//   ....[84]....
        /*01dc*/ 	.word	0xffffffff


	//   ....[85]....
        /*01e0*/ 	.word	0xffffffff


	//   ....[86]....
        /*01e4*/ 	.word	0xffffffff


	//   ....[87]....
        /*01e8*/ 	.word	0xffffffff


	//   ....[88]....
        /*01ec*/ 	.word	0xffffffff


	//   ....[89]....
        /*01f0*/ 	.word	0xffffffff


	//   ....[90]....
        /*01f4*/ 	.word	0xffffffff


	//   ....[91]....
        /*01f8*/ 	.word	0xffffffff


	//   ....[92]....
        /*01fc*/ 	.word	0xffffffff


	//   ....[93]....
        /*0200*/ 	.word	0xffffffff


	//   ....[94]....
        /*0204*/ 	.word	0xffffffff


	//   ....[95]....
        /*0208*/ 	.word	0xffffffff


	//   ....[96]....
        /*020c*/ 	.word	0xffffffff


	//   ....[97]....
        /*0210*/ 	.word	0xffffffff


	//   ....[98]....
        /*0214*/ 	.word	0xffffffff


	//   ....[99]....
        /*0218*/ 	.word	0xffffffff


	//   ....[100]....
        /*021c*/ 	.word	0xffffffff


	//   ....[101]....
        /*0220*/ 	.word	0xffffffff


	//   ....[102]....
        /*0224*/ 	.word	0xffffffff


	//   ....[103]....
        /*0228*/ 	.word	0xffffffff


	//   ....[104]....
        /*022c*/ 	.word	0xffffffff


	//   ....[105]....
        /*0230*/ 	.word	0xffffffff


	//   ....[106]....
        /*0234*/ 	.word	0xffffffff


	//   ....[107]....
        /*0238*/ 	.word	0xffffffff


	//   ....[108]....
        /*023c*/ 	.word	0xffffffff


	//   ....[109]....
        /*0240*/ 	.word	0xffffffff


	//   ....[110]....
        /*0244*/ 	.word	0xffffffff


	//   ....[111]....
        /*0248*/ 	.word	0xffffffff


	//   ....[112]....
        /*024c*/ 	.word	0xffffffff


	//   ....[113]....
        /*0250*/ 	.word	0xffffffff


	//   ....[114]....
        /*0254*/ 	.word	0xffffffff


	//   ....[115]....
        /*0258*/ 	.word	0xffffffff


	//   ....[116]....
        /*025c*/ 	.word	0xffffffff


	//   ....[117]....
        /*0260*/ 	.word	0xffffffff


	//   ....[118]....
        /*0264*/ 	.word	0xffffffff


	//   ....[119]....
        /*0268*/ 	.word	0xffffffff


	//   ....[120]....
        /*026c*/ 	.word	0xffffffff


	//   ....[121]....
        /*0270*/ 	.word	0xffffffff


	//   ....[122]....
        /*0274*/ 	.word	0xffffffff


	//   ....[123]....
        /*0278*/ 	.word	0xffffffff


	//   ....[124]....
        /*027c*/ 	.word	0xffffffff


	//   ....[125]....
        /*0280*/ 	.word	0xffffffff


	//   ....[126]....
        /*0284*/ 	.word	0xffffffff


	//   ....[127]....
        /*0288*/ 	.word	0xffffffff


	//   ....[128]....
        /*028c*/ 	.word	0xffffffff


	//   ....[129]....
        /*0290*/ 	.word	0xffffffff


	//   ....[130]....
        /*0294*/ 	.word	0xffffffff


	//   ....[131]....
        /*0298*/ 	.word	0xffffffff


	//   ....[132]....
        /*029c*/ 	.word	0xffffffff


	//   ....[133]....
        /*02a0*/ 	.word	0xffffffff


	//   ....[134]....
        /*02a4*/ 	.word	0xffffffff


	//   ....[135]....
        /*02a8*/ 	.word	0xffffffff


	//   ....[136]....
        /*02ac*/ 	.word	0xffffffff


	//   ....[137]....
        /*02b0*/ 	.word	0xffffffff


	//   ....[138]....
        /*02b4*/ 	.word	0xffffffff


	//   ....[139]....
        /*02b8*/ 	.word	0xffffffff


	//   ....[140]....
        /*02bc*/ 	.word	0xffffffff


	//   ....[141]....
        /*02c0*/ 	.word	0xffffffff


	//   ....[142]....
        /*02c4*/ 	.word	0xffffffff


	//   ....[143]....
        /*02c8*/ 	.word	0xffffffff


	//   ....[144]....
        /*02cc*/ 	.word	0xffffffff


	//   ....[145]....
        /*02d0*/ 	.word	0xffffffff


	//   ....[146]....
        /*02d4*/ 	.word	0xffffffff


	//   ....[147]....
        /*02d8*/ 	.word	0xffffffff


	//   ....[148]....
        /*02dc*/ 	.word	0xffffffff


	//   ....[149]....
        /*02e0*/ 	.word	0xffffffff


	//   ....[150]....
        /*02e4*/ 	.word	0xffffffff


	//   ....[151]....
        /*02e8*/ 	.word	0xffffffff


	//   ....[152]....
        /*02ec*/ 	.word	0xffffffff


	//   ....[153]....
        /*02f0*/ 	.word	0xffffffff


	//   ....[154]....
        /*02f4*/ 	.word	0xffffffff


	//   ....[155]....
        /*02f8*/ 	.word	0xffffffff


	//   ....[156]....
        /*02fc*/ 	.word	0xffffffff


	//   ....[157]....
        /*0300*/ 	.word	0xffffffff


	//   ....[158]....
        /*0304*/ 	.word	0xffffffff


	//   ....[159]....
        /*0308*/ 	.word	0xffffffff


	//   ....[160]....
        /*030c*/ 	.word	0xffffffff


	//   ....[161]....
        /*0310*/ 	.word	0xffffffff


	//   ....[162]....
        /*0314*/ 	.word	0xffffffff


	//   ....[163]....
        /*0318*/ 	.word	0xffffffff


	//   ....[164]....
        /*031c*/ 	.word	0xffffffff


	//   ....[165]....
        /*0320*/ 	.word	0xffffffff


	//   ....[166]....
        /*0324*/ 	.word	0xffffffff


	//   ....[167]....
        /*0328*/ 	.word	0xffffffff


	//   ....[168]....
        /*032c*/ 	.word	0xffffffff


	//   ....[169]....
        /*0330*/ 	.word	0xffffffff


	//   ....[170]....
        /*0334*/ 	.word	0xffffffff


	//   ....[171]....
        /*0338*/ 	.word	0xffffffff


	//   ....[172]....
        /*033c*/ 	.word	0xffffffff


	//   ....[173]....
        /*0340*/ 	.word	0xffffffff


	//   ....[174]....
        /*0344*/ 	.word	0xffffffff


	//   ....[175]....
        /*0348*/ 	.word	0xffffffff


	//   ....[176]....
        /*034c*/ 	.word	0xffffffff


	//   ....[177]....
        /*0350*/ 	.word	0xffffffff


	//   ....[178]....
        /*0354*/ 	.word	0xffffffff


	//   ....[179]....
        /*0358*/ 	.word	0xffffffff


	//   ....[180]....
        /*035c*/ 	.word	0xffffffff


	//   ....[181]....
        /*0360*/ 	.word	0xffffffff


	//   ....[182]....
        /*0364*/ 	.word	0xffffffff


	//   ....[183]....
        /*0368*/ 	.word	0xffffffff


	//   ....[184]....
        /*036c*/ 	.word	0xffffffff


	//   ....[185]....
        /*0370*/ 	.word	0xffffffff


	//   ....[186]....
        /*0374*/ 	.word	0xffffffff


	//   ....[187]....
        /*0378*/ 	.word	0xffffffff


	//   ....[188]....
        /*037c*/ 	.word	0xffffffff


	//   ....[189]....
        /*0380*/ 	.word	0xffffffff


	//   ....[190]....
        /*0384*/ 	.word	0xffffffff


	//   ....[191]....
        /*0388*/ 	.word	0xffffffff


	//   ....[192]....
        /*038c*/ 	.word	0xffffffff


	//   ....[193]....
        /*0390*/ 	.word	0xffffffff


	//   ....[194]....
        /*0394*/ 	.word	0xffffffff


	//   ....[195]....
        /*0398*/ 	.word	0xffffffff


	//   ....[196]....
        /*039c*/ 	.word	0xffffffff


	//   ....[197]....
        /*03a0*/ 	.word	0xffffffff


	//   ....[198]....
        /*03a4*/ 	.word	0xffffffff


	//   ....[199]....
        /*03a8*/ 	.word	0xffffffff


	//   ....[200]....
        /*03ac*/ 	.word	0xffffffff


	//   ....[201]....
        /*03b0*/ 	.word	0xffffffff


	//   ....[202]....
        /*03b4*/ 	.word	0xffffffff


	//   ....[203]....
        /*03b8*/ 	.word	0xffffffff


	//   ....[204]....
        /*03bc*/ 	.word	0xffffffff


	//   ....[205]....
        /*03c0*/ 	.word	0xffffffff


	//   ....[206]....
        /*03c4*/ 	.word	0xffffffff


	//   ....[207]....
        /*03c8*/ 	.word	0xffffffff


	//   ....[208]....
        /*03cc*/ 	.word	0xffffffff


	//   ....[209]....
        /*03d0*/ 	.word	0xffffffff


	//   ....[210]....
        /*03d4*/ 	.word	0xffffffff


	//   ....[211]....
        /*03d8*/ 	.word	0xffffffff


	//   ....[212]....
        /*03dc*/ 	.word	0xffffffff


	//   ....[213]....
        /*03e0*/ 	.word	0xffffffff


	//   ....[214]....
        /*03e4*/ 	.word	0xffffffff


	//   ....[215]....
        /*03e8*/ 	.word	0xffffffff


	//   ....[216]....
        /*03ec*/ 	.word	0xffffffff


	//   ....[217]....
        /*03f0*/ 	.word	0xffffffff


	//   ....[218]....
        /*03f4*/ 	.word	0xffffffff


	//   ....[219]....
        /*03f8*/ 	.word	0xffffffff


	//   ....[220]....
        /*03fc*/ 	.word	0xffffffff


	//   ....[221]....
        /*0400*/ 	.word	0xffffffff


	//   ....[222]....
        /*0404*/ 	.word	0xffffffff


	//   ....[223]....
        /*0408*/ 	.word	0xffffffff


	//   ....[224]....
        /*040c*/ 	.word	0xffffffff


	//   ....[225]....
        /*0410*/ 	.word	0xffffffff


	//   ....[226]....
        /*0414*/ 	.word	0xffffffff


	//   ....[227]....
        /*0418*/ 	.word	0xffffffff


	//   ....[228]....
        /*041c*/ 	.word	0xffffffff


	//   ....[229]....
        /*0420*/ 	.word	0xffffffff


	//   ....[230]....
        /*0424*/ 	.word	0xffffffff


	//   ....[231]....
        /*0428*/ 	.word	0xffffffff


	//   ....[232]....
        /*042c*/ 	.word	0xffffffff


	//   ....[233]....
        /*0430*/ 	.word	0xffffffff


	//   ....[234]....
        /*0434*/ 	.word	0xffffffff


	//   ....[235]....
        /*0438*/ 	.word	0xffffffff


	//   ....[236]....
        /*043c*/ 	.word	0xffffffff


	//   ....[237]....
        /*0440*/ 	.word	0xffffffff


	//   ....[238]....
        /*0444*/ 	.word	0xffffffff


	//   ....[239]....
        /*0448*/ 	.word	0xffffffff


	//   ....[240]....
        /*044c*/ 	.word	0xffffffff


	//   ....[241]....
        /*0450*/ 	.word	0xffffffff


	//   ....[242]....
        /*0454*/ 	.word	0xffffffff


	//   ....[243]....
        /*0458*/ 	.word	0xffffffff


	//   ....[244]....
        /*045c*/ 	.word	0xffffffff


	//   ....[245]....
        /*0460*/ 	.word	0xffffffff


	//   ....[246]....
        /*0464*/ 	.word	0xffffffff


	//   ....[247]....
        /*0468*/ 	.word	0xffffffff


	//   ....[248]....
        /*046c*/ 	.word	0xffffffff


	//   ....[249]....
        /*0470*/ 	.word	0xffffffff


	//   ....[250]....
        /*0474*/ 	.word	0xffffffff


	//   ....[251]....
        /*0478*/ 	.word	0xffffffff


	//   ....[252]....
        /*047c*/ 	.word	0xffffffff


	//   ....[253]....
        /*0480*/ 	.word	0xffffffff


	//   ....[254]....
        /*0484*/ 	.word	0xffffffff


	//   ....[255]....
        /*0488*/ 	.word	0xffffffff


	//   ....[0]....
        /*048c*/ 	.word	0xffffffff


	//   ....[1]....
        /*0490*/ 	.word	0xffffffff


	//   ....[2]....
        /*0494*/ 	.word	0xffffffff


	//   ....[3]....
        /*0498*/ 	.word	0xffffffff


	//   ....[4]....
        /*049c*/ 	.word	0xffffffff


	//   ....[5]....
        /*04a0*/ 	.word	0xffffffff


	//   ....[6]....
        /*04a4*/ 	.word	0xffffffff


	//   ....[7]....
        /*04a8*/ 	.word	0xffffffff


	//   ....[8]....
        /*04ac*/ 	.word	0xffffffff


	//   ....[9]....
        /*04b0*/ 	.word	0xffffffff


	//   ....[10]....
        /*04b4*/ 	.word	0xffffffff


	//   ....[11]....
        /*04b8*/ 	.word	0xffffffff


	//   ....[12]....
        /*04bc*/ 	.word	0xffffffff


	//   ....[13]....
        /*04c0*/ 	.word	0xffffffff


	//   ....[14]....
        /*04c4*/ 	.word	0xffffffff


	//   ....[15]....
        /*04c8*/ 	.word	0xffffffff


	//   ....[16]....
        /*04cc*/ 	.word	0xffffffff


	//   ....[17]....
        /*04d0*/ 	.word	0xffffffff


	//   ....[18]....
        /*04d4*/ 	.word	0xffffffff


	//   ....[19]....
        /*04d8*/ 	.word	0xffffffff


	//   ....[20]....
        /*04dc*/ 	.word	0xffffffff


	//   ....[21]....
        /*04e0*/ 	.word	0xffffffff


	//   ....[22]....
        /*04e4*/ 	.word	0xffffffff


	//   ....[23]....
        /*04e8*/ 	.word	0xffffffff


	//   ....[24]....
        /*04ec*/ 	.word	0xffffffff


	//   ....[25]....
        /*04f0*/ 	.word	0xffffffff


	//   ....[26]....
        /*04f4*/ 	.word	0xffffffff


	//   ....[27]....
        /*04f8*/ 	.word	0xffffffff


	//   ....[28]....
        /*04fc*/ 	.word	0xffffffff


	//   ....[29]....
        /*0500*/ 	.word	0xffffffff


	//   ....[30]....
        /*0504*/ 	.word	0xffffffff


	//   ....[31]....
        /*0508*/ 	.word	0xffffffff


	//   ....[32]....
        /*050c*/ 	.word	0xffffffff


	//   ....[33]....
        /*0510*/ 	.word	0xffffffff


	//   ....[34]....
        /*0514*/ 	.word	0xffffffff


	//   ....[35]....
        /*0518*/ 	.word	0xffffffff


	//   ....[36]....
        /*051c*/ 	.word	0xffffffff


	//   ....[37]....
        /*0520*/ 	.word	0xffffffff


	//   ....[38]....
        /*0524*/ 	.word	0xffffffff


	//   ....[39]....
        /*0528*/ 	.word	0xffffffff


	//   ....[40]....
        /*052c*/ 	.word	0xffffffff


	//   ....[41]....
        /*0530*/ 	.word	0xffffffff


	//   ....[42]....
        /*0534*/ 	.word	0xffffffff


	//   ....[43]....
        /*0538*/ 	.word	0xffffffff


	//   ....[44]....
        /*053c*/ 	.word	0xffffffff


	//   ....[45]....
        /*0540*/ 	.word	0xffffffff


	//   ....[46]....
        /*0544*/ 	.word	0xffffffff


	//   ....[47]....
        /*0548*/ 	.word	0xffffffff


	//   ....[48]....
        /*054c*/ 	.word	0xffffffff


	//   ....[49]....
        /*0550*/ 	.word	0xffffffff


	//   ....[50]....
        /*0554*/ 	.word	0xffffffff


	//   ....[51]....
        /*0558*/ 	.word	0xffffffff


	//   ....[52]....
        /*055c*/ 	.word	0xffffffff


	//   ....[53]....
        /*0560*/ 	.word	0xffffffff


	//   ....[54]....
        /*0564*/ 	.word	0xffffffff


	//   ....[55]....
        /*0568*/ 	.word	0xffffffff


	//   ....[56]....
        /*056c*/ 	.word	0xffffffff


	//   ....[57]....
        /*0570*/ 	.word	0xffffffff


	//   ....[58]....
        /*0574*/ 	.word	0xffffffff


	//   ....[59]....
        /*0578*/ 	.word	0xffffffff


	//   ....[60]....
        /*057c*/ 	.word	0xffffffff


	//   ....[61]....
        /*0580*/ 	.word	0xffffffff


	//   ....[62]....
        /*0584*/ 	.word	0xffffffff


	//   ....[63]....
        /*0588*/ 	.word	0xffffffff


	//   ....[64]....
        /*058c*/ 	.word	0xffffffff


	//   ....[65]....
        /*0590*/ 	.word	0xffffffff


	//   ....[66]....
        /*0594*/ 	.word	0xffffffff


	//   ....[67]....
        /*0598*/ 	.word	0xffffffff


	//   ....[68]....
        /*059c*/ 	.word	0xffffffff


	//   ....[69]....
        /*05a0*/ 	.word	0xffffffff


	//   ....[70]....
        /*05a4*/ 	.word	0xffffffff


	//   ....[71]....
        /*05a8*/ 	.word	0xffffffff


	//   ....[72]....
        /*05ac*/ 	.word	0xffffffff


	//   ....[73]....
        /*05b0*/ 	.word	0xffffffff


	//   ....[74]....
        /*05b4*/ 	.word	0xffffffff


	//   ....[75]....
        /*05b8*/ 	.word	0xffffffff


	//   ....[76]....
        /*05bc*/ 	.word	0xffffffff


	//   ....[77]....
        /*05c0*/ 	.word	0xffffffff


	//   ....[78]....
        /*05c4*/ 	.word	0xffffffff


	//   ....[79]....
        /*05c8*/ 	.word	0xffffffff


	//   ....[80]....
        /*05cc*/ 	.word	0xffffffff


	//   ....[81]....
        /*05d0*/ 	.word	0xffffffff


	//   ....[82]....
        /*05d4*/ 	.word	0xffffffff


	//   ....[83]....
        /*05d8*/ 	.word	0xffffffff


	//   ....[84]....
        /*05dc*/ 	.word	0xffffffff


	//   ....[85]....
        /*05e0*/ 	.word	0xffffffff


	//   ....[86]....
        /*05e4*/ 	.word	0xffffffff


	//   ....[87]....
        /*05e8*/ 	.word	0xffffffff


	//   ....[88]....
        /*05ec*/ 	.word	0xffffffff


	//   ....[89]....
        /*05f0*/ 	.word	0xffffffff


	//   ....[90]....
        /*05f4*/ 	.word	0xffffffff


	//   ....[91]....
        /*05f8*/ 	.word	0xffffffff


	//   ....[92]....
        /*05fc*/ 	.word	0xffffffff


	//   ....[93]....
        /*0600*/ 	.word	0xffffffff


	//   ....[94]....
        /*0604*/ 	.word	0xffffffff


	//   ....[95]....
        /*0608*/ 	.word	0xffffffff


	//   ....[96]....
        /*060c*/ 	.word	0xffffffff


	//   ....[97]....
        /*0610*/ 	.word	0xffffffff


	//   ....[98]....
        /*0614*/ 	.word	0xffffffff


	//   ....[99]....
        /*0618*/ 	.word	0xffffffff


	//   ....[100]....
        /*061c*/ 	.word	0xffffffff


	//   ....[101]....
        /*0620*/ 	.word	0xffffffff


	//   ....[102]....
        /*0624*/ 	.word	0xffffffff


	//   ....[103]....
        /*0628*/ 	.word	0xffffffff


	//   ....[104]....
        /*062c*/ 	.word	0xffffffff


	//   ....[105]....
        /*0630*/ 	.word	0xffffffff


	//   ....[106]....
        /*0634*/ 	.word	0xffffffff


	//   ....[107]....
        /*0638*/ 	.word	0xffffffff


	//   ....[108]....
        /*063c*/ 	.word	0xffffffff


	//   ....[109]....
        /*0640*/ 	.word	0xffffffff


	//   ....[110]....
        /*0644*/ 	.word	0xffffffff


	//   ....[111]....
        /*0648*/ 	.word	0xffffffff


	//   ....[112]....
        /*064c*/ 	.word	0xffffffff


	//   ....[113]....
        /*0650*/ 	.word	0xffffffff


	//   ....[114]....
        /*0654*/ 	.word	0xffffffff


	//   ....[115]....
        /*0658*/ 	.word	0xffffffff


	//   ....[116]....
        /*065c*/ 	.word	0xffffffff


	//   ....[117]....
        /*0660*/ 	.word	0xffffffff


	//   ....[118]....
        /*0664*/ 	.word	0xffffffff


	//   ....[119]....
        /*0668*/ 	.word	0xffffffff


	//   ....[120]....
        /*066c*/ 	.word	0xffffffff


	//   ....[121]....
        /*0670*/ 	.word	0xffffffff


	//   ....[122]....
        /*0674*/ 	.word	0xffffffff


	//   ....[123]....
        /*0678*/ 	.word	0xffffffff


	//   ....[124]....
        /*067c*/ 	.word	0xffffffff


	//   ....[125]....
        /*0680*/ 	.word	0xffffffff


	//   ....[126]....
        /*0684*/ 	.word	0xffffffff


	//   ....[127]....
        /*0688*/ 	.word	0xffffffff


	//   ....[128]....
        /*068c*/ 	.word	0xffffffff


	//   ....[129]....
        /*0690*/ 	.word	0xffffffff


	//   ....[130]....
        /*0694*/ 	.word	0xffffffff


	//   ....[131]....
        /*0698*/ 	.word	0xffffffff


	//   ....[132]....
        /*069c*/ 	.word	0xffffffff


	//   ....[133]....
        /*06a0*/ 	.word	0xffffffff


	//   ....[134]....
        /*06a4*/ 	.word	0xffffffff


	//   ....[135]....
        /*06a8*/ 	.word	0xffffffff


	//   ....[136]....
        /*06ac*/ 	.word	0xffffffff


	//   ....[137]....
        /*06b0*/ 	.word	0xffffffff


	//   ....[138]....
        /*06b4*/ 	.word	0xffffffff


	//   ....[139]....
        /*06b8*/ 	.word	0xffffffff


	//   ....[140]....
        /*06bc*/ 	.word	0xffffffff


	//   ....[141]....
        /*06c0*/ 	.word	0xffffffff


	//   ....[142]....
        /*06c4*/ 	.word	0xffffffff


	//   ....[143]....
        /*06c8*/ 	.word	0xffffffff


	//   ....[144]....
        /*06cc*/ 	.word	0xffffffff


	//   ....[145]....
        /*06d0*/ 	.word	0xffffffff


	//   ....[146]....
        /*06d4*/ 	.word	0xffffffff


	//   ....[147]....
        /*06d8*/ 	.word	0xffffffff


	//   ....[148]....
        /*06dc*/ 	.word	0xffffffff


	//   ....[149]....
        /*06e0*/ 	.word	0xffffffff


	//   ....[150]....
        /*06e4*/ 	.word	0xffffffff


	//   ....[151]....
        /*06e8*/ 	.word	0xffffffff


	//   ....[152]....
        /*06ec*/ 	.word	0xffffffff


	//   ....[153]....
        /*06f0*/ 	.word	0xffffffff


	//   ....[154]....
        /*06f4*/ 	.word	0xffffffff


	//   ....[155]....
        /*06f8*/ 	.word	0xffffffff


	//   ....[156]....
        /*06fc*/ 	.word	0xffffffff


	//   ....[157]....
        /*0700*/ 	.word	0xffffffff


	//   ....[158]....
        /*0704*/ 	.word	0xffffffff


	//   ....[159]....
        /*0708*/ 	.word	0xffffffff


	//   ....[160]....
        /*070c*/ 	.word	0xffffffff


	//   ....[161]....
        /*0710*/ 	.word	0xffffffff


	//   ....[162]....
        /*0714*/ 	.word	0xffffffff


	//   ....[163]....
        /*0718*/ 	.word	0xffffffff


	//   ....[164]....
        /*071c*/ 	.word	0xffffffff


	//   ....[165]....
        /*0720*/ 	.word	0xffffffff


	//   ....[166]....
        /*0724*/ 	.word	0xffffffff


	//   ....[167]....
        /*0728*/ 	.word	0xffffffff


	//   ....[168]....
        /*072c*/ 	.word	0xffffffff


	//   ....[169]....
        /*0730*/ 	.word	0xffffffff


	//   ....[170]....
        /*0734*/ 	.word	0xffffffff


	//   ....[171]....
        /*0738*/ 	.word	0xffffffff


	//   ....[172]....
        /*073c*/ 	.word	0xffffffff


	//   ....[173]....
        /*0740*/ 	.word	0xffffffff


	//   ....[174]....
        /*0744*/ 	.word	0xffffffff


	//   ....[175]....
        /*0748*/ 	.word	0xffffffff


	//   ....[176]....
        /*074c*/ 	.word	0xffffffff


	//   ....[177]....
        /*0750*/ 	.word	0xffffffff


	//   ....[178]....
        /*0754*/ 	.word	0xffffffff


	//   ....[179]....
        /*0758*/ 	.word	0xffffffff


	//   ....[180]....
        /*075c*/ 	.word	0xffffffff


	//   ....[181]....
        /*0760*/ 	.word	0xffffffff


	//   ....[182]....
        /*0764*/ 	.word	0xffffffff


	//   ....[183]....
        /*0768*/ 	.word	0xffffffff


	//   ....[184]....
        /*076c*/ 	.word	0xffffffff


	//   ....[185]....
        /*0770*/ 	.word	0xffffffff


	//   ....[186]....
        /*0774*/ 	.word	0xffffffff


	//   ....[187]....
        /*0778*/ 	.word	0xffffffff


	//   ....[188]....
        /*077c*/ 	.word	0xffffffff


	//   ....[189]....
        /*0780*/ 	.word	0xffffffff


	//   ....[190]....
        /*0784*/ 	.word	0xffffffff


	//   ....[191]....
        /*0788*/ 	.word	0xffffffff


	//   ....[192]....
        /*078c*/ 	.word	0xffffffff


	//   ....[193]....
        /*0790*/ 	.word	0xffffffff


	//   ....[194]....
        /*0794*/ 	.word	0xffffffff


	//   ....[195]....
        /*0798*/ 	.word	0xffffffff


	//   ....[196]....
        /*079c*/ 	.word	0xffffffff


	//   ....[197]....
        /*07a0*/ 	.word	0xffffffff


	//   ....[198]....
        /*07a4*/ 	.word	0xffffffff


	//   ....[199]....
        /*07a8*/ 	.word	0xffffffff


	//   ....[200]....
        /*07ac*/ 	.word	0xffffffff


	//   ....[201]....
        /*07b0*/ 	.word	0xffffffff


	//   ....[202]....
        /*07b4*/ 	.word	0xffffffff


	//   ....[203]....
        /*07b8*/ 	.word	0xffffffff


	//   ....[204]....
        /*07bc*/ 	.word	0xffffffff


	//   ....[205]....
        /*07c0*/ 	.word	0xffffffff


	//   ....[206]....
        /*07c4*/ 	.word	0xffffffff


	//   ....[207]....
        /*07c8*/ 	.word	0xffffffff


	//   ....[208]....
        /*07cc*/ 	.word	0xffffffff


	//   ....[209]....
        /*07d0*/ 	.word	0xffffffff


	//   ....[210]....
        /*07d4*/ 	.word	0xffffffff


	//   ....[211]....
        /*07d8*/ 	.word	0xffffffff


	//   ....[212]....
        /*07dc*/ 	.word	0xffffffff


	//   ....[213]....
        /*07e0*/ 	.word	0xffffffff


	//   ....[214]....
        /*07e4*/ 	.word	0xffffffff


	//   ....[215]....
        /*07e8*/ 	.word	0xffffffff


	//   ....[216]....
        /*07ec*/ 	.word	0xffffffff


	//   ....[217]....
        /*07f0*/ 	.word	0xffffffff


	//   ....[218]....
        /*07f4*/ 	.word	0xffffffff


	//   ....[219]....
        /*07f8*/ 	.word	0xffffffff


	//   ....[220]....
        /*07fc*/ 	.word	0xffffffff


	//   ....[221]....
        /*0800*/ 	.word	0xffffffff


	//   ....[222]....
        /*0804*/ 	.word	0xffffffff


	//   ....[223]....
        /*0808*/ 	.word	0xffffffff


	//   ....[224]....
        /*080c*/ 	.word	0xffffffff


	//   ....[225]....
        /*0810*/ 	.word	0xffffffff


	//   ....[226]....
        /*0814*/ 	.word	0xffffffff


	//   ....[227]....
        /*0818*/ 	.word	0xffffffff


	//   ....[228]....
        /*081c*/ 	.word	0xffffffff


	//   ....[229]....
        /*0820*/ 	.word	0xffffffff


	//   ....[230]....
        /*0824*/ 	.word	0xffffffff


	//   ....[231]....
        /*0828*/ 	.word	0xffffffff


	//   ....[232]....
        /*082c*/ 	.word	0xffffffff


	//   ....[233]....
        /*0830*/ 	.word	0xffffffff


	//   ....[234]....
        /*0834*/ 	.word	0xffffffff


	//   ....[235]....
        /*0838*/ 	.word	0xffffffff


	//   ....[236]....
        /*083c*/ 	.word	0xffffffff


	//   ....[237]....
        /*0840*/ 	.word	0xffffffff


	//   ....[238]....
        /*0844*/ 	.word	0xffffffff


	//   ....[239]....
        /*0848*/ 	.word	0xffffffff


	//   ....[240]....
        /*084c*/ 	.word	0xffffffff


	//   ....[241]....
        /*0850*/ 	.word	0xffffffff


	//   ....[242]....
        /*0854*/ 	.word	0xffffffff


	//   ....[243]....
        /*0858*/ 	.word	0xffffffff


	//   ....[244]....
        /*085c*/ 	.word	0xffffffff


	//   ....[245]....
        /*0860*/ 	.word	0xffffffff


	//   ....[246]....
        /*0864*/ 	.word	0xffffffff


	//   ....[247]....
        /*0868*/ 	.word	0xffffffff


	//   ....[248]....
        /*086c*/ 	.word	0xffffffff


	//   ....[249]....
        /*0870*/ 	.word	0xffffffff


	//   ....[250]....
        /*0874*/ 	.word	0xffffffff


	//   ....[251]....
        /*0878*/ 	.word	0xffffffff


	//   ....[252]....
        /*087c*/ 	.word	0xffffffff


	//   ....[253]....
        /*0880*/ 	.word	0xffffffff


	//   ....[254]....
        /*0884*/ 	.word	0xffffffff


	//   ....[255]....
        /*0888*/ 	.word	0xffffffff


	//   ....[0]....
        /*088c*/ 	.word	0xffffffff


	//   ....[1]....
        /*0890*/ 	.word	0xffffffff


	//   ....[2]....
        /*0894*/ 	.word	0xffffffff


	//   ....[3]....
        /*0898*/ 	.word	0xffffffff


	//   ....[4]....
        /*089c*/ 	.word	0xffffffff


	//   ....[5]....
        /*08a0*/ 	.word	0xffffffff


	//   ....[6]....
        /*08a4*/ 	.word	0xffffffff


	//   ....[7]....
        /*08a8*/ 	.word	0xffffffff


	//   ....[8]....
        /*08ac*/ 	.word	0xffffffff


	//   ....[9]....
        /*08b0*/ 	.word	0xffffffff


	//   ....[10]....
        /*08b4*/ 	.word	0xffffffff


	//   ....[11]....
        /*08b8*/ 	.word	0xffffffff


	//   ....[12]....
        /*08bc*/ 	.word	0xffffffff


	//   ....[13]....
        /*08c0*/ 	.word	0xffffffff


	//   ....[14]....
        /*08c4*/ 	.word	0xffffffff


	//   ....[15]....
        /*08c8*/ 	.word	0xffffffff


	//   ....[16]....
        /*08cc*/ 	.word	0xffffffff


	//   ....[17]....
        /*08d0*/ 	.word	0xffffffff


	//   ....[18]....
        /*08d4*/ 	.word	0xffffffff


	//   ....[19]....
        /*08d8*/ 	.word	0xffffffff


	//   ....[20]....
        /*08dc*/ 	.word	0xffffffff


	//   ....[21]....
        /*08e0*/ 	.word	0xffffffff


	//   ....[22]....
        /*08e4*/ 	.word	0xffffffff


	//   ....[23]....
        /*08e8*/ 	.word	0xffffffff


	//   ....[24]....
        /*08ec*/ 	.word	0xffffffff


	//   ....[25]....
        /*08f0*/ 	.word	0xffffffff


	//   ....[26]....
        /*08f4*/ 	.word	0xffffffff


	//   ....[27]....
        /*08f8*/ 	.word	0xffffffff


	//   ....[28]....
        /*08fc*/ 	.word	0xffffffff


	//   ....[29]....
        /*0900*/ 	.word	0xffffffff


	//   ....[30]....
        /*0904*/ 	.word	0xffffffff


	//   ....[31]....
        /*0908*/ 	.word	0xffffffff


	//   ....[32]....
        /*090c*/ 	.word	0xffffffff


	//   ....[33]....
        /*0910*/ 	.word	0xffffffff


	//   ....[34]....
        /*0914*/ 	.word	0xffffffff


	//   ....[35]....
        /*0918*/ 	.word	0xffffffff


	//   ....[36]....
        /*091c*/ 	.word	0xffffffff


	//   ....[37]....
        /*0920*/ 	.word	0xffffffff


	//   ....[38]....
        /*0924*/ 	.word	0xffffffff


	//   ....[39]....
        /*0928*/ 	.word	0xffffffff


	//   ....[40]....
        /*092c*/ 	.word	0xffffffff


	//   ....[41]....
        /*0930*/ 	.word	0xffffffff


	//   ....[42]....
        /*0934*/ 	.word	0xffffffff


	//   ....[43]....
        /*0938*/ 	.word	0xffffffff


	//   ....[44]....
        /*093c*/ 	.word	0xffffffff


	//   ....[45]....
        /*0940*/ 	.word	0xffffffff


	//   ....[46]....
        /*0944*/ 	.word	0xffffffff


	//   ....[47]....
        /*0948*/ 	.word	0xffffffff


	//   ....[48]....
        /*094c*/ 	.word	0xffffffff


	//   ....[49]....
        /*0950*/ 	.word	0xffffffff


	//   ....[50]....
        /*0954*/ 	.word	0xffffffff


	//   ....[51]....
        /*0958*/ 	.word	0xffffffff


	//   ....[52]....
        /*095c*/ 	.word	0xffffffff


	//   ....[53]....
        /*0960*/ 	.word	0xffffffff


	//   ....[54]....
        /*0964*/ 	.word	0xffffffff


	//   ....[55]....
        /*0968*/ 	.word	0xffffffff


	//   ....[56]....
        /*096c*/ 	.word	0xffffffff


	//   ....[57]....
        /*0970*/ 	.word	0xffffffff


	//   ....[58]....
        /*0974*/ 	.word	0xffffffff


	//   ....[59]....
        /*0978*/ 	.word	0xffffffff


	//   ....[60]....
        /*097c*/ 	.word	0xffffffff


	//   ....[61]....
        /*0980*/ 	.word	0xffffffff


	//   ....[62]....
        /*0984*/ 	.word	0xffffffff


	//   ....[63]....
        /*0988*/ 	.word	0xffffffff


	//   ....[64]....
        /*098c*/ 	.word	0xffffffff


	//   ....[65]....
        /*0990*/ 	.word	0xffffffff


	//   ....[66]....
        /*0994*/ 	.word	0xffffffff


	//   ....[67]....
        /*0998*/ 	.word	0xffffffff


	//   ....[68]....
        /*099c*/ 	.word	0xffffffff


	//   ....[69]....
        /*09a0*/ 	.word	0xffffffff


	//   ....[70]....
        /*09a4*/ 	.word	0xffffffff


	//   ....[71]....
        /*09a8*/ 	.word	0xffffffff


	//   ....[72]....
        /*09ac*/ 	.word	0xffffffff


	//   ....[73]....
        /*09b0*/ 	.word	0xffffffff


	//   ....[74]....
        /*09b4*/ 	.word	0xffffffff


	//   ....[75]....
        /*09b8*/ 	.word	0xffffffff


	//   ....[76]....
        /*09bc*/ 	.word	0xffffffff


	//   ....[77]....
        /*09c0*/ 	.word	0xffffffff


	//   ....[78]....
        /*09c4*/ 	.word	0xffffffff


	//   ....[79]....
        /*09c8*/ 	.word	0xffffffff


	//   ....[80]....
        /*09cc*/ 	.word	0xffffffff


	//   ....[81]....
        /*09d0*/ 	.word	0xffffffff


	//   ....[82]....
        /*09d4*/ 	.word	0xffffffff


	//   ....[83]....
        /*09d8*/ 	.word	0xffffffff


	//   ....[84]....
        /*09dc*/ 	.word	0xffffffff


	//   ....[85]....
        /*09e0*/ 	.word	0xffffffff


	//   ....[86]....
        /*09e4*/ 	.word	0xffffffff


	//   ....[87]....
        /*09e8*/ 	.word	0xffffffff


	//   ....[88]....
        /*09ec*/ 	.word	0xffffffff


	//   ....[89]....
        /*09f0*/ 	.word	0xffffffff


	//   ....[90]....
        /*09f4*/ 	.word	0xffffffff


	//   ....[91]....
        /*09f8*/ 	.word	0xffffffff


	//   ....[92]....
        /*09fc*/ 	.word	0xffffffff


	//   ....[93]....
        /*0a00*/ 	.word	0xffffffff


	//   ....[94]....
        /*0a04*/ 	.word	0xffffffff


	//   ....[95]....
        /*0a08*/ 	.word	0xffffffff


	//   ....[96]....
        /*0a0c*/ 	.word	0xffffffff


	//   ....[97]....
        /*0a10*/ 	.word	0xffffffff


	//   ....[98]....
        /*0a14*/ 	.word	0xffffffff


	//   ....[99]....
        /*0a18*/ 	.word	0xffffffff


	//   ....[100]....
        /*0a1c*/ 	.word	0xffffffff


	//   ....[101]....
        /*0a20*/ 	.word	0xffffffff


	//   ....[102]....
        /*0a24*/ 	.word	0xffffffff


	//   ....[103]....
        /*0a28*/ 	.word	0xffffffff


	//   ....[104]....
        /*0a2c*/ 	.word	0xffffffff


	//   ....[105]....
        /*0a30*/ 	.word	0xffffffff


	//   ....[106]....
        /*0a34*/ 	.word	0xffffffff


	//   ....[107]....
        /*0a38*/ 	.word	0xffffffff


	//   ....[108]....
        /*0a3c*/ 	.word	0xffffffff


	//   ....[109]....
        /*0a40*/ 	.word	0xffffffff


	//   ....[110]....
        /*0a44*/ 	.word	0xffffffff


	//   ....[111]....
        /*0a48*/ 	.word	0xffffffff


	//   ....[112]....
        /*0a4c*/ 	.word	0xffffffff


	//   ....[113]....
        /*0a50*/ 	.word	0xffffffff


	//   ....[114]....
        /*0a54*/ 	.word	0xffffffff


	//   ....[115]....
        /*0a58*/ 	.word	0xffffffff


	//   ....[116]....
        /*0a5c*/ 	.word	0xffffffff


	//   ....[117]....
        /*0a60*/ 	.word	0xffffffff


	//   ....[118]....
        /*0a64*/ 	.word	0xffffffff


	//   ....[119]....
        /*0a68*/ 	.word	0xffffffff


	//   ....[120]....
        /*0a6c*/ 	.word	0xffffffff


	//   ....[121]....
        /*0a70*/ 	.word	0xffffffff


	//   ....[122]....
        /*0a74*/ 	.word	0xffffffff


	//   ....[123]....
        /*0a78*/ 	.word	0xffffffff


	//   ....[124]....
        /*0a7c*/ 	.word	0xffffffff


	//   ....[125]....
        /*0a80*/ 	.word	0xffffffff


	//   ....[126]....
        /*0a84*/ 	.word	0xffffffff


	//   ....[127]....
        /*0a88*/ 	.word	0xffffffff


	//   ....[128]....
        /*0a8c*/ 	.word	0xffffffff


	//   ....[129]....
        /*0a90*/ 	.word	0xffffffff


	//   ....[130]....
        /*0a94*/ 	.word	0xffffffff


	//   ....[131]....
        /*0a98*/ 	.word	0xffffffff


	//   ....[132]....
        /*0a9c*/ 	.word	0xffffffff


	//   ....[133]....
        /*0aa0*/ 	.word	0xffffffff


	//   ....[134]....
        /*0aa4*/ 	.word	0xffffffff


	//   ....[135]....
        /*0aa8*/ 	.word	0xffffffff


	//   ....[136]....
        /*0aac*/ 	.word	0xffffffff


	//   ....[137]....
        /*0ab0*/ 	.word	0xffffffff


	//----- nvinfo : EIATTR_COOP_GROUP_INSTR_OFFSETS
	.align		4
.L_1466:
        /*0ab4*/ 	.byte	0x04, 0x28
        /*0ab6*/ 	.short	(.L_1468 - .L_1467)


	//   ....[0]....
.L_1467:
        /*0ab8*/ 	.word	0x00009ae0


	//   ....[1]....
        /*0abc*/ 	.word	0x00009b00


	//   ....[2]....
        /*0ac0*/ 	.word	0x00009b10


	//   ....[3]....
        /*0ac4*/ 	.word	0x00009b20


	//   ....[4]....
        /*0ac8*/ 	.word	0x00009b30


	//   ....[5]....
        /*0acc*/ 	.word	0x00009b40


	//   ....[6]....
        /*0ad0*/ 	.word	0x00009b50


	//   ....[7]....
        /*0ad4*/ 	.word	0x00009b60


	//   ....[8]....
        /*0ad8*/ 	.word	0x00009b70


	//   ....[9]....
        /*0adc*/ 	.word	0x00009b80


	//   ....[10]....
        /*0ae0*/ 	.word	0x00009b90


	//   ....[11]....
        /*0ae4*/ 	.word	0x00009ba0


	//   ....[12]....
        /*0ae8*/ 	.word	0x00009bb0


	//   ....[13]....
        /*0aec*/ 	.word	0x00009bc0


	//   ....[14]....
        /*0af0*/ 	.word	0x00009bd0


	//   ....[15]....
        /*0af4*/ 	.word	0x00009be0


	//   ....[16]....
        /*0af8*/ 	.word	0x00009bf0


	//   ....[17]....
        /*0afc*/ 	.word	0x00009c00


	//   ....[18]....
        /*0b00*/ 	.word	0x00009c10


	//   ....[19]....
        /*0b04*/ 	.word	0x00009c20


	//   ....[20]....
        /*0b08*/ 	.word	0x00009c30


	//   ....[21]....
        /*0b0c*/ 	.word	0x00009c40


	//   ....[22]....
        /*0b10*/ 	.word	0x00009c50


	//   ....[23]....
        /*0b14*/ 	.word	0x00009c60


	//   ....[24]....
        /*0b18*/ 	.word	0x00009c70


	//   ....[25]....
        /*0b1c*/ 	.word	0x00009c80


	//   ....[26]....
        /*0b20*/ 	.word	0x00009c90


	//   ....[27]....
        /*0b24*/ 	.word	0x00009ca0


	//   ....[28]....
        /*0b28*/ 	.word	0x00009cb0


	//   ....[29]....
        /*0b2c*/ 	.word	0x00009cc0


	//   ....[30]....
        /*0b30*/ 	.word	0x00009cd0


	//   ....[31]....
        /*0b34*/ 	.word	0x00009ce0


	//   ....[32]....
        /*0b38*/ 	.word	0x00009cf0


	//   ....[33]....
        /*0b3c*/ 	.word	0x00009d00


	//   ....[34]....
        /*0b40*/ 	.word	0x00009d10


	//   ....[35]....
        /*0b44*/ 	.word	0x00009d20


	//   ....[36]....
        /*0b48*/ 	.word	0x00009d30


	//   ....[37]....
        /*0b4c*/ 	.word	0x00009d40


	//   ....[38]....
        /*0b50*/ 	.word	0x00009e60


	//   ....[39]....
        /*0b54*/ 	.word	0x00009e70


	//   ....[40]....
        /*0b58*/ 	.word	0x00009e80


	//   ....[41]....
        /*0b5c*/ 	.word	0x00009e90


	//   ....[42]....
        /*0b60*/ 	.word	0x00009ea0


	//   ....[43]....
        /*0b64*/ 	.word	0x00009eb0


	//   ....[44]....
        /*0b68*/ 	.word	0x00009ec0


	//   ....[45]....
        /*0b6c*/ 	.word	0x00009ed0


	//   ....[46]....
        /*0b70*/ 	.word	0x00009ee0


	//   ....[47]....
        /*0b74*/ 	.word	0x00009ef0


	//   ....[48]....
        /*0b78*/ 	.word	0x00009f00


	//   ....[49]....
        /*0b7c*/ 	.word	0x00009f10


	//   ....[50]....
        /*0b80*/ 	.word	0x00009f20


	//   ....[51]....
        /*0b84*/ 	.word	0x00009f30


	//   ....[52]....
        /*0b88*/ 	.word	0x00009f40


	//   ....[53]....
        /*0b8c*/ 	.word	0x00009f50


	//   ....[54]....
        /*0b90*/ 	.word	0x00009f60


	//   ....[55]....
        /*0b94*/ 	.word	0x00009f70


	//   ....[56]....
        /*0b98*/ 	.word	0x00009f80


	//   ....[57]....
        /*0b9c*/ 	.word	0x00009f90


	//   ....[58]....
        /*0ba0*/ 	.word	0x00009fa0


	//   ....[59]....
        /*0ba4*/ 	.word	0x00009fb0


	//   ....[60]....
        /*0ba8*/ 	.word	0x00009fc0


	//   ....[61]....
        /*0bac*/ 	.word	0x00009fd0


	//   ....[62]....
        /*0bb0*/ 	.word	0x00009fe0


	//   ....[63]....
        /*0bb4*/ 	.word	0x00009ff0


	//   ....[64]....
        /*0bb8*/ 	.word	0x0000a000


	//   ....[65]....
        /*0bbc*/ 	.word	0x0000a010


	//   ....[66]....
        /*0bc0*/ 	.word	0x0000a020


	//   ....[67]....
        /*0bc4*/ 	.word	0x0000a030


	//   ....[68]....
        /*0bc8*/ 	.word	0x0000a040


	//   ....[69]....
        /*0bcc*/ 	.word	0x0000a050


	//   ....[70]....
        /*0bd0*/ 	.word	0x0000a060


	//   ....[71]....
        /*0bd4*/ 	.word	0x0000a070


	//   ....[72]....
        /*0bd8*/ 	.word	0x0000a080


	//   ....[73]....
        /*0bdc*/ 	.word	0x0000a090


	//   ....[74]....
        /*0be0*/ 	.word	0x0000a0a0


	//   ....[75]....
        /*0be4*/ 	.word	0x0000a0b0


	//   ....[76]....
        /*0be8*/ 	.word	0x0000a0c0


	//   ....[77]....
        /*0bec*/ 	.word	0x0000a0d0


	//   ....[78]....
        /*0bf0*/ 	.word	0x0000a0e0


	//   ....[79]....
        /*0bf4*/ 	.word	0x0000a0f0


	//   ....[80]....
        /*0bf8*/ 	.word	0x0000a100


	//   ....[81]....
        /*0bfc*/ 	.word	0x0000a110


	//   ....[82]....
        /*0c00*/ 	.word	0x0000a130


	//   ....[83]....
        /*0c04*/ 	.word	0x0000a140


	//   ....[84]....
        /*0c08*/ 	.word	0x0000a2e0


	//   ....[85]....
        /*0c0c*/ 	.word	0x0000a2f0


	//   ....[86]....
        /*0c10*/ 	.word	0x0000a300


	//   ....[87]....
        /*0c14*/ 	.word	0x0000a310


	//   ....[88]....
        /*0c18*/ 	.word	0x0000a320


	//   ....[89]....
        /*0c1c*/ 	.word	0x0000a330


	//   ....[90]....
        /*0c20*/ 	.word	0x0000a340


	//   ....[91]....
        /*0c24*/ 	.word	0x0000a350


	//   ....[92]....
        /*0c28*/ 	.word	0x0000a360


	//   ....[93]....
        /*0c2c*/ 	.word	0x0000a370


	//   ....[94]....
        /*0c30*/ 	.word	0x0000a380


	//   ....[95]....
        /*0c34*/ 	.word	0x0000a390


	//   ....[96]....
        /*0c38*/ 	.word	0x0000a3a0


	//   ....[97]....
        /*0c3c*/ 	.word	0x0000a3b0


	//   ....[98]....
        /*0c40*/ 	.word	0x0000a3c0


	//   ....[99]....
        /*0c44*/ 	.word	0x0000a3d0


	//   ....[100]....
        /*0c48*/ 	.word	0x0000a3e0


	//   ....[101]....
        /*0c4c*/ 	.word	0x0000a3f0


	//   ....[102]....
        /*0c50*/ 	.word	0x0000a400


	//   ....[103]....
        /*0c54*/ 	.word	0x0000a410


	//   ....[104]....
        /*0c58*/ 	.word	0x0000a420


	//   ....[105]....
        /*0c5c*/ 	.word	0x0000a430


	//   ....[106]....
        /*0c60*/ 	.word	0x0000a440


	//   ....[107]....
        /*0c64*/ 	.word	0x0000a450


	//   ....[108]....
        /*0c68*/ 	.word	0x0000a460


	//   ....[109]....
        /*0c6c*/ 	.word	0x0000a470


	//   ....[110]....
        /*0c70*/ 	.word	0x0000a480


	//   ....[111]....
        /*0c74*/ 	.word	0x0000a490


	//   ....[112]....
        /*0c78*/ 	.word	0x0000a4a0


	//   ....[113]....
        /*0c7c*/ 	.word	0x0000a4b0


	//   ....[114]....
        /*0c80*/ 	.word	0x0000a4c0


	//   ....[115]....
        /*0c84*/ 	.word	0x0000a4d0


	//   ....[116]....
        /*0c88*/ 	.word	0x0000a4e0


	//   ....[117]....
        /*0c8c*/ 	.word	0x0000a4f0


	//   ....[118]....
        /*0c90*/ 	.word	0x0000a500


	//   ....[119]....
        /*0c94*/ 	.word	0x0000a510


	//   ....[120]....
        /*0c98*/ 	.word	0x0000a520


	//   ....[121]....
        /*0c9c*/ 	.word	0x0000a530


	//   ....[122]....
        /*0ca0*/ 	.word	0x0000a540


	//   ....[123]....
        /*0ca4*/ 	.word	0x0000a550


	//   ....[124]....
        /*0ca8*/ 	.word	0x0000a560


	//   ....[125]....
        /*0cac*/ 	.word	0x0000a570


	//   ....[126]....
        /*0cb0*/ 	.word	0x0000a580


	//   ....[127]....
        /*0cb4*/ 	.word	0x0000a590


	//   ....[128]....
        /*0cb8*/ 	.word	0x0000a5b0


	//   ....[129]....
        /*0cbc*/ 	.word	0x0000a5c0


	//   ....[130]....
        /*0cc0*/ 	.word	0x0000e810


	//   ....[131]....
        /*0cc4*/ 	.word	0x0000e840


	//   ....[132]....
        /*0cc8*/ 	.word	0x0000e850


	//   ....[133]....
        /*0ccc*/ 	.word	0x0000e860


	//   ....[134]....
        /*0cd0*/ 	.word	0x0000e870


	//   ....[135]....
        /*0cd4*/ 	.word	0x0000e890


	//   ....[136]....
        /*0cd8*/ 	.word	0x0000e8a0


	//   ....[137]....
        /*0cdc*/ 	.word	0x0000e8b0


	//   ....[138]....
        /*0ce0*/ 	.word	0x0000e8c0


	//   ....[139]....
        /*0ce4*/ 	.word	0x0000e8d0


	//   ....[140]....
        /*0ce8*/ 	.word	0x0000e8e0


	//   ....[141]....
        /*0cec*/ 	.word	0x0000e8f0


	//   ....[142]....
        /*0cf0*/ 	.word	0x0000e900


	//   ....[143]....
        /*0cf4*/ 	.word	0x0000e910


	//   ....[144]....
        /*0cf8*/ 	.word	0x0000e920


	//   ....[145]....
        /*0cfc*/ 	.word	0x0000e930


	//   ....[146]....
        /*0d00*/ 	.word	0x0000e940


	//   ....[147]....
        /*0d04*/ 	.word	0x0000e950


	//   ....[148]....
        /*0d08*/ 	.word	0x0000e960


	//   ....[149]....
        /*0d0c*/ 	.word	0x0000e970


	//   ....[150]....
        /*0d10*/ 	.word	0x0000e980


	//   ....[151]....
        /*0d14*/ 	.word	0x0000e990


	//   ....[152]....
        /*0d18*/ 	.word	0x0000e9a0


	//   ....[153]....
        /*0d1c*/ 	.word	0x0000e9b0


	//   ....[154]....
        /*0d20*/ 	.word	0x0000e9c0


	//   ....[155]....
        /*0d24*/ 	.word	0x0000e9d0


	//   ....[156]....
        /*0d28*/ 	.word	0x0000e9e0


	//   ....[157]....
        /*0d2c*/ 	.word	0x0000e9f0


	//   ....[158]....
        /*0d30*/ 	.word	0x0000ea00


	//   ....[159]....
        /*0d34*/ 	.word	0x0000ea10


	//   ....[160]....
        /*0d38*/ 	.word	0x0000ea20


	//   ....[161]....
        /*0d3c*/ 	.word	0x0000ea30


	//   ....[162]....
        /*0d40*/ 	.word	0x0000ea40


	//   ....[163]....
        /*0d44*/ 	.word	0x0000ea50


	//   ....[164]....
        /*0d48*/ 	.word	0x0000ea60


	//   ....[165]....
        /*0d4c*/ 	.word	0x0000ea70


	//   ....[166]....
        /*0d50*/ 	.word	0x0000ea80


	//   ....[167]....
        /*0d54*/ 	.word	0x0000ea90


	//   ....[168]....
        /*0d58*/ 	.word	0x0000ebb0


	//   ....[169]....
        /*0d5c*/ 	.word	0x0000ebc0


	//   ....[170]....
        /*0d60*/ 	.word	0x0000ebd0


	//   ....[171]....
        /*0d64*/ 	.word	0x0000ebe0


	//   ....[172]....
        /*0d68*/ 	.word	0x0000ebf0


	//   ....[173]....
        /*0d6c*/ 	.word	0x0000ec00


	//   ....[174]....
        /*0d70*/ 	.word	0x0000ec10


	//   ....[175]....
        /*0d74*/ 	.word	0x0000ec20


	//   ....[176]....
        /*0d78*/ 	.word	0x0000ec30


	//   ....[177]....
        /*0d7c*/ 	.word	0x0000ec40


	//   ....[178]....
        /*0d80*/ 	.word	0x0000ec50


	//   ....[179]....
        /*0d84*/ 	.word	0x0000ec60


	//   ....[180]....
        /*0d88*/ 	.word	0x0000ec70


	//   ....[181]....
        /*0d8c*/ 	.word	0x0000ec80


	//   ....[182]....
        /*0d90*/ 	.word	0x0000ec90


	//   ....[183]....
        /*0d94*/ 	.word	0x0000eca0


	//   ....[184]....
        /*0d98*/ 	.word	0x0000ecb0


	//   ....[185]....
        /*0d9c*/ 	.word	0x0000ecc0


	//   ....[186]....
        /*0da0*/ 	.word	0x0000ecd0


	//   ....[187]....
        /*0da4*/ 	.word	0x0000ece0


	//   ....[188]....
        /*0da8*/ 	.word	0x0000ecf0


	//   ....[189]....
        /*0dac*/ 	.word	0x0000ed00


	//   ....[190]....
        /*0db0*/ 	.word	0x0000ed10


	//   ....[191]....
        /*0db4*/ 	.word	0x0000ed20


	//   ....[192]....
        /*0db8*/ 	.word	0x0000ed30


	//   ....[193]....
        /*0dbc*/ 	.word	0x0000ed40


	//   ....[194]....
        /*0dc0*/ 	.word	0x0000ed50


	//   ....[195]....
        /*0dc4*/ 	.word	0x0000ed60


	//   ....[196]....
        /*0dc8*/ 	.word	0x0000ed70


	//   ....[197]....
        /*0dcc*/ 	.word	0x0000ed80


	//   ....[198]....
        /*0dd0*/ 	.word	0x0000ed90


	//   ....[199]....
        /*0dd4*/ 	.word	0x0000eda0


	//   ....[200]....
        /*0dd8*/ 	.word	0x0000edb0


	//   ....[201]....
        /*0ddc*/ 	.word	0x0000edc0


	//   ....[202]....
        /*0de0*/ 	.word	0x0000edd0


	//   ....[203]....
        /*0de4*/ 	.word	0x0000ede0


	//   ....[204]....
        /*0de8*/ 	.word	0x0000edf0


	//   ....[205]....
        /*0dec*/ 	.word	0x0000ee00


	//   ....[206]....
        /*0df0*/ 	.word	0x0000ee10


	//   ....[207]....
        /*0df4*/ 	.word	0x0000ee20


	//   ....[208]....
        /*0df8*/ 	.word	0x0000ee30


	//   ....[209]....
        /*0dfc*/ 	.word	0x0000ee40


	//   ....[210]....
        /*0e00*/ 	.word	0x0000ee50


	//   ....[211]....
        /*0e04*/ 	.word	0x0000ee60


	//   ....[212]....
        /*0e08*/ 	.word	0x0000ee80


	//   ....[213]....
        /*0e0c*/ 	.word	0x0000ee90


	//   ....[214]....
        /*0e10*/ 	.word	0x0000f030


	//   ....[215]....
        /*0e14*/ 	.word	0x0000f040


	//   ....[216]....
        /*0e18*/ 	.word	0x0000f050


	//   ....[217]....
        /*0e1c*/ 	.word	0x0000f060


	//   ....[218]....
        /*0e20*/ 	.word	0x0000f070


	//   ....[219]....
        /*0e24*/ 	.word	0x0000f080


	//   ....[220]....
        /*0e28*/ 	.word	0x0000f090


	//   ....[221]....
        /*0e2c*/ 	.word	0x0000f0a0


	//   ....[222]....
        /*0e30*/ 	.word	0x0000f0b0


	//   ....[223]....
        /*0e34*/ 	.word	0x0000f0c0


	//   ....[224]....
        /*0e38*/ 	.word	0x0000f0d0


	//   ....[225]....
        /*0e3c*/ 	.word	0x0000f0e0


	//   ....[226]....
        /*0e40*/ 	.word	0x0000f0f0


	//   ....[227]....
        /*0e44*/ 	.word	0x0000f100


	//   ....[228]....
        /*0e48*/ 	.word	0x0000f110


	//   ....[229]....
        /*0e4c*/ 	.word	0x0000f120


	//   ....[230]....
        /*0e50*/ 	.word	0x0000f130


	//   ....[231]....
        /*0e54*/ 	.word	0x0000f140


	//   ....[232]....
        /*0e58*/ 	.word	0x0000f150


	//   ....[233]....
        /*0e5c*/ 	.word	0x0000f160


	//   ....[234]....
        /*0e60*/ 	.word	0x0000f170


	//   ....[235]....
        /*0e64*/ 	.word	0x0000f180


	//   ....[236]....
        /*0e68*/ 	.word	0x0000f190


	//   ....[237]....
        /*0e6c*/ 	.word	0x0000f1a0


	//   ....[238]....
        /*0e70*/ 	.word	0x0000f1b0


	//   ....[239]....
        /*0e74*/ 	.word	0x0000f1c0


	//   ....[240]....
        /*0e78*/ 	.word	0x0000f1d0


	//   ....[241]....
        /*0e7c*/ 	.word	0x0000f1e0


	//   ....[242]....
        /*0e80*/ 	.word	0x0000f1f0


	//   ....[243]....
        /*0e84*/ 	.word	0x0000f200


	//   ....[244]....
        /*0e88*/ 	.word	0x0000f210


	//   ....[245]....
        /*0e8c*/ 	.word	0x0000f220


	//   ....[246]....
        /*0e90*/ 	.word	0x0000f230


	//   ....[247]....
        /*0e94*/ 	.word	0x0000f240


	//   ....[248]....
        /*0e98*/ 	.word	0x0000f250


	//   ....[249]....
        /*0e9c*/ 	.word	0x0000f260


	//   ....[250]....
        /*0ea0*/ 	.word	0x0000f270


	//   ....[251]....
        /*0ea4*/ 	.word	0x0000f280


	//   ....[252]....
        /*0ea8*/ 	.word	0x0000f290


	//   ....[253]....
        /*0eac*/ 	.word	0x0000f2a0


	//   ....[254]....
        /*0eb0*/ 	.word	0x0000f2b0


	//   ....[255]....
        /*0eb4*/ 	.word	0x0000f2c0


	//   ....[0]....
        /*0eb8*/ 	.word	0x0000f2d0


	//   ....[1]....
        /*0ebc*/ 	.word	0x0000f2e0


	//   ....[2]....
        /*0ec0*/ 	.word	0x0000f300


	//   ....[3]....
        /*0ec4*/ 	.word	0x0000f310


	//   ....[4]....
        /*0ec8*/ 	.word	0x00013560


	//   ....[5]....
        /*0ecc*/ 	.word	0x00013590


	//   ....[6]....
        /*0ed0*/ 	.word	0x000135a0


	//   ....[7]....
        /*0ed4*/ 	.word	0x000135b0


	//   ....[8]....
        /*0ed8*/ 	.word	0x000135c0


	//   ....[9]....
        /*0edc*/ 	.word	0x000135e0


	//   ....[10]....
        /*0ee0*/ 	.word	0x000135f0


	//   ....[11]....
        /*0ee4*/ 	.word	0x00013600


	//   ....[12]....
        /*0ee8*/ 	.word	0x00013610


	//   ....[13]....
        /*0eec*/ 	.word	0x00013620


	//   ....[14]....
        /*0ef0*/ 	.word	0x00013630


	//   ....[15]....
        /*0ef4*/ 	.word	0x00013640


	//   ....[16]....
        /*0ef8*/ 	.word	0x00013650


	//   ....[17]....
        /*0efc*/ 	.word	0x00013660


	//   ....[18]....
        /*0f00*/ 	.word	0x00013670


	//   ....[19]....
        /*0f04*/ 	.word	0x00013680


	//   ....[20]....
        /*0f08*/ 	.word	0x00013690


	//   ....[21]....
        /*0f0c*/ 	.word	0x000136a0


	//   ....[22]....
        /*0f10*/ 	.word	0x000136b0


	//   ....[23]....
        /*0f14*/ 	.word	0x000136c0


	//   ....[24]....
        /*0f18*/ 	.word	0x000136d0


	//   ....[25]....
        /*0f1c*/ 	.word	0x000136e0


	//   ....[26]....
        /*0f20*/ 	.word	0x000136f0


	//   ....[27]....
        /*0f24*/ 	.word	0x00013700


	//   ....[28]....
        /*0f28*/ 	.word	0x00013710


	//   ....[29]....
        /*0f2c*/ 	.word	0x00013720


	//   ....[30]....
        /*0f30*/ 	.word	0x00013730


	//   ....[31]....
        /*0f34*/ 	.word	0x00013740


	//   ....[32]....
        /*0f38*/ 	.word	0x00013750


	//   ....[33]....
        /*0f3c*/ 	.word	0x00013760


	//   ....[34]....
        /*0f40*/ 	.word	0x00013770


	//   ....[35]....
        /*0f44*/ 	.word	0x00013780


	//   ....[36]....
        /*0f48*/ 	.word	0x00013790


	//   ....[37]....
        /*0f4c*/ 	.word	0x000137a0


	//   ....[38]....
        /*0f50*/ 	.word	0x000137b0


	//   ....[39]....
        /*0f54*/ 	.word	0x000137c0


	//   ....[40]....
        /*0f58*/ 	.word	0x000138f0


	//   ....[41]....
        /*0f5c*/ 	.word	0x00013900


	//   ....[42]....
        /*0f60*/ 	.word	0x00013910


	//   ....[43]....
        /*0f64*/ 	.word	0x00013920


	//   ....[44]....
        /*0f68*/ 	.word	0x00013930


	//   ....[45]....
        /*0f6c*/ 	.word	0x00013940


	//   ....[46]....
        /*0f70*/ 	.word	0x00013950


	//   ....[47]....
        /*0f74*/ 	.word	0x00013960


	//   ....[48]....
        /*0f78*/ 	.word	0x00013970


	//   ....[49]....
        /*0f7c*/ 	.word	0x00013980


	//   ....[50]....
        /*0f80*/ 	.word	0x00013990


	//   ....[51]....
        /*0f84*/ 	.word	0x000139a0


	//   ....[52]....
        /*0f88*/ 	.word	0x000139b0


	//   ....[53]....
        /*0f8c*/ 	.word	0x000139c0


	//   ....[54]....
        /*0f90*/ 	.word	0x000139d0


	//   ....[55]....
        /*0f94*/ 	.word	0x000139e0


	//   ....[56]....
        /*0f98*/ 	.word	0x000139f0


	//   ....[57]....
        /*0f9c*/ 	.word	0x00013a00


	//   ....[58]....
        /*0fa0*/ 	.word	0x00013a10


	//   ....[59]....
        /*0fa4*/ 	.word	0x00013a20


	//   ....[60]....
        /*0fa8*/ 	.word	0x00013a30


	//   ....[61]....
        /*0fac*/ 	.word	0x00013a40


	//   ....[62]....
        /*0fb0*/ 	.word	0x00013a50


	//   ....[63]....
        /*0fb4*/ 	.word	0x00013a60


	//   ....[64]....
        /*0fb8*/ 	.word	0x00013a70


	//   ....[65]....
        /*0fbc*/ 	.word	0x00013a80


	//   ....[66]....
        /*0fc0*/ 	.word	0x00013a90


	//   ....[67]....
        /*0fc4*/ 	.word	0x00013aa0


	//   ....[68]....
        /*0fc8*/ 	.word	0x00013ab0


	//   ....[69]....
        /*0fcc*/ 	.word	0x00013ac0


	//   ....[70]....
        /*0fd0*/ 	.word	0x00013ad0


	//   ....[71]....
        /*0fd4*/ 	.word	0x00013ae0


	//   ....[72]....
        /*0fd8*/ 	.word	0x00013af0


	//   ....[73]....
        /*0fdc*/ 	.word	0x00013b00


	//   ....[74]....
        /*0fe0*/ 	.word	0x00013b10


	//   ....[75]....
        /*0fe4*/ 	.word	0x00013b20


	//   ....[76]....
        /*0fe8*/ 	.word	0x00013b30


	//   ....[77]....
        /*0fec*/ 	.word	0x00013b40


	//   ....[78]....
        /*0ff0*/ 	.word	0x00013b50


	//   ....[79]....
        /*0ff4*/ 	.word	0x00013b60


	//   ....[80]....
        /*0ff8*/ 	.word	0x00013b70


	//   ....[81]....
        /*0ffc*/ 	.word	0x00013b80


	//   ....[82]....
        /*1000*/ 	.word	0x00013b90


	//   ....[83]....
        /*1004*/ 	.word	0x00013ba0


	//   ....[84]....
        /*1008*/ 	.word	0x00013bb0


	//   ....[85]....
        /*100c*/ 	.word	0x00013bc0


	//   ....[86]....
        /*1010*/ 	.word	0x00013d70


	//   ....[87]....
        /*1014*/ 	.word	0x00013d80


	//   ....[88]....
        /*1018*/ 	.word	0x00013d90


	//   ....[89]....
        /*101c*/ 	.word	0x00013da0


	//   ....[90]....
        /*1020*/ 	.word	0x00013db0


	//   ....[91]....
        /*1024*/ 	.word	0x00013dc0


	//   ....[92]....
        /*1028*/ 	.word	0x00013dd0


	//   ....[93]....
        /*102c*/ 	.word	0x00013de0


	//   ....[94]....
        /*1030*/ 	.word	0x00013df0


	//   ....[95]....
        /*1034*/ 	.word	0x00013e00


	//   ....[96]....
        /*1038*/ 	.word	0x00013e10


	//   ....[97]....
        /*103c*/ 	.word	0x00013e20


	//   ....[98]....
        /*1040*/ 	.word	0x00013e30


	//   ....[99]....
        /*1044*/ 	.word	0x00013e40


	//   ....[100]....
        /*1048*/ 	.word	0x00013e50


	//   ....[101]....
        /*104c*/ 	.word	0x00013e60


	//   ....[102]....
        /*1050*/ 	.word	0x00013e70


	//   ....[103]....
        /*1054*/ 	.word	0x00013e80


	//   ....[104]....
        /*1058*/ 	.word	0x00013e90


	//   ....[105]....
        /*105c*/ 	.word	0x00013ea0


	//   ....[106]....
        /*1060*/ 	.word	0x00013eb0


	//   ....[107]....
        /*1064*/ 	.word	0x00013ec0


	//   ....[108]....
        /*1068*/ 	.word	0x00013ed0


	//   ....[109]....
        /*106c*/ 	.word	0x00013ee0


	//   ....[110]....
        /*1070*/ 	.word	0x00013ef0


	//   ....[111]....
        /*1074*/ 	.word	0x00013f00


	//   ....[112]....
        /*1078*/ 	.word	0x00013f10


	//   ....[113]....
        /*107c*/ 	.word	0x00013f20


	//   ....[114]....
        /*1080*/ 	.word	0x00013f30


	//   ....[115]....
        /*1084*/ 	.word	0x00013f40


	//   ....[116]....
        /*1088*/ 	.word	0x00013f50


	//   ....[117]....
        /*108c*/ 	.word	0x00013f60


	//   ....[118]....
        /*1090*/ 	.word	0x00013f70


	//   ....[119]....
        /*1094*/ 	.word	0x00013f80


	//   ....[120]....
        /*1098*/ 	.word	0x00013f90


	//   ....[121]....
        /*109c*/ 	.word	0x00013fa0


	//   ....[122]....
        /*10a0*/ 	.word	0x00013fb0


	//   ....[123]....
        /*10a4*/ 	.word	0x00013fc0


	//   ....[124]....
        /*10a8*/ 	.word	0x00013fd0


	//   ....[125]....
        /*10ac*/ 	.word	0x00013fe0


	//   ....[126]....
        /*10b0*/ 	.word	0x00013ff0


	//   ....[127]....
        /*10b4*/ 	.word	0x00014000


	//   ....[128]....
        /*10b8*/ 	.word	0x00014010


	//   ....[129]....
        /*10bc*/ 	.word	0x00014020


	//   ....[130]....
        /*10c0*/ 	.word	0x00014030


	//   ....[131]....
        /*10c4*/ 	.word	0x00014040


	//   ....[132]....
        /*10c8*/ 	.word	0x00014050


	//   ....[133]....
        /*10cc*/ 	.word	0x00014060


	//   ....[134]....
        /*10d0*/ 	.word	0x000182b0


	//   ....[135]....
        /*10d4*/ 	.word	0x000182f0


	//   ....[136]....
        /*10d8*/ 	.word	0x00018300


	//   ....[137]....
        /*10dc*/ 	.word	0x00018310


	//   ....[138]....
        /*10e0*/ 	.word	0x00018320


	//   ....[139]....
        /*10e4*/ 	.word	0x00018340


	//   ....[140]....
        /*10e8*/ 	.word	0x00018350


	//   ....[141]....
        /*10ec*/ 	.word	0x00018360


	//   ....[142]....
        /*10f0*/ 	.word	0x00018370


	//   ....[143]....
        /*10f4*/ 	.word	0x00018380


	//   ....[144]....
        /*10f8*/ 	.word	0x00018390


	//   ....[145]....
        /*10fc*/ 	.word	0x000183a0


	//   ....[146]....
        /*1100*/ 	.word	0x000183b0


	//   ....[147]....
        /*1104*/ 	.word	0x000183c0


	//   ....[148]....
        /*1108*/ 	.word	0x000183d0


	//   ....[149]....
        /*110c*/ 	.word	0x000183e0


	//   ....[150]....
        /*1110*/ 	.word	0x000183f0


	//   ....[151]....
        /*1114*/ 	.word	0x00018400


	//   ....[152]....
        /*1118*/ 	.word	0x00018410


	//   ....[153]....
        /*111c*/ 	.word	0x00018420


	//   ....[154]....
        /*1120*/ 	.word	0x00018430


	//   ....[155]....
        /*1124*/ 	.word	0x00018440


	//   ....[156]....
        /*1128*/ 	.word	0x00018450


	//   ....[157]....
        /*112c*/ 	.word	0x00018460


	//   ....[158]....
        /*1130*/ 	.word	0x00018470


	//   ....[159]....
        /*1134*/ 	.word	0x00018480


	//   ....[160]....
        /*1138*/ 	.word	0x00018490


	//   ....[161]....
        /*113c*/ 	.word	0x000184a0


	//   ....[162]....
        /*1140*/ 	.word	0x000184b0


	//   ....[163]....
        /*1144*/ 	.word	0x000184c0


	//   ....[164]....
        /*1148*/ 	.word	0x000184d0


	//   ....[165]....
        /*114c*/ 	.word	0x000184e0


	//   ....[166]....
        /*1150*/ 	.word	0x000184f0


	//   ....[167]....
        /*1154*/ 	.word	0x00018500


	//   ....[168]....
        /*1158*/ 	.word	0x00018510


	//   ....[169]....
        /*115c*/ 	.word	0x00018520


	//   ....[170]....
        /*1160*/ 	.word	0x00018540


	//   ....[171]....
        /*1164*/ 	.word	0x00018550


	//   ....[172]....
        /*1168*/ 	.word	0x00018670


	//   ....[173]....
        /*116c*/ 	.word	0x00018680


	//   ....[174]....
        /*1170*/ 	.word	0x00018690


	//   ....[175]....
        /*1174*/ 	.word	0x000186a0


	//   ....[176]....
        /*1178*/ 	.word	0x000186b0


	//   ....[177]....
        /*117c*/ 	.word	0x000186c0


	//   ....[178]....
        /*1180*/ 	.word	0x000186d0


	//   ....[179]....
        /*1184*/ 	.word	0x000186e0


	//   ....[180]....
        /*1188*/ 	.word	0x000186f0


	//   ....[181]....
        /*118c*/ 	.word	0x00018700


	//   ....[182]....
        /*1190*/ 	.word	0x00018710


	//   ....[183]....
        /*1194*/ 	.word	0x00018720


	//   ....[184]....
        /*1198*/ 	.word	0x00018730


	//   ....[185]....
        /*119c*/ 	.word	0x00018740


	//   ....[186]....
        /*11a0*/ 	.word	0x00018750


	//   ....[187]....
        /*11a4*/ 	.word	0x00018760


	//   ....[188]....
        /*11a8*/ 	.word	0x00018770


	//   ....[189]....
        /*11ac*/ 	.word	0x00018780


	//   ....[190]....
        /*11b0*/ 	.word	0x00018790


	//   ....[191]....
        /*11b4*/ 	.word	0x000187a0


	//   ....[192]....
        /*11b8*/ 	.word	0x000187b0


	//   ....[193]....
        /*11bc*/ 	.word	0x000187c0


	//   ....[194]....
        /*11c0*/ 	.word	0x000187d0


	//   ....[195]....
        /*11c4*/ 	.word	0x000187e0


	//   ....[196]....
        /*11c8*/ 	.word	0x000187f0


	//   ....[197]....
        /*11cc*/ 	.word	0x00018800


	//   ....[198]....
        /*11d0*/ 	.word	0x00018810


	//   ....[199]....
        /*11d4*/ 	.word	0x00018820


	//   ....[200]....
        /*11d8*/ 	.word	0x00018830


	//   ....[201]....
        /*11dc*/ 	.word	0x00018840


	//   ....[202]....
        /*11e0*/ 	.word	0x00018850


	//   ....[203]....
        /*11e4*/ 	.word	0x00018860


	//   ....[204]....
        /*11e8*/ 	.word	0x00018870


	//   ....[205]....
        /*11ec*/ 	.word	0x00018880


	//   ....[206]....
        /*11f0*/ 	.word	0x00018890


	//   ....[207]....
        /*11f4*/ 	.word	0x000188a0


	//   ....[208]....
        /*11f8*/ 	.word	0x000188b0


	//   ....[209]....
        /*11fc*/ 	.word	0x000188c0


	//   ....[210]....
        /*1200*/ 	.word	0x000188d0


	//   ....[211]....
        /*1204*/ 	.word	0x000188e0


	//   ....[212]....
        /*1208*/ 	.word	0x000188f0


	//   ....[213]....
        /*120c*/ 	.word	0x00018900


	//   ....[214]....
        /*1210*/ 	.word	0x00018910


	//   ....[215]....
        /*1214*/ 	.word	0x00018920


	//   ....[216]....
        /*1218*/ 	.word	0x00018930


	//   ....[217]....
        /*121c*/ 	.word	0x00018940


	//   ....[218]....
        /*1220*/ 	.word	0x00018af0


	//   ....[219]....
        /*1224*/ 	.word	0x00018b00


	//   ....[220]....
        /*1228*/ 	.word	0x00018b10


	//   ....[221]....
        /*122c*/ 	.word	0x00018b20


	//   ....[222]....
        /*1230*/ 	.word	0x00018b30


	//   ....[223]....
        /*1234*/ 	.word	0x00018b40


	//   ....[224]....
        /*1238*/ 	.word	0x00018b50


	//   ....[225]....
        /*123c*/ 	.word	0x00018b60


	//   ....[226]....
        /*1240*/ 	.word	0x00018b70


	//   ....[227]....
        /*1244*/ 	.word	0x00018b80


	//   ....[228]....
        /*1248*/ 	.word	0x00018b90


	//   ....[229]....
        /*124c*/ 	.word	0x00018ba0


	//   ....[230]....
        /*1250*/ 	.word	0x00018bb0


	//   ....[231]....
        /*1254*/ 	.word	0x00018bc0


	//   ....[232]....
        /*1258*/ 	.word	0x00018bd0


	//   ....[233]....
        /*125c*/ 	.word	0x00018be0


	//   ....[234]....
        /*1260*/ 	.word	0x00018bf0


	//   ....[235]....
        /*1264*/ 	.word	0x00018c00


	//   ....[236]....
        /*1268*/ 	.word	0x00018c10


	//   ....[237]....
        /*126c*/ 	.word	0x00018c20


	//   ....[238]....
        /*1270*/ 	.word	0x00018c30


	//   ....[239]....
        /*1274*/ 	.word	0x00018c40


	//   ....[240]....
        /*1278*/ 	.word	0x00018c50


	//   ....[241]....
        /*127c*/ 	.word	0x00018c60


	//   ....[242]....
        /*1280*/ 	.word	0x00018c70


	//   ....[243]....
        /*1284*/ 	.word	0x00018c80


	//   ....[244]....
        /*1288*/ 	.word	0x00018c90


	//   ....[245]....
        /*128c*/ 	.word	0x00018ca0


	//   ....[246]....
        /*1290*/ 	.word	0x00018cb0


	//   ....[247]....
        /*1294*/ 	.word	0x00018cc0


	//   ....[248]....
        /*1298*/ 	.word	0x00018cd0


	//   ....[249]....
        /*129c*/ 	.word	0x00018ce0


	//   ....[250]....
        /*12a0*/ 	.word	0x00018cf0


	//   ....[251]....
        /*12a4*/ 	.word	0x00018d00


	//   ....[252]....
        /*12a8*/ 	.word	0x00018d10


	//   ....[253]....
        /*12ac*/ 	.word	0x00018d20


	//   ....[254]....
        /*12b0*/ 	.word	0x00018d30


	//   ....[255]....
        /*12b4*/ 	.word	0x00018d40


	//   ....[0]....
        /*12b8*/ 	.word	0x00018d50


	//   ....[1]....
        /*12bc*/ 	.word	0x00018d60


	//   ....[2]....
        /*12c0*/ 	.word	0x00018d70


	//   ....[3]....
        /*12c4*/ 	.word	0x00018d80


	//   ....[4]....
        /*12c8*/ 	.word	0x00018d90


	//   ....[5]....
        /*12cc*/ 	.word	0x00018da0


	//   ....[6]....
        /*12d0*/ 	.word	0x00018db0


	//   ....[7]....
        /*12d4*/ 	.word	0x00018dc0


	//   ....[8]....
        /*12d8*/ 	.word	0x0001d000


	//   ....[9]....
        /*12dc*/ 	.word	0x0001d040


	//   ....[10]....
        /*12e0*/ 	.word	0x0001d050


	//   ....[11]....
        /*12e4*/ 	.word	0x0001d060


	//   ....[12]....
        /*12e8*/ 	.word	0x0001d070


	//   ....[13]....
        /*12ec*/ 	.word	0x0001d090


	//   ....[14]....
        /*12f0*/ 	.word	0x0001d0a0


	//   ....[15]....
        /*12f4*/ 	.word	0x0001d0b0


	//   ....[16]....
        /*12f8*/ 	.word	0x0001d0c0


	//   ....[17]....
        /*12fc*/ 	.word	0x0001d0d0


	//   ....[18]....
        /*1300*/ 	.word	0x0001d0e0


	//   ....[19]....
        /*1304*/ 	.word	0x0001d0f0


	//   ....[20]....
        /*1308*/ 	.word	0x0001d100


	//   ....[21]....
        /*130c*/ 	.word	0x0001d110


	//   ....[22]....
        /*1310*/ 	.word	0x0001d120


	//   ....[23]....
        /*1314*/ 	.word	0x0001d130


	//   ....[24]....
        /*1318*/ 	.word	0x0001d140


	//   ....[25]....
        /*131c*/ 	.word	0x0001d150


	//   ....[26]....
        /*1320*/ 	.word	0x0001d160


	//   ....[27]....
        /*1324*/ 	.word	0x0001d170


	//   ....[28]....
        /*1328*/ 	.word	0x0001d180


	//   ....[29]....
        /*132c*/ 	.word	0x0001d190


	//   ....[30]....
        /*1330*/ 	.word	0x0001d1a0


	//   ....[31]....
        /*1334*/ 	.word	0x0001d1b0


	//   ....[32]....
        /*1338*/ 	.word	0x0001d1c0


	//   ....[33]....
        /*133c*/ 	.word	0x0001d1d0


	//   ....[34]....
        /*1340*/ 	.word	0x0001d1e0


	//   ....[35]....
        /*1344*/ 	.word	0x0001d1f0


	//   ....[36]....
        /*1348*/ 	.word	0x0001d200


	//   ....[37]....
        /*134c*/ 	.word	0x0001d210


	//   ....[38]....
        /*1350*/ 	.word	0x0001d220


	//   ....[39]....
        /*1354*/ 	.word	0x0001d230


	//   ....[40]....
        /*1358*/ 	.word	0x0001d240


	//   ....[41]....
        /*135c*/ 	.word	0x0001d250


	//   ....[42]....
        /*1360*/ 	.word	0x0001d370


	//   ....[43]....
        /*1364*/ 	.word	0x0001d380


	//   ....[44]....
        /*1368*/ 	.word	0x0001d390


	//   ....[45]....
        /*136c*/ 	.word	0x0001d3a0


	//   ....[46]....
        /*1370*/ 	.word	0x0001d3b0


	//   ....[47]....
        /*1374*/ 	.word	0x0001d3c0


	//   ....[48]....
        /*1378*/ 	.word	0x0001d3d0


	//   ....[49]....
        /*137c*/ 	.word	0x0001d3e0


	//   ....[50]....
        /*1380*/ 	.word	0x0001d3f0


	//   ....[51]....
        /*1384*/ 	.word	0x0001d400


	//   ....[52]....
        /*1388*/ 	.word	0x0001d410


	//   ....[53]....
        /*138c*/ 	.word	0x0001d420


	//   ....[54]....
        /*1390*/ 	.word	0x0001d430


	//   ....[55]....
        /*1394*/ 	.word	0x0001d440


	//   ....[56]....
        /*1398*/ 	.word	0x0001d450


	//   ....[57]....
        /*139c*/ 	.word	0x0001d460


	//   ....[58]....
        /*13a0*/ 	.word	0x0001d470


	//   ....[59]....
        /*13a4*/ 	.word	0x0001d480


	//   ....[60]....
        /*13a8*/ 	.word	0x0001d490


	//   ....[61]....
        /*13ac*/ 	.word	0x0001d4a0


	//   ....[62]....
        /*13b0*/ 	.word	0x0001d4b0


	//   ....[63]....
        /*13b4*/ 	.word	0x0001d4c0


	//   ....[64]....
        /*13b8*/ 	.word	0x0001d4d0


	//   ....[65]....
        /*13bc*/ 	.word	0x0001d4e0


	//   ....[66]....
        /*13c0*/ 	.word	0x0001d4f0


	//   ....[67]....
        /*13c4*/ 	.word	0x0001d500


	//   ....[68]....
        /*13c8*/ 	.word	0x0001d510


	//   ....[69]....
        /*13cc*/ 	.word	0x0001d520


	//   ....[70]....
        /*13d0*/ 	.word	0x0001d530


	//   ....[71]....
        /*13d4*/ 	.word	0x0001d540


	//   ....[72]....
        /*13d8*/ 	.word	0x0001d550


	//   ....[73]....
        /*13dc*/ 	.word	0x0001d560


	//   ....[74]....
        /*13e0*/ 	.word	0x0001d570


	//   ....[75]....
        /*13e4*/ 	.word	0x0001d580


	//   ....[76]....
        /*13e8*/ 	.word	0x0001d590


	//   ....[77]....
        /*13ec*/ 	.word	0x0001d5a0


	//   ....[78]....
        /*13f0*/ 	.word	0x0001d5b0


	//   ....[79]....
        /*13f4*/ 	.word	0x0001d5c0


	//   ....[80]....
        /*13f8*/ 	.word	0x0001d5d0


	//   ....[81]....
        /*13fc*/ 	.word	0x0001d5e0


	//   ....[82]....
        /*1400*/ 	.word	0x0001d5f0


	//   ....[83]....
        /*1404*/ 	.word	0x0001d600


	//   ....[84]....
        /*1408*/ 	.word	0x0001d610


	//   ....[85]....
        /*140c*/ 	.word	0x0001d620


	//   ....[86]....
        /*1410*/ 	.word	0x0001d630


	//   ....[87]....
        /*1414*/ 	.word	0x0001d640


	//   ....[88]....
        /*1418*/ 	.word	0x0001d650


	//   ....[89]....
        /*141c*/ 	.word	0x0001d660


	//   ....[90]....
        /*1420*/ 	.word	0x0001d7f0


	//   ....[91]....
        /*1424*/ 	.word	0x0001d800


	//   ....[92]....
        /*1428*/ 	.word	0x0001d810


	//   ....[93]....
        /*142c*/ 	.word	0x0001d820


	//   ....[94]....
        /*1430*/ 	.word	0x0001d830


	//   ....[95]....
        /*1434*/ 	.word	0x0001d840


	//   ....[96]....
        /*1438*/ 	.word	0x0001d850


	//   ....[97]....
        /*143c*/ 	.word	0x0001d860


	//   ....[98]....
        /*1440*/ 	.word	0x0001d870


	//   ....[99]....
        /*1444*/ 	.word	0x0001d880


	//   ....[100]....
        /*1448*/ 	.word	0x0001d890


	//   ....[101]....
        /*144c*/ 	.word	0x0001d8a0


	//   ....[102]....
        /*1450*/ 	.word	0x0001d8b0


	//   ....[103]....
        /*1454*/ 	.word	0x0001d8c0


	//   ....[104]....
        /*1458*/ 	.word	0x0001d8d0


	//   ....[105]....
        /*145c*/ 	.word	0x0001d8e0


	//   ....[106]....
        /*1460*/ 	.word	0x0001d8f0


	//   ....[107]....
        /*1464*/ 	.word	0x0001d900


	//   ....[108]....
        /*1468*/ 	.word	0x0001d910


	//   ....[109]....
        /*146c*/ 	.word	0x0001d920


	//   ....[110]....
        /*1470*/ 	.word	0x0001d930


	//   ....[111]....
        /*1474*/ 	.word	0x0001d940


	//   ....[112]....
        /*1478*/ 	.word	0x0001d950


	//   ....[113]....
        /*147c*/ 	.word	0x0001d960


	//   ....[114]....
        /*1480*/ 	.word	0x0001d970


	//   ....[115]....
        /*1484*/ 	.word	0x0001d980


	//   ....[116]....
        /*1488*/ 	.word	0x0001d990


	//   ....[117]....
        /*148c*/ 	.word	0x0001d9a0


	//   ....[118]....
        /*1490*/ 	.word	0x0001d9b0


	//   ....[119]....
        /*1494*/ 	.word	0x0001d9c0


	//   ....[120]....
        /*1498*/ 	.word	0x0001d9d0


	//   ....[121]....
        /*149c*/ 	.word	0x0001d9e0


	//   ....[122]....
        /*14a0*/ 	.word	0x0001d9f0


	//   ....[123]....
        /*14a4*/ 	.word	0x0001da00


	//   ....[124]....
        /*14a8*/ 	.word	0x0001da10


	//   ....[125]....
        /*14ac*/ 	.word	0x0001da20


	//   ....[126]....
        /*14b0*/ 	.word	0x0001da30


	//   ....[127]....
        /*14b4*/ 	.word	0x0001da40


	//   ....[128]....
        /*14b8*/ 	.word	0x0001da50


	//   ....[129]....
        /*14bc*/ 	.word	0x0001da60


	//   ....[130]....
        /*14c0*/ 	.word	0x0001da70


	//   ....[131]....
        /*14c4*/ 	.word	0x0001da80


	//   ....[132]....
        /*14c8*/ 	.word	0x0001da90


	//   ....[133]....
        /*14cc*/ 	.word	0x0001daa0


	//   ....[134]....
        /*14d0*/ 	.word	0x0001dab0


	//   ....[135]....
        /*14d4*/ 	.word	0x0001dac0


	//   ....[136]....
        /*14d8*/ 	.word	0x0001dad0


	//   ....[137]....
        /*14dc*/ 	.word	0x0001dae0


	//----- nvinfo : EIATTR_VRC_CTA_INIT_COUNT
	.align		4
.L_1468:
        /*14e0*/ 	.byte	0x02, 0x4a
	.zero		1
	.zero		1


	//----- nvinfo : EIATTR_EXIT_INSTR_OFFSETS
	.align		4
        /*14e4*/ 	.byte	0x04, 0x1c
        /*14e6*/ 	.short	(.L_1470 - .L_1469)


	//   ....[0]....
.L_1469:
        /*14e8*/ 	.word	0x00027930


	//   ....[1]....
        /*14ec*/ 	.word	0x00027a60


	//----- nvinfo : EIATTR_MAX_THREADS
	.align		4
.L_1470:
        /*14f0*/ 	.byte	0x04, 0x05
        /*14f2*/ 	.short	(.L_1472 - .L_1471)
.L_1471:
        /*14f4*/ 	.word	0x00000040
        /*14f8*/ 	.word	0x00000001
        /*14fc*/ 	.word	0x00000001


	//----- nvinfo : EIATTR_CRS_STACK_SIZE
	.align		4
.L_1472:
        /*1500*/ 	.byte	0x04, 0x1e
        /*1502*/ 	.short	(.L_1474 - .L_1473)
.L_1473:
        /*1504*/ 	.word	0x00000000


	//----- nvinfo : EIATTR_CBANK_PARAM_SIZE
	.align		4
.L_1474:
        /*1508*/ 	.byte	0x03, 0x19
        /*150a*/ 	.short	0x0030


	//----- nvinfo : EIATTR_PARAM_CBANK
	.align		4
        /*150c*/ 	.byte	0x04, 0x0a
        /*150e*/ 	.short	(.L_1476 - .L_1475)
	.align		4
.L_1475:
        /*1510*/ 	.word	index@(.nv.constant0._ZN17fastertransformer38beam_online_softmax_topk_stage1_kernelIfLi1ELi64ELi64EEEvPKT_S3_PKbPfiiPKi)
        /*1514*/ 	.short	0x0380
        /*1516*/ 	.short	0x0030


	//----- nvinfo : EIATTR_SW_WAR
	.align		4
.L_1476:
        /*1518*/ 	.byte	0x04, 0x36
        /*151a*/ 	.short	(.L_1478 - .L_1477)
.L_1477:
        /*151c*/ 	.word	0x00000008
.L_1478:


//--------------------- .nv.info._ZN17fastertransformer17batch_topk_kernelIfLi32ELi32EEEvPKiPKT_PiPfS7_PKbS2_NS_14BeamHypothesesEiiifS3_ --------------------------
	.section	.nv.info._ZN17fastertransformer17batch_topk_kernelIfLi32ELi32EEEvPKiPKT_PiPfS7_PKbS2_NS_14BeamHypothesesEiiifS3_,"",@"SHT_CUDA_INFO"
	.sectionflags	@""
	.align	4


	//----- nvinfo : EIATTR_CUDA_API_VERSION
	.align		4
        /*0000*/ 	.byte	0x04, 0x37
        /*0002*/ 	.short	(.L_1480 - .L_1479)
.L_1479:
        /*0004*/ 	.word	0x00000082


	//----- nvinfo : EIATTR_KPARAM_INFO
	.align		4
.L_1480:
        /*0008*/ 	.byte	0x04, 0x17
        /*000a*/ 	.short	(.L_1482 - .L_1481)
.L_1481:
        /*000c*/ 	.word	0x00000000
        /*0010*/ 	.short	0x000c
        /*0012*/ 	.short	0x00d0
        /*0014*/ 	.byte	0x00, 0xf0, 0x11, 0x00


	//----- nvinfo : EIATTR_KPARAM_INFO
	.align		4
.L_1482:
        /*0018*/ 	.byte	0x04, 0x17
        /*001a*/ 	.short	(.L_1484 - .L_1483)
.L_1483:
        /*001c*/ 	.word	0x00000000
        /*0020*/ 	.short	0x000b
        /*0022*/ 	.short	0x00cc
        /*0024*/ 	.byte	0x00, 0xf0, 0x11, 0x00


	//----- nvinfo : EIATTR_KPARAM_INFO
	.align		4
.L_1484:
        /*0028*/ 	.byte	0x04, 0x17
        /*002a*/ 	.short	(.L_1486 - .L_1485)
.L_1485:
        /*002c*/ 	.word	0x00000000
        /*0030*/ 	.short	0x000a
        /*0032*/ 	.short	0x00c8
        /*0034*/ 	.byte	0x00, 0xf0, 0x11, 0x00


	//----- nvinfo : EIATTR_KPARAM_INFO
	.align		4
.L_1486:
        /*0038*/ 	.byte	0x04, 0x17
        /*003a*/ 	.short	(.L_1488 - .L_1487)
.L_1487:
        /*003c*/ 	.word	0x00000000
        /*0040*/ 	.short	0x0009
        /*0042*/ 	.short	0x00c4
        /*0044*/ 	.byte	0x00, 0xf0, 0x11, 0x00


	//----- nvinfo : EIATTR_KPARAM_INFO
	.align		4
.L_1488:
        /*0048*/ 	.byte	0x04, 0x17
        /*004a*/ 	.short	(.L_1490 - .L_1489)
.L_1489:
        /*004c*/ 	.word	0x00000000
        /*0050*/ 	.short	0x0008
        /*0052*/ 	.short	0x00c0
        /*0054*/ 	.byte	0x00, 0xf0, 0x11, 0x00


	//----- nvinfo : EIATTR_KPARAM_INFO
	.align		4
.L_1490:
        /*0058*/ 	.byte	0x04, 0x17
        /*005a*/ 	.short	(.L_1492 - .L_1491)
.L_1491:
        /*005c*/ 	.word	0x00000000
        /*0060*/ 	.short	0x0007
        /*0062*/ 	.short	0x0038
        /*0064*/ 	.byte	0x00, 0xf0, 0x21, 0x02


	//----- nvinfo : EIATTR_KPARAM_INFO
	.align		4
.L_1492:
        /*0068*/ 	.byte	0x04, 0x17
        /*006a*/ 	.short	(.L_1494 - .L_1493)
.L_1493:
        /*006c*/ 	.word	0x00000000
        /*0070*/ 	.short	0x0006
        /*0072*/ 	.short	0x0030
        /*0074*/ 	.byte	0x00, 0xf5, 0x21, 0x00


	//----- nvinfo : EIATTR_KPARAM_INFO
	.align		4
.L_1494:
        /*0078*/ 	.byte	0x04, 0x17
        /*007a*/ 	.short	(.L_1496 - .L_1495)
.L_1495:
        /*007c*/ 	.word	0x00000000
        /*0080*/ 	.short	0x0005
        /*0082*/ 	.short	0x0028
        /*0084*/ 	.byte	0x00, 0xf5, 0x21, 0x00


	//----- nvinfo : EIATTR_KPARAM_INFO
	.align		4
.L_1496:
        /*0088*/ 	.byte	0x04, 0x17
        /*008a*/ 	.short	(.L_1498 - .L_1497)
.L_1497:
        /*008c*/ 	.word	0x00000000
        /*0090*/ 	.short	0x0004
        /*0092*/ 	.short	0x0020
        /*0094*/ 	.byte	0x00, 0xf5, 0x21, 0x00


	//----- nvinfo : EIATTR_KPARAM_INFO
	.align		4
.L_1498:
        /*0098*/ 	.byte	0x04, 0x17
        /*009a*/ 	.short	(.L_1500 - .L_1499)
.L_1499:
        /*009c*/ 	.word	0x00000000
        /*00a0*/ 	.short	0x0003
        /*00a2*/ 	.short	0x0018
        /*00a4*/ 	.byte	0x00, 0xf5, 0x21, 0x00


	//----- nvinfo : EIATTR_KPARAM_INFO
	.align		4
.L_1500:
        /*00a8*/ 	.byte	0x04, 0x17
        /*00aa*/ 	.short	(.L_1502 - .L_1501)
.L_1501:
        /*00ac*/ 	.word	0x00000000
        /*00b0*/ 	.short	0x0002
        /*00b2*/ 	.short	0x0010
        /*00b4*/ 	.byte	0x00, 0xf5, 0x21, 0x00


	//----- nvinfo : EIATTR_KPARAM_INFO
	.align		4
.L_1502:
        /*00b8*/ 	.byte	0x04, 0x17
        /*00ba*/ 	.short	(.L_1504 - .L_1503)
.L_1503:
        /*00bc*/ 	.word	0x00000000
        /*00c0*/ 	.short	0x0001
        /*00c2*/ 	.short	0x0008
        /*00c4*/ 	.byte	0x00, 0xf5, 0x21, 0x00


	//----- nvinfo : EIATTR_KPARAM_INFO
	.align		4
.L_1504:
        /*00c8*/ 	.byte	0x04, 0x17
        /*00ca*/ 	.short	(.L_1506 - .L_1505)
.L_1505:
        /*00cc*/ 	.word	0x00000000
        /*00d0*/ 	.short	0x0000
        /*00d2*/ 	.short	0x0000
        /*00d4*/ 	.byte	0x00, 0xf5, 0x21, 0x00


	//----- nvinfo : EIATTR_SPARSE_MMA_MASK
	.align		4
.L_1506:
        /*00d8*/ 	.byte	0x03, 0x50
        /*00da*/ 	.short	0x0000


	//----- nvinfo : EIATTR_MAXREG_COUNT
	.align		4
        /*00dc*/ 	.byte	0x03, 0x1b
        /*00de*/ 	.short	0x00ff


	//----- nvinfo : EIATTR_NUM_BARRIERS
	.align		4
        /*00e0*/ 	.byte	0x02, 0x4c
        /*00e2*/ 	.byte	0x01
	.zero		1


	//----- nvinfo : EIATTR_MERCURY_ISA_VERSION
	.align		4
        /*00e4*/ 	.byte	0x03, 0x5f
        /*00e6*/ 	.short	0x0101


	//----- nvinfo : EIATTR_COOP_GROUP_MASK_REGIDS
	.align		4
        /*00e8*/ 	.byte	0x04, 0x29
        /*00ea*/ 	.short	(.L_1508 - .L_1507)


	//   ....[0]....
.L_1507:
        /*00ec*/ 	.word	0xffffffff


	//   ....[1]....
        /*00f0*/ 	.word	0xffffffff


	//   ....[2]....
        /*00f4*/ 	.word	0xffffffff


	//   ....[3]....
        /*00f8*/ 	.word	0xffffffff


	//   ....[4]....
        /*00fc*/ 	.word	0xffffffff


	//   ....[5]....
        /*0100*/ 	.word	0xffffffff


	//   ....[6]....
        /*0104*/ 	.word	0xffffffff


	//   ....[7]....
        /*0108*/ 	.word	0xffffffff


	//   ....[8]....
        /*010c*/ 	.word	0xffffffff


	//   ....[9]....
        /*0110*/ 	.word	0xffffffff


	//   ....[10]....
        /*0114*/ 	.word	0xffffffff


	//   ....[11]....
        /*0118*/ 	.word	0xffffffff


	//   ....[12]....
        /*011c*/ 	.word	0xffffffff


	//   ....[13]....
        /*0120*/ 	.word	0xffffffff


	//   ....[14]....
        /*0124*/ 	.word	0xffffffff


	//   ....[15]....
        /*0128*/ 	.word	0xffffffff


	//   ....[16]....
        /*012c*/ 	.word	0xffffffff


	//   ....[17]....
        /*0130*/ 	.word	0xffffffff


	//   ....[18]....
        /*0134*/ 	.word	0xffffffff


	//   ....[19]....
        /*0138*/ 	.word	0xffffffff


	//   ....[20]....
        /*013c*/ 	.word	0xffffffff


	//   ....[21]....
        /*0140*/ 	.word	0xffffffff


	//   ....[22]....
        /*0144*/ 	.word	0xffffffff


	//   ....[23]....
        /*0148*/ 	.word	0xffffffff


	//   ....[24]....
        /*014c*/ 	.word	0xffffffff


	//   ....[25]....
        /*0150*/ 	.word	0xffffffff


	//   ....[26]....
        /*0154*/ 	.word	0xffffffff


	//   ....[27]....
        /*0158*/ 	.word	0xffffffff


	//   ....[28]....
        /*015c*/ 	.word	0xffffffff


	//   ....[29]....
        /*0160*/ 	.word	0xffffffff


	//   ....[30]....
        /*0164*/ 	.word	0xffffffff


	//   ....[31]....
        /*0168*/ 	.word	0xffffffff


	//   ....[32]....
        /*016c*/ 	.word	0xffffffff


	//   ....[33]....
        /*0170*/ 	.word	0xffffffff


	//   ....[34]....
        /*0174*/ 	.word	0xffffffff


	//   ....[35]....
        /*0178*/ 	.word	0xffffffff


	//   ....[36]....
        /*017c*/ 	.word	0xffffffff


	//   ....[37]....
        /*0180*/ 	.word	0xffffffff


	//   ....[38]....
        /*0184*/ 	.word	0xffffffff


	//   ....[39]....
        /*0188*/ 	.word	0xffffffff


	//   ....[40]....
        /*018c*/ 	.word	0xffffffff


	//   ....[41]....
        /*0190*/ 	.word	0xffffffff


	//   ....[42]....
        /*0194*/ 	.word	0xffffffff


	//   ....[43]....
        /*0198*/ 	.word	0xffffffff


	//   ....[44]....
        /*019c*/ 	.word	0xffffffff


	//   ....[45]....
        /*01a0*/ 	.word	0xffffffff


	//   ....[46]....
        /*01a4*/ 	.word	0xffffffff


	//   ....[47]....
        /*01a8*/ 	.word	0xffffffff


	//   ....[48]....
        /*01ac*/ 	.word	0xffffffff


	//   ....[49]....
        /*01b0*/ 	.word	0xffffffff


	//   ....[50]....
        /*01b4*/ 	.word	0xffffffff


	//   ....[51]....
        /*01b8*/ 	.word	0xffffffff


	//   ....[52]....
        /*01bc*/ 	.word	0xffffffff


	//   ....[53]....
        /*01c0*/ 	.word	0xffffffff


	//   ....[54]....
        /*01c4*/ 	.word	0xffffffff


	//   ....[55]....
        /*01c8*/ 	.word	0xffffffff


	//   ....[56]....
        /*01cc*/ 	.word	0xffffffff


	//   ....[57]....
        /*01d0*/ 	.word	0xffffffff


	//   ....[58]....
        /*01d4*/ 	.word	0xffffffff


	//   ....[59]....
        /*01d8*/ 	.word	0xffffffff


	//   ....[60]....
        /*01dc*/ 	.word	0xffffffff


	//   ....[61]....
        /*01e0*/ 	.word	0xffffffff


	//   ....[62]....
        /*01e4*/ 	.word	0xffffffff


	//   ....[63]....
        /*01e8*/ 	.word	0xffffffff


	//   ....[64]....
        /*01ec*/ 	.word	0xffffffff


	//   ....[65]....
        /*01f0*/ 	.word	0xffffffff


	//   ....[66]....
        /*01f4*/ 	.word	0xffffffff


	//   ....[67]....
        /*01f8*/ 	.word	0xffffffff


	//   ....[68]....
        /*01fc*/ 	.word	0xffffffff


	//   ....[69]....
        /*0200*/ 	.word	0xffffffff


	//   ....[70]....
        /*0204*/ 	.word	0xffffffff


	//   ....[71]....
        /*0208*/ 	.word	0xffffffff


	//   ....[72]....
        /*020c*/ 	.word	0xffffffff


	//   ....[73]....
        /*0210*/ 	.word	0xffffffff


	//   ....[74]....
        /*0214*/ 	.word	0xffffffff


	//   ....[75]....
        /*0218*/ 	.word	0xffffffff


	//   ....[76]....
        /*021c*/ 	.word	0xffffffff


	//   ....[77]....
        /*0220*/ 	.word	0xffffffff


	//   ....[78]....
        /*0224*/ 	.word	0xffffffff


	//   ....[79]....
        /*0228*/ 	.word	0xffffffff


	//   ....[80]....
        /*022c*/ 	.word	0xffffffff


	//   ....[81]....
        /*0230*/ 	.word	0xffffffff


	//   ....[82]....
        /*0234*/ 	.word	0xffffffff


	//   ....[83]....
        /*0238*/ 	.word	0xffffffff


	//   ....[84]....
        /*023c*/ 	.word	0xffffffff


	//   ....[85]....
        /*0240*/ 	.word	0xffffffff


	//   ....[86]....
        /*0244*/ 	.word	0xffffffff


	//   ....[87]....
        /*0248*/ 	.word	0xffffffff


	//   ....[88]....
        /*024c*/ 	.word	0xffffffff


	//   ....[89]....
        /*0250*/ 	.word	0xffffffff


	//   ....[90]....
        /*0254*/ 	.word	0xffffffff


	//   ....[91]....
        /*0258*/ 	.word	0xffffffff


	//   ....[92]....
        /*025c*/ 	.word	0xffffffff


	//   ....[93]....
        /*0260*/ 	.word	0xffffffff


	//   ....[94]....
        /*0264*/ 	.word	0xffffffff


	//   ....[95]....
        /*0268*/ 	.word	0xffffffff


	//   ....[96]....
        /*026c*/ 	.word	0xffffffff


	//   ....[97]....
        /*0270*/ 	.word	0xffffffff


	//   ....[98]....
        /*0274*/ 	.word	0xffffffff


	//   ....[99]....
        /*0278*/ 	.word	0xffffffff


	//   ....[100]....
        /*027c*/ 	.word	0xffffffff


	//   ....[101]....
        /*0280*/ 	.word	0xffffffff


	//   ....[102]....
        /*0284*/ 	.word	0xffffffff


	//   ....[103]....
        /*0288*/ 	.word	0xffffffff


	//   ....[104]....
        /*028c*/ 	.word	0xffffffff


	//   ....[105]....
        /*0290*/ 	.word	0xffffffff


	//   ....[106]....
        /*0294*/ 	.word	0xffffffff


	//   ....[107]....
        /*0298*/ 	.word	0xffffffff


	//   ....[108]....
        /*029c*/ 	.word	0xffffffff


	//   ....[109]....
        /*02a0*/ 	.word	0xffffffff


	//   ....[110]....
        /*02a4*/ 	.word	0xffffffff


	//   ....[111]....
        /*02a8*/ 	.word	0xffffffff


	//   ....[112]....
        /*02ac*/ 	.word	0xffffffff


	//   ....[113]....
        /*02b0*/ 	.word	0xffffffff


	//   ....[114]....
        /*02b4*/ 	.word	0xffffffff


	//   ....[115]....
        /*02b8*/ 	.word	0xffffffff


	//   ....[116]....
        /*02bc*/ 	.word	0xffffffff


	//   ....[117]....
        /*02c0*/ 	.word	0xffffffff


	//   ....[118]....
        /*02c4*/ 	.word	0xffffffff


	//   ....[119]....
        /*02c8*/ 	.word	0xffffffff


	//   ....[120]....
        /*02cc*/ 	.word	0xffffffff


	//   ....[121]....
        /*02d0*/ 	.word	0xffffffff


	//   ....[122]....
        /*02d4*/ 	.word	0xffffffff


	//   ....[123]....
        /*02d8*/ 	.word	0xffffffff


	//   ....[124]....
        /*02dc*/ 	.word	0xffffffff


	//   ....[125]....
        /*02e0*/ 	.word	0xffffffff


	//   ....[126]....
        /*02e4*/ 	.word	0xffffffff


	//   ....[127]....
        /*02e8*/ 	.word	0xffffffff


	//   ....[128]....
        /*02ec*/ 	.word	0xffffffff


	//   ....[129]....
        /*02f0*/ 	.word	0xffffffff


	//   ....[130]....
        /*02f4*/ 	.word	0xffffffff


	//   ....[131]....
        /*02f8*/ 	.word	0xffffffff


	//   ....[132]....
        /*02fc*/ 	.word	0xffffffff


	//   ....[133]....
        /*0300*/ 	.word	0xffffffff


	//   ....[134]....
        /*0304*/ 	.word	0xffffffff


	//   ....[135]....
        /*0308*/ 	.word	0xffffffff


	//   ....[136]....
        /*030c*/ 	.word	0xffffffff


	//   ....[137]....
        /*0310*/ 	.word	0xffffffff


	//   ....[138]....
        /*0314*/ 	.word	0xffffffff


	//   ....[139]....
        /*0318*/ 	.word	0xffffffff


	//   ....[140]....
        /*031c*/ 	.word	0xffffffff


	//   ....[141]....
        /*0320*/ 	.word	0xffffffff


	//   ....[142]....
        /*0324*/ 	.word	0xffffffff


	//   ....[143]....
        /*0328*/ 	.word	0xffffffff


	//   ....[144]....
        /*032c*/ 	.word	0xffffffff


	//   ....[145]....
        /*0330*/ 	.word	0xffffffff


	//   ....[146]....
        /*0334*/ 	.word	0xffffffff


	//   ....[147]....
        /*0338*/ 	.word	0xffffffff


	//   ....[148]....
        /*033c*/ 	.word	0xffffffff


	//   ....[149]....
        /*0340*/ 	.word	0xffffffff


	//   ....[150]....
        /*0344*/ 	.word	0xffffffff


	//   ....[151]....
        /*0348*/ 	.word	0xffffffff


	//   ....[152]....
        /*034c*/ 	.word	0xffffffff


	//   ....[153]....
        /*0350*/ 	.word	0xffffffff


	//   ....[154]....
        /*0354*/ 	.word	0xffffffff


	//   ....[155]....
        /*0358*/ 	.word	0xffffffff


	//   ....[156]....
        /*035c*/ 	.word	0xffffffff


	//   ....[157]....
        /*0360*/ 	.word	0xffffffff


	//   ....[158]....
        /*0364*/ 	.word	0xffffffff


	//   ....[159]....
        /*0368*/ 	.word	0xffffffff


	//   ....[160]....
        /*036c*/ 	.word	0xffffffff


	//   ....[161]....
        /*0370*/ 	.word	0xffffffff


	//   ....[162]....
        /*0374*/ 	.word	0xffffffff


	//   ....[163]....
        /*0378*/ 	.word	0xffffffff


	//   ....[164]....
        /*037c*/ 	.word	0xffffffff


	//   ....[165]....
        /*0380*/ 	.word	0xffffffff


	//   ....[166]....
        /*0384*/ 	.word	0xffffffff


	//   ....[167]....
        /*0388*/ 	.word	0xffffffff


	//   ....[168]....
        /*038c*/ 	.word	0xffffffff


	//   ....[169]....
        /*0390*/ 	.word	0xffffffff


	//   ....[170]....
        /*0394*/ 	.word	0xffffffff


	//   ....[171]....
        /*0398*/ 	.word	0xffffffff


	//   ....[172]....
        /*039c*/ 	.word	0xffffffff


	//   ....[173]....
        /*03a0*/ 	.word	0xffffffff


	//   ....[174]....
        /*03a4*/ 	.word	0xffffffff


	//   ....[175]....
        /*03a8*/ 	.word	0xffffffff


	//   ....[176]....
        /*03ac*/ 	.word	0xffffffff


	//   ....[177]....
        /*03b0*/ 	.word	0xffffffff


	//   ....[178]....
        /*03b4*/ 	.word	0xffffffff


	//   ....[179]....
        /*03b8*/ 	.word	0xffffffff


	//   ....[180]....
        /*03bc*/ 	.word	0xffffffff


	//   ....[181]....
        /*03c0*/ 	.word	0xffffffff


	//   ....[182]....
        /*03c4*/ 	.word	0xffffffff


	//   ....[183]....
        /*03c8*/ 	.word	0xffffffff


	//   ....[184]....
        /*03cc*/ 	.word	0xffffffff


	//   ....[185]....
        /*03d0*/ 	.word	0xffffffff


	//   ....[186]....
        /*03d4*/ 	.word	0xffffffff


	//   ....[187]....
        /*03d8*/ 	.word	0xffffffff


	//   ....[188]....
        /*03dc*/ 	.word	0xffffffff


	//   ....[189]....
        /*03e0*/ 	.word	0xffffffff


	//   ....[190]....
        /*03e4*/ 	.word	0xffffffff


	//   ....[191]....
        /*03e8*/ 	.word	0xffffffff


	//   ....[192]....
        /*03ec*/ 	.word	0xffffffff


	//   ....[193]....
        /*03f0*/ 	.word	0xffffffff


	//   ....[194]....
        /*03f4*/ 	.word	0xffffffff


	//   ....[195]....
        /*03f8*/ 	.word	0xffffffff


	//   ....[196]....
        /*03fc*/ 	.word	0xffffffff


	//   ....[197]....
        /*0400*/ 	.word	0xffffffff


	//   ....[198]....
        /*0404*/ 	.word	0xffffffff


	//   ....[199]....
        /*0408*/ 	.word	0xffffffff


	//   ....[200]....
        /*040c*/ 	.word	0xffffffff


	//   ....[201]....
        /*0410*/ 	.word	0xffffffff


	//   ....[202]....
        /*0414*/ 	.word	0xffffffff


	//   ....[203]....
        /*0418*/ 	.word	0xffffffff


	//   ....[204]....
        /*041c*/ 	.word	0xffffffff


	//   ....[205]....
        /*0420*/ 	.word	0xffffffff


	//   ....[206]....
        /*0424*/ 	.word	0xffffffff


	//   ....[207]....
        /*0428*/ 	.word	0xffffffff


	//   ....[208]....
        /*042c*/ 	.word	0xffffffff


	//   ....[209]....
        /*0430*/ 	.word	0xffffffff


	//   ....[210]....
        /*0434*/ 	.word	0xffffffff


	//   ....[211]....
        /*0438*/ 	.word	0xffffffff


	//   ....[212]....
        /*043c*/ 	.word	0xffffffff


	//   ....[213]....
        /*0440*/ 	.word	0xffffffff


	//   ....[214]....
        /*0444*/ 	.word	0xffffffff


	//   ....[215]....
        /*0448*/ 	.word	0xffffffff


	//   ....[216]....
        /*044c*/ 	.word	0xffffffff


	//   ....[217]....
        /*0450*/ 	.word	0xffffffff


	//   ....[218]....
        /*0454*/ 	.word	0xffffffff


	//   ....[219]....
        /*0458*/ 	.word	0xffffffff


	//   ....[220]....
        /*045c*/ 	.word	0xffffffff


	//   ....[221]....
        /*0460*/ 	.word	0xffffffff


	//   ....[222]....
        /*0464*/ 	.word	0xffffffff


	//   ....[223]....
        /*0468*/ 	.word	0xffffffff


	//   ....[224]....
        /*046c*/ 	.word	0xffffffff


	//   ....[225]....
        /*0470*/ 	.word	0xffffffff


	//   ....[226]....
        /*0474*/ 	.word	0xffffffff


	//   ....[227]....
        /*0478*/ 	.word	0xffffffff


	//   ....[228]....
        /*047c*/ 	.word	0xffffffff


	//   ....[229]....
        /*0480*/ 	.word	0xffffffff


	//   ....[230]....
        /*0484*/ 	.word	0xffffffff


	//   ....[231]....
        /*0488*/ 	.word	0xffffffff


	//   ....[232]....
        /*048c*/ 	.word	0xffffffff


	//   ....[233]....
        /*0490*/ 	.word	0xffffffff


	//   ....[234]....
        /*0494*/ 	.word	0xffffffff


	//   ....[235]....
        /*0498*/ 	.word	0xffffffff


	//   ....[236]....
        /*049c*/ 	.word	0xffffffff


	//   ....[237]....
        /*04a0*/ 	.word	0xffffffff


	//   ....[238]....
        /*04a4*/ 	.word	0xffffffff


	//   ....[239]....
        /*04a8*/ 	.word	0xffffffff


	//   ....[240]....
        /*04ac*/ 	.word	0xffffffff


	//   ....[241]....
        /*04b0*/ 	.word	0xffffffff


	//   ....[242]....
        /*04b4*/ 	.word	0xffffffff


	//   ....[243]....
        /*04b8*/ 	.word	0xffffffff


	//   ....[244]....
        /*04bc*/ 	.word	0xffffffff


	//   ....[245]....
        /*04c0*/ 	.word	0xffffffff


	//   ....[246]....
        /*04c4*/ 	.word	0xffffffff


	//   ....[247]....
        /*04c8*/ 	.word	0xffffffff


	//   ....[248]....
        /*04cc*/ 	.word	0xffffffff


	//   ....[249]....
        /*04d0*/ 	.word	0xffffffff


	//   ....[250]....
        /*04d4*/ 	.word	0xffffffff


	//   ....[251]....
        /*04d8*/ 	.word	0xffffffff


	//   ....[252]....
        /*04dc*/ 	.word	0xffffffff


	//   ....[253]....
        /*04e0*/ 	.word	0xffffffff


	//   ....[254]....
        /*04e4*/ 	.word	0xffffffff


	//   ....[255]....
        /*04e8*/ 	.word	0xffffffff


	//   ....[0]....
        /*04ec*/ 	.word	0xffffffff


	//   ....[1]....
        /*04f0*/ 	.word	0xffffffff


	//   ....[2]....
        /*04f4*/ 	.word	0xffffffff


	//   ....[3]....
        /*04f8*/ 	.word	0xffffffff


	//   ....[4]....
        /*04fc*/ 	.word	0xffffffff


	//   ....[5]....
        /*0500*/ 	.word	0xffffffff


	//   ....[6]....
        /*0504*/ 	.word	0xffffffff


	//   ....[7]....
        /*0508*/ 	.word	0xffffffff


	//   ....[8]....
        /*050c*/ 	.word	0xffffffff


	//   ....[9]....
        /*0510*/ 	.word	0xffffffff


	//   ....[10]....
        /*0514*/ 	.word	0xffffffff


	//   ....[11]....
        /*0518*/ 	.word	0xffffffff


	//   ....[12]....
        /*051c*/ 	.word	0xffffffff


	//   ....[13]....
        /*0520*/ 	.word	0xffffffff


	//   ....[14]....
        /*0524*/ 	.word	0xffffffff


	//   ....[15]....
        /*0528*/ 	.word	0xffffffff


	//   ....[16]....
        /*052c*/ 	.word	0xffffffff


	//   ....[17]....
        /*0530*/ 	.word	0xffffffff


	//   ....[18]....
        /*0534*/ 	.word	0xffffffff


	//   ....[19]....
        /*0538*/ 	.word	0xffffffff


	//   ....[20]....
        /*053c*/ 	.word	0xffffffff


	//   ....[21]....
        /*0540*/ 	.word	0xffffffff


	//   ....[22]....
        /*0544*/ 	.word	0xffffffff


	//   ....[23]....
        /*0548*/ 	.word	0xffffffff


	//   ....[24]....
        /*054c*/ 	.word	0xffffffff


	//   ....[25]....
        /*0550*/ 	.word	0xffffffff


	//   ....[26]....
        /*0554*/ 	.word	0xffffffff


	//   ....[27]....
        /*0558*/ 	.word	0xffffffff


	//   ....[28]....
        /*055c*/ 	.word	0xffffffff


	//   ....[29]....
        /*0560*/ 	.word	0xffffffff


	//   ....[30]....
        /*0564*/ 	.word	0xffffffff


	//   ....[31]....
        /*0568*/ 	.word	0xffffffff


	//   ....[32]....
        /*056c*/ 	.word	0xffffffff


	//   ....[33]....
        /*0570*/ 	.word	0xffffffff


	//   ....[34]....
        /*0574*/ 	.word	0xffffffff


	//   ....[35]....
        /*0578*/ 	.word	0xffffffff


	//   ....[36]....
        /*057c*/ 	.word	0xffffffff


	//   ....[37]....
        /*0580*/ 	.word	0xffffffff


	//   ....[38]....
        /*0584*/ 	.word	0xffffffff


	//   ....[39]....
        /*0588*/ 	.word	0xffffffff


	//   ....[40]....
        /*058c*/ 	.word	0xffffffff


	//   ....[41]....
        /*0590*/ 	.word	0xffffffff


	//   ....[42]....
        /*0594*/ 	.word	0xffffffff


	//   ....[43]....
        /*0598*/ 	.word	0xffffffff


	//   ....[44]....
        /*059c*/ 	.word	0xffffffff


	//   ....[45]....
        /*05a0*/ 	.word	0xffffffff


	//   ....[46]....
        /*05a4*/ 	.word	0xffffffff


	//   ....[47]....
        /*05a8*/ 	.word	0xffffffff


	//   ....[48]....
        /*05ac*/ 	.word	0xffffffff


	//   ....[49]....
        /*05b0*/ 	.word	0xffffffff


	//   ....[50]....
        /*05b4*/ 	.word	0xffffffff


	//   ....[51]....
        /*05b8*/ 	.word	0xffffffff


	//   ....[52]....
        /*05bc*/ 	.word	0xffffffff


	//   ....[53]....
        /*05c0*/ 	.word	0xffffffff


	//   ....[54]....
        /*05c4*/ 	.word	0xffffffff


	//   ....[55]....
        /*05c8*/ 	.word	0xffffffff


	//   ....[56]....
        /*05cc*/ 	.word	0xffffffff


	//   ....[57]....
        /*05d0*/ 	.word	0xffffffff


	//   ....[58]....
        /*05d4*/ 	.word	0xffffffff


	//   ....[59]....
        /*05d8*/ 	.word	0xffffffff


	//   ....[60]....
        /*05dc*/ 	.word	0xffffffff


	//   ....[61]....
        /*05e0*/ 	.word	0xffffffff


	//   ....[62]....
        /*05e4*/ 	.word	0xffffffff


	//   ....[63]....
        /*05e8*/ 	.word	0xffffffff


	//----- nvinfo : EIATTR_COOP_GROUP_INSTR_OFFSETS
	.align		4
.L_1508:
        /*05ec*/ 	.byte	0x04, 0x28
        /*05ee*/ 	.short	(.L_1510 - .L_1509)


	//   ....[0]....
.L_1509:
        /*05f0*/ 	.word	0x00002e40


	//   ....[1]....
        /*05f4*/ 	.word	0x00002e60


	//   ....[2]....
        /*05f8*/ 	.word	0x00002e70


	//   ....[3]....
        /*05fc*/ 	.word	0x00002e80


	//   ....[4]....
        /*0600*/ 	.word	0x00002e90


	//   ....[5]....
        /*0604*/ 	.word	0x00002ea0


	//   ....[6]....
        /*0608*/ 	.word	0x00002eb0


	//   ....[7]....
        /*060c*/ 	.word	0x00002ec0


	//   ....[8]....
        /*0610*/ 	.word	0x00002ed0


	//   ....[9]....
        /*0614*/ 	.word	0x00002ee0


	//   ....[10]....
        /*0618*/ 	.word	0x00002ef0


	//   ....[11]....
        /*061c*/ 	.word	0x00002f00


	//   ....[12]....
        /*0620*/ 	.word	0x00002f10


	//   ....[13]....
        /*0624*/ 	.word	0x00002f20


	//   ....[14]....
        /*0628*/ 	.word	0x00002f30


	//   ....[15]....
        /*062c*/ 	.word	0x00002f40


	//   ....[16]....
        /*0630*/ 	.word	0x00002f50


	//   ....[17]....
        /*0634*/ 	.word	0x00002f60


	//   ....[18]....
        /*0638*/ 	.word	0x00002f70


	//   ....[19]....
        /*063c*/ 	.word	0x00002f80


	//   ....[20]....
        /*0640*/ 	.word	0x00002f90


	//   ....[21]....
        /*0644*/ 	.word	0x00002fa0


	//   ....[22]....
        /*0648*/ 	.word	0x00002fc0


	//   ....[23]....
        /*064c*/ 	.word	0x00002fd0


	//   ....[24]....
        /*0650*/ 	.word	0x00003080


	//   ....[25]....
        /*0654*/ 	.word	0x00003090


	//   ....[26]....
        /*0658*/ 	.word	0x000030a0


	//   ....[27]....
        /*065c*/ 	.word	0x000030b0


	//   ....[28]....
        /*0660*/ 	.word	0x000030c0


	//   ....[29]....
        /*0664*/ 	.word	0x000030d0


	//   ....[30]....
        /*0668*/ 	.word	0x000030e0


	//   ....[31]....
        /*066c*/ 	.word	0x000030f0


	//   ....[32]....
        /*0670*/ 	.word	0x00003100


	//   ....[33]....
        /*0674*/ 	.word	0x00003110


	//   ....[34]....
        /*0678*/ 	.word	0x00003120


	//   ....[35]....
        /*067c*/ 	.word	0x00003130


	//   ....[36]....
        /*0680*/ 	.word	0x00003140


	//   ....[37]....
        /*0684*/ 	.word	0x00003150


	//   ....[38]....
        /*0688*/ 	.word	0x00003160


	//   ....[39]....
        /*068c*/ 	.word	0x00003170


	//   ....[40]....
        /*0690*/ 	.word	0x00003180


	//   ....[41]....
        /*0694*/ 	.word	0x00003190


	//   ....[42]....
        /*0698*/ 	.word	0x000031a0


	//   ....[43]....
        /*069c*/ 	.word	0x000031b0


	//   ....[44]....
        /*06a0*/ 	.word	0x00003290


	//   ....[45]....
        /*06a4*/ 	.word	0x000032a0


	//   ....[46]....
        /*06a8*/ 	.word	0x000032b0


	//   ....[47]....
        /*06ac*/ 	.word	0x000032c0


	//   ....[48]....
        /*06b0*/ 	.word	0x000032d0


	//   ....[49]....
        /*06b4*/ 	.word	0x000032e0


	//   ....[50]....
        /*06b8*/ 	.word	0x000032f0


	//   ....[51]....
        /*06bc*/ 	.word	0x00003300


	//   ....[52]....
        /*06c0*/ 	.word	0x00003310


	//   ....[53]....
        /*06c4*/ 	.word	0x00003320


	//   ....[54]....
        /*06c8*/ 	.word	0x00003330


	//   ....[55]....
        /*06cc*/ 	.word	0x00003340


	//   ....[56]....
        /*06d0*/ 	.word	0x00003350


	//   ....[57]....
        /*06d4*/ 	.word	0x00003360


	//   ....[58]....
        /*06d8*/ 	.word	0x00003370


	//   ....[59]....
        /*06dc*/ 	.word	0x00003380


	//   ....[60]....
        /*06e0*/ 	.word	0x00003390


	//   ....[61]....
        /*06e4*/ 	.word	0x000033a0


	//   ....[62]....
        /*06e8*/ 	.word	0x000033b0


	//   ....[63]....
        /*06ec*/ 	.word	0x000033c0


	//   ....[64]....
        /*06f0*/ 	.word	0x000054a0


	//   ....[65]....
        /*06f4*/ 	.word	0x000054e0


	//   ....[66]....
        /*06f8*/ 	.word	0x000054f0


	//   ....[67]....
        /*06fc*/ 	.word	0x00005500


	//   ....[68]....
        /*0700*/ 	.word	0x00005510


	//   ....[69]....
        /*0704*/ 	.word	0x00005530


	//   ....[70]....
        /*0708*/ 	.word	0x00005580


	//   ....[71]....
        /*070c*/ 	.word	0x00005590


	//   ....[72]....
        /*0710*/ 	.word	0x000055a0


	//   ....[73]....
        /*0714*/ 	.word	0x000055b0


	//   ....[74]....
        /*0718*/ 	.word	0x000055c0


	//   ....[75]....
        /*071c*/ 	.word	0x000055d0


	//   ....[76]....
        /*0720*/ 	.word	0x000055e0


	//   ....[77]....
        /*0724*/ 	.word	0x000055f0


	//   ....[78]....
        /*0728*/ 	.word	0x00005600


	//   ....[79]....
        /*072c*/ 	.word	0x00005610


	//   ....[80]....
        /*0730*/ 	.word	0x00005620


	//   ....[81]....
        /*0734*/ 	.word	0x00005630


	//   ....[82]....
        /*0738*/ 	.word	0x00005640


	//   ....[83]....
        /*073c*/ 	.word	0x00005650


	//   ....[84]....
        /*0740*/ 	.word	0x00005660


	//   ....[85]....
        /*0744*/ 	.word	0x00005670


	//   ....[86]....
        /*0748*/ 	.word	0x00005680


	//   ....[87]....
        /*074c*/ 	.word	0x00005690


	//   ....[88]....
        /*0750*/ 	.word	0x000057e0


	//   ....[89]....
        /*0754*/ 	.word	0x000057f0


	//   ....[90]....
        /*0758*/ 	.word	0x00005800


	//   ....[91]....
        /*075c*/ 	.word	0x00005810


	//   ....[92]....
        /*0760*/ 	.word	0x00005820


	//   ....[93]....
        /*0764*/ 	.word	0x00005830


	//   ....[94]....
        /*0768*/ 	.word	0x00005840


	//   ....[95]....
        /*076c*/ 	.word	0x00005850


	//   ....[96]....
        /*0770*/ 	.word	0x00005860


	//   ....[97]....
        /*0774*/ 	.word	0x00005870


	//   ....[98]....
        /*0778*/ 	.word	0x00005880


	//   ....[99]....
        /*077c*/ 	.word	0x00005890


	//   ....[100]....
        /*0780*/ 	.word	0x000058a0


	//   ....[101]....
        /*0784*/ 	.word	0x000058b0


	//   ....[102]....
        /*0788*/ 	.word	0x000058c0


	//   ....[103]....
        /*078c*/ 	.word	0x000058d0


	//   ....[104]....
        /*0790*/ 	.word	0x000058e0


	//   ....[105]....
        /*0794*/ 	.word	0x000058f0


	//   ....[106]....
        /*0798*/ 	.word	0x00005900


	//   ....[107]....
        /*079c*/ 	.word	0x00005910


	//   ....[108]....
        /*07a0*/ 	.word	0x00005a60


	//   ....[109]....
        /*07a4*/ 	.word	0x00005a70


	//   ....[110]....
        /*07a8*/ 	.word	0x00005a80


	//   ....[111]....
        /*07ac*/ 	.word	0x00005a90


	//   ....[112]....
        /*07b0*/ 	.word	0x00005aa0


	//   ....[113]....
        /*07b4*/ 	.word	0x00005ab0


	//   ....[114]....
        /*07b8*/ 	.word	0x00005ac0


	//   ....[115]....
        /*07bc*/ 	.word	0x00005ad0


	//   ....[116]....
        /*07c0*/ 	.word	0x00005ae0


	//   ....[117]....
        /*07c4*/ 	.word	0x00005af0


	//   ....[118]....
        /*07c8*/ 	.word	0x00005b00


	//   ....[119]....
        /*07cc*/ 	.word	0x00005b10


	//   ....[120]....
        /*07d0*/ 	.word	0x00005b20


	//   ....[121]....
        /*07d4*/ 	.word	0x00005b30


	//   ....[122]....
        /*07d8*/ 	.word	0x00005b40


	//   ....[123]....
        /*07dc*/ 	.word	0x00005b50


	//   ....[124]....
        /*07e0*/ 	.word	0x00005b60


	//   ....[125]....
        /*07e4*/ 	.word	0x00005b70


	//   ....[126]....
        /*07e8*/ 	.word	0x00005b80


	//   ....[127]....
        /*07ec*/ 	.word	0x00005b90


	//   ....[128]....
        /*07f0*/ 	.word	0x00007d10


	//   ....[129]....
        /*07f4*/ 	.word	0x00007d50


	//   ....[130]....
        /*07f8*/ 	.word	0x00007d60


	//   ....[131]....
        /*07fc*/ 	.word	0x00007d70


	//   ....[132]....
        /*0800*/ 	.word	0x00007d80


	//   ....[133]....
        /*0804*/ 	.word	0x00007da0


	//   ....[134]....
        /*0808*/ 	.word	0x00007df0


	//   ....[135]....
        /*080c*/ 	.word	0x00007e00


	//   ....[136]....
        /*0810*/ 	.word	0x00007e10


	//   ....[137]....
        /*0814*/ 	.word	0x00007e20


	//   ....[138]....
        /*0818*/ 	.word	0x00007e30


	//   ....[139]....
        /*081c*/ 	.word	0x00007e40


	//   ....[140]....
        /*0820*/ 	.word	0x00007e50


	//   ....[141]....
        /*0824*/ 	.word	0x00007e60


	//   ....[142]....
        /*0828*/ 	.word	0x00007e70


	//   ....[143]....
        /*082c*/ 	.word	0x00007e80


	//   ....[144]....
        /*0830*/ 	.word	0x00007e90


	//   ....[145]....
        /*0834*/ 	.word	0x00007ea0


	//   ....[146]....
        /*0838*/ 	.word	0x00007eb0


	//   ....[147]....
        /*083c*/ 	.word	0x00007ec0


	//   ....[148]....
        /*0840*/ 	.word	0x00007ed0


	//   ....[149]....
        /*0844*/ 	.word	0x00007ee0


	//   ....[150]....
        /*0848*/ 	.word	0x00007ef0


	//   ....[151]....
        /*084c*/ 	.word	0x00007f00


	//   ....[152]....
        /*0850*/ 	.word	0x00008050


	//   ....[153]....
        /*0854*/ 	.word	0x00008060


	//   ....[154]....
        /*0858*/ 	.word	0x00008070


	//   ....[155]....
        /*085c*/ 	.word	0x00008080


	//   ....[156]....
        /*0860*/ 	.word	0x00008090


	//   ....[157]....
        /*0864*/ 	.word	0x000080a0


	//   ....[158]....
        /*0868*/ 	.word	0x000080b0


	//   ....[159]....
        /*086c*/ 	.word	0x000080c0


	//   ....[160]....
        /*0870*/ 	.word	0x000080d0


	//   ....[161]....
        /*0874*/ 	.word	0x000080e0


	//   ....[162]....
        /*0878*/ 	.word	0x000080f0


	//   ....[163]....
        /*087c*/ 	.word	0x00008100


	//   ....[164]....
        /*0880*/ 	.word	0x00008110


	//   ....[165]....
        /*0884*/ 	.word	0x00008120


	//   ....[166]....
        /*0888*/ 	.word	0x00008130


	//   ....[167]....
        /*088c*/ 	.word	0x00008140


	//   ....[168]....
        /*0890*/ 	.word	0x00008150


	//   ....[169]....
        /*0894*/ 	.word	0x00008160


	//   ....[170]....
        /*0898*/ 	.word	0x00008170


	//   ....[171]....
        /*089c*/ 	.word	0x00008180


	//   ....[172]....
        /*08a0*/ 	.word	0x000082d0


	//   ....[173]....
        /*08a4*/ 	.word	0x000082e0


	//   ....[174]....
        /*08a8*/ 	.word	0x000082f0


	//   ....[175]....
        /*08ac*/ 	.word	0x00008300


	//   ....[176]....
        /*08b0*/ 	.word	0x00008310


	//   ....[177]....
        /*08b4*/ 	.word	0x00008320


	//   ....[178]....
        /*08b8*/ 	.word	0x00008330


	//   ....[179]....
        /*08bc*/ 	.word	0x00008340


	//   ....[180]....
        /*08c0*/ 	.word	0x00008350


	//   ....[181]....
        /*08c4*/ 	.word	0x00008360


	//   ....[182]....
        /*08c8*/ 	.word	0x00008370


	//   ....[183]....
        /*08cc*/ 	.word	0x00008380


	//   ....[184]....
        /*08d0*/ 	.word	0x00008390


	//   ....[185]....
        /*08d4*/ 	.word	0x000083a0


	//   ....[186]....
        /*08d8*/ 	.word	0x000083b0


	//   ....[187]....
        /*08dc*/ 	.word	0x000083c0


	//   ....[188]....
        /*08e0*/ 	.word	0x000083d0


	//   ....[189]....
        /*08e4*/ 	.word	0x000083e0


	//   ....[190]....
        /*08e8*/ 	.word	0x000083f0


	//   ....[191]....
        /*08ec*/ 	.word	0x00008400


	//   ....[192]....
        /*08f0*/ 	.word	0x0000a580


	//   ....[193]....
        /*08f4*/ 	.word	0x0000a5c0


	//   ....[194]....
        /*08f8*/ 	.word	0x0000a5d0


	//   ....[195]....
        /*08fc*/ 	.word	0x0000a5e0


	//   ....[196]....
        /*0900*/ 	.word	0x0000a5f0


	//   ....[197]....
        /*0904*/ 	.word	0x0000a610


	//   ....[198]....
        /*0908*/ 	.word	0x0000a630


	//   ....[199]....
        /*090c*/ 	.word	0x0000a640


	//   ....[200]....
        /*0910*/ 	.word	0x0000a650


	//   ....[201]....
        /*0914*/ 	.word	0x0000a660


	//   ....[202]....
        /*0918*/ 	.word	0x0000a670


	//   ....[203]....
        /*091c*/ 	.word	0x0000a680


	//   ....[204]....
        /*0920*/ 	.word	0x0000a690


	//   ....[205]....
        /*0924*/ 	.word	0x0000a6a0


	//   ....[206]....
        /*0928*/ 	.word	0x0000a6b0


	//   ....[207]....
        /*092c*/ 	.word	0x0000a6c0


	//   ....[208]....
        /*0930*/ 	.word	0x0000a6d0


	//   ....[209]....
        /*0934*/ 	.word	0x0000a6e0


	//   ....[210]....
        /*0938*/ 	.word	0x0000a6f0


	//   ....[211]....
        /*093c*/ 	.word	0x0000a700


	//   ....[212]....
        /*0940*/ 	.word	0x0000a710


	//   ....[213]....
        /*0944*/ 	.word	0x0000a720


	//   ....[214]....
        /*0948*/ 	.word	0x0000a880


	//   ....[215]....
        /*094c*/ 	.word	0x0000a890


	//   ....[216]....
        /*0950*/ 	.word	0x0000a8a0


	//   ....[217]....
        /*0954*/ 	.word	0x0000a8b0


	//   ....[218]....
        /*0958*/ 	.word	0x0000a8c0


	//   ....[219]....
        /*095c*/ 	.word	0x0000a8d0


	//   ....[220]....
        /*0960*/ 	.word	0x0000a8e0


	//   ....[221]....
        /*0964*/ 	.word	0x0000a8f0


	//   ....[222]....
        /*0968*/ 	.word	0x0000a900


	//   ....[223]....
        /*096c*/ 	.word	0x0000a910


	//   ....[224]....
        /*0970*/ 	.word	0x0000a920


	//   ....[225]....
        /*0974*/ 	.word	0x0000a930


	//   ....[226]....
        /*0978*/ 	.word	0x0000a940


	//   ....[227]....
        /*097c*/ 	.word	0x0000a950


	//   ....[228]....
        /*0980*/ 	.word	0x0000a960


	//   ....[229]....
        /*0984*/ 	.word	0x0000a970


	//   ....[230]....
        /*0988*/ 	.word	0x0000a980


	//   ....[231]....
        /*098c*/ 	.word	0x0000a990


	//   ....[232]....
        /*0990*/ 	.word	0x0000a9a0


	//   ....[233]....
        /*0994*/ 	.word	0x0000a9b0


	//   ....[234]....
        /*0998*/ 	.word	0x0000a9c0


	//   ....[235]....
        /*099c*/ 	.word	0x0000ab20


	//   ....[236]....
        /*09a0*/ 	.word	0x0000ab30


	//   ....[237]....
        /*09a4*/ 	.word	0x0000ab40


	//   ....[238]....
        /*09a8*/ 	.word	0x0000ab50


	//   ....[239]....
        /*09ac*/ 	.word	0x0000ab60


	//   ....[240]....
        /*09b0*/ 	.word	0x0000ab70


	//   ....[241]....
        /*09b4*/ 	.word	0x0000ab80


	//   ....[242]....
        /*09b8*/ 	.word	0x0000ab90


	//   ....[243]....
        /*09bc*/ 	.word	0x0000aba0


	//   ....[244]....
        /*09c0*/ 	.word	0x0000abb0


	//   ....[245]....
        /*09c4*/ 	.word	0x0000abc0


	//   ....[246]....
        /*09c8*/ 	.word	0x0000abd0


	//   ....[247]....
        /*09cc*/ 	.word	0x0000abe0


	//   ....[248]....
        /*09d0*/ 	.word	0x0000abf0


	//   ....[249]....
        /*09d4*/ 	.word	0x0000ac00


	//   ....[250]....
        /*09d8*/ 	.word	0x0000ac10


	//   ....[251]....
        /*09dc*/ 	.word	0x0000ac20


	//   ....[252]....
        /*09e0*/ 	.word	0x0000ac30


	//   ....[253]....
        /*09e4*/ 	.word	0x0000ac40


	//   ....[254]....
        /*09e8*/ 	.word	0x0000ac50


	//   ....[255]....
        /*09ec*/ 	.word	0x0000ac60


	//   ....[0]....
        /*09f0*/ 	.word	0x0000cdf0


	//   ....[1]....
        /*09f4*/ 	.word	0x0000ce30


	//   ....[2]....
        /*09f8*/ 	.word	0x0000ce40


	//   ....[3]....
        /*09fc*/ 	.word	0x0000ce50


	//   ....[4]....
        /*0a00*/ 	.word	0x0000ce60


	//   ....[5]....
        /*0a04*/ 	.word	0x0000ce70


	//   ....[6]....
        /*0a08*/ 	.word	0x0000ce80


	//   ....[7]....
        /*0a0c*/ 	.word	0x0000ce90


	//   ....[8]....
        /*0a10*/ 	.word	0x0000cea0


	//   ....[9]....
        /*0a14*/ 	.word	0x0000ceb0


	//   ....[10]....
        /*0a18*/ 	.word	0x0000cec0


	//   ....[11]....
        /*0a1c*/ 	.word	0x0000ced0


	//   ....[12]....
        /*0a20*/ 	.word	0x0000cee0


	//   ....[13]....
        /*0a24*/ 	.word	0x0000cef0


	//   ....[14]....
        /*0a28*/ 	.word	0x0000cf00


	//   ....[15]....
        /*0a2c*/ 	.word	0x0000cf10


	//   ....[16]....
        /*0a30*/ 	.word	0x0000cf20


	//   ....[17]....
        /*0a34*/ 	.word	0x0000cf30


	//   ....[18]....
        /*0a38*/ 	.word	0x0000cf40


	//   ....[19]....
        /*0a3c*/ 	.word	0x0000cf50


	//   ....[20]....
        /*0a40*/ 	.word	0x0000d000


	//   ....[21]....
        /*0a44*/ 	.word	0x0000d010


	//   ....[22]....
        /*0a48*/ 	.word	0x0000d020


	//   ....[23]....
        /*0a4c*/ 	.word	0x0000d030


	//   ....[24]....
        /*0a50*/ 	.word	0x0000d040


	//   ....[25]....
        /*0a54*/ 	.word	0x0000d050


	//   ....[26]....
        /*0a58*/ 	.word	0x0000d060


	//   ....[27]....
        /*0a5c*/ 	.word	0x0000d070


	//   ....[28]....
        /*0a60*/ 	.word	0x0000d080


	//   ....[29]....
        /*0a64*/ 	.word	0x0000d090


	//   ....[30]....
        /*0a68*/ 	.word	0x0000d0a0


	//   ....[31]....
        /*0a6c*/ 	.word	0x0000d0b0


	//   ....[32]....
        /*0a70*/ 	.word	0x0000d0c0


	//   ....[33]....
        /*0a74*/ 	.word	0x0000d0d0


	//   ....[34]....
        /*0a78*/ 	.word	0x0000d0e0


	//   ....[35]....
        /*0a7c*/ 	.word	0x0000d0f0


	//   ....[36]....
        /*0a80*/ 	.word	0x0000d100


	//   ....[37]....
        /*0a84*/ 	.word	0x0000d110


	//   ....[38]....
        /*0a88*/ 	.word	0x0000d120


	//   ....[39]....
        /*0a8c*/ 	.word	0x0000d130


	//   ....[40]....
        /*0a90*/ 	.word	0x0000d140


	//   ....[41]....
        /*0a94*/ 	.word	0x0000d150


	//   ....[42]....
        /*0a98*/ 	.word	0x0000d210


	//   ....[43]....
        /*0a9c*/ 	.word	0x0000d220


	//   ....[44]....
        /*0aa0*/ 	.word	0x0000d230


	//   ....[45]....
        /*0aa4*/ 	.word	0x0000d240


	//   ....[46]....
        /*0aa8*/ 	.word	0x0000d250


	//   ....[47]....
        /*0aac*/ 	.word	0x0000d260


	//   ....[48]....
        /*0ab0*/ 	.word	0x0000d270


	//   ....[49]....
        /*0ab4*/ 	.word	0x0000d280


	//   ....[50]....
        /*0ab8*/ 	.word	0x0000d290


	//   ....[51]....
        /*0abc*/ 	.word	0x0000d2a0


	//   ....[52]....
        /*0ac0*/ 	.word	0x0000d2b0


	//   ....[53]....
        /*0ac4*/ 	.word	0x0000d2c0


	//   ....[54]....
        /*0ac8*/ 	.word	0x0000d2d0


	//   ....[55]....
        /*0acc*/ 	.word	0x0000d2e0


	//   ....[56]....
        /*0ad0*/ 	.word	0x0000d2f0


	//   ....[57]....
        /*0ad4*/ 	.word	0x0000d300


	//   ....[58]....
        /*0ad8*/ 	.word	0x0000d310


	//   ....[59]....
        /*0adc*/ 	.word	0x0000d320


	//   ....[60]....
        /*0ae0*/ 	.word	0x0000d330


	//   ....[61]....
        /*0ae4*/ 	.word	0x0000d340


	//   ....[62]....
        /*0ae8*/ 	.word	0x0000d350


	//   ....[63]....
        /*0aec*/ 	.word	0x0000d360


	//----- nvinfo : EIATTR_VRC_CTA_INIT_COUNT
	.align		4
.L_1510:
        /*0af0*/ 	.byte	0x02, 0x4a
	.zero		1
	.zero		1


	//----- nvinfo : EIATTR_EXIT_INSTR_OFFSETS
	.align		4
        /*0af4*/ 	.byte	0x04, 0x1c
        /*0af6*/ 	.short	(.L_1512 - .L_1511)


	//   ....[0]....
.L_1511:
        /*0af8*/ 	.word	0x000002d0


	//   ....[1]....
        /*0afc*/ 	.word	0x000131c0


	//   ....[2]....
        /*0b00*/ 	.word	0x00013260


	//   ....[3]....
        /*0b04*/ 	.word	0x00013290


	//   ....[4]....
        /*0b08*/ 	.word	0x000132f0


	//----- nvinfo : EIATTR_MAX_THREADS
	.align		4
.L_1512:
        /*0b0c*/ 	.byte	0x04, 0x05
        /*0b0e*/ 	.short	(.L_1514 - .L_1513)
.L_1513:
        /*0b10*/ 	.word	0x00000020
        /*0b14*/ 	.word	0x00000001
        /*0b18*/ 	.word	0x00000001


	//----- nvinfo : EIATTR_CRS_STACK_SIZE
	.align		4
.L_1514:
        /*0b1c*/ 	.byte	0x04, 0x1e
        /*0b1e*/ 	.short	(.L_1516 - .L_1515)
.L_1515:
        /*0b20*/ 	.word	0x00000000


	//----- nvinfo : EIATTR_CBANK_PARAM_SIZE
	.align		4
.L_1516:
        /*0b24*/ 	.byte	0x03, 0x19
        /*0b26*/ 	.short	0x00d4


	//----- nvinfo : EIATTR_PARAM_CBANK
	.align		4
        /*0b28*/ 	.byte	0x04, 0x0a
        /*0b2a*/ 	.short	(.L_1518 - .L_1517)
	.align		4
.L_1517:
        /*0b2c*/ 	.word	index@(.nv.constant0._ZN17fastertransformer17batch_topk_kernelIfLi32ELi32EEEvPKiPKT_PiPfS7_PKbS2_NS_14BeamHypothesesEiiifS3_)
        /*0b30*/ 	.short	0x0380
        /*0b32*/ 	.short	0x00d4


	//----- nvinfo : EIATTR_SW_WAR
	.align		4
.L_1518:
        /*0b34*/ 	.byte	0x04, 0x36
        /*0b36*/ 	.short	(.L_1520 - .L_1519)
.L_1519:
        /*0b38*/ 	.word	0x00000008
.L_1520:


//--------------------- .nv.info._ZN17fastertransformer38beam_online_softmax_topk_stage2_kernelIfLi32ELi128EEEvPKfS2_PiPT_ii --------------------------
	.section	.nv.info._ZN17fastertransformer38beam_online_softmax_topk_stage2_kernelIfLi32ELi128EEEvPKfS2_PiPT_ii,"",@"SHT_CUDA_INFO"
	.sectionflags	@""
	.align	4


	//----- nvinfo : EIATTR_CUDA_API_VERSION
	.align		4
        /*0000*/ 	.byte	0x04, 0x37
        /*0002*/ 	.short	(.L_1522 - .L_1521)
.L_1521:
        /*0004*/ 	.word	0x00000082


	//----- nvinfo : EIATTR_KPARAM_INFO
	.align		4
.L_1522:
        /*0008*/ 	.byte	0x04, 0x17
        /*000a*/ 	.short	(.L_1524 - .L_1523)
.L_1523:
        /*000c*/ 	.word	0x00000000
        /*0010*/ 	.short	0x0005
        /*0012*/ 	.short	0x0024
        /*0014*/ 	.byte	0x00, 0xf0, 0x11, 0x00


	//----- nvinfo : EIATTR_KPARAM_INFO
	.align		4
.L_1524:
        /*0018*/ 	.byte	0x04, 0x17
        /*001a*/ 	.short	(.L_1526 - .L_1525)
.L_1525:
        /*001c*/ 	.word	0x00000000
        /*0020*/ 	.short	0x0004
        /*0022*/ 	.short	0x0020
        /*0024*/ 	.byte	0x00, 0xf0, 0x11, 0x00


	//----- nvinfo : EIATTR_KPARAM_INFO
	.align		4
.L_1526:
        /*0028*/ 	.byte	0x04, 0x17
        /*002a*/ 	.short	(.L_1528 - .L_1527)
.L_1527:
        /*002c*/ 	.word	0x00000000
        /*0030*/ 	.short	0x0003
        /*0032*/ 	.short	0x0018
        /*0034*/ 	.byte	0x00, 0xf5, 0x21, 0x00


	//----- nvinfo : EIATTR_KPARAM_INFO
	.align		4
.L_1528:
        /*0038*/ 	.byte	0x04, 0x17
        /*003a*/ 	.short	(.L_1530 - .L_1529)
.L_1529:
        /*003c*/ 	.word	0x00000000
        /*0040*/ 	.short	0x0002
        /*0042*/ 	.short	0x0010
        /*0044*/ 	.byte	0x00, 0xf5, 0x21, 0x00


	//----- nvinfo : EIATTR_KPARAM_INFO
	.align		4
.L_1530:
        /*0048*/ 	.byte	0x04, 0x17
        /*004a*/ 	.short	(.L_1532 - .L_1531)
.L_1531:
        /*004c*/ 	.word	0x00000000
        /*0050*/ 	.short	0x0001
        /*0052*/ 	.short	0x0008
        /*0054*/ 	.byte	0x00, 0xf5, 0x21, 0x00


	//----- nvinfo : EIATTR_KPARAM_INFO
	.align		4
.L_1532:
        /*0058*/ 	.byte	0x04, 0x17
        /*005a*/ 	.short	(.L_1534 - .L_1533)
.L_1533:
        /*005c*/ 	.word	0x00000000
        /*0060*/ 	.short	0x0000
        /*0062*/ 	.short	0x0000
        /*0064*/ 	.byte	0x00, 0xf5, 0x21, 0x00


	//----- nvinfo : EIATTR_SPARSE_MMA_MASK
	.align		4
.L_1534:
        /*0068*/ 	.byte	0x03, 0x50
        /*006a*/ 	.short	0x0000


	//----- nvinfo : EIATTR_MAXREG_COUNT
	.align		4
        /*006c*/ 	.byte	0x03, 0x1b
        /*006e*/ 	.short	0x00ff


	//----- nvinfo : EIATTR_NUM_BARRIERS
	.align		4
        /*0070*/ 	.byte	0x02, 0x4c
        /*0072*/ 	.byte	0x01
	.zero		1


	//----- nvinfo : EIATTR_MERCURY_ISA_VERSION
	.align		4
        /*0074*/ 	.byte	0x03, 0x5f
        /*0076*/ 	.short	0x0101


	//----- nvinfo : EIATTR_COOP_GROUP_MASK_REGIDS
	.align		4
        /*0078*/ 	.byte	0x04, 0x29
        /*007a*/ 	.short	(.L_1536 - .L_1535)


	//   ....[0]....
.L_1535:
        /*007c*/ 	.word	0xffffffff


	//   ....[1]....
        /*0080*/ 	.word	0xffffffff


	//   ....[2]....
        /*0084*/ 	.word	0xffffffff


	//   ....[3]....
        /*0088*/ 	.word	0xffffffff


	//   ....[4]....
        /*008c*/ 	.word	0xffffffff


	//   ....[5]....
        /*0090*/ 	.word	0xffffffff


	//   ....[6]....
        /*0094*/ 	.word	0xffffffff


	//   ....[7]....
        /*0098*/ 	.word	0xffffffff


	//   ....[8]....
        /*009c*/ 	.word	0xffffffff


	//   ....[9]....
        /*00a0*/ 	.word	0xffffffff


	//   ....[10]....
        /*00a4*/ 	.word	0xffffffff


	//   ....[11]....
        /*00a8*/ 	.word	0xffffffff


	//   ....[12]....
        /*00ac*/ 	.word	0xffffffff


	//   ....[13]....
        /*00b0*/ 	.word	0xffffffff


	//   ....[14]....
        /*00b4*/ 	.word	0xffffffff


	//   ....[15]....
        /*00b8*/ 	.word	0xffffffff


	//   ....[16]....
        /*00bc*/ 	.word	0xffffffff


	//   ....[17]....
        /*00c0*/ 	.word	0xffffffff


	//   ....[18]....
        /*00c4*/ 	.word	0xffffffff


	//   ....[19]....
        /*00c8*/ 	.word	0xffffffff


	//   ....[20]....
        /*00cc*/ 	.word	0xffffffff


	//   ....[21]....
        /*00d0*/ 	.word	0xffffffff


	//   ....[22]....
        /*00d4*/ 	.word	0xffffffff


	//   ....[23]....
        /*00d8*/ 	.word	0xffffffff


	//   ....[24]....
        /*00dc*/ 	.word	0xffffffff


	//   ....[25]....
        /*00e0*/ 	.word	0xffffffff


	//   ....[26]....
        /*00e4*/ 	.word	0xffffffff


	//   ....[27]....
        /*00e8*/ 	.word	0xffffffff


	//   ....[28]....
        /*00ec*/ 	.word	0xffffffff


	//   ....[29]....
        /*00f0*/ 	.word	0xffffffff


	//   ....[30]....
        /*00f4*/ 	.word	0xffffffff


	//   ....[31]....
        /*00f8*/ 	.word	0xffffffff


	//   ....[32]....
        /*00fc*/ 	.word	0xffffffff


	//   ....[33]....
        /*0100*/ 	.word	0xffffffff


	//   ....[34]....
        /*0104*/ 	.word	0xffffffff


	//   ....[35]....
        /*0108*/ 	.word	0xffffffff


	//   ....[36]....
        /*010c*/ 	.word	0xffffffff


	//   ....[37]....
        /*0110*/ 	.word	0xffffffff


	//   ....[38]....
        /*0114*/ 	.word	0xffffffff


	//   ....[39]....
        /*0118*/ 	.word	0xffffffff


	//   ....[40]....
        /*011c*/ 	.word	0xffffffff


	//   ....[41]....
        /*0120*/ 	.word	0xffffffff


	//   ....[42]....
        /*0124*/ 	.word	0xffffffff


	//   ....[43]....
        /*0128*/ 	.word	0xffffffff


	//   ....[44]....
        /*012c*/ 	.word	0xffffffff


	//   ....[45]....
        /*0130*/ 	.word	0xffffffff


	//   ....[46]....
        /*0134*/ 	.word	0xffffffff


	//   ....[47]....
        /*0138*/ 	.word	0xffffffff


	//   ....[48]....
        /*013c*/ 	.word	0xffffffff


	//   ....[49]....
        /*0140*/ 	.word	0xffffffff


	//   ....[50]....
        /*0144*/ 	.word	0xffffffff


	//   ....[51]....
        /*0148*/ 	.word	0xffffffff


	//   ....[52]....
        /*014c*/ 	.word	0xffffffff


	//   ....[53]....
        /*0150*/ 	.word	0xffffffff


	//   ....[54]....
        /*0154*/ 	.word	0xffffffff


	//   ....[55]....
        /*0158*/ 	.word	0xffffffff


	//   ....[56]....
        /*015c*/ 	.word	0xffffffff


	//   ....[57]....
        /*0160*/ 	.word	0xffffffff


	//   ....[58]....
        /*0164*/ 	.word	0xffffffff


	//   ....[59]....
        /*0168*/ 	.word	0xffffffff


	//   ....[60]....
        /*016c*/ 	.word	0xffffffff


	//   ....[61]....
        /*0170*/ 	.word	0xffffffff


	//   ....[62]....
        /*0174*/ 	.word	0xffffffff


	//   ....[63]....
        /*0178*/ 	.word	0xffffffff


	//   ....[64]....
        /*017c*/ 	.word	0xffffffff


	//   ....[65]....
        /*0180*/ 	.word	0xffffffff


	//   ....[66]....
        /*0184*/ 	.word	0xffffffff


	//   ....[67]....
        /*0188*/ 	.word	0xffffffff


	//   ....[68]....
        /*018c*/ 	.word	0xffffffff


	//   ....[69]....
        /*0190*/ 	.word	0xffffffff


	//   ....[70]....
        /*0194*/ 	.word	0xffffffff


	//   ....[71]....
        /*0198*/ 	.word	0xffffffff


	//   ....[72]....
        /*019c*/ 	.word	0xffffffff


	//   ....[73]....
        /*01a0*/ 	.word	0xffffffff


	//   ....[74]....
        /*01a4*/ 	.word	0xffffffff


	//   ....[75]....
        /*01a8*/ 	.word	0xffffffff


	//   ....[76]....
        /*01ac*/ 	.word	0xffffffff


	//   ....[77]....
        /*01b0*/ 	.word	0xffffffff


	//   ....[78]....
        /*01b4*/ 	.word	0xffffffff


	//   ....[79]....
        /*01b8*/ 	.word	0xffffffff


	//   ....[80]....
        /*01bc*/ 	.word	0xffffffff


	//   ....[81]....
        /*01c0*/ 	.word	0xffffffff


	//   ....[82]....
        /*01c4*/ 	.word	0xffffffff


	//   ....[83]....
        /*01c8*/ 	.word	0xffffffff


	//   ....[84]....
        /*01cc*/ 	.word	0xffffffff


	//   ....[85]....
        /*01d0*/ 	.word	0xffffffff


	//   ....[86]....
        /*01d4*/ 	.word	0xffffffff


	//   ....[87]....
        /*01d8*/ 	.word	0xffffffff


	//   ....[88]....
        /*01dc*/ 	.word	0xffffffff


	//   ....[89]....
        /*01e0*/ 	.word	0xffffffff


	//   ....[90]....
        /*01e4*/ 	.word	0xffffffff


	//   ....[91]....
        /*01e8*/ 	.word	0xffffffff


	//   ....[92]....
        /*01ec*/ 	.word	0xffffffff


	//   ....[93]....
        /*01f0*/ 	.word	0xffffffff


	//   ....[94]....
        /*01f4*/ 	.word	0xffffffff


	//   ....[95]....
        /*01f8*/ 	.word	0xffffffff


	//   ....[96]....
        /*01fc*/ 	.word	0xffffffff


	//   ....[97]....
        /*0200*/ 	.word	0xffffffff


	//   ....[98]....
        /*0204*/ 	.word	0xffffffff


	//   ....[99]....
        /*0208*/ 	.word	0xffffffff


	//   ....[100]....
        /*020c*/ 	.word	0xffffffff


	//   ....[101]....
        /*0210*/ 	.word	0xffffffff


	//   ....[102]....
        /*0214*/ 	.word	0xffffffff


	//   ....[103]....
        /*0218*/ 	.word	0xffffffff


	//   ....[104]....
        /*021c*/ 	.word	0xffffffff


	//   ....[105]....
        /*0220*/ 	.word	0xffffffff


	//   ....[106]....
        /*0224*/ 	.word	0xffffffff


	//   ....[107]....
        /*0228*/ 	.word	0xffffffff


	//   ....[108]....
        /*022c*/ 	.word	0xffffffff


	//   ....[109]....
        /*0230*/ 	.word	0xffffffff


	//   ....[110]....
        /*0234*/ 	.word	0xffffffff


	//   ....[111]....
        /*0238*/ 	.word	0xffffffff


	//   ....[112]....
        /*023c*/ 	.word	0xffffffff


	//   ....[113]....
        /*0240*/ 	.word	0xffffffff


	//   ....[114]....
        /*0244*/ 	.word	0xffffffff


	//   ....[115]....
        /*0248*/ 	.word	0xffffffff


	//   ....[116]....
        /*024c*/ 	.word	0xffffffff


	//   ....[117]....
        /*0250*/ 	.word	0xffffffff


	//   ....[118]....
        /*0254*/ 	.word	0xffffffff


	//   ....[119]....
        /*0258*/ 	.word	0xffffffff


	//   ....[120]....
        /*025c*/ 	.word	0xffffffff


	//   ....[121]....
        /*0260*/ 	.word	0xffffffff


	//   ....[122]....
        /*0264*/ 	.word	0xffffffff


	//   ....[123]....
        /*0268*/ 	.word	0xffffffff


	//   ....[124]....
        /*026c*/ 	.word	0xffffffff


	//   ....[125]....
        /*0270*/ 	.word	0xffffffff


	//   ....[126]....
        /*0274*/ 	.word	0xffffffff


	//   ....[127]....
        /*0278*/ 	.word	0xffffffff


	//   ....[128]....
        /*027c*/ 	.word	0xffffffff


	//   ....[129]....
        /*0280*/ 	.word	0xffffffff


	//   ....[130]....
        /*0284*/ 	.word	0xffffffff


	//   ....[131]....
        /*0288*/ 	.word	0xffffffff


	//   ....[132]....
        /*028c*/ 	.word	0xffffffff


	//   ....[133]....
        /*0290*/ 	.word	0xffffffff


	//   ....[134]....
        /*0294*/ 	.word	0xffffffff


	//   ....[135]....
        /*0298*/ 	.word	0xffffffff


	//   ....[136]....
        /*029c*/ 	.word	0xffffffff


	//   ....[137]....
        /*02a0*/ 	.word	0xffffffff


	//   ....[138]....
        /*02a4*/ 	.word	0xffffffff


	//   ....[139]....
        /*02a8*/ 	.word	0xffffffff


	//   ....[140]....
        /*02ac*/ 	.word	0xffffffff


	//   ....[141]....
        /*02b0*/ 	.word	0xffffffff


	//   ....[142]....
        /*02b4*/ 	.word	0xffffffff


	//   ....[143]....
        /*02b8*/ 	.word	0xffffffff


	//   ....[144]....
        /*02bc*/ 	.word	0xffffffff


	//   ....[145]....
        /*02c0*/ 	.word	0xffffffff


	//   ....[146]....
        /*02c4*/ 	.word	0xffffffff


	//   ....[147]....
        /*02c8*/ 	.word	0xffffffff


	//   ....[148]....
        /*02cc*/ 	.word	0xffffffff


	//   ....[149]....
        /*02d0*/ 	.word	0xffffffff


	//   ....[150]....
        /*02d4*/ 	.word	0xffffffff


	//   ....[151]....
        /*02d8*/ 	.word	0xffffffff


	//   ....[152]....
        /*02dc*/ 	.word	0xffffffff


	//   ....[153]....
        /*02e0*/ 	.word	0xffffffff


	//   ....[154]....
        /*02e4*/ 	.word	0xffffffff


	//   ....[155]....
        /*02e8*/ 	.word	0xffffffff


	//   ....[156]....
        /*02ec*/ 	.word	0xffffffff


	//   ....[157]....
        /*02f0*/ 	.word	0xffffffff


	//   ....[158]....
        /*02f4*/ 	.word	0xffffffff


	//   ....[159]....
        /*02f8*/ 	.word	0xffffffff


	//   ....[160]....
        /*02fc*/ 	.word	0xffffffff


	//   ....[161]....
        /*0300*/ 	.word	0xffffffff


	//   ....[162]....
        /*0304*/ 	.word	0xffffffff


	//   ....[163]....
        /*0308*/ 	.word	0xffffffff


	//   ....[164]....
        /*030c*/ 	.word	0xffffffff


	//   ....[165]....
        /*0310*/ 	.word	0xffffffff


	//   ....[166]....
        /*0314*/ 	.word	0xffffffff


	//   ....[167]....
        /*0318*/ 	.word	0xffffffff


	//   ....[168]....
        /*031c*/ 	.word	0xffffffff


	//   ....[169]....
        /*0320*/ 	.word	0xffffffff


	//   ....[170]....
        /*0324*/ 	.word	0xffffffff


	//   ....[171]....
        /*0328*/ 	.word	0xffffffff


	//   ....[172]....
        /*032c*/ 	.word	0xffffffff


	//   ....[173]....
        /*0330*/ 	.word	0xffffffff


	//   ....[174]....
        /*0334*/ 	.word	0xffffffff


	//   ....[175]....
        /*0338*/ 	.word	0xffffffff


	//   ....[176]....
        /*033c*/ 	.word	0xffffffff


	//   ....[177]....
        /*0340*/ 	.word	0xffffffff


	//   ....[178]....
        /*0344*/ 	.word	0xffffffff


	//   ....[179]....
        /*0348*/ 	.word	0xffffffff


	//   ....[180]....
        /*034c*/ 	.word	0xffffffff


	//   ....[181]....
        /*0350*/ 	.word	0xffffffff


	//   ....[182]....
        /*0354*/ 	.word	0xffffffff


	//   ....[183]....
        /*0358*/ 	.word	0xffffffff


	//   ....[184]....
        /*035c*/ 	.word	0xffffffff


	//   ....[185]....
        /*0360*/ 	.word	0xffffffff


	//   ....[186]....
        /*0364*/ 	.word	0xffffffff


	//   ....[187]....
        /*0368*/ 	.word	0xffffffff


	//   ....[188]....
        /*036c*/ 	.word	0xffffffff


	//   ....[189]....
        /*0370*/ 	.word	0xffffffff


	//   ....[190]....
        /*0374*/ 	.word	0xffffffff


	//   ....[191]....
        /*0378*/ 	.word	0xffffffff


	//   ....[192]....
        /*037c*/ 	.word	0xffffffff


	//   ....[193]....
        /*0380*/ 	.word	0xffffffff


	//   ....[194]....
        /*0384*/ 	.word	0xffffffff


	//   ....[195]....
        /*0388*/ 	.word	0xffffffff


	//   ....[196]....
        /*038c*/ 	.word	0xffffffff


	//   ....[197]....
        /*0390*/ 	.word	0xffffffff


	//   ....[198]....
        /*0394*/ 	.word	0xffffffff


	//   ....[199]....
        /*0398*/ 	.word	0xffffffff


	//   ....[200]....
        /*039c*/ 	.word	0xffffffff


	//   ....[201]....
        /*03a0*/ 	.word	0xffffffff


	//   ....[202]....
        /*03a4*/ 	.word	0xffffffff


	//   ....[203]....
        /*03a8*/ 	.word	0xffffffff


	//   ....[204]....
        /*03ac*/ 	.word	0xffffffff


	//   ....[205]....
        /*03b0*/ 	.word	0xffffffff


	//   ....[206]....
        /*03b4*/ 	.word	0xffffffff


	//   ....[207]....
        /*03b8*/ 	.word	0xffffffff


	//   ....[208]....
        /*03bc*/ 	.word	0xffffffff


	//   ....[209]....
        /*03c0*/ 	.word	0xffffffff


	//   ....[210]....
        /*03c4*/ 	.word	0xffffffff


	//   ....[211]....
        /*03c8*/ 	.word	0xffffffff


	//   ....[212]....
        /*03cc*/ 	.word	0xffffffff


	//   ....[213]....
        /*03d0*/ 	.word	0xffffffff


	//   ....[214]....
        /*03d4*/ 	.word	0xffffffff


	//   ....[215]....
        /*03d8*/ 	.word	0xffffffff


	//   ....[216]....
        /*03dc*/ 	.word	0xffffffff


	//   ....[217]....
        /*03e0*/ 	.word	0xffffffff


	//   ....[218]....
        /*03e4*/ 	.word	0xffffffff


	//   ....[219]....
        /*03e8*/ 	.word	0xffffffff


	//   ....[220]....
        /*03ec*/ 	.word	0xffffffff


	//   ....[221]....
        /*03f0*/ 	.word	0xffffffff


	//   ....[222]....
        /*03f4*/ 	.word	0xffffffff


	//   ....[223]....
        /*03f8*/ 	.word	0xffffffff


	//   ....[224]....
        /*03fc*/ 	.word	0xffffffff


	//   ....[225]....
        /*0400*/ 	.word	0xffffffff


	//   ....[226]....
        /*0404*/ 	.word	0xffffffff


	//   ....[227]....
        /*0408*/ 	.word	0xffffffff


	//   ....[228]....
        /*040c*/ 	.word	0xffffffff


	//   ....[229]....
        /*0410*/ 	.word	0xffffffff


	//   ....[230]....
        /*0414*/ 	.word	0xffffffff


	//   ....[231]....
        /*0418*/ 	.word	0xffffffff


	//   ....[232]....
        /*041c*/ 	.word	0xffffffff


	//   ....[233]....
        /*0420*/ 	.word	0xffffffff


	//   ....[234]....
        /*0424*/ 	.word	0xffffffff


	//   ....[235]....
        /*0428*/ 	.word	0xffffffff


	//   ....[236]....
        /*042c*/ 	.word	0xffffffff


	//   ....[237]....
        /*0430*/ 	.word	0xffffffff


	//   ....[238]....
        /*0434*/ 	.word	0xffffffff


	//   ....[239]....
        /*0438*/ 	.word	0xffffffff


	//   ....[240]....
        /*043c*/ 	.word	0xffffffff


	//   ....[241]....
        /*0440*/ 	.word	0xffffffff


	//   ....[242]....
        /*0444*/ 	.word	0xffffffff


	//   ....[243]....
        /*0448*/ 	.word	0xffffffff


	//   ....[244]....
        /*044c*/ 	.word	0xffffffff


	//   ....[245]....
        /*0450*/ 	.word	0xffffffff


	//   ....[246]....
        /*0454*/ 	.word	0xffffffff


	//   ....[247]....
        /*0458*/ 	.word	0xffffffff


	//   ....[248]....
        /*045c*/ 	.word	0xffffffff


	//   ....[249]....
        /*0460*/ 	.word	0xffffffff


	//   ....[250]....
        /*0464*/ 	.word	0xffffffff


	//   ....[251]....
        /*0468*/ 	.word	0xffffffff


	//   ....[252]....
        /*046c*/ 	.word	0xffffffff


	//   ....[253]....
        /*0470*/ 	.word	0xffffffff


	//   ....[254]....
        /*0474*/ 	.word	0xffffffff


	//   ....[255]....
        /*0478*/ 	.word	0xffffffff


	//   ....[0]....
        /*047c*/ 	.word	0xffffffff


	//   ....[1]....
        /*0480*/ 	.word	0xffffffff


	//   ....[2]....
        /*0484*/ 	.word	0xffffffff


	//   ....[3]....
        /*0488*/ 	.word	0xffffffff


	//   ....[4]....
        /*048c*/ 	.word	0xffffffff


	//   ....[5]....
        /*0490*/ 	.word	0xffffffff


	//   ....[6]....
        /*0494*/ 	.word	0xffffffff


	//   ....[7]....
        /*0498*/ 	.word	0xffffffff


	//   ....[8]....
        /*049c*/ 	.word	0xffffffff


	//   ....[9]....
        /*04a0*/ 	.word	0xffffffff


	//   ....[10]....
        /*04a4*/ 	.word	0xffffffff


	//   ....[11]....
        /*04a8*/ 	.word	0xffffffff


	//   ....[12]....
        /*04ac*/ 	.word	0xffffffff


	//   ....[13]....
        /*04b0*/ 	.word	0xffffffff


	//   ....[14]....
        /*04b4*/ 	.word	0xffffffff


	//   ....[15]....
        /*04b8*/ 	.word	0xffffffff


	//   ....[16]....
        /*04bc*/ 	.word	0xffffffff


	//   ....[17]....
        /*04c0*/ 	.word	0xffffffff


	//   ....[18]....
        /*04c4*/ 	.word	0xffffffff


	//   ....[19]....
        /*04c8*/ 	.word	0xffffffff


	//   ....[20]....
        /*04cc*/ 	.word	0xffffffff


	//   ....[21]....
        /*04d0*/ 	.word	0xffffffff


	//   ....[22]....
        /*04d4*/ 	.word	0xffffffff


	//   ....[23]....
        /*04d8*/ 	.word	0xffffffff


	//   ....[24]....
        /*04dc*/ 	.word	0xffffffff


	//   ....[25]....
        /*04e0*/ 	.word	0xffffffff


	//   ....[26]....
        /*04e4*/ 	.word	0xffffffff


	//   ....[27]....
        /*04e8*/ 	.word	0xffffffff


	//   ....[28]....
        /*04ec*/ 	.word	0xffffffff


	//   ....[29]....
        /*04f0*/ 	.word	0xffffffff


	//   ....[30]....
        /*04f4*/ 	.word	0xffffffff


	//   ....[31]....
        /*04f8*/ 	.word	0xffffffff


	//   ....[32]....
        /*04fc*/ 	.word	0xffffffff


	//   ....[33]....
        /*0500*/ 	.word	0xffffffff


	//   ....[34]....
        /*0504*/ 	.word	0xffffffff


	//   ....[35]....
        /*0508*/ 	.word	0xffffffff


	//   ....[36]....
        /*050c*/ 	.word	0xffffffff


	//   ....[37]....
        /*0510*/ 	.word	0xffffffff


	//   ....[38]....
        /*0514*/ 	.word	0xffffffff


	//   ....[39]....
        /*0518*/ 	.word	0xffffffff


	//   ....[40]....
        /*051c*/ 	.word	0xffffffff


	//   ....[41]....
        /*0520*/ 	.word	0xffffffff


	//   ....[42]....
        /*0524*/ 	.word	0xffffffff


	//   ....[43]....
        /*0528*/ 	.word	0xffffffff


	//   ....[44]....
        /*052c*/ 	.word	0xffffffff


	//   ....[45]....
        /*0530*/ 	.word	0xffffffff


	//   ....[46]....
        /*0534*/ 	.word	0xffffffff


	//   ....[47]....
        /*0538*/ 	.word	0xffffffff


	//   ....[48]....
        /*053c*/ 	.word	0xffffffff


	//   ....[49]....
        /*0540*/ 	.word	0xffffffff


	//   ....[50]....
        /*0544*/ 	.word	0xffffffff


	//   ....[51]....
        /*0548*/ 	.word	0xffffffff


	//   ....[52]....
        /*054c*/ 	.word	0xffffffff


	//   ....[53]....
        /*0550*/ 	.word	0xffffffff


	//   ....[54]....
        /*0554*/ 	.word	0xffffffff


	//   ....[55]....
        /*0558*/ 	.word	0xffffffff


	//   ....[56]....
        /*055c*/ 	.word	0xffffffff


	//   ....[57]....
        /*0560*/ 	.word	0xffffffff


	//   ....[58]....
        /*0564*/ 	.word	0xffffffff


	//   ....[59]....
        /*0568*/ 	.word	0xffffffff


	//   ....[60]....
        /*056c*/ 	.word	0xffffffff


	//   ....[61]....
        /*0570*/ 	.word	0xffffffff


	//   ....[62]....
        /*0574*/ 	.word	0xffffffff


	//   ....[63]....
        /*0578*/ 	.word	0xffffffff


	//   ....[64]....
        /*057c*/ 	.word	0xffffffff


	//   ....[65]....
        /*0580*/ 	.word	0xffffffff


	//   ....[66]....
        /*0584*/ 	.word	0xffffffff


	//   ....[67]....
        /*0588*/ 	.word	0xffffffff


	//   ....[68]....
        /*058c*/ 	.word	0xffffffff


	//   ....[69]....
        /*0590*/ 	.word	0xffffffff


	//   ....[70]....
        /*0594*/ 	.word	0xffffffff


	//   ....[71]....
        /*0598*/ 	.word	0xffffffff


	//   ....[72]....
        /*059c*/ 	.word	0xffffffff


	//   ....[73]....
        /*05a0*/ 	.word	0xffffffff


	//----- nvinfo : EIATTR_COOP_GROUP_INSTR_OFFSETS
	.align		4
.L_1536:
        /*05a4*/ 	.byte	0x04, 0x28
        /*05a6*/ 	.short	(.L_1538 - .L_1537)


	//   ....[0]....
.L_1537:
        /*05a8*/ 	.word	0x00001a00


	//   ....[1]....
        /*05ac*/ 	.word	0x00001a20


	//   ....[2]....
        /*05b0*/ 	.word	0x00001a30


	//   ....[3]....
        /*05b4*/ 	.word	0x00001a40


	//   ....[4]....
        /*05b8*/ 	.word	0x00001a50


	//   ....[5]....
        /*05bc*/ 	.word	0x00001a60


	//   ....[6]....
        /*05c0*/ 	.word	0x00001a70


	//   ....[7]....
        /*05c4*/ 	.word	0x00001a80


	//   ....[8]....
        /*05c8*/ 	.word	0x00001a90


	//   ....[9]....
        /*05cc*/ 	.word	0x00001aa0


	//   ....[10]....
        /*05d0*/ 	.word	0x00001ab0


	//   ....[11]....
        /*05d4*/ 	.word	0x00001ac0


	//   ....[12]....
        /*05d8*/ 	.word	0x00001ad0


	//   ....[13]....
        /*05dc*/ 	.word	0x00001ae0


	//   ....[14]....
        /*05e0*/ 	.word	0x00001af0


	//   ....[15]....
        /*05e4*/ 	.word	0x00001b00


	//   ....[16]....
        /*05e8*/ 	.word	0x00001b10


	//   ....[17]....
        /*05ec*/ 	.word	0x00001b20


	//   ....[18]....
        /*05f0*/ 	.word	0x00001b30


	//   ....[19]....
        /*05f4*/ 	.word	0x00001b40


	//   ....[20]....
        /*05f8*/ 	.word	0x00001b50


	//   ....[21]....
        /*05fc*/ 	.word	0x00001b60


	//   ....[22]....
        /*0600*/ 	.word	0x00001b80


	//   ....[23]....
        /*0604*/ 	.word	0x00001b90


	//   ....[24]....
        /*0608*/ 	.word	0x00001c30


	//   ....[25]....
        /*060c*/ 	.word	0x00001c40


	//   ....[26]....
        /*0610*/ 	.word	0x00001c50


	//   ....[27]....
        /*0614*/ 	.word	0x00001c60


	//   ....[28]....
        /*0618*/ 	.word	0x00001c70


	//   ....[29]....
        /*061c*/ 	.word	0x00001c80


	//   ....[30]....
        /*0620*/ 	.word	0x00001c90


	//   ....[31]....
        /*0624*/ 	.word	0x00001ca0


	//   ....[32]....
        /*0628*/ 	.word	0x00001cb0


	//   ....[33]....
        /*062c*/ 	.word	0x00001cc0


	//   ....[34]....
        /*0630*/ 	.word	0x00001cd0


	//   ....[35]....
        /*0634*/ 	.word	0x00001ce0


	//   ....[36]....
        /*0638*/ 	.word	0x00001cf0


	//   ....[37]....
        /*063c*/ 	.word	0x00001d00


	//   ....[38]....
        /*0640*/ 	.word	0x00001d10


	//   ....[39]....
        /*0644*/ 	.word	0x00001d20


	//   ....[40]....
        /*0648*/ 	.word	0x00001d30


	//   ....[41]....
        /*064c*/ 	.word	0x00001d40


	//   ....[42]....
        /*0650*/ 	.word	0x00001d60


	//   ....[43]....
        /*0654*/ 	.word	0x00001d70


	//   ....[44]....
        /*0658*/ 	.word	0x00001e30


	//   ....[45]....
        /*065c*/ 	.word	0x00001e50


	//   ....[46]....
        /*0660*/ 	.word	0x00001e60


	//   ....[47]....
        /*0664*/ 	.word	0x00001e70


	//   ....[48]....
        /*0668*/ 	.word	0x00001e80


	//   ....[49]....
        /*066c*/ 	.word	0x00001e90


	//   ....[50]....
        /*0670*/ 	.word	0x00001ea0


	//   ....[51]....
        /*0674*/ 	.word	0x00001eb0


	//   ....[52]....
        /*0678*/ 	.word	0x00001ec0


	//   ....[53]....
        /*067c*/ 	.word	0x00001ed0


	//   ....[54]....
        /*0680*/ 	.word	0x00001ee0


	//   ....[55]....
        /*0684*/ 	.word	0x00001ef0


	//   ....[56]....
        /*0688*/ 	.word	0x00001f00


	//   ....[57]....
        /*068c*/ 	.word	0x00001f10


	//   ....[58]....
        /*0690*/ 	.word	0x00001f20


	//   ....[59]....
        /*0694*/ 	.word	0x00001f30


	//   ....[60]....
        /*0698*/ 	.word	0x00001f40


	//   ....[61]....
        /*069c*/ 	.word	0x00001f50


	//   ....[62]....
        /*06a0*/ 	.word	0x00001f60


	//   ....[63]....
        /*06a4*/ 	.word	0x00001f70


	//   ....[64]....
        /*06a8*/ 	.word	0x00001f90


	//   ....[65]....
        /*06ac*/ 	.word	0x00001fa0


	//   ....[66]....
        /*06b0*/ 	.word	0x00004140


	//   ....[67]....
        /*06b4*/ 	.word	0x00004170


	//   ....[68]....
        /*06b8*/ 	.word	0x00004180


	//   ....[69]....
        /*06bc*/ 	.word	0x00004190


	//   ....[70]....
        /*06c0*/ 	.word	0x000041a0


	//   ....[71]....
        /*06c4*/ 	.word	0x000041b0


	//   ....[72]....
        /*06c8*/ 	.word	0x000041c0


	//   ....[73]....
        /*06cc*/ 	.word	0x000041d0


	//   ....[74]....
        /*06d0*/ 	.word	0x000041e0


	//   ....[75]....
        /*06d4*/ 	.word	0x000041f0


	//   ....[76]....
        /*06d8*/ 	.word	0x00004200


	//   ....[77]....
        /*06dc*/ 	.word	0x00004210


	//   ....[78]....
        /*06e0*/ 	.word	0x00004220


	//   ....[79]....
        /*06e4*/ 	.word	0x00004230


	//   ....[80]....
        /*06e8*/ 	.word	0x00004240


	//   ....[81]....
        /*06ec*/ 	.word	0x00004250


	//   ....[82]....
        /*06f0*/ 	.word	0x00004260


	//   ....[83]....
        /*06f4*/ 	.word	0x00004270


	//   ....[84]....
        /*06f8*/ 	.word	0x00004280


	//   ....[85]....
        /*06fc*/ 	.word	0x00004290


	//   ....[86]....
        /*0700*/ 	.word	0x000042a0


	//   ....[87]....
        /*0704*/ 	.word	0x000042b0


	//   ....[88]....
        /*0708*/ 	.word	0x00004360


	//   ....[89]....
        /*070c*/ 	.word	0x00004370


	//   ....[90]....
        /*0710*/ 	.word	0x00004380


	//   ....[91]....
        /*0714*/ 	.word	0x00004390


	//   ....[92]....
        /*0718*/ 	.word	0x000043a0


	//   ....[93]....
        /*071c*/ 	.word	0x000043b0


	//   ....[94]....
        /*0720*/ 	.word	0x000043c0


	//   ....[95]....
        /*0724*/ 	.word	0x000043d0


	//   ....[96]....
        /*0728*/ 	.word	0x000043e0


	//   ....[97]....
        /*072c*/ 	.word	0x000043f0


	//   ....[98]....
        /*0730*/ 	.word	0x00004400


	//   ....[99]....
        /*0734*/ 	.word	0x00004410


	//   ....[100]....
        /*0738*/ 	.word	0x00004420


	//   ....[101]....
        /*073c*/ 	.word	0x00004430


	//   ....[102]....
        /*0740*/ 	.word	0x00004440


	//   ....[103]....
        /*0744*/ 	.word	0x00004450


	//   ....[104]....
        /*0748*/ 	.word	0x00004460


	//   ....[105]....
        /*074c*/ 	.word	0x00004470


	//   ....[106]....
        /*0750*/ 	.word	0x00004480


	//   ....[107]....
        /*0754*/ 	.word	0x00004490


	//   ....[108]....
        /*0758*/ 	.word	0x000044b0


	//   ....[109]....
        /*075c*/ 	.word	0x000044c0


	//   ....[110]....
        /*0760*/ 	.word	0x00004570


	//   ....[111]....
        /*0764*/ 	.word	0x00004580


	//   ....[112]....
        /*0768*/ 	.word	0x00004590


	//   ....[113]....
        /*076c*/ 	.word	0x000045a0


	//   ....[114]....
        /*0770*/ 	.word	0x000045b0


	//   ....[115]....
        /*0774*/ 	.word	0x000045c0


	//   ....[116]....
        /*0778*/ 	.word	0x000045d0


	//   ....[117]....
        /*077c*/ 	.word	0x000045e0


	//   ....[118]....
        /*0780*/ 	.word	0x000045f0


	//   ....[119]....
        /*0784*/ 	.word	0x00004600


	//   ....[120]....
        /*0788*/ 	.word	0x00004610


	//   ....[121]....
        /*078c*/ 	.word	0x00004620


	//   ....[122]....
        /*0790*/ 	.word	0x00004630


	//   ....[123]....
        /*0794*/ 	.word	0x00004640


	//   ....[124]....
        /*0798*/ 	.word	0x00004650


	//   ....[125]....
        /*079c*/ 	.word	0x00004660


	//   ....[126]....
        /*07a0*/ 	.word	0x00004670


	//   ....[127]....
        /*07a4*/ 	.word	0x00004680


	//   ....[128]....
        /*07a8*/ 	.word	0x00004690


	//   ....[129]....
        /*07ac*/ 	.word	0x000046a0


	//   ....[130]....
        /*07b0*/ 	.word	0x000046c0


	//   ....[131]....
        /*07b4*/ 	.word	0x000046d0


	//   ....[132]....
        /*07b8*/ 	.word	0x00006860


	//   ....[133]....
        /*07bc*/ 	.word	0x00006890


	//   ....[134]....
        /*07c0*/ 	.word	0x000068a0


	//   ....[135]....
        /*07c4*/ 	.word	0x000068b0


	//   ....[136]....
        /*07c8*/ 	.word	0x000068c0


	//   ....[137]....
        /*07cc*/ 	.word	0x000068d0


	//   ....[138]....
        /*07d0*/ 	.word	0x000068e0


	//   ....[139]....
        /*07d4*/ 	.word	0x000068f0


	//   ....[140]....
        /*07d8*/ 	.word	0x00006900


	//   ....[141]....
        /*07dc*/ 	.word	0x00006910


	//   ....[142]....
        /*07e0*/ 	.word	0x00006920


	//   ....[143]....
        /*07e4*/ 	.word	0x00006930


	//   ....[144]....
        /*07e8*/ 	.word	0x00006940


	//   ....[145]....
        /*07ec*/ 	.word	0x00006950


	//   ....[146]....
        /*07f0*/ 	.word	0x00006960


	//   ....[147]....
        /*07f4*/ 	.word	0x00006970


	//   ....[148]....
        /*07f8*/ 	.word	0x00006980


	//   ....[149]....
        /*07fc*/ 	.word	0x00006990


	//   ....[150]....
        /*0800*/ 	.word	0x000069a0


	//   ....[151]....
        /*0804*/ 	.word	0x000069b0


	//   ....[152]....
        /*0808*/ 	.word	0x000069c0


	//   ....[153]....
        /*080c*/ 	.word	0x000069d0


	//   ....[154]....
        /*0810*/ 	.word	0x00006a80


	//   ....[155]....
        /*0814*/ 	.word	0x00006a90


	//   ....[156]....
        /*0818*/ 	.word	0x00006aa0


	//   ....[157]....
        /*081c*/ 	.word	0x00006ab0


	//   ....[158]....
        /*0820*/ 	.word	0x00006ac0


	//   ....[159]....
        /*0824*/ 	.word	0x00006ad0


	//   ....[160]....
        /*0828*/ 	.word	0x00006ae0


	//   ....[161]....
        /*082c*/ 	.word	0x00006af0


	//   ....[162]....
        /*0830*/ 	.word	0x00006b00


	//   ....[163]....
        /*0834*/ 	.word	0x00006b10


	//   ....[164]....
        /*0838*/ 	.word	0x00006b20


	//   ....[165]....
        /*083c*/ 	.word	0x00006b30


	//   ....[166]....
        /*0840*/ 	.word	0x00006b40


	//   ....[167]....
        /*0844*/ 	.word	0x00006b50


	//   ....[168]....
        /*0848*/ 	.word	0x00006b60


	//   ....[169]....
        /*084c*/ 	.word	0x00006b70


	//   ....[170]....
        /*0850*/ 	.word	0x00006b80


	//   ....[171]....
        /*0854*/ 	.word	0x00006b90


	//   ....[172]....
        /*0858*/ 	.word	0x00006ba0


	//   ....[173]....
        /*085c*/ 	.word	0x00006bb0


	//   ....[174]....
        /*0860*/ 	.word	0x00006bd0


	//   ....[175]....
        /*0864*/ 	.word	0x00006be0


	//   ....[176]....
        /*0868*/ 	.word	0x00006c90


	//   ....[177]....
        /*086c*/ 	.word	0x00006ca0


	//   ....[178]....
        /*0870*/ 	.word	0x00006cb0


	//   ....[179]....
        /*0874*/ 	.word	0x00006cc0


	//   ....[180]....
        /*0878*/ 	.word	0x00006cd0


	//   ....[181]....
        /*087c*/ 	.word	0x00006ce0


	//   ....[182]....
        /*0880*/ 	.word	0x00006cf0


	//   ....[183]....
        /*0884*/ 	.word	0x00006d00


	//   ....[184]....
        /*0888*/ 	.word	0x00006d10


	//   ....[185]....
        /*088c*/ 	.word	0x00006d20


	//   ....[186]....
        /*0890*/ 	.word	0x00006d30


	//   ....[187]....
        /*0894*/ 	.word	0x00006d40


	//   ....[188]....
        /*0898*/ 	.word	0x00006d50


	//   ....[189]....
        /*089c*/ 	.word	0x00006d60


	//   ....[190]....
        /*08a0*/ 	.word	0x00006d70


	//   ....[191]....
        /*08a4*/ 	.word	0x00006d80


	//   ....[192]....
        /*08a8*/ 	.word	0x00006d90


	//   ....[193]....
        /*08ac*/ 	.word	0x00006da0


	//   ....[194]....
        /*08b0*/ 	.word	0x00006db0


	//   ....[195]....
        /*08b4*/ 	.word	0x00006dc0


	//   ....[196]....
        /*08b8*/ 	.word	0x00006de0


	//   ....[197]....
        /*08bc*/ 	.word	0x00006df0


	//   ....[198]....
        /*08c0*/ 	.word	0x00008f80


	//   ....[199]....
        /*08c4*/ 	.word	0x00008fb0


	//   ....[200]....
        /*08c8*/ 	.word	0x00008fc0


	//   ....[201]....
        /*08cc*/ 	.word	0x00008fd0


	//   ....[202]....
        /*08d0*/ 	.word	0x00008fe0


	//   ....[203]....
        /*08d4*/ 	.word	0x00008ff0


	//   ....[204]....
        /*08d8*/ 	.word	0x00009000


	//   ....[205]....
        /*08dc*/ 	.word	0x00009010


	//   ....[206]....
        /*08e0*/ 	.word	0x00009020


	//   ....[207]....
        /*08e4*/ 	.word	0x00009030


	//   ....[208]....
        /*08e8*/ 	.word	0x00009040


	//   ....[209]....
        /*08ec*/ 	.word	0x00009050


	//   ....[210]....
        /*08f0*/ 	.word	0x00009060


	//   ....[211]....
        /*08f4*/ 	.word	0x00009070


	//   ....[212]....
        /*08f8*/ 	.word	0x00009080


	//   ....[213]....
        /*08fc*/ 	.word	0x00009090


	//   ....[214]....
        /*0900*/ 	.word	0x000090a0


	//   ....[215]....
        /*0904*/ 	.word	0x000090b0


	//   ....[216]....
        /*0908*/ 	.word	0x000090c0


	//   ....[217]....
        /*090c*/ 	.word	0x000090d0


	//   ....[218]....
        /*0910*/ 	.word	0x000090e0


	//   ....[219]....
        /*0914*/ 	.word	0x000090f0


	//   ....[220]....
        /*0918*/ 	.word	0x000091a0


	//   ....[221]....
        /*091c*/ 	.word	0x000091b0


	//   ....[222]....
        /*0920*/ 	.word	0x000091c0


	//   ....[223]....
        /*0924*/ 	.word	0x000091d0


	//   ....[224]....
        /*0928*/ 	.word	0x000091e0


	//   ....[225]....
        /*092c*/ 	.word	0x000091f0


	//   ....[226]....
        /*0930*/ 	.word	0x00009200


	//   ....[227]....
        /*0934*/ 	.word	0x00009210


	//   ....[228]....
        /*0938*/ 	.word	0x00009220


	//   ....[229]....
        /*093c*/ 	.word	0x00009230


	//   ....[230]....
        /*0940*/ 	.word	0x00009240


	//   ....[231]....
        /*0944*/ 	.word	0x00009250


	//   ....[232]....
        /*0948*/ 	.word	0x00009260


	//   ....[233]....
        /*094c*/ 	.word	0x00009270


	//   ....[234]....
        /*0950*/ 	.word	0x00009280


	//   ....[235]....
        /*0954*/ 	.word	0x00009290


	//   ....[236]....
        /*0958*/ 	.word	0x000092a0


	//   ....[237]....
        /*095c*/ 	.word	0x000092b0


	//   ....[238]....
        /*0960*/ 	.word	0x000092c0


	//   ....[239]....
        /*0964*/ 	.word	0x000092d0


	//   ....[240]....
        /*0968*/ 	.word	0x000092f0


	//   ....[241]....
        /*096c*/ 	.word	0x00009300


	//   ....[242]....
        /*0970*/ 	.word	0x000093b0


	//   ....[243]....
        /*0974*/ 	.word	0x000093c0


	//   ....[244]....
        /*0978*/ 	.word	0x000093d0


	//   ....[245]....
        /*097c*/ 	.word	0x000093e0


	//   ....[246]....
        /*0980*/ 	.word	0x000093f0


	//   ....[247]....
        /*0984*/ 	.word	0x00009400


	//   ....[248]....
        /*0988*/ 	.word	0x00009410


	//   ....[249]....
        /*098c*/ 	.word	0x00009420


	//   ....[250]....
        /*0990*/ 	.word	0x00009430


	//   ....[251]....
        /*0994*/ 	.word	0x00009440


	//   ....[252]....
        /*0998*/ 	.word	0x00009450


	//   ....[253]....
        /*099c*/ 	.word	0x00009460


	//   ....[254]....
        /*09a0*/ 	.word	0x00009470


	//   ....[255]....
        /*09a4*/ 	.word	0x00009480


	//   ....[0]....
        /*09a8*/ 	.word	0x00009490


	//   ....[1]....
        /*09ac*/ 	.word	0x000094a0


	//   ....[2]....
        /*09b0*/ 	.word	0x000094b0


	//   ....[3]....
        /*09b4*/ 	.word	0x000094c0


	//   ....[4]....
        /*09b8*/ 	.word	0x000094d0


	//   ....[5]....
        /*09bc*/ 	.word	0x000094e0


	//   ....[6]....
        /*09c0*/ 	.word	0x00009500


	//   ....[7]....
        /*09c4*/ 	.word	0x00009510


	//   ....[8]....
        /*09c8*/ 	.word	0x0000b6a0


	//   ....[9]....
        /*09cc*/ 	.word	0x0000b6e0


	//   ....[10]....
        /*09d0*/ 	.word	0x0000b6f0


	//   ....[11]....
        /*09d4*/ 	.word	0x0000b700


	//   ....[12]....
        /*09d8*/ 	.word	0x0000b710


	//   ....[13]....
        /*09dc*/ 	.word	0x0000b720


	//   ....[14]....
        /*09e0*/ 	.word	0x0000b730


	//   ....[15]....
        /*09e4*/ 	.word	0x0000b740


	//   ....[16]....
        /*09e8*/ 	.word	0x0000b750


	//   ....[17]....
        /*09ec*/ 	.word	0x0000b760


	//   ....[18]....
        /*09f0*/ 	.word	0x0000b770


	//   ....[19]....
        /*09f4*/ 	.word	0x0000b780


	//   ....[20]....
        /*09f8*/ 	.word	0x0000b790


	//   ....[21]....
        /*09fc*/ 	.word	0x0000b7a0


	//   ....[22]....
        /*0a00*/ 	.word	0x0000b7b0


	//   ....[23]....
        /*0a04*/ 	.word	0x0000b7c0


	//   ....[24]....
        /*0a08*/ 	.word	0x0000b7d0


	//   ....[25]....
        /*0a0c*/ 	.word	0x0000b7e0


	//   ....[26]....
        /*0a10*/ 	.word	0x0000b7f0


	//   ....[27]....
        /*0a14*/ 	.word	0x0000b800


	//   ....[28]....
        /*0a18*/ 	.word	0x0000b810


	//   ....[29]....
        /*0a1c*/ 	.word	0x0000b820


	//   ....[30]....
        /*0a20*/ 	.word	0x0000b8e0


	//   ....[31]....
        /*0a24*/ 	.word	0x0000b8f0


	//   ....[32]....
        /*0a28*/ 	.word	0x0000b900


	//   ....[33]....
        /*0a2c*/ 	.word	0x0000b910


	//   ....[34]....
        /*0a30*/ 	.word	0x0000b920


	//   ....[35]....
        /*0a34*/ 	.word	0x0000b930


	//   ....[36]....
        /*0a38*/ 	.word	0x0000b940


	//   ....[37]....
        /*0a3c*/ 	.word	0x0000b950


	//   ....[38]....
        /*0a40*/ 	.word	0x0000b960


	//   ....[39]....
        /*0a44*/ 	.word	0x0000b970


	//   ....[40]....
        /*0a48*/ 	.word	0x0000b980


	//   ....[41]....
        /*0a4c*/ 	.word	0x0000b990


	//   ....[42]....
        /*0a50*/ 	.word	0x0000b9a0


	//   ....[43]....
        /*0a54*/ 	.word	0x0000b9b0


	//   ....[44]....
        /*0a58*/ 	.word	0x0000b9c0


	//   ....[45]....
        /*0a5c*/ 	.word	0x0000b9d0


	//   ....[46]....
        /*0a60*/ 	.word	0x0000b9e0


	//   ....[47]....
        /*0a64*/ 	.word	0x0000b9f0


	//   ....[48]....
        /*0a68*/ 	.word	0x0000ba00


	//   ....[49]....
        /*0a6c*/ 	.word	0x0000ba10


	//   ....[50]....
        /*0a70*/ 	.word	0x0000ba20


	//   ....[51]....
        /*0a74*/ 	.word	0x0000ba30


	//   ....[52]....
        /*0a78*/ 	.word	0x0000baf0


	//   ....[53]....
        /*0a7c*/ 	.word	0x0000bb00


	//   ....[54]....
        /*0a80*/ 	.word	0x0000bb10


	//   ....[55]....
        /*0a84*/ 	.word	0x0000bb20


	//   ....[56]....
        /*0a88*/ 	.word	0x0000bb30


	//   ....[57]....
        /*0a8c*/ 	.word	0x0000bb40


	//   ....[58]....
        /*0a90*/ 	.word	0x0000bb50


	//   ....[59]....
        /*0a94*/ 	.word	0x0000bb60


	//   ....[60]....
        /*0a98*/ 	.word	0x0000bb70


	//   ....[61]....
        /*0a9c*/ 	.word	0x0000bb80


	//   ....[62]....
        /*0aa0*/ 	.word	0x0000bb90


	//   ....[63]....
        /*0aa4*/ 	.word	0x0000bba0


	//   ....[64]....
        /*0aa8*/ 	.word	0x0000bbb0


	//   ....[65]....
        /*0aac*/ 	.word	0x0000bbc0


	//   ....[66]....
        /*0ab0*/ 	.word	0x0000bbd0


	//   ....[67]....
        /*0ab4*/ 	.word	0x0000bbe0


	//   ....[68]....
        /*0ab8*/ 	.word	0x0000bbf0


	//   ....[69]....
        /*0abc*/ 	.word	0x0000bc00


	//   ....[70]....
        /*0ac0*/ 	.word	0x0000bc10


	//   ....[71]....
        /*0ac4*/ 	.word	0x0000bc20


	//   ....[72]....
        /*0ac8*/ 	.word	0x0000bc30


	//   ....[73]....
        /*0acc*/ 	.word	0x0000bc40


	//----- nvinfo : EIATTR_VRC_CTA_INIT_COUNT
	.align		4
.L_1538:
        /*0ad0*/ 	.byte	0x02, 0x4a
	.zero		1
	.zero		1


	//----- nvinfo : EIATTR_EXIT_INSTR_OFFSETS
	.align		4
        /*0ad4*/ 	.byte	0x04, 0x1c
        /*0ad6*/ 	.short	(.L_1540 - .L_1539)


	//   ....[0]....
.L_1539:
        /*0ad8*/ 	.word	0x00014c20


	//   ....[1]....
        /*0adc*/ 	.word	0x00015980


	//   ....[2]....
        /*0ae0*/ 	.word	0x000159f0


	//----- nvinfo : EIATTR_MAX_THREADS
	.align		4
.L_1540:
        /*0ae4*/ 	.byte	0x04, 0x05
        /*0ae6*/ 	.short	(.L_1542 - .L_1541)
.L_1541:
        /*0ae8*/ 	.word	0x00000080
        /*0aec*/ 	.word	0x00000001
        /*0af0*/ 	.word	0x00000001


	//----- nvinfo : EIATTR_CRS_STACK_SIZE
	.align		4
.L_1542:
        /*0af4*/ 	.byte	0x04, 0x1e
        /*0af6*/ 	.short	(.L_1544 - .L_1543)
.L_1543:
        /*0af8*/ 	.word	0x00000000


	//----- nvinfo : EIATTR_CBANK_PARAM_SIZE
	.align		4
.L_1544:
        /*0afc*/ 	.byte	0x03, 0x19
        /*0afe*/ 	.short	0x0028


	//----- nvinfo : EIATTR_PARAM_CBANK
	.align		4
        /*0b00*/ 	.byte	0x04, 0x0a
        /*0b02*/ 	.short	(.L_1546 - .L_1545)
	.align		4
.L_1545:
        /*0b04*/ 	.word	index@(.nv.constant0._ZN17fastertransformer38beam_online_softmax_topk_stage2_kernelIfLi32ELi128EEEvPKfS2_PiPT_ii)
        /*0b08*/ 	.short	0x0380
        /*0b0a*/ 	.short	0x0028


	//----- nvinfo : EIATTR_SW_WAR
	.align		4
.L_1546:
        /*0b0c*/ 	.byte	0x04, 0x36
        /*0b0e*/ 	.short	(.L_1548 - .L_1547)
.L_1547:
        /*0b10*/ 	.word	0x00000008
.L_1548:


//--------------------- .nv.info._ZN17fastertransformer38beam_online_softmax_topk_stage2_kernelIfLi32ELi64EEEvPKfS2_PiPT_ii --------------------------
	.section	.nv.info._ZN17fastertransformer38beam_online_softmax_topk_stage2_kernelIfLi32ELi64EEEvPKfS2_PiPT_ii,"",@"SHT_CUDA_INFO"
	.sectionflags	@""
	.align	4


	//----- nvinfo : EIATTR_CUDA_API_VERSION
	.align		4
        /*0000*/ 	.byte	0x04, 0x37
        /*0002*/ 	.short	(.L_1550 - .L_1549)
.L_1549:
        /*0004*/ 	.word	0x00000082


	//----- nvinfo : EIATTR_KPARAM_INFO
	.align		4
.L_1550:
        /*0008*/ 	.byte	0x04, 0x17
        /*000a*/ 	.short	(.L_1552 - .L_1551)
.L_1551:
        /*000c*/ 	.word	0x00000000
        /*0010*/ 	.short	0x0005
        /*0012*/ 	.short	0x0024
        /*0014*/ 	.byte	0x00, 0xf0, 0x11, 0x00


	//----- nvinfo : EIATTR_KPARAM_INFO
	.align		4
.L_1552:
        /*0018*/ 	.byte	0x04, 0x17
        /*001a*/ 	.short	(.L_1554 - .L_1553)
.L_1553:
        /*001c*/ 	.word	0x00000000
        /*0020*/ 	.short	0x0004
        /*0022*/ 	.short	0x0020
        /*0024*/ 	.byte	0x00, 0xf0, 0x11, 0x00


	//----- nvinfo : EIATTR_KPARAM_INFO
	.align		4
.L_1554:
        /*0028*/ 	.byte	0x04, 0x17
        /*002a*/ 	.short	(.L_1556 - .L_1555)
.L_1555:
        /*002c*/ 	.word	0x00000000
        /*0030*/ 	.short	0x0003
        /*0032*/ 	.short	0x0018
        /*0034*/ 	.byte	0x00, 0xf5, 0x21, 0x00


	//----- nvinfo : EIATTR_KPARAM_INFO
	.align		4
.L_1556:
        /*0038*/ 	.byte	0x04, 0x17
        /*003a*/ 	.short	(.L_1558 - .L_1557)
.L_1557:
        /*003c*/ 	.word	0x00000000
        /*0040*/ 	.short	0x0002
        /*0042*/ 	.short	0x0010
        /*0044*/ 	.byte	0x00, 0xf5, 0x21, 0x00


	//----- nvinfo : EIATTR_KPARAM_INFO
	.align		4
.L_1558:
        /*0048*/ 	.byte	0x04, 0x17
        /*004a*/ 	.short	(.L_1560 - .L_1559)
.L_1559:
        /*004c*/ 	.word	0x00000000
        /*0050*/ 	.short	0x0001
        /*0052*/ 	.short	0x0008
        /*0054*/ 	.byte	0x00, 0xf5, 0x21, 0x00


	//----- nvinfo : EIATTR_KPARAM_INFO
	.align		4
.L_1560:
        /*0058*/ 	.byte	0x04, 0x17
        /*005a*/ 	.short	(.L_1562 - .L_1561)
.L_1561:
        /*005c*/ 	.word	0x00000000
        /*0060*/ 	.short	0x0000
        /*0062*/ 	.short	0x0000
        /*0064*/ 	.byte	0x00, 0xf5, 0x21, 0x00


	//----- nvinfo : EIATTR_SPARSE_MMA_MASK
	.align		4
.L_1562:
        /*0068*/ 	.byte	0x03, 0x50
        /*006a*/ 	.short	0x0000


	//----- nvinfo : EIATTR_MAXREG_COUNT
	.align		4
        /*006c*/ 	.byte	0x03, 0x1b
        /*006e*/ 	.short	0x00ff


	//----- nvinfo : EIATTR_NUM_BARRIERS
	.align		4
        /*0070*/ 	.byte	0x02, 0x4c
        /*0072*/ 	.byte	0x01
	.zero		1


	//----- nvinfo : EIATTR_MERCURY_ISA_VERSION
	.align		4
        /*0074*/ 	.byte	0x03, 0x5f
        /*0076*/ 	.short	0x0101


	//----- nvinfo : EIATTR_COOP_GROUP_MASK_REGIDS
	.align		4
        /*0078*/ 	.byte	0x04, 0x29
        /*007a*/ 	.short	(.L_1564 - .L_1563)


	//   ....[0]....
.L_1563:
        /*007c*/ 	.word	0xffffffff


	//   ....[1]....
        /*0080*/ 	.word	0xffffffff


	//   ....[2]....
        /*0084*/ 	.word	0xffffffff


	//   ....[3]....
        /*0088*/ 	.word	0xffffffff


	//   ....[4]....
        /*008c*/ 	.word	0xffffffff


	//   ....[5]....
        /*0090*/ 	.word	0xffffffff


	//   ....[6]....
        /*0094*/ 	.word	0xffffffff


	//   ....[7]....
        /*0098*/ 	.word	0xffffffff


	//   ....[8]....
        /*009c*/ 	.word	0xffffffff


	//   ....[9]....
        /*00a0*/ 	.word	0xffffffff


	//   ....[10]....
        /*00a4*/ 	.word	0xffffffff


	//   ....[11]....
        /*00a8*/ 	.word	0xffffffff


	//   ....[12]....
        /*00ac*/ 	.word	0xffffffff


	//   ....[13]....
        /*00b0*/ 	.word	0xffffffff


	//   ....[14]....
        /*00b4*/ 	.word	0xffffffff


	//   ....[15]....
        /*00b8*/ 	.word	0xffffffff


	//   ....[16]....
        /*00bc*/ 	.word	0xffffffff


	//   ....[17]....
        /*00c0*/ 	.word	0xffffffff


	//   ....[18]....
        /*00c4*/ 	.word	0xffffffff


	//   ....[19]....
        /*00c8*/ 	.word	0xffffffff


	//   ....[20]....
        /*00cc*/ 	.word	0xffffffff


	//   ....[21]....
        /*00d0*/ 	.word	0xffffffff


	//   ....[22]....
        /*00d4*/ 	.word	0xffffffff


	//   ....[23]....
        /*00d8*/ 	.word	0xffffffff


	//   ....[24]....
        /*00dc*/ 	.word	0xffffffff


	//   ....[25]....
        /*00e0*/ 	.word	0xffffffff


	//   ....[26]....
        /*00e4*/ 	.word	0xffffffff


	//   ....[27]....
        /*00e8*/ 	.word	0xffffffff


	//   ....[28]....
        /*00ec*/ 	.word	0xffffffff


	//   ....[29]....
        /*00f0*/ 	.word	0xffffffff


	//   ....[30]....
        /*00f4*/ 	.word	0xffffffff


	//   ....[31]....
        /*00f8*/ 	.word	0xffffffff


	//   ....[32]....
        /*00fc*/ 	.word	0xffffffff


	//   ....[33]....
        /*0100*/ 	.word	0xffffffff


	//   ....[34]....
        /*0104*/ 	.word	0xffffffff


	//   ....[35]....
        /*0108*/ 	.word	0xffffffff


	//   ....[36]....
        /*010c*/ 	.word	0xffffffff


	//   ....[37]....
        /*0110*/ 	.word	0xffffffff


	//   ....[38]....
        /*0114*/ 	.word	0xffffffff


	//   ....[39]....
        /*0118*/ 	.word	0xffffffff


	//   ....[40]....
        /*011c*/ 	.word	0xffffffff


	//   ....[41]....
        /*0120*/ 	.word	0xffffffff


	//   ....[42]....
        /*0124*/ 	.word	0xffffffff


	//   ....[43]....
        /*0128*/ 	.word	0xffffffff


	//   ....[44]....
        /*012c*/ 	.word	0xffffffff


	//   ....[45]....
        /*0130*/ 	.word	0xffffffff


	//   ....[46]....
        /*0134*/ 	.word	0xffffffff


	//   ....[47]....
        /*0138*/ 	.word	0xffffffff


	//   ....[48]....
        /*013c*/ 	.word	0xffffffff


	//   ....[49]....
        /*0140*/ 	.word	0xffffffff


	//   ....[50]....
        /*0144*/ 	.word	0xffffffff


	//   ....[51]....
        /*0148*/ 	.word	0xffffffff


	//   ....[52]....
        /*014c*/ 	.word	0xffffffff


	//   ....[53]....
        /*0150*/ 	.word	0xffffffff


	//   ....[54]....
        /*0154*/ 	.word	0xffffffff


	//   ....[55]....
        /*0158*/ 	.word	0xffffffff


	//   ....[56]....
        /*015c*/ 	.word	0xffffffff


	//   ....[57]....
        /*0160*/ 	.word	0xffffffff


	//   ....[58]....
        /*0164*/ 	.word	0xffffffff


	//   ....[59]....
        /*0168*/ 	.word	0xffffffff


	//   ....[60]....
        /*016c*/ 	.word	0xffffffff


	//   ....[61]....
        /*0170*/ 	.word	0xffffffff


	//   ....[62]....
        /*0174*/ 	.word	0xffffffff


	//   ....[63]....
        /*0178*/ 	.word	0xffffffff


	//   ....[64]....
        /*017c*/ 	.word	0xffffffff


	//   ....[65]....
        /*0180*/ 	.word	0xffffffff


	//   ....[66]....
        /*0184*/ 	.word	0xffffffff


	//   ....[67]....
        /*0188*/ 	.word	0xffffffff


	//   ....[68]....
        /*018c*/ 	.word	0xffffffff


	//   ....[69]....
        /*0190*/ 	.word	0xffffffff


	//   ....[70]....
        /*0194*/ 	.word	0xffffffff


	//   ....[71]....
        /*0198*/ 	.word	0xffffffff


	//   ....[72]....
        /*019c*/ 	.word	0xffffffff


	//   ....[73]....
        /*01a0*/ 	.word	0xffffffff


	//   ....[74]....
        /*01a4*/ 	.word	0xffffffff


	//   ....[75]....
        /*01a8*/ 	.word	0xffffffff


	//   ....[76]....
        /*01ac*/ 	.word	0xffffffff


	//   ....[77]....
        /*01b0*/ 	.word	0xffffffff


	//   ....[78]....
        /*01b4*/ 	.word	0xffffffff


	//   ....[79]....
        /*01b8*/ 	.word	0xffffffff


	//   ....[80]....
        /*01bc*/ 	.word	0xffffffff


	//   ....[81]....
        /*01c0*/ 	.word	0xffffffff


	//   ....[82]....
        /*01c4*/ 	.word	0xffffffff


	//   ....[83]....
        /*01c8*/ 	.word	0xffffffff


	//   ....[84]....
        /*01cc*/ 	.word	0xffffffff


	//   ....[85]....
        /*01d0*/ 	.word	0xffffffff


	//   ....[86]....
        /*01d4*/ 	.word	0xffffffff


	//   ....[87]....
        /*01d8*/ 	.word	0xffffffff


	//   ....[88]....
        /*01dc*/ 	.word	0xffffffff


	//   ....[89]....
        /*01e0*/ 	.word	0xffffffff


	//   ....[90]....
        /*01e4*/ 	.word	0xffffffff


	//   ....[91]....
        /*01e8*/ 	.word	0xffffffff


	//   ....[92]....
        /*01ec*/ 	.word	0xffffffff


	//   ....[93]....
        /*01f0*/ 	.word	0xffffffff


	//   ....[94]....
        /*01f4*/ 	.word	0xffffffff


	//   ....[95]....
        /*01f8*/ 	.word	0xffffffff


	//   ....[96]....
        /*01fc*/ 	.word	0xffffffff


	//   ....[97]....
        /*0200*/ 	.word	0xffffffff


	//   ....[98]....
        /*0204*/ 	.word	0xffffffff


	//   ....[99]....
        /*0208*/ 	.word	0xffffffff


	//   ....[100]....
        /*020c*/ 	.word	0xffffffff


	//   ....[101]....
        /*0210*/ 	.word	0xffffffff


	//   ....[102]....
        /*0214*/ 	.word	0xffffffff


	//   ....[103]....
        /*0218*/ 	.word	0xffffffff


	//   ....[104]....
        /*021c*/ 	.word	0xffffffff


	//   ....[105]....
        /*0220*/ 	.word	0xffffffff


	//   ....[106]....
        /*0224*/ 	.word	0xffffffff


	//   ....[107]....
        /*0228*/ 	.word	0xffffffff


	//   ....[108]....
        /*022c*/ 	.word	0xffffffff


	//   ....[109]....
        /*0230*/ 	.word	0xffffffff


	//   ....[110]....
        /*0234*/ 	.word	0xffffffff


	//   ....[111]....
        /*0238*/ 	.word	0xffffffff


	//   ....[112]....
        /*023c*/ 	.word	0xffffffff


	//   ....[113]....
        /*0240*/ 	.word	0xffffffff


	//   ....[114]....
        /*0244*/ 	.word	0xffffffff


	//   ....[115]....
        /*0248*/ 	.word	0xffffffff


	//   ....[116]....
        /*024c*/ 	.word	0xffffffff


	//   ....[117]....
        /*0250*/ 	.word	0xffffffff


	//   ....[118]....
        /*0254*/ 	.word	0xffffffff


	//   ....[119]....
        /*0258*/ 	.word	0xffffffff


	//   ....[120]....
        /*025c*/ 	.word	0xffffffff


	//   ....[121]....
        /*0260*/ 	.word	0xffffffff


	//   ....[122]....
        /*0264*/ 	.word	0xffffffff


	//   ....[123]....
        /*0268*/ 	.word	0xffffffff


	//   ....[124]....
        /*026c*/ 	.word	0xffffffff


	//   ....[125]....
        /*0270*/ 	.word	0xffffffff


	//   ....[126]....
        /*0274*/ 	.word	0xffffffff


	//   ....[127]....
        /*0278*/ 	.word	0xffffffff


	//   ....[128]....
        /*027c*/ 	.word	0xffffffff


	//   ....[129]....
        /*0280*/ 	.word	0xffffffff


	//   ....[130]....
        /*0284*/ 	.word	0xffffffff


	//   ....[131]....
        /*0288*/ 	.word	0xffffffff


	//   ....[132]....
        /*028c*/ 	.word	0xffffffff


	//   ....[133]....
        /*0290*/ 	.word	0xffffffff


	//   ....[134]....
        /*0294*/ 	.word	0xffffffff


	//   ....[135]....
        /*0298*/ 	.word	0xffffffff


	//   ....[136]....
        /*029c*/ 	.word	0xffffffff


	//   ....[137]....
        /*02a0*/ 	.word	0xffffffff


	//   ....[138]....
        /*02a4*/ 	.word	0xffffffff


	//   ....[139]....
        /*02a8*/ 	.word	0xffffffff


	//   ....[140]....
        /*02ac*/ 	.word	0xffffffff


	//   ....[141]....
        /*02b0*/ 	.word	0xffffffff


	//   ....[142]....
        /*02b4*/ 	.word	0xffffffff


	//   ....[143]....
        /*02b8*/ 	.word	0xffffffff


	//   ....[144]....
        /*02bc*/ 	.word	0xffffffff


	//   ....[145]....
        /*02c0*/ 	.word	0xffffffff


	//   ....[146]....
        /*02c4*/ 	.word	0xffffffff


	//   ....[147]....
        /*02c8*/ 	.word	0xffffffff


	//   ....[148]....
        /*02cc*/ 	.word	0xffffffff


	//   ....[149]....
        /*02d0*/ 	.word	0xffffffff


	//   ....[150]....
        /*02d4*/ 	.word	0xffffffff


	//   ....[151]....
        /*02d8*/ 	.word	0xffffffff


	//   ....[152]....
        /*02dc*/ 	.word	0xffffffff


	//   ....[153]....
        /*02e0*/ 	.word	0xffffffff


	//   ....[154]....
        /*02e4*/ 	.word	0xffffffff


	//   ....[155]....
        /*02e8*/ 	.word	0xffffffff


	//   ....[156]....
        /*02ec*/ 	.word	0xffffffff


	//   ....[157]....
        /*02f0*/ 	.word	0xffffffff


	//   ....[158]....
        /*02f4*/ 	.word	0xffffffff


	//   ....[159]....
        /*02f8*/ 	.word	0xffffffff


	//   ....[160]....
        /*02fc*/ 	.word	0xffffffff


	//   ....[161]....
        /*0300*/ 	.word	0xffffffff


	//   ....[162]....
        /*0304*/ 	.word	0xffffffff


	//   ....[163]....
        /*0308*/ 	.word	0xffffffff


	//   ....[164]....
        /*030c*/ 	.word	0xffffffff


	//   ....[165]....
        /*0310*/ 	.word	0xffffffff


	//   ....[166]....
        /*0314*/ 	.word	0xffffffff


	//   ....[167]....
        /*0318*/ 	.word	0xffffffff


	//   ....[168]....
        /*031c*/ 	.word	0xffffffff


	//   ....[169]....
        /*0320*/ 	.word	0xffffffff


	//   ....[170]....
        /*0324*/ 	.word	0xffffffff


	//   ....[171]....
        /*0328*/ 	.word	0xffffffff


	//   ....[172]....
        /*032c*/ 	.word	0xffffffff


	//   ....[173]....
        /*0330*/ 	.word	0xffffffff


	//   ....[174]....
        /*0334*/ 	.word	0xffffffff


	//   ....[175]....
        /*0338*/ 	.word	0xffffffff


	//   ....[176]....
        /*033c*/ 	.word	0xffffffff


	//   ....[177]....
        /*0340*/ 	.word	0xffffffff


	//   ....[178]....
        /*0344*/ 	.word	0xffffffff


	//   ....[179]....
        /*0348*/ 	.word	0xffffffff


	//   ....[180]....
        /*034c*/ 	.word	0xffffffff


	//   ....[181]....
        /*0350*/ 	.word	0xffffffff


	//   ....[182]....
        /*0354*/ 	.word	0xffffffff


	//   ....[183]....
        /*0358*/ 	.word	0xffffffff


	//   ....[184]....
        /*035c*/ 	.word	0xffffffff


	//   ....[185]....
        /*0360*/ 	.word	0xffffffff


	//   ....[186]....
        /*0364*/ 	.word	0xffffffff


	//   ....[187]....
        /*0368*/ 	.word	0xffffffff


	//   ....[188]....
        /*036c*/ 	.word	0xffffffff


	//   ....[189]....
        /*0370*/ 	.word	0xffffffff


	//   ....[190]....
        /*0374*/ 	.word	0xffffffff


	//   ....[191]....
        /*0378*/ 	.word	0xffffffff


	//   ....[192]....
        /*037c*/ 	.word	0xffffffff


	//   ....[193]....
        /*0380*/ 	.word	0xffffffff


	//   ....[194]....
        /*0384*/ 	.word	0xffffffff


	//   ....[195]....
        /*0388*/ 	.word	0xffffffff


	//   ....[196]....
        /*038c*/ 	.word	0xffffffff


	//   ....[197]....
        /*0390*/ 	.word	0xffffffff


	//   ....[198]....
        /*0394*/ 	.word	0xffffffff


	//   ....[199]....
        /*0398*/ 	.word	0xffffffff


	//   ....[200]....
        /*039c*/ 	.word	0xffffffff


	//   ....[201]....
        /*03a0*/ 	.word	0xffffffff


	//   ....[202]....
        /*03a4*/ 	.word	0xffffffff


	//   ....[203]....
        /*03a8*/ 	.word	0xffffffff


	//   ....[204]....
        /*03ac*/ 	.word	0xffffffff


	//   ....[205]....
        /*03b0*/ 	.word	0xffffffff


	//   ....[206]....
        /*03b4*/ 	.word	0xffffffff


	//   ....[207]....
        /*03b8*/ 	.word	0xffffffff


	//   ....[208]....
        /*03bc*/ 	.word	0xffffffff


	//   ....[209]....
        /*03c0*/ 	.word	0xffffffff


	//   ....[210]....
        /*03c4*/ 	.word	0xffffffff


	//   ....[211]....
        /*03c8*/ 	.word	0xffffffff


	//   ....[212]....
        /*03cc*/ 	.word	0xffffffff


	//   ....[213]....
        /*03d0*/ 	.word	0xffffffff


	//   ....[214]....
        /*03d4*/ 	.word	0xffffffff


	//   ....[215]....
        /*03d8*/ 	.word	0xffffffff


	//   ....[216]....
        /*03dc*/ 	.word	0xffffffff


	//   ....[217]....
        /*03e0*/ 	.word	0xffffffff


	//   ....[218]....
        /*03e4*/ 	.word	0xffffffff


	//   ....[219]....
        /*03e8*/ 	.word	0xffffffff


	//   ....[220]....
        /*03ec*/ 	.word	0xffffffff


	//   ....[221]....
        /*03f0*/ 	.word	0xffffffff


	//   ....[222]....
        /*03f4*/ 	.word	0xffffffff


	//   ....[223]....
        /*03f8*/ 	.word	0xffffffff


	//   ....[224]....
        /*03fc*/ 	.word	0xffffffff


	//   ....[225]....
        /*0400*/ 	.word	0xffffffff


	//   ....[226]....
        /*0404*/ 	.word	0xffffffff


	//   ....[227]....
        /*0408*/ 	.word	0xffffffff


	//   ....[228]....
        /*040c*/ 	.word	0xffffffff


	//   ....[229]....
        /*0410*/ 	.word	0xffffffff


	//   ....[230]....
        /*0414*/ 	.word	0xffffffff


	//   ....[231]....
        /*0418*/ 	.word	0xffffffff


	//   ....[232]....
        /*041c*/ 	.word	0xffffffff


	//   ....[233]....
        /*0420*/ 	.word	0xffffffff


	//   ....[234]....
        /*0424*/ 	.word	0xffffffff


	//   ....[235]....
        /*0428*/ 	.word	0xffffffff


	//   ....[236]....
        /*042c*/ 	.word	0xffffffff


	//   ....[237]....
        /*0430*/ 	.word	0xffffffff


	//   ....[238]....
        /*0434*/ 	.word	0xffffffff


	//   ....[239]....
        /*0438*/ 	.word	0xffffffff


	//   ....[240]....
        /*043c*/ 	.word	0xffffffff


	//   ....[241]....
        /*0440*/ 	.word	0xffffffff


	//   ....[242]....
        /*0444*/ 	.word	0xffffffff


	//   ....[243]....
        /*0448*/ 	.word	0xffffffff


	//   ....[244]....
        /*044c*/ 	.word	0xffffffff


	//   ....[245]....
        /*0450*/ 	.word	0xffffffff


	//   ....[246]....
        /*0454*/ 	.word	0xffffffff


	//   ....[247]....
        /*0458*/ 	.word	0xffffffff


	//   ....[248]....
        /*045c*/ 	.word	0xffffffff


	//   ....[249]....
        /*0460*/ 	.word	0xffffffff


	//   ....[250]....
        /*0464*/ 	.word	0xffffffff


	//   ....[251]....
        /*0468*/ 	.word	0xffffffff


	//   ....[252]....
        /*046c*/ 	.word	0xffffffff


	//   ....[253]....
        /*0470*/ 	.word	0xffffffff


	//   ....[254]....
        /*0474*/ 	.word	0xffffffff


	//   ....[255]....
        /*0478*/ 	.word	0xffffffff


	//   ....[0]....
        /*047c*/ 	.word	0xffffffff


	//   ....[1]....
        /*0480*/ 	.word	0xffffffff


	//   ....[2]....
        /*0484*/ 	.word	0xffffffff


	//   ....[3]....
        /*0488*/ 	.word	0xffffffff


	//   ....[4]....
        /*048c*/ 	.word	0xffffffff


	//   ....[5]....
        /*0490*/ 	.word	0xffffffff


	//   ....[6]....
        /*0494*/ 	.word	0xffffffff


	//   ....[7]....
        /*0498*/ 	.word	0xffffffff


	//   ....[8]....
        /*049c*/ 	.word	0xffffffff


	//   ....[9]....
        /*04a0*/ 	.word	0xffffffff


	//   ....[10]....
        /*04a4*/ 	.word	0xffffffff


	//   ....[11]....
        /*04a8*/ 	.word	0xffffffff


	//   ....[12]....
        /*04ac*/ 	.word	0xffffffff


	//   ....[13]....
        /*04b0*/ 	.word	0xffffffff


	//   ....[14]....
        /*04b4*/ 	.word	0xffffffff


	//   ....[15]....
        /*04b8*/ 	.word	0xffffffff


	//   ....[16]....
        /*04bc*/ 	.word	0xffffffff


	//   ....[17]....
        /*04c0*/ 	.word	0xffffffff


	//   ....[18]....
        /*04c4*/ 	.word	0xffffffff


	//   ....[19]....
        /*04c8*/ 	.word	0xffffffff


	//   ....[20]....
        /*04cc*/ 	.word	0xffffffff


	//   ....[21]....
        /*04d0*/ 	.word	0xffffffff


	//   ....[22]....
        /*04d4*/ 	.word	0xffffffff


	//   ....[23]....
        /*04d8*/ 	.word	0xffffffff


	//   ....[24]....
        /*04dc*/ 	.word	0xffffffff


	//   ....[25]....
        /*04e0*/ 	.word	0xffffffff


	//   ....[26]....
        /*04e4*/ 	.word	0xffffffff


	//   ....[27]....
        /*04e8*/ 	.word	0xffffffff


	//   ....[28]....
        /*04ec*/ 	.word	0xffffffff


	//   ....[29]....
        /*04f0*/ 	.word	0xffffffff


	//   ....[30]....
        /*04f4*/ 	.word	0xffffffff


	//   ....[31]....
        /*04f8*/ 	.word	0xffffffff


	//   ....[32]....
        /*04fc*/ 	.word	0xffffffff


	//   ....[33]....
        /*0500*/ 	.word	0xffffffff


	//   ....[34]....
        /*0504*/ 	.word	0xffffffff


	//   ....[35]....
        /*0508*/ 	.word	0xffffffff


	//   ....[36]....
        /*050c*/ 	.word	0xffffffff


	//   ....[37]....
        /*0510*/ 	.word	0xffffffff


	//   ....[38]....
        /*0514*/ 	.word	0xffffffff


	//   ....[39]....
        /*0518*/ 	.word	0xffffffff


	//   ....[40]....
        /*051c*/ 	.word	0xffffffff


	//   ....[41]....
        /*0520*/ 	.word	0xffffffff


	//   ....[42]....
        /*0524*/ 	.word	0xffffffff


	//   ....[43]....
        /*0528*/ 	.word	0xffffffff


	//   ....[44]....
        /*052c*/ 	.word	0xffffffff


	//   ....[45]....
        /*0530*/ 	.word	0xffffffff


	//   ....[46]....
        /*0534*/ 	.word	0xffffffff


	//   ....[47]....
        /*0538*/ 	.word	0xffffffff


	//   ....[48]....
        /*053c*/ 	.word	0xffffffff


	//   ....[49]....
        /*0540*/ 	.word	0xffffffff


	//   ....[50]....
        /*0544*/ 	.word	0xffffffff


	//   ....[51]....
        /*0548*/ 	.word	0xffffffff


	//   ....[52]....
        /*054c*/ 	.word	0xffffffff


	//   ....[53]....
        /*0550*/ 	.word	0xffffffff


	//   ....[54]....
        /*0554*/ 	.word	0xffffffff


	//   ....[55]....
        /*0558*/ 	.word	0xffffffff


	//   ....[56]....
        /*055c*/ 	.word	0xffffffff


	//   ....[57]....
        /*0560*/ 	.word	0xffffffff


	//   ....[58]....
        /*0564*/ 	.word	0xffffffff


	//   ....[59]....
        /*0568*/ 	.word	0xffffffff


	//   ....[60]....
        /*056c*/ 	.word	0xffffffff


	//   ....[61]....
        /*0570*/ 	.word	0xffffffff


	//   ....[62]....
        /*0574*/ 	.word	0xffffffff


	//   ....[63]....
        /*0578*/ 	.word	0xffffffff


	//   ....[64]....
        /*057c*/ 	.word	0xffffffff


	//   ....[65]....
        /*0580*/ 	.word	0xffffffff


	//   ....[66]....
        /*0584*/ 	.word	0xffffffff


	//   ....[67]....
        /*0588*/ 	.word	0xffffffff


	//   ....[68]....
        /*058c*/ 	.word	0xffffffff


	//   ....[69]....
        /*0590*/ 	.word	0xffffffff


	//   ....[70]....
        /*0594*/ 	.word	0xffffffff


	//   ....[71]....
        /*0598*/ 	.word	0xffffffff


	//   ....[72]....
        /*059c*/ 	.word	0xffffffff


	//   ....[73]....
        /*05a0*/ 	.word	0xffffffff


	//----- nvinfo : EIATTR_COOP_GROUP_INSTR_OFFSETS
	.align		4
.L_1564:
        /*05a4*/ 	.byte	0x04, 0x28
        /*05a6*/ 	.short	(.L_1566 - .L_1565)


	//   ....[0]....
.L_1565:
        /*05a8*/ 	.word	0x00001a10


	//   ....[1]....
        /*05ac*/ 	.word	0x00001a30


	//   ....[2]....
        /*05b0*/ 	.word	0x00001a40


	//   ....[3]....
        /*05b4*/ 	.word	0x00001a50


	//   ....[4]....
        /*05b8*/ 	.word	0x00001a60


	//   ....[5]....
        /*05bc*/ 	.word	0x00001a70


	//   ....[6]....
        /*05c0*/ 	.word	0x00001a80


	//   ....[7]....
        /*05c4*/ 	.word	0x00001aa0


	//   ....[8]....
        /*05c8*/ 	.word	0x00001ab0


	//   ....[9]....
        /*05cc*/ 	.word	0x00001ae0


	//   ....[10]....
        /*05d0*/ 	.word	0x00001af0


	//   ....[11]....
        /*05d4*/ 	.word	0x00001b00


	//   ....[12]....
        /*05d8*/ 	.word	0x00001b10


	//   ....[13]....
        /*05dc*/ 	.word	0x00001b20


	//   ....[14]....
        /*05e0*/ 	.word	0x00001b30


	//   ....[15]....
        /*05e4*/ 	.word	0x00001b40


	//   ....[16]....
        /*05e8*/ 	.word	0x00001b50


	//   ....[17]....
        /*05ec*/ 	.word	0x00001b60


	//   ....[18]....
        /*05f0*/ 	.word	0x00001b80


	//   ....[19]....
        /*05f4*/ 	.word	0x00001b90


	//   ....[20]....
        /*05f8*/ 	.word	0x00001bf0


	//   ....[21]....
        /*05fc*/ 	.word	0x00001c00


	//   ....[22]....
        /*0600*/ 	.word	0x00001c10


	//   ....[23]....
        /*0604*/ 	.word	0x00001c20


	//   ....[24]....
        /*0608*/ 	.word	0x00001c30


	//   ....[25]....
        /*060c*/ 	.word	0x00001c40


	//   ....[26]....
        /*0610*/ 	.word	0x00001c50


	//   ....[27]....
        /*0614*/ 	.word	0x00001c60


	//   ....[28]....
        /*0618*/ 	.word	0x00001c70


	//   ....[29]....
        /*061c*/ 	.word	0x00001c80


	//   ....[30]....
        /*0620*/ 	.word	0x00001ca0


	//   ....[31]....
        /*0624*/ 	.word	0x00001cb0


	//   ....[32]....
        /*0628*/ 	.word	0x00001d10


	//   ....[33]....
        /*062c*/ 	.word	0x00001d20


	//   ....[34]....
        /*0630*/ 	.word	0x00001d30


	//   ....[35]....
        /*0634*/ 	.word	0x00001d40


	//   ....[36]....
        /*0638*/ 	.word	0x00001d50


	//   ....[37]....
        /*063c*/ 	.word	0x00001d60


	//   ....[38]....
        /*0640*/ 	.word	0x00001d70


	//   ....[39]....
        /*0644*/ 	.word	0x00001d80


	//   ....[40]....
        /*0648*/ 	.word	0x00001d90


	//   ....[41]....
        /*064c*/ 	.word	0x00001da0


	//   ....[42]....
        /*0650*/ 	.word	0x00001dc0


	//   ....[43]....
        /*0654*/ 	.word	0x00001dd0


	//   ....[44]....
        /*0658*/ 	.word	0x00001e30


	//   ....[45]....
        /*065c*/ 	.word	0x00001e40


	//   ....[46]....
        /*0660*/ 	.word	0x00001e50


	//   ....[47]....
        /*0664*/ 	.word	0x00001e60


	//   ....[48]....
        /*0668*/ 	.word	0x00001e70


	//   ....[49]....
        /*066c*/ 	.word	0x00001e80


	//   ....[50]....
        /*0670*/ 	.word	0x00001e90


	//   ....[51]....
        /*0674*/ 	.word	0x00001ea0


	//   ....[52]....
        /*0678*/ 	.word	0x00001eb0


	//   ....[53]....
        /*067c*/ 	.word	0x00001ec0


	//   ....[54]....
        /*0680*/ 	.word	0x00001f50


	//   ....[55]....
        /*0684*/ 	.word	0x00001f60


	//   ....[56]....
        /*0688*/ 	.word	0x00001f70


	//   ....[57]....
        /*068c*/ 	.word	0x00001f80


	//   ....[58]....
        /*0690*/ 	.word	0x00001f90


	//   ....[59]....
        /*0694*/ 	.word	0x00001fb0


	//   ....[60]....
        /*0698*/ 	.word	0x00001fc0


	//   ....[61]....
        /*069c*/ 	.word	0x00001fd0


	//   ....[62]....
        /*06a0*/ 	.word	0x00001fe0


	//   ....[63]....
        /*06a4*/ 	.word	0x00001ff0


	//   ....[64]....
        /*06a8*/ 	.word	0x00002000


	//   ....[65]....
        /*06ac*/ 	.word	0x00002010


	//   ....[66]....
        /*06b0*/ 	.word	0x00004150


	//   ....[67]....
        /*06b4*/ 	.word	0x00004190


	//   ....[68]....
        /*06b8*/ 	.word	0x000041a0


	//   ....[69]....
        /*06bc*/ 	.word	0x000041b0


	//   ....[70]....
        /*06c0*/ 	.word	0x000041c0


	//   ....[71]....
        /*06c4*/ 	.word	0x000041e0


	//   ....[72]....
        /*06c8*/ 	.word	0x000041f0


	//   ....[73]....
        /*06cc*/ 	.word	0x00004210


	//   ....[74]....
        /*06d0*/ 	.word	0x00004230


	//   ....[75]....
        /*06d4*/ 	.word	0x00004250


	//   ....[76]....
        /*06d8*/ 	.word	0x00004260


	//   ....[77]....
        /*06dc*/ 	.word	0x00004270


	//   ....[78]....
        /*06e0*/ 	.word	0x00004280


	//   ....[79]....
        /*06e4*/ 	.word	0x00004290


	//   ....[80]....
        /*06e8*/ 	.word	0x000042a0


	//   ....[81]....
        /*06ec*/ 	.word	0x000042b0


	//   ....[82]....
        /*06f0*/ 	.word	0x000042c0


	//   ....[83]....
        /*06f4*/ 	.word	0x000042d0


	//   ....[84]....
        /*06f8*/ 	.word	0x00004330


	//   ....[85]....
        /*06fc*/ 	.word	0x00004340


	//   ....[86]....
        /*0700*/ 	.word	0x00004350


	//   ....[87]....
        /*0704*/ 	.word	0x00004360


	//   ....[88]....
        /*0708*/ 	.word	0x00004370


	//   ....[89]....
        /*070c*/ 	.word	0x00004380


	//   ....[90]....
        /*0710*/ 	.word	0x00004390


	//   ....[91]....
        /*0714*/ 	.word	0x000043a0


	//   ....[92]....
        /*0718*/ 	.word	0x000043b0


	//   ....[93]....
        /*071c*/ 	.word	0x000043c0


	//   ....[94]....
        /*0720*/ 	.word	0x000043e0


	//   ....[95]....
        /*0724*/ 	.word	0x000043f0


	//   ....[96]....
        /*0728*/ 	.word	0x00004450


	//   ....[97]....
        /*072c*/ 	.word	0x00004460


	//   ....[98]....
        /*0730*/ 	.word	0x00004470


	//   ....[99]....
        /*0734*/ 	.word	0x00004480


	//   ....[100]....
        /*0738*/ 	.word	0x00004490


	//   ....[101]....
        /*073c*/ 	.word	0x000044a0


	//   ....[102]....
        /*0740*/ 	.word	0x000044b0


	//   ....[103]....
        /*0744*/ 	.word	0x000044c0


	//   ....[104]....
        /*0748*/ 	.word	0x000044d0


	//   ....[105]....
        /*074c*/ 	.word	0x000044e0


	//   ....[106]....
        /*0750*/ 	.word	0x00004500


	//   ....[107]....
        /*0754*/ 	.word	0x00004510


	//   ....[108]....
        /*0758*/ 	.word	0x00004570


	//   ....[109]....
        /*075c*/ 	.word	0x00004580


	//   ....[110]....
        /*0760*/ 	.word	0x00004590


	//   ....[111]....
        /*0764*/ 	.word	0x000045a0


	//   ....[112]....
        /*0768*/ 	.word	0x000045b0


	//   ....[113]....
        /*076c*/ 	.word	0x000045c0


	//   ....[114]....
        /*0770*/ 	.word	0x000045d0


	//   ....[115]....
        /*0774*/ 	.word	0x000045e0


	//   ....[116]....
        /*0778*/ 	.word	0x000045f0


	//   ....[117]....
        /*077c*/ 	.word	0x00004600


	//   ....[118]....
        /*0780*/ 	.word	0x00004620


	//   ....[119]....
        /*0784*/ 	.word	0x00004630


	//   ....[120]....
        /*0788*/ 	.word	0x00004690


	//   ....[121]....
        /*078c*/ 	.word	0x000046a0


	//   ....[122]....
        /*0790*/ 	.word	0x000046b0


	//   ....[123]....
        /*0794*/ 	.word	0x000046c0


	//   ....[124]....
        /*0798*/ 	.word	0x000046d0


	//   ....[125]....
        /*079c*/ 	.word	0x000046e0


	//   ....[126]....
        /*07a0*/ 	.word	0x000046f0


	//   ....[127]....
        /*07a4*/ 	.word	0x00004700


	//   ....[128]....
        /*07a8*/ 	.word	0x00004710


	//   ....[129]....
        /*07ac*/ 	.word	0x00004720


	//   ....[130]....
        /*07b0*/ 	.word	0x00004740


	//   ....[131]....
        /*07b4*/ 	.word	0x00004750


	//   ....[132]....
        /*07b8*/ 	.word	0x00006890


	//   ....[133]....
        /*07bc*/ 	.word	0x000068d0


	//   ....[134]....
        /*07c0*/ 	.word	0x000068e0


	//   ....[135]....
        /*07c4*/ 	.word	0x000068f0


	//   ....[136]....
        /*07c8*/ 	.word	0x00006900


	//   ....[137]....
        /*07cc*/ 	.word	0x00006920


	//   ....[138]....
        /*07d0*/ 	.word	0x00006930


	//   ....[139]....
        /*07d4*/ 	.word	0x00006950


	//   ....[140]....
        /*07d8*/ 	.word	0x00006970


	//   ....[141]....
        /*07dc*/ 	.word	0x00006990


	//   ....[142]....
        /*07e0*/ 	.word	0x000069a0


	//   ....[143]....
        /*07e4*/ 	.word	0x000069b0


	//   ....[144]....
        /*07e8*/ 	.word	0x000069c0


	//   ....[145]....
        /*07ec*/ 	.word	0x000069d0


	//   ....[146]....
        /*07f0*/ 	.word	0x000069e0


	//   ....[147]....
        /*07f4*/ 	.word	0x000069f0


	//   ....[148]....
        /*07f8*/ 	.word	0x00006a00


	//   ....[149]....
        /*07fc*/ 	.word	0x00006a10


	//   ....[150]....
        /*0800*/ 	.word	0x00006a70


	//   ....[151]....
        /*0804*/ 	.word	0x00006a80


	//   ....[152]....
        /*0808*/ 	.word	0x00006a90


	//   ....[153]....
        /*080c*/ 	.word	0x00006aa0


	//   ....[154]....
        /*0810*/ 	.word	0x00006ab0


	//   ....[155]....
        /*0814*/ 	.word	0x00006ac0


	//   ....[156]....
        /*0818*/ 	.word	0x00006ad0


	//   ....[157]....
        /*081c*/ 	.word	0x00006ae0


	//   ....[158]....
        /*0820*/ 	.word	0x00006af0


	//   ....[159]....
        /*0824*/ 	.word	0x00006b00


	//   ....[160]....
        /*0828*/ 	.word	0x00006b20


	//   ....[161]....
        /*082c*/ 	.word	0x00006b30


	//   ....[162]....
        /*0830*/ 	.word	0x00006b90


	//   ....[163]....
        /*0834*/ 	.word	0x00006ba0


	//   ....[164]....
        /*0838*/ 	.word	0x00006bb0


	//   ....[165]....
        /*083c*/ 	.word	0x00006bc0


	//   ....[166]....
        /*0840*/ 	.word	0x00006bd0


	//   ....[167]....
        /*0844*/ 	.word	0x00006be0


	//   ....[168]....
        /*0848*/ 	.word	0x00006bf0


	//   ....[169]....
        /*084c*/ 	.word	0x00006c00


	//   ....[170]....
        /*0850*/ 	.word	0x00006c10


	//   ....[171]....
        /*0854*/ 	.word	0x00006c20


	//   ....[172]....
        /*0858*/ 	.word	0x00006c40


	//   ....[173]....
        /*085c*/ 	.word	0x00006c50


	//   ....[174]....
        /*0860*/ 	.word	0x00006cb0


	//   ....[175]....
        /*0864*/ 	.word	0x00006cc0


	//   ....[176]....
        /*0868*/ 	.word	0x00006cd0


	//   ....[177]....
        /*086c*/ 	.word	0x00006ce0


	//   ....[178]....
        /*0870*/ 	.word	0x00006cf0


	//   ....[179]....
        /*0874*/ 	.word	0x00006d00


	//   ....[180]....
        /*0878*/ 	.word	0x00006d10


	//   ....[181]....
        /*087c*/ 	.word	0x00006d20


	//   ....[182]....
        /*0880*/ 	.word	0x00006d30


	//   ....[183]....
        /*0884*/ 	.word	0x00006d40


	//   ....[184]....
        /*0888*/ 	.word	0x00006d60


	//   ....[185]....
        /*088c*/ 	.word	0x00006d70


	//   ....[186]....
        /*0890*/ 	.word	0x00006dd0


	//   ....[187]....
        /*0894*/ 	.word	0x00006de0


	//   ....[188]....
        /*0898*/ 	.word	0x00006df0


	//   ....[189]....
        /*089c*/ 	.word	0x00006e00


	//   ....[190]....
        /*08a0*/ 	.word	0x00006e10


	//   ....[191]....
        /*08a4*/ 	.word	0x00006e20


	//   ....[192]....
        /*08a8*/ 	.word	0x00006e30


	//   ....[193]....
        /*08ac*/ 	.word	0x00006e40


	//   ....[194]....
        /*08b0*/ 	.word	0x00006e50


	//   ....[195]....
        /*08b4*/ 	.word	0x00006e60


	//   ....[196]....
        /*08b8*/ 	.word	0x00006e80


	//   ....[197]....
        /*08bc*/ 	.word	0x00006e90


	//   ....[198]....
        /*08c0*/ 	.word	0x00008fd0


	//   ....[199]....
        /*08c4*/ 	.word	0x00009010


	//   ....[200]....
        /*08c8*/ 	.word	0x00009020


	//   ....[201]....
        /*08cc*/ 	.word	0x00009030


	//   ....[202]....
        /*08d0*/ 	.word	0x00009040


	//   ....[203]....
        /*08d4*/ 	.word	0x00009060


	//   ....[204]....
        /*08d8*/ 	.word	0x00009070


	//   ....[205]....
        /*08dc*/ 	.word	0x00009090


	//   ....[206]....
        /*08e0*/ 	.word	0x000090b0


	//   ....[207]....
        /*08e4*/ 	.word	0x000090d0


	//   ....[208]....
        /*08e8*/ 	.word	0x000090e0


	//   ....[209]....
        /*08ec*/ 	.word	0x000090f0


	//   ....[210]....
        /*08f0*/ 	.word	0x00009100


	//   ....[211]....
        /*08f4*/ 	.word	0x00009110


	//   ....[212]....
        /*08f8*/ 	.word	0x00009120


	//   ....[213]....
        /*08fc*/ 	.word	0x00009130


	//   ....[214]....
        /*0900*/ 	.word	0x00009140


	//   ....[215]....
        /*0904*/ 	.word	0x00009150


	//   ....[216]....
        /*0908*/ 	.word	0x000091b0


	//   ....[217]....
        /*090c*/ 	.word	0x000091c0


	//   ....[218]....
        /*0910*/ 	.word	0x000091d0


	//   ....[219]....
        /*0914*/ 	.word	0x000091e0


	//   ....[220]....
        /*0918*/ 	.word	0x000091f0


	//   ....[221]....
        /*091c*/ 	.word	0x00009200


	//   ....[222]....
        /*0920*/ 	.word	0x00009210


	//   ....[223]....
        /*0924*/ 	.word	0x00009220


	//   ....[224]....
        /*0928*/ 	.word	0x00009230


	//   ....[225]....
        /*092c*/ 	.word	0x00009240


	//   ....[226]....
        /*0930*/ 	.word	0x00009260


	//   ....[227]....
        /*0934*/ 	.word	0x00009270


	//   ....[228]....
        /*0938*/ 	.word	0x000092d0


	//   ....[229]....
        /*093c*/ 	.word	0x000092e0


	//   ....[230]....
        /*0940*/ 	.word	0x000092f0


	//   ....[231]....
        /*0944*/ 	.word	0x00009300


	//   ....[232]....
        /*0948*/ 	.word	0x00009310


	//   ....[233]....
        /*094c*/ 	.word	0x00009320


	//   ....[234]....
        /*0950*/ 	.word	0x00009330


	//   ....[235]....
        /*0954*/ 	.word	0x00009340


	//   ....[236]....
        /*0958*/ 	.word	0x00009350


	//   ....[237]....
        /*095c*/ 	.word	0x00009360


	//   ....[238]....
        /*0960*/ 	.word	0x00009380


	//   ....[239]....
        /*0964*/ 	.word	0x00009390


	//   ....[240]....
        /*0968*/ 	.word	0x000093f0


	//   ....[241]....
        /*096c*/ 	.word	0x00009400


	//   ....[242]....
        /*0970*/ 	.word	0x00009410


	//   ....[243]....
        /*0974*/ 	.word	0x00009420


	//   ....[244]....
        /*0978*/ 	.word	0x00009430


	//   ....[245]....
        /*097c*/ 	.word	0x00009440


	//   ....[246]....
        /*0980*/ 	.word	0x00009450


	//   ....[247]....
        /*0984*/ 	.word	0x00009460


	//   ....[248]....
        /*0988*/ 	.word	0x00009470


	//   ....[249]....
        /*098c*/ 	.word	0x00009480


	//   ....[250]....
        /*0990*/ 	.word	0x000094a0


	//   ....[251]....
        /*0994*/ 	.word	0x000094b0


	//   ....[252]....
        /*0998*/ 	.word	0x00009510


	//   ....[253]....
        /*099c*/ 	.word	0x00009520


	//   ....[254]....
        /*09a0*/ 	.word	0x00009530


	//   ....[255]....
        /*09a4*/ 	.word	0x00009540


	//   ....[0]....
        /*09a8*/ 	.word	0x00009550


	//   ....[1]....
        /*09ac*/ 	.word	0x00009560


	//   ....[2]....
        /*09b0*/ 	.word	0x00009570


	//   ....[3]....
        /*09b4*/ 	.word	0x00009580


	//   ....[4]....
        /*09b8*/ 	.word	0x00009590


	//   ....[5]....
        /*09bc*/ 	.word	0x000095a0


	//   ....[6]....
        /*09c0*/ 	.word	0x000095c0


	//   ....[7]....
        /*09c4*/ 	.word	0x000095d0


	//   ....[8]....
        /*09c8*/ 	.word	0x0000b710


	//   ....[9]....
        /*09cc*/ 	.word	0x0000b750


	//   ....[10]....
        /*09d0*/ 	.word	0x0000b760


	//   ....[11]....
        /*09d4*/ 	.word	0x0000b770


	//   ....[12]....
        /*09d8*/ 	.word	0x0000b790


	//   ....[13]....
        /*09dc*/ 	.word	0x0000b7b0


	//   ....[14]....
        /*09e0*/ 	.word	0x0000b7c0


	//   ....[15]....
        /*09e4*/ 	.word	0x0000b7e0


	//   ....[16]....
        /*09e8*/ 	.word	0x0000b800


	//   ....[17]....
        /*09ec*/ 	.word	0x0000b810


	//   ....[18]....
        /*09f0*/ 	.word	0x0000b820


	//   ....[19]....
        /*09f4*/ 	.word	0x0000b830


	//   ....[20]....
        /*09f8*/ 	.word	0x0000b840


	//   ....[21]....
        /*09fc*/ 	.word	0x0000b850


	//   ....[22]....
        /*0a00*/ 	.word	0x0000b860


	//   ....[23]....
        /*0a04*/ 	.word	0x0000b870


	//   ....[24]....
        /*0a08*/ 	.word	0x0000b8e0


	//   ....[25]....
        /*0a0c*/ 	.word	0x0000b8f0


	//   ....[26]....
        /*0a10*/ 	.word	0x0000b900


	//   ....[27]....
        /*0a14*/ 	.word	0x0000b910


	//   ....[28]....
        /*0a18*/ 	.word	0x0000b920


	//   ....[29]....
        /*0a1c*/ 	.word	0x0000b930


	//   ....[30]....
        /*0a20*/ 	.word	0x0000b940


	//   ....[31]....
        /*0a24*/ 	.word	0x0000b950


	//   ....[32]....
        /*0a28*/ 	.word	0x0000b960


	//   ....[33]....
        /*0a2c*/ 	.word	0x0000b970


	//   ....[34]....
        /*0a30*/ 	.word	0x0000b980


	//   ....[35]....
        /*0a34*/ 	.word	0x0000b990


	//   ....[36]....
        /*0a38*/ 	.word	0x0000ba00


	//   ....[37]....
        /*0a3c*/ 	.word	0x0000ba10


	//   ....[38]....
        /*0a40*/ 	.word	0x0000ba20


	//   ....[39]....
        /*0a44*/ 	.word	0x0000ba30


	//   ....[40]....
        /*0a48*/ 	.word	0x0000ba40


	//   ....[41]....
        /*0a4c*/ 	.word	0x0000ba50


	//   ....[42]....
        /*0a50*/ 	.word	0x0000ba60


	//   ....[43]....
        /*0a54*/ 	.word	0x0000ba70


	//   ....[44]....
        /*0a58*/ 	.word	0x0000ba80


	//   ....[45]....
        /*0a5c*/ 	.word	0x0000ba90


	//   ....[46]....
        /*0a60*/ 	.word	0x0000baa0


	//   ....[47]....
        /*0a64*/ 	.word	0x0000bab0


	//   ....[48]....
        /*0a68*/ 	.word	0x0000bb20


	//   ....[49]....
        /*0a6c*/ 	.word	0x0000bb30


	//   ....[50]....
        /*0a70*/ 	.word	0x0000bb40


	//   ....[51]....
        /*0a74*/ 	.word	0x0000bb50


	//   ....[52]....
        /*0a78*/ 	.word	0x0000bb60


	//   ....[53]....
        /*0a7c*/ 	.word	0x0000bb70


	//   ....[54]....
        /*0a80*/ 	.word	0x0000bb80


	//   ....[55]....
        /*0a84*/ 	.word	0x0000bb90


	//   ....[56]....
        /*0a88*/ 	.word	0x0000bba0


	//   ....[57]....
        /*0a8c*/ 	.word	0x0000bbb0


	//   ....[58]....
        /*0a90*/ 	.word	0x0000bbc0


	//   ....[59]....
        /*0a94*/ 	.word	0x0000bbd0


	//   ....[60]....
        /*0a98*/ 	.word	0x0000bc40


	//   ....[61]....
        /*0a9c*/ 	.word	0x0000bc50


	//   ....[62]....
        /*0aa0*/ 	.word	0x0000bc60


	//   ....[63]....
        /*0aa4*/ 	.word	0x0000bc70


	//   ....[64]....
        /*0aa8*/ 	.word	0x0000bc80


	//   ....[65]....
        /*0aac*/ 	.word	0x0000bc90


	//   ....[66]....
        /*0ab0*/ 	.word	0x0000bca0


	//   ....[67]....
        /*0ab4*/ 	.word	0x0000bcb0


	//   ....[68]....
        /*0ab8*/ 	.word	0x0000bcc0


	//   ....[69]....
        /*0abc*/ 	.word	0x0000bcd0


	//   ....[70]....
        /*0ac0*/ 	.word	0x0000bce0


	//   ....[71]....
        /*0ac4*/ 	.word	0x0000bcf0


	//   ....[72]....
        /*0ac8*/ 	.word	0x0000bd00


	//   ....[73]....
        /*0acc*/ 	.word	0x0000bd10


	//----- nvinfo : EIATTR_VRC_CTA_INIT_COUNT
	.align		4
.L_1566:
        /*0ad0*/ 	.byte	0x02, 0x4a
	.zero		1
	.zero		1


	//----- nvinfo : EIATTR_EXIT_INSTR_OFFSETS
	.align		4
        /*0ad4*/ 	.byte	0x04, 0x1c
        /*0ad6*/ 	.short	(.L_1568 - .L_1567)


	//   ....[0]....
.L_1567:
        /*0ad8*/ 	.word	0x00010550


	//   ....[1]....
        /*0adc*/ 	.word	0x000112b0


	//   ....[2]....
        /*0ae0*/ 	.word	0x00011320


	//----- nvinfo : EIATTR_MAX_THREADS
	.align		4
.L_1568:
        /*0ae4*/ 	.byte	0x04, 0x05
        /*0ae6*/ 	.short	(.L_1570 - .L_1569)
.L_1569:
        /*0ae8*/ 	.word	0x00000040
        /*0aec*/ 	.word	0x00000001
        /*0af0*/ 	.word	0x00000001


	//----- nvinfo : EIATTR_CRS_STACK_SIZE
	.align		4
.L_1570:
        /*0af4*/ 	.byte	0x04, 0x1e
        /*0af6*/ 	.short	(.L_1572 - .L_1571)
.L_1571:
        /*0af8*/ 	.word	0x00000000


	//----- nvinfo : EIATTR_CBANK_PARAM_SIZE
	.align		4
.L_1572:
        /*0afc*/ 	.byte	0x03, 0x19
        /*0afe*/ 	.short	0x0028


	//----- nvinfo : EIATTR_PARAM_CBANK
	.align		4
        /*0b00*/ 	.byte	0x04, 0x0a
        /*0b02*/ 	.short	(.L_1574 - .L_1573)
	.align		4
.L_1573:
        /*0b04*/ 	.word	index@(.nv.constant0._ZN17fastertransformer38beam_online_softmax_topk_stage2_kernelIfLi32ELi64EEEvPKfS2_PiPT_ii)
        /*0b08*/ 	.short	0x0380
        /*0b0a*/ 	.short	0x0028


	//----- nvinfo : EIATTR_SW_WAR
	.align		4
.L_1574:
        /*0b0c*/ 	.byte	0x04, 0x36
        /*0b0e*/ 	.short	(.L_1576 - .L_1575)
.L_1575:
        /*0b10*/ 	.word	0x00000008
.L_1576:


//--------------------- .nv.info._ZN17fastertransformer38beam_online_softmax_topk_stage2_kernelIfLi32ELi32EEEvPKfS2_PiPT_ii --------------------------
	.section	.nv.info._ZN17fastertransformer38beam_online_softmax_topk_stage2_kernelIfLi32ELi32EEEvPKfS2_PiPT_ii,"",@"SHT_CUDA_INFO"
	.sectionflags	@""
	.align	4


	//----- nvinfo : EIATTR_CUDA_API_VERSION
	.align		4
        /*0000*/ 	.byte	0x04, 0x37
        /*0002*/ 	.short	(.L_1578 - .L_1577)
.L_1577:
        /*0004*/ 	.word	0x00000082


	//----- nvinfo : EIATTR_KPARAM_INFO
	.align		4
.L_1578:
        /*0008*/ 	.byte	0x04, 0x17
        /*000a*/ 	.short	(.L_1580 - .L_1579)
.L_1579:
        /*000c*/ 	.word	0x00000000
        /*0010*/ 	.short	0x0005
        /*0012*/ 	.short	0x0024
        /*0014*/ 	.byte	0x00, 0xf0, 0x11, 0x00


	//----- nvinfo : EIATTR_KPARAM_INFO
	.align		4
.L_1580:
        /*0018*/ 	.byte	0x04, 0x17
        /*001a*/ 	.short	(.L_1582 - .L_1581)
.L_1581:
        /*001c*/ 	.word	0x00000000
        /*0020*/ 	.short	0x0004
        /*0022*/ 	.short	0x0020
        /*0024*/ 	.byte	0x00, 0xf0, 0x11, 0x00


	//----- nvinfo : EIATTR_KPARAM_INFO
	.align		4
.L_1582:
        /*0028*/ 	.byte	0x04, 0x17
        /*002a*/ 	.short	(.L_1584 - .L_1583)
.L_1583:
        /*002c*/ 	.word	0x00000000
        /*0030*/ 	.short	0x0003
        /*0032*/ 	.short	0x0018
        /*0034*/ 	.byte	0x00, 0xf5, 0x21, 0x00


	//----- nvinfo : EIATTR_KPARAM_INFO
	.align		4
.L_1584:
        /*0038*/ 	.byte	0x04, 0x17
        /*003a*/ 	.short	(.L_1586 - .L_1585)
.L_1585:
        /*003c*/ 	.word	0x00000000
        /*0040*/ 	.short	0x0002
        /*0042*/ 	.short	0x0010
        /*0044*/ 	.byte	0x00, 0xf5, 0x21, 0x00


	//----- nvinfo : EIATTR_KPARAM_INFO
	.align		4
.L_1586:
        /*0048*/ 	.byte	0x04, 0x17
        /*004a*/ 	.short	(.L_1588 - .L_1587)
.L_1587:
        /*004c*/ 	.word	0x00000000
        /*0050*/ 	.short	0x0001
        /*0052*/ 	.short	0x0008
        /*0054*/ 	.byte	0x00, 0xf5, 0x21, 0x00


	//----- nvinfo : EIATTR_KPARAM_INFO
	.align		4
.L_1588:
        /*0058*/ 	.byte	0x04, 0x17
        /*005a*/ 	.short	(.L_1590 - .L_1589)
.L_1589:
        /*005c*/ 	.word	0x00000000
        /*0060*/ 	.short	0x0000
        /*0062*/ 	.short	0x0000
        /*0064*/ 	.byte	0x00, 0xf5, 0x21, 0x00


	//----- nvinfo : EIATTR_SPARSE_MMA_MASK
	.align		4
.L_1590:
        /*0068*/ 	.byte	0x03, 0x50
        /*006a*/ 	.short	0x0000


	//----- nvinfo : EIATTR_MAXREG_COUNT
	.align		4
        /*006c*/ 	.byte	0x03, 0x1b
        /*006e*/ 	.short	0x00ff


	//----- nvinfo : EIATTR_NUM_BARRIERS
	.align		4
        /*0070*/ 	.byte	0x02, 0x4c
        /*0072*/ 	.byte	0x01
	.zero		1


	//----- nvinfo : EIATTR_MERCURY_ISA_VERSION
	.align		4
        /*0074*/ 	.byte	0x03, 0x5f
        /*0076*/ 	.short	0x0101


	//----- nvinfo : EIATTR_COOP_GROUP_MASK_REGIDS
	.align		4
        /*0078*/ 	.byte	0x04, 0x29
        /*007a*/ 	.short	(.L_1592 - .L_1591)


	//   ....[0]....
.L_1591:
        /*007c*/ 	.word	0xffffffff


	//   ....[1]....
        /*0080*/ 	.word	0xffffffff


	//   ....[2]....
        /*0084*/ 	.word	0xffffffff


	//   ....[3]....
        /*0088*/ 	.word	0xffffffff


	//   ....[4]....
        /*008c*/ 	.word	0xffffffff


	//   ....[5]....
        /*0090*/ 	.word	0xffffffff


	//   ....[6]....
        /*0094*/ 	.word	0xffffffff


	//   ....[7]....
        /*0098*/ 	.word	0xffffffff


	//   ....[8]....
        /*009c*/ 	.word	0xffffffff


	//   ....[9]....
        /*00a0*/ 	.word	0xffffffff


	//   ....[10]....
        /*00a4*/ 	.word	0xffffffff


	//   ....[11]....
        /*00a8*/ 	.word	0xffffffff


	//   ....[12]....
        /*00ac*/ 	.word	0xffffffff


	//   ....[13]....
        /*00b0*/ 	.word	0xffffffff


	//   ....[14]....
        /*00b4*/ 	.word	0xffffffff


	//   ....[15]....
        /*00b8*/ 	.word	0xffffffff


	//   ....[16]....
        /*00bc*/ 	.word	0xffffffff


	//   ....[17]....
        /*00c0*/ 	.word	0xffffffff


	//   ....[18]....
        /*00c4*/ 	.word	0xffffffff


	//   ....[19]....
        /*00c8*/ 	.word	0xffffffff


	//   ....[20]....
        /*00cc*/ 	.word	0xffffffff


	//   ....[21]....
        /*00d0*/ 	.word	0xffffffff


	//   ....[22]....
        /*00d4*/ 	.word	0xffffffff


	//   ....[23]....
        /*00d8*/ 	.word	0xffffffff


	//   ....[24]....
        /*00dc*/ 	.word	0xffffffff


	//   ....[25]....
        /*00e0*/ 	.word	0xffffffff


	//   ....[26]....
        /*00e4*/ 	.word	0xffffffff


	//   ....[27]....
        /*00e8*/ 	.word	0xffffffff


	//   ....[28]....
        /*00ec*/ 	.word	0xffffffff


	//   ....[29]....
        /*00f0*/ 	.word	0xffffffff


	//   ....[30]....
        /*00f4*/ 	.word	0xffffffff


	//   ....[31]....
        /*00f8*/ 	.word	0xffffffff


	//   ....[32]....
        /*00fc*/ 	.word	0xffffffff


	//   ....[33]....
        /*0100*/ 	.word	0xffffffff


	//   ....[34]....
        /*0104*/ 	.word	0xffffffff


	//   ....[35]....
        /*0108*/ 	.word	0xffffffff


	//   ....[36]....
        /*010c*/ 	.word	0xffffffff


	//   ....[37]....
        /*0110*/ 	.word	0xffffffff


	//   ....[38]....
        /*0114*/ 	.word	0xffffffff


	//   ....[39]....
        /*0118*/ 	.word	0xffffffff


	//   ....[40]....
        /*011c*/ 	.word	0xffffffff


	//   ....[41]....
        /*0120*/ 	.word	0xffffffff


	//   ....[42]....
        /*0124*/ 	.word	0xffffffff


	//   ....[43]....
        /*0128*/ 	.word	0xffffffff


	//   ....[44]....
        /*012c*/ 	.word	0xffffffff


	//   ....[45]....
        /*0130*/ 	.word	0xffffffff


	//   ....[46]....
        /*0134*/ 	.word	0xffffffff


	//   ....[47]....
        /*0138*/ 	.word	0xffffffff


	//   ....[48]....
        /*013c*/ 	.word	0xffffffff


	//   ....[49]....
        /*0140*/ 	.word	0xffffffff


	//   ....[50]....
        /*0144*/ 	.word	0xffffffff


	//   ....[51]....
        /*0148*/ 	.word	0xffffffff


	//   ....[52]....
        /*014c*/ 	.word	0xffffffff


	//   ....[53]....
        /*0150*/ 	.word	0xffffffff


	//   ....[54]....
        /*0154*/ 	.word	0xffffffff


	//   ....[55]....
        /*0158*/ 	.word	0xffffffff


	//   ....[56]....
        /*015c*/ 	.word	0xffffffff


	//   ....[57]....
        /*0160*/ 	.word	0xffffffff


	//   ....[58]....
        /*0164*/ 	.word	0xffffffff


	//   ....[59]....
        /*0168*/ 	.word	0xffffffff


	//   ....[60]....
        /*016c*/ 	.word	0xffffffff


	//   ....[61]....
        /*0170*/ 	.word	0xffffffff


	//   ....[62]....
        /*0174*/ 	.word	0xffffffff


	//   ....[63]....
        /*0178*/ 	.word	0xffffffff


	//   ....[64]....
        /*017c*/ 	.word	0xffffffff


	//   ....[65]....
        /*0180*/ 	.word	0xffffffff


	//   ....[66]....
        /*0184*/ 	.word	0xffffffff


	//   ....[67]....
        /*0188*/ 	.word	0xffffffff


	//   ....[68]....
        /*018c*/ 	.word	0xffffffff


	//   ....[69]....
        /*0190*/ 	.word	0xffffffff


	//   ....[70]....
        /*0194*/ 	.word	0xffffffff


	//   ....[71]....
        /*0198*/ 	.word	0xffffffff


	//   ....[72]....
        /*019c*/ 	.word	0xffffffff


	//   ....[73]....
        /*01a0*/ 	.word	0xffffffff


	//   ....[74]....
        /*01a4*/ 	.word	0xffffffff


	//   ....[75]....
        /*01a8*/ 	.word	0xffffffff


	//   ....[76]....
        /*01ac*/ 	.word	0xffffffff


	//   ....[77]....
        /*01b0*/ 	.word	0xffffffff


	//   ....[78]....
        /*01b4*/ 	.word	0xffffffff


	//   ....[79]....
        /*01b8*/ 	.word	0xffffffff


	//   ....[80]....
        /*01bc*/ 	.word	0xffffffff


	//   ....[81]....
        /*01c0*/ 	.word	0xffffffff


	//   ....[82]....
        /*01c4*/ 	.word	0xffffffff


	//   ....[83]....
        /*01c8*/ 	.word	0xffffffff


	//   ....[84]....
        /*01cc*/ 	.word	0xffffffff


	//   ....[85]....
        /*01d0*/ 	.word	0xffffffff


	//   ....[86]....
        /*01d4*/ 	.word	0xffffffff


	//   ....[87]....
        /*01d8*/ 	.word	0xffffffff


	//   ....[88]....
        /*01dc*/ 	.word	0xffffffff


	//   ....[89]....
        /*01e0*/ 	.word	0xffffffff


	//   ....[90]....
        /*01e4*/ 	.word	0xffffffff


	//   ....[91]....
        /*01e8*/ 	.word	0xffffffff


	//   ....[92]....
        /*01ec*/ 	.word	0xffffffff


	//   ....[93]....
        /*01f0*/ 	.word	0xffffffff


	//   ....[94]....
        /*01f4*/ 	.word	0xffffffff


	//   ....[95]....
        /*01f8*/ 	.word	0xffffffff


	//   ....[96]....
        /*01fc*/ 	.word	0xffffffff


	//   ....[97]....
        /*0200*/ 	.word	0xffffffff


	//   ....[98]....
        /*0204*/ 	.word	0xffffffff


	//   ....[99]....
        /*0208*/ 	.word	0xffffffff


	//   ....[100]....
        /*020c*/ 	.word	0xffffffff


	//   ....[101]....
        /*0210*/ 	.word	0xffffffff


	//   ....[102]....
        /*0214*/ 	.word	0xffffffff


	//   ....[103]....
        /*0218*/ 	.word	0xffffffff


	//   ....[104]....
        /*021c*/ 	.word	0xffffffff


	//   ....[105]....
        /*0220*/ 	.word	0xffffffff


	//   ....[106]....
        /*0224*/ 	.word	0xffffffff


	//   ....[107]....
        /*0228*/ 	.word	0xffffffff


	//   ....[108]....
        /*022c*/ 	.word	0xffffffff


	//   ....[109]....
        /*0230*/ 	.word	0xffffffff


	//   ....[110]....
        /*0234*/ 	.word	0xffffffff


	//   ....[111]....
        /*0238*/ 	.word	0xffffffff


	//   ....[112]....
        /*023c*/ 	.word	0xffffffff


	//   ....[113]....
        /*0240*/ 	.word	0xffffffff


	//   ....[114]....
        /*0244*/ 	.word	0xffffffff


	//   ....[115]....
        /*0248*/ 	.word	0xffffffff


	//   ....[116]....
        /*024c*/ 	.word	0xffffffff


	//   ....[117]....
        /*0250*/ 	.word	0xffffffff


	//   ....[118]....
        /*0254*/ 	.word	0xffffffff


	//   ....[119]....
        /*0258*/ 	.word	0xffffffff


	//   ....[120]....
        /*025c*/ 	.word	0xffffffff


	//   ....[121]....
        /*0260*/ 	.word	0xffffffff


	//   ....[122]....
        /*0264*/ 	.word	0xffffffff


	//   ....[123]....
        /*0268*/ 	.word	0xffffffff


	//   ....[124]....
        /*026c*/ 	.word	0xffffffff


	//   ....[125]....
        /*0270*/ 	.word	0xffffffff


	//   ....[126]....
        /*0274*/ 	.word	0xffffffff


	//   ....[127]....
        /*0278*/ 	.word	0xffffffff


	//   ....[128]....
        /*027c*/ 	.word	0xffffffff


	//   ....[129]....
        /*0280*/ 	.word	0xffffffff


	//   ....[130]....
        /*0284*/ 	.word	0xffffffff


	//   ....[131]....
        /*0288*/ 	.word	0xffffffff


	//   ....[132]....
        /*028c*/ 	.word	0xffffffff


	//   ....[133]....
        /*0290*/ 	.word	0xffffffff


	//   ....[134]....
        /*0294*/ 	.word	0xffffffff


	//   ....[135]....
        /*0298*/ 	.word	0xffffffff


	//   ....[136]....
        /*029c*/ 	.word	0xffffffff


	//   ....[137]....
        /*02a0*/ 	.word	0xffffffff


	//   ....[138]....
        /*02a4*/ 	.word	0xffffffff


	//   ....[139]....
        /*02a8*/ 	.word	0xffffffff


	//   ....[140]....
        /*02ac*/ 	.word	0xffffffff


	//   ....[141]....
        /*02b0*/ 	.word	0xffffffff


	//   ....[142]....
        /*02b4*/ 	.word	0xffffffff


	//   ....[143]....
        /*02b8*/ 	.word	0xffffffff


	//   ....[144]....
        /*02bc*/ 	.word	0xffffffff


	//   ....[145]....
        /*02c0*/ 	.word	0xffffffff


	//   ....[146]....
        /*02c4*/ 	.word	0xffffffff


	//   ....[147]....
        /*02c8*/ 	.word	0xffffffff


	//   ....[148]....
        /*02cc*/ 	.word	0xffffffff


	//   ....[149]....
        /*02d0*/ 	.word	0xffffffff


	//   ....[150]....
        /*02d4*/ 	.word	0xffffffff


	//   ....[151]....
        /*02d8*/ 	.word	0xffffffff


	//   ....[152]....
        /*02dc*/ 	.word	0xffffffff


	//   ....[153]....
        /*02e0*/ 	.word	0xffffffff


	//   ....[154]....
        /*02e4*/ 	.word	0xffffffff


	//   ....[155]....
        /*02e8*/ 	.word	0xffffffff


	//   ....[156]....
        /*02ec*/ 	.word	0xffffffff


	//   ....[157]....
        /*02f0*/ 	.word	0xffffffff


	//   ....[158]....
        /*02f4*/ 	.word	0xffffffff


	//   ....[159]....
        /*02f8*/ 	.word	0xffffffff


	//   ....[160]....
        /*02fc*/ 	.word	0xffffffff


	//   ....[161]....
        /*0300*/ 	.word	0xffffffff


	//   ....[162]....
        /*0304*/ 	.word	0xffffffff


	//   ....[163]....
        /*0308*/ 	.word	0xffffffff


	//   ....[164]....
        /*030c*/ 	.word	0xffffffff


	//   ....[165]....
        /*0310*/ 	.word	0xffffffff


	//   ....[166]....
        /*0314*/ 	.word	0xffffffff


	//   ....[167]....
        /*0318*/ 	.word	0xffffffff


	//   ....[168]....
        /*031c*/ 	.word	0xffffffff


	//   ....[169]....
        /*0320*/ 	.word	0xffffffff


	//   ....[170]....
        /*0324*/ 	.word	0xffffffff


	//   ....[171]....
        /*0328*/ 	.word	0xffffffff


	//   ....[172]....
        /*032c*/ 	.word	0xffffffff


	//   ....[173]....
        /*0330*/ 	.word	0xffffffff


	//   ....[174]....
        /*0334*/ 	.word	0xffffffff


	//   ....[175]....
        /*0338*/ 	.word	0xffffffff


	//   ....[176]....
        /*033c*/ 	.word	0xffffffff


	//   ....[177]....
        /*0340*/ 	.word	0xffffffff


	//   ....[178]....
        /*0344*/ 	.word	0xffffffff


	//   ....[179]....
        /*0348*/ 	.word	0xffffffff


	//   ....[180]....
        /*034c*/ 	.word	0xffffffff


	//   ....[181]....
        /*0350*/ 	.word	0xffffffff


	//   ....[182]....
        /*0354*/ 	.word	0xffffffff


	//   ....[183]....
        /*0358*/ 	.word	0xffffffff


	//   ....[184]....
        /*035c*/ 	.word	0xffffffff


	//   ....[185]....
        /*0360*/ 	.word	0xffffffff


	//   ....[186]....
        /*0364*/ 	.word	0xffffffff


	//   ....[187]....
        /*0368*/ 	.word	0xffffffff


	//   ....[188]....
        /*036c*/ 	.word	0xffffffff


	//   ....[189]....
        /*0370*/ 	.word	0xffffffff


	//   ....[190]....
        /*0374*/ 	.word	0xffffffff


	//   ....[191]....
        /*0378*/ 	.word	0xffffffff


	//   ....[192]....
        /*037c*/ 	.word	0xffffffff


	//   ....[193]....
        /*0380*/ 	.word	0xffffffff


	//   ....[194]....
        /*0384*/ 	.word	0xffffffff


	//   ....[195]....
        /*0388*/ 	.word	0xffffffff


	//   ....[196]....
        /*038c*/ 	.word	0xffffffff


	//   ....[197]....
        /*0390*/ 	.word	0xffffffff


	//   ....[198]....
        /*0394*/ 	.word	0xffffffff


	//   ....[199]....
        /*0398*/ 	.word	0xffffffff


	//   ....[200]....
        /*039c*/ 	.word	0xffffffff


	//   ....[201]....
        /*03a0*/ 	.word	0xffffffff


	//   ....[202]....
        /*03a4*/ 	.word	0xffffffff


	//   ....[203]....
        /*03a8*/ 	.word	0xffffffff


	//   ....[204]....
        /*03ac*/ 	.word	0xffffffff


	//   ....[205]....
        /*03b0*/ 	.word	0xffffffff


	//   ....[206]....
        /*03b4*/ 	.word	0xffffffff


	//   ....[207]....
        /*03b8*/ 	.word	0xffffffff


	//   ....[208]....
        /*03bc*/ 	.word	0xffffffff


	//   ....[209]....
        /*03c0*/ 	.word	0xffffffff


	//   ....[210]....
        /*03c4*/ 	.word	0xffffffff


	//   ....[211]....
        /*03c8*/ 	.word	0xffffffff


	//   ....[212]....
        /*03cc*/ 	.word	0xffffffff


	//   ....[213]....
        /*03d0*/ 	.word	0xffffffff


	//   ....[214]....
        /*03d4*/ 	.word	0xffffffff


	//   ....[215]....
        /*03d8*/ 	.word	0xffffffff


	//   ....[216]....
        /*03dc*/ 	.word	0xffffffff


	//   ....[217]....
        /*03e0*/ 	.word	0xffffffff


	//   ....[218]....
        /*03e4*/ 	.word	0xffffffff


	//   ....[219]....
        /*03e8*/ 	.word	0xffffffff


	//   ....[220]....
        /*03ec*/ 	.word	0xffffffff


	//   ....[221]....
        /*03f0*/ 	.word	0xffffffff


	//   ....[222]....
        /*03f4*/ 	.word	0xffffffff


	//   ....[223]....
        /*03f8*/ 	.word	0xffffffff


	//   ....[224]....
        /*03fc*/ 	.word	0xffffffff


	//   ....[225]....
        /*0400*/ 	.word	0xffffffff


	//   ....[226]....
        /*0404*/ 	.word	0xffffffff


	//   ....[227]....
        /*0408*/ 	.word	0xffffffff


	//   ....[228]....
        /*040c*/ 	.word	0xffffffff


	//   ....[229]....
        /*0410*/ 	.word	0xffffffff


	//   ....[230]....
        /*0414*/ 	.word	0xffffffff


	//   ....[231]....
        /*0418*/ 	.word	0xffffffff


	//   ....[232]....
        /*041c*/ 	.word	0xffffffff


	//   ....[233]....
        /*0420*/ 	.word	0xffffffff


	//   ....[234]....
        /*0424*/ 	.word	0xffffffff


	//   ....[235]....
        /*0428*/ 	.word	0xffffffff


	//   ....[236]....
        /*042c*/ 	.word	0xffffffff


	//   ....[237]....
        /*0430*/ 	.word	0xffffffff


	//   ....[238]....
        /*0434*/ 	.word	0xffffffff


	//   ....[239]....
        /*0438*/ 	.word	0xffffffff


	//   ....[240]....
        /*043c*/ 	.word	0xffffffff


	//   ....[241]....
        /*0440*/ 	.word	0xffffffff


	//   ....[242]....
        /*0444*/ 	.word	0xffffffff


	//   ....[243]....
        /*0448*/ 	.word	0xffffffff


	//   ....[244]....
        /*044c*/ 	.word	0xffffffff


	//   ....[245]....
        /*0450*/ 	.word	0xffffffff


	//   ....[246]....
        /*0454*/ 	.word	0xffffffff


	//   ....[247]....
        /*0458*/ 	.word	0xffffffff


	//   ....[248]....
        /*045c*/ 	.word	0xffffffff


	//   ....[249]....
        /*0460*/ 	.word	0xffffffff


	//   ....[250]....
        /*0464*/ 	.word	0xffffffff


	//   ....[251]....
        /*0468*/ 	.word	0xffffffff


	//   ....[252]....
        /*046c*/ 	.word	0xffffffff


	//   ....[253]....
        /*0470*/ 	.word	0xffffffff


	//   ....[254]....
        /*0474*/ 	.word	0xffffffff


	//   ....[255]....
        /*0478*/ 	.word	0xffffffff


	//   ....[0]....
        /*047c*/ 	.word	0xffffffff


	//   ....[1]....
        /*0480*/ 	.word	0xffffffff


	//   ....[2]....
        /*0484*/ 	.word	0xffffffff


	//   ....[3]....
        /*0488*/ 	.word	0xffffffff


	//   ....[4]....
        /*048c*/ 	.word	0xffffffff


	//   ....[5]....
        /*0490*/ 	.word	0xffffffff


	//   ....[6]....
        /*0494*/ 	.word	0xffffffff


	//   ....[7]....
        /*0498*/ 	.word	0xffffffff


	//   ....[8]....
        /*049c*/ 	.word	0xffffffff


	//   ....[9]....
        /*04a0*/ 	.word	0xffffffff


	//   ....[10]....
        /*04a4*/ 	.word	0xffffffff


	//   ....[11]....
        /*04a8*/ 	.word	0xffffffff


	//   ....[12]....
        /*04ac*/ 	.word	0xffffffff


	//   ....[13]....
        /*04b0*/ 	.word	0xffffffff


	//   ....[14]....
        /*04b4*/ 	.word	0xffffffff


	//   ....[15]....
        /*04b8*/ 	.word	0xffffffff


	//   ....[16]....
        /*04bc*/ 	.word	0xffffffff


	//   ....[17]....
        /*04c0*/ 	.word	0xffffffff


	//   ....[18]....
        /*04c4*/ 	.word	0xffffffff


	//   ....[19]....
        /*04c8*/ 	.word	0xffffffff


	//   ....[20]....
        /*04cc*/ 	.word	0xffffffff


	//   ....[21]....
        /*04d0*/ 	.word	0xffffffff


	//   ....[22]....
        /*04d4*/ 	.word	0xffffffff


	//   ....[23]....
        /*04d8*/ 	.word	0xffffffff


	//   ....[24]....
        /*04dc*/ 	.word	0xffffffff


	//   ....[25]....
        /*04e0*/ 	.word	0xffffffff


	//   ....[26]....
        /*04e4*/ 	.word	0xffffffff


	//   ....[27]....
        /*04e8*/ 	.word	0xffffffff


	//   ....[28]....
        /*04ec*/ 	.word	0xffffffff


	//   ....[29]....
        /*04f0*/ 	.word	0xffffffff


	//   ....[30]....
        /*04f4*/ 	.word	0xffffffff


	//   ....[31]....
        /*04f8*/ 	.word	0xffffffff


	//   ....[32]....
        /*04fc*/ 	.word	0xffffffff


	//   ....[33]....
        /*0500*/ 	.word	0xffffffff


	//   ....[34]....
        /*0504*/ 	.word	0xffffffff


	//   ....[35]....
        /*0508*/ 	.word	0xffffffff


	//   ....[36]....
        /*050c*/ 	.word	0xffffffff


	//   ....[37]....
        /*0510*/ 	.word	0xffffffff


	//   ....[38]....
        /*0514*/ 	.word	0xffffffff


	//   ....[39]....
        /*0518*/ 	.word	0xffffffff


	//   ....[40]....
        /*051c*/ 	.word	0xffffffff


	//   ....[41]....
        /*0520*/ 	.word	0xffffffff


	//   ....[42]....
        /*0524*/ 	.word	0xffffffff


	//   ....[43]....
        /*0528*/ 	.word	0xffffffff


	//   ....[44]....
        /*052c*/ 	.word	0xffffffff


	//   ....[45]....
        /*0530*/ 	.word	0xffffffff


	//   ....[46]....
        /*0534*/ 	.word	0xffffffff


	//   ....[47]....
        /*0538*/ 	.word	0xffffffff


	//   ....[48]....
        /*053c*/ 	.word	0xffffffff


	//   ....[49]....
        /*0540*/ 	.word	0xffffffff


	//   ....[50]....
        /*0544*/ 	.word	0xffffffff


	//   ....[51]....
        /*0548*/ 	.word	0xffffffff


	//   ....[52]....
        /*054c*/ 	.word	0xffffffff


	//   ....[53]....
        /*0550*/ 	.word	0xffffffff


	//   ....[54]....
        /*0554*/ 	.word	0xffffffff


	//   ....[55]....
        /*0558*/ 	.word	0xffffffff


	//   ....[56]....
        /*055c*/ 	.word	0xffffffff


	//   ....[57]....
        /*0560*/ 	.word	0xffffffff


	//   ....[58]....
        /*0564*/ 	.word	0xffffffff


	//   ....[59]....
        /*0568*/ 	.word	0xffffffff


	//   ....[60]....
        /*056c*/ 	.word	0xffffffff


	//   ....[61]....
        /*0570*/ 	.word	0xffffffff


	//   ....[62]....
        /*0574*/ 	.word	0xffffffff


	//   ....[63]....
        /*0578*/ 	.word	0xffffffff


	//   ....[64]....
        /*057c*/ 	.word	0xffffffff


	//   ....[65]....
        /*0580*/ 	.word	0xffffffff


	//   ....[66]....
        /*0584*/ 	.word	0xffffffff


	//   ....[67]....
        /*0588*/ 	.word	0xffffffff


	//   ....[68]....
        /*058c*/ 	.word	0xffffffff


	//   ....[69]....
        /*0590*/ 	.word	0xffffffff


	//   ....[70]....
        /*0594*/ 	.word	0xffffffff


	//   ....[71]....
        /*0598*/ 	.word	0xffffffff


	//   ....[72]....
        /*059c*/ 	.word	0xffffffff


	//   ....[73]....
        /*05a0*/ 	.word	0xffffffff


	//----- nvinfo : EIATTR_COOP_GROUP_INSTR_OFFSETS
	.align		4
.L_1592:
        /*05a4*/ 	.byte	0x04, 0x28
        /*05a6*/ 	.short	(.L_1594 - .L_1593)


	//   ....[0]....
.L_1593:
        /*05a8*/ 	.word	0x000019b0


	//   ....[1]....
        /*05ac*/ 	.word	0x000019d0


	//   ....[2]....
        /*05b0*/ 	.word	0x000019e0


	//   ....[3]....
        /*05b4*/ 	.word	0x000019f0


	//   ....[4]....
        /*05b8*/ 	.word	0x00001a00


	//   ....[5]....
        /*05bc*/ 	.word	0x00001a10


	//   ....[6]....
        /*05c0*/ 	.word	0x00001a20


	//   ....[7]....
        /*05c4*/ 	.word	0x00001a40


	//   ....[8]....
        /*05c8*/ 	.word	0x00001a50


	//   ....[9]....
        /*05cc*/ 	.word	0x00001a70


	//   ....[10]....
        /*05d0*/ 	.word	0x00001a80


	//   ....[11]....
        /*05d4*/ 	.word	0x00001a90


	//   ....[12]....
        /*05d8*/ 	.word	0x00001ac0


	//   ....[13]....
        /*05dc*/ 	.word	0x00001ad0


	//   ....[14]....
        /*05e0*/ 	.word	0x00001af0


	//   ....[15]....
        /*05e4*/ 	.word	0x00001b00


	//   ....[16]....
        /*05e8*/ 	.word	0x00001b20


	//   ....[17]....
        /*05ec*/ 	.word	0x00001b40


	//   ....[18]....
        /*05f0*/ 	.word	0x00001b50


	//   ....[19]....
        /*05f4*/ 	.word	0x00001b70


	//   ....[20]....
        /*05f8*/ 	.word	0x00001b80


	//   ....[21]....
        /*05fc*/ 	.word	0x00001b90


	//   ....[22]....
        /*0600*/ 	.word	0x00001ba0


	//   ....[23]....
        /*0604*/ 	.word	0x00001bb0


	//   ....[24]....
        /*0608*/ 	.word	0x00001bd0


	//   ....[25]....
        /*060c*/ 	.word	0x00001be0


	//   ....[26]....
        /*0610*/ 	.word	0x00001c20


	//   ....[27]....
        /*0614*/ 	.word	0x00001c30


	//   ....[28]....
        /*0618*/ 	.word	0x00001c40


	//   ....[29]....
        /*061c*/ 	.word	0x00001c50


	//   ....[30]....
        /*0620*/ 	.word	0x00001c60


	//   ....[31]....
        /*0624*/ 	.word	0x00001c70


	//   ....[32]....
        /*0628*/ 	.word	0x00001c90


	//   ....[33]....
        /*062c*/ 	.word	0x00001ca0


	//   ....[34]....
        /*0630*/ 	.word	0x00001ce0


	//   ....[35]....
        /*0634*/ 	.word	0x00001cf0


	//   ....[36]....
        /*0638*/ 	.word	0x00001d00


	//   ....[37]....
        /*063c*/ 	.word	0x00001d10


	//   ....[38]....
        /*0640*/ 	.word	0x00001d20


	//   ....[39]....
        /*0644*/ 	.word	0x00001d30


	//   ....[40]....
        /*0648*/ 	.word	0x00001d50


	//   ....[41]....
        /*064c*/ 	.word	0x00001d60


	//   ....[42]....
        /*0650*/ 	.word	0x00001da0


	//   ....[43]....
        /*0654*/ 	.word	0x00001db0


	//   ....[44]....
        /*0658*/ 	.word	0x00001dc0


	//   ....[45]....
        /*065c*/ 	.word	0x00001dd0


	//   ....[46]....
        /*0660*/ 	.word	0x00001de0


	//   ....[47]....
        /*0664*/ 	.word	0x00001df0


	//   ....[48]....
        /*0668*/ 	.word	0x00001e10


	//   ....[49]....
        /*066c*/ 	.word	0x00001e20


	//   ....[50]....
        /*0670*/ 	.word	0x00001e60


	//   ....[51]....
        /*0674*/ 	.word	0x00001e70


	//   ....[52]....
        /*0678*/ 	.word	0x00001e80


	//   ....[53]....
        /*067c*/ 	.word	0x00001e90


	//   ....[54]....
        /*0680*/ 	.word	0x00001ea0


	//   ....[55]....
        /*0684*/ 	.word	0x00001eb0


	//   ....[56]....
        /*0688*/ 	.word	0x00001ed0


	//   ....[57]....
        /*068c*/ 	.word	0x00001ee0


	//   ....[58]....
        /*0690*/ 	.word	0x00001f30


	//   ....[59]....
        /*0694*/ 	.word	0x00001f40


	//   ....[60]....
        /*0698*/ 	.word	0x00001f50


	//   ....[61]....
        /*069c*/ 	.word	0x00001f60


	//   ....[62]....
        /*06a0*/ 	.word	0x00001f70


	//   ....[63]....
        /*06a4*/ 	.word	0x00001fa0


	//   ....[64]....
        /*06a8*/ 	.word	0x00001fc0


	//   ....[65]....
        /*06ac*/ 	.word	0x00001fd0


	//   ....[66]....
        /*06b0*/ 	.word	0x000040f0


	//   ....[67]....
        /*06b4*/ 	.word	0x00004130


	//   ....[68]....
        /*06b8*/ 	.word	0x00004150


	//   ....[69]....
        /*06bc*/ 	.word	0x00004160


	//   ....[70]....
        /*06c0*/ 	.word	0x00004170


	//   ....[71]....
        /*06c4*/ 	.word	0x00004190


	//   ....[72]....
        /*06c8*/ 	.word	0x000041b0


	//   ....[73]....
        /*06cc*/ 	.word	0x000041d0


	//   ....[74]....
        /*06d0*/ 	.word	0x000041e0


	//   ....[75]....
        /*06d4*/ 	.word	0x000041f0


	//   ....[76]....
        /*06d8*/ 	.word	0x00004210


	//   ....[77]....
        /*06dc*/ 	.word	0x00004220


	//   ....[78]....
        /*06e0*/ 	.word	0x00004240


	//   ....[79]....
        /*06e4*/ 	.word	0x00004260


	//   ....[80]....
        /*06e8*/ 	.word	0x00004270


	//   ....[81]....
        /*06ec*/ 	.word	0x00004280


	//   ....[82]....
        /*06f0*/ 	.word	0x000042a0


	//   ....[83]....
        /*06f4*/ 	.word	0x000042b0


	//   ....[84]....
        /*06f8*/ 	.word	0x000042d0


	//   ....[85]....
        /*06fc*/ 	.word	0x000042f0


	//   ....[86]....
        /*0700*/ 	.word	0x00004300


	//   ....[87]....
        /*0704*/ 	.word	0x00004310


	//   ....[88]....
        /*0708*/ 	.word	0x00004330


	//   ....[89]....
        /*070c*/ 	.word	0x00004340


	//   ....[90]....
        /*0710*/ 	.word	0x00004360


	//   ....[91]....
        /*0714*/ 	.word	0x00004380


	//   ....[92]....
        /*0718*/ 	.word	0x00004390


	//   ....[93]....
        /*071c*/ 	.word	0x000043a0


	//   ....[94]....
        /*0720*/ 	.word	0x000043c0


	//   ....[95]....
        /*0724*/ 	.word	0x000043d0


	//   ....[96]....
        /*0728*/ 	.word	0x000043f0


	//   ....[97]....
        /*072c*/ 	.word	0x00004410


	//   ....[98]....
        /*0730*/ 	.word	0x00004420


	//   ....[99]....
        /*0734*/ 	.word	0x00004430


	//   ....[100]....
        /*0738*/ 	.word	0x00004450


	//   ....[101]....
        /*073c*/ 	.word	0x00004460


	//   ....[102]....
        /*0740*/ 	.word	0x00004480


	//   ....[103]....
        /*0744*/ 	.word	0x000044a0


	//   ....[104]....
        /*0748*/ 	.word	0x000044b0


	//   ....[105]....
        /*074c*/ 	.word	0x000044c0


	//   ....[106]....
        /*0750*/ 	.word	0x000044e0


	//   ....[107]....
        /*0754*/ 	.word	0x000044f0


	//   ....[108]....
        /*0758*/ 	.word	0x00004510


	//   ....[109]....
        /*075c*/ 	.word	0x00004530


	//   ....[110]....
        /*0760*/ 	.word	0x00004540


	//   ....[111]....
        /*0764*/ 	.word	0x00004550


	//   ....[112]....
        /*0768*/ 	.word	0x00004570


	//   ....[113]....
        /*076c*/ 	.word	0x00004580


	//   ....[114]....
        /*0770*/ 	.word	0x000045a0


	//   ....[115]....
        /*0774*/ 	.word	0x000045c0


	//   ....[116]....
        /*0778*/ 	.word	0x000045d0


	//   ....[117]....
        /*077c*/ 	.word	0x000045e0


	//   ....[118]....
        /*0780*/ 	.word	0x00004600


	//   ....[119]....
        /*0784*/ 	.word	0x00004610


	//   ....[120]....
        /*0788*/ 	.word	0x00004630


	//   ....[121]....
        /*078c*/ 	.word	0x00004650


	//   ....[122]....
        /*0790*/ 	.word	0x00004660


	//   ....[123]....
        /*0794*/ 	.word	0x00004670


	//   ....[124]....
        /*0798*/ 	.word	0x000046a0


	//   ....[125]....
        /*079c*/ 	.word	0x000046c0


	//   ....[126]....
        /*07a0*/ 	.word	0x000046d0


	//   ....[127]....
        /*07a4*/ 	.word	0x000046e0


	//   ....[128]....
        /*07a8*/ 	.word	0x00004700


	//   ....[129]....
        /*07ac*/ 	.word	0x00004720


	//   ....[130]....
        /*07b0*/ 	.word	0x00004730


	//   ....[131]....
        /*07b4*/ 	.word	0x00004740


	//   ....[132]....
        /*07b8*/ 	.word	0x00006830


	//   ....[133]....
        /*07bc*/ 	.word	0x00006870


	//   ....[134]....
        /*07c0*/ 	.word	0x00006890


	//   ....[135]....
        /*07c4*/ 	.word	0x000068a0


	//   ....[136]....
        /*07c8*/ 	.word	0x000068b0


	//   ....[137]....
        /*07cc*/ 	.word	0x000068d0


	//   ....[138]....
        /*07d0*/ 	.word	0x000068f0


	//   ....[139]....
        /*07d4*/ 	.word	0x00006910


	//   ....[140]....
        /*07d8*/ 	.word	0x00006920


	//   ....[141]....
        /*07dc*/ 	.word	0x00006930


	//   ....[142]....
        /*07e0*/ 	.word	0x00006950


	//   ....[143]....
        /*07e4*/ 	.word	0x00006960


	//   ....[144]....
        /*07e8*/ 	.word	0x00006980


	//   ....[145]....
        /*07ec*/ 	.word	0x000069a0


	//   ....[146]....
        /*07f0*/ 	.word	0x000069b0


	//   ....[147]....
        /*07f4*/ 	.word	0x000069c0


	//   ....[148]....
        /*07f8*/ 	.word	0x000069e0


	//   ....[149]....
        /*07fc*/ 	.word	0x000069f0


	//   ....[150]....
        /*0800*/ 	.word	0x00006a10


	//   ....[151]....
        /*0804*/ 	.word	0x00006a30


	//   ....[152]....
        /*0808*/ 	.word	0x00006a40


	//   ....[153]....
        /*080c*/ 	.word	0x00006a50


	//   ....[154]....
        /*0810*/ 	.word	0x00006a70


	//   ....[155]....
        /*0814*/ 	.word	0x00006a80


	//   ....[156]....
        /*0818*/ 	.word	0x00006aa0


	//   ....[157]....
        /*081c*/ 	.word	0x00006ac0


	//   ....[158]....
        /*0820*/ 	.word	0x00006ad0


	//   ....[159]....
        /*0824*/ 	.word	0x00006ae0


	//   ....[160]....
        /*0828*/ 	.word	0x00006b00


	//   ....[161]....
        /*082c*/ 	.word	0x00006b10


	//   ....[162]....
        /*0830*/ 	.word	0x00006b30


	//   ....[163]....
        /*0834*/ 	.word	0x00006b50


	//   ....[164]....
        /*0838*/ 	.word	0x00006b60


	//   ....[165]....
        /*083c*/ 	.word	0x00006b70


	//   ....[166]....
        /*0840*/ 	.word	0x00006b90


	//   ....[167]....
        /*0844*/ 	.word	0x00006ba0


	//   ....[168]....
        /*0848*/ 	.word	0x00006bc0


	//   ....[169]....
        /*084c*/ 	.word	0x00006be0


	//   ....[170]....
        /*0850*/ 	.word	0x00006bf0


	//   ....[171]....
        /*0854*/ 	.word	0x00006c00


	//   ....[172]....
        /*0858*/ 	.word	0x00006c20


	//   ....[173]....
        /*085c*/ 	.word	0x00006c30


	//   ....[174]....
        /*0860*/ 	.word	0x00006c50


	//   ....[175]....
        /*0864*/ 	.word	0x00006c70


	//   ....[176]....
        /*0868*/ 	.word	0x00006c80


	//   ....[177]....
        /*086c*/ 	.word	0x00006c90


	//   ....[178]....
        /*0870*/ 	.word	0x00006cb0


	//   ....[179]....
        /*0874*/ 	.word	0x00006cc0


	//   ....[180]....
        /*0878*/ 	.word	0x00006ce0


	//   ....[181]....
        /*087c*/ 	.word	0x00006d00


	//   ....[182]....
        /*0880*/ 	.word	0x00006d10


	//   ....[183]....
        /*0884*/ 	.word	0x00006d20


	//   ....[184]....
        /*0888*/ 	.word	0x00006d40


	//   ....[185]....
        /*088c*/ 	.word	0x00006d50


	//   ....[186]....
        /*0890*/ 	.word	0x00006d70


	//   ....[187]....
        /*0894*/ 	.word	0x00006d90


	//   ....[188]....
        /*0898*/ 	.word	0x00006da0


	//   ....[189]....
        /*089c*/ 	.word	0x00006db0


	//   ....[190]....
        /*08a0*/ 	.word	0x00006de0


	//   ....[191]....
        /*08a4*/ 	.word	0x00006e00


	//   ....[192]....
        /*08a8*/ 	.word	0x00006e10


	//   ....[193]....
        /*08ac*/ 	.word	0x00006e20


	//   ....[194]....
        /*08b0*/ 	.word	0x00006e40


	//   ....[195]....
        /*08b4*/ 	.word	0x00006e60


	//   ....[196]....
        /*08b8*/ 	.word	0x00006e70


	//   ....[197]....
        /*08bc*/ 	.word	0x00006e80


	//   ....[198]....
        /*08c0*/ 	.word	0x00008f70


	//   ....[199]....
        /*08c4*/ 	.word	0x00008fb0


	//   ....[200]....
        /*08c8*/ 	.word	0x00008fc0


	//   ....[201]....
        /*08cc*/ 	.word	0x00008fd0


	//   ....[202]....
        /*08d0*/ 	.word	0x00008fe0


	//   ....[203]....
        /*08d4*/ 	.word	0x00009000


	//   ....[204]....
        /*08d8*/ 	.word	0x00009020


	//   ....[205]....
        /*08dc*/ 	.word	0x00009030


	//   ....[206]....
        /*08e0*/ 	.word	0x00009050


	//   ....[207]....
        /*08e4*/ 	.word	0x00009060


	//   ....[208]....
        /*08e8*/ 	.word	0x00009080


	//   ....[209]....
        /*08ec*/ 	.word	0x000090a0


	//   ....[210]....
        /*08f0*/ 	.word	0x000090b0


	//   ....[211]....
        /*08f4*/ 	.word	0x000090d0


	//   ....[212]....
        /*08f8*/ 	.word	0x000090e0


	//   ....[213]....
        /*08fc*/ 	.word	0x000090f0


	//   ....[214]....
        /*0900*/ 	.word	0x00009110


	//   ....[215]....
        /*0904*/ 	.word	0x00009120


	//   ....[216]....
        /*0908*/ 	.word	0x00009140


	//   ....[217]....
        /*090c*/ 	.word	0x00009150


	//   ....[218]....
        /*0910*/ 	.word	0x00009170


	//   ....[219]....
        /*0914*/ 	.word	0x00009190


	//   ....[220]....
        /*0918*/ 	.word	0x000091a0


	//   ....[221]....
        /*091c*/ 	.word	0x000091c0


	//   ....[222]....
        /*0920*/ 	.word	0x000091d0


	//   ....[223]....
        /*0924*/ 	.word	0x000091e0


	//   ....[224]....
        /*0928*/ 	.word	0x00009200


	//   ....[225]....
        /*092c*/ 	.word	0x00009210


	//   ....[226]....
        /*0930*/ 	.word	0x00009230


	//   ....[227]....
        /*0934*/ 	.word	0x00009240


	//   ....[228]....
        /*0938*/ 	.word	0x00009260


	//   ....[229]....
        /*093c*/ 	.word	0x00009280


	//   ....[230]....
        /*0940*/ 	.word	0x00009290


	//   ....[231]....
        /*0944*/ 	.word	0x000092a0


	//   ....[232]....
        /*0948*/ 	.word	0x000092c0


	//   ....[233]....
        /*094c*/ 	.word	0x000092d0


	//   ....[234]....
        /*0950*/ 	.word	0x000092f0


	//   ....[235]....
        /*0954*/ 	.word	0x00009310


	//   ....[236]....
        /*0958*/ 	.word	0x00009320


	//   ....[237]....
        /*095c*/ 	.word	0x00009330


	//   ....[238]....
        /*0960*/ 	.word	0x00009350


	//   ....[239]....
        /*0964*/ 	.word	0x00009360


	//   ....[240]....
        /*0968*/ 	.word	0x00009380


	//   ....[241]....
        /*096c*/ 	.word	0x000093a0


	//   ....[242]....
        /*0970*/ 	.word	0x000093b0


	//   ....[243]....
        /*0974*/ 	.word	0x000093c0


	//   ....[244]....
        /*0978*/ 	.word	0x000093e0


	//   ....[245]....
        /*097c*/ 	.word	0x000093f0


	//   ....[246]....
        /*0980*/ 	.word	0x00009420


	//   ....[247]....
        /*0984*/ 	.word	0x00009430


	//   ....[248]....
        /*0988*/ 	.word	0x00009440


	//   ....[249]....
        /*098c*/ 	.word	0x00009450


	//   ....[250]....
        /*0990*/ 	.word	0x00009470


	//   ....[251]....
        /*0994*/ 	.word	0x00009480


	//   ....[252]....
        /*0998*/ 	.word	0x000094a0


	//   ....[253]....
        /*099c*/ 	.word	0x000094c0


	//   ....[254]....
        /*09a0*/ 	.word	0x000094d0


	//   ....[255]....
        /*09a4*/ 	.word	0x000094e0


	//   ....[0]....
        /*09a8*/ 	.word	0x00009500


	//   ....[1]....
        /*09ac*/ 	.word	0x00009510


	//   ....[2]....
        /*09b0*/ 	.word	0x00009530


	//   ....[3]....
        /*09b4*/ 	.word	0x00009550


	//   ....[4]....
        /*09b8*/ 	.word	0x00009560


	//   ....[5]....
        /*09bc*/ 	.word	0x00009570


	//   ....[6]....
        /*09c0*/ 	.word	0x00009590


	//   ....[7]....
        /*09c4*/ 	.word	0x000095a0


	//   ....[8]....
        /*09c8*/ 	.word	0x0000b6b0


	//   ....[9]....
        /*09cc*/ 	.word	0x0000b6f0


	//   ....[10]....
        /*09d0*/ 	.word	0x0000b710


	//   ....[11]....
        /*09d4*/ 	.word	0x0000b720


	//   ....[12]....
        /*09d8*/ 	.word	0x0000b730


	//   ....[13]....
        /*09dc*/ 	.word	0x0000b750


	//   ....[14]....
        /*09e0*/ 	.word	0x0000b770


	//   ....[15]....
        /*09e4*/ 	.word	0x0000b790


	//   ....[16]....
        /*09e8*/ 	.word	0x0000b7b0


	//   ....[17]....
        /*09ec*/ 	.word	0x0000b7c0


	//   ....[18]....
        /*09f0*/ 	.word	0x0000b7d0


	//   ....[19]....
        /*09f4*/ 	.word	0x0000b7e0


	//   ....[20]....
        /*09f8*/ 	.word	0x0000b800


	//   ....[21]....
        /*09fc*/ 	.word	0x0000b810


	//   ....[22]....
        /*0a00*/ 	.word	0x0000b830


	//   ....[23]....
        /*0a04*/ 	.word	0x0000b850


	//   ....[24]....
        /*0a08*/ 	.word	0x0000b860


	//   ....[25]....
        /*0a0c*/ 	.word	0x0000b870


	//   ....[26]....
        /*0a10*/ 	.word	0x0000b890


	//   ....[27]....
        /*0a14*/ 	.word	0x0000b8a0


	//   ....[28]....
        /*0a18*/ 	.word	0x0000b8c0


	//   ....[29]....
        /*0a1c*/ 	.word	0x0000b8e0


	//   ....[30]....
        /*0a20*/ 	.word	0x0000b8f0


	//   ....[31]....
        /*0a24*/ 	.word	0x0000b900


	//   ....[32]....
        /*0a28*/ 	.word	0x0000b920


	//   ....[33]....
        /*0a2c*/ 	.word	0x0000b930


	//   ....[34]....
        /*0a30*/ 	.word	0x0000b950


	//   ....[35]....
        /*0a34*/ 	.word	0x0000b970


	//   ....[36]....
        /*0a38*/ 	.word	0x0000b980


	//   ....[37]....
        /*0a3c*/ 	.word	0x0000b990


	//   ....[38]....
        /*0a40*/ 	.word	0x0000b9b0


	//   ....[39]....
        /*0a44*/ 	.word	0x0000b9c0


	//   ....[40]....
        /*0a48*/ 	.word	0x0000b9e0


	//   ....[41]....
        /*0a4c*/ 	.word	0x0000ba00


	//   ....[42]....
        /*0a50*/ 	.word	0x0000ba10


	//   ....[43]....
        /*0a54*/ 	.word	0x0000ba20


	//   ....[44]....
        /*0a58*/ 	.word	0x0000ba40


	//   ....[45]....
        /*0a5c*/ 	.word	0x0000ba50


	//   ....[46]....
        /*0a60*/ 	.word	0x0000ba70


	//   ....[47]....
        /*0a64*/ 	.word	0x0000ba90


	//   ....[48]....
        /*0a68*/ 	.word	0x0000baa0


	//   ....[49]....
        /*0a6c*/ 	.word	0x0000bab0


	//   ....[50]....
        /*0a70*/ 	.word	0x0000bad0


	//   ....[51]....
        /*0a74*/ 	.word	0x0000bae0


	//   ....[52]....
        /*0a78*/ 	.word	0x0000bb00


	//   ....[53]....
        /*0a7c*/ 	.word	0x0000bb20


	//   ....[54]....
        /*0a80*/ 	.word	0x0000bb30


	//   ....[55]....
        /*0a84*/ 	.word	0x0000bb40


	//   ....[56]....
        /*0a88*/ 	.word	0x0000bb60


	//   ....[57]....
        /*0a8c*/ 	.word	0x0000bb70


	//   ....[58]....
        /*0a90*/ 	.word	0x0000bb90


	//   ....[59]....
        /*0a94*/ 	.word	0x0000bbb0


	//   ....[60]....
        /*0a98*/ 	.word	0x0000bbc0


	//   ....[61]....
        /*0a9c*/ 	.word	0x0000bbd0


	//   ....[62]....
        /*0aa0*/ 	.word	0x0000bbf0


	//   ....[63]....
        /*0aa4*/ 	.word	0x0000bc00


	//   ....[64]....
        /*0aa8*/ 	.word	0x0000bc20


	//   ....[65]....
        /*0aac*/ 	.word	0x0000bc40


	//   ....[66]....
        /*0ab0*/ 	.word	0x0000bc50


	//   ....[67]....
        /*0ab4*/ 	.word	0x0000bc60


	//   ....[68]....
        /*0ab8*/ 	.word	0x0000bc80


	//   ....[69]....
        /*0abc*/ 	.word	0x0000bc90


	//   ....[70]....
        /*0ac0*/ 	.word	0x0000bcb0


	//   ....[71]....
        /*0ac4*/ 	.word	0x0000bcd0


	//   ....[72]....
        /*0ac8*/ 	.word	0x0000bce0


	//   ....[73]....
        /*0acc*/ 	.word	0x0000bcf0


	//----- nvinfo : EIATTR_VRC_CTA_INIT_COUNT
	.align		4
.L_1594:
        /*0ad0*/ 	.byte	0x02, 0x4a
	.zero		1
	.zero		1


	//----- nvinfo : EIATTR_EXIT_INSTR_OFFSETS
	.align		4
        /*0ad4*/ 	.byte	0x04, 0x1c
        /*0ad6*/ 	.short	(.L_1596 - .L_1595)


	//   ....[0]....
.L_1595:
        /*0ad8*/ 	.word	0x0000de20


	//   ....[1]....
        /*0adc*/ 	.word	0x0000eb70


	//   ....[2]....
        /*0ae0*/ 	.word	0x0000ebe0


	//----- nvinfo : EIATTR_MAX_THREADS
	.align		4
.L_1596:
        /*0ae4*/ 	.byte	0x04, 0x05
        /*0ae6*/ 	.short	(.L_1598 - .L_1597)
.L_1597:
        /*0ae8*/ 	.word	0x00000020
        /*0aec*/ 	.word	0x00000001
        /*0af0*/ 	.word	0x00000001


	//----- nvinfo : EIATTR_CRS_STACK_SIZE
	.align		4
.L_1598:
        /*0af4*/ 	.byte	0x04, 0x1e
        /*0af6*/ 	.short	(.L_1600 - .L_1599)
.L_1599:
        /*0af8*/ 	.word	0x00000000


	//----- nvinfo : EIATTR_CBANK_PARAM_SIZE
	.align		4
.L_1600:
        /*0afc*/ 	.byte	0x03, 0x19
        /*0afe*/ 	.short	0x0028


	//----- nvinfo : EIATTR_PARAM_CBANK
	.align		4
        /*0b00*/ 	.byte	0x04, 0x0a
        /*0b02*/ 	.short	(.L_1602 - .L_1601)
	.align		4
.L_1601:
        /*0b04*/ 	.word	index@(.nv.constant0._ZN17fastertransformer38beam_online_softmax_topk_stage2_kernelIfLi32ELi32EEEvPKfS2_PiPT_ii)
        /*0b08*/ 	.short	0x0380
        /*0b0a*/ 	.short	0x0028


	//----- nvinfo : EIATTR_SW_WAR
	.align		4
.L_1602:
        /*0b0c*/ 	.byte	0x04, 0x36
        /*0b0e*/ 	.short	(.L_1604 - .L_1603)
.L_1603:
        /*0b10*/ 	.word	0x00000008
.L_1604:


//--------------------- .nv.info._ZN17fastertransformer38beam_online_softmax_topk_stage1_kernelIfLi1ELi32ELi64EEEvPKT_S3_PKbPfiiPKi --------------------------
	.section	.nv.info._ZN17fastertransformer38beam_online_softmax_topk_stage1_kernelIfLi1ELi32ELi64EEEvPKT_S3_PKbPfiiPKi,"",@"SHT_CUDA_INFO"
	.sectionflags	@""
	.align	4


	//----- nvinfo : EIATTR_CUDA_API_VERSION
	.align		4
        /*0000*/ 	.byte	0x04, 0x37
        /*0002*/ 	.short	(.L_1606 - .L_1605)
.L_1605:
        /*0004*/ 	.word	0x00000082


	//----- nvinfo : EIATTR_KPARAM_INFO
	.align		4
.L_1606:
        /*0008*/ 	.byte	0x04, 0x17
        /*000a*/ 	.short	(.L_1608 - .L_1607)
.L_1607:
        /*000c*/ 	.word	0x00000000
        /*0010*/ 	.short	0x0006
        /*0012*/ 	.short	0x0028
        /*0014*/ 	.byte	0x00, 0xf5, 0x21, 0x00


	//----- nvinfo : EIATTR_KPARAM_INFO
	.align		4
.L_1608:
        /*0018*/ 	.byte	0x04, 0x17
        /*001a*/ 	.short	(.L_1610 - .L_1609)
.L_1609:
        /*001c*/ 	.word	0x00000000
        /*0020*/ 	.short	0x0005
        /*0022*/ 	.short	0x0024
        /*0024*/ 	.byte	0x00, 0xf0, 0x11, 0x00


	//----- nvinfo : EIATTR_KPARAM_INFO
	.align		4
.L_1610:
        /*0028*/ 	.byte	0x04, 0x17
        /*002a*/ 	.short	(.L_1612 - .L_1611)
.L_1611:
        /*002c*/ 	.word	0x00000000
        /*0030*/ 	.short	0x0004
        /*0032*/ 	.short	0x0020
        /*0034*/ 	.byte	0x00, 0xf0, 0x11, 0x00


	//----- nvinfo : EIATTR_KPARAM_INFO
	.align		4
.L_1612:
        /*0038*/ 	.byte	0x04, 0x17
        /*003a*/ 	.short	(.L_1614 - .L_1613)
.L_1613:
        /*003c*/ 	.word	0x00000000
        /*0040*/ 	.short	0x0003
        /*0042*/ 	.short	0x0018
        /*0044*/ 	.byte	0x00, 0xf5, 0x21, 0x00


	//----- nvinfo : EIATTR_KPARAM_INFO
	.align		4
.L_1614:
        /*0048*/ 	.byte	0x04, 0x17
        /*004a*/ 	.short	(.L_1616 - .L_1615)
.L_1615:
        /*004c*/ 	.word	0x00000000
        /*0050*/ 	.short	0x0002
        /*0052*/ 	.short	0x0010
        /*0054*/ 	.byte	0x00, 0xf5, 0x21, 0x00


	//----- nvinfo : EIATTR_KPARAM_INFO
	.align		4
.L_1616:
        /*0058*/ 	.byte	0x04, 0x17
        /*005a*/ 	.short	(.L_1618 - .L_1617)
.L_1617:
        /*005c*/ 	.word	0x00000000
        /*0060*/ 	.short	0x0001
        /*0062*/ 	.short	0x0008
        /*0064*/ 	.byte	0x00, 0xf5, 0x21, 0x00


	//----- nvinfo : EIATTR_KPARAM_INFO
	.align		4
.L_1618:
        /*0068*/ 	.byte	0x04, 0x17
        /*006a*/ 	.short	(.L_1620 - .L_1619)
.L_1619:
        /*006c*/ 	.word	0x00000000
        /*0070*/ 	.short	0x0000
        /*0072*/ 	.short	0x0000
        /*0074*/ 	.byte	0x00, 0xf5, 0x21, 0x00


	//----- nvinfo : EIATTR_SPARSE_MMA_MASK
	.align		4
.L_1620:
        /*0078*/ 	.byte	0x03, 0x50
        /*007a*/ 	.short	0x0000


	//----- nvinfo : EIATTR_MAXREG_COUNT
	.align		4
        /*007c*/ 	.byte	0x03, 0x1b
        /*007e*/ 	.short	0x00ff


	//----- nvinfo : EIATTR_NUM_BARRIERS
	.align		4
        /*0080*/ 	.byte	0x02, 0x4c
        /*0082*/ 	.byte	0x01
	.zero		1


	//----- nvinfo : EIATTR_MERCURY_ISA_VERSION
	.align		4
        /*0084*/ 	.byte	0x03, 0x5f
        /*0086*/ 	.short	0x0101


	//----- nvinfo : EIATTR_COOP_GROUP_MASK_REGIDS
	.align		4
        /*0088*/ 	.byte	0x04, 0x29
        /*008a*/ 	.short	(.L_1622 - .L_1621)


	//   ....[0]....
.L_1621:
        /*008c*/ 	.word	0xffffffff


	//   ....[1]....
        /*0090*/ 	.word	0xffffffff


	//   ....[2]....
        /*0094*/ 	.word	0xffffffff


	//   ....[3]....
        /*0098*/ 	.word	0xffffffff


	//   ....[4]....
        /*009c*/ 	.word	0xffffffff


	//   ....[5]....
        /*00a0*/ 	.word	0xffffffff


	//   ....[6]....
        /*00a4*/ 	.word	0xffffffff


	//   ....[7]....
        /*00a8*/ 	.word	0xffffffff


	//   ....[8]....
        /*00ac*/ 	.word	0xffffffff


	//   ....[9]....
        /*00b0*/ 	.word	0xffffffff


	//   ....[10]....
        /*00b4*/ 	.word	0xffffffff


	//   ....[11]....
        /*00b8*/ 	.word	0xffffffff


	//   ....[12]....
        /*00bc*/ 	.word	0xffffffff


	//   ....[13]....
        /*00c0*/ 	.word	0xffffffff


	//   ....[14]....
        /*00c4*/ 	.word	0xffffffff


	//   ....[15]....
        /*00c8*/ 	.word	0xffffffff


	//   ....[16]....
        /*00cc*/ 	.word	0xffffffff


	//   ....[17]....
        /*00d0*/ 	.word	0xffffffff


	//   ....[18]....
        /*00d4*/ 	.word	0xffffffff


	//   ....[19]....
        /*00d8*/ 	.word	0xffffffff


	//   ....[20]....
        /*00dc*/ 	.word	0xffffffff


	//   ....[21]....
        /*00e0*/ 	.word	0xffffffff


	//   ....[22]....
        /*00e4*/ 	.word	0xffffffff


	//   ....[23]....
        /*00e8*/ 	.word	0xffffffff


	//   ....[24]....
        /*00ec*/ 	.word	0xffffffff


	//   ....[25]....
        /*00f0*/ 	.word	0xffffffff


	//   ....[26]....
        /*00f4*/ 	.word	0xffffffff


	//   ....[27]....
        /*00f8*/ 	.word	0xffffffff


	//   ....[28]....
        /*00fc*/ 	.word	0xffffffff


	//   ....[29]....
        /*0100*/ 	.word	0xffffffff


	//   ....[30]....
        /*0104*/ 	.word	0xffffffff


	//   ....[31]....
        /*0108*/ 	.word	0xffffffff


	//   ....[32]....
        /*010c*/ 	.word	0xffffffff


	//   ....[33]....
        /*0110*/ 	.word	0xffffffff


	//   ....[34]....
        /*0114*/ 	.word	0xffffffff


	//   ....[35]....
        /*0118*/ 	.word	0xffffffff


	//   ....[36]....
        /*011c*/ 	.word	0xffffffff


	//   ....[37]....
        /*0120*/ 	.word	0xffffffff


	//   ....[38]....
        /*0124*/ 	.word	0xffffffff


	//   ....[39]....
        /*0128*/ 	.word	0xffffffff


	//   ....[40]....
        /*012c*/ 	.word	0xffffffff


	//   ....[41]....
        /*0130*/ 	.word	0xffffffff


	//   ....[42]....
        /*0134*/ 	.word	0xffffffff


	//   ....[43]....
        /*0138*/ 	.word	0xffffffff


	//   ....[44]....
        /*013c*/ 	.word	0xffffffff


	//   ....[45]....
        /*0140*/ 	.word	0xffffffff


	//   ....[46]....
        /*0144*/ 	.word	0xffffffff


	//   ....[47]....
        /*0148*/ 	.word	0xffffffff


	//   ....[48]....
        /*014c*/ 	.word	0xffffffff


	//   ....[49]....
        /*0150*/ 	.word	0xffffffff


	//   ....[50]....
        /*0154*/ 	.word	0xffffffff


	//   ....[51]....
        /*0158*/ 	.word	0xffffffff


	//   ....[52]....
        /*015c*/ 	.word	0xffffffff


	//   ....[53]....
        /*0160*/ 	.word	0xffffffff


	//   ....[54]....
        /*0164*/ 	.word	0xffffffff


	//   ....[55]....
        /*0168*/ 	.word	0xffffffff


	//   ....[56]....
        /*016c*/ 	.word	0xffffffff


	//   ....[57]....
        /*0170*/ 	.word	0xffffffff


	//   ....[58]....
        /*0174*/ 	.word	0xffffffff


	//   ....[59]....
        /*0178*/ 	.word	0xffffffff


	//   ....[60]....
        /*017c*/ 	.word	0xffffffff


	//   ....[61]....
        /*0180*/ 	.word	0xffffffff


	//   ....[62]....
        /*0184*/ 	.word	0xffffffff


	//   ....[63]....
        /*0188*/ 	.word	0xffffffff


	//   ....[64]....
        /*018c*/ 	.word	0xffffffff


	//   ....[65]....
        /*0190*/ 	.word	0xffffffff


	//   ....[66]....
        /*0194*/ 	.word	0xffffffff


	//   ....[67]....
        /*0198*/ 	.word	0xffffffff


	//   ....[68]....
        /*019c*/ 	.word	0xffffffff


	//   ....[69]....
        /*01a0*/ 	.word	0xffffffff


	//   ....[70]....
        /*01a4*/ 	.word	0xffffffff


	//   ....[71]....
        /*01a8*/ 	.word	0xffffffff


	//   ....[72]....
        /*01ac*/ 	.word	0xffffffff


	//   ....[73]....
        /*01b0*/ 	.word	0xffffffff


	//   ....[74]....
        /*01b4*/ 	.word	0xffffffff


	//   ....[75]....
        /*01b8*/ 	.word	0xffffffff


	//   ....[76]....
        /*01bc*/ 	.word	0xffffffff


	//   ....[77]....
        /*01c0*/ 	.word	0xffffffff


	//   ....[78]....
        /*01c4*/ 	.word	0xffffffff


	//   ....[79]....
        /*01c8*/ 	.word	0xffffffff


	//   ....[80]....
        /*01cc*/ 	.word	0xffffffff


	//   ....[81]....
        /*01d0*/ 	.word	0xffffffff


	//   ....[82]....
        /*01d4*/ 	.word	0xffffffff


	//   ....[83]....
        /*01d8*/ 	.word	0xffffffff


	//   ....[84]....
        /*01dc*/ 	.word	0xffffffff


	//   ....[85]....
        /*01e0*/ 	.word	0xffffffff


	//   ....[86]....
        /*01e4*/ 	.word	0xffffffff


	//   ....[87]....
        /*01e8*/ 	.word	0xffffffff


	//   ....[88]....
        /*01ec*/ 	.word	0xffffffff


	//   ....[89]....
        /*01f0*/ 	.word	0xffffffff


	//   ....[90]....
        /*01f4*/ 	.word	0xffffffff


	//   ....[91]....
        /*01f8*/ 	.word	0xffffffff


	//   ....[92]....
        /*01fc*/ 	.word	0xffffffff


	//   ....[93]....
        /*0200*/ 	.word	0xffffffff


	//   ....[94]....
        /*0204*/ 	.word	0xffffffff


	//   ....[95]....
        /*0208*/ 	.word	0xffffffff


	//   ....[96]....
        /*020c*/ 	.word	0xffffffff


	//   ....[97]....
        /*0210*/ 	.word	0xffffffff


	//   ....[98]....
        /*0214*/ 	.word	0xffffffff


	//   ....[99]....
        /*0218*/ 	.word	0xffffffff


	//   ....[100]....
        /*021c*/ 	.word	0xffffffff


	//   ....[101]....
        /*0220*/ 	.word	0xffffffff


	//   ....[102]....
        /*0224*/ 	.word	0xffffffff


	//   ....[103]....
        /*0228*/ 	.word	0xffffffff


	//   ....[104]....
        /*022c*/ 	.word	0xffffffff


	//   ....[105]....
        /*0230*/ 	.word	0xffffffff


	//   ....[106]....
        /*0234*/ 	.word	0xffffffff


	//   ....[107]....
        /*0238*/ 	.word	0xffffffff


	//   ....[108]....
        /*023c*/ 	.word	0xffffffff


	//   ....[109]....
        /*0240*/ 	.word	0xffffffff


	//   ....[110]....
        /*0244*/ 	.word	0xffffffff


	//   ....[111]....
        /*0248*/ 	.word	0xffffffff


	//   ....[112]....
        /*024c*/ 	.word	0xffffffff


	//   ....[113]....
        /*0250*/ 	.word	0xffffffff


	//   ....[114]....
        /*0254*/ 	.word	0xffffffff


	//   ....[115]....
        /*0258*/ 	.word	0xffffffff


	//   ....[116]....
        /*025c*/ 	.word	0xffffffff


	//   ....[117]....
        /*0260*/ 	.word	0xffffffff


	//   ....[118]....
        /*0264*/ 	.word	0xffffffff


	//   ....[119]....
        /*0268*/ 	.word	0xffffffff


	//   ....[120]....
        /*026c*/ 	.word	0xffffffff


	//   ....[121]....
        /*0270*/ 	.word	0xffffffff


	//   ....[122]....
        /*0274*/ 	.word	0xffffffff


	//   ....[123]....
        /*0278*/ 	.word	0xffffffff


	//   ....[124]....
        /*027c*/ 	.word	0xffffffff


	//   ....[125]....
        /*0280*/ 	.word	0xffffffff


	//   ....[126]....
        /*0284*/ 	.word	0xffffffff


	//   ....[127]....
        /*0288*/ 	.word	0xffffffff


	//   ....[128]....
        /*028c*/ 	.word	0xffffffff


	//   ....[129]....
        /*0290*/ 	.word	0xffffffff


	//   ....[130]....
        /*0294*/ 	.word	0xffffffff


	//   ....[131]....
        /*0298*/ 	.word	0xffffffff


	//   ....[132]....
        /*029c*/ 	.word	0xffffffff


	//   ....[133]....
        /*02a0*/ 	.word	0xffffffff


	//   ....[134]....
        /*02a4*/ 	.word	0xffffffff


	//   ....[135]....
        /*02a8*/ 	.word	0xffffffff


	//   ....[136]....
        /*02ac*/ 	.word	0xffffffff


	//   ....[137]....
        /*02b0*/ 	.word	0xffffffff


	//   ....[138]....
        /*02b4*/ 	.word	0xffffffff


	//   ....[139]....
        /*02b8*/ 	.word	0xffffffff


	//   ....[140]....
        /*02bc*/ 	.word	0xffffffff


	//   ....[141]....
        /*02c0*/ 	.word	0xffffffff


	//   ....[142]....
        /*02c4*/ 	.word	0xffffffff


	//   ....[143]....
        /*02c8*/ 	.word	0xffffffff


	//   ....[144]....
        /*02cc*/ 	.word	0xffffffff


	//   ....[145]....
        /*02d0*/ 	.word	0xffffffff


	//   ....[146]....
        /*02d4*/ 	.word	0xffffffff


	//   ....[147]....
        /*02d8*/ 	.word	0xffffffff


	//   ....[148]....
        /*02dc*/ 	.word	0xffffffff


	//   ....[149]....
        /*02e0*/ 	.word	0xffffffff


	//   ....[150]....
        /*02e4*/ 	.word	0xffffffff


	//   ....[151]....
        /*02e8*/ 	.word	0xffffffff


	//   ....[152]....
        /*02ec*/ 	.word	0xffffffff


	//   ....[153]....
        /*02f0*/ 	.word	0xffffffff


	//   ....[154]....
        /*02f4*/ 	.word	0xffffffff


	//   ....[155]....
        /*02f8*/ 	.word	0xffffffff


	//   ....[156]....
        /*02fc*/ 	.word	0xffffffff


	//   ....[157]....
        /*0300*/ 	.word	0xffffffff


	//   ....[158]....
        /*0304*/ 	.word	0xffffffff


	//   ....[159]....
        /*0308*/ 	.word	0xffffffff


	//   ....[160]....
        /*030c*/ 	.word	0xffffffff


	//   ....[161]....
        /*0310*/ 	.word	0xffffffff


	//   ....[162]....
        /*0314*/ 	.word	0xffffffff


	//   ....[163]....
        /*0318*/ 	.word	0xffffffff


	//   ....[164]....
        /*031c*/ 	.word	0xffffffff


	//   ....[165]....
        /*0320*/ 	.word	0xffffffff


	//   ....[166]....
        /*0324*/ 	.word	0xffffffff


	//   ....[167]....
        /*0328*/ 	.word	0xffffffff


	//   ....[168]....
        /*032c*/ 	.word	0xffffffff


	//   ....[169]....
        /*0330*/ 	.word	0xffffffff


	//   ....[170]....
        /*0334*/ 	.word	0xffffffff


	//   ....[171]....
        /*0338*/ 	.word	0xffffffff


	//   ....[172]....
        /*033c*/ 	.word	0xffffffff


	//   ....[173]....
        /*0340*/ 	.word	0xffffffff


	//   ....[174]....
        /*0344*/ 	.word	0xffffffff


	//   ....[175]....
        /*0348*/ 	.word	0xffffffff


	//   ....[176]....
        /*034c*/ 	.word	0xffffffff


	//   ....[177]....
        /*0350*/ 	.word	0xffffffff


	//   ....[178]....
        /*0354*/ 	.word	0xffffffff


	//   ....[179]....
        /*0358*/ 	.word	0xffffffff


	//   ....[180]....
        /*035c*/ 	.word	0xffffffff


	//   ....[181]....
        /*0360*/ 	.word	0xffffffff


	//   ....[182]....
        /*0364*/ 	.word	0xffffffff


	//   ....[183]....
        /*0368*/ 	.word	0xffffffff


	//   ....[184]....
        /*036c*/ 	.word	0xffffffff


	//   ....[185]....
        /*0370*/ 	.word	0xffffffff


	//   ....[186]....
        /*0374*/ 	.word	0xffffffff


	//   ....[187]....
        /*0378*/ 	.word	0xffffffff


	//   ....[188]....
        /*037c*/ 	.word	0xffffffff


	//   ....[189]....
        /*0380*/ 	.word	0xffffffff


	//   ....[190]....
        /*0384*/ 	.word	0xffffffff


	//   ....[191]....
        /*0388*/ 	.word	0xffffffff


	//   ....[192]....
        /*038c*/ 	.word	0xffffffff


	//   ....[193]....
        /*0390*/ 	.word	0xffffffff


	//   ....[194]....
        /*0394*/ 	.word	0xffffffff


	//   ....[195]....
        /*0398*/ 	.word	0xffffffff


	//   ....[196]....
        /*039c*/ 	.word	0xffffffff


	//   ....[197]....
        /*03a0*/ 	.word	0xffffffff


	//   ....[198]....
        /*03a4*/ 	.word	0xffffffff


	//   ....[199]....
        /*03a8*/ 	.word	0xffffffff


	//   ....[200]....
        /*03ac*/ 	.word	0xffffffff


	//   ....[201]....
        /*03b0*/ 	.word	0xffffffff


	//   ....[202]....
        /*03b4*/ 	.word	0xffffffff


	//   ....[203]....
        /*03b8*/ 	.word	0xffffffff


	//   ....[204]....
        /*03bc*/ 	.word	0xffffffff


	//   ....[205]....
        /*03c0*/ 	.word	0xffffffff


	//   ....[206]....
        /*03c4*/ 	.word	0xffffffff


	//   ....[207]....
        /*03c8*/ 	.word	0xffffffff


	//   ....[208]....
        /*03cc*/ 	.word	0xffffffff


	//   ....[209]....
        /*03d0*/ 	.word	0xffffffff


	//   ....[210]....
        /*03d4*/ 	.word	0xffffffff


	//   ....[211]....
        /*03d8*/ 	.word	0xffffffff


	//   ....[212]....
        /*03dc*/ 	.word	0xffffffff


	//   ....[213]....
        /*03e0*/ 	.word	0xffffffff


	//   ....[214]....
        /*03e4*/ 	.word	0xffffffff


	//   ....[215]....
        /*03e8*/ 	.word	0xffffffff


	//   ....[216]....
        /*03ec*/ 	.word	0xffffffff


	//   ....[217]....
        /*03f0*/ 	.word	0xffffffff


	//   ....[218]....
        /*03f4*/ 	.word	0xffffffff


	//   ....[219]....
        /*03f8*/ 	.word	0xffffffff


	//   ....[220]....
        /*03fc*/ 	.word	0xffffffff


	//   ....[221]....
        /*0400*/ 	.word	0xffffffff


	//   ....[222]....
        /*0404*/ 	.word	0xffffffff


	//   ....[223]....
        /*0408*/ 	.word	0xffffffff


	//   ....[224]....
        /*040c*/ 	.word	0xffffffff


	//   ....[225]....
        /*0410*/ 	.word	0xffffffff


	//   ....[226]....
        /*0414*/ 	.word	0xffffffff


	//   ....[227]....
        /*0418*/ 	.word	0xffffffff


	//   ....[228]....
        /*041c*/ 	.word	0xffffffff


	//   ....[229]....
        /*0420*/ 	.word	0xffffffff


	//   ....[230]....
        /*0424*/ 	.word	0xffffffff


	//   ....[231]....
        /*0428*/ 	.word	0xffffffff


	//   ....[232]....
        /*042c*/ 	.word	0xffffffff


	//   ....[233]....
        /*0430*/ 	.word	0xffffffff


	//   ....[234]....
        /*0434*/ 	.word	0xffffffff


	//   ....[235]....
        /*0438*/ 	.word	0xffffffff


	//   ....[236]....
        /*043c*/ 	.word	0xffffffff


	//   ....[237]....
        /*0440*/ 	.word	0xffffffff


	//   ....[238]....
        /*0444*/ 	.word	0xffffffff


	//   ....[239]....
        /*0448*/ 	.word	0xffffffff


	//   ....[240]....
        /*044c*/ 	.word	0xffffffff


	//   ....[241]....
        /*0450*/ 	.word	0xffffffff


	//   ....[242]....
        /*0454*/ 	.word	0xffffffff


	//   ....[243]....
        /*0458*/ 	.word	0xffffffff


	//   ....[244]....
        /*045c*/ 	.word	0xffffffff


	//   ....[245]....
        /*0460*/ 	.word	0xffffffff


	//   ....[246]....
        /*0464*/ 	.word	0xffffffff


	//   ....[247]....
        /*0468*/ 	.word	0xffffffff


	//   ....[248]....
        /*046c*/ 	.word	0xffffffff


	//   ....[249]....
        /*0470*/ 	.word	0xffffffff


	//   ....[250]....
        /*0474*/ 	.word	0xffffffff


	//   ....[251]....
        /*0478*/ 	.word	0xffffffff


	//   ....[252]....
        /*047c*/ 	.word	0xffffffff


	//   ....[253]....
        /*0480*/ 	.word	0xffffffff


	//   ....[254]....
        /*0484*/ 	.word	0xffffffff


	//   ....[255]....
        /*0488*/ 	.word	0xffffffff


	//   ....[0]....
        /*048c*/ 	.word	0xffffffff


	//   ....[1]....
        /*0490*/ 	.word	0xffffffff


	//   ....[2]....
        /*0494*/ 	.word	0xffffffff


	//   ....[3]....
        /*0498*/ 	.word	0xffffffff


	//   ....[4]....
        /*049c*/ 	.word	0xffffffff


	//   ....[5]....
        /*04a0*/ 	.word	0xffffffff


	//   ....[6]....
        /*04a4*/ 	.word	0xffffffff


	//   ....[7]....
        /*04a8*/ 	.word	0xffffffff


	//   ....[8]....
        /*04ac*/ 	.word	0xffffffff


	//   ....[9]....
        /*04b0*/ 	.word	0xffffffff


	//   ....[10]....
        /*04b4*/ 	.word	0xffffffff


	//   ....[11]....
        /*04b8*/ 	.word	0xffffffff


	//   ....[12]....
        /*04bc*/ 	.word	0xffffffff


	//   ....[13]....
        /*04c0*/ 	.word	0xffffffff


	//   ....[14]....
        /*04c4*/ 	.word	0xffffffff


	//   ....[15]....
        /*04c8*/ 	.word	0xffffffff


	//   ....[16]....
        /*04cc*/ 	.word	0xffffffff


	//   ....[17]....
        /*04d0*/ 	.word	0xffffffff


	//   ....[18]....
        /*04d4*/ 	.word	0xffffffff


	//   ....[19]....
        /*04d8*/ 	.word	0xffffffff


	//   ....[20]....
        /*04dc*/ 	.word	0xffffffff


	//   ....[21]....
        /*04e0*/ 	.word	0xffffffff


	//   ....[22]....
        /*04e4*/ 	.word	0xffffffff


	//   ....[23]....
        /*04e8*/ 	.word	0xffffffff


	//   ....[24]....
        /*04ec*/ 	.word	0xffffffff


	//   ....[25]....
        /*04f0*/ 	.word	0xffffffff


	//   ....[26]....
        /*04f4*/ 	.word	0xffffffff


	//   ....[27]....
        /*04f8*/ 	.word	0xffffffff


	//   ....[28]....
        /*04fc*/ 	.word	0xffffffff


	//   ....[29]....
        /*0500*/ 	.word	0xffffffff


	//   ....[30]....
        /*0504*/ 	.word	0xffffffff


	//   ....[31]....
        /*0508*/ 	.word	0xffffffff


	//   ....[32]....
        /*050c*/ 	.word	0xffffffff


	//   ....[33]....
        /*0510*/ 	.word	0xffffffff


	//   ....[34]....
        /*0514*/ 	.word	0xffffffff


	//   ....[35]....
        /*0518*/ 	.word	0xffffffff


	//   ....[36]....
        /*051c*/ 	.word	0xffffffff


	//   ....[37]....
        /*0520*/ 	.word	0xffffffff


	//   ....[38]....
        /*0524*/ 	.word	0xffffffff


	//   ....[39]....
        /*0528*/ 	.word	0xffffffff


	//   ....[40]....
        /*052c*/ 	.word	0xffffffff


	//   ....[41]....
        /*0530*/ 	.word	0xffffffff


	//   ....[42]....
        /*0534*/ 	.word	0xffffffff


	//   ....[43]....
        /*0538*/ 	.word	0xffffffff


	//   ....[44]....
        /*053c*/ 	.word	0xffffffff


	//   ....[45]....
        /*0540*/ 	.word	0xffffffff


	//   ....[46]....
        /*0544*/ 	.word	0xffffffff


	//   ....[47]....
        /*0548*/ 	.word	0xffffffff


	//   ....[48]....
        /*054c*/ 	.word	0xffffffff


	//   ....[49]....
        /*0550*/ 	.word	0xffffffff


	//   ....[50]....
        /*0554*/ 	.word	0xffffffff


	//   ....[51]....
        /*0558*/ 	.word	0xffffffff


	//   ....[52]....
        /*055c*/ 	.word	0xffffffff


	//   ....[53]....
        /*0560*/ 	.word	0xffffffff


	//   ....[54]....
        /*0564*/ 	.word	0xffffffff


	//   ....[55]....
        /*0568*/ 	.word	0xffffffff


	//   ....[56]....
        /*056c*/ 	.word	0xffffffff


	//   ....[57]....
        /*0570*/ 	.word	0xffffffff


	//   ....[58]....
        /*0574*/ 	.word	0xffffffff


	//   ....[59]....
        /*0578*/ 	.word	0xffffffff


	//   ....[60]....
        /*057c*/ 	.word	0xffffffff


	//   ....[61]....
        /*0580*/ 	.word	0xffffffff


	//   ....[62]....
        /*0584*/ 	.word	0xffffffff


	//   ....[63]....
        /*0588*/ 	.word	0xffffffff


	//   ....[64]....
        /*058c*/ 	.word	0xffffffff


	//   ....[65]....
        /*0590*/ 	.word	0xffffffff


	//   ....[66]....
        /*0594*/ 	.word	0xffffffff


	//   ....[67]....
        /*0598*/ 	.word	0xffffffff


	//   ....[68]....
        /*059c*/ 	.word	0xffffffff


	//   ....[69]....
        /*05a0*/ 	.word	0xffffffff


	//   ....[70]....
        /*05a4*/ 	.word	0xffffffff


	//   ....[71]....
        /*05a8*/ 	.word	0xffffffff


	//   ....[72]....
        /*05ac*/ 	.word	0xffffffff


	//   ....[73]....
        /*05b0*/ 	.word	0xffffffff


	//----- nvinfo : EIATTR_COOP_GROUP_INSTR_OFFSETS
	.align		4
.L_1622:
        /*05b4*/ 	.byte	0x04, 0x28
        /*05b6*/ 	.short	(.L_1624 - .L_1623)


	//   ....[0]....
.L_1623:
        /*05b8*/ 	.word	0x000050e0


	//   ....[1]....
        /*05bc*/ 	.word	0x00005100


	//   ....[2]....
        /*05c0*/ 	.word	0x00005110


	//   ....[3]....
        /*05c4*/ 	.word	0x00005120


	//   ....[4]....
        /*05c8*/ 	.word	0x00005130


	//   ....[5]....
        /*05cc*/ 	.word	0x00005140


	//   ....[6]....
        /*05d0*/ 	.word	0x00005150


	//   ....[7]....
        /*05d4*/ 	.word	0x00005160


	//   ....[8]....
        /*05d8*/ 	.word	0x00005170


	//   ....[9]....
        /*05dc*/ 	.word	0x00005180


	//   ....[10]....
        /*05e0*/ 	.word	0x00005190


	//   ....[11]....
        /*05e4*/ 	.word	0x000051a0


	//   ....[12]....
        /*05e8*/ 	.word	0x000051b0


	//   ....[13]....
        /*05ec*/ 	.word	0x000051c0


	//   ....[14]....
        /*05f0*/ 	.word	0x000051d0


	//   ....[15]....
        /*05f4*/ 	.word	0x000051e0


	//   ....[16]....
        /*05f8*/ 	.word	0x000051f0


	//   ....[17]....
        /*05fc*/ 	.word	0x00005200


	//   ....[18]....
        /*0600*/ 	.word	0x00005210


	//   ....[19]....
        /*0604*/ 	.word	0x00005220


	//   ....[20]....
        /*0608*/ 	.word	0x000052e0


	//   ....[21]....
        /*060c*/ 	.word	0x000052f0


	//   ....[22]....
        /*0610*/ 	.word	0x00005300


	//   ....[23]....
        /*0614*/ 	.word	0x00005310


	//   ....[24]....
        /*0618*/ 	.word	0x00005320


	//   ....[25]....
        /*061c*/ 	.word	0x00005330


	//   ....[26]....
        /*0620*/ 	.word	0x00005340


	//   ....[27]....
        /*0624*/ 	.word	0x00005350


	//   ....[28]....
        /*0628*/ 	.word	0x00005360


	//   ....[29]....
        /*062c*/ 	.word	0x00005370


	//   ....[30]....
        /*0630*/ 	.word	0x00005380


	//   ....[31]....
        /*0634*/ 	.word	0x00005390


	//   ....[32]....
        /*0638*/ 	.word	0x000053a0


	//   ....[33]....
        /*063c*/ 	.word	0x000053b0


	//   ....[34]....
        /*0640*/ 	.word	0x000053c0


	//   ....[35]....
        /*0644*/ 	.word	0x000053d0


	//   ....[36]....
        /*0648*/ 	.word	0x000053e0


	//   ....[37]....
        /*064c*/ 	.word	0x000053f0


	//   ....[38]....
        /*0650*/ 	.word	0x00005400


	//   ....[39]....
        /*0654*/ 	.word	0x00005410


	//   ....[40]....
        /*0658*/ 	.word	0x00005420


	//   ....[41]....
        /*065c*/ 	.word	0x00005430


	//   ....[42]....
        /*0660*/ 	.word	0x00005440


	//   ....[43]....
        /*0664*/ 	.word	0x00005450


	//   ....[44]....
        /*0668*/ 	.word	0x00005460


	//   ....[45]....
        /*066c*/ 	.word	0x00005470


	//   ....[46]....
        /*0670*/ 	.word	0x00005480


	//   ....[47]....
        /*0674*/ 	.word	0x00005490


	//   ....[48]....
        /*0678*/ 	.word	0x000054a0


	//   ....[49]....
        /*067c*/ 	.word	0x000054b0


	//   ....[50]....
        /*0680*/ 	.word	0x000054c0


	//   ....[51]....
        /*0684*/ 	.word	0x000054d0


	//   ....[52]....
        /*0688*/ 	.word	0x000054e0


	//   ....[53]....
        /*068c*/ 	.word	0x000054f0


	//   ....[54]....
        /*0690*/ 	.word	0x00005500


	//   ....[55]....
        /*0694*/ 	.word	0x00005510


	//   ....[56]....
        /*0698*/ 	.word	0x00005520


	//   ....[57]....
        /*069c*/ 	.word	0x00005530


	//   ....[58]....
        /*06a0*/ 	.word	0x00005540


	//   ....[59]....
        /*06a4*/ 	.word	0x00005550


	//   ....[60]....
        /*06a8*/ 	.word	0x00005560


	//   ....[61]....
        /*06ac*/ 	.word	0x00005570


	//   ....[62]....
        /*06b0*/ 	.word	0x00005580


	//   ....[63]....
        /*06b4*/ 	.word	0x00005590


	//   ....[64]....
        /*06b8*/ 	.word	0x000055b0


	//   ....[65]....
        /*06bc*/ 	.word	0x000055c0


	//   ....[66]....
        /*06c0*/ 	.word	0x00007810


	//   ....[67]....
        /*06c4*/ 	.word	0x00007850


	//   ....[68]....
        /*06c8*/ 	.word	0x00007860


	//   ....[69]....
        /*06cc*/ 	.word	0x00007870


	//   ....[70]....
        /*06d0*/ 	.word	0x00007880


	//   ....[71]....
        /*06d4*/ 	.word	0x000078a0


	//   ....[72]....
        /*06d8*/ 	.word	0x000078b0


	//   ....[73]....
        /*06dc*/ 	.word	0x000078c0


	//   ....[74]....
        /*06e0*/ 	.word	0x000078d0


	//   ....[75]....
        /*06e4*/ 	.word	0x000078e0


	//   ....[76]....
        /*06e8*/ 	.word	0x000078f0


	//   ....[77]....
        /*06ec*/ 	.word	0x00007900


	//   ....[78]....
        /*06f0*/ 	.word	0x00007910


	//   ....[79]....
        /*06f4*/ 	.word	0x00007920


	//   ....[80]....
        /*06f8*/ 	.word	0x00007930


	//   ....[81]....
        /*06fc*/ 	.word	0x00007940


	//   ....[82]....
        /*0700*/ 	.word	0x00007950


	//   ....[83]....
        /*0704*/ 	.word	0x00007960


	//   ....[84]....
        /*0708*/ 	.word	0x000079f0


	//   ....[85]....
        /*070c*/ 	.word	0x00007a00


	//   ....[86]....
        /*0710*/ 	.word	0x00007a10


	//   ....[87]....
        /*0714*/ 	.word	0x00007a20


	//   ....[88]....
        /*0718*/ 	.word	0x00007a30


	//   ....[89]....
        /*071c*/ 	.word	0x00007a40


	//   ....[90]....
        /*0720*/ 	.word	0x00007a50


	//   ....[91]....
        /*0724*/ 	.word	0x00007a60


	//   ....[92]....
        /*0728*/ 	.word	0x00007a70


	//   ....[93]....
        /*072c*/ 	.word	0x00007a80


	//   ....[94]....
        /*0730*/ 	.word	0x00007a90


	//   ....[95]....
        /*0734*/ 	.word	0x00007aa0


	//   ....[96]....
        /*0738*/ 	.word	0x00007ab0


	//   ....[97]....
        /*073c*/ 	.word	0x00007ac0


	//   ....[98]....
        /*0740*/ 	.word	0x00007ad0


	//   ....[99]....
        /*0744*/ 	.word	0x00007ae0


	//   ....[100]....
        /*0748*/ 	.word	0x00007af0


	//   ....[101]....
        /*074c*/ 	.word	0x00007b00


	//   ....[102]....
        /*0750*/ 	.word	0x00007b10


	//   ....[103]....
        /*0754*/ 	.word	0x00007b20


	//   ....[104]....
        /*0758*/ 	.word	0x00007b30


	//   ....[105]....
        /*075c*/ 	.word	0x00007b40


	//   ....[106]....
        /*0760*/ 	.word	0x00007b50


	//   ....[107]....
        /*0764*/ 	.word	0x00007b60


	//   ....[108]....
        /*0768*/ 	.word	0x00007b70


	//   ....[109]....
        /*076c*/ 	.word	0x00007b80


	//   ....[110]....
        /*0770*/ 	.word	0x00007b90


	//   ....[111]....
        /*0774*/ 	.word	0x00007ba0


	//   ....[112]....
        /*0778*/ 	.word	0x00007bb0


	//   ....[113]....
        /*077c*/ 	.word	0x00007bc0


	//   ....[114]....
        /*0780*/ 	.word	0x00007bd0


	//   ....[115]....
        /*0784*/ 	.word	0x00007be0


	//   ....[116]....
        /*0788*/ 	.word	0x00007bf0


	//   ....[117]....
        /*078c*/ 	.word	0x00007c00


	//   ....[118]....
        /*0790*/ 	.word	0x00007c10


	//   ....[119]....
        /*0794*/ 	.word	0x00007c20


	//   ....[120]....
        /*0798*/ 	.word	0x00007c30


	//   ....[121]....
        /*079c*/ 	.word	0x00007c40


	//   ....[122]....
        /*07a0*/ 	.word	0x00007c50


	//   ....[123]....
        /*07a4*/ 	.word	0x00007c60


	//   ....[124]....
        /*07a8*/ 	.word	0x00007c70


	//   ....[125]....
        /*07ac*/ 	.word	0x00007c80


	//   ....[126]....
        /*07b0*/ 	.word	0x00007c90


	//   ....[127]....
        /*07b4*/ 	.word	0x00007ca0


	//   ....[128]....
        /*07b8*/ 	.word	0x00007cb0


	//   ....[129]....
        /*07bc*/ 	.word	0x00007cc0


	//   ....[130]....
        /*07c0*/ 	.word	0x00007ce0


	//   ....[131]....
        /*07c4*/ 	.word	0x00007cf0


	//   ....[132]....
        /*07c8*/ 	.word	0x00009f50


	//   ....[133]....
        /*07cc*/ 	.word	0x00009f90


	//   ....[134]....
        /*07d0*/ 	.word	0x00009fa0


	//   ....[135]....
        /*07d4*/ 	.word	0x00009fb0


	//   ....[136]....
        /*07d8*/ 	.word	0x00009fc0


	//   ....[137]....
        /*07dc*/ 	.word	0x00009fe0


	//   ....[138]....
        /*07e0*/ 	.word	0x00009ff0


	//   ....[139]....
        /*07e4*/ 	.word	0x0000a000


	//   ....[140]....
        /*07e8*/ 	.word	0x0000a010


	//   ....[141]....
        /*07ec*/ 	.word	0x0000a020


	//   ....[142]....
        /*07f0*/ 	.word	0x0000a030


	//   ....[143]....
        /*07f4*/ 	.word	0x0000a040


	//   ....[144]....
        /*07f8*/ 	.word	0x0000a050


	//   ....[145]....
        /*07fc*/ 	.word	0x0000a060


	//   ....[146]....
        /*0800*/ 	.word	0x0000a070


	//   ....[147]....
        /*0804*/ 	.word	0x0000a080


	//   ....[148]....
        /*0808*/ 	.word	0x0000a090


	//   ....[149]....
        /*080c*/ 	.word	0x0000a0a0


	//   ....[150]....
        /*0810*/ 	.word	0x0000a130


	//   ....[151]....
        /*0814*/ 	.word	0x0000a140


	//   ....[152]....
        /*0818*/ 	.word	0x0000a150


	//   ....[153]....
        /*081c*/ 	.word	0x0000a160


	//   ....[154]....
        /*0820*/ 	.word	0x0000a170


	//   ....[155]....
        /*0824*/ 	.word	0x0000a180


	//   ....[156]....
        /*0828*/ 	.word	0x0000a190


	//   ....[157]....
        /*082c*/ 	.word	0x0000a1a0


	//   ....[158]....
        /*0830*/ 	.word	0x0000a1b0


	//   ....[159]....
        /*0834*/ 	.word	0x0000a1c0


	//   ....[160]....
        /*0838*/ 	.word	0x0000a1d0


	//   ....[161]....
        /*083c*/ 	.word	0x0000a1e0


	//   ....[162]....
        /*0840*/ 	.word	0x0000a1f0


	//   ....[163]....
        /*0844*/ 	.word	0x0000a200


	//   ....[164]....
        /*0848*/ 	.word	0x0000a210


	//   ....[165]....
        /*084c*/ 	.word	0x0000a220


	//   ....[166]....
        /*0850*/ 	.word	0x0000a230


	//   ....[167]....
        /*0854*/ 	.word	0x0000a240


	//   ....[168]....
        /*0858*/ 	.word	0x0000a250


	//   ....[169]....
        /*085c*/ 	.word	0x0000a260


	//   ....[170]....
        /*0860*/ 	.word	0x0000a270


	//   ....[171]....
        /*0864*/ 	.word	0x0000a280


	//   ....[172]....
        /*0868*/ 	.word	0x0000a290


	//   ....[173]....
        /*086c*/ 	.word	0x0000a2a0


	//   ....[174]....
        /*0870*/ 	.word	0x0000a2b0


	//   ....[175]....
        /*0874*/ 	.word	0x0000a2c0


	//   ....[176]....
        /*0878*/ 	.word	0x0000a2d0


	//   ....[177]....
        /*087c*/ 	.word	0x0000a2e0


	//   ....[178]....
        /*0880*/ 	.word	0x0000a2f0


	//   ....[179]....
        /*0884*/ 	.word	0x0000a300


	//   ....[180]....
        /*0888*/ 	.word	0x0000a310


	//   ....[181]....
        /*088c*/ 	.word	0x0000a320


	//   ....[182]....
        /*0890*/ 	.word	0x0000a330


	//   ....[183]....
        /*0894*/ 	.word	0x0000a340


	//   ....[184]....
        /*0898*/ 	.word	0x0000a350


	//   ....[185]....
        /*089c*/ 	.word	0x0000a360


	//   ....[186]....
        /*08a0*/ 	.word	0x0000a370


	//   ....[187]....
        /*08a4*/ 	.word	0x0000a380


	//   ....[188]....
        /*08a8*/ 	.word	0x0000a390


	//   ....[189]....
        /*08ac*/ 	.word	0x0000a3a0


	//   ....[190]....
        /*08b0*/ 	.word	0x0000a3b0


	//   ....[191]....
        /*08b4*/ 	.word	0x0000a3c0


	//   ....[192]....
        /*08b8*/ 	.word	0x0000a3d0


	//   ....[193]....
        /*08bc*/ 	.word	0x0000a3e0


	//   ....[194]....
        /*08c0*/ 	.word	0x0000a3f0


	//   ....[195]....
        /*08c4*/ 	.word	0x0000a400


	//   ....[196]....
        /*08c8*/ 	.word	0x0000a420


	//   ....[197]....
        /*08cc*/ 	.word	0x0000a430


	//   ....[198]....
        /*08d0*/ 	.word	0x0000c690


	//   ....[199]....
        /*08d4*/ 	.word	0x0000c6d0


	//   ....[200]....
        /*08d8*/ 	.word	0x0000c6f0


	//   ....[201]....
        /*08dc*/ 	.word	0x0000c700


	//   ....[202]....
        /*08e0*/ 	.word	0x0000c710


	//   ....[203]....
        /*08e4*/ 	.word	0x0000c730


	//   ....[204]....
        /*08e8*/ 	.word	0x0000c740


	//   ....[205]....
        /*08ec*/ 	.word	0x0000c750


	//   ....[206]....
        /*08f0*/ 	.word	0x0000c760


	//   ....[207]....
        /*08f4*/ 	.word	0x0000c770


	//   ....[208]....
        /*08f8*/ 	.word	0x0000c780


	//   ....[209]....
        /*08fc*/ 	.word	0x0000c790


	//   ....[210]....
        /*0900*/ 	.word	0x0000c7a0


	//   ....[211]....
        /*0904*/ 	.word	0x0000c7b0


	//   ....[212]....
        /*0908*/ 	.word	0x0000c7c0


	//   ....[213]....
        /*090c*/ 	.word	0x0000c7d0


	//   ....[214]....
        /*0910*/ 	.word	0x0000c7e0


	//   ....[215]....
        /*0914*/ 	.word	0x0000c7f0


	//   ....[216]....
        /*0918*/ 	.word	0x0000c890


	//   ....[217]....
        /*091c*/ 	.word	0x0000c8a0


	//   ....[218]....
        /*0920*/ 	.word	0x0000c8b0


	//   ....[219]....
        /*0924*/ 	.word	0x0000c8c0


	//   ....[220]....
        /*0928*/ 	.word	0x0000c8d0


	//   ....[221]....
        /*092c*/ 	.word	0x0000c8e0


	//   ....[222]....
        /*0930*/ 	.word	0x0000c8f0


	//   ....[223]....
        /*0934*/ 	.word	0x0000c900


	//   ....[224]....
        /*0938*/ 	.word	0x0000c910


	//   ....[225]....
        /*093c*/ 	.word	0x0000c920


	//   ....[226]....
        /*0940*/ 	.word	0x0000c930


	//   ....[227]....
        /*0944*/ 	.word	0x0000c940


	//   ....[228]....
        /*0948*/ 	.word	0x0000c950


	//   ....[229]....
        /*094c*/ 	.word	0x0000c960


	//   ....[230]....
        /*0950*/ 	.word	0x0000c970


	//   ....[231]....
        /*0954*/ 	.word	0x0000c980


	//   ....[232]....
        /*0958*/ 	.word	0x0000c990


	//   ....[233]....
        /*095c*/ 	.word	0x0000c9a0


	//   ....[234]....
        /*0960*/ 	.word	0x0000c9b0


	//   ....[235]....
        /*0964*/ 	.word	0x0000c9c0


	//   ....[236]....
        /*0968*/ 	.word	0x0000c9d0


	//   ....[237]....
        /*096c*/ 	.word	0x0000c9e0


	//   ....[238]....
        /*0970*/ 	.word	0x0000c9f0


	//   ....[239]....
        /*0974*/ 	.word	0x0000ca00


	//   ....[240]....
        /*0978*/ 	.word	0x0000ca10


	//   ....[241]....
        /*097c*/ 	.word	0x0000ca20


	//   ....[242]....
        /*0980*/ 	.word	0x0000ca30


	//   ....[243]....
        /*0984*/ 	.word	0x0000ca40


	//   ....[244]....
        /*0988*/ 	.word	0x0000ca50


	//   ....[245]....
        /*098c*/ 	.word	0x0000ca60


	//   ....[246]....
        /*0990*/ 	.word	0x0000ca70


	//   ....[247]....
        /*0994*/ 	.word	0x0000ca80


	//   ....[248]....
        /*0998*/ 	.word	0x0000ca90


	//   ....[249]....
        /*099c*/ 	.word	0x0000caa0


	//   ....[250]....
        /*09a0*/ 	.word	0x0000cab0


	//   ....[251]....
        /*09a4*/ 	.word	0x0000cac0


	//   ....[252]....
        /*09a8*/ 	.word	0x0000cad0


	//   ....[253]....
        /*09ac*/ 	.word	0x0000cae0


	//   ....[254]....
        /*09b0*/ 	.word	0x0000caf0


	//   ....[255]....
        /*09b4*/ 	.word	0x0000cb00


	//   ....[0]....
        /*09b8*/ 	.word	0x0000cb10


	//   ....[1]....
        /*09bc*/ 	.word	0x0000cb20


	//   ....[2]....
        /*09c0*/ 	.word	0x0000cb30


	//   ....[3]....
        /*09c4*/ 	.word	0x0000cb40


	//   ....[4]....
        /*09c8*/ 	.word	0x0000cb50


	//   ....[5]....
        /*09cc*/ 	.word	0x0000cb60


	//   ....[6]....
        /*09d0*/ 	.word	0x0000cb70


	//   ....[7]....
        /*09d4*/ 	.word	0x0000cb80


	//   ....[8]....
        /*09d8*/ 	.word	0x0000edd0


	//   ....[9]....
        /*09dc*/ 	.word	0x0000ee10


	//   ....[10]....
        /*09e0*/ 	.word	0x0000ee20


	//   ....[11]....
        /*09e4*/ 	.word	0x0000ee30


	//   ....[12]....
        /*09e8*/ 	.word	0x0000ee40


	//   ....[13]....
        /*09ec*/ 	.word	0x0000ee60


	//   ....[14]....
        /*09f0*/ 	.word	0x0000ee70


	//   ....[15]....
        /*09f4*/ 	.word	0x0000ee80


	//   ....[16]....
        /*09f8*/ 	.word	0x0000ee90


	//   ....[17]....
        /*09fc*/ 	.word	0x0000eea0


	//   ....[18]....
        /*0a00*/ 	.word	0x0000eeb0


	//   ....[19]....
        /*0a04*/ 	.word	0x0000eec0


	//   ....[20]....
        /*0a08*/ 	.word	0x0000eed0


	//   ....[21]....
        /*0a0c*/ 	.word	0x0000eee0


	//   ....[22]....
        /*0a10*/ 	.word	0x0000eef0


	//   ....[23]....
        /*0a14*/ 	.word	0x0000ef00


	//   ....[24]....
        /*0a18*/ 	.word	0x0000ef10


	//   ....[25]....
        /*0a1c*/ 	.word	0x0000ef20


	//   ....[26]....
        /*0a20*/ 	.word	0x0000efc0


	//   ....[27]....
        /*0a24*/ 	.word	0x0000efd0


	//   ....[28]....
        /*0a28*/ 	.word	0x0000efe0


	//   ....[29]....
        /*0a2c*/ 	.word	0x0000eff0


	//   ....[30]....
        /*0a30*/ 	.word	0x0000f000


	//   ....[31]....
        /*0a34*/ 	.word	0x0000f010


	//   ....[32]....
        /*0a38*/ 	.word	0x0000f020


	//   ....[33]....
        /*0a3c*/ 	.word	0x0000f030


	//   ....[34]....
        /*0a40*/ 	.word	0x0000f040


	//   ....[35]....
        /*0a44*/ 	.word	0x0000f050


	//   ....[36]....
        /*0a48*/ 	.word	0x0000f060


	//   ....[37]....
        /*0a4c*/ 	.word	0x0000f070


	//   ....[38]....
        /*0a50*/ 	.word	0x0000f080


	//   ....[39]....
        /*0a54*/ 	.word	0x0000f090


	//   ....[40]....
        /*0a58*/ 	.word	0x0000f0a0


	//   ....[41]....
        /*0a5c*/ 	.word	0x0000f0b0


	//   ....[42]....
        /*0a60*/ 	.word	0x0000f0c0


	//   ....[43]....
        /*0a64*/ 	.word	0x0000f0d0


	//   ....[44]....
        /*0a68*/ 	.word	0x0000f0e0


	//   ....[45]....
        /*0a6c*/ 	.word	0x0000f0f0


	//   ....[46]....
        /*0a70*/ 	.word	0x0000f100


	//   ....[47]....
        /*0a74*/ 	.word	0x0000f110


	//   ....[48]....
        /*0a78*/ 	.word	0x0000f120


	//   ....[49]....
        /*0a7c*/ 	.word	0x0000f130


	//   ....[50]....
        /*0a80*/ 	.word	0x0000f140


	//   ....[51]....
        /*0a84*/ 	.word	0x0000f150


	//   ....[52]....
        /*0a88*/ 	.word	0x0000f160


	//   ....[53]....
        /*0a8c*/ 	.word	0x0000f170


	//   ....[54]....
        /*0a90*/ 	.word	0x0000f180


	//   ....[55]....
        /*0a94*/ 	.word	0x0000f190


	//   ....[56]....
        /*0a98*/ 	.word	0x0000f1a0


	//   ....[57]....
        /*0a9c*/ 	.word	0x0000f1b0


	//   ....[58]....
        /*0aa0*/ 	.word	0x0000f1c0


	//   ....[59]....
        /*0aa4*/ 	.word	0x0000f1d0


	//   ....[60]....
        /*0aa8*/ 	.word	0x0000f1e0


	//   ....[61]....
        /*0aac*/ 	.word	0x0000f1f0


	//   ....[62]....
        /*0ab0*/ 	.word	0x0000f200


	//   ....[63]....
        /*0ab4*/ 	.word	0x0000f210


	//   ....[64]....
        /*0ab8*/ 	.word	0x0000f220


	//   ....[65]....
        /*0abc*/ 	.word	0x0000f230


	//   ....[66]....
        /*0ac0*/ 	.word	0x0000f240


	//   ....[67]....
        /*0ac4*/ 	.word	0x0000f250


	//   ....[68]....
        /*0ac8*/ 	.word	0x0000f260


	//   ....[69]....
        /*0acc*/ 	.word	0x0000f270


	//   ....[70]....
        /*0ad0*/ 	.word	0x0000f280


	//   ....[71]....
        /*0ad4*/ 	.word	0x0000f290


	//   ....[72]....
        /*0ad8*/ 	.word	0x0000f2a0


	//   ....[73]....
        /*0adc*/ 	.word	0x0000f2b0


	//----- nvinfo : EIATTR_VRC_CTA_INIT_COUNT
	.align		4
.L_1624:
        /*0ae0*/ 	.byte	0x02, 0x4a
	.zero		1
	.zero		1


	//----- nvinfo : EIATTR_EXIT_INSTR_OFFSETS
	.align		4
        /*0ae4*/ 	.byte	0x04, 0x1c
        /*0ae6*/ 	.short	(.L_1626 - .L_1625)


	//   ....[0]....
.L_1625:
        /*0ae8*/ 	.word	0x000149c0


	//   ....[1]....
        /*0aec*/ 	.word	0x00014ad0


	//----- nvinfo : EIATTR_MAX_THREADS
	.align		4
.L_1626:
        /*0af0*/ 	.byte	0x04, 0x05
        /*0af2*/ 	.short	(.L_1628 - .L_1627)
.L_1627:
        /*0af4*/ 	.word	0x00000040
        /*0af8*/ 	.word	0x00000001
        /*0afc*/ 	.word	0x00000001


	//----- nvinfo : EIATTR_CRS_STACK_SIZE
	.align		4
.L_1628:
        /*0b00*/ 	.byte	0x04, 0x1e
        /*0b02*/ 	.short	(.L_1630 - .L_1629)
.L_1629:
        /*0b04*/ 	.word	0x00000000


	//----- nvinfo : EIATTR_CBANK_PARAM_SIZE
	.align		4
.L_1630:
        /*0b08*/ 	.byte	0x03, 0x19
        /*0b0a*/ 	.short	0x0030


	//----- nvinfo : EIATTR_PARAM_CBANK
	.align		4
        /*0b0c*/ 	.byte	0x04, 0x0a
        /*0b0e*/ 	.short	(.L_1632 - .L_1631)
	.align		4
.L_1631:
        /*0b10*/ 	.word	index@(.nv.constant0._ZN17fastertransformer38beam_online_softmax_topk_stage1_kernelIfLi1ELi32ELi64EEEvPKT_S3_PKbPfiiPKi)
        /*0b14*/ 	.short	0x0380
        /*0b16*/ 	.short	0x0030


	//----- nvinfo : EIATTR_SW_WAR
	.align		4
.L_1632:
        /*0b18*/ 	.byte	0x04, 0x36
        /*0b1a*/ 	.short	(.L_1634 - .L_1633)
.L_1633:
        /*0b1c*/ 	.word	0x00000008
.L_1634:


//--------------------- .nv.info._ZN17fastertransformer17batch_topk_kernelIfLi16ELi32EEEvPKiPKT_PiPfS7_PKbS2_NS_14BeamHypothesesEiiifS3_ --------------------------
	.section	.nv.info._ZN17fastertransformer17batch_topk_kernelIfLi16ELi32EEEvPKiPKT_PiPfS7_PKbS2_NS_14BeamHypothesesEiiifS3_,"",@"SHT_CUDA_INFO"
	.sectionflags	@""
	.align	4


	//----- nvinfo : EIATTR_CUDA_API_VERSION
	.align		4
        /*0000*/ 	.byte	0x04, 0x37
        /*0002*/ 	.short	(.L_1636 - .L_1635)
.L_1635:
        /*0004*/ 	.word	0x00000082


	//----- nvinfo : EIATTR_KPARAM_INFO
	.align		4
.L_1636:
        /*0008*/ 	.byte	0x04, 0x17
        /*000a*/ 	.short	(.L_1638 - .L_1637)
.L_1637:
        /*000c*/ 	.word	0x00000000
        /*0010*/ 	.short	0x000c
        /*0012*/ 	.short	0x00d0
        /*0014*/ 	.byte	0x00, 0xf0, 0x11, 0x00


	//----- nvinfo : EIATTR_KPARAM_INFO
	.align		4
.L_1638:
        /*0018*/ 	.byte	0x04, 0x17
        /*001a*/ 	.short	(.L_1640 - .L_1639)
.L_1639:
        /*001c*/ 	.word	0x00000000
        /*0020*/ 	.short	0x000b
        /*0022*/ 	.short	0x00cc
        /*0024*/ 	.byte	0x00, 0xf0, 0x11, 0x00


	//----- nvinfo : EIATTR_KPARAM_INFO
	.align		4
.L_1640:
        /*0028*/ 	.byte	0x04, 0x17
        /*002a*/ 	.short	(.L_1642 - .L_1641)
.L_1641:
        /*002c*/ 	.word	0x00000000
        /*0030*/ 	.short	0x000a
        /*0032*/ 	.short	0x00c8
        /*0034*/ 	.byte	0x00, 0xf0, 0x11, 0x00


	//----- nvinfo : EIATTR_KPARAM_INFO
	.align		4
.L_1642:
        /*0038*/ 	.byte	0x04, 0x17
        /*003a*/ 	.short	(.L_1644 - .L_1643)
.L_1643:
        /*003c*/ 	.word	0x00000000
        /*0040*/ 	.short	0x0009
        /*0042*/ 	.short	0x00c4
        /*0044*/ 	.byte	0x00, 0xf0, 0x11, 0x00


	//----- nvinfo : EIATTR_KPARAM_INFO
	.align		4
.L_1644:
        /*0048*/ 	.byte	0x04, 0x17
        /*004a*/ 	.short	(.L_1646 - .L_1645)
.L_1645:
        /*004c*/ 	.word	0x00000000
        /*0050*/ 	.short	0x0008
        /*0052*/ 	.short	0x00c0
        /*0054*/ 	.byte	0x00, 0xf0, 0x11, 0x00


	//----- nvinfo : EIATTR_KPARAM_INFO
	.align		4
.L_1646:
        /*0058*/ 	.byte	0x04, 0x17
        /*005a*/ 	.short	(.L_1648 - .L_1647)
.L_1647:
        /*005c*/ 	.word	0x00000000
        /*0060*/ 	.short	0x0007
        /*0062*/ 	.short	0x0038
        /*0064*/ 	.byte	0x00, 0xf0, 0x21, 0x02


	//----- nvinfo : EIATTR_KPARAM_INFO
	.align		4
.L_1648:
        /*0068*/ 	.byte	0x04, 0x17
        /*006a*/ 	.short	(.L_1650 - .L_1649)
.L_1649:
        /*006c*/ 	.word	0x00000000
        /*0070*/ 	.short	0x0006
        /*0072*/ 	.short	0x0030
        /*0074*/ 	.byte	0x00, 0xf5, 0x21, 0x00


	//----- nvinfo : EIATTR_KPARAM_INFO
	.align		4
.L_1650:
        /*0078*/ 	.byte	0x04, 0x17
        /*007a*/ 	.short	(.L_1652 - .L_1651)
.L_1651:
        /*007c*/ 	.word	0x00000000
        /*0080*/ 	.short	0x0005
        /*0082*/ 	.short	0x0028
        /*0084*/ 	.byte	0x00, 0xf5, 0x21, 0x00


	//----- nvinfo : EIATTR_KPARAM_INFO
	.align		4
.L_1652:
        /*0088*/ 	.byte	0x04, 0x17
        /*008a*/ 	.short	(.L_1654 - .L_1653)
.L_1653:
        /*008c*/ 	.word	0x00000000
        /*0090*/ 	.short	0x0004
        /*0092*/ 	.short	0x0020
        /*0094*/ 	.byte	0x00, 0xf5, 0x21, 0x00


	//----- nvinfo : EIATTR_KPARAM_INFO
	.align		4
.L_1654:
        /*0098*/ 	.byte	0x04, 0x17
        /*009a*/ 	.short	(.L_1656 - .L_1655)
.L_1655:
        /*009c*/ 	.word	0x00000000
        /*00a0*/ 	.short	0x0003
        /*00a2*/ 	.short	0x0018
        /*00a4*/ 	.byte	0x00, 0xf5, 0x21, 0x00


	//----- nvinfo : EIATTR_KPARAM_INFO
	.align		4
.L_1656:
        /*00a8*/ 	.byte	0x04, 0x17
        /*00aa*/ 	.short	(.L_1658 - .L_1657)
.L_1657:
        /*00ac*/ 	.word	0x00000000
        /*00b0*/ 	.short	0x0002
        /*00b2*/ 	.short	0x0010
        /*00b4*/ 	.byte	0x00, 0xf5, 0x21, 0x00


	//----- nvinfo : EIATTR_KPARAM_INFO
	.align		4
.L_1658:
        /*00b8*/ 	.byte	0x04, 0x17
        /*00ba*/ 	.short	(.L_1660 - .L_1659)
.L_1659:
        /*00bc*/ 	.word	0x00000000
        /*00c0*/ 	.short	0x0001
        /*00c2*/ 	.short	0x0008
        /*00c4*/ 	.byte	0x00, 0xf5, 0x21, 0x00


	//----- nvinfo : EIATTR_KPARAM_INFO
	.align		4
.L_1660:
        /*00c8*/ 	.byte	0x04, 0x17
        /*00ca*/ 	.short	(.L_1662 - .L_1661)
.L_1661:
        /*00cc*/ 	.word	0x00000000
        /*00d0*/ 	.short	0x0000
        /*00d2*/ 	.short	0x0000
        /*00d4*/ 	.byte	0x00, 0xf5, 0x21, 0x00


	//----- nvinfo : EIATTR_SPARSE_MMA_MASK
	.align		4
.L_1662:
        /*00d8*/ 	.byte	0x03, 0x50
        /*00da*/ 	.short	0x0000


	//----- nvinfo : EIATTR_MAXREG_COUNT
	.align		4
        /*00dc*/ 	.byte	0x03, 0x1b
        /*00de*/ 	.short	0x00ff


	//----- nvinfo : EIATTR_NUM_BARRIERS
	.align		4
        /*00e0*/ 	.byte	0x02, 0x4c
        /*00e2*/ 	.byte	0x01
	.zero		1


	//----- nvinfo : EIATTR_MERCURY_ISA_VERSION
	.align		4
        /*00e4*/ 	.byte	0x03, 0x5f
        /*00e6*/ 	.short	0x0101


	//----- nvinfo : EIATTR_COOP_GROUP_MASK_REGIDS
	.align		4
        /*00e8*/ 	.byte	0x04, 0x29
        /*00ea*/ 	.short	(.L_1664 - .L_1663)


	//   ....[0]....
.L_1663:
        /*00ec*/ 	.word	0xffffffff


	//   ....[1]....
        /*00f0*/ 	.word	0xffffffff


	//   ....[2]....
        /*00f4*/ 	.word	0xffffffff


	//   ....[3]....
        /*00f8*/ 	.word	0xffffffff


	//   ....[4]....
        /*00fc*/ 	.word	0xffffffff


	//   ....[5]....
        /*0100*/ 	.word	0xffffffff


	//   ....[6]....
        /*0104*/ 	.word	0xffffffff


	//   ....[7]....
        /*0108*/ 	.word	0xffffffff


	//   ....[8]....
        /*010c*/ 	.word	0xffffffff


	//   ....[9]....
        /*0110*/ 	.word	0xffffffff


	//   ....[10]....
        /*0114*/ 	.word	0xffffffff


	//   ....[11]....
        /*0118*/ 	.word	0xffffffff


	//   ....[12]....
        /*011c*/ 	.word	0xffffffff


	//   ....[13]....
        /*0120*/ 	.word	0xffffffff


	//   ....[14]....
        /*0124*/ 	.word	0xffffffff


	//   ....[15]....
        /*0128*/ 	.word	0xffffffff


	//   ....[16]....
        /*012c*/ 	.word	0xffffffff


	//   ....[17]....
        /*0130*/ 	.word	0xffffffff


	//   ....[18]....
        /*0134*/ 	.word	0xffffffff


	//   ....[19]....
        /*0138*/ 	.word	0xffffffff


	//   ....[20]....
        /*013c*/ 	.word	0xffffffff


	//   ....[21]....
        /*0140*/ 	.word	0xffffffff


	//   ....[22]....
        /*0144*/ 	.word	0xffffffff


	//   ....[23]....
        /*0148*/ 	.word	0xffffffff


	//   ....[24]....
        /*014c*/ 	.word	0xffffffff


	//   ....[25]....
        /*0150*/ 	.word	0xffffffff


	//   ....[26]....
        /*0154*/ 	.word	0xffffffff


	//   ....[27]....
        /*0158*/ 	.word	0xffffffff


	//   ....[28]....
        /*015c*/ 	.word	0xffffffff


	//   ....[29]....
        /*0160*/ 	.word	0xffffffff


	//   ....[30]....
        /*0164*/ 	.word	0xffffffff


	//   ....[31]....
        /*0168*/ 	.word	0xffffffff


	//   ....[32]....
        /*016c*/ 	.word	0xffffffff


	//   ....[33]....
        /*0170*/ 	.word	0xffffffff


	//   ....[34]....
        /*0174*/ 	.word	0xffffffff


	//   ....[35]....
        /*0178*/ 	.word	0xffffffff


	//   ....[36]....
        /*017c*/ 	.word	0xffffffff


	//   ....[37]....
        /*0180*/ 	.word	0xffffffff


	//   ....[38]....
        /*0184*/ 	.word	0xffffffff


	//   ....[39]....
        /*0188*/ 	.word	0xffffffff


	//   ....[40]....
        /*018c*/ 	.word	0xffffffff


	//   ....[41]....
        /*0190*/ 	.word	0xffffffff


	//   ....[42]....
        /*0194*/ 	.word	0xffffffff


	//   ....[43]....
        /*0198*/ 	.word	0xffffffff


	//   ....[44]....
        /*019c*/ 	.word	0xffffffff


	//   ....[45]....
        /*01a0*/ 	.word	0xffffffff


	//   ....[46]....
        /*01a4*/ 	.word	0xffffffff


	//   ....[47]....
        /*01a8*/ 	.word	0xffffffff


	//   ....[48]....
        /*01ac*/ 	.word	0xffffffff


	//   ....[49]....
        /*01b0*/ 	.word	0xffffffff


	//   ....[50]....
        /*01b4*/ 	.word	0xffffffff


	//   ....[51]....
        /*01b8*/ 	.word	0xffffffff


	//   ....[52]....
        /*01bc*/ 	.word	0xffffffff


	//   ....[53]....
        /*01c0*/ 	.word	0xffffffff


	//   ....[54]....
        /*01c4*/ 	.word	0xffffffff


	//   ....[55]....
        /*01c8*/ 	.word	0xffffffff


	//   ....[56]....
        /*01cc*/ 	.word	0xffffffff


	//   ....[57]....
        /*01d0*/ 	.word	0xffffffff


	//   ....[58]....
        /*01d4*/ 	.word	0xffffffff


	//   ....[59]....
        /*01d8*/ 	.word	0xffffffff


	//   ....[60]....
        /*01dc*/ 	.word	0xffffffff


	//   ....[61]....
        /*01e0*/ 	.word	0xffffffff


	//   ....[62]....
        /*01e4*/ 	.word	0xffffffff


	//   ....[63]....
        /*01e8*/ 	.word	0xffffffff


	//   ....[64]....
        /*01ec*/ 	.word	0xffffffff


	//   ....[65]....
        /*01f0*/ 	.word	0xffffffff


	//   ....[66]....
        /*01f4*/ 	.word	0xffffffff


	//   ....[67]....
        /*01f8*/ 	.word	0xffffffff


	//   ....[68]....
        /*01fc*/ 	.word	0xffffffff


	//   ....[69]....
        /*0200*/ 	.word	0xffffffff


	//   ....[70]....
        /*0204*/ 	.word	0xffffffff


	//   ....[71]....
        /*0208*/ 	.word	0xffffffff


	//   ....[72]....
        /*020c*/ 	.word	0xffffffff


	//   ....[73]....
        /*0210*/ 	.word	0xffffffff


	//   ....[74]....
        /*0214*/ 	.word	0xffffffff


	//   ....[75]....
        /*0218*/ 	.word	0xffffffff


	//   ....[76]....
        /*021c*/ 	.word	0xffffffff


	//   ....[77]....
        /*0220*/ 	.word	0xffffffff


	//   ....[78]....
        /*0224*/ 	.word	0xffffffff


	//   ....[79]....
        /*0228*/ 	.word	0xffffffff


	//   ....[80]....
        /*022c*/ 	.word	0xffffffff


	//   ....[81]....
        /*0230*/ 	.word	0xffffffff


	//   ....[82]....
        /*0234*/ 	.word	0xffffffff


	//   ....[83]....
        /*0238*/ 	.word	0xffffffff


	//   ....[84]....
        /*023c*/ 	.word	0xffffffff


	//   ....[85]....
        /*0240*/ 	.word	0xffffffff


	//   ....[86]....
        /*0244*/ 	.word	0xffffffff


	//   ....[87]....
        /*0248*/ 	.word	0xffffffff


	//   ....[88]....
        /*024c*/ 	.word	0xffffffff


	//   ....[89]....
        /*0250*/ 	.word	0xffffffff


	//   ....[90]....
        /*0254*/ 	.word	0xffffffff


	//   ....[91]....
        /*0258*/ 	.word	0xffffffff


	//   ....[92]....
        /*025c*/ 	.word	0xffffffff


	//   ....[93]....
        /*0260*/ 	.word	0xffffffff


	//   ....[94]....
        /*0264*/ 	.word	0xffffffff


	//   ....[95]....
        /*0268*/ 	.word	0xffffffff


	//   ....[96]....
        /*026c*/ 	.word	0xffffffff


	//   ....[97]....
        /*0270*/ 	.word	0xffffffff


	//   ....[98]....
        /*0274*/ 	.word	0xffffffff


	//   ....[99]....
        /*0278*/ 	.word	0xffffffff


	//   ....[100]....
        /*027c*/ 	.word	0xffffffff


	//   ....[101]....
        /*0280*/ 	.word	0xffffffff


	//   ....[102]....
        /*0284*/ 	.word	0xffffffff


	//   ....[103]....
        /*0288*/ 	.word	0xffffffff


	//   ....[104]....
        /*028c*/ 	.word	0xffffffff


	//   ....[105]....
        /*0290*/ 	.word	0xffffffff


	//   ....[106]....
        /*0294*/ 	.word	0xffffffff


	//   ....[107]....
        /*0298*/ 	.word	0xffffffff


	//   ....[108]....
        /*029c*/ 	.word	0xffffffff


	//   ....[109]....
        /*02a0*/ 	.word	0xffffffff


	//   ....[110]....
        /*02a4*/ 	.word	0xffffffff


	//   ....[111]....
        /*02a8*/ 	.word	0xffffffff


	//   ....[112]....
        /*02ac*/ 	.word	0xffffffff


	//   ....[113]....
        /*02b0*/ 	.word	0xffffffff


	//   ....[114]....
        /*02b4*/ 	.word	0xffffffff


	//   ....[115]....
        /*02b8*/ 	.word	0xffffffff


	//   ....[116]....
        /*02bc*/ 	.word	0xffffffff


	//   ....[117]....
        /*02c0*/ 	.word	0xffffffff


	//   ....[118]....
        /*02c4*/ 	.word	0xffffffff


	//   ....[119]....
        /*02c8*/ 	.word	0xffffffff


	//   ....[120]....
        /*02cc*/ 	.word	0xffffffff


	//   ....[121]....
        /*02d0*/ 	.word	0xffffffff


	//   ....[122]....
        /*02d4*/ 	.word	0xffffffff


	//   ....[123]....
        /*02d8*/ 	.word	0xffffffff


	//   ....[124]....
        /*02dc*/ 	.word	0xffffffff


	//   ....[125]....
        /*02e0*/ 	.word	0xffffffff


	//   ....[126]....
        /*02e4*/ 	.word	0xffffffff


	//   ....[127]....
        /*02e8*/ 	.word	0xffffffff


	//   ....[128]....
        /*02ec*/ 	.word	0xffffffff


	//   ....[129]....
        /*02f0*/ 	.word	0xffffffff


	//   ....[130]....
        /*02f4*/ 	.word	0xffffffff


	//   ....[131]....
        /*02f8*/ 	.word	0xffffffff


	//   ....[132]....
        /*02fc*/ 	.word	0xffffffff


	//   ....[133]....
        /*0300*/ 	.word	0xffffffff


	//   ....[134]....
        /*0304*/ 	.word	0xffffffff


	//   ....[135]....
        /*0308*/ 	.word	0xffffffff


	//   ....[136]....
        /*030c*/ 	.word	0xffffffff


	//   ....[137]....
        /*0310*/ 	.word	0xffffffff


	//   ....[138]....
        /*0314*/ 	.word	0xffffffff


	//   ....[139]....
        /*0318*/ 	.word	0xffffffff


	//   ....[140]....
        /*031c*/ 	.word	0xffffffff


	//   ....[141]....
        /*0320*/ 	.word	0xffffffff


	//   ....[142]....
        /*0324*/ 	.word	0xffffffff


	//   ....[143]....
        /*0328*/ 	.word	0xffffffff


	//   ....[144]....
        /*032c*/ 	.word	0xffffffff


	//   ....[145]....
        /*0330*/ 	.word	0xffffffff


	//   ....[146]....
        /*0334*/ 	.word	0xffffffff


	//   ....[147]....
        /*0338*/ 	.word	0xffffffff


	//   ....[148]....
        /*033c*/ 	.word	0xffffffff


	//   ....[149]....
        /*0340*/ 	.word	0xffffffff


	//   ....[150]....
        /*0344*/ 	.word	0xffffffff


	//   ....[151]....
        /*0348*/ 	.word	0xffffffff


	//   ....[152]....
        /*034c*/ 	.word	0xffffffff


	//   ....[153]....
        /*0350*/ 	.word	0xffffffff


	//   ....[154]....
        /*0354*/ 	.word	0xffffffff


	//   ....[155]....
        /*0358*/ 	.word	0xffffffff


	//   ....[156]....
        /*035c*/ 	.word	0xffffffff


	//   ....[157]....
        /*0360*/ 	.word	0xffffffff


	//   ....[158]....
        /*0364*/ 	.word	0xffffffff


	//   ....[159]....
        /*0368*/ 	.word	0xffffffff


	//----- nvinfo : EIATTR_COOP_GROUP_INSTR_OFFSETS
	.align		4
.L_1664:
        /*036c*/ 	.byte	0x04, 0x28
        /*036e*/ 	.short	(.L_1666 - .L_1665)


	//   ....[0]....
.L_1665:
        /*0370*/ 	.word	0x00001a40


	//   ....[1]....
        /*0374*/ 	.word	0x00001a70


	//   ....[2]....
        /*0378*/ 	.word	0x00001a80


	//   ....[3]....
        /*037c*/ 	.word	0x00001a90


	//   ....[4]....
        /*0380*/ 	.word	0x00001aa0


	//   ....[5]....
        /*0384*/ 	.word	0x00001ac0


	//   ....[6]....
        /*0388*/ 	.word	0x00001ad0


	//   ....[7]....
        /*038c*/ 	.word	0x00001ae0


	//   ....[8]....
        /*0390*/ 	.word	0x00001af0


	//   ....[9]....
        /*0394*/ 	.word	0x00001b00


	//   ....[10]....
        /*0398*/ 	.word	0x00001b10


	//   ....[11]....
        /*039c*/ 	.word	0x00001b20


	//   ....[12]....
        /*03a0*/ 	.word	0x00001b30


	//   ....[13]....
        /*03a4*/ 	.word	0x00001c30


	//   ....[14]....
        /*03a8*/ 	.word	0x00001c40


	//   ....[15]....
        /*03ac*/ 	.word	0x00001c50


	//   ....[16]....
        /*03b0*/ 	.word	0x00001c60


	//   ....[17]....
        /*03b4*/ 	.word	0x00001c70


	//   ....[18]....
        /*03b8*/ 	.word	0x00001c80


	//   ....[19]....
        /*03bc*/ 	.word	0x00001c90


	//   ....[20]....
        /*03c0*/ 	.word	0x00001ca0


	//   ....[21]....
        /*03c4*/ 	.word	0x00001cb0


	//   ....[22]....
        /*03c8*/ 	.word	0x00001cc0


	//   ....[23]....
        /*03cc*/ 	.word	0x00001cd0


	//   ....[24]....
        /*03d0*/ 	.word	0x00001ce0


	//   ....[25]....
        /*03d4*/ 	.word	0x00001cf0


	//   ....[26]....
        /*03d8*/ 	.word	0x00001d00


	//   ....[27]....
        /*03dc*/ 	.word	0x00001d10


	//   ....[28]....
        /*03e0*/ 	.word	0x00001d20


	//   ....[29]....
        /*03e4*/ 	.word	0x00001d30


	//   ....[30]....
        /*03e8*/ 	.word	0x00001d40


	//   ....[31]....
        /*03ec*/ 	.word	0x00001d50


	//   ....[32]....
        /*03f0*/ 	.word	0x00002ec0


	//   ....[33]....
        /*03f4*/ 	.word	0x00002ef0


	//   ....[34]....
        /*03f8*/ 	.word	0x00002f00


	//   ....[35]....
        /*03fc*/ 	.word	0x00002f10


	//   ....[36]....
        /*0400*/ 	.word	0x00002f20


	//   ....[37]....
        /*0404*/ 	.word	0x00002f40


	//   ....[38]....
        /*0408*/ 	.word	0x00002f50


	//   ....[39]....
        /*040c*/ 	.word	0x00002f60


	//   ....[40]....
        /*0410*/ 	.word	0x00002f70


	//   ....[41]....
        /*0414*/ 	.word	0x00002f80


	//   ....[42]....
        /*0418*/ 	.word	0x00002f90


	//   ....[43]....
        /*041c*/ 	.word	0x00002fa0


	//   ....[44]....
        /*0420*/ 	.word	0x00002fb0


	//   ....[45]....
        /*0424*/ 	.word	0x000030b0


	//   ....[46]....
        /*0428*/ 	.word	0x000030c0


	//   ....[47]....
        /*042c*/ 	.word	0x000030d0


	//   ....[48]....
        /*0430*/ 	.word	0x000030e0


	//   ....[49]....
        /*0434*/ 	.word	0x000030f0


	//   ....[50]....
        /*0438*/ 	.word	0x00003100


	//   ....[51]....
        /*043c*/ 	.word	0x00003110


	//   ....[52]....
        /*0440*/ 	.word	0x00003120


	//   ....[53]....
        /*0444*/ 	.word	0x00003130


	//   ....[54]....
        /*0448*/ 	.word	0x00003140


	//   ....[55]....
        /*044c*/ 	.word	0x00003150


	//   ....[56]....
        /*0450*/ 	.word	0x00003160


	//   ....[57]....
        /*0454*/ 	.word	0x00003170


	//   ....[58]....
        /*0458*/ 	.word	0x00003180


	//   ....[59]....
        /*045c*/ 	.word	0x00003190


	//   ....[60]....
        /*0460*/ 	.word	0x000031a0


	//   ....[61]....
        /*0464*/ 	.word	0x000031b0


	//   ....[62]....
        /*0468*/ 	.word	0x000031c0


	//   ....[63]....
        /*046c*/ 	.word	0x000031d0


	//   ....[64]....
        /*0470*/ 	.word	0x00004340


	//   ....[65]....
        /*0474*/ 	.word	0x00004370


	//   ....[66]....
        /*0478*/ 	.word	0x00004380


	//   ....[67]....
        /*047c*/ 	.word	0x00004390


	//   ....[68]....
        /*0480*/ 	.word	0x000043a0


	//   ....[69]....
        /*0484*/ 	.word	0x000043c0


	//   ....[70]....
        /*0488*/ 	.word	0x000043d0


	//   ....[71]....
        /*048c*/ 	.word	0x000043e0


	//   ....[72]....
        /*0490*/ 	.word	0x000043f0


	//   ....[73]....
        /*0494*/ 	.word	0x00004400


	//   ....[74]....
        /*0498*/ 	.word	0x00004410


	//   ....[75]....
        /*049c*/ 	.word	0x00004420


	//   ....[76]....
        /*04a0*/ 	.word	0x00004430


	//   ....[77]....
        /*04a4*/ 	.word	0x00004530


	//   ....[78]....
        /*04a8*/ 	.word	0x00004540


	//   ....[79]....
        /*04ac*/ 	.word	0x00004550


	//   ....[80]....
        /*04b0*/ 	.word	0x00004560


	//   ....[81]....
        /*04b4*/ 	.word	0x00004570


	//   ....[82]....
        /*04b8*/ 	.word	0x00004580


	//   ....[83]....
        /*04bc*/ 	.word	0x00004590


	//   ....[84]....
        /*04c0*/ 	.word	0x000045a0


	//   ....[85]....
        /*04c4*/ 	.word	0x000045b0


	//   ....[86]....
        /*04c8*/ 	.word	0x000045c0


	//   ....[87]....
        /*04cc*/ 	.word	0x000045d0


	//   ....[88]....
        /*04d0*/ 	.word	0x000045e0


	//   ....[89]....
        /*04d4*/ 	.word	0x000045f0


	//   ....[90]....
        /*04d8*/ 	.word	0x00004600


	//   ....[91]....
        /*04dc*/ 	.word	0x00004610


	//   ....[92]....
        /*04e0*/ 	.word	0x00004620


	//   ....[93]....
        /*04e4*/ 	.word	0x00004630


	//   ....[94]....
        /*04e8*/ 	.word	0x00004640


	//   ....[95]....
        /*04ec*/ 	.word	0x00004650


	//   ....[96]....
        /*04f0*/ 	.word	0x000057c0


	//   ....[97]....
        /*04f4*/ 	.word	0x00005800


	//   ....[98]....
        /*04f8*/ 	.word	0x00005810


	//   ....[99]....
        /*04fc*/ 	.word	0x00005820


	//   ....[100]....
        /*0500*/ 	.word	0x00005830


	//   ....[101]....
        /*0504*/ 	.word	0x00005850


	//   ....[102]....
        /*0508*/ 	.word	0x00005860


	//   ....[103]....
        /*050c*/ 	.word	0x00005870


	//   ....[104]....
        /*0510*/ 	.word	0x00005880


	//   ....[105]....
        /*0514*/ 	.word	0x00005890


	//   ....[106]....
        /*0518*/ 	.word	0x000058a0


	//   ....[107]....
        /*051c*/ 	.word	0x00005960


	//   ....[108]....
        /*0520*/ 	.word	0x00005970


	//   ....[109]....
        /*0524*/ 	.word	0x00005980


	//   ....[110]....
        /*0528*/ 	.word	0x00005990


	//   ....[111]....
        /*052c*/ 	.word	0x000059a0


	//   ....[112]....
        /*0530*/ 	.word	0x000059b0


	//   ....[113]....
        /*0534*/ 	.word	0x000059c0


	//   ....[114]....
        /*0538*/ 	.word	0x000059d0


	//   ....[115]....
        /*053c*/ 	.word	0x000059e0


	//   ....[116]....
        /*0540*/ 	.word	0x000059f0


	//   ....[117]....
        /*0544*/ 	.word	0x00005a00


	//   ....[118]....
        /*0548*/ 	.word	0x00005a10


	//   ....[119]....
        /*054c*/ 	.word	0x00005a20


	//   ....[120]....
        /*0550*/ 	.word	0x00005a30


	//   ....[121]....
        /*0554*/ 	.word	0x00005a40


	//   ....[122]....
        /*0558*/ 	.word	0x00005a50


	//   ....[123]....
        /*055c*/ 	.word	0x00005a60


	//   ....[124]....
        /*0560*/ 	.word	0x00005a70


	//   ....[125]....
        /*0564*/ 	.word	0x00005a80


	//   ....[126]....
        /*0568*/ 	.word	0x00005a90


	//   ....[127]....
        /*056c*/ 	.word	0x00005aa0


	//   ....[128]....
        /*0570*/ 	.word	0x00006c30


	//   ....[129]....
        /*0574*/ 	.word	0x00006c70


	//   ....[130]....
        /*0578*/ 	.word	0x00006c80


	//   ....[131]....
        /*057c*/ 	.word	0x00006c90


	//   ....[132]....
        /*0580*/ 	.word	0x00006ca0


	//   ....[133]....
        /*0584*/ 	.word	0x00006cb0


	//   ....[134]....
        /*0588*/ 	.word	0x00006cc0


	//   ....[135]....
        /*058c*/ 	.word	0x00006cd0


	//   ....[136]....
        /*0590*/ 	.word	0x00006ce0


	//   ....[137]....
        /*0594*/ 	.word	0x00006cf0


	//   ....[138]....
        /*0598*/ 	.word	0x00006d40


	//   ....[139]....
        /*059c*/ 	.word	0x00006d60


	//   ....[140]....
        /*05a0*/ 	.word	0x00006d70


	//   ....[141]....
        /*05a4*/ 	.word	0x00006d80


	//   ....[142]....
        /*05a8*/ 	.word	0x00006d90


	//   ....[143]....
        /*05ac*/ 	.word	0x00006da0


	//   ....[144]....
        /*05b0*/ 	.word	0x00006db0


	//   ....[145]....
        /*05b4*/ 	.word	0x00006dc0


	//   ....[146]....
        /*05b8*/ 	.word	0x00006dd0


	//   ....[147]....
        /*05bc*/ 	.word	0x00006de0


	//   ....[148]....
        /*05c0*/ 	.word	0x00006df0


	//   ....[149]....
        /*05c4*/ 	.word	0x00006e00


	//   ....[150]....
        /*05c8*/ 	.word	0x00006e10


	//   ....[151]....
        /*05cc*/ 	.word	0x00006e20


	//   ....[152]....
        /*05d0*/ 	.word	0x00006e30


	//   ....[153]....
        /*05d4*/ 	.word	0x00006e40


	//   ....[154]....
        /*05d8*/ 	.word	0x00006e50


	//   ....[155]....
        /*05dc*/ 	.word	0x00006e60


	//   ....[156]....
        /*05e0*/ 	.word	0x00006e70


	//   ....[157]....
        /*05e4*/ 	.word	0x00006e80


	//   ....[158]....
        /*05e8*/ 	.word	0x00006e90


	//   ....[159]....
        /*05ec*/ 	.word	0x00006ea0


	//----- nvinfo : EIATTR_VRC_CTA_INIT_COUNT
	.align		4
.L_1666:
        /*05f0*/ 	.byte	0x02, 0x4a
	.zero		1
	.zero		1


	//----- nvinfo : EIATTR_EXIT_INSTR_OFFSETS
	.align		4
        /*05f4*/ 	.byte	0x04, 0x1c
        /*05f6*/ 	.short	(.L_1668 - .L_1667)


	//   ....[0]....
.L_1667:
        /*05f8*/ 	.word	0x000002d0


	//   ....[1]....
        /*05fc*/ 	.word	0x0000bbf0


	//   ....[2]....
        /*0600*/ 	.word	0x0000bc90


	//   ....[3]....
        /*0604*/ 	.word	0x0000bcc0


	//   ....[4]....
        /*0608*/ 	.word	0x0000bd20


	//----- nvinfo : EIATTR_MAX_THREADS
	.align		4
.L_1668:
        /*060c*/ 	.byte	0x04, 0x05
        /*060e*/ 	.short	(.L_1670 - .L_1669)
.L_1669:
        /*0610*/ 	.word	0x00000020
        /*0614*/ 	.word	0x00000001
        /*0618*/ 	.word	0x00000001


	//----- nvinfo : EIATTR_CRS_STACK_SIZE
	.align		4
.L_1670:
        /*061c*/ 	.byte	0x04, 0x1e
        /*061e*/ 	.short	(.L_1672 - .L_1671)
.L_1671:
        /*0620*/ 	.word	0x00000000


	//----- nvinfo : EIATTR_CBANK_PARAM_SIZE
	.align		4
.L_1672:
        /*0624*/ 	.byte	0x03, 0x19
        /*0626*/ 	.short	0x00d4


	//----- nvinfo : EIATTR_PARAM_CBANK
	.align		4
        /*0628*/ 	.byte	0x04, 0x0a
        /*062a*/ 	.short	(.L_1674 - .L_1673)
	.align		4
.L_1673:
        /*062c*/ 	.word	index@(.nv.constant0._ZN17fastertransformer17batch_topk_kernelIfLi16ELi32EEEvPKiPKT_PiPfS7_PKbS2_NS_14BeamHypothesesEiiifS3_)
        /*0630*/ 	.short	0x0380
        /*0632*/ 	.short	0x00d4


	//----- nvinfo : EIATTR_SW_WAR
	.align		4
.L_1674:
        /*0634*/ 	.byte	0x04, 0x36
        /*0636*/ 	.short	(.L_1676 - .L_1675)
.L_1675:
        /*0638*/ 	.word	0x00000008
.L_1676:


//--------------------- .nv.info._ZN17fastertransformer38beam_online_softmax_topk_stage2_kernelIfLi16ELi128EEEvPKfS2_PiPT_ii --------------------------
	.section	.nv.info._ZN17fastertransformer38beam_online_softmax_topk_stage2_kernelIfLi16ELi128EEEvPKfS2_PiPT_ii,"",@"SHT_CUDA_INFO"
	.sectionflags	@""
	.align	4


	//----- nvinfo : EIATTR_CUDA_API_VERSION
	.align		4
        /*0000*/ 	.byte	0x04, 0x37
        /*0002*/ 	.short	(.L_1678 - .L_1677)
.L_1677:
        /*0004*/ 	.word	0x00000082


	//----- nvinfo : EIATTR_KPARAM_INFO
	.align		4
.L_1678:
        /*0008*/ 	.byte	0x04, 0x17
        /*000a*/ 	.short	(.L_1680 - .L_1679)
.L_1679:
        /*000c*/ 	.word	0x00000000
        /*0010*/ 	.short	0x0005
        /*0012*/ 	.short	0x0024
        /*0014*/ 	.byte	0x00, 0xf0, 0x11, 0x00


	//----- nvinfo : EIATTR_KPARAM_INFO
	.align		4
.L_1680:
        /*0018*/ 	.byte	0x04, 0x17
        /*001a*/ 	.short	(.L_1682 - .L_1681)
.L_1681:
        /*001c*/ 	.word	0x00000000
        /*0020*/ 	.short	0x0004
        /*0022*/ 	.short	0x0020
        /*0024*/ 	.byte	0x00, 0xf0, 0x11, 0x00


	//----- nvinfo : EIATTR_KPARAM_INFO
	.align		4
.L_1682:
        /*0028*/ 	.byte	0x04, 0x17
        /*002a*/ 	.short	(.L_1684 - .L_1683)
.L_1683:
        /*002c*/ 	.word	0x00000000
        /*0030*/ 	.short	0x0003
        /*0032*/ 	.short	0x0018
        /*0034*/ 	.byte	0x00, 0xf5, 0x21, 0x00


	//----- nvinfo : EIATTR_KPARAM_INFO
	.align		4
.L_1684:
        /*0038*/ 	.byte	0x04, 0x17
        /*003a*/ 	.short	(.L_1686 - .L_1685)
.L_1685:
        /*003c*/ 	.word	0x00000000
        /*0040*/ 	.short	0x0002
        /*0042*/ 	.short	0x0010
        /*0044*/ 	.byte	0x00, 0xf5, 0x21, 0x00


	//----- nvinfo : EIATTR_KPARAM_INFO
	.align		4
.L_1686:
        /*0048*/ 	.byte	0x04, 0x17
        /*004a*/ 	.short	(.L_1688 - .L_1687)
.L_1687:
        /*004c*/ 	.word	0x00000000
        /*0050*/ 	.short	0x0001
        /*0052*/ 	.short	0x0008
        /*0054*/ 	.byte	0x00, 0xf5, 0x21, 0x00


	//----- nvinfo : EIATTR_KPARAM_INFO
	.align		4
.L_1688:
        /*0058*/ 	.byte	0x04, 0x17
        /*005a*/ 	.short	(.L_1690 - .L_1689)
.L_1689:
        /*005c*/ 	.word	0x00000000
        /*0060*/ 	.short	0x0000
        /*0062*/ 	.short	0x0000
        /*0064*/ 	.byte	0x00, 0xf5, 0x21, 0x00


	//----- nvinfo : EIATTR_SPARSE_MMA_MASK
	.align		4
.L_1690:
        /*0068*/ 	.byte	0x03, 0x50
        /*006a*/ 	.short	0x0000


	//----- nvinfo : EIATTR_MAXREG_COUNT
	.align		4
        /*006c*/ 	.byte	0x03, 0x1b
        /*006e*/ 	.short	0x00ff


	//----- nvinfo : EIATTR_NUM_BARRIERS
	.align		4
        /*0070*/ 	.byte	0x02, 0x4c
        /*0072*/ 	.byte	0x01
	.zero		1


	//----- nvinfo : EIATTR_MERCURY_ISA_VERSION
	.align		4
        /*0074*/ 	.byte	0x03, 0x5f
        /*0076*/ 	.short	0x0101


	//----- nvinfo : EIATTR_COOP_GROUP_MASK_REGIDS
	.align		4
        /*0078*/ 	.byte	0x04, 0x29
        /*007a*/ 	.short	(.L_1692 - .L_1691)


	//   ....[0]....
.L_1691:
        /*007c*/ 	.word	0xffffffff


	//   ....[1]....
        /*0080*/ 	.word	0xffffffff


	//   ....[2]....
        /*0084*/ 	.word	0xffffffff


	//   ....[3]....
        /*0088*/ 	.word	0xffffffff


	//   ....[4]....
        /*008c*/ 	.word	0xffffffff


	//   ....[5]....
        /*0090*/ 	.word	0xffffffff


	//   ....[6]....
        /*0094*/ 	.word	0xffffffff


	//   ....[7]....
        /*0098*/ 	.word	0xffffffff


	//   ....[8]....
        /*009c*/ 	.word	0xffffffff


	//   ....[9]....
        /*00a0*/ 	.word	0xffffffff


	//   ....[10]....
        /*00a4*/ 	.word	0xffffffff


	//   ....[11]....
        /*00a8*/ 	.word	0xffffffff


	//   ....[12]....
        /*00ac*/ 	.word	0xffffffff


	//   ....[13]....
        /*00b0*/ 	.word	0xffffffff


	//   ....[14]....
        /*00b4*/ 	.word	0xffffffff


	//   ....[15]....
        /*00b8*/ 	.word	0xffffffff


	//   ....[16]....
        /*00bc*/ 	.word	0xffffffff


	//   ....[17]....
        /*00c0*/ 	.word	0xffffffff


	//   ....[18]....
        /*00c4*/ 	.word	0xffffffff


	//   ....[19]....
        /*00c8*/ 	.word	0xffffffff


	//   ....[20]....
        /*00cc*/ 	.word	0xffffffff


	//   ....[21]....
        /*00d0*/ 	.word	0xffffffff


	//   ....[22]....
        /*00d4*/ 	.word	0xffffffff


	//   ....[23]....
        /*00d8*/ 	.word	0xffffffff


	//   ....[24]....
        /*00dc*/ 	.word	0xffffffff


	//   ....[25]....
        /*00e0*/ 	.word	0xffffffff


	//   ....[26]....
        /*00e4*/ 	.word	0xffffffff


	//   ....[27]....
        /*00e8*/ 	.word	0xffffffff


	//   ....[28]....
        /*00ec*/ 	.word	0xffffffff


	//   ....[29]....
        /*00f0*/ 	.word	0xffffffff


	//   ....[30]....
        /*00f4*/ 	.word	0xffffffff


	//   ....[31]....
        /*00f8*/ 	.word	0xffffffff


	//   ....[32]....
        /*00fc*/ 	.word	0xffffffff


	//   ....[33]....
        /*0100*/ 	.word	0xffffffff


	//   ....[34]....
        /*0104*/ 	.word	0xffffffff


	//   ....[35]....
        /*0108*/ 	.word	0xffffffff


	//   ....[36]....
        /*010c*/ 	.word	0xffffffff


	//   ....[37]....
        /*0110*/ 	.word	0xffffffff


	//   ....[38]....
        /*0114*/ 	.word	0xffffffff


	//   ....[39]....
        /*0118*/ 	.word	0xffffffff


	//   ....[40]....
        /*011c*/ 	.word	0xffffffff


	//   ....[41]....
        /*0120*/ 	.word	0xffffffff


	//   ....[42]....
        /*0124*/ 	.word	0xffffffff


	//   ....[43]....
        /*0128*/ 	.word	0xffffffff


	//   ....[44]....
        /*012c*/ 	.word	0xffffffff


	//   ....[45]....
        /*0130*/ 	.word	0xffffffff


	//   ....[46]....
        /*0134*/ 	.word	0xffffffff


	//   ....[47]....
        /*0138*/ 	.word	0xffffffff


	//   ....[48]....
        /*013c*/ 	.word	0xffffffff


	//   ....[49]....
        /*0140*/ 	.word	0xffffffff


	//   ....[50]....
        /*0144*/ 	.word	0xffffffff


	//   ....[51]....
        /*0148*/ 	.word	0xffffffff


	//   ....[52]....
        /*014c*/ 	.word	0xffffffff


	//   ....[53]....
        /*0150*/ 	.word	0xffffffff


	//   ....[54]....
        /*0154*/ 	.word	0xffffffff


	//   ....[55]....
        /*0158*/ 	.word	0xffffffff


	//   ....[56]....
        /*015c*/ 	.word	0xffffffff


	//   ....[57]....
        /*0160*/ 	.word	0xffffffff


	//   ....[58]....
        /*0164*/ 	.word	0xffffffff


	//   ....[59]....
        /*0168*/ 	.word	0xffffffff


	//   ....[60]....
        /*016c*/ 	.word	0xffffffff


	//   ....[61]....
        /*0170*/ 	.word	0xffffffff


	//   ....[62]....
        /*0174*/ 	.word	0xffffffff


	//   ....[63]....
        /*0178*/ 	.word	0xffffffff


	//   ....[64]....
        /*017c*/ 	.word	0xffffffff


	//   ....[65]....
        /*0180*/ 	.word	0xffffffff


	//   ....[66]....
        /*0184*/ 	.word	0xffffffff


	//   ....[67]....
        /*0188*/ 	.word	0xffffffff


	//   ....[68]....
        /*018c*/ 	.word	0xffffffff


	//   ....[69]....
        /*0190*/ 	.word	0xffffffff


	//   ....[70]....
        /*0194*/ 	.word	0xffffffff


	//   ....[71]....
        /*0198*/ 	.word	0xffffffff


	//   ....[72]....
        /*019c*/ 	.word	0xffffffff


	//   ....[73]....
        /*01a0*/ 	.word	0xffffffff


	//   ....[74]....
        /*01a4*/ 	.word	0xffffffff


	//   ....[75]....
        /*01a8*/ 	.word	0xffffffff


	//   ....[76]....
        /*01ac*/ 	.word	0xffffffff


	//   ....[77]....
        /*01b0*/ 	.word	0xffffffff


	//   ....[78]....
        /*01b4*/ 	.word	0xffffffff


	//   ....[79]....
        /*01b8*/ 	.word	0xffffffff


	//   ....[80]....
        /*01bc*/ 	.word	0xffffffff


	//   ....[81]....
        /*01c0*/ 	.word	0xffffffff


	//   ....[82]....
        /*01c4*/ 	.word	0xffffffff


	//   ....[83]....
        /*01c8*/ 	.word	0xffffffff


	//   ....[84]....
        /*01cc*/ 	.word	0xffffffff


	//   ....[85]....
        /*01d0*/ 	.word	0xffffffff


	//   ....[86]....
        /*01d4*/ 	.word	0xffffffff


	//   ....[87]....
        /*01d8*/ 	.word	0xffffffff


	//   ....[88]....
        /*01dc*/ 	.word	0xffffffff


	//   ....[89]....
        /*01e0*/ 	.word	0xffffffff


	//   ....[90]....
        /*01e4*/ 	.word	0xffffffff


	//   ....[91]....
        /*01e8*/ 	.word	0xffffffff


	//   ....[92]....
        /*01ec*/ 	.word	0xffffffff


	//   ....[93]....
        /*01f0*/ 	.word	0xffffffff


	//   ....[94]....
        /*01f4*/ 	.word	0xffffffff


	//   ....[95]....
        /*01f8*/ 	.word	0xffffffff


	//   ....[96]....
        /*01fc*/ 	.word	0xffffffff


	//   ....[97]....
        /*0200*/ 	.word	0xffffffff


	//   ....[98]....
        /*0204*/ 	.word	0xffffffff


	//   ....[99]....
        /*0208*/ 	.word	0xffffffff


	//   ....[100]....
        /*020c*/ 	.word	0xffffffff


	//   ....[101]....
        /*0210*/ 	.word	0xffffffff


	//   ....[102]....
        /*0214*/ 	.word	0xffffffff


	//   ....[103]....
        /*0218*/ 	.word	0xffffffff


	//   ....[104]....
        /*021c*/ 	.word	0xffffffff


	//   ....[105]....
        /*0220*/ 	.word	0xffffffff


	//   ....[106]....
        /*0224*/ 	.word	0xffffffff


	//   ....[107]....
        /*0228*/ 	.word	0xffffffff


	//   ....[108]....
        /*022c*/ 	.word	0xffffffff


	//   ....[109]....
        /*0230*/ 	.word	0xffffffff


	//   ....[110]....
        /*0234*/ 	.word	0xffffffff


	//   ....[111]....
        /*0238*/ 	.word	0xffffffff


	//   ....[112]....
        /*023c*/ 	.word	0xffffffff


	//   ....[113]....
        /*0240*/ 	.word	0xffffffff


	//   ....[114]....
        /*0244*/ 	.word	0xffffffff


	//   ....[115]....
        /*0248*/ 	.word	0xffffffff


	//   ....[116]....
        /*024c*/ 	.word	0xffffffff


	//   ....[117]....
        /*0250*/ 	.word	0xffffffff


	//   ....[118]....
        /*0254*/ 	.word	0xffffffff


	//   ....[119]....
        /*0258*/ 	.word	0xffffffff


	//   ....[120]....
        /*025c*/ 	.word	0xffffffff


	//   ....[121]....
        /*0260*/ 	.word	0xffffffff


	//   ....[122]....
        /*0264*/ 	.word	0xffffffff


	//   ....[123]....
        /*0268*/ 	.word	0xffffffff


	//   ....[124]....
        /*026c*/ 	.word	0xffffffff


	//   ....[125]....
        /*0270*/ 	.word	0xffffffff


	//   ....[126]....
        /*0274*/ 	.word	0xffffffff


	//   ....[127]....
        /*0278*/ 	.word	0xffffffff


	//   ....[128]....
        /*027c*/ 	.word	0xffffffff


	//   ....[129]....
        /*0280*/ 	.word	0xffffffff


	//   ....[130]....
        /*0284*/ 	.word	0xffffffff


	//   ....[131]....
        /*0288*/ 	.word	0xffffffff


	//   ....[132]....
        /*028c*/ 	.word	0xffffffff


	//   ....[133]....
        /*0290*/ 	.word	0xffffffff


	//   ....[134]....
        /*0294*/ 	.word	0xffffffff


	//   ....[135]....
        /*0298*/ 	.word	0xffffffff


	//   ....[136]....
        /*029c*/ 	.word	0xffffffff


	//   ....[137]....
        /*02a0*/ 	.word	0xffffffff


	//   ....[138]....
        /*02a4*/ 	.word	0xffffffff


	//   ....[139]....
        /*02a8*/ 	.word	0xffffffff


	//   ....[140]....
        /*02ac*/ 	.word	0xffffffff


	//   ....[141]....
        /*02b0*/ 	.word	0xffffffff


	//   ....[142]....
        /*02b4*/ 	.word	0xffffffff


	//   ....[143]....
        /*02b8*/ 	.word	0xffffffff


	//   ....[144]....
        /*02bc*/ 	.word	0xffffffff


	//   ....[145]....
        /*02c0*/ 	.word	0xffffffff


	//   ....[146]....
        /*02c4*/ 	.word	0xffffffff


	//   ....[147]....
        /*02c8*/ 	.word	0xffffffff


	//   ....[148]....
        /*02cc*/ 	.word	0xffffffff


	//   ....[149]....
        /*02d0*/ 	.word	0xffffffff


	//   ....[150]....
        /*02d4*/ 	.word	0xffffffff


	//   ....[151]....
        /*02d8*/ 	.word	0xffffffff


	//   ....[152]....
        /*02dc*/ 	.word	0xffffffff


	//   ....[153]....
        /*02e0*/ 	.word	0xffffffff


	//   ....[154]....
        /*02e4*/ 	.word	0xffffffff


	//   ....[155]....
        /*02e8*/ 	.word	0xffffffff


	//   ....[156]....
        /*02ec*/ 	.word	0xffffffff


	//   ....[157]....
        /*02f0*/ 	.word	0xffffffff


	//   ....[158]....
        /*02f4*/ 	.word	0xffffffff


	//   ....[159]....
        /*02f8*/ 	.word	0xffffffff


	//   ....[160]....
        /*02fc*/ 	.word	0xffffffff


	//   ....[161]....
        /*0300*/ 	.word	0xffffffff


	//   ....[162]....
        /*0304*/ 	.word	0xffffffff


	//   ....[163]....
        /*0308*/ 	.word	0xffffffff


	//   ....[164]....
        /*030c*/ 	.word	0xffffffff


	//   ....[165]....
        /*0310*/ 	.word	0xffffffff


	//   ....[166]....
        /*0314*/ 	.word	0xffffffff


	//   ....[167]....
        /*0318*/ 	.word	0xffffffff


	//   ....[168]....
        /*031c*/ 	.word	0xffffffff


	//   ....[169]....
        /*0320*/ 	.word	0xffffffff


	//----- nvinfo : EIATTR_COOP_GROUP_INSTR_OFFSETS
	.align		4
.L_1692:
        /*0324*/ 	.byte	0x04, 0x28
        /*0326*/ 	.short	(.L_1694 - .L_1693)


	//   ....[0]....
.L_1693:
        /*0328*/ 	.word	0x00001610


	//   ....[1]....
        /*032c*/ 	.word	0x00001630


	//   ....[2]....
        /*0330*/ 	.word	0x00001640


	//   ....[3]....
        /*0334*/ 	.word	0x00001650


	//   ....[4]....
        /*0338*/ 	.word	0x00001660


	//   ....[5]....
        /*033c*/ 	.word	0x00001670


	//   ....[6]....
        /*0340*/ 	.word	0x00001680


	//   ....[7]....
        /*0344*/ 	.word	0x000016a0


	//   ....[8]....
        /*0348*/ 	.word	0x000016b0


	//   ....[9]....
        /*034c*/ 	.word	0x000016d0


	//   ....[10]....
        /*0350*/ 	.word	0x000016e0


	//   ....[11]....
        /*0354*/ 	.word	0x000016f0


	//   ....[12]....
        /*0358*/ 	.word	0x00001700


	//   ....[13]....
        /*035c*/ 	.word	0x00001710


	//   ....[14]....
        /*0360*/ 	.word	0x00001720


	//   ....[15]....
        /*0364*/ 	.word	0x00001730


	//   ....[16]....
        /*0368*/ 	.word	0x00001740


	//   ....[17]....
        /*036c*/ 	.word	0x00001750


	//   ....[18]....
        /*0370*/ 	.word	0x000017e0


	//   ....[19]....
        /*0374*/ 	.word	0x000017f0


	//   ....[20]....
        /*0378*/ 	.word	0x00001800


	//   ....[21]....
        /*037c*/ 	.word	0x00001810


	//   ....[22]....
        /*0380*/ 	.word	0x00001830


	//   ....[23]....
        /*0384*/ 	.word	0x00001840


	//   ....[24]....
        /*0388*/ 	.word	0x00001850


	//   ....[25]....
        /*038c*/ 	.word	0x00001860


	//   ....[26]....
        /*0390*/ 	.word	0x00001870


	//   ....[27]....
        /*0394*/ 	.word	0x00001880


	//   ....[28]....
        /*0398*/ 	.word	0x00001890


	//   ....[29]....
        /*039c*/ 	.word	0x000018a0


	//   ....[30]....
        /*03a0*/ 	.word	0x000018b0


	//   ....[31]....
        /*03a4*/ 	.word	0x000018c0


	//   ....[32]....
        /*03a8*/ 	.word	0x000018d0


	//   ....[33]....
        /*03ac*/ 	.word	0x000018e0


	//   ....[34]....
        /*03b0*/ 	.word	0x00002a50


	//   ....[35]....
        /*03b4*/ 	.word	0x00002a70


	//   ....[36]....
        /*03b8*/ 	.word	0x00002a80


	//   ....[37]....
        /*03bc*/ 	.word	0x00002a90


	//   ....[38]....
        /*03c0*/ 	.word	0x00002aa0


	//   ....[39]....
        /*03c4*/ 	.word	0x00002ab0


	//   ....[40]....
        /*03c8*/ 	.word	0x00002ac0


	//   ....[41]....
        /*03cc*/ 	.word	0x00002ad0


	//   ....[42]....
        /*03d0*/ 	.word	0x00002ae0


	//   ....[43]....
        /*03d4*/ 	.word	0x00002af0


	//   ....[44]....
        /*03d8*/ 	.word	0x00002b00


	//   ....[45]....
        /*03dc*/ 	.word	0x00002b10


	//   ....[46]....
        /*03e0*/ 	.word	0x00002b20


	//   ....[47]....
        /*03e4*/ 	.word	0x00002b30


	//   ....[48]....
        /*03e8*/ 	.word	0x00002bc0


	//   ....[49]....
        /*03ec*/ 	.word	0x00002bd0


	//   ....[50]....
        /*03f0*/ 	.word	0x00002be0


	//   ....[51]....
        /*03f4*/ 	.word	0x00002bf0


	//   ....[52]....
        /*03f8*/ 	.word	0x00002c10


	//   ....[53]....
        /*03fc*/ 	.word	0x00002c20


	//   ....[54]....
        /*0400*/ 	.word	0x00002c30


	//   ....[55]....
        /*0404*/ 	.word	0x00002c40


	//   ....[56]....
        /*0408*/ 	.word	0x00002c50


	//   ....[57]....
        /*040c*/ 	.word	0x00002c60


	//   ....[58]....
        /*0410*/ 	.word	0x00002c70


	//   ....[59]....
        /*0414*/ 	.word	0x00002c80


	//   ....[60]....
        /*0418*/ 	.word	0x00002c90


	//   ....[61]....
        /*041c*/ 	.word	0x00002ca0


	//   ....[62]....
        /*0420*/ 	.word	0x00002cb0


	//   ....[63]....
        /*0424*/ 	.word	0x00002cc0


	//   ....[64]....
        /*0428*/ 	.word	0x00002cd0


	//   ....[65]....
        /*042c*/ 	.word	0x00002ce0


	//   ....[66]....
        /*0430*/ 	.word	0x00002cf0


	//   ....[67]....
        /*0434*/ 	.word	0x00002d00


	//   ....[68]....
        /*0438*/ 	.word	0x00003e80


	//   ....[69]....
        /*043c*/ 	.word	0x00003eb0


	//   ....[70]....
        /*0440*/ 	.word	0x00003ec0


	//   ....[71]....
        /*0444*/ 	.word	0x00003ed0


	//   ....[72]....
        /*0448*/ 	.word	0x00003ee0


	//   ....[73]....
        /*044c*/ 	.word	0x00003ef0


	//   ....[74]....
        /*0450*/ 	.word	0x00003f00


	//   ....[75]....
        /*0454*/ 	.word	0x00003f10


	//   ....[76]....
        /*0458*/ 	.word	0x00003f20


	//   ....[77]....
        /*045c*/ 	.word	0x00003f30


	//   ....[78]....
        /*0460*/ 	.word	0x00003f40


	//   ....[79]....
        /*0464*/ 	.word	0x00003f50


	//   ....[80]....
        /*0468*/ 	.word	0x00003f60


	//   ....[81]....
        /*046c*/ 	.word	0x00003f70


	//   ....[82]....
        /*0470*/ 	.word	0x00003f80


	//   ....[83]....
        /*0474*/ 	.word	0x00003f90


	//   ....[84]....
        /*0478*/ 	.word	0x00004030


	//   ....[85]....
        /*047c*/ 	.word	0x00004040


	//   ....[86]....
        /*0480*/ 	.word	0x00004050


	//   ....[87]....
        /*0484*/ 	.word	0x00004070


	//   ....[88]....
        /*0488*/ 	.word	0x00004080


	//   ....[89]....
        /*048c*/ 	.word	0x00004090


	//   ....[90]....
        /*0490*/ 	.word	0x000040a0


	//   ....[91]....
        /*0494*/ 	.word	0x000040b0


	//   ....[92]....
        /*0498*/ 	.word	0x000040c0


	//   ....[93]....
        /*049c*/ 	.word	0x000040d0


	//   ....[94]....
        /*04a0*/ 	.word	0x000040e0


	//   ....[95]....
        /*04a4*/ 	.word	0x000040f0


	//   ....[96]....
        /*04a8*/ 	.word	0x00004100


	//   ....[97]....
        /*04ac*/ 	.word	0x00004110


	//   ....[98]....
        /*04b0*/ 	.word	0x00004120


	//   ....[99]....
        /*04b4*/ 	.word	0x00004130


	//   ....[100]....
        /*04b8*/ 	.word	0x00004140


	//   ....[101]....
        /*04bc*/ 	.word	0x00004150


	//   ....[102]....
        /*04c0*/ 	.word	0x000052b0


	//   ....[103]....
        /*04c4*/ 	.word	0x000052d0


	//   ....[104]....
        /*04c8*/ 	.word	0x000052e0


	//   ....[105]....
        /*04cc*/ 	.word	0x000052f0


	//   ....[106]....
        /*04d0*/ 	.word	0x00005300


	//   ....[107]....
        /*04d4*/ 	.word	0x00005310


	//   ....[108]....
        /*04d8*/ 	.word	0x00005320


	//   ....[109]....
        /*04dc*/ 	.word	0x00005330


	//   ....[110]....
        /*04e0*/ 	.word	0x00005340


	//   ....[111]....
        /*04e4*/ 	.word	0x00005350


	//   ....[112]....
        /*04e8*/ 	.word	0x00005360


	//   ....[113]....
        /*04ec*/ 	.word	0x00005370


	//   ....[114]....
        /*04f0*/ 	.word	0x00005380


	//   ....[115]....
        /*04f4*/ 	.word	0x00005390


	//   ....[116]....
        /*04f8*/ 	.word	0x00005420


	//   ....[117]....
        /*04fc*/ 	.word	0x00005430


	//   ....[118]....
        /*0500*/ 	.word	0x00005440


	//   ....[119]....
        /*0504*/ 	.word	0x00005450


	//   ....[120]....
        /*0508*/ 	.word	0x00005470


	//   ....[121]....
        /*050c*/ 	.word	0x00005480


	//   ....[122]....
        /*0510*/ 	.word	0x00005490


	//   ....[123]....
        /*0514*/ 	.word	0x000054a0


	//   ....[124]....
        /*0518*/ 	.word	0x000054b0


	//   ....[125]....
        /*051c*/ 	.word	0x000054c0


	//   ....[126]....
        /*0520*/ 	.word	0x000054d0


	//   ....[127]....
        /*0524*/ 	.word	0x000054e0


	//   ....[128]....
        /*0528*/ 	.word	0x000054f0


	//   ....[129]....
        /*052c*/ 	.word	0x00005500


	//   ....[130]....
        /*0530*/ 	.word	0x00005510


	//   ....[131]....
        /*0534*/ 	.word	0x00005520


	//   ....[132]....
        /*0538*/ 	.word	0x00005530


	//   ....[133]....
        /*053c*/ 	.word	0x00005540


	//   ....[134]....
        /*0540*/ 	.word	0x00005550


	//   ....[135]....
        /*0544*/ 	.word	0x00005560


	//   ....[136]....
        /*0548*/ 	.word	0x000066e0


	//   ....[137]....
        /*054c*/ 	.word	0x00006700


	//   ....[138]....
        /*0550*/ 	.word	0x00006710


	//   ....[139]....
        /*0554*/ 	.word	0x00006720


	//   ....[140]....
        /*0558*/ 	.word	0x00006730


	//   ....[141]....
        /*055c*/ 	.word	0x00006740


	//   ....[142]....
        /*0560*/ 	.word	0x00006750


	//   ....[143]....
        /*0564*/ 	.word	0x00006760


	//   ....[144]....
        /*0568*/ 	.word	0x00006770


	//   ....[145]....
        /*056c*/ 	.word	0x00006780


	//   ....[146]....
        /*0570*/ 	.word	0x00006790


	//   ....[147]....
        /*0574*/ 	.word	0x000067a0


	//   ....[148]....
        /*0578*/ 	.word	0x000067b0


	//   ....[149]....
        /*057c*/ 	.word	0x000067c0


	//   ....[150]....
        /*0580*/ 	.word	0x00006810


	//   ....[151]....
        /*0584*/ 	.word	0x00006820


	//   ....[152]....
        /*0588*/ 	.word	0x00006880


	//   ....[153]....
        /*058c*/ 	.word	0x00006890


	//   ....[154]....
        /*0590*/ 	.word	0x000068a0


	//   ....[155]....
        /*0594*/ 	.word	0x000068b0


	//   ....[156]....
        /*0598*/ 	.word	0x000068c0


	//   ....[157]....
        /*059c*/ 	.word	0x000068d0


	//   ....[158]....
        /*05a0*/ 	.word	0x000068e0


	//   ....[159]....
        /*05a4*/ 	.word	0x000068f0


	//   ....[160]....
        /*05a8*/ 	.word	0x00006900


	//   ....[161]....
        /*05ac*/ 	.word	0x00006910


	//   ....[162]....
        /*05b0*/ 	.word	0x00006920


	//   ....[163]....
        /*05b4*/ 	.word	0x00006930


	//   ....[164]....
        /*05b8*/ 	.word	0x00006940


	//   ....[165]....
        /*05bc*/ 	.word	0x00006950


	//   ....[166]....
        /*05c0*/ 	.word	0x00006960


	//   ....[167]....
        /*05c4*/ 	.word	0x00006970


	//   ....[168]....
        /*05c8*/ 	.word	0x00006980


	//   ....[169]....
        /*05cc*/ 	.word	0x00006990


	//----- nvinfo : EIATTR_VRC_CTA_INIT_COUNT
	.align		4
.L_1694:
        /*05d0*/ 	.byte	0x02, 0x4a
	.zero		1
	.zero		1


	//----- nvinfo : EIATTR_EXIT_INSTR_OFFSETS
	.align		4
        /*05d4*/ 	.byte	0x04, 0x1c
        /*05d6*/ 	.short	(.L_1696 - .L_1695)


	//   ....[0]....
.L_1695:
        /*05d8*/ 	.word	0x0000b3e0


	//   ....[1]....
        /*05dc*/ 	.word	0x0000bab0


	//   ....[2]....
        /*05e0*/ 	.word	0x0000bb20


	//----- nvinfo : EIATTR_MAX_THREADS
	.align		4
.L_1696:
        /*05e4*/ 	.byte	0x04, 0x05
        /*05e6*/ 	.short	(.L_1698 - .L_1697)
.L_1697:
        /*05e8*/ 	.word	0x00000080
        /*05ec*/ 	.word	0x00000001
        /*05f0*/ 	.word	0x00000001


	//----- nvinfo : EIATTR_CRS_STACK_SIZE
	.align		4
.L_1698:
        /*05f4*/ 	.byte	0x04, 0x1e
        /*05f6*/ 	.short	(.L_1700 - .L_1699)
.L_1699:
        /*05f8*/ 	.word	0x00000000


	//----- nvinfo : EIATTR_CBANK_PARAM_SIZE
	.align		4
.L_1700:
        /*05fc*/ 	.byte	0x03, 0x19
        /*05fe*/ 	.short	0x0028


	//----- nvinfo : EIATTR_PARAM_CBANK
	.align		4
        /*0600*/ 	.byte	0x04, 0x0a
        /*0602*/ 	.short	(.L_1702 - .L_1701)
	.align		4
.L_1701:
        /*0604*/ 	.word	index@(.nv.constant0._ZN17fastertransformer38beam_online_softmax_topk_stage2_kernelIfLi16ELi128EEEvPKfS2_PiPT_ii)
        /*0608*/ 	.short	0x0380
        /*060a*/ 	.short	0x0028


	//----- nvinfo : EIATTR_SW_WAR
	.align		4
.L_1702:
        /*060c*/ 	.byte	0x04, 0x36
        /*060e*/ 	.short	(.L_1704 - .L_1703)
.L_1703:
        /*0610*/ 	.word	0x00000008
.L_1704:


//--------------------- .nv.info._ZN17fastertransformer38beam_online_softmax_topk_stage2_kernelIfLi16ELi64EEEvPKfS2_PiPT_ii --------------------------
	.section	.nv.info._ZN17fastertransformer38beam_online_softmax_topk_stage2_kernelIfLi16ELi64EEEvPKfS2_PiPT_ii,"",@"SHT_CUDA_INFO"
	.sectionflags	@""
	.align	4


	//----- nvinfo : EIATTR_CUDA_API_VERSION
	.align		4
        /*0000*/ 	.byte	0x04, 0x37
        /*0002*/ 	.short	(.L_1706 - .L_1705)
.L_1705:
        /*0004*/ 	.word	0x00000082


	//----- nvinfo : EIATTR_KPARAM_INFO
	.align		4
.L_1706:
        /*0008*/ 	.byte	0x04, 0x17
        /*000a*/ 	.short	(.L_1708 - .L_1707)
.L_1707:
        /*000c*/ 	.word	0x00000000
        /*0010*/ 	.short	0x0005
        /*0012*/ 	.short	0x0024
        /*0014*/ 	.byte	0x00, 0xf0, 0x11, 0x00


	//----- nvinfo : EIATTR_KPARAM_INFO
	.align		4
.L_1708:
        /*0018*/ 	.byte	0x04, 0x17
        /*001a*/ 	.short	(.L_1710 - .L_1709)
.L_1709:
        /*001c*/ 	.word	0x00000000
        /*0020*/ 	.short	0x0004
        /*0022*/ 	.short	0x0020
        /*0024*/ 	.byte	0x00, 0xf0, 0x11, 0x00


	//----- nvinfo : EIATTR_KPARAM_INFO
	.align		4
.L_1710:
        /*0028*/ 	.byte	0x04, 0x17
        /*002a*/ 	.short	(.L_1712 - .L_1711)
.L_1711:
        /*002c*/ 	.word	0x00000000
        /*0030*/ 	.short	0x0003
        /*0032*/ 	.short	0x0018
        /*0034*/ 	.byte	0x00, 0xf5, 0x21, 0x00


	//----- nvinfo : EIATTR_KPARAM_INFO
	.align		4
.L_1712:
        /*0038*/ 	.byte	0x04, 0x17
        /*003a*/ 	.short	(.L_1714 - .L_1713)
.L_1713:
        /*003c*/ 	.word	0x00000000
        /*0040*/ 	.short	0x0002
        /*0042*/ 	.short	0x0010
        /*0044*/ 	.byte	0x00, 0xf5, 0x21, 0x00


	//----- nvinfo : EIATTR_KPARAM_INFO
	.align		4
.L_1714:
        /*0048*/ 	.byte	0x04, 0x17
        /*004a*/ 	.short	(.L_1716 - .L_1715)
.L_1715:
        /*004c*/ 	.word	0x00000000
        /*0050*/ 	.short	0x0001
        /*0052*/ 	.short	0x0008
        /*0054*/ 	.byte	0x00, 0xf5, 0x21, 0x00


	//----- nvinfo : EIATTR_KPARAM_INFO
	.align		4
.L_1716:
        /*0058*/ 	.byte	0x04, 0x17
        /*005a*/ 	.short	(.L_1718 - .L_1717)
.L_1717:
        /*005c*/ 	.word	0x00000000
        /*0060*/ 	.short	0x0000
        /*0062*/ 	.short	0x0000
        /*0064*/ 	.byte	0x00, 0xf5, 0x21, 0x00


	//----- nvinfo : EIATTR_SPARSE_MMA_MASK
	.align		4
.L_1718:
        /*0068*/ 	.byte	0x03, 0x50
        /*006a*/ 	.short	0x0000


	//----- nvinfo : EIATTR_MAXREG_COUNT
	.align		4
        /*006c*/ 	.byte	0x03, 0x1b
        /*006e*/ 	.short	0x00ff


	//----- nvinfo : EIATTR_NUM_BARRIERS
	.align		4
        /*0070*/ 	.byte	0x02, 0x4c
        /*0072*/ 	.byte	0x01
	.zero		1


	//----- nvinfo : EIATTR_MERCURY_ISA_VERSION
	.align		4
        /*0074*/ 	.byte	0x03, 0x5f
        /*0076*/ 	.short	0x0101


	//----- nvinfo : EIATTR_COOP_GROUP_MASK_REGIDS
	.align		4
        /*0078*/ 	.byte	0x04, 0x29
        /*007a*/ 	.short	(.L_1720 - .L_1719)


	//   ....[0]....
.L_1719:
        /*007c*/ 	.word	0xffffffff


	//   ....[1]....
        /*0080*/ 	.word	0xffffffff


	//   ....[2]....
        /*0084*/ 	.word	0xffffffff


	//   ....[3]....
        /*0088*/ 	.word	0xffffffff


	//   ....[4]....
        /*008c*/ 	.word	0xffffffff


	//   ....[5]....
        /*0090*/ 	.word	0xffffffff


	//   ....[6]....
        /*0094*/ 	.word	0xffffffff


	//   ....[7]....
        /*0098*/ 	.word	0xffffffff


	//   ....[8]....
        /*009c*/ 	.word	0xffffffff


	//   ....[9]....
        /*00a0*/ 	.word	0xffffffff


	//   ....[10]....
        /*00a4*/ 	.word	0xffffffff


	//   ....[11]....
        /*00a8*/ 	.word	0xffffffff


	//   ....[12]....
        /*00ac*/ 	.word	0xffffffff


	//   ....[13]....
        /*00b0*/ 	.word	0xffffffff


	//   ....[14]....
        /*00b4*/ 	.word	0xffffffff


	//   ....[15]....
        /*00b8*/ 	.word	0xffffffff


	//   ....[16]....
        /*00bc*/ 	.word	0xffffffff


	//   ....[17]....
        /*00c0*/ 	.word	0xffffffff


	//   ....[18]....
        /*00c4*/ 	.word	0xffffffff


	//   ....[19]....
        /*00c8*/ 	.word	0xffffffff


	//   ....[20]....
        /*00cc*/ 	.word	0xffffffff


	//   ....[21]....
        /*00d0*/ 	.word	0xffffffff


	//   ....[22]....
        /*00d4*/ 	.word	0xffffffff


	//   ....[23]....
        /*00d8*/ 	.word	0xffffffff


	//   ....[24]....
        /*00dc*/ 	.word	0xffffffff


	//   ....[25]....
        /*00e0*/ 	.word	0xffffffff


	//   ....[26]....
        /*00e4*/ 	.word	0xffffffff


	//   ....[27]....
        /*00e8*/ 	.word	0xffffffff


	//   ....[28]....
        /*00ec*/ 	.word	0xffffffff


	//   ....[29]....
        /*00f0*/ 	.word	0xffffffff


	//   ....[30]....
        /*00f4*/ 	.word	0xffffffff


	//   ....[31]....
        /*00f8*/ 	.word	0xffffffff


	//   ....[32]....
        /*00fc*/ 	.word	0xffffffff


	//   ....[33]....
        /*0100*/ 	.word	0xffffffff


	//   ....[34]....
        /*0104*/ 	.word	0xffffffff


	//   ....[35]....
        /*0108*/ 	.word	0xffffffff


	//   ....[36]....
        /*010c*/ 	.word	0xffffffff


	//   ....[37]....
        /*0110*/ 	.word	0xffffffff


	//   ....[38]....
        /*0114*/ 	.word	0xffffffff


	//   ....[39]....
        /*0118*/ 	.word	0xffffffff


	//   ....[40]....
        /*011c*/ 	.word	0xffffffff


	//   ....[41]....
        /*0120*/ 	.word	0xffffffff


	//   ....[42]....
        /*0124*/ 	.word	0xffffffff


	//   ....[43]....
        /*0128*/ 	.word	0xffffffff


	//   ....[44]....
        /*012c*/ 	.word	0xffffffff


	//   ....[45]....
        /*0130*/ 	.word	0xffffffff


	//   ....[46]....
        /*0134*/ 	.word	0xffffffff


	//   ....[47]....
        /*0138*/ 	.word	0xffffffff


	//   ....[48]....
        /*013c*/ 	.word	0xffffffff


	//   ....[49]....
        /*0140*/ 	.word	0xffffffff


	//   ....[50]....
        /*0144*/ 	.word	0xffffffff


	//   ....[51]....
        /*0148*/ 	.word	0xffffffff


	//   ....[52]....
        /*014c*/ 	.word	0xffffffff


	//   ....[53]....
        /*0150*/ 	.word	0xffffffff


	//   ....[54]....
        /*0154*/ 	.word	0xffffffff


	//   ....[55]....
        /*0158*/ 	.word	0xffffffff


	//   ....[56]....
        /*015c*/ 	.word	0xffffffff


	//   ....[57]....
        /*0160*/ 	.word	0xffffffff


	//   ....[58]....
        /*0164*/ 	.word	0xffffffff


	//   ....[59]....
        /*0168*/ 	.word	0xffffffff


	//   ....[60]....
        /*016c*/ 	.word	0xffffffff


	//   ....[61]....
        /*0170*/ 	.word	0xffffffff


	//   ....[62]....
        /*0174*/ 	.word	0xffffffff


	//   ....[63]....
        /*0178*/ 	.word	0xffffffff


	//   ....[64]....
        /*017c*/ 	.word	0xffffffff


	//   ....[65]....
        /*0180*/ 	.word	0xffffffff


	//   ....[66]....
        /*0184*/ 	.word	0xffffffff


	//   ....[67]....
        /*0188*/ 	.word	0xffffffff


	//   ....[68]....
        /*018c*/ 	.word	0xffffffff


	//   ....[69]....
        /*0190*/ 	.word	0xffffffff


	//   ....[70]....
        /*0194*/ 	.word	0xffffffff


	//   ....[71]....
        /*0198*/ 	.word	0xffffffff


	//   ....[72]....
        /*019c*/ 	.word	0xffffffff


	//   ....[73]....
        /*01a0*/ 	.word	0xffffffff


	//   ....[74]....
        /*01a4*/ 	.word	0xffffffff


	//   ....[75]....
        /*01a8*/ 	.word	0xffffffff


	//   ....[76]....
        /*01ac*/ 	.word	0xffffffff


	//   ....[77]....
        /*01b0*/ 	.word	0xffffffff


	//   ....[78]....
        /*01b4*/ 	.word	0xffffffff


	//   ....[79]....
        /*01b8*/ 	.word	0xffffffff


	//   ....[80]....
        /*01bc*/ 	.word	0xffffffff


	//   ....[81]....
        /*01c0*/ 	.word	0xffffffff


	//   ....[82]....
        /*01c4*/ 	.word	0xffffffff


	//   ....[83]....
        /*01c8*/ 	.word	0xffffffff


	//   ....[84]....
        /*01cc*/ 	.word	0xffffffff


	//   ....[85]....
        /*01d0*/ 	.word	0xffffffff


	//   ....[86]....
        /*01d4*/ 	.word	0xffffffff


	//   ....[87]....
        /*01d8*/ 	.word	0xffffffff


	//   ....[88]....
        /*01dc*/ 	.word	0xffffffff


	//   ....[89]....
        /*01e0*/ 	.word	0xffffffff


	//   ....[90]....
        /*01e4*/ 	.word	0xffffffff


	//   ....[91]....
        /*01e8*/ 	.word	0xffffffff


	//   ....[92]....
        /*01ec*/ 	.word	0xffffffff


	//   ....[93]....
        /*01f0*/ 	.word	0xffffffff


	//   ....[94]....
        /*01f4*/ 	.word	0xffffffff


	//   ....[95]....
        /*01f8*/ 	.word	0xffffffff


	//   ....[96]....
        /*01fc*/ 	.word	0xffffffff


	//   ....[97]....
        /*0200*/ 	.word	0xffffffff


	//   ....[98]....
        /*0204*/ 	.word	0xffffffff


	//   ....[99]....
        /*0208*/ 	.word	0xffffffff


	//   ....[100]....
        /*020c*/ 	.word	0xffffffff


	//   ....[101]....
        /*0210*/ 	.word	0xffffffff


	//   ....[102]....
        /*0214*/ 	.word	0xffffffff


	//   ....[103]....
        /*0218*/ 	.word	0xffffffff


	//   ....[104]....
        /*021c*/ 	.word	0xffffffff


	//   ....[105]....
        /*0220*/ 	.word	0xffffffff


	//   ....[106]....
        /*0224*/ 	.word	0xffffffff


	//   ....[107]....
        /*0228*/ 	.word	0xffffffff


	//   ....[108]....
        /*022c*/ 	.word	0xffffffff


	//   ....[109]....
        /*0230*/ 	.word	0xffffffff


	//   ....[110]....
        /*0234*/ 	.word	0xffffffff


	//   ....[111]....
        /*0238*/ 	.word	0xffffffff


	//   ....[112]....
        /*023c*/ 	.word	0xffffffff


	//   ....[113]....
        /*0240*/ 	.word	0xffffffff


	//   ....[114]....
        /*0244*/ 	.word	0xffffffff


	//   ....[115]....
        /*0248*/ 	.word	0xffffffff


	//   ....[116]....
        /*024c*/ 	.word	0xffffffff


	//   ....[117]....
        /*0250*/ 	.word	0xffffffff


	//   ....[118]....
        /*0254*/ 	.word	0xffffffff


	//   ....[119]....
        /*0258*/ 	.word	0xffffffff


	//   ....[120]....
        /*025c*/ 	.word	0xffffffff


	//   ....[121]....
        /*0260*/ 	.word	0xffffffff


	//   ....[122]....
        /*0264*/ 	.word	0xffffffff


	//   ....[123]....
        /*0268*/ 	.word	0xffffffff


	//   ....[124]....
        /*026c*/ 	.word	0xffffffff


	//   ....[125]....
        /*0270*/ 	.word	0xffffffff


	//   ....[126]....
        /*0274*/ 	.word	0xffffffff


	//   ....[127]....
        /*0278*/ 	.word	0xffffffff


	//   ....[128]....
        /*027c*/ 	.word	0xffffffff


	//   ....[129]....
        /*0280*/ 	.word	0xffffffff


	//   ....[130]....
        /*0284*/ 	.word	0xffffffff


	//   ....[131]....
        /*0288*/ 	.word	0xffffffff


	//   ....[132]....
        /*028c*/ 	.word	0xffffffff


	//   ....[133]....
        /*0290*/ 	.word	0xffffffff


	//   ....[134]....
        /*0294*/ 	.word	0xffffffff


	//   ....[135]....
        /*0298*/ 	.word	0xffffffff


	//   ....[136]....
        /*029c*/ 	.word	0xffffffff


	//   ....[137]....
        /*02a0*/ 	.word	0xffffffff


	//   ....[138]....
        /*02a4*/ 	.word	0xffffffff


	//   ....[139]....
        /*02a8*/ 	.word	0xffffffff


	//   ....[140]....
        /*02ac*/ 	.word	0xffffffff


	//   ....[141]....
        /*02b0*/ 	.word	0xffffffff


	//   ....[142]....
        /*02b4*/ 	.word	0xffffffff


	//   ....[143]....
        /*02b8*/ 	.word	0xffffffff


	//   ....[144]....
        /*02bc*/ 	.word	0xffffffff


	//   ....[145]....
        /*02c0*/ 	.word	0xffffffff


	//   ....[146]....
        /*02c4*/ 	.word	0xffffffff


	//   ....[147]....
        /*02c8*/ 	.word	0xffffffff


	//   ....[148]....
        /*02cc*/ 	.word	0xffffffff


	//   ....[149]....
        /*02d0*/ 	.word	0xffffffff


	//   ....[150]....
        /*02d4*/ 	.word	0xffffffff


	//   ....[151]....
        /*02d8*/ 	.word	0xffffffff


	//   ....[152]....
        /*02dc*/ 	.word	0xffffffff


	//   ....[153]....
        /*02e0*/ 	.word	0xffffffff


	//   ....[154]....
        /*02e4*/ 	.word	0xffffffff


	//   ....[155]....
        /*02e8*/ 	.word	0xffffffff


	//   ....[156]....
        /*02ec*/ 	.word	0xffffffff


	//   ....[157]....
        /*02f0*/ 	.word	0xffffffff


	//   ....[158]....
        /*02f4*/ 	.word	0xffffffff


	//   ....[159]....
        /*02f8*/ 	.word	0xffffffff


	//   ....[160]....
        /*02fc*/ 	.word	0xffffffff


	//   ....[161]....
        /*0300*/ 	.word	0xffffffff


	//   ....[162]....
        /*0304*/ 	.word	0xffffffff


	//   ....[163]....
        /*0308*/ 	.word	0xffffffff


	//   ....[164]....
        /*030c*/ 	.word	0xffffffff


	//   ....[165]....
        /*0310*/ 	.word	0xffffffff


	//   ....[166]....
        /*0314*/ 	.word	0xffffffff


	//   ....[167]....
        /*0318*/ 	.word	0xffffffff


	//   ....[168]....
        /*031c*/ 	.word	0xffffffff


	//   ....[169]....
        /*0320*/ 	.word	0xffffffff


	//----- nvinfo : EIATTR_COOP_GROUP_INSTR_OFFSETS
	.align		4
.L_1720:
        /*0324*/ 	.byte	0x04, 0x28
        /*0326*/ 	.short	(.L_1722 - .L_1721)


	//   ....[0]....
.L_1721:
        /*0328*/ 	.word	0x00001610


	//   ....[1]....
        /*032c*/ 	.word	0x00001630


	//   ....[2]....
        /*0330*/ 	.word	0x00001640


	//   ....[3]....
        /*0334*/ 	.word	0x00001650


	//   ....[4]....
        /*0338*/ 	.word	0x00001660


	//   ....[5]....
        /*033c*/ 	.word	0x00001670


	//   ....[6]....
        /*0340*/ 	.word	0x00001680


	//   ....[7]....
        /*0344*/ 	.word	0x00001690


	//   ....[8]....
        /*0348*/ 	.word	0x000016c0


	//   ....[9]....
        /*034c*/ 	.word	0x000016e0


	//   ....[10]....
        /*0350*/ 	.word	0x000016f0


	//   ....[11]....
        /*0354*/ 	.word	0x00001700


	//   ....[12]....
        /*0358*/ 	.word	0x00001710


	//   ....[13]....
        /*035c*/ 	.word	0x00001720


	//   ....[14]....
        /*0360*/ 	.word	0x00001730


	//   ....[15]....
        /*0364*/ 	.word	0x00001740


	//   ....[16]....
        /*0368*/ 	.word	0x00001750


	//   ....[17]....
        /*036c*/ 	.word	0x00001760


	//   ....[18]....
        /*0370*/ 	.word	0x00001780


	//   ....[19]....
        /*0374*/ 	.word	0x00001790


	//   ....[20]....
        /*0378*/ 	.word	0x00001800


	//   ....[21]....
        /*037c*/ 	.word	0x00001810


	//   ....[22]....
        /*0380*/ 	.word	0x00001820


	//   ....[23]....
        /*0384*/ 	.word	0x00001840


	//   ....[24]....
        /*0388*/ 	.word	0x00001850


	//   ....[25]....
        /*038c*/ 	.word	0x00001860


	//   ....[26]....
        /*0390*/ 	.word	0x00001870


	//   ....[27]....
        /*0394*/ 	.word	0x00001880


	//   ....[28]....
        /*0398*/ 	.word	0x00001890


	//   ....[29]....
        /*039c*/ 	.word	0x000018a0


	//   ....[30]....
        /*03a0*/ 	.word	0x000018b0


	//   ....[31]....
        /*03a4*/ 	.word	0x000018c0


	//   ....[32]....
        /*03a8*/ 	.word	0x000018e0


	//   ....[33]....
        /*03ac*/ 	.word	0x000018f0


	//   ....[34]....
        /*03b0*/ 	.word	0x00002a50


	//   ....[35]....
        /*03b4*/ 	.word	0x00002a90


	//   ....[36]....
        /*03b8*/ 	.word	0x00002ab0


	//   ....[37]....
        /*03bc*/ 	.word	0x00002ac0


	//   ....[38]....
        /*03c0*/ 	.word	0x00002af0


	//   ....[39]....
        /*03c4*/ 	.word	0x00002b00


	//   ....[40]....
        /*03c8*/ 	.word	0x00002b30


	//   ....[41]....
        /*03cc*/ 	.word	0x00002b40


	//   ....[42]....
        /*03d0*/ 	.word	0x00002b60


	//   ....[43]....
        /*03d4*/ 	.word	0x00002b70


	//   ....[44]....
        /*03d8*/ 	.word	0x00002b90


	//   ....[45]....
        /*03dc*/ 	.word	0x00002ba0


	//   ....[46]....
        /*03e0*/ 	.word	0x00002bc0


	//   ....[47]....
        /*03e4*/ 	.word	0x00002bd0


	//   ....[48]....
        /*03e8*/ 	.word	0x00002bf0


	//   ....[49]....
        /*03ec*/ 	.word	0x00002c00


	//   ....[50]....
        /*03f0*/ 	.word	0x00002c20


	//   ....[51]....
        /*03f4*/ 	.word	0x00002c30


	//   ....[52]....
        /*03f8*/ 	.word	0x00002c50


	//   ....[53]....
        /*03fc*/ 	.word	0x00002c60


	//   ....[54]....
        /*0400*/ 	.word	0x00002c80


	//   ....[55]....
        /*0404*/ 	.word	0x00002c90


	//   ....[56]....
        /*0408*/ 	.word	0x00002cb0


	//   ....[57]....
        /*040c*/ 	.word	0x00002cc0


	//   ....[58]....
        /*0410*/ 	.word	0x00002ce0


	//   ....[59]....
        /*0414*/ 	.word	0x00002cf0


	//   ....[60]....
        /*0418*/ 	.word	0x00002d10


	//   ....[61]....
        /*041c*/ 	.word	0x00002d20


	//   ....[62]....
        /*0420*/ 	.word	0x00002d40


	//   ....[63]....
        /*0424*/ 	.word	0x00002d50


	//   ....[64]....
        /*0428*/ 	.word	0x00002d70


	//   ....[65]....
        /*042c*/ 	.word	0x00002d80


	//   ....[66]....
        /*0430*/ 	.word	0x00002da0


	//   ....[67]....
        /*0434*/ 	.word	0x00002db0


	//   ....[68]....
        /*0438*/ 	.word	0x00003e90


	//   ....[69]....
        /*043c*/ 	.word	0x00003ed0


	//   ....[70]....
        /*0440*/ 	.word	0x00003ef0


	//   ....[71]....
        /*0444*/ 	.word	0x00003f00


	//   ....[72]....
        /*0448*/ 	.word	0x00003f30


	//   ....[73]....
        /*044c*/ 	.word	0x00003f40


	//   ....[74]....
        /*0450*/ 	.word	0x00003f70


	//   ....[75]....
        /*0454*/ 	.word	0x00003f80


	//   ....[76]....
        /*0458*/ 	.word	0x00003fa0


	//   ....[77]....
        /*045c*/ 	.word	0x00003fb0


	//   ....[78]....
        /*0460*/ 	.word	0x00003fd0


	//   ....[79]....
        /*0464*/ 	.word	0x00003fe0


	//   ....[80]....
        /*0468*/ 	.word	0x00004000


	//   ....[81]....
        /*046c*/ 	.word	0x00004010


	//   ....[82]....
        /*0470*/ 	.word	0x00004030


	//   ....[83]....
        /*0474*/ 	.word	0x00004040


	//   ....[84]....
        /*0478*/ 	.word	0x00004060


	//   ....[85]....
        /*047c*/ 	.word	0x00004070


	//   ....[86]....
        /*0480*/ 	.word	0x00004090


	//   ....[87]....
        /*0484*/ 	.word	0x000040a0


	//   ....[88]....
        /*0488*/ 	.word	0x000040c0


	//   ....[89]....
        /*048c*/ 	.word	0x000040d0


	//   ....[90]....
        /*0490*/ 	.word	0x000040f0


	//   ....[91]....
        /*0494*/ 	.word	0x00004100


	//   ....[92]....
        /*0498*/ 	.word	0x00004120


	//   ....[93]....
        /*049c*/ 	.word	0x00004130


	//   ....[94]....
        /*04a0*/ 	.word	0x00004150


	//   ....[95]....
        /*04a4*/ 	.word	0x00004160


	//   ....[96]....
        /*04a8*/ 	.word	0x00004180


	//   ....[97]....
        /*04ac*/ 	.word	0x00004190


	//   ....[98]....
        /*04b0*/ 	.word	0x000041b0


	//   ....[99]....
        /*04b4*/ 	.word	0x000041c0


	//   ....[100]....
        /*04b8*/ 	.word	0x000041e0


	//   ....[101]....
        /*04bc*/ 	.word	0x000041f0


	//   ....[102]....
        /*04c0*/ 	.word	0x000052d0


	//   ....[103]....
        /*04c4*/ 	.word	0x00005310


	//   ....[104]....
        /*04c8*/ 	.word	0x00005330


	//   ....[105]....
        /*04cc*/ 	.word	0x00005340


	//   ....[106]....
        /*04d0*/ 	.word	0x00005370


	//   ....[107]....
        /*04d4*/ 	.word	0x00005380


	//   ....[108]....
        /*04d8*/ 	.word	0x000053b0


	//   ....[109]....
        /*04dc*/ 	.word	0x000053c0


	//   ....[110]....
        /*04e0*/ 	.word	0x000053e0


	//   ....[111]....
        /*04e4*/ 	.word	0x000053f0


	//   ....[112]....
        /*04e8*/ 	.word	0x00005410


	//   ....[113]....
        /*04ec*/ 	.word	0x00005420


	//   ....[114]....
        /*04f0*/ 	.word	0x00005440


	//   ....[115]....
        /*04f4*/ 	.word	0x00005450


	//   ....[116]....
        /*04f8*/ 	.word	0x00005470


	//   ....[117]....
        /*04fc*/ 	.word	0x00005480


	//   ....[118]....
        /*0500*/ 	.word	0x000054a0


	//   ....[119]....
        /*0504*/ 	.word	0x000054b0


	//   ....[120]....
        /*0508*/ 	.word	0x000054d0


	//   ....[121]....
        /*050c*/ 	.word	0x000054e0


	//   ....[122]....
        /*0510*/ 	.word	0x00005500


	//   ....[123]....
        /*0514*/ 	.word	0x00005510


	//   ....[124]....
        /*0518*/ 	.word	0x00005530


	//   ....[125]....
        /*051c*/ 	.word	0x00005540


	//   ....[126]....
        /*0520*/ 	.word	0x00005560


	//   ....[127]....
        /*0524*/ 	.word	0x00005570


	//   ....[128]....
        /*0528*/ 	.word	0x00005590


	//   ....[129]....
        /*052c*/ 	.word	0x000055a0


	//   ....[130]....
        /*0530*/ 	.word	0x000055c0


	//   ....[131]....
        /*0534*/ 	.word	0x000055d0


	//   ....[132]....
        /*0538*/ 	.word	0x000055f0


	//   ....[133]....
        /*053c*/ 	.word	0x00005600


	//   ....[134]....
        /*0540*/ 	.word	0x00005620


	//   ....[135]....
        /*0544*/ 	.word	0x00005630


	//   ....[136]....
        /*0548*/ 	.word	0x00006710


	//   ....[137]....
        /*054c*/ 	.word	0x00006750


	//   ....[138]....
        /*0550*/ 	.word	0x00006760


	//   ....[139]....
        /*0554*/ 	.word	0x00006770


	//   ....[140]....
        /*0558*/ 	.word	0x000067a0


	//   ....[141]....
        /*055c*/ 	.word	0x000067b0


	//   ....[142]....
        /*0560*/ 	.word	0x000067d0


	//   ....[143]....
        /*0564*/ 	.word	0x000067e0


	//   ....[144]....
        /*0568*/ 	.word	0x00006800


	//   ....[145]....
        /*056c*/ 	.word	0x00006810


	//   ....[146]....
        /*0570*/ 	.word	0x00006830


	//   ....[147]....
        /*0574*/ 	.word	0x00006840


	//   ....[148]....
        /*0578*/ 	.word	0x00006860


	//   ....[149]....
        /*057c*/ 	.word	0x00006870


	//   ....[150]....
        /*0580*/ 	.word	0x00006890


	//   ....[151]....
        /*0584*/ 	.word	0x000068a0


	//   ....[152]....
        /*0588*/ 	.word	0x000068c0


	//   ....[153]....
        /*058c*/ 	.word	0x000068d0


	//   ....[154]....
        /*0590*/ 	.word	0x000068f0


	//   ....[155]....
        /*0594*/ 	.word	0x00006900


	//   ....[156]....
        /*0598*/ 	.word	0x00006920


	//   ....[157]....
        /*059c*/ 	.word	0x00006930


	//   ....[158]....
        /*05a0*/ 	.word	0x00006950


	//   ....[159]....
        /*05a4*/ 	.word	0x00006960


	//   ....[160]....
        /*05a8*/ 	.word	0x00006980


	//   ....[161]....
        /*05ac*/ 	.word	0x00006990


	//   ....[162]....
        /*05b0*/ 	.word	0x000069b0


	//   ....[163]....
        /*05b4*/ 	.word	0x000069c0


	//   ....[164]....
        /*05b8*/ 	.word	0x000069e0


	//   ....[165]....
        /*05bc*/ 	.word	0x000069f0


	//   ....[166]....
        /*05c0*/ 	.word	0x00006a10


	//   ....[167]....
        /*05c4*/ 	.word	0x00006a20


	//   ....[168]....
        /*05c8*/ 	.word	0x00006a40


	//   ....[169]....
        /*05cc*/ 	.word	0x00006a50


	//----- nvinfo : EIATTR_VRC_CTA_INIT_COUNT
	.align		4
.L_1722:
        /*05d0*/ 	.byte	0x02, 0x4a
	.zero		1
	.zero		1


	//----- nvinfo : EIATTR_EXIT_INSTR_OFFSETS
	.align		4
        /*05d4*/ 	.byte	0x04, 0x1c
        /*05d6*/ 	.short	(.L_1724 - .L_1723)


	//   ....[0]....
.L_1723:
        /*05d8*/ 	.word	0x00008fa0


	//   ....[1]....
        /*05dc*/ 	.word	0x00009670


	//   ....[2]....
        /*05e0*/ 	.word	0x000096e0


	//----- nvinfo : EIATTR_MAX_THREADS
	.align		4
.L_1724:
        /*05e4*/ 	.byte	0x04, 0x05
        /*05e6*/ 	.short	(.L_1726 - .L_1725)
.L_1725:
        /*05e8*/ 	.word	0x00000040
        /*05ec*/ 	.word	0x00000001
        /*05f0*/ 	.word	0x00000001


	//----- nvinfo : EIATTR_CRS_STACK_SIZE
	.align		4
.L_1726:
        /*05f4*/ 	.byte	0x04, 0x1e
        /*05f6*/ 	.short	(.L_1728 - .L_1727)
.L_1727:
        /*05f8*/ 	.word	0x00000000


	//----- nvinfo : EIATTR_CBANK_PARAM_SIZE
	.align		4
.L_1728:
        /*05fc*/ 	.byte	0x03, 0x19
        /*05fe*/ 	.short	0x0028


	//----- nvinfo : EIATTR_PARAM_CBANK
	.align		4
        /*0600*/ 	.byte	0x04, 0x0a
        /*0602*/ 	.short	(.L_1730 - .L_1729)
	.align		4
.L_1729:
        /*0604*/ 	.word	index@(.nv.constant0._ZN17fastertransformer38beam_online_softmax_topk_stage2_kernelIfLi16ELi64EEEvPKfS2_PiPT_ii)
        /*0608*/ 	.short	0x0380
        /*060a*/ 	.short	0x0028


	//----- nvinfo : EIATTR_SW_WAR
	.align		4
.L_1730:
        /*060c*/ 	.byte	0x04, 0x36
        /*060e*/ 	.short	(.L_1732 - .L_1731)
.L_1731:
        /*0610*/ 	.word	0x00000008
.L_1732:


//--------------------- .nv.info._ZN17fastertransformer38beam_online_softmax_topk_stage2_kernelIfLi16ELi32EEEvPKfS2_PiPT_ii --------------------------
	.section	.nv.info._ZN17fastertransformer38beam_online_softmax_topk_stage2_kernelIfLi16ELi32EEEvPKfS2_PiPT_ii,"",@"SHT_CUDA_INFO"
	.sectionflags	@""
	.align	4


	//----- nvinfo : EIATTR_CUDA_API_VERSION
	.align		4
        /*0000*/ 	.byte	0x04, 0x37
        /*0002*/ 	.short	(.L_1734 - .L_1733)
.L_1733:
        /*0004*/ 	.word	0x00000082


	//----- nvinfo : EIATTR_KPARAM_INFO
	.align		4
.L_1734:
        /*0008*/ 	.byte	0x04, 0x17
        /*000a*/ 	.short	(.L_1736 - .L_1735)
.L_1735:
        /*000c*/ 	.word	0x00000000
        /*0010*/ 	.short	0x0005
        /*0012*/ 	.short	0x0024
        /*0014*/ 	.byte	0x00, 0xf0, 0x11, 0x00


	//----- nvinfo : EIATTR_KPARAM_INFO
	.align		4
.L_1736:
        /*0018*/ 	.byte	0x04, 0x17
        /*001a*/ 	.short	(.L_1738 - .L_1737)
.L_1737:
        /*001c*/ 	.word	0x00000000
        /*0020*/ 	.short	0x0004
        /*0022*/ 	.short	0x0020
        /*0024*/ 	.byte	0x00, 0xf0, 0x11, 0x00


	//----- nvinfo : EIATTR_KPARAM_INFO
	.align		4
.L_1738:
        /*0028*/ 	.byte	0x04, 0x17
        /*002a*/ 	.short	(.L_1740 - .L_1739)
.L_1739:
        /*002c*/ 	.word	0x00000000
        /*0030*/ 	.short	0x0003
        /*0032*/ 	.short	0x0018
        /*0034*/ 	.byte	0x00, 0xf5, 0x21, 0x00


	//----- nvinfo : EIATTR_KPARAM_INFO
	.align		4
.L_1740:
        /*0038*/ 	.byte	0x04, 0x17
        /*003a*/ 	.short	(.L_1742 - .L_1741)
.L_1741:
        /*003c*/ 	.word	0x00000000
        /*0040*/ 	.short	0x0002
        /*0042*/ 	.short	0x0010
        /*0044*/ 	.byte	0x00, 0xf5, 0x21, 0x00


	//----- nvinfo : EIATTR_KPARAM_INFO
	.align		4
.L_1742:
        /*0048*/ 	.byte	0x04, 0x17
        /*004a*/ 	.short	(.L_1744 - .L_1743)
.L_1743:
        /*004c*/ 	.word	0x00000000
        /*0050*/ 	.short	0x0001
        /*0052*/ 	.short	0x0008
        /*0054*/ 	.byte	0x00, 0xf5, 0x21, 0x00


	//----- nvinfo : EIATTR_KPARAM_INFO
	.align		4
.L_1744:
        /*0058*/ 	.byte	0x04, 0x17
        /*005a*/ 	.short	(.L_1746 - .L_1745)
.L_1745:
        /*005c*/ 	.word	0x00000000
        /*0060*/ 	.short	0x0000
        /*0062*/ 	.short	0x0000
        /*0064*/ 	.byte	0x00, 0xf5, 0x21, 0x00


	//----- nvinfo : EIATTR_SPARSE_MMA_MASK
	.align		4
.L_1746:
        /*0068*/ 	.byte	0x03, 0x50
        /*006a*/ 	.short	0x0000


	//----- nvinfo : EIATTR_MAXREG_COUNT
	.align		4
        /*006c*/ 	.byte	0x03, 0x1b
        /*006e*/ 	.short	0x00ff


	//----- nvinfo : EIATTR_NUM_BARRIERS
	.align		4
        /*0070*/ 	.byte	0x02, 0x4c
        /*0072*/ 	.byte	0x01
	.zero		1


	//----- nvinfo : EIATTR_MERCURY_ISA_VERSION
	.align		4
        /*0074*/ 	.byte	0x03, 0x5f
        /*0076*/ 	.short	0x0101


	//----- nvinfo : EIATTR_COOP_GROUP_MASK_REGIDS
	.align		4
        /*0078*/ 	.byte	0x04, 0x29
        /*007a*/ 	.short	(.L_1748 - .L_1747)


	//   ....[0]....
.L_1747:
        /*007c*/ 	.word	0xffffffff


	//   ....[1]....
        /*0080*/ 	.word	0xffffffff


	//   ....[2]....
        /*0084*/ 	.word	0xffffffff


	//   ....[3]....
        /*0088*/ 	.word	0xffffffff


	//   ....[4]....
        /*008c*/ 	.word	0xffffffff


	//   ....[5]....
        /*0090*/ 	.word	0xffffffff


	//   ....[6]....
        /*0094*/ 	.word	0xffffffff


	//   ....[7]....
        /*0098*/ 	.word	0xffffffff


	//   ....[8]....
        /*009c*/ 	.word	0xffffffff


	//   ....[9]....
        /*00a0*/ 	.word	0xffffffff


	//   ....[10]....
        /*00a4*/ 	.word	0xffffffff


	//   ....[11]....
        /*00a8*/ 	.word	0xffffffff


	//   ....[12]....
        /*00ac*/ 	.word	0xffffffff


	//   ....[13]....
        /*00b0*/ 	.word	0xffffffff


	//   ....[14]....
        /*00b4*/ 	.word	0xffffffff


	//   ....[15]....
        /*00b8*/ 	.word	0xffffffff


	//   ....[16]....
        /*00bc*/ 	.word	0xffffffff


	//   ....[17]....
        /*00c0*/ 	.word	0xffffffff


	//   ....[18]....
        /*00c4*/ 	.word	0xffffffff


	//   ....[19]....
        /*00c8*/ 	.word	0xffffffff


	//   ....[20]....
        /*00cc*/ 	.word	0xffffffff


	//   ....[21]....
        /*00d0*/ 	.word	0xffffffff


	//   ....[22]....
        /*00d4*/ 	.word	0xffffffff


	//   ....[23]....
        /*00d8*/ 	.word	0xffffffff


	//   ....[24]....
        /*00dc*/ 	.word	0xffffffff


	//   ....[25]....
        /*00e0*/ 	.word	0xffffffff


	//   ....[26]....
        /*00e4*/ 	.word	0xffffffff


	//   ....[27]....
        /*00e8*/ 	.word	0xffffffff


	//   ....[28]....
        /*00ec*/ 	.word	0xffffffff


	//   ....[29]....
        /*00f0*/ 	.word	0xffffffff


	//   ....[30]....
        /*00f4*/ 	.word	0xffffffff


	//   ....[31]....
        /*00f8*/ 	.word	0xffffffff


	//   ....[32]....
        /*00fc*/ 	.word	0xffffffff


	//   ....[33]....
        /*0100*/ 	.word	0xffffffff


	//   ....[34]....
        /*0104*/ 	.word	0xffffffff


	//   ....[35]....
        /*0108*/ 	.word	0xffffffff


	//   ....[36]....
        /*010c*/ 	.word	0xffffffff


	//   ....[37]....
        /*0110*/ 	.word	0xffffffff


	//   ....[38]....
        /*0114*/ 	.word	0xffffffff


	//   ....[39]....
        /*0118*/ 	.word	0xffffffff


	//   ....[40]....
        /*011c*/ 	.word	0xffffffff


	//   ....[41]....
        /*0120*/ 	.word	0xffffffff


	//   ....[42]....
        /*0124*/ 	.word	0xffffffff


	//   ....[43]....
        /*0128*/ 	.word	0xffffffff


	//   ....[44]....
        /*012c*/ 	.word	0xffffffff


	//   ....[45]....
        /*0130*/ 	.word	0xffffffff


	//   ....[46]....
        /*0134*/ 	.word	0xffffffff


	//   ....[47]....
        /*0138*/ 	.word	0xffffffff


	//   ....[48]....
        /*013c*/ 	.word	0xffffffff


	//   ....[49]....
        /*0140*/ 	.word	0xffffffff


	//   ....[50]....
        /*0144*/ 	.word	0xffffffff


	//   ....[51]....
        /*0148*/ 	.word	0xffffffff


	//   ....[52]....
        /*014c*/ 	.word	0xffffffff


	//   ....[53]....
        /*0150*/ 	.word	0xffffffff


	//   ....[54]....
        /*0154*/ 	.word	0xffffffff


	//   ....[55]....
        /*0158*/ 	.word	0xffffffff


	//   ....[56]....
        /*015c*/ 	.word	0xffffffff


	//   ....[57]....
        /*0160*/ 	.word	0xffffffff


	//   ....[58]....
        /*0164*/ 	.word	0xffffffff


	//   ....[59]....
        /*0168*/ 	.word	0xffffffff


	//   ....[60]....
        /*016c*/ 	.word	0xffffffff


	//   ....[61]....
        /*0170*/ 	.word	0xffffffff


	//   ....[62]....
        /*0174*/ 	.word	0xffffffff


	//   ....[63]....
        /*0178*/ 	.word	0xffffffff


	//   ....[64]....
        /*017c*/ 	.word	0xffffffff


	//   ....[65]....
        /*0180*/ 	.word	0xffffffff


	//   ....[66]....
        /*0184*/ 	.word	0xffffffff


	//   ....[67]....
        /*0188*/ 	.word	0xffffffff


	//   ....[68]....
        /*018c*/ 	.word	0xffffffff


	//   ....[69]....
        /*0190*/ 	.word	0xffffffff


	//   ....[70]....
        /*0194*/ 	.word	0xffffffff


	//   ....[71]....
        /*0198*/ 	.word	0xffffffff


	//   ....[72]....
        /*019c*/ 	.word	0xffffffff


	//   ....[73]....
        /*01a0*/ 	.word	0xffffffff


	//   ....[74]....
        /*01a4*/ 	.word	0xffffffff


	//   ....[75]....
        /*01a8*/ 	.word	0xffffffff


	//   ....[76]....
        /*01ac*/ 	.word	0xffffffff


	//   ....[77]....
        /*01b0*/ 	.word	0xffffffff


	//   ....[78]....
        /*01b4*/ 	.word	0xffffffff


	//   ....[79]....
        /*01b8*/ 	.word	0xffffffff


	//   ....[80]....
        /*01bc*/ 	.word	0xffffffff


	//   ....[81]....
        /*01c0*/ 	.word	0xffffffff


	//   ....[82]....
        /*01c4*/ 	.word	0xffffffff


	//   ....[83]....
        /*01c8*/ 	.word	0xffffffff


	//   ....[84]....
        /*01cc*/ 	.word	0xffffffff


	//   ....[85]....
        /*01d0*/ 	.word	0xffffffff


	//   ....[86]....
        /*01d4*/ 	.word	0xffffffff


	//   ....[87]....
        /*01d8*/ 	.word	0xffffffff


	//   ....[88]....
        /*01dc*/ 	.word	0xffffffff


	//   ....[89]....
        /*01e0*/ 	.word	0xffffffff


	//   ....[90]....
        /*01e4*/ 	.word	0xffffffff


	//   ....[91]....
        /*01e8*/ 	.word	0xffffffff


	//   ....[92]....
        /*01ec*/ 	.word	0xffffffff


	//   ....[93]....
        /*01f0*/ 	.word	0xffffffff


	//   ....[94]....
        /*01f4*/ 	.word	0xffffffff


	//   ....[95]....
        /*01f8*/ 	.word	0xffffffff


	//   ....[96]....
        /*01fc*/ 	.word	0xffffffff


	//   ....[97]....
        /*0200*/ 	.word	0xffffffff


	//   ....[98]....
        /*0204*/ 	.word	0xffffffff


	//   ....[99]....
        /*0208*/ 	.word	0xffffffff


	//   ....[100]....
        /*020c*/ 	.word	0xffffffff


	//   ....[101]....
        /*0210*/ 	.word	0xffffffff


	//   ....[102]....
        /*0214*/ 	.word	0xffffffff


	//   ....[103]....
        /*0218*/ 	.word	0xffffffff


	//   ....[104]....
        /*021c*/ 	.word	0xffffffff


	//   ....[105]....
        /*0220*/ 	.word	0xffffffff


	//   ....[106]....
        /*0224*/ 	.word	0xffffffff


	//   ....[107]....
        /*0228*/ 	.word	0xffffffff


	//   ....[108]....
        /*022c*/ 	.word	0xffffffff


	//   ....[109]....
        /*0230*/ 	.word	0xffffffff


	//   ....[110]....
        /*0234*/ 	.word	0xffffffff


	//   ....[111]....
        /*0238*/ 	.word	0xffffffff


	//   ....[112]....
        /*023c*/ 	.word	0xffffffff


	//   ....[113]....
        /*0240*/ 	.word	0xffffffff


	//   ....[114]....
        /*0244*/ 	.word	0xffffffff


	//   ....[115]....
        /*0248*/ 	.word	0xffffffff


	//   ....[116]....
        /*024c*/ 	.word	0xffffffff


	//   ....[117]....
        /*0250*/ 	.word	0xffffffff


	//   ....[118]....
        /*0254*/ 	.word	0xffffffff


	//   ....[119]....
        /*0258*/ 	.word	0xffffffff


	//   ....[120]....
        /*025c*/ 	.word	0xffffffff


	//   ....[121]....
        /*0260*/ 	.word	0xffffffff


	//   ....[122]....
        /*0264*/ 	.word	0xffffffff


	//   ....[123]....
        /*0268*/ 	.word	0xffffffff


	//   ....[124]....
        /*026c*/ 	.word	0xffffffff


	//   ....[125]....
        /*0270*/ 	.word	0xffffffff


	//   ....[126]....
        /*0274*/ 	.word	0xffffffff


	//   ....[127]....
        /*0278*/ 	.word	0xffffffff


	//   ....[128]....
        /*027c*/ 	.word	0xffffffff


	//   ....[129]....
        /*0280*/ 	.word	0xffffffff


	//   ....[130]....
        /*0284*/ 	.word	0xffffffff


	//   ....[131]....
        /*0288*/ 	.word	0xffffffff


	//   ....[132]....
        /*028c*/ 	.word	0xffffffff


	//   ....[133]....
        /*0290*/ 	.word	0xffffffff


	//   ....[134]....
        /*0294*/ 	.word	0xffffffff


	//   ....[135]....
        /*0298*/ 	.word	0xffffffff


	//   ....[136]....
        /*029c*/ 	.word	0xffffffff


	//   ....[137]....
        /*02a0*/ 	.word	0xffffffff


	//   ....[138]....
        /*02a4*/ 	.word	0xffffffff


	//   ....[139]....
        /*02a8*/ 	.word	0xffffffff


	//   ....[140]....
        /*02ac*/ 	.word	0xffffffff


	//   ....[141]....
        /*02b0*/ 	.word	0xffffffff


	//   ....[142]....
        /*02b4*/ 	.word	0xffffffff


	//   ....[143]....
        /*02b8*/ 	.word	0xffffffff


	//   ....[144]....
        /*02bc*/ 	.word	0xffffffff


	//   ....[145]....
        /*02c0*/ 	.word	0xffffffff


	//   ....[146]....
        /*02c4*/ 	.word	0xffffffff


	//   ....[147]....
        /*02c8*/ 	.word	0xffffffff


	//   ....[148]....
        /*02cc*/ 	.word	0xffffffff


	//   ....[149]....
        /*02d0*/ 	.word	0xffffffff


	//   ....[150]....
        /*02d4*/ 	.word	0xffffffff


	//   ....[151]....
        /*02d8*/ 	.word	0xffffffff


	//   ....[152]....
        /*02dc*/ 	.word	0xffffffff


	//   ....[153]....
        /*02e0*/ 	.word	0xffffffff


	//   ....[154]....
        /*02e4*/ 	.word	0xffffffff


	//   ....[155]....
        /*02e8*/ 	.word	0xffffffff


	//   ....[156]....
        /*02ec*/ 	.word	0xffffffff


	//   ....[157]....
        /*02f0*/ 	.word	0xffffffff


	//   ....[158]....
        /*02f4*/ 	.word	0xffffffff


	//   ....[159]....
        /*02f8*/ 	.word	0xffffffff


	//   ....[160]....
        /*02fc*/ 	.word	0xffffffff


	//   ....[161]....
        /*0300*/ 	.word	0xffffffff


	//   ....[162]....
        /*0304*/ 	.word	0xffffffff


	//   ....[163]....
        /*0308*/ 	.word	0xffffffff


	//   ....[164]....
        /*030c*/ 	.word	0xffffffff


	//   ....[165]....
        /*0310*/ 	.word	0xffffffff


	//   ....[166]....
        /*0314*/ 	.word	0xffffffff


	//   ....[167]....
        /*0318*/ 	.word	0xffffffff


	//   ....[168]....
        /*031c*/ 	.word	0xffffffff


	//   ....[169]....
        /*0320*/ 	.word	0xffffffff


	//----- nvinfo : EIATTR_COOP_GROUP_INSTR_OFFSETS
	.align		4
.L_1748:
        /*0324*/ 	.byte	0x04, 0x28
        /*0326*/ 	.short	(.L_1750 - .L_1749)


	//   ....[0]....
.L_1749:
        /*0328*/ 	.word	0x000015a0


	//   ....[1]....
        /*032c*/ 	.word	0x000015d0


	//   ....[2]....
        /*0330*/ 	.word	0x000015e0


	//   ....[3]....
        /*0334*/ 	.word	0x000015f0


	//   ....[4]....
        /*0338*/ 	.word	0x00001600


	//   ....[5]....
        /*033c*/ 	.word	0x00001610


	//   ....[6]....
        /*0340*/ 	.word	0x00001620


	//   ....[7]....
        /*0344*/ 	.word	0x00001630


	//   ....[8]....
        /*0348*/ 	.word	0x00001640


	//   ....[9]....
        /*034c*/ 	.word	0x00001650


	//   ....[10]....
        /*0350*/ 	.word	0x00001660


	//   ....[11]....
        /*0354*/ 	.word	0x00001670


	//   ....[12]....
        /*0358*/ 	.word	0x00001680


	//   ....[13]....
        /*035c*/ 	.word	0x00001690


	//   ....[14]....
        /*0360*/ 	.word	0x00001720


	//   ....[15]....
        /*0364*/ 	.word	0x00001740


	//   ....[16]....
        /*0368*/ 	.word	0x00001750


	//   ....[17]....
        /*036c*/ 	.word	0x00001760


	//   ....[18]....
        /*0370*/ 	.word	0x00001770


	//   ....[19]....
        /*0374*/ 	.word	0x00001780


	//   ....[20]....
        /*0378*/ 	.word	0x00001790


	//   ....[21]....
        /*037c*/ 	.word	0x000017a0


	//   ....[22]....
        /*0380*/ 	.word	0x000017b0


	//   ....[23]....
        /*0384*/ 	.word	0x000017c0


	//   ....[24]....
        /*0388*/ 	.word	0x000017d0


	//   ....[25]....
        /*038c*/ 	.word	0x000017e0


	//   ....[26]....
        /*0390*/ 	.word	0x000017f0


	//   ....[27]....
        /*0394*/ 	.word	0x00001800


	//   ....[28]....
        /*0398*/ 	.word	0x00001810


	//   ....[29]....
        /*039c*/ 	.word	0x00001820


	//   ....[30]....
        /*03a0*/ 	.word	0x00001830


	//   ....[31]....
        /*03a4*/ 	.word	0x00001840


	//   ....[32]....
        /*03a8*/ 	.word	0x00001850


	//   ....[33]....
        /*03ac*/ 	.word	0x00001860


	//   ....[34]....
        /*03b0*/ 	.word	0x000029e0


	//   ....[35]....
        /*03b4*/ 	.word	0x00002a20


	//   ....[36]....
        /*03b8*/ 	.word	0x00002a40


	//   ....[37]....
        /*03bc*/ 	.word	0x00002a50


	//   ....[38]....
        /*03c0*/ 	.word	0x00002a60


	//   ....[39]....
        /*03c4*/ 	.word	0x00002a80


	//   ....[40]....
        /*03c8*/ 	.word	0x00002a90


	//   ....[41]....
        /*03cc*/ 	.word	0x00002aa0


	//   ....[42]....
        /*03d0*/ 	.word	0x00002ab0


	//   ....[43]....
        /*03d4*/ 	.word	0x00002ac0


	//   ....[44]....
        /*03d8*/ 	.word	0x00002ad0


	//   ....[45]....
        /*03dc*/ 	.word	0x00002ae0


	//   ....[46]....
        /*03e0*/ 	.word	0x00002af0


	//   ....[47]....
        /*03e4*/ 	.word	0x00002b00


	//   ....[48]....
        /*03e8*/ 	.word	0x00002b80


	//   ....[49]....
        /*03ec*/ 	.word	0x00002b90


	//   ....[50]....
        /*03f0*/ 	.word	0x00002ba0


	//   ....[51]....
        /*03f4*/ 	.word	0x00002bb0


	//   ....[52]....
        /*03f8*/ 	.word	0x00002bc0


	//   ....[53]....
        /*03fc*/ 	.word	0x00002bd0


	//   ....[54]....
        /*0400*/ 	.word	0x00002be0


	//   ....[55]....
        /*0404*/ 	.word	0x00002bf0


	//   ....[56]....
        /*0408*/ 	.word	0x00002c00


	//   ....[57]....
        /*040c*/ 	.word	0x00002c10


	//   ....[58]....
        /*0410*/ 	.word	0x00002c20


	//   ....[59]....
        /*0414*/ 	.word	0x00002c30


	//   ....[60]....
        /*0418*/ 	.word	0x00002c40


	//   ....[61]....
        /*041c*/ 	.word	0x00002c50


	//   ....[62]....
        /*0420*/ 	.word	0x00002c60


	//   ....[63]....
        /*0424*/ 	.word	0x00002c70


	//   ....[64]....
        /*0428*/ 	.word	0x00002c80


	//   ....[65]....
        /*042c*/ 	.word	0x00002c90


	//   ....[66]....
        /*0430*/ 	.word	0x00002ca0


	//   ....[67]....
        /*0434*/ 	.word	0x00002cb0


	//   ....[68]....
        /*0438*/ 	.word	0x00003e20


	//   ....[69]....
        /*043c*/ 	.word	0x00003e60


	//   ....[70]....
        /*0440*/ 	.word	0x00003e80


	//   ....[71]....
        /*0444*/ 	.word	0x00003e90


	//   ....[72]....
        /*0448*/ 	.word	0x00003ea0


	//   ....[73]....
        /*044c*/ 	.word	0x00003ec0


	//   ....[74]....
        /*0450*/ 	.word	0x00003ed0


	//   ....[75]....
        /*0454*/ 	.word	0x00003ee0


	//   ....[76]....
        /*0458*/ 	.word	0x00003ef0


	//   ....[77]....
        /*045c*/ 	.word	0x00003f00


	//   ....[78]....
        /*0460*/ 	.word	0x00003f10


	//   ....[79]....
        /*0464*/ 	.word	0x00003f20


	//   ....[80]....
        /*0468*/ 	.word	0x00003f30


	//   ....[81]....
        /*046c*/ 	.word	0x00003f40


	//   ....[82]....
        /*0470*/ 	.word	0x00003fc0


	//   ....[83]....
        /*0474*/ 	.word	0x00003fd0


	//   ....[84]....
        /*0478*/ 	.word	0x00003fe0


	//   ....[85]....
        /*047c*/ 	.word	0x00003ff0


	//   ....[86]....
        /*0480*/ 	.word	0x00004000


	//   ....[87]....
        /*0484*/ 	.word	0x00004010


	//   ....[88]....
        /*0488*/ 	.word	0x00004020


	//   ....[89]....
        /*048c*/ 	.word	0x00004030


	//   ....[90]....
        /*0490*/ 	.word	0x00004040


	//   ....[91]....
        /*0494*/ 	.word	0x00004050


	//   ....[92]....
        /*0498*/ 	.word	0x00004060


	//   ....[93]....
        /*049c*/ 	.word	0x00004070


	//   ....[94]....
        /*04a0*/ 	.word	0x00004080


	//   ....[95]....
        /*04a4*/ 	.word	0x00004090


	//   ....[96]....
        /*04a8*/ 	.word	0x000040a0


	//   ....[97]....
        /*04ac*/ 	.word	0x000040b0


	//   ....[98]....
        /*04b0*/ 	.word	0x000040c0


	//   ....[99]....
        /*04b4*/ 	.word	0x000040d0


	//   ....[100]....
        /*04b8*/ 	.word	0x000040e0


	//   ....[101]....
        /*04bc*/ 	.word	0x000040f0


	//   ....[102]....
        /*04c0*/ 	.word	0x00005260


	//   ....[103]....
        /*04c4*/ 	.word	0x000052a0


	//   ....[104]....
        /*04c8*/ 	.word	0x000052c0


	//   ....[105]....
        /*04cc*/ 	.word	0x000052d0


	//   ....[106]....
        /*04d0*/ 	.word	0x000052e0


	//   ....[107]....
        /*04d4*/ 	.word	0x00005300


	//   ....[108]....
        /*04d8*/ 	.word	0x00005310


	//   ....[109]....
        /*04dc*/ 	.word	0x00005320


	//   ....[110]....
        /*04e0*/ 	.word	0x00005330


	//   ....[111]....
        /*04e4*/ 	.word	0x00005340


	//   ....[112]....
        /*04e8*/ 	.word	0x00005350


	//   ....[113]....
        /*04ec*/ 	.word	0x00005360


	//   ....[114]....
        /*04f0*/ 	.word	0x00005370


	//   ....[115]....
        /*04f4*/ 	.word	0x00005380


	//   ....[116]....
        /*04f8*/ 	.word	0x00005400


	//   ....[117]....
        /*04fc*/ 	.word	0x00005410


	//   ....[118]....
        /*0500*/ 	.word	0x00005420


	//   ....[119]....
        /*0504*/ 	.word	0x00005430


	//   ....[120]....
        /*0508*/ 	.word	0x00005440


	//   ....[121]....
        /*050c*/ 	.word	0x00005450


	//   ....[122]....
        /*0510*/ 	.word	0x00005460


	//   ....[123]....
        /*0514*/ 	.word	0x00005470


	//   ....[124]....
        /*0518*/ 	.word	0x00005480


	//   ....[125]....
        /*051c*/ 	.word	0x00005490


	//   ....[126]....
        /*0520*/ 	.word	0x000054a0


	//   ....[127]....
        /*0524*/ 	.word	0x000054b0


	//   ....[128]....
        /*0528*/ 	.word	0x000054c0


	//   ....[129]....
        /*052c*/ 	.word	0x000054d0


	//   ....[130]....
        /*0530*/ 	.word	0x000054e0


	//   ....[131]....
        /*0534*/ 	.word	0x000054f0


	//   ....[132]....
        /*0538*/ 	.word	0x00005500


	//   ....[133]....
        /*053c*/ 	.word	0x00005510


	//   ....[134]....
        /*0540*/ 	.word	0x00005520


	//   ....[135]....
        /*0544*/ 	.word	0x00005530


	//   ....[136]....
        /*0548*/ 	.word	0x000066a0


	//   ....[137]....
        /*054c*/ 	.word	0x000066e0


	//   ....[138]....
        /*0550*/ 	.word	0x00006700


	//   ....[139]....
        /*0554*/ 	.word	0x00006710


	//   ....[140]....
        /*0558*/ 	.word	0x00006720


	//   ....[141]....
        /*055c*/ 	.word	0x00006740


	//   ....[142]....
        /*0560*/ 	.word	0x00006750


	//   ....[143]....
        /*0564*/ 	.word	0x00006760


	//   ....[144]....
        /*0568*/ 	.word	0x00006770


	//   ....[145]....
        /*056c*/ 	.word	0x00006780


	//   ....[146]....
        /*0570*/ 	.word	0x00006790


	//   ....[147]....
        /*0574*/ 	.word	0x000067a0


	//   ....[148]....
        /*0578*/ 	.word	0x00006810


	//   ....[149]....
        /*057c*/ 	.word	0x00006820


	//   ....[150]....
        /*0580*/ 	.word	0x00006830


	//   ....[151]....
        /*0584*/ 	.word	0x00006840


	//   ....[152]....
        /*0588*/ 	.word	0x00006850


	//   ....[153]....
        /*058c*/ 	.word	0x00006860


	//   ....[154]....
        /*0590*/ 	.word	0x00006870


	//   ....[155]....
        /*0594*/ 	.word	0x00006880


	//   ....[156]....
        /*0598*/ 	.word	0x00006890


	//   ....[157]....
        /*059c*/ 	.word	0x000068a0


	//   ....[158]....
        /*05a0*/ 	.word	0x000068b0


	//   ....[159]....
        /*05a4*/ 	.word	0x000068c0


	//   ....[160]....
        /*05a8*/ 	.word	0x000068d0


	//   ....[161]....
        /*05ac*/ 	.word	0x000068e0


	//   ....[162]....
        /*05b0*/ 	.word	0x000068f0


	//   ....[163]....
        /*05b4*/ 	.word	0x00006900


	//   ....[164]....
        /*05b8*/ 	.word	0x00006910


	//   ....[165]....
        /*05bc*/ 	.word	0x00006920


	//   ....[166]....
        /*05c0*/ 	.word	0x00006930


	//   ....[167]....
        /*05c4*/ 	.word	0x00006940


	//   ....[168]....
        /*05c8*/ 	.word	0x000069f0


	//   ....[169]....
        /*05cc*/ 	.word	0x00006a00


	//----- nvinfo : EIATTR_VRC_CTA_INIT_COUNT
	.align		4
.L_1750:
        /*05d0*/ 	.byte	0x02, 0x4a
	.zero		1
	.zero		1


	//----- nvinfo : EIATTR_EXIT_INSTR_OFFSETS
	.align		4
        /*05d4*/ 	.byte	0x04, 0x1c
        /*05d6*/ 	.short	(.L_1752 - .L_1751)


	//   ....[0]....
.L_1751:
        /*05d8*/ 	.word	0x00007b00


	//   ....[1]....
        /*05dc*/ 	.word	0x000081d0


	//   ....[2]....
        /*05e0*/ 	.word	0x00008240


	//----- nvinfo : EIATTR_MAX_THREADS
	.align		4
.L_1752:
        /*05e4*/ 	.byte	0x04, 0x05
        /*05e6*/ 	.short	(.L_1754 - .L_1753)
.L_1753:
        /*05e8*/ 	.word	0x00000020
        /*05ec*/ 	.word	0x00000001
        /*05f0*/ 	.word	0x00000001


	//----- nvinfo : EIATTR_CRS_STACK_SIZE
	.align		4
.L_1754:
        /*05f4*/ 	.byte	0x04, 0x1e
        /*05f6*/ 	.short	(.L_1756 - .L_1755)
.L_1755:
        /*05f8*/ 	.word	0x00000000


	//----- nvinfo : EIATTR_CBANK_PARAM_SIZE
	.align		4
.L_1756:
        /*05fc*/ 	.byte	0x03, 0x19
        /*05fe*/ 	.short	0x0028


	//----- nvinfo : EIATTR_PARAM_CBANK
	.align		4
        /*0600*/ 	.byte	0x04, 0x0a
        /*0602*/ 	.short	(.L_1758 - .L_1757)
	.align		4
.L_1757:
        /*0604*/ 	.word	index@(.nv.constant0._ZN17fastertransformer38beam_online_softmax_topk_stage2_kernelIfLi16ELi32EEEvPKfS2_PiPT_ii)
        /*0608*/ 	.short	0x0380
        /*060a*/ 	.short	0x0028


	//----- nvinfo : EIATTR_SW_WAR
	.align		4
.L_1758:
        /*060c*/ 	.byte	0x04, 0x36
        /*060e*/ 	.short	(.L_1760 - .L_1759)
.L_1759:
        /*0610*/ 	.word	0x00000008
.L_1760:


//--------------------- .nv.info._ZN17fastertransformer38beam_online_softmax_topk_stage1_kernelIfLi1ELi16ELi128EEEvPKT_S3_PKbPfiiPKi --------------------------
	.section	.nv.info._ZN17fastertransformer38beam_online_softmax_topk_stage1_kernelIfLi1ELi16ELi128EEEvPKT_S3_PKbPfiiPKi,"",@"SHT_CUDA_INFO"
	.sectionflags	@""
	.align	4


	//----- nvinfo : EIATTR_CUDA_API_VERSION
	.align		4
        /*0000*/ 	.byte	0x04, 0x37
        /*0002*/ 	.short	(.L_1762 - .L_1761)
.L_1761:
        /*0004*/ 	.word	0x00000082


	//----- nvinfo : EIATTR_KPARAM_INFO
	.align		4
.L_1762:
        /*0008*/ 	.byte	0x04, 0x17
        /*000a*/ 	.short	(.L_1764 - .L_1763)
.L_1763:
        /*000c*/ 	.word	0x00000000
        /*0010*/ 	.short	0x0006
        /*0012*/ 	.short	0x0028
        /*0014*/ 	.byte	0x00, 0xf5, 0x21, 0x00


	//----- nvinfo : EIATTR_KPARAM_INFO
	.align		4
.L_1764:
        /*0018*/ 	.byte	0x04, 0x17
        /*001a*/ 	.short	(.L_1766 - .L_1765)
.L_1765:
        /*001c*/ 	.word	0x00000000
        /*0020*/ 	.short	0x0005
        /*0022*/ 	.short	0x0024
        /*0024*/ 	.byte	0x00, 0xf0, 0x11, 0x00


	//----- nvinfo : EIATTR_KPARAM_INFO
	.align		4
.L_1766:
        /*0028*/ 	.byte	0x04, 0x17
        /*002a*/ 	.short	(.L_1768 - .L_1767)
.L_1767:
        /*002c*/ 	.word	0x00000000
        /*0030*/ 	.short	0x0004
        /*0032*/ 	.short	0x0020
        /*0034*/ 	.byte	0x00, 0xf0, 0x11, 0x00


	//----- nvinfo : EIATTR_KPARAM_INFO
	.align		4
.L_1768:
        /*0038*/ 	.byte	0x04, 0x17
        /*003a*/ 	.short	(.L_1770 - .L_1769)
.L_1769:
        /*003c*/ 	.word	0x00000000
        /*0040*/ 	.short	0x0003
        /*0042*/ 	.short	0x0018
        /*0044*/ 	.byte	0x00, 0xf5, 0x21, 0x00


	//----- nvinfo : EIATTR_KPARAM_INFO
	.align		4
.L_1770:
        /*0048*/ 	.byte	0x04, 0x17
        /*004a*/ 	.short	(.L_1772 - .L_1771)
.L_1771:
        /*004c*/ 	.word	0x00000000
        /*0050*/ 	.short	0x0002
        /*0052*/ 	.short	0x0010
        /*0054*/ 	.byte	0x00, 0xf5, 0x21, 0x00


	//----- nvinfo : EIATTR_KPARAM_INFO
	.align		4
.L_1772:
        /*0058*/ 	.byte	0x04, 0x17
        /*005a*/ 	.short	(.L_1774 - .L_1773)
.L_1773:
        /*005c*/ 	.word	0x00000000
        /*0060*/ 	.short	0x0001
        /*0062*/ 	.short	0x0008
        /*0064*/ 	.byte	0x00, 0xf5, 0x21, 0x00


	//----- nvinfo : EIATTR_KPARAM_INFO
	.align		4
.L_1774:
        /*0068*/ 	.byte	0x04, 0x17
        /*006a*/ 	.short	(.L_1776 - .L_1775)
.L_1775:
        /*006c*/ 	.word	0x00000000
        /*0070*/ 	.short	0x0000
        /*0072*/ 	.short	0x0000
        /*0074*/ 	.byte	0x00, 0xf5, 0x21, 0x00


	//----- nvinfo : EIATTR_SPARSE_MMA_MASK
	.align		4
.L_1776:
        /*0078*/ 	.byte	0x03, 0x50
        /*007a*/ 	.short	0x0000


	//----- nvinfo : EIATTR_MAXREG_COUNT
	.align		4
        /*007c*/ 	.byte	0x03, 0x1b
        /*007e*/ 	.short	0x00ff


	//----- nvinfo : EIATTR_NUM_BARRIERS
	.align		4
        /*0080*/ 	.byte	0x02, 0x4c
        /*0082*/ 	.byte	0x01
	.zero		1


	//----- nvinfo : EIATTR_MERCURY_ISA_VERSION
	.align		4
        /*0084*/ 	.byte	0x03, 0x5f
        /*0086*/ 	.short	0x0101


	//----- nvinfo : EIATTR_COOP_GROUP_MASK_REGIDS
	.align		4
        /*0088*/ 	.byte	0x04, 0x29
        /*008a*/ 	.short	(.L_1778 - .L_1777)


	//   ....[0]....
.L_1777:
        /*008c*/ 	.word	0xffffffff


	//   ....[1]....
        /*0090*/ 	.word	0xffffffff


	//   ....[2]....
        /*0094*/ 	.word	0xffffffff


	//   ....[3]....
        /*0098*/ 	.word	0xffffffff


	//   ....[4]....
        /*009c*/ 	.word	0xffffffff


	//   ....[5]....
        /*00a0*/ 	.word	0xffffffff


	//   ....[6]....
        /*00a4*/ 	.word	0xffffffff


	//   ....[7]....
        /*00a8*/ 	.word	0xffffffff


	//   ....[8]....
        /*00ac*/ 	.word	0xffffffff


	//   ....[9]....
        /*00b0*/ 	.word	0xffffffff


	//   ....[10]....
        /*00b4*/ 	.word	0xffffffff


	//   ....[11]....
        /*00b8*/ 	.word	0xffffffff


	//   ....[12]....
        /*00bc*/ 	.word	0xffffffff


	//   ....[13]....
        /*00c0*/ 	.word	0xffffffff


	//   ....[14]....
        /*00c4*/ 	.word	0xffffffff


	//   ....[15]....
        /*00c8*/ 	.word	0xffffffff


	//   ....[16]....
        /*00cc*/ 	.word	0xffffffff


	//   ....[17]....
        /*00d0*/ 	.word	0xffffffff


	//   ....[18]....
        /*00d4*/ 	.word	0xffffffff


	//   ....[19]....
        /*00d8*/ 	.word	0xffffffff


	//   ....[20]....
        /*00dc*/ 	.word	0xffffffff


	//   ....[21]....
        /*00e0*/ 	.word	0xffffffff


	//   ....[22]....
        /*00e4*/ 	.word	0xffffffff


	//   ....[23]....
        /*00e8*/ 	.word	0xffffffff


	//   ....[24]....
        /*00ec*/ 	.word	0xffffffff


	//   ....[25]....
        /*00f0*/ 	.word	0xffffffff


	//   ....[26]....
        /*00f4*/ 	.word	0xffffffff


	//   ....[27]....
        /*00f8*/ 	.word	0xffffffff


	//   ....[28]....
        /*00fc*/ 	.word	0xffffffff


	//   ....[29]....
        /*0100*/ 	.word	0xffffffff


	//   ....[30]....
        /*0104*/ 	.word	0xffffffff


	//   ....[31]....
        /*0108*/ 	.word	0xffffffff


	//   ....[32]....
        /*010c*/ 	.word	0xffffffff


	//   ....[33]....
        /*0110*/ 	.word	0xffffffff


	//   ....[34]....
        /*0114*/ 	.word	0xffffffff


	//   ....[35]....
        /*0118*/ 	.word	0xffffffff


	//   ....[36]....
        /*011c*/ 	.word	0xffffffff


	//   ....[37]....
        /*0120*/ 	.word	0xffffffff


	//   ....[38]....
        /*0124*/ 	.word	0xffffffff


	//   ....[39]....
        /*0128*/ 	.word	0xffffffff


	//   ....[40]....
        /*012c*/ 	.word	0xffffffff


	//   ....[41]....
        /*0130*/ 	.word	0xffffffff


	//   ....[42]....
        /*0134*/ 	.word	0xffffffff


	//   ....[43]....
        /*0138*/ 	.word	0xffffffff


	//   ....[44]....
        /*013c*/ 	.word	0xffffffff


	//   ....[45]....
        /*0140*/ 	.word	0xffffffff


	//   ....[46]....
        /*0144*/ 	.word	0xffffffff


	//   ....[47]....
        /*0148*/ 	.word	0xffffffff


	//   ....[48]....
        /*014c*/ 	.word	0xffffffff


	//   ....[49]....
        /*0150*/ 	.word	0xffffffff


	//   ....[50]....
        /*0154*/ 	.word	0xffffffff


	//   ....[51]....
        /*0158*/ 	.word	0xffffffff


	//   ....[52]....
        /*015c*/ 	.word	0xffffffff


	//   ....[53]....
        /*0160*/ 	.word	0xffffffff


	//   ....[54]....
        /*0164*/ 	.word	0xffffffff


	//   ....[55]....
        /*0168*/ 	.word	0xffffffff


	//   ....[56]....
        /*016c*/ 	.word	0xffffffff


	//   ....[57]....
        /*0170*/ 	.word	0xffffffff


	//   ....[58]....
        /*0174*/ 	.word	0xffffffff


	//   ....[59]....
        /*0178*/ 	.word	0xffffffff


	//   ....[60]....
        /*017c*/ 	.word	0xffffffff


	//   ....[61]....
        /*0180*/ 	.word	0xffffffff


	//   ....[62]....
        /*0184*/ 	.word	0xffffffff


	//   ....[63]....
        /*0188*/ 	.word	0xffffffff


	//   ....[64]....
        /*018c*/ 	.word	0xffffffff


	//   ....[65]....
        /*0190*/ 	.word	0xffffffff


	//   ....[66]....
        /*0194*/ 	.word	0xffffffff


	//   ....[67]....
        /*0198*/ 	.word	0xffffffff


	//   ....[68]....
        /*019c*/ 	.word	0xffffffff


	//   ....[69]....
        /*01a0*/ 	.word	0xffffffff


	//   ....[70]....
        /*01a4*/ 	.word	0xffffffff


	//   ....[71]....
        /*01a8*/ 	.word	0xffffffff


	//   ....[72]....
        /*01ac*/ 	.word	0xffffffff


	//   ....[73]....
        /*01b0*/ 	.word	0xffffffff


	//   ....[74]....
        /*01b4*/ 	.word	0xffffffff


	//   ....[75]....
        /*01b8*/ 	.word	0xffffffff


	//   ....[76]....
        /*01bc*/ 	.word	0xffffffff


	//   ....[77]....
        /*01c0*/ 	.word	0xffffffff


	//   ....[78]....
        /*01c4*/ 	.word	0xffffffff


	//   ....[79]....
        /*01c8*/ 	.word	0xffffffff


	//   ....[80]....
        /*01cc*/ 	.word	0xffffffff


	//   ....[81]....
        /*01d0*/ 	.word	0xffffffff


	//   ....[82]....
        /*01d4*/ 	.word	0xffffffff


	//   ....[83]....
        /*01d8*/ 	.word	0xffffffff


	//   ....[84]....
        /*01dc*/ 	.word	0xffffffff


	//   ....[85]....
        /*01e0*/ 	.word	0xffffffff


	//   ....[86]....
        /*01e4*/ 	.word	0xffffffff


	//   ....[87]....
        /*01e8*/ 	.word	0xffffffff


	//   ....[88]....
        /*01ec*/ 	.word	0xffffffff


	//   ....[89]....
        /*01f0*/ 	.word	0xffffffff


	//   ....[90]....
        /*01f4*/ 	.word	0xffffffff


	//   ....[91]....
        /*01f8*/ 	.word	0xffffffff


	//   ....[92]....
        /*01fc*/ 	.word	0xffffffff


	//   ....[93]....
        /*0200*/ 	.word	0xffffffff


	//   ....[94]....
        /*0204*/ 	.word	0xffffffff


	//   ....[95]....
        /*0208*/ 	.word	0xffffffff


	//   ....[96]....
        /*020c*/ 	.word	0xffffffff


	//   ....[97]....
        /*0210*/ 	.word	0xffffffff


	//   ....[98]....
        /*0214*/ 	.word	0xffffffff


	//   ....[99]....
        /*0218*/ 	.word	0xffffffff


	//   ....[100]....
        /*021c*/ 	.word	0xffffffff


	//   ....[101]....
        /*0220*/ 	.word	0xffffffff


	//   ....[102]....
        /*0224*/ 	.word	0xffffffff


	//   ....[103]....
        /*0228*/ 	.word	0xffffffff


	//   ....[104]....
        /*022c*/ 	.word	0xffffffff


	//   ....[105]....
        /*0230*/ 	.word	0xffffffff


	//   ....[106]....
        /*0234*/ 	.word	0xffffffff


	//   ....[107]....
        /*0238*/ 	.word	0xffffffff


	//   ....[108]....
        /*023c*/ 	.word	0xffffffff


	//   ....[109]....
        /*0240*/ 	.word	0xffffffff


	//   ....[110]....
        /*0244*/ 	.word	0xffffffff


	//   ....[111]....
        /*0248*/ 	.word	0xffffffff


	//   ....[112]....
        /*024c*/ 	.word	0xffffffff


	//   ....[113]....
        /*0250*/ 	.word	0xffffffff


	//   ....[114]....
        /*0254*/ 	.word	0xffffffff


	//   ....[115]....
        /*0258*/ 	.word	0xffffffff


	//   ....[116]....
        /*025c*/ 	.word	0xffffffff


	//   ....[117]....
        /*0260*/ 	.word	0xffffffff


	//   ....[118]....
        /*0264*/ 	.word	0xffffffff


	//   ....[119]....
        /*0268*/ 	.word	0xffffffff


	//   ....[120]....
        /*026c*/ 	.word	0xffffffff


	//   ....[121]....
        /*0270*/ 	.word	0xffffffff


	//   ....[122]....
        /*0274*/ 	.word	0xffffffff


	//   ....[123]....
        /*0278*/ 	.word	0xffffffff


	//   ....[124]....
        /*027c*/ 	.word	0xffffffff


	//   ....[125]....
        /*0280*/ 	.word	0xffffffff


	//   ....[126]....
        /*0284*/ 	.word	0xffffffff


	//   ....[127]....
        /*0288*/ 	.word	0xffffffff


	//   ....[128]....
        /*028c*/ 	.word	0xffffffff


	//   ....[129]....
        /*0290*/ 	.word	0xffffffff


	//   ....[130]....
        /*0294*/ 	.word	0xffffffff


	//   ....[131]....
        /*0298*/ 	.word	0xffffffff


	//   ....[132]....
        /*029c*/ 	.word	0xffffffff


	//   ....[133]....
        /*02a0*/ 	.word	0xffffffff


	//   ....[134]....
        /*02a4*/ 	.word	0xffffffff


	//   ....[135]....
        /*02a8*/ 	.word	0xffffffff


	//   ....[136]....
        /*02ac*/ 	.word	0xffffffff


	//   ....[137]....
        /*02b0*/ 	.word	0xffffffff


	//   ....[138]....
        /*02b4*/ 	.word	0xffffffff


	//   ....[139]....
        /*02b8*/ 	.word	0xffffffff


	//   ....[140]....
        /*02bc*/ 	.word	0xffffffff


	//   ....[141]....
        /*02c0*/ 	.word	0xffffffff


	//   ....[142]....
        /*02c4*/ 	.word	0xffffffff


	//   ....[143]....
        /*02c8*/ 	.word	0xffffffff


	//   ....[144]....
        /*02cc*/ 	.word	0xffffffff


	//   ....[145]....
        /*02d0*/ 	.word	0xffffffff


	//   ....[146]....
        /*02d4*/ 	.word	0xffffffff


	//   ....[147]....
        /*02d8*/ 	.word	0xffffffff


	//   ....[148]....
        /*02dc*/ 	.word	0xffffffff


	//   ....[149]....
        /*02e0*/ 	.word	0xffffffff


	//   ....[150]....
        /*02e4*/ 	.word	0xffffffff


	//   ....[151]....
        /*02e8*/ 	.word	0xffffffff


	//   ....[152]....
        /*02ec*/ 	.word	0xffffffff


	//   ....[153]....
        /*02f0*/ 	.word	0xffffffff


	//   ....[154]....
        /*02f4*/ 	.word	0xffffffff


	//   ....[155]....
        /*02f8*/ 	.word	0xffffffff


	//   ....[156]....
        /*02fc*/ 	.word	0xffffffff


	//   ....[157]....
        /*0300*/ 	.word	0xffffffff


	//   ....[158]....
        /*0304*/ 	.word	0xffffffff


	//   ....[159]....
        /*0308*/ 	.word	0xffffffff


	//   ....[160]....
        /*030c*/ 	.word	0xffffffff


	//   ....[161]....
        /*0310*/ 	.word	0xffffffff


	//   ....[162]....
        /*0314*/ 	.word	0xffffffff


	//   ....[163]....
        /*0318*/ 	.word	0xffffffff


	//   ....[164]....
        /*031c*/ 	.word	0xffffffff


	//   ....[165]....
        /*0320*/ 	.word	0xffffffff


	//   ....[166]....
        /*0324*/ 	.word	0xffffffff


	//   ....[167]....
        /*0328*/ 	.word	0xffffffff


	//   ....[168]....
        /*032c*/ 	.word	0xffffffff


	//   ....[169]....
        /*0330*/ 	.word	0xffffffff


	//----- nvinfo : EIATTR_COOP_GROUP_INSTR_OFFSETS
	.align		4
.L_1778:
        /*0334*/ 	.byte	0x04, 0x28
        /*0336*/ 	.short	(.L_1780 - .L_1779)


	//   ....[0]....
.L_1779:
        /*0338*/ 	.word	0x00002c00


	//   ....[1]....
        /*033c*/ 	.word	0x00002c20


	//   ....[2]....
        /*0340*/ 	.word	0x00002c30


	//   ....[3]....
        /*0344*/ 	.word	0x00002c40


	//   ....[4]....
        /*0348*/ 	.word	0x00002c50


	//   ....[5]....
        /*034c*/ 	.word	0x00002c60


	//   ....[6]....
        /*0350*/ 	.word	0x00002c70


	//   ....[7]....
        /*0354*/ 	.word	0x00002c80


	//   ....[8]....
        /*0358*/ 	.word	0x00002ca0


	//   ....[9]....
        /*035c*/ 	.word	0x00002cb0


	//   ....[10]....
        /*0360*/ 	.word	0x00002cc0


	//   ....[11]....
        /*0364*/ 	.word	0x00002cd0


	//   ....[12]....
        /*0368*/ 	.word	0x00002ce0


	//   ....[13]....
        /*036c*/ 	.word	0x00002cf0


	//   ....[14]....
        /*0370*/ 	.word	0x00002d00


	//   ....[15]....
        /*0374*/ 	.word	0x00002d10


	//   ....[16]....
        /*0378*/ 	.word	0x00002d20


	//   ....[17]....
        /*037c*/ 	.word	0x00002d30


	//   ....[18]....
        /*0380*/ 	.word	0x00002d40


	//   ....[19]....
        /*0384*/ 	.word	0x00002d50


	//   ....[20]....
        /*0388*/ 	.word	0x00002d60


	//   ....[21]....
        /*038c*/ 	.word	0x00002d70


	//   ....[22]....
        /*0390*/ 	.word	0x00002d80


	//   ....[23]....
        /*0394*/ 	.word	0x00002d90


	//   ....[24]....
        /*0398*/ 	.word	0x00002da0


	//   ....[25]....
        /*039c*/ 	.word	0x00002db0


	//   ....[26]....
        /*03a0*/ 	.word	0x00002dc0


	//   ....[27]....
        /*03a4*/ 	.word	0x00002dd0


	//   ....[28]....
        /*03a8*/ 	.word	0x00002de0


	//   ....[29]....
        /*03ac*/ 	.word	0x00002df0


	//   ....[30]....
        /*03b0*/ 	.word	0x00002e00


	//   ....[31]....
        /*03b4*/ 	.word	0x00002e10


	//   ....[32]....
        /*03b8*/ 	.word	0x00002e20


	//   ....[33]....
        /*03bc*/ 	.word	0x00002e30


	//   ....[34]....
        /*03c0*/ 	.word	0x00004010


	//   ....[35]....
        /*03c4*/ 	.word	0x00004050


	//   ....[36]....
        /*03c8*/ 	.word	0x00004060


	//   ....[37]....
        /*03cc*/ 	.word	0x00004070


	//   ....[38]....
        /*03d0*/ 	.word	0x00004080


	//   ....[39]....
        /*03d4*/ 	.word	0x00004090


	//   ....[40]....
        /*03d8*/ 	.word	0x000040a0


	//   ....[41]....
        /*03dc*/ 	.word	0x000040b0


	//   ....[42]....
        /*03e0*/ 	.word	0x000040c0


	//   ....[43]....
        /*03e4*/ 	.word	0x000040d0


	//   ....[44]....
        /*03e8*/ 	.word	0x000040e0


	//   ....[45]....
        /*03ec*/ 	.word	0x000040f0


	//   ....[46]....
        /*03f0*/ 	.word	0x00004100


	//   ....[47]....
        /*03f4*/ 	.word	0x00004110


	//   ....[48]....
        /*03f8*/ 	.word	0x00004120


	//   ....[49]....
        /*03fc*/ 	.word	0x00004130


	//   ....[50]....
        /*0400*/ 	.word	0x00004140


	//   ....[51]....
        /*0404*/ 	.word	0x00004150


	//   ....[52]....
        /*0408*/ 	.word	0x00004160


	//   ....[53]....
        /*040c*/ 	.word	0x00004170


	//   ....[54]....
        /*0410*/ 	.word	0x00004180


	//   ....[55]....
        /*0414*/ 	.word	0x00004190


	//   ....[56]....
        /*0418*/ 	.word	0x000041a0


	//   ....[57]....
        /*041c*/ 	.word	0x000041b0


	//   ....[58]....
        /*0420*/ 	.word	0x000041c0


	//   ....[59]....
        /*0424*/ 	.word	0x000041d0


	//   ....[60]....
        /*0428*/ 	.word	0x000041e0


	//   ....[61]....
        /*042c*/ 	.word	0x000041f0


	//   ....[62]....
        /*0430*/ 	.word	0x00004200


	//   ....[63]....
        /*0434*/ 	.word	0x00004210


	//   ....[64]....
        /*0438*/ 	.word	0x00004220


	//   ....[65]....
        /*043c*/ 	.word	0x00004230


	//   ....[66]....
        /*0440*/ 	.word	0x00004240


	//   ....[67]....
        /*0444*/ 	.word	0x00004250


	//   ....[68]....
        /*0448*/ 	.word	0x00005430


	//   ....[69]....
        /*044c*/ 	.word	0x00005470


	//   ....[70]....
        /*0450*/ 	.word	0x00005480


	//   ....[71]....
        /*0454*/ 	.word	0x00005490


	//   ....[72]....
        /*0458*/ 	.word	0x000054a0


	//   ....[73]....
        /*045c*/ 	.word	0x000054b0


	//   ....[74]....
        /*0460*/ 	.word	0x000054c0


	//   ....[75]....
        /*0464*/ 	.word	0x000054d0


	//   ....[76]....
        /*0468*/ 	.word	0x000054e0


	//   ....[77]....
        /*046c*/ 	.word	0x000054f0


	//   ....[78]....
        /*0470*/ 	.word	0x00005500


	//   ....[79]....
        /*0474*/ 	.word	0x00005510


	//   ....[80]....
        /*0478*/ 	.word	0x00005520


	//   ....[81]....
        /*047c*/ 	.word	0x00005530


	//   ....[82]....
        /*0480*/ 	.word	0x00005540


	//   ....[83]....
        /*0484*/ 	.word	0x00005550


	//   ....[84]....
        /*0488*/ 	.word	0x00005560


	//   ....[85]....
        /*048c*/ 	.word	0x00005570


	//   ....[86]....
        /*0490*/ 	.word	0x00005580


	//   ....[87]....
        /*0494*/ 	.word	0x00005590


	//   ....[88]....
        /*0498*/ 	.word	0x000055a0


	//   ....[89]....
        /*049c*/ 	.word	0x000055b0


	//   ....[90]....
        /*04a0*/ 	.word	0x000055c0


	//   ....[91]....
        /*04a4*/ 	.word	0x000055d0


	//   ....[92]....
        /*04a8*/ 	.word	0x000055e0


	//   ....[93]....
        /*04ac*/ 	.word	0x000055f0


	//   ....[94]....
        /*04b0*/ 	.word	0x00005600


	//   ....[95]....
        /*04b4*/ 	.word	0x00005610


	//   ....[96]....
        /*04b8*/ 	.word	0x00005620


	//   ....[97]....
        /*04bc*/ 	.word	0x00005630


	//   ....[98]....
        /*04c0*/ 	.word	0x00005640


	//   ....[99]....
        /*04c4*/ 	.word	0x00005650


	//   ....[100]....
        /*04c8*/ 	.word	0x00005660


	//   ....[101]....
        /*04cc*/ 	.word	0x00005670


	//   ....[102]....
        /*04d0*/ 	.word	0x00006850


	//   ....[103]....
        /*04d4*/ 	.word	0x00006890


	//   ....[104]....
        /*04d8*/ 	.word	0x000068a0


	//   ....[105]....
        /*04dc*/ 	.word	0x000068b0


	//   ....[106]....
        /*04e0*/ 	.word	0x000068c0


	//   ....[107]....
        /*04e4*/ 	.word	0x000068d0


	//   ....[108]....
        /*04e8*/ 	.word	0x000068e0


	//   ....[109]....
        /*04ec*/ 	.word	0x000068f0


	//   ....[110]....
        /*04f0*/ 	.word	0x00006900


	//   ....[111]....
        /*04f4*/ 	.word	0x00006910


	//   ....[112]....
        /*04f8*/ 	.word	0x00006920


	//   ....[113]....
        /*04fc*/ 	.word	0x00006930


	//   ....[114]....
        /*0500*/ 	.word	0x00006940


	//   ....[115]....
        /*0504*/ 	.word	0x00006950


	//   ....[116]....
        /*0508*/ 	.word	0x00006960


	//   ....[117]....
        /*050c*/ 	.word	0x00006970


	//   ....[118]....
        /*0510*/ 	.word	0x00006980


	//   ....[119]....
        /*0514*/ 	.word	0x00006990


	//   ....[120]....
        /*0518*/ 	.word	0x000069a0


	//   ....[121]....
        /*051c*/ 	.word	0x000069b0


	//   ....[122]....
        /*0520*/ 	.word	0x000069c0


	//   ....[123]....
        /*0524*/ 	.word	0x000069d0


	//   ....[124]....
        /*0528*/ 	.word	0x000069e0


	//   ....[125]....
        /*052c*/ 	.word	0x000069f0


	//   ....[126]....
        /*0530*/ 	.word	0x00006a00


	//   ....[127]....
        /*0534*/ 	.word	0x00006a10


	//   ....[128]....
        /*0538*/ 	.word	0x00006a20


	//   ....[129]....
        /*053c*/ 	.word	0x00006a30


	//   ....[130]....
        /*0540*/ 	.word	0x00006a40


	//   ....[131]....
        /*0544*/ 	.word	0x00006a50


	//   ....[132]....
        /*0548*/ 	.word	0x00006a60


	//   ....[133]....
        /*054c*/ 	.word	0x00006a70


	//   ....[134]....
        /*0550*/ 	.word	0x00006a80


	//   ....[135]....
        /*0554*/ 	.word	0x00006a90


	//   ....[136]....
        /*0558*/ 	.word	0x00007c70


	//   ....[137]....
        /*055c*/ 	.word	0x00007ca0


	//   ....[138]....
        /*0560*/ 	.word	0x00007cb0


	//   ....[139]....
        /*0564*/ 	.word	0x00007cc0


	//   ....[140]....
        /*0568*/ 	.word	0x00007cd0


	//   ....[141]....
        /*056c*/ 	.word	0x00007ce0


	//   ....[142]....
        /*0570*/ 	.word	0x00007cf0


	//   ....[143]....
        /*0574*/ 	.word	0x00007d00


	//   ....[144]....
        /*0578*/ 	.word	0x00007d10


	//   ....[145]....
        /*057c*/ 	.word	0x00007d20


	//   ....[146]....
        /*0580*/ 	.word	0x00007d30


	//   ....[147]....
        /*0584*/ 	.word	0x00007d40


	//   ....[148]....
        /*0588*/ 	.word	0x00007d50


	//   ....[149]....
        /*058c*/ 	.word	0x00007d60


	//   ....[150]....
        /*0590*/ 	.word	0x00007d70


	//   ....[151]....
        /*0594*/ 	.word	0x00007d80


	//   ....[152]....
        /*0598*/ 	.word	0x00007d90


	//   ....[153]....
        /*059c*/ 	.word	0x00007da0


	//   ....[154]....
        /*05a0*/ 	.word	0x00007db0


	//   ....[155]....
        /*05a4*/ 	.word	0x00007dc0


	//   ....[156]....
        /*05a8*/ 	.word	0x00007dd0


	//   ....[157]....
        /*05ac*/ 	.word	0x00007de0


	//   ....[158]....
        /*05b0*/ 	.word	0x00007df0


	//   ....[159]....
        /*05b4*/ 	.word	0x00007e00


	//   ....[160]....
        /*05b8*/ 	.word	0x00007e10


	//   ....[161]....
        /*05bc*/ 	.word	0x00007e20


	//   ....[162]....
        /*05c0*/ 	.word	0x00007e30


	//   ....[163]....
        /*05c4*/ 	.word	0x00007e40


	//   ....[164]....
        /*05c8*/ 	.word	0x00007e50


	//   ....[165]....
        /*05cc*/ 	.word	0x00007e60


	//   ....[166]....
        /*05d0*/ 	.word	0x00007e70


	//   ....[167]....
        /*05d4*/ 	.word	0x00007e80


	//   ....[168]....
        /*05d8*/ 	.word	0x00007e90


	//   ....[169]....
        /*05dc*/ 	.word	0x00007ea0


	//----- nvinfo : EIATTR_VRC_CTA_INIT_COUNT
	.align		4
.L_1780:
        /*05e0*/ 	.byte	0x02, 0x4a
	.zero		1
	.zero		1


	//----- nvinfo : EIATTR_EXIT_INSTR_OFFSETS
	.align		4
        /*05e4*/ 	.byte	0x04, 0x1c
        /*05e6*/ 	.short	(.L_1782 - .L_1781)


	//   ....[0]....
.L_1781:
        /*05e8*/ 	.word	0x0000d5e0


	//   ....[1]....
        /*05ec*/ 	.word	0x0000d6a0


	//----- nvinfo : EIATTR_MAX_THREADS
	.align		4
.L_1782:
        /*05f0*/ 	.byte	0x04, 0x05
        /*05f2*/ 	.short	(.L_1784 - .L_1783)
.L_1783:
        /*05f4*/ 	.word	0x00000080
        /*05f8*/ 	.word	0x00000001
        /*05fc*/ 	.word	0x00000001


	//----- nvinfo : EIATTR_CRS_STACK_SIZE
	.align		4
.L_1784:
        /*0600*/ 	.byte	0x04, 0x1e
        /*0602*/ 	.short	(.L_1786 - .L_1785)
.L_1785:
        /*0604*/ 	.word	0x00000000


	//----- nvinfo : EIATTR_CBANK_PARAM_SIZE
	.align		4
.L_1786:
        /*0608*/ 	.byte	0x03, 0x19
        /*060a*/ 	.short	0x0030


	//----- nvinfo : EIATTR_PARAM_CBANK
	.align		4
        /*060c*/ 	.byte	0x04, 0x0a
        /*060e*/ 	.short	(.L_1788 - .L_1787)
	.align		4
.L_1787:
        /*0610*/ 	.word	index@(.nv.constant0._ZN17fastertransformer38beam_online_softmax_topk_stage1_kernelIfLi1ELi16ELi128EEEvPKT_S3_PKbPfiiPKi)
        /*0614*/ 	.short	0x0380
        /*0616*/ 	.short	0x0030


	//----- nvinfo : EIATTR_SW_WAR
	.align		4
.L_1788:
        /*0618*/ 	.byte	0x04, 0x36
        /*061a*/ 	.short	(.L_1790 - .L_1789)
.L_1789:
        /*061c*/ 	.word	0x00000008
.L_1790:


//--------------------- .nv.info._ZN17fastertransformer38beam_online_softmax_topk_stage2_kernelIfLi4ELi128EEEvPKfS2_PiPT_ii --------------------------
	.section	.nv.info._ZN17fastertransformer38beam_online_softmax_topk_stage2_kernelIfLi4ELi128EEEvPKfS2_PiPT_ii,"",@"SHT_CUDA_INFO"
	.sectionflags	@""
	.align	4


	//----- nvinfo : EIATTR_CUDA_API_VERSION
	.align		4
        /*0000*/ 	.byte	0x04, 0x37
        /*0002*/ 	.short	(.L_1792 - .L_1791)
.L_1791:
        /*0004*/ 	.word	0x00000082


	//----- nvinfo : EIATTR_KPARAM_INFO
	.align		4
.L_1792:
        /*0008*/ 	.byte	0x04, 0x17
        /*000a*/ 	.short	(.L_1794 - .L_1793)
.L_1793:
        /*000c*/ 	.word	0x00000000
        /*0010*/ 	.short	0x0005
        /*0012*/ 	.short	0x0024
        /*0014*/ 	.byte	0x00, 0xf0, 0x11, 0x00


	//----- nvinfo : EIATTR_KPARAM_INFO
	.align		4
.L_1794:
        /*0018*/ 	.byte	0x04, 0x17
        /*001a*/ 	.short	(.L_1796 - .L_1795)
.L_1795:
        /*001c*/ 	.word	0x00000000
        /*0020*/ 	.short	0x0004
        /*0022*/ 	.short	0x0020
        /*0024*/ 	.byte	0x00, 0xf0, 0x11, 0x00


	//----- nvinfo : EIATTR_KPARAM_INFO
	.align		4
.L_1796:
        /*0028*/ 	.byte	0x04, 0x17
        /*002a*/ 	.short	(.L_1798 - .L_1797)
.L_1797:
        /*002c*/ 	.word	0x00000000
        /*0030*/ 	.short	0x0003
        /*0032*/ 	.short	0x0018
        /*0034*/ 	.byte	0x00, 0xf5, 0x21, 0x00


	//----- nvinfo : EIATTR_KPARAM_INFO
	.align		4
.L_1798:
        /*0038*/ 	.byte	0x04, 0x17
        /*003a*/ 	.short	(.L_1800 - .L_1799)
.L_1799:
        /*003c*/ 	.word	0x00000000
        /*0040*/ 	.short	0x0002
        /*0042*/ 	.short	0x0010
        /*0044*/ 	.byte	0x00, 0xf5, 0x21, 0x00


	//----- nvinfo : EIATTR_KPARAM_INFO
	.align		4
.L_1800:
        /*0048*/ 	.byte	0x04, 0x17
        /*004a*/ 	.short	(.L_1802 - .L_1801)
.L_1801:
        /*004c*/ 	.word	0x00000000
        /*0050*/ 	.short	0x0001
        /*0052*/ 	.short	0x0008
        /*0054*/ 	.byte	0x00, 0xf5, 0x21, 0x00


	//----- nvinfo : EIATTR_KPARAM_INFO
	.align		4
.L_1802:
        /*0058*/ 	.byte	0x04, 0x17
        /*005a*/ 	.short	(.L_1804 - .L_1803)
.L_1803:
        /*005c*/ 	.word	0x00000000
        /*0060*/ 	.short	0x0000
        /*0062*/ 	.short	0x0000
        /*0064*/ 	.byte	0x00, 0xf5, 0x21, 0x00


	//----- nvinfo : EIATTR_SPARSE_MMA_MASK
	.align		4
.L_1804:
        /*0068*/ 	.byte	0x03, 0x50
        /*006a*/ 	.short	0x0000


	//----- nvinfo : EIATTR_MAXREG_COUNT
	.align		4
        /*006c*/ 	.byte	0x03, 0x1b
        /*006e*/ 	.short	0x00ff


	//----- nvinfo : EIATTR_NUM_BARRIERS
	.align		4
        /*0070*/ 	.byte	0x02, 0x4c
        /*0072*/ 	.byte	0x01
	.zero		1


	//----- nvinfo : EIATTR_MERCURY_ISA_VERSION
	.align		4
        /*0074*/ 	.byte	0x03, 0x5f
        /*0076*/ 	.short	0x0101


	//----- nvinfo : EIATTR_COOP_GROUP_MASK_REGIDS
	.align		4
        /*0078*/ 	.byte	0x04, 0x29
        /*007a*/ 	.short	(.L_1806 - .L_1805)


	//   ....[0]....
.L_1805:
        /*007c*/ 	.word	0xffffffff


	//   ....[1]....
        /*0080*/ 	.word	0xffffffff


	//   ....[2]....
        /*0084*/ 	.word	0xffffffff


	//   ....[3]....
        /*0088*/ 	.word	0xffffffff


	//   ....[4]....
        /*008c*/ 	.word	0xffffffff


	//   ....[5]....
        /*0090*/ 	.word	0xffffffff


	//   ....[6]....
        /*0094*/ 	.word	0xffffffff


	//   ....[7]....
        /*0098*/ 	.word	0xffffffff


	//   ....[8]....
        /*009c*/ 	.word	0xffffffff


	//   ....[9]....
        /*00a0*/ 	.word	0xffffffff


	//   ....[10]....
        /*00a4*/ 	.word	0xffffffff


	//   ....[11]....
        /*00a8*/ 	.word	0xffffffff


	//   ....[12]....
        /*00ac*/ 	.word	0xffffffff


	//   ....[13]....
        /*00b0*/ 	.word	0xffffffff


	//   ....[14]....
        /*00b4*/ 	.word	0xffffffff


	//   ....[15]....
        /*00b8*/ 	.word	0xffffffff


	//   ....[16]....
        /*00bc*/ 	.word	0xffffffff


	//   ....[17]....
        /*00c0*/ 	.word	0xffffffff


	//   ....[18]....
        /*00c4*/ 	.word	0xffffffff


	//   ....[19]....
        /*00c8*/ 	.word	0xffffffff


	//   ....[20]....
        /*00cc*/ 	.word	0xffffffff


	//   ....[21]....
        /*00d0*/ 	.word	0xffffffff


	//   ....[22]....
        /*00d4*/ 	.word	0xffffffff


	//   ....[23]....
        /*00d8*/ 	.word	0xffffffff


	//   ....[24]....
        /*00dc*/ 	.word	0xffffffff


	//   ....[25]....
        /*00e0*/ 	.word	0xffffffff


	//   ....[26]....
        /*00e4*/ 	.word	0xffffffff


	//   ....[27]....
        /*00e8*/ 	.word	0xffffffff


	//   ....[28]....
        /*00ec*/ 	.word	0xffffffff


	//   ....[29]....
        /*00f0*/ 	.word	0xffffffff


	//   ....[30]....
        /*00f4*/ 	.word	0xffffffff


	//   ....[31]....
        /*00f8*/ 	.word	0xffffffff


	//   ....[32]....
        /*00fc*/ 	.word	0xffffffff


	//   ....[33]....
        /*0100*/ 	.word	0xffffffff


	//   ....[34]....
        /*0104*/ 	.word	0xffffffff


	//   ....[35]....
        /*0108*/ 	.word	0xffffffff


	//   ....[36]....
        /*010c*/ 	.word	0xffffffff


	//   ....[37]....
        /*0110*/ 	.word	0xffffffff


	//   ....[38]....
        /*0114*/ 	.word	0xffffffff


	//   ....[39]....
        /*0118*/ 	.word	0xffffffff


	//   ....[40]....
        /*011c*/ 	.word	0xffffffff


	//   ....[41]....
        /*0120*/ 	.word	0xffffffff


	//   ....[42]....
        /*0124*/ 	.word	0xffffffff


	//   ....[43]....
        /*0128*/ 	.word	0xffffffff


	//   ....[44]....
        /*012c*/ 	.word	0xffffffff


	//   ....[45]....
        /*0130*/ 	.word	0xffffffff


	//   ....[46]....
        /*0134*/ 	.word	0xffffffff


	//   ....[47]....
        /*0138*/ 	.word	0xffffffff


	//   ....[48]....
        /*013c*/ 	.word	0xffffffff


	//   ....[49]....
        /*0140*/ 	.word	0xffffffff


	//----- nvinfo : EIATTR_COOP_GROUP_INSTR_OFFSETS
	.align		4
.L_1806:
        /*0144*/ 	.byte	0x04, 0x28
        /*0146*/ 	.short	(.L_1808 - .L_1807)


	//   ....[0]....
.L_1807:
        /*0148*/ 	.word	0x00002230


	//   ....[1]....
        /*014c*/ 	.word	0x00002240


	//   ....[2]....
        /*0150*/ 	.word	0x00002250


	//   ....[3]....
        /*0154*/ 	.word	0x00002260


	//   ....[4]....
        /*0158*/ 	.word	0x00002270


	//   ....[5]....
        /*015c*/ 	.word	0x00002290


	//   ....[6]....
        /*0160*/ 	.word	0x000022a0


	//   ....[7]....
        /*0164*/ 	.word	0x000022b0


	//   ....[8]....
        /*0168*/ 	.word	0x000022c0


	//   ....[9]....
        /*016c*/ 	.word	0x000022d0


	//   ....[10]....
        /*0170*/ 	.word	0x00002fe0


	//   ....[11]....
        /*0174*/ 	.word	0x00003000


	//   ....[12]....
        /*0178*/ 	.word	0x00003010


	//   ....[13]....
        /*017c*/ 	.word	0x00003020


	//   ....[14]....
        /*0180*/ 	.word	0x00003030


	//   ....[15]....
        /*0184*/ 	.word	0x00003040


	//   ....[16]....
        /*0188*/ 	.word	0x00003050


	//   ....[17]....
        /*018c*/ 	.word	0x00003060


	//   ....[18]....
        /*0190*/ 	.word	0x00003070


	//   ....[19]....
        /*0194*/ 	.word	0x00003080


	//   ....[20]....
        /*0198*/ 	.word	0x00003d90


	//   ....[21]....
        /*019c*/ 	.word	0x00003db0


	//   ....[22]....
        /*01a0*/ 	.word	0x00003dc0


	//   ....[23]....
        /*01a4*/ 	.word	0x00003dd0


	//   ....[24]....
        /*01a8*/ 	.word	0x00003de0


	//   ....[25]....
        /*01ac*/ 	.word	0x00003df0


	//   ....[26]....
        /*01b0*/ 	.word	0x00003e00


	//   ....[27]....
        /*01b4*/ 	.word	0x00003e10


	//   ....[28]....
        /*01b8*/ 	.word	0x00003e20


	//   ....[29]....
        /*01bc*/ 	.word	0x00003e30


	//   ....[30]....
        /*01c0*/ 	.word	0x00004b40


	//   ....[31]....
        /*01c4*/ 	.word	0x00004b60


	//   ....[32]....
        /*01c8*/ 	.word	0x00004b70


	//   ....[33]....
        /*01cc*/ 	.word	0x00004b80


	//   ....[34]....
        /*01d0*/ 	.word	0x00004b90


	//   ....[35]....
        /*01d4*/ 	.word	0x00004ba0


	//   ....[36]....
        /*01d8*/ 	.word	0x00004bb0


	//   ....[37]....
        /*01dc*/ 	.word	0x00004bc0


	//   ....[38]....
        /*01e0*/ 	.word	0x00004bd0


	//   ....[39]....
        /*01e4*/ 	.word	0x00004be0


	//   ....[40]....
        /*01e8*/ 	.word	0x000058f0


	//   ....[41]....
        /*01ec*/ 	.word	0x00005910


	//   ....[42]....
        /*01f0*/ 	.word	0x00005920


	//   ....[43]....
        /*01f4*/ 	.word	0x00005930


	//   ....[44]....
        /*01f8*/ 	.word	0x00005940


	//   ....[45]....
        /*01fc*/ 	.word	0x00005950


	//   ....[46]....
        /*0200*/ 	.word	0x00005960


	//   ....[47]....
        /*0204*/ 	.word	0x00005970


	//   ....[48]....
        /*0208*/ 	.word	0x00005980


	//   ....[49]....
        /*020c*/ 	.word	0x00005990


	//----- nvinfo : EIATTR_VRC_CTA_INIT_COUNT
	.align		4
.L_1808:
        /*0210*/ 	.byte	0x02, 0x4a
	.zero		1
	.zero		1


	//----- nvinfo : EIATTR_EXIT_INSTR_OFFSETS
	.align		4
        /*0214*/ 	.byte	0x04, 0x1c
        /*0216*/ 	.short	(.L_1810 - .L_1809)


	//   ....[0]....
.L_1809:
        /*0218*/ 	.word	0x00008ec0


	//   ....[1]....
        /*021c*/ 	.word	0x000090b0


	//   ....[2]....
        /*0220*/ 	.word	0x00009120


	//----- nvinfo : EIATTR_MAX_THREADS
	.align		4
.L_1810:
        /*0224*/ 	.byte	0x04, 0x05
        /*0226*/ 	.short	(.L_1812 - .L_1811)
.L_1811:
        /*0228*/ 	.word	0x00000080
        /*022c*/ 	.word	0x00000001
        /*0230*/ 	.word	0x00000001


	//----- nvinfo : EIATTR_CRS_STACK_SIZE
	.align		4
.L_1812:
        /*0234*/ 	.byte	0x04, 0x1e
        /*0236*/ 	.short	(.L_1814 - .L_1813)
.L_1813:
        /*0238*/ 	.word	0x00000000


	//----- nvinfo : EIATTR_CBANK_PARAM_SIZE
	.align		4
.L_1814:
        /*023c*/ 	.byte	0x03, 0x19
        /*023e*/ 	.short	0x0028


	//----- nvinfo : EIATTR_PARAM_CBANK
	.align		4
        /*0240*/ 	.byte	0x04, 0x0a
        /*0242*/ 	.short	(.L_1816 - .L_1815)
	.align		4
.L_1815:
        /*0244*/ 	.word	index@(.nv.constant0._ZN17fastertransformer38beam_online_softmax_topk_stage2_kernelIfLi4ELi128EEEvPKfS2_PiPT_ii)
        /*0248*/ 	.short	0x0380
        /*024a*/ 	.short	0x0028


	//----- nvinfo : EIATTR_SW_WAR
	.align		4
.L_1816:
        /*024c*/ 	.byte	0x04, 0x36
        /*024e*/ 	.short	(.L_1818 - .L_1817)
.L_1817:
        /*0250*/ 	.word	0x00000008
.L_1818:


//--------------------- .nv.info._ZN17fastertransformer38beam_online_softmax_topk_stage2_kernelIfLi4ELi64EEEvPKfS2_PiPT_ii --------------------------
	.section	.nv.info._ZN17fastertransformer38beam_online_softmax_topk_stage2_kernelIfLi4ELi64EEEvPKfS2_PiPT_ii,"",@"SHT_CUDA_INFO"
	.sectionflags	@""
	.align	4


	//----- nvinfo : EIATTR_CUDA_API_VERSION
	.align		4
        /*0000*/ 	.byte	0x04, 0x37
        /*0002*/ 	.short	(.L_1820 - .L_1819)
.L_1819:
        /*0004*/ 	.word	0x00000082


	//----- nvinfo : EIATTR_KPARAM_INFO
	.align		4
.L_1820:
        /*0008*/ 	.byte	0x04, 0x17
        /*000a*/ 	.short	(.L_1822 - .L_1821)
.L_1821:
        /*000c*/ 	.word	0x00000000
        /*0010*/ 	.short	0x0005
        /*0012*/ 	.short	0x0024
        /*0014*/ 	.byte	0x00, 0xf0, 0x11, 0x00


	//----- nvinfo : EIATTR_KPARAM_INFO
	.align		4
.L_1822:
        /*0018*/ 	.byte	0x04, 0x17
        /*001a*/ 	.short	(.L_1824 - .L_1823)
.L_1823:
        /*001c*/ 	.word	0x00000000
        /*0020*/ 	.short	0x0004
        /*0022*/ 	.short	0x0020
        /*0024*/ 	.byte	0x00, 0xf0, 0x11, 0x00


	//----- nvinfo : EIATTR_KPARAM_INFO
	.align		4
.L_1824:
        /*0028*/ 	.byte	0x04, 0x17
        /*002a*/ 	.short	(.L_1826 - .L_1825)
.L_1825:
        /*002c*/ 	.word	0x00000000
        /*0030*/ 	.short	0x0003
        /*0032*/ 	.short	0x0018
        /*0034*/ 	.byte	0x00, 0xf5, 0x21, 0x00


	//----- nvinfo : EIATTR_KPARAM_INFO
	.align		4
.L_1826:
        /*0038*/ 	.byte	0x04, 0x17
        /*003a*/ 	.short	(.L_1828 - .L_1827)
.L_1827:
        /*003c*/ 	.word	0x00000000
        /*0040*/ 	.short	0x0002
        /*0042*/ 	.short	0x0010
        /*0044*/ 	.byte	0x00, 0xf5, 0x21, 0x00


	//----- nvinfo : EIATTR_KPARAM_INFO
	.align		4
.L_1828:
        /*0048*/ 	.byte	0x04, 0x17
        /*004a*/ 	.short	(.L_1830 - .L_1829)
.L_1829:
        /*004c*/ 	.word	0x00000000
        /*0050*/ 	.short	0x0001
        /*0052*/ 	.short	0x0008
        /*0054*/ 	.byte	0x00, 0xf5, 0x21, 0x00


	//----- nvinfo : EIATTR_KPARAM_INFO
	.align		4
.L_1830:
        /*0058*/ 	.byte	0x04, 0x17
        /*005a*/ 	.short	(.L_1832 - .L_1831)
.L_1831:
        /*005c*/ 	.word	0x00000000
        /*0060*/ 	.short	0x0000
        /*0062*/ 	.short	0x0000
        /*0064*/ 	.byte	0x00, 0xf5, 0x21, 0x00


	//----- nvinfo : EIATTR_SPARSE_MMA_MASK
	.align		4
.L_1832:
        /*0068*/ 	.byte	0x03, 0x50
        /*006a*/ 	.short	0x0000


	//----- nvinfo : EIATTR_MAXREG_COUNT
	.align		4
        /*006c*/ 	.byte	0x03, 0x1b
        /*006e*/ 	.short	0x00ff


	//----- nvinfo : EIATTR_NUM_BARRIERS
	.align		4
        /*0070*/ 	.byte	0x02, 0x4c
        /*0072*/ 	.byte	0x01
	.zero		1


	//----- nvinfo : EIATTR_MERCURY_ISA_VERSION
	.align		4
        /*0074*/ 	.byte	0x03, 0x5f
        /*0076*/ 	.short	0x0101


	//----- nvinfo : EIATTR_COOP_GROUP_MASK_REGIDS
	.align		4
        /*0078*/ 	.byte	0x04, 0x29
        /*007a*/ 	.short	(.L_1834 - .L_1833)


	//   ....[0]....
.L_1833:
        /*007c*/ 	.word	0xffffffff


	//   ....[1]....
        /*0080*/ 	.word	0xffffffff


	//   ....[2]....
        /*0084*/ 	.word	0xffffffff


	//   ....[3]....
        /*0088*/ 	.word	0xffffffff


	//   ....[4]....
        /*008c*/ 	.word	0xffffffff


	//   ....[5]....
        /*0090*/ 	.word	0xffffffff


	//   ....[6]....
        /*0094*/ 	.word	0xffffffff


	//   ....[7]....
        /*0098*/ 	.word	0xffffffff


	//   ....[8]....
        /*009c*/ 	.word	0xffffffff


	//   ....[9]....
        /*00a0*/ 	.word	0xffffffff


	//   ....[10]....
        /*00a4*/ 	.word	0xffffffff


	//   ....[11]....
        /*00a8*/ 	.word	0xffffffff


	//   ....[12]....
        /*00ac*/ 	.word	0xffffffff


	//   ....[13]....
        /*00b0*/ 	.word	0xffffffff


	//   ....[14]....
        /*00b4*/ 	.word	0xffffffff


	//   ....[15]....
        /*00b8*/ 	.word	0xffffffff


	//   ....[16]....
        /*00bc*/ 	.word	0xffffffff


	//   ....[17]....
        /*00c0*/ 	.word	0xffffffff


	//   ....[18]....
        /*00c4*/ 	.word	0xffffffff


	//   ....[19]....
        /*00c8*/ 	.word	0xffffffff


	//   ....[20]....
        /*00cc*/ 	.word	0xffffffff


	//   ....[21]....
        /*00d0*/ 	.word	0xffffffff


	//   ....[22]....
        /*00d4*/ 	.word	0xffffffff


	//   ....[23]....
        /*00d8*/ 	.word	0xffffffff


	//   ....[24]....
        /*00dc*/ 	.word	0xffffffff


	//   ....[25]....
        /*00e0*/ 	.word	0xffffffff


	//   ....[26]....
        /*00e4*/ 	.word	0xffffffff


	//   ....[27]....
        /*00e8*/ 	.word	0xffffffff


	//   ....[28]....
        /*00ec*/ 	.word	0xffffffff


	//   ....[29]....
        /*00f0*/ 	.word	0xffffffff


	//   ....[30]....
        /*00f4*/ 	.word	0xffffffff


	//   ....[31]....
        /*00f8*/ 	.word	0xffffffff


	//   ....[32]....
        /*00fc*/ 	.word	0xffffffff


	//   ....[33]....
        /*0100*/ 	.word	0xffffffff


	//   ....[34]....
        /*0104*/ 	.word	0xffffffff


	//   ....[35]....
        /*0108*/ 	.word	0xffffffff


	//   ....[36]....
        /*010c*/ 	.word	0xffffffff


	//   ....[37]....
        /*0110*/ 	.word	0xffffffff


	//   ....[38]....
        /*0114*/ 	.word	0xffffffff


	//   ....[39]....
        /*0118*/ 	.word	0xffffffff


	//   ....[40]....
        /*011c*/ 	.word	0xffffffff


	//   ....[41]....
        /*0120*/ 	.word	0xffffffff


	//   ....[42]....
        /*0124*/ 	.word	0xffffffff


	//   ....[43]....
        /*0128*/ 	.word	0xffffffff


	//   ....[44]....
        /*012c*/ 	.word	0xffffffff


	//   ....[45]....
        /*0130*/ 	.word	0xffffffff


	//   ....[46]....
        /*0134*/ 	.word	0xffffffff


	//   ....[47]....
        /*0138*/ 	.word	0xffffffff


	//   ....[48]....
        /*013c*/ 	.word	0xffffffff


	//   ....[49]....
        /*0140*/ 	.word	0xffffffff


	//----- nvinfo : EIATTR_COOP_GROUP_INSTR_OFFSETS
	.align		4
.L_1834:
        /*0144*/ 	.byte	0x04, 0x28
        /*0146*/ 	.short	(.L_1836 - .L_1835)


	//   ....[0]....
.L_1835:
        /*0148*/ 	.word	0x00002230


	//   ....[1]....
        /*014c*/ 	.word	0x00002240


	//   ....[2]....
        /*0150*/ 	.word	0x00002250


	//   ....[3]....
        /*0154*/ 	.word	0x00002260


	//   ....[4]....
        /*0158*/ 	.word	0x00002270


	//   ....[5]....
        /*015c*/ 	.word	0x00002290


	//   ....[6]....
        /*0160*/ 	.word	0x000022a0


	//   ....[7]....
        /*0164*/ 	.word	0x000022b0


	//   ....[8]....
        /*0168*/ 	.word	0x000022c0


	//   ....[9]....
        /*016c*/ 	.word	0x000022d0


	//   ....[10]....
        /*0170*/ 	.word	0x00002fe0


	//   ....[11]....
        /*0174*/ 	.word	0x00003000


	//   ....[12]....
        /*0178*/ 	.word	0x00003010


	//   ....[13]....
        /*017c*/ 	.word	0x00003020


	//   ....[14]....
        /*0180*/ 	.word	0x00003030


	//   ....[15]....
        /*0184*/ 	.word	0x00003040


	//   ....[16]....
        /*0188*/ 	.word	0x00003050


	//   ....[17]....
        /*018c*/ 	.word	0x00003060


	//   ....[18]....
        /*0190*/ 	.word	0x00003070


	//   ....[19]....
        /*0194*/ 	.word	0x00003080


	//   ....[20]....
        /*0198*/ 	.word	0x00003d90


	//   ....[21]....
        /*019c*/ 	.word	0x00003db0


	//   ....[22]....
        /*01a0*/ 	.word	0x00003dc0


	//   ....[23]....
        /*01a4*/ 	.word	0x00003dd0


	//   ....[24]....
        /*01a8*/ 	.word	0x00003de0


	//   ....[25]....
        /*01ac*/ 	.word	0x00003df0


	//   ....[26]....
        /*01b0*/ 	.word	0x00003e00


	//   ....[27]....
        /*01b4*/ 	.word	0x00003e10


	//   ....[28]....
        /*01b8*/ 	.word	0x00003e20


	//   ....[29]....
        /*01bc*/ 	.word	0x00003e30


	//   ....[30]....
        /*01c0*/ 	.word	0x00004b40


	//   ....[31]....
        /*01c4*/ 	.word	0x00004b60


	//   ....[32]....
        /*01c8*/ 	.word	0x00004b70


	//   ....[33]....
        /*01cc*/ 	.word	0x00004b80


	//   ....[34]....
        /*01d0*/ 	.word	0x00004b90


	//   ....[35]....
        /*01d4*/ 	.word	0x00004ba0


	//   ....[36]....
        /*01d8*/ 	.word	0x00004bb0


	//   ....[37]....
        /*01dc*/ 	.word	0x00004bc0


	//   ....[38]....
        /*01e0*/ 	.word	0x00004bd0


	//   ....[39]....
        /*01e4*/ 	.word	0x00004be0


	//   ....[40]....
        /*01e8*/ 	.word	0x000058f0


	//   ....[41]....
        /*01ec*/ 	.word	0x00005910


	//   ....[42]....
        /*01f0*/ 	.word	0x00005920


	//   ....[43]....
        /*01f4*/ 	.word	0x00005930


	//   ....[44]....
        /*01f8*/ 	.word	0x00005940


	//   ....[45]....
        /*01fc*/ 	.word	0x00005950


	//   ....[46]....
        /*0200*/ 	.word	0x00005960


	//   ....[47]....
        /*0204*/ 	.word	0x00005970


	//   ....[48]....
        /*0208*/ 	.word	0x00005980


	//   ....[49]....
        /*020c*/ 	.word	0x00005990


	//----- nvinfo : EIATTR_VRC_CTA_INIT_COUNT
	.align		4
.L_1836:
        /*0210*/ 	.byte	0x02, 0x4a
	.zero		1
	.zero		1


	//----- nvinfo : EIATTR_EXIT_INSTR_OFFSETS
	.align		4
        /*0214*/ 	.byte	0x04, 0x1c
        /*0216*/ 	.short	(.L_1838 - .L_1837)


	//   ....[0]....
.L_1837:
        /*0218*/ 	.word	0x000074f0


	//   ....[1]....
        /*021c*/ 	.word	0x000076e0


	//   ....[2]....
        /*0220*/ 	.word	0x00007750


	//----- nvinfo : EIATTR_MAX_THREADS
	.align		4
.L_1838:
        /*0224*/ 	.byte	0x04, 0x05
        /*0226*/ 	.short	(.L_1840 - .L_1839)
.L_1839:
        /*0228*/ 	.word	0x00000040
        /*022c*/ 	.word	0x00000001
        /*0230*/ 	.word	0x00000001


	//----- nvinfo : EIATTR_CRS_STACK_SIZE
	.align		4
.L_1840:
        /*0234*/ 	.byte	0x04, 0x1e
        /*0236*/ 	.short	(.L_1842 - .L_1841)
.L_1841:
        /*0238*/ 	.word	0x00000000


	//----- nvinfo : EIATTR_CBANK_PARAM_SIZE
	.align		4
.L_1842:
        /*023c*/ 	.byte	0x03, 0x19
        /*023e*/ 	.short	0x0028


	//----- nvinfo : EIATTR_PARAM_CBANK
	.align		4
        /*0240*/ 	.byte	0x04, 0x0a
        /*0242*/ 	.short	(.L_1844 - .L_1843)
	.align		4
.L_1843:
        /*0244*/ 	.word	index@(.nv.constant0._ZN17fastertransformer38beam_online_softmax_topk_stage2_kernelIfLi4ELi64EEEvPKfS2_PiPT_ii)
        /*0248*/ 	.short	0x0380
        /*024a*/ 	.short	0x0028


	//----- nvinfo : EIATTR_SW_WAR
	.align		4
.L_1844:
        /*024c*/ 	.byte	0x04, 0x36
        /*024e*/ 	.short	(.L_1846 - .L_1845)
.L_1845:
        /*0250*/ 	.word	0x00000008
.L_1846:


//--------------------- .nv.info._ZN17fastertransformer38beam_online_softmax_topk_stage2_kernelIfLi4ELi32EEEvPKfS2_PiPT_ii --------------------------
	.section	.nv.info._ZN17fastertransformer38beam_online_softmax_topk_stage2_kernelIfLi4ELi32EEEvPKfS2_PiPT_ii,"",@"SHT_CUDA_INFO"
	.sectionflags	@""
	.align	4


	//----- nvinfo : EIATTR_CUDA_API_VERSION
	.align		4
        /*0000*/ 	.byte	0x04, 0x37
        /*0002*/ 	.short	(.L_1848 - .L_1847)
.L_1847:
        /*0004*/ 	.word	0x00000082


	//----- nvinfo : EIATTR_KPARAM_INFO
	.align		4
.L_1848:
        /*0008*/ 	.byte	0x04, 0x17
        /*000a*/ 	.short	(.L_1850 - .L_1849)
.L_1849:
        /*000c*/ 	.word	0x00000000
        /*0010*/ 	.short	0x0005
        /*0012*/ 	.short	0x0024
        /*0014*/ 	.byte	0x00, 0xf0, 0x11, 0x00


	//----- nvinfo : EIATTR_KPARAM_INFO
	.align		4
.L_1850:
        /*0018*/ 	.byte	0x04, 0x17
        /*001a*/ 	.short	(.L_1852 - .L_1851)
.L_1851:
        /*001c*/ 	.word	0x00000000
        /*0020*/ 	.short	0x0004
        /*0022*/ 	.short	0x0020
        /*0024*/ 	.byte	0x00, 0xf0, 0x11, 0x00


	//----- nvinfo : EIATTR_KPARAM_INFO
	.align		4
.L_1852:
        /*0028*/ 	.byte	0x04, 0x17
        /*002a*/ 	.short	(.L_1854 - .L_1853)
.L_1853:
        /*002c*/ 	.word	0x00000000
        /*0030*/ 	.short	0x0003
        /*0032*/ 	.short	0x0018
        /*0034*/ 	.byte	0x00, 0xf5, 0x21, 0x00


	//----- nvinfo : EIATTR_KPARAM_INFO
	.align		4
.L_1854:
        /*0038*/ 	.byte	0x04, 0x17
        /*003a*/ 	.short	(.L_1856 - .L_1855)
.L_1855:
        /*003c*/ 	.word	0x00000000
        /*0040*/ 	.short	0x0002
        /*0042*/ 	.short	0x0010
        /*0044*/ 	.byte	0x00, 0xf5, 0x21, 0x00


	//----- nvinfo : EIATTR_KPARAM_INFO
	.align		4
.L_1856:
        /*0048*/ 	.byte	0x04, 0x17
        /*004a*/ 	.short	(.L_1858 - .L_1857)
.L_1857:
        /*004c*/ 	.word	0x00000000
        /*0050*/ 	.short	0x0001
        /*0052*/ 	.short	0x0008
        /*0054*/ 	.byte	0x00, 0xf5, 0x21, 0x00


	//----- nvinfo : EIATTR_KPARAM_INFO
	.align		4
.L_1858:
        /*0058*/ 	.byte	0x04, 0x17
        /*005a*/ 	.short	(.L_1860 - .L_1859)
.L_1859:
        /*005c*/ 	.word	0x00000000
        /*0060*/ 	.short	0x0000
        /*0062*/ 	.short	0x0000
        /*0064*/ 	.byte	0x00, 0xf5, 0x21, 0x00


	//----- nvinfo : EIATTR_SPARSE_MMA_MASK
	.align		4
.L_1860:
        /*0068*/ 	.byte	0x03, 0x50
        /*006a*/ 	.short	0x0000


	//----- nvinfo : EIATTR_MAXREG_COUNT
	.align		4
        /*006c*/ 	.byte	0x03, 0x1b
        /*006e*/ 	.short	0x00ff


	//----- nvinfo : EIATTR_NUM_BARRIERS
	.align		4
        /*0070*/ 	.byte	0x02, 0x4c
        /*0072*/ 	.byte	0x01
	.zero		1


	//----- nvinfo : EIATTR_MERCURY_ISA_VERSION
	.align		4
        /*0074*/ 	.byte	0x03, 0x5f
        /*0076*/ 	.short	0x0101


	//----- nvinfo : EIATTR_COOP_GROUP_MASK_REGIDS
	.align		4
        /*0078*/ 	.byte	0x04, 0x29
        /*007a*/ 	.short	(.L_1862 - .L_1861)


	//   ....[0]....
.L_1861:
        /*007c*/ 	.word	0xffffffff


	//   ....[1]....
        /*0080*/ 	.word	0xffffffff


	//   ....[2]....
        /*0084*/ 	.word	0xffffffff


	//   ....[3]....
        /*0088*/ 	.word	0xffffffff


	//   ....[4]....
        /*008c*/ 	.word	0xffffffff


	//   ....[5]....
        /*0090*/ 	.word	0xffffffff


	//   ....[6]....
        /*0094*/ 	.word	0xffffffff


	//   ....[7]....
        /*0098*/ 	.word	0xffffffff


	//   ....[8]....
        /*009c*/ 	.word	0xffffffff


	//   ....[9]....
        /*00a0*/ 	.word	0xffffffff


	//   ....[10]....
        /*00a4*/ 	.word	0xffffffff


	//   ....[11]....
        /*00a8*/ 	.word	0xffffffff


	//   ....[12]....
        /*00ac*/ 	.word	0xffffffff


	//   ....[13]....
        /*00b0*/ 	.word	0xffffffff


	//   ....[14]....
        /*00b4*/ 	.word	0xffffffff


	//   ....[15]....
        /*00b8*/ 	.word	0xffffffff


	//   ....[16]....
        /*00bc*/ 	.word	0xffffffff


	//   ....[17]....
        /*00c0*/ 	.word	0xffffffff


	//   ....[18]....
        /*00c4*/ 	.word	0xffffffff


	//   ....[19]....
        /*00c8*/ 	.word	0xffffffff


	//   ....[20]....
        /*00cc*/ 	.word	0xffffffff


	//   ....[21]....
        /*00d0*/ 	.word	0xffffffff


	//   ....[22]....
        /*00d4*/ 	.word	0xffffffff


	//   ....[23]....
        /*00d8*/ 	.word	0xffffffff


	//   ....[24]....
        /*00dc*/ 	.word	0xffffffff


	//   ....[25]....
        /*00e0*/ 	.word	0xffffffff


	//   ....[26]....
        /*00e4*/ 	.word	0xffffffff


	//   ....[27]....
        /*00e8*/ 	.word	0xffffffff


	//   ....[28]....
        /*00ec*/ 	.word	0xffffffff


	//   ....[29]....
        /*00f0*/ 	.word	0xffffffff


	//   ....[30]....
        /*00f4*/ 	.word	0xffffffff


	//   ....[31]....
        /*00f8*/ 	.word	0xffffffff


	//   ....[32]....
        /*00fc*/ 	.word	0xffffffff


	//   ....[33]....
        /*0100*/ 	.word	0xffffffff


	//   ....[34]....
        /*0104*/ 	.word	0xffffffff


	//   ....[35]....
        /*0108*/ 	.word	0xffffffff


	//   ....[36]....
        /*010c*/ 	.word	0xffffffff


	//   ....[37]....
        /*0110*/ 	.word	0xffffffff


	//   ....[38]....
        /*0114*/ 	.word	0xffffffff


	//   ....[39]....
        /*0118*/ 	.word	0xffffffff


	//   ....[40]....
        /*011c*/ 	.word	0xffffffff


	//   ....[41]....
        /*0120*/ 	.word	0xffffffff


	//   ....[42]....
        /*0124*/ 	.word	0xffffffff


	//   ....[43]....
        /*0128*/ 	.word	0xffffffff


	//   ....[44]....
        /*012c*/ 	.word	0xffffffff


	//   ....[45]....
        /*0130*/ 	.word	0xffffffff


	//   ....[46]....
        /*0134*/ 	.word	0xffffffff


	//   ....[47]....
        /*0138*/ 	.word	0xffffffff


	//   ....[48]....
        /*013c*/ 	.word	0xffffffff


	//   ....[49]....
        /*0140*/ 	.word	0xffffffff


	//----- nvinfo : EIATTR_COOP_GROUP_INSTR_OFFSETS
	.align		4
.L_1862:
        /*0144*/ 	.byte	0x04, 0x28
        /*0146*/ 	.short	(.L_1864 - .L_1863)


	//   ....[0]....
.L_1863:
        /*0148*/ 	.word	0x000021d0


	//   ....[1]....
        /*014c*/ 	.word	0x000021e0


	//   ....[2]....
        /*0150*/ 	.word	0x000021f0


	//   ....[3]....
        /*0154*/ 	.word	0x00002200


	//   ....[4]....
        /*0158*/ 	.word	0x00002210


	//   ....[5]....
        /*015c*/ 	.word	0x00002230


	//   ....[6]....
        /*0160*/ 	.word	0x00002240


	//   ....[7]....
        /*0164*/ 	.word	0x00002250


	//   ....[8]....
        /*0168*/ 	.word	0x00002260


	//   ....[9]....
        /*016c*/ 	.word	0x00002270


	//   ....[10]....
        /*0170*/ 	.word	0x00002f80


	//   ....[11]....
        /*0174*/ 	.word	0x00002fa0


	//   ....[12]....
        /*0178*/ 	.word	0x00002fb0


	//   ....[13]....
        /*017c*/ 	.word	0x00002fc0


	//   ....[14]....
        /*0180*/ 	.word	0x00002fd0


	//   ....[15]....
        /*0184*/ 	.word	0x00002fe0


	//   ....[16]....
        /*0188*/ 	.word	0x00002ff0


	//   ....[17]....
        /*018c*/ 	.word	0x00003000


	//   ....[18]....
        /*0190*/ 	.word	0x00003010


	//   ....[19]....
        /*0194*/ 	.word	0x00003020


	//   ....[20]....
        /*0198*/ 	.word	0x00003d30


	//   ....[21]....
        /*019c*/ 	.word	0x00003d50


	//   ....[22]....
        /*01a0*/ 	.word	0x00003d60


	//   ....[23]....
        /*01a4*/ 	.word	0x00003d70


	//   ....[24]....
        /*01a8*/ 	.word	0x00003d80


	//   ....[25]....
        /*01ac*/ 	.word	0x00003d90


	//   ....[26]....
        /*01b0*/ 	.word	0x00003da0


	//   ....[27]....
        /*01b4*/ 	.word	0x00003db0


	//   ....[28]....
        /*01b8*/ 	.word	0x00003dc0


	//   ....[29]....
        /*01bc*/ 	.word	0x00003dd0


	//   ....[30]....
        /*01c0*/ 	.word	0x00004ae0


	//   ....[31]....
        /*01c4*/ 	.word	0x00004b00


	//   ....[32]....
        /*01c8*/ 	.word	0x00004b10


	//   ....[33]....
        /*01cc*/ 	.word	0x00004b20


	//   ....[34]....
        /*01d0*/ 	.word	0x00004b30


	//   ....[35]....
        /*01d4*/ 	.word	0x00004b40


	//   ....[36]....
        /*01d8*/ 	.word	0x00004b50


	//   ....[37]....
        /*01dc*/ 	.word	0x00004b60


	//   ....[38]....
        /*01e0*/ 	.word	0x00004b70


	//   ....[39]....
        /*01e4*/ 	.word	0x00004b80


	//   ....[40]....
        /*01e8*/ 	.word	0x00005890


	//   ....[41]....
        /*01ec*/ 	.word	0x000058b0


	//   ....[42]....
        /*01f0*/ 	.word	0x000058c0


	//   ....[43]....
        /*01f4*/ 	.word	0x000058d0


	//   ....[44]....
        /*01f8*/ 	.word	0x000058e0


	//   ....[45]....
        /*01fc*/ 	.word	0x000058f0


	//   ....[46]....
        /*0200*/ 	.word	0x00005900


	//   ....[47]....
        /*0204*/ 	.word	0x00005910


	//   ....[48]....
        /*0208*/ 	.word	0x00005920


	//   ....[49]....
        /*020c*/ 	.word	0x00005930


	//----- nvinfo : EIATTR_VRC_CTA_INIT_COUNT
	.align		4
.L_1864:
        /*0210*/ 	.byte	0x02, 0x4a
	.zero		1
	.zero		1


	//----- nvinfo : EIATTR_EXIT_INSTR_OFFSETS
	.align		4
        /*0214*/ 	.byte	0x04, 0x1c
        /*0216*/ 	.short	(.L_1866 - .L_1865)


	//   ....[0]....
.L_1865:
        /*0218*/ 	.word	0x00006650


	//   ....[1]....
        /*021c*/ 	.word	0x00006840


	//   ....[2]....
        /*0220*/ 	.word	0x000068b0


	//----- nvinfo : EIATTR_MAX_THREADS
	.align		4
.L_1866:
        /*0224*/ 	.byte	0x04, 0x05
        /*0226*/ 	.short	(.L_1868 - .L_1867)
.L_1867:
        /*0228*/ 	.word	0x00000020
        /*022c*/ 	.word	0x00000001
        /*0230*/ 	.word	0x00000001


	//----- nvinfo : EIATTR_CRS_STACK_SIZE
	.align		4
.L_1868:
        /*0234*/ 	.byte	0x04, 0x1e
        /*0236*/ 	.short	(.L_1870 - .L_1869)
.L_1869:
        /*0238*/ 	.word	0x00000000


	//----- nvinfo : EIATTR_CBANK_PARAM_SIZE
	.align		4
.L_1870:
        /*023c*/ 	.byte	0x03, 0x19
        /*023e*/ 	.short	0x0028


	//----- nvinfo : EIATTR_PARAM_CBANK
	.align		4
        /*0240*/ 	.byte	0x04, 0x0a
        /*0242*/ 	.short	(.L_1872 - .L_1871)
	.align		4
.L_1871:
        /*0244*/ 	.word	index@(.nv.constant0._ZN17fastertransformer38beam_online_softmax_topk_stage2_kernelIfLi4ELi32EEEvPKfS2_PiPT_ii)
        /*0248*/ 	.short	0x0380
        /*024a*/ 	.short	0x0028


	//----- nvinfo : EIATTR_SW_WAR
	.align		4
.L_1872:
        /*024c*/ 	.byte	0x04, 0x36
        /*024e*/ 	.short	(.L_1874 - .L_1873)
.L_1873:
        /*0250*/ 	.word	0x00000008
.L_1874:


//--------------------- .nv.info._ZN17fastertransformer17batch_topk_kernelIfLi8ELi32EEEvPKiPKT_PiPfS7_PKbS2_NS_14BeamHypothesesEiiifS3_ --------------------------
	.section	.nv.info._ZN17fastertransformer17batch_topk_kernelIfLi8ELi32EEEvPKiPKT_PiPfS7_PKbS2_NS_14BeamHypothesesEiiifS3_,"",@"SHT_CUDA_INFO"
	.sectionflags	@""
	.align	4


	//----- nvinfo : EIATTR_CUDA_API_VERSION
	.align		4
        /*0000*/ 	.byte	0x04, 0x37
        /*0002*/ 	.short	(.L_1876 - .L_1875)
.L_1875:
        /*0004*/ 	.word	0x00000082


	//----- nvinfo : EIATTR_KPARAM_INFO
	.align		4
.L_1876:
        /*0008*/ 	.byte	0x04, 0x17
        /*000a*/ 	.short	(.L_1878 - .L_1877)
.L_1877:
        /*000c*/ 	.word	0x00000000
        /*0010*/ 	.short	0x000c
        /*0012*/ 	.short	0x00d0
        /*0014*/ 	.byte	0x00, 0xf0, 0x11, 0x00


	//----- nvinfo : EIATTR_KPARAM_INFO
	.align		4
.L_1878:
        /*0018*/ 	.byte	0x04, 0x17
        /*001a*/ 	.short	(.L_1880 - .L_1879)
.L_1879:
        /*001c*/ 	.word	0x00000000
        /*0020*/ 	.short	0x000b
        /*0022*/ 	.short	0x00cc
        /*0024*/ 	.byte	0x00, 0xf0, 0x11, 0x00


	//----- nvinfo : EIATTR_KPARAM_INFO
	.align		4
.L_1880:
        /*0028*/ 	.byte	0x04, 0x17
        /*002a*/ 	.short	(.L_1882 - .L_1881)
.L_1881:
        /*002c*/ 	.word	0x00000000
        /*0030*/ 	.short	0x000a
        /*0032*/ 	.short	0x00c8
        /*0034*/ 	.byte	0x00, 0xf0, 0x11, 0x00


	//----- nvinfo : EIATTR_KPARAM_INFO
	.align		4
.L_1882:
        /*0038*/ 	.byte	0x04, 0x17
        /*003a*/ 	.short	(.L_1884 - .L_1883)
.L_1883:
        /*003c*/ 	.word	0x00000000
        /*0040*/ 	.short	0x0009
        /*0042*/ 	.short	0x00c4
        /*0044*/ 	.byte	0x00, 0xf0, 0x11, 0x00


	//----- nvinfo : EIATTR_KPARAM_INFO
	.align		4
.L_1884:
        /*0048*/ 	.byte	0x04, 0x17
        /*004a*/ 	.short	(.L_1886 - .L_1885)
.L_1885:
        /*004c*/ 	.word	0x00000000
        /*0050*/ 	.short	0x0008
        /*0052*/ 	.short	0x00c0
        /*0054*/ 	.byte	0x00, 0xf0, 0x11, 0x00


	//----- nvinfo : EIATTR_KPARAM_INFO
	.align		4
.L_1886:
        /*0058*/ 	.byte	0x04, 0x17
        /*005a*/ 	.short	(.L_1888 - .L_1887)
.L_1887:
        /*005c*/ 	.word	0x00000000
        /*0060*/ 	.short	0x0007
        /*0062*/ 	.short	0x0038
        /*0064*/ 	.byte	0x00, 0xf0, 0x21, 0x02


	//----- nvinfo : EIATTR_KPARAM_INFO
	.align		4
.L_1888:
        /*0068*/ 	.byte	0x04, 0x17
        /*006a*/ 	.short	(.L_1890 - .L_1889)
.L_1889:
        /*006c*/ 	.word	0x00000000
        /*0070*/ 	.short	0x0006
        /*0072*/ 	.short	0x0030
        /*0074*/ 	.byte	0x00, 0xf5, 0x21, 0x00


	//----- nvinfo : EIATTR_KPARAM_INFO
	.align		4
.L_1890:
        /*0078*/ 	.byte	0x04, 0x17
        /*007a*/ 	.short	(.L_1892 - .L_1891)
.L_1891:
        /*007c*/ 	.word	0x00000000
        /*0080*/ 	.short	0x0005
        /*0082*/ 	.short	0x0028
        /*0084*/ 	.byte	0x00, 0xf5, 0x21, 0x00


	//----- nvinfo : EIATTR_KPARAM_INFO
	.align		4
.L_1892:
        /*0088*/ 	.byte	0x04, 0x17
        /*008a*/ 	.short	(.L_1894 - .L_1893)
.L_1893:
        /*008c*/ 	.word	0x00000000
        /*0090*/ 	.short	0x0004
        /*0092*/ 	.short	0x0020
        /*0094*/ 	.byte	0x00, 0xf5, 0x21, 0x00


	//----- nvinfo : EIATTR_KPARAM_INFO
	.align		4
.L_1894:
        /*0098*/ 	.byte	0x04, 0x17
        /*009a*/ 	.short	(.L_1896 - .L_1895)
.L_1895:
        /*009c*/ 	.word	0x00000000
        /*00a0*/ 	.short	0x0003
        /*00a2*/ 	.short	0x0018
        /*00a4*/ 	.byte	0x00, 0xf5, 0x21, 0x00


	//----- nvinfo : EIATTR_KPARAM_INFO
	.align		4
.L_1896:
        /*00a8*/ 	.byte	0x04, 0x17
        /*00aa*/ 	.short	(.L_1898 - .L_1897)
.L_1897:
        /*00ac*/ 	.word	0x00000000
        /*00b0*/ 	.short	0x0002
        /*00b2*/ 	.short	0x0010
        /*00b4*/ 	.byte	0x00, 0xf5, 0x21, 0x00


	//----- nvinfo : EIATTR_KPARAM_INFO
	.align		4
.L_1898:
        /*00b8*/ 	.byte	0x04, 0x17
        /*00ba*/ 	.short	(.L_1900 - .L_1899)
.L_1899:
        /*00bc*/ 	.word	0x00000000
        /*00c0*/ 	.short	0x0001
        /*00c2*/ 	.short	0x0008
        /*00c4*/ 	.byte	0x00, 0xf5, 0x21, 0x00


	//----- nvinfo : EIATTR_KPARAM_INFO
	.align		4
.L_1900:
        /*00c8*/ 	.byte	0x04, 0x17
        /*00ca*/ 	.short	(.L_1902 - .L_1901)
.L_1901:
        /*00cc*/ 	.word	0x00000000
        /*00d0*/ 	.short	0x0000
        /*00d2*/ 	.short	0x0000
        /*00d4*/ 	.byte	0x00, 0xf5, 0x21, 0x00


	//----- nvinfo : EIATTR_SPARSE_MMA_MASK
	.align		4
.L_1902:
        /*00d8*/ 	.byte	0x03, 0x50
        /*00da*/ 	.short	0x0000


	//----- nvinfo : EIATTR_MAXREG_COUNT
	.align		4
        /*00dc*/ 	.byte	0x03, 0x1b
        /*00de*/ 	.short	0x00ff


	//----- nvinfo : EIATTR_NUM_BARRIERS
	.align		4
        /*00e0*/ 	.byte	0x02, 0x4c
        /*00e2*/ 	.byte	0x01
	.zero		1


	//----- nvinfo : EIATTR_ANNOTATIONS
	.align		4
        /*00e4*/ 	.byte	0x04, 0x55
        /*00e6*/ 	.short	(.L_1904 - .L_1903)


	//   ....[0]....
.L_1903:
        /* <DEDUP_REMOVED lines=23> */


	//----- nvinfo : EIATTR_MERCURY_ISA_VERSION
	.align		4
.L_1904:
        /*0248*/ 	.byte	0x03, 0x5f
        /*024a*/ 	.short	0x0101


	//----- nvinfo : EIATTR_COOP_GROUP_MASK_REGIDS
	.align		4
        /*024c*/ 	.byte	0x04, 0x29
        /*024e*/ 	.short	(.L_1906 - .L_1905)


	//   ....[0]....
.L_1905:
        /*0250*/ 	.word	0xffffffff


	//   ....[1]....
        /*0254*/ 	.word	0xffffffff


	//   ....[2]....
        /*0258*/ 	.word	0xffffffff


	//   ....[3]....
        /*025c*/ 	.word	0xffffffff


	//   ....[4]....
        /*0260*/ 	.word	0xffffffff


	//   ....[5]....
        /*0264*/ 	.word	0xffffffff


	//   ....[6]....
        /*0268*/ 	.word	0xffffffff


	//   ....[7]....
        /*026c*/ 	.word	0xffffffff


	//   ....[8]....
        /*0270*/ 	.word	0xffffffff


	//   ....[9]....
        /*0274*/ 	.word	0xffffffff


	//   ....[10]....
        /*0278*/ 	.word	0xffffffff


	//   ....[11]....
        /*027c*/ 	.word	0xffffffff


	//   ....[12]....
        /*0280*/ 	.word	0xffffffff


	//   ....[13]....
        /*0284*/ 	.word	0xffffffff


	//   ....[14]....
        /*0288*/ 	.word	0xffffffff


	//   ....[15]....
        /*028c*/ 	.word	0xffffffff


	//   ....[16]....
        /*0290*/ 	.word	0xffffffff


	//   ....[17]....
        /*0294*/ 	.word	0xffffffff


	//   ....[18]....
        /*0298*/ 	.word	0xffffffff


	//   ....[19]....
        /*029c*/ 	.word	0xffffffff


	//   ....[20]....
        /*02a0*/ 	.word	0xffffffff


	//   ....[21]....
        /*02a4*/ 	.word	0xffffffff


	//   ....[22]....
        /*02a8*/ 	.word	0xffffffff


	//   ....[23]....
        /*02ac*/ 	.word	0xffffffff


	//   ....[24]....
        /*02b0*/ 	.word	0xffffffff


	//   ....[25]....
        /*02b4*/ 	.word	0xffffffff


	//   ....[26]....
        /*02b8*/ 	.word	0xffffffff


	//   ....[27]....
        /*02bc*/ 	.word	0xffffffff


	//   ....[28]....
        /*02c0*/ 	.word	0xffffffff


	//   ....[29]....
        /*02c4*/ 	.word	0xffffffff


	//   ....[30]....
        /*02c8*/ 	.word	0xffffffff


	//   ....[31]....
        /*02cc*/ 	.word	0xffffffff


	//   ....[32]....
        /*02d0*/ 	.word	0xffffffff


	//   ....[33]....
        /*02d4*/ 	.word	0xffffffff


	//   ....[34]....
        /*02d8*/ 	.word	0xffffffff


	//   ....[35]....
        /*02dc*/ 	.word	0xffffffff


	//   ....[36]....
        /*02e0*/ 	.word	0xffffffff


	//   ....[37]....
        /*02e4*/ 	.word	0xffffffff


	//   ....[38]....
        /*02e8*/ 	.word	0xffffffff


	//   ....[39]....
        /*02ec*/ 	.word	0xffffffff


	//   ....[40]....
        /*02f0*/ 	.word	0xffffffff


	//   ....[41]....
        /*02f4*/ 	.word	0xffffffff


	//   ....[42]....
        /*02f8*/ 	.word	0xffffffff


	//   ....[43]....
        /*02fc*/ 	.word	0xffffffff


	//   ....[44]....
        /*0300*/ 	.word	0xffffffff


	//   ....[45]....
        /*0304*/ 	.word	0xffffffff


	//   ....[46]....
        /*0308*/ 	.word	0xffffffff


	//   ....[47]....
        /*030c*/ 	.word	0xffffffff


	//   ....[48]....
        /*0310*/ 	.word	0xffffffff


	//   ....[49]....
        /*0314*/ 	.word	0xffffffff


	//   ....[50]....
        /*0318*/ 	.word	0xffffffff


	//   ....[51]....
        /*031c*/ 	.word	0xffffffff


	//   ....[52]....
        /*0320*/ 	.word	0xffffffff


	//   ....[53]....
        /*0324*/ 	.word	0xffffffff


	//   ....[54]....
        /*0328*/ 	.word	0xffffffff


	//   ....[55]....
        /*032c*/ 	.word	0xffffffff


	//   ....[56]....
        /*0330*/ 	.word	0xffffffff


	//   ....[57]....
        /*0334*/ 	.word	0xffffffff


	//   ....[58]....
        /*0338*/ 	.word	0xffffffff


	//   ....[59]....
        /*033c*/ 	.word	0xffffffff


	//   ....[60]....
        /*0340*/ 	.word	0xffffffff


	//   ....[61]....
        /*0344*/ 	.word	0xffffffff


	//   ....[62]....
        /*0348*/ 	.word	0xffffffff


	//   ....[63]....
        /*034c*/ 	.word	0xffffffff


	//   ....[64]....
        /*0350*/ 	.word	0xffffffff


	//   ....[65]....
        /*0354*/ 	.word	0xffffffff


	//   ....[66]....
        /*0358*/ 	.word	0xffffffff


	//   ....[67]....
        /*035c*/ 	.word	0xffffffff


	//   ....[68]....
        /*0360*/ 	.word	0xffffffff


	//   ....[69]....
        /*0364*/ 	.word	0xffffffff


	//   ....[70]....
        /*0368*/ 	.word	0xffffffff


	//   ....[71]....
        /*036c*/ 	.word	0xffffffff


	//   ....[72]....
        /*0370*/ 	.word	0xffffffff


	//   ....[73]....
        /*0374*/ 	.word	0xffffffff


	//   ....[74]....
        /*0378*/ 	.word	0xffffffff


	//   ....[75]....
        /*037c*/ 	.word	0xffffffff


	//   ....[76]....
        /*0380*/ 	.word	0xffffffff


	//   ....[77]....
        /*0384*/ 	.word	0xffffffff


	//   ....[78]....
        /*0388*/ 	.word	0xffffffff


	//   ....[79]....
        /*038c*/ 	.word	0xffffffff


	//----- nvinfo : EIATTR_COOP_GROUP_INSTR_OFFSETS
	.align		4
.L_1906:
        /*0390*/ 	.byte	0x04, 0x28
        /*0392*/ 	.short	(.L_1908 - .L_1907)


	//   ....[0]....
.L_1907:
        /*0394*/ 	.word	0x000010a0


	//   ....[1]....
        /*0398*/ 	.word	0x000010b0


	//   ....[2]....
        /*039c*/ 	.word	0x000010c0


	//   ....[3]....
        /*03a0*/ 	.word	0x000010d0


	//   ....[4]....
        /*03a4*/ 	.word	0x000010e0


	//   ....[5]....
        /*03a8*/ 	.word	0x000010f0


	//   ....[6]....
        /*03ac*/ 	.word	0x00001100


	//   ....[7]....
        /*03b0*/ 	.word	0x00001120


	//   ....[8]....
        /*03b4*/ 	.word	0x00001130


	//   ....[9]....
        /*03b8*/ 	.word	0x00001140


	//   ....[10]....
        /*03bc*/ 	.word	0x00001150


	//   ....[11]....
        /*03c0*/ 	.word	0x00001160


	//   ....[12]....
        /*03c4*/ 	.word	0x00001170


	//   ....[13]....
        /*03c8*/ 	.word	0x00001180


	//   ....[14]....
        /*03cc*/ 	.word	0x00001190


	//   ....[15]....
        /*03d0*/ 	.word	0x000011a0


	//   ....[16]....
        /*03d4*/ 	.word	0x00004640


	//   ....[17]....
        /*03d8*/ 	.word	0x00004660


	//   ....[18]....
        /*03dc*/ 	.word	0x00004670


	//   ....[19]....
        /*03e0*/ 	.word	0x00004680


	//   ....[20]....
        /*03e4*/ 	.word	0x00004690


	//   ....[21]....
        /*03e8*/ 	.word	0x000046a0


	//   ....[22]....
        /*03ec*/ 	.word	0x000046b0


	//   ....[23]....
        /*03f0*/ 	.word	0x000046c0


	//   ....[24]....
        /*03f4*/ 	.word	0x000046d0


	//   ....[25]....
        /*03f8*/ 	.word	0x000046e0


	//   ....[26]....
        /*03fc*/ 	.word	0x000046f0


	//   ....[27]....
        /*0400*/ 	.word	0x00004700


	//   ....[28]....
        /*0404*/ 	.word	0x00004710


	//   ....[29]....
        /*0408*/ 	.word	0x00004720


	//   ....[30]....
        /*040c*/ 	.word	0x00004730


	//   ....[31]....
        /*0410*/ 	.word	0x00004740


	//   ....[32]....
        /*0414*/ 	.word	0x00007be0


	//   ....[33]....
        /*0418*/ 	.word	0x00007c00


	//   ....[34]....
        /*041c*/ 	.word	0x00007c10


	//   ....[35]....
        /*0420*/ 	.word	0x00007c20


	//   ....[36]....
        /*0424*/ 	.word	0x00007c30


	//   ....[37]....
        /*0428*/ 	.word	0x00007c40


	//   ....[38]....
        /*042c*/ 	.word	0x00007c50


	//   ....[39]....
        /*0430*/ 	.word	0x00007c60


	//   ....[40]....
        /*0434*/ 	.word	0x00007c70


	//   ....[41]....
        /*0438*/ 	.word	0x00007c80


	//   ....[42]....
        /*043c*/ 	.word	0x00007c90


	//   ....[43]....
        /*0440*/ 	.word	0x00007ca0


	//   ....[44]....
        /*0444*/ 	.word	0x00007cb0


	//   ....[45]....
        /*0448*/ 	.word	0x00007cc0


	//   ....[46]....
        /*044c*/ 	.word	0x00007cd0


	//   ....[47]....
        /*0450*/ 	.word	0x00007ce0


	//   ....[48]....
        /*0454*/ 	.word	0x0000b180


	//   ....[49]....
        /*0458*/ 	.word	0x0000b1a0


	//   ....[50]....
        /*045c*/ 	.word	0x0000b1b0


	//   ....[51]....
        /*0460*/ 	.word	0x0000b1c0


	//   ....[52]....
        /*0464*/ 	.word	0x0000b1d0


	//   ....[53]....
        /*0468*/ 	.word	0x0000b1e0


	//   ....[54]....
        /*046c*/ 	.word	0x0000b1f0


	//   ....[55]....
        /*0470*/ 	.word	0x0000b200


	//   ....[56]....
        /*0474*/ 	.word	0x0000b210


	//   ....[57]....
        /*0478*/ 	.word	0x0000b220


	//   ....[58]....
        /*047c*/ 	.word	0x0000b230


	//   ....[59]....
        /*0480*/ 	.word	0x0000b240


	//   ....[60]....
        /*0484*/ 	.word	0x0000b250


	//   ....[61]....
        /*0488*/ 	.word	0x0000b260


	//   ....[62]....
        /*048c*/ 	.word	0x0000b270


	//   ....[63]....
        /*0490*/ 	.word	0x0000b280


	//   ....[64]....
        /*0494*/ 	.word	0x0000e720


	//   ....[65]....
        /*0498*/ 	.word	0x0000e740


	//   ....[66]....
        /*049c*/ 	.word	0x0000e750


	//   ....[67]....
        /*04a0*/ 	.word	0x0000e760


	//   ....[68]....
        /*04a4*/ 	.word	0x0000e770


	//   ....[69]....
        /*04a8*/ 	.word	0x0000e780


	//   ....[70]....
        /*04ac*/ 	.word	0x0000e790


	//   ....[71]....
        /*04b0*/ 	.word	0x0000e7a0


	//   ....[72]....
        /*04b4*/ 	.word	0x0000e7b0


	//   ....[73]....
        /*04b8*/ 	.word	0x0000e7c0


	//   ....[74]....
        /*04bc*/ 	.word	0x0000e7d0


	//   ....[75]....
        /*04c0*/ 	.word	0x0000e7e0


	//   ....[76]....
        /*04c4*/ 	.word	0x0000e7f0


	//   ....[77]....
        /*04c8*/ 	.word	0x0000e800


	//   ....[78]....
        /*04cc*/ 	.word	0x0000e810


	//   ....[79]....
        /*04d0*/ 	.word	0x0000e820


	//----- nvinfo : EIATTR_VRC_CTA_INIT_COUNT
	.align		4
.L_1908:
        /*04d4*/ 	.byte	0x02, 0x4a
	.zero		1
	.zero		1


	//----- nvinfo : EIATTR_EXIT_INSTR_OFFSETS
	.align		4
        /*04d8*/ 	.byte	0x04, 0x1c
        /*04da*/ 	.short	(.L_1910 - .L_1909)


	//   ....[0]....
.L_1909:
        /*04dc*/ 	.word	0x000002c0


	//   ....[1]....
        /*04e0*/ 	.word	0x0002eea0


	//   ....[2]....
        /*04e4*/ 	.word	0x0002ef30


	//   ....[3]....
        /*04e8*/ 	.word	0x0002ef60


	//   ....[4]....
        /*04ec*/ 	.word	0x0002efc0


	//----- nvinfo : EIATTR_MAX_THREADS
	.align		4
.L_1910:
        /*04f0*/ 	.byte	0x04, 0x05
        /*04f2*/ 	.short	(.L_1912 - .L_1911)
.L_1911:
        /*04f4*/ 	.word	0x00000020
        /*04f8*/ 	.word	0x00000001
        /*04fc*/ 	.word	0x00000001


	//----- nvinfo : EIATTR_CRS_STACK_SIZE
	.align		4
.L_1912:
        /*0500*/ 	.byte	0x04, 0x1e
        /*0502*/ 	.short	(.L_1914 - .L_1913)
.L_1913:
        /*0504*/ 	.word	0x00000000


	//----- nvinfo : EIATTR_CBANK_PARAM_SIZE
	.align		4
.L_1914:
        /*0508*/ 	.byte	0x03, 0x19
        /*050a*/ 	.short	0x00d4


	//----- nvinfo : EIATTR_PARAM_CBANK
	.align		4
        /*050c*/ 	.byte	0x04, 0x0a
        /*050e*/ 	.short	(.L_1916 - .L_1915)
	.align		4
.L_1915:
        /*0510*/ 	.word	index@(.nv.constant0._ZN17fastertransformer17batch_topk_kernelIfLi8ELi32EEEvPKiPKT_PiPfS7_PKbS2_NS_14BeamHypothesesEiiifS3_)
        /*0514*/ 	.short	0x0380
        /*0516*/ 	.short	0x00d4


	//----- nvinfo : EIATTR_SW_WAR
	.align		4
.L_1916:
        /*0518*/ 	.byte	0x04, 0x36
        /*051a*/ 	.short	(.L_1918 - .L_1917)
.L_1917:
        /*051c*/ 	.word	0x00000008
.L_1918:


//--------------------- .nv.info._ZN17fastertransformer38beam_online_softmax_topk_stage2_kernelIfLi8ELi128EEEvPKfS2_PiPT_ii --------------------------
	.section	.nv.info._ZN17fastertransformer38beam_online_softmax_topk_stage2_kernelIfLi8ELi128EEEvPKfS2_PiPT_ii,"",@"SHT_CUDA_INFO"
	.sectionflags	@""
	.align	4


	//----- nvinfo : EIATTR_CUDA_API_VERSION
	.align		4
        /*0000*/ 	.byte	0x04, 0x37
        /*0002*/ 	.short	(.L_1920 - .L_1919)
.L_1919:
        /*0004*/ 	.word	0x00000082


	//----- nvinfo : EIATTR_KPARAM_INFO
	.align		4
.L_1920:
        /*0008*/ 	.byte	0x04, 0x17
        /*000a*/ 	.short	(.L_1922 - .L_1921)
.L_1921:
        /*000c*/ 	.word	0x00000000
        /*0010*/ 	.short	0x0005
        /*0012*/ 	.short	0x0024
        /*0014*/ 	.byte	0x00, 0xf0, 0x11, 0x00


	//----- nvinfo : EIATTR_KPARAM_INFO
	.align		4
.L_1922:
        /*0018*/ 	.byte	0x04, 0x17
        /*001a*/ 	.short	(.L_1924 - .L_1923)
.L_1923:
        /*001c*/ 	.word	0x00000000
        /*0020*/ 	.short	0x0004
        /*0022*/ 	.short	0x0020
        /*0024*/ 	.byte	0x00, 0xf0, 0x11, 0x00


	//----- nvinfo : EIATTR_KPARAM_INFO
	.align		4
.L_1924:
        /*0028*/ 	.byte	0x04, 0x17
        /*002a*/ 	.short	(.L_1926 - .L_1925)
.L_1925:
        /*002c*/ 	.word	0x00000000
        /*0030*/ 	.short	0x0003
        /*0032*/ 	.short	0x0018
        /*0034*/ 	.byte	0x00, 0xf5, 0x21, 0x00


	//----- nvinfo : EIATTR_KPARAM_INFO
	.align		4
.L_1926:
        /*0038*/ 	.byte	0x04, 0x17
        /*003a*/ 	.short	(.L_1928 - .L_1927)
.L_1927:
        /*003c*/ 	.word	0x00000000
        /*0040*/ 	.short	0x0002
        /*0042*/ 	.short	0x0010
        /*0044*/ 	.byte	0x00, 0xf5, 0x21, 0x00


	//----- nvinfo : EIATTR_KPARAM_INFO
	.align		4
.L_1928:
        /*0048*/ 	.byte	0x04, 0x17
        /*004a*/ 	.short	(.L_1930 - .L_1929)
.L_1929:
        /*004c*/ 	.word	0x00000000
        /*0050*/ 	.short	0x0001
        /*0052*/ 	.short	0x0008
        /*0054*/ 	.byte	0x00, 0xf5, 0x21, 0x00


	//----- nvinfo : EIATTR_KPARAM_INFO
	.align		4
.L_1930:
        /*0058*/ 	.byte	0x04, 0x17
        /*005a*/ 	.short	(.L_1932 - .L_1931)
.L_1931:
        /*005c*/ 	.word	0x00000000
        /*0060*/ 	.short	0x0000
        /*0062*/ 	.short	0x0000
        /*0064*/ 	.byte	0x00, 0xf5, 0x21, 0x00


	//----- nvinfo : EIATTR_SPARSE_MMA_MASK
	.align		4
.L_1932:
        /*0068*/ 	.byte	0x03, 0x50
        /*006a*/ 	.short	0x0000


	//----- nvinfo : EIATTR_MAXREG_COUNT
	.align		4
        /*006c*/ 	.byte	0x03, 0x1b
        /*006e*/ 	.short	0x00ff


	//----- nvinfo : EIATTR_NUM_BARRIERS
	.align		4
        /*0070*/ 	.byte	0x02, 0x4c
        /*0072*/ 	.byte	0x01
	.zero		1


	//----- nvinfo : EIATTR_MERCURY_ISA_VERSION
	.align		4
        /*0074*/ 	.byte	0x03, 0x5f
        /*0076*/ 	.short	0x0101


	//----- nvinfo : EIATTR_COOP_GROUP_MASK_REGIDS
	.align		4
        /*0078*/ 	.byte	0x04, 0x29
        /*007a*/ 	.short	(.L_1934 - .L_1933)


	//   ....[0]....
.L_1933:
        /*007c*/ 	.word	0xffffffff


	//   ....[1]....
        /*0080*/ 	.word	0xffffffff


	//   ....[2]....
        /*0084*/ 	.word	0xffffffff


	//   ....[3]....
        /*0088*/ 	.word	0xffffffff


	//   ....[4]....
        /*008c*/ 	.word	0xffffffff


	//   ....[5]....
        /*0090*/ 	.word	0xffffffff


	//   ....[6]....
        /*0094*/ 	.word	0xffffffff


	//   ....[7]....
        /*0098*/ 	.word	0xffffffff


	//   ....[8]....
        /*009c*/ 	.word	0xffffffff


	//   ....[9]....
        /*00a0*/ 	.word	0xffffffff


	//   ....[10]....
        /*00a4*/ 	.word	0xffffffff


	//   ....[11]....
        /*00a8*/ 	.word	0xffffffff


	//   ....[12]....
        /*00ac*/ 	.word	0xffffffff


	//   ....[13]....
        /*00b0*/ 	.word	0xffffffff


	//   ....[14]....
        /*00b4*/ 	.word	0xffffffff


	//   ....[15]....
        /*00b8*/ 	.word	0xffffffff


	//   ....[16]....
        /*00bc*/ 	.word	0xffffffff


	//   ....[17]....
        /*00c0*/ 	.word	0xffffffff


	//   ....[18]....
        /*00c4*/ 	.word	0xffffffff


	//   ....[19]....
        /*00c8*/ 	.word	0xffffffff


	//   ....[20]....
        /*00cc*/ 	.word	0xffffffff


	//   ....[21]....
        /*00d0*/ 	.word	0xffffffff


	//   ....[22]....
        /*00d4*/ 	.word	0xffffffff


	//   ....[23]....
        /*00d8*/ 	.word	0xffffffff


	//   ....[24]....
        /*00dc*/ 	.word	0xffffffff


	//   ....[25]....
        /*00e0*/ 	.word	0xffffffff


	//   ....[26]....
        /*00e4*/ 	.word	0xffffffff


	//   ....[27]....
        /*00e8*/ 	.word	0xffffffff


	//   ....[28]....
        /*00ec*/ 	.word	0xffffffff


	//   ....[29]....
        /*00f0*/ 	.word	0xffffffff


	//   ....[30]....
        /*00f4*/ 	.word	0xffffffff


	//   ....[31]....
        /*00f8*/ 	.word	0xffffffff


	//   ....[32]....
        /*00fc*/ 	.word	0xffffffff


	//   ....[33]....
        /*0100*/ 	.word	0xffffffff


	//   ....[34]....
        /*0104*/ 	.word	0xffffffff


	//   ....[35]....
        /*0108*/ 	.word	0xffffffff


	//   ....[36]....
        /*010c*/ 	.word	0xffffffff


	//   ....[37]....
        /*0110*/ 	.word	0xffffffff


	//   ....[38]....
        /*0114*/ 	.word	0xffffffff


	//   ....[39]....
        /*0118*/ 	.word	0xffffffff


	//   ....[40]....
        /*011c*/ 	.word	0xffffffff


	//   ....[41]....
        /*0120*/ 	.word	0xffffffff


	//   ....[42]....
        /*0124*/ 	.word	0xffffffff


	//   ....[43]....
        /*0128*/ 	.word	0xffffffff


	//   ....[44]....
        /*012c*/ 	.word	0xffffffff


	//   ....[45]....
        /*0130*/ 	.word	0xffffffff


	//   ....[46]....
        /*0134*/ 	.word	0xffffffff


	//   ....[47]....
        /*0138*/ 	.word	0xffffffff


	//   ....[48]....
        /*013c*/ 	.word	0xffffffff


	//   ....[49]....
        /*0140*/ 	.word	0xffffffff


	//   ....[50]....
        /*0144*/ 	.word	0xffffffff


	//   ....[51]....
        /*0148*/ 	.word	0xffffffff


	//   ....[52]....
        /*014c*/ 	.word	0xffffffff


	//   ....[53]....
        /*0150*/ 	.word	0xffffffff


	//   ....[54]....
        /*0154*/ 	.word	0xffffffff


	//   ....[55]....
        /*0158*/ 	.word	0xffffffff


	//   ....[56]....
        /*015c*/ 	.word	0xffffffff


	//   ....[57]....
        /*0160*/ 	.word	0xffffffff


	//   ....[58]....
        /*0164*/ 	.word	0xffffffff


	//   ....[59]....
        /*0168*/ 	.word	0xffffffff


	//   ....[60]....
        /*016c*/ 	.word	0xffffffff


	//   ....[61]....
        /*0170*/ 	.word	0xffffffff


	//   ....[62]....
        /*0174*/ 	.word	0xffffffff


	//   ....[63]....
        /*0178*/ 	.word	0xffffffff


	//   ....[64]....
        /*017c*/ 	.word	0xffffffff


	//   ....[65]....
        /*0180*/ 	.word	0xffffffff


	//   ....[66]....
        /*0184*/ 	.word	0xffffffff


	//   ....[67]....
        /*0188*/ 	.word	0xffffffff


	//   ....[68]....
        /*018c*/ 	.word	0xffffffff


	//   ....[69]....
        /*0190*/ 	.word	0xffffffff


	//   ....[70]....
        /*0194*/ 	.word	0xffffffff


	//   ....[71]....
        /*0198*/ 	.word	0xffffffff


	//   ....[72]....
        /*019c*/ 	.word	0xffffffff


	//   ....[73]....
        /*01a0*/ 	.word	0xffffffff


	//   ....[74]....
        /*01a4*/ 	.word	0xffffffff


	//   ....[75]....
        /*01a8*/ 	.word	0xffffffff


	//   ....[76]....
        /*01ac*/ 	.word	0xffffffff


	//   ....[77]....
        /*01b0*/ 	.word	0xffffffff


	//   ....[78]....
        /*01b4*/ 	.word	0xffffffff


	//   ....[79]....
        /*01b8*/ 	.word	0xffffffff


	//   ....[80]....
        /*01bc*/ 	.word	0xffffffff


	//   ....[81]....
        /*01c0*/ 	.word	0xffffffff


	//   ....[82]....
        /*01c4*/ 	.word	0xffffffff


	//   ....[83]....
        /*01c8*/ 	.word	0xffffffff


	//   ....[84]....
        /*01cc*/ 	.word	0xffffffff


	//   ....[85]....
        /*01d0*/ 	.word	0xffffffff


	//   ....[86]....
        /*01d4*/ 	.word	0xffffffff


	//   ....[87]....
        /*01d8*/ 	.word	0xffffffff


	//   ....[88]....
        /*01dc*/ 	.word	0xffffffff


	//   ....[89]....
        /*01e0*/ 	.word	0xffffffff


	//----- nvinfo : EIATTR_COOP_GROUP_INSTR_OFFSETS
	.align		4
.L_1934:
        /*01e4*/ 	.byte	0x04, 0x28
        /*01e6*/ 	.short	(.L_1936 - .L_1935)


	//   ....[0]....
.L_1935:
        /*01e8*/ 	.word	0x00003550


	//   ....[1]....
        /*01ec*/ 	.word	0x00003560


	//   ....[2]....
        /*01f0*/ 	.word	0x00003570


	//   ....[3]....
        /*01f4*/ 	.word	0x00003580


	//   ....[4]....
        /*01f8*/ 	.word	0x00003590


	//   ....[5]....
        /*01fc*/ 	.word	0x000035b0


	//   ....[6]....
        /*0200*/ 	.word	0x000035c0


	//   ....[7]....
        /*0204*/ 	.word	0x000035d0


	//   ....[8]....
        /*0208*/ 	.word	0x000035e0


	//   ....[9]....
        /*020c*/ 	.word	0x000035f0


	//   ....[10]....
        /*0210*/ 	.word	0x00003600


	//   ....[11]....
        /*0214*/ 	.word	0x00003610


	//   ....[12]....
        /*0218*/ 	.word	0x00003620


	//   ....[13]....
        /*021c*/ 	.word	0x00003630


	//   ....[14]....
        /*0220*/ 	.word	0x00003640


	//   ....[15]....
        /*0224*/ 	.word	0x00003650


	//   ....[16]....
        /*0228*/ 	.word	0x00003660


	//   ....[17]....
        /*022c*/ 	.word	0x00003670


	//   ....[18]....
        /*0230*/ 	.word	0x00006bc0


	//   ....[19]....
        /*0234*/ 	.word	0x00006be0


	//   ....[20]....
        /*0238*/ 	.word	0x00006bf0


	//   ....[21]....
        /*023c*/ 	.word	0x00006c00


	//   ....[22]....
        /*0240*/ 	.word	0x00006c10


	//   ....[23]....
        /*0244*/ 	.word	0x00006c20


	//   ....[24]....
        /*0248*/ 	.word	0x00006c30


	//   ....[25]....
        /*024c*/ 	.word	0x00006c40


	//   ....[26]....
        /*0250*/ 	.word	0x00006c50


	//   ....[27]....
        /*0254*/ 	.word	0x00006c60


	//   ....[28]....
        /*0258*/ 	.word	0x00006c70


	//   ....[29]....
        /*025c*/ 	.word	0x00006c80


	//   ....[30]....
        /*0260*/ 	.word	0x00006c90


	//   ....[31]....
        /*0264*/ 	.word	0x00006ca0


	//   ....[32]....
        /*0268*/ 	.word	0x00006cb0


	//   ....[33]....
        /*026c*/ 	.word	0x00006cc0


	//   ....[34]....
        /*0270*/ 	.word	0x00006cd0


	//   ....[35]....
        /*0274*/ 	.word	0x00006ce0


	//   ....[36]....
        /*0278*/ 	.word	0x0000a230


	//   ....[37]....
        /*027c*/ 	.word	0x0000a250


	//   ....[38]....
        /*0280*/ 	.word	0x0000a260


	//   ....[39]....
        /*0284*/ 	.word	0x0000a270


	//   ....[40]....
        /*0288*/ 	.word	0x0000a280


	//   ....[41]....
        /*028c*/ 	.word	0x0000a290


	//   ....[42]....
        /*0290*/ 	.word	0x0000a2a0


	//   ....[43]....
        /*0294*/ 	.word	0x0000a2b0


	//   ....[44]....
        /*0298*/ 	.word	0x0000a2c0


	//   ....[45]....
        /*029c*/ 	.word	0x0000a2d0


	//   ....[46]....
        /*02a0*/ 	.word	0x0000a2e0


	//   ....[47]....
        /*02a4*/ 	.word	0x0000a2f0


	//   ....[48]....
        /*02a8*/ 	.word	0x0000a300


	//   ....[49]....
        /*02ac*/ 	.word	0x0000a310


	//   ....[50]....
        /*02b0*/ 	.word	0x0000a320


	//   ....[51]....
        /*02b4*/ 	.word	0x0000a330


	//   ....[52]....
        /*02b8*/ 	.word	0x0000a340


	//   ....[53]....
        /*02bc*/ 	.word	0x0000a350


	//   ....[54]....
        /*02c0*/ 	.word	0x0000d8a0


	//   ....[55]....
        /*02c4*/ 	.word	0x0000d8c0


	//   ....[56]....
        /*02c8*/ 	.word	0x0000d8d0


	//   ....[57]....
        /*02cc*/ 	.word	0x0000d8e0


	//   ....[58]....
        /*02d0*/ 	.word	0x0000d8f0


	//   ....[59]....
        /*02d4*/ 	.word	0x0000d900


	//   ....[60]....
        /*02d8*/ 	.word	0x0000d910


	//   ....[61]....
        /*02dc*/ 	.word	0x0000d920


	//   ....[62]....
        /*02e0*/ 	.word	0x0000d930


	//   ....[63]....
        /*02e4*/ 	.word	0x0000d940


	//   ....[64]....
        /*02e8*/ 	.word	0x0000d950


	//   ....[65]....
        /*02ec*/ 	.word	0x0000d960


	//   ....[66]....
        /*02f0*/ 	.word	0x0000d970


	//   ....[67]....
        /*02f4*/ 	.word	0x0000d980


	//   ....[68]....
        /*02f8*/ 	.word	0x0000d990


	//   ....[69]....
        /*02fc*/ 	.word	0x0000d9a0


	//   ....[70]....
        /*0300*/ 	.word	0x0000d9b0


	//   ....[71]....
        /*0304*/ 	.word	0x0000d9c0


	//   ....[72]....
        /*0308*/ 	.word	0x00010f10


	//   ....[73]....
        /*030c*/ 	.word	0x00010f30


	//   ....[74]....
        /*0310*/ 	.word	0x00010f40


	//   ....[75]....
        /*0314*/ 	.word	0x00010f50


	//   ....[76]....
        /*0318*/ 	.word	0x00010f60


	//   ....[77]....
        /*031c*/ 	.word	0x00010f70


	//   ....[78]....
        /*0320*/ 	.word	0x00010f80


	//   ....[79]....
        /*0324*/ 	.word	0x00010f90


	//   ....[80]....
        /*0328*/ 	.word	0x00010fa0


	//   ....[81]....
        /*032c*/ 	.word	0x00010fb0


	//   ....[82]....
        /*0330*/ 	.word	0x00010fc0


	//   ....[83]....
        /*0334*/ 	.word	0x00010fd0


	//   ....[84]....
        /*0338*/ 	.word	0x00010fe0


	//   ....[85]....
        /*033c*/ 	.word	0x00010ff0


	//   ....[86]....
        /*0340*/ 	.word	0x00011000


	//   ....[87]....
        /*0344*/ 	.word	0x00011010


	//   ....[88]....
        /*0348*/ 	.word	0x00011020


	//   ....[89]....
        /*034c*/ 	.word	0x00011030


	//----- nvinfo : EIATTR_VRC_CTA_INIT_COUNT
	.align		4
.L_1936:
        /*0350*/ 	.byte	0x02, 0x4a
	.zero		1
	.zero		1


	//----- nvinfo : EIATTR_EXIT_INSTR_OFFSETS
	.align		4
        /*0354*/ 	.byte	0x04, 0x1c
        /*0356*/ 	.short	(.L_1938 - .L_1937)


	//   ....[0]....
.L_1937:
        /*0358*/ 	.word	0x0001e790


	//   ....[1]....
        /*035c*/ 	.word	0x0001eb20


	//   ....[2]....
        /*0360*/ 	.word	0x0001eb90


	//----- nvinfo : EIATTR_MAX_THREADS
	.align		4
.L_1938:
        /*0364*/ 	.byte	0x04, 0x05
        /*0366*/ 	.short	(.L_1940 - .L_1939)
.L_1939:
        /*0368*/ 	.word	0x00000080
        /*036c*/ 	.word	0x00000001
        /*0370*/ 	.word	0x00000001


	//----- nvinfo : EIATTR_CRS_STACK_SIZE
	.align		4
.L_1940:
        /*0374*/ 	.byte	0x04, 0x1e
        /*0376*/ 	.short	(.L_1942 - .L_1941)
.L_1941:
        /*0378*/ 	.word	0x00000000


	//----- nvinfo : EIATTR_CBANK_PARAM_SIZE
	.align		4
.L_1942:
        /*037c*/ 	.byte	0x03, 0x19
        /*037e*/ 	.short	0x0028


	//----- nvinfo : EIATTR_PARAM_CBANK
	.align		4
        /*0380*/ 	.byte	0x04, 0x0a
        /*0382*/ 	.short	(.L_1944 - .L_1943)
	.align		4
.L_1943:
        /*0384*/ 	.word	index@(.nv.constant0._ZN17fastertransformer38beam_online_softmax_topk_stage2_kernelIfLi8ELi128EEEvPKfS2_PiPT_ii)
        /*0388*/ 	.short	0x0380
        /*038a*/ 	.short	0x0028


	//----- nvinfo : EIATTR_SW_WAR
	.align		4
.L_1944:
        /*038c*/ 	.byte	0x04, 0x36
        /*038e*/ 	.short	(.L_1946 - .L_1945)
.L_1945:
        /*0390*/ 	.word	0x00000008
.L_1946:


//--------------------- .nv.info._ZN17fastertransformer38beam_online_softmax_topk_stage2_kernelIfLi8ELi64EEEvPKfS2_PiPT_ii --------------------------
	.section	.nv.info._ZN17fastertransformer38beam_online_softmax_topk_stage2_kernelIfLi8ELi64EEEvPKfS2_PiPT_ii,"",@"SHT_CUDA_INFO"
	.sectionflags	@""
	.align	4


	//----- nvinfo : EIATTR_CUDA_API_VERSION
	.align		4
        /*0000*/ 	.byte	0x04, 0x37
        /*0002*/ 	.short	(.L_1948 - .L_1947)
.L_1947:
        /*0004*/ 	.word	0x00000082


	//----- nvinfo : EIATTR_KPARAM_INFO
	.align		4
.L_1948:
        /*0008*/ 	.byte	0x04, 0x17
        /*000a*/ 	.short	(.L_1950 - .L_1949)
.L_1949:
        /*000c*/ 	.word	0x00000000
        /*0010*/ 	.short	0x0005
        /*0012*/ 	.short	0x0024
        /*0014*/ 	.byte	0x00, 0xf0, 0x11, 0x00


	//----- nvinfo : EIATTR_KPARAM_INFO
	.align		4
.L_1950:
        /*0018*/ 	.byte	0x04, 0x17
        /*001a*/ 	.short	(.L_1952 - .L_1951)
.L_1951:
        /*001c*/ 	.word	0x00000000
        /*0020*/ 	.short	0x0004
        /*0022*/ 	.short	0x0020
        /*0024*/ 	.byte	0x00, 0xf0, 0x11, 0x00


	//----- nvinfo : EIATTR_KPARAM_INFO
	.align		4
.L_1952:
        /*0028*/ 	.byte	0x04, 0x17
        /*002a*/ 	.short	(.L_1954 - .L_1953)
.L_1953:
        /*002c*/ 	.word	0x00000000
        /*0030*/ 	.short	0x0003
        /*0032*/ 	.short	0x0018
        /*0034*/ 	.byte	0x00, 0xf5, 0x21, 0x00


	//----- nvinfo : EIATTR_KPARAM_INFO
	.align		4
.L_1954:
        /*0038*/ 	.byte	0x04, 0x17
        /*003a*/ 	.short	(.L_1956 - .L_1955)
.L_1955:
        /*003c*/ 	.word	0x00000000
        /*0040*/ 	.short	0x0002
        /*0042*/ 	.short	0x0010
        /*0044*/ 	.byte	0x00, 0xf5, 0x21, 0x00


	//----- nvinfo : EIATTR_KPARAM_INFO
	.align		4
.L_1956:
        /*0048*/ 	.byte	0x04, 0x17
        /*004a*/ 	.short	(.L_1958 - .L_1957)
.L_1957:
        /*004c*/ 	.word	0x00000000
        /*0050*/ 	.short	0x0001
        /*0052*/ 	.short	0x0008
        /*0054*/ 	.byte	0x00, 0xf5, 0x21, 0x00


	//----- nvinfo : EIATTR_KPARAM_INFO
	.align		4
.L_1958:
        /*0058*/ 	.byte	0x04, 0x17
        /*005a*/ 	.short	(.L_1960 - .L_1959)
.L_1959:
        /*005c*/ 	.word	0x00000000
        /*0060*/ 	.short	0x0000
        /*0062*/ 	.short	0x0000
        /*0064*/ 	.byte	0x00, 0xf5, 0x21, 0x00


	//----- nvinfo : EIATTR_SPARSE_MMA_MASK
	.align		4
.L_1960:
        /*0068*/ 	.byte	0x03, 0x50
        /*006a*/ 	.short	0x0000


	//----- nvinfo : EIATTR_MAXREG_COUNT
	.align		4
        /*006c*/ 	.byte	0x03, 0x1b
        /*006e*/ 	.short	0x00ff


	//----- nvinfo : EIATTR_NUM_BARRIERS
	.align		4
        /*0070*/ 	.byte	0x02, 0x4c
        /*0072*/ 	.byte	0x01
	.zero		1


	//----- nvinfo : EIATTR_MERCURY_ISA_VERSION
	.align		4
        /*0074*/ 	.byte	0x03, 0x5f
        /*0076*/ 	.short	0x0101


	//----- nvinfo : EIATTR_COOP_GROUP_MASK_REGIDS
	.align		4
        /*0078*/ 	.byte	0x04, 0x29
        /*007a*/ 	.short	(.L_1962 - .L_1961)


	//   ....[0]....
.L_1961:
        /*007c*/ 	.word	0xffffffff


	//   ....[1]....
        /*0080*/ 	.word	0xffffffff


	//   ....[2]....
        /*0084*/ 	.word	0xffffffff


	//   ....[3]....
        /*0088*/ 	.word	0xffffffff


	//   ....[4]....
        /*008c*/ 	.word	0xffffffff


	//   ....[5]....
        /*0090*/ 	.word	0xffffffff


	//   ....[6]....
        /*0094*/ 	.word	0xffffffff


	//   ....[7]....
        /*0098*/ 	.word	0xffffffff


	//   ....[8]....
        /*009c*/ 	.word	0xffffffff


	//   ....[9]....
        /*00a0*/ 	.word	0xffffffff


	//   ....[10]....
        /*00a4*/ 	.word	0xffffffff


	//   ....[11]....
        /*00a8*/ 	.word	0xffffffff


	//   ....[12]....
        /*00ac*/ 	.word	0xffffffff


	//   ....[13]....
        /*00b0*/ 	.word	0xffffffff


	//   ....[14]....
        /*00b4*/ 	.word	0xffffffff


	//   ....[15]....
        /*00b8*/ 	.word	0xffffffff


	//   ....[16]....
        /*00bc*/ 	.word	0xffffffff


	//   ....[17]....
        /*00c0*/ 	.word	0xffffffff


	//   ....[18]....
        /*00c4*/ 	.word	0xffffffff


	//   ....[19]....
        /*00c8*/ 	.word	0xffffffff


	//   ....[20]....
        /*00cc*/ 	.word	0xffffffff


	//   ....[21]....
        /*00d0*/ 	.word	0xffffffff


	//   ....[22]....
        /*00d4*/ 	.word	0xffffffff


	//   ....[23]....
        /*00d8*/ 	.word	0xffffffff


	//   ....[24]....
        /*00dc*/ 	.word	0xffffffff


	//   ....[25]....
        /*00e0*/ 	.word	0xffffffff


	//   ....[26]....
        /*00e4*/ 	.word	0xffffffff


	//   ....[27]....
        /*00e8*/ 	.word	0xffffffff


	//   ....[28]....
        /*00ec*/ 	.word	0xffffffff


	//   ....[29]....
        /*00f0*/ 	.word	0xffffffff


	//   ....[30]....
        /*00f4*/ 	.word	0xffffffff


	//   ....[31]....
        /*00f8*/ 	.word	0xffffffff


	//   ....[32]....
        /*00fc*/ 	.word	0xffffffff


	//   ....[33]....
        /*0100*/ 	.word	0xffffffff


	//   ....[34]....
        /*0104*/ 	.word	0xffffffff


	//   ....[35]....
        /*0108*/ 	.word	0xffffffff


	//   ....[36]....
        /*010c*/ 	.word	0xffffffff


	//   ....[37]....
        /*0110*/ 	.word	0xffffffff


	//   ....[38]....
        /*0114*/ 	.word	0xffffffff


	//   ....[39]....
        /*0118*/ 	.word	0xffffffff


	//   ....[40]....
        /*011c*/ 	.word	0xffffffff


	//   ....[41]....
        /*0120*/ 	.word	0xffffffff


	//   ....[42]....
        /*0124*/ 	.word	0xffffffff


	//   ....[43]....
        /*0128*/ 	.word	0xffffffff


	//   ....[44]....
        /*012c*/ 	.word	0xffffffff


	//   ....[45]....
        /*0130*/ 	.word	0xffffffff


	//   ....[46]....
        /*0134*/ 	.word	0xffffffff


	//   ....[47]....
        /*0138*/ 	.word	0xffffffff


	//   ....[48]....
        /*013c*/ 	.word	0xffffffff


	//   ....[49]....
        /*0140*/ 	.word	0xffffffff


	//   ....[50]....
        /*0144*/ 	.word	0xffffffff


	//   ....[51]....
        /*0148*/ 	.word	0xffffffff


	//   ....[52]....
        /*014c*/ 	.word	0xffffffff


	//   ....[53]....
        /*0150*/ 	.word	0xffffffff


	//   ....[54]....
        /*0154*/ 	.word	0xffffffff


	//   ....[55]....
        /*0158*/ 	.word	0xffffffff


	//   ....[56]....
        /*015c*/ 	.word	0xffffffff


	//   ....[57]....
        /*0160*/ 	.word	0xffffffff


	//   ....[58]....
        /*0164*/ 	.word	0xffffffff


	//   ....[59]....
        /*0168*/ 	.word	0xffffffff


	//   ....[60]....
        /*016c*/ 	.word	0xffffffff


	//   ....[61]....
        /*0170*/ 	.word	0xffffffff


	//   ....[62]....
        /*0174*/ 	.word	0xffffffff


	//   ....[63]....
        /*0178*/ 	.word	0xffffffff


	//   ....[64]....
        /*017c*/ 	.word	0xffffffff


	//   ....[65]....
        /*0180*/ 	.word	0xffffffff


	//   ....[66]....
        /*0184*/ 	.word	0xffffffff


	//   ....[67]....
        /*0188*/ 	.word	0xffffffff


	//   ....[68]....
        /*018c*/ 	.word	0xffffffff


	//   ....[69]....
        /*0190*/ 	.word	0xffffffff


	//   ....[70]....
        /*0194*/ 	.word	0xffffffff


	//   ....[71]....
        /*0198*/ 	.word	0xffffffff


	//   ....[72]....
        /*019c*/ 	.word	0xffffffff


	//   ....[73]....
        /*01a0*/ 	.word	0xffffffff


	//   ....[74]....
        /*01a4*/ 	.word	0xffffffff


	//   ....[75]....
        /*01a8*/ 	.word	0xffffffff


	//   ....[76]....
        /*01ac*/ 	.word	0xffffffff


	//   ....[77]....
        /*01b0*/ 	.word	0xffffffff


	//   ....[78]....
        /*01b4*/ 	.word	0xffffffff


	//   ....[79]....
        /*01b8*/ 	.word	0xffffffff


	//   ....[80]....
        /*01bc*/ 	.word	0xffffffff


	//   ....[81]....
        /*01c0*/ 	.word	0xffffffff


	//   ....[82]....
        /*01c4*/ 	.word	0xffffffff


	//   ....[83]....
        /*01c8*/ 	.word	0xffffffff


	//   ....[84]....
        /*01cc*/ 	.word	0xffffffff


	//   ....[85]....
        /*01d0*/ 	.word	0xffffffff


	//   ....[86]....
        /*01d4*/ 	.word	0xffffffff


	//   ....[87]....
        /*01d8*/ 	.word	0xffffffff


	//   ....[88]....
        /*01dc*/ 	.word	0xffffffff


	//   ....[89]....
        /*01e0*/ 	.word	0xffffffff


	//----- nvinfo : EIATTR_COOP_GROUP_INSTR_OFFSETS
	.align		4
.L_1962:
        /*01e4*/ 	.byte	0x04, 0x28
        /*01e6*/ 	.short	(.L_1964 - .L_1963)


	//   ....[0]....
.L_1963:
        /*01e8*/ 	.word	0x00003550


	//   ....[1]....
        /*01ec*/ 	.word	0x00003560


	//   ....[2]....
        /*01f0*/ 	.word	0x00003570


	//   ....[3]....
        /*01f4*/ 	.word	0x00003580


	//   ....[4]....
        /*01f8*/ 	.word	0x00003590


	//   ....[5]....
        /*01fc*/ 	.word	0x000035b0


	//   ....[6]....
        /*0200*/ 	.word	0x000035c0


	//   ....[7]....
        /*0204*/ 	.word	0x000035d0


	//   ....[8]....
        /*0208*/ 	.word	0x000035e0


	//   ....[9]....
        /*020c*/ 	.word	0x000035f0


	//   ....[10]....
        /*0210*/ 	.word	0x00003600


	//   ....[11]....
        /*0214*/ 	.word	0x00003610


	//   ....[12]....
        /*0218*/ 	.word	0x00003620


	//   ....[13]....
        /*021c*/ 	.word	0x00003630


	//   ....[14]....
        /*0220*/ 	.word	0x00003640


	//   ....[15]....
        /*0224*/ 	.word	0x00003650


	//   ....[16]....
        /*0228*/ 	.word	0x00003660


	//   ....[17]....
        /*022c*/ 	.word	0x00003670


	//   ....[18]....
        /*0230*/ 	.word	0x00006bc0


	//   ....[19]....
        /*0234*/ 	.word	0x00006be0


	//   ....[20]....
        /*0238*/ 	.word	0x00006bf0


	//   ....[21]....
        /*023c*/ 	.word	0x00006c00


	//   ....[22]....
        /*0240*/ 	.word	0x00006c10


	//   ....[23]....
        /*0244*/ 	.word	0x00006c20


	//   ....[24]....
        /*0248*/ 	.word	0x00006c30


	//   ....[25]....
        /*024c*/ 	.word	0x00006c40


	//   ....[26]....
        /*0250*/ 	.word	0x00006c50


	//   ....[27]....
        /*0254*/ 	.word	0x00006c60


	//   ....[28]....
        /*0258*/ 	.word	0x00006c70


	//   ....[29]....
        /*025c*/ 	.word	0x00006c80


	//   ....[30]....
        /*0260*/ 	.word	0x00006c90


	//   ....[31]....
        /*0264*/ 	.word	0x00006ca0


	//   ....[32]....
        /*0268*/ 	.word	0x00006cb0


	//   ....[33]....
        /*026c*/ 	.word	0x00006cc0


	//   ....[34]....
        /*0270*/ 	.word	0x00006cd0


	//   ....[35]....
        /*0274*/ 	.word	0x00006ce0


	//   ....[36]....
        /*0278*/ 	.word	0x0000a230


	//   ....[37]....
        /*027c*/ 	.word	0x0000a250


	//   ....[38]....
        /*0280*/ 	.word	0x0000a260


	//   ....[39]....
        /*0284*/ 	.word	0x0000a270


	//   ....[40]....
        /*0288*/ 	.word	0x0000a280


	//   ....[41]....
        /*028c*/ 	.word	0x0000a290


	//   ....[42]....
        /*0290*/ 	.word	0x0000a2a0


	//   ....[43]....
        /*0294*/ 	.word	0x0000a2b0


	//   ....[44]....
        /*0298*/ 	.word	0x0000a2c0


	//   ....[45]....
        /*029c*/ 	.word	0x0000a2d0


	//   ....[46]....
        /*02a0*/ 	.word	0x0000a2e0


	//   ....[47]....
        /*02a4*/ 	.word	0x0000a2f0


	//   ....[48]....
        /*02a8*/ 	.word	0x0000a300


	//   ....[49]....
        /*02ac*/ 	.word	0x0000a310


	//   ....[50]....
        /*02b0*/ 	.word	0x0000a320


	//   ....[51]....
        /*02b4*/ 	.word	0x0000a330


	//   ....[52]....
        /*02b8*/ 	.word	0x0000a340


	//   ....[53]....
        /*02bc*/ 	.word	0x0000a350


	//   ....[54]....
        /*02c0*/ 	.word	0x0000d8a0


	//   ....[55]....
        /*02c4*/ 	.word	0x0000d8c0


	//   ....[56]....
        /*02c8*/ 	.word	0x0000d8d0


	//   ....[57]....
        /*02cc*/ 	.word	0x0000d8e0


	//   ....[58]....
        /*02d0*/ 	.word	0x0000d8f0


	//   ....[59]....
        /*02d4*/ 	.word	0x0000d900


	//   ....[60]....
        /*02d8*/ 	.word	0x0000d910


	//   ....[61]....
        /*02dc*/ 	.word	0x0000d920


	//   ....[62]....
        /*02e0*/ 	.word	0x0000d930


	//   ....[63]....
        /*02e4*/ 	.word	0x0000d940


	//   ....[64]....
        /*02e8*/ 	.word	0x0000d950


	//   ....[65]....
        /*02ec*/ 	.word	0x0000d960


	//   ....[66]....
        /*02f0*/ 	.word	0x0000d970


	//   ....[67]....
        /*02f4*/ 	.word	0x0000d980


	//   ....[68]....
        /*02f8*/ 	.word	0x0000d990


	//   ....[69]....
        /*02fc*/ 	.word	0x0000d9a0


	//   ....[70]....
        /*0300*/ 	.word	0x0000d9b0


	//   ....[71]....
        /*0304*/ 	.word	0x0000d9c0


	//   ....[72]....
        /*0308*/ 	.word	0x00010f10


	//   ....[73]....
        /*030c*/ 	.word	0x00010f30


	//   ....[74]....
        /*0310*/ 	.word	0x00010f40


	//   ....[75]....
        /*0314*/ 	.word	0x00010f50


	//   ....[76]....
        /*0318*/ 	.word	0x00010f60


	//   ....[77]....
        /*031c*/ 	.word	0x00010f70


	//   ....[78]....
        /*0320*/ 	.word	0x00010f80


	//   ....[79]....
        /*0324*/ 	.word	0x00010f90


	//   ....[80]....
        /*0328*/ 	.word	0x00010fa0


	//   ....[81]....
        /*032c*/ 	.word	0x00010fb0


	//   ....[82]....
        /*0330*/ 	.word	0x00010fc0


	//   ....[83]....
        /*0334*/ 	.word	0x00010fd0


	//   ....[84]....
        /*0338*/ 	.word	0x00010fe0


	//   ....[85]....
        /*033c*/ 	.word	0x00010ff0


	//   ....[86]....
        /*0340*/ 	.word	0x00011000


	//   ....[87]....
        /*0344*/ 	.word	0x00011010


	//   ....[88]....
        /*0348*/ 	.word	0x00011020


	//   ....[89]....
        /*034c*/ 	.word	0x00011030


	//----- nvinfo : EIATTR_VRC_CTA_INIT_COUNT
	.align		4
.L_1964:
        /*0350*/ 	.byte	0x02, 0x4a
	.zero		1
	.zero		1


	//----- nvinfo : EIATTR_EXIT_INSTR_OFFSETS
	.align		4
        /*0354*/ 	.byte	0x04, 0x1c
        /*0356*/ 	.short	(.L_1966 - .L_1965)


	//   ....[0]....
.L_1965:
        /*0358*/ 	.word	0x00017c90


	//   ....[1]....
        /*035c*/ 	.word	0x00018020


	//   ....[2]....
        /*0360*/ 	.word	0x00018090


	//----- nvinfo : EIATTR_MAX_THREADS
	.align		4
.L_1966:
        /*0364*/ 	.byte	0x04, 0x05
        /*0366*/ 	.short	(.L_1968 - .L_1967)
.L_1967:
        /*0368*/ 	.word	0x00000040
        /*036c*/ 	.word	0x00000001
        /*0370*/ 	.word	0x00000001


	//----- nvinfo : EIATTR_CRS_STACK_SIZE
	.align		4
.L_1968:
        /*0374*/ 	.byte	0x04, 0x1e
        /*0376*/ 	.short	(.L_1970 - .L_1969)
.L_1969:
        /*0378*/ 	.word	0x00000000


	//----- nvinfo : EIATTR_CBANK_PARAM_SIZE
	.align		4
.L_1970:
        /*037c*/ 	.byte	0x03, 0x19
        /*037e*/ 	.short	0x0028


	//----- nvinfo : EIATTR_PARAM_CBANK
	.align		4
        /*0380*/ 	.byte	0x04, 0x0a
        /*0382*/ 	.short	(.L_1972 - .L_1971)
	.align		4
.L_1971:
        /*0384*/ 	.word	index@(.nv.constant0._ZN17fastertransformer38beam_online_softmax_topk_stage2_kernelIfLi8ELi64EEEvPKfS2_PiPT_ii)
        /*0388*/ 	.short	0x0380
        /*038a*/ 	.short	0x0028


	//----- nvinfo : EIATTR_SW_WAR
	.align		4
.L_1972:
        /*038c*/ 	.byte	0x04, 0x36
        /*038e*/ 	.short	(.L_1974 - .L_1973)
.L_1973:
        /*0390*/ 	.word	0x00000008
.L_1974:


//--------------------- .nv.info._ZN17fastertransformer38beam_online_softmax_topk_stage2_kernelIfLi8ELi32EEEvPKfS2_PiPT_ii --------------------------
	.section	.nv.info._ZN17fastertransformer38beam_online_softmax_topk_stage2_kernelIfLi8ELi32EEEvPKfS2_PiPT_ii,"",@"SHT_CUDA_INFO"
	.sectionflags	@""
	.align	4


	//----- nvinfo : EIATTR_CUDA_API_VERSION
	.align		4
        /*0000*/ 	.byte	0x04, 0x37
        /*0002*/ 	.short	(.L_1976 - .L_1975)
.L_1975:
        /*0004*/ 	.word	0x00000082


	//----- nvinfo : EIATTR_KPARAM_INFO
	.align		4
.L_1976:
        /*0008*/ 	.byte	0x04, 0x17
        /*000a*/ 	.short	(.L_1978 - .L_1977)
.L_1977:
        /*000c*/ 	.word	0x00000000
        /*0010*/ 	.short	0x0005
        /*0012*/ 	.short	0x0024
        /*0014*/ 	.byte	0x00, 0xf0, 0x11, 0x00


	//----- nvinfo : EIATTR_KPARAM_INFO
	.align		4
.L_1978:
        /*0018*/ 	.byte	0x04, 0x17
        /*001a*/ 	.short	(.L_1980 - .L_1979)
.L_1979:
        /*001c*/ 	.word	0x00000000
        /*0020*/ 	.short	0x0004
        /*0022*/ 	.short	0x0020
        /*0024*/ 	.byte	0x00, 0xf0, 0x11, 0x00


	//----- nvinfo : EIATTR_KPARAM_INFO
	.align		4
.L_1980:
        /*0028*/ 	.byte	0x04, 0x17
        /*002a*/ 	.short	(.L_1982 - .L_1981)
.L_1981:
        /*002c*/ 	.word	0x00000000
        /*0030*/ 	.short	0x0003
        /*0032*/ 	.short	0x0018
        /*0034*/ 	.byte	0x00, 0xf5, 0x21, 0x00


	//----- nvinfo : EIATTR_KPARAM_INFO
	.align		4
.L_1982:
        /*0038*/ 	.byte	0x04, 0x17
        /*003a*/ 	.short	(.L_1984 - .L_1983)
.L_1983:
        /*003c*/ 	.word	0x00000000
        /*0040*/ 	.short	0x0002
        /*0042*/ 	.short	0x0010
        /*0044*/ 	.byte	0x00, 0xf5, 0x21, 0x00


	//----- nvinfo : EIATTR_KPARAM_INFO
	.align		4
.L_1984:
        /*0048*/ 	.byte	0x04, 0x17
        /*004a*/ 	.short	(.L_1986 - .L_1985)
.L_1985:
        /*004c*/ 	.word	0x00000000
        /*0050*/ 	.short	0x0001
        /*0052*/ 	.short	0x0008
        /*0054*/ 	.byte	0x00, 0xf5, 0x21, 0x00


	//----- nvinfo : EIATTR_KPARAM_INFO
	.align		4
.L_1986:
        /*0058*/ 	.byte	0x04, 0x17
        /*005a*/ 	.short	(.L_1988 - .L_1987)
.L_1987:
        /*005c*/ 	.word	0x00000000
        /*0060*/ 	.short	0x0000
        /*0062*/ 	.short	0x0000
        /*0064*/ 	.byte	0x00, 0xf5, 0x21, 0x00


	//----- nvinfo : EIATTR_SPARSE_MMA_MASK
	.align		4
.L_1988:
        /*0068*/ 	.byte	0x03, 0x50
        /*006a*/ 	.short	0x0000


	//----- nvinfo : EIATTR_MAXREG_COUNT
	.align		4
        /*006c*/ 	.byte	0x03, 0x1b
        /*006e*/ 	.short	0x00ff


	//----- nvinfo : EIATTR_NUM_BARRIERS
	.align		4
        /*0070*/ 	.byte	0x02, 0x4c
        /*0072*/ 	.byte	0x01
	.zero		1


	//----- nvinfo : EIATTR_MERCURY_ISA_VERSION
	.align		4
        /*0074*/ 	.byte	0x03, 0x5f
        /*0076*/ 	.short	0x0101


	//----- nvinfo : EIATTR_COOP_GROUP_MASK_REGIDS
	.align		4
        /*0078*/ 	.byte	0x04, 0x29
        /*007a*/ 	.short	(.L_1990 - .L_1989)


	//   ....[0]....
.L_1989:
        /*007c*/ 	.word	0xffffffff


	//   ....[1]....
        /*0080*/ 	.word	0xffffffff


	//   ....[2]....
        /*0084*/ 	.word	0xffffffff


	//   ....[3]....
        /*0088*/ 	.word	0xffffffff


	//   ....[4]....
        /*008c*/ 	.word	0xffffffff


	//   ....[5]....
        /*0090*/ 	.word	0xffffffff


	//   ....[6]....
        /*0094*/ 	.word	0xffffffff


	//   ....[7]....
        /*0098*/ 	.word	0xffffffff


	//   ....[8]....
        /*009c*/ 	.word	0xffffffff


	//   ....[9]....
        /*00a0*/ 	.word	0xffffffff


	//   ....[10]....
        /*00a4*/ 	.word	0xffffffff


	//   ....[11]....
        /*00a8*/ 	.word	0xffffffff


	//   ....[12]....
        /*00ac*/ 	.word	0xffffffff


	//   ....[13]....
        /*00b0*/ 	.word	0xffffffff


	//   ....[14]....
        /*00b4*/ 	.word	0xffffffff


	//   ....[15]....
        /*00b8*/ 	.word	0xffffffff


	//   ....[16]....
        /*00bc*/ 	.word	0xffffffff


	//   ....[17]....
        /*00c0*/ 	.word	0xffffffff


	//   ....[18]....
        /*00c4*/ 	.word	0xffffffff


	//   ....[19]....
        /*00c8*/ 	.word	0xffffffff


	//   ....[20]....
        /*00cc*/ 	.word	0xffffffff


	//   ....[21]....
        /*00d0*/ 	.word	0xffffffff


	//   ....[22]....
        /*00d4*/ 	.word	0xffffffff


	//   ....[23]....
        /*00d8*/ 	.word	0xffffffff


	//   ....[24]....
        /*00dc*/ 	.word	0xffffffff


	//   ....[25]....
        /*00e0*/ 	.word	0xffffffff


	//   ....[26]....
        /*00e4*/ 	.word	0xffffffff


	//   ....[27]....
        /*00e8*/ 	.word	0xffffffff


	//   ....[28]....
        /*00ec*/ 	.word	0xffffffff


	//   ....[29]....
        /*00f0*/ 	.word	0xffffffff


	//   ....[30]....
        /*00f4*/ 	.word	0xffffffff


	//   ....[31]....
        /*00f8*/ 	.word	0xffffffff


	//   ....[32]....
        /*00fc*/ 	.word	0xffffffff


	//   ....[33]....
        /*0100*/ 	.word	0xffffffff


	//   ....[34]....
        /*0104*/ 	.word	0xffffffff


	//   ....[35]....
        /*0108*/ 	.word	0xffffffff


	//   ....[36]....
        /*010c*/ 	.word	0xffffffff


	//   ....[37]....
        /*0110*/ 	.word	0xffffffff


	//   ....[38]....
        /*0114*/ 	.word	0xffffffff


	//   ....[39]....
        /*0118*/ 	.word	0xffffffff


	//   ....[40]....
        /*011c*/ 	.word	0xffffffff


	//   ....[41]....
        /*0120*/ 	.word	0xffffffff


	//   ....[42]....
        /*0124*/ 	.word	0xffffffff


	//   ....[43]....
        /*0128*/ 	.word	0xffffffff


	//   ....[44]....
        /*012c*/ 	.word	0xffffffff


	//   ....[45]....
        /*0130*/ 	.word	0xffffffff


	//   ....[46]....
        /*0134*/ 	.word	0xffffffff


	//   ....[47]....
        /*0138*/ 	.word	0xffffffff


	//   ....[48]....
        /*013c*/ 	.word	0xffffffff


	//   ....[49]....
        /*0140*/ 	.word	0xffffffff


	//   ....[50]....
        /*0144*/ 	.word	0xffffffff


	//   ....[51]....
        /*0148*/ 	.word	0xffffffff


	//   ....[52]....
        /*014c*/ 	.word	0xffffffff


	//   ....[53]....
        /*0150*/ 	.word	0xffffffff


	//   ....[54]....
        /*0154*/ 	.word	0xffffffff


	//   ....[55]....
        /*0158*/ 	.word	0xffffffff


	//   ....[56]....
        /*015c*/ 	.word	0xffffffff


	//   ....[57]....
        /*0160*/ 	.word	0xffffffff


	//   ....[58]....
        /*0164*/ 	.word	0xffffffff


	//   ....[59]....
        /*0168*/ 	.word	0xffffffff


	//   ....[60]....
        /*016c*/ 	.word	0xffffffff


	//   ....[61]....
        /*0170*/ 	.word	0xffffffff


	//   ....[62]....
        /*0174*/ 	.word	0xffffffff


	//   ....[63]....
        /*0178*/ 	.word	0xffffffff


	//   ....[64]....
        /*017c*/ 	.word	0xffffffff


	//   ....[65]....
        /*0180*/ 	.word	0xffffffff


	//   ....[66]....
        /*0184*/ 	.word	0xffffffff


	//   ....[67]....
        /*0188*/ 	.word	0xffffffff


	//   ....[68]....
        /*018c*/ 	.word	0xffffffff


	//   ....[69]....
        /*0190*/ 	.word	0xffffffff


	//   ....[70]....
        /*0194*/ 	.word	0xffffffff


	//   ....[71]....
        /*0198*/ 	.word	0xffffffff


	//   ....[72]....
        /*019c*/ 	.word	0xffffffff


	//   ....[73]....
        /*01a0*/ 	.word	0xffffffff


	//   ....[74]....
        /*01a4*/ 	.word	0xffffffff


	//   ....[75]....
        /*01a8*/ 	.word	0xffffffff


	//   ....[76]....
        /*01ac*/ 	.word	0xffffffff


	//   ....[77]....
        /*01b0*/ 	.word	0xffffffff


	//   ....[78]....
        /*01b4*/ 	.word	0xffffffff


	//   ....[79]....
        /*01b8*/ 	.word	0xffffffff


	//   ....[80]....
        /*01bc*/ 	.word	0xffffffff


	//   ....[81]....
        /*01c0*/ 	.word	0xffffffff


	//   ....[82]....
        /*01c4*/ 	.word	0xffffffff


	//   ....[83]....
        /*01c8*/ 	.word	0xffffffff


	//   ....[84]....
        /*01cc*/ 	.word	0xffffffff


	//   ....[85]....
        /*01d0*/ 	.word	0xffffffff


	//   ....[86]....
        /*01d4*/ 	.word	0xffffffff


	//   ....[87]....
        /*01d8*/ 	.word	0xffffffff


	//   ....[88]....
        /*01dc*/ 	.word	0xffffffff


	//   ....[89]....
        /*01e0*/ 	.word	0xffffffff


	//----- nvinfo : EIATTR_COOP_GROUP_INSTR_OFFSETS
	.align		4
.L_1990:
        /*01e4*/ 	.byte	0x04, 0x28
        /*01e6*/ 	.short	(.L_1992 - .L_1991)


	//   ....[0]....
.L_1991:
        /*01e8*/ 	.word	0x00003470


	//   ....[1]....
        /*01ec*/ 	.word	0x00003480


	//   ....[2]....
        /*01f0*/ 	.word	0x00003490


	//   ....[3]....
        /*01f4*/ 	.word	0x000034a0


	//   ....[4]....
        /*01f8*/ 	.word	0x000034b0


	//   ....[5]....
        /*01fc*/ 	.word	0x000034d0


	//   ....[6]....
        /*0200*/ 	.word	0x000034e0


	//   ....[7]....
        /*0204*/ 	.word	0x000034f0


	//   ....[8]....
        /*0208*/ 	.word	0x00003500


	//   ....[9]....
        /*020c*/ 	.word	0x00003510


	//   ....[10]....
        /*0210*/ 	.word	0x00003520


	//   ....[11]....
        /*0214*/ 	.word	0x00003530


	//   ....[12]....
        /*0218*/ 	.word	0x00003540


	//   ....[13]....
        /*021c*/ 	.word	0x00003550


	//   ....[14]....
        /*0220*/ 	.word	0x00003560


	//   ....[15]....
        /*0224*/ 	.word	0x00003570


	//   ....[16]....
        /*0228*/ 	.word	0x00003580


	//   ....[17]....
        /*022c*/ 	.word	0x00003590


	//   ....[18]....
        /*0230*/ 	.word	0x00006ae0


	//   ....[19]....
        /*0234*/ 	.word	0x00006b00


	//   ....[20]....
        /*0238*/ 	.word	0x00006b10


	//   ....[21]....
        /*023c*/ 	.word	0x00006b20


	//   ....[22]....
        /*0240*/ 	.word	0x00006b30


	//   ....[23]....
        /*0244*/ 	.word	0x00006b40


	//   ....[24]....
        /*0248*/ 	.word	0x00006b50


	//   ....[25]....
        /*024c*/ 	.word	0x00006b60


	//   ....[26]....
        /*0250*/ 	.word	0x00006b70


	//   ....[27]....
        /*0254*/ 	.word	0x00006b80


	//   ....[28]....
        /*0258*/ 	.word	0x00006b90


	//   ....[29]....
        /*025c*/ 	.word	0x00006ba0


	//   ....[30]....
        /*0260*/ 	.word	0x00006bb0


	//   ....[31]....
        /*0264*/ 	.word	0x00006bc0


	//   ....[32]....
        /*0268*/ 	.word	0x00006bd0


	//   ....[33]....
        /*026c*/ 	.word	0x00006be0


	//   ....[34]....
        /*0270*/ 	.word	0x00006bf0


	//   ....[35]....
        /*0274*/ 	.word	0x00006c00


	//   ....[36]....
        /*0278*/ 	.word	0x0000a150


	//   ....[37]....
        /*027c*/ 	.word	0x0000a170


	//   ....[38]....
        /*0280*/ 	.word	0x0000a180


	//   ....[39]....
        /*0284*/ 	.word	0x0000a190


	//   ....[40]....
        /*0288*/ 	.word	0x0000a1a0


	//   ....[41]....
        /*028c*/ 	.word	0x0000a1b0


	//   ....[42]....
        /*0290*/ 	.word	0x0000a1c0


	//   ....[43]....
        /*0294*/ 	.word	0x0000a1d0


	//   ....[44]....
        /*0298*/ 	.word	0x0000a1e0


	//   ....[45]....
        /*029c*/ 	.word	0x0000a1f0


	//   ....[46]....
        /*02a0*/ 	.word	0x0000a200


	//   ....[47]....
        /*02a4*/ 	.word	0x0000a210


	//   ....[48]....
        /*02a8*/ 	.word	0x0000a220


	//   ....[49]....
        /*02ac*/ 	.word	0x0000a230


	//   ....[50]....
        /*02b0*/ 	.word	0x0000a240


	//   ....[51]....
        /*02b4*/ 	.word	0x0000a250


	//   ....[52]....
        /*02b8*/ 	.word	0x0000a260


	//   ....[53]....
        /*02bc*/ 	.word	0x0000a270


	//   ....[54]....
        /*02c0*/ 	.word	0x0000d7c0


	//   ....[55]....
        /*02c4*/ 	.word	0x0000d7e0


	//   ....[56]....
        /*02c8*/ 	.word	0x0000d7f0


	//   ....[57]....
        /*02cc*/ 	.word	0x0000d800


	//   ....[58]....
        /*02d0*/ 	.word	0x0000d810


	//   ....[59]....
        /*02d4*/ 	.word	0x0000d820


	//   ....[60]....
        /*02d8*/ 	.word	0x0000d830


	//   ....[61]....
        /*02dc*/ 	.word	0x0000d840


	//   ....[62]....
        /*02e0*/ 	.word	0x0000d850


	//   ....[63]....
        /*02e4*/ 	.word	0x0000d860


	//   ....[64]....
        /*02e8*/ 	.word	0x0000d870


	//   ....[65]....
        /*02ec*/ 	.word	0x0000d880


	//   ....[66]....
        /*02f0*/ 	.word	0x0000d890


	//   ....[67]....
        /*02f4*/ 	.word	0x0000d8a0


	//   ....[68]....
        /*02f8*/ 	.word	0x0000d8b0


	//   ....[69]....
        /*02fc*/ 	.word	0x0000d8c0


	//   ....[70]....
        /*0300*/ 	.word	0x0000d8d0


	//   ....[71]....
        /*0304*/ 	.word	0x0000d8e0


	//   ....[72]....
        /*0308*/ 	.word	0x00010e30


	//   ....[73]....
        /*030c*/ 	.word	0x00010e50


	//   ....[74]....
        /*0310*/ 	.word	0x00010e60


	//   ....[75]....
        /*0314*/ 	.word	0x00010e70


	//   ....[76]....
        /*0318*/ 	.word	0x00010e80


	//   ....[77]....
        /*031c*/ 	.word	0x00010e90


	//   ....[78]....
        /*0320*/ 	.word	0x00010ea0


	//   ....[79]....
        /*0324*/ 	.word	0x00010eb0


	//   ....[80]....
        /*0328*/ 	.word	0x00010ec0


	//   ....[81]....
        /*032c*/ 	.word	0x00010ed0


	//   ....[82]....
        /*0330*/ 	.word	0x00010ee0


	//   ....[83]....
        /*0334*/ 	.word	0x00010ef0


	//   ....[84]....
        /*0338*/ 	.word	0x00010f00


	//   ....[85]....
        /*033c*/ 	.word	0x00010f10


	//   ....[86]....
        /*0340*/ 	.word	0x00010f20


	//   ....[87]....
        /*0344*/ 	.word	0x00010f30


	//   ....[88]....
        /*0348*/ 	.word	0x00010f40


	//   ....[89]....
        /*034c*/ 	.word	0x00010f50


	//----- nvinfo : EIATTR_VRC_CTA_INIT_COUNT
	.align		4
.L_1992:
        /*0350*/ 	.byte	0x02, 0x4a
	.zero		1
	.zero		1


	//----- nvinfo : EIATTR_EXIT_INSTR_OFFSETS
	.align		4
        /*0354*/ 	.byte	0x04, 0x1c
        /*0356*/ 	.short	(.L_1994 - .L_1993)


	//   ....[0]....
.L_1993:
        /*0358*/ 	.word	0x000144b0


	//   ....[1]....
        /*035c*/ 	.word	0x00014840


	//   ....[2]....
        /*0360*/ 	.word	0x000148b0


	//----- nvinfo : EIATTR_MAX_THREADS
	.align		4
.L_1994:
        /*0364*/ 	.byte	0x04, 0x05
        /*0366*/ 	.short	(.L_1996 - .L_1995)
.L_1995:
        /*0368*/ 	.word	0x00000020
        /*036c*/ 	.word	0x00000001
        /*0370*/ 	.word	0x00000001


	//----- nvinfo : EIATTR_CRS_STACK_SIZE
	.align		4
.L_1996:
        /*0374*/ 	.byte	0x04, 0x1e
        /*0376*/ 	.short	(.L_1998 - .L_1997)
.L_1997:
        /*0378*/ 	.word	0x00000000


	//----- nvinfo : EIATTR_CBANK_PARAM_SIZE
	.align		4
.L_1998:
        /*037c*/ 	.byte	0x03, 0x19
        /*037e*/ 	.short	0x0028


	//----- nvinfo : EIATTR_PARAM_CBANK
	.align		4
        /*0380*/ 	.byte	0x04, 0x0a
        /*0382*/ 	.short	(.L_2000 - .L_1999)
	.align		4
.L_1999:
        /*0384*/ 	.word	index@(.nv.constant0._ZN17fastertransformer38beam_online_softmax_topk_stage2_kernelIfLi8ELi32EEEvPKfS2_PiPT_ii)
        /*0388*/ 	.short	0x0380
        /*038a*/ 	.short	0x0028


	//----- nvinfo : EIATTR_SW_WAR
	.align		4
.L_2000:
        /*038c*/ 	.byte	0x04, 0x36
        /*038e*/ 	.short	(.L_2002 - .L_2001)
.L_2001:
        /*0390*/ 	.word	0x00000008
.L_2002:


//--------------------- .nv.info._ZN17fastertransformer38beam_online_softmax_topk_stage1_kernelIfLi1ELi8ELi256EEEvPKT_S3_PKbPfiiPKi --------------------------
	.section	.nv.info._ZN17fastertransformer38beam_online_softmax_topk_stage1_kernelIfLi1ELi8ELi256EEEvPKT_S3_PKbPfiiPKi,"",@"SHT_CUDA_INFO"
	.sectionflags	@""
	.align	4


	//----- nvinfo : EIATTR_CUDA_API_VERSION
	.align		4
        /*0000*/ 	.byte	0x04, 0x37
        /*0002*/ 	.short	(.L_2004 - .L_2003)
.L_2003:
        /*0004*/ 	.word	0x00000082


	//----- nvinfo : EIATTR_KPARAM_INFO
	.align		4
.L_2004:
        /*0008*/ 	.byte	0x04, 0x17
        /*000a*/ 	.short	(.L_2006 - .L_2005)
.L_2005:
        /*000c*/ 	.word	0x00000000
        /*0010*/ 	.short	0x0006
        /*0012*/ 	.short	0x0028
        /*0014*/ 	.byte	0x00, 0xf5, 0x21, 0x00


	//----- nvinfo : EIATTR_KPARAM_INFO
	.align		4
.L_2006:
        /*0018*/ 	.byte	0x04, 0x17
        /*001a*/ 	.short	(.L_2008 - .L_2007)
.L_2007:
        /*001c*/ 	.word	0x00000000
        /*0020*/ 	.short	0x0005
        /*0022*/ 	.short	0x0024
        /*0024*/ 	.byte	0x00, 0xf0, 0x11, 0x00


	//----- nvinfo : EIATTR_KPARAM_INFO
	.align		4
.L_2008:
        /*0028*/ 	.byte	0x04, 0x17
        /*002a*/ 	.short	(.L_2010 - .L_2009)
.L_2009:
        /*002c*/ 	.word	0x00000000
        /*0030*/ 	.short	0x0004
        /*0032*/ 	.short	0x0020
        /*0034*/ 	.byte	0x00, 0xf0, 0x11, 0x00


	//----- nvinfo : EIATTR_KPARAM_INFO
	.align		4
.L_2010:
        /*0038*/ 	.byte	0x04, 0x17
        /*003a*/ 	.short	(.L_2012 - .L_2011)
.L_2011:
        /*003c*/ 	.word	0x00000000
        /*0040*/ 	.short	0x0003
        /*0042*/ 	.short	0x0018
        /*0044*/ 	.byte	0x00, 0xf5, 0x21, 0x00


	//----- nvinfo : EIATTR_KPARAM_INFO
	.align		4
.L_2012:
        /*0048*/ 	.byte	0x04, 0x17
        /*004a*/ 	.short	(.L_2014 - .L_2013)
.L_2013:
        /*004c*/ 	.word	0x00000000
        /*0050*/ 	.short	0x0002
        /*0052*/ 	.short	0x0010
        /*0054*/ 	.byte	0x00, 0xf5, 0x21, 0x00


	//----- nvinfo : EIATTR_KPARAM_INFO
	.align		4
.L_2014:
        /*0058*/ 	.byte	0x04, 0x17
        /*005a*/ 	.short	(.L_2016 - .L_2015)
.L_2015:
        /*005c*/ 	.word	0x00000000
        /*0060*/ 	.short	0x0001
        /*0062*/ 	.short	0x0008
        /*0064*/ 	.byte	0x00, 0xf5, 0x21, 0x00


	//----- nvinfo : EIATTR_KPARAM_INFO
	.align		4
.L_2016:
        /*0068*/ 	.byte	0x04, 0x17
        /*006a*/ 	.short	(.L_2018 - .L_2017)
.L_2017:
        /*006c*/ 	.word	0x00000000
        /*0070*/ 	.short	0x0000
        /*0072*/ 	.short	0x0000
        /*0074*/ 	.byte	0x00, 0xf5, 0x21, 0x00


	//----- nvinfo : EIATTR_SPARSE_MMA_MASK
	.align		4
.L_2018:
        /*0078*/ 	.byte	0x03, 0x50
        /*007a*/ 	.short	0x0000


	//----- nvinfo : EIATTR_MAXREG_COUNT
	.align		4
        /*007c*/ 	.byte	0x03, 0x1b
        /*007e*/ 	.short	0x00ff


	//----- nvinfo : EIATTR_NUM_BARRIERS
	.align		4
        /*0080*/ 	.byte	0x02, 0x4c
        /*0082*/ 	.byte	0x01
	.zero		1


	//----- nvinfo : EIATTR_MERCURY_ISA_VERSION
	.align		4
        /*0084*/ 	.byte	0x03, 0x5f
        /*0086*/ 	.short	0x0101


	//----- nvinfo : EIATTR_COOP_GROUP_MASK_REGIDS
	.align		4
        /*0088*/ 	.byte	0x04, 0x29
        /*008a*/ 	.short	(.L_2020 - .L_2019)


	//   ....[0]....
.L_2019:
        /*008c*/ 	.word	0xffffffff


	//   ....[1]....
        /*0090*/ 	.word	0xffffffff


	//   ....[2]....
        /*0094*/ 	.word	0xffffffff


	//   ....[3]....
        /*0098*/ 	.word	0xffffffff


	//   ....[4]....
        /*009c*/ 	.word	0xffffffff


	//   ....[5]....
        /*00a0*/ 	.word	0xffffffff


	//   ....[6]....
        /*00a4*/ 	.word	0xffffffff


	//   ....[7]....
        /*00a8*/ 	.word	0xffffffff


	//   ....[8]....
        /*00ac*/ 	.word	0xffffffff


	//   ....[9]....
        /*00b0*/ 	.word	0xffffffff


	//   ....[10]....
        /*00b4*/ 	.word	0xffffffff


	//   ....[11]....
        /*00b8*/ 	.word	0xffffffff


	//   ....[12]....
        /*00bc*/ 	.word	0xffffffff


	//   ....[13]....
        /*00c0*/ 	.word	0xffffffff


	//   ....[14]....
        /*00c4*/ 	.word	0xffffffff


	//   ....[15]....
        /*00c8*/ 	.word	0xffffffff


	//   ....[16]....
        /*00cc*/ 	.word	0xffffffff


	//   ....[17]....
        /*00d0*/ 	.word	0xffffffff


	//   ....[18]....
        /*00d4*/ 	.word	0xffffffff


	//   ....[19]....
        /*00d8*/ 	.word	0xffffffff


	//   ....[20]....
        /*00dc*/ 	.word	0xffffffff


	//   ....[21]....
        /*00e0*/ 	.word	0xffffffff


	//   ....[22]....
        /*00e4*/ 	.word	0xffffffff


	//   ....[23]....
        /*00e8*/ 	.word	0xffffffff


	//   ....[24]....
        /*00ec*/ 	.word	0xffffffff


	//   ....[25]....
        /*00f0*/ 	.word	0xffffffff


	//   ....[26]....
        /*00f4*/ 	.word	0xffffffff


	//   ....[27]....
        /*00f8*/ 	.word	0xffffffff


	//   ....[28]....
        /*00fc*/ 	.word	0xffffffff


	//   ....[29]....
        /*0100*/ 	.word	0xffffffff


	//   ....[30]....
        /*0104*/ 	.word	0xffffffff


	//   ....[31]....
        /*0108*/ 	.word	0xffffffff


	//   ....[32]....
        /*010c*/ 	.word	0xffffffff


	//   ....[33]....
        /*0110*/ 	.word	0xffffffff


	//   ....[34]....
        /*0114*/ 	.word	0xffffffff


	//   ....[35]....
        /*0118*/ 	.word	0xffffffff


	//   ....[36]....
        /*011c*/ 	.word	0xffffffff


	//   ....[37]....
        /*0120*/ 	.word	0xffffffff


	//   ....[38]....
        /*0124*/ 	.word	0xffffffff


	//   ....[39]....
        /*0128*/ 	.word	0xffffffff


	//   ....[40]....
        /*012c*/ 	.word	0xffffffff


	//   ....[41]....
        /*0130*/ 	.word	0xffffffff


	//   ....[42]....
        /*0134*/ 	.word	0xffffffff


	//   ....[43]....
        /*0138*/ 	.word	0xffffffff


	//   ....[44]....
        /*013c*/ 	.word	0xffffffff


	//   ....[45]....
        /*0140*/ 	.word	0xffffffff


	//   ....[46]....
        /*0144*/ 	.word	0xffffffff


	//   ....[47]....
        /*0148*/ 	.word	0xffffffff


	//   ....[48]....
        /*014c*/ 	.word	0xffffffff


	//   ....[49]....
        /*0150*/ 	.word	0xffffffff


	//   ....[50]....
        /*0154*/ 	.word	0xffffffff


	//   ....[51]....
        /*0158*/ 	.word	0xffffffff


	//   ....[52]....
        /*015c*/ 	.word	0xffffffff


	//   ....[53]....
        /*0160*/ 	.word	0xffffffff


	//   ....[54]....
        /*0164*/ 	.word	0xffffffff


	//   ....[55]....
        /*0168*/ 	.word	0xffffffff


	//   ....[56]....
        /*016c*/ 	.word	0xffffffff


	//   ....[57]....
        /*0170*/ 	.word	0xffffffff


	//   ....[58]....
        /*0174*/ 	.word	0xffffffff


	//   ....[59]....
        /*0178*/ 	.word	0xffffffff


	//   ....[60]....
        /*017c*/ 	.word	0xffffffff


	//   ....[61]....
        /*0180*/ 	.word	0xffffffff


	//   ....[62]....
        /*0184*/ 	.word	0xffffffff


	//   ....[63]....
        /*0188*/ 	.word	0xffffffff


	//   ....[64]....
        /*018c*/ 	.word	0xffffffff


	//   ....[65]....
        /*0190*/ 	.word	0xffffffff


	//   ....[66]....
        /*0194*/ 	.word	0xffffffff


	//   ....[67]....
        /*0198*/ 	.word	0xffffffff


	//   ....[68]....
        /*019c*/ 	.word	0xffffffff


	//   ....[69]....
        /*01a0*/ 	.word	0xffffffff


	//   ....[70]....
        /*01a4*/ 	.word	0xffffffff


	//   ....[71]....
        /*01a8*/ 	.word	0xffffffff


	//   ....[72]....
        /*01ac*/ 	.word	0xffffffff


	//   ....[73]....
        /*01b0*/ 	.word	0xffffffff


	//   ....[74]....
        /*01b4*/ 	.word	0xffffffff


	//   ....[75]....
        /*01b8*/ 	.word	0xffffffff


	//   ....[76]....
        /*01bc*/ 	.word	0xffffffff


	//   ....[77]....
        /*01c0*/ 	.word	0xffffffff


	//   ....[78]....
        /*01c4*/ 	.word	0xffffffff


	//   ....[79]....
        /*01c8*/ 	.word	0xffffffff


	//   ....[80]....
        /*01cc*/ 	.word	0xffffffff


	//   ....[81]....
        /*01d0*/ 	.word	0xffffffff


	//   ....[82]....
        /*01d4*/ 	.word	0xffffffff


	//   ....[83]....
        /*01d8*/ 	.word	0xffffffff


	//   ....[84]....
        /*01dc*/ 	.word	0xffffffff


	//   ....[85]....
        /*01e0*/ 	.word	0xffffffff


	//   ....[86]....
        /*01e4*/ 	.word	0xffffffff


	//   ....[87]....
        /*01e8*/ 	.word	0xffffffff


	//   ....[88]....
        /*01ec*/ 	.word	0xffffffff


	//   ....[89]....
        /*01f0*/ 	.word	0xffffffff


	//----- nvinfo : EIATTR_COOP_GROUP_INSTR_OFFSETS
	.align		4
.L_2020:
        /*01f4*/ 	.byte	0x04, 0x28
        /*01f6*/ 	.short	(.L_2022 - .L_2021)


	//   ....[0]....
.L_2021:
        /*01f8*/ 	.word	0x00001a20


	//   ....[1]....
        /*01fc*/ 	.word	0x00001a30


	//   ....[2]....
        /*0200*/ 	.word	0x00001a40


	//   ....[3]....
        /*0204*/ 	.word	0x00001a50


	//   ....[4]....
        /*0208*/ 	.word	0x00001a60


	//   ....[5]....
        /*020c*/ 	.word	0x00001a70


	//   ....[6]....
        /*0210*/ 	.word	0x00001a80


	//   ....[7]....
        /*0214*/ 	.word	0x00001aa0


	//   ....[8]....
        /*0218*/ 	.word	0x00001ab0


	//   ....[9]....
        /*021c*/ 	.word	0x00001ac0


	//   ....[10]....
        /*0220*/ 	.word	0x00001ad0


	//   ....[11]....
        /*0224*/ 	.word	0x00001ae0


	//   ....[12]....
        /*0228*/ 	.word	0x00001af0


	//   ....[13]....
        /*022c*/ 	.word	0x00001b00


	//   ....[14]....
        /*0230*/ 	.word	0x00001b10


	//   ....[15]....
        /*0234*/ 	.word	0x00001b20


	//   ....[16]....
        /*0238*/ 	.word	0x00001b30


	//   ....[17]....
        /*023c*/ 	.word	0x00001b40


	//   ....[18]....
        /*0240*/ 	.word	0x00005090


	//   ....[19]....
        /*0244*/ 	.word	0x000050b0


	//   ....[20]....
        /*0248*/ 	.word	0x000050c0


	//   ....[21]....
        /*024c*/ 	.word	0x000050d0


	//   ....[22]....
        /*0250*/ 	.word	0x000050e0


	//   ....[23]....
        /*0254*/ 	.word	0x000050f0


	//   ....[24]....
        /*0258*/ 	.word	0x00005100


	//   ....[25]....
        /*025c*/ 	.word	0x00005110


	//   ....[26]....
        /*0260*/ 	.word	0x00005120


	//   ....[27]....
        /*0264*/ 	.word	0x00005130


	//   ....[28]....
        /*0268*/ 	.word	0x00005140


	//   ....[29]....
        /*026c*/ 	.word	0x00005150


	//   ....[30]....
        /*0270*/ 	.word	0x00005160


	//   ....[31]....
        /*0274*/ 	.word	0x00005170


	//   ....[32]....
        /*0278*/ 	.word	0x00005180


	//   ....[33]....
        /*027c*/ 	.word	0x00005190


	//   ....[34]....
        /*0280*/ 	.word	0x000051a0


	//   ....[35]....
        /*0284*/ 	.word	0x000051b0


	//   ....[36]....
        /*0288*/ 	.word	0x00008700


	//   ....[37]....
        /*028c*/ 	.word	0x00008720


	//   ....[38]....
        /*0290*/ 	.word	0x00008730


	//   ....[39]....
        /*0294*/ 	.word	0x00008740


	//   ....[40]....
        /*0298*/ 	.word	0x00008750


	//   ....[41]....
        /*029c*/ 	.word	0x00008760


	//   ....[42]....
        /*02a0*/ 	.word	0x00008770


	//   ....[43]....
        /*02a4*/ 	.word	0x00008780


	//   ....[44]....
        /*02a8*/ 	.word	0x00008790


	//   ....[45]....
        /*02ac*/ 	.word	0x000087a0


	//   ....[46]....
        /*02b0*/ 	.word	0x000087b0


	//   ....[47]....
        /*02b4*/ 	.word	0x000087c0


	//   ....[48]....
        /*02b8*/ 	.word	0x000087d0


	//   ....[49]....
        /*02bc*/ 	.word	0x000087e0


	//   ....[50]....
        /*02c0*/ 	.word	0x000087f0


	//   ....[51]....
        /*02c4*/ 	.word	0x00008800


	//   ....[52]....
        /*02c8*/ 	.word	0x00008810


	//   ....[53]....
        /*02cc*/ 	.word	0x00008820


	//   ....[54]....
        /*02d0*/ 	.word	0x0000bd70


	//   ....[55]....
        /*02d4*/ 	.word	0x0000bd90


	//   ....[56]....
        /*02d8*/ 	.word	0x0000bda0


	//   ....[57]....
        /*02dc*/ 	.word	0x0000bdb0


	//   ....[58]....
        /*02e0*/ 	.word	0x0000bdc0


	//   ....[59]....
        /*02e4*/ 	.word	0x0000bdd0


	//   ....[60]....
        /*02e8*/ 	.word	0x0000bde0


	//   ....[61]....
        /*02ec*/ 	.word	0x0000bdf0


	//   ....[62]....
        /*02f0*/ 	.word	0x0000be00


	//   ....[63]....
        /*02f4*/ 	.word	0x0000be10


	//   ....[64]....
        /*02f8*/ 	.word	0x0000be20


	//   ....[65]....
        /*02fc*/ 	.word	0x0000be30


	//   ....[66]....
        /*0300*/ 	.word	0x0000be40


	//   ....[67]....
        /*0304*/ 	.word	0x0000be50


	//   ....[68]....
        /*0308*/ 	.word	0x0000be60


	//   ....[69]....
        /*030c*/ 	.word	0x0000be70


	//   ....[70]....
        /*0310*/ 	.word	0x0000be80


	//   ....[71]....
        /*0314*/ 	.word	0x0000be90


	//   ....[72]....
        /*0318*/ 	.word	0x0000f3e0


	//   ....[73]....
        /*031c*/ 	.word	0x0000f400


	//   ....[74]....
        /*0320*/ 	.word	0x0000f410


	//   ....[75]....
        /*0324*/ 	.word	0x0000f420


	//   ....[76]....
        /*0328*/ 	.word	0x0000f430


	//   ....[77]....
        /*032c*/ 	.word	0x0000f440


	//   ....[78]....
        /*0330*/ 	.word	0x0000f450


	//   ....[79]....
        /*0334*/ 	.word	0x0000f460


	//   ....[80]....
        /*0338*/ 	.word	0x0000f470


	//   ....[81]....
        /*033c*/ 	.word	0x0000f480


	//   ....[82]....
        /*0340*/ 	.word	0x0000f490


	//   ....[83]....
        /*0344*/ 	.word	0x0000f4a0


	//   ....[84]....
        /*0348*/ 	.word	0x0000f4b0


	//   ....[85]....
        /*034c*/ 	.word	0x0000f4c0


	//   ....[86]....
        /*0350*/ 	.word	0x0000f4d0


	//   ....[87]....
        /*0354*/ 	.word	0x0000f4e0


	//   ....[88]....
        /*0358*/ 	.word	0x0000f4f0


	//   ....[89]....
        /*035c*/ 	.word	0x0000f500


	//----- nvinfo : EIATTR_VRC_CTA_INIT_COUNT
	.align		4
.L_2022:
        /*0360*/ 	.byte	0x02, 0x4a
	.zero		1
	.zero		1


	//----- nvinfo : EIATTR_EXIT_INSTR_OFFSETS
	.align		4
        /*0364*/ 	.byte	0x04, 0x1c
        /*0366*/ 	.short	(.L_2024 - .L_2023)


	//   ....[0]....
.L_2023:
        /*0368*/ 	.word	0x0002ad90


	//   ....[1]....
        /*036c*/ 	.word	0x0002ae50


	//----- nvinfo : EIATTR_MAX_THREADS
	.align		4
.L_2024:
        /*0370*/ 	.byte	0x04, 0x05
        /*0372*/ 	.short	(.L_2026 - .L_2025)
.L_2025:
        /*0374*/ 	.word	0x00000100
        /*0378*/ 	.word	0x00000001
        /*037c*/ 	.word	0x00000001


	//----- nvinfo : EIATTR_CRS_STACK_SIZE
	.align		4
.L_2026:
        /*0380*/ 	.byte	0x04, 0x1e
        /*0382*/ 	.short	(.L_2028 - .L_2027)
.L_2027:
        /*0384*/ 	.word	0x00000000


	//----- nvinfo : EIATTR_CBANK_PARAM_SIZE
	.align		4
.L_2028:
        /*0388*/ 	.byte	0x03, 0x19
        /*038a*/ 	.short	0x0030


	//----- nvinfo : EIATTR_PARAM_CBANK
	.align		4
        /*038c*/ 	.byte	0x04, 0x0a
        /*038e*/ 	.short	(.L_2030 - .L_2029)
	.align		4
.L_2029:
        /*0390*/ 	.word	index@(.nv.constant0._ZN17fastertransformer38beam_online_softmax_topk_stage1_kernelIfLi1ELi8ELi256EEEvPKT_S3_PKbPfiiPKi)
        /*0394*/ 	.short	0x0380
        /*0396*/ 	.short	0x0030


	//----- nvinfo : EIATTR_SW_WAR
	.align		4
.L_2030:
        /*0398*/ 	.byte	0x04, 0x36
        /*039a*/ 	.short	(.L_2032 - .L_2031)
.L_2031:
        /*039c*/ 	.word	0x00000008
.L_2032:


//--------------------- .nv.info._ZN3cub18CUB_300001_SM_10306detail11EmptyKernelIvEEvv --------------------------
	.section	.nv.info._ZN3cub18CUB_300001_SM_10306detail11EmptyKernelIvEEvv,"",@"SHT_CUDA_INFO"
	.sectionflags	@""
	.align	4


	//----- nvinfo : EIATTR_CUDA_API_VERSION
	.align		4
        /*0000*/ 	.byte	0x04, 0x37
        /*0002*/ 	.short	(.L_2034 - .L_2033)
.L_2033:
        /*0004*/ 	.word	0x00000082


	//----- nvinfo : EIATTR_SPARSE_MMA_MASK
	.align		4
.L_2034:
        /*0008*/ 	.byte	0x03, 0x50
        /*000a*/ 	.short	0x0000


	//----- nvinfo : EIATTR_MAXREG_COUNT
	.align		4
        /*000c*/ 	.byte	0x03, 0x1b
        /*000e*/ 	.short	0x00ff


	//----- nvinfo : EIATTR_MERCURY_ISA_VERSION
	.align		4
        /*0010*/ 	.byte	0x03, 0x5f
        /*0012*/ 	.short	0x0101


	//----- nvinfo : EIATTR_VRC_CTA_INIT_COUNT
	.align		4
        /*0014*/ 	.byte	0x02, 0x4a
	.zero		1
	.zero		1


	//----- nvinfo : EIATTR_EXIT_INSTR_OFFSETS
	.align		4
        /*0018*/ 	.byte	0x04, 0x1c
        /*001a*/ 	.short	(.L_2036 - .L_2035)


	//   ....[0]....
.L_2035:
        /*001c*/ 	.word	0x00000010


	//----- nvinfo : EIATTR_SW_WAR
	.align		4
.L_2036:
        /*0020*/ 	.byte	0x04, 0x36
        /*0022*/ 	.short	(.L_2038 - .L_2037)
.L_2037:
        /*0024*/ 	.word	0x00000008
.L_2038:


//--------------------- .nv.callgraph             --------------------------
	.section	.nv.callgraph,"",@"SHT_CUDA_CALLGRAPH"
	.align	4
	.sectionentsize	8
	.align		4
        /*0000*/ 	.word	0x00000000
	.align		4
        /*0004*/ 	.word	0xffffffff
	.align		4
        /*0008*/ 	.word	0x00000000
	.align		4
        /*000c*/ 	.word	0xfffffffe
	.align		4
        /*0010*/ 	.word	0x00000000
	.align		4
        /*0014*/ 	.word	0xfffffffd
	.align		4
        /*0018*/ 	.word	0x00000000
	.align		4
        /*001c*/ 	.word	0xfffffffc


//--------------------- .nv.constant4             --------------------------
	.section	.nv.constant4,"a",@progbits
	.align	8
	.align		8
.nv.constant4:
        /*0000*/ 	.dword	precalc_xorwow_matrix
	.align		8
        /*0008*/ 	.dword	precalc_xorwow_offset_matrix
	.align		8
        /*0010*/ 	.dword	mrg32k3aM1
	.align		8
        /*0018*/ 	.dword	mrg32k3aM2
	.align		8
        /*0020*/ 	.dword	mrg32k3aM1SubSeq
	.align		8
        /*0028*/ 	.dword	mrg32k3aM2SubSeq
	.align		8
        /*0030*/ 	.dword	mrg32k3aM1Seq
	.align		8
        /*0038*/ 	.dword	mrg32k3aM2Seq
	.align		8
        /*0040*/ 	.dword	_ZN72_INTERNAL_3cc76c35_36_online_softmax_beamsearch_kernels_cu_d71c890f_33094cuda3std3__45__cpo5beginE
	.align		8
        /*0048*/ 	.dword	_ZN72_INTERNAL_3cc76c35_36_online_softmax_beamsearch_kernels_cu_d71c890f_33094cuda3std3__45__cpo3endE
	.align		8
        /*0050*/ 	.dword	_ZN72_INTERNAL_3cc76c35_36_online_softmax_beamsearch_kernels_cu_d71c890f_33094cuda3std3__45__cpo6cbeginE
	.align		8
        /*0058*/ 	.dword	_ZN72_INTERNAL_3cc76c35_36_online_softmax_beamsearch_kernels_cu_d71c890f_33094cuda3std3__45__cpo4cendE
	.align		8
        /*0060*/ 	.dword	_ZN72_INTERNAL_3cc76c35_36_online_softmax_beamsearch_kernels_cu_d71c890f_33094cuda3std3__45__cpo6rbeginE
	.align		8
        /*0068*/ 	.dword	_ZN72_INTERNAL_3cc76c35_36_online_softmax_beamsearch_kernels_cu_d71c890f_33094cuda3std3__45__cpo4rendE
	.align		8
        /*0070*/ 	.dword	_ZN72_INTERNAL_3cc76c35_36_online_softmax_beamsearch_kernels_cu_d71c890f_33094cuda3std3__45__cpo7crbeginE
	.align		8
        /*0078*/ 	.dword	_ZN72_INTERNAL_3cc76c35_36_online_softmax_beamsearch_kernels_cu_d71c890f_33094cuda3std3__45__cpo5crendE
	.align		8
        /*0080*/ 	.dword	_ZN72_INTERNAL_3cc76c35_36_online_softmax_beamsearch_kernels_cu_d71c890f_33094cuda3std3__474_GLOBAL__N__3cc76c35_36_online_softmax_beamsearch_kernels_cu_d71c890f_33096ignoreE
	.align		8
        /*0088*/ 	.dword	_ZN72_INTERNAL_3cc76c35_36_online_softmax_beamsearch_kernels_cu_d71c890f_33094cuda3std3__419piecewise_constructE
	.align		8
        /*0090*/ 	.dword	_ZN72_INTERNAL_3cc76c35_36_online_softmax_beamsearch_kernels_cu_d71c890f_33094cuda3std3__48in_placeE
	.align		8
        /*0098*/ 	.dword	_ZN72_INTERNAL_3cc76c35_36_online_softmax_beamsearch_kernels_cu_d71c890f_33094cuda3std3__420unreachable_sentinelE
	.align		8
        /*00a0*/ 	.dword	_ZN72_INTERNAL_3cc76c35_36_online_softmax_beamsearch_kernels_cu_d71c890f_33094cuda3std3__47nulloptE
	.align		8
        /*00a8*/ 	.dword	_ZN72_INTERNAL_3cc76c35_36_online_softmax_beamsearch_kernels_cu_d71c890f_33094cuda3std3__48unexpectE
	.align		8
        /*00b0*/ 	.dword	_ZN72_INTERNAL_3cc76c35_36_online_softmax_beamsearch_kernels_cu_d71c890f_33094cuda3std6ranges3__45__cpo4swapE
	.align		8
        /*00b8*/ 	.dword	_ZN72_INTERNAL_3cc76c35_36_online_softmax_beamsearch_kernels_cu_d71c890f_33094cuda3std6ranges3__45__cpo9iter_moveE
	.align		8
        /*00c0*/ 	.dword	_ZN72_INTERNAL_3cc76c35_36_online_softmax_beamsearch_kernels_cu_d71c890f_33094cuda3std6ranges3__45__cpo5beginE
	.align		8
        /*00c8*/ 	.dword	_ZN72_INTERNAL_3cc76c35_36_online_softmax_beamsearch_kernels_cu_d71c890f_33094cuda3std6ranges3__45__cpo3endE
	.align		8
        /*00d0*/ 	.dword	_ZN72_INTERNAL_3cc76c35_36_online_softmax_beamsearch_kernels_cu_d71c890f_33094cuda3std6ranges3__45__cpo6cbeginE
	.align		8
        /*00d8*/ 	.dword	_ZN72_INTERNAL_3cc76c35_36_online_softmax_beamsearch_kernels_cu_d71c890f_33094cuda3std6ranges3__45__cpo4cendE
	.align		8
        /*00e0*/ 	.dword	_ZN72_INTERNAL_3cc76c35_36_online_softmax_beamsearch_kernels_cu_d71c890f_33094cuda3std6ranges3__45__cpo7advanceE
	.align		8
        /*00e8*/ 	.dword	_ZN72_INTERNAL_3cc76c35_36_online_softmax_beamsearch_kernels_cu_d71c890f_33094cuda3std6ranges3__45__cpo9iter_swapE
	.align		8
        /*00f0*/ 	.dword	_ZN72_INTERNAL_3cc76c35_36_online_softmax_beamsearch_kernels_cu_d71c890f_33094cuda3std6ranges3__45__cpo4nextE
	.align		8
        /*00f8*/ 	.dword	_ZN72_INTERNAL_3cc76c35_36_online_softmax_beamsearch_kernels_cu_d71c890f_33094cuda3std6ranges3__45__cpo4prevE
	.align		8
        /*0100*/ 	.dword	_ZN72_INTERNAL_3cc76c35_36_online_softmax_beamsearch_kernels_cu_d71c890f_33094cuda3std6ranges3__45__cpo4dataE
	.align		8
        /*0108*/ 	.dword	_ZN72_INTERNAL_3cc76c35_36_online_softmax_beamsearch_kernels_cu_d71c890f_33094cuda3std6ranges3__45__cpo5cdataE
	.align		8
        /*0110*/ 	.dword	_ZN72_INTERNAL_3cc76c35_36_online_softmax_beamsearch_kernels_cu_d71c890f_33094cuda3std6ranges3__45__cpo4sizeE
	.align		8
        /*0118*/ 	.dword	_ZN72_INTERNAL_3cc76c35_36_online_softmax_beamsearch_kernels_cu_d71c890f_33094cuda3std6ranges3__45__cpo5ssizeE
	.align		8
        /*0120*/ 	.dword	_ZN72_INTERNAL_3cc76c35_36_online_softmax_beamsearch_kernels_cu_d71c890f_33094cuda3std6ranges3__45__cpo8distanceE
	.align		8
        /*0128*/ 	.dword	_ZN72_INTERNAL_3cc76c35_36_online_softmax_beamsearch_kernels_cu_d71c890f_33096thrust24THRUST_300001_SM_1030_NS6system6detail10sequential3seqE
	.align		8
        /*0130*/ 	.dword	_ZN72_INTERNAL_3cc76c35_36_online_softmax_beamsearch_kernels_cu_d71c890f_33096thrust24THRUST_300001_SM_1030_NS12placeholders2_1E
	.align		8
        /*0138*/ 	.dword	_ZN72_INTERNAL_3cc76c35_36_online_softmax_beamsearch_kernels_cu_d71c890f_33096thrust24THRUST_300001_SM_1030_NS12placeholders2_2E
	.align		8
        /*0140*/ 	.dword	_ZN72_INTERNAL_3cc76c35_36_online_softmax_beamsearch_kernels_cu_d71c890f_33096thrust24THRUST_300001_SM_1030_NS12placeholders2_3E
	.align		8
        /*0148*/ 	.dword	_ZN72_INTERNAL_3cc76c35_36_online_softmax_beamsearch_kernels_cu_d71c890f_33096thrust24THRUST_300001_SM_1030_NS12placeholders2_4E
	.align		8
        /*0150*/ 	.dword	_ZN72_INTERNAL_3cc76c35_36_online_softmax_beamsearch_kernels_cu_d71c890f_33096thrust24THRUST_300001_SM_1030_NS12placeholders2_5E
	.align		8
        /*0158*/ 	.dword	_ZN72_INTERNAL_3cc76c35_36_online_softmax_beamsearch_kernels_cu_d71c890f_33096thrust24THRUST_300001_SM_1030_NS12placeholders2_6E
	.align		8
        /*0160*/ 	.dword	_ZN72_INTERNAL_3cc76c35_36_online_softmax_beamsearch_kernels_cu_d71c890f_33096thrust24THRUST_300001_SM_1030_NS12placeholders2_7E
	.align		8
        /*0168*/ 	.dword	_ZN72_INTERNAL_3cc76c35_36_online_softmax_beamsearch_kernels_cu_d71c890f_33096thrust24THRUST_300001_SM_1030_NS12placeholders2_8E
	.align		8
        /*0170*/ 	.dword	_ZN72_INTERNAL_3cc76c35_36_online_softmax_beamsearch_kernels_cu_d71c890f_33096thrust24THRUST_300001_SM_1030_NS12placeholders2_9E
	.align		8
        /*0178*/ 	.dword	_ZN72_INTERNAL_3cc76c35_36_online_softmax_beamsearch_kernels_cu_d71c890f_33096thrust24THRUST_300001_SM_1030_NS12placeholders3_10E


//--------------------- .nv.constant3             --------------------------
	.section	.nv.constant3,"a",@progbits
	.align	8
.nv.constant3:
	.type		__cr_lgamma_table,@object
	.size		__cr_lgamma_table,(.L_8 - __cr_lgamma_table)
__cr_lgamma_table:
        /*0000*/ 	.byte	0x00, 0x00, 0x00, 0x00, 0x00, 0x00, 0x00, 0x00, 0x00, 0x00, 0x00, 0x00, 0x00, 0x00, 0x00, 0x00
        /*0010*/ 	.byte	0xef, 0x39, 0xfa, 0xfe, 0x42, 0x2e, 0xe6, 0x3f, 0x02, 0x20, 0x2a, 0xfa, 0x0b, 0xab, 0xfc, 0x3f
        /*0020*/ 	.byte	0xf9, 0x2c, 0x92, 0x7c, 0xa7, 0x6c, 0x09, 0x40, 0xc9, 0x79, 0x44, 0x3c, 0x64, 0x26, 0x13, 0x40
        /*0030*/ 	.byte	0xca, 0x01, 0xcf, 0x3a, 0x27, 0x51, 0x1a, 0x40, 0x30, 0xcc, 0x2d, 0xf3, 0xe1, 0x0c, 0x21, 0x40
        /*0040*/ 	.byte	0x0d, 0xb7, 0xfc, 0x82, 0x8e, 0x35, 0x25, 0x40
.L_8:


//--------------------- .text._ZN17fastertransformer17batch_topk_kernelI6__halfLi128ELi32EEEvPKiPKT_PiPfS8_PKbS3_NS_14BeamHypothesesEiiifS4_ --------------------------
	.section	.text._ZN17fastertransformer17batch_topk_kernelI6__halfLi128ELi32EEEvPKiPKT_PiPfS8_PKbS3_NS_14BeamHypothesesEiiifS4_,"ax",@progbits
	.align	128
        .global         _ZN17fastertransformer17batch_topk_kernelI6__halfLi128ELi32EEEvPKiPKT_PiPfS8_PKbS3_NS_14BeamHypothesesEiiifS4_
        .type           _ZN17fastertransformer17batch_topk_kernelI6__halfLi128ELi32EEEvPKiPKT_PiPfS8_PKbS3_NS_14BeamHypothesesEiiifS4_,@function
        .size           _ZN17fastertransformer17batch_topk_kernelI6__halfLi128ELi32EEEvPKiPKT_PiPfS8_PKbS3_NS_14BeamHypothesesEiiifS4_,(.L_x_38447 - _ZN17fastertransformer17batch_topk_kernelI6__halfLi128ELi32EEEvPKiPKT_PiPfS8_PKbS3_NS_14BeamHypothesesEiiifS4_)
        .other          _ZN17fastertransformer17batch_topk_kernelI6__halfLi128ELi32EEEvPKiPKT_PiPfS8_PKbS3_NS_14BeamHypothesesEiiifS4_,@"STO_CUDA_ENTRY STV_DEFAULT"
_ZN17fastertransformer17batch_topk_kernelI6__halfLi128ELi32EEEvPKiPKT_PiPfS8_PKbS3_NS_14BeamHypothesesEiiifS4_:
.text._ZN17fastertransformer17batch_topk_kernelI6__halfLi128ELi32EEEvPKiPKT_PiPfS8_PKbS3_NS_14BeamHypothesesEiiifS4_:
[----:B------:R-:W0:Y:S01]  /*0000*/  LDC R1, c[0x0][0x37c] ;  /* 0x0000df00ff017b82 */ /* 0x000e220000000800 */
[----:B------:R-:W1:Y:S01]  /*0010*/  S2R R147, SR_TID.X ;  /* 0x0000000000937919 */ /* 0x000e620000002100 */
[----:B------:R-:W1:Y:S01]  /*0020*/  LDCU UR5, c[0x0][0x444] ;  /* 0x00008880ff0577ac */ /* 0x000e620008000800 */
[----:B0-----:R-:W-:Y:S01]  /*0030*/  VIADD R1, R1, 0xfffff400 ;  /* 0xfffff40001017836 */ /* 0x001fe20000000000 */
[----:B------:R-:W0:Y:S01]  /*0040*/  S2R R146, SR_CTAID.X ;  /* 0x0000000000927919 */ /* 0x000e220000002500 */
[----:B------:R-:W2:Y:S01]  /*0050*/  LDCU.64 UR6, c[0x0][0x358] ;  /* 0x00006b00ff0677ac */ /* 0x000ea20008000a00 */
[----:B------:R-:W3:Y:S01]  /*0060*/  LDCU.64 UR8, c[0x0][0x3e8] ;  /* 0x00007d00ff0877ac */ /* 0x000ee20008000a00 */
[----:B------:R-:W4:Y:S01]  /*0070*/  LDCU UR4, c[0x0][0x440] ;  /* 0x00008800ff0477ac */ /* 0x000f220008000800 */
[----:B-1----:R-:W-:-:S13]  /*0080*/  ISETP.GE.AND P1, PT, R147, UR5, PT ;  /* 0x0000000593007c0c */ /* 0x002fda000bf26270 */
[----:B------:R-:W1:Y:S01]  /*0090*/  @!P1 LDC.64 R2, c[0x0][0x398] ;  /* 0x0000e600ff029b82 */ /* 0x000e620000000a00 */
[----:B0-----:R-:W-:-:S04]  /*00a0*/  @!P1 IMAD R5, R146, UR5, R147 ;  /* 0x0000000592059c24 */ /* 0x001fc8000f8e0293 */
[----:B-1----:R-:W-:-:S06]  /*00b0*/  @!P1 IMAD.WIDE.U32 R2, R5, 0x4, R2 ;  /* 0x0000000405029825 */ /* 0x002fcc00078e0002 */
[----:B--2---:R0:W2:Y:S01]  /*00c0*/  @!P1 LDG.E R2, desc[UR6][R2.64] ;  /* 0x0000000602029981 */ /* 0x0040a2000c1e1900 */
[----:B------:R-:W-:Y:S01]  /*00d0*/  ISETP.NE.AND P0, PT, R147, RZ, PT ;  /* 0x000000ff9300720c */ /* 0x000fe20003f05270 */
[----:B---3--:R-:W-:Y:S01]  /*00e0*/  UISETP.NE.U32.AND UP0, UPT, UR8, URZ, UPT ;  /* 0x000000ff0800728c */ /* 0x008fe2000bf05070 */
[----:B------:R-:W-:Y:S01]  /*00f0*/  @!P1 MOV R4, 0x400 ;  /* 0x0000040000049802 */ /* 0x000fe20000000f00 */
[----:B------:R-:W1:Y:S02]  /*0100*/  @!P1 S2R R7, SR_CgaCtaId ;  /* 0x0000000000079919 */ /* 0x000e640000008800 */
[----:B------:R-:W-:Y:S02]  /*0110*/  UISETP.NE.AND.EX UP0, UPT, UR9, URZ, UPT, UP0 ;  /* 0x000000ff0900728c */ /* 0x000fe4000bf05300 */
[----:B------:R-:W-:-:S06]  /*0120*/  @!P1 VIADD R4, R4, 0x4 ;  /* 0x0000000404049836 */ /* 0x000fcc0000000000 */
[----:B------:R-:W3:Y:S01]  /*0130*/  @!P0 S2R R5, SR_CgaCtaId ;  /* 0x0000000000058919 */ /* 0x000ee20000008800 */
[----:B------:R-:W-:Y:S02]  /*0140*/  @!P0 MOV R0, 0x400 ;  /* 0x0000040000008802 */ /* 0x000fe40000000f00 */
[----:B-1----:R-:W-:-:S05]  /*0150*/  @!P1 LEA R4, R7, R4, 0x18 ;  /* 0x0000000407049211 */ /* 0x002fca00078ec0ff */
[----:B0-----:R-:W-:Y:S01]  /*0160*/  @!P1 IMAD R3, R147, 0x4, R4 ;  /* 0x0000000493039824 */ /* 0x001fe200078e0204 */
[----:B---3--:R-:W-:Y:S01]  /*0170*/  @!P0 LEA R0, R5, R0, 0x18 ;  /* 0x0000000005008211 */ /* 0x008fe200078ec0ff */
[----:B----4-:R-:W-:-:S04]  /*0180*/  IMAD R5, R146, UR4, RZ ;  /* 0x0000000492057c24 */ /* 0x010fc8000f8e02ff */
[----:B------:R0:W-:Y:S04]  /*0190*/  @!P0 STS [R0], RZ ;  /* 0x000000ff00008388 */ /* 0x0001e80000000800 */
[----:B--2---:R0:W-:Y:S01]  /*01a0*/  @!P1 STS [R3], R2 ;  /* 0x0000000203009388 */ /* 0x0041e20000000800 */
[----:B------:R-:W-:Y:S06]  /*01b0*/  BAR.SYNC.DEFER_BLOCKING 0x0 ;  /* 0x0000000000007b1d */ /* 0x000fec0000010000 */
[----:B------:R-:W-:Y:S05]  /*01c0*/  BRA.U !UP0, `(.L_x_0) ;  /* 0x0000000108407547 */ /* 0x000fea000b800000 */
[----:B------:R-:W1:Y:S01]  /*01d0*/  LDC R9, c[0x0][0x424] ;  /* 0x00010900ff097b82 */ /* 0x000e620000000800 */
[----:B------:R-:W1:Y:S07]  /*01e0*/  LDCU UR8, c[0x0][0x42c] ;  /* 0x00008580ff0877ac */ /* 0x000e6e0008000800 */
[----:B0-----:R-:W0:Y:S01]  /*01f0*/  LDC.64 R2, c[0x0][0x3e8] ;  /* 0x0000fa00ff027b82 */ /* 0x001e220000000a00 */
[----:B-1----:R-:W-:-:S04]  /*0200*/  IMAD R9, R9, UR8, R146 ;  /* 0x0000000809097c24 */ /* 0x002fc8000f8e0292 */
[----:B0-----:R-:W-:-:S06]  /*0210*/  IMAD.WIDE R2, R9, 0x4, R2 ;  /* 0x0000000409027825 */ /* 0x001fcc00078e0202 */
[----:B------:R-:W2:Y:S01]  /*0220*/  LDG.E R2, desc[UR6][R2.64] ;  /* 0x0000000602027981 */ /* 0x000ea2000c1e1900 */
[----:B------:R-:W-:Y:S01]  /*0230*/  BSSY.RECONVERGENT B0, `(.L_x_0) ;  /* 0x0000009000007945 */ /* 0x000fe20003800200 */
[----:B--2---:R-:W-:-:S13]  /*0240*/  LOP3.LUT P0, RZ, R2, R147, RZ, 0xfc, !PT ;  /* 0x0000009302ff7212 */ /* 0x004fda000780fcff */
[----:B------:R-:W0:Y:S01]  /*0250*/  @!P0 LDC.64 R6, c[0x0][0x3e0] ;  /* 0x0000f800ff068b82 */ /* 0x000e220000000a00 */
[----:B------:R-:W-:Y:S02]  /*0260*/  @!P0 IMAD.MOV.U32 R11, RZ, RZ, 0x7f7fffff ;  /* 0x7f7fffffff0b8424 */ /* 0x000fe400078e00ff */
[----:B0-----:R-:W-:-:S05]  /*0270*/  @!P0 IMAD.WIDE R6, R9, 0x4, R6 ;  /* 0x0000000409068825 */ /* 0x001fca00078e0206 */
[----:B------:R0:W-:Y:S01]  /*0280*/  @!P0 STG.E desc[UR6][R6.64], R11 ;  /* 0x0000000b06008986 */ /* 0x0001e2000c101906 */
[----:B------:R-:W-:Y:S05]  /*0290*/  @!P0 BRA `(.L_x_1) ;  /* 0x0000000000088947 */ /* 0x000fea0003800000 */
[----:B------:R-:W-:-:S13]  /*02a0*/  ISETP.NE.AND P0, PT, R2, UR5, PT ;  /* 0x0000000502007c0c */ /* 0x000fda000bf05270 */
[----:B------:R-:W-:Y:S05]  /*02b0*/  @!P0 EXIT ;  /* 0x000000000000894d */ /* 0x000fea0003800000 */
.L_x_1:
[----:B------:R-:W-:Y:S05]  /*02c0*/  BSYNC.RECONVERGENT B0 ;  /* 0x0000000000007941 */ /* 0x000fea0003800200 */
.L_x_0:
[----:B------:R-:W1:Y:S01]  /*02d0*/  LDC.64 R148, c[0x0][0x388] ;  /* 0x0000e200ff947b82 */ /* 0x000e620000000a00 */
[----:B0-----:R-:W-:Y:S01]  /*02e0*/  IMAD.MOV.U32 R0, RZ, RZ, -0x3ff0400 ;  /* 0xfc00fc00ff007424 */ /* 0x001fe200078e00ff */
[----:B------:R-:W-:Y:S01]  /*02f0*/  ISETP.GE.AND P0, PT, R147, UR4, PT ;  /* 0x0000000493007c0c */ /* 0x000fe2000bf06270 */
[----:B------:R-:W-:Y:S02]  /*0300*/  IMAD.MOV.U32 R2, RZ, RZ, -0x1 ;  /* 0xffffffffff027424 */ /* 0x000fe400078e00ff */
[----:B------:R-:W-:Y:S02]  /*0310*/  HFMA2 R179, -RZ, RZ, 0, -INF ;  /* 0x0000fc00ffb37431 */ /* 0x000fe400000001ff */
[----:B------:R-:W-:Y:S01]  /*0320*/  IMAD.MOV.U32 R3, RZ, RZ, -0x1 ;  /* 0xffffffffff037424 */ /* 0x000fe200078e00ff */
[----:B------:R-:W-:Y:S01]  /*0330*/  STL [R1+0x800], R0 ;  /* 0x0008000001007387 */ /* 0x000fe20000100800 */
[----:B------:R-:W-:Y:S02]  /*0340*/  IMAD.MOV.U32 R190, RZ, RZ, 0xfc00 ;  /* 0x0000fc00ffbe7424 */ /* 0x000fe400078e00ff */
[----:B------:R-:W-:-:S02]  /*0350*/  HFMA2 R193, -RZ, RZ, 0, -INF ;  /* 0x0000fc00ffc17431 */ /* 0x000fc400000001ff */
[----:B------:R-:W-:Y:S01]  /*0360*/  IMAD.MOV.U32 R234, RZ, RZ, 0xfc00 ;  /* 0x0000fc00ffea7424 */ /* 0x000fe200078e00ff */
[----:B------:R-:W-:Y:S01]  /*0370*/  STL [R1+0x804], R0 ;  /* 0x0008040001007387 */ /* 0x000fe20000100800 */
[----:B------:R-:W-:Y:S02]  /*0380*/  IMAD.MOV.U32 R232, RZ, RZ, 0xfc00 ;  /* 0x0000fc00ffe87424 */ /* 0x000fe400078e00ff */
[----:B------:R-:W-:Y:S02]  /*0390*/  HFMA2 R225, -RZ, RZ, 0, -INF ;  /* 0x0000fc00ffe17431 */ /* 0x000fe400000001ff */
[----:B------:R-:W-:Y:S01]  /*03a0*/  IMAD.MOV.U32 R230, RZ, RZ, 0xfc00 ;  /* 0x0000fc00ffe67424 */ /* 0x000fe200078e00ff */
        /* <DEDUP_REMOVED lines=9> */
[----:B------:R-:W-:Y:S01]  /*0440*/  IMAD.MOV.U32 R220, RZ, RZ, 0xfc00 ;  /* 0x0000fc00ffdc7424 */ /* 0x000fe200078e00ff */
[----:B------:R-:W-:Y:S01]  /*0450*/  MOV R233, 0xfc00 ;  /* 0x0000fc0000e97802 */ /* 0x000fe20000000f00 */
        /* <DEDUP_REMOVED lines=11> */
[----:B------:R-:W-:Y:S01]  /*0510*/  PRMT R179, R179, 0x5410, R179 ;  /* 0x00005410b3b37816 */ /* 0x000fe200000000b3 */
[----:B------:R-:W-:Y:S01]  /*0520*/  IMAD.MOV.U32 R206, RZ, RZ, 0xfc00 ;  /* 0x0000fc00ffce7424 */ /* 0x000fe200078e00ff */
[----:B------:R-:W-:Y:S01]  /*0530*/  STL [R1+0x820], R0 ;  /* 0x0008200001007387 */ /* 0x000fe20000100800 */
[----:B------:R-:W-:Y:S01]  /*0540*/  IMAD.MOV.U32 R204, RZ, RZ, 0xfc00 ;  /* 0x0000fc00ffcc7424 */ /* 0x000fe200078e00ff */
[----:B------:R-:W-:Y:S01]  /*0550*/  MOV R141, 0xfc00 ;  /* 0x0000fc00008d7802 */ /* 0x000fe20000000f00 */
[----:B------:R-:W-:Y:S01]  /*0560*/  IMAD.MOV.U32 R202, RZ, RZ, 0xfc00 ;  /* 0x0000fc00ffca7424 */ /* 0x000fe200078e00ff */
[----:B------:R-:W-:Y:S01]  /*0570*/  STL [R1+0x824], R0 ;  /* 0x0008240001007387 */ /* 0x000fe20000100800 */
[----:B------:R-:W-:Y:S01]  /*0580*/  IMAD.MOV.U32 R200, RZ, RZ, 0xfc00 ;  /* 0x0000fc00ffc87424 */ /* 0x000fe200078e00ff */
[----:B------:R-:W-:Y:S01]  /*0590*/  BSSY.RECONVERGENT B1, `(.L_x_2) ;  /* 0x00002b2000017945 */ /* 0x000fe20003800200 */
        /* <DEDUP_REMOVED lines=72> */
[----:B-1----:R-:W-:Y:S01]  /*0a20*/  IMAD.WIDE R148, R5, 0x2, R148 ;  /* 0x0000000205947825 */ /* 0x002fe200078e0294 */
[----:B------:R-:W-:Y:S01]  /*0a30*/  STL [R1+0x870], R0 ;  /* 0x0008700001007387 */ /* 0x000fe20000100800 */
[----:B------:R-:W-:-:S02]  /*0a40*/  MOV R5, 0xffffffff ;  /* 0xffffffff00057802 */ /* 0x000fc40000000f00 */
[----:B------:R-:W-:Y:S01]  /*0a50*/  IMAD.MOV.U32 R4, RZ, RZ, -0x1 ;  /* 0xffffffffff047424 */ /* 0x000fe200078e00ff */
[----:B------:R-:W-:Y:S01]  /*0a60*/  STL [R1+0x874], R0 ;  /* 0x0008740001007387 */ /* 0x000fe20000100800 */
[----:B------:R-:W-:Y:S02]  /*0a70*/  IMAD.MOV.U32 R7, RZ, RZ, -0x1 ;  /* 0xffffffffff077424 */ /* 0x000fe400078e00ff */
[----:B------:R-:W-:Y:S01]  /*0a80*/  IMAD.MOV.U32 R6, RZ, RZ, -0x1 ;  /* 0xffffffffff067424 */ /* 0x000fe200078e00ff */
[----:B------:R-:W-:Y:S01]  /*0a90*/  STL [R1+0x878], R0 ;  /* 0x0008780001007387 */ /* 0x000fe20000100800 */
[----:B------:R-:W-:Y:S02]  /*0aa0*/  IMAD.MOV.U32 R9, RZ, RZ, -0x1 ;  /* 0xffffffffff097424 */ /* 0x000fe400078e00ff */
[----:B------:R-:W-:Y:S01]  /*0ab0*/  IMAD.MOV.U32 R8, RZ, RZ, -0x1 ;  /* 0xffffffffff087424 */ /* 0x000fe200078e00ff */
[----:B------:R-:W-:Y:S01]  /*0ac0*/  STL [R1+0x87c], R0 ;  /* 0x00087c0001007387 */ /* 0x000fe20000100800 */
[----:B------:R-:W-:-:S02]  /*0ad0*/  IMAD.MOV.U32 R11, RZ, RZ, -0x1 ;  /* 0xffffffffff0b7424 */ /* 0x000fc400078e00ff */
        /* <DEDUP_REMOVED lines=94> */
[----:B------:R0:W-:Y:S01]  /*10c0*/  STL [R1+0x8fc], R0 ;  /* 0x0008fc0001007387 */ /* 0x0001e20000100800 */
[----:B------:R-:W-:Y:S02]  /*10d0*/  IMAD.MOV.U32 R84, RZ, RZ, -0x1 ;  /* 0xffffffffff547424 */ /* 0x000fe400078e00ff */
[----:B------:R-:W-:Y:S01]  /*10e0*/  IMAD.MOV.U32 R87, RZ, RZ, -0x1 ;  /* 0xffffffffff577424 */ /* 0x000fe200078e00ff */
[----:B------:R-:W-:Y:S01]  /*10f0*/  STL.64 [R1+0x600], R2 ;  /* 0x0006000201007387 */ /* 0x000fe20000100a00 */
[----:B------:R-:W-:-:S02]  /*1100*/  IMAD.MOV.U32 R86, RZ, RZ, -0x1 ;  /* 0xffffffffff567424 */ /* 0x000fc400078e00ff */
[----:B------:R-:W-:Y:S01]  /*1110*/  IMAD.MOV.U32 R88, RZ, RZ, -0x1 ;  /* 0xffffffffff587424 */ /* 0x000fe200078e00ff */
[----:B------:R-:W-:Y:S01]  /*1120*/  STL.64 [R1+0x608], R2 ;  /* 0x0006080201007387 */ /* 0x000fe20000100a00 */
[----:B------:R-:W-:Y:S02]  /*1130*/  IMAD.MOV.U32 R91, RZ, RZ, -0x1 ;  /* 0xffffffffff5b7424 */ /* 0x000fe400078e00ff */
[----:B0-----:R-:W-:Y:S01]  /*1140*/  IMAD.MOV.U32 R0, RZ, RZ, 0xfc00 ;  /* 0x0000fc00ff007424 */ /* 0x001fe200078e00ff */
[----:B------:R-:W-:Y:S01]  /*1150*/  STL.64 [R1+0x610], R2 ;  /* 0x0006100201007387 */ /* 0x000fe20000100a00 */
[----:B------:R-:W-:Y:S02]  /*1160*/  IMAD.MOV.U32 R90, RZ, RZ, -0x1 ;  /* 0xffffffffff5a7424 */ /* 0x000fe400078e00ff */
[----:B------:R-:W-:Y:S01]  /*1170*/  IMAD.MOV.U32 R93, RZ, RZ, -0x1 ;  /* 0xffffffffff5d7424 */ /* 0x000fe200078e00ff */
[----:B------:R-:W-:Y:S01]  /*1180*/  STL.64 [R1+0x618], R2 ;  /* 0x0006180201007387 */ /* 0x000fe20000100a00 */
[C---:B------:R-:W-:Y:S01]  /*1190*/  PRMT R190, R0.reuse, 0x5410, R190 ;  /* 0x0000541000be7816 */ /* 0x040fe200000000be */
[----:B------:R-:W-:Y:S01]  /*11a0*/  IMAD.MOV.U32 R92, RZ, RZ, -0x1 ;  /* 0xffffffffff5c7424 */ /* 0x000fe200078e00ff */
[C---:B------:R-:W-:Y:S01]  /*11b0*/  PRMT R234, R0.reuse, 0x5410, R234 ;  /* 0x0000541000ea7816 */ /* 0x040fe200000000ea */
        /* <DEDUP_REMOVED lines=39> */
[----:B------:R-:W-:Y:S01]  /*1430*/  PRMT R194, R0, 0x5410, R194 ;  /* 0x0000541000c27816 */ /* 0x000fe200000000c2 */
[----:B------:R-:W-:Y:S01]  /*1440*/  STL.64 [R1+0x670], R2 ;  /* 0x0006700201007387 */ /* 0x000fe20000100a00 */
[----:B------:R-:W-:-:S02]  /*1450*/  IMAD.MOV.U32 R107, RZ, RZ, -0x1 ;  /* 0xffffffffff6b7424 */ /* 0x000fc400078e00ff */
[----:B------:R-:W-:Y:S01]  /*1460*/  IMAD.MOV.U32 R106, RZ, RZ, -0x1 ;  /* 0xffffffffff6a7424 */ /* 0x000fe200078e00ff */
[----:B------:R-:W-:Y:S01]  /*1470*/  STL.64 [R1+0x678], R2 ;  /* 0x0006780201007387 */ /* 0x000fe20000100a00 */
[----:B------:R-:W-:Y:S02]  /*1480*/  IMAD.MOV.U32 R109, RZ, RZ, -0x1 ;  /* 0xffffffffff6d7424 */ /* 0x000fe400078e00ff */
[----:B------:R-:W-:Y:S01]  /*1490*/  IMAD.MOV.U32 R111, RZ, RZ, -0x1 ;  /* 0xffffffffff6f7424 */ /* 0x000fe200078e00ff */
[----:B------:R-:W-:Y:S01]  /*14a0*/  STL.64 [R1+0x680], R2 ;  /* 0x0006800201007387 */ /* 0x000fe20000100a00 */
[----:B------:R-:W-:Y:S02]  /*14b0*/  IMAD.MOV.U32 R110, RZ, RZ, -0x1 ;  /* 0xffffffffff6e7424 */ /* 0x000fe400078e00ff */
[----:B------:R-:W-:Y:S01]  /*14c0*/  IMAD.MOV.U32 R113, RZ, RZ, -0x1 ;  /* 0xffffffffff717424 */ /* 0x000fe200078e00ff */
        /* <DEDUP_REMOVED lines=22> */
[----:B------:R-:W-:-:S03]  /*1630*/  IMAD.MOV.U32 R128, RZ, RZ, -0x1 ;  /* 0xffffffffff807424 */ /* 0x000fc600078e00ff */
[----:B------:R-:W-:Y:S04]  /*1640*/  STL.64 [R1+0x6c8], R2 ;  /* 0x0006c80201007387 */ /* 0x000fe80000100a00 */
        /* <DEDUP_REMOVED lines=37> */
[----:B------:R0:W-:Y:S02]  /*18a0*/  STL.64 [R1+0x7f8], R2 ;  /* 0x0007f80201007387 */ /* 0x0001e40000100a00 */
[----:B0-----:R-:W-:-:S02]  /*18b0*/  IMAD.MOV.U32 R2, RZ, RZ, 0xfc00 ;  /* 0x0000fc00ff027424 */ /* 0x001fc400078e00ff */
[----:B------:R-:W-:-:S03]  /*18c0*/  IMAD.MOV.U32 R3, RZ, RZ, 0xfc00 ;  /* 0x0000fc00ff037424 */ /* 0x000fc600078e00ff */
[C---:B------:R-:W-:Y:S02]  /*18d0*/  PRMT R0, R2.reuse, 0x7610, R0 ;  /* 0x0000761002007816 */ /* 0x040fe40000000000 */
[C---:B------:R-:W-:Y:S02]  /*18e0*/  PRMT R193, R2.reuse, 0x5410, R193 ;  /* 0x0000541002c17816 */ /* 0x040fe400000000c1 */
[----:B------:R-:W-:Y:S02]  /*18f0*/  PRMT R192, R3, 0x5410, R192 ;  /* 0x0000541003c07816 */ /* 0x000fe400000000c0 */
[C---:B------:R-:W-:Y:S02]  /*1900*/  PRMT R191, R2.reuse, 0x5410, R191 ;  /* 0x0000541002bf7816 */ /* 0x040fe400000000bf */
[C---:B------:R-:W-:Y:S02]  /*1910*/  PRMT R233, R2.reuse, 0x5410, R233 ;  /* 0x0000541002e97816 */ /* 0x040fe400000000e9 */
[----:B------:R-:W-:-:S02]  /*1920*/  PRMT R231, R2, 0x5410, R231 ;  /* 0x0000541002e77816 */ /* 0x000fc400000000e7 */
[C---:B------:R-:W-:Y:S02]  /*1930*/  PRMT R229, R2.reuse, 0x5410, R229 ;  /* 0x0000541002e57816 */ /* 0x040fe400000000e5 */
[C---:B------:R-:W-:Y:S02]  /*1940*/  PRMT R227, R2.reuse, 0x5410, R227 ;  /* 0x0000541002e37816 */ /* 0x040fe400000000e3 */
[C---:B------:R-:W-:Y:S02]  /*1950*/  PRMT R225, R2.reuse, 0x5410, R225 ;  /* 0x0000541002e17816 */ /* 0x040fe400000000e1 */
        /* <DEDUP_REMOVED lines=15> */
[----:B------:R-:W-:Y:S02]  /*1a50*/  PRMT R0, R0, 0x5410, R2 ;  /* 0x0000541000007816 */ /* 0x000fe40000000002 */
[----:B------:R-:W-:Y:S02]  /*1a60*/  PRMT R178, R178, 0x5410, R3 ;  /* 0x00005410b2b27816 */ /* 0x000fe40000000003 */
[C---:B------:R-:W-:Y:S02]  /*1a70*/  PRMT R145, R2.reuse, 0x5410, R145 ;  /* 0x0000541002917816 */ /* 0x040fe40000000091 */
[C---:B------:R-:W-:Y:S02]  /*1a80*/  PRMT R144, R3.reuse, 0x5410, R144 ;  /* 0x0000541003907816 */ /* 0x040fe40000000090 */
[----:B------:R-:W-:Y:S02]  /*1a90*/  PRMT R143, R2, 0x5410, R143 ;  /* 0x00005410028f7816 */ /* 0x000fe4000000008f */
[----:B------:R-:W-:-:S02]  /*1aa0*/  PRMT R142, R3, 0x5410, R142 ;  /* 0x00005410038e7816 */ /* 0x000fc4000000008e */
[C---:B------:R-:W-:Y:S02]  /*1ab0*/  PRMT R141, R2.reuse, 0x5410, R141 ;  /* 0x00005410028d7816 */ /* 0x040fe4000000008d */
[C---:B------:R-:W-:Y:S02]  /*1ac0*/  PRMT R140, R3.reuse, 0x5410, R140 ;  /* 0x00005410038c7816 */ /* 0x040fe4000000008c */
        /* <DEDUP_REMOVED lines=8> */
[----:B------:R-:W-:Y:S01]  /*1b50*/  PRMT R131, R2, 0x5410, R131 ;  /* 0x0000541002837816 */ /* 0x000fe20000000083 */
[----:B------:R-:W-:Y:S01]  /*1b60*/  IMAD.MOV.U32 R2, RZ, RZ, -0x1 ;  /* 0xffffffffff027424 */ /* 0x000fe200078e00ff */
[----:B------:R-:W-:Y:S01]  /*1b70*/  PRMT R130, R3, 0x5410, R130 ;  /* 0x0000541003827816 */ /* 0x000fe20000000082 */
[----:B------:R-:W-:Y:S01]  /*1b80*/  IMAD.MOV.U32 R3, RZ, RZ, -0x1 ;  /* 0xffffffffff037424 */ /* 0x000fe200078e00ff */
[----:B------:R-:W-:Y:S06]  /*1b90*/  @P0 BRA `(.L_x_3) ;  /* 0x0000001400440947 */ /* 0x000fec0003800000 */
[----:B------:R-:W0:Y:S01]  /*1ba0*/  LDC.64 R10, c[0x0][0x3b0] ;  /* 0x0000ec00ff0a7b82 */ /* 0x000e220000000a00 */
[----:B------:R-:W1:Y:S01]  /*1bb0*/  LDCU.64 UR4, c[0x0][0x3a8] ;  /* 0x00007500ff0477ac */ /* 0x000e620008000a00 */
[----:B------:R-:W-:Y:S01]  /*1bc0*/  BSSY.RECONVERGENT B0, `(.L_x_4) ;  /* 0x00000c2000007945 */ /* 0x000fe20003800200 */
[----:B-1----:R-:W-:-:S04]  /*1bd0*/  IADD3 R12, P0, PT, R146, UR4, RZ ;  /* 0x00000004920c7c10 */ /* 0x002fc8000ff1e0ff */
[----:B------:R-:W-:Y:S01]  /*1be0*/  IADD3.X R13, PT, PT, RZ, UR5, RZ, P0, !PT ;  /* 0x00000005ff0d7c10 */ /* 0x000fe200087fe4ff */
[----:B0-----:R-:W-:-:S08]  /*1bf0*/  IMAD.WIDE.U32 R10, R146, 0x4, R10 ;  /* 0x00000004920a7825 */ /* 0x001fd000078e000a */
.L_x_29:
[----:B0-----:R-:W0:Y:S02]  /*1c00*/  LDCU UR4, c[0x0][0x44c] ;  /* 0x00008980ff0477ac */ /* 0x001e240008000800 */
[----:B0-----:R-:W-:-:S13]  /*1c10*/  FSETP.NEU.FTZ.AND P0, PT, RZ, UR4, PT ;  /* 0x00000004ff007c0b */ /* 0x001fda000bf1d000 */
[----:B-1234-:R-:W-:Y:S05]  /*1c20*/  @P0 BRA `(.L_x_5) ;  /* 0x00000000000c0947 */ /* 0x01efea0003800000 */
[----:B------:R-:W-:-:S05]  /*1c30*/  IMAD.WIDE.U32 R2, R147, 0x2, R148 ;  /* 0x0000000293027825 */ /* 0x000fca00078e0094 */
[----:B------:R0:W5:Y:S01]  /*1c40*/  LDG.E.U16.CONSTANT R7, desc[UR6][R2.64] ;  /* 0x0000000602077981 */ /* 0x000162000c1e9500 */
[----:B------:R-:W-:Y:S05]  /*1c50*/  BRA `(.L_x_6) ;  /* 0x0000000000647947 */ /* 0x000fea0003800000 */
.L_x_5:
[----:B------:R-:W2:Y:S04]  /*1c60*/  LDG.E.U8 R4, desc[UR6][R12.64] ;  /* 0x000000060c047981 */ /* 0x000ea8000c1e1100 */
[----:B------:R-:W3:Y:S01]  /*1c70*/  LDG.E R0, desc[UR6][R10.64] ;  /* 0x000000060a007981 */ /* 0x000ee2000c1e1900 */
[----:B------:R-:W-:-:S05]  /*1c80*/  IMAD.WIDE.U32 R2, R147, 0x2, R148 ;  /* 0x0000000293027825 */ /* 0x000fca00078e0094 */
[----:B------:R0:W5:Y:S01]  /*1c90*/  LDG.E.U16.CONSTANT R7, desc[UR6][R2.64] ;  /* 0x0000000602077981 */ /* 0x000162000c1e9500 */
[----:B--2---:R-:W-:-:S13]  /*1ca0*/  ISETP.NE.AND P0, PT, R4, RZ, PT ;  /* 0x000000ff0400720c */ /* 0x004fda0003f05270 */
[----:B---3--:R-:W-:-:S05]  /*1cb0*/  @!P0 VIADD R0, R0, 0x1 ;  /* 0x0000000100008836 */ /* 0x008fca0000000000 */
[----:B------:R-:W-:-:S13]  /*1cc0*/  ISETP.NE.AND P0, PT, R0, 0x1, PT ;  /* 0x000000010000780c */ /* 0x000fda0003f05270 */
[----:B0-----:R-:W-:Y:S05]  /*1cd0*/  @!P0 BRA `(.L_x_6) ;  /* 0x0000000000448947 */ /* 0x001fea0003800000 */
[----:B------:R-:W-:-:S06]  /*1ce0*/  I2FP.F32.S32 R0, R0 ;  /* 0x0000000000007245 */ /* 0x000fcc0000201400 */
[----:B------:R-:W0:Y:S02]  /*1cf0*/  MUFU.LG2 R0, R0 ;  /* 0x0000000000007308 */ /* 0x000e240000000c00 */
[----:B0-----:R-:W-:-:S06]  /*1d00*/  FMUL.FTZ R2, R0, UR4 ;  /* 0x0000000400027c20 */ /* 0x001fcc0008410000 */
[----:B------:R-:W0:Y:S02]  /*1d10*/  MUFU.EX2 R2, R2 ;  /* 0x0000000200027308 */ /* 0x000e240000000800 */
[----:B0-----:R-:W-:-:S05]  /*1d20*/  F2FP.F16.F32.PACK_AB R3, RZ, R2 ;  /* 0x00000002ff03723e */ /* 0x001fca00000000ff */
[----:B------:R-:W-:Y:S02]  /*1d30*/  HADD2.F32 R4, -RZ, R3.H0_H0 ;  /* 0x20000003ff047230 */ /* 0x000fe40000004100 */
[----:B-----5:R-:W-:Y:S02]  /*1d40*/  HADD2.F32 R3, -RZ, R7.H0_H0 ;  /* 0x20000007ff037230 */ /* 0x020fe40000004100 */
[----:B------:R-:W0:Y:S03]  /*1d50*/  MUFU.RCP R5, R4 ;  /* 0x0000000400057308 */ /* 0x000e260000001000 */
[----:B0-----:R-:W-:-:S05]  /*1d60*/  FMUL.FTZ R6, R3, R5 ;  /* 0x0000000503067220 */ /* 0x001fca0000410000 */
[----:B------:R-:W-:-:S05]  /*1d70*/  F2FP.F16.F32.PACK_AB R7, RZ, R6 ;  /* 0x00000006ff07723e */ /* 0x000fca00000000ff */
[C---:B------:R-:W-:Y:S02]  /*1d80*/  HSETP2.GEU.AND P1, PT, |R7|.reuse.H0_H0, 8.523464202880859375e-06, 8.523464202880859375e-06, PT ;  /* 0x008f008f07007434 */ /* 0x040fe40003f2ea00 */
[----:B------:R-:W-:-:S04]  /*1d90*/  HSETP2.GT.AND P0, PT, |R7|.H0_H0, RZ.H0_H0, PT ;  /* 0x200000ff07007234 */ /* 0x000fc80003f04a00 */
[----:B------:R-:W-:-:S13]  /*1da0*/  PLOP3.LUT P0, PT, P1, P0, PT, 0xf2, 0x2f ;  /* 0x00000000002f781c */ /* 0x000fda0000f01e72 */
[----:B------:R-:W-:-:S04]  /*1db0*/  @!P0 FFMA.FTZ R0, -R4, R6, R3 ;  /* 0x0000000604008223 */ /* 0x000fc80000010103 */
[----:B------:R-:W-:-:S05]  /*1dc0*/  @!P0 FFMA.FTZ R0, R5, R0, R6 ;  /* 0x0000000005008223 */ /* 0x000fca0000010006 */
[----:B------:R-:W-:-:S04]  /*1dd0*/  @!P0 F2FP.F16.F32.PACK_AB R0, RZ, R0 ;  /* 0x00000000ff00823e */ /* 0x000fc800000000ff */
[----:B------:R-:W-:-:S07]  /*1de0*/  @!P0 PRMT R7, R0, 0x7610, R7 ;  /* 0x0000761000078816 */ /* 0x000fce0000000007 */
.L_x_6:
[----:B------:R-:W2:Y:S01]  /*1df0*/  LDL R14, [R1+0x7fc] ;  /* 0x0007fc00010e7983 */ /* 0x000ea20000100800 */
[----:B------:R-:W1:Y:S03]  /*1e00*/  LDC R6, c[0x0][0x444] ;  /* 0x00011100ff067b82 */ /* 0x000e660000000800 */
[----:B0-----:R-:W3:Y:S01]  /*1e10*/  LDL.U16 R3, [R1+0x8fe] ;  /* 0x0008fe0001037983 */ /* 0x001ee20000100400 */
[----:B------:R-:W-:Y:S01]  /*1e20*/  IMAD.MOV.U32 R8, RZ, RZ, RZ ;  /* 0x000000ffff087224 */ /* 0x000fe200078e00ff */
[----:B------:R-:W-:Y:S01]  /*1e30*/  IABS R15, R147 ;  /* 0x00000093000f7213 */ /* 0x000fe20000000000 */
[----:B------:R-:W0:Y:S01]  /*1e40*/  LDCU.U16 UR4, c[0x0][0x450] ;  /* 0x00008a00ff0477ac */ /* 0x000e220008000400 */
[----:B------:R-:W-:Y:S02]  /*1e50*/  ISETP.GE.AND P2, PT, R147, RZ, PT ;  /* 0x000000ff9300720c */ /* 0x000fe40003f46270 */
[----:B-1----:R-:W-:-:S04]  /*1e60*/  IABS R4, R6 ;  /* 0x0000000600047213 */ /* 0x002fc80000000000 */
[----:B------:R-:W1:Y:S08]  /*1e70*/  I2F.RP R0, R4 ;  /* 0x0000000400007306 */ /* 0x000e700000209400 */
[----:B-1----:R-:W1:Y:S02]  /*1e80*/  MUFU.RCP R0, R0 ;  /* 0x0000000000007308 */ /* 0x002e640000001000 */
[----:B-1----:R-:W-:-:S06]  /*1e90*/  VIADD R2, R0, 0xffffffe ;  /* 0x0ffffffe00027836 */ /* 0x002fcc0000000000 */
[----:B------:R-:W1:Y:S02]  /*1ea0*/  F2I.FTZ.U32.TRUNC.NTZ R9, R2 ;  /* 0x0000000200097305 */ /* 0x000e64000021f000 */
[----:B-1----:R-:W-:-:S04]  /*1eb0*/  IMAD.MOV R5, RZ, RZ, -R9 ;  /* 0x000000ffff057224 */ /* 0x002fc800078e0a09 */
[----:B------:R-:W-:-:S04]  /*1ec0*/  IMAD R5, R5, R4, RZ ;  /* 0x0000000405057224 */ /* 0x000fc800078e02ff */
[----:B------:R-:W-:-:S04]  /*1ed0*/  IMAD.HI.U32 R5, R9, R5, R8 ;  /* 0x0000000509057227 */ /* 0x000fc800078e0008 */
[----:B------:R-:W-:-:S04]  /*1ee0*/  IMAD.MOV.U32 R8, RZ, RZ, R15 ;  /* 0x000000ffff087224 */ /* 0x000fc800078e000f */
[----:B------:R-:W-:-:S04]  /*1ef0*/  IMAD.HI.U32 R5, R5, R8, RZ ;  /* 0x0000000805057227 */ /* 0x000fc800078e00ff */
[----:B------:R-:W-:-:S04]  /*1f00*/  IMAD.MOV R5, RZ, RZ, -R5 ;  /* 0x000000ffff057224 */ /* 0x000fc800078e0a05 */
[----:B------:R-:W-:-:S05]  /*1f10*/  IMAD R5, R4, R5, R8 ;  /* 0x0000000504057224 */ /* 0x000fca00078e0208 */
[----:B------:R-:W-:-:S13]  /*1f20*/  ISETP.GT.U32.AND P0, PT, R4, R5, PT ;  /* 0x000000050400720c */ /* 0x000fda0003f04070 */
[----:B------:R-:W-:Y:S02]  /*1f30*/  @!P0 IADD3 R5, PT, PT, R5, -R4, RZ ;  /* 0x8000000405058210 */ /* 0x000fe40007ffe0ff */
[----:B------:R-:W-:Y:S02]  /*1f40*/  ISETP.NE.AND P0, PT, R6, RZ, PT ;  /* 0x000000ff0600720c */ /* 0x000fe40003f05270 */
[----:B------:R-:W-:-:S13]  /*1f50*/  ISETP.GT.U32.AND P1, PT, R4, R5, PT ;  /* 0x000000050400720c */ /* 0x000fda0003f24070 */
[----:B------:R-:W-:-:S04]  /*1f60*/  @!P1 IMAD.IADD R5, R5, 0x1, -R4 ;  /* 0x0000000105059824 */ /* 0x000fc800078e0a04 */
[----:B------:R-:W-:Y:S01]  /*1f70*/  @!P2 IMAD.MOV R5, RZ, RZ, -R5 ;  /* 0x000000ffff05a224 */ /* 0x000fe200078e0a05 */
[----:B------:R-:W-:-:S04]  /*1f80*/  @!P0 LOP3.LUT R5, RZ, R6, RZ, 0x33, !PT ;  /* 0x00000006ff058212 */ /* 0x000fc800078e33ff */
[----:B------:R-:W0:Y:S02]  /*1f90*/  I2F.F16 R0, R5 ;  /* 0x0000000500007306 */ /* 0x000e240000200c00 */
[----:B0----5:R-:W-:Y:S02]  /*1fa0*/  HFMA2 R2, R0.H0_H0, UR4.H0_H0, R7.H0_H0 ;  /* 0x2000000400027c31 */ /* 0x021fe40008040807 */
[----:B------:R-:W-:Y:S01]  /*1fb0*/  IMAD.MOV.U32 R0, RZ, RZ, 0x7e ;  /* 0x0000007eff007424 */ /* 0x000fe200078e00ff */
[----:B--2---:R-:W-:Y:S02]  /*1fc0*/  ISETP.GE.AND P1, PT, R147, R14, PT ;  /* 0x0000000e9300720c */ /* 0x004fe40003f26270 */
[----:B---3--:R-:W-:-:S03]  /*1fd0*/  HSETP2.GT.AND P0, PT, R2.H0_H0, R3.H0_H0, PT ;  /* 0x2000000302007234 */ /* 0x008fc60003f04800 */
[----:B------:R-:W-:Y:S02]  /*1fe0*/  HSETP2.NEU.OR P1, PT, R2.H0_H0, R3.H0_H0, P1 ;  /* 0x2000000302007234 */ /* 0x000fe40000f2d820 */
[----:B------:R-:W-:-:S04]  /*1ff0*/  ISETP.EQ.OR P0, PT, R14, -0x1, P0 ;  /* 0xffffffff0e00780c */ /* 0x000fc80000702670 */
[----:B------:R-:W-:-:S13]  /*2000*/  PLOP3.LUT P0, PT, P0, P1, PT, 0x8, 0x80 ;  /* 0x000000000080781c */ /* 0x000fda0000702170 */
[----:B------:R0:W-:Y:S04]  /*2010*/  @!P0 STL.U16 [R1+0x8fe], R2 ;  /* 0x0008fe0201008387 */ /* 0x0001e80000100400 */
[----:B------:R0:W-:Y:S02]  /*2020*/  @!P0 STL [R1+0x7fc], R147 ;  /* 0x0007fc9301008387 */ /* 0x0001e40000100800 */
.L_x_28:
[----:B----4-:R-:W-:-:S05]  /*2030*/  IMAD R6, R0, 0x2, R1 ;  /* 0x0000000200067824 */ /* 0x010fca00078e0201 */
[----:B--2---:R-:W2:Y:S01]  /*2040*/  LDL R8, [R6+0x800] ;  /* 0x0008000006087983 */ /* 0x004ea20000100800 */
[----:B------:R-:W-:Y:S01]  /*2050*/  VIADD R3, R6, 0x800 ;  /* 0x0000080006037836 */ /* 0x000fe20000000000 */
[----:B------:R-:W-:Y:S04]  /*2060*/  BSSY.RECONVERGENT B2, `(.L_x_7) ;  /* 0x000001c000027945 */ /* 0x000fe80003800200 */
[----:B------:R-:W-:Y:S01]  /*2070*/  BSSY.RELIABLE B3, `(.L_x_8) ;  /* 0x0000013000037945 */ /* 0x000fe20003800100 */
[--C-:B01----:R-:W-:Y:S01]  /*2080*/  IMAD R2, R0, 0x2, R3.reuse ;  /* 0x0000000200027824 */ /* 0x103fe200078e0203 */
[----:B--2---:R-:W-:Y:S02]  /*2090*/  HSETP2.GT.AND P0, PT, R8.H1_H1, R8.H0_H0, PT ;  /* 0x2000000808007234 */ /* 0x004fe40003f04c00 */
[----:B------:R-:W-:-:S11]  /*20a0*/  PRMT R3, R8, 0x7610, R3 ;  /* 0x0000761008037816 */ /* 0x000fd60000000003 */
[----:B---3--:R-:W-:Y:S05]  /*20b0*/  @!P0 BRA `(.L_x_9) ;  /* 0x0000000000088947 */ /* 0x008fea0003800000 */
[----:B------:R0:W5:Y:S01]  /*20c0*/  LDL R5, [R2+-0x200] ;  /* 0xfffe000002057983 */ /* 0x0001620000100800 */
[----:B------:R-:W-:Y:S05]  /*20d0*/  BRA `(.L_x_10) ;  /* 0x0000000000307947 */ /* 0x000fea0003800000 */
.L_x_9:
[----:B------:R-:W2:Y:S01]  /*20e0*/  LDL R7, [R2+-0x200] ;  /* 0xfffe000002077983 */ /* 0x000ea20000100800 */
[----:B------:R-:W-:Y:S01]  /*20f0*/  IMAD.MOV.U32 R5, RZ, RZ, -0x1 ;  /* 0xffffffffff057424 */ /* 0x000fe200078e00ff */
[----:B--2---:R-:W-:-:S13]  /*2100*/  ISETP.NE.AND P0, PT, R7, -0x1, PT ;  /* 0xffffffff0700780c */ /* 0x004fda0003f05270 */
[----:B------:R-:W-:Y:S05]  /*2110*/  @!P0 BRA `(.L_x_10) ;  /* 0x0000000000208947 */ /* 0x000fea0003800000 */
[----:B------:R-:W-:-:S13]  /*2120*/  HSETP2.NEU.AND P0, PT, R8.H1_H1, R3.H0_H0, PT ;  /* 0x2000000308007234 */ /* 0x000fda0003f0dc00 */
[----:B------:R-:W-:Y:S05]  /*2130*/  @P0 BREAK.RELIABLE B3 ;  /* 0x0000000000030942 */ /* 0x000fea0003800100 */
[----:B------:R-:W-:Y:S05]  /*2140*/  @P0 BRA `(.L_x_11) ;  /* 0x0000000000340947 */ /* 0x000fea0003800000 */
[----:B------:R-:W2:Y:S02]  /*2150*/  LDL R4, [R2+-0x1fc] ;  /* 0xfffe040002047983 */ /* 0x000ea40000100800 */
[----:B--2---:R-:W-:-:S13]  /*2160*/  ISETP.GE.AND P0, PT, R4, R7, PT ;  /* 0x000000070400720c */ /* 0x004fda0003f06270 */
[----:B------:R-:W-:Y:S05]  /*2170*/  @P0 BREAK.RELIABLE B3 ;  /* 0x0000000000030942 */ /* 0x000fea0003800100 */
[----:B------:R-:W-:Y:S05]  /*2180*/  @P0 BRA `(.L_x_11) ;  /* 0x0000000000240947 */ /* 0x000fea0003800000 */
[----:B------:R-:W-:-:S07]  /*2190*/  MOV R5, R7 ;  /* 0x0000000700057202 */ /* 0x000fce0000000f00 */
.L_x_10:
[----:B------:R-:W-:Y:S05]  /*21a0*/  BSYNC.RELIABLE B3 ;  /* 0x0000000000037941 */ /* 0x000fea0003800100 */
.L_x_8:
[----:B------:R-:W-:-:S05]  /*21b0*/  PRMT R8, R8, 0x7632, R8 ;  /* 0x0000763208087816 */ /* 0x000fca0000000008 */
[----:B------:R-:W-:Y:S04]  /*21c0*/  STL.U16 [R6+0x800], R8 ;  /* 0x0008000806007387 */ /* 0x000fe80000100400 */
[----:B------:R-:W2:Y:S04]  /*21d0*/  LDL R7, [R2+-0x1fc] ;  /* 0xfffe040002077983 */ /* 0x000ea80000100800 */
[----:B--2---:R-:W-:Y:S04]  /*21e0*/  STL [R2+-0x200], R7 ;  /* 0xfffe000702007387 */ /* 0x004fe80000100800 */
[----:B------:R1:W-:Y:S04]  /*21f0*/  STL.U16 [R6+0x802], R3 ;  /* 0x0008020306007387 */ /* 0x0003e80000100400 */
[----:B-----5:R2:W-:Y:S04]  /*2200*/  STL [R2+-0x1fc], R5 ;  /* 0xfffe040502007387 */ /* 0x0205e80000100800 */
[----:B-1----:R2:W5:Y:S02]  /*2210*/  LDL.U16 R3, [R6+0x800] ;  /* 0x0008000006037983 */ /* 0x0025640000100400 */
.L_x_11:
[----:B------:R-:W-:Y:S05]  /*2220*/  BSYNC.RECONVERGENT B2 ;  /* 0x0000000000027941 */ /* 0x000fea0003800200 */
.L_x_7:
[----:B------:R-:W3:Y:S01]  /*2230*/  LDL.U16 R4, [R6+0x7fe] ;  /* 0x0007fe0006047983 */ /* 0x000ee20000100400 */
[----:B------:R-:W-:Y:S04]  /*2240*/  BSSY.RECONVERGENT B2, `(.L_x_12) ;  /* 0x0000019000027945 */ /* 0x000fe80003800200 */
[----:B------:R-:W-:Y:S01]  /*2250*/  BSSY.RELIABLE B3, `(.L_x_13) ;  /* 0x0000011000037945 */ /* 0x000fe20003800100 */
[----:B---3-5:R-:W-:-:S13]  /*2260*/  HSETP2.GT.AND P0, PT, R3.H0_H0, R4.H0_H0, PT ;  /* 0x2000000403007234 */ /* 0x028fda0003f04800 */
[----:B------:R-:W-:Y:S05]  /*2270*/  @!P0 BRA `(.L_x_14) ;  /* 0x0000000000088947 */ /* 0x000fea0003800000 */
[----:B--2---:R1:W5:Y:S01]  /*2280*/  LDL R5, [R2+-0x204] ;  /* 0xfffdfc0002057983 */ /* 0x0043620000100800 */
[----:B------:R-:W-:Y:S05]  /*2290*/  BRA `(.L_x_15) ;  /* 0x0000000000307947 */ /* 0x000fea0003800000 */
.L_x_14:
[----:B------:R-:W3:Y:S01]  /*22a0*/  LDL R8, [R2+-0x204] ;  /* 0xfffdfc0002087983 */ /* 0x000ee20000100800 */
[----:B--2---:R-:W-:Y:S01]  /*22b0*/  IMAD.MOV.U32 R5, RZ, RZ, -0x1 ;  /* 0xffffffffff057424 */ /* 0x004fe200078e00ff */
[----:B---3--:R-:W-:-:S13]  /*22c0*/  ISETP.NE.AND P0, PT, R8, -0x1, PT ;  /* 0xffffffff0800780c */ /* 0x008fda0003f05270 */
[----:B------:R-:W-:Y:S05]  /*22d0*/  @!P0 BRA `(.L_x_15) ;  /* 0x0000000000208947 */ /* 0x000fea0003800000 */
[----:B------:R-:W-:-:S13]  /*22e0*/  HSETP2.NEU.AND P0, PT, R3.H0_H0, R4.H0_H0, PT ;  /* 0x2000000403007234 */ /* 0x000fda0003f0d800 */
[----:B------:R-:W-:Y:S05]  /*22f0*/  @P0 BREAK.RELIABLE B3 ;  /* 0x0000000000030942 */ /* 0x000fea0003800100 */
[----:B------:R-:W-:Y:S05]  /*2300*/  @P0 BRA `(.L_x_16) ;  /* 0x0000000000300947 */ /* 0x000fea0003800000 */
[----:B------:R-:W2:Y:S02]  /*2310*/  LDL R5, [R2+-0x200] ;  /* 0xfffe000002057983 */ /* 0x000ea40000100800 */
[----:B--2---:R-:W-:-:S13]  /*2320*/  ISETP.GE.AND P0, PT, R5, R8, PT ;  /* 0x000000080500720c */ /* 0x004fda0003f06270 */
[----:B------:R-:W-:Y:S05]  /*2330*/  @P0 BREAK.RELIABLE B3 ;  /* 0x0000000000030942 */ /* 0x000fea0003800100 */
[----:B------:R-:W-:Y:S05]  /*2340*/  @P0 BRA `(.L_x_16) ;  /* 0x0000000000200947 */ /* 0x000fea0003800000 */
[----:B------:R-:W-:-:S07]  /*2350*/  IMAD.MOV.U32 R5, RZ, RZ, R8 ;  /* 0x000000ffff057224 */ /* 0x000fce00078e0008 */
.L_x_15:
[----:B------:R-:W-:Y:S05]  /*2360*/  BSYNC.RELIABLE B3 ;  /* 0x0000000000037941 */ /* 0x000fea0003800100 */
.L_x_13:
[----:B------:R-:W-:Y:S04]  /*2370*/  STL.U16 [R6+0x7fe], R3 ;  /* 0x0007fe0306007387 */ /* 0x000fe80000100400 */
[----:B------:R-:W2:Y:S04]  /*2380*/  LDL R7, [R2+-0x200] ;  /* 0xfffe000002077983 */ /* 0x000ea80000100800 */
[----:B--2---:R-:W-:Y:S04]  /*2390*/  STL [R2+-0x204], R7 ;  /* 0xfffdfc0702007387 */ /* 0x004fe80000100800 */
[----:B------:R2:W-:Y:S04]  /*23a0*/  STL.U16 [R6+0x800], R4 ;  /* 0x0008000406007387 */ /* 0x0005e80000100400 */
[----:B-----5:R3:W-:Y:S04]  /*23b0*/  STL [R2+-0x200], R5 ;  /* 0xfffe000502007387 */ /* 0x0207e80000100800 */
[----:B--2---:R3:W5:Y:S02]  /*23c0*/  LDL.U16 R4, [R6+0x7fe] ;  /* 0x0007fe0006047983 */ /* 0x0047640000100400 */
.L_x_16:
[----:B------:R-:W-:Y:S05]  /*23d0*/  BSYNC.RECONVERGENT B2 ;  /* 0x0000000000027941 */ /* 0x000fea0003800200 */
.L_x_12:
[----:B------:R-:W2:Y:S01]  /*23e0*/  LDL.U16 R7, [R6+0x7fc] ;  /* 0x0007fc0006077983 */ /* 0x000ea20000100400 */
[----:B------:R-:W-:Y:S04]  /*23f0*/  BSSY.RECONVERGENT B2, `(.L_x_17) ;  /* 0x0000018000027945 */ /* 0x000fe80003800200 */
[----:B------:R-:W-:Y:S01]  /*2400*/  BSSY.RELIABLE B3, `(.L_x_18) ;  /* 0x0000011000037945 */ /* 0x000fe20003800100 */
[----:B--2--5:R-:W-:-:S13]  /*2410*/  HSETP2.GT.AND P0, PT, R4.H0_H0, R7.H0_H0, PT ;  /* 0x2000000704007234 */ /* 0x024fda0003f04800 */
[----:B------:R-:W-:Y:S05]  /*2420*/  @!P0 BRA `(.L_x_19) ;  /* 0x0000000000088947 */ /* 0x000fea0003800000 */
[----:B------:R2:W5:Y:S01]  /*2430*/  LDL R3, [R2+-0x208] ;  /* 0xfffdf80002037983 */ /* 0x0005620000100800 */
[----:B------:R-:W-:Y:S05]  /*2440*/  BRA `(.L_x_20) ;  /* 0x0000000000307947 */ /* 0x000fea0003800000 */
.L_x_19:
[----:B------:R-:W2:Y:S01]  /*2450*/  LDL R8, [R2+-0x208] ;  /* 0xfffdf80002087983 */ /* 0x000ea20000100800 */
[----:B------:R-:W-:Y:S01]  /*2460*/  IMAD.MOV.U32 R3, RZ, RZ, -0x1 ;  /* 0xffffffffff037424 */ /* 0x000fe200078e00ff */
[----:B--2---:R-:W-:-:S13]  /*2470*/  ISETP.NE.AND P0, PT, R8, -0x1, PT ;  /* 0xffffffff0800780c */ /* 0x004fda0003f05270 */
        /* <DEDUP_REMOVED lines=9> */
.L_x_20:
[----:B------:R-:W-:Y:S05]  /*2510*/  BSYNC.RELIABLE B3 ;  /* 0x0000000000037941 */ /* 0x000fea0003800100 */
.L_x_18:
[----:B------:R4:W-:Y:S04]  /*2520*/  STL.U16 [R6+0x7fc], R4 ;  /* 0x0007fc0406007387 */ /* 0x0009e80000100400 */
[----:B---3--:R-:W3:Y:S04]  /*2530*/  LDL R5, [R2+-0x204] ;  /* 0xfffdfc0002057983 */ /* 0x008ee80000100800 */
[----:B---3--:R4:W-:Y:S04]  /*2540*/  STL [R2+-0x208], R5 ;  /* 0xfffdf80502007387 */ /* 0x0089e80000100800 */
[----:B------:R4:W-:Y:S04]  /*2550*/  STL.U16 [R6+0x7fe], R7 ;  /* 0x0007fe0706007387 */ /* 0x0009e80000100400 */
[----:B-----5:R4:W-:Y:S02]  /*2560*/  STL [R2+-0x204], R3 ;  /* 0xfffdfc0302007387 */ /* 0x0209e40000100800 */
.L_x_21:
[----:B------:R-:W-:Y:S05]  /*2570*/  BSYNC.RECONVERGENT B2 ;  /* 0x0000000000027941 */ /* 0x000fea0003800200 */
.L_x_17:
[----:B------:R-:W-:-:S13]  /*2580*/  ISETP.NE.AND P0, PT, R0, 0x2, PT ;  /* 0x000000020000780c */ /* 0x000fda0003f05270 */
[----:B------:R-:W-:Y:S05]  /*2590*/  @!P0 BRA `(.L_x_22) ;  /* 0x0000000000808947 */ /* 0x000fea0003800000 */
[----:B----4-:R-:W-:Y:S01]  /*25a0*/  VIADD R4, R0, 0xfffffffd ;  /* 0xfffffffd00047836 */ /* 0x010fe20000000000 */
[----:B------:R-:W4:Y:S03]  /*25b0*/  LDL.U16 R8, [R6+0x7fc] ;  /* 0x0007fc0006087983 */ /* 0x000f260000100400 */
[----:B---3--:R-:W-:-:S05]  /*25c0*/  IMAD R5, R4, 0x2, R1 ;  /* 0x0000000204057824 */ /* 0x008fca00078e0201 */
[----:B------:R-:W4:Y:S01]  /*25d0*/  LDL.U16 R9, [R5+0x800] ;  /* 0x0008000005097983 */ /* 0x000f220000100400 */
[----:B------:R-:W-:Y:S04]  /*25e0*/  BSSY.RECONVERGENT B2, `(.L_x_23) ;  /* 0x0000019000027945 */ /* 0x000fe80003800200 */
[----:B------:R-:W-:Y:S01]  /*25f0*/  BSSY.RELIABLE B3, `(.L_x_24) ;  /* 0x0000012000037945 */ /* 0x000fe20003800100 */
[----:B------:R-:W-:Y:S01]  /*2600*/  IMAD R7, R4, 0x2, R5 ;  /* 0x0000000204077824 */ /* 0x000fe200078e0205 */
[----:B----4-:R-:W-:-:S13]  /*2610*/  HSETP2.GT.AND P0, PT, R8.H0_H0, R9.H0_H0, PT ;  /* 0x2000000908007234 */ /* 0x010fda0003f04800 */
[----:B------:R-:W-:Y:S05]  /*2620*/  @!P0 BRA `(.L_x_25) ;  /* 0x0000000000088947 */ /* 0x000fea0003800000 */
[----:B------:R3:W5:Y:S01]  /*2630*/  LDL R3, [R7+0x600] ;  /* 0x0006000007037983 */ /* 0x0007620000100800 */
[----:B------:R-:W-:Y:S05]  /*2640*/  BRA `(.L_x_26) ;  /* 0x0000000000307947 */ /* 0x000fea0003800000 */
.L_x_25:
[----:B------:R-:W3:Y:S01]  /*2650*/  LDL R4, [R7+0x600] ;  /* 0x0006000007047983 */ /* 0x000ee20000100800 */
[----:B------:R-:W-:Y:S02]  /*2660*/  MOV R3, 0xffffffff ;  /* 0xffffffff00037802 */ /* 0x000fe40000000f00 */
[----:B---3--:R-:W-:-:S13]  /*2670*/  ISETP.NE.AND P0, PT, R4, -0x1, PT ;  /* 0xffffffff0400780c */ /* 0x008fda0003f05270 */
[----:B------:R-:W-:Y:S05]  /*2680*/  @!P0 BRA `(.L_x_26) ;  /* 0x0000000000208947 */ /* 0x000fea0003800000 */
[----:B------:R-:W-:-:S13]  /*2690*/  HSETP2.NEU.AND P0, PT, R8.H0_H0, R9.H0_H0, PT ;  /* 0x2000000908007234 */ /* 0x000fda0003f0d800 */
[----:B------:R-:W-:Y:S05]  /*26a0*/  @P0 BREAK.RELIABLE B3 ;  /* 0x0000000000030942 */ /* 0x000fea0003800100 */
[----:B------:R-:W-:Y:S05]  /*26b0*/  @P0 BRA `(.L_x_27) ;  /* 0x00000000002c0947 */ /* 0x000fea0003800000 */
[----:B------:R-:W3:Y:S02]  /*26c0*/  LDL R3, [R2+-0x208] ;  /* 0xfffdf80002037983 */ /* 0x000ee40000100800 */
[----:B---3--:R-:W-:-:S13]  /*26d0*/  ISETP.GE.AND P0, PT, R3, R4, PT ;  /* 0x000000040300720c */ /* 0x008fda0003f06270 */
[----:B------:R-:W-:Y:S05]  /*26e0*/  @P0 BREAK.RELIABLE B3 ;  /* 0x0000000000030942 */ /* 0x000fea0003800100 */
[----:B------:R-:W-:Y:S05]  /*26f0*/  @P0 BRA `(.L_x_27) ;  /* 0x00000000001c0947 */ /* 0x000fea0003800000 */
[----:B------:R-:W-:-:S07]  /*2700*/  IMAD.MOV.U32 R3, RZ, RZ, R4 ;  /* 0x000000ffff037224 */ /* 0x000fce00078e0004 */
.L_x_26:
[----:B------:R-:W-:Y:S05]  /*2710*/  BSYNC.RELIABLE B3 ;  /* 0x0000000000037941 */ /* 0x000fea0003800100 */
.L_x_24:
[----:B------:R4:W-:Y:S04]  /*2720*/  STL.U16 [R5+0x800], R8 ;  /* 0x0008000805007387 */ /* 0x0009e80000100400 */
[----:B------:R-:W2:Y:S04]  /*2730*/  LDL R4, [R2+-0x208] ;  /* 0xfffdf80002047983 */ /* 0x000ea80000100800 */
[----:B--2---:R4:W-:Y:S04]  /*2740*/  STL [R7+0x600], R4 ;  /* 0x0006000407007387 */ /* 0x0049e80000100800 */
[----:B------:R4:W-:Y:S04]  /*2750*/  STL.U16 [R6+0x7fc], R9 ;  /* 0x0007fc0906007387 */ /* 0x0009e80000100400 */
[----:B-----5:R4:W-:Y:S02]  /*2760*/  STL [R2+-0x208], R3 ;  /* 0xfffdf80302007387 */ /* 0x0209e40000100800 */
.L_x_27:
[----:B------:R-:W-:Y:S05]  /*2770*/  BSYNC.RECONVERGENT B2 ;  /* 0x0000000000027941 */ /* 0x000fea0003800200 */
.L_x_23:
[----:B------:R-:W-:Y:S01]  /*2780*/  VIADD R0, R0, 0xfffffffc ;  /* 0xfffffffc00007836 */ /* 0x000fe20000000000 */
[----:B------:R-:W-:Y:S06]  /*2790*/  BRA `(.L_x_28) ;  /* 0xfffffff800247947 */ /* 0x000fec000383ffff */
.L_x_22:
[----:B------:R-:W5:Y:S01]  /*27a0*/  LDCU UR4, c[0x0][0x440] ;  /* 0x00008800ff0477ac */ /* 0x000f620008000800 */
[----:B------:R-:W-:-:S05]  /*27b0*/  VIADD R147, R147, 0x20 ;  /* 0x0000002093937836 */ /* 0x000fca0000000000 */
[----:B-----5:R-:W-:-:S13]  /*27c0*/  ISETP.GE.AND P0, PT, R147, UR4, PT ;  /* 0x0000000493007c0c */ /* 0x020fda000bf06270 */
[----:B------:R-:W-:Y:S05]  /*27d0*/  @!P0 BRA `(.L_x_29) ;  /* 0xfffffff400088947 */ /* 0x000fea000383ffff */
[----:B------:R-:W-:Y:S05]  /*27e0*/  BSYNC.RECONVERGENT B0 ;  /* 0x0000000000007941 */ /* 0x000fea0003800200 */
.L_x_4:
[----:B------:R-:W2:Y:S04]  /*27f0*/  LDL.64 R194, [R1+0x840] ;  /* 0x0008400001c27983 */ /* 0x000ea80000100a00 */
        /* <DEDUP_REMOVED lines=21> */
[----:B------:R0:W5:Y:S04]  /*2950*/  LDL.64 R130, [R1+0x800] ;  /* 0x0008000001827983 */ /* 0x0001680000100a00 */
        /* <DEDUP_REMOVED lines=70> */
[----:B---34-:R3:W5:Y:S04]  /*2dc0*/  LDL.64 R6, [R1+0x7e8] ;  /* 0x0007e80001067983 */ /* 0x0187680000100a00 */
[----:B------:R3:W5:Y:S04]  /*2dd0*/  LDL.64 R4, [R1+0x7f0] ;  /* 0x0007f00001047983 */ /* 0x0007680000100a00 */
[----:B012---:R3:W5:Y:S01]  /*2de0*/  LDL.64 R2, [R1+0x7f8] ;  /* 0x0007f80001027983 */ /* 0x0077620000100a00 */
[----:B------:R-:W-:-:S02]  /*2df0*/  PRMT R179, R194, 0x7610, R146 ;  /* 0x00007610c2b37816 */ /* 0x000fc40000000092 */
[----:B------:R-:W-:Y:S02]  /*2e00*/  PRMT R178, R195, 0x7610, R194 ;  /* 0x00007610c3b27816 */ /* 0x000fe400000000c2 */
[----:B------:R-:W-:Y:S02]  /*2e10*/  PRMT R0, R146, 0x7610, R195 ;  /* 0x0000761092007816 */ /* 0x000fe400000000c3 */
[----:B------:R-:W-:Y:S02]  /*2e20*/  PRMT R194, R147, 0x7610, R147 ;  /* 0x0000761093c27816 */ /* 0x000fe40000000093 */
[----:B------:R-:W-:Y:S02]  /*2e30*/  PRMT R195, R148, 0x7610, R148 ;  /* 0x0000761094c37816 */ /* 0x000fe40000000094 */
[----:B------:R-:W-:Y:S02]  /*2e40*/  PRMT R196, R149, 0x7610, R149 ;  /* 0x0000761095c47816 */ /* 0x000fe40000000095 */
        /* <DEDUP_REMOVED lines=37> */
[----:B---3--:R-:W-:-:S07]  /*30a0*/  PRMT R234, R189, 0x7610, R189 ;  /* 0x00007610bdea7816 */ /* 0x008fce00000000bd */
.L_x_3:
[----:B------:R-:W-:Y:S05]  /*30b0*/  BSYNC.RECONVERGENT B1 ;  /* 0x0000000000017941 */ /* 0x000fea0003800200 */
.L_x_2:
[----:B------:R-:W-:Y:S05]  /*30c0*/  WARPSYNC.ALL ;  /* 0x0000000000007948 */ /* 0x000fea0003800000 */
[----:B-----5:R-:W-:Y:S01]  /*30d0*/  SHFL.DOWN PT, R148, R126, 0x1, 0x1f ;  /* 0x08201f007e947f89 */ /* 0x020fe200000e0000 */
[----:B------:R-:W-:Y:S03]  /*30e0*/  BSSY.RECONVERGENT B0, `(.L_x_30) ;  /* 0x00002c7000007945 */ /* 0x000fe60003800200 */
[----:B------:R-:W0:Y:S04]  /*30f0*/  SHFL.DOWN PT, R149, R127, 0x1, 0x1f ;  /* 0x08201f007f957f89 */ /* 0x000e2800000e0000 */
[----:B------:R-:W-:Y:S04]  /*3100*/  SHFL.DOWN PT, R150, R124, 0x1, 0x1f ;  /* 0x08201f007c967f89 */ /* 0x000fe800000e0000 */
[----:B------:R-:W1:Y:S04]  /*3110*/  SHFL.DOWN PT, R151, R125, 0x1, 0x1f ;  /* 0x08201f007d977f89 */ /* 0x000e6800000e0000 */
[----:B------:R-:W-:Y:S04]  /*3120*/  SHFL.DOWN PT, R180, R96, 0x1, 0x1f ;  /* 0x08201f0060b47f89 */ /* 0x000fe800000e0000 */
[----:B------:R-:W2:Y:S04]  /*3130*/  SHFL.DOWN PT, R181, R97, 0x1, 0x1f ;  /* 0x08201f0061b57f89 */ /* 0x000ea800000e0000 */
[----:B------:R-:W-:Y:S04]  /*3140*/  SHFL.DOWN PT, R146, R128, 0x1, 0x1f ;  /* 0x08201f0080927f89 */ /* 0x000fe800000e0000 */
[----:B------:R-:W3:Y:S04]  /*3150*/  SHFL.DOWN PT, R147, R129, 0x1, 0x1f ;  /* 0x08201f0081937f89 */ /* 0x000ee800000e0000 */
[----:B------:R-:W-:Y:S04]  /*3160*/  SHFL.DOWN PT, R152, R122, 0x1, 0x1f ;  /* 0x08201f007a987f89 */ /* 0x000fe800000e0000 */
[----:B------:R-:W4:Y:S04]  /*3170*/  SHFL.DOWN PT, R153, R123, 0x1, 0x1f ;  /* 0x08201f007b997f89 */ /* 0x000f2800000e0000 */
        /* <DEDUP_REMOVED lines=24> */
[----:B0-----:R-:W-:Y:S04]  /*3300*/  STL.64 [R1+0x308], R148 ;  /* 0x0003089401007387 */ /* 0x001fe80000100a00 */
[----:B-1----:R-:W-:Y:S04]  /*3310*/  STL.64 [R1+0x310], R150 ;  /* 0x0003109601007387 */ /* 0x002fe80000100a00 */
[----:B------:R-:W-:Y:S04]  /*3320*/  SHFL.DOWN PT, R148, R92, 0x1, 0x1f ;  /* 0x08201f005c947f89 */ /* 0x000fe800000e0000 */
[----:B------:R-:W0:Y:S04]  /*3330*/  SHFL.DOWN PT, R149, R93, 0x1, 0x1f ;  /* 0x08201f005d957f89 */ /* 0x000e2800000e0000 */
[----:B------:R-:W-:Y:S04]  /*3340*/  SHFL.DOWN PT, R150, R90, 0x1, 0x1f ;  /* 0x08201f005a967f89 */ /* 0x000fe800000e0000 */
[----:B------:R-:W1:Y:S04]  /*3350*/  SHFL.DOWN PT, R151, R91, 0x1, 0x1f ;  /* 0x08201f005b977f89 */ /* 0x000e6800000e0000 */
[----:B--2---:R-:W-:Y:S04]  /*3360*/  STL.64 [R1+0x380], R180 ;  /* 0x000380b401007387 */ /* 0x004fe80000100a00 */
[----:B------:R-:W-:Y:S04]  /*3370*/  SHFL.DOWN PT, R180, R62, 0x1, 0x1f ;  /* 0x08201f003eb47f89 */ /* 0x000fe800000e0000 */
[----:B------:R-:W2:Y:S04]  /*3380*/  SHFL.DOWN PT, R181, R63, 0x1, 0x1f ;  /* 0x08201f003fb57f89 */ /* 0x000ea800000e0000 */
[----:B---3--:R-:W-:Y:S04]  /*3390*/  STL.64 [R1+0x300], R146 ;  /* 0x0003009201007387 */ /* 0x008fe80000100a00 */
[----:B----4-:R-:W-:Y:S04]  /*33a0*/  STL.64 [R1+0x318], R152 ;  /* 0x0003189801007387 */ /* 0x010fe80000100a00 */
        /* <DEDUP_REMOVED lines=99> */
[----:B0-----:R0:W-:Y:S04]  /*39e0*/  STL.64 [R1+0x438], R148 ;  /* 0x0004389401007387 */ /* 0x0011e80000100a00 */
[----:B-1----:R1:W-:Y:S04]  /*39f0*/  STL.64 [R1+0x440], R150 ;  /* 0x0004409601007387 */ /* 0x0023e80000100a00 */
[----:B--2---:R-:W-:Y:S01]  /*3a00*/  STL.64 [R1+0x4b0], R180 ;  /* 0x0004b0b401007387 */ /* 0x004fe20000100a00 */
[----:B0-----:R-:W-:-:S03]  /*3a10*/  PRMT R148, R179, 0x7610, R178 ;  /* 0x00007610b3947816 */ /* 0x001fc600000000b2 */
[----:B------:R-:W-:Y:S01]  /*3a20*/  SHFL.DOWN PT, R180, R221, 0x1, 0x1f ;  /* 0x08201f00ddb47f89 */ /* 0x000fe200000e0000 */
[----:B------:R-:W-:Y:S02]  /*3a30*/  PRMT R149, R178, 0x7610, R0 ;  /* 0x00007610b2957816 */ /* 0x000fe40000000000 */
[----:B-1----:R-:W-:Y:S01]  /*3a40*/  PRMT R150, R0, 0x7610, R179 ;  /* 0x0000761000967816 */ /* 0x002fe200000000b3 */
[----:B------:R-:W0:Y:S04]  /*3a50*/  SHFL.DOWN PT, R181, R222, 0x1, 0x1f ;  /* 0x08201f00deb57f89 */ /* 0x000e2800000e0000 */
        /* <DEDUP_REMOVED lines=59> */
[----:B-1----:R-:W-:Y:S04]  /*3e10*/  STL.64 [R1+0x4b8], R182 ;  /* 0x0004b8b601007387 */ /* 0x002fe80000100a00 */
[----:B--2---:R-:W-:Y:S01]  /*3e20*/  STL.64 [R1+0x4c0], R184 ;  /* 0x0004c0b801007387 */ /* 0x004fe20000100a00 */
[----:B0-----:R-:W0:Y:S03]  /*3e30*/  S2R R180, SR_LANEID ;  /* 0x0000000000b47919 */ /* 0x001e260000000000 */
[----:B---3--:R-:W-:Y:S04]  /*3e40*/  STL.64 [R1+0x4c8], R186 ;  /* 0x0004c8ba01007387 */ /* 0x008fe80000100a00 */
[----:B----4-:R-:W-:Y:S04]  /*3e50*/  STL.64 [R1+0x4d0], R188 ;  /* 0x0004d0bc01007387 */ /* 0x010fe80000100a00 */
[----:B------:R-:W-:Y:S04]  /*3e60*/  STL.64 [R1+0x4d8], R146 ;  /* 0x0004d89201007387 */ /* 0x000fe80000100a00 */
[----:B------:R-:W-:Y:S04]  /*3e70*/  STL.64 [R1+0x540], R148 ;  /* 0x0005409401007387 */ /* 0x000fe80000100a00 */
[----:B------:R-:W-:Y:S04]  /*3e80*/  STL.64 [R1+0x548], R150 ;  /* 0x0005489601007387 */ /* 0x000fe80000100a00 */
[----:B------:R-:W-:Y:S04]  /*3e90*/  STL.64 [R1+0x550], R152 ;  /* 0x0005509801007387 */ /* 0x000fe80000100a00 */
[----:B------:R-:W-:Y:S04]  /*3ea0*/  STL.64 [R1+0x558], R154 ;  /* 0x0005589a01007387 */ /* 0x000fe80000100a00 */
[----:B------:R-:W-:Y:S01]  /*3eb0*/  STL.64 [R1+0x560], R156 ;  /* 0x0005609c01007387 */ /* 0x000fe20000100a00 */
[----:B0-----:R-:W-:-:S03]  /*3ec0*/  ISETP.GT.AND P0, PT, R180, 0x1e, PT ;  /* 0x0000001eb400780c */ /* 0x001fc60003f04270 */
        /* <DEDUP_REMOVED lines=49> */
[----:B------:R-:W4:Y:S04]  /*41e0*/  SHFL.DOWN PT, R176, R144, 0x1, 0x1f ;  /* 0x08201f0090b07f89 */ /* 0x000f2800000e0000 */
[----:B0-----:R0:W-:Y:S04]  /*41f0*/  STL.64 [R1+0x5c0], R182 ;  /* 0x0005c0b601007387 */ /* 0x0011e80000100a00 */
[----:B-1----:R0:W-:Y:S04]  /*4200*/  STL.64 [R1+0x5c8], R184 ;  /* 0x0005c8b801007387 */ /* 0x0021e80000100a00 */
[----:B--2---:R0:W-:Y:S04]  /*4210*/  STL.64 [R1+0x5d0], R186 ;  /* 0x0005d0ba01007387 */ /* 0x0041e80000100a00 */
[----:B---3--:R0:W-:Y:S04]  /*4220*/  STL.64 [R1+0x5d8], R188 ;  /* 0x0005d8bc01007387 */ /* 0x0081e80000100a00 */
[----:B----4-:R0:W-:Y:S04]  /*4230*/  STL.64 [R1+0x4e0], R146 ;  /* 0x0004e09201007387 */ /* 0x0101e80000100a00 */
[----:B------:R0:W-:Y:S04]  /*4240*/  STL.64 [R1+0x4e8], R148 ;  /* 0x0004e89401007387 */ /* 0x0001e80000100a00 */
        /* <DEDUP_REMOVED lines=13> */
[----:B------:R0:W-:Y:S01]  /*4320*/  STL.64 [R1+0x538], R176 ;  /* 0x000538b001007387 */ /* 0x0001e20000100a00 */
[----:B------:R-:W-:Y:S05]  /*4330*/  @P0 BRA `(.L_x_31) ;  /* 0x0000001800840947 */ /* 0x000fea0003800000 */
[----:B------:R1:W-:Y:S04]  /*4340*/  STL.64 [R1+0x1f8], R2 ;  /* 0x0001f80201007387 */ /* 0x0003e80000100a00 */
[----:B------:R-:W-:Y:S04]  /*4350*/  STL.64 [R1], R128 ;  /* 0x0000008001007387 */ /* 0x000fe80000100a00 */
[----:B------:R-:W-:Y:S01]  /*4360*/  STL.64 [R1+0x8], R126 ;  /* 0x0000087e01007387 */ /* 0x000fe20000100a00 */
[----:B-1----:R-:W-:-:S03]  /*4370*/  PRMT R2, R179, 0x7610, R178 ;  /* 0x00007610b3027816 */ /* 0x002fc600000000b2 */
[----:B------:R-:W-:Y:S01]  /*4380*/  STL.64 [R1+0x10], R124 ;  /* 0x0000107c01007387 */ /* 0x000fe20000100a00 */
[----:B------:R-:W-:-:S03]  /*4390*/  PRMT R3, R178, 0x7610, R0 ;  /* 0x00007610b2037816 */ /* 0x000fc60000000000 */
[----:B------:R-:W-:Y:S04]  /*43a0*/  STL.64 [R1+0x18], R122 ;  /* 0x0000187a01007387 */ /* 0x000fe80000100a00 */
[----:B------:R1:W-:Y:S04]  /*43b0*/  STL.64 [R1+0x240], R2 ;  /* 0x0002400201007387 */ /* 0x0003e80000100a00 */
[----:B------:R-:W-:Y:S04]  /*43c0*/  STL.64 [R1+0x20], R120 ;  /* 0x0000207801007387 */ /* 0x000fe80000100a00 */
[----:B------:R-:W-:Y:S01]  /*43d0*/  STL.64 [R1+0x28], R118 ;  /* 0x0000287601007387 */ /* 0x000fe20000100a00 */
[----:B-1----:R-:W-:Y:S01]  /*43e0*/  PRMT R2, R0, 0x7610, R179 ;  /* 0x0000761000027816 */ /* 0x002fe200000000b3 */
[----:B------:R-:W-:-:S02]  /*43f0*/  IMAD.MOV.U32 R3, RZ, RZ, R194 ;  /* 0x000000ffff037224 */ /* 0x000fc400078e00c2 */
[----:B------:R-:W-:Y:S01]  /*4400*/  STL.64 [R1+0x30], R116 ;  /* 0x0000307401007387 */ /* 0x000fe20000100a00 */
[----:B------:R-:W-:-:S03]  /*4410*/  IMAD.MOV.U32 R0, RZ, RZ, RZ ;  /* 0x000000ffff007224 */ /* 0x000fc600078e00ff */
[----:B------:R1:W-:Y:S04]  /*4420*/  STL.64 [R1+0x248], R2 ;  /* 0x0002480201007387 */ /* 0x0003e80000100a00 */
[----:B------:R-:W-:Y:S04]  /*4430*/  STL.64 [R1+0x38], R114 ;  /* 0x0000387201007387 */ /* 0x000fe80000100a00 */
[----:B------:R-:W-:Y:S01]  /*4440*/  STL.64 [R1+0x40], R112 ;  /* 0x0000407001007387 */ /* 0x000fe20000100a00 */
[----:B-1----:R-:W-:-:S03]  /*4450*/  IMAD.MOV.U32 R2, RZ, RZ, R195 ;  /* 0x000000ffff027224 */ /* 0x002fc600078e00c3 */
[----:B------:R-:W-:Y:S01]  /*4460*/  STL.64 [R1+0x48], R110 ;  /* 0x0000486e01007387 */ /* 0x000fe20000100a00 */
[----:B------:R-:W-:-:S03]  /*4470*/  IMAD.MOV.U32 R3, RZ, RZ, R196 ;  /* 0x000000ffff037224 */ /* 0x000fc600078e00c4 */
[----:B------:R-:W-:Y:S04]  /*4480*/  STL.64 [R1+0x50], R108 ;  /* 0x0000506c01007387 */ /* 0x000fe80000100a00 */
[----:B------:R1:W-:Y:S04]  /*4490*/  STL.64 [R1+0x250], R2 ;  /* 0x0002500201007387 */ /* 0x0003e80000100a00 */
[----:B------:R-:W-:Y:S04]  /*44a0*/  STL.64 [R1+0x58], R106 ;  /* 0x0000586a01007387 */ /* 0x000fe80000100a00 */
[----:B------:R-:W-:Y:S01]  /*44b0*/  STL.64 [R1+0x60], R104 ;  /* 0x0000606801007387 */ /* 0x000fe20000100a00 */
[----:B-1----:R-:W-:Y:S01]  /*44c0*/  MOV R2, R197 ;  /* 0x000000c500027202 */ /* 0x002fe20000000f00 */
[----:B------:R-:W-:-:S02]  /*44d0*/  IMAD.MOV.U32 R3, RZ, RZ, R198 ;  /* 0x000000ffff037224 */ /* 0x000fc400078e00c6 */
[----:B------:R-:W-:Y:S04]  /*44e0*/  STL.64 [R1+0x68], R102 ;  /* 0x0000686601007387 */ /* 0x000fe80000100a00 */
        /* <DEDUP_REMOVED lines=17> */
[----:B-1----:R-:W-:Y:S01]  /*4600*/  IMAD.MOV.U32 R2, RZ, RZ, R203 ;  /* 0x000000ffff027224 */ /* 0x002fe200078e00cb */
[----:B------:R-:W-:-:S02]  /*4610*/  MOV R3, R204 ;  /* 0x000000cc00037202 */ /* 0x000fc40000000f00 */
        /* <DEDUP_REMOVED lines=87> */
[----:B------:R-:W-:-:S05]  /*4b90*/  IMAD.MOV.U32 R3, RZ, RZ, R230 ;  /* 0x000000ffff037224 */ /* 0x000fca00078e00e6 */
[----:B------:R1:W-:Y:S02]  /*4ba0*/  STL.64 [R1+0x2d8], R2 ;  /* 0x0002d80201007387 */ /* 0x0003e40000100a00 */
[----:B-1----:R-:W-:Y:S01]  /*4bb0*/  IMAD.MOV.U32 R2, RZ, RZ, R231 ;  /* 0x000000ffff027224 */ /* 0x002fe200078e00e7 */
[----:B------:R-:W-:-:S05]  /*4bc0*/  MOV R3, R232 ;  /* 0x000000e800037202 */ /* 0x000fca0000000f00 */
[----:B------:R1:W-:Y:S02]  /*4bd0*/  STL.64 [R1+0x2e0], R2 ;  /* 0x0002e00201007387 */ /* 0x0003e40000100a00 */
[----:B-1----:R-:W-:Y:S02]  /*4be0*/  IMAD.MOV.U32 R2, RZ, RZ, R233 ;  /* 0x000000ffff027224 */ /* 0x002fe400078e00e9 */
[----:B------:R-:W-:-:S05]  /*4bf0*/  IMAD.MOV.U32 R3, RZ, RZ, R234 ;  /* 0x000000ffff037224 */ /* 0x000fca00078e00ea */
[----:B------:R1:W-:Y:S02]  /*4c00*/  STL.64 [R1+0x2e8], R2 ;  /* 0x0002e80201007387 */ /* 0x0003e40000100a00 */
.L_x_54:
[C---:B------:R-:W-:Y:S01]  /*4c10*/  IMAD R7, R0.reuse, 0x2, R1 ;  /* 0x0000000200077824 */ /* 0x040fe200078e0201 */
[----:B0-2---:R-:W2:Y:S03]  /*4c20*/  LDL.U16 R5, [R1+0x2fe] ;  /* 0x0002fe0001057983 */ /* 0x005ea60000100400 */
[C---:B-1-34-:R-:W-:Y:S01]  /*4c30*/  IMAD R3, R0.reuse, 0x2, R7 ;  /* 0x0000000200037824 */ /* 0x05afe200078e0207 */
[----:B------:R-:W3:Y:S04]  /*4c40*/  LDL R2, [R1+0x1fc] ;  /* 0x0001fc0001027983 */ /* 0x000ee80000100800 */
[----:B------:R-:W2:Y:S04]  /*4c50*/  LDL.U16 R4, [R7+0x500] ;  /* 0x0005000007047983 */ /* 0x000ea80000100400 */
[----:B------:R-:W3:Y:S01]  /*4c60*/  LDL R3, [R3+0x300] ;  /* 0x0003000003037983 */ /* 0x000ee20000100800 */
[----:B------:R-:W-:Y:S01]  /*4c70*/  VIADD R0, R0, 0x1 ;  /* 0x0000000100007836 */ /* 0x000fe20000000000 */
[----:B--2---:R-:W-:-:S02]  /*4c80*/  HSETP2.GT.AND P0, PT, R4.H0_H0, R5.H0_H0, PT ;  /* 0x2000000504007234 */ /* 0x004fc40003f04800 */
[----:B---3--:R-:W-:-:S03]  /*4c90*/  ISETP.GE.AND P1, PT, R3, R2, PT ;  /* 0x000000020300720c */ /* 0x008fc60003f26270 */
[----:B------:R-:W-:Y:S02]  /*4ca0*/  ISETP.EQ.OR P0, PT, R2, -0x1, P0 ;  /* 0xffffffff0200780c */ /* 0x000fe40000702670 */
[----:B------:R-:W-:-:S04]  /*4cb0*/  HSETP2.NEU.OR P1, PT, R4.H0_H0, R5.H0_H0, P1 ;  /* 0x2000000504007234 */ /* 0x000fc80000f2d820 */
[----:B------:R-:W-:Y:S01]  /*4cc0*/  PLOP3.LUT P0, PT, P0, P1, PT, 0x8, 0x80 ;  /* 0x000000000080781c */ /* 0x000fe20000702170 */
[----:B------:R-:W-:-:S12]  /*4cd0*/  IMAD.MOV.U32 R2, RZ, RZ, 0x7e ;  /* 0x0000007eff027424 */ /* 0x000fd800078e00ff */
[----:B------:R1:W-:Y:S04]  /*4ce0*/  @!P0 STL.U16 [R1+0x2fe], R4 ;  /* 0x0002fe0401008387 */ /* 0x0003e80000100400 */
[----:B------:R1:W-:Y:S01]  /*4cf0*/  @!P0 STL [R1+0x1fc], R3 ;  /* 0x0001fc0301008387 */ /* 0x0003e20000100800 */
[----:B------:R-:W-:-:S13]  /*4d00*/  ISETP.NE.AND P0, PT, R0, 0x80, PT ;  /* 0x000000800000780c */ /* 0x000fda0003f05270 */
.L_x_53:
[----:B----4-:R-:W-:-:S05]  /*4d10*/  IMAD R9, R2, 0x2, R1 ;  /* 0x0000000202097824 */ /* 0x010fca00078e0201 */
[----:B--2---:R-:W2:Y:S01]  /*4d20*/  LDL R7, [R9+0x200] ;  /* 0x0002000009077983 */ /* 0x004ea20000100800 */
[----:B-1-3--:R-:W-:Y:S01]  /*4d30*/  IADD3 R3, PT, PT, R9, 0x200, RZ ;  /* 0x0000020009037810 */ /* 0x00afe20007ffe0ff */
[----:B------:R-:W-:Y:S04]  /*4d40*/  BSSY.RECONVERGENT B1, `(.L_x_32) ;  /* 0x000001c000017945 */ /* 0x000fe80003800200 */
[----:B------:R-:W-:Y:S01]  /*4d50*/  BSSY.RELIABLE B2, `(.L_x_33) ;  /* 0x0000013000027945 */ /* 0x000fe20003800100 */
[----:B------:R-:W-:Y:S01]  /*4d60*/  IMAD R3, R2, 0x2, R3 ;  /* 0x0000000202037824 */ /* 0x000fe200078e0203 */
[----:B--2---:R-:W-:Y:S02]  /*4d70*/  HSETP2.GT.AND P1, PT, R7.H1_H1, R7.H0_H0, PT ;  /* 0x2000000707007234 */ /* 0x004fe40003f24c00 */
[----:B0-----:R-:W-:-:S11]  /*4d80*/  PRMT R4, R7, 0x7610, R4 ;  /* 0x0000761007047816 */ /* 0x001fd60000000004 */
[----:B------:R-:W-:Y:S05]  /*4d90*/  @!P1 BRA `(.L_x_34) ;  /* 0x0000000000089947 */ /* 0x000fea0003800000 */
[----:B------:R1:W5:Y:S01]  /*4da0*/  LDL R6, [R3+-0x200] ;  /* 0xfffe000003067983 */ /* 0x0003620000100800 */
[----:B------:R-:W-:Y:S05]  /*4db0*/  BRA `(.L_x_35) ;  /* 0x0000000000307947 */ /* 0x000fea0003800000 */
.L_x_34:
        /* <DEDUP_REMOVED lines=11> */
[----:B------:R-:W-:-:S07]  /*4e70*/  IMAD.MOV.U32 R6, RZ, RZ, R8 ;  /* 0x000000ffff067224 */ /* 0x000fce00078e0008 */
.L_x_35:
[----:B------:R-:W-:Y:S05]  /*4e80*/  BSYNC.RELIABLE B2 ;  /* 0x0000000000027941 */ /* 0x000fea0003800100 */
.L_x_33:
[----:B------:R-:W-:-:S05]  /*4e90*/  PRMT R7, R7, 0x7632, R7 ;  /* 0x0000763207077816 */ /* 0x000fca0000000007 */
[----:B------:R-:W-:Y:S04]  /*4ea0*/  STL.U16 [R9+0x200], R7 ;  /* 0x0002000709007387 */ /* 0x000fe80000100400 */
[----:B------:R-:W2:Y:S04]  /*4eb0*/  LDL R8, [R3+-0x1fc] ;  /* 0xfffe040003087983 */ /* 0x000ea80000100800 */
[----:B--2---:R-:W-:Y:S04]  /*4ec0*/  STL [R3+-0x200], R8 ;  /* 0xfffe000803007387 */ /* 0x004fe80000100800 */
[----:B------:R2:W-:Y:S04]  /*4ed0*/  STL.U16 [R9+0x202], R4 ;  /* 0x0002020409007387 */ /* 0x0005e80000100400 */
[----:B-----5:R3:W-:Y:S04]  /*4ee0*/  STL [R3+-0x1fc], R6 ;  /* 0xfffe040603007387 */ /* 0x0207e80000100800 */
[----:B--2---:R3:W5:Y:S02]  /*4ef0*/  LDL.U16 R4, [R9+0x200] ;  /* 0x0002000009047983 */ /* 0x0047640000100400 */
.L_x_36:
[----:B------:R-:W-:Y:S05]  /*4f00*/  BSYNC.RECONVERGENT B1 ;  /* 0x0000000000017941 */ /* 0x000fea0003800200 */
.L_x_32:
[----:B------:R-:W2:Y:S01]  /*4f10*/  LDL.U16 R5, [R9+0x1fe] ;  /* 0x0001fe0009057983 */ /* 0x000ea20000100400 */
[----:B------:R-:W-:Y:S04]  /*4f20*/  BSSY.RECONVERGENT B1, `(.L_x_37) ;  /* 0x0000019000017945 */ /* 0x000fe80003800200 */
[----:B------:R-:W-:Y:S01]  /*4f30*/  BSSY.RELIABLE B2, `(.L_x_38) ;  /* 0x0000011000027945 */ /* 0x000fe20003800100 */
[----:B--2--5:R-:W-:-:S13]  /*4f40*/  HSETP2.GT.AND P1, PT, R4.H0_H0, R5.H0_H0, PT ;  /* 0x2000000504007234 */ /* 0x024fda0003f24800 */
[----:B------:R-:W-:Y:S05]  /*4f50*/  @!P1 BRA `(.L_x_39) ;  /* 0x0000000000089947 */ /* 0x000fea0003800000 */
[----:B---3--:R2:W5:Y:S01]  /*4f60*/  LDL R6, [R3+-0x204] ;  /* 0xfffdfc0003067983 */ /* 0x0085620000100800 */
[----:B------:R-:W-:Y:S05]  /*4f70*/  BRA `(.L_x_40) ;  /* 0x0000000000307947 */ /* 0x000fea0003800000 */
.L_x_39:
[----:B------:R-:W2:Y:S01]  /*4f80*/  LDL R7, [R3+-0x204] ;  /* 0xfffdfc0003077983 */ /* 0x000ea20000100800 */
[----:B---3--:R-:W-:Y:S01]  /*4f90*/  IMAD.MOV.U32 R6, RZ, RZ, -0x1 ;  /* 0xffffffffff067424 */ /* 0x008fe200078e00ff */
        /* <DEDUP_REMOVED lines=10> */
.L_x_40:
[----:B------:R-:W-:Y:S05]  /*5040*/  BSYNC.RELIABLE B2 ;  /* 0x0000000000027941 */ /* 0x000fea0003800100 */
.L_x_38:
[----:B------:R-:W-:Y:S04]  /*5050*/  STL.U16 [R9+0x1fe], R4 ;  /* 0x0001fe0409007387 */ /* 0x000fe80000100400 */
[----:B------:R-:W3:Y:S04]  /*5060*/  LDL R8, [R3+-0x200] ;  /* 0xfffe000003087983 */ /* 0x000ee80000100800 */
[----:B---3--:R-:W-:Y:S04]  /*5070*/  STL [R3+-0x204], R8 ;  /* 0xfffdfc0803007387 */ /* 0x008fe80000100800 */
[----:B------:R3:W-:Y:S04]  /*5080*/  STL.U16 [R9+0x200], R5 ;  /* 0x0002000509007387 */ /* 0x0007e80000100400 */
[----:B-----5:R4:W-:Y:S04]  /*5090*/  STL [R3+-0x200], R6 ;  /* 0xfffe000603007387 */ /* 0x0209e80000100800 */
[----:B---3--:R4:W5:Y:S02]  /*50a0*/  LDL.U16 R5, [R9+0x1fe] ;  /* 0x0001fe0009057983 */ /* 0x0089640000100400 */
.L_x_41:
[----:B------:R-:W-:Y:S05]  /*50b0*/  BSYNC.RECONVERGENT B1 ;  /* 0x0000000000017941 */ /* 0x000fea0003800200 */
.L_x_37:
[----:B------:R-:W3:Y:S01]  /*50c0*/  LDL.U16 R8, [R9+0x1fc] ;  /* 0x0001fc0009087983 */ /* 0x000ee20000100400 */
[----:B------:R-:W-:Y:S04]  /*50d0*/  BSSY.RECONVERGENT B1, `(.L_x_42) ;  /* 0x0000018000017945 */ /* 0x000fe80003800200 */
[----:B------:R-:W-:Y:S01]  /*50e0*/  BSSY.RELIABLE B2, `(.L_x_43) ;  /* 0x0000011000027945 */ /* 0x000fe20003800100 */
[----:B---3-5:R-:W-:-:S13]  /*50f0*/  HSETP2.GT.AND P1, PT, R5.H0_H0, R8.H0_H0, PT ;  /* 0x2000000805007234 */ /* 0x028fda0003f24800 */
[----:B------:R-:W-:Y:S05]  /*5100*/  @!P1 BRA `(.L_x_44) ;  /* 0x0000000000089947 */ /* 0x000fea0003800000 */
[----:B------:R3:W5:Y:S01]  /*5110*/  LDL R4, [R3+-0x208] ;  /* 0xfffdf80003047983 */ /* 0x0007620000100800 */
[----:B------:R-:W-:Y:S05]  /*5120*/  BRA `(.L_x_45) ;  /* 0x0000000000307947 */ /* 0x000fea0003800000 */
.L_x_44:
[----:B------:R-:W3:Y:S01]  /*5130*/  LDL R7, [R3+-0x208] ;  /* 0xfffdf80003077983 */ /* 0x000ee20000100800 */
[----:B------:R-:W-:Y:S01]  /*5140*/  IMAD.MOV.U32 R4, RZ, RZ, -0x1 ;  /* 0xffffffffff047424 */ /* 0x000fe200078e00ff */
        /* <DEDUP_REMOVED lines=9> */
[----:B------:R-:W-:-:S07]  /*51e0*/  MOV R4, R7 ;  /* 0x0000000700047202 */ /* 0x000fce0000000f00 */
.L_x_45:
[----:B------:R-:W-:Y:S05]  /*51f0*/  BSYNC.RELIABLE B2 ;  /* 0x0000000000027941 */ /* 0x000fea0003800100 */
.L_x_43:
[----:B------:R0:W-:Y:S04]  /*5200*/  STL.U16 [R9+0x1fc], R5 ;  /* 0x0001fc0509007387 */ /* 0x0001e80000100400 */
[----:B----4-:R-:W4:Y:S04]  /*5210*/  LDL R6, [R3+-0x204] ;  /* 0xfffdfc0003067983 */ /* 0x010f280000100800 */
[----:B----4-:R0:W-:Y:S04]  /*5220*/  STL [R3+-0x208], R6 ;  /* 0xfffdf80603007387 */ /* 0x0101e80000100800 */
[----:B------:R0:W-:Y:S04]  /*5230*/  STL.U16 [R9+0x1fe], R8 ;  /* 0x0001fe0809007387 */ /* 0x0001e80000100400 */
[----:B-----5:R0:W-:Y:S02]  /*5240*/  STL [R3+-0x204], R4 ;  /* 0xfffdfc0403007387 */ /* 0x0201e40000100800 */
.L_x_46:
[----:B------:R-:W-:Y:S05]  /*5250*/  BSYNC.RECONVERGENT B1 ;  /* 0x0000000000017941 */ /* 0x000fea0003800200 */
.L_x_42:
[----:B------:R-:W-:-:S13]  /*5260*/  ISETP.NE.AND P1, PT, R2, 0x2, PT ;  /* 0x000000020200780c */ /* 0x000fda0003f25270 */
[----:B------:R-:W-:Y:S05]  /*5270*/  @!P1 BRA `(.L_x_47) ;  /* 0x0000000000809947 */ /* 0x000fea0003800000 */
[----:B0-----:R-:W-:Y:S01]  /*5280*/  VIADD R4, R2, 0xfffffffd ;  /* 0xfffffffd02047836 */ /* 0x001fe20000000000 */
[----:B------:R-:W5:Y:S03]  /*5290*/  LDL.U16 R8, [R9+0x1fc] ;  /* 0x0001fc0009087983 */ /* 0x000f660000100400 */
[----:B------:R-:W-:-:S05]  /*52a0*/  IMAD R5, R4, 0x2, R1 ;  /* 0x0000000204057824 */ /* 0x000fca00078e0201 */
[----:B------:R-:W5:Y:S01]  /*52b0*/  LDL.U16 R11, [R5+0x200] ;  /* 0x00020000050b7983 */ /* 0x000f620000100400 */
[----:B------:R-:W-:Y:S04]  /*52c0*/  BSSY.RECONVERGENT B1, `(.L_x_48) ;  /* 0x0000019000017945 */ /* 0x000fe80003800200 */
[----:B------:R-:W-:Y:S01]  /*52d0*/  BSSY.RELIABLE B2, `(.L_x_49) ;  /* 0x0000012000027945 */ /* 0x000fe20003800100 */
[----:B------:R-:W-:Y:S01]  /*52e0*/  IMAD R4, R4, 0x2, R5 ;  /* 0x0000000204047824 */ /* 0x000fe200078e0205 */
[----:B-----5:R-:W-:-:S13]  /*52f0*/  HSETP2.GT.AND P1, PT, R8.H0_H0, R11.H0_H0, PT ;  /* 0x2000000b08007234 */ /* 0x020fda0003f24800 */
[----:B------:R-:W-:Y:S05]  /*5300*/  @!P1 BRA `(.L_x_50) ;  /* 0x0000000000089947 */ /* 0x000fea0003800000 */
[----:B----4-:R0:W5:Y:S01]  /*5310*/  LDL R6, [R4] ;  /* 0x0000000004067983 */ /* 0x0101620000100800 */
[----:B------:R-:W-:Y:S05]  /*5320*/  BRA `(.L_x_51) ;  /* 0x0000000000307947 */ /* 0x000fea0003800000 */
.L_x_50:
[----:B------:R-:W5:Y:S01]  /*5330*/  LDL R7, [R4] ;  /* 0x0000000004077983 */ /* 0x000f620000100800 */
[----:B----4-:R-:W-:Y:S01]  /*5340*/  IMAD.MOV.U32 R6, RZ, RZ, -0x1 ;  /* 0xffffffffff067424 */ /* 0x010fe200078e00ff */
[----:B-----5:R-:W-:-:S13]  /*5350*/  ISETP.NE.AND P1, PT, R7, -0x1, PT ;  /* 0xffffffff0700780c */ /* 0x020fda0003f25270 */
[----:B------:R-:W-:Y:S05]  /*5360*/  @!P1 BRA `(.L_x_51) ;  /* 0x0000000000209947 */ /* 0x000fea0003800000 */
[----:B------:R-:W-:-:S13]  /*5370*/  HSETP2.NEU.AND P1, PT, R8.H0_H0, R11.H0_H0, PT ;  /* 0x2000000b08007234 */ /* 0x000fda0003f2d800 */
[----:B------:R-:W-:Y:S05]  /*5380*/  @P1 BREAK.RELIABLE B2 ;  /* 0x0000000000021942 */ /* 0x000fea0003800100 */
[----:B------:R-:W-:Y:S05]  /*5390*/  @P1 BRA `(.L_x_52) ;  /* 0x00000000002c1947 */ /* 0x000fea0003800000 */
[----:B------:R-:W4:Y:S02]  /*53a0*/  LDL R6, [R3+-0x208] ;  /* 0xfffdf80003067983 */ /* 0x000f240000100800 */
[----:B----4-:R-:W-:-:S13]  /*53b0*/  ISETP.GE.AND P1, PT, R6, R7, PT ;  /* 0x000000070600720c */ /* 0x010fda0003f26270 */
[----:B------:R-:W-:Y:S05]  /*53c0*/  @P1 BREAK.RELIABLE B2 ;  /* 0x0000000000021942 */ /* 0x000fea0003800100 */
[----:B------:R-:W-:Y:S05]  /*53d0*/  @P1 BRA `(.L_x_52) ;  /* 0x00000000001c1947 */ /* 0x000fea0003800000 */
[----:B------:R-:W-:-:S07]  /*53e0*/  IMAD.MOV.U32 R6, RZ, RZ, R7 ;  /* 0x000000ffff067224 */ /* 0x000fce00078e0007 */
.L_x_51:
[----:B------:R-:W-:Y:S05]  /*53f0*/  BSYNC.RELIABLE B2 ;  /* 0x0000000000027941 */ /* 0x000fea0003800100 */
.L_x_49:
[----:B------:R4:W-:Y:S04]  /*5400*/  STL.U16 [R5+0x200], R8 ;  /* 0x0002000805007387 */ /* 0x0009e80000100400 */
[----:B------:R-:W2:Y:S04]  /*5410*/  LDL R7, [R3+-0x208] ;  /* 0xfffdf80003077983 */ /* 0x000ea80000100800 */
[----:B--2---:R4:W-:Y:S04]  /*5420*/  STL [R4], R7 ;  /* 0x0000000704007387 */ /* 0x0049e80000100800 */
[----:B------:R4:W-:Y:S04]  /*5430*/  STL.U16 [R9+0x1fc], R11 ;  /* 0x0001fc0b09007387 */ /* 0x0009e80000100400 */
[----:B-----5:R4:W-:Y:S02]  /*5440*/  STL [R3+-0x208], R6 ;  /* 0xfffdf80603007387 */ /* 0x0209e40000100800 */
.L_x_52:
[----:B------:R-:W-:Y:S05]  /*5450*/  BSYNC.RECONVERGENT B1 ;  /* 0x0000000000017941 */ /* 0x000fea0003800200 */
.L_x_48:
[----:B------:R-:W-:Y:S01]  /*5460*/  VIADD R2, R2, 0xfffffffc ;  /* 0xfffffffc02027836 */ /* 0x000fe20000000000 */
[----:B------:R-:W-:Y:S06]  /*5470*/  BRA `(.L_x_53) ;  /* 0xfffffff800247947 */ /* 0x000fec000383ffff */
.L_x_47:
[----:B------:R-:W-:Y:S05]  /*5480*/  @P0 BRA `(.L_x_54) ;  /* 0xfffffff400e00947 */ /* 0x000fea000383ffff */
[----:B------:R-:W2:Y:S04]  /*5490*/  LDL.64 R194, [R1+0x240] ;  /* 0x0002400001c27983 */ /* 0x000ea80000100a00 */
[----:B0-----:R-:W2:Y:S04]  /*54a0*/  LDL.64 R146, [R1+0x248] ;  /* 0x0002480001927983 */ /* 0x001ea80000100a00 */
        /* <DEDUP_REMOVED lines=30> */
[----:B------:R0:W5:Y:S04]  /*5690*/  LDL.64 R128, [R1] ;  /* 0x0000000001807983 */ /* 0x0001680000100a00 */
        /* <DEDUP_REMOVED lines=59> */
[----:B----4-:R0:W5:Y:S04]  /*5a50*/  LDL.64 R8, [R1+0x1e0] ;  /* 0x0001e00001087983 */ /* 0x0101680000100a00 */
[----:B------:R0:W5:Y:S04]  /*5a60*/  LDL.64 R6, [R1+0x1e8] ;  /* 0x0001e80001067983 */ /* 0x0001680000100a00 */
[----:B------:R0:W5:Y:S04]  /*5a70*/  LDL.64 R4, [R1+0x1f0] ;  /* 0x0001f00001047983 */ /* 0x0001680000100a00 */
[----:B-123--:R0:W5:Y:S01]  /*5a80*/  LDL.64 R2, [R1+0x1f8] ;  /* 0x0001f80001027983 */ /* 0x00e1620000100a00 */
        /* <DEDUP_REMOVED lines=43> */
[----:B0-----:R-:W-:-:S07]  /*5d40*/  PRMT R234, R189, 0x7610, R189 ;  /* 0x00007610bdea7816 */ /* 0x001fce00000000bd */
.L_x_31:
[----:B------:R-:W-:Y:S05]  /*5d50*/  BSYNC.RECONVERGENT B0 ;  /* 0x0000000000007941 */ /* 0x000fea0003800200 */
.L_x_30:
[----:B------:R-:W-:Y:S05]  /*5d60*/  WARPSYNC.ALL ;  /* 0x0000000000007948 */ /* 0x000fea0003800000 */
[----:B0----5:R-:W-:Y:S01]  /*5d70*/  SHFL.DOWN PT, R148, R126, 0x2, 0x1f ;  /* 0x08401f007e947f89 */ /* 0x021fe200000e0000 */
        /* <DEDUP_REMOVED lines=428> */
[----:B------:R1:W-:Y:S02]  /*7840*/  STL.64 [R1+0x2d8], R2 ;  /* 0x0002d80201007387 */ /* 0x0003e40000100a00 */
[----:B-1----:R-:W-:Y:S02]  /*7850*/  IMAD.MOV.U32 R2, RZ, RZ, R231 ;  /* 0x000000ffff027224 */ /* 0x002fe400078e00e7 */
[----:B------:R-:W-:-:S05]  /*7860*/  IMAD.MOV.U32 R3, RZ, RZ, R232 ;  /* 0x000000ffff037224 */ /* 0x000fca00078e00e8 */
[----:B------:R1:W-:Y:S02]  /*7870*/  STL.64 [R1+0x2e0], R2 ;  /* 0x0002e00201007387 */ /* 0x0003e40000100a00 */
[----:B-1----:R-:W-:Y:S02]  /*7880*/  IMAD.MOV.U32 R2, RZ, RZ, R233 ;  /* 0x000000ffff027224 */ /* 0x002fe400078e00e9 */
[----:B------:R-:W-:-:S05]  /*7890*/  IMAD.MOV.U32 R3, RZ, RZ, R234 ;  /* 0x000000ffff037224 */ /* 0x000fca00078e00ea */
[----:B------:R1:W-:Y:S02]  /*78a0*/  STL.64 [R1+0x2e8], R2 ;  /* 0x0002e80201007387 */ /* 0x0003e40000100a00 */
.L_x_79:
[C---:B------:R-:W-:Y:S01]  /*78b0*/  IMAD R7, R0.reuse, 0x2, R1 ;  /* 0x0000000200077824 */ /* 0x040fe200078e0201 */
[----:B0-2---:R-:W2:Y:S03]  /*78c0*/  LDL.U16 R5, [R1+0x2fe] ;  /* 0x0002fe0001057983 */ /* 0x005ea60000100400 */
[C---:B-1-34-:R-:W-:Y:S01]  /*78d0*/  IMAD R3, R0.reuse, 0x2, R7 ;  /* 0x0000000200037824 */ /* 0x05afe200078e0207 */
[----:B------:R-:W3:Y:S04]  /*78e0*/  LDL R2, [R1+0x1fc] ;  /* 0x0001fc0001027983 */ /* 0x000ee80000100800 */
[----:B------:R-:W2:Y:S04]  /*78f0*/  LDL.U16 R4, [R7+0x500] ;  /* 0x0005000007047983 */ /* 0x000ea80000100400 */
[----:B------:R-:W3:Y:S01]  /*7900*/  LDL R3, [R3+0x300] ;  /* 0x0003000003037983 */ /* 0x000ee20000100800 */
[----:B------:R-:W-:-:S02]  /*7910*/  IADD3 R0, PT, PT, R0, 0x1, RZ ;  /* 0x0000000100007810 */ /* 0x000fc40007ffe0ff */
[----:B--2---:R-:W-:Y:S02]  /*7920*/  HSETP2.GT.AND P0, PT, R4.H0_H0, R5.H0_H0, PT ;  /* 0x2000000504007234 */ /* 0x004fe40003f04800 */
        /* <DEDUP_REMOVED lines=8> */
.L_x_78:
[----:B----4-:R-:W-:-:S05]  /*79b0*/  IMAD R9, R2, 0x2, R1 ;  /* 0x0000000202097824 */ /* 0x010fca00078e0201 */
[----:B--2---:R-:W2:Y:S01]  /*79c0*/  LDL R7, [R9+0x200] ;  /* 0x0002000009077983 */ /* 0x004ea20000100800 */
[----:B-1-3--:R-:W-:Y:S01]  /*79d0*/  VIADD R3, R9, 0x200 ;  /* 0x0000020009037836 */ /* 0x00afe20000000000 */
        /* <DEDUP_REMOVED lines=8> */
.L_x_59:
        /* <DEDUP_REMOVED lines=12> */
.L_x_60:
[----:B------:R-:W-:Y:S05]  /*7b20*/  BSYNC.RELIABLE B2 ;  /* 0x0000000000027941 */ /* 0x000fea0003800100 */
.L_x_58:
[----:B------:R-:W-:-:S05]  /*7b30*/  PRMT R7, R7, 0x7632, R7 ;  /* 0x0000763207077816 */ /* 0x000fca0000000007 */
[----:B------:R-:W-:Y:S04]  /*7b40*/  STL.U16 [R9+0x200], R7 ;  /* 0x0002000709007387 */ /* 0x000fe80000100400 */
[----:B------:R-:W2:Y:S04]  /*7b50*/  LDL R8, [R3+-0x1fc] ;  /* 0xfffe040003087983 */ /* 0x000ea80000100800 */
[----:B--2---:R-:W-:Y:S04]  /*7b60*/  STL [R3+-0x200], R8 ;  /* 0xfffe000803007387 */ /* 0x004fe80000100800 */
[----:B------:R2:W-:Y:S04]  /*7b70*/  STL.U16 [R9+0x202], R4 ;  /* 0x0002020409007387 */ /* 0x0005e80000100400 */
[----:B-----5:R3:W-:Y:S04]  /*7b80*/  STL [R3+-0x1fc], R6 ;  /* 0xfffe040603007387 */ /* 0x0207e80000100800 */
[----:B--2---:R3:W5:Y:S02]  /*7b90*/  LDL.U16 R4, [R9+0x200] ;  /* 0x0002000009047983 */ /* 0x0047640000100400 */
.L_x_61:
[----:B------:R-:W-:Y:S05]  /*7ba0*/  BSYNC.RECONVERGENT B1 ;  /* 0x0000000000017941 */ /* 0x000fea0003800200 */
.L_x_57:
[----:B------:R-:W2:Y:S01]  /*7bb0*/  LDL.U16 R5, [R9+0x1fe] ;  /* 0x0001fe0009057983 */ /* 0x000ea20000100400 */
[----:B------:R-:W-:Y:S04]  /*7bc0*/  BSSY.RECONVERGENT B1, `(.L_x_62) ;  /* 0x0000019000017945 */ /* 0x000fe80003800200 */
[----:B------:R-:W-:Y:S01]  /*7bd0*/  BSSY.RELIABLE B2, `(.L_x_63) ;  /* 0x0000011000027945 */ /* 0x000fe20003800100 */
[----:B--2--5:R-:W-:-:S13]  /*7be0*/  HSETP2.GT.AND P1, PT, R4.H0_H0, R5.H0_H0, PT ;  /* 0x2000000504007234 */ /* 0x024fda0003f24800 */
[----:B------:R-:W-:Y:S05]  /*7bf0*/  @!P1 BRA `(.L_x_64) ;  /* 0x0000000000089947 */ /* 0x000fea0003800000 */
[----:B---3--:R2:W5:Y:S01]  /*7c00*/  LDL R6, [R3+-0x204] ;  /* 0xfffdfc0003067983 */ /* 0x0085620000100800 */
[----:B------:R-:W-:Y:S05]  /*7c10*/  BRA `(.L_x_65) ;  /* 0x0000000000307947 */ /* 0x000fea0003800000 */
.L_x_64:
        /* <DEDUP_REMOVED lines=11> */
[----:B------:R-:W-:-:S07]  /*7cd0*/  MOV R6, R7 ;  /* 0x0000000700067202 */ /* 0x000fce0000000f00 */
.L_x_65:
[----:B------:R-:W-:Y:S05]  /*7ce0*/  BSYNC.RELIABLE B2 ;  /* 0x0000000000027941 */ /* 0x000fea0003800100 */
.L_x_63:
[----:B------:R-:W-:Y:S04]  /*7cf0*/  STL.U16 [R9+0x1fe], R4 ;  /* 0x0001fe0409007387 */ /* 0x000fe80000100400 */
[----:B------:R-:W3:Y:S04]  /*7d00*/  LDL R8, [R3+-0x200] ;  /* 0xfffe000003087983 */ /* 0x000ee80000100800 */
[----:B---3--:R-:W-:Y:S04]  /*7d10*/  STL [R3+-0x204], R8 ;  /* 0xfffdfc0803007387 */ /* 0x008fe80000100800 */
[----:B------:R3:W-:Y:S04]  /*7d20*/  STL.U16 [R9+0x200], R5 ;  /* 0x0002000509007387 */ /* 0x0007e80000100400 */
[----:B-----5:R4:W-:Y:S04]  /*7d30*/  STL [R3+-0x200], R6 ;  /* 0xfffe000603007387 */ /* 0x0209e80000100800 */
[----:B---3--:R4:W5:Y:S02]  /*7d40*/  LDL.U16 R5, [R9+0x1fe] ;  /* 0x0001fe0009057983 */ /* 0x0089640000100400 */
.L_x_66:
[----:B------:R-:W-:Y:S05]  /*7d50*/  BSYNC.RECONVERGENT B1 ;  /* 0x0000000000017941 */ /* 0x000fea0003800200 */
.L_x_62:
[----:B------:R-:W3:Y:S01]  /*7d60*/  LDL.U16 R8, [R9+0x1fc] ;  /* 0x0001fc0009087983 */ /* 0x000ee20000100400 */
[----:B------:R-:W-:Y:S04]  /*7d70*/  BSSY.RECONVERGENT B1, `(.L_x_67) ;  /* 0x0000018000017945 */ /* 0x000fe80003800200 */
[----:B------:R-:W-:Y:S01]  /*7d80*/  BSSY.RELIABLE B2, `(.L_x_68) ;  /* 0x0000011000027945 */ /* 0x000fe20003800100 */
[----:B---3-5:R-:W-:-:S13]  /*7d90*/  HSETP2.GT.AND P1, PT, R5.H0_H0, R8.H0_H0, PT ;  /* 0x2000000805007234 */ /* 0x028fda0003f24800 */
[----:B------:R-:W-:Y:S05]  /*7da0*/  @!P1 BRA `(.L_x_69) ;  /* 0x0000000000089947 */ /* 0x000fea0003800000 */
[----:B------:R3:W5:Y:S01]  /*7db0*/  LDL R4, [R3+-0x208] ;  /* 0xfffdf80003047983 */ /* 0x0007620000100800 */
[----:B------:R-:W-:Y:S05]  /*7dc0*/  BRA `(.L_x_70) ;  /* 0x0000000000307947 */ /* 0x000fea0003800000 */
.L_x_69:
        /* <DEDUP_REMOVED lines=12> */
.L_x_70:
[----:B------:R-:W-:Y:S05]  /*7e90*/  BSYNC.RELIABLE B2 ;  /* 0x0000000000027941 */ /* 0x000fea0003800100 */
.L_x_68:
[----:B------:R0:W-:Y:S04]  /*7ea0*/  STL.U16 [R9+0x1fc], R5 ;  /* 0x0001fc0509007387 */ /* 0x0001e80000100400 */
[----:B----4-:R-:W4:Y:S04]  /*7eb0*/  LDL R6, [R3+-0x204] ;  /* 0xfffdfc0003067983 */ /* 0x010f280000100800 */
[----:B----4-:R0:W-:Y:S04]  /*7ec0*/  STL [R3+-0x208], R6 ;  /* 0xfffdf80603007387 */ /* 0x0101e80000100800 */
[----:B------:R0:W-:Y:S04]  /*7ed0*/  STL.U16 [R9+0x1fe], R8 ;  /* 0x0001fe0809007387 */ /* 0x0001e80000100400 */
[----:B-----5:R0:W-:Y:S02]  /*7ee0*/  STL [R3+-0x204], R4 ;  /* 0xfffdfc0403007387 */ /* 0x0201e40000100800 */
.L_x_71:
[----:B------:R-:W-:Y:S05]  /*7ef0*/  BSYNC.RECONVERGENT B1 ;  /* 0x0000000000017941 */ /* 0x000fea0003800200 */
.L_x_67:
        /* <DEDUP_REMOVED lines=13> */
.L_x_75:
        /* <DEDUP_REMOVED lines=12> */
.L_x_76:
[----:B------:R-:W-:Y:S05]  /*8090*/  BSYNC.RELIABLE B2 ;  /* 0x0000000000027941 */ /* 0x000fea0003800100 */
.L_x_74:
[----:B------:R4:W-:Y:S04]  /*80a0*/  STL.U16 [R5+0x200], R8 ;  /* 0x0002000805007387 */ /* 0x0009e80000100400 */
[----:B------:R-:W2:Y:S04]  /*80b0*/  LDL R7, [R3+-0x208] ;  /* 0xfffdf80003077983 */ /* 0x000ea80000100800 */
[----:B--2---:R4:W-:Y:S04]  /*80c0*/  STL [R4], R7 ;  /* 0x0000000704007387 */ /* 0x0049e80000100800 */
[----:B------:R4:W-:Y:S04]  /*80d0*/  STL.U16 [R9+0x1fc], R11 ;  /* 0x0001fc0b09007387 */ /* 0x0009e80000100400 */
[----:B-----5:R4:W-:Y:S02]  /*80e0*/  STL [R3+-0x208], R6 ;  /* 0xfffdf80603007387 */ /* 0x0209e40000100800 */
.L_x_77:
[----:B------:R-:W-:Y:S05]  /*80f0*/  BSYNC.RECONVERGENT B1 ;  /* 0x0000000000017941 */ /* 0x000fea0003800200 */
.L_x_73:
[----:B------:R-:W-:Y:S01]  /*8100*/  IADD3 R2, PT, PT, R2, -0x4, RZ ;  /* 0xfffffffc02027810 */ /* 0x000fe20007ffe0ff */
[----:B------:R-:W-:Y:S06]  /*8110*/  BRA `(.L_x_78) ;  /* 0xfffffff800247947 */ /* 0x000fec000383ffff */
.L_x_72:
        /* <DEDUP_REMOVED lines=141> */
.L_x_56:
[----:B------:R-:W-:Y:S05]  /*89f0*/  BSYNC.RECONVERGENT B0 ;  /* 0x0000000000007941 */ /* 0x000fea0003800200 */
.L_x_55:
        /* <DEDUP_REMOVED lines=309> */
[----:B------:R-:W-:-:S03]  /*9d50*/  HFMA2 R0, -RZ, RZ, 0, 0 ;  /* 0x00000000ff007431 */ /* 0x000fc600000001ff */
        /* <DEDUP_REMOVED lines=121> */
[----:B-1----:R-:W-:Y:S02]  /*a4f0*/  IMAD.MOV.U32 R2, RZ, RZ, R231 ;  /* 0x000000ffff027224 */ /* 0x002fe400078e00e7 */
[----:B------:R-:W-:-:S05]  /*a500*/  IMAD.MOV.U32 R3, RZ, RZ, R232 ;  /* 0x000000ffff037224 */ /* 0x000fca00078e00e8 */
[----:B------:R1:W-:Y:S02]  /*a510*/  STL.64 [R1+0x2e0], R2 ;  /* 0x0002e00201007387 */ /* 0x0003e40000100a00 */
[----:B-1----:R-:W-:Y:S02]  /*a520*/  IMAD.MOV.U32 R2, RZ, RZ, R233 ;  /* 0x000000ffff027224 */ /* 0x002fe400078e00e9 */
[----:B------:R-:W-:-:S05]  /*a530*/  IMAD.MOV.U32 R3, RZ, RZ, R234 ;  /* 0x000000ffff037224 */ /* 0x000fca00078e00ea */
[----:B------:R1:W-:Y:S02]  /*a540*/  STL.64 [R1+0x2e8], R2 ;  /* 0x0002e80201007387 */ /* 0x0003e40000100a00 */
.L_x_104:
        /* <DEDUP_REMOVED lines=16> */
.L_x_103:
        /* <DEDUP_REMOVED lines=11> */
.L_x_84:
        /* <DEDUP_REMOVED lines=12> */
.L_x_85:
[----:B------:R-:W-:Y:S05]  /*a7c0*/  BSYNC.RELIABLE B2 ;  /* 0x0000000000027941 */ /* 0x000fea0003800100 */
.L_x_83:
[----:B------:R-:W-:-:S05]  /*a7d0*/  PRMT R7, R7, 0x7632, R7 ;  /* 0x0000763207077816 */ /* 0x000fca0000000007 */
[----:B------:R-:W-:Y:S04]  /*a7e0*/  STL.U16 [R9+0x200], R7 ;  /* 0x0002000709007387 */ /* 0x000fe80000100400 */
[----:B------:R-:W2:Y:S04]  /*a7f0*/  LDL R8, [R3+-0x1fc] ;  /* 0xfffe040003087983 */ /* 0x000ea80000100800 */
[----:B--2---:R-:W-:Y:S04]  /*a800*/  STL [R3+-0x200], R8 ;  /* 0xfffe000803007387 */ /* 0x004fe80000100800 */
[----:B------:R2:W-:Y:S04]  /*a810*/  STL.U16 [R9+0x202], R4 ;  /* 0x0002020409007387 */ /* 0x0005e80000100400 */
[----:B-----5:R3:W-:Y:S04]  /*a820*/  STL [R3+-0x1fc], R6 ;  /* 0xfffe040603007387 */ /* 0x0207e80000100800 */
[----:B--2---:R3:W5:Y:S02]  /*a830*/  LDL.U16 R4, [R9+0x200] ;  /* 0x0002000009047983 */ /* 0x0047640000100400 */
.L_x_86:
[----:B------:R-:W-:Y:S05]  /*a840*/  BSYNC.RECONVERGENT B1 ;  /* 0x0000000000017941 */ /* 0x000fea0003800200 */
.L_x_82:
[----:B------:R-:W2:Y:S01]  /*a850*/  LDL.U16 R5, [R9+0x1fe] ;  /* 0x0001fe0009057983 */ /* 0x000ea20000100400 */
[----:B------:R-:W-:Y:S04]  /*a860*/  BSSY.RECONVERGENT B1, `(.L_x_87) ;  /* 0x0000019000017945 */ /* 0x000fe80003800200 */
[----:B------:R-:W-:Y:S01]  /*a870*/  BSSY.RELIABLE B2, `(.L_x_88) ;  /* 0x0000011000027945 */ /* 0x000fe20003800100 */
[----:B--2--5:R-:W-:-:S13]  /*a880*/  HSETP2.GT.AND P1, PT, R4.H0_H0, R5.H0_H0, PT ;  /* 0x2000000504007234 */ /* 0x024fda0003f24800 */
[----:B------:R-:W-:Y:S05]  /*a890*/  @!P1 BRA `(.L_x_89) ;  /* 0x0000000000089947 */ /* 0x000fea0003800000 */
[----:B---3--:R2:W5:Y:S01]  /*a8a0*/  LDL R6, [R3+-0x204] ;  /* 0xfffdfc0003067983 */ /* 0x0085620000100800 */
[----:B------:R-:W-:Y:S05]  /*a8b0*/  BRA `(.L_x_90) ;  /* 0x0000000000307947 */ /* 0x000fea0003800000 */
.L_x_89:
        /* <DEDUP_REMOVED lines=12> */
.L_x_90:
[----:B------:R-:W-:Y:S05]  /*a980*/  BSYNC.RELIABLE B2 ;  /* 0x0000000000027941 */ /* 0x000fea0003800100 */
.L_x_88:
[----:B------:R-:W-:Y:S04]  /*a990*/  STL.U16 [R9+0x1fe], R4 ;  /* 0x0001fe0409007387 */ /* 0x000fe80000100400 */
[----:B------:R-:W3:Y:S04]  /*a9a0*/  LDL R8, [R3+-0x200] ;  /* 0xfffe000003087983 */ /* 0x000ee80000100800 */
[----:B---3--:R-:W-:Y:S04]  /*a9b0*/  STL [R3+-0x204], R8 ;  /* 0xfffdfc0803007387 */ /* 0x008fe80000100800 */
[----:B------:R3:W-:Y:S04]  /*a9c0*/  STL.U16 [R9+0x200], R5 ;  /* 0x0002000509007387 */ /* 0x0007e80000100400 */
[----:B-----5:R4:W-:Y:S04]  /*a9d0*/  STL [R3+-0x200], R6 ;  /* 0xfffe000603007387 */ /* 0x0209e80000100800 */
[----:B---3--:R4:W5:Y:S02]  /*a9e0*/  LDL.U16 R5, [R9+0x1fe] ;  /* 0x0001fe0009057983 */ /* 0x0089640000100400 */
.L_x_91:
[----:B------:R-:W-:Y:S05]  /*a9f0*/  BSYNC.RECONVERGENT B1 ;  /* 0x0000000000017941 */ /* 0x000fea0003800200 */
.L_x_87:
[----:B------:R-:W3:Y:S01]  /*aa00*/  LDL.U16 R8, [R9+0x1fc] ;  /* 0x0001fc0009087983 */ /* 0x000ee20000100400 */
[----:B------:R-:W-:Y:S04]  /*aa10*/  BSSY.RECONVERGENT B1, `(.L_x_92) ;  /* 0x0000018000017945 */ /* 0x000fe80003800200 */
[----:B------:R-:W-:Y:S01]  /*aa20*/  BSSY.RELIABLE B2, `(.L_x_93) ;  /* 0x0000011000027945 */ /* 0x000fe20003800100 */
[----:B---3-5:R-:W-:-:S13]  /*aa30*/  HSETP2.GT.AND P1, PT, R5.H0_H0, R8.H0_H0, PT ;  /* 0x2000000805007234 */ /* 0x028fda0003f24800 */
[----:B------:R-:W-:Y:S05]  /*aa40*/  @!P1 BRA `(.L_x_94) ;  /* 0x0000000000089947 */ /* 0x000fea0003800000 */
[----:B------:R3:W5:Y:S01]  /*aa50*/  LDL R4, [R3+-0x208] ;  /* 0xfffdf80003047983 */ /* 0x0007620000100800 */
[----:B------:R-:W-:Y:S05]  /*aa60*/  BRA `(.L_x_95) ;  /* 0x0000000000307947 */ /* 0x000fea0003800000 */
.L_x_94:
        /* <DEDUP_REMOVED lines=12> */
.L_x_95:
[----:B------:R-:W-:Y:S05]  /*ab30*/  BSYNC.RELIABLE B2 ;  /* 0x0000000000027941 */ /* 0x000fea0003800100 */
.L_x_93:
[----:B------:R0:W-:Y:S04]  /*ab40*/  STL.U16 [R9+0x1fc], R5 ;  /* 0x0001fc0509007387 */ /* 0x0001e80000100400 */
[----:B----4-:R-:W4:Y:S04]  /*ab50*/  LDL R6, [R3+-0x204] ;  /* 0xfffdfc0003067983 */ /* 0x010f280000100800 */
[----:B----4-:R0:W-:Y:S04]  /*ab60*/  STL [R3+-0x208], R6 ;  /* 0xfffdf80603007387 */ /* 0x0101e80000100800 */
[----:B------:R0:W-:Y:S04]  /*ab70*/  STL.U16 [R9+0x1fe], R8 ;  /* 0x0001fe0809007387 */ /* 0x0001e80000100400 */
[----:B-----5:R0:W-:Y:S02]  /*ab80*/  STL [R3+-0x204], R4 ;  /* 0xfffdfc0403007387 */ /* 0x0201e40000100800 */
.L_x_96:
[----:B------:R-:W-:Y:S05]  /*ab90*/  BSYNC.RECONVERGENT B1 ;  /* 0x0000000000017941 */ /* 0x000fea0003800200 */
.L_x_92:
        /* <DEDUP_REMOVED lines=13> */
.L_x_100:
[----:B------:R-:W5:Y:S01]  /*ac70*/  LDL R7, [R4] ;  /* 0x0000000004077983 */ /* 0x000f620000100800 */
[----:B----4-:R-:W-:Y:S02]  /*ac80*/  MOV R6, 0xffffffff ;  /* 0xffffffff00067802 */ /* 0x010fe40000000f00 */
        /* <DEDUP_REMOVED lines=10> */
.L_x_101:
[----:B------:R-:W-:Y:S05]  /*ad30*/  BSYNC.RELIABLE B2 ;  /* 0x0000000000027941 */ /* 0x000fea0003800100 */
.L_x_99:
[----:B------:R4:W-:Y:S04]  /*ad40*/  STL.U16 [R5+0x200], R8 ;  /* 0x0002000805007387 */ /* 0x0009e80000100400 */
[----:B------:R-:W2:Y:S04]  /*ad50*/  LDL R7, [R3+-0x208] ;  /* 0xfffdf80003077983 */ /* 0x000ea80000100800 */
[----:B--2---:R4:W-:Y:S04]  /*ad60*/  STL [R4], R7 ;  /* 0x0000000704007387 */ /* 0x0049e80000100800 */
[----:B------:R4:W-:Y:S04]  /*ad70*/  STL.U16 [R9+0x1fc], R11 ;  /* 0x0001fc0b09007387 */ /* 0x0009e80000100400 */
[----:B-----5:R4:W-:Y:S02]  /*ad80*/  STL [R3+-0x208], R6 ;  /* 0xfffdf80603007387 */ /* 0x0209e40000100800 */
.L_x_102:
[----:B------:R-:W-:Y:S05]  /*ad90*/  BSYNC.RECONVERGENT B1 ;  /* 0x0000000000017941 */ /* 0x000fea0003800200 */
.L_x_98:
[----:B------:R-:W-:Y:S01]  /*ada0*/  VIADD R2, R2, 0xfffffffc ;  /* 0xfffffffc02027836 */ /* 0x000fe20000000000 */
[----:B------:R-:W-:Y:S06]  /*adb0*/  BRA `(.L_x_103) ;  /* 0xfffffff800247947 */ /* 0x000fec000383ffff */
.L_x_97:
        /* <DEDUP_REMOVED lines=141> */
.L_x_81:
[----:B------:R-:W-:Y:S05]  /*b690*/  BSYNC.RECONVERGENT B0 ;  /* 0x0000000000007941 */ /* 0x000fea0003800200 */
.L_x_80:
        /* <DEDUP_REMOVED lines=434> */
[----:B-1----:R-:W-:Y:S01]  /*d1c0*/  MOV R2, R233 ;  /* 0x000000e900027202 */ /* 0x002fe20000000f00 */
[----:B------:R-:W-:-:S05]  /*d1d0*/  IMAD.MOV.U32 R3, RZ, RZ, R234 ;  /* 0x000000ffff037224 */ /* 0x000fca00078e00ea */
[----:B------:R1:W-:Y:S02]  /*d1e0*/  STL.64 [R1+0x2e8], R2 ;  /* 0x0002e80201007387 */ /* 0x0003e40000100a00 */
.L_x_129:
        /* <DEDUP_REMOVED lines=16> */
.L_x_128:
[----:B----4-:R-:W-:-:S05]  /*d2f0*/  IMAD R9, R2, 0x2, R1 ;  /* 0x0000000202097824 */ /* 0x010fca00078e0201 */
[----:B--2---:R-:W2:Y:S01]  /*d300*/  LDL R7, [R9+0x200] ;  /* 0x0002000009077983 */ /* 0x004ea20000100800 */
[----:B-1-3--:R-:W-:Y:S01]  /*d310*/  VIADD R3, R9, 0x200 ;  /* 0x0000020009037836 */ /* 0x00afe20000000000 */
[----:B------:R-:W-:Y:S04]  /*d320*/  BSSY.RECONVERGENT B1, `(.L_x_107) ;  /* 0x000001c000017945 */ /* 0x000fe80003800200 */
[----:B------:R-:W-:Y:S01]  /*d330*/  BSSY.RELIABLE B2, `(.L_x_108) ;  /* 0x0000013000027945 */ /* 0x000fe20003800100 */
[----:B------:R-:W-:Y:S02]  /*d340*/  LEA R3, R2, R3, 0x1 ;  /* 0x0000000302037211 */ /* 0x000fe400078e08ff */
[----:B--2---:R-:W-:Y:S02]  /*d350*/  HSETP2.GT.AND P1, PT, R7.H1_H1, R7.H0_H0, PT ;  /* 0x2000000707007234 */ /* 0x004fe40003f24c00 */
[----:B0-----:R-:W-:-:S11]  /*d360*/  PRMT R4, R7, 0x7610, R4 ;  /* 0x0000761007047816 */ /* 0x001fd60000000004 */
[----:B------:R-:W-:Y:S05]  /*d370*/  @!P1 BRA `(.L_x_109) ;  /* 0x0000000000089947 */ /* 0x000fea0003800000 */
[----:B------:R1:W5:Y:S01]  /*d380*/  LDL R6, [R3+-0x200] ;  /* 0xfffe000003067983 */ /* 0x0003620000100800 */
[----:B------:R-:W-:Y:S05]  /*d390*/  BRA `(.L_x_110) ;  /* 0x0000000000307947 */ /* 0x000fea0003800000 */
.L_x_109:
        /* <DEDUP_REMOVED lines=12> */
.L_x_110:
[----:B------:R-:W-:Y:S05]  /*d460*/  BSYNC.RELIABLE B2 ;  /* 0x0000000000027941 */ /* 0x000fea0003800100 */
.L_x_108:
[----:B------:R-:W-:-:S05]  /*d470*/  PRMT R7, R7, 0x7632, R7 ;  /* 0x0000763207077816 */ /* 0x000fca0000000007 */
[----:B------:R-:W-:Y:S04]  /*d480*/  STL.U16 [R9+0x200], R7 ;  /* 0x0002000709007387 */ /* 0x000fe80000100400 */
[----:B------:R-:W2:Y:S04]  /*d490*/  LDL R8, [R3+-0x1fc] ;  /* 0xfffe040003087983 */ /* 0x000ea80000100800 */
[----:B--2---:R-:W-:Y:S04]  /*d4a0*/  STL [R3+-0x200], R8 ;  /* 0xfffe000803007387 */ /* 0x004fe80000100800 */
[----:B------:R2:W-:Y:S04]  /*d4b0*/  STL.U16 [R9+0x202], R4 ;  /* 0x0002020409007387 */ /* 0x0005e80000100400 */
[----:B-----5:R3:W-:Y:S04]  /*d4c0*/  STL [R3+-0x1fc], R6 ;  /* 0xfffe040603007387 */ /* 0x0207e80000100800 */
[----:B--2---:R3:W5:Y:S02]  /*d4d0*/  LDL.U16 R4, [R9+0x200] ;  /* 0x0002000009047983 */ /* 0x0047640000100400 */
.L_x_111:
[----:B------:R-:W-:Y:S05]  /*d4e0*/  BSYNC.RECONVERGENT B1 ;  /* 0x0000000000017941 */ /* 0x000fea0003800200 */
.L_x_107:
[----:B------:R-:W2:Y:S01]  /*d4f0*/  LDL.U16 R5, [R9+0x1fe] ;  /* 0x0001fe0009057983 */ /* 0x000ea20000100400 */
[----:B------:R-:W-:Y:S04]  /*d500*/  BSSY.RECONVERGENT B1, `(.L_x_112) ;  /* 0x0000019000017945 */ /* 0x000fe80003800200 */
[----:B------:R-:W-:Y:S01]  /*d510*/  BSSY.RELIABLE B2, `(.L_x_113) ;  /* 0x0000011000027945 */ /* 0x000fe20003800100 */
[----:B--2--5:R-:W-:-:S13]  /*d520*/  HSETP2.GT.AND P1, PT, R4.H0_H0, R5.H0_H0, PT ;  /* 0x2000000504007234 */ /* 0x024fda0003f24800 */
[----:B------:R-:W-:Y:S05]  /*d530*/  @!P1 BRA `(.L_x_114) ;  /* 0x0000000000089947 */ /* 0x000fea0003800000 */
[----:B---3--:R2:W5:Y:S01]  /*d540*/  LDL R6, [R3+-0x204] ;  /* 0xfffdfc0003067983 */ /* 0x0085620000100800 */
[----:B------:R-:W-:Y:S05]  /*d550*/  BRA `(.L_x_115) ;  /* 0x0000000000307947 */ /* 0x000fea0003800000 */
.L_x_114:
        /* <DEDUP_REMOVED lines=12> */
.L_x_115:
[----:B------:R-:W-:Y:S05]  /*d620*/  BSYNC.RELIABLE B2 ;  /* 0x0000000000027941 */ /* 0x000fea0003800100 */
.L_x_113:
[----:B------:R-:W-:Y:S04]  /*d630*/  STL.U16 [R9+0x1fe], R4 ;  /* 0x0001fe0409007387 */ /* 0x000fe80000100400 */
[----:B------:R-:W3:Y:S04]  /*d640*/  LDL R8, [R3+-0x200] ;  /* 0xfffe000003087983 */ /* 0x000ee80000100800 */
[----:B---3--:R-:W-:Y:S04]  /*d650*/  STL [R3+-0x204], R8 ;  /* 0xfffdfc0803007387 */ /* 0x008fe80000100800 */
[----:B------:R3:W-:Y:S04]  /*d660*/  STL.U16 [R9+0x200], R5 ;  /* 0x0002000509007387 */ /* 0x0007e80000100400 */
[----:B-----5:R4:W-:Y:S04]  /*d670*/  STL [R3+-0x200], R6 ;  /* 0xfffe000603007387 */ /* 0x0209e80000100800 */
[----:B---3--:R4:W5:Y:S02]  /*d680*/  LDL.U16 R5, [R9+0x1fe] ;  /* 0x0001fe0009057983 */ /* 0x0089640000100400 */
.L_x_116:
[----:B------:R-:W-:Y:S05]  /*d690*/  BSYNC.RECONVERGENT B1 ;  /* 0x0000000000017941 */ /* 0x000fea0003800200 */
.L_x_112:
[----:B------:R-:W3:Y:S01]  /*d6a0*/  LDL.U16 R8, [R9+0x1fc] ;  /* 0x0001fc0009087983 */ /* 0x000ee20000100400 */
[----:B------:R-:W-:Y:S04]  /*d6b0*/  BSSY.RECONVERGENT B1, `(.L_x_117) ;  /* 0x0000018000017945 */ /* 0x000fe80003800200 */
[----:B------:R-:W-:Y:S01]  /*d6c0*/  BSSY.RELIABLE B2, `(.L_x_118) ;  /* 0x0000011000027945 */ /* 0x000fe20003800100 */
[----:B---3-5:R-:W-:-:S13]  /*d6d0*/  HSETP2.GT.AND P1, PT, R5.H0_H0, R8.H0_H0, PT ;  /* 0x2000000805007234 */ /* 0x028fda0003f24800 */
[----:B------:R-:W-:Y:S05]  /*d6e0*/  @!P1 BRA `(.L_x_119) ;  /* 0x0000000000089947 */ /* 0x000fea0003800000 */
[----:B------:R3:W5:Y:S01]  /*d6f0*/  LDL R4, [R3+-0x208] ;  /* 0xfffdf80003047983 */ /* 0x0007620000100800 */
[----:B------:R-:W-:Y:S05]  /*d700*/  BRA `(.L_x_120) ;  /* 0x0000000000307947 */ /* 0x000fea0003800000 */
.L_x_119:
        /* <DEDUP_REMOVED lines=12> */
.L_x_120:
[----:B------:R-:W-:Y:S05]  /*d7d0*/  BSYNC.RELIABLE B2 ;  /* 0x0000000000027941 */ /* 0x000fea0003800100 */
.L_x_118:
[----:B------:R0:W-:Y:S04]  /*d7e0*/  STL.U16 [R9+0x1fc], R5 ;  /* 0x0001fc0509007387 */ /* 0x0001e80000100400 */
[----:B----4-:R-:W4:Y:S04]  /*d7f0*/  LDL R6, [R3+-0x204] ;  /* 0xfffdfc0003067983 */ /* 0x010f280000100800 */
[----:B----4-:R0:W-:Y:S04]  /*d800*/  STL [R3+-0x208], R6 ;  /* 0xfffdf80603007387 */ /* 0x0101e80000100800 */
[----:B------:R0:W-:Y:S04]  /*d810*/  STL.U16 [R9+0x1fe], R8 ;  /* 0x0001fe0809007387 */ /* 0x0001e80000100400 */
[----:B-----5:R0:W-:Y:S02]  /*d820*/  STL [R3+-0x204], R4 ;  /* 0xfffdfc0403007387 */ /* 0x0201e40000100800 */
.L_x_121:
[----:B------:R-:W-:Y:S05]  /*d830*/  BSYNC.RECONVERGENT B1 ;  /* 0x0000000000017941 */ /* 0x000fea0003800200 */
.L_x_117:
[----:B------:R-:W-:-:S13]  /*d840*/  ISETP.NE.AND P1, PT, R2, 0x2, PT ;  /* 0x000000020200780c */ /* 0x000fda0003f25270 */
[----:B------:R-:W-:Y:S05]  /*d850*/  @!P1 BRA `(.L_x_122) ;  /* 0x0000000000809947 */ /* 0x000fea0003800000 */
[----:B0-----:R-:W-:Y:S01]  /*d860*/  IADD3 R4, PT, PT, R2, -0x3, RZ ;  /* 0xfffffffd02047810 */ /* 0x001fe20007ffe0ff */
[----:B------:R-:W5:Y:S04]  /*d870*/  LDL.U16 R8, [R9+0x1fc] ;  /* 0x0001fc0009087983 */ /* 0x000f680000100400 */
        /* <DEDUP_REMOVED lines=9> */
.L_x_125:
        /* <DEDUP_REMOVED lines=12> */
.L_x_126:
[----:B------:R-:W-:Y:S05]  /*d9d0*/  BSYNC.RELIABLE B2 ;  /* 0x0000000000027941 */ /* 0x000fea0003800100 */
.L_x_124:
[----:B------:R4:W-:Y:S04]  /*d9e0*/  STL.U16 [R5+0x200], R8 ;  /* 0x0002000805007387 */ /* 0x0009e80000100400 */
[----:B------:R-:W2:Y:S04]  /*d9f0*/  LDL R7, [R3+-0x208] ;  /* 0xfffdf80003077983 */ /* 0x000ea80000100800 */
[----:B--2---:R4:W-:Y:S04]  /*da00*/  STL [R4], R7 ;  /* 0x0000000704007387 */ /* 0x0049e80000100800 */
[----:B------:R4:W-:Y:S04]  /*da10*/  STL.U16 [R9+0x1fc], R11 ;  /* 0x0001fc0b09007387 */ /* 0x0009e80000100400 */
[----:B-----5:R4:W-:Y:S02]  /*da20*/  STL [R3+-0x208], R6 ;  /* 0xfffdf80603007387 */ /* 0x0209e40000100800 */
.L_x_127:
[----:B------:R-:W-:Y:S05]  /*da30*/  BSYNC.RECONVERGENT B1 ;  /* 0x0000000000017941 */ /* 0x000fea0003800200 */
.L_x_123:
[----:B------:R-:W-:Y:S01]  /*da40*/  VIADD R2, R2, 0xfffffffc ;  /* 0xfffffffc02027836 */ /* 0x000fe20000000000 */
[----:B------:R-:W-:Y:S06]  /*da50*/  BRA `(.L_x_128) ;  /* 0xfffffff800247947 */ /* 0x000fec000383ffff */
.L_x_122:
        /* <DEDUP_REMOVED lines=141> */
.L_x_106:
[----:B------:R-:W-:Y:S05]  /*e330*/  BSYNC.RECONVERGENT B0 ;  /* 0x0000000000007941 */ /* 0x000fea0003800200 */
.L_x_105:
[----:B------:R-:W-:Y:S05]  /*e340*/  WARPSYNC.ALL ;  /* 0x0000000000007948 */ /* 0x000fea0003800000 */
[----:B0----5:R-:W-:Y:S01]  /*e350*/  SHFL.DOWN PT, R148, R126, 0x10, 0x1f ;  /* 0x0a001f007e947f89 */ /* 0x021fe200000e0000 */
[----:B------:R-:W-:Y:S01]  /*e360*/  BSSY.RECONVERGENT B0, `(.L_x_130) ;  /* 0x00002c8000007945 */ /* 0x000fe20003800200 */
[----:B------:R-:W-:Y:S02]  /*e370*/  VIADD R235, R1, 0x900 ;  /* 0x0000090001eb7836 */ /* 0x000fe40000000000 */
        /* <DEDUP_REMOVED lines=434> */
.L_x_154:
        /* <DEDUP_REMOVED lines=16> */
.L_x_153:
        /* <DEDUP_REMOVED lines=11> */
.L_x_134:
        /* <DEDUP_REMOVED lines=12> */
.L_x_135:
[----:B------:R-:W-:Y:S05]  /*10110*/  BSYNC.RELIABLE B2 ;  /* 0x0000000000027941 */ /* 0x000fea0003800100 */
.L_x_133:
[----:B------:R-:W-:-:S05]  /*10120*/  PRMT R7, R7, 0x7632, R7 ;  /* 0x0000763207077816 */ /* 0x000fca0000000007 */
[----:B------:R-:W-:Y:S04]  /*10130*/  STL.U16 [R9+0x200], R7 ;  /* 0x0002000709007387 */ /* 0x000fe80000100400 */
[----:B------:R-:W2:Y:S04]  /*10140*/  LDL R8, [R3+-0x1fc] ;  /* 0xfffe040003087983 */ /* 0x000ea80000100800 */
[----:B--2---:R-:W-:Y:S04]  /*10150*/  STL [R3+-0x200], R8 ;  /* 0xfffe000803007387 */ /* 0x004fe80000100800 */
[----:B------:R2:W-:Y:S04]  /*10160*/  STL.U16 [R9+0x202], R4 ;  /* 0x0002020409007387 */ /* 0x0005e80000100400 */
[----:B-----5:R3:W-:Y:S04]  /*10170*/  STL [R3+-0x1fc], R6 ;  /* 0xfffe040603007387 */ /* 0x0207e80000100800 */
[----:B--2---:R3:W5:Y:S02]  /*10180*/  LDL.U16 R4, [R9+0x200] ;  /* 0x0002000009047983 */ /* 0x0047640000100400 */
.L_x_136:
[----:B------:R-:W-:Y:S05]  /*10190*/  BSYNC.RECONVERGENT B1 ;  /* 0x0000000000017941 */ /* 0x000fea0003800200 */
.L_x_132:
[----:B------:R-:W2:Y:S01]  /*101a0*/  LDL.U16 R5, [R9+0x1fe] ;  /* 0x0001fe0009057983 */ /* 0x000ea20000100400 */
[----:B------:R-:W-:Y:S04]  /*101b0*/  BSSY.RECONVERGENT B1, `(.L_x_137) ;  /* 0x0000019000017945 */ /* 0x000fe80003800200 */
[----:B------:R-:W-:Y:S01]  /*101c0*/  BSSY.RELIABLE B2, `(.L_x_138) ;  /* 0x0000011000027945 */ /* 0x000fe20003800100 */
[----:B--2--5:R-:W-:-:S13]  /*101d0*/  HSETP2.GT.AND P1, PT, R4.H0_H0, R5.H0_H0, PT ;  /* 0x2000000504007234 */ /* 0x024fda0003f24800 */
[----:B------:R-:W-:Y:S05]  /*101e0*/  @!P1 BRA `(.L_x_139) ;  /* 0x0000000000089947 */ /* 0x000fea0003800000 */
[----:B---3--:R2:W5:Y:S01]  /*101f0*/  LDL R6, [R3+-0x204] ;  /* 0xfffdfc0003067983 */ /* 0x0085620000100800 */
[----:B------:R-:W-:Y:S05]  /*10200*/  BRA `(.L_x_140) ;  /* 0x0000000000307947 */ /* 0x000fea0003800000 */
.L_x_139:
        /* <DEDUP_REMOVED lines=12> */
.L_x_140:
[----:B------:R-:W-:Y:S05]  /*102d0*/  BSYNC.RELIABLE B2 ;  /* 0x0000000000027941 */ /* 0x000fea0003800100 */
.L_x_138:
[----:B------:R-:W-:Y:S04]  /*102e0*/  STL.U16 [R9+0x1fe], R4 ;  /* 0x0001fe0409007387 */ /* 0x000fe80000100400 */
[----:B------:R-:W3:Y:S04]  /*102f0*/  LDL R8, [R3+-0x200] ;  /* 0xfffe000003087983 */ /* 0x000ee80000100800 */
[----:B---3--:R-:W-:Y:S04]  /*10300*/  STL [R3+-0x204], R8 ;  /* 0xfffdfc0803007387 */ /* 0x008fe80000100800 */
[----:B------:R3:W-:Y:S04]  /*10310*/  STL.U16 [R9+0x200], R5 ;  /* 0x0002000509007387 */ /* 0x0007e80000100400 */
[----:B-----5:R4:W-:Y:S04]  /*10320*/  STL [R3+-0x200], R6 ;  /* 0xfffe000603007387 */ /* 0x0209e80000100800 */
[----:B---3--:R4:W5:Y:S02]  /*10330*/  LDL.U16 R5, [R9+0x1fe] ;  /* 0x0001fe0009057983 */ /* 0x0089640000100400 */
.L_x_141:
[----:B------:R-:W-:Y:S05]  /*10340*/  BSYNC.RECONVERGENT B1 ;  /* 0x0000000000017941 */ /* 0x000fea0003800200 */
.L_x_137:
[----:B------:R-:W3:Y:S01]  /*10350*/  LDL.U16 R8, [R9+0x1fc] ;  /* 0x0001fc0009087983 */ /* 0x000ee20000100400 */
[----:B------:R-:W-:Y:S04]  /*10360*/  BSSY.RECONVERGENT B1, `(.L_x_142) ;  /* 0x0000018000017945 */ /* 0x000fe80003800200 */
[----:B------:R-:W-:Y:S01]  /*10370*/  BSSY.RELIABLE B2, `(.L_x_143) ;  /* 0x0000011000027945 */ /* 0x000fe20003800100 */
[----:B---3-5:R-:W-:-:S13]  /*10380*/  HSETP2.GT.AND P1, PT, R5.H0_H0, R8.H0_H0, PT ;  /* 0x2000000805007234 */ /* 0x028fda0003f24800 */
[----:B------:R-:W-:Y:S05]  /*10390*/  @!P1 BRA `(.L_x_144) ;  /* 0x0000000000089947 */ /* 0x000fea0003800000 */
[----:B------:R3:W5:Y:S01]  /*103a0*/  LDL R4, [R3+-0x208] ;  /* 0xfffdf80003047983 */ /* 0x0007620000100800 */
[----:B------:R-:W-:Y:S05]  /*103b0*/  BRA `(.L_x_145) ;  /* 0x0000000000307947 */ /* 0x000fea0003800000 */
.L_x_144:
        /* <DEDUP_REMOVED lines=12> */
.L_x_145:
[----:B------:R-:W-:Y:S05]  /*10480*/  BSYNC.RELIABLE B2 ;  /* 0x0000000000027941 */ /* 0x000fea0003800100 */
.L_x_143:
[----:B------:R0:W-:Y:S04]  /*10490*/  STL.U16 [R9+0x1fc], R5 ;  /* 0x0001fc0509007387 */ /* 0x0001e80000100400 */
[----:B----4-:R-:W4:Y:S04]  /*104a0*/  LDL R6, [R3+-0x204] ;  /* 0xfffdfc0003067983 */ /* 0x010f280000100800 */
[----:B----4-:R0:W-:Y:S04]  /*104b0*/  STL [R3+-0x208], R6 ;  /* 0xfffdf80603007387 */ /* 0x0101e80000100800 */
[----:B------:R0:W-:Y:S04]  /*104c0*/  STL.U16 [R9+0x1fe], R8 ;  /* 0x0001fe0809007387 */ /* 0x0001e80000100400 */
[----:B-----5:R0:W-:Y:S02]  /*104d0*/  STL [R3+-0x204], R4 ;  /* 0xfffdfc0403007387 */ /* 0x0201e40000100800 */
.L_x_146:
[----:B------:R-:W-:Y:S05]  /*104e0*/  BSYNC.RECONVERGENT B1 ;  /* 0x0000000000017941 */ /* 0x000fea0003800200 */
.L_x_142:
        /* <DEDUP_REMOVED lines=13> */
.L_x_150:
        /* <DEDUP_REMOVED lines=12> */
.L_x_151:
[----:B------:R-:W-:Y:S05]  /*10680*/  BSYNC.RELIABLE B2 ;  /* 0x0000000000027941 */ /* 0x000fea0003800100 */
.L_x_149:
[----:B------:R4:W-:Y:S04]  /*10690*/  STL.U16 [R5+0x200], R8 ;  /* 0x0002000805007387 */ /* 0x0009e80000100400 */
[----:B------:R-:W2:Y:S04]  /*106a0*/  LDL R7, [R3+-0x208] ;  /* 0xfffdf80003077983 */ /* 0x000ea80000100800 */
[----:B--2---:R4:W-:Y:S04]  /*106b0*/  STL [R4], R7 ;  /* 0x0000000704007387 */ /* 0x0049e80000100800 */
[----:B------:R4:W-:Y:S04]  /*106c0*/  STL.U16 [R9+0x1fc], R11 ;  /* 0x0001fc0b09007387 */ /* 0x0009e80000100400 */
[----:B-----5:R4:W-:Y:S02]  /*106d0*/  STL [R3+-0x208], R6 ;  /* 0xfffdf80603007387 */ /* 0x0209e40000100800 */
.L_x_152:
[----:B------:R-:W-:Y:S05]  /*106e0*/  BSYNC.RECONVERGENT B1 ;  /* 0x0000000000017941 */ /* 0x000fea0003800200 */
.L_x_148:
[----:B------:R-:W-:Y:S01]  /*106f0*/  IADD3 R2, PT, PT, R2, -0x4, RZ ;  /* 0xfffffffc02027810 */ /* 0x000fe20007ffe0ff */
[----:B------:R-:W-:Y:S06]  /*10700*/  BRA `(.L_x_153) ;  /* 0xfffffff800247947 */ /* 0x000fec000383ffff */
.L_x_147:
        /* <DEDUP_REMOVED lines=141> */
.L_x_131:
[----:B------:R-:W-:Y:S05]  /*10fe0*/  BSYNC.RECONVERGENT B0 ;  /* 0x0000000000007941 */ /* 0x000fea0003800200 */
.L_x_130:
[----:B------:R-:W-:Y:S05]  /*10ff0*/  WARPSYNC.ALL ;  /* 0x0000000000007948 */ /* 0x000fea0003800000 */
[----:B-----5:R1:W-:Y:S01]  /*11000*/  STL.64 [R1+0xaf8], R2 ;  /* 0x000af80201007387 */ /* 0x0203e20000100a00 */
[----:B------:R-:W-:Y:S03]  /*11010*/  BSSY.RECONVERGENT B0, `(.L_x_155) ;  /* 0x000044a000007945 */ /* 0x000fe60003800200 */
[----:B------:R2:W-:Y:S04]  /*11020*/  STL.64 [R1+0xaf0], R4 ;  /* 0x000af00401007387 */ /* 0x0005e80000100a00 */
[----:B------:R-:W-:Y:S01]  /*11030*/  STL.64 [R1+0x900], R128 ;  /* 0x0009008001007387 */ /* 0x000fe20000100a00 */
[----:B-1----:R-:W-:-:S03]  /*11040*/  PRMT R2, R179, 0x7610, R178 ;  /* 0x00007610b3027816 */ /* 0x002fc600000000b2 */
[----:B------:R-:W-:Y:S01]  /*11050*/  STL.64 [R1+0x908], R126 ;  /* 0x0009087e01007387 */ /* 0x000fe20000100a00 */
[----:B------:R-:W-:Y:S01]  /*11060*/  PRMT R3, R178, 0x7610, R0 ;  /* 0x00007610b2037816 */ /* 0x000fe20000000000 */
[----:B--2---:R-:W-:Y:S02]  /*11070*/  IMAD.MOV.U32 R4, RZ, RZ, R225 ;  /* 0x000000ffff047224 */ /* 0x004fe400078e00e1 */
[----:B------:R-:W-:Y:S01]  /*11080*/  STL.64 [R1+0x910], R124 ;  /* 0x0009107c01007387 */ /* 0x000fe20000100a00 */
[----:B------:R-:W-:-:S03]  /*11090*/  IMAD.MOV.U32 R5, RZ, RZ, R226 ;  /* 0x000000ffff057224 */ /* 0x000fc600078e00e2 */
[----:B------:R1:W-:Y:S04]  /*110a0*/  STL.64 [R1+0xb40], R2 ;  /* 0x000b400201007387 */ /* 0x0003e80000100a00 */
[----:B------:R2:W-:Y:S04]  /*110b0*/  STL.64 [R1+0xbc8], R4 ;  /* 0x000bc80401007387 */ /* 0x0005e80000100a00 */
[----:B------:R-:W-:Y:S01]  /*110c0*/  STL.64 [R1+0x918], R122 ;  /* 0x0009187a01007387 */ /* 0x000fe20000100a00 */
[----:B-1----:R-:W-:Y:S01]  /*110d0*/  PRMT R2, R0, 0x7610, R179 ;  /* 0x0000761000027816 */ /* 0x002fe200000000b3 */
[----:B------:R-:W-:Y:S01]  /*110e0*/  IMAD.MOV.U32 R3, RZ, RZ, R194 ;  /* 0x000000ffff037224 */ /* 0x000fe200078e00c2 */
[----:B------:R-:W1:Y:S01]  /*110f0*/  S2R R0, SR_TID.X ;  /* 0x0000000000007919 */ /* 0x000e620000002100 */
[----:B--2---:R-:W-:Y:S01]  /*11100*/  IMAD.MOV.U32 R4, RZ, RZ, R227 ;  /* 0x000000ffff047224 */ /* 0x004fe200078e00e3 */
[----:B------:R-:W-:-:S02]  /*11110*/  MOV R5, R228 ;  /* 0x000000e400057202 */ /* 0x000fc40000000f00 */
[----:B------:R2:W-:Y:S04]  /*11120*/  STL.64 [R1+0xb48], R2 ;  /* 0x000b480201007387 */ /* 0x0005e80000100a00 */
[----:B------:R3:W-:Y:S04]  /*11130*/  STL.64 [R1+0xbd0], R4 ;  /* 0x000bd00401007387 */ /* 0x0007e80000100a00 */
[----:B------:R-:W-:Y:S01]  /*11140*/  STL.64 [R1+0x920], R120 ;  /* 0x0009207801007387 */ /* 0x000fe20000100a00 */
[----:B--2---:R-:W-:-:S03]  /*11150*/  IMAD.MOV.U32 R2, RZ, RZ, R195 ;  /* 0x000000ffff027224 */ /* 0x004fc600078e00c3 */
[----:B------:R-:W-:Y:S01]  /*11160*/  STL.64 [R1+0x928], R118 ;  /* 0x0009287601007387 */ /* 0x000fe20000100a00 */
[----:B------:R-:W-:Y:S02]  /*11170*/  IMAD.MOV.U32 R3, RZ, RZ, R196 ;  /* 0x000000ffff037224 */ /* 0x000fe400078e00c4 */
[----:B---3--:R-:W-:Y:S01]  /*11180*/  IMAD.MOV.U32 R4, RZ, RZ, R229 ;  /* 0x000000ffff047224 */ /* 0x008fe200078e00e5 */
[----:B------:R-:W-:Y:S01]  /*11190*/  STL.64 [R1+0x930], R116 ;  /* 0x0009307401007387 */ /* 0x000fe20000100a00 */
[----:B------:R-:W-:-:S03]  /*111a0*/  IMAD.MOV.U32 R5, RZ, RZ, R230 ;  /* 0x000000ffff057224 */ /* 0x000fc600078e00e6 */
[----:B------:R2:W-:Y:S04]  /*111b0*/  STL.64 [R1+0xb50], R2 ;  /* 0x000b500201007387 */ /* 0x0005e80000100a00 */
[----:B------:R3:W-:Y:S01]  /*111c0*/  STL.64 [R1+0xbd8], R4 ;  /* 0x000bd80401007387 */ /* 0x0007e20000100a00 */
[----:B-1----:R-:W-:-:S03]  /*111d0*/  ISETP.NE.AND P0, PT, R0, RZ, PT ;  /* 0x000000ff0000720c */ /* 0x002fc60003f05270 */
        /* <DEDUP_REMOVED lines=8> */
[----:B------:R2:W-:Y:S04]  /*11260*/  STL.64 [R1+0xbe0], R4 ;  /* 0x000be00401007387 */ /* 0x0005e80000100a00 */
[----:B------:R-:W-:Y:S01]  /*11270*/  STL.64 [R1+0x950], R108 ;  /* 0x0009506c01007387 */ /* 0x000fe20000100a00 */
[----:B-1----:R-:W-:Y:S01]  /*11280*/  IMAD.MOV.U32 R2, RZ, RZ, R199 ;  /* 0x000000ffff027224 */ /* 0x002fe200078e00c7 */
[----:B------:R-:W-:-:S02]  /*11290*/  MOV R3, R200 ;  /* 0x000000c800037202 */ /* 0x000fc40000000f00 */
[----:B------:R-:W-:Y:S01]  /*112a0*/  STL.64 [R1+0x958], R106 ;  /* 0x0009586a01007387 */ /* 0x000fe20000100a00 */
[----:B--2---:R-:W-:-:S03]  /*112b0*/  IMAD.MOV.U32 R4, RZ, RZ, R233 ;  /* 0x000000ffff047224 */ /* 0x004fc600078e00e9 */
[----:B------:R1:W-:Y:S01]  /*112c0*/  STL.64 [R1+0xb60], R2 ;  /* 0x000b600201007387 */ /* 0x0003e20000100a00 */
[----:B------:R-:W-:-:S03]  /*112d0*/  IMAD.MOV.U32 R5, RZ, RZ, R234 ;  /* 0x000000ffff057224 */ /* 0x000fc600078e00ea */
        /* <DEDUP_REMOVED lines=94> */
[----:B-1----:R-:W1:Y:S03]  /*118c0*/  S2R R2, SR_CTAID.X ;  /* 0x0000000000027919 */ /* 0x002e660000002500 */
[----:B------:R2:W-:Y:S04]  /*118d0*/  STL.64 [R1+0xbe8], R4 ;  /* 0x000be80401007387 */ /* 0x0005e80000100a00 */
[----:B------:R2:W-:Y:S04]  /*118e0*/  STL.64 [R1+0xbf0], R190 ;  /* 0x000bf0be01007387 */ /* 0x0005e80000100a00 */
[----:B------:R2:W-:Y:S01]  /*118f0*/  STL.64 [R1+0xbf8], R192 ;  /* 0x000bf8c001007387 */ /* 0x0005e20000100a00 */
[----:B------:R-:W-:Y:S06]  /*11900*/  BAR.SYNC.DEFER_BLOCKING 0x0 ;  /* 0x0000000000007b1d */ /* 0x000fec0000010000 */
[----:B------:R-:W-:Y:S05]  /*11910*/  @P0 BRA `(.L_x_156) ;  /* 0x0000003800e40947 */ /* 0x000fea0003800000 */
[----:B------:R-:W3:Y:S01]  /*11920*/  LDC R19, c[0x0][0x444] ;  /* 0x00011100ff137b82 */ /* 0x000ee20000000800 */
[----:B------:R-:W4:Y:S01]  /*11930*/  LDCU.64 UR4, c[0x0][0x418] ;  /* 0x00008300ff0477ac */ /* 0x000f220008000a00 */
[----:B------:R-:W5:Y:S06]  /*11940*/  LDCU UR8, c[0x0][0x42c] ;  /* 0x00008580ff0877ac */ /* 0x000f6c0008000800 */
[----:B--2---:R-:W2:Y:S08]  /*11950*/  LDC.64 R14, c[0x0][0x3d8] ;  /* 0x0000f600ff0e7b82 */ /* 0x004eb00000000a00 */
[----:B------:R-:W5:Y:S01]  /*11960*/  LDC.64 R12, c[0x0][0x420] ;  /* 0x00010800ff0c7b82 */ /* 0x000f620000000a00 */
[----:B----4-:R-:W-:-:S04]  /*11970*/  ISETP.NE.U32.AND P0, PT, RZ, UR4, PT ;  /* 0x00000004ff007c0c */ /* 0x010fc8000bf05070 */
[----:B------:R-:W-:-:S03]  /*11980*/  ISETP.NE.AND.EX P0, PT, RZ, UR5, PT, P0 ;  /* 0x00000005ff007c0c */ /* 0x000fc6000bf05300 */
[----:B------:R-:W4:Y:S01]  /*11990*/  LDC.64 R4, c[0x0][0x3d0] ;  /* 0x0000f400ff047b82 */ /* 0x000f220000000a00 */
[C---:B---3--:R-:W-:Y:S01]  /*119a0*/  LOP3.LUT R48, R19.reuse, 0xf, RZ, 0xc0, !PT ;  /* 0x0000000f13307812 */ /* 0x048fe200078ec0ff */
[C---:B------:R-:W-:Y:S01]  /*119b0*/  VIADD R17, R19.reuse, 0xffffffff ;  /* 0xffffffff13117836 */ /* 0x040fe20000000000 */
[C---:B------:R-:W-:Y:S02]  /*119c0*/  LOP3.LUT R49, R19.reuse, 0x7, RZ, 0xc0, !PT ;  /* 0x0000000713317812 */ /* 0x040fe400078ec0ff */
[----:B------:R-:W-:Y:S02]  /*119d0*/  IADD3 R3, PT, PT, R48, -0x1, RZ ;  /* 0xffffffff30037810 */ /* 0x000fe40007ffe0ff */
[----:B------:R-:W-:Y:S01]  /*119e0*/  LOP3.LUT R16, R19, 0x7ffffff0, RZ, 0xc0, !PT ;  /* 0x7ffffff013107812 */ /* 0x000fe200078ec0ff */
[----:B------:R-:W3:Y:S01]  /*119f0*/  LDC.64 R8, c[0x0][0x3e8] ;  /* 0x0000fa00ff087b82 */ /* 0x000ee20000000a00 */
[----:B------:R-:W-:Y:S02]  /*11a00*/  ISETP.GE.U32.AND P3, PT, R3, 0x7, PT ;  /* 0x000000070300780c */ /* 0x000fe40003f66070 */
[----:B--2---:R-:W-:Y:S01]  /*11a10*/  ISETP.NE.U32.AND P1, PT, R14, RZ, PT ;  /* 0x000000ff0e00720c */ /* 0x004fe20003f25070 */
[----:B------:R-:W-:Y:S01]  /*11a20*/  VIADD R14, R49, 0xffffffff ;  /* 0xffffffff310e7836 */ /* 0x000fe20000000000 */
[----:B------:R-:W-:-:S02]  /*11a30*/  LOP3.LUT R18, R19, 0x3, RZ, 0xc0, !PT ;  /* 0x0000000313127812 */ /* 0x000fc400078ec0ff */
[----:B------:R-:W-:Y:S01]  /*11a40*/  ISETP.NE.AND.EX P0, PT, R15, RZ, P0, P1 ;  /* 0x000000ff0f00720c */ /* 0x000fe20000705310 */
[----:B------:R-:W2:Y:S01]  /*11a50*/  LDC.64 R10, c[0x0][0x3e0] ;  /* 0x0000f800ff0a7b82 */ /* 0x000ea20000000a00 */
[C---:B-----5:R-:W-:Y:S01]  /*11a60*/  IMAD R3, R13.reuse, UR8, RZ ;  /* 0x000000080d037c24 */ /* 0x060fe2000f8e02ff */
[C---:B------:R-:W-:Y:S01]  /*11a70*/  LOP3.LUT R50, R12.reuse, 0x7, RZ, 0xc0, !PT ;  /* 0x000000070c327812 */ /* 0x040fe200078ec0ff */
[----:B-1----:R-:W-:Y:S01]  /*11a80*/  IMAD R21, R13, UR8, R2 ;  /* 0x000000080d157c24 */ /* 0x002fe2000f8e0202 */
[----:B------:R-:W-:Y:S01]  /*11a90*/  LOP3.LUT R51, R12, 0x3, RZ, 0xc0, !PT ;  /* 0x000000030c337812 */ /* 0x000fe200078ec0ff */
[----:B------:R-:W-:Y:S01]  /*11aa0*/  IMAD.SHL.U32 R13, R19, 0x2, RZ ;  /* 0x00000002130d7824 */ /* 0x000fe200078e00ff */
[----:B------:R-:W-:Y:S01]  /*11ab0*/  IADD3 R22, PT, PT, R3, R2, RZ ;  /* 0x0000000203167210 */ /* 0x000fe20007ffe0ff */
[----:B------:R-:W-:Y:S01]  /*11ac0*/  IMAD R15, R2, R19, RZ ;  /* 0x00000013020f7224 */ /* 0x000fe200078e02ff */
[----:B------:R-:W1:Y:S01]  /*11ad0*/  LDC.64 R6, c[0x0][0x410] ;  /* 0x00010400ff067b82 */ /* 0x000e620000000a00 */
[----:B----4-:R-:W-:Y:S01]  /*11ae0*/  IADD3 R4, P1, PT, R4, 0x20, RZ ;  /* 0x0000002004047810 */ /* 0x010fe20007f3e0ff */
[C---:B------:R-:W-:Y:S01]  /*11af0*/  IMAD R20, R21.reuse, R13, RZ ;  /* 0x0000000d15147224 */ /* 0x040fe200078e02ff */
[----:B------:R-:W-:Y:S01]  /*11b00*/  ISETP.GE.U32.AND P4, PT, R14, 0x3, PT ;  /* 0x000000030e00780c */ /* 0x000fe20003f86070 */
[----:B------:R-:W-:Y:S01]  /*11b10*/  IMAD.MOV.U32 R14, RZ, RZ, RZ ;  /* 0x000000ffff0e7224 */ /* 0x000fe200078e00ff */
[C---:B------:R-:W-:Y:S01]  /*11b20*/  LOP3.LUT R52, R12.reuse, 0x7ffffff8, RZ, 0xc0, !PT ;  /* 0x7ffffff80c347812 */ /* 0x040fe200078ec0ff */
[----:B------:R-:W-:Y:S01]  /*11b30*/  IMAD.X R5, RZ, RZ, R5, P1 ;  /* 0x000000ffff057224 */ /* 0x000fe200008e0605 */
[----:B------:R-:W-:Y:S01]  /*11b40*/  LOP3.LUT R12, R12, 0x1, RZ, 0xc0, !PT ;  /* 0x000000010c0c7812 */ /* 0x000fe200078ec0ff */
[----:B---3--:R-:W-:-:S04]  /*11b50*/  IMAD.WIDE R8, R21, 0x4, R8 ;  /* 0x0000000415087825 */ /* 0x008fc800078e0208 */
[----:B------:R-:W-:Y:S02]  /*11b60*/  IMAD.MOV R19, RZ, RZ, -R16 ;  /* 0x000000ffff137224 */ /* 0x000fe400078e0a10 */
[----:B------:R-:W-:Y:S02]  /*11b70*/  VIADD R53, R50, 0xffffffff ;  /* 0xffffffff32357836 */ /* 0x000fe40000000000 */
[----:B--2---:R-:W-:-:S04]  /*11b80*/  IMAD.WIDE R10, R21, 0x4, R10 ;  /* 0x00000004150a7825 */ /* 0x004fc800078e020a */
[----:B------:R-:W-:Y:S02]  /*11b90*/  VIADD R54, R51, 0xffffffff ;  /* 0xffffffff33367836 */ /* 0x000fe40000000000 */
[----:B------:R-:W-:Y:S02]  /*11ba0*/  IMAD R21, R13, R22, RZ ;  /* 0x000000160d157224 */ /* 0x000fe400078e02ff */
[----:B-1----:R-:W-:-:S07]  /*11bb0*/  IMAD.WIDE.U32 R6, R2, 0x4, R6 ;  /* 0x0000000402067825 */ /* 0x002fce00078e0006 */
.L_x_179:
[----:B------:R-:W1:Y:S01]  /*11bc0*/  LDC.64 R38, c[0x0][0x3e8] ;  /* 0x0000fa00ff267b82 */ /* 0x000e620000000a00 */
[----:B--2---:R-:W2:Y:S07]  /*11bd0*/  LDCU UR4, c[0x0][0x440] ;  /* 0x00008800ff0477ac */ /* 0x004eae0008000800 */
[----:B------:R-:W3:Y:S08]  /*11be0*/  LDC.64 R24, c[0x0][0x388] ;  /* 0x0000e200ff187b82 */ /* 0x000ef00000000a00 */
[----:B------:R-:W4:Y:S01]  /*11bf0*/  LDC.64 R26, c[0x0][0x380] ;  /* 0x0000e000ff1a7b82 */ /* 0x000f220000000a00 */
[----:B--2---:R-:W-:Y:S01]  /*11c00*/  IMAD R23, R2, UR4, RZ ;  /* 0x0000000402177c24 */ /* 0x004fe2000f8e02ff */
[----:B-1----:R-:W-:-:S04]  /*11c10*/  ISETP.NE.U32.AND P1, PT, R38, RZ, PT ;  /* 0x000000ff2600720c */ /* 0x002fc80003f25070 */
[----:B------:R-:W-:Y:S01]  /*11c20*/  ISETP.NE.AND.EX P1, PT, R39, RZ, PT, P1 ;  /* 0x000000ff2700720c */ /* 0x000fe20003f25310 */
[----:B---3--:R-:W-:-:S04]  /*11c30*/  IMAD.WIDE R24, R23, 0x2, R24 ;  /* 0x0000000217187825 */ /* 0x008fc800078e0218 */
[----:B----4-:R-:W-:-:S08]  /*11c40*/  IMAD.WIDE R26, R23, 0x4, R26 ;  /* 0x00000004171a7825 */ /* 0x010fd000078e021a */
[----:B-----5:R-:W-:Y:S05]  /*11c50*/  @!P1 BRA `(.L_x_157) ;  /* 0x0000003000649947 */ /* 0x020fea0003800000 */
[----:B------:R-:W-:Y:S01]  /*11c60*/  IMAD R35, R14, 0x4, R235 ;  /* 0x000000040e237824 */ /* 0x000fe200078e02eb */
[----:B------:R-:W2:Y:S01]  /*11c70*/  LDG.E R31, desc[UR6][R6.64] ;  /* 0x00000006061f7981 */ /* 0x000ea2000c1e1900 */
[----:B------:R-:W1:Y:S03]  /*11c80*/  LDC R32, c[0x0][0x448] ;  /* 0x00011200ff207b82 */ /* 0x000e660000000800 */
[----:B------:R-:W3:Y:S01]  /*11c90*/  LDL R43, [R35] ;  /* 0x00000000232b7983 */ /* 0x000ee20000100800 */
[----:B-1----:R-:W-:-:S04]  /*11ca0*/  IABS R33, R32 ;  /* 0x0000002000217213 */ /* 0x002fc80000000000 */
[----:B------:R-:W1:Y:S08]  /*11cb0*/  I2F.RP R30, R33 ;  /* 0x00000021001e7306 */ /* 0x000e700000209400 */
[----:B-1----:R-:W1:Y:S01]  /*11cc0*/  MUFU.RCP R30, R30 ;  /* 0x0000001e001e7308 */ /* 0x002e620000001000 */
[----:B---3--:R-:W-:-:S05]  /*11cd0*/  IMAD.WIDE R22, R43, 0x4, R26 ;  /* 0x000000042b167825 */ /* 0x008fca00078e021a */
[----:B------:R3:W4:Y:S01]  /*11ce0*/  LDG.E.CONSTANT R34, desc[UR6][R22.64] ;  /* 0x0000000616227981 */ /* 0x000722000c1e9900 */
[----:B-1----:R-:W-:-:S04]  /*11cf0*/  VIADD R28, R30, 0xffffffe ;  /* 0x0ffffffe1e1c7836 */ /* 0x002fc80000000000 */
[----:B------:R1:W5:Y:S02]  /*11d00*/  F2I.FTZ.U32.TRUNC.NTZ R29, R28 ;  /* 0x0000001c001d7305 */ /* 0x000364000021f000 */
[----:B-1----:R-:W-:Y:S02]  /*11d10*/  IMAD.MOV.U32 R28, RZ, RZ, RZ ;  /* 0x000000ffff1c7224 */ /* 0x002fe400078e00ff */
[----:B-----5:R-:W-:-:S04]  /*11d20*/  IMAD.MOV R36, RZ, RZ, -R29 ;  /* 0x000000ffff247224 */ /* 0x020fc800078e0a1d */
[----:B---3--:R-:W-:-:S04]  /*11d30*/  IMAD R23, R36, R33, RZ ;  /* 0x0000002124177224 */ /* 0x008fc800078e02ff */
[----:B------:R-:W-:Y:S01]  /*11d40*/  IMAD.HI.U32 R29, R29, R23, R28 ;  /* 0x000000171d1d7227 */ /* 0x000fe200078e001c */
[----:B----4-:R-:W-:-:S05]  /*11d50*/  IABS R22, R34 ;  /* 0x0000002200167213 */ /* 0x010fca0000000000 */
[----:B------:R-:W-:-:S04]  /*11d60*/  IMAD.HI.U32 R29, R29, R22, RZ ;  /* 0x000000161d1d7227 */ /* 0x000fc800078e00ff */
[----:B------:R-:W-:-:S04]  /*11d70*/  IMAD.MOV R29, RZ, RZ, -R29 ;  /* 0x000000ffff1d7224 */ /* 0x000fc800078e0a1d */
[----:B------:R-:W-:-:S05]  /*11d80*/  IMAD R22, R33, R29, R22 ;  /* 0x0000001d21167224 */ /* 0x000fca00078e0216 */
[----:B------:R-:W-:Y:S02]  /*11d90*/  ISETP.GT.U32.AND P2, PT, R33, R22, PT ;  /* 0x000000162100720c */ /* 0x000fe40003f44070 */
[----:B------:R-:W-:-:S11]  /*11da0*/  ISETP.GE.AND P6, PT, R34, RZ, PT ;  /* 0x000000ff2200720c */ /* 0x000fd60003fc6270 */
[----:B------:R-:W-:-:S04]  /*11db0*/  @!P2 IADD3 R22, PT, PT, R22, -R33, RZ ;  /* 0x800000211616a210 */ /* 0x000fc80007ffe0ff */
[----:B------:R-:W-:Y:S02]  /*11dc0*/  ISETP.GT.U32.AND P5, PT, R33, R22, PT ;  /* 0x000000162100720c */ /* 0x000fe40003fa4070 */
[----:B------:R-:W-:-:S11]  /*11dd0*/  ISETP.NE.AND P2, PT, R32, RZ, PT ;  /* 0x000000ff2000720c */ /* 0x000fd60003f45270 */
[----:B------:R-:W-:-:S04]  /*11de0*/  @!P5 IMAD.IADD R22, R22, 0x1, -R33 ;  /* 0x000000011616d824 */ /* 0x000fc800078e0a21 */
[----:B------:R-:W-:Y:S01]  /*11df0*/  @!P6 IMAD.MOV R22, RZ, RZ, -R22 ;  /* 0x000000ffff16e224 */ /* 0x000fe200078e0a16 */
[----:B------:R-:W-:-:S04]  /*11e00*/  @!P2 LOP3.LUT R22, RZ, R32, RZ, 0x33, !PT ;  /* 0x00000020ff16a212 */ /* 0x000fc800078e33ff */
[----:B--2---:R-:W-:-:S13]  /*11e10*/  ISETP.NE.AND P2, PT, R22, R31, PT ;  /* 0x0000001f1600720c */ /* 0x004fda0003f45270 */
[----:B------:R-:W-:Y:S05]  /*11e20*/  @P2 BRA `(.L_x_157) ;  /* 0x0000002c00f02947 */ /* 0x000fea0003800000 */
[----:B------:R-:W1:Y:S02]  /*11e30*/  LDCU UR4, c[0x0][0x444] ;  /* 0x00008880ff0477ac */ /* 0x000e640008000800 */
[----:B-1----:R-:W-:-:S05]  /*11e40*/  IMAD.U32 R23, RZ, RZ, UR4 ;  /* 0x00000004ff177e24 */ /* 0x002fca000f8e00ff */
[----:B------:R-:W-:-:S13]  /*11e50*/  ISETP.GE.AND P1, PT, R14, R23, PT ;  /* 0x000000170e00720c */ /* 0x000fda0003f26270 */
[----:B------:R-:W-:Y:S05]  /*11e60*/  @P1 BRA `(.L_x_158) ;  /* 0x0000003400681947 */ /* 0x000fea0003800000 */
[----:B------:R-:W2:Y:S01]  /*11e70*/  LDG.E R26, desc[UR6][R8.64] ;  /* 0x00000006081a7981 */ /* 0x000ea2000c1e1900 */
[----:B------:R-:W-:-:S05]  /*11e80*/  IMAD R27, R14, -0x2, R35 ;  /* 0xfffffffe0e1b7824 */ /* 0x000fca00078e0223 */
[----:B------:R-:W3:Y:S01]  /*11e90*/  LDL.U16 R22, [R27+0x200] ;  /* 0x000200001b167983 */ /* 0x000ee20000100400 */
[----:B--2---:R-:W-:Y:S01]  /*11ea0*/  ISETP.NE.AND P1, PT, R26, R23, PT ;  /* 0x000000171a00720c */ /* 0x004fe20003f25270 */
[----:B---3--:R-:W-:-:S12]  /*11eb0*/  HADD2.F32 R22, -RZ, R22.H0_H0 ;  /* 0x20000016ff167230 */ /* 0x008fd80000004100 */
[----:B------:R-:W-:Y:S05]  /*11ec0*/  @P1 BRA `(.L_x_159) ;  /* 0x0000000800941947 */ /* 0x000fea0003800000 */
[----:B------:R-:W2:Y:S02]  /*11ed0*/  LDG.E R31, desc[UR6][R10.64] ;  /* 0x000000060a1f7981 */ /* 0x000ea4000c1e1900 */
[----:B--2---:R-:W-:-:S13]  /*11ee0*/  FSETP.GEU.FTZ.AND P1, PT, R22, R31, PT ;  /* 0x0000001f1600720b */ /* 0x004fda0003f3e000 */
[----:B------:R-:W-:Y:S05]  /*11ef0*/  @!P1 BRA `(.L_x_160) ;  /* 0x0000002c00a89947 */ /* 0x000fea0003800000 */
[----:B------:R-:W1:Y:S01]  /*11f00*/  LDCU UR4, c[0x0][0x444] ;  /* 0x00008880ff0477ac */ /* 0x000e620008000800 */
[----:B------:R-:W-:Y:S01]  /*11f10*/  ISETP.GE.AND P1, PT, R23, 0x1, PT ;  /* 0x000000011700780c */ /* 0x000fe20003f26270 */
[----:B-1----:R-:W-:-:S12]  /*11f20*/  IMAD.U32 R26, RZ, RZ, UR4 ;  /* 0x00000004ff1a7e24 */ /* 0x002fd8000f8e00ff */
[----:B------:R-:W-:Y:S05]  /*11f30*/  @!P1 BRA `(.L_x_159) ;  /* 0x0000000800789947 */ /* 0x000fea0003800000 */
[----:B------:R-:W1:Y:S02]  /*11f40*/  LDCU.64 UR4, c[0x0][0x3d0] ;  /* 0x00007a00ff0477ac */ /* 0x000e640008000a00 */
[----:B-1----:R-:W-:Y:S02]  /*11f50*/  IMAD.U32 R28, RZ, RZ, UR4 ;  /* 0x00000004ff1c7e24 */ /* 0x002fe4000f8e00ff */
[----:B------:R-:W-:Y:S02]  /*11f60*/  IMAD.U32 R29, RZ, RZ, UR5 ;  /* 0x00000005ff1d7e24 */ /* 0x000fe4000f8e00ff */
[----:B------:R-:W-:-:S05]  /*11f70*/  IMAD.WIDE R26, R20, 0x4, R28 ;  /* 0x00000004141a7825 */ /* 0x000fca00078e021c */
[----:B------:R-:W2:Y:S01]  /*11f80*/  LDG.E R30, desc[UR6][R26.64] ;  /* 0x000000061a1e7981 */ /* 0x000ea2000c1e1900 */
[----:B------:R-:W-:Y:S01]  /*11f90*/  UMOV UR4, URZ ;  /* 0x000000ff00047c82 */ /* 0x000fe20008000000 */
[----:B--2---:R-:W-:-:S13]  /*11fa0*/  FSETP.NEU.FTZ.AND P1, PT, R30, R31, PT ;  /* 0x0000001f1e00720b */ /* 0x004fda0003f3d000 */
[----:B------:R-:W-:Y:S05]  /*11fb0*/  @!P1 BRA `(.L_x_161) ;  /* 0x0000000000389947 */ /* 0x000fea0003800000 */
[----:B------:R-:W1:Y:S01]  /*11fc0*/  LDC.64 R28, c[0x0][0x3d0] ;  /* 0x0000f400ff1c7b82 */ /* 0x000e620000000a00 */
[----:B------:R-:W2:Y:S01]  /*11fd0*/  LDCU UR8, c[0x0][0x444] ;  /* 0x00008880ff0877ac */ /* 0x000ea20008000800 */
[----:B------:R-:W3:Y:S01]  /*11fe0*/  LDCU UR5, c[0x0][0x444] ;  /* 0x00008880ff0577ac */ /* 0x000ee20008000800 */
[----:B------:R-:W-:Y:S01]  /*11ff0*/  NOP ;  /* 0x0000000000007918 */ /* 0x000fe20000000000 */
.L_x_162:
[----:B------:R-:W-:Y:S01]  /*12000*/  UIADD3 UR4, UPT, UPT, UR4, 0x1, URZ ;  /* 0x0000000104047890 */ /* 0x000fe2000fffe0ff */
[----:B--2---:R-:W-:Y:S01]  /*12010*/  MOV R23, UR8 ;  /* 0x0000000800177c02 */ /* 0x004fe20008000f00 */
[----:B---3--:R-:W-:-:S04]  /*12020*/  IMAD.U32 R26, RZ, RZ, UR5 ;  /* 0x00000005ff1a7e24 */ /* 0x008fc8000f8e00ff */
[----:B------:R-:W-:-:S13]  /*12030*/  ISETP.NE.AND P1, PT, R23, UR4, PT ;  /* 0x0000000417007c0c */ /* 0x000fda000bf25270 */
[----:B------:R-:W-:Y:S05]  /*12040*/  @!P1 BRA `(.L_x_159) ;  /* 0x0000000800349947 */ /* 0x000fea0003800000 */
[----:B------:R-:W-:-:S04]  /*12050*/  VIADD R27, R20, UR4 ;  /* 0x00000004141b7c36 */ /* 0x000fc80008000000 */
[----:B-1----:R-:W-:-:S05]  /*12060*/  IMAD.WIDE R26, R27, 0x4, R28 ;  /* 0x000000041b1a7825 */ /* 0x002fca00078e021c */
[----:B------:R-:W2:Y:S02]  /*12070*/  LDG.E R30, desc[UR6][R26.64] ;  /* 0x000000061a1e7981 */ /* 0x000ea4000c1e1900 */
[----:B--2---:R-:W-:-:S13]  /*12080*/  FSETP.NEU.FTZ.AND P1, PT, R30, R31, PT ;  /* 0x0000001f1e00720b */ /* 0x004fda0003f3d000 */
[----:B------:R-:W-:Y:S05]  /*12090*/  @P1 BRA `(.L_x_162) ;  /* 0xfffffffc00d81947 */ /* 0x000fea000383ffff */
.L_x_161:
[----:B------:R-:W-:Y:S01]  /*120a0*/  IMAD.MOV.U32 R33, RZ, RZ, 0x7f7fffff ;  /* 0x7f7fffffff217424 */ /* 0x000fe200078e00ff */
[----:B------:R1:W-:Y:S01]  /*120b0*/  STG.E desc[UR6][R8.64], R17 ;  /* 0x0000001108007986 */ /* 0x0003e2000c101906 */
[----:B------:R-:W-:Y:S01]  /*120c0*/  ISETP.GE.U32.AND P1, PT, R17, 0xf, PT ;  /* 0x0000000f1100780c */ /* 0x000fe20003f26070 */
[----:B------:R-:W-:Y:S02]  /*120d0*/  IMAD.MOV.U32 R31, RZ, RZ, RZ ;  /* 0x000000ffff1f7224 */ /* 0x000fe400078e00ff */
[----:B------:R1:W-:Y:S04]  /*120e0*/  STG.E desc[UR6][R10.64], R33 ;  /* 0x000000210a007986 */ /* 0x0003e8000c101906 */
[----:B------:R1:W-:Y:S06]  /*120f0*/  STG.E desc[UR6][R26.64], R22 ;  /* 0x000000161a007986 */ /* 0x0003ec000c101906 */
[----:B------:R-:W-:Y:S05]  /*12100*/  @!P1 BRA `(.L_x_163) ;  /* 0x0000000000e49947 */ /* 0x000fea0003800000 */
[----:B------:R2:W5:Y:S01]  /*12110*/  LDG.E R31, desc[UR6][R10.64] ;  /* 0x000000060a1f7981 */ /* 0x000562000c1e1900 */
[----:B-1----:R-:W-:Y:S02]  /*12120*/  IMAD.MOV.U32 R33, RZ, RZ, R20 ;  /* 0x000000ffff217224 */ /* 0x002fe400078e0014 */
[----:B------:R-:W-:-:S07]  /*12130*/  IMAD.MOV.U32 R30, RZ, RZ, R19 ;  /* 0x000000ffff1e7224 */ /* 0x000fce00078e0013 */
.L_x_164:
[----:B------:R-:W-:-:S05]  /*12140*/  IMAD.WIDE R26, R33, 0x4, R4 ;  /* 0x00000004211a7825 */ /* 0x000fca00078e0204 */
[----:B------:R-:W3:Y:S02]  /*12150*/  LDG.E R32, desc[UR6][R26.64+-0x20] ;  /* 0xffffe0061a207981 */ /* 0x000ee4000c1e1900 */
[----:B---345:R-:W-:-:S05]  /*12160*/  FMNMX.FTZ R31, R32, R31, PT ;  /* 0x0000001f201f7209 */ /* 0x038fca0003810000 */
[----:B------:R1:W-:Y:S04]  /*12170*/  STG.E desc[UR6][R10.64], R31 ;  /* 0x0000001f0a007986 */ /* 0x0003e8000c101906 */
[----:B------:R-:W3:Y:S02]  /*12180*/  LDG.E R32, desc[UR6][R26.64+-0x1c] ;  /* 0xffffe4061a207981 */ /* 0x000ee4000c1e1900 */
[----:B---3--:R-:W-:-:S05]  /*12190*/  FMNMX.FTZ R35, R31, R32, PT ;  /* 0x000000201f237209 */ /* 0x008fca0003810000 */
[----:B------:R3:W-:Y:S04]  /*121a0*/  STG.E desc[UR6][R10.64], R35 ;  /* 0x000000230a007986 */ /* 0x0007e8000c101906 */
[----:B------:R-:W4:Y:S02]  /*121b0*/  LDG.E R32, desc[UR6][R26.64+-0x18] ;  /* 0xffffe8061a207981 */ /* 0x000f24000c1e1900 */
[----:B----4-:R-:W-:-:S05]  /*121c0*/  FMNMX.FTZ R37, R35, R32, PT ;  /* 0x0000002023257209 */ /* 0x010fca0003810000 */
[----:B------:R4:W-:Y:S04]  /*121d0*/  STG.E desc[UR6][R10.64], R37 ;  /* 0x000000250a007986 */ /* 0x0009e8000c101906 */
[----:B------:R-:W2:Y:S02]  /*121e0*/  LDG.E R32, desc[UR6][R26.64+-0x14] ;  /* 0xffffec061a207981 */ /* 0x000ea4000c1e1900 */
[----:B--2---:R-:W-:-:S05]  /*121f0*/  FMNMX.FTZ R39, R37, R32, PT ;  /* 0x0000002025277209 */ /* 0x004fca0003810000 */
[----:B------:R2:W-:Y:S04]  /*12200*/  STG.E desc[UR6][R10.64], R39 ;  /* 0x000000270a007986 */ /* 0x0005e8000c101906 */
[----:B------:R-:W1:Y:S02]  /*12210*/  LDG.E R32, desc[UR6][R26.64+-0x10] ;  /* 0xfffff0061a207981 */ /* 0x000e64000c1e1900 */
[----:B-1----:R-:W-:-:S05]  /*12220*/  FMNMX.FTZ R31, R39, R32, PT ;  /* 0x00000020271f7209 */ /* 0x002fca0003810000 */
        /* <DEDUP_REMOVED lines=12> */
[----:B------:R-:W-:Y:S04]  /*122f0*/  STG.E desc[UR6][R10.64], R31 ;  /* 0x0000001f0a007986 */ /* 0x000fe8000c101906 */
        /* <DEDUP_REMOVED lines=18> */
[----:B------:R-:W2:Y:S01]  /*12420*/  LDG.E R32, desc[UR6][R26.64+0x1c] ;  /* 0x00001c061a207981 */ /* 0x000ea2000c1e1900 */
[----:B------:R-:W-:Y:S01]  /*12430*/  IADD3 R30, PT, PT, R30, 0x10, RZ ;  /* 0x000000101e1e7810 */ /* 0x000fe20007ffe0ff */
[----:B------:R-:W-:-:S03]  /*12440*/  VIADD R33, R33, 0x10 ;  /* 0x0000001021217836 */ /* 0x000fc60000000000 */
[----:B------:R-:W-:Y:S02]  /*12450*/  ISETP.NE.AND P1, PT, R30, RZ, PT ;  /* 0x000000ff1e00720c */ /* 0x000fe40003f25270 */
[----:B--2---:R-:W-:-:S05]  /*12460*/  FMNMX.FTZ R31, R37, R32, PT ;  /* 0x00000020251f7209 */ /* 0x004fca0003810000 */
[----:B------:R4:W-:Y:S06]  /*12470*/  STG.E desc[UR6][R10.64], R31 ;  /* 0x0000001f0a007986 */ /* 0x0009ec000c101906 */
[----:B------:R-:W-:Y:S05]  /*12480*/  @P1 BRA `(.L_x_164) ;  /* 0xfffffffc002c1947 */ /* 0x000fea000383ffff */
[----:B----4-:R-:W-:-:S07]  /*12490*/  IMAD.MOV.U32 R31, RZ, RZ, R16 ;  /* 0x000000ffff1f7224 */ /* 0x010fce00078e0010 */
.L_x_163:
[----:B------:R-:W-:Y:S01]  /*124a0*/  ISETP.NE.AND P1, PT, R48, RZ, PT ;  /* 0x000000ff3000720c */ /* 0x000fe20003f25270 */
[----:B-1----:R-:W-:-:S12]  /*124b0*/  IMAD.U32 R26, RZ, RZ, UR4 ;  /* 0x00000004ff1a7e24 */ /* 0x002fd8000f8e00ff */
[----:B------:R-:W-:Y:S05]  /*124c0*/  @!P1 BRA `(.L_x_159) ;  /* 0x0000000400149947 */ /* 0x000fea0003800000 */
[----:B------:R-:W-:Y:S01]  /*124d0*/  ISETP.NE.AND P1, PT, R49, RZ, PT ;  /* 0x000000ff3100720c */ /* 0x000fe20003f25270 */
[----:B------:R-:W-:-:S12]  /*124e0*/  @!P3 BRA `(.L_x_165) ;  /* 0x000000000070b947 */ /* 0x000fd80003800000 */
[----:B------:R-:W-:Y:S01]  /*124f0*/  IMAD.IADD R27, R20, 0x1, R31 ;  /* 0x00000001141b7824 */ /* 0x000fe200078e021f */
[----:B------:R-:W2:Y:S03]  /*12500*/  LDG.E R33, desc[UR6][R10.64] ;  /* 0x000000060a217981 */ /* 0x000ea6000c1e1900 */
[----:B------:R-:W-:-:S05]  /*12510*/  IMAD.WIDE R26, R27, 0x4, R28 ;  /* 0x000000041b1a7825 */ /* 0x000fca00078e021c */
[----:B------:R-:W2:Y:S02]  /*12520*/  LDG.E R30, desc[UR6][R26.64] ;  /* 0x000000061a1e7981 */ /* 0x000ea4000c1e1900 */
[----:B--2---:R-:W-:-:S05]  /*12530*/  FMNMX.FTZ R33, R30, R33, PT ;  /* 0x000000211e217209 */ /* 0x004fca0003810000 */
[----:B------:R1:W-:Y:S04]  /*12540*/  STG.E desc[UR6][R10.64], R33 ;  /* 0x000000210a007986 */ /* 0x0003e8000c101906 */
[----:B------:R-:W2:Y:S02]  /*12550*/  LDG.E R30, desc[UR6][R26.64+0x4] ;  /* 0x000004061a1e7981 */ /* 0x000ea4000c1e1900 */
[----:B--2---:R-:W-:-:S05]  /*12560*/  FMNMX.FTZ R35, R33, R30, PT ;  /* 0x0000001e21237209 */ /* 0x004fca0003810000 */
[----:B------:R2:W-:Y:S04]  /*12570*/  STG.E desc[UR6][R10.64], R35 ;  /* 0x000000230a007986 */ /* 0x0005e8000c101906 */
[----:B------:R-:W3:Y:S02]  /*12580*/  LDG.E R30, desc[UR6][R26.64+0x8] ;  /* 0x000008061a1e7981 */ /* 0x000ee4000c1e1900 */
[----:B---3--:R-:W-:-:S05]  /*12590*/  FMNMX.FTZ R37, R35, R30, PT ;  /* 0x0000001e23257209 */ /* 0x008fca0003810000 */
[----:B------:R3:W-:Y:S04]  /*125a0*/  STG.E desc[UR6][R10.64], R37 ;  /* 0x000000250a007986 */ /* 0x0007e8000c101906 */
[----:B------:R-:W4:Y:S02]  /*125b0*/  LDG.E R30, desc[UR6][R26.64+0xc] ;  /* 0x00000c061a1e7981 */ /* 0x000f24000c1e1900 */
[----:B----4-:R-:W-:-:S05]  /*125c0*/  FMNMX.FTZ R39, R37, R30, PT ;  /* 0x0000001e25277209 */ /* 0x010fca0003810000 */
[----:B------:R4:W-:Y:S04]  /*125d0*/  STG.E desc[UR6][R10.64], R39 ;  /* 0x000000270a007986 */ /* 0x0009e8000c101906 */
[----:B------:R-:W1:Y:S02]  /*125e0*/  LDG.E R30, desc[UR6][R26.64+0x10] ;  /* 0x000010061a1e7981 */ /* 0x000e64000c1e1900 */
[----:B-1----:R-:W-:-:S05]  /*125f0*/  FMNMX.FTZ R33, R39, R30, PT ;  /* 0x0000001e27217209 */ /* 0x002fca0003810000 */
[----:B------:R1:W-:Y:S04]  /*12600*/  STG.E desc[UR6][R10.64], R33 ;  /* 0x000000210a007986 */ /* 0x0003e8000c101906 */
[----:B------:R-:W2:Y:S02]  /*12610*/  LDG.E R30, desc[UR6][R26.64+0x14] ;  /* 0x000014061a1e7981 */ /* 0x000ea4000c1e1900 */
[----:B--2---:R-:W-:-:S05]  /*12620*/  FMNMX.FTZ R35, R33, R30, PT ;  /* 0x0000001e21237209 */ /* 0x004fca0003810000 */
[----:B------:R1:W-:Y:S04]  /*12630*/  STG.E desc[UR6][R10.64], R35 ;  /* 0x000000230a007986 */ /* 0x0003e8000c101906 */
[----:B------:R-:W3:Y:S02]  /*12640*/  LDG.E R30, desc[UR6][R26.64+0x18] ;  /* 0x000018061a1e7981 */ /* 0x000ee4000c1e1900 */
[----:B---3--:R-:W-:-:S05]  /*12650*/  FMNMX.FTZ R37, R35, R30, PT ;  /* 0x0000001e23257209 */ /* 0x008fca0003810000 */
[----:B------:R1:W-:Y:S04]  /*12660*/  STG.E desc[UR6][R10.64], R37 ;  /* 0x000000250a007986 */ /* 0x0003e8000c101906 */
[----:B------:R-:W4:Y:S01]  /*12670*/  LDG.E R30, desc[UR6][R26.64+0x1c] ;  /* 0x00001c061a1e7981 */ /* 0x000f22000c1e1900 */
[----:B------:R-:W-:Y:S01]  /*12680*/  VIADD R31, R31, 0x8 ;  /* 0x000000081f1f7836 */ /* 0x000fe20000000000 */
[----:B----4-:R-:W-:-:S05]  /*12690*/  FMNMX.FTZ R39, R37, R30, PT ;  /* 0x0000001e25277209 */ /* 0x010fca0003810000 */
[----:B------:R1:W-:Y:S02]  /*126a0*/  STG.E desc[UR6][R10.64], R39 ;  /* 0x000000270a007986 */ /* 0x0003e4000c101906 */
.L_x_165:
[----:B------:R-:W-:Y:S01]  /*126b0*/  IMAD.U32 R26, RZ, RZ, UR4 ;  /* 0x00000004ff1a7e24 */ /* 0x000fe2000f8e00ff */
[----:B------:R-:W-:Y:S06]  /*126c0*/  @!P1 BRA `(.L_x_159) ;  /* 0x0000000000949947 */ /* 0x000fec0003800000 */
[----:B------:R-:W-:Y:S01]  /*126d0*/  ISETP.NE.AND P1, PT, R18, RZ, PT ;  /* 0x000000ff1200720c */ /* 0x000fe20003f25270 */
[----:B------:R-:W-:-:S12]  /*126e0*/  @!P4 BRA `(.L_x_166) ;  /* 0x000000000040c947 */ /* 0x000fd80003800000 */
[----:B------:R-:W-:Y:S01]  /*126f0*/  IADD3 R27, PT, PT, R20, R31, RZ ;  /* 0x0000001f141b7210 */ /* 0x000fe20007ffe0ff */
[----:B-1----:R-:W2:Y:S04]  /*12700*/  LDG.E R33, desc[UR6][R10.64] ;  /* 0x000000060a217981 */ /* 0x002ea8000c1e1900 */
[----:B------:R-:W-:-:S05]  /*12710*/  IMAD.WIDE R26, R27, 0x4, R28 ;  /* 0x000000041b1a7825 */ /* 0x000fca00078e021c */
[----:B------:R-:W2:Y:S02]  /*12720*/  LDG.E R30, desc[UR6][R26.64] ;  /* 0x000000061a1e7981 */ /* 0x000ea4000c1e1900 */
[----:B--2---:R-:W-:-:S05]  /*12730*/  FMNMX.FTZ R33, R30, R33, PT ;  /* 0x000000211e217209 */ /* 0x004fca0003810000 */
[----:B------:R2:W-:Y:S04]  /*12740*/  STG.E desc[UR6][R10.64], R33 ;  /* 0x000000210a007986 */ /* 0x0005e8000c101906 */
[----:B------:R-:W3:Y:S02]  /*12750*/  LDG.E R30, desc[UR6][R26.64+0x4] ;  /* 0x000004061a1e7981 */ /* 0x000ee4000c1e1900 */
[----:B---3--:R-:W-:-:S05]  /*12760*/  FMNMX.FTZ R35, R33, R30, PT ;  /* 0x0000001e21237209 */ /* 0x008fca0003810000 */
[----:B------:R2:W-:Y:S04]  /*12770*/  STG.E desc[UR6][R10.64], R35 ;  /* 0x000000230a007986 */ /* 0x0005e8000c101906 */
[----:B------:R-:W3:Y:S02]  /*12780*/  LDG.E R30, desc[UR6][R26.64+0x8] ;  /* 0x000008061a1e7981 */ /* 0x000ee4000c1e1900 */
[----:B---3--:R-:W-:-:S05]  /*12790*/  FMNMX.FTZ R37, R35, R30, PT ;  /* 0x0000001e23257209 */ /* 0x008fca0003810000 */
[----:B------:R2:W-:Y:S04]  /*127a0*/  STG.E desc[UR6][R10.64], R37 ;  /* 0x000000250a007986 */ /* 0x0005e8000c101906 */
[----:B------:R-:W3:Y:S01]  /*127b0*/  LDG.E R30, desc[UR6][R26.64+0xc] ;  /* 0x00000c061a1e7981 */ /* 0x000ee2000c1e1900 */
[----:B------:R-:W-:Y:S01]  /*127c0*/  VIADD R31, R31, 0x4 ;  /* 0x000000041f1f7836 */ /* 0x000fe20000000000 */
[----:B---3--:R-:W-:-:S05]  /*127d0*/  FMNMX.FTZ R39, R37, R30, PT ;  /* 0x0000001e25277209 */ /* 0x008fca0003810000 */
[----:B------:R2:W-:Y:S02]  /*127e0*/  STG.E desc[UR6][R10.64], R39 ;  /* 0x000000270a007986 */ /* 0x0005e4000c101906 */
.L_x_166:
[----:B------:R-:W-:Y:S01]  /*127f0*/  IMAD.U32 R26, RZ, RZ, UR4 ;  /* 0x00000004ff1a7e24 */ /* 0x000fe2000f8e00ff */
[----:B------:R-:W-:Y:S06]  /*12800*/  @!P1 BRA `(.L_x_159) ;  /* 0x0000000000449947 */ /* 0x000fec0003800000 */
[----:B------:R-:W-:-:S04]  /*12810*/  IMAD.IADD R27, R20, 0x1, R31 ;  /* 0x00000001141b7824 */ /* 0x000fc800078e021f */
[----:B------:R-:W-:Y:S02]  /*12820*/  IMAD.WIDE R28, R27, 0x4, R28 ;  /* 0x000000041b1c7825 */ /* 0x000fe400078e021c */
[----:B------:R-:W3:Y:S04]  /*12830*/  LDG.E R27, desc[UR6][R10.64] ;  /* 0x000000060a1b7981 */ /* 0x000ee8000c1e1900 */
[----:B------:R-:W3:Y:S01]  /*12840*/  LDG.E R26, desc[UR6][R28.64] ;  /* 0x000000061c1a7981 */ /* 0x000ee2000c1e1900 */
[----:B------:R-:W-:Y:S02]  /*12850*/  ISETP.NE.AND P1, PT, R18, 0x1, PT ;  /* 0x000000011200780c */ /* 0x000fe40003f25270 */
[----:B---3--:R-:W-:Y:S01]  /*12860*/  FMNMX.FTZ R27, R26, R27, PT ;  /* 0x0000001b1a1b7209 */ /* 0x008fe20003810000 */
[----:B------:R-:W-:-:S04]  /*12870*/  IMAD.U32 R26, RZ, RZ, UR4 ;  /* 0x00000004ff1a7e24 */ /* 0x000fc8000f8e00ff */
[----:B------:R3:W-:Y:S06]  /*12880*/  STG.E desc[UR6][R10.64], R27 ;  /* 0x0000001b0a007986 */ /* 0x0007ec000c101906 */
[----:B------:R-:W-:Y:S05]  /*12890*/  @!P1 BRA `(.L_x_159) ;  /* 0x0000000000209947 */ /* 0x000fea0003800000 */
[----:B------:R-:W4:Y:S01]  /*128a0*/  LDG.E R26, desc[UR6][R28.64+0x4] ;  /* 0x000004061c1a7981 */ /* 0x000f22000c1e1900 */
[----:B------:R-:W-:Y:S02]  /*128b0*/  ISETP.NE.AND P1, PT, R18, 0x2, PT ;  /* 0x000000021200780c */ /* 0x000fe40003f25270 */
[----:B----4-:R-:W-:-:S05]  /*128c0*/  FMNMX.FTZ R31, R27, R26, PT ;  /* 0x0000001a1b1f7209 */ /* 0x010fca0003810000 */
[----:B------:R4:W-:Y:S06]  /*128d0*/  STG.E desc[UR6][R10.64], R31 ;  /* 0x0000001f0a007986 */ /* 0x0009ec000c101906 */
[----:B------:R-:W3:Y:S02]  /*128e0*/  @P1 LDG.E R26, desc[UR6][R28.64+0x8] ;  /* 0x000008061c1a1981 */ /* 0x000ee4000c1e1900 */
[----:B---3--:R-:W-:Y:S01]  /*128f0*/  @P1 FMNMX.FTZ R27, R31, R26, PT ;  /* 0x0000001a1f1b1209 */ /* 0x008fe20003810000 */
[----:B------:R-:W-:-:S04]  /*12900*/  IMAD.U32 R26, RZ, RZ, UR4 ;  /* 0x00000004ff1a7e24 */ /* 0x000fc8000f8e00ff */
[----:B------:R4:W-:Y:S03]  /*12910*/  @P1 STG.E desc[UR6][R10.64], R27 ;  /* 0x0000001b0a001986 */ /* 0x0009e6000c101906 */
.L_x_159:
[----:B-1----:R-:W5:Y:S01]  /*12920*/  LDG.E R29, desc[UR6][R6.64] ;  /* 0x00000006061d7981 */ /* 0x002f62000c1e1900 */
[----:B---34-:R-:W2:Y:S01]  /*12930*/  LDC R27, c[0x0][0x420] ;  /* 0x00010800ff1b7b82 */ /* 0x018ea20000000800 */
[----:B------:R-:W1:Y:S01]  /*12940*/  LDCU UR4, c[0x0][0x430] ;  /* 0x00008600ff0477ac */ /* 0x000e620008000800 */
[----:B------:R-:W-:Y:S02]  /*12950*/  IMAD.IADD R28, R21, 0x1, R26 ;  /* 0x00000001151c7824 */ /* 0x000fe400078e021a */
[----:B------:R-:W-:Y:S01]  /*12960*/  IMAD.WIDE R24, R43, 0x2, R24 ;  /* 0x000000022b187825 */ /* 0x000fe200078e0218 */
[----:B------:R-:W3:Y:S03]  /*12970*/  LDCU.64 UR12, c[0x0][0x3d8] ;  /* 0x00007b00ff0c77ac */ /* 0x000ee60008000a00 */
[----:B------:R-:W4:Y:S01]  /*12980*/  LDC.64 R30, c[0x0][0x3b8] ;  /* 0x0000ee00ff1e7b82 */ /* 0x000f220000000a00 */
[----:B-1----:R-:W-:Y:S01]  /*12990*/  IMAD R28, R28, UR4, RZ ;  /* 0x000000041c1c7c24 */ /* 0x002fe2000f8e02ff */
[----:B---3--:R-:W-:-:S04]  /*129a0*/  UISETP.NE.U32.AND UP0, UPT, UR12, URZ, UPT ;  /* 0x000000ff0c00728c */ /* 0x008fc8000bf05070 */
[----:B--2---:R-:W-:Y:S02]  /*129b0*/  IADD3 R33, PT, PT, R28, R27, RZ ;  /* 0x0000001b1c217210 */ /* 0x004fe40007ffe0ff */
[----:B------:R-:W-:Y:S01]  /*129c0*/  ISETP.GE.AND P1, PT, R27, 0x1, PT ;  /* 0x000000011b00780c */ /* 0x000fe20003f26270 */
[----:B------:R-:W-:Y:S02]  /*129d0*/  UISETP.NE.AND.EX UP0, UPT, UR13, URZ, UPT, UP0 ;  /* 0x000000ff0d00728c */ /* 0x000fe4000bf05300 */
[----:B----4-:R-:W-:-:S05]  /*129e0*/  IMAD.WIDE R30, R33, 0x4, R30 ;  /* 0x00000004211e7825 */ /* 0x010fca00078e021e */
[----:B-----5:R1:W-:Y:S02]  /*129f0*/  STG.E desc[UR6][R30.64], R29 ;  /* 0x0000001d1e007986 */ /* 0x0203e4000c101906 */
[----:B------:R-:W-:Y:S05]  /*12a00*/  BRA.U !UP0, `(.L_x_167) ;  /* 0x0000000108f07547 */ /* 0x000fea000b800000 */
[----:B-1----:R-:W2:Y:S01]  /*12a10*/  LDG.E.U16.CONSTANT R29, desc[UR6][R24.64] ;  /* 0x00000006181d7981 */ /* 0x002ea2000c1e9500 */
[----:B------:R-:W1:Y:S01]  /*12a20*/  LDC R35, c[0x0][0x448] ;  /* 0x00011200ff237b82 */ /* 0x000e620000000800 */
[----:B------:R-:W-:Y:S01]  /*12a30*/  IABS R38, R34 ;  /* 0x0000002200267213 */ /* 0x000fe20000000000 */
[----:B------:R-:W-:Y:S01]  /*12a40*/  UMOV UR4, 0x400 ;  /* 0x0000040000047882 */ /* 0x000fe20000000000 */
[----:B------:R-:W-:Y:S01]  /*12a50*/  IABS R39, R23 ;  /* 0x0000001700277213 */ /* 0x000fe20000000000 */
[----:B------:R-:W-:-:S04]  /*12a60*/  UIADD3 UR4, UPT, UPT, UR4, 0x4, URZ ;  /* 0x0000000404047890 */ /* 0x000fc8000fffe0ff */
[----:B------:R-:W3:Y:S01]  /*12a70*/  S2UR UR5, SR_CgaCtaId ;  /* 0x00000000000579c3 */ /* 0x000ee20000008800 */
[----:B-1----:R-:W-:-:S04]  /*12a80*/  IABS R32, R35 ;  /* 0x0000002300207213 */ /* 0x002fc80000000000 */
[----:B------:R-:W1:Y:S01]  /*12a90*/  I2F.RP R36, R32 ;  /* 0x0000002000247306 */ /* 0x000e620000209400 */
[----:B---3--:R-:W-:-:S07]  /*12aa0*/  ULEA UR4, UR5, UR4, 0x18 ;  /* 0x0000000405047291 */ /* 0x008fce000f8ec0ff */
[----:B-1----:R-:W1:Y:S02]  /*12ab0*/  MUFU.RCP R36, R36 ;  /* 0x0000002400247308 */ /* 0x002e640000001000 */
[----:B-1----:R-:W-:-:S06]  /*12ac0*/  VIADD R30, R36, 0xffffffe ;  /* 0x0ffffffe241e7836 */ /* 0x002fcc0000000000 */
[----:B------:R-:W1:Y:S08]  /*12ad0*/  I2F.RP R36, R39 ;  /* 0x0000002700247306 */ /* 0x000e700000209400 */
[----:B------:R3:W4:Y:S08]  /*12ae0*/  F2I.FTZ.U32.TRUNC.NTZ R31, R30 ;  /* 0x0000001e001f7305 */ /* 0x000730000021f000 */
[----:B-1----:R-:W1:Y:S01]  /*12af0*/  MUFU.RCP R36, R36 ;  /* 0x0000002400247308 */ /* 0x002e620000001000 */
[----:B---3--:R-:W-:-:S02]  /*12b00*/  IMAD.MOV.U32 R30, RZ, RZ, RZ ;  /* 0x000000ffff1e7224 */ /* 0x008fc400078e00ff */
[----:B----4-:R-:W-:-:S04]  /*12b10*/  IMAD.MOV R37, RZ, RZ, -R31 ;  /* 0x000000ffff257224 */ /* 0x010fc800078e0a1f */
[----:B------:R-:W-:-:S04]  /*12b20*/  IMAD R37, R37, R32, RZ ;  /* 0x0000002025257224 */ /* 0x000fc800078e02ff */
[----:B------:R-:W-:-:S04]  /*12b30*/  IMAD.HI.U32 R37, R31, R37, R30 ;  /* 0x000000251f257227 */ /* 0x000fc800078e001e */
[----:B------:R-:W-:Y:S01]  /*12b40*/  IMAD.MOV.U32 R31, RZ, RZ, R38 ;  /* 0x000000ffff1f7224 */ /* 0x000fe200078e0026 */
[----:B-1----:R-:W-:-:S03]  /*12b50*/  IADD3 R38, PT, PT, R36, 0xffffffe, RZ ;  /* 0x0ffffffe24267810 */ /* 0x002fc60007ffe0ff */
[----:B------:R-:W-:-:S04]  /*12b60*/  IMAD.HI.U32 R37, R37, R31, RZ ;  /* 0x0000001f25257227 */ /* 0x000fc800078e00ff */
[----:B------:R-:W-:-:S04]  /*12b70*/  IMAD.MOV R30, RZ, RZ, -R37 ;  /* 0x000000ffff1e7224 */ /* 0x000fc800078e0a25 */
[----:B------:R-:W-:Y:S01]  /*12b80*/  IMAD R31, R32, R30, R31 ;  /* 0x0000001e201f7224 */ /* 0x000fe200078e021f */
[----:B------:R-:W-:-:S04]  /*12b90*/  LOP3.LUT R30, R34, R35, RZ, 0x3c, !PT ;  /* 0x00000023221e7212 */ /* 0x000fc800078e3cff */
[----:B------:R-:W-:Y:S02]  /*12ba0*/  ISETP.GT.U32.AND P6, PT, R32, R31, PT ;  /* 0x0000001f2000720c */ /* 0x000fe40003fc4070 */
[----:B------:R-:W-:-:S11]  /*12bb0*/  ISETP.GE.AND P2, PT, R30, RZ, PT ;  /* 0x000000ff1e00720c */ /* 0x000fd60003f46270 */
[----:B------:R-:W-:Y:S02]  /*12bc0*/  @!P6 IMAD.IADD R31, R31, 0x1, -R32 ;  /* 0x000000011f1fe824 */ /* 0x000fe400078e0a20 */
[----:B------:R-:W-:Y:S01]  /*12bd0*/  @!P6 VIADD R37, R37, 0x1 ;  /* 0x000000012525e836 */ /* 0x000fe20000000000 */
[----:B------:R-:W-:Y:S02]  /*12be0*/  ISETP.NE.AND P6, PT, R35, RZ, PT ;  /* 0x000000ff2300720c */ /* 0x000fe40003fc5270 */
[----:B------:R-:W-:Y:S02]  /*12bf0*/  ISETP.GE.U32.AND P5, PT, R31, R32, PT ;  /* 0x000000201f00720c */ /* 0x000fe40003fa6070 */
[----:B------:R-:W1:Y:S11]  /*12c00*/  F2I.FTZ.U32.TRUNC.NTZ R31, R38 ;  /* 0x00000026001f7305 */ /* 0x000e76000021f000 */
[----:B------:R-:W-:-:S04]  /*12c10*/  @P5 VIADD R37, R37, 0x1 ;  /* 0x0000000125255836 */ /* 0x000fc80000000000 */
[----:B------:R-:W-:Y:S02]  /*12c20*/  IMAD.MOV.U32 R32, RZ, RZ, R37 ;  /* 0x000000ffff207224 */ /* 0x000fe400078e0025 */
[--C-:B-1----:R-:W-:Y:S02]  /*12c30*/  IMAD.MOV R30, RZ, RZ, -R31.reuse ;  /* 0x000000ffff1e7224 */ /* 0x102fe400078e0a1f */
[----:B------:R-:W-:Y:S01]  /*12c40*/  @!P2 IMAD.MOV R32, RZ, RZ, -R32 ;  /* 0x000000ffff20a224 */ /* 0x000fe200078e0a20 */
[----:B------:R-:W-:Y:S01]  /*12c50*/  @!P6 LOP3.LUT R32, RZ, R35, RZ, 0x33, !PT ;  /* 0x00000023ff20e212 */ /* 0x000fe200078e33ff */
[----:B------:R-:W-:Y:S01]  /*12c60*/  IMAD R35, R30, R39, RZ ;  /* 0x000000271e237224 */ /* 0x000fe200078e02ff */
[----:B------:R-:W-:Y:S01]  /*12c70*/  ISETP.NE.AND P6, PT, R23, RZ, PT ;  /* 0x000000ff1700720c */ /* 0x000fe20003fc5270 */
[----:B------:R-:W-:Y:S01]  /*12c80*/  IMAD.MOV.U32 R30, RZ, RZ, RZ ;  /* 0x000000ffff1e7224 */ /* 0x000fe200078e00ff */
[----:B------:R-:W-:Y:S02]  /*12c90*/  IABS R36, R32 ;  /* 0x0000002000247213 */ /* 0x000fe40000000000 */
[----:B------:R-:W-:Y:S01]  /*12ca0*/  ISETP.GE.AND P5, PT, R32, RZ, PT ;  /* 0x000000ff2000720c */ /* 0x000fe20003fa6270 */
[----:B------:R-:W-:Y:S01]  /*12cb0*/  IMAD.HI.U32 R30, R31, R35, R30 ;  /* 0x000000231f1e7227 */ /* 0x000fe200078e001e */
[----:B------:R-:W-:-:S05]  /*12cc0*/  MOV R31, R36 ;  /* 0x00000024001f7202 */ /* 0x000fca0000000f00 */
[----:B------:R-:W-:-:S04]  /*12cd0*/  IMAD.HI.U32 R30, R30, R31, RZ ;  /* 0x0000001f1e1e7227 */ /* 0x000fc800078e00ff */
[----:B------:R-:W-:-:S04]  /*12ce0*/  IMAD.MOV R30, RZ, RZ, -R30 ;  /* 0x000000ffff1e7224 */ /* 0x000fc800078e0a1e */
[----:B------:R-:W-:-:S05]  /*12cf0*/  IMAD R30, R39, R30, R31 ;  /* 0x0000001e271e7224 */ /* 0x000fca00078e021f */
[----:B------:R-:W-:-:S13]  /*12d00*/  ISETP.GT.U32.AND P2, PT, R39, R30, PT ;  /* 0x0000001e2700720c */ /* 0x000fda0003f44070 */
[----:B------:R-:W-:-:S05]  /*12d10*/  @!P2 IMAD.IADD R30, R30, 0x1, -R39 ;  /* 0x000000011e1ea824 */ /* 0x000fca00078e0a27 */
[----:B------:R-:W-:-:S13]  /*12d20*/  ISETP.GT.U32.AND P2, PT, R39, R30, PT ;  /* 0x0000001e2700720c */ /* 0x000fda0003f44070 */
[----:B------:R-:W-:-:S04]  /*12d30*/  @!P2 IMAD.IADD R30, R30, 0x1, -R39 ;  /* 0x000000011e1ea824 */ /* 0x000fc800078e0a27 */
[----:B------:R-:W-:Y:S01]  /*12d40*/  @!P5 IMAD.MOV R30, RZ, RZ, -R30 ;  /* 0x000000ffff1ed224 */ /* 0x000fe200078e0a1e */
[----:B------:R-:W-:-:S04]  /*12d50*/  @!P6 LOP3.LUT R30, RZ, R23, RZ, 0x33, !PT ;  /* 0x00000017ff1ee212 */ /* 0x000fc800078e33ff */
[----:B------:R-:W-:Y:S02]  /*12d60*/  LEA R32, R30, UR4, 0x2 ;  /* 0x000000041e207c11 */ /* 0x000fe4000f8e10ff */
[----:B------:R-:W1:Y:S04]  /*12d70*/  LDC.64 R30, c[0x0][0x3d8] ;  /* 0x0000f600ff1e7b82 */ /* 0x000e680000000a00 */
[----:B------:R-:W3:Y:S01]  /*12d80*/  LDS R32, [R32] ;  /* 0x0000000020207984 */ /* 0x000ee20000000800 */
[----:B-1----:R-:W-:-:S04]  /*12d90*/  IMAD.WIDE R30, R33, 0x4, R30 ;  /* 0x00000004211e7825 */ /* 0x002fc800078e021e */
[----:B--2---:R-:W-:-:S05]  /*12da0*/  HADD2.F32 R29, -RZ, R29.H0_H0 ;  /* 0x2000001dff1d7230 */ /* 0x004fca0000004100 */
[----:B---3--:R-:W-:-:S05]  /*12db0*/  FADD.FTZ R29, R29, -R32 ;  /* 0x800000201d1d7221 */ /* 0x008fca0000010000 */
[----:B------:R2:W-:Y:S02]  /*12dc0*/  STG.E desc[UR6][R30.64], R29 ;  /* 0x0000001d1e007986 */ /* 0x0005e4000c101906 */
.L_x_167:
[----:B------:R-:W-:Y:S05]  /*12dd0*/  @!P1 BRA `(.L_x_168) ;  /* 0x0000001c00a49947 */ /* 0x000fea0003800000 */
[----:B------:R-:W1:Y:S01]  /*12de0*/  LDC R33, c[0x0][0x448] ;  /* 0x00011200ff217b82 */ /* 0x000e620000000800 */
[----:B------:R-:W-:Y:S02]  /*12df0*/  IABS R37, R23 ;  /* 0x0000001700257213 */ /* 0x000fe40000000000 */
[----:B-12---:R-:W-:-:S04]  /*12e00*/  IABS R29, R33 ;  /* 0x00000021001d7213 */ /* 0x006fc80000000000 */
[----:B------:R-:W1:Y:S08]  /*12e10*/  I2F.RP R32, R29 ;  /* 0x0000001d00207306 */ /* 0x000e700000209400 */
[----:B-1----:R-:W1:Y:S02]  /*12e20*/  MUFU.RCP R32, R32 ;  /* 0x0000002000207308 */ /* 0x002e640000001000 */
[----:B-1----:R-:W-:Y:S01]  /*12e30*/  VIADD R30, R32, 0xffffffe ;  /* 0x0ffffffe201e7836 */ /* 0x002fe20000000000 */
[----:B------:R-:W-:-:S02]  /*12e40*/  IABS R32, R34 ;  /* 0x0000002200207213 */ /* 0x000fc40000000000 */
[----:B------:R-:W-:-:S03]  /*12e50*/  LOP3.LUT R34, R34, R33, RZ, 0x3c, !PT ;  /* 0x0000002122227212 */ /* 0x000fc600078e3cff */
[----:B------:R1:W2:Y:S01]  /*12e60*/  F2I.FTZ.U32.TRUNC.NTZ R31, R30 ;  /* 0x0000001e001f7305 */ /* 0x0002a2000021f000 */
[----:B------:R-:W-:Y:S01]  /*12e70*/  ISETP.GE.AND P5, PT, R34, RZ, PT ;  /* 0x000000ff2200720c */ /* 0x000fe20003fa6270 */
[----:B-1----:R-:W-:Y:S02]  /*12e80*/  HFMA2 R30, -RZ, RZ, 0, 0 ;  /* 0x00000000ff1e7431 */ /* 0x002fe400000001ff */
[----:B--2---:R-:W-:-:S04]  /*12e90*/  IMAD.MOV R36, RZ, RZ, -R31 ;  /* 0x000000ffff247224 */ /* 0x004fc800078e0a1f */
[----:B------:R-:W-:Y:S02]  /*12ea0*/  IMAD R35, R36, R29, RZ ;  /* 0x0000001d24237224 */ /* 0x000fe400078e02ff */
[----:B------:R-:W1:Y:S02]  /*12eb0*/  I2F.RP R36, R37 ;  /* 0x0000002500247306 */ /* 0x000e640000209400 */
[----:B------:R-:W-:-:S06]  /*12ec0*/  IMAD.HI.U32 R35, R31, R35, R30 ;  /* 0x000000231f237227 */ /* 0x000fcc00078e001e */
[----:B------:R-:W-:-:S04]  /*12ed0*/  IMAD.HI.U32 R35, R35, R32, RZ ;  /* 0x0000002023237227 */ /* 0x000fc800078e00ff */
[----:B------:R-:W-:Y:S01]  /*12ee0*/  IMAD.MOV R30, RZ, RZ, -R35 ;  /* 0x000000ffff1e7224 */ /* 0x000fe200078e0a23 */
[----:B-1----:R-:W1:Y:S03]  /*12ef0*/  MUFU.RCP R36, R36 ;  /* 0x0000002400247308 */ /* 0x002e660000001000 */
[----:B------:R-:W-:-:S05]  /*12f00*/  IMAD R30, R29, R30, R32 ;  /* 0x0000001e1d1e7224 */ /* 0x000fca00078e0220 */
[----:B------:R-:W-:Y:S01]  /*12f10*/  ISETP.GT.U32.AND P1, PT, R29, R30, PT ;  /* 0x0000001e1d00720c */ /* 0x000fe20003f24070 */
[----:B-1----:R-:W-:-:S12]  /*12f20*/  VIADD R31, R36, 0xffffffe ;  /* 0x0ffffffe241f7836 */ /* 0x002fd80000000000 */
[----:B------:R-:W-:Y:S02]  /*12f30*/  @!P1 IMAD.IADD R30, R30, 0x1, -R29 ;  /* 0x000000011e1e9824 */ /* 0x000fe400078e0a1d */
[----:B------:R-:W-:Y:S01]  /*12f40*/  @!P1 VIADD R35, R35, 0x1 ;  /* 0x0000000123239836 */ /* 0x000fe20000000000 */
[----:B------:R-:W-:Y:S01]  /*12f50*/  ISETP.NE.AND P1, PT, R33, RZ, PT ;  /* 0x000000ff2100720c */ /* 0x000fe20003f25270 */
[----:B------:R-:W1:Y:S01]  /*12f60*/  F2I.FTZ.U32.TRUNC.NTZ R31, R31 ;  /* 0x0000001f001f7305 */ /* 0x000e62000021f000 */
[----:B------:R-:W-:-:S13]  /*12f70*/  ISETP.GE.U32.AND P2, PT, R30, R29, PT ;  /* 0x0000001d1e00720c */ /* 0x000fda0003f46070 */
[----:B------:R-:W-:Y:S01]  /*12f80*/  @P2 VIADD R35, R35, 0x1 ;  /* 0x0000000123232836 */ /* 0x000fe20000000000 */
[----:B-1----:R-:W-:-:S03]  /*12f90*/  IADD3 R30, PT, PT, RZ, -R31, RZ ;  /* 0x8000001fff1e7210 */ /* 0x002fc60007ffe0ff */
[----:B------:R-:W-:-:S04]  /*12fa0*/  IMAD.MOV.U32 R29, RZ, RZ, R35 ;  /* 0x000000ffff1d7224 */ /* 0x000fc800078e0023 */
[----:B------:R-:W-:Y:S01]  /*12fb0*/  @!P5 IMAD.MOV R29, RZ, RZ, -R29 ;  /* 0x000000ffff1dd224 */ /* 0x000fe200078e0a1d */
[----:B------:R-:W-:Y:S01]  /*12fc0*/  @!P1 LOP3.LUT R29, RZ, R33, RZ, 0x33, !PT ;  /* 0x00000021ff1d9212 */ /* 0x000fe200078e33ff */
[----:B------:R-:W-:Y:S01]  /*12fd0*/  IMAD R33, R30, R37, RZ ;  /* 0x000000251e217224 */ /* 0x000fe200078e02ff */
[----:B------:R-:W-:Y:S01]  /*12fe0*/  ISETP.NE.AND P5, PT, R23, RZ, PT ;  /* 0x000000ff1700720c */ /* 0x000fe20003fa5270 */
[----:B------:R-:W-:Y:S01]  /*12ff0*/  IMAD.MOV.U32 R30, RZ, RZ, RZ ;  /* 0x000000ffff1e7224 */ /* 0x000fe200078e00ff */
[----:B------:R-:W-:Y:S02]  /*13000*/  IABS R32, R29 ;  /* 0x0000001d00207213 */ /* 0x000fe40000000000 */
[----:B------:R-:W-:Y:S01]  /*13010*/  ISETP.GE.AND P2, PT, R29, RZ, PT ;  /* 0x000000ff1d00720c */ /* 0x000fe20003f46270 */
[----:B------:R-:W-:-:S04]  /*13020*/  IMAD.HI.U32 R30, R31, R33, R30 ;  /* 0x000000211f1e7227 */ /* 0x000fc800078e001e */
[----:B------:R-:W-:-:S04]  /*13030*/  IMAD.MOV.U32 R31, RZ, RZ, R32 ;  /* 0x000000ffff1f7224 */ /* 0x000fc800078e0020 */
[----:B------:R-:W-:-:S04]  /*13040*/  IMAD.HI.U32 R30, R30, R31, RZ ;  /* 0x0000001f1e1e7227 */ /* 0x000fc800078e00ff */
[----:B------:R-:W-:-:S04]  /*13050*/  IMAD.MOV R30, RZ, RZ, -R30 ;  /* 0x000000ffff1e7224 */ /* 0x000fc800078e0a1e */
[----:B------:R-:W-:-:S05]  /*13060*/  IMAD R30, R37, R30, R31 ;  /* 0x0000001e251e7224 */ /* 0x000fca00078e021f */
[----:B------:R-:W-:-:S13]  /*13070*/  ISETP.GT.U32.AND P1, PT, R37, R30, PT ;  /* 0x0000001e2500720c */ /* 0x000fda0003f24070 */
[----:B------:R-:W-:-:S05]  /*13080*/  @!P1 IMAD.IADD R30, R30, 0x1, -R37 ;  /* 0x000000011e1e9824 */ /* 0x000fca00078e0a25 */
[----:B------:R-:W-:-:S13]  /*13090*/  ISETP.GT.U32.AND P1, PT, R37, R30, PT ;  /* 0x0000001e2500720c */ /* 0x000fda0003f24070 */
[----:B------:R-:W-:-:S05]  /*130a0*/  @!P1 IMAD.IADD R30, R30, 0x1, -R37 ;  /* 0x000000011e1e9824 */ /* 0x000fca00078e0a25 */
[----:B------:R-:W-:Y:S02]  /*130b0*/  @!P2 IADD3 R30, PT, PT, -R30, RZ, RZ ;  /* 0x000000ff1e1ea210 */ /* 0x000fe40007ffe1ff */
[----:B------:R-:W-:-:S05]  /*130c0*/  @!P5 LOP3.LUT R30, RZ, R23, RZ, 0x33, !PT ;  /* 0x00000017ff1ed212 */ /* 0x000fca00078e33ff */
[----:B------:R-:W-:Y:S01]  /*130d0*/  IMAD.MOV.U32 R44, RZ, RZ, R30 ;  /* 0x000000ffff2c7224 */ /* 0x000fe200078e001e */
[----:B------:R-:W-:Y:S06]  /*130e0*/  @!P0 BRA `(.L_x_169) ;  /* 0x0000000c00f08947 */ /* 0x000fec0003800000 */
[----:B------:R-:W-:Y:S01]  /*130f0*/  ISETP.GE.U32.AND P2, PT, R27, 0x8, PT ;  /* 0x000000081b00780c */ /* 0x000fe20003f46070 */
[----:B------:R-:W1:Y:S01]  /*13100*/  LDCU UR5, c[0x0][0x420] ;  /* 0x00008400ff0577ac */ /* 0x000e620008000800 */
[----:B------:R-:W-:-:S11]  /*13110*/  ISETP.NE.AND P1, PT, R50, RZ, PT ;  /* 0x000000ff3200720c */ /* 0x000fd60003f25270 */
[----:B------:R-:W-:Y:S05]  /*13120*/  @!P2 BRA `(.L_x_170) ;  /* 0x0000000400c8a947 */ /* 0x000fea0003800000 */
[----:B------:R-:W2:Y:S01]  /*13130*/  LDCU.64 UR10, c[0x0][0x3b8] ;  /* 0x00007700ff0a77ac */ /* 0x000ea20008000a00 */
[----:B------:R-:W-:-:S05]  /*13140*/  UMOV UR4, URZ ;  /* 0x000000ff00047c82 */ /* 0x000fca0008000000 */
.L_x_171:
[----:B---3--:R-:W3:Y:S01]  /*13150*/  LDC R59, c[0x0][0x428] ;  /* 0x00010a00ff3b7b82 */ /* 0x008ee20000000800 */
[----:B-1----:R-:W-:Y:S01]  /*13160*/  UIADD3 UR8, UPT, UPT, UR5, -0x1, URZ ;  /* 0xffffffff05087890 */ /* 0x002fe2000fffe0ff */
[----:B-----5:R-:W-:-:S06]  /*13170*/  IMAD.IADD R44, R15, 0x1, R44 ;  /* 0x000000010f2c7824 */ /* 0x020fcc00078e022c */
[----:B------:R-:W1:Y:S01]  /*13180*/  LDC.64 R42, c[0x0][0x3f8] ;  /* 0x0000fe00ff2a7b82 */ /* 0x000e620000000a00 */
[----:B------:R-:W-:Y:S02]  /*13190*/  USHF.R.S32.HI UR9, URZ, 0x1f, UR5 ;  /* 0x0000001fff097899 */ /* 0x000fe40008011405 */
[----:B------:R-:W-:-:S05]  /*131a0*/  IADD3 R38, P2, PT, R28, UR5, RZ ;  /* 0x000000051c267c10 */ /* 0x000fca000ff5e0ff */
[----:B------:R-:W4:Y:S01]  /*131b0*/  LDC.64 R46, c[0x0][0x400] ;  /* 0x00010000ff2e7b82 */ /* 0x000f220000000a00 */
[----:B---3--:R-:W-:-:S04]  /*131c0*/  IMAD R30, R59, UR8, R3 ;  /* 0x000000083b1e7c24 */ /* 0x008fc8000f8e0203 */
[----:B------:R-:W-:-:S03]  /*131d0*/  IMAD R37, R30, R23, R44 ;  /* 0x000000171e257224 */ /* 0x000fc600078e022c */
[----:B------:R-:W3:Y:S01]  /*131e0*/  LDC.64 R44, c[0x0][0x418] ;  /* 0x00010600ff2c7b82 */ /* 0x000ee20000000a00 */
[----:B-1----:R-:W-:-:S05]  /*131f0*/  IMAD.WIDE R30, R37, 0x4, R42 ;  /* 0x00000004251e7825 */ /* 0x002fca00078e022a */
[----:B------:R-:W4:Y:S01]  /*13200*/  LDG.E R29, desc[UR6][R30.64] ;  /* 0x000000061e1d7981 */ /* 0x000f22000c1e1900 */
[----:B------:R-:W-:Y:S01]  /*13210*/  IMAD.SHL.U32 R36, R38, 0x4, RZ ;  /* 0x0000000426247824 */ /* 0x000fe200078e00ff */
[----:B------:R-:W-:-:S04]  /*13220*/  LEA.HI.X.SX32 R33, R28, UR9, 0x1, P2 ;  /* 0x000000091c217c11 */ /* 0x000fc800090f0eff */
[----:B------:R-:W-:Y:S02]  /*13230*/  SHF.L.U64.HI R38, R38, 0x2, R33 ;  /* 0x0000000226267819 */ /* 0x000fe40000010221 */
[----:B--2---:R-:W-:-:S04]  /*13240*/  IADD3 R32, P2, PT, R36, UR10, RZ ;  /* 0x0000000a24207c10 */ /* 0x004fc8000ff5e0ff */
[----:B------:R-:W-:Y:S01]  /*13250*/  IADD3.X R33, PT, PT, R38, UR11, RZ, P2, !PT ;  /* 0x0000000b26217c10 */ /* 0x000fe200097fe4ff */
[----:B---3--:R-:W-:-:S04]  /*13260*/  IMAD.WIDE R34, R37, 0x4, R44 ;  /* 0x0000000425227825 */ /* 0x008fc800078e022c */
[----:B----4-:R1:W-:Y:S04]  /*13270*/  STG.E desc[UR6][R32.64+-0x4], R29 ;  /* 0xfffffc1d20007986 */ /* 0x0103e8000c101906 */
[----:B------:R-:W2:Y:S01]  /*13280*/  LDG.E R41, desc[UR6][R34.64] ;  /* 0x0000000622297981 */ /* 0x000ea2000c1e1900 */
[----:B------:R-:W-:Y:S01]  /*13290*/  IADD3 R30, P2, PT, R36, UR12, RZ ;  /* 0x0000000c241e7c10 */ /* 0x000fe2000ff5e0ff */
[----:B------:R-:W-:-:S03]  /*132a0*/  IMAD.WIDE R36, R37, 0x4, R46 ;  /* 0x0000000425247825 */ /* 0x000fc600078e022e */
[----:B------:R-:W-:-:S05]  /*132b0*/  IADD3.X R31, PT, PT, R38, UR13, RZ, P2, !PT ;  /* 0x0000000d261f7c10 */ /* 0x000fca00097fe4ff */
[----:B--2---:R2:W-:Y:S04]  /*132c0*/  STG.E desc[UR6][R30.64+-0x4], R41 ;  /* 0xfffffc291e007986 */ /* 0x0045e8000c101906 */
[----:B------:R-:W3:Y:S01]  /*132d0*/  LDG.E R36, desc[UR6][R36.64] ;  /* 0x0000000624247981 */ /* 0x000ee2000c1e1900 */
[----:B------:R-:W-:-:S04]  /*132e0*/  IMAD R56, R59, UR8, -R59 ;  /* 0x000000083b387c24 */ /* 0x000fc8000f8e0a3b */
[----:B------:R-:W-:Y:S02]  /*132f0*/  IMAD.IADD R38, R3, 0x1, R56 ;  /* 0x0000000103267824 */ /* 0x000fe400078e0238 */
[----:B---3--:R-:W-:-:S04]  /*13300*/  IMAD.IADD R39, R15, 0x1, R36 ;  /* 0x000000010f277824 */ /* 0x008fc800078e0224 */
[----:B-1----:R-:W-:-:S04]  /*13310*/  IMAD R29, R38, R23, R39 ;  /* 0x00000017261d7224 */ /* 0x002fc800078e0227 */
[----:B------:R-:W-:-:S05]  /*13320*/  IMAD.WIDE R34, R29, 0x4, R42 ;  /* 0x000000041d227825 */ /* 0x000fca00078e022a */
[----:B------:R-:W3:Y:S01]  /*13330*/  LDG.E R55, desc[UR6][R34.64] ;  /* 0x0000000622377981 */ /* 0x000ee2000c1e1900 */
[----:B------:R-:W-:-:S03]  /*13340*/  IMAD.WIDE R38, R29, 0x4, R44 ;  /* 0x000000041d267825 */ /* 0x000fc600078e022c */
[----:B---3--:R-:W-:Y:S04]  /*13350*/  STG.E desc[UR6][R32.64+-0x8], R55 ;  /* 0xfffff83720007986 */ /* 0x008fe8000c101906 */
[----:B------:R-:W3:Y:S01]  /*13360*/  LDG.E R39, desc[UR6][R38.64] ;  /* 0x0000000626277981 */ /* 0x000ee2000c1e1900 */
[----:B--2---:R-:W-:-:S04]  /*13370*/  IMAD.WIDE R40, R29, 0x4, R46 ;  /* 0x000000041d287825 */ /* 0x004fc800078e022e */
[----:B------:R-:W-:Y:S01]  /*13380*/  IMAD.IADD R56, R56, 0x1, -R59 ;  /* 0x0000000138387824 */ /* 0x000fe200078e0a3b */
[----:B---3--:R1:W-:Y:S04]  /*13390*/  STG.E desc[UR6][R30.64+-0x8], R39 ;  /* 0xfffff8271e007986 */ /* 0x0083e8000c101906 */
[----:B------:R-:W2:Y:S01]  /*133a0*/  LDG.E R40, desc[UR6][R40.64] ;  /* 0x0000000628287981 */ /* 0x000ea2000c1e1900 */
[----:B------:R-:W-:Y:S01]  /*133b0*/  IADD3 R36, PT, PT, R3, R56, RZ ;  /* 0x0000003803247210 */ /* 0x000fe20007ffe0ff */
[----:B--2---:R-:W-:-:S04]  /*133c0*/  IMAD.IADD R29, R15, 0x1, R40 ;  /* 0x000000010f1d7824 */ /* 0x004fc800078e0228 */
[----:B------:R-:W-:-:S04]  /*133d0*/  IMAD R29, R36, R23, R29 ;  /* 0x00000017241d7224 */ /* 0x000fc800078e021d */
[----:B------:R-:W-:-:S05]  /*133e0*/  IMAD.WIDE R34, R29, 0x4, R42 ;  /* 0x000000041d227825 */ /* 0x000fca00078e022a */
[----:B------:R-:W2:Y:S01]  /*133f0*/  LDG.E R57, desc[UR6][R34.64] ;  /* 0x0000000622397981 */ /* 0x000ea2000c1e1900 */
[----:B------:R-:W-:-:S03]  /*13400*/  IMAD.WIDE R36, R29, 0x4, R44 ;  /* 0x000000041d247825 */ /* 0x000fc600078e022c */
[----:B--2---:R-:W-:Y:S04]  /*13410*/  STG.E desc[UR6][R32.64+-0xc], R57 ;  /* 0xfffff43920007986 */ /* 0x004fe8000c101906 */
[----:B------:R-:W2:Y:S01]  /*13420*/  LDG.E R37, desc[UR6][R36.64] ;  /* 0x0000000624257981 */ /* 0x000ea2000c1e1900 */
[----:B-1----:R-:W-:-:S03]  /*13430*/  IMAD.WIDE R38, R29, 0x4, R46 ;  /* 0x000000041d267825 */ /* 0x002fc600078e022e */
[----:B--2---:R1:W-:Y:S04]  /*13440*/  STG.E desc[UR6][R30.64+-0xc], R37 ;  /* 0xfffff4251e007986 */ /* 0x0043e8000c101906 */
[----:B------:R-:W2:Y:S01]  /*13450*/  LDG.E R38, desc[UR6][R38.64] ;  /* 0x0000000626267981 */ /* 0x000ea2000c1e1900 */
[----:B------:R-:W-:-:S04]  /*13460*/  IMAD.IADD R56, R56, 0x1, -R59 ;  /* 0x0000000138387824 */ /* 0x000fc800078e0a3b */
[----:B------:R-:W-:Y:S02]  /*13470*/  IMAD.IADD R40, R3, 0x1, R56 ;  /* 0x0000000103287824 */ /* 0x000fe400078e0238 */
        /* <DEDUP_REMOVED lines=11> */
[----:B------:R-:W-:Y:S01]  /*13530*/  IMAD.IADD R38, R3, 0x1, R56 ;  /* 0x0000000103267824 */ /* 0x000fe200078e0238 */
[----:B--2---:R-:W-:-:S05]  /*13540*/  IADD3 R29, PT, PT, R15, R36, RZ ;  /* 0x000000240f1d7210 */ /* 0x004fca0007ffe0ff */
        /* <DEDUP_REMOVED lines=16> */
[----:B--2---:R2:W-:Y:S04]  /*13650*/  STG.E desc[UR6][R32.64+-0x18], R55 ;  /* 0xffffe83720007986 */ /* 0x0045e8000c101906 */
[----:B------:R-:W3:Y:S01]  /*13660*/  LDG.E R37, desc[UR6][R36.64] ;  /* 0x0000000624257981 */ /* 0x000ee2000c1e1900 */
[----:B-1----:R-:W-:-:S03]  /*13670*/  IMAD.WIDE R38, R29, 0x4, R46 ;  /* 0x000000041d267825 */ /* 0x002fc600078e022e */
[----:B---3--:R1:W-:Y:S04]  /*13680*/  STG.E desc[UR6][R30.64+-0x18], R37 ;  /* 0xffffe8251e007986 */ /* 0x0083e8000c101906 */
[----:B------:R-:W3:Y:S01]  /*13690*/  LDG.E R38, desc[UR6][R38.64] ;  /* 0x0000000626267981 */ /* 0x000ee2000c1e1900 */
[----:B------:R-:W-:-:S04]  /*136a0*/  IMAD.IADD R56, R56, 0x1, -R59 ;  /* 0x0000000138387824 */ /* 0x000fc800078e0a3b */
[----:B------:R-:W-:Y:S02]  /*136b0*/  IMAD.IADD R40, R3, 0x1, R56 ;  /* 0x0000000103287824 */ /* 0x000fe400078e0238 */
[----:B---3--:R-:W-:-:S04]  /*136c0*/  IMAD.IADD R29, R15, 0x1, R38 ;  /* 0x000000010f1d7824 */ /* 0x008fc800078e0226 */
[----:B------:R-:W-:-:S04]  /*136d0*/  IMAD R29, R40, R23, R29 ;  /* 0x00000017281d7224 */ /* 0x000fc800078e021d */
[----:B------:R-:W-:-:S05]  /*136e0*/  IMAD.WIDE R34, R29, 0x4, R42 ;  /* 0x000000041d227825 */ /* 0x000fca00078e022a */
[----:B------:R-:W3:Y:S01]  /*136f0*/  LDG.E R57, desc[UR6][R34.64] ;  /* 0x0000000622397981 */ /* 0x000ee2000c1e1900 */
[----:B------:R-:W-:-:S03]  /*13700*/  IMAD.WIDE R40, R29, 0x4, R44 ;  /* 0x000000041d287825 */ /* 0x000fc600078e022c */
[----:B---3--:R3:W-:Y:S04]  /*13710*/  STG.E desc[UR6][R32.64+-0x1c], R57 ;  /* 0xffffe43920007986 */ /* 0x0087e8000c101906 */
[----:B--2---:R-:W2:Y:S01]  /*13720*/  LDG.E R55, desc[UR6][R40.64] ;  /* 0x0000000628377981 */ /* 0x004ea2000c1e1900 */
[----:B-1----:R-:W-:-:S03]  /*13730*/  IMAD.WIDE R36, R29, 0x4, R46 ;  /* 0x000000041d247825 */ /* 0x002fc600078e022e */
[----:B--2---:R3:W-:Y:S04]  /*13740*/  STG.E desc[UR6][R30.64+-0x1c], R55 ;  /* 0xffffe4371e007986 */ /* 0x0047e8000c101906 */
[----:B------:R-:W2:Y:S01]  /*13750*/  LDG.E R36, desc[UR6][R36.64] ;  /* 0x0000000624247981 */ /* 0x000ea2000c1e1900 */
[----:B------:R-:W-:Y:S02]  /*13760*/  IADD3 R56, PT, PT, R3, -R59, R56 ;  /* 0x8000003b03387210 */ /* 0x000fe40007ffe038 */
[----:B--2---:R-:W-:-:S05]  /*13770*/  IADD3 R29, PT, PT, R15, R36, RZ ;  /* 0x000000240f1d7210 */ /* 0x004fca0007ffe0ff */
[----:B------:R-:W-:-:S04]  /*13780*/  IMAD R29, R56, R23, R29 ;  /* 0x00000017381d7224 */ /* 0x000fc800078e021d */
[----:B------:R-:W-:-:S06]  /*13790*/  IMAD.WIDE R38, R29, 0x4, R42 ;  /* 0x000000041d267825 */ /* 0x000fcc00078e022a */
[----:B------:R-:W2:Y:S01]  /*137a0*/  LDG.E R39, desc[UR6][R38.64] ;  /* 0x0000000626277981 */ /* 0x000ea2000c1e1900 */
[----:B------:R-:W-:-:S03]  /*137b0*/  IMAD.WIDE R34, R29, 0x4, R44 ;  /* 0x000000041d227825 */ /* 0x000fc600078e022c */
[----:B--2---:R3:W-:Y:S04]  /*137c0*/  STG.E desc[UR6][R32.64+-0x20], R39 ;  /* 0xffffe02720007986 */ /* 0x0047e8000c101906 */
[----:B------:R-:W2:Y:S01]  /*137d0*/  LDG.E R35, desc[UR6][R34.64] ;  /* 0x0000000622237981 */ /* 0x000ea2000c1e1900 */
[----:B------:R-:W-:Y:S01]  /*137e0*/  IMAD.WIDE R40, R29, 0x4, R46 ;  /* 0x000000041d287825 */ /* 0x000fe200078e022e */
[----:B------:R-:W-:-:S06]  /*137f0*/  UIADD3 UR4, UPT, UPT, UR4, 0x8, URZ ;  /* 0x0000000804047890 */ /* 0x000fcc000fffe0ff */
[----:B------:R-:W-:Y:S01]  /*13800*/  ISETP.NE.AND P2, PT, R52, UR4, PT ;  /* 0x0000000434007c0c */ /* 0x000fe2000bf45270 */
[----:B--2---:R3:W-:Y:S04]  /*13810*/  STG.E desc[UR6][R30.64+-0x20], R35 ;  /* 0xffffe0231e007986 */ /* 0x0047e8000c101906 */
[----:B------:R3:W5:Y:S01]  /*13820*/  LDG.E R44, desc[UR6][R40.64] ;  /* 0x00000006282c7981 */ /* 0x000762000c1e1900 */
[----:B------:R-:W-:-:S07]  /*13830*/  UIADD3 UR5, UPT, UPT, UR5, -0x8, URZ ;  /* 0xfffffff805057890 */ /* 0x000fce000fffe0ff */
[----:B------:R-:W-:Y:S05]  /*13840*/  @P2 BRA `(.L_x_171) ;  /* 0xfffffff800402947 */ /* 0x000fea000383ffff */
.L_x_170:
[----:B------:R-:W-:Y:S05]  /*13850*/  @!P1 BRA `(.L_x_168) ;  /* 0x0000001400049947 */ /* 0x000fea0003800000 */
[----:B------:R-:W-:Y:S02]  /*13860*/  ISETP.GE.U32.AND P2, PT, R53, 0x3, PT ;  /* 0x000000033500780c */ /* 0x000fe40003f46070 */
[----:B------:R-:W-:-:S11]  /*13870*/  ISETP.NE.AND P1, PT, R51, RZ, PT ;  /* 0x000000ff3300720c */ /* 0x000fd60003f25270 */
[----:B------:R-:W-:Y:S05]  /*13880*/  @!P2 BRA `(.L_x_172) ;  /* 0x0000000000f8a947 */ /* 0x000fea0003800000 */
[----:B------:R-:W3:Y:S01]  /*13890*/  LDC R58, c[0x0][0x428] ;  /* 0x00010a00ff3a7b82 */ /* 0x000ee20000000800 */
[----:B-1----:R-:W-:Y:S01]  /*138a0*/  UIADD3 UR4, UPT, UPT, UR5, -0x1, URZ ;  /* 0xffffffff05047890 */ /* 0x002fe2000fffe0ff */
[----:B-----5:R-:W-:Y:S01]  /*138b0*/  IMAD.IADD R44, R15, 0x1, R44 ;  /* 0x000000010f2c7824 */ /* 0x020fe200078e022c */
[----:B------:R-:W1:Y:S05]  /*138c0*/  LDCU.64 UR10, c[0x0][0x3b8] ;  /* 0x00007700ff0a77ac */ /* 0x000e6a0008000a00 */
[----:B------:R-:W2:Y:S01]  /*138d0*/  LDC.64 R42, c[0x0][0x3f8] ;  /* 0x0000fe00ff2a7b82 */ /* 0x000ea20000000a00 */
[----:B------:R-:W-:Y:S02]  /*138e0*/  USHF.R.S32.HI UR8, URZ, 0x1f, UR5 ;  /* 0x0000001fff087899 */ /* 0x000fe40008011405 */
[----:B------:R-:W-:-:S05]  /*138f0*/  IADD3 R38, P2, PT, R28, UR5, RZ ;  /* 0x000000051c267c10 */ /* 0x000fca000ff5e0ff */
[----:B------:R-:W4:Y:S01]  /*13900*/  LDC.64 R46, c[0x0][0x400] ;  /* 0x00010000ff2e7b82 */ /* 0x000f220000000a00 */
[----:B---3--:R-:W-:-:S04]  /*13910*/  IMAD R30, R58, UR4, R3 ;  /* 0x000000043a1e7c24 */ /* 0x008fc8000f8e0203 */
[----:B------:R-:W-:-:S03]  /*13920*/  IMAD R37, R30, R23, R44 ;  /* 0x000000171e257224 */ /* 0x000fc600078e022c */
[----:B------:R-:W3:Y:S01]  /*13930*/  LDC.64 R44, c[0x0][0x418] ;  /* 0x00010600ff2c7b82 */ /* 0x000ee20000000a00 */
[----:B--2---:R-:W-:-:S05]  /*13940*/  IMAD.WIDE R30, R37, 0x4, R42 ;  /* 0x00000004251e7825 */ /* 0x004fca00078e022a */
[----:B------:R-:W2:Y:S01]  /*13950*/  LDG.E R29, desc[UR6][R30.64] ;  /* 0x000000061e1d7981 */ /* 0x000ea2000c1e1900 */
[----:B------:R-:W-:Y:S01]  /*13960*/  IMAD.SHL.U32 R36, R38, 0x4, RZ ;  /* 0x0000000426247824 */ /* 0x000fe200078e00ff */
[----:B------:R-:W-:-:S04]  /*13970*/  LEA.HI.X.SX32 R33, R28, UR8, 0x1, P2 ;  /* 0x000000081c217c11 */ /* 0x000fc800090f0eff */
[----:B------:R-:W-:Y:S02]  /*13980*/  SHF.L.U64.HI R38, R38, 0x2, R33 ;  /* 0x0000000226267819 */ /* 0x000fe40000010221 */
[----:B-1----:R-:W-:-:S04]  /*13990*/  IADD3 R32, P2, PT, R36, UR10, RZ ;  /* 0x0000000a24207c10 */ /* 0x002fc8000ff5e0ff */
[----:B------:R-:W-:Y:S01]  /*139a0*/  IADD3.X R33, PT, PT, R38, UR11, RZ, P2, !PT ;  /* 0x0000000b26217c10 */ /* 0x000fe200097fe4ff */
[----:B---3--:R-:W-:-:S04]  /*139b0*/  IMAD.WIDE R34, R37, 0x4, R44 ;  /* 0x0000000425227825 */ /* 0x008fc800078e022c */
[----:B--2---:R1:W-:Y:S04]  /*139c0*/  STG.E desc[UR6][R32.64+-0x4], R29 ;  /* 0xfffffc1d20007986 */ /* 0x0043e8000c101906 */
[----:B------:R-:W2:Y:S01]  /*139d0*/  LDG.E R41, desc[UR6][R34.64] ;  /* 0x0000000622297981 */ /* 0x000ea2000c1e1900 */
[----:B------:R-:W-:Y:S01]  /*139e0*/  IADD3 R30, P2, PT, R36, UR12, RZ ;  /* 0x0000000c241e7c10 */ /* 0x000fe2000ff5e0ff */
[----:B----4-:R-:W-:-:S03]  /*139f0*/  IMAD.WIDE R36, R37, 0x4, R46 ;  /* 0x0000000425247825 */ /* 0x010fc600078e022e */
        /* <DEDUP_REMOVED lines=10> */
[----:B---3--:R1:W-:Y:S04]  /*13aa0*/  STG.E desc[UR6][R32.64+-0x8], R55 ;  /* 0xfffff83720007986 */ /* 0x0083e8000c101906 */
[----:B------:R-:W3:Y:S01]  /*13ab0*/  LDG.E R39, desc[UR6][R38.64] ;  /* 0x0000000626277981 */ /* 0x000ee2000c1e1900 */
[----:B--2---:R-:W-:-:S03]  /*13ac0*/  IMAD.WIDE R40, R29, 0x4, R46 ;  /* 0x000000041d287825 */ /* 0x004fc600078e022e */
[----:B---3--:R2:W-:Y:S04]  /*13ad0*/  STG.E desc[UR6][R30.64+-0x8], R39 ;  /* 0xfffff8271e007986 */ /* 0x0085e8000c101906 */
[----:B------:R-:W3:Y:S01]  /*13ae0*/  LDG.E R40, desc[UR6][R40.64] ;  /* 0x0000000628287981 */ /* 0x000ee2000c1e1900 */
[----:B------:R-:W-:-:S04]  /*13af0*/  IMAD.IADD R56, R56, 0x1, -R58 ;  /* 0x0000000138387824 */ /* 0x000fc800078e0a3a */
[----:B------:R-:W-:Y:S01]  /*13b00*/  IMAD.IADD R36, R3, 0x1, R56 ;  /* 0x0000000103247824 */ /* 0x000fe200078e0238 */
[----:B---3--:R-:W-:-:S05]  /*13b10*/  IADD3 R29, PT, PT, R15, R40, RZ ;  /* 0x000000280f1d7210 */ /* 0x008fca0007ffe0ff */
[----:B------:R-:W-:-:S04]  /*13b20*/  IMAD R29, R36, R23, R29 ;  /* 0x00000017241d7224 */ /* 0x000fc800078e021d */
[----:B------:R-:W-:-:S05]  /*13b30*/  IMAD.WIDE R34, R29, 0x4, R42 ;  /* 0x000000041d227825 */ /* 0x000fca00078e022a */
[----:B------:R-:W3:Y:S01]  /*13b40*/  LDG.E R57, desc[UR6][R34.64] ;  /* 0x0000000622397981 */ /* 0x000ee2000c1e1900 */
[----:B------:R-:W-:-:S03]  /*13b50*/  IMAD.WIDE R36, R29, 0x4, R44 ;  /* 0x000000041d247825 */ /* 0x000fc600078e022c */
[----:B---3--:R4:W-:Y:S04]  /*13b60*/  STG.E desc[UR6][R32.64+-0xc], R57 ;  /* 0xfffff43920007986 */ /* 0x0089e8000c101906 */
[----:B-1----:R-:W3:Y:S01]  /*13b70*/  LDG.E R55, desc[UR6][R36.64] ;  /* 0x0000000624377981 */ /* 0x002ee2000c1e1900 */
[----:B--2---:R-:W-:-:S03]  /*13b80*/  IMAD.WIDE R38, R29, 0x4, R46 ;  /* 0x000000041d267825 */ /* 0x004fc600078e022e */
[----:B---3--:R4:W-:Y:S04]  /*13b90*/  STG.E desc[UR6][R30.64+-0xc], R55 ;  /* 0xfffff4371e007986 */ /* 0x0089e8000c101906 */
[----:B------:R-:W2:Y:S01]  /*13ba0*/  LDG.E R38, desc[UR6][R38.64] ;  /* 0x0000000626267981 */ /* 0x000ea2000c1e1900 */
[----:B------:R-:W-:Y:S01]  /*13bb0*/  IADD3 R56, PT, PT, R3, -R58, R56 ;  /* 0x8000003a03387210 */ /* 0x000fe20007ffe038 */
[----:B--2---:R-:W-:-:S04]  /*13bc0*/  IMAD.IADD R29, R15, 0x1, R38 ;  /* 0x000000010f1d7824 */ /* 0x004fc800078e0226 */
[----:B------:R-:W-:-:S04]  /*13bd0*/  IMAD R29, R56, R23, R29 ;  /* 0x00000017381d7224 */ /* 0x000fc800078e021d */
[----:B------:R-:W-:-:S06]  /*13be0*/  IMAD.WIDE R40, R29, 0x4, R42 ;  /* 0x000000041d287825 */ /* 0x000fcc00078e022a */
[----:B------:R-:W2:Y:S01]  /*13bf0*/  LDG.E R41, desc[UR6][R40.64] ;  /* 0x0000000628297981 */ /* 0x000ea2000c1e1900 */
[----:B------:R-:W-:-:S03]  /*13c00*/  IMAD.WIDE R34, R29, 0x4, R44 ;  /* 0x000000041d227825 */ /* 0x000fc600078e022c */
[----:B--2---:R4:W-:Y:S04]  /*13c10*/  STG.E desc[UR6][R32.64+-0x10], R41 ;  /* 0xfffff02920007986 */ /* 0x0049e8000c101906 */
[----:B------:R-:W2:Y:S01]  /*13c20*/  LDG.E R35, desc[UR6][R34.64] ;  /* 0x0000000622237981 */ /* 0x000ea2000c1e1900 */
[----:B------:R-:W-:-:S03]  /*13c30*/  IMAD.WIDE R36, R29, 0x4, R46 ;  /* 0x000000041d247825 */ /* 0x000fc600078e022e */
[----:B--2---:R4:W-:Y:S04]  /*13c40*/  STG.E desc[UR6][R30.64+-0x10], R35 ;  /* 0xfffff0231e007986 */ /* 0x0049e8000c101906 */
[----:B------:R4:W5:Y:S01]  /*13c50*/  LDG.E R44, desc[UR6][R36.64] ;  /* 0x00000006242c7981 */ /* 0x000962000c1e1900 */
[----:B------:R-:W-:-:S12]  /*13c60*/  UIADD3 UR5, UPT, UPT, UR5, -0x4, URZ ;  /* 0xfffffffc05057890 */ /* 0x000fd8000fffe0ff */
.L_x_172:
[----:B------:R-:W-:Y:S05]  /*13c70*/  @!P1 BRA `(.L_x_168) ;  /* 0x0000000c00fc9947 */ /* 0x000fea0003800000 */
[----:B------:R-:W-:Y:S02]  /*13c80*/  ISETP.NE.AND P2, PT, R54, RZ, PT ;  /* 0x000000ff3600720c */ /* 0x000fe40003f45270 */
[----:B------:R-:W-:-:S11]  /*13c90*/  ISETP.NE.AND P1, PT, R12, RZ, PT ;  /* 0x000000ff0c00720c */ /* 0x000fd60003f25270 */
[----:B------:R-:W-:Y:S05]  /*13ca0*/  @!P2 BRA `(.L_x_173) ;  /* 0x00000000009ca947 */ /* 0x000fea0003800000 */
[----:B------:R-:W2:Y:S01]  /*13cb0*/  LDC R46, c[0x0][0x428] ;  /* 0x00010a00ff2e7b82 */ /* 0x000ea20000000800 */
[----:B-1----:R-:W-:Y:S01]  /*13cc0*/  UIADD3 UR4, UPT, UPT, UR5, -0x1, URZ ;  /* 0xffffffff05047890 */ /* 0x002fe2000fffe0ff */
[----:B-----5:R-:W-:Y:S01]  /*13cd0*/  IMAD.IADD R44, R15, 0x1, R44 ;  /* 0x000000010f2c7824 */ /* 0x020fe200078e022c */
[----:B------:R-:W1:Y:S05]  /*13ce0*/  LDCU.64 UR10, c[0x0][0x3b8] ;  /* 0x00007700ff0a77ac */ /* 0x000e6a0008000a00 */
[----:B---34-:R-:W3:Y:S08]  /*13cf0*/  LDC.64 R30, c[0x0][0x3f8] ;  /* 0x0000fe00ff1e7b82 */ /* 0x018ef00000000a00 */
[----:B------:R-:W4:Y:S01]  /*13d00*/  LDC.64 R34, c[0x0][0x418] ;  /* 0x00010600ff227b82 */ /* 0x000f220000000a00 */
[----:B--2---:R-:W-:Y:S01]  /*13d10*/  IMAD R32, R46, UR4, R3 ;  /* 0x000000042e207c24 */ /* 0x004fe2000f8e0203 */
[----:B------:R-:W-:-:S02]  /*13d20*/  USHF.R.S32.HI UR8, URZ, 0x1f, UR5 ;  /* 0x0000001fff087899 */ /* 0x000fc40008011405 */
[----:B------:R-:W-:-:S04]  /*13d30*/  IADD3 R29, P2, PT, R28, UR5, RZ ;  /* 0x000000051c1d7c10 */ /* 0x000fc8000ff5e0ff */
[----:B------:R-:W2:Y:S01]  /*13d40*/  LDC.64 R42, c[0x0][0x400] ;  /* 0x00010000ff2a7b82 */ /* 0x000ea20000000a00 */
[----:B------:R-:W-:-:S04]  /*13d50*/  IMAD R45, R32, R23, R44 ;  /* 0x00000017202d7224 */ /* 0x000fc800078e022c */
[----:B---3--:R-:W-:-:S06]  /*13d60*/  IMAD.WIDE R32, R45, 0x4, R30 ;  /* 0x000000042d207825 */ /* 0x008fcc00078e021e */
[----:B------:R-:W3:Y:S01]  /*13d70*/  LDG.E R33, desc[UR6][R32.64] ;  /* 0x0000000620217981 */ /* 0x000ee2000c1e1900 */
[----:B------:R-:W-:Y:S01]  /*13d80*/  LEA.HI.X.SX32 R36, R28, UR8, 0x1, P2 ;  /* 0x000000081c247c11 */ /* 0x000fe200090f0eff */
[----:B------:R-:W-:Y:S02]  /*13d90*/  IMAD.SHL.U32 R40, R29, 0x4, RZ ;  /* 0x000000041d287824 */ /* 0x000fe400078e00ff */
[----:B----4-:R-:W-:Y:S01]  /*13da0*/  IMAD.WIDE R38, R45, 0x4, R34 ;  /* 0x000000042d267825 */ /* 0x010fe200078e0222 */
[----:B------:R-:W-:Y:S02]  /*13db0*/  SHF.L.U64.HI R29, R29, 0x2, R36 ;  /* 0x000000021d1d7819 */ /* 0x000fe40000010224 */
[----:B-1----:R-:W-:-:S04]  /*13dc0*/  IADD3 R36, P2, PT, R40, UR10, RZ ;  /* 0x0000000a28247c10 */ /* 0x002fc8000ff5e0ff */
[----:B------:R-:W-:-:S05]  /*13dd0*/  IADD3.X R37, PT, PT, R29, UR11, RZ, P2, !PT ;  /* 0x0000000b1d257c10 */ /* 0x000fca00097fe4ff */
[----:B---3--:R1:W-:Y:S04]  /*13de0*/  STG.E desc[UR6][R36.64+-0x4], R33 ;  /* 0xfffffc2124007986 */ /* 0x0083e8000c101906 */
[----:B------:R-:W3:Y:S01]  /*13df0*/  LDG.E R39, desc[UR6][R38.64] ;  /* 0x0000000626277981 */ /* 0x000ee2000c1e1900 */
[----:B------:R-:W-:Y:S01]  /*13e00*/  IADD3 R40, P2, PT, R40, UR12, RZ ;  /* 0x0000000c28287c10 */ /* 0x000fe2000ff5e0ff */
[----:B--2---:R-:W-:-:S03]  /*13e10*/  IMAD.WIDE R44, R45, 0x4, R42 ;  /* 0x000000042d2c7825 */ /* 0x004fc600078e022a */
[----:B------:R-:W-:-:S05]  /*13e20*/  IADD3.X R41, PT, PT, R29, UR13, RZ, P2, !PT ;  /* 0x0000000d1d297c10 */ /* 0x000fca00097fe4ff */
[----:B---3--:R2:W-:Y:S04]  /*13e30*/  STG.E desc[UR6][R40.64+-0x4], R39 ;  /* 0xfffffc2728007986 */ /* 0x0085e8000c101906 */
[----:B------:R-:W3:Y:S01]  /*13e40*/  LDG.E R44, desc[UR6][R44.64] ;  /* 0x000000062c2c7981 */ /* 0x000ee2000c1e1900 */
[----:B------:R-:W-:-:S04]  /*13e50*/  IMAD R46, R46, UR4, -R46 ;  /* 0x000000042e2e7c24 */ /* 0x000fc8000f8e0a2e */
[----:B------:R-:W-:Y:S02]  /*13e60*/  IMAD.IADD R29, R3, 0x1, R46 ;  /* 0x00000001031d7824 */ /* 0x000fe400078e022e */
[----:B---3--:R-:W-:-:S04]  /*13e70*/  IMAD.IADD R32, R15, 0x1, R44 ;  /* 0x000000010f207824 */ /* 0x008fc800078e022c */
[----:B------:R-:W-:-:S04]  /*13e80*/  IMAD R29, R29, R23, R32 ;  /* 0x000000171d1d7224 */ /* 0x000fc800078e0220 */
[----:B------:R-:W-:-:S06]  /*13e90*/  IMAD.WIDE R30, R29, 0x4, R30 ;  /* 0x000000041d1e7825 */ /* 0x000fcc00078e021e */
[----:B------:R-:W3:Y:S01]  /*13ea0*/  LDG.E R31, desc[UR6][R30.64] ;  /* 0x000000061e1f7981 */ /* 0x000ee2000c1e1900 */
[----:B-1----:R-:W-:-:S03]  /*13eb0*/  IMAD.WIDE R32, R29, 0x4, R34 ;  /* 0x000000041d207825 */ /* 0x002fc600078e0222 */
[----:B---3--:R2:W-:Y:S04]  /*13ec0*/  STG.E desc[UR6][R36.64+-0x8], R31 ;  /* 0xfffff81f24007986 */ /* 0x0085e8000c101906 */
[----:B------:R-:W3:Y:S01]  /*13ed0*/  LDG.E R33, desc[UR6][R32.64] ;  /* 0x0000000620217981 */ /* 0x000ee2000c1e1900 */
[----:B------:R-:W-:-:S03]  /*13ee0*/  IMAD.WIDE R34, R29, 0x4, R42 ;  /* 0x000000041d227825 */ /* 0x000fc600078e022a */
[----:B---3--:R2:W-:Y:S04]  /*13ef0*/  STG.E desc[UR6][R40.64+-0x8], R33 ;  /* 0xfffff82128007986 */ /* 0x0085e8000c101906 */
[----:B------:R2:W5:Y:S01]  /*13f00*/  LDG.E R44, desc[UR6][R34.64] ;  /* 0x00000006222c7981 */ /* 0x000562000c1e1900 */
[----:B------:R-:W-:-:S12]  /*13f10*/  UIADD3 UR5, UPT, UPT, UR5, -0x2, URZ ;  /* 0xfffffffe05057890 */ /* 0x000fd8000fffe0ff */
.L_x_173:
[----:B------:R-:W-:Y:S05]  /*13f20*/  @!P1 BRA `(.L_x_168) ;  /* 0x0000000c00509947 */ /* 0x000fea0003800000 */
[----:B---34-:R-:W3:Y:S01]  /*13f30*/  LDC R32, c[0x0][0x428] ;  /* 0x00010a00ff207b82 */ /* 0x018ee20000000800 */
[----:B-1----:R-:W-:Y:S01]  /*13f40*/  UIADD3 UR4, UPT, UPT, UR5, -0x1, URZ ;  /* 0xffffffff05047890 */ /* 0x002fe2000fffe0ff */
[----:B-----5:R-:W-:Y:S01]  /*13f50*/  IMAD.IADD R44, R15, 0x1, R44 ;  /* 0x000000010f2c7824 */ /* 0x020fe200078e022c */
[----:B------:R-:W1:Y:S05]  /*13f60*/  LDCU.64 UR8, c[0x0][0x3b8] ;  /* 0x00007700ff0877ac */ /* 0x000e6a0008000a00 */
[----:B--2---:R-:W2:Y:S08]  /*13f70*/  LDC.64 R30, c[0x0][0x3f8] ;  /* 0x0000fe00ff1e7b82 */ /* 0x004eb00000000a00 */
[----:B------:R-:W4:Y:S01]  /*13f80*/  LDC.64 R34, c[0x0][0x418] ;  /* 0x00010600ff227b82 */ /* 0x000f220000000a00 */
[----:B---3--:R-:W-:-:S04]  /*13f90*/  IMAD R32, R32, UR4, R3 ;  /* 0x0000000420207c24 */ /* 0x008fc8000f8e0203 */
[----:B------:R-:W-:-:S04]  /*13fa0*/  IMAD R29, R32, R23, R44 ;  /* 0x00000017201d7224 */ /* 0x000fc800078e022c */
[----:B--2---:R-:W-:-:S05]  /*13fb0*/  IMAD.WIDE R30, R29, 0x4, R30 ;  /* 0x000000041d1e7825 */ /* 0x004fca00078e021e */
[----:B------:R-:W2:Y:S01]  /*13fc0*/  LDG.E R37, desc[UR6][R30.64] ;  /* 0x000000061e257981 */ /* 0x000ea2000c1e1900 */
[----:B------:R-:W-:Y:S02]  /*13fd0*/  USHF.R.S32.HI UR4, URZ, 0x1f, UR5 ;  /* 0x0000001fff047899 */ /* 0x000fe40008011405 */
[----:B------:R-:W-:-:S04]  /*13fe0*/  IADD3 R38, P1, PT, R28, UR5, RZ ;  /* 0x000000051c267c10 */ /* 0x000fc8000ff3e0ff */
[----:B------:R-:W-:Y:S02]  /*13ff0*/  SHF.L.U32 R36, R38, 0x2, RZ ;  /* 0x0000000226247819 */ /* 0x000fe400000006ff */
[----:B------:R-:W-:Y:S01]  /*14000*/  LEA.HI.X.SX32 R33, R28, UR4, 0x1, P1 ;  /* 0x000000041c217c11 */ /* 0x000fe200088f0eff */
[----:B----4-:R-:W-:Y:S01]  /*14010*/  IMAD.WIDE R28, R29, 0x4, R34 ;  /* 0x000000041d1c7825 */ /* 0x010fe200078e0222 */
[----:B-1----:R-:W-:Y:S02]  /*14020*/  IADD3 R32, P1, PT, R36, UR8, RZ ;  /* 0x0000000824207c10 */ /* 0x002fe4000ff3e0ff */
[----:B------:R-:W-:-:S04]  /*14030*/  SHF.L.U64.HI R38, R38, 0x2, R33 ;  /* 0x0000000226267819 */ /* 0x000fc80000010221 */
[----:B------:R-:W-:-:S05]  /*14040*/  IADD3.X R33, PT, PT, R38, UR9, RZ, P1, !PT ;  /* 0x0000000926217c10 */ /* 0x000fca0008ffe4ff */
[----:B--2---:R1:W-:Y:S04]  /*14050*/  STG.E desc[UR6][R32.64+-0x4], R37 ;  /* 0xfffffc2520007986 */ /* 0x0043e8000c101906 */
[----:B------:R-:W2:Y:S01]  /*14060*/  LDG.E R29, desc[UR6][R28.64] ;  /* 0x000000061c1d7981 */ /* 0x000ea2000c1e1900 */
[----:B------:R-:W-:-:S04]  /*14070*/  IADD3 R30, P1, PT, R36, UR12, RZ ;  /* 0x0000000c241e7c10 */ /* 0x000fc8000ff3e0ff */
[----:B------:R-:W-:-:S05]  /*14080*/  IADD3.X R31, PT, PT, R38, UR13, RZ, P1, !PT ;  /* 0x0000000d261f7c10 */ /* 0x000fca0008ffe4ff */
[----:B--2---:R1:W-:Y:S01]  /*14090*/  STG.E desc[UR6][R30.64+-0x4], R29 ;  /* 0xfffffc1d1e007986 */ /* 0x0043e2000c101906 */
[----:B------:R-:W-:Y:S05]  /*140a0*/  BRA `(.L_x_168) ;  /* 0x0000000800f07947 */ /* 0x000fea0003800000 */
.L_x_169:
[----:B------:R-:W1:Y:S01]  /*140b0*/  LDCU UR4, c[0x0][0x420] ;  /* 0x00008400ff0477ac */ /* 0x000e620008000800 */
[----:B------:R-:W-:Y:S02]  /*140c0*/  ISETP.GE.U32.AND P2, PT, R27, 0x8, PT ;  /* 0x000000081b00780c */ /* 0x000fe40003f46070 */
[----:B------:R-:W-:Y:S01]  /*140d0*/  ISETP.NE.AND P1, PT, R50, RZ, PT ;  /* 0x000000ff3200720c */ /* 0x000fe20003f25270 */
[----:B-1----:R-:W-:-:S10]  /*140e0*/  IMAD.U32 R29, RZ, RZ, UR4 ;  /* 0x00000004ff1d7e24 */ /* 0x002fd4000f8e00ff */
[----:B------:R-:W-:Y:S05]  /*140f0*/  @!P2 BRA `(.L_x_174) ;  /* 0x000000040058a947 */ /* 0x000fea0003800000 */
[----:B------:R-:W1:Y:S01]  /*14100*/  LDC R45, c[0x0][0x428] ;  /* 0x00010a00ff2d7b82 */ /* 0x000e620000000800 */
[----:B------:R-:W-:Y:S01]  /*14110*/  SHF.R.S32.HI R46, RZ, 0x1f, R28 ;  /* 0x0000001fff2e7819 */ /* 0x000fe2000001141c */
[----:B------:R-:W-:Y:S01]  /*14120*/  IMAD.U32 R29, RZ, RZ, UR4 ;  /* 0x00000004ff1d7e24 */ /* 0x000fe2000f8e00ff */
[----:B------:R-:W2:Y:S01]  /*14130*/  LDCU.64 UR8, c[0x0][0x3b8] ;  /* 0x00007700ff0877ac */ /* 0x000ea20008000a00 */
[----:B------:R-:W-:-:S04]  /*14140*/  UMOV UR4, URZ ;  /* 0x000000ff00047c82 */ /* 0x000fc80008000000 */
[----:B------:R-:W3:Y:S08]  /*14150*/  LDC.64 R40, c[0x0][0x3f8] ;  /* 0x0000fe00ff287b82 */ /* 0x000ef00000000a00 */
[----:B------:R-:W4:Y:S02]  /*14160*/  LDC.64 R42, c[0x0][0x400] ;  /* 0x00010000ff2a7b82 */ /* 0x000f240000000a00 */
.L_x_175:
[----:B-1----:R-:W-:Y:S02]  /*14170*/  VIADD R36, R29, 0xffffffff ;  /* 0xffffffff1d247836 */ /* 0x002fe40000000000 */
[----:B-----5:R-:W-:Y:S02]  /*14180*/  IMAD.IADD R35, R15, 0x1, R44 ;  /* 0x000000010f237824 */ /* 0x020fe400078e022c */
[----:B-1----:R-:W-:-:S04]  /*14190*/  IMAD R30, R36, R45, R3 ;  /* 0x0000002d241e7224 */ /* 0x002fc800078e0203 */
[----:B------:R-:W-:-:S04]  /*141a0*/  IMAD R35, R30, R23, R35 ;  /* 0x000000171e237224 */ /* 0x000fc800078e0223 */
[----:B---3--:R-:W-:-:S05]  /*141b0*/  IMAD.WIDE R30, R35, 0x4, R40 ;  /* 0x00000004231e7825 */ /* 0x008fca00078e0228 */
[----:B------:R-:W3:Y:S01]  /*141c0*/  LDG.E R39, desc[UR6][R30.64] ;  /* 0x000000061e277981 */ /* 0x000ee2000c1e1900 */
[----:B------:R-:W-:-:S04]  /*141d0*/  IADD3 R33, P2, PT, R28, R29, RZ ;  /* 0x0000001d1c217210 */ /* 0x000fc80007f5e0ff */
[----:B------:R-:W-:Y:S02]  /*141e0*/  LEA.HI.X.SX32 R34, R29, R46, 0x1, P2 ;  /* 0x0000002e1d227211 */ /* 0x000fe400010f0eff */
[----:B--2---:R-:W-:-:S04]  /*141f0*/  LEA R32, P2, R33, UR8, 0x2 ;  /* 0x0000000821207c11 */ /* 0x004fc8000f8410ff */
[----:B------:R-:W-:Y:S01]  /*14200*/  LEA.HI.X R33, R33, UR9, R34, 0x2, P2 ;  /* 0x0000000921217c11 */ /* 0x000fe200090f1422 */
[----:B----4-:R-:W-:-:S04]  /*14210*/  IMAD.WIDE R34, R35, 0x4, R42 ;  /* 0x0000000423227825 */ /* 0x010fc800078e022a */
[----:B---3--:R1:W-:Y:S04]  /*14220*/  STG.E desc[UR6][R32.64+-0x4], R39 ;  /* 0xfffffc2720007986 */ /* 0x0083e8000c101906 */
[----:B------:R-:W2:Y:S01]  /*14230*/  LDG.E R34, desc[UR6][R34.64] ;  /* 0x0000000622227981 */ /* 0x000ea2000c1e1900 */
[----:B------:R-:W-:-:S04]  /*14240*/  IMAD R38, R36, R45, -R45 ;  /* 0x0000002d24267224 */ /* 0x000fc800078e0a2d */
[----:B------:R-:W-:Y:S02]  /*14250*/  IMAD.IADD R36, R3, 0x1, R38 ;  /* 0x0000000103247824 */ /* 0x000fe400078e0226 */
[----:B--2---:R-:W-:-:S04]  /*14260*/  IMAD.IADD R37, R15, 0x1, R34 ;  /* 0x000000010f257824 */ /* 0x004fc800078e0222 */
[----:B------:R-:W-:-:S04]  /*14270*/  IMAD R37, R36, R23, R37 ;  /* 0x0000001724257224 */ /* 0x000fc800078e0225 */
[----:B------:R-:W-:-:S06]  /*14280*/  IMAD.WIDE R30, R37, 0x4, R40 ;  /* 0x00000004251e7825 */ /* 0x000fcc00078e0228 */
[----:B------:R-:W2:Y:S01]  /*14290*/  LDG.E R31, desc[UR6][R30.64] ;  /* 0x000000061e1f7981 */ /* 0x000ea2000c1e1900 */
[----:B------:R-:W-:Y:S01]  /*142a0*/  IMAD.WIDE R36, R37, 0x4, R42 ;  /* 0x0000000425247825 */ /* 0x000fe200078e022a */
[----:B------:R-:W-:Y:S02]  /*142b0*/  IADD3 R44, PT, PT, R38, -R45, RZ ;  /* 0x8000002d262c7210 */ /* 0x000fe40007ffe0ff */
[----:B--2---:R2:W-:Y:S04]  /*142c0*/  STG.E desc[UR6][R32.64+-0x8], R31 ;  /* 0xfffff81f20007986 */ /* 0x0045e8000c101906 */
[----:B------:R-:W3:Y:S01]  /*142d0*/  LDG.E R36, desc[UR6][R36.64] ;  /* 0x0000000624247981 */ /* 0x000ee2000c1e1900 */
[----:B------:R-:W-:Y:S02]  /*142e0*/  IMAD.IADD R34, R3, 0x1, R44 ;  /* 0x0000000103227824 */ /* 0x000fe400078e022c */
[----:B---3--:R-:W-:-:S04]  /*142f0*/  IMAD.IADD R35, R15, 0x1, R36 ;  /* 0x000000010f237824 */ /* 0x008fc800078e0224 */
[----:B-1----:R-:W-:-:S04]  /*14300*/  IMAD R39, R34, R23, R35 ;  /* 0x0000001722277224 */ /* 0x002fc800078e0223 */
[----:B------:R-:W-:-:S06]  /*14310*/  IMAD.WIDE R34, R39, 0x4, R40 ;  /* 0x0000000427227825 */ /* 0x000fcc00078e0228 */
[----:B------:R-:W3:Y:S01]  /*14320*/  LDG.E R35, desc[UR6][R34.64] ;  /* 0x0000000622237981 */ /* 0x000ee2000c1e1900 */
[----:B------:R-:W-:-:S03]  /*14330*/  IMAD.WIDE R38, R39, 0x4, R42 ;  /* 0x0000000427267825 */ /* 0x000fc600078e022a */
[----:B---3--:R1:W-:Y:S04]  /*14340*/  STG.E desc[UR6][R32.64+-0xc], R35 ;  /* 0xfffff42320007986 */ /* 0x0083e8000c101906 */
[----:B------:R-:W2:Y:S01]  /*14350*/  LDG.E R38, desc[UR6][R38.64] ;  /* 0x0000000626267981 */ /* 0x000ea2000c1e1900 */
[----:B------:R-:W-:-:S04]  /*14360*/  IMAD.IADD R44, R44, 0x1, -R45 ;  /* 0x000000012c2c7824 */ /* 0x000fc800078e0a2d */
[----:B------:R-:W-:Y:S02]  /*14370*/  IMAD.IADD R30, R3, 0x1, R44 ;  /* 0x00000001031e7824 */ /* 0x000fe400078e022c */
[----:B--2---:R-:W-:-:S04]  /*14380*/  IMAD.IADD R31, R15, 0x1, R38 ;  /* 0x000000010f1f7824 */ /* 0x004fc800078e0226 */
[----:B------:R-:W-:-:S04]  /*14390*/  IMAD R37, R30, R23, R31 ;  /* 0x000000171e257224 */ /* 0x000fc800078e021f */
[----:B------:R-:W-:-:S06]  /*143a0*/  IMAD.WIDE R30, R37, 0x4, R40 ;  /* 0x00000004251e7825 */ /* 0x000fcc00078e0228 */
[----:B------:R-:W2:Y:S01]  /*143b0*/  LDG.E R31, desc[UR6][R30.64] ;  /* 0x000000061e1f7981 */ /* 0x000ea2000c1e1900 */
[----:B------:R-:W-:-:S04]  /*143c0*/  IMAD.WIDE R36, R37, 0x4, R42 ;  /* 0x0000000425247825 */ /* 0x000fc800078e022a */
[----:B------:R-:W-:Y:S01]  /*143d0*/  IMAD.IADD R44, R44, 0x1, -R45 ;  /* 0x000000012c2c7824 */ /* 0x000fe200078e0a2d */
[----:B--2---:R2:W-:Y:S04]  /*143e0*/  STG.E desc[UR6][R32.64+-0x10], R31 ;  /* 0xfffff01f20007986 */ /* 0x0045e8000c101906 */
[----:B------:R-:W1:Y:S01]  /*143f0*/  LDG.E R36, desc[UR6][R36.64] ;  /* 0x0000000624247981 */ /* 0x000e62000c1e1900 */
[----:B------:R-:W-:Y:S01]  /*14400*/  IADD3 R34, PT, PT, R3, R44, RZ ;  /* 0x0000002c03227210 */ /* 0x000fe20007ffe0ff */
[----:B-1----:R-:W-:-:S04]  /*14410*/  IMAD.IADD R35, R15, 0x1, R36 ;  /* 0x000000010f237824 */ /* 0x002fc800078e0224 */
[----:B------:R-:W-:-:S04]  /*14420*/  IMAD R39, R34, R23, R35 ;  /* 0x0000001722277224 */ /* 0x000fc800078e0223 */
        /* <DEDUP_REMOVED lines=11> */
[----:B------:R-:W-:-:S03]  /*144e0*/  IMAD.WIDE R36, R37, 0x4, R42 ;  /* 0x0000000425247825 */ /* 0x000fc600078e022a */
[----:B--2---:R2:W-:Y:S04]  /*144f0*/  STG.E desc[UR6][R32.64+-0x18], R31 ;  /* 0xffffe81f20007986 */ /* 0x0045e8000c101906 */
[----:B------:R-:W1:Y:S01]  /*14500*/  LDG.E R36, desc[UR6][R36.64] ;  /* 0x0000000624247981 */ /* 0x000e62000c1e1900 */
[----:B------:R-:W-:-:S04]  /*14510*/  IMAD.IADD R44, R44, 0x1, -R45 ;  /* 0x000000012c2c7824 */ /* 0x000fc800078e0a2d */
[----:B------:R-:W-:Y:S01]  /*14520*/  IMAD.IADD R34, R3, 0x1, R44 ;  /* 0x0000000103227824 */ /* 0x000fe200078e022c */
[----:B-1----:R-:W-:-:S05]  /*14530*/  IADD3 R35, PT, PT, R15, R36, RZ ;  /* 0x000000240f237210 */ /* 0x002fca0007ffe0ff */
[----:B------:R-:W-:-:S04]  /*14540*/  IMAD R39, R34, R23, R35 ;  /* 0x0000001722277224 */ /* 0x000fc800078e0223 */
[----:B------:R-:W-:-:S06]  /*14550*/  IMAD.WIDE R34, R39, 0x4, R40 ;  /* 0x0000000427227825 */ /* 0x000fcc00078e0228 */
[----:B------:R-:W3:Y:S01]  /*14560*/  LDG.E R35, desc[UR6][R34.64] ;  /* 0x0000000622237981 */ /* 0x000ee2000c1e1900 */
[----:B------:R-:W-:-:S03]  /*14570*/  IMAD.WIDE R38, R39, 0x4, R42 ;  /* 0x0000000427267825 */ /* 0x000fc600078e022a */
[----:B---3--:R1:W-:Y:S04]  /*14580*/  STG.E desc[UR6][R32.64+-0x1c], R35 ;  /* 0xffffe42320007986 */ /* 0x0083e8000c101906 */
[----:B------:R-:W3:Y:S01]  /*14590*/  LDG.E R38, desc[UR6][R38.64] ;  /* 0x0000000626267981 */ /* 0x000ee2000c1e1900 */
[----:B------:R-:W-:Y:S01]  /*145a0*/  IADD3 R44, PT, PT, R3, -R45, R44 ;  /* 0x8000002d032c7210 */ /* 0x000fe20007ffe02c */
[----:B---3--:R-:W-:-:S04]  /*145b0*/  IMAD.IADD R30, R15, 0x1, R38 ;  /* 0x000000010f1e7824 */ /* 0x008fc800078e0226 */
[----:B------:R-:W-:-:S04]  /*145c0*/  IMAD R37, R44, R23, R30 ;  /* 0x000000172c257224 */ /* 0x000fc800078e021e */
[----:B--2---:R-:W-:-:S06]  /*145d0*/  IMAD.WIDE R30, R37, 0x4, R40 ;  /* 0x00000004251e7825 */ /* 0x004fcc00078e0228 */
[----:B------:R-:W2:Y:S01]  /*145e0*/  LDG.E R31, desc[UR6][R30.64] ;  /* 0x000000061e1f7981 */ /* 0x000ea2000c1e1900 */
[----:B------:R-:W-:Y:S01]  /*145f0*/  IMAD.WIDE R36, R37, 0x4, R42 ;  /* 0x0000000425247825 */ /* 0x000fe200078e022a */
[----:B------:R-:W-:-:S06]  /*14600*/  UIADD3 UR4, UPT, UPT, UR4, 0x8, URZ ;  /* 0x0000000804047890 */ /* 0x000fcc000fffe0ff */
[----:B------:R-:W-:Y:S01]  /*14610*/  ISETP.NE.AND P2, PT, R52, UR4, PT ;  /* 0x0000000434007c0c */ /* 0x000fe2000bf45270 */
[----:B--2---:R1:W-:Y:S04]  /*14620*/  STG.E desc[UR6][R32.64+-0x20], R31 ;  /* 0xffffe01f20007986 */ /* 0x0043e8000c101906 */
[----:B------:R1:W5:Y:S01]  /*14630*/  LDG.E R44, desc[UR6][R36.64] ;  /* 0x00000006242c7981 */ /* 0x000362000c1e1900 */
[----:B------:R-:W-:-:S07]  /*14640*/  VIADD R29, R29, 0xfffffff8 ;  /* 0xfffffff81d1d7836 */ /* 0x000fce0000000000 */
[----:B------:R-:W-:Y:S05]  /*14650*/  @P2 BRA `(.L_x_175) ;  /* 0xfffffff800c42947 */ /* 0x000fea000383ffff */
.L_x_174:
[----:B------:R-:W-:Y:S05]  /*14660*/  @!P1 BRA `(.L_x_168) ;  /* 0x0000000400809947 */ /* 0x000fea0003800000 */
[----:B------:R-:W-:Y:S02]  /*14670*/  ISETP.GE.U32.AND P1, PT, R53, 0x3, PT ;  /* 0x000000033500780c */ /* 0x000fe40003f26070 */
[----:B------:R-:W-:-:S11]  /*14680*/  ISETP.NE.AND P2, PT, R51, RZ, PT ;  /* 0x000000ff3300720c */ /* 0x000fd60003f45270 */
[----:B------:R-:W-:Y:S05]  /*14690*/  @!P1 BRA `(.L_x_176) ;  /* 0x0000000000b49947 */ /* 0x000fea0003800000 */
[----:B------:R-:W2:Y:S01]  /*146a0*/  LDC R45, c[0x0][0x428] ;  /* 0x00010a00ff2d7b82 */ /* 0x000ea20000000800 */
[----:B-1----:R-:W-:Y:S01]  /*146b0*/  VIADD R36, R29, 0xffffffff ;  /* 0xffffffff1d247836 */ /* 0x002fe20000000000 */
[----:B------:R-:W1:Y:S01]  /*146c0*/  LDCU.64 UR4, c[0x0][0x3b8] ;  /* 0x00007700ff0477ac */ /* 0x000e620008000a00 */
[----:B-----5:R-:W-:-:S05]  /*146d0*/  IMAD.IADD R35, R15, 0x1, R44 ;  /* 0x000000010f237824 */ /* 0x020fca00078e022c */
[----:B------:R-:W3:Y:S08]  /*146e0*/  LDC.64 R40, c[0x0][0x3f8] ;  /* 0x0000fe00ff287b82 */ /* 0x000ef00000000a00 */
[----:B------:R-:W4:Y:S01]  /*146f0*/  LDC.64 R42, c[0x0][0x400] ;  /* 0x00010000ff2a7b82 */ /* 0x000f220000000a00 */
[----:B--2---:R-:W-:-:S04]  /*14700*/  IMAD R30, R36, R45, R3 ;  /* 0x0000002d241e7224 */ /* 0x004fc800078e0203 */
[----:B------:R-:W-:-:S04]  /*14710*/  IMAD R35, R30, R23, R35 ;  /* 0x000000171e237224 */ /* 0x000fc800078e0223 */
[----:B---3--:R-:W-:-:S05]  /*14720*/  IMAD.WIDE R30, R35, 0x4, R40 ;  /* 0x00000004231e7825 */ /* 0x008fca00078e0228 */
[----:B------:R-:W2:Y:S01]  /*14730*/  LDG.E R39, desc[UR6][R30.64] ;  /* 0x000000061e277981 */ /* 0x000ea2000c1e1900 */
[----:B------:R-:W-:Y:S02]  /*14740*/  SHF.R.S32.HI R33, RZ, 0x1f, R29 ;  /* 0x0000001fff217819 */ /* 0x000fe4000001141d */
[----:B------:R-:W-:-:S04]  /*14750*/  IADD3 R34, P1, PT, R28, R29, RZ ;  /* 0x0000001d1c227210 */ /* 0x000fc80007f3e0ff */
[----:B------:R-:W-:Y:S02]  /*14760*/  LEA.HI.X.SX32 R33, R28, R33, 0x1, P1 ;  /* 0x000000211c217211 */ /* 0x000fe400008f0eff */
[----:B-1----:R-:W-:-:S04]  /*14770*/  LEA R32, P1, R34, UR4, 0x2 ;  /* 0x0000000422207c11 */ /* 0x002fc8000f8210ff */
[----:B------:R-:W-:Y:S01]  /*14780*/  LEA.HI.X R33, R34, UR5, R33, 0x2, P1 ;  /* 0x0000000522217c11 */ /* 0x000fe200088f1421 */
[----:B----4-:R-:W-:-:S04]  /*14790*/  IMAD.WIDE R34, R35, 0x4, R42 ;  /* 0x0000000423227825 */ /* 0x010fc800078e022a */
[----:B--2---:R1:W-:Y:S04]  /*147a0*/  STG.E desc[UR6][R32.64+-0x4], R39 ;  /* 0xfffffc2720007986 */ /* 0x0043e8000c101906 */
        /* <DEDUP_REMOVED lines=18> */
[----:B------:R-:W4:Y:S01]  /*148d0*/  LDG.E R38, desc[UR6][R38.64] ;  /* 0x0000000626267981 */ /* 0x000f22000c1e1900 */
[----:B------:R-:W-:Y:S01]  /*148e0*/  IADD3 R44, PT, PT, R3, -R45, R44 ;  /* 0x8000002d032c7210 */ /* 0x000fe20007ffe02c */
[----:B----4-:R-:W-:-:S04]  /*148f0*/  IMAD.IADD R30, R15, 0x1, R38 ;  /* 0x000000010f1e7824 */ /* 0x010fc800078e0226 */
[----:B------:R-:W-:-:S04]  /*14900*/  IMAD R37, R44, R23, R30 ;  /* 0x000000172c257224 */ /* 0x000fc800078e021e */
[----:B--2---:R-:W-:-:S06]  /*14910*/  IMAD.WIDE R30, R37, 0x4, R40 ;  /* 0x00000004251e7825 */ /* 0x004fcc00078e0228 */
[----:B------:R-:W2:Y:S01]  /*14920*/  LDG.E R31, desc[UR6][R30.64] ;  /* 0x000000061e1f7981 */ /* 0x000ea2000c1e1900 */
[----:B------:R-:W-:-:S03]  /*14930*/  IMAD.WIDE R36, R37, 0x4, R42 ;  /* 0x0000000425247825 */ /* 0x000fc600078e022a */
[----:B--2---:R3:W-:Y:S04]  /*14940*/  STG.E desc[UR6][R32.64+-0x10], R31 ;  /* 0xfffff01f20007986 */ /* 0x0047e8000c101906 */
[----:B------:R3:W5:Y:S01]  /*14950*/  LDG.E R44, desc[UR6][R36.64] ;  /* 0x00000006242c7981 */ /* 0x000762000c1e1900 */
[----:B------:R-:W-:-:S07]  /*14960*/  VIADD R29, R29, 0xfffffffc ;  /* 0xfffffffc1d1d7836 */ /* 0x000fce0000000000 */
.L_x_176:
[----:B------:R-:W-:Y:S05]  /*14970*/  @!P2 BRA `(.L_x_168) ;  /* 0x0000000000bca947 */ /* 0x000fea0003800000 */
[----:B------:R-:W-:Y:S02]  /*14980*/  ISETP.NE.AND P1, PT, R54, RZ, PT ;  /* 0x000000ff3600720c */ /* 0x000fe40003f25270 */
[----:B------:R-:W-:-:S11]  /*14990*/  ISETP.NE.AND P2, PT, R12, RZ, PT ;  /* 0x000000ff0c00720c */ /* 0x000fd60003f45270 */
[----:B------:R-:W-:Y:S05]  /*149a0*/  @!P1 BRA `(.L_x_177) ;  /* 0x0000000000709947 */ /* 0x000fea0003800000 */
[----:B------:R-:W2:Y:S01]  /*149b0*/  LDC R43, c[0x0][0x428] ;  /* 0x00010a00ff2b7b82 */ /* 0x000ea20000000800 */
[----:B------:R-:W-:Y:S01]  /*149c0*/  VIADD R40, R29, 0xffffffff ;  /* 0xffffffff1d287836 */ /* 0x000fe20000000000 */
[----:B------:R-:W4:Y:S01]  /*149d0*/  LDCU.64 UR4, c[0x0][0x3b8] ;  /* 0x00007700ff0477ac */ /* 0x000f220008000a00 */
[----:B-----5:R-:W-:-:S05]  /*149e0*/  IMAD.IADD R44, R15, 0x1, R44 ;  /* 0x000000010f2c7824 */ /* 0x020fca00078e022c */
[----:B-1-3--:R-:W1:Y:S08]  /*149f0*/  LDC.64 R30, c[0x0][0x3f8] ;  /* 0x0000fe00ff1e7b82 */ /* 0x00ae700000000a00 */
[----:B------:R-:W3:Y:S01]  /*14a00*/  LDC.64 R36, c[0x0][0x400] ;  /* 0x00010000ff247b82 */ /* 0x000ee20000000a00 */
[----:B--2---:R-:W-:-:S04]  /*14a10*/  IMAD R32, R40, R43, R3 ;  /* 0x0000002b28207224 */ /* 0x004fc800078e0203 */
[----:B------:R-:W-:-:S04]  /*14a20*/  IMAD R39, R32, R23, R44 ;  /* 0x0000001720277224 */ /* 0x000fc800078e022c */
[----:B-1----:R-:W-:-:S05]  /*14a30*/  IMAD.WIDE R32, R39, 0x4, R30 ;  /* 0x0000000427207825 */ /* 0x002fca00078e021e */
[----:B------:R-:W2:Y:S01]  /*14a40*/  LDG.E R41, desc[UR6][R32.64] ;  /* 0x0000000620297981 */ /* 0x000ea2000c1e1900 */
[----:B------:R-:W-:Y:S02]  /*14a50*/  SHF.R.S32.HI R35, RZ, 0x1f, R29 ;  /* 0x0000001fff237819 */ /* 0x000fe4000001141d */
[----:B------:R-:W-:-:S04]  /*14a60*/  IADD3 R38, P1, PT, R28, R29, RZ ;  /* 0x0000001d1c267210 */ /* 0x000fc80007f3e0ff */
[----:B------:R-:W-:Y:S02]  /*14a70*/  LEA.HI.X.SX32 R35, R28, R35, 0x1, P1 ;  /* 0x000000231c237211 */ /* 0x000fe400008f0eff */
[----:B----4-:R-:W-:-:S04]  /*14a80*/  LEA R34, P1, R38, UR4, 0x2 ;  /* 0x0000000426227c11 */ /* 0x010fc8000f8210ff */
[----:B------:R-:W-:Y:S01]  /*14a90*/  LEA.HI.X R35, R38, UR5, R35, 0x2, P1 ;  /* 0x0000000526237c11 */ /* 0x000fe200088f1423 */
[----:B---3--:R-:W-:-:S04]  /*14aa0*/  IMAD.WIDE R38, R39, 0x4, R36 ;  /* 0x0000000427267825 */ /* 0x008fc800078e0224 */
[----:B--2---:R2:W-:Y:S04]  /*14ab0*/  STG.E desc[UR6][R34.64+-0x4], R41 ;  /* 0xfffffc2922007986 */ /* 0x0045e8000c101906 */
[----:B------:R-:W3:Y:S01]  /*14ac0*/  LDG.E R38, desc[UR6][R38.64] ;  /* 0x0000000626267981 */ /* 0x000ee2000c1e1900 */
[----:B------:R-:W-:-:S05]  /*14ad0*/  IMAD R40, R40, R43, -R43 ;  /* 0x0000002b28287224 */ /* 0x000fca00078e0a2b */
[----:B------:R-:W-:Y:S01]  /*14ae0*/  IADD3 R33, PT, PT, R3, R40, RZ ;  /* 0x0000002803217210 */ /* 0x000fe20007ffe0ff */
[----:B---3--:R-:W-:-:S04]  /*14af0*/  IMAD.IADD R32, R15, 0x1, R38 ;  /* 0x000000010f207824 */ /* 0x008fc800078e0226 */
[----:B------:R-:W-:-:S04]  /*14b00*/  IMAD R33, R33, R23, R32 ;  /* 0x0000001721217224 */ /* 0x000fc800078e0220 */
[----:B------:R-:W-:-:S06]  /*14b10*/  IMAD.WIDE R30, R33, 0x4, R30 ;  /* 0x00000004211e7825 */ /* 0x000fcc00078e021e */
[----:B------:R-:W3:Y:S01]  /*14b20*/  LDG.E R31, desc[UR6][R30.64] ;  /* 0x000000061e1f7981 */ /* 0x000ee2000c1e1900 */
[----:B------:R-:W-:-:S03]  /*14b30*/  IMAD.WIDE R32, R33, 0x4, R36 ;  /* 0x0000000421207825 */ /* 0x000fc600078e0224 */
[----:B---3--:R2:W-:Y:S04]  /*14b40*/  STG.E desc[UR6][R34.64+-0x8], R31 ;  /* 0xfffff81f22007986 */ /* 0x0085e8000c101906 */
[----:B------:R2:W5:Y:S01]  /*14b50*/  LDG.E R44, desc[UR6][R32.64] ;  /* 0x00000006202c7981 */ /* 0x000562000c1e1900 */
[----:B------:R-:W-:-:S07]  /*14b60*/  VIADD R29, R29, 0xfffffffe ;  /* 0xfffffffe1d1d7836 */ /* 0x000fce0000000000 */
.L_x_177:
[----:B------:R-:W-:Y:S05]  /*14b70*/  @!P2 BRA `(.L_x_168) ;  /* 0x00000000003ca947 */ /* 0x000fea0003800000 */
[----:B------:R-:W4:Y:S01]  /*14b80*/  LDCU UR4, c[0x0][0x428] ;  /* 0x00008500ff0477ac */ /* 0x000f220008000800 */
[----:B-123--:R-:W1:Y:S01]  /*14b90*/  LDC.64 R30, c[0x0][0x3f8] ;  /* 0x0000fe00ff1e7b82 */ /* 0x00ee620000000a00 */
[----:B------:R-:W-:Y:S02]  /*14ba0*/  VIADD R32, R29, 0xffffffff ;  /* 0xffffffff1d207836 */ /* 0x000fe40000000000 */
[----:B-----5:R-:W-:Y:S02]  /*14bb0*/  IMAD.IADD R44, R15, 0x1, R44 ;  /* 0x000000010f2c7824 */ /* 0x020fe400078e022c */
[----:B----4-:R-:W-:Y:S01]  /*14bc0*/  IMAD R32, R32, UR4, R3 ;  /* 0x0000000420207c24 */ /* 0x010fe2000f8e0203 */
[----:B------:R-:W2:Y:S03]  /*14bd0*/  LDCU.64 UR4, c[0x0][0x3b8] ;  /* 0x00007700ff0477ac */ /* 0x000ea60008000a00 */
[----:B------:R-:W-:-:S04]  /*14be0*/  IMAD R33, R32, R23, R44 ;  /* 0x0000001720217224 */ /* 0x000fc800078e022c */
[----:B-1----:R-:W-:-:S06]  /*14bf0*/  IMAD.WIDE R30, R33, 0x4, R30 ;  /* 0x00000004211e7825 */ /* 0x002fcc00078e021e */
[----:B------:R-:W3:Y:S01]  /*14c00*/  LDG.E R31, desc[UR6][R30.64] ;  /* 0x000000061e1f7981 */ /* 0x000ee2000c1e1900 */
[----:B------:R-:W-:Y:S02]  /*14c10*/  SHF.R.S32.HI R33, RZ, 0x1f, R29 ;  /* 0x0000001fff217819 */ /* 0x000fe4000001141d */
[----:B------:R-:W-:-:S04]  /*14c20*/  IADD3 R29, P1, PT, R28, R29, RZ ;  /* 0x0000001d1c1d7210 */ /* 0x000fc80007f3e0ff */
[----:B------:R-:W-:Y:S02]  /*14c30*/  LEA.HI.X.SX32 R32, R28, R33, 0x1, P1 ;  /* 0x000000211c207211 */ /* 0x000fe400008f0eff */
[----:B--2---:R-:W-:-:S04]  /*14c40*/  LEA R28, P1, R29, UR4, 0x2 ;  /* 0x000000041d1c7c11 */ /* 0x004fc8000f8210ff */
[----:B------:R-:W-:-:S05]  /*14c50*/  LEA.HI.X R29, R29, UR5, R32, 0x2, P1 ;  /* 0x000000051d1d7c11 */ /* 0x000fca00088f1420 */
[----:B---3--:R4:W-:Y:S04]  /*14c60*/  STG.E desc[UR6][R28.64+-0x4], R31 ;  /* 0xfffffc1f1c007986 */ /* 0x0089e8000c101906 */
.L_x_168:
[----:B-12-4-:R-:W1:Y:S01]  /*14c70*/  LDC.64 R28, c[0x0][0x3c0] ;  /* 0x0000f000ff1c7b82 */ /* 0x016e620000000a00 */
[----:B---3--:R-:W-:Y:S01]  /*14c80*/  IMAD.IADD R35, R20, 0x1, R26 ;  /* 0x0000000114237824 */ /* 0x008fe200078e021a */
[----:B------:R-:W2:Y:S06]  /*14c90*/  LDG.E.U16.CONSTANT R24, desc[UR6][R24.64] ;  /* 0x0000000618187981 */ /* 0x000eac000c1e9500 */
[----:B------:R-:W3:Y:S01]  /*14ca0*/  LDC.64 R30, c[0x0][0x3d0] ;  /* 0x0000f400ff1e7b82 */ /* 0x000ee20000000a00 */
[----:B-1----:R-:W-:-:S05]  /*14cb0*/  IMAD.WIDE R28, R35, 0x4, R28 ;  /* 0x00000004231c7825 */ /* 0x002fca00078e021c */
[----:B------:R1:W-:Y:S01]  /*14cc0*/  STG.E desc[UR6][R28.64], R27 ;  /* 0x0000001b1c007986 */ /* 0x0003e2000c101906 */
[----:B---3--:R-:W-:-:S05]  /*14cd0*/  IMAD.WIDE R30, R35, 0x4, R30 ;  /* 0x00000004231e7825 */ /* 0x008fca00078e021e */
[----:B------:R1:W-:Y:S04]  /*14ce0*/  STG.E desc[UR6][R30.64], R22 ;  /* 0x000000161e007986 */ /* 0x0003e8000c101906 */
[----:B------:R-:W3:Y:S02]  /*14cf0*/  LDG.E R33, desc[UR6][R10.64] ;  /* 0x000000060a217981 */ /* 0x000ee4000c1e1900 */
[----:B---3--:R-:W-:Y:S02]  /*14d00*/  FMNMX.FTZ R37, R22, R33, PT ;  /* 0x0000002116257209 */ /* 0x008fe40003810000 */
[----:B------:R-:W3:Y:S03]  /*14d10*/  LDC.64 R32, c[0x0][0x3c8] ;  /* 0x0000f200ff207b82 */ /* 0x000ee60000000a00 */
[----:B------:R1:W-:Y:S04]  /*14d20*/  STG.E desc[UR6][R10.64], R37 ;  /* 0x000000250a007986 */ /* 0x0003e8000c101906 */
[----:B------:R-:W4:Y:S01]  /*14d30*/  LDG.E R26, desc[UR6][R8.64] ;  /* 0x00000006081a7981 */ /* 0x000f22000c1e1900 */
[----:B--2---:R-:W-:-:S02]  /*14d40*/  HADD2.F32 R39, -RZ, R24.H0_H0 ;  /* 0x20000018ff277230 */ /* 0x004fc40000004100 */
[----:B---3--:R-:W-:-:S04]  /*14d50*/  IMAD.WIDE R32, R35, 0x4, R32 ;  /* 0x0000000423207825 */ /* 0x008fc800078e0220 */
[----:B----4-:R-:W-:-:S05]  /*14d60*/  VIADD R35, R26, 0x1 ;  /* 0x000000011a237836 */ /* 0x010fca0000000000 */
[----:B------:R1:W-:Y:S04]  /*14d70*/  STG.E desc[UR6][R8.64], R35 ;  /* 0x0000002308007986 */ /* 0x0003e8000c101906 */
[----:B------:R1:W-:Y:S01]  /*14d80*/  STG.E desc[UR6][R32.64], R39 ;  /* 0x0000002720007986 */ /* 0x0003e2000c101906 */
[----:B------:R-:W-:Y:S05]  /*14d90*/  BRA `(.L_x_158) ;  /* 0x00000004009c7947 */ /* 0x000fea0003800000 */
.L_x_160:
[----:B------:R-:W1:Y:S01]  /*14da0*/  S2UR UR5, SR_CgaCtaId ;  /* 0x00000000000579c3 */ /* 0x000e620000008800 */
[----:B------:R-:W-:Y:S02]  /*14db0*/  UMOV UR4, 0x400 ;  /* 0x0000040000047882 */ /* 0x000fe40000000000 */
[----:B-1----:R-:W-:-:S09]  /*14dc0*/  ULEA UR4, UR5, UR4, 0x18 ;  /* 0x0000000405047291 */ /* 0x002fd2000f8ec0ff */
[----:B------:R3:W-:Y:S01]  /*14dd0*/  STS [UR4], R23 ;  /* 0x00000017ff007988 */ /* 0x0007e20008000804 */
[----:B------:R-:W-:Y:S05]  /*14de0*/  BRA `(.L_x_156) ;  /* 0x0000000400b07947 */ /* 0x000fea0003800000 */
.L_x_157:
[----:B------:R-:W1:Y:S01]  /*14df0*/  LDCU UR4, c[0x0][0x444] ;  /* 0x00008880ff0477ac */ /* 0x000e620008000800 */
[----:B------:R-:W-:Y:S02]  /*14e00*/  ISETP.NE.U32.AND P5, PT, R38, RZ, PT ;  /* 0x000000ff2600720c */ /* 0x000fe40003fa5070 */
[----:B------:R-:W-:-:S04]  /*14e10*/  ISETP.GE.AND P2, PT, R14, R13, PT ;  /* 0x0000000d0e00720c */ /* 0x000fc80003f46270 */
[----:B------:R-:W-:Y:S02]  /*14e20*/  ISETP.NE.AND.EX P2, PT, R39, RZ, !P2, P5 ;  /* 0x000000ff2700720c */ /* 0x000fe40005745350 */
[----:B-1----:R-:W-:-:S04]  /*14e30*/  MOV R23, UR4 ;  /* 0x0000000400177c02 */ /* 0x002fc80008000f00 */
[----:B------:R-:W-:-:S04]  /*14e40*/  ISETP.LT.AND P1, PT, R14, R23, !P1 ;  /* 0x000000170e00720c */ /* 0x000fc80004f21270 */
[----:B------:R-:W-:-:S13]  /*14e50*/  PLOP3.LUT P1, PT, P2, P1, PT, 0xf8, 0x8f ;  /* 0x00000000008f781c */ /* 0x000fda0001723f70 */
[----:B------:R-:W-:Y:S05]  /*14e60*/  @!P1 BRA `(.L_x_158) ;  /* 0x0000000400689947 */ /* 0x000fea0003800000 */
[----:B------:R-:W-:Y:S01]  /*14e70*/  IMAD R33, R14, 0x4, R235 ;  /* 0x000000040e217824 */ /* 0x000fe200078e02eb */
[----:B------:R-:W1:Y:S01]  /*14e80*/  LDCU.64 UR4, c[0x0][0x3a0] ;  /* 0x00007400ff0477ac */ /* 0x000e620008000a00 */
[----:B------:R-:W2:Y:S04]  /*14e90*/  LDCU.64 UR8, c[0x0][0x390] ;  /* 0x00007200ff0877ac */ /* 0x000ea80008000a00 */
[----:B------:R-:W3:Y:S01]  /*14ea0*/  LDL R33, [R33] ;  /* 0x0000000021217983 */ /* 0x000ee20000100800 */
[----:B------:R-:W4:Y:S01]  /*14eb0*/  LDCU.64 UR10, c[0x0][0x398] ;  /* 0x00007300ff0a77ac */ /* 0x000f220008000a00 */
[----:B-1----:R-:W-:-:S04]  /*14ec0*/  ISETP.NE.U32.AND P1, PT, RZ, UR4, PT ;  /* 0x00000004ff007c0c */ /* 0x002fc8000bf25070 */
[----:B------:R-:W-:Y:S01]  /*14ed0*/  ISETP.NE.AND.EX P1, PT, RZ, UR5, PT, P1 ;  /* 0x00000005ff007c0c */ /* 0x000fe2000bf25310 */
[----:B------:R-:W1:Y:S01]  /*14ee0*/  S2UR UR5, SR_CgaCtaId ;  /* 0x00000000000579c3 */ /* 0x000e620000008800 */
[----:B------:R-:W-:Y:S02]  /*14ef0*/  UMOV UR4, 0x400 ;  /* 0x0000040000047882 */ /* 0x000fe40000000000 */
[----:B-1----:R-:W-:-:S09]  /*14f00*/  ULEA UR12, UR5, UR4, 0x18 ;  /* 0x00000004050c7291 */ /* 0x002fd2000f8ec0ff */
[----:B------:R-:W1:Y:S01]  /*14f10*/  LDS R32, [UR12] ;  /* 0x0000000cff207984 */ /* 0x000e620008000800 */
[----:B---3--:R-:W-:-:S05]  /*14f20*/  IMAD.WIDE R26, R33, 0x4, R26 ;  /* 0x00000004211a7825 */ /* 0x008fca00078e021a */
[----:B------:R3:W4:Y:S01]  /*14f30*/  LDG.E.CONSTANT R35, desc[UR6][R26.64] ;  /* 0x000000061a237981 */ /* 0x000722000c1e9900 */
[----:B-1----:R-:W-:Y:S01]  /*14f40*/  IADD3 R30, P2, PT, R15, R32, RZ ;  /* 0x000000200f1e7210 */ /* 0x002fe20007f5e0ff */
[----:B------:R-:W-:-:S05]  /*14f50*/  @!P1 IMAD.WIDE R28, R33, 0x2, R24 ;  /* 0x00000002211c9825 */ /* 0x000fca00078e0218 */
[----:B------:R1:W5:Y:S01]  /*14f60*/  @!P1 LDG.E.U16.CONSTANT R22, desc[UR6][R28.64] ;  /* 0x000000061c169981 */ /* 0x000362000c1e9500 */
[----:B------:R-:W-:Y:S01]  /*14f70*/  VIADD R37, R32, 0x1 ;  /* 0x0000000120257836 */ /* 0x000fe20000000000 */
[----:B---3--:R-:W-:Y:S01]  /*14f80*/  SHF.R.S32.HI R26, RZ, 0x1f, R32 ;  /* 0x0000001fff1a7819 */ /* 0x008fe20000011420 */
[----:B------:R-:W-:-:S03]  /*14f90*/  IMAD.SHL.U32 R27, R30, 0x4, RZ ;  /* 0x000000041e1b7824 */ /* 0x000fc600078e00ff */
[----:B------:R-:W-:Y:S02]  /*14fa0*/  LEA.HI.X.SX32 R31, R15, R26, 0x1, P2 ;  /* 0x0000001a0f1f7211 */ /* 0x000fe400010f0eff */
[C---:B--2---:R-:W-:Y:S02]  /*14fb0*/  IADD3 R26, P2, PT, R27.reuse, UR8, RZ ;  /* 0x000000081b1a7c10 */ /* 0x044fe4000ff5e0ff */
[----:B-1----:R-:W-:Y:S02]  /*14fc0*/  SHF.L.U64.HI R29, R30, 0x2, R31 ;  /* 0x000000021e1d7819 */ /* 0x002fe4000001021f */
[----:B----4-:R-:W-:Y:S02]  /*14fd0*/  IADD3 R28, P5, PT, R27, UR10, RZ ;  /* 0x0000000a1b1c7c10 */ /* 0x010fe4000ffbe0ff */
[C---:B------:R-:W-:Y:S02]  /*14fe0*/  IADD3.X R27, PT, PT, R29.reuse, UR9, RZ, P2, !PT ;  /* 0x000000091d1b7c10 */ /* 0x040fe400097fe4ff */
[----:B------:R-:W-:-:S03]  /*14ff0*/  IADD3.X R29, PT, PT, R29, UR11, RZ, P5, !PT ;  /* 0x0000000b1d1d7c10 */ /* 0x000fc6000affe4ff */
[----:B------:R1:W-:Y:S01]  /*15000*/  STG.E desc[UR6][R26.64], R35 ;  /* 0x000000231a007986 */ /* 0x0003e2000c101906 */
[----:B------:R-:W-:Y:S05]  /*15010*/  @!P1 BRA `(.L_x_178) ;  /* 0x0000000000f09947 */ /* 0x000fea0003800000 */
[----:B------:R-:W-:Y:S01]  /*15020*/  IMAD.WIDE R24, R33, 0x2, R24 ;  /* 0x0000000221187825 */ /* 0x000fe200078e0218 */
[----:B------:R-:W2:Y:S04]  /*15030*/  LDC R30, c[0x0][0x448] ;  /* 0x00011200ff1e7b82 */ /* 0x000ea80000000800 */
[----:B-----5:R3:W4:Y:S01]  /*15040*/  LDG.E.U16.CONSTANT R22, desc[UR6][R24.64] ;  /* 0x0000000618167981 */ /* 0x020722000c1e9500 */
[----:B------:R-:W-:Y:S01]  /*15050*/  IABS R36, R23 ;  /* 0x0000001700247213 */ /* 0x000fe20000000000 */
[----:B------:R-:W-:-:S04]  /*15060*/  UIADD3 UR4, UPT, UPT, UR4, 0x4, URZ ;  /* 0x0000000404047890 */ /* 0x000fc8000fffe0ff */
[----:B------:R-:W-:Y:S01]  /*15070*/  ULEA UR4, UR5, UR4, 0x18 ;  /* 0x0000000405047291 */ /* 0x000fe2000f8ec0ff */
[----:B---3--:R-:W-:Y:S02]  /*15080*/  IABS R25, R35 ;  /* 0x0000002300197213 */ /* 0x008fe40000000000 */
[----:B--2---:R-:W-:-:S04]  /*15090*/  IABS R34, R30 ;  /* 0x0000001e00227213 */ /* 0x004fc80000000000 */
[----:B------:R-:W2:Y:S08]  /*150a0*/  I2F.RP R31, R34 ;  /* 0x00000022001f7306 */ /* 0x000eb00000209400 */
[----:B--2---:R-:W1:Y:S02]  /*150b0*/  MUFU.RCP R31, R31 ;  /* 0x0000001f001f7308 */ /* 0x004e640000001000 */
[----:B-1----:R-:W-:-:S06]  /*150c0*/  VIADD R26, R31, 0xffffffe ;  /* 0x0ffffffe1f1a7836 */ /* 0x002fcc0000000000 */
[----:B------:R1:W2:Y:S02]  /*150d0*/  F2I.FTZ.U32.TRUNC.NTZ R27, R26 ;  /* 0x0000001a001b7305 */ /* 0x0002a4000021f000 */
[----:B-1----:R-:W-:Y:S02]  /*150e0*/  IMAD.MOV.U32 R26, RZ, RZ, RZ ;  /* 0x000000ffff1a7224 */ /* 0x002fe400078e00ff */
[----:B--2---:R-:W-:-:S04]  /*150f0*/  IMAD.MOV R33, RZ, RZ, -R27 ;  /* 0x000000ffff217224 */ /* 0x004fc800078e0a1b */
[----:B------:R-:W-:-:S04]  /*15100*/  IMAD R33, R33, R34, RZ ;  /* 0x0000002221217224 */ /* 0x000fc800078e02ff */
[----:B------:R-:W-:Y:S01]  /*15110*/  IMAD.HI.U32 R24, R27, R33, R26 ;  /* 0x000000211b187227 */ /* 0x000fe200078e001a */
[----:B------:R-:W-:-:S04]  /*15120*/  MOV R27, R36 ;  /* 0x00000024001b7202 */ /* 0x000fc80000000f00 */
[----:B------:R-:W1:Y:S01]  /*15130*/  I2F.RP R31, R27 ;  /* 0x0000001b001f7306 */ /* 0x000e620000209400 */
[----:B------:R-:W-:-:S04]  /*15140*/  IMAD.HI.U32 R24, R24, R25, RZ ;  /* 0x0000001918187227 */ /* 0x000fc800078e00ff */
[----:B------:R-:W-:-:S04]  /*15150*/  IMAD.MOV R26, RZ, RZ, -R24 ;  /* 0x000000ffff1a7224 */ /* 0x000fc800078e0a18 */
[----:B------:R-:W-:Y:S01]  /*15160*/  IMAD R25, R34, R26, R25 ;  /* 0x0000001a22197224 */ /* 0x000fe200078e0219 */
[----:B------:R-:W-:-:S04]  /*15170*/  LOP3.LUT R26, R35, R30, RZ, 0x3c, !PT ;  /* 0x0000001e231a7212 */ /* 0x000fc800078e3cff */
[----:B------:R-:W-:Y:S01]  /*15180*/  ISETP.GT.U32.AND P2, PT, R34, R25, PT ;  /* 0x000000192200720c */ /* 0x000fe20003f44070 */
[----:B-1----:R-:W1:Y:S01]  /*15190*/  MUFU.RCP R31, R31 ;  /* 0x0000001f001f7308 */ /* 0x002e620000001000 */
[----:B------:R-:W-:-:S11]  /*151a0*/  ISETP.GE.AND P5, PT, R26, RZ, PT ;  /* 0x000000ff1a00720c */ /* 0x000fd60003fa6270 */
[----:B------:R-:W-:Y:S02]  /*151b0*/  @!P2 IMAD.IADD R25, R25, 0x1, -R34 ;  /* 0x000000011919a824 */ /* 0x000fe400078e0a22 */
[----:B------:R-:W-:Y:S01]  /*151c0*/  @!P2 VIADD R24, R24, 0x1 ;  /* 0x000000011818a836 */ /* 0x000fe20000000000 */
[----:B------:R-:W-:Y:S02]  /*151d0*/  ISETP.NE.AND P2, PT, R30, RZ, PT ;  /* 0x000000ff1e00720c */ /* 0x000fe40003f45270 */
[----:B------:R-:W-:Y:S01]  /*151e0*/  ISETP.GE.U32.AND P1, PT, R25, R34, PT ;  /* 0x000000221900720c */ /* 0x000fe20003f26070 */
[----:B-1----:R-:W-:-:S04]  /*151f0*/  VIADD R33, R31, 0xffffffe ;  /* 0x0ffffffe1f217836 */ /* 0x002fc80000000000 */
[----:B------:R-:W1:Y:S08]  /*15200*/  F2I.FTZ.U32.TRUNC.NTZ R25, R33 ;  /* 0x0000002100197305 */ /* 0x000e70000021f000 */
[----:B------:R-:W-:-:S04]  /*15210*/  @P1 VIADD R24, R24, 0x1 ;  /* 0x0000000118181836 */ /* 0x000fc80000000000 */
[----:B------:R-:W-:Y:S01]  /*15220*/  IMAD.MOV.U32 R26, RZ, RZ, R24 ;  /* 0x000000ffff1a7224 */ /* 0x000fe200078e0018 */
[----:B-1----:R-:W-:-:S03]  /*15230*/  IADD3 R24, PT, PT, RZ, -R25, RZ ;  /* 0x80000019ff187210 */ /* 0x002fc60007ffe0ff */
[----:B------:R-:W-:Y:S01]  /*15240*/  @!P5 IMAD.MOV R26, RZ, RZ, -R26 ;  /* 0x000000ffff1ad224 */ /* 0x000fe200078e0a1a */
[----:B------:R-:W-:Y:S02]  /*15250*/  @!P2 LOP3.LUT R26, RZ, R30, RZ, 0x33, !PT ;  /* 0x0000001eff1aa212 */ /* 0x000fe400078e33ff */
[----:B------:R-:W-:Y:S01]  /*15260*/  ISETP.NE.AND P5, PT, R23, RZ, PT ;  /* 0x000000ff1700720c */ /* 0x000fe20003fa5270 */
[----:B------:R-:W-:Y:S01]  /*15270*/  IMAD R31, R24, R27, RZ ;  /* 0x0000001b181f7224 */ /* 0x000fe200078e02ff */
[----:B------:R-:W-:Y:S01]  /*15280*/  IABS R30, R26 ;  /* 0x0000001a001e7213 */ /* 0x000fe20000000000 */
[----:B------:R-:W-:Y:S01]  /*15290*/  IMAD.MOV.U32 R24, RZ, RZ, RZ ;  /* 0x000000ffff187224 */ /* 0x000fe200078e00ff */
[----:B------:R-:W-:-:S03]  /*152a0*/  ISETP.GE.AND P2, PT, R26, RZ, PT ;  /* 0x000000ff1a00720c */ /* 0x000fc60003f46270 */
        /* <DEDUP_REMOVED lines=8> */
[----:B------:R-:W-:Y:S02]  /*15330*/  @!P1 IMAD.IADD R24, R24, 0x1, -R27 ;  /* 0x0000000118189824 */ /* 0x000fe400078e0a1b */
[----:B------:R-:W-:-:S03]  /*15340*/  IMAD.IADD R27, R15, 0x1, R32 ;  /* 0x000000010f1b7824 */ /* 0x000fc600078e0220 */
[----:B------:R-:W-:Y:S02]  /*15350*/  @!P2 IADD3 R24, PT, PT, -R24, RZ, RZ ;  /* 0x000000ff1818a210 */ /* 0x000fe40007ffe1ff */
[----:B------:R-:W-:-:S04]  /*15360*/  @!P5 LOP3.LUT R24, RZ, R23, RZ, 0x33, !PT ;  /* 0x00000017ff18d212 */ /* 0x000fc800078e33ff */
[----:B------:R-:W-:Y:S02]  /*15370*/  LEA R26, R24, UR4, 0x2 ;  /* 0x00000004181a7c11 */ /* 0x000fe4000f8e10ff */
[----:B------:R-:W1:Y:S04]  /*15380*/  LDC.64 R24, c[0x0][0x3a0] ;  /* 0x0000e800ff187b82 */ /* 0x000e680000000a00 */
[----:B------:R-:W2:Y:S01]  /*15390*/  LDS R26, [R26] ;  /* 0x000000001a1a7984 */ /* 0x000ea20000000800 */
[----:B-1----:R-:W-:-:S04]  /*153a0*/  IMAD.WIDE R24, R27, 0x4, R24 ;  /* 0x000000041b187825 */ /* 0x002fc800078e0218 */
[----:B----4-:R-:W-:-:S05]  /*153b0*/  HADD2.F32 R31, -RZ, R22.H0_H0 ;  /* 0x20000016ff1f7230 */ /* 0x010fca0000004100 */
[----:B--2---:R-:W-:-:S05]  /*153c0*/  FADD.FTZ R27, R31, -R26 ;  /* 0x8000001a1f1b7221 */ /* 0x004fca0000010000 */
[----:B------:R2:W-:Y:S02]  /*153d0*/  STG.E desc[UR6][R24.64], R27 ;  /* 0x0000001b18007986 */ /* 0x0005e4000c101906 */
.L_x_178:
[----:B--2--5:R-:W-:Y:S01]  /*153e0*/  HADD2.F32 R25, -RZ, R22.H0_H0 ;  /* 0x20000016ff197230 */ /* 0x024fe20000004100 */
[----:B------:R2:W-:Y:S04]  /*153f0*/  STS [UR12], R37 ;  /* 0x00000025ff007988 */ /* 0x0005e8000800080c */
[----:B------:R2:W-:Y:S02]  /*15400*/  STG.E desc[UR6][R28.64], R25 ;  /* 0x000000191c007986 */ /* 0x0005e4000c101906 */
.L_x_158:
[----:B------:R-:W-:Y:S05]  /*15410*/  WARPSYNC.ALL ;  /* 0x0000000000007948 */ /* 0x000fea0003800000 */
[----:B------:R-:W3:Y:S08]  /*15420*/  S2UR UR5, SR_CgaCtaId ;  /* 0x00000000000579c3 */ /* 0x000ef00000008800 */
[----:B------:R-:W-:Y:S01]  /*15430*/  BAR.SYNC.DEFER_BLOCKING 0x0 ;  /* 0x0000000000007b1d */ /* 0x000fe20000010000 */
[C---:B------:R-:W-:Y:S01]  /*15440*/  ISETP.GE.U32.AND P1, PT, R14.reuse, 0x7f, PT ;  /* 0x0000007f0e00780c */ /* 0x040fe20003f26070 */
[----:B------:R-:W-:-:S04]  /*15450*/  VIADD R14, R14, 0x1 ;  /* 0x000000010e0e7836 */ /* 0x000fc80000000000 */
[----:B------:R-:W-:Y:S02]  /*15460*/  UMOV UR4, 0x400 ;  /* 0x0000040000047882 */ /* 0x000fe40000000000 */
[----:B---3--:R-:W-:-:S09]  /*15470*/  ULEA UR4, UR5, UR4, 0x18 ;  /* 0x0000000405047291 */ /* 0x008fd2000f8ec0ff */
[----:B-1----:R-:W1:Y:S02]  /*15480*/  LDS R22, [UR4] ;  /* 0x00000004ff167984 */ /* 0x002e640008000800 */
[----:B-1----:R-:W-:-:S13]  /*15490*/  ISETP.LT.AND P2, PT, R22, R23, PT ;  /* 0x000000171600720c */ /* 0x002fda0003f41270 */
[----:B------:R-:W-:Y:S05]  /*154a0*/  @!P1 BRA P2, `(.L_x_179) ;  /* 0xffffffc400c49947 */ /* 0x000fea000103ffff */
.L_x_156:
[----:B------:R-:W-:Y:S05]  /*154b0*/  BSYNC.RECONVERGENT B0 ;  /* 0x0000000000007941 */ /* 0x000fea0003800200 */
.L_x_155:
[----:B------:R-:W4:Y:S02]  /*154c0*/  LDCU.64 UR4, c[0x0][0x3e8] ;  /* 0x00007d00ff0477ac */ /* 0x000f240008000a00 */
[----:B----4-:R-:W-:-:S04]  /*154d0*/  ISETP.NE.U32.AND P0, PT, RZ, UR4, PT ;  /* 0x00000004ff007c0c */ /* 0x010fc8000bf05070 */
[----:B------:R-:W-:-:S04]  /*154e0*/  ISETP.NE.AND.EX P0, PT, RZ, UR5, PT, P0 ;  /* 0x00000005ff007c0c */ /* 0x000fc8000bf05300 */
[----:B------:R-:W-:-:S13]  /*154f0*/  ISETP.NE.OR P0, PT, R0, RZ, !P0 ;  /* 0x000000ff0000720c */ /* 0x000fda0004705670 */
[----:B------:R-:W-:Y:S05]  /*15500*/  @P0 EXIT ;  /* 0x000000000000094d */ /* 0x000fea0003800000 */
[----:B--2---:R-:W1:Y:S01]  /*15510*/  LDC.64 R4, c[0x0][0x3e8] ;  /* 0x0000fa00ff047b82 */ /* 0x004e620000000a00 */
[----:B------:R-:W2:Y:S01]  /*15520*/  LDCU UR4, c[0x0][0x444] ;  /* 0x00008880ff0477ac */ /* 0x000ea20008000800 */
[----:B-1----:R-:W-:-:S06]  /*15530*/  IMAD.WIDE.U32 R4, R2, 0x4, R4 ;  /* 0x0000000402047825 */ /* 0x002fcc00078e0004 */
[----:B------:R-:W2:Y:S02]  /*15540*/  LDG.E R4, desc[UR6][R4.64] ;  /* 0x0000000604047981 */ /* 0x000ea4000c1e1900 */
[----:B--2---:R-:W-:-:S13]  /*15550*/  ISETP.GE.AND P0, PT, R4, UR4, PT ;  /* 0x0000000404007c0c */ /* 0x004fda000bf06270 */
[----:B------:R-:W1:Y:S02]  /*15560*/  @!P0 LDC.64 R6, c[0x0][0x3f0] ;  /* 0x0000fc00ff068b82 */ /* 0x000e640000000a00 */
[----:B-1----:R-:W-:-:S05]  /*15570*/  @!P0 IADD3 R6, P1, PT, R2, R6, RZ ;  /* 0x0000000602068210 */ /* 0x002fca0007f3e0ff */
[----:B------:R-:W-:-:S05]  /*15580*/  @!P0 IMAD.X R7, RZ, RZ, R7, P1 ;  /* 0x000000ffff078224 */ /* 0x000fca00008e0607 */
[----:B------:R1:W-:Y:S01]  /*15590*/  @!P0 STG.E.U8 desc[UR6][R6.64], RZ ;  /* 0x000000ff06008986 */ /* 0x0003e2000c101106 */
[----:B------:R-:W-:Y:S05]  /*155a0*/  @!P0 EXIT ;  /* 0x000000000000894d */ /* 0x000fea0003800000 */
[----:B------:R-:W2:Y:S02]  /*155b0*/  LDCU.U8 UR4, c[0x0][0x438] ;  /* 0x00008700ff0477ac */ /* 0x000ea40008000000 */
[----:B--2---:R-:W-:-:S13]  /*155c0*/  ISETP.NE.AND P0, PT, RZ, UR4, PT ;  /* 0x00000004ff007c0c */ /* 0x004fda000bf05270 */
[----:B------:R-:W-:Y:S05]  /*155d0*/  @!P0 EXIT ;  /* 0x000000000000894d */ /* 0x000fea0003800000 */
[----:B------:R-:W2:Y:S01]  /*155e0*/  LDCU.64 UR4, c[0x0][0x3f0] ;  /* 0x00007e00ff0477ac */ /* 0x000ea20008000a00 */
[----:B------:R-:W-:Y:S01]  /*155f0*/  IMAD.MOV.U32 R0, RZ, RZ, 0x1 ;  /* 0x00000001ff007424 */ /* 0x000fe200078e00ff */
[----:B--2---:R-:W-:-:S05]  /*15600*/  IADD3 R2, P0, PT, R2, UR4, RZ ;  /* 0x0000000402027c10 */ /* 0x004fca000ff1e0ff */
[----:B------:R-:W-:-:S05]  /*15610*/  IMAD.X R3, RZ, RZ, UR5, P0 ;  /* 0x00000005ff037e24 */ /* 0x000fca00080e06ff */
[----:B------:R-:W-:Y:S01]  /*15620*/  STG.E.U8 desc[UR6][R2.64], R0 ;  /* 0x0000000002007986 */ /* 0x000fe2000c101106 */
[----:B------:R-:W-:Y:S05]  /*15630*/  EXIT ;  /* 0x000000000000794d */ /* 0x000fea0003800000 */
.L_x_180:
[----:B------:R-:W-:-:S00]  /*15640*/  BRA `(.L_x_180) ;  /* 0xfffffffc00fc7947 */ /* 0x000fc0000383ffff */
[----:B------:R-:W-:-:S00]  /*15650*/  NOP ;  /* 0x0000000000007918 */ /* 0x000fc00000000000 */
        /* <DEDUP_REMOVED lines=10> */
.L_x_38447:


//--------------------- .text._ZN17fastertransformer38beam_online_softmax_topk_stage2_kernelI6__halfLi128ELi128EEEvPKfS3_PiPT_ii --------------------------
	.section	.text._ZN17fastertransformer38beam_online_softmax_topk_stage2_kernelI6__halfLi128ELi128EEEvPKfS3_PiPT_ii,"ax",@progbits
	.align	128
        .global         _ZN17fastertransformer38beam_online_softmax_topk_stage2_kernelI6__halfLi128ELi128EEEvPKfS3_PiPT_ii
        .type           _ZN17fastertransformer38beam_online_softmax_topk_stage2_kernelI6__halfLi128ELi128EEEvPKfS3_PiPT_ii,@function
        .size           _ZN17fastertransformer38beam_online_softmax_topk_stage2_kernelI6__halfLi128ELi128EEEvPKfS3_PiPT_ii,(.L_x_38448 - _ZN17fastertransformer38beam_online_softmax_topk_stage2_kernelI6__halfLi128ELi128EEEvPKfS3_PiPT_ii)
        .other          _ZN17fastertransformer38beam_online_softmax_topk_stage2_kernelI6__halfLi128ELi128EEEvPKfS3_PiPT_ii,@"STO_CUDA_ENTRY STV_DEFAULT"
_ZN17fastertransformer38beam_online_softmax_topk_stage2_kernelI6__halfLi128ELi128EEEvPKfS3_PiPT_ii:
.text._ZN17fastertransformer38beam_online_softmax_topk_stage2_kernelI6__halfLi128ELi128EEEvPKfS3_PiPT_ii:
[----:B------:R-:W0:Y:S01]  /*0000*/  LDC R1, c[0x0][0x37c] ;  /* 0x0000df00ff017b82 */ /* 0x000e220000000800 */
[----:B------:R-:W1:Y:S07]  /*0010*/  S2R R100, SR_TID.X ;  /* 0x0000000000647919 */ /* 0x000e6e0000002100 */
[----:B------:R-:W2:Y:S01]  /*0020*/  LDC R5, c[0x0][0x3a4] ;  /* 0x0000e900ff057b82 */ /* 0x000ea20000000800 */
[----:B0-----:R-:W-:Y:S01]  /*0030*/  VIADD R1, R1, 0xfffff9f8 ;  /* 0xfffff9f801017836 */ /* 0x001fe20000000000 */
[----:B------:R-:W0:Y:S01]  /*0040*/  LDCU.64 UR8, c[0x0][0x358] ;  /* 0x00006b00ff0877ac */ /* 0x000e220008000a00 */
[----:B------:R-:W-:Y:S01]  /*0050*/  IMAD.MOV.U32 R2, RZ, RZ, -0x1 ;  /* 0xffffffffff027424 */ /* 0x000fe200078e00ff */
[----:B------:R-:W-:Y:S01]  /*0060*/  BSSY.RECONVERGENT B0, `(.L_x_181) ;  /* 0x0000105000007945 */ /* 0x000fe20003800200 */
[----:B------:R-:W-:Y:S01]  /*0070*/  IMAD.MOV.U32 R3, RZ, RZ, -0x1 ;  /* 0xffffffffff037424 */ /* 0x000fe200078e00ff */
[----:B------:R-:W3:Y:S01]  /*0080*/  LDCU.64 UR6, c[0x0][0x380] ;  /* 0x00007000ff0677ac */ /* 0x000ee20008000a00 */
[----:B------:R-:W-:-:S02]  /*0090*/  IMAD.MOV.U32 R6, RZ, RZ, -0x4000401 ;  /* 0xfbfffbffff067424 */ /* 0x000fc400078e00ff */
[----:B------:R-:W-:Y:S01]  /*00a0*/  IMAD.MOV.U32 R7, RZ, RZ, -0x4000401 ;  /* 0xfbfffbffff077424 */ /* 0x000fe200078e00ff */
[----:B------:R-:W-:Y:S01]  /*00b0*/  STL.64 [R1+0x308], R2 ;  /* 0x0003080201007387 */ /* 0x000fe20000100a00 */
[----:B------:R-:W-:Y:S01]  /*00c0*/  IMAD.MOV.U32 R8, RZ, RZ, -0x38802000 ;  /* 0xc77fe000ff087424 */ /* 0x000fe200078e00ff */
[----:B------:R-:W4:Y:S01]  /*00d0*/  LDCU.64 UR10, c[0x0][0x380] ;  /* 0x00007000ff0a77ac */ /* 0x000f220008000a00 */
[----:B------:R-:W-:Y:S01]  /*00e0*/  IMAD.MOV.U32 R9, RZ, RZ, RZ ;  /* 0x000000ffff097224 */ /* 0x000fe200078e00ff */
[----:B------:R-:W-:Y:S01]  /*00f0*/  STL.64 [R1+0x310], R2 ;  /* 0x0003100201007387 */ /* 0x000fe20000100a00 */
[----:B------:R-:W-:Y:S02]  /*0100*/  IMAD.MOV.U32 R247, RZ, RZ, 0xfbff ;  /* 0x0000fbfffff77424 */ /* 0x000fe400078e00ff */
[----:B------:R-:W-:Y:S01]  /*0110*/  VIADD R0, R1, 0x300 ;  /* 0x0000030001007836 */ /* 0x000fe20000000000 */
[----:B------:R-:W-:Y:S01]  /*0120*/  STL.64 [R1+0x318], R2 ;  /* 0x0003180201007387 */ /* 0x000fe20000100a00 */
[----:B------:R-:W-:Y:S01]  /*0130*/  IMAD.MOV.U32 R21, RZ, RZ, -0x38802000 ;  /* 0xc77fe000ff157424 */ /* 0x000fe200078e00ff */
[----:B------:R-:W-:-:S02]  /*0140*/  PRMT R247, R247, 0x5410, R247 ;  /* 0x00005410f7f77816 */ /* 0x000fc400000000f7 */
        /* <DEDUP_REMOVED lines=60> */
[----:B------:R2:W-:Y:S04]  /*0510*/  STL.64 [R1+0x500], R2 ;  /* 0x0005000201007387 */ /* 0x0005e80000100a00 */
[----:B------:R0:W-:Y:S04]  /*0520*/  STL.64 [R1+0x508], R6 ;  /* 0x0005080601007387 */ /* 0x0001e80000100a00 */
[----:B------:R0:W-:Y:S04]  /*0530*/  STL.64 [R1+0x510], R6 ;  /* 0x0005100601007387 */ /* 0x0001e80000100a00 */
[----:B------:R0:W-:Y:S01]  /*0540*/  STL.64 [R1+0x518], R6 ;  /* 0x0005180601007387 */ /* 0x0001e20000100a00 */
[----:B--2---:R-:W-:-:S03]  /*0550*/  IMAD R3, R5, 0x102, RZ ;  /* 0x0000010205037824 */ /* 0x004fc600078e02ff */
[----:B------:R2:W-:Y:S02]  /*0560*/  STL.64 [R1+0x520], R6 ;  /* 0x0005200601007387 */ /* 0x0005e40000100a00 */
[----:B-1----:R-:W-:Y:S02]  /*0570*/  ISETP.GE.AND P0, PT, R100, R3, PT ;  /* 0x000000036400720c */ /* 0x002fe40003f06270 */
        /* <DEDUP_REMOVED lines=29> */
[----:B0--34-:R-:W-:Y:S05]  /*0750*/  @P0 BRA `(.L_x_182) ;  /* 0x0000000800540947 */ /* 0x019fea0003800000 */
[----:B------:R-:W0:Y:S01]  /*0760*/  S2UR UR4, SR_CTAID.X ;  /* 0x00000000000479c3 */ /* 0x000e220000002500 */
[-C--:B------:R-:W-:Y:S01]  /*0770*/  LOP3.LUT R2, RZ, R100.reuse, RZ, 0x33, !PT ;  /* 0x00000064ff027212 */ /* 0x080fe200078e33ff */
[----:B------:R-:W-:Y:S01]  /*0780*/  BSSY.RECONVERGENT B1, `(.L_x_183) ;  /* 0x000001c000017945 */ /* 0x000fe20003800200 */
[----:B------:R-:W-:-:S03]  /*0790*/  MOV R15, R100 ;  /* 0x00000064000f7202 */ /* 0x000fc60000000f00 */
[----:B------:R-:W-:-:S05]  /*07a0*/  IMAD.IADD R4, R3, 0x1, R2 ;  /* 0x0000000103047824 */ /* 0x000fca00078e0202 */
[C---:B------:R-:W-:Y:S02]  /*07b0*/  LOP3.LUT R2, R4.reuse, 0x180, RZ, 0xc0, !PT ;  /* 0x0000018004027812 */ /* 0x040fe400078ec0ff */
[----:B------:R-:W-:Y:S02]  /*07c0*/  ISETP.GE.U32.AND P1, PT, R4, 0x180, PT ;  /* 0x000001800400780c */ /* 0x000fe40003f26070 */
[----:B------:R-:W-:Y:S01]  /*07d0*/  ISETP.NE.AND P0, PT, R2, 0x180, PT ;  /* 0x000001800200780c */ /* 0x000fe20003f05270 */
[----:B0-----:R-:W-:-:S05]  /*07e0*/  IMAD R2, R3, UR4, RZ ;  /* 0x0000000403027c24 */ /* 0x001fca000f8e02ff */
[----:B------:R-:W-:-:S07]  /*07f0*/  SHF.R.S32.HI R29, RZ, 0x1f, R2 ;  /* 0x0000001fff1d7819 */ /* 0x000fce0000011402 */
[----:B------:R-:W-:Y:S05]  /*0800*/  @!P0 BRA `(.L_x_184) ;  /* 0x00000000004c8947 */ /* 0x000fea0003800000 */
[----:B--2---:R-:W0:Y:S01]  /*0810*/  S2R R7, SR_CgaCtaId ;  /* 0x0000000000077919 */ /* 0x004e220000008800 */
[----:B------:R-:W-:Y:S01]  /*0820*/  MOV R6, 0x400 ;  /* 0x0000040000067802 */ /* 0x000fe20000000f00 */
[----:B------:R-:W-:Y:S01]  /*0830*/  IMAD.MOV.U32 R9, RZ, RZ, RZ ;  /* 0x000000ffff097224 */ /* 0x000fe200078e00ff */
[----:B------:R-:W-:Y:S01]  /*0840*/  LEA.HI R4, R4, 0x1, RZ, 0x19 ;  /* 0x0000000104047811 */ /* 0x000fe200078fc8ff */
[----:B------:R-:W-:Y:S02]  /*0850*/  IMAD.MOV.U32 R15, RZ, RZ, R100 ;  /* 0x000000ffff0f7224 */ /* 0x000fe400078e0064 */
[----:B------:R-:W-:Y:S01]  /*0860*/  VIADD R6, R6, 0xf30 ;  /* 0x00000f3006067836 */ /* 0x000fe20000000000 */
[----:B------:R-:W-:-:S04]  /*0870*/  LOP3.LUT R4, R4, 0x3, RZ, 0xc0, !PT ;  /* 0x0000000304047812 */ /* 0x000fc800078ec0ff */
[----:B0-----:R-:W-:-:S07]  /*0880*/  LEA R8, R7, R6, 0x18 ;  /* 0x0000000607087211 */ /* 0x001fce00078ec0ff */
.L_x_185:
[----:B------:R-:W-:-:S05]  /*0890*/  IADD3 R7, P0, PT, R2, R15, RZ ;  /* 0x0000000f02077210 */ /* 0x000fca0007f1e0ff */
[----:B------:R-:W-:Y:S01]  /*08a0*/  IMAD.X R10, RZ, RZ, R29, P0 ;  /* 0x000000ffff0a7224 */ /* 0x000fe200000e061d */
[----:B0-----:R-:W-:-:S04]  /*08b0*/  LEA R6, P0, R7, UR6, 0x2 ;  /* 0x0000000607067c11 */ /* 0x001fc8000f8010ff */
[----:B------:R-:W-:-:S05]  /*08c0*/  LEA.HI.X R7, R7, UR7, R10, 0x2, P0 ;  /* 0x0000000707077c11 */ /* 0x000fca00080f140a */
[----:B------:R-:W2:Y:S01]  /*08d0*/  LDG.E.CONSTANT R6, desc[UR8][R6.64] ;  /* 0x0000000806067981 */ /* 0x000ea2000c1e9900 */
[----:B------:R-:W-:Y:S02]  /*08e0*/  IMAD R11, R15, 0x4, R8 ;  /* 0x000000040f0b7824 */ /* 0x000fe400078e0208 */
[----:B------:R-:W-:Y:S02]  /*08f0*/  VIADD R9, R9, 0x1 ;  /* 0x0000000109097836 */ /* 0x000fe40000000000 */
[----:B------:R-:W-:-:S03]  /*0900*/  VIADD R15, R15, 0x80 ;  /* 0x000000800f0f7836 */ /* 0x000fc60000000000 */
[----:B------:R-:W-:Y:S01]  /*0910*/  ISETP.NE.AND P0, PT, R9, R4, PT ;  /* 0x000000040900720c */ /* 0x000fe20003f05270 */
[----:B--2---:R0:W-:-:S12]  /*0920*/  STS [R11], R6 ;  /* 0x000000060b007388 */ /* 0x0041d80000000800 */
[----:B------:R-:W-:Y:S05]  /*0930*/  @P0 BRA `(.L_x_185) ;  /* 0xfffffffc00d40947 */ /* 0x000fea000383ffff */
.L_x_184:
[----:B------:R-:W-:Y:S05]  /*0940*/  BSYNC.RECONVERGENT B1 ;  /* 0x0000000000017941 */ /* 0x000fea0003800200 */
.L_x_183:
[----:B------:R-:W-:Y:S05]  /*0950*/  @!P1 BRA `(.L_x_182) ;  /* 0x0000000400d49947 */ /* 0x000fea0003800000 */
[----:B--2---:R-:W1:Y:S01]  /*0960*/  S2R R7, SR_CgaCtaId ;  /* 0x0000000000077919 */ /* 0x004e620000008800 */
[----:B0-----:R-:W-:Y:S01]  /*0970*/  IMAD.IADD R6, R3, 0x1, -R15 ;  /* 0x0000000103067824 */ /* 0x001fe200078e0a0f */
[----:B------:R-:W-:Y:S01]  /*0980*/  MOV R4, 0x400 ;  /* 0x0000040000047802 */ /* 0x000fe20000000f00 */
[----:B------:R-:W-:Y:S01]  /*0990*/  BSSY.RECONVERGENT B1, `(.L_x_186) ;  /* 0x000003f000017945 */ /* 0x000fe20003800200 */
[----:B------:R-:W-:Y:S02]  /*09a0*/  PLOP3.LUT P0, PT, PT, PT, PT, 0x80, 0x8 ;  /* 0x000000000008781c */ /* 0x000fe40003f0f070 */
[----:B------:R-:W-:Y:S01]  /*09b0*/  ISETP.GT.AND P1, PT, R6, 0x600, PT ;  /* 0x000006000600780c */ /* 0x000fe20003f24270 */
[----:B------:R-:W-:-:S05]  /*09c0*/  VIADD R4, R4, 0xf30 ;  /* 0x00000f3004047836 */ /* 0x000fca0000000000 */
[----:B-1----:R-:W-:-:S07]  /*09d0*/  LEA R30, R7, R4, 0x18 ;  /* 0x00000004071e7211 */ /* 0x002fce00078ec0ff */
[----:B------:R-:W-:Y:S05]  /*09e0*/  @!P1 BRA `(.L_x_187) ;  /* 0x0000000000e49947 */ /* 0x000fea0003800000 */
[----:B------:R-:W-:Y:S01]  /*09f0*/  PLOP3.LUT P0, PT, PT, PT, PT, 0x8, 0x80 ;  /* 0x000000000080781c */ /* 0x000fe20003f0e170 */
[----:B------:R-:W-:-:S12]  /*0a00*/  VIADD R28, R3, 0xfffffa00 ;  /* 0xfffffa00031c7836 */ /* 0x000fd80000000000 */
.L_x_188:
[----:B0-----:R-:W-:Y:S01]  /*0a10*/  IADD3 R4, P1, PT, R2, R15, RZ ;  /* 0x0000000f02047210 */ /* 0x001fe20007f3e0ff */
[C---:B------:R-:W-:Y:S02]  /*0a20*/  VIADD R7, R15.reuse, 0x200 ;  /* 0x000002000f077836 */ /* 0x040fe40000000000 */
[C---:B------:R-:W-:Y:S01]  /*0a30*/  VIADD R9, R15.reuse, 0x400 ;  /* 0x000004000f097836 */ /* 0x040fe20000000000 */
[----:B------:R-:W-:Y:S01]  /*0a40*/  IADD3.X R13, PT, PT, RZ, R29, RZ, P1, !PT ;  /* 0x0000001dff0d7210 */ /* 0x000fe20000ffe4ff */
[----:B------:R-:W-:Y:S01]  /*0a50*/  VIADD R11, R15, 0x600 ;  /* 0x000006000f0b7836 */ /* 0x000fe20000000000 */
[----:B------:R-:W-:Y:S02]  /*0a60*/  LEA R12, P2, R4, UR10, 0x2 ;  /* 0x0000000a040c7c11 */ /* 0x000fe4000f8410ff */
[----:B------:R-:W-:Y:S02]  /*0a70*/  IADD3 R7, P1, PT, R2, R7, RZ ;  /* 0x0000000702077210 */ /* 0x000fe40007f3e0ff */
[----:B------:R-:W-:-:S02]  /*0a80*/  LEA.HI.X R13, R4, UR11, R13, 0x2, P2 ;  /* 0x0000000b040d7c11 */ /* 0x000fc400090f140d */
[C---:B------:R-:W-:Y:S01]  /*0a90*/  IADD3 R9, P2, PT, R2.reuse, R9, RZ ;  /* 0x0000000902097210 */ /* 0x040fe20007f5e0ff */
[--C-:B------:R-:W-:Y:S01]  /*0aa0*/  IMAD.X R16, RZ, RZ, R29.reuse, P1 ;  /* 0x000000ffff107224 */ /* 0x100fe200008e061d */
[----:B------:R-:W-:Y:S01]  /*0ab0*/  IADD3 R11, P3, PT, R2, R11, RZ ;  /* 0x0000000b020b7210 */ /* 0x000fe20007f7e0ff */
[----:B------:R-:W2:Y:S01]  /*0ac0*/  LDG.E.CONSTANT R31, desc[UR8][R12.64] ;  /* 0x000000080c1f7981 */ /* 0x000ea2000c1e9900 */
[----:B------:R-:W-:Y:S01]  /*0ad0*/  LEA R6, P1, R7, UR10, 0x2 ;  /* 0x0000000a07067c11 */ /* 0x000fe2000f8210ff */
[--C-:B------:R-:W-:Y:S01]  /*0ae0*/  IMAD.X R14, RZ, RZ, R29.reuse, P2 ;  /* 0x000000ffff0e7224 */ /* 0x100fe200010e061d */
[----:B------:R-:W-:Y:S01]  /*0af0*/  LEA R8, P2, R9, UR10, 0x2 ;  /* 0x0000000a09087c11 */ /* 0x000fe2000f8410ff */
[----:B------:R-:W-:Y:S01]  /*0b00*/  IMAD.X R4, RZ, RZ, R29, P3 ;  /* 0x000000ffff047224 */ /* 0x000fe200018e061d */
[----:B------:R-:W-:Y:S02]  /*0b10*/  LEA R10, P3, R11, UR10, 0x2 ;  /* 0x0000000a0b0a7c11 */ /* 0x000fe4000f8610ff */
[----:B------:R-:W-:-:S02]  /*0b20*/  LEA.HI.X R7, R7, UR11, R16, 0x2, P1 ;  /* 0x0000000b07077c11 */ /* 0x000fc400088f1410 */
[----:B------:R-:W-:Y:S01]  /*0b30*/  LEA.HI.X R9, R9, UR11, R14, 0x2, P2 ;  /* 0x0000000b09097c11 */ /* 0x000fe200090f140e */
[----:B------:R-:W3:Y:S01]  /*0b40*/  LDG.E.CONSTANT R16, desc[UR8][R12.64+0x600] ;  /* 0x000600080c107981 */ /* 0x000ee2000c1e9900 */
[----:B------:R-:W-:-:S03]  /*0b50*/  LEA.HI.X R11, R11, UR11, R4, 0x2, P3 ;  /* 0x0000000b0b0b7c11 */ /* 0x000fc600098f1404 */
[----:B------:R-:W4:Y:S04]  /*0b60*/  LDG.E.CONSTANT R4, desc[UR8][R12.64+0x200] ;  /* 0x000200080c047981 */ /* 0x000f28000c1e9900 */
[----:B------:R-:W5:Y:S04]  /*0b70*/  LDG.E.CONSTANT R14, desc[UR8][R12.64+0x400] ;  /* 0x000400080c0e7981 */ /* 0x000f68000c1e9900 */
        /* <DEDUP_REMOVED lines=11> */
[----:B------:R-:W5:Y:S01]  /*0c30*/  LDG.E.CONSTANT R13, desc[UR8][R10.64+0x600] ;  /* 0x000600080a0d7981 */ /* 0x000f62000c1e9900 */
[----:B------:R-:W-:-:S02]  /*0c40*/  IMAD R33, R15, 0x4, R30 ;  /* 0x000000040f217824 */ /* 0x000fc400078e021e */
[----:B------:R-:W-:-:S05]  /*0c50*/  VIADD R15, R15, 0x800 ;  /* 0x000008000f0f7836 */ /* 0x000fca0000000000 */
[----:B------:R-:W-:Y:S01]  /*0c60*/  ISETP.GE.AND P1, PT, R15, R28, PT ;  /* 0x0000001c0f00720c */ /* 0x000fe20003f26270 */
[----:B--2---:R0:W-:Y:S04]  /*0c70*/  STS [R33], R31 ;  /* 0x0000001f21007388 */ /* 0x0041e80000000800 */
[----:B---3--:R0:W-:Y:S04]  /*0c80*/  STS [R33+0x600], R16 ;  /* 0x0006001021007388 */ /* 0x0081e80000000800 */
[----:B----4-:R0:W-:Y:S04]  /*0c90*/  STS [R33+0x200], R4 ;  /* 0x0002000421007388 */ /* 0x0101e80000000800 */
[----:B-----5:R0:W-:Y:S04]  /*0ca0*/  STS [R33+0x400], R14 ;  /* 0x0004000e21007388 */ /* 0x0201e80000000800 */
[----:B------:R0:W-:Y:S04]  /*0cb0*/  STS [R33+0x800], R17 ;  /* 0x0008001121007388 */ /* 0x0001e80000000800 */
        /* <DEDUP_REMOVED lines=10> */
[----:B------:R0:W-:Y:S01]  /*0d60*/  STS [R33+0x1e00], R13 ;  /* 0x001e000d21007388 */ /* 0x0001e20000000800 */
[----:B------:R-:W-:Y:S05]  /*0d70*/  @!P1 BRA `(.L_x_188) ;  /* 0xfffffffc00249947 */ /* 0x000fea000383ffff */
.L_x_187:
[----:B------:R-:W-:Y:S05]  /*0d80*/  BSYNC.RECONVERGENT B1 ;  /* 0x0000000000017941 */ /* 0x000fea0003800200 */
.L_x_186:
[----:B0-----:R-:W-:Y:S01]  /*0d90*/  IMAD.IADD R4, R3, 0x1, -R15 ;  /* 0x0000000103047824 */ /* 0x001fe200078e0a0f */
[----:B------:R-:W-:Y:S04]  /*0da0*/  BSSY.RECONVERGENT B1, `(.L_x_189) ;  /* 0x0000020000017945 */ /* 0x000fe80003800200 */
[----:B------:R-:W-:-:S13]  /*0db0*/  ISETP.GT.AND P1, PT, R4, 0x200, PT ;  /* 0x000002000400780c */ /* 0x000fda0003f24270 */
[----:B------:R-:W-:Y:S05]  /*0dc0*/  @!P1 BRA `(.L_x_190) ;  /* 0x0000000000749947 */ /* 0x000fea0003800000 */
[----:B------:R-:W0:Y:S01]  /*0dd0*/  LDCU.64 UR4, c[0x0][0x380] ;  /* 0x00007000ff0477ac */ /* 0x000e220008000a00 */
[----:B------:R-:W-:Y:S01]  /*0de0*/  IADD3 R8, P0, PT, R2, R15, RZ ;  /* 0x0000000f02087210 */ /* 0x000fe20007f1e0ff */
[----:B------:R-:W-:-:S04]  /*0df0*/  VIADD R7, R15, 0x200 ;  /* 0x000002000f077836 */ /* 0x000fc80000000000 */
[----:B------:R-:W-:Y:S01]  /*0e00*/  IMAD.X R9, RZ, RZ, R29, P0 ;  /* 0x000000ffff097224 */ /* 0x000fe200000e061d */
[----:B------:R-:W-:Y:S02]  /*0e10*/  IADD3 R4, P1, PT, R2, R7, RZ ;  /* 0x0000000702047210 */ /* 0x000fe40007f3e0ff */
[----:B0-----:R-:W-:-:S04]  /*0e20*/  LEA R6, P0, R8, UR4, 0x2 ;  /* 0x0000000408067c11 */ /* 0x001fc8000f8010ff */
[----:B------:R-:W-:Y:S01]  /*0e30*/  LEA.HI.X R7, R8, UR5, R9, 0x2, P0 ;  /* 0x0000000508077c11 */ /* 0x000fe200080f1409 */
[----:B------:R-:W-:Y:S01]  /*0e40*/  IMAD.X R9, RZ, RZ, R29, P1 ;  /* 0x000000ffff097224 */ /* 0x000fe200008e061d */
[----:B------:R-:W-:-:S03]  /*0e50*/  LEA R8, P0, R4, UR4, 0x2 ;  /* 0x0000000404087c11 */ /* 0x000fc6000f8010ff */
[----:B------:R-:W2:Y:S01]  /*0e60*/  LDG.E.CONSTANT R10, desc[UR8][R6.64+0x200] ;  /* 0x00020008060a7981 */ /* 0x000ea2000c1e9900 */
[----:B------:R-:W-:-:S03]  /*0e70*/  LEA.HI.X R9, R4, UR5, R9, 0x2, P0 ;  /* 0x0000000504097c11 */ /* 0x000fc600080f1409 */
[----:B------:R-:W3:Y:S04]  /*0e80*/  LDG.E.CONSTANT R4, desc[UR8][R6.64] ;  /* 0x0000000806047981 */ /* 0x000ee8000c1e9900 */
[----:B------:R-:W4:Y:S04]  /*0e90*/  LDG.E.CONSTANT R12, desc[UR8][R6.64+0x400] ;  /* 0x00040008060c7981 */ /* 0x000f28000c1e9900 */
[----:B------:R-:W5:Y:S04]  /*0ea0*/  LDG.E.CONSTANT R14, desc[UR8][R6.64+0x600] ;  /* 0x00060008060e7981 */ /* 0x000f68000c1e9900 */
[----:B------:R-:W5:Y:S04]  /*0eb0*/  LDG.E.CONSTANT R16, desc[UR8][R8.64] ;  /* 0x0000000808107981 */ /* 0x000f68000c1e9900 */
[----:B------:R-:W5:Y:S04]  /*0ec0*/  LDG.E.CONSTANT R18, desc[UR8][R8.64+0x200] ;  /* 0x0002000808127981 */ /* 0x000f68000c1e9900 */
[----:B------:R-:W5:Y:S04]  /*0ed0*/  LDG.E.CONSTANT R20, desc[UR8][R8.64+0x400] ;  /* 0x0004000808147981 */ /* 0x000f68000c1e9900 */
[----:B------:R-:W5:Y:S01]  /*0ee0*/  LDG.E.CONSTANT R22, desc[UR8][R8.64+0x600] ;  /* 0x0006000808167981 */ /* 0x000f62000c1e9900 */
[C---:B------:R-:W-:Y:S01]  /*0ef0*/  LEA R11, R15.reuse, R30, 0x2 ;  /* 0x0000001e0f0b7211 */ /* 0x040fe200078e10ff */
[----:B------:R-:W-:Y:S01]  /*0f00*/  VIADD R15, R15, 0x400 ;  /* 0x000004000f0f7836 */ /* 0x000fe20000000000 */
[----:B------:R-:W-:-:S03]  /*0f10*/  PLOP3.LUT P0, PT, PT, PT, PT, 0x8, 0x80 ;  /* 0x000000000080781c */ /* 0x000fc60003f0e170 */
[----:B--2---:R0:W-:Y:S04]  /*0f20*/  STS [R11+0x200], R10 ;  /* 0x0002000a0b007388 */ /* 0x0041e80000000800 */
[----:B---3--:R0:W-:Y:S04]  /*0f30*/  STS [R11], R4 ;  /* 0x000000040b007388 */ /* 0x0081e80000000800 */
[----:B----4-:R0:W-:Y:S04]  /*0f40*/  STS [R11+0x400], R12 ;  /* 0x0004000c0b007388 */ /* 0x0101e80000000800 */
[----:B-----5:R0:W-:Y:S04]  /*0f50*/  STS [R11+0x600], R14 ;  /* 0x0006000e0b007388 */ /* 0x0201e80000000800 */
[----:B------:R0:W-:Y:S04]  /*0f60*/  STS [R11+0x800], R16 ;  /* 0x000800100b007388 */ /* 0x0001e80000000800 */
[----:B------:R0:W-:Y:S04]  /*0f70*/  STS [R11+0xa00], R18 ;  /* 0x000a00120b007388 */ /* 0x0001e80000000800 */
[----:B------:R0:W-:Y:S04]  /*0f80*/  STS [R11+0xc00], R20 ;  /* 0x000c00140b007388 */ /* 0x0001e80000000800 */
[----:B------:R0:W-:Y:S02]  /*0f90*/  STS [R11+0xe00], R22 ;  /* 0x000e00160b007388 */ /* 0x0001e40000000800 */
.L_x_190:
[----:B------:R-:W-:Y:S05]  /*0fa0*/  BSYNC.RECONVERGENT B1 ;  /* 0x0000000000017941 */ /* 0x000fea0003800200 */
.L_x_189:
[----:B------:R-:W-:-:S13]  /*0fb0*/  ISETP.LT.OR P0, PT, R15, R3, P0 ;  /* 0x000000030f00720c */ /* 0x000fda0000701670 */
[----:B------:R-:W-:Y:S05]  /*0fc0*/  @!P0 BRA `(.L_x_182) ;  /* 0x0000000000388947 */ /* 0x000fea0003800000 */
[----:B------:R-:W1:Y:S01]  /*0fd0*/  LDCU.64 UR4, c[0x0][0x380] ;  /* 0x00007000ff0477ac */ /* 0x000e620008000a00 */
[----:B------:R-:W-:-:S05]  /*0fe0*/  IADD3 R3, P0, PT, R2, R15, RZ ;  /* 0x0000000f02037210 */ /* 0x000fca0007f1e0ff */
[----:B0-----:R-:W-:Y:S01]  /*0ff0*/  IMAD.X R4, RZ, RZ, R29, P0 ;  /* 0x000000ffff047224 */ /* 0x001fe200000e061d */
[----:B-1----:R-:W-:-:S04]  /*1000*/  LEA R2, P0, R3, UR4, 0x2 ;  /* 0x0000000403027c11 */ /* 0x002fc8000f8010ff */
[----:B------:R-:W-:-:S05]  /*1010*/  LEA.HI.X R3, R3, UR5, R4, 0x2, P0 ;  /* 0x0000000503037c11 */ /* 0x000fca00080f1404 */
[----:B------:R-:W2:Y:S04]  /*1020*/  LDG.E.CONSTANT R4, desc[UR8][R2.64] ;  /* 0x0000000802047981 */ /* 0x000ea8000c1e9900 */
[----:B------:R-:W3:Y:S04]  /*1030*/  LDG.E.CONSTANT R6, desc[UR8][R2.64+0x200] ;  /* 0x0002000802067981 */ /* 0x000ee8000c1e9900 */
[----:B------:R-:W4:Y:S04]  /*1040*/  LDG.E.CONSTANT R8, desc[UR8][R2.64+0x400] ;  /* 0x0004000802087981 */ /* 0x000f28000c1e9900 */
[----:B------:R-:W5:Y:S01]  /*1050*/  LDG.E.CONSTANT R10, desc[UR8][R2.64+0x600] ;  /* 0x00060008020a7981 */ /* 0x000f62000c1e9900 */
[----:B------:R-:W-:-:S05]  /*1060*/  IMAD R7, R15, 0x4, R30 ;  /* 0x000000040f077824 */ /* 0x000fca00078e021e */
[----:B--2---:R1:W-:Y:S04]  /*1070*/  STS [R7], R4 ;  /* 0x0000000407007388 */ /* 0x0043e80000000800 */
[----:B---3--:R1:W-:Y:S04]  /*1080*/  STS [R7+0x200], R6 ;  /* 0x0002000607007388 */ /* 0x0083e80000000800 */
[----:B----4-:R1:W-:Y:S04]  /*1090*/  STS [R7+0x400], R8 ;  /* 0x0004000807007388 */ /* 0x0103e80000000800 */
[----:B-----5:R1:W-:Y:S02]  /*10a0*/  STS [R7+0x600], R10 ;  /* 0x0006000a07007388 */ /* 0x0203e40000000800 */
.L_x_182:
[----:B------:R-:W-:Y:S05]  /*10b0*/  BSYNC.RECONVERGENT B0 ;  /* 0x0000000000007941 */ /* 0x000fea0003800200 */
.L_x_181:
[----:B------:R-:W-:Y:S01]  /*10c0*/  ISETP.GE.U32.AND P0, PT, R100, R5, PT ;  /* 0x000000056400720c */ /* 0x000fe20003f06070 */
[----:B------:R-:W-:Y:S02]  /*10d0*/  IMAD.MOV.U32 R200, RZ, RZ, 0xfbff ;  /* 0x0000fbffffc87424 */ /* 0x000fe400078e00ff */
[----:B------:R-:W-:Y:S02]  /*10e0*/  HFMA2 R240, -RZ, RZ, 0, -65504 ;  /* 0x0000fbfffff07431 */ /* 0x000fe400000001ff */
[----:B------:R-:W-:Y:S02]  /*10f0*/  IMAD.MOV.U32 R2, RZ, RZ, 0xfbff ;  /* 0x0000fbffff027424 */ /* 0x000fe400078e00ff */
[----:B------:R-:W-:Y:S02]  /*1100*/  HFMA2 R216, -RZ, RZ, 0, -65504 ;  /* 0x0000fbffffd87431 */ /* 0x000fe400000001ff */
[----:B------:R-:W-:Y:S02]  /*1110*/  IMAD.MOV.U32 R246, RZ, RZ, 0xfbff ;  /* 0x0000fbfffff67424 */ /* 0x000fe400078e00ff */
[----:B------:R-:W-:-:S02]  /*1120*/  HFMA2 R191, -RZ, RZ, 0, -65504 ;  /* 0x0000fbffffbf7431 */ /* 0x000fc400000001ff */
[----:B------:R-:W-:Y:S01]  /*1130*/  IMAD.MOV.U32 R3, RZ, RZ, 0xfbff ;  /* 0x0000fbffff037424 */ /* 0x000fe200078e00ff */
[----:B------:R-:W-:Y:S01]  /*1140*/  MOV R228, 0xfbff ;  /* 0x0000fbff00e47802 */ /* 0x000fe20000000f00 */
[----:B------:R-:W-:Y:S01]  /*1150*/  IMAD.MOV.U32 R245, RZ, RZ, 0xfbff ;  /* 0x0000fbfffff57424 */ /* 0x000fe200078e00ff */
[----:B------:R-:W-:Y:S01]  /*1160*/  MOV R204, 0xfbff ;  /* 0x0000fbff00cc7802 */ /* 0x000fe20000000f00 */
[----:B------:R-:W-:Y:S01]  /*1170*/  IMAD.MOV.U32 R244, RZ, RZ, 0xfbff ;  /* 0x0000fbfffff47424 */ /* 0x000fe200078e00ff */
[----:B------:R-:W-:Y:S01]  /*1180*/  PRMT R200, R200, 0x5410, R200 ;  /* 0x00005410c8c87816 */ /* 0x000fe200000000c8 */
[----:B------:R-:W-:Y:S01]  /*1190*/  IMAD.MOV.U32 R243, RZ, RZ, 0xfbff ;  /* 0x0000fbfffff37424 */ /* 0x000fe200078e00ff */
[----:B------:R-:W-:Y:S01]  /*11a0*/  BAR.SYNC.DEFER_BLOCKING 0x0 ;  /* 0x0000000000007b1d */ /* 0x000fe20000010000 */
[----:B------:R-:W-:Y:S01]  /*11b0*/  IMAD.MOV.U32 R242, RZ, RZ, 0xfbff ;  /* 0x0000fbfffff27424 */ /* 0x000fe200078e00ff */
[C---:B------:R-:W-:Y:S01]  /*11c0*/  PRMT R247, R2.reuse, 0x7610, R247 ;  /* 0x0000761002f77816 */ /* 0x040fe200000000f7 */
[----:B------:R-:W-:Y:S01]  /*11d0*/  IMAD.MOV.U32 R241, RZ, RZ, 0xfbff ;  /* 0x0000fbfffff17424 */ /* 0x000fe200078e00ff */
[C---:B------:R-:W-:Y:S01]  /*11e0*/  PRMT R246, R3.reuse, 0x5410, R246 ;  /* 0x0000541003f67816 */ /* 0x040fe200000000f6 */
[----:B------:R-:W-:Y:S01]  /*11f0*/  IMAD.MOV.U32 R239, RZ, RZ, 0xfbff ;  /* 0x0000fbffffef7424 */ /* 0x000fe200078e00ff */
[----:B------:R-:W-:Y:S01]  /*1200*/  BSSY.RECONVERGENT B0, `(.L_x_191) ;  /* 0x0000254000007945 */ /* 0x000fe20003800200 */
[----:B------:R-:W-:Y:S01]  /*1210*/  IMAD.MOV.U32 R238, RZ, RZ, 0xfbff ;  /* 0x0000fbffffee7424 */ /* 0x000fe200078e00ff */
[C---:B------:R-:W-:Y:S01]  /*1220*/  PRMT R245, R2.reuse, 0x5410, R245 ;  /* 0x0000541002f57816 */ /* 0x040fe200000000f5 */
        /* <DEDUP_REMOVED lines=85> */
[----:B------:R-:W-:Y:S01]  /*1780*/  PRMT R202, R3, 0x5410, R202 ;  /* 0x0000541003ca7816 */ /* 0x000fe200000000ca */
[----:B------:R-:W-:Y:S01]  /*1790*/  IMAD.MOV.U32 R194, RZ, RZ, 0xfbff ;  /* 0x0000fbffffc27424 */ /* 0x000fe200078e00ff */
[----:B------:R-:W-:Y:S01]  /*17a0*/  PRMT R201, R2, 0x5410, R201 ;  /* 0x0000541002c97816 */ /* 0x000fe200000000c9 */
[----:B------:R-:W-:Y:S01]  /*17b0*/  IMAD.MOV.U32 R195, RZ, RZ, 0xfbff ;  /* 0x0000fbffffc37424 */ /* 0x000fe200078e00ff */
[--C-:B------:R-:W-:Y:S01]  /*17c0*/  PRMT R184, R184, 0x5410, R2.reuse ;  /* 0x00005410b8b87816 */ /* 0x100fe20000000002 */
        /* <DEDUP_REMOVED lines=8> */
[----:B01----:R-:W-:Y:S01]  /*1850*/  IMAD.MOV.U32 R4, RZ, RZ, 0xfbff ;  /* 0x0000fbffff047424 */ /* 0x003fe200078e00ff */
[--C-:B------:R-:W-:Y:S01]  /*1860*/  PRMT R189, R189, 0x5410, R3.reuse ;  /* 0x00005410bdbd7816 */ /* 0x100fe20000000003 */
[----:B------:R-:W-:Y:S01]  /*1870*/  IMAD.MOV.U32 R20, RZ, RZ, RZ ;  /* 0x000000ffff147224 */ /* 0x000fe200078e00ff */
[--C-:B------:R-:W-:Y:S01]  /*1880*/  PRMT R190, R190, 0x5410, R2.reuse ;  /* 0x00005410bebe7816 */ /* 0x100fe20000000002 */
[----:B------:R-:W-:Y:S01]  /*1890*/  IMAD.MOV.U32 R183, RZ, RZ, -0x1 ;  /* 0xffffffffffb77424 */ /* 0x000fe200078e00ff */
        /* <DEDUP_REMOVED lines=14> */
[----:B------:R-:W-:Y:S01]  /*1980*/  PRMT R198, R198, 0x5410, R2 ;  /* 0x00005410c6c67816 */ /* 0x000fe20000000002 */
[----:B------:R-:W-:Y:S01]  /*1990*/  IMAD.MOV.U32 R174, RZ, RZ, -0x1 ;  /* 0xffffffffffae7424 */ /* 0x000fe200078e00ff */
[----:B------:R-:W-:Y:S01]  /*19a0*/  PRMT R199, R199, 0x5410, R3 ;  /* 0x00005410c7c77816 */ /* 0x000fe20000000003 */
[----:B------:R-:W-:Y:S01]  /*19b0*/  IMAD.MOV.U32 R173, RZ, RZ, -0x1 ;  /* 0xffffffffffad7424 */ /* 0x000fe200078e00ff */
[----:B------:R-:W-:Y:S01]  /*19c0*/  PRMT R200, R4, 0x7610, R200 ;  /* 0x0000761004c87816 */ /* 0x000fe200000000c8 */
[----:B------:R-:W-:Y:S01]  /*19d0*/  IMAD.MOV.U32 R172, RZ, RZ, -0x1 ;  /* 0xffffffffffac7424 */ /* 0x000fe200078e00ff */
[----:B------:R-:W-:Y:S01]  /*19e0*/  MOV R182, 0xffffffff ;  /* 0xffffffff00b67802 */ /* 0x000fe20000000f00 */
        /* <DEDUP_REMOVED lines=20> */
[----:B------:R-:W-:-:S02]  /*1b30*/  IMAD.MOV.U32 R2, RZ, RZ, -0x1 ;  /* 0xffffffffff027424 */ /* 0x000fc400078e00ff */
[----:B------:R-:W-:Y:S02]  /*1b40*/  IMAD.MOV.U32 R5, RZ, RZ, -0x1 ;  /* 0xffffffffff057424 */ /* 0x000fe400078e00ff */
[----:B--2---:R-:W-:Y:S02]  /*1b50*/  IMAD.MOV.U32 R7, RZ, RZ, -0x1 ;  /* 0xffffffffff077424 */ /* 0x004fe400078e00ff */
[----:B------:R-:W-:Y:S02]  /*1b60*/  IMAD.MOV.U32 R6, RZ, RZ, -0x1 ;  /* 0xffffffffff067424 */ /* 0x000fe400078e00ff */
[----:B------:R-:W-:Y:S02]  /*1b70*/  IMAD.MOV.U32 R9, RZ, RZ, -0x1 ;  /* 0xffffffffff097424 */ /* 0x000fe400078e00ff */
[----:B------:R-:W-:Y:S02]  /*1b80*/  IMAD.MOV.U32 R8, RZ, RZ, -0x1 ;  /* 0xffffffffff087424 */ /* 0x000fe400078e00ff */
[----:B------:R-:W-:-:S02]  /*1b90*/  IMAD.MOV.U32 R11, RZ, RZ, -0x1 ;  /* 0xffffffffff0b7424 */ /* 0x000fc400078e00ff */
[----:B------:R-:W-:Y:S02]  /*1ba0*/  IMAD.MOV.U32 R10, RZ, RZ, -0x1 ;  /* 0xffffffffff0a7424 */ /* 0x000fe400078e00ff */
[----:B------:R-:W-:Y:S02]  /*1bb0*/  IMAD.MOV.U32 R13, RZ, RZ, -0x1 ;  /* 0xffffffffff0d7424 */ /* 0x000fe400078e00ff */
        /* <DEDUP_REMOVED lines=86> */
[----:B------:R-:W-:Y:S01]  /*2120*/  IMAD.MOV.U32 R160, RZ, RZ, -0x1 ;  /* 0xffffffffffa07424 */ /* 0x000fe200078e00ff */
[----:B------:R-:W-:Y:S06]  /*2130*/  @P0 BRA `(.L_x_192) ;  /* 0x0000001400800947 */ /* 0x000fec0003800000 */
[----:B------:R-:W0:Y:S01]  /*2140*/  S2R R3, SR_CgaCtaId ;  /* 0x0000000000037919 */ /* 0x000e220000008800 */
[----:B------:R-:W1:Y:S01]  /*2150*/  LDCU UR4, c[0x0][0x3a0] ;  /* 0x00007400ff0477ac */ /* 0x000e620008000800 */
[----:B------:R-:W-:-:S05]  /*2160*/  MOV R2, 0x400 ;  /* 0x0000040000027802 */ /* 0x000fca0000000f00 */
[----:B------:R-:W-:Y:S01]  /*2170*/  VIADD R2, R2, 0xf30 ;  /* 0x00000f3002027836 */ /* 0x000fe20000000000 */
[----:B-1----:R-:W-:-:S04]  /*2180*/  UISETP.GE.AND UP0, UPT, UR4, 0x1, UPT ;  /* 0x000000010400788c */ /* 0x002fc8000bf06270 */
[----:B0-----:R-:W-:-:S05]  /*2190*/  LEA R3, R3, R2, 0x18 ;  /* 0x0000000203037211 */ /* 0x001fca00078ec0ff */
[----:B------:R-:W-:Y:S01]  /*21a0*/  IMAD R20, R100, 0x408, R3 ;  /* 0x0000040864147824 */ /* 0x000fe200078e0203 */
[----:B------:R-:W-:Y:S06]  /*21b0*/  BRA.U !UP0, `(.L_x_193) ;  /* 0x0000000908d07547 */ /* 0x000fec000b800000 */
[----:B------:R-:W-:Y:S01]  /*21c0*/  USHF.L.U32 UR4, UR4, 0x1, URZ ;  /* 0x0000000104047899 */ /* 0x000fe200080006ff */
[----:B------:R-:W-:-:S03]  /*21d0*/  IMAD.MOV.U32 R3, RZ, RZ, RZ ;  /* 0x000000ffff037224 */ /* 0x000fc600078e00ff */
[----:B------:R-:W-:-:S04]  /*21e0*/  UISETP.LT.AND UP0, UPT, UR4, 0x1, UPT ;  /* 0x000000010400788c */ /* 0x000fc8000bf01270 */
[----:B------:R-:W-:Y:S02]  /*21f0*/  USEL UR5, UR4, 0x1, !UP0 ;  /* 0x0000000104057887 */ /* 0x000fe4000c000000 */
[----:B------:R-:W-:Y:S02]  /*2200*/  UISETP.GE.AND UP0, UPT, UR4, 0x4, UPT ;  /* 0x000000040400788c */ /* 0x000fe4000bf06270 */
[----:B------:R-:W-:-:S07]  /*2210*/  ULOP3.LUT UR6, UR5, 0x3, URZ, 0xc0, !UPT ;  /* 0x0000000305067892 */ /* 0x000fce000f8ec0ff */
[----:B------:R-:W-:Y:S05]  /*2220*/  BRA.U !UP0, `(.L_x_194) ;  /* 0x0000000908787547 */ /* 0x000fea000b800000 */
[----:B------:R-:W-:Y:S01]  /*2230*/  ULOP3.LUT UR5, UR5, 0x7ffffffc, URZ, 0xc0, !UPT ;  /* 0x7ffffffc05057892 */ /* 0x000fe2000f8ec0ff */
[----:B------:R-:W-:-:S03]  /*2240*/  IMAD.MOV.U32 R5, RZ, RZ, RZ ;  /* 0x000000ffff057224 */ /* 0x000fc600078e00ff */
[----:B------:R-:W-:Y:S02]  /*2250*/  UISETP.GT.AND UP0, UPT, UR5, URZ, UPT ;  /* 0x000000ff0500728c */ /* 0x000fe4000bf04270 */
[----:B------:R-:W-:-:S07]  /*2260*/  IMAD.U32 R3, RZ, RZ, UR5 ;  /* 0x00000005ff037e24 */ /* 0x000fce000f8e00ff */
[----:B------:R-:W-:Y:S05]  /*2270*/  BRA.U !UP0, `(.L_x_195) ;  /* 0x00000009080c7547 */ /* 0x000fea000b800000 */
[----:B------:R-:W-:Y:S01]  /*2280*/  IMAD.IADD R2, R3, 0x1, -R5 ;  /* 0x0000000103027824 */ /* 0x000fe200078e0a05 */
[----:B------:R-:W-:-:S04]  /*2290*/  PLOP3.LUT P0, PT, PT, PT, PT, 0x80, 0x8 ;  /* 0x000000000008781c */ /* 0x000fc80003f0f070 */
[----:B------:R-:W-:-:S13]  /*22a0*/  ISETP.GT.AND P1, PT, R2, 0xc, PT ;  /* 0x0000000c0200780c */ /* 0x000fda0003f24270 */
[----:B------:R-:W-:Y:S05]  /*22b0*/  @!P1 BRA `(.L_x_196) ;  /* 0x0000000400489947 */ /* 0x000fea0003800000 */
[----:B------:R-:W-:Y:S02]  /*22c0*/  PLOP3.LUT P0, PT, PT, PT, PT, 0x8, 0x80 ;  /* 0x000000000080781c */ /* 0x000fe40003f0e170 */
[----:B------:R-:W-:-:S11]  /*22d0*/  IADD3 R38, PT, PT, R3, -0xc, RZ ;  /* 0xfffffff403267810 */ /* 0x000fd60007ffe0ff */
.L_x_197:
[C---:B---3--:R-:W-:Y:S02]  /*22e0*/  IMAD R2, R5.reuse, 0x4, R20 ;  /* 0x0000000405027824 */ /* 0x048fe400078e0214 */
[----:B------:R-:W-:-:S03]  /*22f0*/  IMAD R4, R5, 0x4, R0 ;  /* 0x0000000405047824 */ /* 0x000fc600078e0200 */
[----:B------:R-:W0:Y:S01]  /*2300*/  LDS.64 R8, [R2+0x200] ;  /* 0x0002000002087984 */ /* 0x000e220000000a00 */
[----:B------:R-:W-:-:S03]  /*2310*/  IMAD R21, R5, -0x2, R4 ;  /* 0xfffffffe05157824 */ /* 0x000fc600078e0204 */
[----:B------:R-:W-:Y:S04]  /*2320*/  LDS.64 R6, [R2] ;  /* 0x0000000002067984 */ /* 0x000fe80000000a00 */
[----:B------:R-:W1:Y:S04]  /*2330*/  LDS.64 R12, [R2+0x208] ;  /* 0x00020800020c7984 */ /* 0x000e680000000a00 */
[----:B------:R-:W2:Y:S04]  /*2340*/  LDS.64 R16, [R2+0x210] ;  /* 0x0002100002107984 */ /* 0x000ea80000000a00 */
[----:B------:R-:W-:Y:S04]  /*2350*/  LDS.64 R10, [R2+0x8] ;  /* 0x00000800020a7984 */ /* 0x000fe80000000a00 */
[----:B------:R-:W3:Y:S04]  /*2360*/  LDS.64 R22, [R2+0x218] ;  /* 0x0002180002167984 */ /* 0x000ee80000000a00 */
[----:B------:R-:W-:Y:S04]  /*2370*/  LDS.64 R14, [R2+0x10] ;  /* 0x00001000020e7984 */ /* 0x000fe80000000a00 */
[----:B------:R-:W4:Y:S04]  /*2380*/  LDS.64 R26, [R2+0x220] ;  /* 0x00022000021a7984 */ /* 0x000f280000000a00 */
[----:B------:R-:W-:Y:S04]  /*2390*/  LDS.64 R18, [R2+0x18] ;  /* 0x0000180002127984 */ /* 0x000fe80000000a00 */
[----:B------:R-:W5:Y:S04]  /*23a0*/  LDS.64 R30, [R2+0x228] ;  /* 0x00022800021e7984 */ /* 0x000f680000000a00 */
[----:B------:R-:W-:Y:S01]  /*23b0*/  LDS.64 R24, [R2+0x20] ;  /* 0x0000200002187984 */ /* 0x000fe20000000a00 */
[----:B0-----:R-:W-:Y:S01]  /*23c0*/  F2FP.F16.F32.PACK_AB R8, R9, R8 ;  /* 0x000000080908723e */ /* 0x001fe200000000ff */
[----:B------:R-:W-:-:S02]  /*23d0*/  VIADD R9, R5, 0x4 ;  /* 0x0000000405097836 */ /* 0x000fc40000000000 */
[----:B------:R-:W0:Y:S01]  /*23e0*/  LDS.64 R34, [R2+0x230] ;  /* 0x0002300002227984 */ /* 0x000e220000000a00 */
[----:B------:R-:W-:-:S03]  /*23f0*/  PRMT R39, R8, 0x7632, R39 ;  /* 0x0000763208277816 */ /* 0x000fc60000000027 */
[----:B------:R-:W-:Y:S01]  /*2400*/  LDS.64 R28, [R2+0x28] ;  /* 0x00002800021c7984 */ /* 0x000fe20000000a00 */
[----:B-1----:R-:W-:-:S03]  /*2410*/  F2FP.F16.F32.PACK_AB R12, R13, R12 ;  /* 0x0000000c0d0c723e */ /* 0x002fc600000000ff */
[----:B------:R1:W-:Y:S01]  /*2420*/  STL [R4+0x8], R6 ;  /* 0x0000080604007387 */ /* 0x0003e20000100800 */
[----:B--2---:R-:W-:Y:S02]  /*2430*/  F2FP.F16.F32.PACK_AB R16, R17, R16 ;  /* 0x000000101110723e */ /* 0x004fe400000000ff */
[C---:B------:R-:W-:Y:S01]  /*2440*/  PRMT R13, R12.reuse, 0x7610, R13 ;  /* 0x000076100c0d7816 */ /* 0x040fe2000000000d */
[----:B------:R-:W2:Y:S01]  /*2450*/  LDS.64 R36, [R2+0x238] ;  /* 0x0002380002247984 */ /* 0x000ea20000000a00 */
[----:B------:R-:W-:-:S03]  /*2460*/  PRMT R17, R12, 0x7632, R17 ;  /* 0x000076320c117816 */ /* 0x000fc60000000011 */
[----:B------:R-:W2:Y:S01]  /*2470*/  LDS.64 R32, [R2+0x30] ;  /* 0x0000300002207984 */ /* 0x000ea20000000a00 */
[----:B---3--:R-:W-:Y:S01]  /*2480*/  F2FP.F16.F32.PACK_AB R22, R23, R22 ;  /* 0x000000161716723e */ /* 0x008fe200000000ff */
[C---:B-1----:R-:W-:Y:S02]  /*2490*/  IMAD R6, R9.reuse, 0x4, R0 ;  /* 0x0000000409067824 */ /* 0x042fe400078e0200 */
[----:B------:R-:W-:Y:S02]  /*24a0*/  STL.U16 [R21+0x208], R8 ;  /* 0x0002080815007387 */ /* 0x000fe40000100400 */
[----:B------:R-:W-:Y:S02]  /*24b0*/  IMAD R12, R9, -0x2, R6 ;  /* 0xfffffffe090c7824 */ /* 0x000fe400078e0206 */
[----:B------:R-:W1:Y:S01]  /*24c0*/  LDS.64 R8, [R2+0x38] ;  /* 0x0000380002087984 */ /* 0x000e620000000a00 */
[----:B----4-:R-:W-:-:S03]  /*24d0*/  F2FP.F16.F32.PACK_AB R26, R27, R26 ;  /* 0x0000001a1b1a723e */ /* 0x010fc600000000ff */
[----:B------:R3:W-:Y:S04]  /*24e0*/  STL [R4+0xc], R7 ;  /* 0x00000c0704007387 */ /* 0x0007e80000100800 */
[----:B------:R4:W-:Y:S01]  /*24f0*/  STL.U16 [R21+0x20a], R39 ;  /* 0x00020a2715007387 */ /* 0x0009e20000100400 */
[----:B-----5:R-:W-:-:S03]  /*2500*/  F2FP.F16.F32.PACK_AB R30, R31, R30 ;  /* 0x0000001e1f1e723e */ /* 0x020fc600000000ff */
[----:B------:R-:W-:Y:S01]  /*2510*/  STL [R4+0x10], R10 ;  /* 0x0000100a04007387 */ /* 0x000fe20000100800 */
[----:B---3--:R-:W-:-:S03]  /*2520*/  VIADD R7, R5, 0x8 ;  /* 0x0000000805077836 */ /* 0x008fc60000000000 */
[----:B------:R3:W-:Y:S01]  /*2530*/  STL.U16 [R21+0x20c], R13 ;  /* 0x00020c0d15007387 */ /* 0x0007e20000100400 */
[----:B0-----:R-:W-:Y:S02]  /*2540*/  F2FP.F16.F32.PACK_AB R34, R35, R34 ;  /* 0x000000222322723e */ /* 0x001fe400000000ff */
[----:B----4-:R-:W-:Y:S01]  /*2550*/  PRMT R39, R16, 0x7632, R39 ;  /* 0x0000763210277816 */ /* 0x010fe20000000027 */
[----:B------:R0:W-:Y:S04]  /*2560*/  STL [R4+0x14], R11 ;  /* 0x0000140b04007387 */ /* 0x0001e80000100800 */
[----:B------:R-:W-:Y:S01]  /*2570*/  STL.U16 [R21+0x20e], R17 ;  /* 0x00020e1115007387 */ /* 0x000fe20000100400 */
[----:B---3--:R-:W-:-:S03]  /*2580*/  PRMT R13, R26, 0x7632, R13 ;  /* 0x000076321a0d7816 */ /* 0x008fc6000000000d */
[----:B------:R-:W-:Y:S01]  /*2590*/  STL [R6+0x8], R14 ;  /* 0x0000080e06007387 */ /* 0x000fe20000100800 */
[----:B--2---:R-:W-:Y:S01]  /*25a0*/  F2FP.F16.F32.PACK_AB R36, R37, R36 ;  /* 0x000000242524723e */ /* 0x004fe200000000ff */
[C---:B0-----:R-:W-:Y:S01]  /*25b0*/  IMAD R4, R7.reuse, 0x4, R0 ;  /* 0x0000000407047824 */ /* 0x041fe200078e0200 */
[----:B------:R-:W-:Y:S01]  /*25c0*/  PRMT R11, R22, 0x7632, R11 ;  /* 0x00007632160b7816 */ /* 0x000fe2000000000b */
[----:B------:R-:W-:Y:S02]  /*25d0*/  STL.U16 [R12+0x208], R16 ;  /* 0x000208100c007387 */ /* 0x000fe40000100400 */
[----:B------:R-:W-:Y:S02]  /*25e0*/  IMAD R10, R7, -0x2, R4 ;  /* 0xfffffffe070a7824 */ /* 0x000fe400078e0204 */
[----:B------:R-:W-:Y:S01]  /*25f0*/  STL [R6+0xc], R15 ;  /* 0x00000c0f06007387 */ /* 0x000fe20000100800 */
[C---:B------:R-:W-:Y:S02]  /*2600*/  VIADD R7, R5.reuse, 0xc ;  /* 0x0000000c05077836 */ /* 0x040fe40000000000 */
[----:B------:R-:W-:Y:S01]  /*2610*/  VIADD R5, R5, 0x10 ;  /* 0x0000001005057836 */ /* 0x000fe20000000000 */
[----:B------:R-:W-:Y:S01]  /*2620*/  STL.U16 [R12+0x20a], R39 ;  /* 0x00020a270c007387 */ /* 0x000fe20000100400 */
[----:B------:R-:W-:-:S03]  /*2630*/  IMAD R2, R7, 0x4, R0 ;  /* 0x0000000407027824 */ /* 0x000fc600078e0200 */
[----:B------:R-:W-:Y:S01]  /*2640*/  STL [R6+0x10], R18 ;  /* 0x0000101206007387 */ /* 0x000fe20000100800 */
[----:B------:R-:W-:Y:S01]  /*2650*/  IMAD R7, R7, -0x2, R2 ;  /* 0xfffffffe07077824 */ /* 0x000fe200078e0202 */
[----:B------:R-:W-:Y:S02]  /*2660*/  ISETP.GE.AND P1, PT, R5, R38, PT ;  /* 0x000000260500720c */ /* 0x000fe40003f26270 */
[----:B------:R-:W-:Y:S04]  /*2670*/  STL.U16 [R12+0x20c], R22 ;  /* 0x00020c160c007387 */ /* 0x000fe80000100400 */
[----:B------:R0:W-:Y:S04]  /*2680*/  STL [R6+0x14], R19 ;  /* 0x0000141306007387 */ /* 0x0001e80000100800 */
[----:B------:R2:W-:Y:S04]  /*2690*/  STL.U16 [R12+0x20e], R11 ;  /* 0x00020e0b0c007387 */ /* 0x0005e80000100400 */
[----:B------:R3:W-:Y:S01]  /*26a0*/  STL [R4+0x8], R24 ;  /* 0x0000081804007387 */ /* 0x0007e20000100800 */
[----:B0-----:R-:W-:-:S03]  /*26b0*/  PRMT R6, R30, 0x7632, R6 ;  /* 0x000076321e067816 */ /* 0x001fc60000000006 */
[----:B------:R3:W-:Y:S01]  /*26c0*/  STL.U16 [R10+0x208], R26 ;  /* 0x0002081a0a007387 */ /* 0x0007e20000100400 */
[----:B--2---:R-:W-:-:S03]  /*26d0*/  PRMT R11, R34, 0x7632, R11 ;  /* 0x00007632220b7816 */ /* 0x004fc6000000000b */
[----:B------:R3:W-:Y:S01]  /*26e0*/  STL [R4+0xc], R25 ;  /* 0x00000c1904007387 */ /* 0x0007e20000100800 */
[----:B------:R-:W-:-:S03]  /*26f0*/  PRMT R12, R36, 0x7632, R12 ;  /* 0x00007632240c7816 */ /* 0x000fc6000000000c */
[----:B------:R3:W-:Y:S04]  /*2700*/  STL.U16 [R10+0x20a], R13 ;  /* 0x00020a0d0a007387 */ /* 0x0007e80000100400 */
[----:B------:R3:W-:Y:S04]  /*2710*/  STL [R4+0x10], R28 ;  /* 0x0000101c04007387 */ /* 0x0007e80000100800 */
[----:B------:R3:W-:Y:S04]  /*2720*/  STL.U16 [R10+0x20c], R30 ;  /* 0x00020c1e0a007387 */ /* 0x0007e80000100400 */
[----:B------:R3:W-:Y:S04]  /*2730*/  STL [R4+0x14], R29 ;  /* 0x0000141d04007387 */ /* 0x0007e80000100800 */
[----:B------:R3:W-:Y:S04]  /*2740*/  STL.U16 [R10+0x20e], R6 ;  /* 0x00020e060a007387 */ /* 0x0007e80000100400 */
[----:B------:R3:W-:Y:S04]  /*2750*/  STL [R2+0x8], R32 ;  /* 0x0000082002007387 */ /* 0x0007e80000100800 */
[----:B------:R3:W-:Y:S04]  /*2760*/  STL.U16 [R7+0x208], R34 ;  /* 0x0002082207007387 */ /* 0x0007e80000100400 */
[----:B------:R3:W-:Y:S04]  /*2770*/  STL [R2+0xc], R33 ;  /* 0x00000c2102007387 */ /* 0x0007e80000100800 */
[----:B------:R3:W-:Y:S04]  /*2780*/  STL.U16 [R7+0x20a], R11 ;  /* 0x00020a0b07007387 */ /* 0x0007e80000100400 */
[----:B-1----:R3:W-:Y:S04]  /*2790*/  STL [R2+0x10], R8 ;  /* 0x0000100802007387 */ /* 0x0027e80000100800 */
[----:B------:R3:W-:Y:S04]  /*27a0*/  STL.U16 [R7+0x20c], R36 ;  /* 0x00020c2407007387 */ /* 0x0007e80000100400 */
[----:B------:R3:W-:Y:S04]  /*27b0*/  STL [R2+0x14], R9 ;  /* 0x0000140902007387 */ /* 0x0007e80000100800 */
[----:B------:R3:W-:Y:S01]  /*27c0*/  STL.U16 [R7+0x20e], R12 ;  /* 0x00020e0c07007387 */ /* 0x0007e20000100400 */
[----:B------:R-:W-:Y:S05]  /*27d0*/  @!P1 BRA `(.L_x_197) ;  /* 0xfffffff800c09947 */ /* 0x000fea000383ffff */
.L_x_196:
[----:B---3--:R-:W-:-:S05]  /*27e0*/  IMAD.IADD R2, R3, 0x1, -R5 ;  /* 0x0000000103027824 */ /* 0x008fca00078e0a05 */
[----:B------:R-:W-:-:S13]  /*27f0*/  ISETP.GT.AND P1, PT, R2, 0x4, PT ;  /* 0x000000040200780c */ /* 0x000fda0003f24270 */
[----:B------:R-:W-:Y:S05]  /*2800*/  @!P1 BRA `(.L_x_198) ;  /* 0x0000000000a09947 */ /* 0x000fea0003800000 */
[C---:B------:R-:W-:Y:S01]  /*2810*/  IMAD R2, R5.reuse, 0x4, R20 ;  /* 0x0000000405027824 */ /* 0x040fe200078e0214 */
[C---:B------:R-:W-:Y:S02]  /*2820*/  LEA R4, R5.reuse, R0, 0x2 ;  /* 0x0000000005047211 */ /* 0x040fe400078e10ff */
[----:B------:R-:W-:Y:S02]  /*2830*/  PLOP3.LUT P0, PT, PT, PT, PT, 0x8, 0x80 ;  /* 0x000000000080781c */ /* 0x000fe40003f0e170 */
[----:B------:R-:W0:Y:S01]  /*2840*/  LDS.64 R8, [R2+0x200] ;  /* 0x0002000002087984 */ /* 0x000e220000000a00 */
[----:B------:R-:W-:-:S03]  /*2850*/  IMAD R21, R5, -0x2, R4 ;  /* 0xfffffffe05157824 */ /* 0x000fc600078e0204 */
[----:B------:R-:W1:Y:S04]  /*2860*/  LDS.64 R12, [R2+0x208] ;  /* 0x00020800020c7984 */ /* 0x000e680000000a00 */
[----:B------:R-:W2:Y:S04]  /*2870*/  LDS.64 R6, [R2] ;  /* 0x0000000002067984 */ /* 0x000ea80000000a00 */
[----:B------:R-:W3:Y:S04]  /*2880*/  LDS.64 R16, [R2+0x210] ;  /* 0x0002100002107984 */ /* 0x000ee80000000a00 */
[----:B------:R-:W-:Y:S04]  /*2890*/  LDS.64 R10, [R2+0x8] ;  /* 0x00000800020a7984 */ /* 0x000fe80000000a00 */
[----:B------:R-:W4:Y:S04]  /*28a0*/  LDS.64 R22, [R2+0x218] ;  /* 0x0002180002167984 */ /* 0x000f280000000a00 */
[----:B------:R-:W5:Y:S04]  /*28b0*/  LDS.64 R14, [R2+0x10] ;  /* 0x00001000020e7984 */ /* 0x000f680000000a00 */
[----:B------:R0:W5:Y:S02]  /*28c0*/  LDS.64 R18, [R2+0x18] ;  /* 0x0000180002127984 */ /* 0x0001640000000a00 */
[----:B0-----:R-:W-:Y:S01]  /*28d0*/  F2FP.F16.F32.PACK_AB R8, R9, R8 ;  /* 0x000000080908723e */ /* 0x001fe200000000ff */
[----:B------:R-:W-:-:S02]  /*28e0*/  VIADD R9, R5, 0x4 ;  /* 0x0000000405097836 */ /* 0x000fc40000000000 */
[----:B------:R-:W-:Y:S01]  /*28f0*/  VIADD R5, R5, 0x8 ;  /* 0x0000000805057836 */ /* 0x000fe20000000000 */
[----:B------:R-:W-:Y:S01]  /*2900*/  PRMT R24, R8, 0x7632, R24 ;  /* 0x0000763208187816 */ /* 0x000fe20000000018 */
[----:B------:R-:W-:Y:S01]  /*2910*/  IMAD R2, R9, 0x4, R0 ;  /* 0x0000000409027824 */ /* 0x000fe200078e0200 */
[----:B-1----:R-:W-:Y:S01]  /*2920*/  F2FP.F16.F32.PACK_AB R12, R13, R12 ;  /* 0x0000000c0d0c723e */ /* 0x002fe200000000ff */
[----:B--2---:R0:W-:Y:S02]  /*2930*/  STL [R4+0x8], R6 ;  /* 0x0000080604007387 */ /* 0x0041e40000100800 */
[----:B------:R-:W-:Y:S02]  /*2940*/  IMAD R9, R9, -0x2, R2 ;  /* 0xfffffffe09097824 */ /* 0x000fe400078e0202 */
[----:B------:R1:W-:Y:S01]  /*2950*/  STL.U16 [R21+0x208], R8 ;  /* 0x0002080815007387 */ /* 0x0003e20000100400 */
[----:B---3--:R-:W-:-:S03]  /*2960*/  F2FP.F16.F32.PACK_AB R16, R17, R16 ;  /* 0x000000101110723e */ /* 0x008fc600000000ff */
[----:B------:R2:W-:Y:S01]  /*2970*/  STL [R4+0xc], R7 ;  /* 0x00000c0704007387 */ /* 0x0005e20000100800 */
[----:B0-----:R-:W-:-:S03]  /*2980*/  PRMT R6, R12, 0x7632, R6 ;  /* 0x000076320c067816 */ /* 0x001fc60000000006 */
[----:B------:R0:W-:Y:S01]  /*2990*/  STL.U16 [R21+0x20a], R24 ;  /* 0x00020a1815007387 */ /* 0x0001e20000100400 */
[----:B----4-:R-:W-:-:S03]  /*29a0*/  F2FP.F16.F32.PACK_AB R22, R23, R22 ;  /* 0x000000161716723e */ /* 0x010fc600000000ff */
[----:B------:R0:W-:Y:S01]  /*29b0*/  STL [R4+0x10], R10 ;  /* 0x0000100a04007387 */ /* 0x0001e20000100800 */
[----:B-1----:R-:W-:Y:S02]  /*29c0*/  PRMT R8, R22, 0x7632, R8 ;  /* 0x0000763216087816 */ /* 0x002fe40000000008 */
[----:B--2---:R-:W-:Y:S01]  /*29d0*/  PRMT R7, R16, 0x7632, R7 ;  /* 0x0000763210077816 */ /* 0x004fe20000000007 */
[----:B------:R0:W-:Y:S04]  /*29e0*/  STL.U16 [R21+0x20c], R12 ;  /* 0x00020c0c15007387 */ /* 0x0001e80000100400 */
[----:B------:R0:W-:Y:S04]  /*29f0*/  STL [R4+0x14], R11 ;  /* 0x0000140b04007387 */ /* 0x0001e80000100800 */
[----:B------:R0:W-:Y:S04]  /*2a00*/  STL.U16 [R21+0x20e], R6 ;  /* 0x00020e0615007387 */ /* 0x0001e80000100400 */
[----:B-----5:R0:W-:Y:S04]  /*2a10*/  STL [R2+0x8], R14 ;  /* 0x0000080e02007387 */ /* 0x0201e80000100800 */
[----:B------:R0:W-:Y:S04]  /*2a20*/  STL.U16 [R9+0x208], R16 ;  /* 0x0002081009007387 */ /* 0x0001e80000100400 */
[----:B------:R0:W-:Y:S04]  /*2a30*/  STL [R2+0xc], R15 ;  /* 0x00000c0f02007387 */ /* 0x0001e80000100800 */
[----:B------:R0:W-:Y:S04]  /*2a40*/  STL.U16 [R9+0x20a], R7 ;  /* 0x00020a0709007387 */ /* 0x0001e80000100400 */
[----:B------:R0:W-:Y:S04]  /*2a50*/  STL [R2+0x10], R18 ;  /* 0x0000101202007387 */ /* 0x0001e80000100800 */
[----:B------:R0:W-:Y:S04]  /*2a60*/  STL.U16 [R9+0x20c], R22 ;  /* 0x00020c1609007387 */ /* 0x0001e80000100400 */
[----:B------:R0:W-:Y:S04]  /*2a70*/  STL [R2+0x14], R19 ;  /* 0x0000141302007387 */ /* 0x0001e80000100800 */
[----:B------:R0:W-:Y:S02]  /*2a80*/  STL.U16 [R9+0x20e], R8 ;  /* 0x00020e0809007387 */ /* 0x0001e40000100400 */
.L_x_198:
[----:B------:R-:W-:-:S13]  /*2a90*/  ISETP.NE.OR P0, PT, R5, R3, P0 ;  /* 0x000000030500720c */ /* 0x000fda0000705670 */
[----:B------:R-:W-:Y:S05]  /*2aa0*/  @!P0 BRA `(.L_x_194) ;  /* 0x0000000000588947 */ /* 0x000fea0003800000 */
.L_x_195:
[C---:B01----:R-:W-:Y:S02]  /*2ab0*/  IMAD R2, R5.reuse, 0x4, R20 ;  /* 0x0000000405027824 */ /* 0x043fe400078e0214 */
[----:B------:R-:W-:-:S03]  /*2ac0*/  IMAD R4, R5, 0x4, R0 ;  /* 0x0000000405047824 */ /* 0x000fc600078e0200 */
[----:B------:R-:W0:Y:S04]  /*2ad0*/  LDS.64 R8, [R2+0x200] ;  /* 0x0002000002087984 */ /* 0x000e280000000a00 */
[----:B------:R-:W1:Y:S04]  /*2ae0*/  LDS.64 R12, [R2+0x208] ;  /* 0x00020800020c7984 */ /* 0x000e680000000a00 */
[----:B------:R-:W2:Y:S04]  /*2af0*/  LDS.64 R6, [R2] ;  /* 0x0000000002067984 */ /* 0x000ea80000000a00 */
[----:B------:R3:W4:Y:S01]  /*2b00*/  LDS.64 R10, [R2+0x8] ;  /* 0x00000800020a7984 */ /* 0x0007220000000a00 */
[----:B0-----:R-:W-:Y:S01]  /*2b10*/  F2FP.F16.F32.PACK_AB R8, R9, R8 ;  /* 0x000000080908723e */ /* 0x001fe200000000ff */
[----:B------:R-:W-:-:S02]  /*2b20*/  IMAD R9, R5, -0x2, R4 ;  /* 0xfffffffe05097824 */ /* 0x000fc400078e0204 */
[----:B------:R-:W-:Y:S01]  /*2b30*/  VIADD R5, R5, 0x4 ;  /* 0x0000000405057836 */ /* 0x000fe20000000000 */
[----:B-1----:R-:W-:Y:S02]  /*2b40*/  F2FP.F16.F32.PACK_AB R12, R13, R12 ;  /* 0x0000000c0d0c723e */ /* 0x002fe400000000ff */
[----:B------:R-:W-:Y:S01]  /*2b50*/  PRMT R13, R8, 0x7632, R13 ;  /* 0x00007632080d7816 */ /* 0x000fe2000000000d */
[----:B--2---:R1:W-:Y:S01]  /*2b60*/  STL [R4+0x8], R6 ;  /* 0x0000080604007387 */ /* 0x0043e20000100800 */
[----:B---3--:R-:W-:Y:S02]  /*2b70*/  PRMT R2, R12, 0x7632, R2 ;  /* 0x000076320c027816 */ /* 0x008fe40000000002 */
[----:B------:R-:W-:Y:S01]  /*2b80*/  ISETP.NE.AND P0, PT, R5, R3, PT ;  /* 0x000000030500720c */ /* 0x000fe20003f05270 */
[----:B------:R1:W-:Y:S04]  /*2b90*/  STL.U16 [R9+0x208], R8 ;  /* 0x0002080809007387 */ /* 0x0003e80000100400 */
[----:B------:R1:W-:Y:S04]  /*2ba0*/  STL [R4+0xc], R7 ;  /* 0x00000c0704007387 */ /* 0x0003e80000100800 */
[----:B------:R1:W-:Y:S04]  /*2bb0*/  STL.U16 [R9+0x20a], R13 ;  /* 0x00020a0d09007387 */ /* 0x0003e80000100400 */
[----:B----4-:R1:W-:Y:S04]  /*2bc0*/  STL [R4+0x10], R10 ;  /* 0x0000100a04007387 */ /* 0x0103e80000100800 */
[----:B------:R1:W-:Y:S04]  /*2bd0*/  STL.U16 [R9+0x20c], R12 ;  /* 0x00020c0c09007387 */ /* 0x0003e80000100400 */
[----:B------:R1:W-:Y:S04]  /*2be0*/  STL [R4+0x14], R11 ;  /* 0x0000140b04007387 */ /* 0x0003e80000100800 */
[----:B------:R1:W-:Y:S01]  /*2bf0*/  STL.U16 [R9+0x20e], R2 ;  /* 0x00020e0209007387 */ /* 0x0003e20000100400 */
[----:B------:R-:W-:Y:S05]  /*2c00*/  @P0 BRA `(.L_x_195) ;  /* 0xfffffffc00a80947 */ /* 0x000fea000383ffff */
.L_x_194:
[----:B------:R-:W-:-:S09]  /*2c10*/  UISETP.NE.AND UP0, UPT, UR6, URZ, UPT ;  /* 0x000000ff0600728c */ /* 0x000fd2000bf05270 */
[----:B------:R-:W-:Y:S05]  /*2c20*/  BRA.U !UP0, `(.L_x_193) ;  /* 0x0000000108347547 */ /* 0x000fea000b800000 */
[----:B------:R-:W-:-:S05]  /*2c30*/  UMOV UR4, URZ ;  /* 0x000000ff00047c82 */ /* 0x000fca0008000000 */
.L_x_199:
[C---:B01----:R-:W-:Y:S01]  /*2c40*/  IMAD R2, R3.reuse, 0x4, R20 ;  /* 0x0000000403027824 */ /* 0x043fe200078e0214 */
[----:B------:R-:W-:Y:S01]  /*2c50*/  UIADD3 UR4, UPT, UPT, UR4, 0x1, URZ ;  /* 0x0000000104047890 */ /* 0x000fe2000fffe0ff */
[----:B--2---:R-:W-:-:S03]  /*2c60*/  IMAD R5, R3, 0x4, R0 ;  /* 0x0000000403057824 */ /* 0x004fc600078e0200 */
[----:B------:R-:W0:Y:S01]  /*2c70*/  LDS R6, [R2+0x200] ;  /* 0x0002000002067984 */ /* 0x000e220000000800 */
[C---:B------:R-:W-:Y:S01]  /*2c80*/  IMAD R7, R3.reuse, -0x2, R5 ;  /* 0xfffffffe03077824 */ /* 0x040fe200078e0205 */
[----:B------:R-:W-:Y:S01]  /*2c90*/  UISETP.NE.AND UP0, UPT, UR4, UR6, UPT ;  /* 0x000000060400728c */ /* 0x000fe2000bf05270 */
[----:B------:R-:W-:Y:S01]  /*2ca0*/  VIADD R3, R3, 0x1 ;  /* 0x0000000103037836 */ /* 0x000fe20000000000 */
[----:B------:R-:W1:Y:S01]  /*2cb0*/  LDS R4, [R2] ;  /* 0x0000000002047984 */ /* 0x000e620000000800 */
[----:B0-----:R-:W-:-:S03]  /*2cc0*/  F2FP.F16.F32.PACK_AB R6, RZ, R6 ;  /* 0x00000006ff06723e */ /* 0x001fc600000000ff */
[----:B-1----:R2:W-:Y:S04]  /*2cd0*/  STL [R5+0x8], R4 ;  /* 0x0000080405007387 */ /* 0x0025e80000100800 */
[----:B------:R2:W-:Y:S01]  /*2ce0*/  STL.U16 [R7+0x208], R6 ;  /* 0x0002080607007387 */ /* 0x0005e20000100400 */
[----:B------:R-:W-:Y:S05]  /*2cf0*/  BRA.U UP0, `(.L_x_199) ;  /* 0xfffffffd00d07547 */ /* 0x000fea000b83ffff */
.L_x_193:
[----:B------:R-:W3:Y:S04]  /*2d00*/  LDL.64 R186, [R0+0x210] ;  /* 0x0002100000ba7983 */ /* 0x000ee80000100a00 */
[----:B------:R-:W3:Y:S04]  /*2d10*/  LDL.64 R188, [R0+0x218] ;  /* 0x0002180000bc7983 */ /* 0x000ee80000100a00 */
[----:B------:R-:W4:Y:S04]  /*2d20*/  LDL.64 R190, [R0+0x220] ;  /* 0x0002200000be7983 */ /* 0x000f280000100a00 */
        /* <DEDUP_REMOVED lines=71> */
[----:B0-----:R0:W5:Y:S04]  /*31a0*/  LDL.64 R24, [R0+0x158] ;  /* 0x0001580000187983 */ /* 0x0011680000100a00 */
[----:B------:R0:W5:Y:S04]  /*31b0*/  LDL.64 R22, [R0+0x160] ;  /* 0x0001600000167983 */ /* 0x0001680000100a00 */
[----:B------:R0:W5:Y:S04]  /*31c0*/  LDL.64 R18, [R0+0x168] ;  /* 0x0001680000127983 */ /* 0x0001680000100a00 */
[----:B------:R0:W5:Y:S04]  /*31d0*/  LDL.64 R16, [R0+0x170] ;  /* 0x0001700000107983 */ /* 0x0001680000100a00 */
[----:B------:R0:W5:Y:S04]  /*31e0*/  LDL.64 R14, [R0+0x178] ;  /* 0x00017800000e7983 */ /* 0x0001680000100a00 */
[----:B-1----:R0:W5:Y:S04]  /*31f0*/  LDL.64 R12, [R0+0x180] ;  /* 0x00018000000c7983 */ /* 0x0021680000100a00 */
[----:B------:R0:W5:Y:S04]  /*3200*/  LDL.64 R10, [R0+0x188] ;  /* 0x00018800000a7983 */ /* 0x0001680000100a00 */
[----:B------:R0:W5:Y:S04]  /*3210*/  LDL.64 R8, [R0+0x190] ;  /* 0x0001900000087983 */ /* 0x0001680000100a00 */
[----:B--2---:R0:W5:Y:S04]  /*3220*/  LDL.64 R6, [R0+0x198] ;  /* 0x0001980000067983 */ /* 0x0041680000100a00 */
        /* <DEDUP_REMOVED lines=13> */
[----:B------:R-:W1:Y:S01]  /*3300*/  LDS.64 R20, [R20+0x400] ;  /* 0x0004000014147984 */ /* 0x000e620000000a00 */
[----:B---3--:R-:W-:-:S02]  /*3310*/  PRMT R196, R188, 0x7610, R187 ;  /* 0x00007610bcc47816 */ /* 0x008fc400000000bb */
[----:B------:R-:W-:Y:S02]  /*3320*/  PRMT R195, R189, 0x7610, R188 ;  /* 0x00007610bdc37816 */ /* 0x000fe400000000bc */
[----:B----4-:R-:W-:Y:S02]  /*3330*/  PRMT R194, R190, 0x7610, R189 ;  /* 0x00007610bec27816 */ /* 0x010fe400000000bd */
        /* <DEDUP_REMOVED lines=12> */
[----:B------:R-:W-:Y:S01]  /*3400*/  PRMT R206, R106, 0x7610, R106 ;  /* 0x000076106ace7816 */ /* 0x000fe2000000006a */
[----:B-1----:R-:W-:Y:S02]  /*3410*/  IMAD.MOV.U32 R192, RZ, RZ, R21 ;  /* 0x000000ffffc07224 */ /* 0x002fe400078e0015 */
[----:B------:R-:W-:Y:S01]  /*3420*/  IMAD.MOV.U32 R193, RZ, RZ, R20 ;  /* 0x000000ffffc17224 */ /* 0x000fe200078e0014 */
[----:B------:R-:W-:-:S04]  /*3430*/  PRMT R207, R107, 0x7610, R107 ;  /* 0x000076106bcf7816 */ /* 0x000fc8000000006b */
[----:B------:R1:W-:Y:S01]  /*3440*/  STL.64 [R0], R192 ;  /* 0x000000c000007387 */ /* 0x0003e20000100a00 */
[----:B------:R-:W-:Y:S02]  /*3450*/  PRMT R208, R108, 0x7610, R108 ;  /* 0x000076106cd07816 */ /* 0x000fe4000000006c */
[----:B------:R-:W-:Y:S02]  /*3460*/  PRMT R209, R109, 0x7610, R109 ;  /* 0x000076106dd17816 */ /* 0x000fe4000000006d */
[----:B------:R-:W-:Y:S02]  /*3470*/  PRMT R210, R110, 0x7610, R110 ;  /* 0x000076106ed27816 */ /* 0x000fe4000000006e */
[----:B------:R-:W-:Y:S02]  /*3480*/  PRMT R211, R111, 0x7610, R111 ;  /* 0x000076106fd37816 */ /* 0x000fe4000000006f */
[----:B------:R-:W-:Y:S02]  /*3490*/  PRMT R212, R112, 0x7610, R112 ;  /* 0x0000761070d47816 */ /* 0x000fe40000000070 */
[----:B-1----:R-:W-:-:S02]  /*34a0*/  PRMT R193, R191, 0x7610, R190 ;  /* 0x00007610bfc17816 */ /* 0x002fc400000000be */
        /* <DEDUP_REMOVED lines=40> */
[----:B0-----:R-:W-:-:S07]  /*3730*/  PRMT R247, R147, 0x7610, R147 ;  /* 0x0000761093f77816 */ /* 0x001fce0000000093 */
.L_x_192:
[----:B------:R-:W-:Y:S05]  /*3740*/  BSYNC.RECONVERGENT B0 ;  /* 0x0000000000007941 */ /* 0x000fea0003800200 */
.L_x_191:
        /* <DEDUP_REMOVED lines=22> */
[----:B---3--:R-:W-:Y:S04]  /*38b0*/  STL.64 [R0+0x68], R124 ;  /* 0x0000687c00007387 */ /* 0x008fe80000100a00 */
[----:B------:R-:W-:Y:S04]  /*38c0*/  SHFL.DOWN PT, R100, R74, 0x1, 0x1f ;  /* 0x08201f004a647f89 */ /* 0x000fe800000e0000 */
[----:B------:R-:W2:Y:S04]  /*38d0*/  SHFL.DOWN PT, R101, R75, 0x1, 0x1f ;  /* 0x08201f004b657f89 */ /* 0x000ea800000e0000 */
[----:B----4-:R-:W-:Y:S04]  /*38e0*/  STL.64 [R0+0x48], R116 ;  /* 0x0000487400007387 */ /* 0x010fe80000100a00 */
[----:B------:R-:W-:Y:S04]  /*38f0*/  STL.64 [R0+0x50], R118 ;  /* 0x0000507600007387 */ /* 0x000fe80000100a00 */
[----:B------:R-:W-:Y:S04]  /*3900*/  SHFL.DOWN PT, R124, R50, 0x1, 0x1f ;  /* 0x08201f00327c7f89 */ /* 0x000fe800000e0000 */
[----:B------:R-:W3:Y:S04]  /*3910*/  SHFL.DOWN PT, R125, R51, 0x1, 0x1f ;  /* 0x08201f00337d7f89 */ /* 0x000ee800000e0000 */
[----:B------:R-:W-:Y:S04]  /*3920*/  SHFL.DOWN PT, R116, R58, 0x1, 0x1f ;  /* 0x08201f003a747f89 */ /* 0x000fe800000e0000 */
[----:B------:R-:W4:Y:S04]  /*3930*/  SHFL.DOWN PT, R117, R59, 0x1, 0x1f ;  /* 0x08201f003b757f89 */ /* 0x000f2800000e0000 */
[----:B------:R-:W-:Y:S04]  /*3940*/  SHFL.DOWN PT, R118, R56, 0x1, 0x1f ;  /* 0x08201f0038767f89 */ /* 0x000fe800000e0000 */
[----:B------:R-:W4:Y:S04]  /*3950*/  SHFL.DOWN PT, R119, R57, 0x1, 0x1f ;  /* 0x08201f0039777f89 */ /* 0x000f2800000e0000 */
[----:B------:R-:W-:Y:S04]  /*3960*/  STL.64 [R0+0x60], R122 ;  /* 0x0000607a00007387 */ /* 0x000fe80000100a00 */
        /* <DEDUP_REMOVED lines=32> */
[----:B------:R-:W-:Y:S04]  /*3b70*/  STL.64 [R0+0xe8], R122 ;  /* 0x0000e87a00007387 */ /* 0x000fe80000100a00 */
[----:B------:R-:W-:Y:S04]  /*3b80*/  SHFL.DOWN PT, R122, R10, 0x1, 0x1f ;  /* 0x08201f000a7a7f89 */ /* 0x000fe800000e0000 */
[----:B------:R-:W4:Y:S04]  /*3b90*/  SHFL.DOWN PT, R123, R11, 0x1, 0x1f ;  /* 0x08201f000b7b7f89 */ /* 0x000f2800000e0000 */
[----:B------:R-:W-:Y:S04]  /*3ba0*/  STL.64 [R0+0x20], R106 ;  /* 0x0000206a00007387 */ /* 0x000fe80000100a00 */
[----:B------:R-:W-:Y:S04]  /*3bb0*/  STL.64 [R0+0x38], R112 ;  /* 0x0000387000007387 */ /* 0x000fe80000100a00 */
[----:B------:R-:W-:Y:S04]  /*3bc0*/  SHFL.DOWN PT, R106, R68, 0x1, 0x1f ;  /* 0x08201f00446a7f89 */ /* 0x000fe800000e0000 */
[----:B------:R-:W4:Y:S04]  /*3bd0*/  SHFL.DOWN PT, R107, R69, 0x1, 0x1f ;  /* 0x08201f00456b7f89 */ /* 0x000f2800000e0000 */
        /* <DEDUP_REMOVED lines=8> */
[----:B0-----:R0:W-:Y:S04]  /*3c60*/  STL.64 [R0+0x168], R114 ;  /* 0x0001687200007387 */ /* 0x0011e80000100a00 */
[----:B-1----:R1:W-:Y:S04]  /*3c70*/  STL.64 [R0+0x180], R120 ;  /* 0x0001807800007387 */ /* 0x0023e80000100a00 */
[----:B--2---:R-:W-:Y:S01]  /*3c80*/  STL.64 [R0+0x130], R100 ;  /* 0x0001306400007387 */ /* 0x004fe20000100a00 */
[----:B0-----:R-:W-:-:S03]  /*3c90*/  MOV R115, R201 ;  /* 0x000000c900737202 */ /* 0x001fc60000000f00 */
[----:B---3--:R-:W-:Y:S01]  /*3ca0*/  STL.64 [R0+0x190], R124 ;  /* 0x0001907c00007387 */ /* 0x008fe20000100a00 */
[----:B------:R-:W-:Y:S01]  /*3cb0*/  IMAD.MOV.U32 R114, RZ, RZ, R205 ;  /* 0x000000ffff727224 */ /* 0x000fe200078e00cd */
[----:B-1----:R-:W-:Y:S02]  /*3cc0*/  PRMT R120, R184, 0x7610, R200 ;  /* 0x00007610b8787816 */ /* 0x002fe400000000c8 */
[----:B------:R-:W-:Y:S04]  /*3cd0*/  SHFL.DOWN PT, R100, R170, 0x1, 0x1f ;  /* 0x08201f00aa647f89 */ /* 0x000fe800000e0000 */
[----:B------:R-:W0:Y:S04]  /*3ce0*/  SHFL.DOWN PT, R101, R171, 0x1, 0x1f ;  /* 0x08201f00ab657f89 */ /* 0x000e2800000e0000 */
[----:B----4-:R1:W-:Y:S04]  /*3cf0*/  STL.64 [R0+0x170], R116 ;  /* 0x0001707400007387 */ /* 0x0103e80000100a00 */
[----:B------:R2:W-:Y:S04]  /*3d00*/  STL.64 [R0+0x178], R118 ;  /* 0x0001787600007387 */ /* 0x0005e80000100a00 */
[----:B------:R-:W-:Y:S04]  /*3d10*/  SHFL.DOWN PT, R125, R120, 0x1, 0x1f ;  /* 0x08201f00787d7f89 */ /* 0x000fe800000e0000 */
[----:B------:R3:W-:Y:S01]  /*3d20*/  SHFL.DOWN PT, R124, R115, 0x1, 0x1f ;  /* 0x08201f00737c7f89 */ /* 0x0007e200000e0000 */
[----:B-1----:R-:W-:-:S02]  /*3d30*/  IMAD.MOV.U32 R116, RZ, RZ, R203 ;  /* 0x000000ffff747224 */ /* 0x002fc400078e00cb */
[----:B------:R-:W-:Y:S01]  /*3d40*/  IMAD.MOV.U32 R117, RZ, RZ, R206 ;  /* 0x000000ffff757224 */ /* 0x000fe200078e00ce */
[----:B------:R-:W-:Y:S01]  /*3d50*/  STL.64 [R0+0x10], R102 ;  /* 0x0000106600007387 */ /* 0x000fe20000100a00 */
[----:B--2---:R-:W-:Y:S02]  /*3d60*/  IMAD.MOV.U32 R119, RZ, RZ, R202 ;  /* 0x000000ffff777224 */ /* 0x004fe400078e00ca */
[----:B------:R-:W-:Y:S01]  /*3d70*/  IMAD.MOV.U32 R118, RZ, RZ, R204 ;  /* 0x000000ffff767224 */ /* 0x000fe200078e00cc */
[----:B------:R-:W-:Y:S01]  /*3d80*/  STL.64 [R0+0x28], R108 ;  /* 0x0000286c00007387 */ /* 0x000fe20000100a00 */
[----:B---3--:R-:W-:-:S03]  /*3d90*/  IMAD.MOV.U32 R115, RZ, RZ, R207 ;  /* 0x000000ffff737224 */ /* 0x008fc600078e00cf */
[----:B------:R-:W-:Y:S04]  /*3da0*/  SHFL.DOWN PT, R102, R72, 0x1, 0x1f ;  /* 0x08201f0048667f89 */ /* 0x000fe800000e0000 */
[----:B------:R-:W1:Y:S04]  /*3db0*/  SHFL.DOWN PT, R103, R73, 0x1, 0x1f ;  /* 0x08201f0049677f89 */ /* 0x000e6800000e0000 */
[----:B------:R-:W-:Y:S04]  /*3dc0*/  SHFL.DOWN PT, R108, R66, 0x1, 0x1f ;  /* 0x08201f00426c7f89 */ /* 0x000fe800000e0000 */
[----:B------:R-:W2:Y:S04]  /*3dd0*/  SHFL.DOWN PT, R109, R67, 0x1, 0x1f ;  /* 0x08201f00436d7f89 */ /* 0x000ea800000e0000 */
[----:B------:R-:W-:Y:S04]  /*3de0*/  STL.64 [R0+0x188], R122 ;  /* 0x0001887a00007387 */ /* 0x000fe80000100a00 */
[----:B------:R-:W3:Y:S04]  /*3df0*/  SHFL.DOWN PT, R123, R119, 0x1, 0x1f ;  /* 0x08201f00777b7f89 */ /* 0x000ee800000e0000 */
[----:B------:R4:W3:Y:S04]  /*3e00*/  SHFL.DOWN PT, R122, R116, 0x1, 0x1f ;  /* 0x08201f00747a7f89 */ /* 0x0008e800000e0000 */
[----:B------:R-:W-:Y:S04]  /*3e10*/  STL.64 [R0+0xa8], R106 ;  /* 0x0000a86a00007387 */ /* 0x000fe80000100a00 */
[----:B------:R-:W-:Y:S01]  /*3e20*/  STL.64 [R0+0xc0], R112 ;  /* 0x0000c07000007387 */ /* 0x000fe20000100a00 */
[----:B----4-:R-:W-:-:S03]  /*3e30*/  IMAD.MOV.U32 R116, RZ, RZ, R208 ;  /* 0x000000ffff747224 */ /* 0x010fc600078e00d0 */
[----:B------:R-:W-:Y:S04]  /*3e40*/  SHFL.DOWN PT, R106, R28, 0x1, 0x1f ;  /* 0x08201f001c6a7f89 */ /* 0x000fe800000e0000 */
[----:B------:R-:W4:Y:S04]  /*3e50*/  SHFL.DOWN PT, R107, R29, 0x1, 0x1f ;  /* 0x08201f001d6b7f89 */ /* 0x000f2800000e0000 */
[----:B------:R-:W-:Y:S04]  /*3e60*/  SHFL.DOWN PT, R112, R22, 0x1, 0x1f ;  /* 0x08201f0016707f89 */ /* 0x000fe800000e0000 */
[----:B------:R-:W4:Y:S04]  /*3e70*/  SHFL.DOWN PT, R113, R23, 0x1, 0x1f ;  /* 0x08201f0017717f89 */ /* 0x000f2800000e0000 */
[----:B------:R-:W4:Y:S04]  /*3e80*/  SHFL.DOWN PT, R121, R118, 0x1, 0x1f ;  /* 0x08201f0076797f89 */ /* 0x000f2800000e0000 */
[----:B------:R0:W4:Y:S04]  /*3e90*/  SHFL.DOWN PT, R120, R114, 0x1, 0x1f ;  /* 0x08201f0072787f89 */ /* 0x00012800000e0000 */
[----:B------:R-:W-:Y:S04]  /*3ea0*/  STL.64 [R0+0xa0], R104 ;  /* 0x0000a06800007387 */ /* 0x000fe80000100a00 */
[----:B------:R-:W-:Y:S01]  /*3eb0*/  STL.64 [R0+0xb8], R110 ;  /* 0x0000b86e00007387 */ /* 0x000fe20000100a00 */
[----:B0-----:R-:W-:-:S03]  /*3ec0*/  IMAD.MOV.U32 R114, RZ, RZ, R209 ;  /* 0x000000ffff727224 */ /* 0x001fc600078e00d1 */
[----:B------:R-:W-:Y:S04]  /*3ed0*/  SHFL.DOWN PT, R104, R30, 0x1, 0x1f ;  /* 0x08201f001e687f89 */ /* 0x000fe800000e0000 */
[----:B------:R-:W0:Y:S04]  /*3ee0*/  SHFL.DOWN PT, R105, R31, 0x1, 0x1f ;  /* 0x08201f001f697f89 */ /* 0x000e2800000e0000 */
[----:B------:R-:W-:Y:S04]  /*3ef0*/  SHFL.DOWN PT, R110, R24, 0x1, 0x1f ;  /* 0x08201f00186e7f89 */ /* 0x000fe800000e0000 */
[----:B------:R-:W0:Y:S04]  /*3f00*/  SHFL.DOWN PT, R111, R25, 0x1, 0x1f ;  /* 0x08201f00196f7f89 */ /* 0x000e2800000e0000 */
[----:B------:R-:W0:Y:S04]  /*3f10*/  SHFL.DOWN PT, R119, R117, 0x1, 0x1f ;  /* 0x08201f0075777f89 */ /* 0x000e2800000e0000 */
[----:B------:R1:W0:Y:S04]  /*3f20*/  SHFL.DOWN PT, R118, R115, 0x1, 0x1f ;  /* 0x08201f0073767f89 */ /* 0x00022800000e0000 */
[----:B------:R-:W-:Y:S04]  /*3f30*/  SHFL.DOWN PT, R117, R116, 0x1, 0x1f ;  /* 0x08201f0074757f89 */ /* 0x000fe800000e0000 */
[----:B------:R2:W-:Y:S01]  /*3f40*/  SHFL.DOWN PT, R116, R114, 0x1, 0x1f ;  /* 0x08201f0072747f89 */ /* 0x0005e200000e0000 */
[----:B-1----:R-:W-:-:S03]  /*3f50*/  IMAD.MOV.U32 R115, RZ, RZ, R210 ;  /* 0x000000ffff737224 */ /* 0x002fc600078e00d2 */
[----:B------:R1:W-:Y:S01]  /*3f60*/  STL.64 [R0+0x1d0], R100 ;  /* 0x0001d06400007387 */ /* 0x0003e20000100a00 */
[----:B--2---:R-:W-:-:S03]  /*3f70*/  IMAD.MOV.U32 R114, RZ, RZ, R211 ;  /* 0x000000ffff727224 */ /* 0x004fc600078e00d3 */
[----:B------:R-:W-:Y:S04]  /*3f80*/  STL.64 [R0+0x98], R102 ;  /* 0x0000986600007387 */ /* 0x000fe80000100a00 */
[----:B------:R-:W-:Y:S01]  /*3f90*/  STL.64 [R0+0xb0], R108 ;  /* 0x0000b06c00007387 */ /* 0x000fe20000100a00 */
[----:B-1----:R-:W-:Y:S01]  /*3fa0*/  IMAD.MOV.U32 R100, RZ, RZ, R125 ;  /* 0x000000ffff647224 */ /* 0x002fe200078e007d */
[----:B------:R-:W-:Y:S02]  /*3fb0*/  MOV R101, R124 ;  /* 0x0000007c00657202 */ /* 0x000fe40000000f00 */
[----:B------:R-:W-:Y:S04]  /*3fc0*/  SHFL.DOWN PT, R102, R32, 0x1, 0x1f ;  /* 0x08201f0020667f89 */ /* 0x000fe800000e0000 */
[----:B------:R3:W-:Y:S04]  /*3fd0*/  STL.64 [R0+0x248], R100 ;  /* 0x0002486400007387 */ /* 0x0007e80000100a00 */
[----:B------:R-:W1:Y:S04]  /*3fe0*/  SHFL.DOWN PT, R103, R33, 0x1, 0x1f ;  /* 0x08201f0021677f89 */ /* 0x000e6800000e0000 */
[----:B------:R-:W-:Y:S04]  /*3ff0*/  SHFL.DOWN PT, R108, R26, 0x1, 0x1f ;  /* 0x08201f001a6c7f89 */ /* 0x000fe800000e0000 */
[----:B------:R-:W2:Y:S01]  /*4000*/  SHFL.DOWN PT, R109, R27, 0x1, 0x1f ;  /* 0x08201f001b6d7f89 */ /* 0x000ea200000e0000 */
[----:B---3--:R-:W-:-:S02]  /*4010*/  IMAD.MOV.U32 R100, RZ, RZ, R123 ;  /* 0x000000ffff647224 */ /* 0x008fc400078e007b */
[----:B------:R-:W-:Y:S01]  /*4020*/  IMAD.MOV.U32 R101, RZ, RZ, R122 ;  /* 0x000000ffff657224 */ /* 0x000fe200078e007a */
[----:B------:R-:W3:Y:S04]  /*4030*/  SHFL.DOWN PT, R115, R115, 0x1, 0x1f ;  /* 0x08201f0073737f89 */ /* 0x000ee800000e0000 */
[----:B------:R-:W-:Y:S04]  /*4040*/  SHFL.DOWN PT, R114, R114, 0x1, 0x1f ;  /* 0x08201f0072727f89 */ /* 0x000fe800000e0000 */
[----:B------:R0:W-:Y:S04]  /*4050*/  STL.64 [R0+0x250], R100 ;  /* 0x0002506400007387 */ /* 0x0001e80000100a00 */
[----:B----4-:R-:W-:Y:S04]  /*4060*/  STL.64 [R0+0x148], R106 ;  /* 0x0001486a00007387 */ /* 0x010fe80000100a00 */
[----:B------:R-:W-:Y:S01]  /*4070*/  STL.64 [R0+0x160], R112 ;  /* 0x0001607000007387 */ /* 0x000fe20000100a00 */
[----:B0-----:R-:W-:-:S03]  /*4080*/  IMAD.MOV.U32 R100, RZ, RZ, R121 ;  /* 0x000000ffff647224 */ /* 0x001fc600078e0079 */
[----:B------:R-:W-:Y:S01]  /*4090*/  SHFL.DOWN PT, R106, R176, 0x1, 0x1f ;  /* 0x08201f00b06a7f89 */ /* 0x000fe200000e0000 */
[----:B------:R-:W-:-:S03]  /*40a0*/  IMAD.MOV.U32 R101, RZ, RZ, R120 ;  /* 0x000000ffff657224 */ /* 0x000fc600078e0078 */
[----:B------:R-:W0:Y:S04]  /*40b0*/  SHFL.DOWN PT, R107, R177, 0x1, 0x1f ;  /* 0x08201f00b16b7f89 */ /* 0x000e2800000e0000 */
[----:B------:R-:W-:Y:S04]  /*40c0*/  SHFL.DOWN PT, R112, R182, 0x1, 0x1f ;  /* 0x08201f00b6707f89 */ /* 0x000fe800000e0000 */
[----:B------:R-:W4:Y:S04]  /*40d0*/  SHFL.DOWN PT, R113, R183, 0x1, 0x1f ;  /* 0x08201f00b7717f89 */ /* 0x000f2800000e0000 */
[----:B------:R1:W-:Y:S04]  /*40e0*/  STL.64 [R0+0x258], R100 ;  /* 0x0002586400007387 */ /* 0x0003e80000100a00 */
[----:B------:R-:W-:Y:S04]  /*40f0*/  STL.64 [R0+0x140], R104 ;  /* 0x0001406800007387 */ /* 0x000fe80000100a00 */
[----:B------:R-:W-:Y:S01]  /*4100*/  STL.64 [R0+0x158], R110 ;  /* 0x0001586e00007387 */ /* 0x000fe20000100a00 */
[----:B-1----:R-:W-:-:S03]  /*4110*/  IMAD.MOV.U32 R100, RZ, RZ, R119 ;  /* 0x000000ffff647224 */ /* 0x002fc600078e0077 */
[----:B------:R-:W-:Y:S01]  /*4120*/  SHFL.DOWN PT, R104, R174, 0x1, 0x1f ;  /* 0x08201f00ae687f89 */ /* 0x000fe200000e0000 */
[----:B------:R-:W-:-:S03]  /*4130*/  IMAD.MOV.U32 R101, RZ, RZ, R118 ;  /* 0x000000ffff657224 */ /* 0x000fc600078e0076 */
[----:B------:R-:W1:Y:S04]  /*4140*/  SHFL.DOWN PT, R105, R175, 0x1, 0x1f ;  /* 0x08201f00af697f89 */ /* 0x000e6800000e0000 */
[----:B------:R-:W-:Y:S04]  /*4150*/  SHFL.DOWN PT, R110, R180, 0x1, 0x1f ;  /* 0x08201f00b46e7f89 */ /* 0x000fe800000e0000 */
[----:B------:R-:W1:Y:S04]  /*4160*/  SHFL.DOWN PT, R111, R181, 0x1, 0x1f ;  /* 0x08201f00b56f7f89 */ /* 0x000e6800000e0000 */
[----:B------:R3:W-:Y:S04]  /*4170*/  STL.64 [R0+0x260], R100 ;  /* 0x0002606400007387 */ /* 0x0007e80000100a00 */
[----:B------:R-:W-:Y:S04]  /*4180*/  STL.64 [R0+0x138], R102 ;  /* 0x0001386600007387 */ /* 0x000fe80000100a00 */
[----:B--2---:R-:W-:Y:S01]  /*4190*/  STL.64 [R0+0x150], R108 ;  /* 0x0001506c00007387 */ /* 0x004fe20000100a00 */
[----:B---3--:R-:W-:-:S03]  /*41a0*/  IMAD.MOV.U32 R100, RZ, RZ, R117 ;  /* 0x000000ffff647224 */ /* 0x008fc600078e0075 */
[----:B------:R-:W-:Y:S01]  /*41b0*/  SHFL.DOWN PT, R102, R172, 0x1, 0x1f ;  /* 0x08201f00ac667f89 */ /* 0x000fe200000e0000 */
[----:B------:R-:W-:-:S03]  /*41c0*/  IMAD.MOV.U32 R101, RZ, RZ, R116 ;  /* 0x000000ffff657224 */ /* 0x000fc600078e0074 */
[----:B------:R-:W2:Y:S04]  /*41d0*/  SHFL.DOWN PT, R103, R173, 0x1, 0x1f ;  /* 0x08201f00ad677f89 */ /* 0x000ea800000e0000 */
[----:B------:R3:W-:Y:S04]  /*41e0*/  STL.64 [R0+0x268], R100 ;  /* 0x0002686400007387 */ /* 0x0007e80000100a00 */
[----:B------:R-:W-:Y:S04]  /*41f0*/  SHFL.DOWN PT, R108, R178, 0x1, 0x1f ;  /* 0x08201f00b26c7f89 */ /* 0x000fe800000e0000 */
[----:B------:R-:W2:Y:S01]  /*4200*/  SHFL.DOWN PT, R109, R179, 0x1, 0x1f ;  /* 0x08201f00b36d7f89 */ /* 0x000ea200000e0000 */
[----:B---3--:R-:W-:-:S03]  /*4210*/  IMAD.MOV.U32 R100, RZ, RZ, R115 ;  /* 0x000000ffff647224 */ /* 0x008fc600078e0073 */
[----:B0-----:R0:W-:Y:S01]  /*4220*/  STL.64 [R0+0x1e8], R106 ;  /* 0x0001e86a00007387 */ /* 0x0011e20000100a00 */
[----:B------:R-:W-:-:S03]  /*4230*/  IMAD.MOV.U32 R101, RZ, RZ, R114 ;  /* 0x000000ffff657224 */ /* 0x000fc600078e0072 */
[----:B----4-:R3:W-:Y:S04]  /*4240*/  STL.64 [R0+0x200], R112 ;  /* 0x0002007000007387 */ /* 0x0107e80000100a00 */
[----:B------:R4:W-:Y:S01]  /*4250*/  STL.64 [R0+0x270], R100 ;  /* 0x0002706400007387 */ /* 0x0009e20000100a00 */
[----:B0-----:R-:W-:-:S03]  /*4260*/  IMAD.MOV.U32 R106, RZ, RZ, R215 ;  /* 0x000000ffff6a7224 */ /* 0x001fc600078e00d7 */
[----:B-1----:R0:W-:Y:S01]  /*4270*/  STL.64 [R0+0x1e0], R104 ;  /* 0x0001e06800007387 */ /* 0x0021e20000100a00 */
[----:B------:R-:W-:Y:S02]  /*4280*/  IMAD.MOV.U32 R107, RZ, RZ, R224 ;  /* 0x000000ffff6b7224 */ /* 0x000fe400078e00e0 */
[----:B---3--:R-:W-:Y:S01]  /*4290*/  IMAD.MOV.U32 R112, RZ, RZ, R214 ;  /* 0x000000ffff707224 */ /* 0x008fe200078e00d6 */
[----:B------:R1:W-:Y:S01]  /*42a0*/  STL.64 [R0+0x1f8], R110 ;  /* 0x0001f86e00007387 */ /* 0x0003e20000100a00 */
[----:B----4-:R-:W-:Y:S01]  /*42b0*/  IMAD.MOV.U32 R100, RZ, RZ, R212 ;  /* 0x000000ffff647224 */ /* 0x010fe200078e00d4 */
[----:B------:R-:W-:Y:S02]  /*42c0*/  MOV R101, R213 ;  /* 0x000000d500657202 */ /* 0x000fe40000000f00 */
[----:B------:R-:W-:Y:S01]  /*42d0*/  SHFL.DOWN PT, R117, R112, 0x1, 0x1f ;  /* 0x08201f0070757f89 */ /* 0x000fe200000e0000 */
[----:B0-----:R-:W-:-:S03]  /*42e0*/  IMAD.MOV.U32 R105, RZ, RZ, R217 ;  /* 0x000000ffff697224 */ /* 0x001fc600078e00d9 */
[----:B------:R-:W-:Y:S01]  /*42f0*/  SHFL.DOWN PT, R100, R100, 0x1, 0x1f ;  /* 0x08201f0064647f89 */ /* 0x000fe200000e0000 */
[----:B------:R-:W-:Y:S02]  /*4300*/  IMAD.MOV.U32 R104, RZ, RZ, R219 ;  /* 0x000000ffff687224 */ /* 0x000fe400078e00db */
[----:B-1----:R-:W-:Y:S01]  /*4310*/  IMAD.MOV.U32 R111, RZ, RZ, R216 ;  /* 0x000000ffff6f7224 */ /* 0x002fe200078e00d8 */
[----:B------:R-:W0:Y:S01]  /*4320*/  SHFL.DOWN PT, R101, R101, 0x1, 0x1f ;  /* 0x08201f0065657f89 */ /* 0x000e2200000e0000 */
[----:B------:R-:W-:-:S03]  /*4330*/  IMAD.MOV.U32 R110, RZ, RZ, R218 ;  /* 0x000000ffff6e7224 */ /* 0x000fc600078e00da */
[----:B------:R1:W3:Y:S04]  /*4340*/  SHFL.DOWN PT, R116, R106, 0x1, 0x1f ;  /* 0x08201f006a747f89 */ /* 0x0002e800000e0000 */
[----:B------:R-:W4:Y:S04]  /*4350*/  SHFL.DOWN PT, R115, R111, 0x1, 0x1f ;  /* 0x08201f006f737f89 */ /* 0x000f2800000e0000 */
[----:B------:R0:W4:Y:S01]  /*4360*/  SHFL.DOWN PT, R114, R105, 0x1, 0x1f ;  /* 0x08201f0069727f89 */ /* 0x00012200000e0000 */
[----:B-1----:R-:W-:-:S03]  /*4370*/  MOV R106, R225 ;  /* 0x000000e1006a7202 */ /* 0x002fc60000000f00 */
[----:B--2---:R1:W-:Y:S04]  /*4380*/  STL.64 [R0+0x1d8], R102 ;  /* 0x0001d86600007387 */ /* 0x0043e80000100a00 */
[----:B------:R2:W-:Y:S01]  /*4390*/  STL.64 [R0+0x1f0], R108 ;  /* 0x0001f06c00007387 */ /* 0x0005e20000100a00 */
[----:B0-----:R-:W-:-:S03]  /*43a0*/  IMAD.MOV.U32 R105, RZ, RZ, R226 ;  /* 0x000000ffff697224 */ /* 0x001fc600078e00e2 */
[----:B------:R-:W0:Y:S04]  /*43b0*/  SHFL.DOWN PT, R113, R110, 0x1, 0x1f ;  /* 0x08201f006e717f89 */ /* 0x000e2800000e0000 */
[----:B------:R3:W0:Y:S01]  /*43c0*/  SHFL.DOWN PT, R112, R104, 0x1, 0x1f ;  /* 0x08201f0068707f89 */ /* 0x00062200000e0000 */
[----:B-1----:R-:W-:Y:S02]  /*43d0*/  IMAD.MOV.U32 R103, RZ, RZ, R221 ;  /* 0x000000ffff677224 */ /* 0x002fe400078e00dd */
[----:B------:R-:W-:Y:S01]  /*43e0*/  IMAD.MOV.U32 R102, RZ, RZ, R223 ;  /* 0x000000ffff667224 */ /* 0x000fe200078e00df */
[----:B------:R1:W-:Y:S01]  /*43f0*/  STL.64 [R0+0x278], R100 ;  /* 0x0002786400007387 */ /* 0x0003e20000100a00 */
[----:B--2---:R-:W-:Y:S02]  /*4400*/  IMAD.MOV.U32 R109, RZ, RZ, R220 ;  /* 0x000000ffff6d7224 */ /* 0x004fe400078e00dc */
[----:B------:R-:W-:Y:S01]  /*4410*/  IMAD.MOV.U32 R108, RZ, RZ, R222 ;  /* 0x000000ffff6c7224 */ /* 0x000fe200078e00de */
[----:B------:R2:W-:Y:S01]  /*4420*/  SHFL.DOWN PT, R110, R103, 0x1, 0x1f ;  /* 0x08201f00676e7f89 */ /* 0x0005e200000e0000 */
[----:B---3--:R-:W-:-:S03]  /*4430*/  IMAD.MOV.U32 R104, RZ, RZ, R227 ;  /* 0x000000ffff687224 */ /* 0x008fc600078e00e3 */
[----:B------:R-:W3:Y:S04]  /*4440*/  SHFL.DOWN PT, R111, R109, 0x1, 0x1f ;  /* 0x08201f006d6f7f89 */ /* 0x000ee800000e0000 */
[----:B------:R-:W3:Y:S01]  /*4450*/  SHFL.DOWN PT, R109, R108, 0x1, 0x1f ;  /* 0x08201f006c6d7f89 */ /* 0x000ee200000e0000 */
[----:B-1----:R-:W-:Y:S02]  /*4460*/  IMAD.MOV.U32 R100, RZ, RZ, R117 ;  /* 0x000000ffff647224 */ /* 0x002fe400078e0075 */
[----:B------:R-:W-:Y:S01]  /*4470*/  IMAD.MOV.U32 R101, RZ, RZ, R116 ;  /* 0x000000ffff657224 */ /* 0x000fe200078e0074 */
[----:B------:R1:W3:Y:S01]  /*4480*/  SHFL.DOWN PT, R108, R102, 0x1, 0x1f ;  /* 0x08201f00666c7f89 */ /* 0x0002e200000e0000 */
[----:B--2---:R-:W-:-:S03]  /*4490*/  IMAD.MOV.U32 R103, RZ, RZ, R228 ;  /* 0x000000ffff677224 */ /* 0x004fc600078e00e4 */
[----:B------:R4:W-:Y:S04]  /*44a0*/  STL.64 [R0+0x280], R100 ;  /* 0x0002806400007387 */ /* 0x0009e80000100a00 */
[----:B------:R-:W-:Y:S01]  /*44b0*/  SHFL.DOWN PT, R107, R107, 0x1, 0x1f ;  /* 0x08201f006b6b7f89 */ /* 0x000fe200000e0000 */
[----:B-1----:R-:W-:-:S03]  /*44c0*/  IMAD.MOV.U32 R102, RZ, RZ, R229 ;  /* 0x000000ffff667224 */ /* 0x002fc600078e00e5 */
[----:B------:R-:W-:Y:S01]  /*44d0*/  SHFL.DOWN PT, R106, R106, 0x1, 0x1f ;  /* 0x08201f006a6a7f89 */ /* 0x000fe200000e0000 */
[----:B----4-:R-:W-:-:S03]  /*44e0*/  IMAD.MOV.U32 R100, RZ, RZ, R115 ;  /* 0x000000ffff647224 */ /* 0x010fc600078e0073 */
[----:B------:R-:W-:Y:S01]  /*44f0*/  SHFL.DOWN PT, R105, R105, 0x1, 0x1f ;  /* 0x08201f0069697f89 */ /* 0x000fe200000e0000 */
[----:B------:R-:W-:-:S03]  /*4500*/  IMAD.MOV.U32 R101, RZ, RZ, R114 ;  /* 0x000000ffff657224 */ /* 0x000fc600078e0072 */
[----:B------:R-:W-:Y:S04]  /*4510*/  SHFL.DOWN PT, R104, R104, 0x1, 0x1f ;  /* 0x08201f0068687f89 */ /* 0x000fe800000e0000 */
[----:B------:R0:W-:Y:S04]  /*4520*/  STL.64 [R0+0x288], R100 ;  /* 0x0002886400007387 */ /* 0x0001e80000100a00 */
[----:B------:R-:W-:Y:S04]  /*4530*/  SHFL.DOWN PT, R103, R103, 0x1, 0x1f ;  /* 0x08201f0067677f89 */ /* 0x000fe800000e0000 */
[----:B------:R-:W-:Y:S01]  /*4540*/  SHFL.DOWN PT, R102, R102, 0x1, 0x1f ;  /* 0x08201f0066667f89 */ /* 0x000fe200000e0000 */
[----:B0-----:R-:W-:-:S03]  /*4550*/  IMAD.MOV.U32 R100, RZ, RZ, R113 ;  /* 0x000000ffff647224 */ /* 0x001fc600078e0071 */
[----:B------:R-:W-:Y:S01]  /*4560*/  SHFL.DOWN PT, R130, R78, 0x1, 0x1f ;  /* 0x08201f004e827f89 */ /* 0x000fe200000e0000 */
[----:B------:R-:W-:Y:S02]  /*4570*/  IMAD.MOV.U32 R101, RZ, RZ, R112 ;  /* 0x000000ffff657224 */ /* 0x000fe400078e0070 */
[----:B------:R-:W-:Y:S01]  /*4580*/  IMAD.MOV.U32 R112, RZ, RZ, R232 ;  /* 0x000000ffff707224 */ /* 0x000fe200078e00e8 */
[----:B------:R-:W0:Y:S04]  /*4590*/  SHFL.DOWN PT, R131, R79, 0x1, 0x1f ;  /* 0x08201f004f837f89 */ /* 0x000e2800000e0000 */
[----:B------:R3:W-:Y:S04]  /*45a0*/  STL.64 [R0+0x290], R100 ;  /* 0x0002906400007387 */ /* 0x0007e80000100a00 */
[----:B------:R-:W-:Y:S04]  /*45b0*/  SHFL.DOWN PT, R117, R112, 0x1, 0x1f ;  /* 0x08201f0070757f89 */ /* 0x000fe800000e0000 */
[----:B------:R-:W-:Y:S01]  /*45c0*/  SHFL.DOWN PT, R128, R80, 0x1, 0x1f ;  /* 0x08201f0050807f89 */ /* 0x000fe200000e0000 */
[----:B---3--:R-:W-:Y:S01]  /*45d0*/  IMAD.MOV.U32 R100, RZ, RZ, R111 ;  /* 0x000000ffff647224 */ /* 0x008fe200078e006f */
[----:B------:R-:W-:Y:S01]  /*45e0*/  MOV R101, R110 ;  /* 0x0000006e00657202 */ /* 0x000fe20000000f00 */
[----:B------:R-:W-:Y:S01]  /*45f0*/  IMAD.MOV.U32 R111, RZ, RZ, R234 ;  /* 0x000000ffff6f7224 */ /* 0x000fe200078e00ea */
[----:B------:R-:W1:Y:S01]  /*4600*/  SHFL.DOWN PT, R129, R81, 0x1, 0x1f ;  /* 0x08201f0051817f89 */ /* 0x000e6200000e0000 */
[----:B------:R-:W-:-:S03]  /*4610*/  IMAD.MOV.U32 R110, RZ, RZ, R236 ;  /* 0x000000ffff6e7224 */ /* 0x000fc600078e00ec */
[----:B------:R2:W-:Y:S04]  /*4620*/  STL.64 [R0+0x298], R100 ;  /* 0x0002986400007387 */ /* 0x0005e80000100a00 */
[----:B------:R-:W-:Y:S04]  /*4630*/  SHFL.DOWN PT, R115, R111, 0x1, 0x1f ;  /* 0x08201f006f737f89 */ /* 0x000fe800000e0000 */
[----:B------:R-:W-:Y:S01]  /*4640*/  SHFL.DOWN PT, R126, R82, 0x1, 0x1f ;  /* 0x08201f00527e7f89 */ /* 0x000fe200000e0000 */
[----:B--2---:R-:W-:-:S03]  /*4650*/  IMAD.MOV.U32 R100, RZ, RZ, R109 ;  /* 0x000000ffff647224 */ /* 0x004fc600078e006d */
[----:B------:R-:W2:Y:S01]  /*4660*/  SHFL.DOWN PT, R127, R83, 0x1, 0x1f ;  /* 0x08201f00537f7f89 */ /* 0x000ea200000e0000 */
[----:B------:R-:W-:Y:S02]  /*4670*/  IMAD.MOV.U32 R101, RZ, RZ, R108 ;  /* 0x000000ffff657224 */ /* 0x000fe400078e006c */
[----:B------:R-:W-:Y:S01]  /*4680*/  IMAD.MOV.U32 R109, RZ, RZ, R238 ;  /* 0x000000ffff6d7224 */ /* 0x000fe200078e00ee */
[----:B------:R-:W-:Y:S01]  /*4690*/  SHFL.DOWN PT, R113, R110, 0x1, 0x1f ;  /* 0x08201f006e717f89 */ /* 0x000fe200000e0000 */
[----:B------:R-:W-:-:S03]  /*46a0*/  IMAD.MOV.U32 R108, RZ, RZ, R240 ;  /* 0x000000ffff6c7224 */ /* 0x000fc600078e00f0 */
[----:B------:R3:W-:Y:S04]  /*46b0*/  STL.64 [R0+0x2a0], R100 ;  /* 0x0002a06400007387 */ /* 0x0007e80000100a00 */
[----:B------:R-:W-:Y:S04]  /*46c0*/  SHFL.DOWN PT, R111, R109, 0x1, 0x1f ;  /* 0x08201f006d6f7f89 */ /* 0x000fe800000e0000 */
[----:B0-----:R-:W-:Y:S01]  /*46d0*/  STL.64 [R0+0x80], R130 ;  /* 0x0000808200007387 */ /* 0x001fe20000100a00 */
[----:B---3--:R-:W-:-:S03]  /*46e0*/  IMAD.MOV.U32 R100, RZ, RZ, R107 ;  /* 0x000000ffff647224 */ /* 0x008fc600078e006b */
[----:B------:R-:W-:Y:S01]  /*46f0*/  SHFL.DOWN PT, R130, R44, 0x1, 0x1f ;  /* 0x08201f002c827f89 */ /* 0x000fe200000e0000 */
[----:B------:R-:W-:Y:S01]  /*4700*/  IMAD.MOV.U32 R101, RZ, RZ, R106 ;  /* 0x000000ffff657224 */ /* 0x000fe200078e006a */
[----:B------:R-:W-:Y:S01]  /*4710*/  MOV R106, R233 ;  /* 0x000000e9006a7202 */ /* 0x000fe20000000f00 */
[----:B------:R-:W-:Y:S01]  /*4720*/  IMAD.MOV.U32 R107, RZ, RZ, R242 ;  /* 0x000000ffff6b7224 */ /* 0x000fe200078e00f2 */
[----:B------:R-:W-:Y:S04]  /*4730*/  SHFL.DOWN PT, R131, R45, 0x1, 0x1f ;  /* 0x08201f002d837f89 */ /* 0x000fe800000e0000 */
[----:B------:R0:W-:Y:S04]  /*4740*/  STL.64 [R0+0x2a8], R100 ;  /* 0x0002a86400007387 */ /* 0x0001e80000100a00 */
[----:B------:R3:W-:Y:S04]  /*4750*/  SHFL.DOWN PT, R116, R106, 0x1, 0x1f ;  /* 0x08201f006a747f89 */ /* 0x0007e800000e0000 */
[----:B------:R-:W-:Y:S01]  /*4760*/  SHFL.DOWN PT, R109, R108, 0x1, 0x1f ;  /* 0x08201f006c6d7f89 */ /* 0x000fe200000e0000 */
[----:B0-----:R-:W-:-:S03]  /*4770*/  IMAD.MOV.U32 R100, RZ, RZ, R105 ;  /* 0x000000ffff647224 */ /* 0x001fc600078e0069 */
[----:B-1----:R-:W-:Y:S01]  /*4780*/  STL.64 [R0+0x78], R128 ;  /* 0x0000788000007387 */ /* 0x002fe20000100a00 */
[----:B------:R-:W-:Y:S02]  /*4790*/  IMAD.MOV.U32 R101, RZ, RZ, R104 ;  /* 0x000000ffff657224 */ /* 0x000fe400078e0068 */
[----:B------:R-:W-:Y:S01]  /*47a0*/  IMAD.MOV.U32 R105, RZ, RZ, R235 ;  /* 0x000000ffff697224 */ /* 0x000fe200078e00eb */
[----:B------:R-:W-:Y:S01]  /*47b0*/  SHFL.DOWN PT, R128, R46, 0x1, 0x1f ;  /* 0x08201f002e807f89 */ /* 0x000fe200000e0000 */
[----:B------:R-:W-:Y:S02]  /*47c0*/  IMAD.MOV.U32 R104, RZ, RZ, R237 ;  /* 0x000000ffff687224 */ /* 0x000fe400078e00ed */
[----:B---3--:R-:W-:Y:S01]  /*47d0*/  IMAD.MOV.U32 R106, RZ, RZ, R243 ;  /* 0x000000ffff6a7224 */ /* 0x008fe200078e00f3 */
[----:B------:R0:W-:Y:S04]  /*47e0*/  STL.64 [R0+0x2b0], R100 ;  /* 0x0002b06400007387 */ /* 0x0001e80000100a00 */
[----:B------:R-:W-:Y:S04]  /*47f0*/  SHFL.DOWN PT, R114, R105, 0x1, 0x1f ;  /* 0x08201f0069727f89 */ /* 0x000fe800000e0000 */
[----:B------:R1:W-:Y:S01]  /*4800*/  SHFL.DOWN PT, R112, R104, 0x1, 0x1f ;  /* 0x08201f0068707f89 */ /* 0x0003e200000e0000 */
[----:B0-----:R-:W-:-:S03]  /*4810*/  IMAD.MOV.U32 R100, RZ, RZ, R103 ;  /* 0x000000ffff647224 */ /* 0x001fc600078e0067 */
[----:B------:R-:W-:Y:S01]  /*4820*/  SHFL.DOWN PT, R129, R47, 0x1, 0x1f ;  /* 0x08201f002f817f89 */ /* 0x000fe200000e0000 */
[----:B------:R-:W-:Y:S02]  /*4830*/  IMAD.MOV.U32 R101, RZ, RZ, R102 ;  /* 0x000000ffff657224 */ /* 0x000fe400078e0066 */
[----:B------:R-:W-:Y:S01]  /*4840*/  IMAD.MOV.U32 R103, RZ, RZ, R239 ;  /* 0x000000ffff677224 */ /* 0x000fe200078e00ef */
[----:B-1----:R-:W-:Y:S01]  /*4850*/  MOV R104, R245 ;  /* 0x000000f500687202 */ /* 0x002fe20000000f00 */
[----:B------:R-:W-:Y:S01]  /*4860*/  IMAD.MOV.U32 R102, RZ, RZ, R241 ;  /* 0x000000ffff667224 */ /* 0x000fe200078e00f1 */
[----:B------:R0:W-:Y:S01]  /*4870*/  STL.64 [R0+0x2b8], R100 ;  /* 0x0002b86400007387 */ /* 0x0001e20000100a00 */
[----:B------:R-:W-:-:S03]  /*4880*/  IMAD.MOV.U32 R105, RZ, RZ, R244 ;  /* 0x000000ffff697224 */ /* 0x000fc600078e00f4 */
[----:B------:R1:W-:Y:S04]  /*4890*/  SHFL.DOWN PT, R110, R103, 0x1, 0x1f ;  /* 0x08201f00676e7f89 */ /* 0x0003e800000e0000 */
[----:B------:R3:W-:Y:S01]  /*48a0*/  SHFL.DOWN PT, R108, R102, 0x1, 0x1f ;  /* 0x08201f00666c7f89 */ /* 0x0007e200000e0000 */
[----:B0-----:R-:W-:-:S03]  /*48b0*/  IMAD.MOV.U32 R100, RZ, RZ, R230 ;  /* 0x000000ffff647224 */ /* 0x001fc600078e00e6 */
[----:B------:R-:W-:Y:S01]  /*48c0*/  SHFL.DOWN PT, R107, R107, 0x1, 0x1f ;  /* 0x08201f006b6b7f89 */ /* 0x000fe200000e0000 */
[----:B------:R-:W-:Y:S02]  /*48d0*/  IMAD.MOV.U32 R101, RZ, RZ, R231 ;  /* 0x000000ffff657224 */ /* 0x000fe400078e00e7 */
[----:B-1----:R-:W-:Y:S01]  /*48e0*/  IMAD.MOV.U32 R103, RZ, RZ, R246 ;  /* 0x000000ffff677224 */ /* 0x002fe200078e00f6 */
[----:B------:R-:W-:Y:S01]  /*48f0*/  SHFL.DOWN PT, R106, R106, 0x1, 0x1f ;  /* 0x08201f006a6a7f89 */ /* 0x000fe200000e0000 */
[----:B---3--:R-:W-:-:S03]  /*4900*/  IMAD.MOV.U32 R102, RZ, RZ, R247 ;  /* 0x000000ffff667224 */ /* 0x008fc600078e00f7 */
[----:B------:R-:W-:Y:S04]  /*4910*/  SHFL.DOWN PT, R100, R100, 0x1, 0x1f ;  /* 0x08201f0064647f89 */ /* 0x000fe800000e0000 */
[----:B------:R-:W0:Y:S04]  /*4920*/  SHFL.DOWN PT, R101, R101, 0x1, 0x1f ;  /* 0x08201f0065657f89 */ /* 0x000e2800000e0000 */
[----:B--2---:R-:W-:Y:S04]  /*4930*/  STL.64 [R0+0x70], R126 ;  /* 0x0000707e00007387 */ /* 0x004fe80000100a00 */
[----:B------:R-:W-:Y:S04]  /*4940*/  SHFL.DOWN PT, R126, R48, 0x1, 0x1f ;  /* 0x08201f00307e7f89 */ /* 0x000fe800000e0000 */
[----:B------:R-:W1:Y:S04]  /*4950*/  SHFL.DOWN PT, R127, R49, 0x1, 0x1f ;  /* 0x08201f00317f7f89 */ /* 0x000e6800000e0000 */
[----:B------:R-:W-:Y:S04]  /*4960*/  SHFL.DOWN PT, R105, R105, 0x1, 0x1f ;  /* 0x08201f0069697f89 */ /* 0x000fe800000e0000 */
[----:B------:R-:W-:Y:S04]  /*4970*/  SHFL.DOWN PT, R104, R104, 0x1, 0x1f ;  /* 0x08201f0068687f89 */ /* 0x000fe800000e0000 */
[----:B0-----:R0:W-:Y:S04]  /*4980*/  STL.64 [R0+0x2c0], R100 ;  /* 0x0002c06400007387 */ /* 0x0011e80000100a00 */
[----:B------:R-:W-:Y:S04]  /*4990*/  SHFL.DOWN PT, R103, R103, 0x1, 0x1f ;  /* 0x08201f0067677f89 */ /* 0x000fe800000e0000 */
[----:B------:R-:W-:Y:S01]  /*49a0*/  SHFL.DOWN PT, R102, R102, 0x1, 0x1f ;  /* 0x08201f0066667f89 */ /* 0x000fe200000e0000 */
[----:B0-----:R-:W-:-:S03]  /*49b0*/  IMAD.MOV.U32 R100, RZ, RZ, R117 ;  /* 0x000000ffff647224 */ /* 0x001fc600078e0075 */
[----:B------:R-:W-:Y:S01]  /*49c0*/  STL.64 [R0+0x108], R130 ;  /* 0x0001088200007387 */ /* 0x000fe20000100a00 */
[----:B------:R-:W-:-:S03]  /*49d0*/  IMAD.MOV.U32 R101, RZ, RZ, R116 ;  /* 0x000000ffff657224 */ /* 0x000fc600078e0074 */
[----:B------:R-:W-:Y:S04]  /*49e0*/  SHFL.DOWN PT, R130, R2, 0x1, 0x1f ;  /* 0x08201f0002827f89 */ /* 0x000fe800000e0000 */
[----:B------:R0:W-:Y:S04]  /*49f0*/  STL.64 [R0+0x2c8], R100 ;  /* 0x0002c86400007387 */ /* 0x0001e80000100a00 */
[----:B------:R-:W2:Y:S04]  /*4a00*/  SHFL.DOWN PT, R131, R3, 0x1, 0x1f ;  /* 0x08201f0003837f89 */ /* 0x000ea800000e0000 */
[----:B------:R-:W-:Y:S01]  /*4a10*/  STL.64 [R0+0x100], R128 ;  /* 0x0001008000007387 */ /* 0x000fe20000100a00 */
[----:B0-----:R-:W-:-:S03]  /*4a20*/  IMAD.MOV.U32 R100, RZ, RZ, R115 ;  /* 0x000000ffff647224 */ /* 0x001fc600078e0073 */
[----:B------:R-:W-:Y:S01]  /*4a30*/  SHFL.DOWN PT, R128, R4, 0x1, 0x1f ;  /* 0x08201f0004807f89 */ /* 0x000fe200000e0000 */
[----:B------:R-:W-:Y:S01]  /*4a40*/  IMAD.MOV.U32 R101, RZ, RZ, R114 ;  /* 0x000000ffff657224 */ /* 0x000fe200078e0072 */
[----:B------:R-:W-:Y:S02]  /*4a50*/  PRMT R115, R185, 0x7610, R184 ;  /* 0x00007610b9737816 */ /* 0x000fe400000000b8 */
[----:B------:R-:W0:Y:S01]  /*4a60*/  SHFL.DOWN PT, R129, R5, 0x1, 0x1f ;  /* 0x08201f0005817f89 */ /* 0x000e2200000e0000 */
[----:B------:R-:W-:-:S03]  /*4a70*/  PRMT R114, R186, 0x7610, R185 ;  /* 0x00007610ba727816 */ /* 0x000fc600000000b9 */
[----:B------:R3:W-:Y:S04]  /*4a80*/  STL.64 [R0+0x2d0], R100 ;  /* 0x0002d06400007387 */ /* 0x0007e80000100a00 */
[----:B------:R-:W-:Y:S04]  /*4a90*/  SHFL.DOWN PT, R132, R76, 0x1, 0x1f ;  /* 0x08201f004c847f89 */ /* 0x000fe800000e0000 */
[----:B------:R-:W4:Y:S01]  /*4aa0*/  SHFL.DOWN PT, R133, R77, 0x1, 0x1f ;  /* 0x08201f004d857f89 */ /* 0x000f2200000e0000 */
[----:B---3--:R-:W-:-:S03]  /*4ab0*/  IMAD.MOV.U32 R100, RZ, RZ, R113 ;  /* 0x000000ffff647224 */ /* 0x008fc600078e0071 */
[----:B-1----:R-:W-:Y:S01]  /*4ac0*/  STL.64 [R0+0xf8], R126 ;  /* 0x0000f87e00007387 */ /* 0x002fe20000100a00 */
[----:B------:R-:W-:Y:S01]  /*4ad0*/  IMAD.MOV.U32 R101, RZ, RZ, R112 ;  /* 0x000000ffff657224 */ /* 0x000fe200078e0070 */
[----:B------:R-:W-:Y:S02]  /*4ae0*/  PRMT R112, R188, 0x7610, R187 ;  /* 0x00007610bc707816 */ /* 0x000fe400000000bb */
[----:B------:R-:W-:Y:S01]  /*4af0*/  SHFL.DOWN PT, R126, R6, 0x1, 0x1f ;  /* 0x08201f00067e7f89 */ /* 0x000fe200000e0000 */
[----:B------:R-:W-:-:S03]  /*4b00*/  PRMT R113, R187, 0x7610, R186 ;  /* 0x00007610bb717816 */ /* 0x000fc600000000ba */
[----:B------:R1:W-:Y:S04]  /*4b10*/  STL.64 [R0+0x2d8], R100 ;  /* 0x0002d86400007387 */ /* 0x0003e80000100a00 */
[----:B------:R-:W3:Y:S04]  /*4b20*/  SHFL.DOWN PT, R127, R7, 0x1, 0x1f ;  /* 0x08201f00077f7f89 */ /* 0x000ee800000e0000 */
[----:B--2---:R-:W-:Y:S01]  /*4b30*/  STL.64 [R0+0x1a8], R130 ;  /* 0x0001a88200007387 */ /* 0x004fe20000100a00 */
[----:B-1----:R-:W-:-:S03]  /*4b40*/  IMAD.MOV.U32 R100, RZ, RZ, R111 ;  /* 0x000000ffff647224 */ /* 0x002fc600078e006f */
[----:B0-----:R-:W-:Y:S01]  /*4b50*/  STL.64 [R0+0x1a0], R128 ;  /* 0x0001a08000007387 */ /* 0x001fe20000100a00 */
[----:B------:R-:W-:Y:S01]  /*4b60*/  IMAD.MOV.U32 R101, RZ, RZ, R110 ;  /* 0x000000ffff657224 */ /* 0x000fe200078e006e */
[----:B------:R-:W-:Y:S02]  /*4b70*/  PRMT R110, R190, 0x7610, R189 ;  /* 0x00007610be6e7816 */ /* 0x000fe400000000bd */
[----:B----4-:R-:W-:Y:S01]  /*4b80*/  STL.64 [R0+0x88], R132 ;  /* 0x0000888400007387 */ /* 0x010fe20000100a00 */
[----:B------:R-:W-:-:S03]  /*4b90*/  PRMT R111, R189, 0x7610, R188 ;  /* 0x00007610bd6f7816 */ /* 0x000fc600000000bc */
[----:B------:R0:W-:Y:S04]  /*4ba0*/  STL.64 [R0+0x2e0], R100 ;  /* 0x0002e06400007387 */ /* 0x0001e80000100a00 */
[----:B------:R-:W-:Y:S04]  /*4bb0*/  SHFL.DOWN PT, R132, R42, 0x1, 0x1f ;  /* 0x08201f002a847f89 */ /* 0x000fe800000e0000 */
[----:B------:R-:W-:Y:S01]  /*4bc0*/  SHFL.DOWN PT, R133, R43, 0x1, 0x1f ;  /* 0x08201f002b857f89 */ /* 0x000fe200000e0000 */
[----:B0-----:R-:W-:Y:S01]  /*4bd0*/  IMAD.MOV.U32 R100, RZ, RZ, R109 ;  /* 0x000000ffff647224 */ /* 0x001fe200078e006d */
[----:B------:R-:W-:-:S02]  /*4be0*/  MOV R101, R108 ;  /* 0x0000006c00657202 */ /* 0x000fc40000000f00 */
[----:B------:R-:W-:Y:S01]  /*4bf0*/  SHFL.DOWN PT, R134, R40, 0x1, 0x1f ;  /* 0x08201f0028867f89 */ /* 0x000fe200000e0000 */
[----:B------:R-:W-:Y:S02]  /*4c00*/  PRMT R108, R192, 0x7610, R191 ;  /* 0x00007610c06c7816 */ /* 0x000fe400000000bf */
[----:B------:R-:W-:Y:S01]  /*4c10*/  PRMT R109, R191, 0x7610, R190 ;  /* 0x00007610bf6d7816 */ /* 0x000fe200000000be */
[----:B------:R0:W-:Y:S04]  /*4c20*/  STL.64 [R0+0x2e8], R100 ;  /* 0x0002e86400007387 */ /* 0x0001e80000100a00 */
[----:B------:R-:W-:Y:S04]  /*4c30*/  SHFL.DOWN PT, R135, R41, 0x1, 0x1f ;  /* 0x08201f0029877f89 */ /* 0x000fe800000e0000 */
[----:B------:R-:W-:Y:S01]  /*4c40*/  SHFL.DOWN PT, R136, R38, 0x1, 0x1f ;  /* 0x08201f0026887f89 */ /* 0x000fe200000e0000 */
[----:B0-----:R-:W-:Y:S01]  /*4c50*/  IMAD.MOV.U32 R100, RZ, RZ, R107 ;  /* 0x000000ffff647224 */ /* 0x001fe200078e006b */
[----:B------:R-:W-:Y:S01]  /*4c60*/  PRMT R107, R193, 0x7610, R192 ;  /* 0x00007610c16b7816 */ /* 0x000fe200000000c0 */
[----:B------:R-:W-:Y:S01]  /*4c70*/  IMAD.MOV.U32 R101, RZ, RZ, R106 ;  /* 0x000000ffff657224 */ /* 0x000fe200078e006a */
[----:B------:R-:W-:Y:S01]  /*4c80*/  PRMT R106, R194, 0x7610, R193 ;  /* 0x00007610c26a7816 */ /* 0x000fe200000000c1 */
[----:B------:R-:W-:Y:S04]  /*4c90*/  SHFL.DOWN PT, R137, R39, 0x1, 0x1f ;  /* 0x08201f0027897f89 */ /* 0x000fe800000e0000 */
        /* <DEDUP_REMOVED lines=16> */
[----:B------:R-:W-:Y:S04]  /*4da0*/  SHFL.DOWN PT, R118, R102, 0x1, 0x1f ;  /* 0x08201f0066767f89 */ /* 0x000fe800000e0000 */
[----:B------:R-:W0:Y:S04]  /*4db0*/  SHFL.DOWN PT, R119, R103, 0x1, 0x1f ;  /* 0x08201f0067777f89 */ /* 0x000e2800000e0000 */
[----:B------:R1:W-:Y:S04]  /*4dc0*/  STL.64 [R0+0x300], R100 ;  /* 0x0003006400007387 */ /* 0x0003e80000100a00 */
[----:B---3--:R-:W-:Y:S04]  /*4dd0*/  STL.64 [R0+0x198], R126 ;  /* 0x0001987e00007387 */ /* 0x008fe80000100a00 */
[----:B------:R-:W-:Y:S01]  /*4de0*/  SHFL.DOWN PT, R127, R108, 0x1, 0x1f ;  /* 0x08201f006c7f7f89 */ /* 0x000fe200000e0000 */
[----:B-1----:R-:W-:-:S03]  /*4df0*/  PRMT R100, R200, 0x7610, R199 ;  /* 0x00007610c8647816 */ /* 0x002fc600000000c7 */
[----:B------:R-:W-:Y:S01]  /*4e00*/  SHFL.DOWN PT, R126, R109, 0x1, 0x1f ;  /* 0x08201f006d7e7f89 */ /* 0x000fe200000e0000 */
[----:B------:R-:W-:-:S03]  /*4e10*/  PRMT R101, R199, 0x7610, R198 ;  /* 0x00007610c7657816 */ /* 0x000fc600000000c6 */
        /* <DEDUP_REMOVED lines=8> */
[----:B------:R-:W-:Y:S01]  /*4ea0*/  SHFL.DOWN PT, R121, R115, 0x1, 0x1f ;  /* 0x08201f0073797f89 */ /* 0x000fe200000e0000 */
[----:B------:R-:W-:-:S03]  /*4eb0*/  IMAD.MOV.U32 R119, RZ, RZ, R130 ;  /* 0x000000ffff777224 */ /* 0x000fc600078e0082 */
[----:B------:R-:W-:Y:S04]  /*4ec0*/  SHFL.DOWN PT, R115, R114, 0x1, 0x1f ;  /* 0x08201f0072737f89 */ /* 0x000fe800000e0000 */
[----:B------:R0:W-:Y:S01]  /*4ed0*/  STL.64 [R0+0x218], R118 ;  /* 0x0002187600007387 */ /* 0x0001e20000100a00 */
[----:B------:R-:W2:Y:S03]  /*4ee0*/  S2R R120, SR_LANEID ;  /* 0x0000000000787919 */ /* 0x000ea60000000000 */
[----:B------:R-:W-:Y:S01]  /*4ef0*/  STL.64 [R0+0x110], R132 ;  /* 0x0001108400007387 */ /* 0x000fe20000100a00 */
[----:B0-----:R-:W-:-:S03]  /*4f00*/  IMAD.MOV.U32 R118, RZ, RZ, R129 ;  /* 0x000000ffff767224 */ /* 0x001fc600078e0081 */
[----:B------:R-:W-:Y:S01]  /*4f10*/  STL.64 [R0+0x118], R134 ;  /* 0x0001188600007387 */ /* 0x000fe20000100a00 */
[----:B------:R-:W-:-:S03]  /*4f20*/  IMAD.MOV.U32 R119, RZ, RZ, R128 ;  /* 0x000000ffff777224 */ /* 0x000fc600078e0080 */
[----:B------:R-:W-:Y:S04]  /*4f30*/  STL.64 [R0+0x120], R136 ;  /* 0x0001208800007387 */ /* 0x000fe80000100a00 */
[----:B------:R-:W-:Y:S04]  /*4f40*/  STL.64 [R0+0x128], R138 ;  /* 0x0001288a00007387 */ /* 0x000fe80000100a00 */
[----:B-1----:R-:W-:Y:S04]  /*4f50*/  STL.64 [R0+0x208], R116 ;  /* 0x0002087400007387 */ /* 0x002fe80000100a00 */
[----:B------:R-:W-:Y:S04]  /*4f60*/  SHFL.DOWN PT, R132, R162, 0x1, 0x1f ;  /* 0x08201f00a2847f89 */ /* 0x000fe800000e0000 */
[----:B------:R-:W0:Y:S01]  /*4f70*/  SHFL.DOWN PT, R133, R163, 0x1, 0x1f ;  /* 0x08201f00a3857f89 */ /* 0x000e2200000e0000 */
[----:B--2---:R-:W-:-:S03]  /*4f80*/  ISETP.GT.AND P0, PT, R120, 0x1e, PT ;  /* 0x0000001e7800780c */ /* 0x004fc60003f04270 */
        /* <DEDUP_REMOVED lines=8> */
[----:B------:R2:W-:Y:S04]  /*5010*/  STL.64 [R0+0x220], R118 ;  /* 0x0002207600007387 */ /* 0x0005e80000100a00 */
[----:B0-----:R-:W-:Y:S04]  /*5020*/  STL.64 [R0+0x1b0], R132 ;  /* 0x0001b08400007387 */ /* 0x001fe80000100a00 */
[----:B-1----:R-:W-:Y:S01]  /*5030*/  STL.64 [R0+0x1b8], R134 ;  /* 0x0001b88600007387 */ /* 0x002fe20000100a00 */
[----:B--2---:R-:W-:Y:S01]  /*5040*/  IMAD.MOV.U32 R118, RZ, RZ, R127 ;  /* 0x000000ffff767224 */ /* 0x004fe200078e007f */
[----:B------:R-:W-:-:S02]  /*5050*/  MOV R119, R126 ;  /* 0x0000007e00777202 */ /* 0x000fc40000000f00 */
[----:B------:R-:W-:Y:S04]  /*5060*/  STL.64 [R0+0x1c0], R136 ;  /* 0x0001c08800007387 */ /* 0x000fe80000100a00 */
[----:B------:R0:W-:Y:S04]  /*5070*/  STL.64 [R0+0x228], R118 ;  /* 0x0002287600007387 */ /* 0x0001e80000100a00 */
[----:B---3--:R-:W-:Y:S04]  /*5080*/  STL.64 [R0+0x1c8], R138 ;  /* 0x0001c88a00007387 */ /* 0x008fe80000100a00 */
[----:B----4-:R-:W-:Y:S01]  /*5090*/  STL.64 [R0], R116 ;  /* 0x0000007400007387 */ /* 0x010fe20000100a00 */
[----:B0-----:R-:W-:-:S02]  /*50a0*/  IMAD.MOV.U32 R118, RZ, RZ, R125 ;  /* 0x000000ffff767224 */ /* 0x001fc400078e007d */
[----:B------:R-:W-:-:S05]  /*50b0*/  IMAD.MOV.U32 R119, RZ, RZ, R124 ;  /* 0x000000ffff777224 */ /* 0x000fca00078e007c */
[----:B------:R0:W-:Y:S02]  /*50c0*/  STL.64 [R0+0x230], R118 ;  /* 0x0002307600007387 */ /* 0x0001e40000100a00 */
[----:B0-----:R-:W-:Y:S02]  /*50d0*/  IMAD.MOV.U32 R118, RZ, RZ, R123 ;  /* 0x000000ffff767224 */ /* 0x001fe400078e007b */
[----:B------:R-:W-:-:S05]  /*50e0*/  IMAD.MOV.U32 R119, RZ, RZ, R122 ;  /* 0x000000ffff777224 */ /* 0x000fca00078e007a */
[----:B------:R0:W-:Y:S02]  /*50f0*/  STL.64 [R0+0x238], R118 ;  /* 0x0002387600007387 */ /* 0x0001e40000100a00 */
[----:B0-----:R-:W-:Y:S02]  /*5100*/  IMAD.MOV.U32 R119, RZ, RZ, R121 ;  /* 0x000000ffff777224 */ /* 0x001fe400078e0079 */
[----:B------:R-:W-:-:S05]  /*5110*/  IMAD.MOV.U32 R118, RZ, RZ, R115 ;  /* 0x000000ffff767224 */ /* 0x000fca00078e0073 */
[----:B------:R0:W-:Y:S01]  /*5120*/  STL.64 [R0+0x240], R118 ;  /* 0x0002407600007387 */ /* 0x0001e20000100a00 */
[----:B------:R-:W-:Y:S06]  /*5130*/  BAR.SYNC.DEFER_BLOCKING 0x0 ;  /* 0x0000000000007b1d */ /* 0x000fec0000010000 */
[----:B------:R-:W-:Y:S05]  /*5140*/  @P0 BRA `(.L_x_201) ;  /* 0x0000001800540947 */ /* 0x000fea0003800000 */
[-C--:B------:R-:W-:Y:S01]  /*5150*/  FSETP.GT.FTZ.AND P0, PT, R21, R116.reuse, PT ;  /* 0x000000741500720b */ /* 0x080fe20003f14000 */
[----:B------:R1:W-:Y:S01]  /*5160*/  STL.64 [R1+0x1a0], R2 ;  /* 0x0001a00201007387 */ /* 0x0003e20000100a00 */
[----:B------:R-:W-:Y:S02]  /*5170*/  PRMT R115, R185, 0x7610, R184 ;  /* 0x00007610b9737816 */ /* 0x000fe400000000b8 */
[----:B------:R-:W-:Y:S01]  /*5180*/  FSEL R148, R21, R116, P0 ;  /* 0x0000007415947208 */ /* 0x000fe20000000000 */
[----:B------:R-:W-:Y:S01]  /*5190*/  STL.64 [R1], R160 ;  /* 0x000000a001007387 */ /* 0x000fe20000100a00 */
[----:B------:R-:W-:-:S03]  /*51a0*/  PRMT R200, R184, 0x7610, R200 ;  /* 0x00007610b8c87816 */ /* 0x000fc600000000c8 */
[----:B------:R-:W-:Y:S01]  /*51b0*/  STL.64 [R1+0x8], R158 ;  /* 0x0000089e01007387 */ /* 0x000fe20000100a00 */
[----:B-1----:R-:W-:-:S03]  /*51c0*/  FSEL R3, R116, R21, P0 ;  /* 0x0000001574037208 */ /* 0x002fc60000000000 */
[----:B------:R-:W-:Y:S01]  /*51d0*/  STL.64 [R1+0x10], R156 ;  /* 0x0000109c01007387 */ /* 0x000fe20000100a00 */
[----:B------:R-:W-:Y:S02]  /*51e0*/  FSEL R2, R20, R117, P0 ;  /* 0x0000007514027208 */ /* 0x000fe40000000000 */
[----:B------:R-:W-:Y:S01]  /*51f0*/  FSEL R117, R117, R20, P0 ;  /* 0x0000001475757208 */ /* 0x000fe20000000000 */
[----:B------:R-:W-:Y:S01]  /*5200*/  FADD.FTZ R3, -R148, R3 ;  /* 0x0000000394037221 */ /* 0x000fe20000010100 */
[----:B------:R-:W-:Y:S03]  /*5210*/  STL.64 [R1+0x18], R154 ;  /* 0x0000189a01007387 */ /* 0x000fe60000100a00 */
[----:B------:R-:W-:Y:S01]  /*5220*/  FMUL.FTZ R3, R3, 1.4426950216293334961 ;  /* 0x3fb8aa3b03037820 */ /* 0x000fe20000410000 */
[----:B------:R-:W-:Y:S04]  /*5230*/  STL.64 [R1+0x20], R152 ;  /* 0x0000209801007387 */ /* 0x000fe80000100a00 */
[----:B------:R-:W-:Y:S01]  /*5240*/  STL.64 [R1+0x28], R98 ;  /* 0x0000286201007387 */ /* 0x000fe20000100a00 */
[----:B------:R-:W1:Y:S03]  /*5250*/  MUFU.EX2 R3, R3 ;  /* 0x0000000300037308 */ /* 0x000e660000000800 */
[----:B------:R-:W-:Y:S04]  /*5260*/  STL.64 [R1+0x30], R96 ;  /* 0x0000306001007387 */ /* 0x000fe80000100a00 */
[----:B------:R-:W-:Y:S04]  /*5270*/  STL.64 [R1+0x38], R94 ;  /* 0x0000385e01007387 */ /* 0x000fe80000100a00 */
[----:B------:R-:W-:Y:S01]  /*5280*/  STL.64 [R1+0x40], R92 ;  /* 0x0000405c01007387 */ /* 0x000fe20000100a00 */
[----:B-1----:R-:W-:-:S03]  /*5290*/  FFMA.FTZ R20, R117, R3, R2 ;  /* 0x0000000375147223 */ /* 0x002fc60000010002 */
        /* <DEDUP_REMOVED lines=86> */
[----:B-1----:R-:W-:-:S07]  /*5800*/  IMAD.MOV.U32 R5, RZ, RZ, RZ ;  /* 0x000000ffff057224 */ /* 0x002fce00078e00ff */
.L_x_224:
[C---:B0-----:R-:W-:Y:S01]  /*5810*/  IMAD R4, R5.reuse, 0x2, R0 ;  /* 0x0000000205047824 */ /* 0x041fe200078e0200 */
[----:B--2---:R-:W2:Y:S03]  /*5820*/  LDL.U16 R7, [R1+0x2fe] ;  /* 0x0002fe0001077983 */ /* 0x004ea60000100400 */
        /* <DEDUP_REMOVED lines=14> */
.L_x_223:
        /* <DEDUP_REMOVED lines=11> */
.L_x_204:
        /* <DEDUP_REMOVED lines=12> */
.L_x_205:
[----:B------:R-:W-:Y:S05]  /*5a80*/  BSYNC.RELIABLE B2 ;  /* 0x0000000000027941 */ /* 0x000fea0003800100 */
.L_x_203:
[----:B------:R-:W-:-:S05]  /*5a90*/  PRMT R7, R7, 0x7632, R7 ;  /* 0x0000763207077816 */ /* 0x000fca0000000007 */
[----:B------:R-:W-:Y:S04]  /*5aa0*/  STL.U16 [R10+0x200], R7 ;  /* 0x000200070a007387 */ /* 0x000fe80000100400 */
[----:B------:R-:W2:Y:S04]  /*5ab0*/  LDL R8, [R3+-0x1fc] ;  /* 0xfffe040003087983 */ /* 0x000ea80000100800 */
[----:B--2---:R-:W-:Y:S04]  /*5ac0*/  STL [R3+-0x200], R8 ;  /* 0xfffe000803007387 */ /* 0x004fe80000100800 */
[----:B------:R2:W-:Y:S04]  /*5ad0*/  STL.U16 [R10+0x202], R4 ;  /* 0x000202040a007387 */ /* 0x0005e80000100400 */
[----:B-----5:R3:W-:Y:S04]  /*5ae0*/  STL [R3+-0x1fc], R6 ;  /* 0xfffe040603007387 */ /* 0x0207e80000100800 */
[----:B--2---:R3:W5:Y:S02]  /*5af0*/  LDL.U16 R4, [R10+0x200] ;  /* 0x000200000a047983 */ /* 0x0047640000100400 */
.L_x_206:
[----:B------:R-:W-:Y:S05]  /*5b00*/  BSYNC.RECONVERGENT B1 ;  /* 0x0000000000017941 */ /* 0x000fea0003800200 */
.L_x_202:
[----:B------:R-:W2:Y:S01]  /*5b10*/  LDL.U16 R7, [R10+0x1fe] ;  /* 0x0001fe000a077983 */ /* 0x000ea20000100400 */
[----:B------:R-:W-:Y:S04]  /*5b20*/  BSSY.RECONVERGENT B1, `(.L_x_207) ;  /* 0x0000019000017945 */ /* 0x000fe80003800200 */
[----:B------:R-:W-:Y:S01]  /*5b30*/  BSSY.RELIABLE B2, `(.L_x_208) ;  /* 0x0000011000027945 */ /* 0x000fe20003800100 */
[----:B--2--5:R-:W-:-:S13]  /*5b40*/  HSETP2.GT.AND P1, PT, R4.H0_H0, R7.H0_H0, PT ;  /* 0x2000000704007234 */ /* 0x024fda0003f24800 */
[----:B------:R-:W-:Y:S05]  /*5b50*/  @!P1 BRA `(.L_x_209) ;  /* 0x0000000000089947 */ /* 0x000fea0003800000 */
[----:B---3--:R2:W5:Y:S01]  /*5b60*/  LDL R6, [R3+-0x204] ;  /* 0xfffdfc0003067983 */ /* 0x0085620000100800 */
[----:B------:R-:W-:Y:S05]  /*5b70*/  BRA `(.L_x_210) ;  /* 0x0000000000307947 */ /* 0x000fea0003800000 */
.L_x_209:
        /* <DEDUP_REMOVED lines=12> */
.L_x_210:
[----:B------:R-:W-:Y:S05]  /*5c40*/  BSYNC.RELIABLE B2 ;  /* 0x0000000000027941 */ /* 0x000fea0003800100 */
.L_x_208:
[----:B------:R-:W-:Y:S04]  /*5c50*/  STL.U16 [R10+0x1fe], R4 ;  /* 0x0001fe040a007387 */ /* 0x000fe80000100400 */
[----:B------:R-:W3:Y:S04]  /*5c60*/  LDL R8, [R3+-0x200] ;  /* 0xfffe000003087983 */ /* 0x000ee80000100800 */
[----:B---3--:R-:W-:Y:S04]  /*5c70*/  STL [R3+-0x204], R8 ;  /* 0xfffdfc0803007387 */ /* 0x008fe80000100800 */
[----:B------:R3:W-:Y:S04]  /*5c80*/  STL.U16 [R10+0x200], R7 ;  /* 0x000200070a007387 */ /* 0x0007e80000100400 */
[----:B-----5:R4:W-:Y:S04]  /*5c90*/  STL [R3+-0x200], R6 ;  /* 0xfffe000603007387 */ /* 0x0209e80000100800 */
[----:B---3--:R4:W5:Y:S02]  /*5ca0*/  LDL.U16 R7, [R10+0x1fe] ;  /* 0x0001fe000a077983 */ /* 0x0089640000100400 */
.L_x_211:
[----:B------:R-:W-:Y:S05]  /*5cb0*/  BSYNC.RECONVERGENT B1 ;  /* 0x0000000000017941 */ /* 0x000fea0003800200 */
.L_x_207:
[----:B------:R-:W3:Y:S01]  /*5cc0*/  LDL.U16 R8, [R10+0x1fc] ;  /* 0x0001fc000a087983 */ /* 0x000ee20000100400 */
[----:B------:R-:W-:Y:S04]  /*5cd0*/  BSSY.RECONVERGENT B1, `(.L_x_212) ;  /* 0x0000018000017945 */ /* 0x000fe80003800200 */
[----:B------:R-:W-:Y:S01]  /*5ce0*/  BSSY.RELIABLE B2, `(.L_x_213) ;  /* 0x0000011000027945 */ /* 0x000fe20003800100 */
[----:B---3-5:R-:W-:-:S13]  /*5cf0*/  HSETP2.GT.AND P1, PT, R7.H0_H0, R8.H0_H0, PT ;  /* 0x2000000807007234 */ /* 0x028fda0003f24800 */
[----:B------:R-:W-:Y:S05]  /*5d00*/  @!P1 BRA `(.L_x_214) ;  /* 0x0000000000089947 */ /* 0x000fea0003800000 */
[----:B------:R3:W5:Y:S01]  /*5d10*/  LDL R4, [R3+-0x208] ;  /* 0xfffdf80003047983 */ /* 0x0007620000100800 */
[----:B------:R-:W-:Y:S05]  /*5d20*/  BRA `(.L_x_215) ;  /* 0x0000000000307947 */ /* 0x000fea0003800000 */
.L_x_214:
        /* <DEDUP_REMOVED lines=12> */
.L_x_215:
[----:B------:R-:W-:Y:S05]  /*5df0*/  BSYNC.RELIABLE B2 ;  /* 0x0000000000027941 */ /* 0x000fea0003800100 */
.L_x_213:
[----:B------:R0:W-:Y:S04]  /*5e00*/  STL.U16 [R10+0x1fc], R7 ;  /* 0x0001fc070a007387 */ /* 0x0001e80000100400 */
[----:B----4-:R-:W4:Y:S04]  /*5e10*/  LDL R6, [R3+-0x204] ;  /* 0xfffdfc0003067983 */ /* 0x010f280000100800 */
[----:B----4-:R0:W-:Y:S04]  /*5e20*/  STL [R3+-0x208], R6 ;  /* 0xfffdf80603007387 */ /* 0x0101e80000100800 */
[----:B------:R0:W-:Y:S04]  /*5e30*/  STL.U16 [R10+0x1fe], R8 ;  /* 0x0001fe080a007387 */ /* 0x0001e80000100400 */
[----:B-----5:R0:W-:Y:S02]  /*5e40*/  STL [R3+-0x204], R4 ;  /* 0xfffdfc0403007387 */ /* 0x0201e40000100800 */
.L_x_216:
[----:B------:R-:W-:Y:S05]  /*5e50*/  BSYNC.RECONVERGENT B1 ;  /* 0x0000000000017941 */ /* 0x000fea0003800200 */
.L_x_212:
        /* <DEDUP_REMOVED lines=13> */
.L_x_220:
        /* <DEDUP_REMOVED lines=12> */
.L_x_221:
[----:B------:R-:W-:Y:S05]  /*5ff0*/  BSYNC.RELIABLE B2 ;  /* 0x0000000000027941 */ /* 0x000fea0003800100 */
.L_x_219:
[----:B------:R4:W-:Y:S04]  /*6000*/  STL.U16 [R7+0x200], R8 ;  /* 0x0002000807007387 */ /* 0x0009e80000100400 */
[----:B------:R-:W2:Y:S04]  /*6010*/  LDL R9, [R3+-0x208] ;  /* 0xfffdf80003097983 */ /* 0x000ea80000100800 */
[----:B--2---:R4:W-:Y:S04]  /*6020*/  STL [R4], R9 ;  /* 0x0000000904007387 */ /* 0x0049e80000100800 */
[----:B------:R4:W-:Y:S04]  /*6030*/  STL.U16 [R10+0x1fc], R11 ;  /* 0x0001fc0b0a007387 */ /* 0x0009e80000100400 */
[----:B-----5:R4:W-:Y:S02]  /*6040*/  STL [R3+-0x208], R6 ;  /* 0xfffdf80603007387 */ /* 0x0209e40000100800 */
.L_x_222:
[----:B------:R-:W-:Y:S05]  /*6050*/  BSYNC.RECONVERGENT B1 ;  /* 0x0000000000017941 */ /* 0x000fea0003800200 */
.L_x_218:
[----:B------:R-:W-:Y:S01]  /*6060*/  VIADD R2, R2, 0xfffffffc ;  /* 0xfffffffc02027836 */ /* 0x000fe20000000000 */
[----:B------:R-:W-:Y:S06]  /*6070*/  BRA `(.L_x_223) ;  /* 0xfffffff800247947 */ /* 0x000fec000383ffff */
.L_x_217:
[----:B------:R-:W-:Y:S05]  /*6080*/  @P0 BRA `(.L_x_224) ;  /* 0xfffffff400e00947 */ /* 0x000fea000383ffff */
        /* <DEDUP_REMOVED lines=83> */
[----:B------:R0:W5:Y:S04]  /*65c0*/  LDL.64 R4, [R1+0x198] ;  /* 0x0001980001047983 */ /* 0x0001680000100a00 */
[----:B-123--:R0:W5:Y:S04]  /*65d0*/  LDL.64 R2, [R1+0x1a0] ;  /* 0x0001a00001027983 */ /* 0x00e1680000100a00 */
        /* <DEDUP_REMOVED lines=10> */
[----:B------:R0:W5:Y:S01]  /*6680*/  LDL.64 R182, [R1+0x1f8] ;  /* 0x0001f80001b67983 */ /* 0x0001620000100a00 */
        /* <DEDUP_REMOVED lines=64> */
[----:B0-----:R-:W-:-:S07]  /*6a90*/  MOV R21, R148 ;  /* 0x0000009400157202 */ /* 0x001fce0000000f00 */
.L_x_201:
[----:B------:R-:W-:Y:S05]  /*6aa0*/  BSYNC.RECONVERGENT B0 ;  /* 0x0000000000007941 */ /* 0x000fea0003800200 */
.L_x_200:
[----:B------:R-:W-:Y:S05]  /*6ab0*/  WARPSYNC.ALL ;  /* 0x0000000000007948 */ /* 0x000fea0003800000 */
[----:B-----5:R-:W-:Y:S01]  /*6ac0*/  SHFL.DOWN PT, R114, R94, 0x2, 0x1f ;  /* 0x08401f005e727f89 */ /* 0x020fe200000e0000 */
[----:B------:R-:W-:Y:S03]  /*6ad0*/  BSSY.RECONVERGENT B0, `(.L_x_225) ;  /* 0x0000335000007945 */ /* 0x000fe60003800200 */
        /* <DEDUP_REMOVED lines=9> */
[----:B0-----:R-:W-:Y:S04]  /*6b70*/  SHFL.DOWN PT, R118, R90, 0x2, 0x1f ;  /* 0x08401f005a767f89 */ /* 0x001fe800000e0000 */
[----:B------:R-:W0:Y:S04]  /*6b80*/  SHFL.DOWN PT, R119, R91, 0x2, 0x1f ;  /* 0x08401f005b777f89 */ /* 0x000e2800000e0000 */
[----:B------:R-:W-:Y:S04]  /*6b90*/  SHFL.DOWN PT, R122, R86, 0x2, 0x1f ;  /* 0x08401f00567a7f89 */ /* 0x000fe800000e0000 */
[----:B------:R-:W0:Y:S04]  /*6ba0*/  SHFL.DOWN PT, R123, R87, 0x2, 0x1f ;  /* 0x08401f00577b7f89 */ /* 0x000e2800000e0000 */
[----:B-1----:R-:W-:Y:S04]  /*6bb0*/  STL.64 [R0+0x40], R114 ;  /* 0x0000407200007387 */ /* 0x002fe80000100a00 */
[----:B--2---:R-:W-:Y:S04]  /*6bc0*/  STL.64 [R0+0x58], R120 ;  /* 0x0000587800007387 */ /* 0x004fe80000100a00 */
[----:B------:R-:W-:Y:S04]  /*6bd0*/  SHFL.DOWN PT, R114, R60, 0x2, 0x1f ;  /* 0x08401f003c727f89 */ /* 0x000fe800000e0000 */
[----:B------:R-:W1:Y:S04]  /*6be0*/  SHFL.DOWN PT, R115, R61, 0x2, 0x1f ;  /* 0x08401f003d737f89 */ /* 0x000e6800000e0000 */
[----:B------:R-:W-:Y:S04]  /*6bf0*/  SHFL.DOWN PT, R120, R54, 0x2, 0x1f ;  /* 0x08401f0036787f89 */ /* 0x000fe800000e0000 */
[----:B------:R-:W2:Y:S04]  /*6c00*/  SHFL.DOWN PT, R121, R55, 0x2, 0x1f ;  /* 0x08401f0037797f89 */ /* 0x000ea800000e0000 */
[----:B---3--:R-:W-:Y:S04]  /*6c10*/  STL.64 [R0+0x8], R100 ;  /* 0x0000086400007387 */ /* 0x008fe80000100a00 */
[----:B----4-:R-:W-:Y:S04]  /*6c20*/  STL.64 [R0+0x68], R124 ;  /* 0x0000687c00007387 */ /* 0x010fe80000100a00 */
[----:B------:R-:W-:Y:S04]  /*6c30*/  SHFL.DOWN PT, R100, R74, 0x2, 0x1f ;  /* 0x08401f004a647f89 */ /* 0x000fe800000e0000 */
[----:B------:R-:W3:Y:S04]  /*6c40*/  SHFL.DOWN PT, R101, R75, 0x2, 0x1f ;  /* 0x08401f004b657f89 */ /* 0x000ee800000e0000 */
[----:B------:R-:W-:Y:S04]  /*6c50*/  STL.64 [R0+0x48], R116 ;  /* 0x0000487400007387 */ /* 0x000fe80000100a00 */
[----:B0-----:R-:W-:Y:S04]  /*6c60*/  STL.64 [R0+0x50], R118 ;  /* 0x0000507600007387 */ /* 0x001fe80000100a00 */
[----:B------:R-:W-:Y:S04]  /*6c70*/  SHFL.DOWN PT, R124, R50, 0x2, 0x1f ;  /* 0x08401f00327c7f89 */ /* 0x000fe800000e0000 */
[----:B------:R-:W0:Y:S04]  /*6c80*/  SHFL.DOWN PT, R125, R51, 0x2, 0x1f ;  /* 0x08401f00337d7f89 */ /* 0x000e2800000e0000 */
        /* <DEDUP_REMOVED lines=15> */
[----:B-1----:R-:W-:Y:S04]  /*6d80*/  STL.64 [R0+0xc8], R114 ;  /* 0x0000c87200007387 */ /* 0x002fe80000100a00 */
[----:B--2---:R-:W-:Y:S04]  /*6d90*/  STL.64 [R0+0xe0], R120 ;  /* 0x0000e07800007387 */ /* 0x004fe80000100a00 */
[----:B------:R-:W-:Y:S04]  /*6da0*/  SHFL.DOWN PT, R114, R18, 0x2, 0x1f ;  /* 0x08401f0012727f89 */ /* 0x000fe800000e0000 */
[----:B------:R-:W1:Y:S04]  /*6db0*/  SHFL.DOWN PT, R115, R19, 0x2, 0x1f ;  /* 0x08401f0013737f89 */ /* 0x000e6800000e0000 */
[----:B------:R-:W-:Y:S04]  /*6dc0*/  SHFL.DOWN PT, R120, R12, 0x2, 0x1f ;  /* 0x08401f000c787f89 */ /* 0x000fe800000e0000 */
[----:B------:R-:W2:Y:S04]  /*6dd0*/  SHFL.DOWN PT, R121, R13, 0x2, 0x1f ;  /* 0x08401f000d797f89 */ /* 0x000ea800000e0000 */
[----:B---3--:R-:W-:Y:S04]  /*6de0*/  STL.64 [R0+0x90], R100 ;  /* 0x0000906400007387 */ /* 0x008fe80000100a00 */
[----:B0-----:R-:W-:Y:S04]  /*6df0*/  STL.64 [R0+0xf0], R124 ;  /* 0x0000f07c00007387 */ /* 0x001fe80000100a00 */
[----:B------:R-:W-:Y:S04]  /*6e00*/  SHFL.DOWN PT, R100, R34, 0x2, 0x1f ;  /* 0x08401f0022647f89 */ /* 0x000fe800000e0000 */
[----:B------:R-:W0:Y:S04]  /*6e10*/  SHFL.DOWN PT, R101, R35, 0x2, 0x1f ;  /* 0x08401f0023657f89 */ /* 0x000e2800000e0000 */
        /* <DEDUP_REMOVED lines=27> */
[----:B-1----:R1:W-:Y:S04]  /*6fd0*/  STL.64 [R0+0x168], R114 ;  /* 0x0001687200007387 */ /* 0x0023e80000100a00 */
[----:B--2---:R2:W-:Y:S04]  /*6fe0*/  STL.64 [R0+0x180], R120 ;  /* 0x0001807800007387 */ /* 0x0045e80000100a00 */
[----:B0-----:R-:W-:Y:S01]  /*6ff0*/  STL.64 [R0+0x130], R100 ;  /* 0x0001306400007387 */ /* 0x001fe20000100a00 */
[----:B-1----:R-:W-:-:S03]  /*7000*/  IMAD.MOV.U32 R115, RZ, RZ, R201 ;  /* 0x000000ffff737224 */ /* 0x002fc600078e00c9 */
[----:B---3--:R-:W-:Y:S01]  /*7010*/  STL.64 [R0+0x190], R124 ;  /* 0x0001907c00007387 */ /* 0x008fe20000100a00 */
[----:B------:R-:W-:Y:S01]  /*7020*/  IMAD.MOV.U32 R114, RZ, RZ, R205 ;  /* 0x000000ffff727224 */ /* 0x000fe200078e00cd */
[----:B--2---:R-:W-:Y:S02]  /*7030*/  PRMT R120, R184, 0x7610, R200 ;  /* 0x00007610b8787816 */ /* 0x004fe400000000c8 */
        /* <DEDUP_REMOVED lines=45> */
[----:B-1----:R-:W-:Y:S01]  /*7310*/  MOV R100, R125 ;  /* 0x0000007d00647202 */ /* 0x002fe20000000f00 */
[----:B------:R-:W-:Y:S02]  /*7320*/  IMAD.MOV.U32 R101, RZ, RZ, R124 ;  /* 0x000000ffff657224 */ /* 0x000fe400078e007c */
        /* <DEDUP_REMOVED lines=44> */
[----:B------:R-:W-:Y:S01]  /*75f0*/  MOV R107, R224 ;  /* 0x000000e0006b7202 */ /* 0x000fe20000000f00 */
[----:B---3--:R-:W-:Y:S02]  /*7600*/  IMAD.MOV.U32 R112, RZ, RZ, R214 ;  /* 0x000000ffff707224 */ /* 0x008fe400078e00d6 */
[----:B------:R1:W-:Y:S01]  /*7610*/  STL.64 [R0+0x1f8], R110 ;  /* 0x0001f86e00007387 */ /* 0x0003e20000100a00 */
[----:B----4-:R-:W-:Y:S01]  /*7620*/  MOV R100, R212 ;  /* 0x000000d400647202 */ /* 0x010fe20000000f00 */
[----:B------:R-:W-:Y:S02]  /*7630*/  IMAD.MOV.U32 R101, RZ, RZ, R213 ;  /* 0x000000ffff657224 */ /* 0x000fe400078e00d5 */
        /* <DEDUP_REMOVED lines=10> */
[----:B-1----:R-:W-:-:S03]  /*76e0*/  IMAD.MOV.U32 R106, RZ, RZ, R225 ;  /* 0x000000ffff6a7224 */ /* 0x002fc600078e00e1 */
        /* <DEDUP_REMOVED lines=19> */
[----:B------:R-:W2:Y:S01]  /*7820*/  SHFL.DOWN PT, R107, R107, 0x2, 0x1f ;  /* 0x08401f006b6b7f89 */ /* 0x000ea200000e0000 */
[----:B-1----:R-:W-:-:S03]  /*7830*/  IMAD.MOV.U32 R102, RZ, RZ, R229 ;  /* 0x000000ffff667224 */ /* 0x002fc600078e00e5 */
[----:B------:R-:W1:Y:S01]  /*7840*/  SHFL.DOWN PT, R106, R106, 0x2, 0x1f ;  /* 0x08401f006a6a7f89 */ /* 0x000e6200000e0000 */
        /* <DEDUP_REMOVED lines=9> */
[----:B------:R-:W-:Y:S01]  /*78e0*/  IMAD.MOV.U32 R101, RZ, RZ, R112 ;  /* 0x000000ffff657224 */ /* 0x000fe200078e0070 */
[----:B------:R-:W-:Y:S02]  /*78f0*/  MOV R112, R232 ;  /* 0x000000e800707202 */ /* 0x000fe40000000f00 */
[----:B------:R-:W0:Y:S04]  /*7900*/  SHFL.DOWN PT, R133, R77, 0x2, 0x1f ;  /* 0x08401f004d857f89 */ /* 0x000e2800000e0000 */
[----:B------:R3:W-:Y:S04]  /*7910*/  STL.64 [R0+0x290], R100 ;  /* 0x0002906400007387 */ /* 0x0007e80000100a00 */
[----:B------:R-:W-:Y:S04]  /*7920*/  SHFL.DOWN PT, R117, R112, 0x2, 0x1f ;  /* 0x08401f0070757f89 */ /* 0x000fe800000e0000 */
[----:B------:R-:W-:Y:S01]  /*7930*/  SHFL.DOWN PT, R130, R78, 0x2, 0x1f ;  /* 0x08401f004e827f89 */ /* 0x000fe200000e0000 */
[----:B---3--:R-:W-:Y:S01]  /*7940*/  MOV R100, R111 ;  /* 0x0000006f00647202 */ /* 0x008fe20000000f00 */
[----:B------:R-:W-:-:S02]  /*7950*/  IMAD.MOV.U32 R101, RZ, RZ, R110 ;  /* 0x000000ffff657224 */ /* 0x000fc400078e006e */
[----:B------:R-:W3:Y:S01]  /*7960*/  SHFL.DOWN PT, R131, R79, 0x2, 0x1f ;  /* 0x08401f004f837f89 */ /* 0x000ee200000e0000 */
[----:B------:R-:W-:Y:S02]  /*7970*/  IMAD.MOV.U32 R111, RZ, RZ, R234 ;  /* 0x000000ffff6f7224 */ /* 0x000fe400078e00ea */
[----:B------:R-:W-:Y:S01]  /*7980*/  IMAD.MOV.U32 R110, RZ, RZ, R236 ;  /* 0x000000ffff6e7224 */ /* 0x000fe200078e00ec */
[----:B------:R4:W-:Y:S04]  /*7990*/  STL.64 [R0+0x298], R100 ;  /* 0x0002986400007387 */ /* 0x0009e80000100a00 */
[----:B------:R-:W-:Y:S04]  /*79a0*/  SHFL.DOWN PT, R115, R111, 0x2, 0x1f ;  /* 0x08401f006f737f89 */ /* 0x000fe800000e0000 */
[----:B------:R-:W-:Y:S01]  /*79b0*/  SHFL.DOWN PT, R113, R110, 0x2, 0x1f ;  /* 0x08401f006e717f89 */ /* 0x000fe200000e0000 */
[----:B----4-:R-:W-:-:S03]  /*79c0*/  IMAD.MOV.U32 R100, RZ, RZ, R109 ;  /* 0x000000ffff647224 */ /* 0x010fc600078e006d */
[----:B------:R-:W-:Y:S01]  /*79d0*/  SHFL.DOWN PT, R128, R80, 0x2, 0x1f ;  /* 0x08401f0050807f89 */ /* 0x000fe200000e0000 */
[----:B------:R-:W-:Y:S02]  /*79e0*/  IMAD.MOV.U32 R101, RZ, RZ, R108 ;  /* 0x000000ffff657224 */ /* 0x000fe400078e006c */
[----:B------:R-:W-:Y:S01]  /*79f0*/  IMAD.MOV.U32 R109, RZ, RZ, R238 ;  /* 0x000000ffff6d7224 */ /* 0x000fe200078e00ee */
[----:B------:R-:W4:Y:S01]  /*7a00*/  SHFL.DOWN PT, R129, R81, 0x2, 0x1f ;  /* 0x08401f0051817f89 */ /* 0x000f2200000e0000 */
[----:B------:R-:W-:-:S03]  /*7a10*/  IMAD.MOV.U32 R108, RZ, RZ, R240 ;  /* 0x000000ffff6c7224 */ /* 0x000fc600078e00f0 */
[----:B------:R2:W-:Y:S04]  /*7a20*/  STL.64 [R0+0x2a0], R100 ;  /* 0x0002a06400007387 */ /* 0x0005e80000100a00 */
[----:B------:R-:W-:Y:S04]  /*7a30*/  SHFL.DOWN PT, R111, R109, 0x2, 0x1f ;  /* 0x08401f006d6f7f89 */ /* 0x000fe800000e0000 */
[----:B------:R-:W-:Y:S01]  /*7a40*/  SHFL.DOWN PT, R126, R82, 0x2, 0x1f ;  /* 0x08401f00527e7f89 */ /* 0x000fe200000e0000 */
[----:B--2---:R-:W-:-:S03]  /*7a50*/  IMAD.MOV.U32 R100, RZ, RZ, R107 ;  /* 0x000000ffff647224 */ /* 0x004fc600078e006b */
[----:B------:R-:W-:Y:S01]  /*7a60*/  SHFL.DOWN PT, R127, R83, 0x2, 0x1f ;  /* 0x08401f00537f7f89 */ /* 0x000fe200000e0000 */
[----:B-1----:R-:W-:Y:S02]  /*7a70*/  IMAD.MOV.U32 R101, RZ, RZ, R106 ;  /* 0x000000ffff657224 */ /* 0x002fe400078e006a */
[----:B------:R-:W-:Y:S01]  /*7a80*/  IMAD.MOV.U32 R106, RZ, RZ, R233 ;  /* 0x000000ffff6a7224 */ /* 0x000fe200078e00e9 */
[----:B------:R-:W-:Y:S01]  /*7a90*/  SHFL.DOWN PT, R109, R108, 0x2, 0x1f ;  /* 0x08401f006c6d7f89 */ /* 0x000fe200000e0000 */
[----:B------:R-:W-:-:S03]  /*7aa0*/  IMAD.MOV.U32 R107, RZ, RZ, R242 ;  /* 0x000000ffff6b7224 */ /* 0x000fc600078e00f2 */
[----:B------:R1:W-:Y:S04]  /*7ab0*/  STL.64 [R0+0x2a8], R100 ;  /* 0x0002a86400007387 */ /* 0x0003e80000100a00 */
[----:B------:R2:W-:Y:S04]  /*7ac0*/  SHFL.DOWN PT, R116, R106, 0x2, 0x1f ;  /* 0x08401f006a747f89 */ /* 0x0005e800000e0000 */
[----:B0-----:R-:W-:Y:S01]  /*7ad0*/  STL.64 [R0+0x88], R132 ;  /* 0x0000888400007387 */ /* 0x001fe20000100a00 */
[----:B-1----:R-:W-:-:S03]  /*7ae0*/  IMAD.MOV.U32 R100, RZ, RZ, R105 ;  /* 0x000000ffff647224 */ /* 0x002fc600078e0069 */
[----:B------:R-:W-:Y:S01]  /*7af0*/  SHFL.DOWN PT, R132, R42, 0x2, 0x1f ;  /* 0x08401f002a847f89 */ /* 0x000fe200000e0000 */
[----:B------:R-:W-:Y:S02]  /*7b00*/  IMAD.MOV.U32 R101, RZ, RZ, R104 ;  /* 0x000000ffff657224 */ /* 0x000fe400078e0068 */
[----:B------:R-:W-:Y:S01]  /*7b10*/  IMAD.MOV.U32 R105, RZ, RZ, R235 ;  /* 0x000000ffff697224 */ /* 0x000fe200078e00eb */
[----:B------:R-:W-:Y:S01]  /*7b20*/  SHFL.DOWN PT, R133, R43, 0x2, 0x1f ;  /* 0x08401f002b857f89 */ /* 0x000fe200000e0000 */
[----:B------:R-:W-:Y:S02]  /*7b30*/  IMAD.MOV.U32 R104, RZ, RZ, R237 ;  /* 0x000000ffff687224 */ /* 0x000fe400078e00ed */
[----:B--2---:R-:W-:Y:S01]  /*7b40*/  IMAD.MOV.U32 R106, RZ, RZ, R243 ;  /* 0x000000ffff6a7224 */ /* 0x004fe200078e00f3 */
[----:B------:R0:W-:Y:S04]  /*7b50*/  STL.64 [R0+0x2b0], R100 ;  /* 0x0002b06400007387 */ /* 0x0001e80000100a00 */
[----:B------:R1:W-:Y:S04]  /*7b60*/  SHFL.DOWN PT, R114, R105, 0x2, 0x1f ;  /* 0x08401f0069727f89 */ /* 0x0003e800000e0000 */
[----:B------:R2:W-:Y:S01]  /*7b70*/  SHFL.DOWN PT, R112, R104, 0x2, 0x1f ;  /* 0x08401f0068707f89 */ /* 0x0005e200000e0000 */
[----:B0-----:R-:W-:Y:S01]  /*7b80*/  IMAD.MOV.U32 R100, RZ, RZ, R103 ;  /* 0x000000ffff647224 */ /* 0x001fe200078e0067 */
[----:B-1----:R-:W-:Y:S01]  /*7b90*/  MOV R105, R244 ;  /* 0x000000f400697202 */ /* 0x002fe20000000f00 */
[----:B------:R-:W-:Y:S01]  /*7ba0*/  IMAD.MOV.U32 R101, RZ, RZ, R102 ;  /* 0x000000ffff657224 */ /* 0x000fe200078e0066 */
[----:B------:R-:W-:Y:S01]  /*7bb0*/  SHFL.DOWN PT, R107, R107, 0x2, 0x1f ;  /* 0x08401f006b6b7f89 */ /* 0x000fe200000e0000 */
[----:B------:R-:W-:-:S02]  /*7bc0*/  IMAD.MOV.U32 R103, RZ, RZ, R239 ;  /* 0x000000ffff677224 */ /* 0x000fc400078e00ef */
[----:B------:R-:W-:Y:S01]  /*7bd0*/  IMAD.MOV.U32 R102, RZ, RZ, R241 ;  /* 0x000000ffff667224 */ /* 0x000fe200078e00f1 */
[----:B------:R0:W-:Y:S01]  /*7be0*/  STL.64 [R0+0x2b8], R100 ;  /* 0x0002b86400007387 */ /* 0x0001e20000100a00 */
[----:B--2---:R-:W-:-:S03]  /*7bf0*/  IMAD.MOV.U32 R104, RZ, RZ, R245 ;  /* 0x000000ffff687224 */ /* 0x004fc600078e00f5 */
[----:B------:R1:W-:Y:S04]  /*7c00*/  SHFL.DOWN PT, R110, R103, 0x2, 0x1f ;  /* 0x08401f00676e7f89 */ /* 0x0003e800000e0000 */
[----:B------:R2:W-:Y:S01]  /*7c10*/  SHFL.DOWN PT, R108, R102, 0x2, 0x1f ;  /* 0x08401f00666c7f89 */ /* 0x0005e200000e0000 */
[----:B0-----:R-:W-:-:S03]  /*7c20*/  IMAD.MOV.U32 R100, RZ, RZ, R230 ;  /* 0x000000ffff647224 */ /* 0x001fc600078e00e6 */
[----:B------:R-:W-:Y:S01]  /*7c30*/  SHFL.DOWN PT, R106, R106, 0x2, 0x1f ;  /* 0x08401f006a6a7f89 */ /* 0x000fe200000e0000 */
[----:B------:R-:W-:Y:S02]  /*7c40*/  IMAD.MOV.U32 R101, RZ, RZ, R231 ;  /* 0x000000ffff657224 */ /* 0x000fe400078e00e7 */
[----:B-1----:R-:W-:Y:S01]  /*7c50*/  IMAD.MOV.U32 R103, RZ, RZ, R246 ;  /* 0x000000ffff677224 */ /* 0x002fe200078e00f6 */
[----:B---3--:R-:W-:Y:S01]  /*7c60*/  STL.64 [R0+0x80], R130 ;  /* 0x0000808200007387 */ /* 0x008fe20000100a00 */
[----:B--2---:R-:W-:-:S03]  /*7c70*/  IMAD.MOV.U32 R102, RZ, RZ, R247 ;  /* 0x000000ffff667224 */ /* 0x004fc600078e00f7 */
[----:B------:R-:W-:Y:S04]  /*7c80*/  SHFL.DOWN PT, R100, R100, 0x2, 0x1f ;  /* 0x08401f0064647f89 */ /* 0x000fe800000e0000 */
[----:B------:R-:W0:Y:S04]  /*7c90*/  SHFL.DOWN PT, R101, R101, 0x2, 0x1f ;  /* 0x08401f0065657f89 */ /* 0x000e2800000e0000 */
[----:B------:R-:W-:Y:S04]  /*7ca0*/  SHFL.DOWN PT, R130, R44, 0x2, 0x1f ;  /* 0x08401f002c827f89 */ /* 0x000fe800000e0000 */
[----:B------:R-:W1:Y:S04]  /*7cb0*/  SHFL.DOWN PT, R131, R45, 0x2, 0x1f ;  /* 0x08401f002d837f89 */ /* 0x000e6800000e0000 */
[----:B------:R-:W-:Y:S04]  /*7cc0*/  SHFL.DOWN PT, R105, R105, 0x2, 0x1f ;  /* 0x08401f0069697f89 */ /* 0x000fe800000e0000 */
[----:B------:R-:W-:Y:S04]  /*7cd0*/  SHFL.DOWN PT, R104, R104, 0x2, 0x1f ;  /* 0x08401f0068687f89 */ /* 0x000fe800000e0000 */
[----:B----4-:R-:W-:Y:S04]  /*7ce0*/  STL.64 [R0+0x78], R128 ;  /* 0x0000788000007387 */ /* 0x010fe80000100a00 */
[----:B0-----:R0:W-:Y:S04]  /*7cf0*/  STL.64 [R0+0x2c0], R100 ;  /* 0x0002c06400007387 */ /* 0x0011e80000100a00 */
[----:B------:R-:W-:Y:S04]  /*7d00*/  SHFL.DOWN PT, R128, R46, 0x2, 0x1f ;  /* 0x08401f002e807f89 */ /* 0x000fe800000e0000 */
[----:B------:R-:W2:Y:S01]  /*7d10*/  SHFL.DOWN PT, R129, R47, 0x2, 0x1f ;  /* 0x08401f002f817f89 */ /* 0x000ea200000e0000 */
[----:B0-----:R-:W-:-:S03]  /*7d20*/  IMAD.MOV.U32 R100, RZ, RZ, R117 ;  /* 0x000000ffff647224 */ /* 0x001fc600078e0075 */
[----:B------:R-:W-:Y:S01]  /*7d30*/  SHFL.DOWN PT, R103, R103, 0x2, 0x1f ;  /* 0x08401f0067677f89 */ /* 0x000fe200000e0000 */
[----:B------:R-:W-:-:S03]  /*7d40*/  IMAD.MOV.U32 R101, RZ, RZ, R116 ;  /* 0x000000ffff657224 */ /* 0x000fc600078e0074 */
[----:B------:R-:W-:Y:S04]  /*7d50*/  SHFL.DOWN PT, R102, R102, 0x2, 0x1f ;  /* 0x08401f0066667f89 */ /* 0x000fe800000e0000 */
[----:B------:R0:W-:Y:S04]  /*7d60*/  STL.64 [R0+0x2c8], R100 ;  /* 0x0002c86400007387 */ /* 0x0001e80000100a00 */
[----:B------:R-:W-:Y:S04]  /*7d70*/  STL.64 [R0+0x70], R126 ;  /* 0x0000707e00007387 */ /* 0x000fe80000100a00 */
[----:B------:R-:W-:Y:S01]  /*7d80*/  SHFL.DOWN PT, R126, R48, 0x2, 0x1f ;  /* 0x08401f00307e7f89 */ /* 0x000fe200000e0000 */
[----:B0-----:R-:W-:-:S03]  /*7d90*/  IMAD.MOV.U32 R100, RZ, RZ, R115 ;  /* 0x000000ffff647224 */ /* 0x001fc600078e0073 */
[----:B------:R-:W0:Y:S01]  /*7da0*/  SHFL.DOWN PT, R127, R49, 0x2, 0x1f ;  /* 0x08401f00317f7f89 */ /* 0x000e2200000e0000 */
[----:B------:R-:W-:Y:S01]  /*7db0*/  IMAD.MOV.U32 R101, RZ, RZ, R114 ;  /* 0x000000ffff657224 */ /* 0x000fe200078e0072 */
[----:B------:R-:W-:Y:S02]  /*7dc0*/  PRMT R115, R185, 0x7610, R184 ;  /* 0x00007610b9737816 */ /* 0x000fe400000000b8 */
[----:B------:R-:W-:Y:S01]  /*7dd0*/  STL.64 [R0+0x110], R132 ;  /* 0x0001108400007387 */ /* 0x000fe20000100a00 */
        /* <DEDUP_REMOVED lines=14> */
[----:B------:R-:W-:Y:S01]  /*7ec0*/  SHFL.DOWN PT, R128, R4, 0x2, 0x1f ;  /* 0x08401f0004807f89 */ /* 0x000fe200000e0000 */
[----:B------:R-:W-:Y:S01]  /*7ed0*/  IMAD.MOV.U32 R101, RZ, RZ, R110 ;  /* 0x000000ffff657224 */ /* 0x000fe200078e006e */
[----:B------:R-:W-:Y:S02]  /*7ee0*/  PRMT R110, R190, 0x7610, R189 ;  /* 0x00007610be6e7816 */ /* 0x000fe400000000bd */
[----:B------:R-:W1:Y:S01]  /*7ef0*/  SHFL.DOWN PT, R129, R5, 0x2, 0x1f ;  /* 0x08401f0005817f89 */ /* 0x000e6200000e0000 */
[----:B------:R-:W-:-:S03]  /*7f00*/  PRMT R111, R189, 0x7610, R188 ;  /* 0x00007610bd6f7816 */ /* 0x000fc600000000bc */
[----:B------:R2:W-:Y:S04]  /*7f10*/  STL.64 [R0+0x2e0], R100 ;  /* 0x0002e06400007387 */ /* 0x0005e80000100a00 */
[----:B0-----:R-:W-:Y:S04]  /*7f20*/  STL.64 [R0+0xf8], R126 ;  /* 0x0000f87e00007387 */ /* 0x001fe80000100a00 */
[----:B------:R-:W-:Y:S01]  /*7f30*/  SHFL.DOWN PT, R126, R6, 0x2, 0x1f ;  /* 0x08401f00067e7f89 */ /* 0x000fe200000e0000 */
[----:B--2---:R-:W-:Y:S01]  /*7f40*/  MOV R100, R109 ;  /* 0x0000006d00647202 */ /* 0x004fe20000000f00 */
[----:B------:R-:W-:-:S02]  /*7f50*/  IMAD.MOV.U32 R101, RZ, RZ, R108 ;  /* 0x000000ffff657224 */ /* 0x000fc400078e006c */
[----:B------:R-:W0:Y:S01]  /*7f60*/  SHFL.DOWN PT, R127, R7, 0x2, 0x1f ;  /* 0x08401f00077f7f89 */ /* 0x000e2200000e0000 */
[----:B------:R-:W-:Y:S02]  /*7f70*/  PRMT R108, R192, 0x7610, R191 ;  /* 0x00007610c06c7816 */ /* 0x000fe400000000bf */
[----:B------:R-:W-:Y:S01]  /*7f80*/  PRMT R109, R191, 0x7610, R190 ;  /* 0x00007610bf6d7816 */ /* 0x000fe200000000be */
[----:B------:R2:W-:Y:S04]  /*7f90*/  STL.64 [R0+0x2e8], R100 ;  /* 0x0002e86400007387 */ /* 0x0005e80000100a00 */
[----:B----4-:R-:W-:Y:S04]  /*7fa0*/  STL.64 [R0+0x1b0], R132 ;  /* 0x0001b08400007387 */ /* 0x010fe80000100a00 */
[----:B---3--:R-:W-:Y:S01]  /*7fb0*/  STL.64 [R0+0x1a8], R130 ;  /* 0x0001a88200007387 */ /* 0x008fe20000100a00 */
[----:B--2---:R-:W-:Y:S01]  /*7fc0*/  IMAD.MOV.U32 R100, RZ, RZ, R107 ;  /* 0x000000ffff647224 */ /* 0x004fe200078e006b */
[----:B------:R-:W-:Y:S01]  /*7fd0*/  PRMT R107, R193, 0x7610, R192 ;  /* 0x00007610c16b7816 */ /* 0x000fe200000000c0 */
[----:B------:R-:W-:Y:S01]  /*7fe0*/  IMAD.MOV.U32 R101, RZ, RZ, R106 ;  /* 0x000000ffff657224 */ /* 0x000fe200078e006a */
[----:B------:R-:W-:Y:S01]  /*7ff0*/  PRMT R106, R194, 0x7610, R193 ;  /* 0x00007610c26a7816 */ /* 0x000fe200000000c1 */
[----:B-1----:R-:W-:Y:S04]  /*8000*/  STL.64 [R0+0x1a0], R128 ;  /* 0x0001a08000007387 */ /* 0x002fe80000100a00 */
[----:B------:R1:W-:Y:S04]  /*8010*/  STL.64 [R0+0x2f0], R100 ;  /* 0x0002f06400007387 */ /* 0x0003e80000100a00 */
[----:B------:R-:W-:Y:S04]  /*8020*/  SHFL.DOWN PT, R129, R106, 0x2, 0x1f ;  /* 0x08401f006a817f89 */ /* 0x000fe800000e0000 */
[----:B------:R-:W-:Y:S01]  /*8030*/  SHFL.DOWN PT, R128, R107, 0x2, 0x1f ;  /* 0x08401f006b807f89 */ /* 0x000fe200000e0000 */
[----:B-1----:R-:W-:Y:S01]  /*8040*/  IMAD.MOV.U32 R100, RZ, RZ, R105 ;  /* 0x000000ffff647224 */ /* 0x002fe200078e0069 */
[----:B------:R-:W-:Y:S01]  /*8050*/  PRMT R105, R195, 0x7610, R194 ;  /* 0x00007610c3697816 */ /* 0x000fe200000000c2 */
[----:B------:R-:W-:Y:S01]  /*8060*/  IMAD.MOV.U32 R101, RZ, RZ, R104 ;  /* 0x000000ffff657224 */ /* 0x000fe200078e0068 */
[----:B------:R-:W-:Y:S01]  /*8070*/  PRMT R104, R196, 0x7610, R195 ;  /* 0x00007610c4687816 */ /* 0x000fe200000000c3 */
[----:B------:R-:W-:Y:S04]  /*8080*/  SHFL.DOWN PT, R134, R40, 0x2, 0x1f ;  /* 0x08401f0028867f89 */ /* 0x000fe800000e0000 */
        /* <DEDUP_REMOVED lines=11> */
[----:B-1----:R-:W-:-:S03]  /*8140*/  PRMT R100, R200, 0x7610, R199 ;  /* 0x00007610c8647816 */ /* 0x002fc600000000c7 */
[----:B------:R-:W-:Y:S01]  /*8150*/  SHFL.DOWN PT, R136, R38, 0x2, 0x1f ;  /* 0x08401f0026887f89 */ /* 0x000fe200000e0000 */
[----:B------:R-:W-:-:S03]  /*8160*/  PRMT R101, R199, 0x7610, R198 ;  /* 0x00007610c7657816 */ /* 0x000fc600000000c6 */
[----:B------:R-:W-:Y:S04]  /*8170*/  SHFL.DOWN PT, R118, R100, 0x2, 0x1f ;  /* 0x08401f0064767f89 */ /* 0x000fe800000e0000 */
[----:B------:R-:W1:Y:S04]  /*8180*/  SHFL.DOWN PT, R119, R101, 0x2, 0x1f ;  /* 0x08401f0065777f89 */ /* 0x000e6800000e0000 */
[----:B------:R-:W2:Y:S04]  /*8190*/  SHFL.DOWN PT, R137, R39, 0x2, 0x1f ;  /* 0x08401f0027897f89 */ /* 0x000ea800000e0000 */
[----:B------:R-:W-:Y:S04]  /*81a0*/  SHFL.DOWN PT, R138, R36, 0x2, 0x1f ;  /* 0x08401f00248a7f89 */ /* 0x000fe800000e0000 */
[----:B------:R-:W3:Y:S04]  /*81b0*/  SHFL.DOWN PT, R139, R37, 0x2, 0x1f ;  /* 0x08401f00258b7f89 */ /* 0x000ee800000e0000 */
[----:B0-----:R-:W-:Y:S04]  /*81c0*/  STL.64 [R0+0x198], R126 ;  /* 0x0001987e00007387 */ /* 0x001fe80000100a00 */
[----:B------:R-:W-:Y:S04]  /*81d0*/  SHFL.DOWN PT, R127, R108, 0x2, 0x1f ;  /* 0x08401f006c7f7f89 */ /* 0x000fe800000e0000 */
[----:B------:R-:W-:Y:S04]  /*81e0*/  SHFL.DOWN PT, R126, R109, 0x2, 0x1f ;  /* 0x08401f006d7e7f89 */ /* 0x000fe800000e0000 */
[----:B-1----:R0:W-:Y:S04]  /*81f0*/  STL.64 [R0+0x208], R118 ;  /* 0x0002087600007387 */ /* 0x0021e80000100a00 */
[----:B------:R-:W-:Y:S04]  /*8200*/  SHFL.DOWN PT, R125, R110, 0x2, 0x1f ;  /* 0x08401f006e7d7f89 */ /* 0x000fe800000e0000 */
[----:B------:R-:W-:Y:S01]  /*8210*/  SHFL.DOWN PT, R124, R111, 0x2, 0x1f ;  /* 0x08401f006f7c7f89 */ /* 0x000fe200000e0000 */
[----:B0-----:R-:W-:-:S03]  /*8220*/  IMAD.MOV.U32 R118, RZ, RZ, R133 ;  /* 0x000000ffff767224 */ /* 0x001fc600078e0085 */
[----:B------:R-:W-:Y:S01]  /*8230*/  SHFL.DOWN PT, R123, R112, 0x2, 0x1f ;  /* 0x08401f00707b7f89 */ /* 0x000fe200000e0000 */
[----:B------:R-:W-:-:S03]  /*8240*/  IMAD.MOV.U32 R119, RZ, RZ, R132 ;  /* 0x000000ffff777224 */ /* 0x000fc600078e0084 */
[----:B------:R-:W-:Y:S04]  /*8250*/  SHFL.DOWN PT, R122, R113, 0x2, 0x1f ;  /* 0x08401f00717a7f89 */ /* 0x000fe800000e0000 */
[----:B------:R0:W-:Y:S04]  /*8260*/  STL.64 [R0+0x210], R118 ;  /* 0x0002107600007387 */ /* 0x0001e80000100a00 */
[----:B------:R-:W-:Y:S04]  /*8270*/  SHFL.DOWN PT, R121, R115, 0x2, 0x1f ;  /* 0x08401f0073797f89 */ /* 0x000fe800000e0000 */
[----:B------:R-:W-:Y:S01]  /*8280*/  SHFL.DOWN PT, R115, R114, 0x2, 0x1f ;  /* 0x08401f0072737f89 */ /* 0x000fe200000e0000 */
[----:B0-----:R-:W-:Y:S01]  /*8290*/  IMAD.MOV.U32 R118, RZ, RZ, R131 ;  /* 0x000000ffff767224 */ /* 0x001fe200078e0083 */
[----:B------:R-:W0:Y:S01]  /*82a0*/  S2R R120, SR_LANEID ;  /* 0x0000000000787919 */ /* 0x000e220000000000 */
[----:B------:R-:W-:Y:S01]  /*82b0*/  IMAD.MOV.U32 R119, RZ, RZ, R130 ;  /* 0x000000ffff777224 */ /* 0x000fe200078e0082 */
[----:B------:R-:W-:Y:S04]  /*82c0*/  STL.64 [R0+0x118], R134 ;  /* 0x0001188600007387 */ /* 0x000fe80000100a00 */
[----:B------:R1:W-:Y:S04]  /*82d0*/  STL.64 [R0+0x218], R118 ;  /* 0x0002187600007387 */ /* 0x0003e80000100a00 */
[----:B--2---:R-:W-:Y:S04]  /*82e0*/  STL.64 [R0+0x120], R136 ;  /* 0x0001208800007387 */ /* 0x004fe80000100a00 */
[----:B---3--:R-:W-:Y:S01]  /*82f0*/  STL.64 [R0+0x128], R138 ;  /* 0x0001288a00007387 */ /* 0x008fe20000100a00 */
[----:B-1----:R-:W-:Y:S01]  /*8300*/  MOV R118, R129 ;  /* 0x0000008100767202 */ /* 0x002fe20000000f00 */
[----:B------:R-:W-:-:S02]  /*8310*/  IMAD.MOV.U32 R119, RZ, RZ, R128 ;  /* 0x000000ffff777224 */ /* 0x000fc400078e0080 */
[----:B------:R-:W-:Y:S04]  /*8320*/  SHFL.DOWN PT, R134, R164, 0x2, 0x1f ;  /* 0x08401f00a4867f89 */ /* 0x000fe800000e0000 */
[----:B------:R-:W1:Y:S04]  /*8330*/  SHFL.DOWN PT, R135, R165, 0x2, 0x1f ;  /* 0x08401f00a5877f89 */ /* 0x000e6800000e0000 */
[----:B------:R-:W-:Y:S01]  /*8340*/  SHFL.DOWN PT, R136, R166, 0x2, 0x1f ;  /* 0x08401f00a6887f89 */ /* 0x000fe200000e0000 */
[----:B0-----:R-:W-:-:S03]  /*8350*/  ISETP.GT.AND P0, PT, R120, 0x1d, PT ;  /* 0x0000001d7800780c */ /* 0x001fc60003f04270 */
[----:B------:R-:W0:Y:S04]  /*8360*/  SHFL.DOWN PT, R137, R167, 0x2, 0x1f ;  /* 0x08401f00a7897f89 */ /* 0x000e2800000e0000 */
[----:B------:R-:W-:Y:S04]  /*8370*/  SHFL.DOWN PT, R138, R168, 0x2, 0x1f ;  /* 0x08401f00a88a7f89 */ /* 0x000fe800000e0000 */
[----:B------:R-:W2:Y:S04]  /*8380*/  SHFL.DOWN PT, R139, R169, 0x2, 0x1f ;  /* 0x08401f00a98b7f89 */ /* 0x000ea800000e0000 */
[----:B------:R-:W-:Y:S04]  /*8390*/  SHFL.DOWN PT, R116, R21, 0x2, 0x1f ;  /* 0x08401f0015747f89 */ /* 0x000fe800000e0000 */
[----:B------:R-:W3:Y:S04]  /*83a0*/  SHFL.DOWN PT, R117, R20, 0x2, 0x1f ;  /* 0x08401f0014757f89 */ /* 0x000ee800000e0000 */
[----:B------:R4:W-:Y:S04]  /*83b0*/  STL.64 [R0+0x220], R118 ;  /* 0x0002207600007387 */ /* 0x0009e80000100a00 */
[----:B-1----:R-:W-:Y:S04]  /*83c0*/  STL.64 [R0+0x1b8], R134 ;  /* 0x0001b88600007387 */ /* 0x002fe80000100a00 */
[----:B0-----:R-:W-:Y:S01]  /*83d0*/  STL.64 [R0+0x1c0], R136 ;  /* 0x0001c08800007387 */ /* 0x001fe20000100a00 */
[----:B----4-:R-:W-:-:S03]  /*83e0*/  IMAD.MOV.U32 R118, RZ, RZ, R127 ;  /* 0x000000ffff767224 */ /* 0x010fc600078e007f */
[----:B--2---:R-:W-:Y:S01]  /*83f0*/  STL.64 [R0+0x1c8], R138 ;  /* 0x0001c88a00007387 */ /* 0x004fe20000100a00 */
[----:B------:R-:W-:-:S05]  /*8400*/  IMAD.MOV.U32 R119, RZ, RZ, R126 ;  /* 0x000000ffff777224 */ /* 0x000fca00078e007e */
[----:B------:R0:W-:Y:S04]  /*8410*/  STL.64 [R0+0x228], R118 ;  /* 0x0002287600007387 */ /* 0x0001e80000100a00 */
[----:B---3--:R-:W-:Y:S01]  /*8420*/  STL.64 [R0], R116 ;  /* 0x0000007400007387 */ /* 0x008fe20000100a00 */
[----:B0-----:R-:W-:Y:S02]  /*8430*/  IMAD.MOV.U32 R118, RZ, RZ, R125 ;  /* 0x000000ffff767224 */ /* 0x001fe400078e007d */
        /* <DEDUP_REMOVED lines=117> */
.L_x_249:
[C---:B0-----:R-:W-:Y:S01]  /*8b90*/  IMAD R4, R5.reuse, 0x2, R0 ;  /* 0x0000000205047824 */ /* 0x041fe200078e0200 */
[----:B--2---:R-:W2:Y:S03]  /*8ba0*/  LDL.U16 R7, [R1+0x2fe] ;  /* 0x0002fe0001077983 */ /* 0x004ea60000100400 */
        /* <DEDUP_REMOVED lines=14> */
.L_x_248:
        /* <DEDUP_REMOVED lines=11> */
.L_x_229:
        /* <DEDUP_REMOVED lines=12> */
.L_x_230:
[----:B------:R-:W-:Y:S05]  /*8e00*/  BSYNC.RELIABLE B2 ;  /* 0x0000000000027941 */ /* 0x000fea0003800100 */
.L_x_228:
[----:B------:R-:W-:-:S05]  /*8e10*/  PRMT R7, R7, 0x7632, R7 ;  /* 0x0000763207077816 */ /* 0x000fca0000000007 */
[----:B------:R-:W-:Y:S04]  /*8e20*/  STL.U16 [R10+0x200], R7 ;  /* 0x000200070a007387 */ /* 0x000fe80000100400 */
[----:B------:R-:W2:Y:S04]  /*8e30*/  LDL R8, [R3+-0x1fc] ;  /* 0xfffe040003087983 */ /* 0x000ea80000100800 */
[----:B--2---:R-:W-:Y:S04]  /*8e40*/  STL [R3+-0x200], R8 ;  /* 0xfffe000803007387 */ /* 0x004fe80000100800 */
[----:B------:R2:W-:Y:S04]  /*8e50*/  STL.U16 [R10+0x202], R4 ;  /* 0x000202040a007387 */ /* 0x0005e80000100400 */
[----:B-----5:R3:W-:Y:S04]  /*8e60*/  STL [R3+-0x1fc], R6 ;  /* 0xfffe040603007387 */ /* 0x0207e80000100800 */
[----:B--2---:R3:W5:Y:S02]  /*8e70*/  LDL.U16 R4, [R10+0x200] ;  /* 0x000200000a047983 */ /* 0x0047640000100400 */
.L_x_231:
[----:B------:R-:W-:Y:S05]  /*8e80*/  BSYNC.RECONVERGENT B1 ;  /* 0x0000000000017941 */ /* 0x000fea0003800200 */
.L_x_227:
[----:B------:R-:W2:Y:S01]  /*8e90*/  LDL.U16 R7, [R10+0x1fe] ;  /* 0x0001fe000a077983 */ /* 0x000ea20000100400 */
[----:B------:R-:W-:Y:S04]  /*8ea0*/  BSSY.RECONVERGENT B1, `(.L_x_232) ;  /* 0x0000019000017945 */ /* 0x000fe80003800200 */
[----:B------:R-:W-:Y:S01]  /*8eb0*/  BSSY.RELIABLE B2, `(.L_x_233) ;  /* 0x0000011000027945 */ /* 0x000fe20003800100 */
[----:B--2--5:R-:W-:-:S13]  /*8ec0*/  HSETP2.GT.AND P1, PT, R4.H0_H0, R7.H0_H0, PT ;  /* 0x2000000704007234 */ /* 0x024fda0003f24800 */
[----:B------:R-:W-:Y:S05]  /*8ed0*/  @!P1 BRA `(.L_x_234) ;  /* 0x0000000000089947 */ /* 0x000fea0003800000 */
[----:B---3--:R2:W5:Y:S01]  /*8ee0*/  LDL R6, [R3+-0x204] ;  /* 0xfffdfc0003067983 */ /* 0x0085620000100800 */
[----:B------:R-:W-:Y:S05]  /*8ef0*/  BRA `(.L_x_235) ;  /* 0x0000000000307947 */ /* 0x000fea0003800000 */
.L_x_234:
        /* <DEDUP_REMOVED lines=12> */
.L_x_235:
[----:B------:R-:W-:Y:S05]  /*8fc0*/  BSYNC.RELIABLE B2 ;  /* 0x0000000000027941 */ /* 0x000fea0003800100 */
.L_x_233:
[----:B------:R-:W-:Y:S04]  /*8fd0*/  STL.U16 [R10+0x1fe], R4 ;  /* 0x0001fe040a007387 */ /* 0x000fe80000100400 */
[----:B------:R-:W3:Y:S04]  /*8fe0*/  LDL R8, [R3+-0x200] ;  /* 0xfffe000003087983 */ /* 0x000ee80000100800 */
[----:B---3--:R-:W-:Y:S04]  /*8ff0*/  STL [R3+-0x204], R8 ;  /* 0xfffdfc0803007387 */ /* 0x008fe80000100800 */
[----:B------:R3:W-:Y:S04]  /*9000*/  STL.U16 [R10+0x200], R7 ;  /* 0x000200070a007387 */ /* 0x0007e80000100400 */
[----:B-----5:R4:W-:Y:S04]  /*9010*/  STL [R3+-0x200], R6 ;  /* 0xfffe000603007387 */ /* 0x0209e80000100800 */
[----:B---3--:R4:W5:Y:S02]  /*9020*/  LDL.U16 R7, [R10+0x1fe] ;  /* 0x0001fe000a077983 */ /* 0x0089640000100400 */
.L_x_236:
[----:B------:R-:W-:Y:S05]  /*9030*/  BSYNC.RECONVERGENT B1 ;  /* 0x0000000000017941 */ /* 0x000fea0003800200 */
.L_x_232:
[----:B------:R-:W3:Y:S01]  /*9040*/  LDL.U16 R8, [R10+0x1fc] ;  /* 0x0001fc000a087983 */ /* 0x000ee20000100400 */
[----:B------:R-:W-:Y:S04]  /*9050*/  BSSY.RECONVERGENT B1, `(.L_x_237) ;  /* 0x0000018000017945 */ /* 0x000fe80003800200 */
[----:B------:R-:W-:Y:S01]  /*9060*/  BSSY.RELIABLE B2, `(.L_x_238) ;  /* 0x0000011000027945 */ /* 0x000fe20003800100 */
[----:B---3-5:R-:W-:-:S13]  /*9070*/  HSETP2.GT.AND P1, PT, R7.H0_H0, R8.H0_H0, PT ;  /* 0x2000000807007234 */ /* 0x028fda0003f24800 */
[----:B------:R-:W-:Y:S05]  /*9080*/  @!P1 BRA `(.L_x_239) ;  /* 0x0000000000089947 */ /* 0x000fea0003800000 */
[----:B------:R3:W5:Y:S01]  /*9090*/  LDL R4, [R3+-0x208] ;  /* 0xfffdf80003047983 */ /* 0x0007620000100800 */
[----:B------:R-:W-:Y:S05]  /*90a0*/  BRA `(.L_x_240) ;  /* 0x0000000000307947 */ /* 0x000fea0003800000 */
.L_x_239:
        /* <DEDUP_REMOVED lines=12> */
.L_x_240:
[----:B------:R-:W-:Y:S05]  /*9170*/  BSYNC.RELIABLE B2 ;  /* 0x0000000000027941 */ /* 0x000fea0003800100 */
.L_x_238:
[----:B------:R0:W-:Y:S04]  /*9180*/  STL.U16 [R10+0x1fc], R7 ;  /* 0x0001fc070a007387 */ /* 0x0001e80000100400 */
[----:B----4-:R-:W4:Y:S04]  /*9190*/  LDL R6, [R3+-0x204] ;  /* 0xfffdfc0003067983 */ /* 0x010f280000100800 */
[----:B----4-:R0:W-:Y:S04]  /*91a0*/  STL [R3+-0x208], R6 ;  /* 0xfffdf80603007387 */ /* 0x0101e80000100800 */
[----:B------:R0:W-:Y:S04]  /*91b0*/  STL.U16 [R10+0x1fe], R8 ;  /* 0x0001fe080a007387 */ /* 0x0001e80000100400 */
[----:B-----5:R0:W-:Y:S02]  /*91c0*/  STL [R3+-0x204], R4 ;  /* 0xfffdfc0403007387 */ /* 0x0201e40000100800 */
.L_x_241:
[----:B------:R-:W-:Y:S05]  /*91d0*/  BSYNC.RECONVERGENT B1 ;  /* 0x0000000000017941 */ /* 0x000fea0003800200 */
.L_x_237:
        /* <DEDUP_REMOVED lines=13> */
.L_x_245:
        /* <DEDUP_REMOVED lines=12> */
.L_x_246:
[----:B------:R-:W-:Y:S05]  /*9370*/  BSYNC.RELIABLE B2 ;  /* 0x0000000000027941 */ /* 0x000fea0003800100 */
.L_x_244:
[----:B------:R4:W-:Y:S04]  /*9380*/  STL.U16 [R7+0x200], R8 ;  /* 0x0002000807007387 */ /* 0x0009e80000100400 */
[----:B------:R-:W2:Y:S04]  /*9390*/  LDL R9, [R3+-0x208] ;  /* 0xfffdf80003097983 */ /* 0x000ea80000100800 */
[----:B--2---:R4:W-:Y:S04]  /*93a0*/  STL [R4], R9 ;  /* 0x0000000904007387 */ /* 0x0049e80000100800 */
[----:B------:R4:W-:Y:S04]  /*93b0*/  STL.U16 [R10+0x1fc], R11 ;  /* 0x0001fc0b0a007387 */ /* 0x0009e80000100400 */
[----:B-----5:R4:W-:Y:S02]  /*93c0*/  STL [R3+-0x208], R6 ;  /* 0xfffdf80603007387 */ /* 0x0209e40000100800 */
.L_x_247:
[----:B------:R-:W-:Y:S05]  /*93d0*/  BSYNC.RECONVERGENT B1 ;  /* 0x0000000000017941 */ /* 0x000fea0003800200 */
.L_x_243:
[----:B------:R-:W-:Y:S01]  /*93e0*/  VIADD R2, R2, 0xfffffffc ;  /* 0xfffffffc02027836 */ /* 0x000fe20000000000 */
[----:B------:R-:W-:Y:S06]  /*93f0*/  BRA `(.L_x_248) ;  /* 0xfffffff800247947 */ /* 0x000fec000383ffff */
.L_x_242:
        /* <DEDUP_REMOVED lines=105> */
[----:B------:R-:W-:Y:S01]  /*9a90*/  PRMT R192, R202, 0x7610, R191 ;  /* 0x00007610cac07816 */ /* 0x000fe200000000bf */
[----:B------:R-:W-:Y:S01]  /*9aa0*/  IMAD.MOV.U32 R21, RZ, RZ, R148 ;  /* 0x000000ffff157224 */ /* 0x000fe200078e0094 */
        /* <DEDUP_REMOVED lines=54> */
[----:B0-----:R-:W-:-:S07]  /*9e10*/  PRMT R247, R147, 0x7610, R147 ;  /* 0x0000761093f77816 */ /* 0x001fce0000000093 */
.L_x_226:
[----:B------:R-:W-:Y:S05]  /*9e20*/  BSYNC.RECONVERGENT B0 ;  /* 0x0000000000007941 */ /* 0x000fea0003800200 */
.L_x_225:
        /* <DEDUP_REMOVED lines=120> */
[----:B0-----:R-:W-:-:S03]  /*a5b0*/  MOV R114, R209 ;  /* 0x000000d100727202 */ /* 0x001fc60000000f00 */
        /* <DEDUP_REMOVED lines=13> */
[----:B-1----:R-:W-:-:S03]  /*a690*/  IMAD.MOV.U32 R100, RZ, RZ, R125 ;  /* 0x000000ffff647224 */ /* 0x002fc600078e007d */
[----:B------:R-:W-:Y:S01]  /*a6a0*/  SHFL.DOWN PT, R102, R32, 0x4, 0x1f ;  /* 0x08801f0020667f89 */ /* 0x000fe200000e0000 */
[----:B------:R-:W-:-:S03]  /*a6b0*/  IMAD.MOV.U32 R101, RZ, RZ, R124 ;  /* 0x000000ffff657224 */ /* 0x000fc600078e007c */
[----:B------:R-:W1:Y:S04]  /*a6c0*/  SHFL.DOWN PT, R103, R33, 0x4, 0x1f ;  /* 0x08801f0021677f89 */ /* 0x000e6800000e0000 */
[----:B------:R3:W-:Y:S04]  /*a6d0*/  STL.64 [R0+0x248], R100 ;  /* 0x0002486400007387 */ /* 0x0007e80000100a00 */
[----:B------:R-:W-:Y:S04]  /*a6e0*/  SHFL.DOWN PT, R108, R26, 0x4, 0x1f ;  /* 0x08801f001a6c7f89 */ /* 0x000fe800000e0000 */
[----:B------:R-:W2:Y:S04]  /*a6f0*/  SHFL.DOWN PT, R109, R27, 0x4, 0x1f ;  /* 0x08801f001b6d7f89 */ /* 0x000ea800000e0000 */
[----:B------:R-:W2:Y:S01]  /*a700*/  SHFL.DOWN PT, R115, R115, 0x4, 0x1f ;  /* 0x08801f0073737f89 */ /* 0x000ea200000e0000 */
[----:B---3--:R-:W-:-:S02]  /*a710*/  IMAD.MOV.U32 R100, RZ, RZ, R123 ;  /* 0x000000ffff647224 */ /* 0x008fc400078e007b */
[----:B------:R-:W-:Y:S01]  /*a720*/  IMAD.MOV.U32 R101, RZ, RZ, R122 ;  /* 0x000000ffff657224 */ /* 0x000fe200078e007a */
[----:B------:R-:W3:Y:S04]  /*a730*/  SHFL.DOWN PT, R114, R114, 0x4, 0x1f ;  /* 0x08801f0072727f89 */ /* 0x000ee800000e0000 */
        /* <DEDUP_REMOVED lines=21> */
[----:B---3--:R-:W-:Y:S01]  /*a890*/  IMAD.MOV.U32 R100, RZ, RZ, R117 ;  /* 0x000000ffff647224 */ /* 0x008fe200078e0075 */
[----:B------:R-:W-:-:S02]  /*a8a0*/  MOV R101, R116 ;  /* 0x0000007400657202 */ /* 0x000fc40000000f00 */
[----:B------:R-:W-:Y:S04]  /*a8b0*/  SHFL.DOWN PT, R102, R172, 0x4, 0x1f ;  /* 0x08801f00ac667f89 */ /* 0x000fe800000e0000 */
[----:B------:R2:W-:Y:S04]  /*a8c0*/  STL.64 [R0+0x268], R100 ;  /* 0x0002686400007387 */ /* 0x0005e80000100a00 */
[----:B------:R-:W3:Y:S04]  /*a8d0*/  SHFL.DOWN PT, R103, R173, 0x4, 0x1f ;  /* 0x08801f00ad677f89 */ /* 0x000ee800000e0000 */
[----:B------:R-:W-:Y:S01]  /*a8e0*/  SHFL.DOWN PT, R108, R178, 0x4, 0x1f ;  /* 0x08801f00b26c7f89 */ /* 0x000fe200000e0000 */
[----:B--2---:R-:W-:-:S03]  /*a8f0*/  IMAD.MOV.U32 R100, RZ, RZ, R115 ;  /* 0x000000ffff647224 */ /* 0x004fc600078e0073 */
[----:B------:R-:W2:Y:S01]  /*a900*/  SHFL.DOWN PT, R109, R179, 0x4, 0x1f ;  /* 0x08801f00b36d7f89 */ /* 0x000ea200000e0000 */
[----:B------:R-:W-:-:S03]  /*a910*/  IMAD.MOV.U32 R101, RZ, RZ, R114 ;  /* 0x000000ffff657224 */ /* 0x000fc600078e0072 */
[----:B0-----:R0:W-:Y:S04]  /*a920*/  STL.64 [R0+0x1e8], R106 ;  /* 0x0001e86a00007387 */ /* 0x0011e80000100a00 */
[----:B------:R3:W-:Y:S04]  /*a930*/  STL.64 [R0+0x270], R100 ;  /* 0x0002706400007387 */ /* 0x0007e80000100a00 */
[----:B----4-:R4:W-:Y:S01]  /*a940*/  STL.64 [R0+0x200], R112 ;  /* 0x0002007000007387 */ /* 0x0109e20000100a00 */
[----:B0-----:R-:W-:-:S03]  /*a950*/  IMAD.MOV.U32 R106, RZ, RZ, R215 ;  /* 0x000000ffff6a7224 */ /* 0x001fc600078e00d7 */
[----:B-1----:R0:W-:Y:S01]  /*a960*/  STL.64 [R0+0x1e0], R104 ;  /* 0x0001e06800007387 */ /* 0x0021e20000100a00 */
[----:B------:R-:W-:Y:S02]  /*a970*/  IMAD.MOV.U32 R107, RZ, RZ, R224 ;  /* 0x000000ffff6b7224 */ /* 0x000fe400078e00e0 */
[----:B---3--:R-:W-:Y:S01]  /*a980*/  IMAD.MOV.U32 R100, RZ, RZ, R212 ;  /* 0x000000ffff647224 */ /* 0x008fe200078e00d4 */
[----:B------:R1:W-:Y:S01]  /*a990*/  STL.64 [R0+0x1f8], R110 ;  /* 0x0001f86e00007387 */ /* 0x0003e20000100a00 */
[----:B------:R-:W-:Y:S02]  /*a9a0*/  IMAD.MOV.U32 R101, RZ, RZ, R213 ;  /* 0x000000ffff657224 */ /* 0x000fe400078e00d5 */
[----:B----4-:R-:W-:Y:S01]  /*a9b0*/  IMAD.MOV.U32 R112, RZ, RZ, R214 ;  /* 0x000000ffff707224 */ /* 0x010fe200078e00d6 */
[----:B------:R3:W-:Y:S04]  /*a9c0*/  SHFL.DOWN PT, R116, R106, 0x4, 0x1f ;  /* 0x08801f006a747f89 */ /* 0x0007e800000e0000 */
[----:B------:R-:W-:Y:S01]  /*a9d0*/  SHFL.DOWN PT, R100, R100, 0x4, 0x1f ;  /* 0x08801f0064647f89 */ /* 0x000fe200000e0000 */
[----:B0-----:R-:W-:-:S02]  /*a9e0*/  IMAD.MOV.U32 R105, RZ, RZ, R217 ;  /* 0x000000ffff697224 */ /* 0x001fc400078e00d9 */
[----:B------:R-:W-:Y:S01]  /*a9f0*/  IMAD.MOV.U32 R104, RZ, RZ, R219 ;  /* 0x000000ffff687224 */ /* 0x000fe200078e00db */
[----:B------:R-:W0:Y:S01]  /*aa00*/  SHFL.DOWN PT, R101, R101, 0x4, 0x1f ;  /* 0x08801f0065657f89 */ /* 0x000e2200000e0000 */
[----:B-1----:R-:W-:Y:S02]  /*aa10*/  IMAD.MOV.U32 R111, RZ, RZ, R216 ;  /* 0x000000ffff6f7224 */ /* 0x002fe400078e00d8 */
[----:B------:R-:W-:Y:S01]  /*aa20*/  IMAD.MOV.U32 R110, RZ, RZ, R218 ;  /* 0x000000ffff6e7224 */ /* 0x000fe200078e00da */
[----:B------:R-:W1:Y:S01]  /*aa30*/  SHFL.DOWN PT, R117, R112, 0x4, 0x1f ;  /* 0x08801f0070757f89 */ /* 0x000e6200000e0000 */
[----:B---3--:R-:W-:-:S03]  /*aa40*/  IMAD.MOV.U32 R106, RZ, RZ, R225 ;  /* 0x000000ffff6a7224 */ /* 0x008fc600078e00e1 */
[----:B------:R-:W3:Y:S04]  /*aa50*/  SHFL.DOWN PT, R115, R111, 0x4, 0x1f ;  /* 0x08801f006f737f89 */ /* 0x000ee800000e0000 */
[----:B------:R4:W3:Y:S04]  /*aa60*/  SHFL.DOWN PT, R114, R105, 0x4, 0x1f ;  /* 0x08801f0069727f89 */ /* 0x0008e800000e0000 */
[----:B------:R0:W-:Y:S04]  /*aa70*/  STL.64 [R0+0x1d8], R102 ;  /* 0x0001d86600007387 */ /* 0x0001e80000100a00 */
[----:B--2---:R2:W-:Y:S01]  /*aa80*/  STL.64 [R0+0x1f0], R108 ;  /* 0x0001f06c00007387 */ /* 0x0045e20000100a00 */
[----:B----4-:R-:W-:-:S03]  /*aa90*/  IMAD.MOV.U32 R105, RZ, RZ, R226 ;  /* 0x000000ffff697224 */ /* 0x010fc600078e00e2 */
[----:B------:R-:W4:Y:S04]  /*aaa0*/  SHFL.DOWN PT, R113, R110, 0x4, 0x1f ;  /* 0x08801f006e717f89 */ /* 0x000f2800000e0000 */
[----:B------:R1:W4:Y:S01]  /*aab0*/  SHFL.DOWN PT, R112, R104, 0x4, 0x1f ;  /* 0x08801f0068707f89 */ /* 0x00032200000e0000 */
[----:B0-----:R-:W-:Y:S01]  /*aac0*/  MOV R103, R221 ;  /* 0x000000dd00677202 */ /* 0x001fe20000000f00 */
[----:B------:R-:W-:Y:S02]  /*aad0*/  IMAD.MOV.U32 R102, RZ, RZ, R223 ;  /* 0x000000ffff667224 */ /* 0x000fe400078e00df */
[----:B--2---:R-:W-:Y:S01]  /*aae0*/  IMAD.MOV.U32 R109, RZ, RZ, R220 ;  /* 0x000000ffff6d7224 */ /* 0x004fe200078e00dc */
[----:B------:R0:W-:Y:S01]  /*aaf0*/  STL.64 [R0+0x278], R100 ;  /* 0x0002786400007387 */ /* 0x0001e20000100a00 */
[----:B------:R-:W-:-:S02]  /*ab00*/  IMAD.MOV.U32 R108, RZ, RZ, R222 ;  /* 0x000000ffff6c7224 */ /* 0x000fc400078e00de */
[----:B-1----:R-:W-:Y:S01]  /*ab10*/  IMAD.MOV.U32 R104, RZ, RZ, R227 ;  /* 0x000000ffff687224 */ /* 0x002fe200078e00e3 */
[----:B------:R-:W1:Y:S04]  /*ab20*/  SHFL.DOWN PT, R111, R109, 0x4, 0x1f ;  /* 0x08801f006d6f7f89 */ /* 0x000e6800000e0000 */
[----:B------:R2:W1:Y:S04]  /*ab30*/  SHFL.DOWN PT, R110, R103, 0x4, 0x1f ;  /* 0x08801f00676e7f89 */ /* 0x00046800000e0000 */
[----:B------:R-:W1:Y:S01]  /*ab40*/  SHFL.DOWN PT, R109, R108, 0x4, 0x1f ;  /* 0x08801f006c6d7f89 */ /* 0x000e6200000e0000 */
[----:B0-----:R-:W-:-:S02]  /*ab50*/  IMAD.MOV.U32 R100, RZ, RZ, R117 ;  /* 0x000000ffff647224 */ /* 0x001fc400078e0075 */
[----:B------:R-:W-:Y:S01]  /*ab60*/  IMAD.MOV.U32 R101, RZ, RZ, R116 ;  /* 0x000000ffff657224 */ /* 0x000fe200078e0074 */
[----:B------:R0:W1:Y:S01]  /*ab70*/  SHFL.DOWN PT, R108, R102, 0x4, 0x1f ;  /* 0x08801f00666c7f89 */ /* 0x00006200000e0000 */
[----:B--2---:R-:W-:-:S03]  /*ab80*/  IMAD.MOV.U32 R103, RZ, RZ, R228 ;  /* 0x000000ffff677224 */ /* 0x004fc600078e00e4 */
[----:B------:R3:W-:Y:S04]  /*ab90*/  STL.64 [R0+0x280], R100 ;  /* 0x0002806400007387 */ /* 0x0007e80000100a00 */
[----:B------:R-:W2:Y:S01]  /*aba0*/  SHFL.DOWN PT, R107, R107, 0x4, 0x1f ;  /* 0x08801f006b6b7f89 */ /* 0x000ea200000e0000 */
[----:B0-----:R-:W-:-:S03]  /*abb0*/  IMAD.MOV.U32 R102, RZ, RZ, R229 ;  /* 0x000000ffff667224 */ /* 0x001fc600078e00e5 */
[----:B------:R-:W0:Y:S01]  /*abc0*/  SHFL.DOWN PT, R106, R106, 0x4, 0x1f ;  /* 0x08801f006a6a7f89 */ /* 0x000e2200000e0000 */
[----:B---3--:R-:W-:Y:S01]  /*abd0*/  IMAD.MOV.U32 R100, RZ, RZ, R115 ;  /* 0x000000ffff647224 */ /* 0x008fe200078e0073 */
[----:B------:R-:W-:Y:S02]  /*abe0*/  MOV R101, R114 ;  /* 0x0000007200657202 */ /* 0x000fe40000000f00 */
[----:B------:R-:W-:Y:S04]  /*abf0*/  SHFL.DOWN PT, R105, R105, 0x4, 0x1f ;  /* 0x08801f0069697f89 */ /* 0x000fe800000e0000 */
[----:B------:R4:W-:Y:S04]  /*ac00*/  STL.64 [R0+0x288], R100 ;  /* 0x0002886400007387 */ /* 0x0009e80000100a00 */
[----:B------:R-:W-:Y:S04]  /*ac10*/  SHFL.DOWN PT, R104, R104, 0x4, 0x1f ;  /* 0x08801f0068687f89 */ /* 0x000fe800000e0000 */
[----:B------:R-:W-:Y:S01]  /*ac20*/  SHFL.DOWN PT, R103, R103, 0x4, 0x1f ;  /* 0x08801f0067677f89 */ /* 0x000fe200000e0000 */
[----:B----4-:R-:W-:-:S03]  /*ac30*/  IMAD.MOV.U32 R100, RZ, RZ, R113 ;  /* 0x000000ffff647224 */ /* 0x010fc600078e0071 */
[----:B------:R-:W-:Y:S01]  /*ac40*/  SHFL.DOWN PT, R102, R102, 0x4, 0x1f ;  /* 0x08801f0066667f89 */ /* 0x000fe200000e0000 */
[----:B------:R-:W-:Y:S02]  /*ac50*/  IMAD.MOV.U32 R101, RZ, RZ, R112 ;  /* 0x000000ffff657224 */ /* 0x000fe400078e0070 */
[----:B------:R-:W-:Y:S01]  /*ac60*/  IMAD.MOV.U32 R112, RZ, RZ, R232 ;  /* 0x000000ffff707224 */ /* 0x000fe200078e00e8 */
[----:B------:R-:W-:Y:S04]  /*ac70*/  SHFL.DOWN PT, R132, R76, 0x4, 0x1f ;  /* 0x08801f004c847f89 */ /* 0x000fe800000e0000 */
[----:B------:R1:W-:Y:S04]  /*ac80*/  STL.64 [R0+0x290], R100 ;  /* 0x0002906400007387 */ /* 0x0003e80000100a00 */
[----:B------:R-:W-:Y:S04]  /*ac90*/  SHFL.DOWN PT, R117, R112, 0x4, 0x1f ;  /* 0x08801f0070757f89 */ /* 0x000fe800000e0000 */
[----:B------:R-:W3:Y:S01]  /*aca0*/  SHFL.DOWN PT, R133, R77, 0x4, 0x1f ;  /* 0x08801f004d857f89 */ /* 0x000ee200000e0000 */
[----:B-1----:R-:W-:-:S03]  /*acb0*/  IMAD.MOV.U32 R100, RZ, RZ, R111 ;  /* 0x000000ffff647224 */ /* 0x002fc600078e006f */
[----:B------:R-:W-:Y:S01]  /*acc0*/  SHFL.DOWN PT, R130, R78, 0x4, 0x1f ;  /* 0x08801f004e827f89 */ /* 0x000fe200000e0000 */
[----:B------:R-:W-:Y:S02]  /*acd0*/  IMAD.MOV.U32 R101, RZ, RZ, R110 ;  /* 0x000000ffff657224 */ /* 0x000fe400078e006e */
[----:B------:R-:W-:Y:S01]  /*ace0*/  IMAD.MOV.U32 R111, RZ, RZ, R234 ;  /* 0x000000ffff6f7224 */ /* 0x000fe200078e00ea */
[----:B------:R-:W1:Y:S01]  /*acf0*/  SHFL.DOWN PT, R131, R79, 0x4, 0x1f ;  /* 0x08801f004f837f89 */ /* 0x000e6200000e0000 */
[----:B------:R-:W-:-:S03]  /*ad00*/  IMAD.MOV.U32 R110, RZ, RZ, R236 ;  /* 0x000000ffff6e7224 */ /* 0x000fc600078e00ec */
        /* <DEDUP_REMOVED lines=14> */
[----:B0-----:R-:W-:Y:S02]  /*adf0*/  IMAD.MOV.U32 R101, RZ, RZ, R106 ;  /* 0x000000ffff657224 */ /* 0x001fe400078e006a */
[----:B------:R-:W-:Y:S01]  /*ae00*/  IMAD.MOV.U32 R106, RZ, RZ, R233 ;  /* 0x000000ffff6a7224 */ /* 0x000fe200078e00e9 */
[----:B------:R-:W-:Y:S01]  /*ae10*/  SHFL.DOWN PT, R109, R108, 0x4, 0x1f ;  /* 0x08801f006c6d7f89 */ /* 0x000fe200000e0000 */
[----:B------:R-:W-:-:S03]  /*ae20*/  IMAD.MOV.U32 R107, RZ, RZ, R242 ;  /* 0x000000ffff6b7224 */ /* 0x000fc600078e00f2 */
[----:B------:R0:W-:Y:S04]  /*ae30*/  STL.64 [R0+0x2a8], R100 ;  /* 0x0002a86400007387 */ /* 0x0001e80000100a00 */
[----:B------:R2:W-:Y:S04]  /*ae40*/  SHFL.DOWN PT, R116, R106, 0x4, 0x1f ;  /* 0x08801f006a747f89 */ /* 0x0005e800000e0000 */
[----:B---3--:R-:W-:Y:S01]  /*ae50*/  STL.64 [R0+0x88], R132 ;  /* 0x0000888400007387 */ /* 0x008fe20000100a00 */
[----:B0-----:R-:W-:-:S03]  /*ae60*/  IMAD.MOV.U32 R100, RZ, RZ, R105 ;  /* 0x000000ffff647224 */ /* 0x001fc600078e0069 */
        /* <DEDUP_REMOVED lines=10> */
[----:B------:R-:W-:Y:S01]  /*af10*/  MOV R101, R102 ;  /* 0x0000006600657202 */ /* 0x000fe20000000f00 */
[----:B------:R-:W-:Y:S01]  /*af20*/  IMAD.MOV.U32 R103, RZ, RZ, R239 ;  /* 0x000000ffff677224 */ /* 0x000fe200078e00ef */
[----:B------:R-:W-:Y:S01]  /*af30*/  MOV R102, R241 ;  /* 0x000000f100667202 */ /* 0x000fe20000000f00 */
[----:B--2---:R-:W-:Y:S01]  /*af40*/  IMAD.MOV.U32 R105, RZ, RZ, R244 ;  /* 0x000000ffff697224 */ /* 0x004fe200078e00f4 */
[----:B------:R-:W-:Y:S01]  /*af50*/  SHFL.DOWN PT, R107, R107, 0x4, 0x1f ;  /* 0x08801f006b6b7f89 */ /* 0x000fe200000e0000 */
[----:B---3--:R-:W-:-:S03]  /*af60*/  IMAD.MOV.U32 R104, RZ, RZ, R245 ;  /* 0x000000ffff687224 */ /* 0x008fc600078e00f5 */
[----:B------:R0:W-:Y:S04]  /*af70*/  STL.64 [R0+0x2b8], R100 ;  /* 0x0002b86400007387 */ /* 0x0001e80000100a00 */
[----:B------:R2:W-:Y:S04]  /*af80*/  SHFL.DOWN PT, R110, R103, 0x4, 0x1f ;  /* 0x08801f00676e7f89 */ /* 0x0005e800000e0000 */
[----:B------:R3:W-:Y:S01]  /*af90*/  SHFL.DOWN PT, R108, R102, 0x4, 0x1f ;  /* 0x08801f00666c7f89 */ /* 0x0007e200000e0000 */
[----:B0-----:R-:W-:-:S03]  /*afa0*/  IMAD.MOV.U32 R100, RZ, RZ, R230 ;  /* 0x000000ffff647224 */ /* 0x001fc600078e00e6 */
[----:B------:R-:W-:Y:S01]  /*afb0*/  SHFL.DOWN PT, R106, R106, 0x4, 0x1f ;  /* 0x08801f006a6a7f89 */ /* 0x000fe200000e0000 */
[----:B------:R-:W-:Y:S02]  /*afc0*/  IMAD.MOV.U32 R101, RZ, RZ, R231 ;  /* 0x000000ffff657224 */ /* 0x000fe400078e00e7 */
[----:B--2---:R-:W-:Y:S01]  /*afd0*/  IMAD.MOV.U32 R103, RZ, RZ, R246 ;  /* 0x000000ffff677224 */ /* 0x004fe200078e00f6 */
[----:B-1----:R-:W-:Y:S01]  /*afe0*/  STL.64 [R0+0x80], R130 ;  /* 0x0000808200007387 */ /* 0x002fe20000100a00 */
[----:B---3--:R-:W-:-:S03]  /*aff0*/  IMAD.MOV.U32 R102, RZ, RZ, R247 ;  /* 0x000000ffff667224 */ /* 0x008fc600078e00f7 */
        /* <DEDUP_REMOVED lines=26> */
[----:B---3--:R-:W-:Y:S01]  /*b1a0*/  IMAD.MOV.U32 R100, RZ, RZ, R113 ;  /* 0x000000ffff647224 */ /* 0x008fe200078e0071 */
[----:B------:R-:W-:-:S02]  /*b1b0*/  MOV R101, R112 ;  /* 0x0000007000657202 */ /* 0x000fc40000000f00 */
[----:B-1----:R-:W-:Y:S01]  /*b1c0*/  STL.64 [R0+0x108], R130 ;  /* 0x0001088200007387 */ /* 0x002fe20000100a00 */
[----:B------:R-:W-:Y:S02]  /*b1d0*/  PRMT R112, R188, 0x7610, R187 ;  /* 0x00007610bc707816 */ /* 0x000fe400000000bb */
[----:B------:R-:W-:Y:S01]  /*b1e0*/  PRMT R113, R187, 0x7610, R186 ;  /* 0x00007610bb717816 */ /* 0x000fe200000000ba */
[----:B------:R1:W-:Y:S04]  /*b1f0*/  STL.64 [R0+0x2d8], R100 ;  /* 0x0002d86400007387 */ /* 0x0003e80000100a00 */
[----:B------:R-:W-:Y:S04]  /*b200*/  SHFL.DOWN PT, R130, R2, 0x4, 0x1f ;  /* 0x08801f0002827f89 */ /* 0x000fe800000e0000 */
[----:B------:R-:W3:Y:S01]  /*b210*/  SHFL.DOWN PT, R131, R3, 0x4, 0x1f ;  /* 0x08801f0003837f89 */ /* 0x000ee200000e0000 */
[----:B-1----:R-:W-:-:S03]  /*b220*/  IMAD.MOV.U32 R100, RZ, RZ, R111 ;  /* 0x000000ffff647224 */ /* 0x002fc600078e006f */
[----:B--2---:R-:W-:Y:S01]  /*b230*/  STL.64 [R0+0x100], R128 ;  /* 0x0001008000007387 */ /* 0x004fe20000100a00 */
[----:B------:R-:W-:Y:S01]  /*b240*/  IMAD.MOV.U32 R101, RZ, RZ, R110 ;  /* 0x000000ffff657224 */ /* 0x000fe200078e006e */
[----:B------:R-:W-:Y:S02]  /*b250*/  PRMT R110, R190, 0x7610, R189 ;  /* 0x00007610be6e7816 */ /* 0x000fe400000000bd */
[----:B------:R-:W-:Y:S01]  /*b260*/  SHFL.DOWN PT, R128, R4, 0x4, 0x1f ;  /* 0x08801f0004807f89 */ /* 0x000fe200000e0000 */
[----:B------:R-:W-:-:S03]  /*b270*/  PRMT R111, R189, 0x7610, R188 ;  /* 0x00007610bd6f7816 */ /* 0x000fc600000000bc */
[----:B------:R1:W-:Y:S04]  /*b280*/  STL.64 [R0+0x2e0], R100 ;  /* 0x0002e06400007387 */ /* 0x0003e80000100a00 */
[----:B------:R-:W2:Y:S04]  /*b290*/  SHFL.DOWN PT, R129, R5, 0x4, 0x1f ;  /* 0x08801f0005817f89 */ /* 0x000ea800000e0000 */
[----:B0-----:R-:W-:Y:S01]  /*b2a0*/  STL.64 [R0+0xf8], R126 ;  /* 0x0000f87e00007387 */ /* 0x001fe20000100a00 */
[----:B-1----:R-:W-:-:S03]  /*b2b0*/  IMAD.MOV.U32 R100, RZ, RZ, R109 ;  /* 0x000000ffff647224 */ /* 0x002fc600078e006d */
[----:B------:R-:W-:Y:S01]  /*b2c0*/  SHFL.DOWN PT, R126, R6, 0x4, 0x1f ;  /* 0x08801f00067e7f89 */ /* 0x000fe200000e0000 */
[----:B------:R-:W-:Y:S01]  /*b2d0*/  IMAD.MOV.U32 R101, RZ, RZ, R108 ;  /* 0x000000ffff657224 */ /* 0x000fe200078e006c */
[----:B------:R-:W-:Y:S02]  /*b2e0*/  PRMT R108, R192, 0x7610, R191 ;  /* 0x00007610c06c7816 */ /* 0x000fe400000000bf */
[----:B------:R-:W0:Y:S01]  /*b2f0*/  SHFL.DOWN PT, R127, R7, 0x4, 0x1f ;  /* 0x08801f00077f7f89 */ /* 0x000e2200000e0000 */
[----:B------:R-:W-:-:S03]  /*b300*/  PRMT R109, R191, 0x7610, R190 ;  /* 0x00007610bf6d7816 */ /* 0x000fc600000000be */
[----:B------:R1:W-:Y:S04]  /*b310*/  STL.64 [R0+0x2e8], R100 ;  /* 0x0002e86400007387 */ /* 0x0003e80000100a00 */
[----:B----4-:R-:W-:Y:S04]  /*b320*/  STL.64 [R0+0x1b0], R132 ;  /* 0x0001b08400007387 */ /* 0x010fe80000100a00 */
[----:B---3--:R-:W-:Y:S01]  /*b330*/  STL.64 [R0+0x1a8], R130 ;  /* 0x0001a88200007387 */ /* 0x008fe20000100a00 */
[----:B-1----:R-:W-:Y:S01]  /*b340*/  IMAD.MOV.U32 R100, RZ, RZ, R107 ;  /* 0x000000ffff647224 */ /* 0x002fe200078e006b */
[----:B------:R-:W-:Y:S01]  /*b350*/  PRMT R107, R193, 0x7610, R192 ;  /* 0x00007610c16b7816 */ /* 0x000fe200000000c0 */
[----:B------:R-:W-:Y:S01]  /*b360*/  IMAD.MOV.U32 R101, RZ, RZ, R106 ;  /* 0x000000ffff657224 */ /* 0x000fe200078e006a */
[----:B------:R-:W-:Y:S01]  /*b370*/  PRMT R106, R194, 0x7610, R193 ;  /* 0x00007610c26a7816 */ /* 0x000fe200000000c1 */
[----:B--2---:R-:W-:Y:S04]  /*b380*/  STL.64 [R0+0x1a0], R128 ;  /* 0x0001a08000007387 */ /* 0x004fe80000100a00 */
        /* <DEDUP_REMOVED lines=33> */
[----:B0-----:R-:W-:Y:S01]  /*b5a0*/  IMAD.MOV.U32 R118, RZ, RZ, R133 ;  /* 0x000000ffff767224 */ /* 0x001fe200078e0085 */
[----:B------:R-:W-:-:S02]  /*b5b0*/  MOV R119, R132 ;  /* 0x0000008400777202 */ /* 0x000fc40000000f00 */
[----:B------:R-:W-:Y:S04]  /*b5c0*/  SHFL.DOWN PT, R123, R112, 0x4, 0x1f ;  /* 0x08801f00707b7f89 */ /* 0x000fe800000e0000 */
[----:B------:R0:W-:Y:S04]  /*b5d0*/  STL.64 [R0+0x210], R118 ;  /* 0x0002107600007387 */ /* 0x0001e80000100a00 */
[----:B------:R-:W-:Y:S04]  /*b5e0*/  SHFL.DOWN PT, R122, R113, 0x4, 0x1f ;  /* 0x08801f00717a7f89 */ /* 0x000fe800000e0000 */
[----:B------:R-:W-:Y:S01]  /*b5f0*/  SHFL.DOWN PT, R121, R115, 0x4, 0x1f ;  /* 0x08801f0073797f89 */ /* 0x000fe200000e0000 */
[----:B0-----:R-:W-:-:S03]  /*b600*/  IMAD.MOV.U32 R118, RZ, RZ, R131 ;  /* 0x000000ffff767224 */ /* 0x001fc600078e0083 */
[----:B------:R-:W-:Y:S01]  /*b610*/  SHFL.DOWN PT, R115, R114, 0x4, 0x1f ;  /* 0x08801f0072737f89 */ /* 0x000fe200000e0000 */
[----:B------:R-:W-:Y:S01]  /*b620*/  IMAD.MOV.U32 R119, RZ, RZ, R130 ;  /* 0x000000ffff777224 */ /* 0x000fe200078e0082 */
[----:B------:R-:W0:Y:S04]  /*b630*/  S2R R120, SR_LANEID ;  /* 0x0000000000787919 */ /* 0x000e280000000000 */
[----:B------:R1:W-:Y:S04]  /*b640*/  STL.64 [R0+0x218], R118 ;  /* 0x0002187600007387 */ /* 0x0003e80000100a00 */
[----:B------:R-:W-:Y:S04]  /*b650*/  STL.64 [R0+0x118], R134 ;  /* 0x0001188600007387 */ /* 0x000fe80000100a00 */
[----:B--2---:R-:W-:Y:S01]  /*b660*/  STL.64 [R0+0x120], R136 ;  /* 0x0001208800007387 */ /* 0x004fe20000100a00 */
[----:B-1----:R-:W-:-:S03]  /*b670*/  IMAD.MOV.U32 R118, RZ, RZ, R129 ;  /* 0x000000ffff767224 */ /* 0x002fc600078e0081 */
[----:B---3--:R-:W-:Y:S01]  /*b680*/  STL.64 [R0+0x128], R138 ;  /* 0x0001288a00007387 */ /* 0x008fe20000100a00 */
[----:B------:R-:W-:-:S03]  /*b690*/  IMAD.MOV.U32 R119, RZ, RZ, R128 ;  /* 0x000000ffff777224 */ /* 0x000fc600078e0080 */
        /* <DEDUP_REMOVED lines=23> */
[----:B0-----:R-:W-:Y:S01]  /*b810*/  IMAD.MOV.U32 R119, RZ, RZ, R121 ;  /* 0x000000ffff777224 */ /* 0x001fe200078e0079 */
[----:B------:R-:W-:-:S05]  /*b820*/  MOV R118, R115 ;  /* 0x0000007300767202 */ /* 0x000fca0000000f00 */
        /* <DEDUP_REMOVED lines=110> */
.L_x_274:
        /* <DEDUP_REMOVED lines=16> */
.L_x_273:
        /* <DEDUP_REMOVED lines=11> */
.L_x_254:
        /* <DEDUP_REMOVED lines=12> */
.L_x_255:
[----:B------:R-:W-:Y:S05]  /*c180*/  BSYNC.RELIABLE B2 ;  /* 0x0000000000027941 */ /* 0x000fea0003800100 */
.L_x_253:
[----:B------:R-:W-:-:S05]  /*c190*/  PRMT R7, R7, 0x7632, R7 ;  /* 0x0000763207077816 */ /* 0x000fca0000000007 */
[----:B------:R-:W-:Y:S04]  /*c1a0*/  STL.U16 [R10+0x200], R7 ;  /* 0x000200070a007387 */ /* 0x000fe80000100400 */
[----:B------:R-:W2:Y:S04]  /*c1b0*/  LDL R8, [R3+-0x1fc] ;  /* 0xfffe040003087983 */ /* 0x000ea80000100800 */
[----:B--2---:R-:W-:Y:S04]  /*c1c0*/  STL [R3+-0x200], R8 ;  /* 0xfffe000803007387 */ /* 0x004fe80000100800 */
[----:B------:R2:W-:Y:S04]  /*c1d0*/  STL.U16 [R10+0x202], R4 ;  /* 0x000202040a007387 */ /* 0x0005e80000100400 */
[----:B-----5:R3:W-:Y:S04]  /*c1e0*/  STL [R3+-0x1fc], R6 ;  /* 0xfffe040603007387 */ /* 0x0207e80000100800 */
[----:B--2---:R3:W5:Y:S02]  /*c1f0*/  LDL.U16 R4, [R10+0x200] ;  /* 0x000200000a047983 */ /* 0x0047640000100400 */
.L_x_256:
[----:B------:R-:W-:Y:S05]  /*c200*/  BSYNC.RECONVERGENT B1 ;  /* 0x0000000000017941 */ /* 0x000fea0003800200 */
.L_x_252:
[----:B------:R-:W2:Y:S01]  /*c210*/  LDL.U16 R7, [R10+0x1fe] ;  /* 0x0001fe000a077983 */ /* 0x000ea20000100400 */
[----:B------:R-:W-:Y:S04]  /*c220*/  BSSY.RECONVERGENT B1, `(.L_x_257) ;  /* 0x0000019000017945 */ /* 0x000fe80003800200 */
[----:B------:R-:W-:Y:S01]  /*c230*/  BSSY.RELIABLE B2, `(.L_x_258) ;  /* 0x0000011000027945 */ /* 0x000fe20003800100 */
[----:B--2--5:R-:W-:-:S13]  /*c240*/  HSETP2.GT.AND P1, PT, R4.H0_H0, R7.H0_H0, PT ;  /* 0x2000000704007234 */ /* 0x024fda0003f24800 */
[----:B------:R-:W-:Y:S05]  /*c250*/  @!P1 BRA `(.L_x_259) ;  /* 0x0000000000089947 */ /* 0x000fea0003800000 */
[----:B---3--:R2:W5:Y:S01]  /*c260*/  LDL R6, [R3+-0x204] ;  /* 0xfffdfc0003067983 */ /* 0x0085620000100800 */
[----:B------:R-:W-:Y:S05]  /*c270*/  BRA `(.L_x_260) ;  /* 0x0000000000307947 */ /* 0x000fea0003800000 */
.L_x_259:
        /* <DEDUP_REMOVED lines=12> */
.L_x_260:
[----:B------:R-:W-:Y:S05]  /*c340*/  BSYNC.RELIABLE B2 ;  /* 0x0000000000027941 */ /* 0x000fea0003800100 */
.L_x_258:
[----:B------:R-:W-:Y:S04]  /*c350*/  STL.U16 [R10+0x1fe], R4 ;  /* 0x0001fe040a007387 */ /* 0x000fe80000100400 */
[----:B------:R-:W3:Y:S04]  /*c360*/  LDL R8, [R3+-0x200] ;  /* 0xfffe000003087983 */ /* 0x000ee80000100800 */
[----:B---3--:R-:W-:Y:S04]  /*c370*/  STL [R3+-0x204], R8 ;  /* 0xfffdfc0803007387 */ /* 0x008fe80000100800 */
[----:B------:R3:W-:Y:S04]  /*c380*/  STL.U16 [R10+0x200], R7 ;  /* 0x000200070a007387 */ /* 0x0007e80000100400 */
[----:B-----5:R4:W-:Y:S04]  /*c390*/  STL [R3+-0x200], R6 ;  /* 0xfffe000603007387 */ /* 0x0209e80000100800 */
[----:B---3--:R4:W5:Y:S02]  /*c3a0*/  LDL.U16 R7, [R10+0x1fe] ;  /* 0x0001fe000a077983 */ /* 0x0089640000100400 */
.L_x_261:
[----:B------:R-:W-:Y:S05]  /*c3b0*/  BSYNC.RECONVERGENT B1 ;  /* 0x0000000000017941 */ /* 0x000fea0003800200 */
.L_x_257:
[----:B------:R-:W3:Y:S01]  /*c3c0*/  LDL.U16 R8, [R10+0x1fc] ;  /* 0x0001fc000a087983 */ /* 0x000ee20000100400 */
[----:B------:R-:W-:Y:S04]  /*c3d0*/  BSSY.RECONVERGENT B1, `(.L_x_262) ;  /* 0x0000018000017945 */ /* 0x000fe80003800200 */
[----:B------:R-:W-:Y:S01]  /*c3e0*/  BSSY.RELIABLE B2, `(.L_x_263) ;  /* 0x0000011000027945 */ /* 0x000fe20003800100 */
[----:B---3-5:R-:W-:-:S13]  /*c3f0*/  HSETP2.GT.AND P1, PT, R7.H0_H0, R8.H0_H0, PT ;  /* 0x2000000807007234 */ /* 0x028fda0003f24800 */
[----:B------:R-:W-:Y:S05]  /*c400*/  @!P1 BRA `(.L_x_264) ;  /* 0x0000000000089947 */ /* 0x000fea0003800000 */
[----:B------:R3:W5:Y:S01]  /*c410*/  LDL R4, [R3+-0x208] ;  /* 0xfffdf80003047983 */ /* 0x0007620000100800 */
[----:B------:R-:W-:Y:S05]  /*c420*/  BRA `(.L_x_265) ;  /* 0x0000000000307947 */ /* 0x000fea0003800000 */
.L_x_264:
        /* <DEDUP_REMOVED lines=12> */
.L_x_265:
[----:B------:R-:W-:Y:S05]  /*c4f0*/  BSYNC.RELIABLE B2 ;  /* 0x0000000000027941 */ /* 0x000fea0003800100 */
.L_x_263:
[----:B------:R0:W-:Y:S04]  /*c500*/  STL.U16 [R10+0x1fc], R7 ;  /* 0x0001fc070a007387 */ /* 0x0001e80000100400 */
[----:B----4-:R-:W4:Y:S04]  /*c510*/  LDL R6, [R3+-0x204] ;  /* 0xfffdfc0003067983 */ /* 0x010f280000100800 */
[----:B----4-:R0:W-:Y:S04]  /*c520*/  STL [R3+-0x208], R6 ;  /* 0xfffdf80603007387 */ /* 0x0101e80000100800 */
[----:B------:R0:W-:Y:S04]  /*c530*/  STL.U16 [R10+0x1fe], R8 ;  /* 0x0001fe080a007387 */ /* 0x0001e80000100400 */
[----:B-----5:R0:W-:Y:S02]  /*c540*/  STL [R3+-0x204], R4 ;  /* 0xfffdfc0403007387 */ /* 0x0201e40000100800 */
.L_x_266:
[----:B------:R-:W-:Y:S05]  /*c550*/  BSYNC.RECONVERGENT B1 ;  /* 0x0000000000017941 */ /* 0x000fea0003800200 */
.L_x_262:
        /* <DEDUP_REMOVED lines=13> */
.L_x_270:
        /* <DEDUP_REMOVED lines=12> */
.L_x_271:
[----:B------:R-:W-:Y:S05]  /*c6f0*/  BSYNC.RELIABLE B2 ;  /* 0x0000000000027941 */ /* 0x000fea0003800100 */
.L_x_269:
[----:B------:R4:W-:Y:S04]  /*c700*/  STL.U16 [R7+0x200], R8 ;  /* 0x0002000807007387 */ /* 0x0009e80000100400 */
[----:B------:R-:W2:Y:S04]  /*c710*/  LDL R9, [R3+-0x208] ;  /* 0xfffdf80003097983 */ /* 0x000ea80000100800 */
[----:B--2---:R4:W-:Y:S04]  /*c720*/  STL [R4], R9 ;  /* 0x0000000904007387 */ /* 0x0049e80000100800 */
[----:B------:R4:W-:Y:S04]  /*c730*/  STL.U16 [R10+0x1fc], R11 ;  /* 0x0001fc0b0a007387 */ /* 0x0009e80000100400 */
[----:B-----5:R4:W-:Y:S02]  /*c740*/  STL [R3+-0x208], R6 ;  /* 0xfffdf80603007387 */ /* 0x0209e40000100800 */
.L_x_272:
[----:B------:R-:W-:Y:S05]  /*c750*/  BSYNC.RECONVERGENT B1 ;  /* 0x0000000000017941 */ /* 0x000fea0003800200 */
.L_x_268:
[----:B------:R-:W-:Y:S01]  /*c760*/  VIADD R2, R2, 0xfffffffc ;  /* 0xfffffffc02027836 */ /* 0x000fe20000000000 */
[----:B------:R-:W-:Y:S06]  /*c770*/  BRA `(.L_x_273) ;  /* 0xfffffff800247947 */ /* 0x000fec000383ffff */
.L_x_267:
        /* <DEDUP_REMOVED lines=162> */
.L_x_251:
[----:B------:R-:W-:Y:S05]  /*d1a0*/  BSYNC.RECONVERGENT B0 ;  /* 0x0000000000007941 */ /* 0x000fea0003800200 */
.L_x_250:
        /* <DEDUP_REMOVED lines=95> */
[----:B-1----:R-:W-:Y:S01]  /*d7a0*/  IMAD.MOV.U32 R116, RZ, RZ, R203 ;  /* 0x000000ffff747224 */ /* 0x002fe200078e00cb */
[----:B------:R-:W-:Y:S01]  /*d7b0*/  MOV R117, R206 ;  /* 0x000000ce00757202 */ /* 0x000fe20000000f00 */
[----:B--2---:R-:W-:Y:S01]  /*d7c0*/  IMAD.MOV.U32 R119, RZ, RZ, R202 ;  /* 0x000000ffff777224 */ /* 0x004fe200078e00ca */
[----:B------:R-:W-:Y:S01]  /*d7d0*/  STL.64 [R0+0x10], R102 ;  /* 0x0000106600007387 */ /* 0x000fe20000100a00 */
[----:B------:R-:W-:-:S02]  /*d7e0*/  IMAD.MOV.U32 R118, RZ, RZ, R204 ;  /* 0x000000ffff767224 */ /* 0x000fc400078e00cc */
[----:B---3--:R-:W-:Y:S01]  /*d7f0*/  IMAD.MOV.U32 R115, RZ, RZ, R207 ;  /* 0x000000ffff737224 */ /* 0x008fe200078e00cf */
[----:B------:R-:W-:Y:S04]  /*d800*/  STL.64 [R0+0x28], R108 ;  /* 0x0000286c00007387 */ /* 0x000fe80000100a00 */
        /* <DEDUP_REMOVED lines=42> */
[----:B------:R-:W-:Y:S04]  /*dab0*/  SHFL.DOWN PT, R114, R114, 0x8, 0x1f ;  /* 0x09001f0072727f89 */ /* 0x000fe800000e0000 */
[----:B------:R3:W-:Y:S04]  /*dac0*/  STL.64 [R0+0x250], R100 ;  /* 0x0002506400007387 */ /* 0x0007e80000100a00 */
[----:B----4-:R-:W-:Y:S04]  /*dad0*/  STL.64 [R0+0x148], R106 ;  /* 0x0001486a00007387 */ /* 0x010fe80000100a00 */
[----:B------:R-:W-:Y:S01]  /*dae0*/  STL.64 [R0+0x160], R112 ;  /* 0x0001607000007387 */ /* 0x000fe20000100a00 */
[----:B---3--:R-:W-:-:S03]  /*daf0*/  IMAD.MOV.U32 R100, RZ, RZ, R121 ;  /* 0x000000ffff647224 */ /* 0x008fc600078e0079 */
[----:B------:R-:W-:Y:S01]  /*db00*/  SHFL.DOWN PT, R106, R176, 0x8, 0x1f ;  /* 0x09001f00b06a7f89 */ /* 0x000fe200000e0000 */
[----:B------:R-:W-:-:S03]  /*db10*/  IMAD.MOV.U32 R101, RZ, RZ, R120 ;  /* 0x000000ffff657224 */ /* 0x000fc600078e0078 */
[----:B------:R-:W3:Y:S04]  /*db20*/  SHFL.DOWN PT, R107, R177, 0x8, 0x1f ;  /* 0x09001f00b16b7f89 */ /* 0x000ee800000e0000 */
[----:B------:R-:W-:Y:S04]  /*db30*/  SHFL.DOWN PT, R112, R182, 0x8, 0x1f ;  /* 0x09001f00b6707f89 */ /* 0x000fe800000e0000 */
[----:B------:R-:W4:Y:S04]  /*db40*/  SHFL.DOWN PT, R113, R183, 0x8, 0x1f ;  /* 0x09001f00b7717f89 */ /* 0x000f2800000e0000 */
[----:B------:R1:W-:Y:S04]  /*db50*/  STL.64 [R0+0x258], R100 ;  /* 0x0002586400007387 */ /* 0x0003e80000100a00 */
[----:B0-----:R-:W-:Y:S04]  /*db60*/  STL.64 [R0+0x140], R104 ;  /* 0x0001406800007387 */ /* 0x001fe80000100a00 */
[----:B------:R-:W-:Y:S01]  /*db70*/  STL.64 [R0+0x158], R110 ;  /* 0x0001586e00007387 */ /* 0x000fe20000100a00 */
[----:B-1----:R-:W-:Y:S01]  /*db80*/  MOV R100, R119 ;  /* 0x0000007700647202 */ /* 0x002fe20000000f00 */
[----:B------:R-:W-:-:S02]  /*db90*/  IMAD.MOV.U32 R101, RZ, RZ, R118 ;  /* 0x000000ffff657224 */ /* 0x000fc400078e0076 */
[----:B------:R-:W-:Y:S04]  /*dba0*/  SHFL.DOWN PT, R104, R174, 0x8, 0x1f ;  /* 0x09001f00ae687f89 */ /* 0x000fe800000e0000 */
[----:B------:R-:W0:Y:S04]  /*dbb0*/  SHFL.DOWN PT, R105, R175, 0x8, 0x1f ;  /* 0x09001f00af697f89 */ /* 0x000e2800000e0000 */
        /* <DEDUP_REMOVED lines=13> */
[----:B------:R3:W-:Y:S01]  /*dc90*/  STL.64 [R0+0x1e8], R106 ;  /* 0x0001e86a00007387 */ /* 0x0007e20000100a00 */
[----:B------:R-:W-:-:S03]  /*dca0*/  IMAD.MOV.U32 R101, RZ, RZ, R114 ;  /* 0x000000ffff657224 */ /* 0x000fc600078e0072 */
[----:B----4-:R4:W-:Y:S04]  /*dcb0*/  STL.64 [R0+0x200], R112 ;  /* 0x0002007000007387 */ /* 0x0109e80000100a00 */
[----:B------:R2:W-:Y:S01]  /*dcc0*/  STL.64 [R0+0x270], R100 ;  /* 0x0002706400007387 */ /* 0x0005e20000100a00 */
[----:B---3--:R-:W-:-:S03]  /*dcd0*/  IMAD.MOV.U32 R106, RZ, RZ, R215 ;  /* 0x000000ffff6a7224 */ /* 0x008fc600078e00d7 */
[----:B0-----:R0:W-:Y:S01]  /*dce0*/  STL.64 [R0+0x1e0], R104 ;  /* 0x0001e06800007387 */ /* 0x0011e20000100a00 */
[----:B------:R-:W-:Y:S02]  /*dcf0*/  IMAD.MOV.U32 R107, RZ, RZ, R224 ;  /* 0x000000ffff6b7224 */ /* 0x000fe400078e00e0 */
[----:B----4-:R-:W-:Y:S01]  /*dd00*/  IMAD.MOV.U32 R112, RZ, RZ, R214 ;  /* 0x000000ffff707224 */ /* 0x010fe200078e00d6 */
[----:B-1----:R1:W-:Y:S01]  /*dd10*/  STL.64 [R0+0x1f8], R110 ;  /* 0x0001f86e00007387 */ /* 0x0023e20000100a00 */
[----:B--2---:R-:W-:-:S03]  /*dd20*/  IMAD.MOV.U32 R100, RZ, RZ, R212 ;  /* 0x000000ffff647224 */ /* 0x004fc600078e00d4 */
[----:B------:R-:W-:Y:S01]  /*dd30*/  SHFL.DOWN PT, R117, R112, 0x8, 0x1f ;  /* 0x09001f0070757f89 */ /* 0x000fe200000e0000 */
[----:B------:R-:W-:-:S03]  /*dd40*/  IMAD.MOV.U32 R101, RZ, RZ, R213 ;  /* 0x000000ffff657224 */ /* 0x000fc600078e00d5 */
[----:B------:R2:W-:Y:S01]  /*dd50*/  SHFL.DOWN PT, R116, R106, 0x8, 0x1f ;  /* 0x09001f006a747f89 */ /* 0x0005e200000e0000 */
[----:B0-----:R-:W-:Y:S02]  /*dd60*/  IMAD.MOV.U32 R105, RZ, RZ, R217 ;  /* 0x000000ffff697224 */ /* 0x001fe400078e00d9 */
[----:B------:R-:W-:Y:S01]  /*dd70*/  IMAD.MOV.U32 R104, RZ, RZ, R219 ;  /* 0x000000ffff687224 */ /* 0x000fe200078e00db */
[----:B------:R-:W-:Y:S01]  /*dd80*/  SHFL.DOWN PT, R100, R100, 0x8, 0x1f ;  /* 0x09001f0064647f89 */ /* 0x000fe200000e0000 */
[----:B-1----:R-:W-:Y:S01]  /*dd90*/  IMAD.MOV.U32 R111, RZ, RZ, R216 ;  /* 0x000000ffff6f7224 */ /* 0x002fe200078e00d8 */
[----:B------:R-:W-:Y:S02]  /*dda0*/  MOV R110, R218 ;  /* 0x000000da006e7202 */ /* 0x000fe40000000f00 */
[----:B------:R-:W0:Y:S01]  /*ddb0*/  SHFL.DOWN PT, R101, R101, 0x8, 0x1f ;  /* 0x09001f0065657f89 */ /* 0x000e2200000e0000 */
[----:B--2---:R-:W-:-:S03]  /*ddc0*/  IMAD.MOV.U32 R106, RZ, RZ, R225 ;  /* 0x000000ffff6a7224 */ /* 0x004fc600078e00e1 */
[----:B------:R-:W1:Y:S04]  /*ddd0*/  SHFL.DOWN PT, R115, R111, 0x8, 0x1f ;  /* 0x09001f006f737f89 */ /* 0x000e6800000e0000 */
[----:B------:R2:W3:Y:S04]  /*dde0*/  SHFL.DOWN PT, R114, R105, 0x8, 0x1f ;  /* 0x09001f0069727f89 */ /* 0x0004e800000e0000 */
[----:B------:R4:W-:Y:S04]  /*ddf0*/  STL.64 [R0+0x1d8], R102 ;  /* 0x0001d86600007387 */ /* 0x0009e80000100a00 */
[----:B------:R1:W-:Y:S01]  /*de00*/  STL.64 [R0+0x1f0], R108 ;  /* 0x0001f06c00007387 */ /* 0x0003e20000100a00 */
[----:B--2---:R-:W-:-:S03]  /*de10*/  IMAD.MOV.U32 R105, RZ, RZ, R226 ;  /* 0x000000ffff697224 */ /* 0x004fc600078e00e2 */
[----:B------:R-:W2:Y:S04]  /*de20*/  SHFL.DOWN PT, R113, R110, 0x8, 0x1f ;  /* 0x09001f006e717f89 */ /* 0x000ea800000e0000 */
[----:B------:R3:W2:Y:S01]  /*de30*/  SHFL.DOWN PT, R112, R104, 0x8, 0x1f ;  /* 0x09001f0068707f89 */ /* 0x0006a200000e0000 */
[----:B----4-:R-:W-:Y:S02]  /*de40*/  IMAD.MOV.U32 R103, RZ, RZ, R221 ;  /* 0x000000ffff677224 */ /* 0x010fe400078e00dd */
[----:B------:R-:W-:Y:S01]  /*de50*/  IMAD.MOV.U32 R102, RZ, RZ, R223 ;  /* 0x000000ffff667224 */ /* 0x000fe200078e00df */
[----:B0-----:R0:W-:Y:S01]  /*de60*/  STL.64 [R0+0x278], R100 ;  /* 0x0002786400007387 */ /* 0x0011e20000100a00 */
[----:B-1----:R-:W-:Y:S02]  /*de70*/  IMAD.MOV.U32 R109, RZ, RZ, R220 ;  /* 0x000000ffff6d7224 */ /* 0x002fe400078e00dc */
[----:B------:R-:W-:Y:S01]  /*de80*/  IMAD.MOV.U32 R108, RZ, RZ, R222 ;  /* 0x000000ffff6c7224 */ /* 0x000fe200078e00de */
[----:B------:R1:W-:Y:S01]  /*de90*/  SHFL.DOWN PT, R110, R103, 0x8, 0x1f ;  /* 0x09001f00676e7f89 */ /* 0x0003e200000e0000 */
[----:B---3--:R-:W-:-:S03]  /*dea0*/  IMAD.MOV.U32 R104, RZ, RZ, R227 ;  /* 0x000000ffff687224 */ /* 0x008fc600078e00e3 */
[----:B------:R-:W3:Y:S04]  /*deb0*/  SHFL.DOWN PT, R111, R109, 0x8, 0x1f ;  /* 0x09001f006d6f7f89 */ /* 0x000ee800000e0000 */
[----:B------:R-:W4:Y:S01]  /*dec0*/  SHFL.DOWN PT, R109, R108, 0x8, 0x1f ;  /* 0x09001f006c6d7f89 */ /* 0x000f2200000e0000 */
[----:B0-----:R-:W-:Y:S01]  /*ded0*/  MOV R100, R117 ;  /* 0x0000007500647202 */ /* 0x001fe20000000f00 */
[----:B------:R-:W-:Y:S02]  /*dee0*/  IMAD.MOV.U32 R101, RZ, RZ, R116 ;  /* 0x000000ffff657224 */ /* 0x000fe400078e0074 */
[----:B------:R0:W4:Y:S01]  /*def0*/  SHFL.DOWN PT, R108, R102, 0x8, 0x1f ;  /* 0x09001f00666c7f89 */ /* 0x00012200000e0000 */
[----:B-1----:R-:W-:-:S03]  /*df00*/  IMAD.MOV.U32 R103, RZ, RZ, R228 ;  /* 0x000000ffff677224 */ /* 0x002fc600078e00e4 */
[----:B------:R1:W-:Y:S04]  /*df10*/  STL.64 [R0+0x280], R100 ;  /* 0x0002806400007387 */ /* 0x0003e80000100a00 */
[----:B------:R-:W4:Y:S01]  /*df20*/  SHFL.DOWN PT, R107, R107, 0x8, 0x1f ;  /* 0x09001f006b6b7f89 */ /* 0x000f2200000e0000 */
[----:B0-----:R-:W-:-:S03]  /*df30*/  IMAD.MOV.U32 R102, RZ, RZ, R229 ;  /* 0x000000ffff667224 */ /* 0x001fc600078e00e5 */
[----:B------:R-:W0:Y:S01]  /*df40*/  SHFL.DOWN PT, R106, R106, 0x8, 0x1f ;  /* 0x09001f006a6a7f89 */ /* 0x000e2200000e0000 */
[----:B-1----:R-:W-:-:S03]  /*df50*/  IMAD.MOV.U32 R100, RZ, RZ, R115 ;  /* 0x000000ffff647224 */ /* 0x002fc600078e0073 */
[----:B------:R-:W-:Y:S01]  /*df60*/  SHFL.DOWN PT, R105, R105, 0x8, 0x1f ;  /* 0x09001f0069697f89 */ /* 0x000fe200000e0000 */
[----:B------:R-:W-:-:S03]  /*df70*/  IMAD.MOV.U32 R101, RZ, RZ, R114 ;  /* 0x000000ffff657224 */ /* 0x000fc600078e0072 */
[----:B------:R-:W-:Y:S04]  /*df80*/  SHFL.DOWN PT, R104, R104, 0x8, 0x1f ;  /* 0x09001f0068687f89 */ /* 0x000fe800000e0000 */
[----:B------:R2:W-:Y:S04]  /*df90*/  STL.64 [R0+0x288], R100 ;  /* 0x0002886400007387 */ /* 0x0005e80000100a00 */
[----:B------:R-:W-:Y:S04]  /*dfa0*/  SHFL.DOWN PT, R103, R103, 0x8, 0x1f ;  /* 0x09001f0067677f89 */ /* 0x000fe800000e0000 */
[----:B------:R-:W-:Y:S01]  /*dfb0*/  SHFL.DOWN PT, R102, R102, 0x8, 0x1f ;  /* 0x09001f0066667f89 */ /* 0x000fe200000e0000 */
[----:B--2---:R-:W-:-:S03]  /*dfc0*/  IMAD.MOV.U32 R100, RZ, RZ, R113 ;  /* 0x000000ffff647224 */ /* 0x004fc600078e0071 */
[----:B------:R-:W-:Y:S01]  /*dfd0*/  SHFL.DOWN PT, R132, R76, 0x8, 0x1f ;  /* 0x09001f004c847f89 */ /* 0x000fe200000e0000 */
[----:B------:R-:W-:Y:S02]  /*dfe0*/  IMAD.MOV.U32 R101, RZ, RZ, R112 ;  /* 0x000000ffff657224 */ /* 0x000fe400078e0070 */
[----:B------:R-:W-:Y:S01]  /*dff0*/  IMAD.MOV.U32 R112, RZ, RZ, R232 ;  /* 0x000000ffff707224 */ /* 0x000fe200078e00e8 */
[----:B------:R-:W1:Y:S04]  /*e000*/  SHFL.DOWN PT, R133, R77, 0x8, 0x1f ;  /* 0x09001f004d857f89 */ /* 0x000e6800000e0000 */
[----:B------:R3:W-:Y:S04]  /*e010*/  STL.64 [R0+0x290], R100 ;  /* 0x0002906400007387 */ /* 0x0007e80000100a00 */
[----:B------:R-:W-:Y:S04]  /*e020*/  SHFL.DOWN PT, R117, R112, 0x8, 0x1f ;  /* 0x09001f0070757f89 */ /* 0x000fe800000e0000 */
[----:B------:R-:W-:Y:S01]  /*e030*/  SHFL.DOWN PT, R130, R78, 0x8, 0x1f ;  /* 0x09001f004e827f89 */ /* 0x000fe200000e0000 */
[----:B---3--:R-:W-:-:S03]  /*e040*/  IMAD.MOV.U32 R100, RZ, RZ, R111 ;  /* 0x000000ffff647224 */ /* 0x008fc600078e006f */
[----:B------:R-:W2:Y:S01]  /*e050*/  SHFL.DOWN PT, R131, R79, 0x8, 0x1f ;  /* 0x09001f004f837f89 */ /* 0x000ea200000e0000 */
[----:B------:R-:W-:Y:S02]  /*e060*/  IMAD.MOV.U32 R101, RZ, RZ, R110 ;  /* 0x000000ffff657224 */ /* 0x000fe400078e006e */
[----:B------:R-:W-:Y:S01]  /*e070*/  IMAD.MOV.U32 R111, RZ, RZ, R234 ;  /* 0x000000ffff6f7224 */ /* 0x000fe200078e00ea */
[----:B------:R-:W-:Y:S01]  /*e080*/  SHFL.DOWN PT, R128, R80, 0x8, 0x1f ;  /* 0x09001f0050807f89 */ /* 0x000fe200000e0000 */
[----:B------:R-:W-:-:S03]  /*e090*/  IMAD.MOV.U32 R110, RZ, RZ, R236 ;  /* 0x000000ffff6e7224 */ /* 0x000fc600078e00ec */
[----:B------:R4:W-:Y:S04]  /*e0a0*/  STL.64 [R0+0x298], R100 ;  /* 0x0002986400007387 */ /* 0x0009e80000100a00 */
[----:B------:R-:W-:Y:S04]  /*e0b0*/  SHFL.DOWN PT, R115, R111, 0x8, 0x1f ;  /* 0x09001f006f737f89 */ /* 0x000fe800000e0000 */
[----:B------:R-:W-:Y:S01]  /*e0c0*/  SHFL.DOWN PT, R113, R110, 0x8, 0x1f ;  /* 0x09001f006e717f89 */ /* 0x000fe200000e0000 */
[----:B----4-:R-:W-:Y:S01]  /*e0d0*/  IMAD.MOV.U32 R100, RZ, RZ, R109 ;  /* 0x000000ffff647224 */ /* 0x010fe200078e006d */
[----:B------:R-:W-:Y:S01]  /*e0e0*/  MOV R109, R238 ;  /* 0x000000ee006d7202 */ /* 0x000fe20000000f00 */
[----:B------:R-:W-:Y:S01]  /*e0f0*/  IMAD.MOV.U32 R101, RZ, RZ, R108 ;  /* 0x000000ffff657224 */ /* 0x000fe200078e006c */
[----:B------:R-:W3:Y:S01]  /*e100*/  SHFL.DOWN PT, R129, R81, 0x8, 0x1f ;  /* 0x09001f0051817f89 */ /* 0x000ee200000e0000 */
[----:B------:R-:W-:-:S03]  /*e110*/  IMAD.MOV.U32 R108, RZ, RZ, R240 ;  /* 0x000000ffff6c7224 */ /* 0x000fc600078e00f0 */
[----:B------:R4:W-:Y:S04]  /*e120*/  STL.64 [R0+0x2a0], R100 ;  /* 0x0002a06400007387 */ /* 0x0009e80000100a00 */
[----:B------:R-:W-:Y:S04]  /*e130*/  SHFL.DOWN PT, R111, R109, 0x8, 0x1f ;  /* 0x09001f006d6f7f89 */ /* 0x000fe800000e0000 */
[----:B------:R-:W-:Y:S01]  /*e140*/  SHFL.DOWN PT, R126, R82, 0x8, 0x1f ;  /* 0x09001f00527e7f89 */ /* 0x000fe200000e0000 */
[----:B----4-:R-:W-:-:S03]  /*e150*/  IMAD.MOV.U32 R100, RZ, RZ, R107 ;  /* 0x000000ffff647224 */ /* 0x010fc600078e006b */
[----:B------:R-:W-:Y:S01]  /*e160*/  SHFL.DOWN PT, R127, R83, 0x8, 0x1f ;  /* 0x09001f00537f7f89 */ /* 0x000fe200000e0000 */
[----:B0-----:R-:W-:Y:S02]  /*e170*/  IMAD.MOV.U32 R101, RZ, RZ, R106 ;  /* 0x000000ffff657224 */ /* 0x001fe400078e006a */
[----:B------:R-:W-:Y:S01]  /*e180*/  IMAD.MOV.U32 R106, RZ, RZ, R233 ;  /* 0x000000ffff6a7224 */ /* 0x000fe200078e00e9 */
[----:B------:R-:W-:Y:S01]  /*e190*/  SHFL.DOWN PT, R109, R108, 0x8, 0x1f ;  /* 0x09001f006c6d7f89 */ /* 0x000fe200000e0000 */
[----:B------:R-:W-:-:S03]  /*e1a0*/  IMAD.MOV.U32 R107, RZ, RZ, R242 ;  /* 0x000000ffff6b7224 */ /* 0x000fc600078e00f2 */
[----:B------:R0:W-:Y:S04]  /*e1b0*/  STL.64 [R0+0x2a8], R100 ;  /* 0x0002a86400007387 */ /* 0x0001e80000100a00 */
[----:B------:R4:W-:Y:S04]  /*e1c0*/  SHFL.DOWN PT, R116, R106, 0x8, 0x1f ;  /* 0x09001f006a747f89 */ /* 0x0009e800000e0000 */
[----:B-1----:R-:W-:Y:S01]  /*e1d0*/  STL.64 [R0+0x88], R132 ;  /* 0x0000888400007387 */ /* 0x002fe20000100a00 */
[----:B0-----:R-:W-:Y:S01]  /*e1e0*/  MOV R100, R105 ;  /* 0x0000006900647202 */ /* 0x001fe20000000f00 */
[----:B------:R-:W-:-:S02]  /*e1f0*/  IMAD.MOV.U32 R101, RZ, RZ, R104 ;  /* 0x000000ffff657224 */ /* 0x000fc400078e0068 */
[----:B------:R-:W-:Y:S01]  /*e200*/  SHFL.DOWN PT, R132, R42, 0x8, 0x1f ;  /* 0x09001f002a847f89 */ /* 0x000fe200000e0000 */
[----:B------:R-:W-:Y:S02]  /*e210*/  IMAD.MOV.U32 R105, RZ, RZ, R235 ;  /* 0x000000ffff697224 */ /* 0x000fe400078e00eb */
[----:B------:R-:W-:Y:S01]  /*e220*/  IMAD.MOV.U32 R104, RZ, RZ, R237 ;  /* 0x000000ffff687224 */ /* 0x000fe200078e00ed */
[----:B------:R0:W-:Y:S01]  /*e230*/  STL.64 [R0+0x2b0], R100 ;  /* 0x0002b06400007387 */ /* 0x0001e20000100a00 */
[----:B----4-:R-:W-:-:S03]  /*e240*/  IMAD.MOV.U32 R106, RZ, RZ, R243 ;  /* 0x000000ffff6a7224 */ /* 0x010fc600078e00f3 */
[----:B------:R1:W-:Y:S04]  /*e250*/  SHFL.DOWN PT, R114, R105, 0x8, 0x1f ;  /* 0x09001f0069727f89 */ /* 0x0003e800000e0000 */
[----:B------:R4:W-:Y:S01]  /*e260*/  SHFL.DOWN PT, R112, R104, 0x8, 0x1f ;  /* 0x09001f0068707f89 */ /* 0x0009e200000e0000 */
[----:B0-----:R-:W-:-:S03]  /*e270*/  IMAD.MOV.U32 R100, RZ, RZ, R103 ;  /* 0x000000ffff647224 */ /* 0x001fc600078e0067 */
[----:B------:R-:W-:Y:S01]  /*e280*/  SHFL.DOWN PT, R133, R43, 0x8, 0x1f ;  /* 0x09001f002b857f89 */ /* 0x000fe200000e0000 */
[----:B------:R-:W-:Y:S02]  /*e290*/  IMAD.MOV.U32 R101, RZ, RZ, R102 ;  /* 0x000000ffff657224 */ /* 0x000fe400078e0066 */
[----:B------:R-:W-:Y:S01]  /*e2a0*/  IMAD.MOV.U32 R103, RZ, RZ, R239 ;  /* 0x000000ffff677224 */ /* 0x000fe200078e00ef */
[----:B------:R-:W-:Y:S01]  /*e2b0*/  SHFL.DOWN PT, R107, R107, 0x8, 0x1f ;  /* 0x09001f006b6b7f89 */ /* 0x000fe200000e0000 */
[----:B------:R-:W-:Y:S02]  /*e2c0*/  IMAD.MOV.U32 R102, RZ, RZ, R241 ;  /* 0x000000ffff667224 */ /* 0x000fe400078e00f1 */
[----:B-1----:R-:W-:Y:S01]  /*e2d0*/  IMAD.MOV.U32 R105, RZ, RZ, R244 ;  /* 0x000000ffff697224 */ /* 0x002fe200078e00f4 */
[----:B------:R0:W-:Y:S01]  /*e2e0*/  STL.64 [R0+0x2b8], R100 ;  /* 0x0002b86400007387 */ /* 0x0001e20000100a00 */
[----:B----4-:R-:W-:-:S03]  /*e2f0*/  IMAD.MOV.U32 R104, RZ, RZ, R245 ;  /* 0x000000ffff687224 */ /* 0x010fc600078e00f5 */
[----:B------:R1:W-:Y:S04]  /*e300*/  SHFL.DOWN PT, R110, R103, 0x8, 0x1f ;  /* 0x09001f00676e7f89 */ /* 0x0003e800000e0000 */
[----:B------:R4:W-:Y:S01]  /*e310*/  SHFL.DOWN PT, R108, R102, 0x8, 0x1f ;  /* 0x09001f00666c7f89 */ /* 0x0009e200000e0000 */
[----:B0-----:R-:W-:-:S03]  /*e320*/  IMAD.MOV.U32 R100, RZ, RZ, R230 ;  /* 0x000000ffff647224 */ /* 0x001fc600078e00e6 */
[----:B------:R-:W-:Y:S01]  /*e330*/  SHFL.DOWN PT, R106, R106, 0x8, 0x1f ;  /* 0x09001f006a6a7f89 */ /* 0x000fe200000e0000 */
[----:B------:R-:W-:Y:S02]  /*e340*/  IMAD.MOV.U32 R101, RZ, RZ, R231 ;  /* 0x000000ffff657224 */ /* 0x000fe400078e00e7 */
[----:B-1----:R-:W-:Y:S01]  /*e350*/  IMAD.MOV.U32 R103, RZ, RZ, R246 ;  /* 0x000000ffff677224 */ /* 0x002fe200078e00f6 */
[----:B--2---:R-:W-:Y:S01]  /*e360*/  STL.64 [R0+0x80], R130 ;  /* 0x0000808200007387 */ /* 0x004fe20000100a00 */
[----:B----4-:R-:W-:-:S03]  /*e370*/  IMAD.MOV.U32 R102, RZ, RZ, R247 ;  /* 0x000000ffff667224 */ /* 0x010fc600078e00f7 */
[----:B------:R-:W-:Y:S04]  /*e380*/  SHFL.DOWN PT, R100, R100, 0x8, 0x1f ;  /* 0x09001f0064647f89 */ /* 0x000fe800000e0000 */
[----:B------:R-:W0:Y:S04]  /*e390*/  SHFL.DOWN PT, R101, R101, 0x8, 0x1f ;  /* 0x09001f0065657f89 */ /* 0x000e2800000e0000 */
[----:B------:R-:W-:Y:S04]  /*e3a0*/  SHFL.DOWN PT, R130, R44, 0x8, 0x1f ;  /* 0x09001f002c827f89 */ /* 0x000fe800000e0000 */
[----:B------:R-:W1:Y:S04]  /*e3b0*/  SHFL.DOWN PT, R131, R45, 0x8, 0x1f ;  /* 0x09001f002d837f89 */ /* 0x000e6800000e0000 */
[----:B------:R-:W-:Y:S04]  /*e3c0*/  SHFL.DOWN PT, R105, R105, 0x8, 0x1f ;  /* 0x09001f0069697f89 */ /* 0x000fe800000e0000 */
[----:B------:R-:W-:Y:S04]  /*e3d0*/  SHFL.DOWN PT, R104, R104, 0x8, 0x1f ;  /* 0x09001f0068687f89 */ /* 0x000fe800000e0000 */
[----:B---3--:R-:W-:Y:S04]  /*e3e0*/  STL.64 [R0+0x78], R128 ;  /* 0x0000788000007387 */ /* 0x008fe80000100a00 */
        /* <DEDUP_REMOVED lines=10> */
[----:B0-----:R-:W-:Y:S01]  /*e490*/  MOV R100, R115 ;  /* 0x0000007300647202 */ /* 0x001fe20000000f00 */
[----:B------:R-:W-:-:S02]  /*e4a0*/  IMAD.MOV.U32 R101, RZ, RZ, R114 ;  /* 0x000000ffff657224 */ /* 0x000fc400078e0072 */
[----:B------:R-:W0:Y:S01]  /*e4b0*/  SHFL.DOWN PT, R127, R49, 0x8, 0x1f ;  /* 0x09001f00317f7f89 */ /* 0x000e2200000e0000 */
[----:B------:R-:W-:Y:S02]  /*e4c0*/  PRMT R115, R185, 0x7610, R184 ;  /* 0x00007610b9737816 */ /* 0x000fe400000000b8 */
[----:B------:R-:W-:Y:S01]  /*e4d0*/  PRMT R114, R186, 0x7610, R185 ;  /* 0x00007610ba727816 */ /* 0x000fe200000000b9 */
[----:B------:R3:W-:Y:S04]  /*e4e0*/  STL.64 [R0+0x2d0], R100 ;  /* 0x0002d06400007387 */ /* 0x0007e80000100a00 */
[----:B------:R-:W-:Y:S04]  /*e4f0*/  STL.64 [R0+0x110], R132 ;  /* 0x0001108400007387 */ /* 0x000fe80000100a00 */
[----:B------:R-:W-:Y:S01]  /*e500*/  SHFL.DOWN PT, R132, R162, 0x8, 0x1f ;  /* 0x09001f00a2847f89 */ /* 0x000fe200000e0000 */
[----:B---3--:R-:W-:-:S03]  /*e510*/  IMAD.MOV.U32 R100, RZ, RZ, R113 ;  /* 0x000000ffff647224 */ /* 0x008fc600078e0071 */
[----:B------:R-:W3:Y:S01]  /*e520*/  SHFL.DOWN PT, R133, R163, 0x8, 0x1f ;  /* 0x09001f00a3857f89 */ /* 0x000ee200000e0000 */
[----:B------:R-:W-:Y:S01]  /*e530*/  IMAD.MOV.U32 R101, RZ, RZ, R112 ;  /* 0x000000ffff657224 */ /* 0x000fe200078e0070 */
[----:B------:R-:W-:Y:S02]  /*e540*/  PRMT R112, R188, 0x7610, R187 ;  /* 0x00007610bc707816 */ /* 0x000fe400000000bb */
[----:B-1----:R-:W-:Y:S01]  /*e550*/  STL.64 [R0+0x108], R130 ;  /* 0x0001088200007387 */ /* 0x002fe20000100a00 */
[----:B------:R-:W-:-:S03]  /*e560*/  PRMT R113, R187, 0x7610, R186 ;  /* 0x00007610bb717816 */ /* 0x000fc600000000ba */
[----:B------:R1:W-:Y:S04]  /*e570*/  STL.64 [R0+0x2d8], R100 ;  /* 0x0002d86400007387 */ /* 0x0003e80000100a00 */
[----:B------:R-:W-:Y:S04]  /*e580*/  SHFL.DOWN PT, R130, R2, 0x8, 0x1f ;  /* 0x09001f0002827f89 */ /* 0x000fe800000e0000 */
[----:B------:R-:W4:Y:S01]  /*e590*/  SHFL.DOWN PT, R131, R3, 0x8, 0x1f ;  /* 0x09001f0003837f89 */ /* 0x000f2200000e0000 */
        /* <DEDUP_REMOVED lines=16> */
[----:B---3--:R-:W-:Y:S04]  /*e6a0*/  STL.64 [R0+0x1b0], R132 ;  /* 0x0001b08400007387 */ /* 0x008fe80000100a00 */
[----:B----4-:R-:W-:Y:S01]  /*e6b0*/  STL.64 [R0+0x1a8], R130 ;  /* 0x0001a88200007387 */ /* 0x010fe20000100a00 */
        /* <DEDUP_REMOVED lines=16> */
[----:B-1----:R-:W-:Y:S01]  /*e7c0*/  MOV R100, R103 ;  /* 0x0000006700647202 */ /* 0x002fe20000000f00 */
[----:B------:R-:W-:Y:S01]  /*e7d0*/  IMAD.MOV.U32 R101, RZ, RZ, R102 ;  /* 0x000000ffff657224 */ /* 0x000fe200078e0066 */
[----:B------:R-:W-:Y:S01]  /*e7e0*/  PRMT R102, R198, 0x7610, R197 ;  /* 0x00007610c6667816 */ /* 0x000fe200000000c5 */
[----:B------:R-:W-:Y:S01]  /*e7f0*/  SHFL.DOWN PT, R135, R41, 0x8, 0x1f ;  /* 0x09001f0029877f89 */ /* 0x000fe200000e0000 */
[----:B------:R-:W-:-:S03]  /*e800*/  PRMT R103, R197, 0x7610, R196 ;  /* 0x00007610c5677816 */ /* 0x000fc600000000c4 */
        /* <DEDUP_REMOVED lines=31> */
[----:B-1----:R-:W-:-:S03]  /*ea00*/  IMAD.MOV.U32 R118, RZ, RZ, R129 ;  /* 0x000000ffff767224 */ /* 0x002fc600078e0081 */
[----:B------:R-:W-:Y:S01]  /*ea10*/  SHFL.DOWN PT, R134, R164, 0x8, 0x1f ;  /* 0x09001f00a4867f89 */ /* 0x000fe200000e0000 */
[----:B------:R-:W-:-:S03]  /*ea20*/  IMAD.MOV.U32 R119, RZ, RZ, R128 ;  /* 0x000000ffff777224 */ /* 0x000fc600078e0080 */
        /* <DEDUP_REMOVED lines=19> */
[----:B0-----:R-:W-:Y:S01]  /*eb60*/  MOV R118, R123 ;  /* 0x0000007b00767202 */ /* 0x001fe20000000f00 */
        /* <DEDUP_REMOVED lines=114> */
.L_x_299:
        /* <DEDUP_REMOVED lines=16> */
.L_x_298:
        /* <DEDUP_REMOVED lines=11> */
.L_x_279:
        /* <DEDUP_REMOVED lines=12> */
.L_x_280:
[----:B------:R-:W-:Y:S05]  /*f500*/  BSYNC.RELIABLE B2 ;  /* 0x0000000000027941 */ /* 0x000fea0003800100 */
.L_x_278:
[----:B------:R-:W-:-:S05]  /*f510*/  PRMT R7, R7, 0x7632, R7 ;  /* 0x0000763207077816 */ /* 0x000fca0000000007 */
[----:B------:R-:W-:Y:S04]  /*f520*/  STL.U16 [R10+0x200], R7 ;  /* 0x000200070a007387 */ /* 0x000fe80000100400 */
[----:B------:R-:W2:Y:S04]  /*f530*/  LDL R8, [R3+-0x1fc] ;  /* 0xfffe040003087983 */ /* 0x000ea80000100800 */
[----:B--2---:R-:W-:Y:S04]  /*f540*/  STL [R3+-0x200], R8 ;  /* 0xfffe000803007387 */ /* 0x004fe80000100800 */
[----:B------:R2:W-:Y:S04]  /*f550*/  STL.U16 [R10+0x202], R4 ;  /* 0x000202040a007387 */ /* 0x0005e80000100400 */
[----:B-----5:R3:W-:Y:S04]  /*f560*/  STL [R3+-0x1fc], R6 ;  /* 0xfffe040603007387 */ /* 0x0207e80000100800 */
[----:B--2---:R3:W5:Y:S02]  /*f570*/  LDL.U16 R4, [R10+0x200] ;  /* 0x000200000a047983 */ /* 0x0047640000100400 */
.L_x_281:
[----:B------:R-:W-:Y:S05]  /*f580*/  BSYNC.RECONVERGENT B1 ;  /* 0x0000000000017941 */ /* 0x000fea0003800200 */
.L_x_277:
[----:B------:R-:W2:Y:S01]  /*f590*/  LDL.U16 R7, [R10+0x1fe] ;  /* 0x0001fe000a077983 */ /* 0x000ea20000100400 */
[----:B------:R-:W-:Y:S04]  /*f5a0*/  BSSY.RECONVERGENT B1, `(.L_x_282) ;  /* 0x0000019000017945 */ /* 0x000fe80003800200 */
[----:B------:R-:W-:Y:S01]  /*f5b0*/  BSSY.RELIABLE B2, `(.L_x_283) ;  /* 0x0000011000027945 */ /* 0x000fe20003800100 */
[----:B--2--5:R-:W-:-:S13]  /*f5c0*/  HSETP2.GT.AND P1, PT, R4.H0_H0, R7.H0_H0, PT ;  /* 0x2000000704007234 */ /* 0x024fda0003f24800 */
[----:B------:R-:W-:Y:S05]  /*f5d0*/  @!P1 BRA `(.L_x_284) ;  /* 0x0000000000089947 */ /* 0x000fea0003800000 */
[----:B---3--:R2:W5:Y:S01]  /*f5e0*/  LDL R6, [R3+-0x204] ;  /* 0xfffdfc0003067983 */ /* 0x0085620000100800 */
[----:B------:R-:W-:Y:S05]  /*f5f0*/  BRA `(.L_x_285) ;  /* 0x0000000000307947 */ /* 0x000fea0003800000 */
.L_x_284:
[----:B------:R-:W2:Y:S01]  /*f600*/  LDL R9, [R3+-0x204] ;  /* 0xfffdfc0003097983 */ /* 0x000ea20000100800 */
[----:B---3--:R-:W-:Y:S02]  /*f610*/  MOV R6, 0xffffffff ;  /* 0xffffffff00067802 */ /* 0x008fe40000000f00 */
        /* <DEDUP_REMOVED lines=10> */
.L_x_285:
[----:B------:R-:W-:Y:S05]  /*f6c0*/  BSYNC.RELIABLE B2 ;  /* 0x0000000000027941 */ /* 0x000fea0003800100 */
.L_x_283:
[----:B------:R-:W-:Y:S04]  /*f6d0*/  STL.U16 [R10+0x1fe], R4 ;  /* 0x0001fe040a007387 */ /* 0x000fe80000100400 */
[----:B------:R-:W3:Y:S04]  /*f6e0*/  LDL R8, [R3+-0x200] ;  /* 0xfffe000003087983 */ /* 0x000ee80000100800 */
[----:B---3--:R-:W-:Y:S04]  /*f6f0*/  STL [R3+-0x204], R8 ;  /* 0xfffdfc0803007387 */ /* 0x008fe80000100800 */
[----:B------:R3:W-:Y:S04]  /*f700*/  STL.U16 [R10+0x200], R7 ;  /* 0x000200070a007387 */ /* 0x0007e80000100400 */
[----:B-----5:R4:W-:Y:S04]  /*f710*/  STL [R3+-0x200], R6 ;  /* 0xfffe000603007387 */ /* 0x0209e80000100800 */
[----:B---3--:R4:W5:Y:S02]  /*f720*/  LDL.U16 R7, [R10+0x1fe] ;  /* 0x0001fe000a077983 */ /* 0x0089640000100400 */
.L_x_286:
[----:B------:R-:W-:Y:S05]  /*f730*/  BSYNC.RECONVERGENT B1 ;  /* 0x0000000000017941 */ /* 0x000fea0003800200 */
.L_x_282:
[----:B------:R-:W3:Y:S01]  /*f740*/  LDL.U16 R8, [R10+0x1fc] ;  /* 0x0001fc000a087983 */ /* 0x000ee20000100400 */
[----:B------:R-:W-:Y:S04]  /*f750*/  BSSY.RECONVERGENT B1, `(.L_x_287) ;  /* 0x0000018000017945 */ /* 0x000fe80003800200 */
[----:B------:R-:W-:Y:S01]  /*f760*/  BSSY.RELIABLE B2, `(.L_x_288) ;  /* 0x0000011000027945 */ /* 0x000fe20003800100 */
[----:B---3-5:R-:W-:-:S13]  /*f770*/  HSETP2.GT.AND P1, PT, R7.H0_H0, R8.H0_H0, PT ;  /* 0x2000000807007234 */ /* 0x028fda0003f24800 */
[----:B------:R-:W-:Y:S05]  /*f780*/  @!P1 BRA `(.L_x_289) ;  /* 0x0000000000089947 */ /* 0x000fea0003800000 */
[----:B------:R3:W5:Y:S01]  /*f790*/  LDL R4, [R3+-0x208] ;  /* 0xfffdf80003047983 */ /* 0x0007620000100800 */
[----:B------:R-:W-:Y:S05]  /*f7a0*/  BRA `(.L_x_290) ;  /* 0x0000000000307947 */ /* 0x000fea0003800000 */
.L_x_289:
        /* <DEDUP_REMOVED lines=12> */
.L_x_290:
[----:B------:R-:W-:Y:S05]  /*f870*/  BSYNC.RELIABLE B2 ;  /* 0x0000000000027941 */ /* 0x000fea0003800100 */
.L_x_288:
[----:B------:R0:W-:Y:S04]  /*f880*/  STL.U16 [R10+0x1fc], R7 ;  /* 0x0001fc070a007387 */ /* 0x0001e80000100400 */
[----:B----4-:R-:W4:Y:S04]  /*f890*/  LDL R6, [R3+-0x204] ;  /* 0xfffdfc0003067983 */ /* 0x010f280000100800 */
[----:B----4-:R0:W-:Y:S04]  /*f8a0*/  STL [R3+-0x208], R6 ;  /* 0xfffdf80603007387 */ /* 0x0101e80000100800 */
[----:B------:R0:W-:Y:S04]  /*f8b0*/  STL.U16 [R10+0x1fe], R8 ;  /* 0x0001fe080a007387 */ /* 0x0001e80000100400 */
[----:B-----5:R0:W-:Y:S02]  /*f8c0*/  STL [R3+-0x204], R4 ;  /* 0xfffdfc0403007387 */ /* 0x0201e40000100800 */
.L_x_291:
[----:B------:R-:W-:Y:S05]  /*f8d0*/  BSYNC.RECONVERGENT B1 ;  /* 0x0000000000017941 */ /* 0x000fea0003800200 */
.L_x_287:
        /* <DEDUP_REMOVED lines=13> */
.L_x_295:
        /* <DEDUP_REMOVED lines=12> */
.L_x_296:
[----:B------:R-:W-:Y:S05]  /*fa70*/  BSYNC.RELIABLE B2 ;  /* 0x0000000000027941 */ /* 0x000fea0003800100 */
.L_x_294:
[----:B------:R4:W-:Y:S04]  /*fa80*/  STL.U16 [R7+0x200], R8 ;  /* 0x0002000807007387 */ /* 0x0009e80000100400 */
[----:B------:R-:W2:Y:S04]  /*fa90*/  LDL R9, [R3+-0x208] ;  /* 0xfffdf80003097983 */ /* 0x000ea80000100800 */
[----:B--2---:R4:W-:Y:S04]  /*faa0*/  STL [R4], R9 ;  /* 0x0000000904007387 */ /* 0x0049e80000100800 */
[----:B------:R4:W-:Y:S04]  /*fab0*/  STL.U16 [R10+0x1fc], R11 ;  /* 0x0001fc0b0a007387 */ /* 0x0009e80000100400 */
[----:B-----5:R4:W-:Y:S02]  /*fac0*/  STL [R3+-0x208], R6 ;  /* 0xfffdf80603007387 */ /* 0x0209e40000100800 */
.L_x_297:
[----:B------:R-:W-:Y:S05]  /*fad0*/  BSYNC.RECONVERGENT B1 ;  /* 0x0000000000017941 */ /* 0x000fea0003800200 */
.L_x_293:
[----:B------:R-:W-:Y:S01]  /*fae0*/  VIADD R2, R2, 0xfffffffc ;  /* 0xfffffffc02027836 */ /* 0x000fe20000000000 */
[----:B------:R-:W-:Y:S06]  /*faf0*/  BRA `(.L_x_298) ;  /* 0xfffffff800247947 */ /* 0x000fec000383ffff */
.L_x_292:
        /* <DEDUP_REMOVED lines=162> */
.L_x_276:
[----:B------:R-:W-:Y:S05]  /*10520*/  BSYNC.RECONVERGENT B0 ;  /* 0x0000000000007941 */ /* 0x000fea0003800200 */
.L_x_275:
        /* <DEDUP_REMOVED lines=95> */
[----:B-1----:R-:W-:Y:S01]  /*10b20*/  MOV R116, R203 ;  /* 0x000000cb00747202 */ /* 0x002fe20000000f00 */
[----:B------:R-:W-:-:S02]  /*10b30*/  IMAD.MOV.U32 R117, RZ, RZ, R206 ;  /* 0x000000ffff757224 */ /* 0x000fc400078e00ce */
[----:B--2---:R-:W-:Y:S01]  /*10b40*/  IMAD.MOV.U32 R119, RZ, RZ, R202 ;  /* 0x000000ffff777224 */ /* 0x004fe200078e00ca */
[----:B------:R-:W-:Y:S01]  /*10b50*/  STL.64 [R0+0x10], R102 ;  /* 0x0000106600007387 */ /* 0x000fe20000100a00 */
[----:B------:R-:W-:Y:S02]  /*10b60*/  IMAD.MOV.U32 R118, RZ, RZ, R204 ;  /* 0x000000ffff767224 */ /* 0x000fe400078e00cc */
        /* <DEDUP_REMOVED lines=42> */
[----:B---3--:R-:W-:Y:S01]  /*10e10*/  IMAD.MOV.U32 R100, RZ, RZ, R123 ;  /* 0x000000ffff647224 */ /* 0x008fe200078e007b */
[----:B------:R-:W-:-:S02]  /*10e20*/  MOV R101, R122 ;  /* 0x0000007a00657202 */ /* 0x000fc40000000f00 */
        /* <DEDUP_REMOVED lines=13> */
[----:B-1----:R-:W-:-:S03]  /*10f00*/  IMAD.MOV.U32 R100, RZ, RZ, R119 ;  /* 0x000000ffff647224 */ /* 0x002fc600078e0077 */
[----:B------:R-:W-:Y:S01]  /*10f10*/  SHFL.DOWN PT, R104, R174, 0x10, 0x1f ;  /* 0x0a001f00ae687f89 */ /* 0x000fe200000e0000 */
[----:B------:R-:W-:-:S03]  /*10f20*/  IMAD.MOV.U32 R101, RZ, RZ, R118 ;  /* 0x000000ffff657224 */ /* 0x000fc600078e0076 */
        /* <DEDUP_REMOVED lines=18> */
[----:B---3--:R-:W-:-:S03]  /*11050*/  MOV R106, R215 ;  /* 0x000000d7006a7202 */ /* 0x008fc60000000f00 */
        /* <DEDUP_REMOVED lines=11> */
[----:B-1----:R-:W-:Y:S02]  /*11110*/  IMAD.MOV.U32 R111, RZ, RZ, R216 ;  /* 0x000000ffff6f7224 */ /* 0x002fe400078e00d8 */
[----:B------:R-:W-:Y:S01]  /*11120*/  IMAD.MOV.U32 R110, RZ, RZ, R218 ;  /* 0x000000ffff6e7224 */ /* 0x000fe200078e00da */
        /* <DEDUP_REMOVED lines=15> */
[----:B---3--:R-:W-:-:S03]  /*11220*/  MOV R104, R227 ;  /* 0x000000e300687202 */ /* 0x008fc60000000f00 */
[----:B------:R-:W3:Y:S04]  /*11230*/  SHFL.DOWN PT, R111, R109, 0x10, 0x1f ;  /* 0x0a001f006d6f7f89 */ /* 0x000ee800000e0000 */
[----:B------:R-:W4:Y:S01]  /*11240*/  SHFL.DOWN PT, R109, R108, 0x10, 0x1f ;  /* 0x0a001f006c6d7f89 */ /* 0x000f2200000e0000 */
[----:B0-----:R-:W-:Y:S02]  /*11250*/  IMAD.MOV.U32 R100, RZ, RZ, R117 ;  /* 0x000000ffff647224 */ /* 0x001fe400078e0075 */
[----:B------:R-:W-:Y:S01]  /*11260*/  IMAD.MOV.U32 R101, RZ, RZ, R116 ;  /* 0x000000ffff657224 */ /* 0x000fe200078e0074 */
        /* <DEDUP_REMOVED lines=29> */
[----:B------:R-:W3:Y:S01]  /*11440*/  SHFL.DOWN PT, R129, R81, 0x10, 0x1f ;  /* 0x0a001f0051817f89 */ /* 0x000ee200000e0000 */
[----:B----4-:R-:W-:Y:S01]  /*11450*/  IMAD.MOV.U32 R100, RZ, RZ, R109 ;  /* 0x000000ffff647224 */ /* 0x010fe200078e006d */
[----:B------:R-:W-:-:S02]  /*11460*/  MOV R101, R108 ;  /* 0x0000006c00657202 */ /* 0x000fc40000000f00 */
[----:B------:R-:W-:Y:S01]  /*11470*/  SHFL.DOWN PT, R113, R110, 0x10, 0x1f ;  /* 0x0a001f006e717f89 */ /* 0x000fe200000e0000 */
[----:B------:R-:W-:Y:S02]  /*11480*/  IMAD.MOV.U32 R109, RZ, RZ, R238 ;  /* 0x000000ffff6d7224 */ /* 0x000fe400078e00ee */
[----:B------:R-:W-:Y:S01]  /*11490*/  IMAD.MOV.U32 R108, RZ, RZ, R240 ;  /* 0x000000ffff6c7224 */ /* 0x000fe200078e00f0 */
        /* <DEDUP_REMOVED lines=12> */
[----:B0-----:R-:W-:Y:S01]  /*11560*/  IMAD.MOV.U32 R100, RZ, RZ, R105 ;  /* 0x000000ffff647224 */ /* 0x001fe200078e0069 */
[----:B------:R-:W-:Y:S01]  /*11570*/  MOV R105, R235 ;  /* 0x000000eb00697202 */ /* 0x000fe20000000f00 */
[----:B------:R-:W-:Y:S01]  /*11580*/  IMAD.MOV.U32 R101, RZ, RZ, R104 ;  /* 0x000000ffff657224 */ /* 0x000fe200078e0068 */
[----:B--2---:R-:W-:Y:S01]  /*11590*/  STL.64 [R0+0x88], R132 ;  /* 0x0000888400007387 */ /* 0x004fe20000100a00 */
[----:B------:R-:W-:-:S02]  /*115a0*/  IMAD.MOV.U32 R104, RZ, RZ, R237 ;  /* 0x000000ffff687224 */ /* 0x000fc400078e00ed */
[----:B----4-:R-:W-:Y:S01]  /*115b0*/  IMAD.MOV.U32 R106, RZ, RZ, R243 ;  /* 0x000000ffff6a7224 */ /* 0x010fe200078e00f3 */
[----:B------:R0:W-:Y:S04]  /*115c0*/  STL.64 [R0+0x2b0], R100 ;  /* 0x0002b06400007387 */ /* 0x0001e80000100a00 */
        /* <DEDUP_REMOVED lines=10> */
[----:B--2---:R-:W-:-:S03]  /*11670*/  IMAD.MOV.U32 R104, RZ, RZ, R245 ;  /* 0x000000ffff687224 */ /* 0x004fc600078e00f5 */
[----:B------:R1:W-:Y:S04]  /*11680*/  SHFL.DOWN PT, R110, R103, 0x10, 0x1f ;  /* 0x0a001f00676e7f89 */ /* 0x0003e800000e0000 */
[----:B------:R2:W-:Y:S01]  /*11690*/  SHFL.DOWN PT, R108, R102, 0x10, 0x1f ;  /* 0x0a001f00666c7f89 */ /* 0x0005e200000e0000 */
[----:B0-----:R-:W-:-:S03]  /*116a0*/  IMAD.MOV.U32 R100, RZ, RZ, R230 ;  /* 0x000000ffff647224 */ /* 0x001fc600078e00e6 */
[----:B------:R-:W-:Y:S01]  /*116b0*/  SHFL.DOWN PT, R132, R42, 0x10, 0x1f ;  /* 0x0a001f002a847f89 */ /* 0x000fe200000e0000 */
[----:B------:R-:W-:Y:S01]  /*116c0*/  IMAD.MOV.U32 R101, RZ, RZ, R231 ;  /* 0x000000ffff657224 */ /* 0x000fe200078e00e7 */
[----:B-1----:R-:W-:Y:S01]  /*116d0*/  MOV R103, R246 ;  /* 0x000000f600677202 */ /* 0x002fe20000000f00 */
[----:B--2---:R-:W-:Y:S01]  /*116e0*/  IMAD.MOV.U32 R102, RZ, RZ, R247 ;  /* 0x000000ffff667224 */ /* 0x004fe200078e00f7 */
[----:B------:R-:W-:Y:S04]  /*116f0*/  SHFL.DOWN PT, R133, R43, 0x10, 0x1f ;  /* 0x0a001f002b857f89 */ /* 0x000fe800000e0000 */
[----:B------:R-:W-:Y:S04]  /*11700*/  SHFL.DOWN PT, R100, R100, 0x10, 0x1f ;  /* 0x0a001f0064647f89 */ /* 0x000fe800000e0000 */
[----:B------:R-:W0:Y:S04]  /*11710*/  SHFL.DOWN PT, R101, R101, 0x10, 0x1f ;  /* 0x0a001f0065657f89 */ /* 0x000e2800000e0000 */
[----:B------:R-:W-:Y:S04]  /*11720*/  SHFL.DOWN PT, R107, R107, 0x10, 0x1f ;  /* 0x0a001f006b6b7f89 */ /* 0x000fe800000e0000 */
[----:B------:R-:W-:Y:S04]  /*11730*/  SHFL.DOWN PT, R106, R106, 0x10, 0x1f ;  /* 0x0a001f006a6a7f89 */ /* 0x000fe800000e0000 */
[----:B---3--:R-:W-:Y:S04]  /*11740*/  STL.64 [R0+0x78], R128 ;  /* 0x0000788000007387 */ /* 0x008fe80000100a00 */
[----:B------:R-:W-:Y:S04]  /*11750*/  SHFL.DOWN PT, R128, R46, 0x10, 0x1f ;  /* 0x0a001f002e807f89 */ /* 0x000fe800000e0000 */
[----:B------:R-:W1:Y:S04]  /*11760*/  SHFL.DOWN PT, R129, R47, 0x10, 0x1f ;  /* 0x0a001f002f817f89 */ /* 0x000e6800000e0000 */
        /* <DEDUP_REMOVED lines=9> */
[----:B------:R-:W-:Y:S01]  /*11800*/  SHFL.DOWN PT, R103, R103, 0x10, 0x1f ;  /* 0x0a001f0067677f89 */ /* 0x000fe200000e0000 */
[----:B0-----:R-:W-:-:S03]  /*11810*/  IMAD.MOV.U32 R100, RZ, RZ, R115 ;  /* 0x000000ffff647224 */ /* 0x001fc600078e0073 */
[----:B------:R-:W-:Y:S01]  /*11820*/  SHFL.DOWN PT, R102, R102, 0x10, 0x1f ;  /* 0x0a001f0066667f89 */ /* 0x000fe200000e0000 */
[----:B------:R-:W-:Y:S01]  /*11830*/  IMAD.MOV.U32 R101, RZ, RZ, R114 ;  /* 0x000000ffff657224 */ /* 0x000fe200078e0072 */
[----:B------:R-:W-:Y:S02]  /*11840*/  PRMT R115, R185, 0x7610, R184 ;  /* 0x00007610b9737816 */ /* 0x000fe400000000b8 */
[----:B------:R-:W-:Y:S01]  /*11850*/  STL.64 [R0+0x108], R130 ;  /* 0x0001088200007387 */ /* 0x000fe20000100a00 */
[----:B------:R-:W-:-:S03]  /*11860*/  PRMT R114, R186, 0x7610, R185 ;  /* 0x00007610ba727816 */ /* 0x000fc600000000b9 */
[----:B------:R0:W-:Y:S04]  /*11870*/  STL.64 [R0+0x2d0], R100 ;  /* 0x0002d06400007387 */ /* 0x0001e80000100a00 */
[----:B------:R-:W-:Y:S04]  /*11880*/  STL.64 [R0+0x110], R132 ;  /* 0x0001108400007387 */ /* 0x000fe80000100a00 */
[----:B------:R-:W-:Y:S01]  /*11890*/  SHFL.DOWN PT, R130, R2, 0x10, 0x1f ;  /* 0x0a001f0002827f89 */ /* 0x000fe200000e0000 */
[----:B0-----:R-:W-:-:S03]  /*118a0*/  IMAD.MOV.U32 R100, RZ, RZ, R113 ;  /* 0x000000ffff647224 */ /* 0x001fc600078e0071 */
[----:B------:R-:W0:Y:S01]  /*118b0*/  SHFL.DOWN PT, R131, R3, 0x10, 0x1f ;  /* 0x0a001f0003837f89 */ /* 0x000e2200000e0000 */
[----:B------:R-:W-:Y:S01]  /*118c0*/  IMAD.MOV.U32 R101, RZ, RZ, R112 ;  /* 0x000000ffff657224 */ /* 0x000fe200078e0070 */
[----:B------:R-:W-:Y:S02]  /*118d0*/  PRMT R112, R188, 0x7610, R187 ;  /* 0x00007610bc707816 */ /* 0x000fe400000000bb */
[----:B------:R-:W-:Y:S01]  /*118e0*/  SHFL.DOWN PT, R132, R162, 0x10, 0x1f ;  /* 0x0a001f00a2847f89 */ /* 0x000fe200000e0000 */
[----:B------:R-:W-:-:S03]  /*118f0*/  PRMT R113, R187, 0x7610, R186 ;  /* 0x00007610bb717816 */ /* 0x000fc600000000ba */
[----:B------:R3:W-:Y:S04]  /*11900*/  STL.64 [R0+0x2d8], R100 ;  /* 0x0002d86400007387 */ /* 0x0007e80000100a00 */
[----:B------:R-:W4:Y:S04]  /*11910*/  SHFL.DOWN PT, R133, R163, 0x10, 0x1f ;  /* 0x0a001f00a3857f89 */ /* 0x000f2800000e0000 */
[----:B-1----:R-:W-:Y:S01]  /*11920*/  STL.64 [R0+0x100], R128 ;  /* 0x0001008000007387 */ /* 0x002fe20000100a00 */
[----:B---3--:R-:W-:-:S03]  /*11930*/  IMAD.MOV.U32 R100, RZ, RZ, R111 ;  /* 0x000000ffff647224 */ /* 0x008fc600078e006f */
[----:B------:R-:W-:Y:S01]  /*11940*/  SHFL.DOWN PT, R128, R4, 0x10, 0x1f ;  /* 0x0a001f0004807f89 */ /* 0x000fe200000e0000 */
[----:B------:R-:W-:Y:S01]  /*11950*/  IMAD.MOV.U32 R101, RZ, RZ, R110 ;  /* 0x000000ffff657224 */ /* 0x000fe200078e006e */
[----:B------:R-:W-:Y:S02]  /*11960*/  PRMT R110, R190, 0x7610, R189 ;  /* 0x00007610be6e7816 */ /* 0x000fe400000000bd */
[----:B------:R-:W1:Y:S01]  /*11970*/  SHFL.DOWN PT, R129, R5, 0x10, 0x1f ;  /* 0x0a001f0005817f89 */ /* 0x000e6200000e0000 */
[----:B------:R-:W-:-:S03]  /*11980*/  PRMT R111, R189, 0x7610, R188 ;  /* 0x00007610bd6f7816 */ /* 0x000fc600000000bc */
[----:B------:R3:W-:Y:S04]  /*11990*/  STL.64 [R0+0x2e0], R100 ;  /* 0x0002e06400007387 */ /* 0x0007e80000100a00 */
[----:B--2---:R-:W-:Y:S04]  /*119a0*/  STL.64 [R0+0xf8], R126 ;  /* 0x0000f87e00007387 */ /* 0x004fe80000100a00 */
[----:B------:R-:W-:Y:S01]  /*119b0*/  SHFL.DOWN PT, R126, R6, 0x10, 0x1f ;  /* 0x0a001f00067e7f89 */ /* 0x000fe200000e0000 */
[----:B---3--:R-:W-:Y:S01]  /*119c0*/  IMAD.MOV.U32 R100, RZ, RZ, R109 ;  /* 0x000000ffff647224 */ /* 0x008fe200078e006d */
[----:B------:R-:W-:-:S02]  /*119d0*/  MOV R101, R108 ;  /* 0x0000006c00657202 */ /* 0x000fc40000000f00 */
[----:B------:R-:W2:Y:S01]  /*119e0*/  SHFL.DOWN PT, R127, R7, 0x10, 0x1f ;  /* 0x0a001f00077f7f89 */ /* 0x000ea200000e0000 */
[----:B------:R-:W-:Y:S02]  /*119f0*/  PRMT R108, R192, 0x7610, R191 ;  /* 0x00007610c06c7816 */ /* 0x000fe400000000bf */
[----:B------:R-:W-:Y:S01]  /*11a00*/  PRMT R109, R191, 0x7610, R190 ;  /* 0x00007610bf6d7816 */ /* 0x000fe200000000be */
[----:B------:R3:W-:Y:S04]  /*11a10*/  STL.64 [R0+0x2e8], R100 ;  /* 0x0002e86400007387 */ /* 0x0007e80000100a00 */
[----:B0-----:R-:W-:Y:S04]  /*11a20*/  STL.64 [R0+0x1a8], R130 ;  /* 0x0001a88200007387 */ /* 0x001fe80000100a00 */
[----:B----4-:R-:W-:Y:S01]  /*11a30*/  STL.64 [R0+0x1b0], R132 ;  /* 0x0001b08400007387 */ /* 0x010fe20000100a00 */
[----:B---3--:R-:W-:-:S03]  /*11a40*/  IMAD.MOV.U32 R100, RZ, RZ, R107 ;  /* 0x000000ffff647224 */ /* 0x008fc600078e006b */
[----:B-1----:R-:W-:Y:S01]  /*11a50*/  STL.64 [R0+0x1a0], R128 ;  /* 0x0001a08000007387 */ /* 0x002fe20000100a00 */
[----:B------:R-:W-:Y:S01]  /*11a60*/  IMAD.MOV.U32 R101, RZ, RZ, R106 ;  /* 0x000000ffff657224 */ /* 0x000fe200078e006a */
[----:B------:R-:W-:Y:S02]  /*11a70*/  PRMT R106, R194, 0x7610, R193 ;  /* 0x00007610c26a7816 */ /* 0x000fe400000000c1 */
[----:B------:R-:W-:Y:S01]  /*11a80*/  PRMT R107, R193, 0x7610, R192 ;  /* 0x00007610c16b7816 */ /* 0x000fe200000000c0 */
[----:B------:R-:W-:Y:S04]  /*11a90*/  SHFL.DOWN PT, R134, R40, 0x10, 0x1f ;  /* 0x0a001f0028867f89 */ /* 0x000fe800000e0000 */
[----:B------:R0:W-:Y:S04]  /*11aa0*/  STL.64 [R0+0x2f0], R100 ;  /* 0x0002f06400007387 */ /* 0x0001e80000100a00 */
[----:B--2---:R-:W-:Y:S04]  /*11ab0*/  STL.64 [R0+0x198], R126 ;  /* 0x0001987e00007387 */ /* 0x004fe80000100a00 */
        /* <DEDUP_REMOVED lines=17> */
[----:B0-----:R-:W-:-:S03]  /*11bd0*/  PRMT R100, R200, 0x7610, R199 ;  /* 0x00007610c8647816 */ /* 0x001fc600000000c7 */
[----:B------:R-:W-:Y:S01]  /*11be0*/  SHFL.DOWN PT, R136, R38, 0x10, 0x1f ;  /* 0x0a001f0026887f89 */ /* 0x000fe200000e0000 */
[----:B------:R-:W-:-:S03]  /*11bf0*/  PRMT R101, R199, 0x7610, R198 ;  /* 0x00007610c7657816 */ /* 0x000fc600000000c6 */
[----:B------:R-:W-:Y:S04]  /*11c00*/  SHFL.DOWN PT, R118, R100, 0x10, 0x1f ;  /* 0x0a001f0064767f89 */ /* 0x000fe800000e0000 */
[----:B------:R-:W0:Y:S04]  /*11c10*/  SHFL.DOWN PT, R119, R101, 0x10, 0x1f ;  /* 0x0a001f0065777f89 */ /* 0x000e2800000e0000 */
[----:B------:R-:W1:Y:S04]  /*11c20*/  SHFL.DOWN PT, R137, R39, 0x10, 0x1f ;  /* 0x0a001f0027897f89 */ /* 0x000e6800000e0000 */
[----:B------:R-:W-:Y:S04]  /*11c30*/  SHFL.DOWN PT, R138, R36, 0x10, 0x1f ;  /* 0x0a001f00248a7f89 */ /* 0x000fe800000e0000 */
[----:B------:R-:W2:Y:S04]  /*11c40*/  SHFL.DOWN PT, R139, R37, 0x10, 0x1f ;  /* 0x0a001f00258b7f89 */ /* 0x000ea800000e0000 */
        /* <DEDUP_REMOVED lines=17> */
[----:B-1----:R-:W-:Y:S04]  /*11d60*/  STL.64 [R0+0x120], R136 ;  /* 0x0001208800007387 */ /* 0x002fe80000100a00 */
[----:B--2---:R-:W-:Y:S01]  /*11d70*/  STL.64 [R0+0x128], R138 ;  /* 0x0001288a00007387 */ /* 0x004fe20000100a00 */
[----:B---3--:R-:W-:Y:S01]  /*11d80*/  MOV R118, R128 ;  /* 0x0000008000767202 */ /* 0x008fe20000000f00 */
        /* <DEDUP_REMOVED lines=29> */
[----:B------:R-:W-:Y:S01]  /*11f60*/  STL.64 [R1], R160 ;  /* 0x000000a001007387 */ /* 0x000fe20000100a00 */
[----:B------:R-:W-:Y:S02]  /*11f70*/  PRMT R115, R185, 0x7610, R184 ;  /* 0x00007610b9737816 */ /* 0x000fe400000000b8 */
[----:B------:R-:W-:Y:S01]  /*11f80*/  FSEL R149, R21, R116, P0 ;  /* 0x0000007415957208 */ /* 0x000fe20000000000 */
[----:B------:R-:W-:Y:S01]  /*11f90*/  STL.64 [R1+0x8], R158 ;  /* 0x0000089e01007387 */ /* 0x000fe20000100a00 */
[----:B------:R-:W-:Y:S02]  /*11fa0*/  FSEL R116, R116, R21, P0 ;  /* 0x0000001574747208 */ /* 0x000fe40000000000 */
[----:B------:R-:W-:Y:S01]  /*11fb0*/  PRMT R200, R184, 0x7610, R200 ;  /* 0x00007610b8c87816 */ /* 0x000fe200000000c8 */
[----:B------:R-:W-:Y:S02]  /*11fc0*/  STL.64 [R1+0x10], R156 ;  /* 0x0000109c01007387 */ /* 0x000fe40000100a00 */
[----:B------:R-:W-:-:S02]  /*11fd0*/  FADD.FTZ R116, -R149, R116 ;  /* 0x0000007495747221 */ /* 0x000fc40000010100 */
[----:B------:R-:W-:Y:S02]  /*11fe0*/  STL.64 [R1+0x18], R154 ;  /* 0x0000189a01007387 */ /* 0x000fe40000100a00 */
[----:B------:R-:W-:Y:S02]  /*11ff0*/  FMUL.FTZ R116, R116, 1.4426950216293334961 ;  /* 0x3fb8aa3b74747820 */ /* 0x000fe40000410000 */
[----:B------:R-:W-:Y:S04]  /*12000*/  STL.64 [R1+0x20], R152 ;  /* 0x0000209801007387 */ /* 0x000fe80000100a00 */
[----:B------:R-:W-:Y:S01]  /*12010*/  STL.64 [R1+0x28], R98 ;  /* 0x0000286201007387 */ /* 0x000fe20000100a00 */
[----:B------:R-:W1:Y:S03]  /*12020*/  MUFU.EX2 R116, R116 ;  /* 0x0000007400747308 */ /* 0x000e660000000800 */
        /* <DEDUP_REMOVED lines=90> */
[----:B--2---:R-:W-:Y:S01]  /*125d0*/  FSEL R2, R20, R117, P0 ;  /* 0x0000007514027208 */ /* 0x004fe20000000000 */
[----:B------:R-:W-:Y:S01]  /*125e0*/  IMAD.MOV.U32 R3, RZ, RZ, RZ ;  /* 0x000000ffff037224 */ /* 0x000fe200078e00ff */
[----:B------:R-:W-:-:S05]  /*125f0*/  FSEL R117, R117, R20, P0 ;  /* 0x0000001475757208 */ /* 0x000fca0000000000 */
[----:B-1----:R-:W-:-:S07]  /*12600*/  FFMA.FTZ R20, R117, R116, R2 ;  /* 0x0000007475147223 */ /* 0x002fce0000010002 */
.L_x_324:
[C---:B01234-:R-:W-:Y:S01]  /*12610*/  IMAD R4, R3.reuse, 0x2, R0 ;  /* 0x0000000203047824 */ /* 0x05ffe200078e0200 */
[----:B------:R-:W2:Y:S04]  /*12620*/  LDL.U16 R7, [R1+0x2fe] ;  /* 0x0002fe0001077983 */ /* 0x000ea80000100400 */
[C---:B------:R-:W-:Y:S01]  /*12630*/  LEA R5, R3.reuse, R4, 0x1 ;  /* 0x0000000403057211 */ /* 0x040fe200078e08ff */
        /* <DEDUP_REMOVED lines=13> */
.L_x_323:
[----:B----4-:R-:W-:-:S05]  /*12710*/  IMAD R8, R2, 0x2, R1 ;  /* 0x0000000202087824 */ /* 0x010fca00078e0201 */
[----:B--2---:R-:W2:Y:S01]  /*12720*/  LDL R10, [R8+0x200] ;  /* 0x00020000080a7983 */ /* 0x004ea20000100800 */
[----:B-1----:R-:W-:Y:S01]  /*12730*/  VIADD R5, R8, 0x200 ;  /* 0x0000020008057836 */ /* 0x002fe20000000000 */
[----:B------:R-:W-:Y:S04]  /*12740*/  BSSY.RECONVERGENT B1, `(.L_x_302) ;  /* 0x000001c000017945 */ /* 0x000fe80003800200 */
[----:B------:R-:W-:Y:S01]  /*12750*/  BSSY.RELIABLE B2, `(.L_x_303) ;  /* 0x0000013000027945 */ /* 0x000fe20003800100 */
[--C-:B---3--:R-:W-:Y:S01]  /*12760*/  IMAD R4, R2, 0x2, R5.reuse ;  /* 0x0000000202047824 */ /* 0x108fe200078e0205 */
[----:B--2---:R-:W-:Y:S02]  /*12770*/  HSETP2.GT.AND P1, PT, R10.H1_H1, R10.H0_H0, PT ;  /* 0x2000000a0a007234 */ /* 0x004fe40003f24c00 */
[----:B------:R-:W-:-:S11]  /*12780*/  PRMT R5, R10, 0x7610, R5 ;  /* 0x000076100a057816 */ /* 0x000fd60000000005 */
[----:B0-----:R-:W-:Y:S05]  /*12790*/  @!P1 BRA `(.L_x_304) ;  /* 0x0000000000089947 */ /* 0x001fea0003800000 */
[----:B------:R1:W5:Y:S01]  /*127a0*/  LDL R7, [R4+-0x200] ;  /* 0xfffe000004077983 */ /* 0x0003620000100800 */
[----:B------:R-:W-:Y:S05]  /*127b0*/  BRA `(.L_x_305) ;  /* 0x0000000000307947 */ /* 0x000fea0003800000 */
.L_x_304:
        /* <DEDUP_REMOVED lines=12> */
.L_x_305:
[----:B------:R-:W-:Y:S05]  /*12880*/  BSYNC.RELIABLE B2 ;  /* 0x0000000000027941 */ /* 0x000fea0003800100 */
.L_x_303:
[----:B------:R-:W-:-:S05]  /*12890*/  PRMT R10, R10, 0x7632, R10 ;  /* 0x000076320a0a7816 */ /* 0x000fca000000000a */
[----:B------:R-:W-:Y:S04]  /*128a0*/  STL.U16 [R8+0x200], R10 ;  /* 0x0002000a08007387 */ /* 0x000fe80000100400 */
[----:B------:R-:W2:Y:S04]  /*128b0*/  LDL R9, [R4+-0x1fc] ;  /* 0xfffe040004097983 */ /* 0x000ea80000100800 */
[----:B--2---:R-:W-:Y:S04]  /*128c0*/  STL [R4+-0x200], R9 ;  /* 0xfffe000904007387 */ /* 0x004fe80000100800 */
[----:B------:R2:W-:Y:S04]  /*128d0*/  STL.U16 [R8+0x202], R5 ;  /* 0x0002020508007387 */ /* 0x0005e80000100400 */
[----:B-----5:R3:W-:Y:S04]  /*128e0*/  STL [R4+-0x1fc], R7 ;  /* 0xfffe040704007387 */ /* 0x0207e80000100800 */
[----:B--2---:R3:W5:Y:S02]  /*128f0*/  LDL.U16 R5, [R8+0x200] ;  /* 0x0002000008057983 */ /* 0x0047640000100400 */
.L_x_306:
[----:B------:R-:W-:Y:S05]  /*12900*/  BSYNC.RECONVERGENT B1 ;  /* 0x0000000000017941 */ /* 0x000fea0003800200 */
.L_x_302:
[----:B------:R-:W2:Y:S01]  /*12910*/  LDL.U16 R6, [R8+0x1fe] ;  /* 0x0001fe0008067983 */ /* 0x000ea20000100400 */
[----:B------:R-:W-:Y:S04]  /*12920*/  BSSY.RECONVERGENT B1, `(.L_x_307) ;  /* 0x0000019000017945 */ /* 0x000fe80003800200 */
[----:B------:R-:W-:Y:S01]  /*12930*/  BSSY.RELIABLE B2, `(.L_x_308) ;  /* 0x0000011000027945 */ /* 0x000fe20003800100 */
[----:B--2--5:R-:W-:-:S13]  /*12940*/  HSETP2.GT.AND P1, PT, R5.H0_H0, R6.H0_H0, PT ;  /* 0x2000000605007234 */ /* 0x024fda0003f24800 */
[----:B------:R-:W-:Y:S05]  /*12950*/  @!P1 BRA `(.L_x_309) ;  /* 0x0000000000089947 */ /* 0x000fea0003800000 */
[----:B---3--:R2:W5:Y:S01]  /*12960*/  LDL R7, [R4+-0x204] ;  /* 0xfffdfc0004077983 */ /* 0x0085620000100800 */
[----:B------:R-:W-:Y:S05]  /*12970*/  BRA `(.L_x_310) ;  /* 0x0000000000307947 */ /* 0x000fea0003800000 */
.L_x_309:
        /* <DEDUP_REMOVED lines=12> */
.L_x_310:
[----:B------:R-:W-:Y:S05]  /*12a40*/  BSYNC.RELIABLE B2 ;  /* 0x0000000000027941 */ /* 0x000fea0003800100 */
.L_x_308:
[----:B------:R-:W-:Y:S04]  /*12a50*/  STL.U16 [R8+0x1fe], R5 ;  /* 0x0001fe0508007387 */ /* 0x000fe80000100400 */
[----:B------:R-:W3:Y:S04]  /*12a60*/  LDL R9, [R4+-0x200] ;  /* 0xfffe000004097983 */ /* 0x000ee80000100800 */
[----:B---3--:R-:W-:Y:S04]  /*12a70*/  STL [R4+-0x204], R9 ;  /* 0xfffdfc0904007387 */ /* 0x008fe80000100800 */
[----:B------:R3:W-:Y:S04]  /*12a80*/  STL.U16 [R8+0x200], R6 ;  /* 0x0002000608007387 */ /* 0x0007e80000100400 */
[----:B-----5:R4:W-:Y:S04]  /*12a90*/  STL [R4+-0x200], R7 ;  /* 0xfffe000704007387 */ /* 0x0209e80000100800 */
[----:B---3--:R4:W5:Y:S02]  /*12aa0*/  LDL.U16 R6, [R8+0x1fe] ;  /* 0x0001fe0008067983 */ /* 0x0089640000100400 */
.L_x_311:
[----:B------:R-:W-:Y:S05]  /*12ab0*/  BSYNC.RECONVERGENT B1 ;  /* 0x0000000000017941 */ /* 0x000fea0003800200 */
.L_x_307:
[----:B------:R-:W3:Y:S01]  /*12ac0*/  LDL.U16 R9, [R8+0x1fc] ;  /* 0x0001fc0008097983 */ /* 0x000ee20000100400 */
[----:B------:R-:W-:Y:S04]  /*12ad0*/  BSSY.RECONVERGENT B1, `(.L_x_312) ;  /* 0x0000018000017945 */ /* 0x000fe80003800200 */
[----:B------:R-:W-:Y:S01]  /*12ae0*/  BSSY.RELIABLE B2, `(.L_x_313) ;  /* 0x0000011000027945 */ /* 0x000fe20003800100 */
[----:B---3-5:R-:W-:-:S13]  /*12af0*/  HSETP2.GT.AND P1, PT, R6.H0_H0, R9.H0_H0, PT ;  /* 0x2000000906007234 */ /* 0x028fda0003f24800 */
[----:B------:R-:W-:Y:S05]  /*12b00*/  @!P1 BRA `(.L_x_314) ;  /* 0x0000000000089947 */ /* 0x000fea0003800000 */
[----:B------:R3:W5:Y:S01]  /*12b10*/  LDL R5, [R4+-0x208] ;  /* 0xfffdf80004057983 */ /* 0x0007620000100800 */
[----:B------:R-:W-:Y:S05]  /*12b20*/  BRA `(.L_x_315) ;  /* 0x0000000000307947 */ /* 0x000fea0003800000 */
.L_x_314:
        /* <DEDUP_REMOVED lines=12> */
.L_x_315:
[----:B------:R-:W-:Y:S05]  /*12bf0*/  BSYNC.RELIABLE B2 ;  /* 0x0000000000027941 */ /* 0x000fea0003800100 */
.L_x_313:
[----:B------:R0:W-:Y:S04]  /*12c00*/  STL.U16 [R8+0x1fc], R6 ;  /* 0x0001fc0608007387 */ /* 0x0001e80000100400 */
[----:B----4-:R-:W4:Y:S04]  /*12c10*/  LDL R7, [R4+-0x204] ;  /* 0xfffdfc0004077983 */ /* 0x010f280000100800 */
[----:B----4-:R0:W-:Y:S04]  /*12c20*/  STL [R4+-0x208], R7 ;  /* 0xfffdf80704007387 */ /* 0x0101e80000100800 */
[----:B------:R0:W-:Y:S04]  /*12c30*/  STL.U16 [R8+0x1fe], R9 ;  /* 0x0001fe0908007387 */ /* 0x0001e80000100400 */
[----:B-----5:R0:W-:Y:S02]  /*12c40*/  STL [R4+-0x204], R5 ;  /* 0xfffdfc0504007387 */ /* 0x0201e40000100800 */
.L_x_316:
[----:B------:R-:W-:Y:S05]  /*12c50*/  BSYNC.RECONVERGENT B1 ;  /* 0x0000000000017941 */ /* 0x000fea0003800200 */
.L_x_312:
        /* <DEDUP_REMOVED lines=13> */
.L_x_320:
        /* <DEDUP_REMOVED lines=12> */
.L_x_321:
[----:B------:R-:W-:Y:S05]  /*12df0*/  BSYNC.RELIABLE B2 ;  /* 0x0000000000027941 */ /* 0x000fea0003800100 */
.L_x_319:
[----:B------:R4:W-:Y:S04]  /*12e00*/  STL.U16 [R5+0x200], R10 ;  /* 0x0002000a05007387 */ /* 0x0009e80000100400 */
[----:B------:R-:W2:Y:S04]  /*12e10*/  LDL R9, [R4+-0x208] ;  /* 0xfffdf80004097983 */ /* 0x000ea80000100800 */
[----:B--2---:R4:W-:Y:S04]  /*12e20*/  STL [R6], R9 ;  /* 0x0000000906007387 */ /* 0x0049e80000100800 */
[----:B------:R4:W-:Y:S04]  /*12e30*/  STL.U16 [R8+0x1fc], R11 ;  /* 0x0001fc0b08007387 */ /* 0x0009e80000100400 */
[----:B-----5:R4:W-:Y:S02]  /*12e40*/  STL [R4+-0x208], R7 ;  /* 0xfffdf80704007387 */ /* 0x0209e40000100800 */
.L_x_322:
[----:B------:R-:W-:Y:S05]  /*12e50*/  BSYNC.RECONVERGENT B1 ;  /* 0x0000000000017941 */ /* 0x000fea0003800200 */
.L_x_318:
[----:B------:R-:W-:Y:S01]  /*12e60*/  VIADD R2, R2, 0xfffffffc ;  /* 0xfffffffc02027836 */ /* 0x000fe20000000000 */
[----:B------:R-:W-:Y:S06]  /*12e70*/  BRA `(.L_x_323) ;  /* 0xfffffff800247947 */ /* 0x000fec000383ffff */
.L_x_317:
        /* <DEDUP_REMOVED lines=162> */
.L_x_301:
[----:B------:R-:W-:Y:S05]  /*138a0*/  BSYNC.RECONVERGENT B0 ;  /* 0x0000000000007941 */ /* 0x000fea0003800200 */
.L_x_300:
[----:B------:R-:W-:Y:S05]  /*138b0*/  WARPSYNC.ALL ;  /* 0x0000000000007948 */ /* 0x000fea0003800000 */
[----:B------:R-:W1:Y:S01]  /*138c0*/  S2R R104, SR_TID.X ;  /* 0x0000000000687919 */ /* 0x000e620000002100 */
[----:B------:R-:W-:Y:S01]  /*138d0*/  ISETP.NE.AND P0, PT, R148, RZ, PT ;  /* 0x000000ff9400720c */ /* 0x000fe20003f05270 */
[----:B------:R-:W-:-:S12]  /*138e0*/  BSSY.RECONVERGENT B0, `(.L_x_325) ;  /* 0x00000ab000007945 */ /* 0x000fd80003800200 */
[----:B------:R-:W-:Y:S05]  /*138f0*/  @P0 BRA `(.L_x_326) ;  /* 0x0000000800a40947 */ /* 0x000fea0003800000 */
[----:B------:R-:W2:Y:S01]  /*13900*/  S2R R105, SR_CgaCtaId ;  /* 0x0000000000697919 */ /* 0x000ea20000008800 */
[----:B------:R-:W-:Y:S01]  /*13910*/  MOV R101, 0x400 ;  /* 0x0000040000657802 */ /* 0x000fe20000000f00 */
[----:B------:R-:W-:Y:S01]  /*13920*/  IMAD.MOV.U32 R102, RZ, RZ, R21 ;  /* 0x000000ffff667224 */ /* 0x000fe200078e0015 */
[----:B------:R-:W3:Y:S01]  /*13930*/  S2R R100, SR_TID.X ;  /* 0x0000000000647919 */ /* 0x000ee20000002100 */
[----:B------:R-:W-:Y:S01]  /*13940*/  IMAD.MOV.U32 R103, RZ, RZ, R20 ;  /* 0x000000ffff677224 */ /* 0x000fe200078e0014 */
[----:B--2---:R-:W-:Y:S02]  /*13950*/  LEA R105, R105, R101, 0x18 ;  /* 0x0000006569697211 */ /* 0x004fe400078ec0ff */
[----:B------:R-:W-:Y:S02]  /*13960*/  PRMT R101, R199, 0x7610, R198 ;  /* 0x00007610c7657816 */ /* 0x000fe400000000c6 */
[----:B---3--:R-:W-:-:S05]  /*13970*/  SHF.R.U32.HI R100, RZ, 0x5, R100 ;  /* 0x00000005ff647819 */ /* 0x008fca0000011664 */
[----:B------:R-:W-:Y:S01]  /*13980*/  IMAD R105, R100, 0x308, R105 ;  /* 0x0000030864697824 */ /* 0x000fe200078e0269 */
[----:B------:R-:W-:-:S04]  /*13990*/  PRMT R100, R200, 0x7610, R199 ;  /* 0x00007610c8647816 */ /* 0x000fc800000000c7 */
[----:B------:R2:W-:Y:S04]  /*139a0*/  STS.64 [R105+0x8], R102 ;  /* 0x0000086669007388 */ /* 0x0005e80000000a00 */
[----:B------:R3:W-:Y:S04]  /*139b0*/  STS.64 [R105+0x210], R100 ;  /* 0x0002106469007388 */ /* 0x0007e80000000a00 */
[----:B-----5:R-:W-:Y:S01]  /*139c0*/  STS.64 [R105+0x10], R160 ;  /* 0x000010a069007388 */ /* 0x020fe20000000a00 */
[----:B--2---:R-:W-:-:S03]  /*139d0*/  PRMT R102, R198, 0x7610, R197 ;  /* 0x00007610c6667816 */ /* 0x004fc600000000c5 */
[----:B------:R-:W-:Y:S01]  /*139e0*/  STS.64 [R105+0x18], R158 ;  /* 0x0000189e69007388 */ /* 0x000fe20000000a00 */
[----:B------:R-:W-:Y:S02]  /*139f0*/  PRMT R103, R197, 0x7610, R196 ;  /* 0x00007610c5677816 */ /* 0x000fe400000000c4 */
[----:B---3--:R-:W-:Y:S01]  /*13a00*/  PRMT R100, R196, 0x7610, R195 ;  /* 0x00007610c4647816 */ /* 0x008fe200000000c3 */
[----:B------:R-:W-:Y:S01]  /*13a10*/  STS.64 [R105+0x20], R156 ;  /* 0x0000209c69007388 */ /* 0x000fe20000000a00 */
[----:B------:R-:W-:-:S03]  /*13a20*/  PRMT R101, R195, 0x7610, R194 ;  /* 0x00007610c3657816 */ /* 0x000fc600000000c2 */
[----:B------:R-:W-:Y:S04]  /*13a30*/  STS.64 [R105+0x218], R102 ;  /* 0x0002186669007388 */ /* 0x000fe80000000a00 */
[----:B------:R2:W-:Y:S04]  /*13a40*/  STS.64 [R105+0x220], R100 ;  /* 0x0002206469007388 */ /* 0x0005e80000000a00 */
[----:B------:R-:W-:Y:S04]  /*13a50*/  STS.64 [R105+0x28], R154 ;  /* 0x0000289a69007388 */ /* 0x000fe80000000a00 */
[----:B------:R-:W-:Y:S01]  /*13a60*/  STS.64 [R105+0x30], R152 ;  /* 0x0000309869007388 */ /* 0x000fe20000000a00 */
[----:B--2---:R-:W-:-:S03]  /*13a70*/  PRMT R100, R194, 0x7610, R193 ;  /* 0x00007610c2647816 */ /* 0x004fc600000000c1 */
        /* <DEDUP_REMOVED lines=34> */
[----:B--2---:R-:W-:Y:S01]  /*13ca0*/  PRMT R100, R184, 0x7610, R200 ;  /* 0x00007610b8647816 */ /* 0x004fe200000000c8 */
[----:B------:R-:W-:-:S02]  /*13cb0*/  IMAD.MOV.U32 R101, RZ, RZ, R201 ;  /* 0x000000ffff657224 */ /* 0x000fc400078e00c9 */
[----:B------:R-:W-:Y:S04]  /*13cc0*/  STS.64 [R105+0xd8], R58 ;  /* 0x0000d83a69007388 */ /* 0x000fe80000000a00 */
[----:B------:R2:W-:Y:S04]  /*13cd0*/  STS.64 [R105+0x250], R100 ;  /* 0x0002506469007388 */ /* 0x0005e80000000a00 */
[----:B------:R-:W-:Y:S04]  /*13ce0*/  STS.64 [R105+0xe0], R56 ;  /* 0x0000e03869007388 */ /* 0x000fe80000000a00 */
[----:B------:R-:W-:Y:S01]  /*13cf0*/  STS.64 [R105+0xe8], R54 ;  /* 0x0000e83669007388 */ /* 0x000fe20000000a00 */
[----:B--2---:R-:W-:-:S03]  /*13d00*/  IMAD.MOV.U32 R100, RZ, RZ, R202 ;  /* 0x000000ffff647224 */ /* 0x004fc600078e00ca */
[----:B------:R-:W-:Y:S01]  /*13d10*/  STS.64 [R105+0xf0], R52 ;  /* 0x0000f03469007388 */ /* 0x000fe20000000a00 */
[----:B------:R-:W-:-:S03]  /*13d20*/  IMAD.MOV.U32 R101, RZ, RZ, R203 ;  /* 0x000000ffff657224 */ /* 0x000fc600078e00cb */
[----:B------:R-:W-:Y:S04]  /*13d30*/  STS.64 [R105+0xf8], R50 ;  /* 0x0000f83269007388 */ /* 0x000fe80000000a00 */
[----:B------:R2:W-:Y:S04]  /*13d40*/  STS.64 [R105+0x258], R100 ;  /* 0x0002586469007388 */ /* 0x0005e80000000a00 */
[----:B------:R-:W-:Y:S04]  /*13d50*/  STS.64 [R105+0x100], R48 ;  /* 0x0001003069007388 */ /* 0x000fe80000000a00 */
[----:B------:R-:W-:Y:S01]  /*13d60*/  STS.64 [R105+0x108], R46 ;  /* 0x0001082e69007388 */ /* 0x000fe20000000a00 */
[----:B--2---:R-:W-:Y:S01]  /*13d70*/  MOV R100, R204 ;  /* 0x000000cc00647202 */ /* 0x004fe20000000f00 */
        /* <DEDUP_REMOVED lines=33> */
[----:B--2---:R-:W-:Y:S01]  /*13f90*/  IMAD.MOV.U32 R100, RZ, RZ, R214 ;  /* 0x000000ffff647224 */ /* 0x004fe200078e00d6 */
[----:B------:R-:W-:-:S02]  /*13fa0*/  MOV R101, R215 ;  /* 0x000000d700657202 */ /* 0x000fc40000000f00 */
        /* <DEDUP_REMOVED lines=22> */
[----:B------:R2:W-:Y:S02]  /*14110*/  STS.64 [R105+0x2a0], R100 ;  /* 0x0002a06469007388 */ /* 0x0005e40000000a00 */
[----:B--2---:R-:W-:Y:S02]  /*14120*/  IMAD.MOV.U32 R100, RZ, RZ, R222 ;  /* 0x000000ffff647224 */ /* 0x004fe400078e00de */
[----:B------:R-:W-:-:S05]  /*14130*/  IMAD.MOV.U32 R101, RZ, RZ, R223 ;  /* 0x000000ffff657224 */ /* 0x000fca00078e00df */
[----:B------:R2:W-:Y:S02]  /*14140*/  STS.64 [R105+0x2a8], R100 ;  /* 0x0002a86469007388 */ /* 0x0005e40000000a00 */
[----:B--2---:R-:W-:Y:S02]  /*14150*/  IMAD.MOV.U32 R100, RZ, RZ, R224 ;  /* 0x000000ffff647224 */ /* 0x004fe400078e00e0 */
[----:B------:R-:W-:-:S05]  /*14160*/  IMAD.MOV.U32 R101, RZ, RZ, R225 ;  /* 0x000000ffff657224 */ /* 0x000fca00078e00e1 */
[----:B------:R2:W-:Y:S02]  /*14170*/  STS.64 [R105+0x2b0], R100 ;  /* 0x0002b06469007388 */ /* 0x0005e40000000a00 */
[----:B--2---:R-:W-:Y:S01]  /*14180*/  MOV R100, R226 ;  /* 0x000000e200647202 */ /* 0x004fe20000000f00 */
[----:B------:R-:W-:-:S05]  /*14190*/  IMAD.MOV.U32 R101, RZ, RZ, R227 ;  /* 0x000000ffff657224 */ /* 0x000fca00078e00e3 */
[----:B------:R2:W-:Y:S02]  /*141a0*/  STS.64 [R105+0x2b8], R100 ;  /* 0x0002b86469007388 */ /* 0x0005e40000000a00 */
[----:B--2---:R-:W-:Y:S02]  /*141b0*/  IMAD.MOV.U32 R100, RZ, RZ, R228 ;  /* 0x000000ffff647224 */ /* 0x004fe400078e00e4 */
        /* <DEDUP_REMOVED lines=11> */
[----:B--2---:R-:W-:Y:S01]  /*14270*/  IMAD.MOV.U32 R100, RZ, RZ, R236 ;  /* 0x000000ffff647224 */ /* 0x004fe200078e00ec */
[----:B------:R-:W-:-:S05]  /*14280*/  MOV R101, R237 ;  /* 0x000000ed00657202 */ /* 0x000fca0000000f00 */
        /* <DEDUP_REMOVED lines=16> */
.L_x_326:
[----:B------:R-:W-:Y:S05]  /*14390*/  BSYNC.RECONVERGENT B0 ;  /* 0x0000000000007941 */ /* 0x000fea0003800200 */
.L_x_325:
[----:B------:R-:W-:Y:S01]  /*143a0*/  BAR.SYNC.DEFER_BLOCKING 0x0 ;  /* 0x0000000000007b1d */ /* 0x000fe20000010000 */
[----:B-1----:R-:W-:-:S05]  /*143b0*/  ISETP.NE.AND P0, PT, R104, RZ, PT ;  /* 0x000000ff6800720c */ /* 0x002fca0003f05270 */
[----:B------:R-:W-:Y:S08]  /*143c0*/  BSSY.RECONVERGENT B0, `(.L_x_327) ;  /* 0x0000678000007945 */ /* 0x000ff00003800200 */
[----:B------:R-:W-:Y:S05]  /*143d0*/  @P0 BRA `(.L_x_328) ;  /* 0x0000006400d80947 */ /* 0x000fea0003800000 */
[----:B------:R-:W1:Y:S01]  /*143e0*/  S2UR UR5, SR_CgaCtaId ;  /* 0x00000000000579c3 */ /* 0x000e620000008800 */
[----:B------:R-:W-:Y:S02]  /*143f0*/  UMOV UR4, 0x400 ;  /* 0x0000040000047882 */ /* 0x000fe40000000000 */
[----:B-1----:R-:W-:-:S09]  /*14400*/  ULEA UR4, UR5, UR4, 0x18 ;  /* 0x0000000405047291 */ /* 0x002fd2000f8ec0ff */
[----:B0-----:R-:W0:Y:S04]  /*14410*/  LDS.128 R116, [UR4+0x600] ;  /* 0x00060004ff747984 */ /* 0x001e280008000c00 */
[----:B--2---:R-:W1:Y:S04]  /*14420*/  LDS.128 R100, [UR4+0x5f0] ;  /* 0x0005f004ff647984 */ /* 0x004e680008000c00 */
[----:B------:R-:W2:Y:S04]  /*14430*/  LDS.128 R124, [UR4+0x5a0] ;  /* 0x0005a004ff7c7984 */ /* 0x000ea80008000c00 */
[----:B------:R-:W3:Y:S04]  /*14440*/  LDS.128 R104, [UR4+0x5e0] ;  /* 0x0005e004ff687984 */ /* 0x000ee80008000c00 */
[----:B------:R-:W4:Y:S04]  /*14450*/  LDS.128 R120, [UR4+0x5d0] ;  /* 0x0005d004ff787984 */ /* 0x000f280008000c00 */
[----:B------:R-:W4:Y:S04]  /*14460*/  LDS.128 R112, [UR4+0x5c0] ;  /* 0x0005c004ff707984 */ /* 0x000f280008000c00 */
[----:B------:R-:W-:Y:S04]  /*14470*/  LDS.128 R108, [UR4+0x5b0] ;  /* 0x0005b004ff6c7984 */ /* 0x000fe80008000c00 */
[----:B------:R-:W-:Y:S04]  /*14480*/  LDS.128 R132, [UR4+0x4f0] ;  /* 0x0004f004ff847984 */ /* 0x000fe80008000c00 */
[----:B------:R-:W-:Y:S04]  /*14490*/  LDS.128 R136, [UR4+0x4e0] ;  /* 0x0004e004ff887984 */ /* 0x000fe80008000c00 */
[----:B------:R-:W-:Y:S04]  /*144a0*/  LDS.128 R128, [UR4+0x4c0] ;  /* 0x0004c004ff807984 */ /* 0x000fe80008000c00 */
[----:B0-----:R-:W-:Y:S04]  /*144b0*/  STL.64 [R0+0x2f0], R116 ;  /* 0x0002f07400007387 */ /* 0x001fe80000100a00 */
[----:B------:R-:W-:Y:S04]  /*144c0*/  STL.64 [R0+0x2f8], R118 ;  /* 0x0002f87600007387 */ /* 0x000fe80000100a00 */
[----:B------:R-:W0:Y:S04]  /*144d0*/  LDS.128 R116, [UR4+0x590] ;  /* 0x00059004ff747984 */ /* 0x000e280008000c00 */
[----:B-1----:R-:W-:Y:S04]  /*144e0*/  STL.64 [R0+0x2e0], R100 ;  /* 0x0002e06400007387 */ /* 0x002fe80000100a00 */
[----:B------:R-:W-:Y:S04]  /*144f0*/  STL.64 [R0+0x2e8], R102 ;  /* 0x0002e86600007387 */ /* 0x000fe80000100a00 */
[----:B------:R-:W1:Y:S04]  /*14500*/  LDS.128 R100, [UR4+0x580] ;  /* 0x00058004ff647984 */ /* 0x000e680008000c00 */
[----:B--2---:R0:W-:Y:S04]  /*14510*/  STL.64 [R0+0x290], R124 ;  /* 0x0002907c00007387 */ /* 0x0041e80000100a00 */
[----:B---3--:R-:W-:Y:S04]  /*14520*/  STL.64 [R0+0x2d0], R104 ;  /* 0x0002d06800007387 */ /* 0x008fe80000100a00 */
[----:B------:R-:W-:Y:S04]  /*14530*/  STL.64 [R0+0x2d8], R106 ;  /* 0x0002d86a00007387 */ /* 0x000fe80000100a00 */
[----:B----4-:R-:W-:Y:S04]  /*14540*/  STL.64 [R0+0x2c0], R120 ;  /* 0x0002c07800007387 */ /* 0x010fe80000100a00 */
[----:B------:R-:W-:Y:S04]  /*14550*/  STL.64 [R0+0x2c8], R122 ;  /* 0x0002c87a00007387 */ /* 0x000fe80000100a00 */
[----:B------:R-:W-:Y:S01]  /*14560*/  STL.64 [R0+0x2b0], R112 ;  /* 0x0002b07000007387 */ /* 0x000fe20000100a00 */
[----:B0-----:R-:W-:Y:S01]  /*14570*/  MOV R124, R118 ;  /* 0x00000076007c7202 */ /* 0x001fe20000000f00 */
[----:B------:R-:W-:-:S02]  /*14580*/  IMAD.MOV.U32 R125, RZ, RZ, R119 ;  /* 0x000000ffff7d7224 */ /* 0x000fc400078e0077 */
[----:B------:R-:W-:Y:S04]  /*14590*/  STL.64 [R0+0x2b8], R114 ;  /* 0x0002b87200007387 */ /* 0x000fe80000100a00 */
[----:B------:R1:W-:Y:S04]  /*145a0*/  STL.64 [R0+0x288], R124 ;  /* 0x0002887c00007387 */ /* 0x0003e80000100a00 */
[----:B------:R-:W-:Y:S04]  /*145b0*/  STL.64 [R0+0x2a0], R108 ;  /* 0x0002a06c00007387 */ /* 0x000fe80000100a00 */
[----:B------:R-:W-:Y:S04]  /*145c0*/  STL.64 [R0+0x2a8], R110 ;  /* 0x0002a86e00007387 */ /* 0x000fe80000100a00 */
[----:B------:R-:W-:Y:S01]  /*145d0*/  STL.64 [R0+0x280], R116 ;  /* 0x0002807400007387 */ /* 0x000fe20000100a00 */
[----:B-1----:R-:W-:-:S02]  /*145e0*/  IMAD.MOV.U32 R124, RZ, RZ, R102 ;  /* 0x000000ffff7c7224 */ /* 0x002fc400078e0066 */
[----:B------:R-:W-:Y:S01]  /*145f0*/  IMAD.MOV.U32 R125, RZ, RZ, R103 ;  /* 0x000000ffff7d7224 */ /* 0x000fe200078e0067 */
[----:B------:R-:W-:Y:S04]  /*14600*/  STL.64 [R0+0x270], R100 ;  /* 0x0002706400007387 */ /* 0x000fe80000100a00 */
[----:B------:R-:W0:Y:S04]  /*14610*/  LDS.128 R104, [UR4+0x570] ;  /* 0x00057004ff687984 */ /* 0x000e280008000c00 */
[----:B------:R-:W1:Y:S04]  /*14620*/  LDS.128 R120, [UR4+0x560] ;  /* 0x00056004ff787984 */ /* 0x000e680008000c00 */
[----:B------:R-:W2:Y:S04]  /*14630*/  LDS.128 R112, [UR4+0x550] ;  /* 0x00055004ff707984 */ /* 0x000ea80008000c00 */
[----:B------:R-:W3:Y:S04]  /*14640*/  LDS.128 R108, [UR4+0x540] ;  /* 0x00054004ff6c7984 */ /* 0x000ee80008000c00 */
[----:B------:R-:W4:Y:S04]  /*14650*/  LDS.128 R116, [UR4+0x530] ;  /* 0x00053004ff747984 */ /* 0x000f280008000c00 */
[----:B------:R-:W4:Y:S04]  /*14660*/  LDS.128 R100, [UR4+0x520] ;  /* 0x00052004ff647984 */ /* 0x000f280008000c00 */
[----:B------:R-:W-:Y:S04]  /*14670*/  STL.64 [R0+0x298], R126 ;  /* 0x0002987e00007387 */ /* 0x000fe80000100a00 */
[----:B------:R-:W-:Y:S04]  /*14680*/  STL.64 [R0+0x278], R124 ;  /* 0x0002787c00007387 */ /* 0x000fe80000100a00 */
[----:B------:R-:W-:Y:S04]  /*14690*/  LDS.128 R124, [UR4+0x490] ;  /* 0x00049004ff7c7984 */ /* 0x000fe80008000c00 */
[----:B------:R-:W-:Y:S04]  /*146a0*/  STL.64 [R0+0x1e0], R132 ;  /* 0x0001e08400007387 */ /* 0x000fe80000100a00 */
[----:B0-----:R-:W-:Y:S04]  /*146b0*/  STL.64 [R0+0x260], R104 ;  /* 0x0002606800007387 */ /* 0x001fe80000100a00 */
[----:B------:R-:W-:Y:S04]  /*146c0*/  STL.64 [R0+0x268], R106 ;  /* 0x0002686a00007387 */ /* 0x000fe80000100a00 */
[----:B-1----:R-:W-:Y:S04]  /*146d0*/  STL.64 [R0+0x250], R120 ;  /* 0x0002507800007387 */ /* 0x002fe80000100a00 */
[----:B------:R-:W-:Y:S04]  /*146e0*/  STL.64 [R0+0x258], R122 ;  /* 0x0002587a00007387 */ /* 0x000fe80000100a00 */
[----:B--2---:R-:W-:Y:S04]  /*146f0*/  STL.64 [R0+0x240], R112 ;  /* 0x0002407000007387 */ /* 0x004fe80000100a00 */
[----:B------:R-:W-:Y:S04]  /*14700*/  STL.64 [R0+0x248], R114 ;  /* 0x0002487200007387 */ /* 0x000fe80000100a00 */
[----:B---3--:R-:W-:Y:S04]  /*14710*/  STL.64 [R0+0x230], R108 ;  /* 0x0002306c00007387 */ /* 0x008fe80000100a00 */
[----:B------:R-:W-:Y:S04]  /*14720*/  STL.64 [R0+0x238], R110 ;  /* 0x0002386e00007387 */ /* 0x000fe80000100a00 */
[----:B----4-:R-:W-:Y:S04]  /*14730*/  STL.64 [R0+0x220], R116 ;  /* 0x0002207400007387 */ /* 0x010fe80000100a00 */
[----:B------:R-:W-:Y:S04]  /*14740*/  STL.64 [R0+0x228], R118 ;  /* 0x0002287600007387 */ /* 0x000fe80000100a00 */
[----:B------:R-:W-:Y:S04]  /*14750*/  STL.64 [R0+0x210], R100 ;  /* 0x0002106400007387 */ /* 0x000fe80000100a00 */
        /* <DEDUP_REMOVED lines=9> */
[----:B------:R-:W-:Y:S04]  /*147f0*/  STL.64 [R0+0x1d8], R138 ;  /* 0x0001d88a00007387 */ /* 0x000fe80000100a00 */
[----:B------:R-:W-:Y:S04]  /*14800*/  STL.64 [R0+0x1b0], R128 ;  /* 0x0001b08000007387 */ /* 0x000fe80000100a00 */
[----:B0-----:R-:W-:Y:S04]  /*14810*/  STL.64 [R0+0x200], R104 ;  /* 0x0002006800007387 */ /* 0x001fe80000100a00 */
[----:B------:R-:W-:Y:S04]  /*14820*/  STL.64 [R0+0x208], R106 ;  /* 0x0002086a00007387 */ /* 0x000fe80000100a00 */
[----:B-1----:R-:W-:Y:S04]  /*14830*/  STL.64 [R0+0x1f0], R120 ;  /* 0x0001f07800007387 */ /* 0x002fe80000100a00 */
[----:B------:R-:W-:Y:S04]  /*14840*/  STL.64 [R0+0x1f8], R122 ;  /* 0x0001f87a00007387 */ /* 0x000fe80000100a00 */
[----:B--2---:R-:W-:Y:S04]  /*14850*/  STL.64 [R0+0x1c0], R112 ;  /* 0x0001c07000007387 */ /* 0x004fe80000100a00 */
[----:B------:R-:W-:Y:S04]  /*14860*/  STL.64 [R0+0x1c8], R114 ;  /* 0x0001c87200007387 */ /* 0x000fe80000100a00 */
[----:B------:R-:W-:Y:S04]  /*14870*/  STL.64 [R0+0x1b8], R130 ;  /* 0x0001b88200007387 */ /* 0x000fe80000100a00 */
[----:B---3--:R-:W-:Y:S04]  /*14880*/  STL.64 [R0+0x1a0], R108 ;  /* 0x0001a06c00007387 */ /* 0x008fe80000100a00 */
[----:B------:R-:W-:Y:S04]  /*14890*/  STL.64 [R0+0x1a8], R110 ;  /* 0x0001a86e00007387 */ /* 0x000fe80000100a00 */
[----:B----4-:R-:W-:Y:S04]  /*148a0*/  STL.64 [R0+0x190], R116 ;  /* 0x0001907400007387 */ /* 0x010fe80000100a00 */
[----:B------:R-:W-:Y:S04]  /*148b0*/  STL.64 [R0+0x198], R118 ;  /* 0x0001987600007387 */ /* 0x000fe80000100a00 */
[----:B------:R-:W-:Y:S04]  /*148c0*/  STL.64 [R0+0x180], R124 ;  /* 0x0001807c00007387 */ /* 0x000fe80000100a00 */
        /* <DEDUP_REMOVED lines=9> */
[----:B------:R-:W4:Y:S04]  /*14960*/  LDS.128 R108, [UR4+0x410] ;  /* 0x00041004ff6c7984 */ /* 0x000f280008000c00 */
[----:B------:R-:W4:Y:S04]  /*14970*/  LDS.128 R116, [UR4+0x400] ;  /* 0x00040004ff747984 */ /* 0x000f280008000c00 */
[----:B------:R-:W4:Y:S04]  /*14980*/  LDS.128 R124, [UR4+0x3f0] ;  /* 0x0003f004ff7c7984 */ /* 0x000f280008000c00 */
[----:B------:R-:W4:Y:S04]  /*14990*/  LDS.128 R132, [UR4+0x3e0] ;  /* 0x0003e004ff847984 */ /* 0x000f280008000c00 */
[----:B------:R-:W4:Y:S04]  /*149a0*/  LDS.128 R100, [UR4+0x3d0] ;  /* 0x0003d004ff647984 */ /* 0x000f280008000c00 */
        /* <DEDUP_REMOVED lines=26> */
[----:B------:R-:W-:Y:S04]  /*14b50*/  LDS.128 R124, [UR4+0x370] ;  /* 0x00037004ff7c7984 */ /* 0x000fe80008000c00 */
[----:B------:R-:W-:Y:S04]  /*14b60*/  LDS.128 R128, [UR4+0x360] ;  /* 0x00036004ff807984 */ /* 0x000fe80008000c00 */
[----:B------:R-:W-:Y:S04]  /*14b70*/  LDS.128 R132, [UR4+0x350] ;  /* 0x00035004ff847984 */ /* 0x000fe80008000c00 */
[----:B------:R-:W-:Y:S04]  /*14b80*/  LDS.128 R136, [UR4+0x340] ;  /* 0x00034004ff887984 */ /* 0x000fe80008000c00 */
[----:B------:R-:W-:Y:S04]  /*14b90*/  LDS.64 R100, [UR4+0x610] ;  /* 0x00061004ff647984 */ /* 0x000fe80008000a00 */
[----:B------:R-:W-:Y:S04]  /*14ba0*/  LDS.128 R140, [UR4+0x330] ;  /* 0x00033004ff8c7984 */ /* 0x000fe80008000c00 */
[----:B------:R-:W-:Y:S04]  /*14bb0*/  LDS.128 R144, [UR4+0x320] ;  /* 0x00032004ff907984 */ /* 0x000fe80008000c00 */
[----:B------:R-:W4:Y:S04]  /*14bc0*/  LDS.128 R148, [UR4+0x310] ;  /* 0x00031004ff947984 */ /* 0x000f280008000c00 */
        /* <DEDUP_REMOVED lines=9> */
[----:B----4-:R-:W-:Y:S01]  /*14c60*/  STL.64 [R0+0x70], R120 ;  /* 0x0000707800007387 */ /* 0x010fe20000100a00 */
[----:B------:R-:W-:-:S03]  /*14c70*/  FSETP.GT.FTZ.AND P0, PT, R21, R148, PT ;  /* 0x000000941500720b */ /* 0x000fc60003f14000 */
[----:B------:R-:W-:Y:S01]  /*14c80*/  STL.64 [R0+0x78], R122 ;  /* 0x0000787a00007387 */ /* 0x000fe20000100a00 */
[----:B------:R-:W-:Y:S02]  /*14c90*/  FSEL R248, R21, R148, P0 ;  /* 0x0000009415f87208 */ /* 0x000fe40000000000 */
[----:B------:R-:W-:Y:S01]  /*14ca0*/  FSEL R21, R148, R21, P0 ;  /* 0x0000001594157208 */ /* 0x000fe20000000000 */
[----:B------:R-:W-:Y:S04]  /*14cb0*/  STL.64 [R0+0x60], R124 ;  /* 0x0000607c00007387 */ /* 0x000fe80000100a00 */
[----:B------:R-:W-:Y:S01]  /*14cc0*/  STL.64 [R0+0x68], R126 ;  /* 0x0000687e00007387 */ /* 0x000fe20000100a00 */
[----:B------:R-:W-:-:S03]  /*14cd0*/  FADD.FTZ R21, -R248, R21 ;  /* 0x00000015f8157221 */ /* 0x000fc60000010100 */
[----:B------:R-:W-:Y:S01]  /*14ce0*/  STL.64 [R0+0x50], R128 ;  /* 0x0000508000007387 */ /* 0x000fe20000100a00 */
[----:B------:R-:W-:-:S03]  /*14cf0*/  FMUL.FTZ R21, R21, 1.4426950216293334961 ;  /* 0x3fb8aa3b15157820 */ /* 0x000fc60000410000 */
[----:B------:R-:W-:Y:S03]  /*14d00*/  STL.64 [R0+0x58], R130 ;  /* 0x0000588200007387 */ /* 0x000fe60000100a00 */
[----:B------:R-:W0:Y:S01]  /*14d10*/  MUFU.EX2 R21, R21 ;  /* 0x0000001500157308 */ /* 0x000e220000000800 */
        /* <DEDUP_REMOVED lines=10> */
[----:B------:R-:W-:Y:S04]  /*14dc0*/  STL.64 [R0], R148 ;  /* 0x0000009400007387 */ /* 0x000fe80000100a00 */
[----:B-----5:R1:W-:Y:S04]  /*14dd0*/  STL.64 [R1+0x1a0], R2 ;  /* 0x0001a00201007387 */ /* 0x0203e80000100a00 */
[----:B------:R-:W-:Y:S04]  /*14de0*/  STL.64 [R1], R160 ;  /* 0x000000a001007387 */ /* 0x000fe80000100a00 */
[----:B------:R-:W-:Y:S01]  /*14df0*/  STL.64 [R1+0x8], R158 ;  /* 0x0000089e01007387 */ /* 0x000fe20000100a00 */
[----:B-1----:R-:W-:-:S03]  /*14e00*/  PRMT R2, R200, 0x7610, R199 ;  /* 0x00007610c8027816 */ /* 0x002fc600000000c7 */
[----:B------:R-:W-:Y:S01]  /*14e10*/  STL.64 [R1+0x10], R156 ;  /* 0x0000109c01007387 */ /* 0x000fe20000100a00 */
[----:B------:R-:W-:Y:S02]  /*14e20*/  PRMT R3, R199, 0x7610, R198 ;  /* 0x00007610c7037816 */ /* 0x000fe400000000c6 */
[----:B------:R-:W-:Y:S01]  /*14e30*/  PRMT R198, R198, 0x7610, R197 ;  /* 0x00007610c6c67816 */ /* 0x000fe200000000c5 */
[----:B------:R-:W-:Y:S01]  /*14e40*/  STL.64 [R1+0x18], R154 ;  /* 0x0000189a01007387 */ /* 0x000fe20000100a00 */
[----:B------:R-:W-:Y:S02]  /*14e50*/  PRMT R199, R197, 0x7610, R196 ;  /* 0x00007610c5c77816 */ /* 0x000fe400000000c4 */
[----:B------:R-:W-:Y:S01]  /*14e60*/  PRMT R196, R196, 0x7610, R195 ;  /* 0x00007610c4c47816 */ /* 0x000fe200000000c3 */
[----:B------:R-:W-:Y:S01]  /*14e70*/  STL.64 [R1+0x20], R152 ;  /* 0x0000209801007387 */ /* 0x000fe20000100a00 */
[----:B------:R-:W-:Y:S02]  /*14e80*/  PRMT R197, R195, 0x7610, R194 ;  /* 0x00007610c3c57816 */ /* 0x000fe400000000c2 */
[----:B------:R-:W-:Y:S01]  /*14e90*/  PRMT R194, R194, 0x7610, R193 ;  /* 0x00007610c2c27816 */ /* 0x000fe200000000c1 */
[----:B------:R-:W-:Y:S01]  /*14ea0*/  STL.64 [R1+0x28], R98 ;  /* 0x0000286201007387 */ /* 0x000fe20000100a00 */
[----:B------:R-:W-:-:S02]  /*14eb0*/  PRMT R195, R193, 0x7610, R192 ;  /* 0x00007610c1c37816 */ /* 0x000fc400000000c0 */
        /* <DEDUP_REMOVED lines=97> */
[----:B------:R2:W-:Y:S01]  /*154d0*/  STL.64 [R1+0x200], R2 ;  /* 0x0002000201007387 */ /* 0x0005e20000100a00 */
[----:B-1----:R-:W-:-:S02]  /*154e0*/  FSEL R247, R20, R149, P0 ;  /* 0x0000009514f77208 */ /* 0x002fc40000000000 */
[----:B------:R-:W-:Y:S01]  /*154f0*/  FSEL R20, R149, R20, P0 ;  /* 0x0000001495147208 */ /* 0x000fe20000000000 */
[----:B--2---:R-:W-:-:S04]  /*15500*/  IMAD.MOV.U32 R3, RZ, RZ, RZ ;  /* 0x000000ffff037224 */ /* 0x004fc800078e00ff */
[----:B0-----:R-:W-:-:S07]  /*15510*/  FFMA.FTZ R247, R20, R21, R247 ;  /* 0x0000001514f77223 */ /* 0x001fce00000100f7 */
.L_x_351:
[C---:B01234-:R-:W-:Y:S01]  /*15520*/  IMAD R4, R3.reuse, 0x2, R0 ;  /* 0x0000000203047824 */ /* 0x05ffe200078e0200 */
[----:B------:R-:W2:Y:S03]  /*15530*/  LDL.U16 R7, [R1+0x2fe] ;  /* 0x0002fe0001077983 */ /* 0x000ea60000100400 */
[C---:B------:R-:W-:Y:S01]  /*15540*/  IMAD R5, R3.reuse, 0x2, R4 ;  /* 0x0000000203057824 */ /* 0x040fe200078e0204 */
        /* <DEDUP_REMOVED lines=13> */
.L_x_350:
[----:B----4-:R-:W-:-:S05]  /*15620*/  IMAD R8, R2, 0x2, R1 ;  /* 0x0000000202087824 */ /* 0x010fca00078e0201 */
[----:B--2---:R-:W2:Y:S01]  /*15630*/  LDL R10, [R8+0x200] ;  /* 0x00020000080a7983 */ /* 0x004ea20000100800 */
[----:B0-----:R-:W-:Y:S01]  /*15640*/  VIADD R5, R8, 0x200 ;  /* 0x0000020008057836 */ /* 0x001fe20000000000 */
[----:B------:R-:W-:Y:S04]  /*15650*/  BSSY.RECONVERGENT B1, `(.L_x_329) ;  /* 0x000001c000017945 */ /* 0x000fe80003800200 */
[----:B------:R-:W-:Y:S01]  /*15660*/  BSSY.RELIABLE B2, `(.L_x_330) ;  /* 0x0000013000027945 */ /* 0x000fe20003800100 */
[--C-:B-1----:R-:W-:Y:S01]  /*15670*/  IMAD R4, R2, 0x2, R5.reuse ;  /* 0x0000000202047824 */ /* 0x102fe200078e0205 */
[----:B--2---:R-:W-:Y:S02]  /*15680*/  HSETP2.GT.AND P1, PT, R10.H1_H1, R10.H0_H0, PT ;  /* 0x2000000a0a007234 */ /* 0x004fe40003f24c00 */
[----:B------:R-:W-:-:S11]  /*15690*/  PRMT R5, R10, 0x7610, R5 ;  /* 0x000076100a057816 */ /* 0x000fd60000000005 */
[----:B---3--:R-:W-:Y:S05]  /*156a0*/  @!P1 BRA `(.L_x_331) ;  /* 0x0000000000089947 */ /* 0x008fea0003800000 */
[----:B------:R0:W5:Y:S01]  /*156b0*/  LDL R7, [R4+-0x200] ;  /* 0xfffe000004077983 */ /* 0x0001620000100800 */
[----:B------:R-:W-:Y:S05]  /*156c0*/  BRA `(.L_x_332) ;  /* 0x0000000000307947 */ /* 0x000fea0003800000 */
.L_x_331:
        /* <DEDUP_REMOVED lines=12> */
.L_x_332:
[----:B------:R-:W-:Y:S05]  /*15790*/  BSYNC.RELIABLE B2 ;  /* 0x0000000000027941 */ /* 0x000fea0003800100 */
.L_x_330:
[----:B------:R-:W-:-:S05]  /*157a0*/  PRMT R10, R10, 0x7632, R10 ;  /* 0x000076320a0a7816 */ /* 0x000fca000000000a */
[----:B------:R-:W-:Y:S04]  /*157b0*/  STL.U16 [R8+0x200], R10 ;  /* 0x0002000a08007387 */ /* 0x000fe80000100400 */
[----:B------:R-:W2:Y:S04]  /*157c0*/  LDL R9, [R4+-0x1fc] ;  /* 0xfffe040004097983 */ /* 0x000ea80000100800 */
[----:B--2---:R-:W-:Y:S04]  /*157d0*/  STL [R4+-0x200], R9 ;  /* 0xfffe000904007387 */ /* 0x004fe80000100800 */
[----:B------:R1:W-:Y:S04]  /*157e0*/  STL.U16 [R8+0x202], R5 ;  /* 0x0002020508007387 */ /* 0x0003e80000100400 */
[----:B-----5:R2:W-:Y:S04]  /*157f0*/  STL [R4+-0x1fc], R7 ;  /* 0xfffe040704007387 */ /* 0x0205e80000100800 */
[----:B-1----:R2:W5:Y:S02]  /*15800*/  LDL.U16 R5, [R8+0x200] ;  /* 0x0002000008057983 */ /* 0x0025640000100400 */
.L_x_333:
[----:B------:R-:W-:Y:S05]  /*15810*/  BSYNC.RECONVERGENT B1 ;  /* 0x0000000000017941 */ /* 0x000fea0003800200 */
.L_x_329:
[----:B------:R-:W3:Y:S01]  /*15820*/  LDL.U16 R6, [R8+0x1fe] ;  /* 0x0001fe0008067983 */ /* 0x000ee20000100400 */
[----:B------:R-:W-:Y:S04]  /*15830*/  BSSY.RECONVERGENT B1, `(.L_x_334) ;  /* 0x0000019000017945 */ /* 0x000fe80003800200 */
[----:B------:R-:W-:Y:S01]  /*15840*/  BSSY.RELIABLE B2, `(.L_x_335) ;  /* 0x0000011000027945 */ /* 0x000fe20003800100 */
[----:B---3-5:R-:W-:-:S13]  /*15850*/  HSETP2.GT.AND P1, PT, R5.H0_H0, R6.H0_H0, PT ;  /* 0x2000000605007234 */ /* 0x028fda0003f24800 */
[----:B------:R-:W-:Y:S05]  /*15860*/  @!P1 BRA `(.L_x_336) ;  /* 0x0000000000089947 */ /* 0x000fea0003800000 */
[----:B--2---:R1:W5:Y:S01]  /*15870*/  LDL R7, [R4+-0x204] ;  /* 0xfffdfc0004077983 */ /* 0x0043620000100800 */
[----:B------:R-:W-:Y:S05]  /*15880*/  BRA `(.L_x_337) ;  /* 0x0000000000307947 */ /* 0x000fea0003800000 */
.L_x_336:
        /* <DEDUP_REMOVED lines=12> */
.L_x_337:
[----:B------:R-:W-:Y:S05]  /*15950*/  BSYNC.RELIABLE B2 ;  /* 0x0000000000027941 */ /* 0x000fea0003800100 */
.L_x_335:
[----:B------:R-:W-:Y:S04]  /*15960*/  STL.U16 [R8+0x1fe], R5 ;  /* 0x0001fe0508007387 */ /* 0x000fe80000100400 */
[----:B------:R-:W2:Y:S04]  /*15970*/  LDL R9, [R4+-0x200] ;  /* 0xfffe000004097983 */ /* 0x000ea80000100800 */
[----:B--2---:R-:W-:Y:S04]  /*15980*/  STL [R4+-0x204], R9 ;  /* 0xfffdfc0904007387 */ /* 0x004fe80000100800 */
[----:B------:R2:W-:Y:S04]  /*15990*/  STL.U16 [R8+0x200], R6 ;  /* 0x0002000608007387 */ /* 0x0005e80000100400 */
[----:B-----5:R3:W-:Y:S04]  /*159a0*/  STL [R4+-0x200], R7 ;  /* 0xfffe000704007387 */ /* 0x0207e80000100800 */
[----:B--2---:R3:W5:Y:S02]  /*159b0*/  LDL.U16 R6, [R8+0x1fe] ;  /* 0x0001fe0008067983 */ /* 0x0047640000100400 */
.L_x_338:
[----:B------:R-:W-:Y:S05]  /*159c0*/  BSYNC.RECONVERGENT B1 ;  /* 0x0000000000017941 */ /* 0x000fea0003800200 */
.L_x_334:
[----:B------:R-:W2:Y:S01]  /*159d0*/  LDL.U16 R9, [R8+0x1fc] ;  /* 0x0001fc0008097983 */ /* 0x000ea20000100400 */
[----:B------:R-:W-:Y:S04]  /*159e0*/  BSSY.RECONVERGENT B1, `(.L_x_339) ;  /* 0x0000018000017945 */ /* 0x000fe80003800200 */
[----:B------:R-:W-:Y:S01]  /*159f0*/  BSSY.RELIABLE B2, `(.L_x_340) ;  /* 0x0000011000027945 */ /* 0x000fe20003800100 */
[----:B--2--5:R-:W-:-:S13]  /*15a00*/  HSETP2.GT.AND P1, PT, R6.H0_H0, R9.H0_H0, PT ;  /* 0x2000000906007234 */ /* 0x024fda0003f24800 */
[----:B------:R-:W-:Y:S05]  /*15a10*/  @!P1 BRA `(.L_x_341) ;  /* 0x0000000000089947 */ /* 0x000fea0003800000 */
[----:B------:R2:W5:Y:S01]  /*15a20*/  LDL R5, [R4+-0x208] ;  /* 0xfffdf80004057983 */ /* 0x0005620000100800 */
[----:B------:R-:W-:Y:S05]  /*15a30*/  BRA `(.L_x_342) ;  /* 0x0000000000307947 */ /* 0x000fea0003800000 */
.L_x_341:
        /* <DEDUP_REMOVED lines=12> */
.L_x_342:
[----:B------:R-:W-:Y:S05]  /*15b00*/  BSYNC.RELIABLE B2 ;  /* 0x0000000000027941 */ /* 0x000fea0003800100 */
.L_x_340:
[----:B------:R4:W-:Y:S04]  /*15b10*/  STL.U16 [R8+0x1fc], R6 ;  /* 0x0001fc0608007387 */ /* 0x0009e80000100400 */
[----:B---3--:R-:W3:Y:S04]  /*15b20*/  LDL R7, [R4+-0x204] ;  /* 0xfffdfc0004077983 */ /* 0x008ee80000100800 */
[----:B---3--:R4:W-:Y:S04]  /*15b30*/  STL [R4+-0x208], R7 ;  /* 0xfffdf80704007387 */ /* 0x0089e80000100800 */
[----:B------:R4:W-:Y:S04]  /*15b40*/  STL.U16 [R8+0x1fe], R9 ;  /* 0x0001fe0908007387 */ /* 0x0009e80000100400 */
[----:B-----5:R4:W-:Y:S02]  /*15b50*/  STL [R4+-0x204], R5 ;  /* 0xfffdfc0504007387 */ /* 0x0209e40000100800 */
.L_x_343:
[----:B------:R-:W-:Y:S05]  /*15b60*/  BSYNC.RECONVERGENT B1 ;  /* 0x0000000000017941 */ /* 0x000fea0003800200 */
.L_x_339:
[----:B------:R-:W-:-:S13]  /*15b70*/  ISETP.NE.AND P1, PT, R2, 0x2, PT ;  /* 0x000000020200780c */ /* 0x000fda0003f25270 */
[----:B------:R-:W-:Y:S05]  /*15b80*/  @!P1 BRA `(.L_x_344) ;  /* 0x0000000000809947 */ /* 0x000fea0003800000 */
[----:B----4-:R-:W-:Y:S01]  /*15b90*/  VIADD R6, R2, 0xfffffffd ;  /* 0xfffffffd02067836 */ /* 0x010fe20000000000 */
[----:B------:R-:W4:Y:S03]  /*15ba0*/  LDL.U16 R10, [R8+0x1fc] ;  /* 0x0001fc00080a7983 */ /* 0x000f260000100400 */
[----:B------:R-:W-:-:S05]  /*15bb0*/  IMAD R5, R6, 0x2, R1 ;  /* 0x0000000206057824 */ /* 0x000fca00078e0201 */
[----:B------:R-:W4:Y:S01]  /*15bc0*/  LDL.U16 R11, [R5+0x200] ;  /* 0x00020000050b7983 */ /* 0x000f220000100400 */
[----:B------:R-:W-:Y:S04]  /*15bd0*/  BSSY.RECONVERGENT B1, `(.L_x_345) ;  /* 0x0000019000017945 */ /* 0x000fe80003800200 */
[----:B------:R-:W-:Y:S01]  /*15be0*/  BSSY.RELIABLE B2, `(.L_x_346) ;  /* 0x0000012000027945 */ /* 0x000fe20003800100 */
[----:B------:R-:W-:Y:S01]  /*15bf0*/  IMAD R6, R6, 0x2, R5 ;  /* 0x0000000206067824 */ /* 0x000fe200078e0205 */
[----:B----4-:R-:W-:-:S13]  /*15c00*/  HSETP2.GT.AND P1, PT, R10.H0_H0, R11.H0_H0, PT ;  /* 0x2000000b0a007234 */ /* 0x010fda0003f24800 */
[----:B------:R-:W-:Y:S05]  /*15c10*/  @!P1 BRA `(.L_x_347) ;  /* 0x0000000000089947 */ /* 0x000fea0003800000 */
[----:B---3--:R3:W5:Y:S01]  /*15c20*/  LDL R7, [R6] ;  /* 0x0000000006077983 */ /* 0x0087620000100800 */
[----:B------:R-:W-:Y:S05]  /*15c30*/  BRA `(.L_x_348) ;  /* 0x0000000000307947 */ /* 0x000fea0003800000 */
.L_x_347:
[----:B------:R-:W4:Y:S01]  /*15c40*/  LDL R12, [R6] ;  /* 0x00000000060c7983 */ /* 0x000f220000100800 */
[----:B---3--:R-:W-:Y:S01]  /*15c50*/  IMAD.MOV.U32 R7, RZ, RZ, -0x1 ;  /* 0xffffffffff077424 */ /* 0x008fe200078e00ff */
[----:B----4-:R-:W-:-:S13]  /*15c60*/  ISETP.NE.AND P1, PT, R12, -0x1, PT ;  /* 0xffffffff0c00780c */ /* 0x010fda0003f25270 */
        /* <DEDUP_REMOVED lines=9> */
.L_x_348:
[----:B------:R-:W-:Y:S05]  /*15d00*/  BSYNC.RELIABLE B2 ;  /* 0x0000000000027941 */ /* 0x000fea0003800100 */
.L_x_346:
[----:B------:R4:W-:Y:S04]  /*15d10*/  STL.U16 [R5+0x200], R10 ;  /* 0x0002000a05007387 */ /* 0x0009e80000100400 */
[----:B------:R-:W2:Y:S04]  /*15d20*/  LDL R9, [R4+-0x208] ;  /* 0xfffdf80004097983 */ /* 0x000ea80000100800 */
[----:B--2---:R4:W-:Y:S04]  /*15d30*/  STL [R6], R9 ;  /* 0x0000000906007387 */ /* 0x0049e80000100800 */
[----:B------:R4:W-:Y:S04]  /*15d40*/  STL.U16 [R8+0x1fc], R11 ;  /* 0x0001fc0b08007387 */ /* 0x0009e80000100400 */
[----:B-----5:R4:W-:Y:S02]  /*15d50*/  STL [R4+-0x208], R7 ;  /* 0xfffdf80704007387 */ /* 0x0209e40000100800 */
.L_x_349:
[----:B------:R-:W-:Y:S05]  /*15d60*/  BSYNC.RECONVERGENT B1 ;  /* 0x0000000000017941 */ /* 0x000fea0003800200 */
.L_x_345:
[----:B------:R-:W-:Y:S01]  /*15d70*/  VIADD R2, R2, 0xfffffffc ;  /* 0xfffffffc02027836 */ /* 0x000fe20000000000 */
[----:B------:R-:W-:Y:S06]  /*15d80*/  BRA `(.L_x_350) ;  /* 0xfffffff800247947 */ /* 0x000fec000383ffff */
.L_x_344:
[----:B------:R-:W-:Y:S05]  /*15d90*/  @P0 BRA `(.L_x_351) ;  /* 0xfffffff400e00947 */ /* 0x000fea000383ffff */
[----:B------:R-:W5:Y:S01]  /*15da0*/  LDL.64 R32, [R1+0x280] ;  /* 0x0002800001207983 */ /* 0x000f620000100a00 */
[----:B------:R-:W0:Y:S01]  /*15db0*/  S2UR UR5, SR_CgaCtaId ;  /* 0x00000000000579c3 */ /* 0x000e220000008800 */
[----:B------:R-:W-:Y:S02]  /*15dc0*/  UMOV UR4, 0x400 ;  /* 0x0000040000047882 */ /* 0x000fe40000000000 */
[----:B------:R-:W5:Y:S04]  /*15dd0*/  LDL.64 R244, [R1] ;  /* 0x0000000001f47983 */ /* 0x000f680000100a00 */
[----:B------:R-:W5:Y:S04]  /*15de0*/  LDL.64 R242, [R1+0x8] ;  /* 0x0000080001f27983 */ /* 0x000f680000100a00 */
[----:B------:R-:W5:Y:S04]  /*15df0*/  LDL.64 R240, [R1+0x10] ;  /* 0x0000100001f07983 */ /* 0x000f680000100a00 */
[----:B------:R-:W5:Y:S04]  /*15e00*/  LDL.64 R238, [R1+0x18] ;  /* 0x0000180001ee7983 */ /* 0x000f680000100a00 */
[----:B------:R-:W5:Y:S04]  /*15e10*/  LDL.64 R236, [R1+0x20] ;  /* 0x0000200001ec7983 */ /* 0x000f680000100a00 */
[----:B------:R-:W5:Y:S01]  /*15e20*/  LDL.64 R234, [R1+0x28] ;  /* 0x0000280001ea7983 */ /* 0x000f620000100a00 */
[----:B0-----:R-:W-:-:S03]  /*15e30*/  ULEA UR4, UR5, UR4, 0x18 ;  /* 0x0000000405047291 */ /* 0x001fc6000f8ec0ff */
[----:B------:R-:W5:Y:S04]  /*15e40*/  LDL.64 R232, [R1+0x30] ;  /* 0x0000300001e87983 */ /* 0x000f680000100a00 */
        /* <DEDUP_REMOVED lines=82> */
[----:B---34-:R-:W3:Y:S04]  /*16370*/  LDL.64 R8, [R1+0x2e0] ;  /* 0x0002e00001087983 */ /* 0x018ee80000100a00 */
[----:B------:R-:W4:Y:S04]  /*16380*/  LDL.64 R6, [R1+0x2e8] ;  /* 0x0002e80001067983 */ /* 0x000f280000100a00 */
[----:B-12---:R-:W2:Y:S04]  /*16390*/  LDL.64 R4, [R1+0x2f0] ;  /* 0x0002f00001047983 */ /* 0x006ea80000100a00 */
[----:B------:R-:W2:Y:S04]  /*163a0*/  LDL.64 R2, [R1+0x2f8] ;  /* 0x0002f80001027983 */ /* 0x000ea80000100a00 */
[----:B------:R-:W2:Y:S04]  /*163b0*/  LDL.64 R16, [R1+0x2c0] ;  /* 0x0002c00001107983 */ /* 0x000ea80000100a00 */
[----:B------:R-:W2:Y:S04]  /*163c0*/  LDL.64 R12, [R1+0x2d0] ;  /* 0x0002d000010c7983 */ /* 0x000ea80000100a00 */
[----:B------:R-:W0:Y:S04]  /*163d0*/  LDS.128 R128, [UR4+0x910] ;  /* 0x00091004ff807984 */ /* 0x000e280008000c00 */
[----:B------:R-:W1:Y:S04]  /*163e0*/  LDS.128 R100, [UR4+0x900] ;  /* 0x00090004ff647984 */ /* 0x000e680008000c00 */
[----:B------:R-:W-:Y:S04]  /*163f0*/  LDS.128 R104, [UR4+0x8f0] ;  /* 0x0008f004ff687984 */ /* 0x000fe80008000c00 */
[----:B------:R-:W1:Y:S04]  /*16400*/  LDS.128 R124, [UR4+0x8b0] ;  /* 0x0008b004ff7c7984 */ /* 0x000e680008000c00 */
[----:B------:R-:W1:Y:S04]  /*16410*/  LDS.128 R116, [UR4+0x8a0] ;  /* 0x0008a004ff747984 */ /* 0x000e680008000c00 */
[----:B------:R-:W1:Y:S04]  /*16420*/  LDS.128 R120, [UR4+0x8e0] ;  /* 0x0008e004ff787984 */ /* 0x000e680008000c00 */
[----:B------:R-:W-:Y:S04]  /*16430*/  LDS.128 R112, [UR4+0x8d0] ;  /* 0x0008d004ff707984 */ /* 0x000fe80008000c00 */
[----:B------:R-:W-:Y:S04]  /*16440*/  LDS.128 R108, [UR4+0x8c0] ;  /* 0x0008c004ff6c7984 */ /* 0x000fe80008000c00 */
[----:B------:R-:W-:Y:S04]  /*16450*/  LDS.128 R132, [UR4+0x800] ;  /* 0x00080004ff847984 */ /* 0x000fe80008000c00 */
[----:B------:R-:W-:Y:S04]  /*16460*/  LDS.128 R136, [UR4+0x7f0] ;  /* 0x0007f004ff887984 */ /* 0x000fe80008000c00 */
[----:B0-----:R1:W-:Y:S04]  /*16470*/  STL.64 [R0+0x2f8], R128 ;  /* 0x0002f88000007387 */ /* 0x0013e80000100a00 */
[----:B------:R0:W-:Y:S04]  /*16480*/  STL.64 [R0+0x300], R130 ;  /* 0x0003008200007387 */ /* 0x0001e80000100a00 */
[----:B------:R-:W-:Y:S01]  /*16490*/  LDS.128 R144, [UR4+0x630] ;  /* 0x00063004ff907984 */ /* 0x000fe20008000c00 */
[----:B-1----:R-:W-:Y:S01]  /*164a0*/  IMAD.MOV.U32 R128, RZ, RZ, R100 ;  /* 0x000000ffff807224 */ /* 0x002fe200078e0064 */
[----:B------:R-:W-:-:S02]  /*164b0*/  MOV R129, R101 ;  /* 0x0000006500817202 */ /* 0x000fc40000000f00 */
[----:B------:R-:W-:Y:S01]  /*164c0*/  LDS.128 R148, [UR4+0x620] ;  /* 0x00062004ff947984 */ /* 0x000fe20008000c00 */
[----:B0-----:R-:W-:Y:S02]  /*164d0*/  IMAD.MOV.U32 R130, RZ, RZ, R102 ;  /* 0x000000ffff827224 */ /* 0x001fe400078e0066 */
[----:B------:R-:W-:Y:S02]  /*164e0*/  IMAD.MOV.U32 R131, RZ, RZ, R103 ;  /* 0x000000ffff837224 */ /* 0x000fe400078e0067 */
[----:B------:R-:W0:Y:S04]  /*164f0*/  LDS.128 R100, [UR4+0x890] ;  /* 0x00089004ff647984 */ /* 0x000e280008000c00 */
[----:B------:R1:W-:Y:S04]  /*16500*/  STL.64 [R0+0x2e8], R128 ;  /* 0x0002e88000007387 */ /* 0x0003e80000100a00 */
[----:B------:R1:W-:Y:S04]  /*16510*/  STL.64 [R0+0x2f0], R130 ;  /* 0x0002f08200007387 */ /* 0x0003e80000100a00 */
[----:B------:R1:W-:Y:S02]  /*16520*/  STL.64 [R0+0x298], R124 ;  /* 0x0002987c00007387 */ /* 0x0003e40000100a00 */
[----:B-1----:R-:W-:-:S02]  /*16530*/  IMAD.MOV.U32 R128, RZ, RZ, R104 ;  /* 0x000000ffff807224 */ /* 0x002fc400078e0068 */
[----:B------:R-:W-:Y:S02]  /*16540*/  IMAD.MOV.U32 R129, RZ, RZ, R105 ;  /* 0x000000ffff817224 */ /* 0x000fe400078e0069 */
[----:B------:R-:W-:Y:S02]  /*16550*/  IMAD.MOV.U32 R130, RZ, RZ, R106 ;  /* 0x000000ffff827224 */ /* 0x000fe400078e006a */
[----:B------:R-:W-:Y:S02]  /*16560*/  IMAD.MOV.U32 R131, RZ, RZ, R107 ;  /* 0x000000ffff837224 */ /* 0x000fe400078e006b */
[----:B------:R-:W-:Y:S01]  /*16570*/  LDS.128 R104, [UR4+0x880] ;  /* 0x00088004ff687984 */ /* 0x000fe20008000c00 */
[----:B------:R-:W-:Y:S02]  /*16580*/  IMAD.MOV.U32 R124, RZ, RZ, R116 ;  /* 0x000000ffff7c7224 */ /* 0x000fe400078e0074 */
[----:B------:R-:W-:Y:S01]  /*16590*/  IMAD.MOV.U32 R125, RZ, RZ, R117 ;  /* 0x000000ffff7d7224 */ /* 0x000fe200078e0075 */
[----:B------:R1:W-:Y:S04]  /*165a0*/  STL.64 [R0+0x2a0], R126 ;  /* 0x0002a07e00007387 */ /* 0x0003e80000100a00 */
[----:B------:R0:W-:Y:S04]  /*165b0*/  STL.64 [R0+0x2d8], R128 ;  /* 0x0002d88000007387 */ /* 0x0001e80000100a00 */
[----:B------:R0:W-:Y:S01]  /*165c0*/  STL.64 [R0+0x2e0], R130 ;  /* 0x0002e08200007387 */ /* 0x0001e20000100a00 */
[----:B-1----:R-:W-:Y:S01]  /*165d0*/  IMAD.MOV.U32 R126, RZ, RZ, R118 ;  /* 0x000000ffff7e7224 */ /* 0x002fe200078e0076 */
[----:B------:R-:W-:-:S02]  /*165e0*/  MOV R127, R119 ;  /* 0x00000077007f7202 */ /* 0x000fc40000000f00 */
[----:B------:R-:W1:Y:S01]  /*165f0*/  LDS.128 R116, [UR4+0x840] ;  /* 0x00084004ff747984 */ /* 0x000e620008000c00 */
[----:B0-----:R-:W-:Y:S02]  /*16600*/  IMAD.MOV.U32 R128, RZ, RZ, R120 ;  /* 0x000000ffff807224 */ /* 0x001fe400078e0078 */
[----:B------:R-:W-:Y:S02]  /*16610*/  IMAD.MOV.U32 R129, RZ, RZ, R121 ;  /* 0x000000ffff817224 */ /* 0x000fe400078e0079 */
[----:B------:R-:W-:Y:S02]  /*16620*/  IMAD.MOV.U32 R130, RZ, RZ, R122 ;  /* 0x000000ffff827224 */ /* 0x000fe400078e007a */
[----:B------:R-:W-:Y:S02]  /*16630*/  IMAD.MOV.U32 R131, RZ, RZ, R123 ;  /* 0x000000ffff837224 */ /* 0x000fe400078e007b */
[----:B------:R-:W0:Y:S04]  /*16640*/  LDS.128 R120, [UR4+0x870] ;  /* 0x00087004ff787984 */ /* 0x000e280008000c00 */
[----:B------:R1:W-:Y:S04]  /*16650*/  STL.64 [R0+0x288], R124 ;  /* 0x0002887c00007387 */ /* 0x0003e80000100a00 */
[----:B------:R1:W-:Y:S04]  /*16660*/  STL.64 [R0+0x290], R126 ;  /* 0x0002907e00007387 */ /* 0x0003e80000100a00 */
[----:B------:R1:W-:Y:S02]  /*16670*/  STL.64 [R0+0x2c8], R128 ;  /* 0x0002c88000007387 */ /* 0x0003e40000100a00 */
[----:B-1----:R-:W-:-:S02]  /*16680*/  IMAD.MOV.U32 R124, RZ, RZ, R100 ;  /* 0x000000ffff7c7224 */ /* 0x002fc400078e0064 */
[----:B------:R1:W-:Y:S01]  /*16690*/  STL.64 [R0+0x2d0], R130 ;  /* 0x0002d08200007387 */ /* 0x0003e20000100a00 */
[----:B------:R-:W-:Y:S02]  /*166a0*/  IMAD.MOV.U32 R125, RZ, RZ, R101 ;  /* 0x000000ffff7d7224 */ /* 0x000fe400078e0065 */
[----:B------:R-:W-:Y:S02]  /*166b0*/  IMAD.MOV.U32 R126, RZ, RZ, R102 ;  /* 0x000000ffff7e7224 */ /* 0x000fe400078e0066 */
[----:B------:R-:W-:Y:S02]  /*166c0*/  IMAD.MOV.U32 R127, RZ, RZ, R103 ;  /* 0x000000ffff7f7224 */ /* 0x000fe400078e0067 */
[----:B------:R-:W0:Y:S01]  /*166d0*/  LDS.128 R100, [UR4+0x830] ;  /* 0x00083004ff647984 */ /* 0x000e220008000c00 */
[----:B------:R-:W-:Y:S01]  /*166e0*/  MOV R128, R112 ;  /* 0x0000007000807202 */ /* 0x000fe20000000f00 */
[----:B------:R-:W-:Y:S02]  /*166f0*/  IMAD.MOV.U32 R129, RZ, RZ, R113 ;  /* 0x000000ffff817224 */ /* 0x000fe400078e0071 */
[----:B-1----:R-:W-:-:S02]  /*16700*/  IMAD.MOV.U32 R130, RZ, RZ, R114 ;  /* 0x000000ffff827224 */ /* 0x002fc400078e0072 */
[----:B------:R-:W-:Y:S02]  /*16710*/  IMAD.MOV.U32 R131, RZ, RZ, R115 ;  /* 0x000000ffff837224 */ /* 0x000fe400078e0073 */
[----:B------:R-:W1:Y:S04]  /*16720*/  LDS.128 R112, [UR4+0x860] ;  /* 0x00086004ff707984 */ /* 0x000e680008000c00 */
[----:B------:R0:W-:Y:S04]  /*16730*/  STL.64 [R0+0x2b8], R128 ;  /* 0x0002b88000007387 */ /* 0x0001e80000100a00 */
[----:B------:R0:W-:Y:S02]  /*16740*/  STL.64 [R0+0x2c0], R130 ;  /* 0x0002c08200007387 */ /* 0x0001e40000100a00 */
[----:B0-----:R-:W-:-:S02]  /*16750*/  IMAD.MOV.U32 R128, RZ, RZ, R108 ;  /* 0x000000ffff807224 */ /* 0x001fc400078e006c */
[----:B------:R-:W-:Y:S02]  /*16760*/  IMAD.MOV.U32 R129, RZ, RZ, R109 ;  /* 0x000000ffff817224 */ /* 0x000fe400078e006d */
[----:B------:R-:W-:Y:S02]  /*16770*/  IMAD.MOV.U32 R130, RZ, RZ, R110 ;  /* 0x000000ffff827224 */ /* 0x000fe400078e006e */
[----:B------:R-:W-:Y:S02]  /*16780*/  IMAD.MOV.U32 R131, RZ, RZ, R111 ;  /* 0x000000ffff837224 */ /* 0x000fe400078e006f */
[----:B------:R-:W0:Y:S04]  /*16790*/  LDS.128 R108, [UR4+0x850] ;  /* 0x00085004ff6c7984 */ /* 0x000e280008000c00 */
[----:B------:R1:W-:Y:S04]  /*167a0*/  STL.64 [R0+0x278], R124 ;  /* 0x0002787c00007387 */ /* 0x0003e80000100a00 */
[----:B------:R1:W-:Y:S01]  /*167b0*/  STL.64 [R0+0x280], R126 ;  /* 0x0002807e00007387 */ /* 0x0003e20000100a00 */
[----:B------:R-:W-:Y:S01]  /*167c0*/  IMAD.MOV.U32 R140, RZ, RZ, R116 ;  /* 0x000000ffff8c7224 */ /* 0x000fe200078e0074 */
[----:B------:R-:W-:Y:S01]  /*167d0*/  MOV R141, R117 ;  /* 0x00000075008d7202 */ /* 0x000fe20000000f00 */
[----:B-1----:R-:W-:-:S02]  /*167e0*/  IMAD.MOV.U32 R124, RZ, RZ, R104 ;  /* 0x000000ffff7c7224 */ /* 0x002fc400078e0068 */
[----:B------:R-:W-:Y:S02]  /*167f0*/  IMAD.MOV.U32 R125, RZ, RZ, R105 ;  /* 0x000000ffff7d7224 */ /* 0x000fe400078e0069 */
[----:B------:R-:W-:Y:S02]  /*16800*/  IMAD.MOV.U32 R126, RZ, RZ, R106 ;  /* 0x000000ffff7e7224 */ /* 0x000fe400078e006a */
[----:B------:R-:W-:Y:S01]  /*16810*/  IMAD.MOV.U32 R127, RZ, RZ, R107 ;  /* 0x000000ffff7f7224 */ /* 0x000fe200078e006b */
[----:B------:R1:W-:Y:S04]  /*16820*/  STL.64 [R0+0x268], R124 ;  /* 0x0002687c00007387 */ /* 0x0003e80000100a00 */
[----:B------:R0:W-:Y:S04]  /*16830*/  STL.64 [R0+0x270], R126 ;  /* 0x0002707e00007387 */ /* 0x0001e80000100a00 */
[----:B------:R0:W-:Y:S01]  /*16840*/  STL.64 [R0+0x228], R140 ;  /* 0x0002288c00007387 */ /* 0x0001e20000100a00 */
[----:B-1----:R-:W-:-:S03]  /*16850*/  IMAD.MOV.U32 R124, RZ, RZ, R120 ;  /* 0x000000ffff7c7224 */ /* 0x002fc600078e0078 */
[----:B------:R-:W-:Y:S01]  /*16860*/  LDS.128 R104, [UR4+0x820] ;  /* 0x00082004ff687984 */ /* 0x000fe20008000c00 */
[----:B------:R-:W-:Y:S01]  /*16870*/  IMAD.MOV.U32 R125, RZ, RZ, R121 ;  /* 0x000000ffff7d7224 */ /* 0x000fe200078e0079 */
[----:B0-----:R-:W-:Y:S01]  /*16880*/  MOV R126, R122 ;  /* 0x0000007a007e7202 */ /* 0x001fe20000000f00 */
[----:B------:R-:W-:-:S03]  /*16890*/  IMAD.MOV.U32 R127, RZ, RZ, R123 ;  /* 0x000000ffff7f7224 */ /* 0x000fc600078e007b */
[----:B------:R0:W-:Y:S01]  /*168a0*/  STL.64 [R0+0x258], R124 ;  /* 0x0002587c00007387 */ /* 0x0001e20000100a00 */
[----:B------:R-:W-:Y:S02]  /*168b0*/  IMAD.MOV.U32 R140, RZ, RZ, R100 ;  /* 0x000000ffff8c7224 */ /* 0x000fe400078e0064 */
[----:B------:R-:W-:Y:S01]  /*168c0*/  IMAD.MOV.U32 R141, RZ, RZ, R101 ;  /* 0x000000ffff8d7224 */ /* 0x000fe200078e0065 */
[----:B------:R1:W-:Y:S04]  /*168d0*/  STL.64 [R0+0x260], R126 ;  /* 0x0002607e00007387 */ /* 0x0003e80000100a00 */
[----:B------:R1:W-:Y:S01]  /*168e0*/  STL.64 [R0+0x218], R140 ;  /* 0x0002188c00007387 */ /* 0x0003e20000100a00 */
[----:B0-----:R-:W-:-:S03]  /*168f0*/  IMAD.MOV.U32 R124, RZ, RZ, R112 ;  /* 0x000000ffff7c7224 */ /* 0x001fc600078e0070 */
[----:B------:R-:W-:Y:S01]  /*16900*/  STL.64 [R0+0x2a8], R128 ;  /* 0x0002a88000007387 */ /* 0x000fe20000100a00 */
[----:B------:R-:W-:Y:S02]  /*16910*/  IMAD.MOV.U32 R125, RZ, RZ, R113 ;  /* 0x000000ffff7d7224 */ /* 0x000fe400078e0071 */
[----:B-1----:R-:W-:Y:S01]  /*16920*/  IMAD.MOV.U32 R126, RZ, RZ, R114 ;  /* 0x000000ffff7e7224 */ /* 0x002fe200078e0072 */
[----:B------:R-:W-:Y:S01]  /*16930*/  STL.64 [R0+0x2b0], R130 ;  /* 0x0002b08200007387 */ /* 0x000fe20000100a00 */
[----:B------:R-:W-:Y:S02]  /*16940*/  IMAD.MOV.U32 R127, RZ, RZ, R115 ;  /* 0x000000ffff7f7224 */ /* 0x000fe400078e0073 */
[----:B------:R-:W-:Y:S01]  /*16950*/  IMAD.MOV.U32 R140, RZ, RZ, R102 ;  /* 0x000000ffff8c7224 */ /* 0x000fe200078e0066 */
[----:B------:R0:W-:Y:S01]  /*16960*/  STL.64 [R0+0x248], R124 ;  /* 0x0002487c00007387 */ /* 0x0001e20000100a00 */
[----:B------:R-:W-:-:S03]  /*16970*/  IMAD.MOV.U32 R141, RZ, RZ, R103 ;  /* 0x000000ffff8d7224 */ /* 0x000fc600078e0067 */
[----:B------:R1:W-:Y:S04]  /*16980*/  STL.64 [R0+0x250], R126 ;  /* 0x0002507e00007387 */ /* 0x0003e80000100a00 */
[----:B------:R-:W5:Y:S01]  /*16990*/  LDS.128 R100, [UR4+0x790] ;  /* 0x00079004ff647984 */ /* 0x000f620008000c00 */
[----:B0-----:R-:W-:-:S03]  /*169a0*/  IMAD.MOV.U32 R124, RZ, RZ, R108 ;  /* 0x000000ffff7c7224 */ /* 0x001fc600078e006c */
[----:B------:R-:W0:Y:S01]  /*169b0*/  LDS.128 R120, [UR4+0x810] ;  /* 0x00081004ff787984 */ /* 0x000e220008000c00 */
[----:B------:R-:W-:Y:S02]  /*169c0*/  IMAD.MOV.U32 R125, RZ, RZ, R109 ;  /* 0x000000ffff7d7224 */ /* 0x000fe400078e006d */
[----:B-1----:R-:W-:Y:S01]  /*169d0*/  IMAD.MOV.U32 R126, RZ, RZ, R110 ;  /* 0x000000ffff7e7224 */ /* 0x002fe200078e006e */
[----:B------:R-:W1:Y:S01]  /*169e0*/  LDS.128 R112, [UR4+0x7e0] ;  /* 0x0007e004ff707984 */ /* 0x000e620008000c00 */
[----:B------:R-:W-:Y:S02]  /*169f0*/  IMAD.MOV.U32 R127, RZ, RZ, R111 ;  /* 0x000000ffff7f7224 */ /* 0x000fe400078e006f */
[----:B------:R-:W-:Y:S01]  /*16a00*/  IMAD.MOV.U32 R142, RZ, RZ, R118 ;  /* 0x000000ffff8e7224 */ /* 0x000fe200078e0076 */
[----:B------:R-:W-:Y:S01]  /*16a10*/  STL.64 [R0+0x238], R124 ;  /* 0x0002387c00007387 */ /* 0x000fe20000100a00 */
[----:B------:R-:W-:-:S03]  /*16a20*/  IMAD.MOV.U32 R143, RZ, RZ, R119 ;  /* 0x000000ffff8f7224 */ /* 0x000fc600078e0077 */
[----:B------:R-:W-:Y:S04]  /*16a30*/  STL.64 [R0+0x240], R126 ;  /* 0x0002407e00007387 */ /* 0x000fe80000100a00 */
[----:B------:R-:W3:Y:S04]  /*16a40*/  LDS.128 R128, [UR4+0x7d0] ;  /* 0x0007d004ff807984 */ /* 0x000ee80008000c00 */
[----:B------:R-:W4:Y:S04]  /*16a50*/  LDS.128 R108, [UR4+0x7c0] ;  /* 0x0007c004ff6c7984 */ /* 0x000f280008000c00 */
[----:B------:R-:W2:Y:S04]  /*16a60*/  LDS.128 R116, [UR4+0x7b0] ;  /* 0x0007b004ff747984 */ /* 0x000ea80008000c00 */
[----:B------:R-:W2:Y:S04]  /*16a70*/  LDS.128 R124, [UR4+0x7a0] ;  /* 0x0007a004ff7c7984 */ /* 0x000ea80008000c00 */
[----:B------:R0:W-:Y:S04]  /*16a80*/  STL.64 [R0+0x220], R140 ;  /* 0x0002208c00007387 */ /* 0x0001e80000100a00 */
[----:B-----5:R-:W-:Y:S04]  /*16a90*/  STL.64 [R0+0x178], R100 ;  /* 0x0001786400007387 */ /* 0x020fe80000100a00 */
[----:B------:R-:W-:Y:S04]  /*16aa0*/  STL.64 [R0+0x180], R102 ;  /* 0x0001806600007387 */ /* 0x000fe80000100a00 */
[----:B------:R-:W5:Y:S01]  /*16ab0*/  LDS.128 R100, [UR4+0x6e0] ;  /* 0x0006e004ff647984 */ /* 0x000f620008000c00 */
[----:B0-----:R-:W-:-:S02]  /*16ac0*/  IMAD.MOV.U32 R140, RZ, RZ, R106 ;  /* 0x000000ffff8c7224 */ /* 0x001fc400078e006a */
[----:B------:R-:W-:Y:S01]  /*16ad0*/  IMAD.MOV.U32 R141, RZ, RZ, R107 ;  /* 0x000000ffff8d7224 */ /* 0x000fe200078e006b */
        /* <DEDUP_REMOVED lines=9> */
[----:B-1----:R-:W-:Y:S04]  /*16b70*/  STL.64 [R0+0x1c8], R112 ;  /* 0x0001c87000007387 */ /* 0x002fe80000100a00 */
[----:B------:R-:W-:Y:S04]  /*16b80*/  STL.64 [R0+0x1d0], R114 ;  /* 0x0001d07200007387 */ /* 0x000fe80000100a00 */
[----:B---3--:R-:W-:Y:S04]  /*16b90*/  STL.64 [R0+0x1b8], R128 ;  /* 0x0001b88000007387 */ /* 0x008fe80000100a00 */
[----:B------:R-:W-:Y:S04]  /*16ba0*/  STL.64 [R0+0x1c0], R130 ;  /* 0x0001c08200007387 */ /* 0x000fe80000100a00 */
[----:B----4-:R-:W-:Y:S04]  /*16bb0*/  STL.64 [R0+0x1a8], R108 ;  /* 0x0001a86c00007387 */ /* 0x010fe80000100a00 */
[----:B------:R-:W-:Y:S04]  /*16bc0*/  STL.64 [R0+0x1b0], R110 ;  /* 0x0001b06e00007387 */ /* 0x000fe80000100a00 */
[----:B--2---:R-:W-:Y:S04]  /*16bd0*/  STL.64 [R0+0x198], R116 ;  /* 0x0001987400007387 */ /* 0x004fe80000100a00 */
        /* <DEDUP_REMOVED lines=13> */
[----:B-----5:R-:W-:Y:S04]  /*16cb0*/  STL.64 [R0+0xc8], R100 ;  /* 0x0000c86400007387 */ /* 0x020fe80000100a00 */
[----:B------:R-:W5:Y:S04]  /*16cc0*/  LDS.64 R100, [UR4+0x618] ;  /* 0x00061804ff647984 */ /* 0x000f680008000a00 */
        /* <DEDUP_REMOVED lines=29> */
[----:B------:R-:W4:Y:S01]  /*16ea0*/  LDS.128 R140, [UR4+0x640] ;  /* 0x00064004ff8c7984 */ /* 0x000f220008000c00 */
[----:B-----5:R-:W-:-:S03]  /*16eb0*/  FSETP.GT.FTZ.AND P0, PT, R248, R100, PT ;  /* 0x00000064f800720b */ /* 0x020fc60003f14000 */
[----:B------:R5:W-:Y:S01]  /*16ec0*/  STL.64 [R0+0xd0], R102 ;  /* 0x0000d06600007387 */ /* 0x000be20000100a00 */
[----:B------:R-:W-:-:S03]  /*16ed0*/  FSEL R246, R248, R100, P0 ;  /* 0x00000064f8f67208 */ /* 0x000fc60000000000 */
[----:B0-----:R-:W-:Y:S04]  /*16ee0*/  STL.64 [R0+0xb8], R104 ;  /* 0x0000b86800007387 */ /* 0x001fe80000100a00 */
[----:B------:R-:W-:Y:S01]  /*16ef0*/  STL.64 [R0+0xc0], R106 ;  /* 0x0000c06a00007387 */ /* 0x000fe20000100a00 */
[----:B-----5:R-:W-:-:S03]  /*16f00*/  FSEL R103, R100, R248, P0 ;  /* 0x000000f864677208 */ /* 0x020fc60000000000 */
        /* <DEDUP_REMOVED lines=23> */
[----:B------:R0:W-:Y:S04]  /*17080*/  STL.64 [R1+0x280], R32 ;  /* 0x0002802001007387 */ /* 0x0001e80000100a00 */
[----:B------:R-:W-:Y:S04]  /*17090*/  STL.64 [R1], R244 ;  /* 0x000000f401007387 */ /* 0x000fe80000100a00 */
[----:B------:R-:W-:Y:S01]  /*170a0*/  STL.64 [R1+0x8], R242 ;  /* 0x000008f201007387 */ /* 0x000fe20000100a00 */
[----:B0-----:R-:W-:-:S03]  /*170b0*/  FADD.FTZ R32, -R246, R103 ;  /* 0x00000067f6207221 */ /* 0x001fc60000010100 */
[----:B------:R-:W-:Y:S01]  /*170c0*/  STL.64 [R1+0x10], R240 ;  /* 0x000010f001007387 */ /* 0x000fe20000100a00 */
[----:B------:R-:W-:-:S03]  /*170d0*/  FMUL.FTZ R32, R32, 1.4426950216293334961 ;  /* 0x3fb8aa3b20207820 */ /* 0x000fc60000410000 */
        /* <DEDUP_REMOVED lines=89> */
[----:B------:R-:W-:Y:S01]  /*17670*/  STL.64 [R1+0x2f8], R2 ;  /* 0x0002f80201007387 */ /* 0x000fe20000100a00 */
[----:B------:R-:W0:Y:S03]  /*17680*/  MUFU.EX2 R32, R32 ;  /* 0x0000002000207308 */ /* 0x000e260000000800 */
[----:B------:R1:W-:Y:S04]  /*17690*/  STL.64 [R1+0x2c0], R16 ;  /* 0x0002c01001007387 */ /* 0x0003e80000100a00 */
[----:B------:R2:W-:Y:S01]  /*176a0*/  STL.64 [R1+0x2d0], R12 ;  /* 0x0002d00c01007387 */ /* 0x0005e20000100a00 */
[----:B-1----:R-:W-:-:S02]  /*176b0*/  FSEL R16, R247, R101, P0 ;  /* 0x00000065f7107208 */ /* 0x002fc40000000000 */
[----:B------:R-:W-:Y:S01]  /*176c0*/  FSEL R247, R101, R247, P0 ;  /* 0x000000f765f77208 */ /* 0x000fe20000000000 */
[----:B--2---:R-:W-:-:S04]  /*176d0*/  IMAD.MOV.U32 R13, RZ, RZ, RZ ;  /* 0x000000ffff0d7224 */ /* 0x004fc800078e00ff */
[----:B0-----:R-:W-:-:S07]  /*176e0*/  FFMA.FTZ R247, R247, R32, R16 ;  /* 0x00000020f7f77223 */ /* 0x001fce0000010010 */
.L_x_374:
[C---:B----4-:R-:W-:Y:S01]  /*176f0*/  IMAD R4, R13.reuse, 0x2, R0 ;  /* 0x000000020d047824 */ /* 0x050fe200078e0200 */
[----:B--2---:R-:W2:Y:S03]  /*17700*/  LDL.U16 R5, [R1+0x2fe] ;  /* 0x0002fe0001057983 */ /* 0x004ea60000100400 */
[C---:B01-3--:R-:W-:Y:S01]  /*17710*/  IMAD R3, R13.reuse, 0x2, R4 ;  /* 0x000000020d037824 */ /* 0x04bfe200078e0204 */
        /* <DEDUP_REMOVED lines=13> */
.L_x_373:
[----:B----4-:R-:W-:-:S05]  /*177f0*/  IMAD R9, R2, 0x2, R1 ;  /* 0x0000000202097824 */ /* 0x010fca00078e0201 */
[----:B--2---:R-:W2:Y:S01]  /*17800*/  LDL R7, [R9+0x200] ;  /* 0x0002000009077983 */ /* 0x004ea20000100800 */
[----:B01----:R-:W-:Y:S01]  /*17810*/  VIADD R3, R9, 0x200 ;  /* 0x0000020009037836 */ /* 0x003fe20000000000 */
[----:B------:R-:W-:Y:S04]  /*17820*/  BSSY.RECONVERGENT B1, `(.L_x_352) ;  /* 0x000001c000017945 */ /* 0x000fe80003800200 */
[----:B------:R-:W-:Y:S01]  /*17830*/  BSSY.RELIABLE B2, `(.L_x_353) ;  /* 0x0000013000027945 */ /* 0x000fe20003800100 */
[----:B------:R-:W-:Y:S01]  /*17840*/  IMAD R3, R2, 0x2, R3 ;  /* 0x0000000202037824 */ /* 0x000fe200078e0203 */
[----:B--2---:R-:W-:Y:S02]  /*17850*/  HSETP2.GT.AND P1, PT, R7.H1_H1, R7.H0_H0, PT ;  /* 0x2000000707007234 */ /* 0x004fe40003f24c00 */
[----:B---3--:R-:W-:-:S11]  /*17860*/  PRMT R4, R7, 0x7610, R4 ;  /* 0x0000761007047816 */ /* 0x008fd60000000004 */
[----:B------:R-:W-:Y:S05]  /*17870*/  @!P1 BRA `(.L_x_354) ;  /* 0x0000000000089947 */ /* 0x000fea0003800000 */
[----:B------:R0:W5:Y:S01]  /*17880*/  LDL R6, [R3+-0x200] ;  /* 0xfffe000003067983 */ /* 0x0001620000100800 */
[----:B------:R-:W-:Y:S05]  /*17890*/  BRA `(.L_x_355) ;  /* 0x0000000000307947 */ /* 0x000fea0003800000 */
.L_x_354:
        /* <DEDUP_REMOVED lines=12> */
.L_x_355:
[----:B------:R-:W-:Y:S05]  /*17960*/  BSYNC.RELIABLE B2 ;  /* 0x0000000000027941 */ /* 0x000fea0003800100 */
.L_x_353:
[----:B------:R-:W-:-:S05]  /*17970*/  PRMT R7, R7, 0x7632, R7 ;  /* 0x0000763207077816 */ /* 0x000fca0000000007 */
[----:B------:R-:W-:Y:S04]  /*17980*/  STL.U16 [R9+0x200], R7 ;  /* 0x0002000709007387 */ /* 0x000fe80000100400 */
[----:B------:R-:W2:Y:S04]  /*17990*/  LDL R8, [R3+-0x1fc] ;  /* 0xfffe040003087983 */ /* 0x000ea80000100800 */
[----:B--2---:R-:W-:Y:S04]  /*179a0*/  STL [R3+-0x200], R8 ;  /* 0xfffe000803007387 */ /* 0x004fe80000100800 */
[----:B------:R1:W-:Y:S04]  /*179b0*/  STL.U16 [R9+0x202], R4 ;  /* 0x0002020409007387 */ /* 0x0003e80000100400 */
[----:B-----5:R2:W-:Y:S04]  /*179c0*/  STL [R3+-0x1fc], R6 ;  /* 0xfffe040603007387 */ /* 0x0205e80000100800 */
[----:B-1----:R2:W5:Y:S02]  /*179d0*/  LDL.U16 R4, [R9+0x200] ;  /* 0x0002000009047983 */ /* 0x0025640000100400 */
.L_x_356:
[----:B------:R-:W-:Y:S05]  /*179e0*/  BSYNC.RECONVERGENT B1 ;  /* 0x0000000000017941 */ /* 0x000fea0003800200 */
.L_x_352:
[----:B------:R-:W3:Y:S01]  /*179f0*/  LDL.U16 R5, [R9+0x1fe] ;  /* 0x0001fe0009057983 */ /* 0x000ee20000100400 */
[----:B------:R-:W-:Y:S04]  /*17a00*/  BSSY.RECONVERGENT B1, `(.L_x_357) ;  /* 0x0000019000017945 */ /* 0x000fe80003800200 */
[----:B------:R-:W-:Y:S01]  /*17a10*/  BSSY.RELIABLE B2, `(.L_x_358) ;  /* 0x0000011000027945 */ /* 0x000fe20003800100 */
[----:B---3-5:R-:W-:-:S13]  /*17a20*/  HSETP2.GT.AND P1, PT, R4.H0_H0, R5.H0_H0, PT ;  /* 0x2000000504007234 */ /* 0x028fda0003f24800 */
[----:B------:R-:W-:Y:S05]  /*17a30*/  @!P1 BRA `(.L_x_359) ;  /* 0x0000000000089947 */ /* 0x000fea0003800000 */
[----:B--2---:R1:W5:Y:S01]  /*17a40*/  LDL R6, [R3+-0x204] ;  /* 0xfffdfc0003067983 */ /* 0x0043620000100800 */
[----:B------:R-:W-:Y:S05]  /*17a50*/  BRA `(.L_x_360) ;  /* 0x0000000000307947 */ /* 0x000fea0003800000 */
.L_x_359:
        /* <DEDUP_REMOVED lines=12> */
.L_x_360:
[----:B------:R-:W-:Y:S05]  /*17b20*/  BSYNC.RELIABLE B2 ;  /* 0x0000000000027941 */ /* 0x000fea0003800100 */
.L_x_358:
[----:B------:R-:W-:Y:S04]  /*17b30*/  STL.U16 [R9+0x1fe], R4 ;  /* 0x0001fe0409007387 */ /* 0x000fe80000100400 */
[----:B------:R-:W2:Y:S04]  /*17b40*/  LDL R8, [R3+-0x200] ;  /* 0xfffe000003087983 */ /* 0x000ea80000100800 */
[----:B--2---:R-:W-:Y:S04]  /*17b50*/  STL [R3+-0x204], R8 ;  /* 0xfffdfc0803007387 */ /* 0x004fe80000100800 */
[----:B------:R2:W-:Y:S04]  /*17b60*/  STL.U16 [R9+0x200], R5 ;  /* 0x0002000509007387 */ /* 0x0005e80000100400 */
[----:B-----5:R3:W-:Y:S04]  /*17b70*/  STL [R3+-0x200], R6 ;  /* 0xfffe000603007387 */ /* 0x0207e80000100800 */
[----:B--2---:R3:W5:Y:S02]  /*17b80*/  LDL.U16 R5, [R9+0x1fe] ;  /* 0x0001fe0009057983 */ /* 0x0047640000100400 */
.L_x_361:
[----:B------:R-:W-:Y:S05]  /*17b90*/  BSYNC.RECONVERGENT B1 ;  /* 0x0000000000017941 */ /* 0x000fea0003800200 */
.L_x_357:
[----:B------:R-:W2:Y:S01]  /*17ba0*/  LDL.U16 R8, [R9+0x1fc] ;  /* 0x0001fc0009087983 */ /* 0x000ea20000100400 */
[----:B------:R-:W-:Y:S04]  /*17bb0*/  BSSY.RECONVERGENT B1, `(.L_x_362) ;  /* 0x0000018000017945 */ /* 0x000fe80003800200 */
[----:B------:R-:W-:Y:S01]  /*17bc0*/  BSSY.RELIABLE B2, `(.L_x_363) ;  /* 0x0000011000027945 */ /* 0x000fe20003800100 */
[----:B--2--5:R-:W-:-:S13]  /*17bd0*/  HSETP2.GT.AND P1, PT, R5.H0_H0, R8.H0_H0, PT ;  /* 0x2000000805007234 */ /* 0x024fda0003f24800 */
[----:B------:R-:W-:Y:S05]  /*17be0*/  @!P1 BRA `(.L_x_364) ;  /* 0x0000000000089947 */ /* 0x000fea0003800000 */
[----:B------:R2:W5:Y:S01]  /*17bf0*/  LDL R4, [R3+-0x208] ;  /* 0xfffdf80003047983 */ /* 0x0005620000100800 */
[----:B------:R-:W-:Y:S05]  /*17c00*/  BRA `(.L_x_365) ;  /* 0x0000000000307947 */ /* 0x000fea0003800000 */
.L_x_364:
        /* <DEDUP_REMOVED lines=12> */
.L_x_365:
[----:B------:R-:W-:Y:S05]  /*17cd0*/  BSYNC.RELIABLE B2 ;  /* 0x0000000000027941 */ /* 0x000fea0003800100 */
.L_x_363:
[----:B------:R4:W-:Y:S04]  /*17ce0*/  STL.U16 [R9+0x1fc], R5 ;  /* 0x0001fc0509007387 */ /* 0x0009e80000100400 */
[----:B---3--:R-:W3:Y:S04]  /*17cf0*/  LDL R6, [R3+-0x204] ;  /* 0xfffdfc0003067983 */ /* 0x008ee80000100800 */
[----:B---3--:R4:W-:Y:S04]  /*17d00*/  STL [R3+-0x208], R6 ;  /* 0xfffdf80603007387 */ /* 0x0089e80000100800 */
[----:B------:R4:W-:Y:S04]  /*17d10*/  STL.U16 [R9+0x1fe], R8 ;  /* 0x0001fe0809007387 */ /* 0x0009e80000100400 */
[----:B-----5:R4:W-:Y:S02]  /*17d20*/  STL [R3+-0x204], R4 ;  /* 0xfffdfc0403007387 */ /* 0x0209e40000100800 */
.L_x_366:
[----:B------:R-:W-:Y:S05]  /*17d30*/  BSYNC.RECONVERGENT B1 ;  /* 0x0000000000017941 */ /* 0x000fea0003800200 */
.L_x_362:
        /* <DEDUP_REMOVED lines=8> */
[----:B------:R-:W-:Y:S02]  /*17dc0*/  LEA R4, R4, R5, 0x1 ;  /* 0x0000000504047211 */ /* 0x000fe400078e08ff */
[----:B----4-:R-:W-:-:S13]  /*17dd0*/  HSETP2.GT.AND P1, PT, R8.H0_H0, R11.H0_H0, PT ;  /* 0x2000000b08007234 */ /* 0x010fda0003f24800 */
[----:B------:R-:W-:Y:S05]  /*17de0*/  @!P1 BRA `(.L_x_370) ;  /* 0x0000000000089947 */ /* 0x000fea0003800000 */
[----:B---3--:R3:W5:Y:S01]  /*17df0*/  LDL R6, [R4] ;  /* 0x0000000004067983 */ /* 0x0087620000100800 */
[----:B------:R-:W-:Y:S05]  /*17e00*/  BRA `(.L_x_371) ;  /* 0x0000000000307947 */ /* 0x000fea0003800000 */
.L_x_370:
        /* <DEDUP_REMOVED lines=12> */
.L_x_371:
[----:B------:R-:W-:Y:S05]  /*17ed0*/  BSYNC.RELIABLE B2 ;  /* 0x0000000000027941 */ /* 0x000fea0003800100 */
.L_x_369:
[----:B------:R4:W-:Y:S04]  /*17ee0*/  STL.U16 [R5+0x200], R8 ;  /* 0x0002000805007387 */ /* 0x0009e80000100400 */
[----:B------:R-:W2:Y:S04]  /*17ef0*/  LDL R7, [R3+-0x208] ;  /* 0xfffdf80003077983 */ /* 0x000ea80000100800 */
[----:B--2---:R4:W-:Y:S04]  /*17f00*/  STL [R4], R7 ;  /* 0x0000000704007387 */ /* 0x0049e80000100800 */
[----:B------:R4:W-:Y:S04]  /*17f10*/  STL.U16 [R9+0x1fc], R11 ;  /* 0x0001fc0b09007387 */ /* 0x0009e80000100400 */
[----:B-----5:R4:W-:Y:S02]  /*17f20*/  STL [R3+-0x208], R6 ;  /* 0xfffdf80603007387 */ /* 0x0209e40000100800 */
.L_x_372:
[----:B------:R-:W-:Y:S05]  /*17f30*/  BSYNC.RECONVERGENT B1 ;  /* 0x0000000000017941 */ /* 0x000fea0003800200 */
.L_x_368:
[----:B------:R-:W-:Y:S01]  /*17f40*/  VIADD R2, R2, 0xfffffffc ;  /* 0xfffffffc02027836 */ /* 0x000fe20000000000 */
[----:B------:R-:W-:Y:S06]  /*17f50*/  BRA `(.L_x_373) ;  /* 0xfffffff800247947 */ /* 0x000fec000383ffff */
.L_x_367:
[----:B------:R-:W-:Y:S05]  /*17f60*/  @P0 BRA `(.L_x_374) ;  /* 0xfffffff400e00947 */ /* 0x000fea000383ffff */
[----:B------:R-:W5:Y:S01]  /*17f70*/  LDL.64 R38, [R1+0x268] ;  /* 0x0002680001267983 */ /* 0x000f620000100a00 */
[----:B------:R-:W0:Y:S01]  /*17f80*/  S2UR UR5, SR_CgaCtaId ;  /* 0x00000000000579c3 */ /* 0x000e220000008800 */
[----:B------:R-:W-:Y:S02]  /*17f90*/  UMOV UR4, 0x400 ;  /* 0x0000040000047882 */ /* 0x000fe40000000000 */
[----:B------:R-:W5:Y:S04]  /*17fa0*/  LDL.64 R20, [R1+0x2b0] ;  /* 0x0002b00001147983 */ /* 0x000f680000100a00 */
[----:B------:R-:W5:Y:S04]  /*17fb0*/  LDL.64 R244, [R1] ;  /* 0x0000000001f47983 */ /* 0x000f680000100a00 */
        /* <DEDUP_REMOVED lines=91> */
[----:B------:R-:W4:Y:S04]  /*18570*/  LDL.64 R4, [R1+0x2f0] ;  /* 0x0002f00001047983 */ /* 0x000f280000100a00 */
[----:B-12---:R-:W2:Y:S04]  /*18580*/  LDL.64 R2, [R1+0x2f8] ;  /* 0x0002f80001027983 */ /* 0x006ea80000100a00 */
[----:B------:R-:W2:Y:S04]  /*18590*/  LDL.64 R12, [R1+0x2d0] ;  /* 0x0002d000010c7983 */ /* 0x000ea80000100a00 */
[----:B------:R-:W0:Y:S04]  /*185a0*/  LDS.128 R128, [UR4+0xc10] ;  /* 0x000c1004ff807984 */ /* 0x000e280008000c00 */
[----:B------:R-:W1:Y:S04]  /*185b0*/  LDS.128 R100, [UR4+0xc00] ;  /* 0x000c0004ff647984 */ /* 0x000e680008000c00 */
        /* <DEDUP_REMOVED lines=8> */
[----:B0-----:R1:W-:Y:S04]  /*18640*/  STL.64 [R0+0x2f0], R128 ;  /* 0x0002f08000007387 */ /* 0x0013e80000100a00 */
[----:B------:R0:W-:Y:S04]  /*18650*/  STL.64 [R0+0x2f8], R130 ;  /* 0x0002f88200007387 */ /* 0x0001e80000100a00 */
[----:B------:R-:W-:Y:S01]  /*18660*/  LDS.128 R148, [UR4+0x920] ;  /* 0x00092004ff947984 */ /* 0x000fe20008000c00 */
[----:B-1----:R-:W-:-:S03]  /*18670*/  IMAD.MOV.U32 R128, RZ, RZ, R100 ;  /* 0x000000ffff807224 */ /* 0x002fc600078e0064 */
[----:B------:R-:W-:Y:S01]  /*18680*/  LDS.128 R144, [UR4+0x930] ;  /* 0x00093004ff907984 */ /* 0x000fe20008000c00 */
[----:B------:R-:W-:Y:S02]  /*18690*/  IMAD.MOV.U32 R129, RZ, RZ, R101 ;  /* 0x000000ffff817224 */ /* 0x000fe400078e0065 */
[----:B0-----:R-:W-:Y:S02]  /*186a0*/  IMAD.MOV.U32 R130, RZ, RZ, R102 ;  /* 0x000000ffff827224 */ /* 0x001fe400078e0066 */
[----:B------:R-:W-:Y:S02]  /*186b0*/  IMAD.MOV.U32 R131, RZ, RZ, R103 ;  /* 0x000000ffff837224 */ /* 0x000fe400078e0067 */
[----:B------:R-:W0:Y:S04]  /*186c0*/  LDS.128 R100, [UR4+0xb90] ;  /* 0x000b9004ff647984 */ /* 0x000e280008000c00 */
[----:B------:R1:W-:Y:S04]  /*186d0*/  STL.64 [R0+0x2e0], R128 ;  /* 0x0002e08000007387 */ /* 0x0003e80000100a00 */
[----:B------:R1:W-:Y:S02]  /*186e0*/  STL.64 [R0+0x2e8], R130 ;  /* 0x0002e88200007387 */ /* 0x0003e40000100a00 */
[----:B-1----:R-:W-:-:S02]  /*186f0*/  IMAD.MOV.U32 R128, RZ, RZ, R104 ;  /* 0x000000ffff807224 */ /* 0x002fc400078e0068 */
[----:B------:R-:W-:Y:S02]  /*18700*/  IMAD.MOV.U32 R129, RZ, RZ, R105 ;  /* 0x000000ffff817224 */ /* 0x000fe400078e0069 */
[----:B------:R-:W-:Y:S01]  /*18710*/  IMAD.MOV.U32 R130, RZ, RZ, R106 ;  /* 0x000000ffff827224 */ /* 0x000fe200078e006a */
[----:B------:R-:W-:Y:S02]  /*18720*/  MOV R131, R107 ;  /* 0x0000006b00837202 */ /* 0x000fe40000000f00 */
[----:B------:R-:W1:Y:S04]  /*18730*/  LDS.128 R104, [UR4+0xb80] ;  /* 0x000b8004ff687984 */ /* 0x000e680008000c00 */
[----:B------:R0:W-:Y:S04]  /*18740*/  STL.64 [R0+0x2d0], R128 ;  /* 0x0002d08000007387 */ /* 0x0001e80000100a00 */
[----:B------:R0:W-:Y:S04]  /*18750*/  STL.64 [R0+0x2d8], R130 ;  /* 0x0002d88200007387 */ /* 0x0001e80000100a00 */
[----:B------:R0:W-:Y:S02]  /*18760*/  STL.64 [R0+0x290], R124 ;  /* 0x0002907c00007387 */ /* 0x0001e40000100a00 */
[----:B0-----:R-:W-:-:S02]  /*18770*/  IMAD.MOV.U32 R128, RZ, RZ, R120 ;  /* 0x000000ffff807224 */ /* 0x001fc400078e0078 */
        /* <DEDUP_REMOVED lines=9> */
[----:B0-----:R-:W-:-:S02]  /*18810*/  IMAD.MOV.U32 R126, RZ, RZ, R118 ;  /* 0x000000ffff7e7224 */ /* 0x001fc400078e0076 */
[----:B------:R-:W-:Y:S02]  /*18820*/  IMAD.MOV.U32 R127, RZ, RZ, R119 ;  /* 0x000000ffff7f7224 */ /* 0x000fe400078e0077 */
[----:B-1----:R-:W-:Y:S01]  /*18830*/  IMAD.MOV.U32 R128, RZ, RZ, R112 ;  /* 0x000000ffff807224 */ /* 0x002fe200078e0070 */
[----:B------:R-:W0:Y:S01]  /*18840*/  LDS.128 R116, [UR4+0xb40] ;  /* 0x000b4004ff747984 */ /* 0x000e220008000c00 */
[----:B------:R-:W-:Y:S02]  /*18850*/  IMAD.MOV.U32 R129, RZ, RZ, R113 ;  /* 0x000000ffff817224 */ /* 0x000fe400078e0071 */
[----:B------:R-:W-:Y:S02]  /*18860*/  IMAD.MOV.U32 R130, RZ, RZ, R114 ;  /* 0x000000ffff827224 */ /* 0x000fe400078e0072 */
[----:B------:R-:W-:Y:S02]  /*18870*/  IMAD.MOV.U32 R131, RZ, RZ, R115 ;  /* 0x000000ffff837224 */ /* 0x000fe400078e0073 */
[----:B------:R-:W1:Y:S04]  /*18880*/  LDS.128 R112, [UR4+0xb60] ;  /* 0x000b6004ff707984 */ /* 0x000e680008000c00 */
[----:B------:R0:W-:Y:S04]  /*18890*/  STL.64 [R0+0x280], R124 ;  /* 0x0002807c00007387 */ /* 0x0001e80000100a00 */
[----:B------:R0:W-:Y:S04]  /*188a0*/  STL.64 [R0+0x288], R126 ;  /* 0x0002887e00007387 */ /* 0x0001e80000100a00 */
[----:B------:R0:W-:Y:S04]  /*188b0*/  STL.64 [R0+0x2b0], R128 ;  /* 0x0002b08000007387 */ /* 0x0001e80000100a00 */
[----:B------:R0:W-:Y:S02]  /*188c0*/  STL.64 [R0+0x2b8], R130 ;  /* 0x0002b88200007387 */ /* 0x0001e40000100a00 */
[----:B0-----:R-:W-:-:S02]  /*188d0*/  IMAD.MOV.U32 R124, RZ, RZ, R100 ;  /* 0x000000ffff7c7224 */ /* 0x001fc400078e0064 */
[----:B------:R-:W-:Y:S02]  /*188e0*/  IMAD.MOV.U32 R125, RZ, RZ, R101 ;  /* 0x000000ffff7d7224 */ /* 0x000fe400078e0065 */
[----:B------:R-:W-:Y:S02]  /*188f0*/  IMAD.MOV.U32 R126, RZ, RZ, R102 ;  /* 0x000000ffff7e7224 */ /* 0x000fe400078e0066 */
[----:B------:R-:W-:Y:S02]  /*18900*/  IMAD.MOV.U32 R127, RZ, RZ, R103 ;  /* 0x000000ffff7f7224 */ /* 0x000fe400078e0067 */
[----:B------:R-:W-:Y:S01]  /*18910*/  IMAD.MOV.U32 R128, RZ, RZ, R108 ;  /* 0x000000ffff807224 */ /* 0x000fe200078e006c */
[----:B------:R-:W0:Y:S01]  /*18920*/  LDS.128 R100, [UR4+0xb30] ;  /* 0x000b3004ff647984 */ /* 0x000e220008000c00 */
[----:B------:R-:W-:Y:S01]  /*18930*/  IMAD.MOV.U32 R129, RZ, RZ, R109 ;  /* 0x000000ffff817224 */ /* 0x000fe200078e006d */
[----:B------:R-:W-:Y:S01]  /*18940*/  MOV R130, R110 ;  /* 0x0000006e00827202 */ /* 0x000fe20000000f00 */
[----:B------:R-:W-:-:S02]  /*18950*/  IMAD.MOV.U32 R131, RZ, RZ, R111 ;  /* 0x000000ffff837224 */ /* 0x000fc400078e006f */
[----:B------:R-:W0:Y:S04]  /*18960*/  LDS.128 R108, [UR4+0xb50] ;  /* 0x000b5004ff6c7984 */ /* 0x000e280008000c00 */
[----:B------:R1:W-:Y:S04]  /*18970*/  STL.64 [R0+0x270], R124 ;  /* 0x0002707c00007387 */ /* 0x0003e80000100a00 */
[----:B------:R1:W-:Y:S02]  /*18980*/  STL.64 [R0+0x278], R126 ;  /* 0x0002787e00007387 */ /* 0x0003e40000100a00 */
[----:B-1----:R-:W-:Y:S01]  /*18990*/  IMAD.MOV.U32 R124, RZ, RZ, R104 ;  /* 0x000000ffff7c7224 */ /* 0x002fe200078e0068 */
[----:B------:R-:W-:Y:S01]  /*189a0*/  MOV R125, R105 ;  /* 0x00000069007d7202 */ /* 0x000fe20000000f00 */
[----:B------:R-:W-:-:S02]  /*189b0*/  IMAD.MOV.U32 R126, RZ, RZ, R106 ;  /* 0x000000ffff7e7224 */ /* 0x000fc400078e006a */
[----:B------:R-:W-:Y:S02]  /*189c0*/  IMAD.MOV.U32 R127, RZ, RZ, R107 ;  /* 0x000000ffff7f7224 */ /* 0x000fe400078e006b */
[----:B------:R1:W-:Y:S04]  /*189d0*/  STL.64 [R0+0x260], R124 ;  /* 0x0002607c00007387 */ /* 0x0003e80000100a00 */
[----:B------:R0:W-:Y:S01]  /*189e0*/  STL.64 [R0+0x268], R126 ;  /* 0x0002687e00007387 */ /* 0x0001e20000100a00 */
[----:B------:R-:W-:Y:S02]  /*189f0*/  IMAD.MOV.U32 R140, RZ, RZ, R116 ;  /* 0x000000ffff8c7224 */ /* 0x000fe400078e0074 */
[----:B------:R-:W-:Y:S01]  /*18a00*/  IMAD.MOV.U32 R141, RZ, RZ, R117 ;  /* 0x000000ffff8d7224 */ /* 0x000fe200078e0075 */
[----:B------:R-:W5:Y:S01]  /*18a10*/  LDS.128 R104, [UR4+0xb20] ;  /* 0x000b2004ff687984 */ /* 0x000f620008000c00 */
[----:B-1----:R-:W-:-:S02]  /*18a20*/  IMAD.MOV.U32 R124, RZ, RZ, R120 ;  /* 0x000000ffff7c7224 */ /* 0x002fc400078e0078 */
[----:B------:R-:W-:Y:S02]  /*18a30*/  IMAD.MOV.U32 R125, RZ, RZ, R121 ;  /* 0x000000ffff7d7224 */ /* 0x000fe400078e0079 */
[----:B0-----:R-:W-:Y:S02]  /*18a40*/  IMAD.MOV.U32 R126, RZ, RZ, R122 ;  /* 0x000000ffff7e7224 */ /* 0x001fe400078e007a */
[----:B------:R-:W-:Y:S01]  /*18a50*/  IMAD.MOV.U32 R127, RZ, RZ, R123 ;  /* 0x000000ffff7f7224 */ /* 0x000fe200078e007b */
[----:B------:R0:W-:Y:S04]  /*18a60*/  STL.64 [R0+0x250], R124 ;  /* 0x0002507c00007387 */ /* 0x0001e80000100a00 */
        /* <DEDUP_REMOVED lines=11> */
[----:B------:R1:W-:Y:S01]  /*18b20*/  STL.64 [R0+0x248], R126 ;  /* 0x0002487e00007387 */ /* 0x0003e20000100a00 */
[----:B------:R-:W-:Y:S02]  /*18b30*/  IMAD.MOV.U32 R142, RZ, RZ, R118 ;  /* 0x000000ffff8e7224 */ /* 0x000fe400078e0076 */
[----:B------:R-:W-:Y:S01]  /*18b40*/  IMAD.MOV.U32 R143, RZ, RZ, R119 ;  /* 0x000000ffff8f7224 */ /* 0x000fe200078e0077 */
[----:B------:R1:W-:Y:S01]  /*18b50*/  STL.64 [R0+0x210], R140 ;  /* 0x0002108c00007387 */ /* 0x0003e20000100a00 */
[----:B0-----:R-:W-:Y:S01]  /*18b60*/  MOV R124, R108 ;  /* 0x0000006c007c7202 */ /* 0x001fe20000000f00 */
[----:B------:R-:W-:Y:S02]  /*18b70*/  IMAD.MOV.U32 R125, RZ, RZ, R109 ;  /* 0x000000ffff7d7224 */ /* 0x000fe400078e006d */
[----:B------:R-:W0:Y:S01]  /*18b80*/  LDS.128 R120, [UR4+0xb10] ;  /* 0x000b1004ff787984 */ /* 0x000e220008000c00 */
[----:B-1----:R-:W-:Y:S02]  /*18b90*/  IMAD.MOV.U32 R126, RZ, RZ, R110 ;  /* 0x000000ffff7e7224 */ /* 0x002fe400078e006e */
[----:B------:R-:W-:Y:S01]  /*18ba0*/  IMAD.MOV.U32 R127, RZ, RZ, R111 ;  /* 0x000000ffff7f7224 */ /* 0x000fe200078e006f */
[----:B------:R-:W-:Y:S01]  /*18bb0*/  STL.64 [R0+0x230], R124 ;  /* 0x0002307c00007387 */ /* 0x000fe20000100a00 */
[----:B------:R-:W-:Y:S01]  /*18bc0*/  IMAD.MOV.U32 R140, RZ, RZ, R102 ;  /* 0x000000ffff8c7224 */ /* 0x000fe200078e0066 */
[----:B------:R-:W-:-:S02]  /*18bd0*/  MOV R141, R103 ;  /* 0x00000067008d7202 */ /* 0x000fc40000000f00 */
[----:B------:R-:W-:Y:S04]  /*18be0*/  STL.64 [R0+0x238], R126 ;  /* 0x0002387e00007387 */ /* 0x000fe80000100a00 */
[----:B------:R-:W1:Y:S04]  /*18bf0*/  LDS.128 R112, [UR4+0xae0] ;  /* 0x000ae004ff707984 */ /* 0x000e680008000c00 */
[----:B------:R-:W3:Y:S04]  /*18c00*/  LDS.128 R128, [UR4+0xad0] ;  /* 0x000ad004ff807984 */ /* 0x000ee80008000c00 */
[----:B------:R-:W4:Y:S04]  /*18c10*/  LDS.128 R108, [UR4+0xac0] ;  /* 0x000ac004ff6c7984 */ /* 0x000f280008000c00 */
[----:B------:R-:W2:Y:S04]  /*18c20*/  LDS.128 R116, [UR4+0xab0] ;  /* 0x000ab004ff747984 */ /* 0x000ea80008000c00 */
[----:B------:R-:W2:Y:S04]  /*18c30*/  LDS.128 R124, [UR4+0xaa0] ;  /* 0x000aa004ff7c7984 */ /* 0x000ea80008000c00 */
[----:B------:R-:W2:Y:S04]  /*18c40*/  LDS.128 R100, [UR4+0xa90] ;  /* 0x000a9004ff647984 */ /* 0x000ea80008000c00 */
[----:B------:R5:W-:Y:S04]  /*18c50*/  STL.64 [R0+0x218], R140 ;  /* 0x0002188c00007387 */ /* 0x000be80000100a00 */
[----:B------:R-:W-:Y:S01]  /*18c60*/  STL.64 [R0+0x228], R142 ;  /* 0x0002288e00007387 */ /* 0x000fe20000100a00 */
[----:B-----5:R-:W-:-:S02]  /*18c70*/  IMAD.MOV.U32 R140, RZ, RZ, R106 ;  /* 0x000000ffff8c7224 */ /* 0x020fc400078e006a */
[----:B------:R-:W-:Y:S01]  /*18c80*/  IMAD.MOV.U32 R141, RZ, RZ, R107 ;  /* 0x000000ffff8d7224 */ /* 0x000fe200078e006b */
[----:B------:R-:W-:Y:S04]  /*18c90*/  STL.64 [R0+0x200], R104 ;  /* 0x0002006800007387 */ /* 0x000fe80000100a00 */
[----:B------:R-:W-:Y:S04]  /*18ca0*/  STL.64 [R0+0x208], R140 ;  /* 0x0002088c00007387 */ /* 0x000fe80000100a00 */
[----:B0-----:R-:W-:Y:S04]  /*18cb0*/  STL.64 [R0+0x1f0], R120 ;  /* 0x0001f07800007387 */ /* 0x001fe80000100a00 */
        /* <DEDUP_REMOVED lines=22> */
[----:B------:R-:W5:Y:S04]  /*18e20*/  LDS.128 R140, [UR4+0xa30] ;  /* 0x000a3004ff8c7984 */ /* 0x000f680008000c00 */
[----:B------:R-:W5:Y:S04]  /*18e30*/  LDS.128 R108, [UR4+0xa20] ;  /* 0x000a2004ff6c7984 */ /* 0x000f680008000c00 */
[----:B------:R-:W5:Y:S04]  /*18e40*/  LDS.128 R116, [UR4+0xa10] ;  /* 0x000a1004ff747984 */ /* 0x000f680008000c00 */
[----:B------:R-:W5:Y:S04]  /*18e50*/  LDS.128 R124, [UR4+0xa00] ;  /* 0x000a0004ff7c7984 */ /* 0x000f680008000c00 */
[----:B------:R-:W5:Y:S04]  /*18e60*/  LDS.128 R132, [UR4+0x9f0] ;  /* 0x0009f004ff847984 */ /* 0x000f680008000c00 */
[----:B------:R-:W5:Y:S04]  /*18e70*/  LDS.128 R100, [UR4+0x9e0] ;  /* 0x0009e004ff647984 */ /* 0x000f680008000c00 */
        /* <DEDUP_REMOVED lines=10> */
[----:B-----5:R-:W-:Y:S04]  /*18f20*/  STL.64 [R0+0x110], R140 ;  /* 0x0001108c00007387 */ /* 0x020fe80000100a00 */
        /* <DEDUP_REMOVED lines=19> */
[----:B------:R-:W-:Y:S04]  /*19060*/  LDS.64 R100, [UR4+0xc20] ;  /* 0x000c2004ff647984 */ /* 0x000fe80008000a00 */
[----:B------:R-:W5:Y:S01]  /*19070*/  LDS.128 R140, [UR4+0x940] ;  /* 0x00094004ff8c7984 */ /* 0x000f620008000c00 */
[----:B------:R-:W-:-:S03]  /*19080*/  FSETP.GT.FTZ.AND P0, PT, R246, R148, PT ;  /* 0x00000094f600720b */ /* 0x000fc60003f14000 */
        /* <DEDUP_REMOVED lines=27> */
[----:B------:R1:W-:Y:S01]  /*19240*/  STL.64 [R1+0x2b0], R20 ;  /* 0x0002b01401007387 */ /* 0x0003e20000100a00 */
[----:B0-----:R-:W-:-:S02]  /*19250*/  FSEL R38, R148, R246, P0 ;  /* 0x000000f694267208 */ /* 0x001fc40000000000 */
[----:B-1----:R-:W-:Y:S01]  /*19260*/  FSEL R21, R246, R148, P0 ;  /* 0x00000094f6157208 */ /* 0x002fe20000000000 */
[----:B------:R-:W-:Y:S04]  /*19270*/  STL.64 [R1], R244 ;  /* 0x000000f401007387 */ /* 0x000fe80000100a00 */
[----:B------:R-:W-:Y:S01]  /*19280*/  FADD.FTZ R38, -R21, R38 ;  /* 0x0000002615267221 */ /* 0x000fe20000010100 */
[----:B------:R-:W-:Y:S03]  /*19290*/  STL.64 [R1+0x8], R242 ;  /* 0x000008f201007387 */ /* 0x000fe60000100a00 */
[----:B------:R-:W-:Y:S01]  /*192a0*/  FMUL.FTZ R38, R38, 1.4426950216293334961 ;  /* 0x3fb8aa3b26267820 */ /* 0x000fe20000410000 */
        /* <DEDUP_REMOVED lines=91> */
[----:B------:R-:W0:Y:S01]  /*19860*/  MUFU.EX2 R38, R38 ;  /* 0x0000002600267308 */ /* 0x000e220000000800 */
[----:B------:R-:W-:-:S02]  /*19870*/  FSEL R20, R247, R149, P0 ;  /* 0x00000095f7147208 */ /* 0x000fc40000000000 */
[----:B------:R-:W-:Y:S01]  /*19880*/  FSEL R149, R149, R247, P0 ;  /* 0x000000f795957208 */ /* 0x000fe20000000000 */
[----:B------:R1:W-:Y:S04]  /*19890*/  STL.64 [R1+0x2d0], R12 ;  /* 0x0002d00c01007387 */ /* 0x0003e80000100a00 */
[----:B0-----:R-:W-:Y:S01]  /*198a0*/  FFMA.FTZ R20, R149, R38, R20 ;  /* 0x0000002695147223 */ /* 0x001fe20000010014 */
[----:B-1----:R-:W-:-:S07]  /*198b0*/  IMAD.MOV.U32 R13, RZ, RZ, RZ ;  /* 0x000000ffff0d7224 */ /* 0x002fce00078e00ff */
.L_x_397:
[C---:B----4-:R-:W-:Y:S01]  /*198c0*/  IMAD R4, R13.reuse, 0x2, R0 ;  /* 0x000000020d047824 */ /* 0x050fe200078e0200 */
[----:B--2---:R-:W2:Y:S03]  /*198d0*/  LDL.U16 R5, [R1+0x2fe] ;  /* 0x0002fe0001057983 */ /* 0x004ea60000100400 */
[C---:B01-3--:R-:W-:Y:S01]  /*198e0*/  IMAD R3, R13.reuse, 0x2, R4 ;  /* 0x000000020d037824 */ /* 0x04bfe200078e0204 */
        /* <DEDUP_REMOVED lines=13> */
.L_x_396:
        /* <DEDUP_REMOVED lines=11> */
.L_x_377:
        /* <DEDUP_REMOVED lines=12> */
.L_x_378:
[----:B------:R-:W-:Y:S05]  /*19b30*/  BSYNC.RELIABLE B2 ;  /* 0x0000000000027941 */ /* 0x000fea0003800100 */
.L_x_376:
[----:B------:R-:W-:-:S05]  /*19b40*/  PRMT R7, R7, 0x7632, R7 ;  /* 0x0000763207077816 */ /* 0x000fca0000000007 */
[----:B------:R-:W-:Y:S04]  /*19b50*/  STL.U16 [R9+0x200], R7 ;  /* 0x0002000709007387 */ /* 0x000fe80000100400 */
[----:B------:R-:W2:Y:S04]  /*19b60*/  LDL R8, [R3+-0x1fc] ;  /* 0xfffe040003087983 */ /* 0x000ea80000100800 */
[----:B--2---:R-:W-:Y:S04]  /*19b70*/  STL [R3+-0x200], R8 ;  /* 0xfffe000803007387 */ /* 0x004fe80000100800 */
[----:B------:R1:W-:Y:S04]  /*19b80*/  STL.U16 [R9+0x202], R4 ;  /* 0x0002020409007387 */ /* 0x0003e80000100400 */
[----:B-----5:R2:W-:Y:S04]  /*19b90*/  STL [R3+-0x1fc], R6 ;  /* 0xfffe040603007387 */ /* 0x0205e80000100800 */
[----:B-1----:R2:W5:Y:S02]  /*19ba0*/  LDL.U16 R4, [R9+0x200] ;  /* 0x0002000009047983 */ /* 0x0025640000100400 */
.L_x_379:
[----:B------:R-:W-:Y:S05]  /*19bb0*/  BSYNC.RECONVERGENT B1 ;  /* 0x0000000000017941 */ /* 0x000fea0003800200 */
.L_x_375:
[----:B------:R-:W3:Y:S01]  /*19bc0*/  LDL.U16 R5, [R9+0x1fe] ;  /* 0x0001fe0009057983 */ /* 0x000ee20000100400 */
[----:B------:R-:W-:Y:S04]  /*19bd0*/  BSSY.RECONVERGENT B1, `(.L_x_380) ;  /* 0x0000019000017945 */ /* 0x000fe80003800200 */
[----:B------:R-:W-:Y:S01]  /*19be0*/  BSSY.RELIABLE B2, `(.L_x_381) ;  /* 0x0000011000027945 */ /* 0x000fe20003800100 */
[----:B---3-5:R-:W-:-:S13]  /*19bf0*/  HSETP2.GT.AND P1, PT, R4.H0_H0, R5.H0_H0, PT ;  /* 0x2000000504007234 */ /* 0x028fda0003f24800 */
[----:B------:R-:W-:Y:S05]  /*19c00*/  @!P1 BRA `(.L_x_382) ;  /* 0x0000000000089947 */ /* 0x000fea0003800000 */
[----:B--2---:R1:W5:Y:S01]  /*19c10*/  LDL R6, [R3+-0x204] ;  /* 0xfffdfc0003067983 */ /* 0x0043620000100800 */
[----:B------:R-:W-:Y:S05]  /*19c20*/  BRA `(.L_x_383) ;  /* 0x0000000000307947 */ /* 0x000fea0003800000 */
.L_x_382:
[----:B------:R-:W3:Y:S01]  /*19c30*/  LDL R7, [R3+-0x204] ;  /* 0xfffdfc0003077983 */ /* 0x000ee20000100800 */
[----:B--2---:R-:W-:Y:S02]  /*19c40*/  MOV R6, 0xffffffff ;  /* 0xffffffff00067802 */ /* 0x004fe40000000f00 */
        /* <DEDUP_REMOVED lines=10> */
.L_x_383:
[----:B------:R-:W-:Y:S05]  /*19cf0*/  BSYNC.RELIABLE B2 ;  /* 0x0000000000027941 */ /* 0x000fea0003800100 */
.L_x_381:
[----:B------:R-:W-:Y:S04]  /*19d00*/  STL.U16 [R9+0x1fe], R4 ;  /* 0x0001fe0409007387 */ /* 0x000fe80000100400 */
[----:B------:R-:W2:Y:S04]  /*19d10*/  LDL R8, [R3+-0x200] ;  /* 0xfffe000003087983 */ /* 0x000ea80000100800 */
[----:B--2---:R-:W-:Y:S04]  /*19d20*/  STL [R3+-0x204], R8 ;  /* 0xfffdfc0803007387 */ /* 0x004fe80000100800 */
[----:B------:R2:W-:Y:S04]  /*19d30*/  STL.U16 [R9+0x200], R5 ;  /* 0x0002000509007387 */ /* 0x0005e80000100400 */
[----:B-----5:R3:W-:Y:S04]  /*19d40*/  STL [R3+-0x200], R6 ;  /* 0xfffe000603007387 */ /* 0x0207e80000100800 */
[----:B--2---:R3:W5:Y:S02]  /*19d50*/  LDL.U16 R5, [R9+0x1fe] ;  /* 0x0001fe0009057983 */ /* 0x0047640000100400 */
.L_x_384:
[----:B------:R-:W-:Y:S05]  /*19d60*/  BSYNC.RECONVERGENT B1 ;  /* 0x0000000000017941 */ /* 0x000fea0003800200 */
.L_x_380:
[----:B------:R-:W2:Y:S01]  /*19d70*/  LDL.U16 R8, [R9+0x1fc] ;  /* 0x0001fc0009087983 */ /* 0x000ea20000100400 */
[----:B------:R-:W-:Y:S04]  /*19d80*/  BSSY.RECONVERGENT B1, `(.L_x_385) ;  /* 0x0000018000017945 */ /* 0x000fe80003800200 */
[----:B------:R-:W-:Y:S01]  /*19d90*/  BSSY.RELIABLE B2, `(.L_x_386) ;  /* 0x0000011000027945 */ /* 0x000fe20003800100 */
[----:B--2--5:R-:W-:-:S13]  /*19da0*/  HSETP2.GT.AND P1, PT, R5.H0_H0, R8.H0_H0, PT ;  /* 0x2000000805007234 */ /* 0x024fda0003f24800 */
[----:B------:R-:W-:Y:S05]  /*19db0*/  @!P1 BRA `(.L_x_387) ;  /* 0x0000000000089947 */ /* 0x000fea0003800000 */
[----:B------:R2:W5:Y:S01]  /*19dc0*/  LDL R4, [R3+-0x208] ;  /* 0xfffdf80003047983 */ /* 0x0005620000100800 */
[----:B------:R-:W-:Y:S05]  /*19dd0*/  BRA `(.L_x_388) ;  /* 0x0000000000307947 */ /* 0x000fea0003800000 */
.L_x_387:
        /* <DEDUP_REMOVED lines=12> */
.L_x_388:
[----:B------:R-:W-:Y:S05]  /*19ea0*/  BSYNC.RELIABLE B2 ;  /* 0x0000000000027941 */ /* 0x000fea0003800100 */
.L_x_386:
[----:B------:R4:W-:Y:S04]  /*19eb0*/  STL.U16 [R9+0x1fc], R5 ;  /* 0x0001fc0509007387 */ /* 0x0009e80000100400 */
[----:B---3--:R-:W3:Y:S04]  /*19ec0*/  LDL R6, [R3+-0x204] ;  /* 0xfffdfc0003067983 */ /* 0x008ee80000100800 */
[----:B---3--:R4:W-:Y:S04]  /*19ed0*/  STL [R3+-0x208], R6 ;  /* 0xfffdf80603007387 */ /* 0x0089e80000100800 */
[----:B------:R4:W-:Y:S04]  /*19ee0*/  STL.U16 [R9+0x1fe], R8 ;  /* 0x0001fe0809007387 */ /* 0x0009e80000100400 */
[----:B-----5:R4:W-:Y:S02]  /*19ef0*/  STL [R3+-0x204], R4 ;  /* 0xfffdfc0403007387 */ /* 0x0209e40000100800 */
.L_x_389:
[----:B------:R-:W-:Y:S05]  /*19f00*/  BSYNC.RECONVERGENT B1 ;  /* 0x0000000000017941 */ /* 0x000fea0003800200 */
.L_x_385:
        /* <DEDUP_REMOVED lines=13> */
.L_x_393:
        /* <DEDUP_REMOVED lines=12> */
.L_x_394:
[----:B------:R-:W-:Y:S05]  /*1a0a0*/  BSYNC.RELIABLE B2 ;  /* 0x0000000000027941 */ /* 0x000fea0003800100 */
.L_x_392:
[----:B------:R4:W-:Y:S04]  /*1a0b0*/  STL.U16 [R5+0x200], R8 ;  /* 0x0002000805007387 */ /* 0x0009e80000100400 */
[----:B------:R-:W2:Y:S04]  /*1a0c0*/  LDL R7, [R3+-0x208] ;  /* 0xfffdf80003077983 */ /* 0x000ea80000100800 */
[----:B--2---:R4:W-:Y:S04]  /*1a0d0*/  STL [R4], R7 ;  /* 0x0000000704007387 */ /* 0x0049e80000100800 */
[----:B------:R4:W-:Y:S04]  /*1a0e0*/  STL.U16 [R9+0x1fc], R11 ;  /* 0x0001fc0b09007387 */ /* 0x0009e80000100400 */
[----:B-----5:R4:W-:Y:S02]  /*1a0f0*/  STL [R3+-0x208], R6 ;  /* 0xfffdf80603007387 */ /* 0x0209e40000100800 */
.L_x_395:
[----:B------:R-:W-:Y:S05]  /*1a100*/  BSYNC.RECONVERGENT B1 ;  /* 0x0000000000017941 */ /* 0x000fea0003800200 */
.L_x_391:
[----:B------:R-:W-:Y:S01]  /*1a110*/  VIADD R2, R2, 0xfffffffc ;  /* 0xfffffffc02027836 */ /* 0x000fe20000000000 */
[----:B------:R-:W-:Y:S06]  /*1a120*/  BRA `(.L_x_396) ;  /* 0xfffffff800247947 */ /* 0x000fec000383ffff */
.L_x_390:
        /* <DEDUP_REMOVED lines=84> */
[----:B------:R3:W5:Y:S04]  /*1a670*/  LDL.64 R4, [R1+0x198] ;  /* 0x0001980001047983 */ /* 0x0007680000100a00 */
[----:B012---:R3:W5:Y:S04]  /*1a680*/  LDL.64 R2, [R1+0x1a0] ;  /* 0x0001a00001027983 */ /* 0x0077680000100a00 */
        /* <DEDUP_REMOVED lines=74> */
[----:B---3--:R-:W-:-:S07]  /*1ab30*/  PRMT R247, R145, 0x7610, R145 ;  /* 0x0000761091f77816 */ /* 0x008fce0000000091 */
.L_x_328:
[----:B------:R-:W-:Y:S05]  /*1ab40*/  BSYNC.RECONVERGENT B0 ;  /* 0x0000000000007941 */ /* 0x000fea0003800200 */
.L_x_327:
[----:B------:R-:W-:Y:S05]  /*1ab50*/  WARPSYNC.ALL ;  /* 0x0000000000007948 */ /* 0x000fea0003800000 */
[----:B-----5:R1:W-:Y:S04]  /*1ab60*/  STL.64 [R0+0x1a8], R2 ;  /* 0x0001a80200007387 */ /* 0x0203e80000100a00 */
[----:B------:R-:W-:Y:S04]  /*1ab70*/  STL.64 [R0+0x8], R160 ;  /* 0x000008a000007387 */ /* 0x000fe80000100a00 */
[----:B------:R-:W-:Y:S01]  /*1ab80*/  STL.64 [R0+0x10], R158 ;  /* 0x0000109e00007387 */ /* 0x000fe20000100a00 */
[----:B-1----:R-:W-:-:S03]  /*1ab90*/  IMAD.MOV.U32 R2, RZ, RZ, R21 ;  /* 0x000000ffff027224 */ /* 0x002fc600078e0015 */
[----:B------:R-:W-:Y:S01]  /*1aba0*/  STL.64 [R0+0x18], R156 ;  /* 0x0000189c00007387 */ /* 0x000fe20000100a00 */
[----:B------:R-:W-:-:S03]  /*1abb0*/  IMAD.MOV.U32 R3, RZ, RZ, R20 ;  /* 0x000000ffff037224 */ /* 0x000fc600078e0014 */
[----:B------:R-:W-:Y:S04]  /*1abc0*/  STL.64 [R0+0x20], R154 ;  /* 0x0000209a00007387 */ /* 0x000fe80000100a00 */
[----:B------:R1:W-:Y:S04]  /*1abd0*/  STL.64 [R0], R2 ;  /* 0x0000000200007387 */ /* 0x0003e80000100a00 */
[----:B------:R-:W-:Y:S04]  /*1abe0*/  STL.64 [R0+0x28], R152 ;  /* 0x0000289800007387 */ /* 0x000fe80000100a00 */
        /* <DEDUP_REMOVED lines=8> */
[----:B------:R1:W-:Y:S01]  /*1ac70*/  STL.64 [R0+0x208], R2 ;  /* 0x0002080200007387 */ /* 0x0003e20000100a00 */
[----:B------:R-:W-:Y:S02]  /*1ac80*/  PRMT R197, R195, 0x7610, R194 ;  /* 0x00007610c3c57816 */ /* 0x000fe400000000c2 */
[----:B------:R-:W-:Y:S01]  /*1ac90*/  PRMT R194, R194, 0x7610, R193 ;  /* 0x00007610c2c27816 */ /* 0x000fe200000000c1 */
[----:B------:R3:W-:Y:S01]  /*1aca0*/  STL.64 [R0+0x48], R92 ;  /* 0x0000485c00007387 */ /* 0x0007e20000100a00 */
[----:B------:R-:W-:-:S02]  /*1acb0*/  PRMT R195, R193, 0x7610, R192 ;  /* 0x00007610c1c37816 */ /* 0x000fc400000000c0 */
[----:B------:R-:W-:Y:S01]  /*1acc0*/  PRMT R192, R192, 0x7610, R191 ;  /* 0x00007610c0c07816 */ /* 0x000fe200000000bf */
[----:B------:R3:W-:Y:S01]  /*1acd0*/  STL.64 [R0+0x50], R90 ;  /* 0x0000505a00007387 */ /* 0x0007e20000100a00 */
[----:B------:R-:W-:Y:S02]  /*1ace0*/  PRMT R193, R191, 0x7610, R190 ;  /* 0x00007610bfc17816 */ /* 0x000fe400000000be */
[----:B------:R-:W-:Y:S01]  /*1acf0*/  PRMT R190, R190, 0x7610, R189 ;  /* 0x00007610bebe7816 */ /* 0x000fe200000000bd */
[----:B-1----:R-:W1:Y:S01]  /*1ad00*/  S2R R2, SR_TID.X ;  /* 0x0000000000027919 */ /* 0x002e620000002100 */
        /* <DEDUP_REMOVED lines=8> */
[----:B------:R3:W-:Y:S04]  /*1ad90*/  STL.64 [R0+0x68], R84 ;  /* 0x0000685400007387 */ /* 0x0007e80000100a00 */
[----:B------:R3:W-:Y:S04]  /*1ada0*/  STL.64 [R0+0x70], R82 ;  /* 0x0000705200007387 */ /* 0x0007e80000100a00 */
[----:B------:R3:W-:Y:S04]  /*1adb0*/  STL.64 [R0+0x78], R80 ;  /* 0x0000785000007387 */ /* 0x0007e80000100a00 */
[----:B------:R3:W-:Y:S04]  /*1adc0*/  STL.64 [R0+0x80], R78 ;  /* 0x0000804e00007387 */ /* 0x0007e80000100a00 */
[----:B------:R3:W-:Y:S01]  /*1add0*/  STL.64 [R0+0x88], R76 ;  /* 0x0000884c00007387 */ /* 0x0007e20000100a00 */
[----:B-1----:R-:W-:-:S03]  /*1ade0*/  ISETP.NE.AND P0, PT, R2, RZ, PT ;  /* 0x000000ff0200720c */ /* 0x002fc60003f05270 */
        /* <DEDUP_REMOVED lines=77> */
[----:B------:R-:W-:Y:S05]  /*1b2c0*/  @P0 EXIT ;  /* 0x000000000000094d */ /* 0x000fea0003800000 */
[----:B---3--:R-:W1:Y:S01]  /*1b2d0*/  S2R R11, SR_CTAID.X ;  /* 0x00000000000b7919 */ /* 0x008e620000002500 */
[----:B------:R-:W1:Y:S01]  /*1b2e0*/  LDCU UR4, c[0x0][0x3a0] ;  /* 0x00007400ff0477ac */ /* 0x000e620008000800 */
[----:B------:R-:W3:Y:S01]  /*1b2f0*/  LDC.64 R2, c[0x0][0x390] ;  /* 0x0000e400ff027b82 */ /* 0x000ee20000000a00 */
[----:B------:R4:W0:Y:S01]  /*1b300*/  MUFU.LG2 R27, R20 ;  /* 0x00000014001b7308 */ /* 0x0008220000000c00 */
[----:B------:R-:W-:-:S06]  /*1b310*/  VIADD R24, R0, 0x14 ;  /* 0x0000001400187836 */ /* 0x000fcc0000000000 */
[----:B------:R-:W5:Y:S08]  /*1b320*/  LDC.64 R4, c[0x0][0x398] ;  /* 0x0000e600ff047b82 */ /* 0x000f700000000a00 */
[----:B------:R-:W2:Y:S01]  /*1b330*/  LDC.64 R6, c[0x0][0x388] ;  /* 0x0000e200ff067b82 */ /* 0x000ea20000000a00 */
[----:B-1----:R-:W-:Y:S01]  /*1b340*/  IMAD R8, R11, UR4, RZ ;  /* 0x000000040b087c24 */ /* 0x002fe2000f8e02ff */
[----:B------:R-:W-:-:S04]  /*1b350*/  USHF.L.U32 UR4, UR4, 0x1, URZ ;  /* 0x0000000104047899 */ /* 0x000fc800080006ff */
[----:B------:R-:W-:Y:S01]  /*1b360*/  SHF.L.U32 R9, R8, 0x1, RZ ;  /* 0x0000000108097819 */ /* 0x000fe200000006ff */
[----:B------:R-:W-:-:S04]  /*1b370*/  IMAD.MOV.U32 R8, RZ, RZ, RZ ;  /* 0x000000ffff087224 */ /* 0x000fc800078e00ff */
[----:B---3--:R-:W-:-:S04]  /*1b380*/  IMAD.WIDE R2, R9, 0x4, R2 ;  /* 0x0000000409027825 */ /* 0x008fc800078e0202 */
[----:B-----5:R-:W-:Y:S01]  /*1b390*/  IMAD.WIDE R4, R9, 0x2, R4 ;  /* 0x0000000209047825 */ /* 0x020fe200078e0204 */
[----:B------:R-:W-:Y:S02]  /*1b3a0*/  IADD3 R13, P0, PT, R2, 0x10, RZ ;  /* 0x00000010020d7810 */ /* 0x000fe40007f1e0ff */
[----:B------:R-:W-:-:S03]  /*1b3b0*/  IADD3 R17, P1, PT, R4, 0x8, RZ ;  /* 0x0000000804117810 */ /* 0x000fc60007f3e0ff */
[----:B------:R-:W-:Y:S02]  /*1b3c0*/  IMAD.X R16, RZ, RZ, R3, P0 ;  /* 0x000000ffff107224 */ /* 0x000fe400000e0603 */
[----:B--2---:R-:W-:-:S04]  /*1b3d0*/  IMAD.WIDE.U32 R2, R11, 0x4, R6 ;  /* 0x000000040b027825 */ /* 0x004fc800078e0006 */
[----:B0---4-:R-:W-:-:S07]  /*1b3e0*/  IMAD.X R26, RZ, RZ, R5, P1 ;  /* 0x000000ffff1a7224 */ /* 0x011fce00008e0605 */
.L_x_398:
[C---:B------:R-:W-:Y:S01]  /*1b3f0*/  ISETP.GE.AND P6, PT, R8.reuse, UR4, PT ;  /* 0x0000000408007c0c */ /* 0x040fe2000bfc6270 */
[----:B------:R-:W2:Y:S01]  /*1b400*/  LDL.U16 R4, [R0+0x208] ;  /* 0x0002080000047983 */ /* 0x000ea20000100400 */
[C---:B------:R-:W-:Y:S02]  /*1b410*/  VIADD R6, R8.reuse, 0x1 ;  /* 0x0000000108067836 */ /* 0x040fe40000000000 */
[----:B------:R-:W-:Y:S01]  /*1b420*/  VIADD R10, R8, 0x2 ;  /* 0x00000002080a7836 */ /* 0x000fe20000000000 */
[----:B------:R-:W3:Y:S04]  /*1b430*/  LDL.U16 R9, [R0+0x20a] ;  /* 0x00020a0000097983 */ /* 0x000ee80000100400 */
[----:B------:R-:W4:Y:S04]  /*1b440*/  LDL.U16 R12, [R0+0x20c] ;  /* 0x00020c00000c7983 */ /* 0x000f280000100400 */
[----:B------:R-:W5:Y:S04]  /*1b450*/  @!P6 LDG.E.CONSTANT R5, desc[UR8][R2.64] ;  /* 0x000000080205e981 */ /* 0x000f68000c1e9900 */
[----:B------:R-:W3:Y:S01]  /*1b460*/  @!P6 LDL R7, [R24+-0xc] ;  /* 0xfffff4001807e983 */ /* 0x000ee20000100800 */
[----:B------:R-:W-:Y:S01]  /*1b470*/  ISETP.GE.AND P5, PT, R6, UR4, PT ;  /* 0x0000000406007c0c */ /* 0x000fe2000bfa6270 */
[----:B------:R-:W-:Y:S01]  /*1b480*/  VIADD R6, R8, 0x3 ;  /* 0x0000000308067836 */ /* 0x000fe20000000000 */
[----:B------:R-:W-:Y:S01]  /*1b490*/  ISETP.GE.AND P4, PT, R10, UR4, PT ;  /* 0x000000040a007c0c */ /* 0x000fe2000bf86270 */
[----:B------:R-:W4:Y:S03]  /*1b4a0*/  LDL.U16 R14, [R0+0x20e] ;  /* 0x00020e00000e7983 */ /* 0x000f260000100400 */
[----:B------:R-:W-:Y:S01]  /*1b4b0*/  ISETP.GE.AND P3, PT, R6, UR4, PT ;  /* 0x0000000406007c0c */ /* 0x000fe2000bf66270 */
[----:B------:R-:W-:Y:S01]  /*1b4c0*/  VIADD R6, R8, 0x4 ;  /* 0x0000000408067836 */ /* 0x000fe20000000000 */
[----:B------:R-:W4:Y:S04]  /*1b4d0*/  LDL.U16 R18, [R0+0x212] ;  /* 0x0002120000127983 */ /* 0x000f280000100400 */
[----:B------:R-:W-:Y:S01]  /*1b4e0*/  ISETP.GE.AND P2, PT, R6, UR4, PT ;  /* 0x0000000406007c0c */ /* 0x000fe2000bf46270 */
[----:B------:R-:W4:Y:S01]  /*1b4f0*/  @!P5 LDG.E.CONSTANT R28, desc[UR8][R2.64] ;  /* 0x00000008021cd981 */ /* 0x000f22000c1e9900 */
[----:B------:R-:W-:-:S03]  /*1b500*/  VIADD R10, R8, 0x5 ;  /* 0x00000005080a7836 */ /* 0x000fc60000000000 */
[----:B------:R-:W4:Y:S01]  /*1b510*/  @!P4 LDG.E.CONSTANT R29, desc[UR8][R2.64] ;  /* 0x00000008021dc981 */ /* 0x000f22000c1e9900 */
[----:B------:R-:W-:Y:S01]  /*1b520*/  VIADD R11, R8, 0x6 ;  /* 0x00000006080b7836 */ /* 0x000fe20000000000 */
[----:B------:R-:W-:Y:S01]  /*1b530*/  ISETP.GE.AND P1, PT, R10, UR4, PT ;  /* 0x000000040a007c0c */ /* 0x000fe2000bf26270 */
[----:B------:R-:W-:Y:S01]  /*1b540*/  VIADD R10, R8, 0x7 ;  /* 0x00000007080a7836 */ /* 0x000fe20000000000 */
[----:B------:R-:W4:Y:S02]  /*1b550*/  @!P3 LDG.E.CONSTANT R30, desc[UR8][R2.64] ;  /* 0x00000008021eb981 */ /* 0x000f24000c1e9900 */
[----:B------:R-:W-:Y:S02]  /*1b560*/  ISETP.GE.AND P0, PT, R11, UR4, PT ;  /* 0x000000040b007c0c */ /* 0x000fe4000bf06270 */
[----:B------:R-:W4:Y:S04]  /*1b570*/  LDL.U16 R20, [R0+0x214] ;  /* 0x0002140000147983 */ /* 0x000f280000100400 */
[----:B------:R-:W4:Y:S04]  /*1b580*/  LDL.U16 R22, [R0+0x216] ;  /* 0x0002160000167983 */ /* 0x000f280000100400 */
[----:B------:R-:W4:Y:S04]  /*1b590*/  @!P5 LDL R11, [R24+-0x8] ;  /* 0xfffff800180bd983 */ /* 0x000f280000100800 */
[----:B------:R-:W4:Y:S04]  /*1b5a0*/  @!P2 LDG.E.CONSTANT R31, desc[UR8][R2.64] ;  /* 0x00000008021fa981 */ /* 0x000f28000c1e9900 */
[----:B------:R-:W4:Y:S04]  /*1b5b0*/  @!P0 LDG.E.CONSTANT R32, desc[UR8][R2.64] ;  /* 0x0000000802208981 */ /* 0x000f28000c1e9900 */
[----:B------:R-:W4:Y:S04]  /*1b5c0*/  @!P3 LDL R15, [R24] ;  /* 0x00000000180fb983 */ /* 0x000f280000100800 */
[----:B------:R-:W4:Y:S04]  /*1b5d0*/  @!P1 LDL R19, [R24+0x8] ;  /* 0x0000080018139983 */ /* 0x000f280000100800 */
[----:B------:R-:W4:Y:S01]  /*1b5e0*/  @!P0 LDL R23, [R24+0xc] ;  /* 0x00000c0018178983 */ /* 0x000f220000100800 */
[----:B--2---:R-:W-:-:S05]  /*1b5f0*/  HADD2.F32 R4, -RZ, R4.H0_H0 ;  /* 0x20000004ff047230 */ /* 0x004fca0000004100 */
[----:B------:R-:W-:-:S04]  /*1b600*/  FADD.FTZ R4, R4, -R21 ;  /* 0x8000001504047221 */ /* 0x000fc80000010000 */
[----:B------:R-:W-:-:S04]  /*1b610*/  @!P6 FFMA.FTZ R4, R27, -0.69314718246459960938, R4 ;  /* 0xbf3172181b04e823 */ /* 0x000fc80000010004 */
[----:B-----5:R-:W-:Y:S01]  /*1b620*/  @!P6 FADD.FTZ R6, R5, R4 ;  /* 0x000000040506e221 */ /* 0x020fe20000010000 */
[----:B------:R-:W-:Y:S01]  /*1b630*/  MOV R4, R13 ;  /* 0x0000000d00047202 */ /* 0x000fe20000000f00 */
[----:B------:R-:W-:Y:S01]  /*1b640*/  IMAD.MOV.U32 R5, RZ, RZ, R16 ;  /* 0x000000ffff057224 */ /* 0x000fe200078e0010 */
[----:B------:R-:W2:Y:S02]  /*1b650*/  @!P4 LDL R13, [R24+-0x4] ;  /* 0xfffffc00180dc983 */ /* 0x000ea40000100800 */
[----:B------:R-:W-:Y:S02]  /*1b660*/  @!P6 F2FP.F16.F32.PACK_AB R6, RZ, R6 ;  /* 0x00000006ff06e23e */ /* 0x000fe400000000ff */
[----:B---3--:R0:W-:Y:S02]  /*1b670*/  @!P6 STG.E desc[UR8][R4.64+-0x10], R7 ;  /* 0xfffff0070400e986 */ /* 0x0081e4000c101908 */
[----:B------:R-:W-:Y:S01]  /*1b680*/  PRMT R34, R6, 0x7610, R34 ;  /* 0x0000761006227816 */ /* 0x000fe20000000022 */
[----:B------:R-:W-:Y:S01]  /*1b690*/  IMAD.MOV.U32 R6, RZ, RZ, R17 ;  /* 0x000000ffff067224 */ /* 0x000fe200078e0011 */
[----:B------:R1:W3:Y:S04]  /*1b6a0*/  LDL.U16 R16, [R0+0x210] ;  /* 0x0002100000107983 */ /* 0x0002e80000100400 */
[----:B------:R-:W5:Y:S01]  /*1b6b0*/  @!P2 LDL R17, [R24+0x4] ;  /* 0x000004001811a983 */ /* 0x000f620000100800 */
[----:B0-----:R-:W-:-:S03]  /*1b6c0*/  IMAD.MOV.U32 R7, RZ, RZ, R26 ;  /* 0x000000ffff077224 */ /* 0x001fc600078e001a */
[----:B------:R-:W5:Y:S04]  /*1b6d0*/  @!P1 LDG.E.CONSTANT R26, desc[UR8][R2.64] ;  /* 0x00000008021a9981 */ /* 0x000f68000c1e9900 */
[----:B------:R-:W-:Y:S01]  /*1b6e0*/  @!P6 STG.E.U16 desc[UR8][R6.64+-0x8], R34 ;  /* 0xfffff8220600e986 */ /* 0x000fe2000c101508 */
[----:B------:R-:W-:-:S13]  /*1b6f0*/  ISETP.GE.AND P6, PT, R10, UR4, PT ;  /* 0x000000040a007c0c */ /* 0x000fda000bfc6270 */
[----:B------:R-:W5:Y:S04]  /*1b700*/  @!P6 LDG.E.CONSTANT R33, desc[UR8][R2.64] ;  /* 0x000000080221e981 */ /* 0x000f68000c1e9900 */
[----:B------:R0:W5:Y:S01]  /*1b710*/  @!P6 LDL R25, [R24+0x10] ;  /* 0x000010001819e983 */ /* 0x0001620000100800 */
[----:B------:R-:W-:Y:S02]  /*1b720*/  HADD2.F32 R10, -RZ, R9.H0_H0 ;  /* 0x20000009ff0a7230 */ /* 0x000fe40000004100 */
[----:B----4-:R-:W-:-:S03]  /*1b730*/  HADD2.F32 R12, -RZ, R12.H0_H0 ;  /* 0x2000000cff0c7230 */ /* 0x010fc60000004100 */
[--C-:B------:R-:W-:Y:S02]  /*1b740*/  FADD.FTZ R10, R10, -R21.reuse ;  /* 0x800000150a0a7221 */ /* 0x100fe40000010000 */
[----:B------:R-:W-:Y:S02]  /*1b750*/  FADD.FTZ R12, R12, -R21 ;  /* 0x800000150c0c7221 */ /* 0x000fe40000010000 */
[C---:B------:R-:W-:Y:S01]  /*1b760*/  @!P5 FFMA.FTZ R9, R27.reuse, -0.69314718246459960938, R10 ;  /* 0xbf3172181b09d823 */ /* 0x040fe2000001000a */
[----:B------:R-:W-:Y:S02]  /*1b770*/  HADD2.F32 R14, -RZ, R14.H0_H0 ;  /* 0x2000000eff0e7230 */ /* 0x000fe40000004100 */
[----:B------:R-:W-:Y:S01]  /*1b780*/  @!P4 FFMA.FTZ R10, R27, -0.69314718246459960938, R12 ;  /* 0xbf3172181b0ac823 */ /* 0x000fe2000001000c */
[----:B------:R-:W-:-:S03]  /*1b790*/  @!P5 FADD.FTZ R9, R28, R9 ;  /* 0x000000091c09d221 */ /* 0x000fc60000010000 */
[----:B------:R-:W-:Y:S01]  /*1b7a0*/  @!P4 FADD.FTZ R10, R29, R10 ;  /* 0x0000000a1d0ac221 */ /* 0x000fe20000010000 */
[----:B------:R-:W-:Y:S01]  /*1b7b0*/  FADD.FTZ R14, R14, -R21 ;  /* 0x800000150e0e7221 */ /* 0x000fe20000010000 */
[----:B------:R-:W-:-:S03]  /*1b7c0*/  @!P5 F2FP.F16.F32.PACK_AB R9, RZ, R9 ;  /* 0x00000009ff09d23e */ /* 0x000fc600000000ff */
[----:B------:R-:W-:Y:S02]  /*1b7d0*/  @!P4 F2FP.F16.F32.PACK_AB R10, RZ, R10 ;  /* 0x0000000aff0ac23e */ /* 0x000fe400000000ff */
[----:B------:R-:W-:Y:S01]  /*1b7e0*/  PRMT R12, R9, 0x7610, R12 ;  /* 0x00007610090c7816 */ /* 0x000fe2000000000c */
[----:B------:R-:W-:Y:S01]  /*1b7f0*/  @!P3 FFMA.FTZ R9, R27, -0.69314718246459960938, R14 ;  /* 0xbf3172181b09b823 */ /* 0x000fe2000001000e */
[----:B------:R-:W-:Y:S01]  /*1b800*/  HADD2.F32 R18, -RZ, R18.H0_H0 ;  /* 0x20000012ff127230 */ /* 0x000fe20000004100 */
[----:B------:R-:W-:Y:S01]  /*1b810*/  PRMT R28, R10, 0x7610, R28 ;  /* 0x000076100a1c7816 */ /* 0x000fe2000000001c */
[----:B------:R-:W-:Y:S02]  /*1b820*/  HADD2.F32 R20, -RZ, R20.H0_H0 ;  /* 0x20000014ff147230 */ /* 0x000fe40000004100 */
[----:B------:R-:W-:Y:S01]  /*1b830*/  @!P3 FADD.FTZ R9, R30, R9 ;  /* 0x000000091e09b221 */ /* 0x000fe20000010000 */
[----:B------:R-:W-:Y:S02]  /*1b840*/  HADD2.F32 R22, -RZ, R22.H0_H0 ;  /* 0x20000016ff167230 */ /* 0x000fe40000004100 */
[--C-:B------:R-:W-:Y:S01]  /*1b850*/  FADD.FTZ R18, R18, -R21.reuse ;  /* 0x8000001512127221 */ /* 0x100fe20000010000 */
[----:B------:R4:W-:Y:S01]  /*1b860*/  @!P5 STG.E desc[UR8][R4.64+-0xc], R11 ;  /* 0xfffff40b0400d986 */ /* 0x0009e2000c101908 */
[----:B------:R-:W-:Y:S01]  /*1b870*/  FADD.FTZ R20, R20, -R21 ;  /* 0x8000001514147221 */ /* 0x000fe20000010000 */
[----:B------:R-:W-:-:S02]  /*1b880*/  @!P3 F2FP.F16.F32.PACK_AB R9, RZ, R9 ;  /* 0x00000009ff09b23e */ /* 0x000fc400000000ff */
[----:B------:R1:W-:Y:S01]  /*1b890*/  @!P5 STG.E.U16 desc[UR8][R6.64+-0x6], R12 ;  /* 0xfffffa0c0600d986 */ /* 0x0003e2000c101508 */
[----:B----4-:R-:W-:Y:S01]  /*1b8a0*/  @!P1 FFMA.FTZ R11, R27, -0.69314718246459960938, R18 ;  /* 0xbf3172181b0b9823 */ /* 0x010fe20000010012 */
[----:B-1----:R-:W-:-:S04]  /*1b8b0*/  FADD.FTZ R12, R22, -R21 ;  /* 0x80000015160c7221 */ /* 0x002fc80000010000 */
[----:B------:R-:W-:Y:S01]  /*1b8c0*/  @!P6 FFMA.FTZ R12, R27, -0.69314718246459960938, R12 ;  /* 0xbf3172181b0ce823 */ /* 0x000fe2000001000c */
[----:B------:R-:W-:Y:S02]  /*1b8d0*/  VIADD R8, R8, 0x8 ;  /* 0x0000000808087836 */ /* 0x000fe40000000000 */
[----:B------:R-:W-:Y:S02]  /*1b8e0*/  VIADD R0, R0, 0x10 ;  /* 0x0000001000007836 */ /* 0x000fe40000000000 */
[----:B0-----:R-:W-:Y:S02]  /*1b8f0*/  VIADD R24, R24, 0x20 ;  /* 0x0000002018187836 */ /* 0x001fe40000000000 */
[----:B---3--:R-:W-:-:S05]  /*1b900*/  HADD2.F32 R16, -RZ, R16.H0_H0 ;  /* 0x20000010ff107230 */ /* 0x008fca0000004100 */
[----:B------:R-:W-:Y:S01]  /*1b910*/  FADD.FTZ R10, R16, -R21 ;  /* 0x80000015100a7221 */ /* 0x000fe20000010000 */
[----:B--2---:R0:W-:Y:S03]  /*1b920*/  @!P4 STG.E desc[UR8][R4.64+-0x8], R13 ;  /* 0xfffff80d0400c986 */ /* 0x0041e6000c101908 */
[----:B------:R-:W-:Y:S01]  /*1b930*/  @!P2 FFMA.FTZ R10, R27, -0.69314718246459960938, R10 ;  /* 0xbf3172181b0aa823 */ /* 0x000fe2000001000a */
[----:B-----5:R-:W-:-:S03]  /*1b940*/  @!P1 FADD.FTZ R11, R26, R11 ;  /* 0x0000000b1a0b9221 */ /* 0x020fc60000010000 */
[----:B------:R-:W-:Y:S01]  /*1b950*/  @!P2 FADD.FTZ R10, R31, R10 ;  /* 0x0000000a1f0aa221 */ /* 0x000fe20000010000 */
[----:B0-----:R-:W-:Y:S01]  /*1b960*/  PRMT R13, R9, 0x7610, R13 ;  /* 0x00007610090d7816 */ /* 0x001fe2000000000d */
[----:B------:R-:W-:-:S03]  /*1b970*/  @!P0 FFMA.FTZ R9, R27, -0.69314718246459960938, R20 ;  /* 0xbf3172181b098823 */ /* 0x000fc60000010014 */
[----:B------:R-:W-:Y:S01]  /*1b980*/  @!P2 F2FP.F16.F32.PACK_AB R10, RZ, R10 ;  /* 0x0000000aff0aa23e */ /* 0x000fe200000000ff */
[----:B------:R-:W-:Y:S01]  /*1b990*/  @!P4 STG.E.U16 desc[UR8][R6.64+-0x4], R28 ;  /* 0xfffffc1c0600c986 */ /* 0x000fe2000c101508 */
[----:B------:R-:W-:Y:S01]  /*1b9a0*/  @!P0 FADD.FTZ R9, R32, R9 ;  /* 0x0000000920098221 */ /* 0x000fe20000010000 */
[----:B------:R-:W-:Y:S02]  /*1b9b0*/  @!P1 F2FP.F16.F32.PACK_AB R11, RZ, R11 ;  /* 0x0000000bff0b923e */ /* 0x000fe400000000ff */
[----:B------:R-:W-:Y:S01]  /*1b9c0*/  @!P3 STG.E desc[UR8][R4.64+-0x4], R15 ;  /* 0xfffffc0f0400b986 */ /* 0x000fe2000c101908 */
[----:B------:R-:W-:-:S03]  /*1b9d0*/  @!P6 FADD.FTZ R12, R33, R12 ;  /* 0x0000000c210ce221 */ /* 0x000fc60000010000 */
[----:B------:R0:W-:Y:S01]  /*1b9e0*/  @!P3 STG.E.U16 desc[UR8][R6.64+-0x2], R13 ;  /* 0xfffffe0d0600b986 */ /* 0x0001e2000c101508 */
[----:B------:R-:W-:-:S03]  /*1b9f0*/  @!P0 F2FP.F16.F32.PACK_AB R9, RZ, R9 ;  /* 0x00000009ff09823e */ /* 0x000fc600000000ff */
[----:B------:R1:W-:Y:S01]  /*1ba00*/  @!P2 STG.E desc[UR8][R4.64], R17 ;  /* 0x000000110400a986 */ /* 0x0003e2000c101908 */
[----:B------:R-:W-:-:S03]  /*1ba10*/  @!P6 F2FP.F16.F32.PACK_AB R12, RZ, R12 ;  /* 0x0000000cff0ce23e */ /* 0x000fc600000000ff */
[----:B------:R2:W-:Y:S04]  /*1ba20*/  @!P2 STG.E.U16 desc[UR8][R6.64], R10 ;  /* 0x0000000a0600a986 */ /* 0x0005e8000c101508 */
[----:B------:R2:W-:Y:S04]  /*1ba30*/  @!P1 STG.E desc[UR8][R4.64+0x4], R19 ;  /* 0x0000041304009986 */ /* 0x0005e8000c101908 */
[----:B------:R2:W-:Y:S04]  /*1ba40*/  @!P1 STG.E.U16 desc[UR8][R6.64+0x2], R11 ;  /* 0x0000020b06009986 */ /* 0x0005e8000c101508 */
[----:B------:R2:W-:Y:S04]  /*1ba50*/  @!P0 STG.E desc[UR8][R4.64+0x8], R23 ;  /* 0x0000081704008986 */ /* 0x0005e8000c101908 */
[----:B------:R2:W-:Y:S04]  /*1ba60*/  @!P0 STG.E.U16 desc[UR8][R6.64+0x4], R9 ;  /* 0x0000040906008986 */ /* 0x0005e8000c101508 */
[----:B------:R2:W-:Y:S04]  /*1ba70*/  @!P6 STG.E desc[UR8][R4.64+0xc], R25 ;  /* 0x00000c190400e986 */ /* 0x0005e8000c101908 */
[----:B------:R2:W-:Y:S01]  /*1ba80*/  @!P6 STG.E.U16 desc[UR8][R6.64+0x6], R12 ;  /* 0x0000060c0600e986 */ /* 0x0005e2000c101508 */
[----:B------:R-:W-:-:S02]  /*1ba90*/  ISETP.NE.AND P0, PT, R8, 0x80, PT ;  /* 0x000000800800780c */ /* 0x000fc40003f05270 */
[----:B0-----:R-:W-:Y:S02]  /*1baa0*/  IADD3 R13, P1, PT, R4, 0x20, RZ ;  /* 0x00000020040d7810 */ /* 0x001fe40007f3e0ff */
[----:B-1----:R-:W-:-:S03]  /*1bab0*/  IADD3 R17, P2, PT, R6, 0x10, RZ ;  /* 0x0000001006117810 */ /* 0x002fc60007f5e0ff */
[----:B------:R-:W-:Y:S02]  /*1bac0*/  IMAD.X R16, RZ, RZ, R5, P1 ;  /* 0x000000ffff107224 */ /* 0x000fe400008e0605 */
[----:B------:R-:W-:-:S04]  /*1bad0*/  IMAD.X R26, RZ, RZ, R7, P2 ;  /* 0x000000ffff1a7224 */ /* 0x000fc800010e0607 */
[----:B--2---:R-:W-:Y:S05]  /*1bae0*/  @P0 BRA `(.L_x_398) ;  /* 0xfffffff800400947 */ /* 0x004fea000383ffff */
[----:B------:R-:W-:Y:S05]  /*1baf0*/  EXIT ;  /* 0x000000000000794d */ /* 0x000fea0003800000 */
.L_x_399:
        /* <DEDUP_REMOVED lines=16> */
.L_x_38448:


//--------------------- .text._ZN17fastertransformer38beam_online_softmax_topk_stage2_kernelI6__halfLi128ELi64EEEvPKfS3_PiPT_ii --------------------------
	.section	.text._ZN17fastertransformer38beam_online_softmax_topk_stage2_kernelI6__halfLi128ELi64EEEvPKfS3_PiPT_ii,"ax",@progbits
	.align	128
        .global         _ZN17fastertransformer38beam_online_softmax_topk_stage2_kernelI6__halfLi128ELi64EEEvPKfS3_PiPT_ii
        .type           _ZN17fastertransformer38beam_online_softmax_topk_stage2_kernelI6__halfLi128ELi64EEEvPKfS3_PiPT_ii,@function
        .size           _ZN17fastertransformer38beam_online_softmax_topk_stage2_kernelI6__halfLi128ELi64EEEvPKfS3_PiPT_ii,(.L_x_38449 - _ZN17fastertransformer38beam_online_softmax_topk_stage2_kernelI6__halfLi128ELi64EEEvPKfS3_PiPT_ii)
        .other          _ZN17fastertransformer38beam_online_softmax_topk_stage2_kernelI6__halfLi128ELi64EEEvPKfS3_PiPT_ii,@"STO_CUDA_ENTRY STV_DEFAULT"
_ZN17fastertransformer38beam_online_softmax_topk_stage2_kernelI6__halfLi128ELi64EEEvPKfS3_PiPT_ii:
.text._ZN17fastertransformer38beam_online_softmax_topk_stage2_kernelI6__halfLi128ELi64EEEvPKfS3_PiPT_ii:
[----:B------:R-:W0:Y:S01]  /*0000*/  LDC R1, c[0x0][0x37c] ;  /* 0x0000df00ff017b82 */ /* 0x000e220000000800 */
[----:B------:R-:W1:Y:S07]  /*0010*/  S2R R135, SR_TID.X ;  /* 0x0000000000877919 */ /* 0x000e6e0000002100 */
[----:B------:R-:W2:Y:S01]  /*0020*/  LDC R4, c[0x0][0x3a4] ;  /* 0x0000e900ff047b82 */ /* 0x000ea20000000800 */
[----:B0-----:R-:W-:Y:S02]  /*0030*/  VIADD R1, R1, 0xfffff3e8 ;  /* 0xfffff3e801017836 */ /* 0x001fe40000000000 */
[----:B------:R-:W-:-:S02]  /*0040*/  HFMA2 R7, -RZ, RZ, -65504, -65504 ;  /* 0xfbfffbffff077431 */ /* 0x000fc400000001ff */
[----:B------:R-:W-:Y:S01]  /*0050*/  IMAD.MOV.U32 R2, RZ, RZ, -0x1 ;  /* 0xffffffffff027424 */ /* 0x000fe200078e00ff */
[----:B------:R-:W0:Y:S01]  /*0060*/  LDCU.64 UR8, c[0x0][0x358] ;  /* 0x00006b00ff0877ac */ /* 0x000e220008000a00 */
[----:B------:R-:W-:Y:S01]  /*0070*/  IMAD.MOV.U32 R3, RZ, RZ, -0x1 ;  /* 0xffffffffff037424 */ /* 0x000fe200078e00ff */
[----:B------:R-:W-:Y:S01]  /*0080*/  BSSY.RECONVERGENT B0, `(.L_x_400) ;  /* 0x0000105000007945 */ /* 0x000fe20003800200 */
[----:B------:R-:W-:Y:S01]  /*0090*/  IMAD.MOV.U32 R6, RZ, RZ, -0x4000401 ;  /* 0xfbfffbffff067424 */ /* 0x000fe200078e00ff */
[----:B------:R-:W3:Y:S01]  /*00a0*/  LDCU.64 UR6, c[0x0][0x380] ;  /* 0x00007000ff0677ac */ /* 0x000ee20008000a00 */
[----:B------:R-:W-:Y:S01]  /*00b0*/  IMAD.MOV.U32 R8, RZ, RZ, -0x38802000 ;  /* 0xc77fe000ff087424 */ /* 0x000fe200078e00ff */
[----:B------:R-:W-:Y:S01]  /*00c0*/  STL.64 [R1+0x610], R2 ;  /* 0x0006100201007387 */ /* 0x000fe20000100a00 */
[----:B------:R-:W-:Y:S01]  /*00d0*/  IMAD.MOV.U32 R9, RZ, RZ, RZ ;  /* 0x000000ffff097224 */ /* 0x000fe200078e00ff */
[----:B------:R-:W4:Y:S01]  /*00e0*/  LDCU.64 UR10, c[0x0][0x380] ;  /* 0x00007000ff0a77ac */ /* 0x000f220008000a00 */
[----:B------:R-:W-:Y:S01]  /*00f0*/  IMAD.MOV.U32 R177, RZ, RZ, 0xfbff ;  /* 0x0000fbffffb17424 */ /* 0x000fe200078e00ff */
[----:B------:R-:W-:Y:S01]  /*0100*/  STL.64 [R1+0x618], R2 ;  /* 0x0006180201007387 */ /* 0x000fe20000100a00 */
[----:B------:R-:W-:Y:S01]  /*0110*/  IMAD.MOV.U32 R200, RZ, RZ, R1 ;  /* 0x000000ffffc87224 */ /* 0x000fe200078e0001 */
[C---:B------:R-:W-:Y:S01]  /*0120*/  IADD3 R134, PT, PT, R1.reuse, 0x608, RZ ;  /* 0x0000060801867810 */ /* 0x040fe20007ffe0ff */
[----:B------:R-:W-:Y:S01]  /*0130*/  VIADD R0, R1, 0x910 ;  /* 0x0000091001007836 */ /* 0x000fe20000000000 */
[----:B------:R-:W-:Y:S01]  /*0140*/  STL.64 [R1+0x620], R2 ;  /* 0x0006200201007387 */ /* 0x000fe20000100a00 */
[----:B------:R-:W-:Y:S01]  /*0150*/  PRMT R177, R177, 0x5410, R177 ;  /* 0x00005410b1b17816 */ /* 0x000fe200000000b1 */
[----:B------:R-:W-:-:S02]  /*0160*/  IMAD.MOV.U32 R131, RZ, RZ, -0x38802000 ;  /* 0xc77fe000ff837424 */ /* 0x000fc400078e00ff */
        /* <DEDUP_REMOVED lines=98> */
[----:B------:R-:W-:Y:S01]  /*0790*/  LOP3.LUT R3, RZ, R135, RZ, 0x33, !PT ;  /* 0x00000087ff037212 */ /* 0x000fe200078e33ff */
[----:B------:R-:W-:Y:S01]  /*07a0*/  BSSY.RECONVERGENT B1, `(.L_x_402) ;  /* 0x000001c000017945 */ /* 0x000fe20003800200 */
[----:B------:R-:W-:-:S03]  /*07b0*/  IMAD.MOV.U32 R14, RZ, RZ, R135 ;  /* 0x000000ffff0e7224 */ /* 0x000fc600078e0087 */
        /* <DEDUP_REMOVED lines=11> */
[----:B------:R-:W-:Y:S01]  /*0870*/  IMAD.MOV.U32 R14, RZ, RZ, R135 ;  /* 0x000000ffff0e7224 */ /* 0x000fe200078e0087 */
[----:B------:R-:W-:Y:S02]  /*0880*/  IADD3 R6, PT, PT, R6, 0x920, RZ ;  /* 0x0000092006067810 */ /* 0x000fe40007ffe0ff */
[----:B------:R-:W-:Y:S02]  /*0890*/  LOP3.LUT R5, R5, 0x3, RZ, 0xc0, !PT ;  /* 0x0000000305057812 */ /* 0x000fe400078ec0ff */
[----:B0-----:R-:W-:-:S07]  /*08a0*/  LEA R9, R9, R6, 0x18 ;  /* 0x0000000609097211 */ /* 0x001fce00078ec0ff */
.L_x_404:
[----:B------:R-:W-:-:S05]  /*08b0*/  IADD3 R7, P0, PT, R3, R14, RZ ;  /* 0x0000000e03077210 */ /* 0x000fca0007f1e0ff */
[----:B------:R-:W-:Y:S01]  /*08c0*/  IMAD.X R10, RZ, RZ, R28, P0 ;  /* 0x000000ffff0a7224 */ /* 0x000fe200000e061c */
[----:B0-----:R-:W-:-:S04]  /*08d0*/  LEA R6, P0, R7, UR6, 0x2 ;  /* 0x0000000607067c11 */ /* 0x001fc8000f8010ff */
[----:B------:R-:W-:-:S05]  /*08e0*/  LEA.HI.X R7, R7, UR7, R10, 0x2, P0 ;  /* 0x0000000707077c11 */ /* 0x000fca00080f140a */
[----:B------:R-:W2:Y:S01]  /*08f0*/  LDG.E.CONSTANT R6, desc[UR8][R6.64] ;  /* 0x0000000806067981 */ /* 0x000ea2000c1e9900 */
[----:B------:R-:W-:Y:S01]  /*0900*/  IMAD R11, R14, 0x4, R9 ;  /* 0x000000040e0b7824 */ /* 0x000fe200078e0209 */
[----:B------:R-:W-:Y:S01]  /*0910*/  IADD3 R8, PT, PT, R8, 0x1, RZ ;  /* 0x0000000108087810 */ /* 0x000fe20007ffe0ff */
[----:B------:R-:W-:-:S03]  /*0920*/  VIADD R14, R14, 0x40 ;  /* 0x000000400e0e7836 */ /* 0x000fc60000000000 */
[----:B------:R-:W-:Y:S01]  /*0930*/  ISETP.NE.AND P0, PT, R8, R5, PT ;  /* 0x000000050800720c */ /* 0x000fe20003f05270 */
[----:B--2---:R0:W-:-:S12]  /*0940*/  STS [R11], R6 ;  /* 0x000000060b007388 */ /* 0x0041d80000000800 */
[----:B------:R-:W-:Y:S05]  /*0950*/  @P0 BRA `(.L_x_404) ;  /* 0xfffffffc00d40947 */ /* 0x000fea000383ffff */
.L_x_403:
[----:B------:R-:W-:Y:S05]  /*0960*/  BSYNC.RECONVERGENT B1 ;  /* 0x0000000000017941 */ /* 0x000fea0003800200 */
.L_x_402:
[----:B------:R-:W-:Y:S05]  /*0970*/  @!P1 BRA `(.L_x_401) ;  /* 0x0000000400d49947 */ /* 0x000fea0003800000 */
[----:B0-2---:R-:W0:Y:S01]  /*0980*/  S2R R6, SR_CgaCtaId ;  /* 0x0000000000067919 */ /* 0x005e220000008800 */
[----:B------:R-:W-:Y:S01]  /*0990*/  IMAD.IADD R7, R2, 0x1, -R14 ;  /* 0x0000000102077824 */ /* 0x000fe200078e0a0e */
[----:B------:R-:W-:Y:S01]  /*09a0*/  MOV R5, 0x400 ;  /* 0x0000040000057802 */ /* 0x000fe20000000f00 */
[----:B------:R-:W-:Y:S01]  /*09b0*/  BSSY.RECONVERGENT B1, `(.L_x_405) ;  /* 0x000003f000017945 */ /* 0x000fe20003800200 */
[----:B------:R-:W-:Y:S02]  /*09c0*/  PLOP3.LUT P0, PT, PT, PT, PT, 0x80, 0x8 ;  /* 0x000000000008781c */ /* 0x000fe40003f0f070 */
[----:B------:R-:W-:Y:S01]  /*09d0*/  ISETP.GT.AND P1, PT, R7, 0x300, PT ;  /* 0x000003000700780c */ /* 0x000fe20003f24270 */
[----:B------:R-:W-:-:S05]  /*09e0*/  VIADD R5, R5, 0x920 ;  /* 0x0000092005057836 */ /* 0x000fca0000000000 */
[----:B0-----:R-:W-:-:S07]  /*09f0*/  LEA R29, R6, R5, 0x18 ;  /* 0x00000005061d7211 */ /* 0x001fce00078ec0ff */
[----:B------:R-:W-:Y:S05]  /*0a00*/  @!P1 BRA `(.L_x_406) ;  /* 0x0000000000e49947 */ /* 0x000fea0003800000 */
[----:B------:R-:W-:Y:S01]  /*0a10*/  PLOP3.LUT P0, PT, PT, PT, PT, 0x8, 0x80 ;  /* 0x000000000080781c */ /* 0x000fe20003f0e170 */
[----:B------:R-:W-:-:S12]  /*0a20*/  VIADD R27, R2, 0xfffffd00 ;  /* 0xfffffd00021b7836 */ /* 0x000fd80000000000 */
.L_x_407:
[----:B0-----:R-:W-:Y:S01]  /*0a30*/  IADD3 R5, P1, PT, R3, R14, RZ ;  /* 0x0000000e03057210 */ /* 0x001fe20007f3e0ff */
[C---:B------:R-:W-:Y:S01]  /*0a40*/  VIADD R10, R14.reuse, 0x300 ;  /* 0x000003000e0a7836 */ /* 0x040fe20000000000 */
[C---:B------:R-:W-:Y:S01]  /*0a50*/  IADD3 R6, PT, PT, R14.reuse, 0x100, RZ ;  /* 0x000001000e067810 */ /* 0x040fe20007ffe0ff */
[----:B------:R-:W-:Y:S01]  /*0a60*/  VIADD R8, R14, 0x200 ;  /* 0x000002000e087836 */ /* 0x000fe20000000000 */
[----:B------:R-:W-:Y:S01]  /*0a70*/  LEA R12, P2, R5, UR10, 0x2 ;  /* 0x0000000a050c7c11 */ /* 0x000fe2000f8410ff */
[----:B------:R-:W-:Y:S01]  /*0a80*/  IMAD.X R16, RZ, RZ, R28, P1 ;  /* 0x000000ffff107224 */ /* 0x000fe200008e061c */
[----:B------:R-:W-:-:S04]  /*0a90*/  IADD3 R7, P1, PT, R3, R6, RZ ;  /* 0x0000000603077210 */ /* 0x000fc80007f3e0ff */
[----:B------:R-:W-:Y:S01]  /*0aa0*/  LEA.HI.X R13, R5, UR11, R16, 0x2, P2 ;  /* 0x0000000b050d7c11 */ /* 0x000fe200090f1410 */
[--C-:B------:R-:W-:Y:S01]  /*0ab0*/  IMAD.X R20, RZ, RZ, R28.reuse, P1 ;  /* 0x000000ffff147224 */ /* 0x100fe200008e061c */
[C---:B------:R-:W-:Y:S02]  /*0ac0*/  IADD3 R5, P3, PT, R3.reuse, R10, RZ ;  /* 0x0000000a03057210 */ /* 0x040fe40007f7e0ff */
[----:B------:R-:W-:Y:S01]  /*0ad0*/  IADD3 R9, P2, PT, R3, R8, RZ ;  /* 0x0000000803097210 */ /* 0x000fe20007f5e0ff */
[----:B------:R-:W2:Y:S01]  /*0ae0*/  LDG.E.CONSTANT R30, desc[UR8][R12.64] ;  /* 0x000000080c1e7981 */ /* 0x000ea2000c1e9900 */
[----:B------:R-:W-:Y:S01]  /*0af0*/  LEA R6, P1, R7, UR10, 0x2 ;  /* 0x0000000a07067c11 */ /* 0x000fe2000f8210ff */
[----:B------:R-:W-:Y:S01]  /*0b00*/  IMAD.X R16, RZ, RZ, R28, P3 ;  /* 0x000000ffff107224 */ /* 0x000fe200018e061c */
[----:B------:R-:W-:Y:S01]  /*0b10*/  IADD3.X R18, PT, PT, RZ, R28, RZ, P2, !PT ;  /* 0x0000001cff127210 */ /* 0x000fe200017fe4ff */
[----:B------:R-:W3:Y:S01]  /*0b20*/  LDG.E.CONSTANT R15, desc[UR8][R12.64+0x200] ;  /* 0x000200080c0f7981 */ /* 0x000ee2000c1e9900 */
[----:B------:R-:W-:-:S02]  /*0b30*/  LEA R8, P2, R9, UR10, 0x2 ;  /* 0x0000000a09087c11 */ /* 0x000fc4000f8410ff */
[----:B------:R-:W-:Y:S02]  /*0b40*/  LEA R10, P3, R5, UR10, 0x2 ;  /* 0x0000000a050a7c11 */ /* 0x000fe4000f8610ff */
[----:B------:R-:W-:Y:S02]  /*0b50*/  LEA.HI.X R7, R7, UR11, R20, 0x2, P1 ;  /* 0x0000000b07077c11 */ /* 0x000fe400088f1414 */
[----:B------:R-:W-:Y:S02]  /*0b60*/  LEA.HI.X R9, R9, UR11, R18, 0x2, P2 ;  /* 0x0000000b09097c11 */ /* 0x000fe400090f1412 */
[----:B------:R-:W-:Y:S01]  /*0b70*/  LEA.HI.X R11, R5, UR11, R16, 0x2, P3 ;  /* 0x0000000b050b7c11 */ /* 0x000fe200098f1410 */
        /* <DEDUP_REMOVED lines=34> */
.L_x_406:
[----:B------:R-:W-:Y:S05]  /*0da0*/  BSYNC.RECONVERGENT B1 ;  /* 0x0000000000017941 */ /* 0x000fea0003800200 */
.L_x_405:
[----:B0-----:R-:W-:Y:S01]  /*0db0*/  IMAD.IADD R5, R2, 0x1, -R14 ;  /* 0x0000000102057824 */ /* 0x001fe200078e0a0e */
[----:B------:R-:W-:Y:S04]  /*0dc0*/  BSSY.RECONVERGENT B1, `(.L_x_408) ;  /* 0x0000020000017945 */ /* 0x000fe80003800200 */
[----:B------:R-:W-:-:S13]  /*0dd0*/  ISETP.GT.AND P1, PT, R5, 0x100, PT ;  /* 0x000001000500780c */ /* 0x000fda0003f24270 */
[----:B------:R-:W-:Y:S05]  /*0de0*/  @!P1 BRA `(.L_x_409) ;  /* 0x0000000000749947 */ /* 0x000fea0003800000 */
[----:B------:R-:W0:Y:S01]  /*0df0*/  LDCU.64 UR4, c[0x0][0x380] ;  /* 0x00007000ff0477ac */ /* 0x000e220008000a00 */
[----:B------:R-:W-:Y:S02]  /*0e00*/  IADD3 R7, P0, PT, R3, R14, RZ ;  /* 0x0000000e03077210 */ /* 0x000fe40007f1e0ff */
[----:B------:R-:W-:-:S03]  /*0e10*/  IADD3 R8, PT, PT, R14, 0x100, RZ ;  /* 0x000001000e087810 */ /* 0x000fc60007ffe0ff */
        /* <DEDUP_REMOVED lines=15> */
[C---:B------:R-:W-:Y:S01]  /*0f10*/  IMAD R10, R14.reuse, 0x4, R29 ;  /* 0x000000040e0a7824 */ /* 0x040fe200078e021d */
[----:B------:R-:W-:Y:S01]  /*0f20*/  PLOP3.LUT P0, PT, PT, PT, PT, 0x8, 0x80 ;  /* 0x000000000080781c */ /* 0x000fe20003f0e170 */
[----:B------:R-:W-:-:S03]  /*0f30*/  VIADD R14, R14, 0x200 ;  /* 0x000002000e0e7836 */ /* 0x000fc60000000000 */
        /* <DEDUP_REMOVED lines=8> */
.L_x_409:
[----:B------:R-:W-:Y:S05]  /*0fc0*/  BSYNC.RECONVERGENT B1 ;  /* 0x0000000000017941 */ /* 0x000fea0003800200 */
.L_x_408:
[----:B------:R-:W-:-:S13]  /*0fd0*/  ISETP.LT.OR P0, PT, R14, R2, P0 ;  /* 0x000000020e00720c */ /* 0x000fda0000701670 */
[----:B------:R-:W-:Y:S05]  /*0fe0*/  @!P0 BRA `(.L_x_401) ;  /* 0x0000000000388947 */ /* 0x000fea0003800000 */
[----:B------:R-:W1:Y:S01]  /*0ff0*/  LDCU.64 UR4, c[0x0][0x380] ;  /* 0x00007000ff0477ac */ /* 0x000e620008000a00 */
[----:B------:R-:W-:-:S04]  /*1000*/  IADD3 R3, P0, PT, R3, R14, RZ ;  /* 0x0000000e03037210 */ /* 0x000fc80007f1e0ff */
[----:B------:R-:W-:Y:S02]  /*1010*/  IADD3.X R28, PT, PT, RZ, R28, RZ, P0, !PT ;  /* 0x0000001cff1c7210 */ /* 0x000fe400007fe4ff */
[----:B-1----:R-:W-:-:S04]  /*1020*/  LEA R2, P0, R3, UR4, 0x2 ;  /* 0x0000000403027c11 */ /* 0x002fc8000f8010ff */
[----:B------:R-:W-:-:S05]  /*1030*/  LEA.HI.X R3, R3, UR5, R28, 0x2, P0 ;  /* 0x0000000503037c11 */ /* 0x000fca00080f141c */
[----:B0-----:R-:W2:Y:S04]  /*1040*/  LDG.E.CONSTANT R5, desc[UR8][R2.64] ;  /* 0x0000000802057981 */ /* 0x001ea8000c1e9900 */
        /* <DEDUP_REMOVED lines=8> */
.L_x_401:
[----:B------:R-:W-:Y:S05]  /*10d0*/  BSYNC.RECONVERGENT B0 ;  /* 0x0000000000007941 */ /* 0x000fea0003800200 */
.L_x_400:
[----:B------:R-:W-:Y:S01]  /*10e0*/  ISETP.GE.U32.AND P0, PT, R135, R4, PT ;  /* 0x000000048700720c */ /* 0x000fe20003f06070 */
[----:B------:R-:W-:Y:S02]  /*10f0*/  IMAD.MOV.U32 R2, RZ, RZ, 0xfbff ;  /* 0x0000fbffff027424 */ /* 0x000fe400078e00ff */
[----:B------:R-:W-:Y:S02]  /*1100*/  HFMA2 R175, -RZ, RZ, 0, -65504 ;  /* 0x0000fbffffaf7431 */ /* 0x000fe400000001ff */
[----:B------:R-:W-:Y:S02]  /*1110*/  IMAD.MOV.U32 R176, RZ, RZ, 0xfbff ;  /* 0x0000fbffffb07424 */ /* 0x000fe400078e00ff */
[----:B------:R-:W-:Y:S02]  /*1120*/  HFMA2 R228, -RZ, RZ, 0, -65504 ;  /* 0x0000fbffffe47431 */ /* 0x000fe400000001ff */
[----:B------:R-:W-:Y:S02]  /*1130*/  IMAD.MOV.U32 R3, RZ, RZ, 0xfbff ;  /* 0x0000fbffff037424 */ /* 0x000fe400078e00ff */
[----:B------:R-:W-:-:S02]  /*1140*/  HFMA2 R218, -RZ, RZ, 0, -65504 ;  /* 0x0000fbffffda7431 */ /* 0x000fc400000001ff */
        /* <DEDUP_REMOVED lines=8> */
[----:B------:R-:W-:Y:S01]  /*11d0*/  IMAD.MOV.U32 R232, RZ, RZ, 0xfbff ;  /* 0x0000fbffffe87424 */ /* 0x000fe200078e00ff */
[----:B------:R-:W-:Y:S01]  /*11e0*/  MOV R233, 0xfbff ;  /* 0x0000fbff00e97802 */ /* 0x000fe20000000f00 */
        /* <DEDUP_REMOVED lines=88> */
[----:B------:R-:W-:Y:S01]  /*1770*/  IMAD.MOV.U32 R130, RZ, RZ, RZ ;  /* 0x000000ffff827224 */ /* 0x000fe200078e00ff */
[C---:B------:R-:W-:Y:S01]  /*1780*/  PRMT R203, R3.reuse, 0x5410, R203 ;  /* 0x0000541003cb7816 */ /* 0x040fe200000000cb */
[----:B------:R-:W-:Y:S01]  /*1790*/  IMAD.MOV.U32 R4, RZ, RZ, -0x1 ;  /* 0xffffffffff047424 */ /* 0x000fe200078e00ff */
[C---:B------:R-:W-:Y:S01]  /*17a0*/  PRMT R202, R2.reuse, 0x5410, R202 ;  /* 0x0000541002ca7816 */ /* 0x040fe200000000ca */
[----:B-12---:R-:W-:Y:S01]  /*17b0*/  IMAD.MOV.U32 R7, RZ, RZ, -0x1 ;  /* 0xffffffffff077424 */ /* 0x006fe200078e00ff */
[C---:B------:R-:W-:Y:S01]  /*17c0*/  PRMT R201, R3.reuse, 0x5410, R201 ;  /* 0x0000541003c97816 */ /* 0x040fe200000000c9 */
[----:B0-----:R-:W-:Y:S01]  /*17d0*/  IMAD.MOV.U32 R6, RZ, RZ, -0x1 ;  /* 0xffffffffff067424 */ /* 0x001fe200078e00ff */
[C---:B------:R-:W-:Y:S01]  /*17e0*/  PRMT R199, R2.reuse, 0x5410, R199 ;  /* 0x0000541002c77816 */ /* 0x040fe200000000c7 */
[----:B------:R-:W-:Y:S01]  /*17f0*/  IMAD.MOV.U32 R9, RZ, RZ, -0x1 ;  /* 0xffffffffff097424 */ /* 0x000fe200078e00ff */
        /* <DEDUP_REMOVED lines=168> */
[----:B------:R-:W-:Y:S02]  /*2280*/  IADD3 R2, PT, PT, R3, -R5, RZ ;  /* 0x8000000503027210 */ /* 0x000fe40007ffe0ff */
[----:B------:R-:W-:Y:S02]  /*2290*/  PLOP3.LUT P0, PT, PT, PT, PT, 0x80, 0x8 ;  /* 0x000000000008781c */ /* 0x000fe40003f0f070 */
[----:B------:R-:W-:-:S13]  /*22a0*/  ISETP.GT.AND P1, PT, R2, 0xc, PT ;  /* 0x0000000c0200780c */ /* 0x000fda0003f24270 */
[----:B------:R-:W-:Y:S05]  /*22b0*/  @!P1 BRA `(.L_x_415) ;  /* 0x0000000400489947 */ /* 0x000fea0003800000 */
[----:B------:R-:W-:Y:S01]  /*22c0*/  PLOP3.LUT P0, PT, PT, PT, PT, 0x8, 0x80 ;  /* 0x000000000080781c */ /* 0x000fe20003f0e170 */
[----:B------:R-:W-:-:S12]  /*22d0*/  VIADD R38, R3, 0xfffffff4 ;  /* 0xfffffff403267836 */ /* 0x000fd80000000000 */
.L_x_416:
[C---:B--2---:R-:W-:Y:S02]  /*22e0*/  IMAD R2, R5.reuse, 0x4, R130 ;  /* 0x0000000405027824 */ /* 0x044fe400078e0282 */
        /* <DEDUP_REMOVED lines=11> */
[----:B------:R-:W5:Y:S01]  /*23a0*/  LDS.64 R28, [R2+0x228] ;  /* 0x00022800021c7984 */ /* 0x000f620000000a00 */
[----:B0-----:R-:W-:-:S03]  /*23b0*/  F2FP.F16.F32.PACK_AB R8, R9, R8 ;  /* 0x000000080908723e */ /* 0x001fc600000000ff */
[----:B------:R-:W-:Y:S01]  /*23c0*/  LDS.64 R22, [R2+0x20] ;  /* 0x0000200002167984 */ /* 0x000fe20000000a00 */
[----:B------:R-:W-:Y:S01]  /*23d0*/  VIADD R9, R5, 0x4 ;  /* 0x0000000405097836 */ /* 0x000fe20000000000 */
[----:B------:R-:W-:Y:S02]  /*23e0*/  PRMT R37, R8, 0x7632, R37 ;  /* 0x0000763208257816 */ /* 0x000fe40000000025 */
[----:B------:R-:W0:Y:S01]  /*23f0*/  LDS.64 R32, [R2+0x230] ;  /* 0x0002300002207984 */ /* 0x000e220000000a00 */
[----:B-1----:R-:W-:-:S03]  /*2400*/  F2FP.F16.F32.PACK_AB R12, R13, R12 ;  /* 0x0000000c0d0c723e */ /* 0x002fc600000000ff */
[----:B------:R-:W-:Y:S01]  /*2410*/  LDS.64 R26, [R2+0x28] ;  /* 0x00002800021a7984 */ /* 0x000fe20000000a00 */
[----:B--2---:R-:W-:-:S03]  /*2420*/  F2FP.F16.F32.PACK_AB R16, R17, R16 ;  /* 0x000000101110723e */ /* 0x004fc600000000ff */
[----:B------:R1:W-:Y:S01]  /*2430*/  STL [R4+0x8], R6 ;  /* 0x0000080604007387 */ /* 0x0003e20000100800 */
[C---:B------:R-:W-:Y:S02]  /*2440*/  PRMT R13, R12.reuse, 0x7610, R13 ;  /* 0x000076100c0d7816 */ /* 0x040fe4000000000d */
[----:B------:R-:W-:Y:S01]  /*2450*/  PRMT R17, R12, 0x7632, R17 ;  /* 0x000076320c117816 */ /* 0x000fe20000000011 */
[----:B------:R-:W2:Y:S01]  /*2460*/  LDS.64 R34, [R2+0x238] ;  /* 0x0002380002227984 */ /* 0x000ea20000000a00 */
[----:B---3--:R-:W-:-:S03]  /*2470*/  F2FP.F16.F32.PACK_AB R20, R21, R20 ;  /* 0x000000141514723e */ /* 0x008fc600000000ff */
[----:B------:R-:W3:Y:S01]  /*2480*/  LDS.64 R30, [R2+0x30] ;  /* 0x00003000021e7984 */ /* 0x000ee20000000a00 */
[----:B-1----:R-:W-:-:S03]  /*2490*/  LEA R6, R9, R134, 0x2 ;  /* 0x0000008609067211 */ /* 0x002fc600078e10ff */
[----:B------:R-:W-:Y:S02]  /*24a0*/  STL.U16 [R36+0x208], R8 ;  /* 0x0002080824007387 */ /* 0x000fe40000100400 */
[----:B------:R-:W-:Y:S02]  /*24b0*/  IMAD R12, R9, -0x2, R6 ;  /* 0xfffffffe090c7824 */ /* 0x000fe400078e0206 */
[----:B------:R1:W-:Y:S01]  /*24c0*/  STL [R4+0xc], R7 ;  /* 0x00000c0704007387 */ /* 0x0003e20000100800 */
[----:B----4-:R-:W-:-:S03]  /*24d0*/  F2FP.F16.F32.PACK_AB R24, R25, R24 ;  /* 0x000000181918723e */ /* 0x010fc600000000ff */
[----:B------:R-:W4:Y:S01]  /*24e0*/  LDS.64 R8, [R2+0x38] ;  /* 0x0000380002087984 */ /* 0x000f220000000a00 */
[----:B-----5:R-:W-:-:S03]  /*24f0*/  F2FP.F16.F32.PACK_AB R28, R29, R28 ;  /* 0x0000001c1d1c723e */ /* 0x020fc600000000ff */
[----:B------:R5:W-:Y:S01]  /*2500*/  STL.U16 [R36+0x20a], R37 ;  /* 0x00020a2524007387 */ /* 0x000be20000100400 */
[----:B-1----:R-:W-:-:S03]  /*2510*/  VIADD R7, R5, 0x8 ;  /* 0x0000000805077836 */ /* 0x002fc60000000000 */
[----:B------:R-:W-:Y:S04]  /*2520*/  STL [R4+0x10], R10 ;  /* 0x0000100a04007387 */ /* 0x000fe80000100800 */
[----:B------:R1:W-:Y:S01]  /*2530*/  STL.U16 [R36+0x20c], R13 ;  /* 0x00020c0d24007387 */ /* 0x0003e20000100400 */
[----:B0-----:R-:W-:Y:S02]  /*2540*/  F2FP.F16.F32.PACK_AB R32, R33, R32 ;  /* 0x000000202120723e */ /* 0x001fe400000000ff */
[----:B-----5:R-:W-:Y:S01]  /*2550*/  PRMT R37, R16, 0x7632, R37 ;  /* 0x0000763210257816 */ /* 0x020fe20000000025 */
[----:B------:R0:W-:Y:S04]  /*2560*/  STL [R4+0x14], R11 ;  /* 0x0000140b04007387 */ /* 0x0001e80000100800 */
[----:B------:R-:W-:Y:S01]  /*2570*/  STL.U16 [R36+0x20e], R17 ;  /* 0x00020e1124007387 */ /* 0x000fe20000100400 */
[----:B-1----:R-:W-:-:S03]  /*2580*/  PRMT R13, R24, 0x7632, R13 ;  /* 0x00007632180d7816 */ /* 0x002fc6000000000d */
[----:B------:R-:W-:Y:S01]  /*2590*/  STL [R6+0x8], R14 ;  /* 0x0000080e06007387 */ /* 0x000fe20000100800 */
[----:B--2---:R-:W-:Y:S01]  /*25a0*/  F2FP.F16.F32.PACK_AB R34, R35, R34 ;  /* 0x000000222322723e */ /* 0x004fe200000000ff */
[C---:B0-----:R-:W-:Y:S01]  /*25b0*/  IMAD R4, R7.reuse, 0x4, R134 ;  /* 0x0000000407047824 */ /* 0x041fe200078e0286 */
[----:B------:R-:W-:Y:S01]  /*25c0*/  PRMT R11, R20, 0x7632, R11 ;  /* 0x00007632140b7816 */ /* 0x000fe2000000000b */
[----:B------:R-:W-:Y:S02]  /*25d0*/  STL.U16 [R12+0x208], R16 ;  /* 0x000208100c007387 */ /* 0x000fe40000100400 */
[----:B------:R-:W-:Y:S02]  /*25e0*/  IMAD R10, R7, -0x2, R4 ;  /* 0xfffffffe070a7824 */ /* 0x000fe400078e0204 */
[----:B------:R-:W-:Y:S01]  /*25f0*/  STL [R6+0xc], R15 ;  /* 0x00000c0f06007387 */ /* 0x000fe20000100800 */
[C---:B------:R-:W-:Y:S01]  /*2600*/  VIADD R7, R5.reuse, 0xc ;  /* 0x0000000c05077836 */ /* 0x040fe20000000000 */
[----:B------:R-:W-:-:S02]  /*2610*/  IADD3 R5, PT, PT, R5, 0x10, RZ ;  /* 0x0000001005057810 */ /* 0x000fc40007ffe0ff */
[----:B------:R-:W-:Y:S01]  /*2620*/  STL.U16 [R12+0x20a], R37 ;  /* 0x00020a250c007387 */ /* 0x000fe20000100400 */
[----:B------:R-:W-:Y:S01]  /*2630*/  IMAD R2, R7, 0x4, R134 ;  /* 0x0000000407027824 */ /* 0x000fe200078e0286 */
[----:B------:R-:W-:Y:S02]  /*2640*/  ISETP.GE.AND P1, PT, R5, R38, PT ;  /* 0x000000260500720c */ /* 0x000fe40003f26270 */
[----:B------:R-:W-:Y:S01]  /*2650*/  STL [R6+0x10], R18 ;  /* 0x0000101206007387 */ /* 0x000fe20000100800 */
[----:B------:R-:W-:-:S03]  /*2660*/  IMAD R7, R7, -0x2, R2 ;  /* 0xfffffffe07077824 */ /* 0x000fc600078e0202 */
[----:B------:R-:W-:Y:S04]  /*2670*/  STL.U16 [R12+0x20c], R20 ;  /* 0x00020c140c007387 */ /* 0x000fe80000100400 */
[----:B------:R0:W-:Y:S04]  /*2680*/  STL [R6+0x14], R19 ;  /* 0x0000141306007387 */ /* 0x0001e80000100800 */
[----:B------:R1:W-:Y:S04]  /*2690*/  STL.U16 [R12+0x20e], R11 ;  /* 0x00020e0b0c007387 */ /* 0x0003e80000100400 */
[----:B------:R2:W-:Y:S01]  /*26a0*/  STL [R4+0x8], R22 ;  /* 0x0000081604007387 */ /* 0x0005e20000100800 */
[----:B0-----:R-:W-:-:S03]  /*26b0*/  PRMT R6, R28, 0x7632, R6 ;  /* 0x000076321c067816 */ /* 0x001fc60000000006 */
[----:B------:R2:W-:Y:S01]  /*26c0*/  STL.U16 [R10+0x208], R24 ;  /* 0x000208180a007387 */ /* 0x0005e20000100400 */
[----:B-1----:R-:W-:-:S03]  /*26d0*/  PRMT R11, R32, 0x7632, R11 ;  /* 0x00007632200b7816 */ /* 0x002fc6000000000b */
[----:B------:R2:W-:Y:S01]  /*26e0*/  STL [R4+0xc], R23 ;  /* 0x00000c1704007387 */ /* 0x0005e20000100800 */
[----:B------:R-:W-:-:S03]  /*26f0*/  PRMT R12, R34, 0x7632, R12 ;  /* 0x00007632220c7816 */ /* 0x000fc6000000000c */
[----:B------:R2:W-:Y:S04]  /*2700*/  STL.U16 [R10+0x20a], R13 ;  /* 0x00020a0d0a007387 */ /* 0x0005e80000100400 */
[----:B------:R2:W-:Y:S04]  /*2710*/  STL [R4+0x10], R26 ;  /* 0x0000101a04007387 */ /* 0x0005e80000100800 */
[----:B------:R2:W-:Y:S04]  /*2720*/  STL.U16 [R10+0x20c], R28 ;  /* 0x00020c1c0a007387 */ /* 0x0005e80000100400 */
[----:B------:R2:W-:Y:S04]  /*2730*/  STL [R4+0x14], R27 ;  /* 0x0000141b04007387 */ /* 0x0005e80000100800 */
[----:B------:R2:W-:Y:S04]  /*2740*/  STL.U16 [R10+0x20e], R6 ;  /* 0x00020e060a007387 */ /* 0x0005e80000100400 */
[----:B---3--:R2:W-:Y:S04]  /*2750*/  STL [R2+0x8], R30 ;  /* 0x0000081e02007387 */ /* 0x0085e80000100800 */
[----:B------:R2:W-:Y:S04]  /*2760*/  STL.U16 [R7+0x208], R32 ;  /* 0x0002082007007387 */ /* 0x0005e80000100400 */
[----:B------:R2:W-:Y:S04]  /*2770*/  STL [R2+0xc], R31 ;  /* 0x00000c1f02007387 */ /* 0x0005e80000100800 */
[----:B------:R2:W-:Y:S04]  /*2780*/  STL.U16 [R7+0x20a], R11 ;  /* 0x00020a0b07007387 */ /* 0x0005e80000100400 */
[----:B----4-:R2:W-:Y:S04]  /*2790*/  STL [R2+0x10], R8 ;  /* 0x0000100802007387 */ /* 0x0105e80000100800 */
[----:B------:R2:W-:Y:S04]  /*27a0*/  STL.U16 [R7+0x20c], R34 ;  /* 0x00020c2207007387 */ /* 0x0005e80000100400 */
[----:B------:R2:W-:Y:S04]  /*27b0*/  STL [R2+0x14], R9 ;  /* 0x0000140902007387 */ /* 0x0005e80000100800 */
[----:B------:R2:W-:Y:S01]  /*27c0*/  STL.U16 [R7+0x20e], R12 ;  /* 0x00020e0c07007387 */ /* 0x0005e20000100400 */
[----:B------:R-:W-:Y:S05]  /*27d0*/  @!P1 BRA `(.L_x_416) ;  /* 0xfffffff800c09947 */ /* 0x000fea000383ffff */
.L_x_415:
[----:B--2---:R-:W-:-:S05]  /*27e0*/  IMAD.IADD R2, R3, 0x1, -R5 ;  /* 0x0000000103027824 */ /* 0x004fca00078e0a05 */
[----:B------:R-:W-:-:S13]  /*27f0*/  ISETP.GT.AND P1, PT, R2, 0x4, PT ;  /* 0x000000040200780c */ /* 0x000fda0003f24270 */
[----:B------:R-:W-:Y:S05]  /*2800*/  @!P1 BRA `(.L_x_417) ;  /* 0x0000000000a09947 */ /* 0x000fea0003800000 */
[C---:B------:R-:W-:Y:S01]  /*2810*/  IMAD R2, R5.reuse, 0x4, R130 ;  /* 0x0000000405027824 */ /* 0x040fe200078e0282 */
[----:B------:R-:W-:Y:S01]  /*2820*/  PLOP3.LUT P0, PT, PT, PT, PT, 0x8, 0x80 ;  /* 0x000000000080781c */ /* 0x000fe20003f0e170 */
[----:B------:R-:W-:-:S03]  /*2830*/  IMAD R4, R5, 0x4, R134 ;  /* 0x0000000405047824 */ /* 0x000fc600078e0286 */
        /* <DEDUP_REMOVED lines=8> */
[----:B------:R1:W5:Y:S01]  /*28c0*/  LDS.64 R18, [R2+0x18] ;  /* 0x0000180002127984 */ /* 0x0003620000000a00 */
[----:B0-----:R-:W-:Y:S01]  /*28d0*/  F2FP.F16.F32.PACK_AB R8, R9, R8 ;  /* 0x000000080908723e */ /* 0x001fe200000000ff */
[----:B------:R-:W-:-:S02]  /*28e0*/  VIADD R9, R5, 0x4 ;  /* 0x0000000405097836 */ /* 0x000fc40000000000 */
[----:B------:R-:W-:Y:S01]  /*28f0*/  VIADD R5, R5, 0x8 ;  /* 0x0000000805057836 */ /* 0x000fe20000000000 */
[----:B------:R-:W-:Y:S02]  /*2900*/  PRMT R23, R8, 0x7632, R23 ;  /* 0x0000763208177816 */ /* 0x000fe40000000017 */
[----:B-1----:R-:W-:Y:S02]  /*2910*/  F2FP.F16.F32.PACK_AB R12, R13, R12 ;  /* 0x0000000c0d0c723e */ /* 0x002fe400000000ff */
[----:B------:R-:W-:Y:S01]  /*2920*/  LEA R2, R9, R134, 0x2 ;  /* 0x0000008609027211 */ /* 0x000fe200078e10ff */
[----:B--2---:R0:W-:Y:S01]  /*2930*/  STL [R4+0x8], R6 ;  /* 0x0000080604007387 */ /* 0x0041e20000100800 */
[----:B---3--:R-:W-:-:S03]  /*2940*/  F2FP.F16.F32.PACK_AB R16, R17, R16 ;  /* 0x000000101110723e */ /* 0x008fc600000000ff */
[----:B------:R1:W-:Y:S01]  /*2950*/  STL.U16 [R22+0x208], R8 ;  /* 0x0002080816007387 */ /* 0x0003e20000100400 */
[----:B------:R-:W-:-:S03]  /*2960*/  IMAD R9, R9, -0x2, R2 ;  /* 0xfffffffe09097824 */ /* 0x000fc600078e0202 */
        /* <DEDUP_REMOVED lines=18> */
.L_x_417:
[----:B------:R-:W-:-:S13]  /*2a90*/  ISETP.NE.OR P0, PT, R5, R3, P0 ;  /* 0x000000030500720c */ /* 0x000fda0000705670 */
[----:B------:R-:W-:Y:S05]  /*2aa0*/  @!P0 BRA `(.L_x_413) ;  /* 0x0000000000588947 */ /* 0x000fea0003800000 */
.L_x_414:
        /* <DEDUP_REMOVED lines=22> */
.L_x_413:
[----:B------:R-:W-:-:S09]  /*2c10*/  UISETP.NE.AND UP0, UPT, UR6, URZ, UPT ;  /* 0x000000ff0600728c */ /* 0x000fd2000bf05270 */
[----:B------:R-:W-:Y:S05]  /*2c20*/  BRA.U !UP0, `(.L_x_412) ;  /* 0x0000000108347547 */ /* 0x000fea000b800000 */
[----:B------:R-:W-:-:S05]  /*2c30*/  UMOV UR4, URZ ;  /* 0x000000ff00047c82 */ /* 0x000fca0008000000 */
.L_x_418:
[C---:B01----:R-:W-:Y:S01]  /*2c40*/  LEA R2, R3.reuse, R130, 0x2 ;  /* 0x0000008203027211 */ /* 0x043fe200078e10ff */
[----:B--2---:R-:W-:Y:S01]  /*2c50*/  IMAD R5, R3, 0x4, R134 ;  /* 0x0000000403057824 */ /* 0x004fe200078e0286 */
[----:B------:R-:W-:-:S03]  /*2c60*/  UIADD3 UR4, UPT, UPT, UR4, 0x1, URZ ;  /* 0x0000000104047890 */ /* 0x000fc6000fffe0ff */
        /* <DEDUP_REMOVED lines=9> */
.L_x_412:
        /* <DEDUP_REMOVED lines=116> */
[----:B------:R1:W-:Y:S01]  /*3440*/  STL.64 [R1+0x608], R188 ;  /* 0x000608bc01007387 */ /* 0x0003e20000100a00 */
        /* <DEDUP_REMOVED lines=41> */
.L_x_411:
[----:B------:R-:W-:Y:S05]  /*36e0*/  BSYNC.RECONVERGENT B0 ;  /* 0x0000000000007941 */ /* 0x000fea0003800200 */
.L_x_410:
        /* <DEDUP_REMOVED lines=11> */
[----:B0-----:R-:W-:Y:S04]  /*37a0*/  STL.64 [R1+0x308], R134 ;  /* 0x0003088601007387 */ /* 0x001fe80000100a00 */
[----:B------:R-:W-:Y:S04]  /*37b0*/  SHFL.DOWN PT, R150, R112, 0x1, 0x1f ;  /* 0x08201f0070967f89 */ /* 0x000fe800000e0000 */
[----:B------:R-:W0:Y:S04]  /*37c0*/  SHFL.DOWN PT, R151, R113, 0x1, 0x1f ;  /* 0x08201f0071977f89 */ /* 0x000e2800000e0000 */
[----:B-1----:R-:W-:Y:S04]  /*37d0*/  STL.64 [R1+0x368], R158 ;  /* 0x0003689e01007387 */ /* 0x002fe80000100a00 */
[----:B------:R-:W-:Y:S04]  /*37e0*/  SHFL.DOWN PT, R134, R94, 0x1, 0x1f ;  /* 0x08201f005e867f89 */ /* 0x000fe800000e0000 */
[----:B------:R-:W1:Y:S04]  /*37f0*/  SHFL.DOWN PT, R135, R95, 0x1, 0x1f ;  /* 0x08201f005f877f89 */ /* 0x000e6800000e0000 */
[----:B------:R-:W-:Y:S04]  /*3800*/  SHFL.DOWN PT, R158, R70, 0x1, 0x1f ;  /* 0x08201f00469e7f89 */ /* 0x000fe800000e0000 */
[----:B------:R-:W1:Y:S04]  /*3810*/  SHFL.DOWN PT, R159, R71, 0x1, 0x1f ;  /* 0x08201f00479f7f89 */ /* 0x000e6800000e0000 */
[----:B------:R-:W-:Y:S04]  /*3820*/  SHFL.DOWN PT, R148, R114, 0x1, 0x1f ;  /* 0x08201f0072947f89 */ /* 0x000fe800000e0000 */
[----:B------:R-:W1:Y:S04]  /*3830*/  SHFL.DOWN PT, R149, R115, 0x1, 0x1f ;  /* 0x08201f0073957f89 */ /* 0x000e6800000e0000 */
[----:B--2---:R-:W-:Y:S04]  /*3840*/  STL.64 [R1+0x360], R156 ;  /* 0x0003609c01007387 */ /* 0x004fe80000100a00 */
[----:B------:R-:W-:Y:S04]  /*3850*/  SHFL.DOWN PT, R156, R72, 0x1, 0x1f ;  /* 0x08201f00489c7f89 */ /* 0x000fe800000e0000 */
[----:B------:R-:W2:Y:S04]  /*3860*/  SHFL.DOWN PT, R157, R73, 0x1, 0x1f ;  /* 0x08201f00499d7f89 */ /* 0x000ea800000e0000 */
[----:B---3--:R-:W-:Y:S04]  /*3870*/  STL.64 [R1+0x358], R154 ;  /* 0x0003589a01007387 */ /* 0x008fe80000100a00 */
[----:B------:R-:W-:Y:S04]  /*3880*/  SHFL.DOWN PT, R154, R74, 0x1, 0x1f ;  /* 0x08201f004a9a7f89 */ /* 0x000fe800000e0000 */
[----:B------:R-:W3:Y:S04]  /*3890*/  SHFL.DOWN PT, R155, R75, 0x1, 0x1f ;  /* 0x08201f004b9b7f89 */ /* 0x000ee800000e0000 */
[----:B----4-:R-:W-:Y:S04]  /*38a0*/  STL.64 [R1+0x350], R152 ;  /* 0x0003509801007387 */ /* 0x010fe80000100a00 */
        /* <DEDUP_REMOVED lines=8> */
[----:B------:R-:W-:Y:S04]  /*3930*/  STL.64 [R1+0x3f0], R158 ;  /* 0x0003f09e01007387 */ /* 0x000fe80000100a00 */
[----:B------:R-:W-:Y:S04]  /*3940*/  SHFL.DOWN PT, R134, R54, 0x1, 0x1f ;  /* 0x08201f0036867f89 */ /* 0x000fe800000e0000 */
[----:B------:R-:W1:Y:S04]  /*3950*/  SHFL.DOWN PT, R135, R55, 0x1, 0x1f ;  /* 0x08201f0037877f89 */ /* 0x000e6800000e0000 */
[----:B------:R-:W-:Y:S04]  /*3960*/  SHFL.DOWN PT, R158, R30, 0x1, 0x1f ;  /* 0x08201f001e9e7f89 */ /* 0x000fe800000e0000 */
[----:B------:R-:W1:Y:S04]  /*3970*/  SHFL.DOWN PT, R159, R31, 0x1, 0x1f ;  /* 0x08201f001f9f7f89 */ /* 0x000e6800000e0000 */
[----:B------:R-:W-:Y:S04]  /*3980*/  SHFL.DOWN PT, R144, R118, 0x1, 0x1f ;  /* 0x08201f0076907f89 */ /* 0x000fe800000e0000 */
[----:B------:R-:W1:Y:S04]  /*3990*/  SHFL.DOWN PT, R145, R119, 0x1, 0x1f ;  /* 0x08201f0077917f89 */ /* 0x000e6800000e0000 */
[----:B------:R-:W-:Y:S04]  /*39a0*/  STL.64 [R1+0x340], R148 ;  /* 0x0003409401007387 */ /* 0x000fe80000100a00 */
[----:B------:R-:W-:Y:S04]  /*39b0*/  SHFL.DOWN PT, R148, R80, 0x1, 0x1f ;  /* 0x08201f0050947f89 */ /* 0x000fe800000e0000 */
[----:B------:R-:W1:Y:S04]  /*39c0*/  SHFL.DOWN PT, R149, R81, 0x1, 0x1f ;  /* 0x08201f0051957f89 */ /* 0x000e6800000e0000 */
[----:B--2---:R-:W-:Y:S04]  /*39d0*/  STL.64 [R1+0x3e8], R156 ;  /* 0x0003e89c01007387 */ /* 0x004fe80000100a00 */
[----:B------:R-:W-:Y:S04]  /*39e0*/  SHFL.DOWN PT, R156, R32, 0x1, 0x1f ;  /* 0x08201f00209c7f89 */ /* 0x000fe800000e0000 */
[----:B------:R-:W2:Y:S04]  /*39f0*/  SHFL.DOWN PT, R157, R33, 0x1, 0x1f ;  /* 0x08201f00219d7f89 */ /* 0x000ea800000e0000 */
[----:B------:R-:W-:Y:S04]  /*3a00*/  SHFL.DOWN PT, R142, R120, 0x1, 0x1f ;  /* 0x08201f00788e7f89 */ /* 0x000fe800000e0000 */
[----:B------:R-:W2:Y:S04]  /*3a10*/  SHFL.DOWN PT, R143, R121, 0x1, 0x1f ;  /* 0x08201f00798f7f89 */ /* 0x000ea800000e0000 */
[----:B---3--:R-:W-:Y:S04]  /*3a20*/  STL.64 [R1+0x3e0], R154 ;  /* 0x0003e09a01007387 */ /* 0x008fe80000100a00 */
[----:B------:R-:W-:Y:S04]  /*3a30*/  SHFL.DOWN PT, R154, R34, 0x1, 0x1f ;  /* 0x08201f00229a7f89 */ /* 0x000fe800000e0000 */
[----:B------:R-:W3:Y:S04]  /*3a40*/  SHFL.DOWN PT, R155, R35, 0x1, 0x1f ;  /* 0x08201f00239b7f89 */ /* 0x000ee800000e0000 */
[----:B------:R-:W-:Y:S04]  /*3a50*/  SHFL.DOWN PT, R140, R122, 0x1, 0x1f ;  /* 0x08201f007a8c7f89 */ /* 0x000fe800000e0000 */
[----:B------:R-:W3:Y:S04]  /*3a60*/  SHFL.DOWN PT, R141, R123, 0x1, 0x1f ;  /* 0x08201f007b8d7f89 */ /* 0x000ee800000e0000 */
[----:B----4-:R-:W-:Y:S04]  /*3a70*/  STL.64 [R1+0x3d8], R152 ;  /* 0x0003d89801007387 */ /* 0x010fe80000100a00 */
[----:B------:R-:W-:Y:S04]  /*3a80*/  SHFL.DOWN PT, R152, R36, 0x1, 0x1f ;  /* 0x08201f0024987f89 */ /* 0x000fe800000e0000 */
[----:B------:R-:W4:Y:S04]  /*3a90*/  SHFL.DOWN PT, R153, R37, 0x1, 0x1f ;  /* 0x08201f0025997f89 */ /* 0x000f2800000e0000 */
[----:B------:R-:W-:Y:S04]  /*3aa0*/  SHFL.DOWN PT, R138, R124, 0x1, 0x1f ;  /* 0x08201f007c8a7f89 */ /* 0x000fe800000e0000 */
[----:B------:R-:W4:Y:S04]  /*3ab0*/  SHFL.DOWN PT, R139, R125, 0x1, 0x1f ;  /* 0x08201f007d8b7f89 */ /* 0x000f2800000e0000 */
[----:B------:R-:W-:Y:S04]  /*3ac0*/  STL.64 [R1+0x338], R146 ;  /* 0x0003389201007387 */ /* 0x000fe80000100a00 */
        /* <DEDUP_REMOVED lines=9> */
[----:B------:R-:W1:Y:S04]  /*3b60*/  SHFL.DOWN PT, R159, R179, 0x1, 0x1f ;  /* 0x08201f00b39f7f89 */ /* 0x000e6800000e0000 */
[----:B------:R-:W1:Y:S04]  /*3b70*/  SHFL.DOWN PT, R158, R178, 0x1, 0x1f ;  /* 0x08201f00b29e7f89 */ /* 0x000e6800000e0000 */
[----:B------:R-:W-:Y:S04]  /*3b80*/  SHFL.DOWN PT, R136, R126, 0x1, 0x1f ;  /* 0x08201f007e887f89 */ /* 0x000fe800000e0000 */
[----:B------:R-:W1:Y:S04]  /*3b90*/  SHFL.DOWN PT, R137, R127, 0x1, 0x1f ;  /* 0x08201f007f897f89 */ /* 0x000e6800000e0000 */
[----:B------:R-:W-:Y:S04]  /*3ba0*/  STL.64 [R1+0x330], R144 ;  /* 0x0003309001007387 */ /* 0x000fe80000100a00 */
[----:B------:R-:W-:Y:S04]  /*3bb0*/  SHFL.DOWN PT, R144, R84, 0x1, 0x1f ;  /* 0x08201f0054907f89 */ /* 0x000fe800000e0000 */
[----:B------:R-:W1:Y:S04]  /*3bc0*/  SHFL.DOWN PT, R145, R85, 0x1, 0x1f ;  /* 0x08201f0055917f89 */ /* 0x000e6800000e0000 */
[----:B------:R-:W-:Y:S04]  /*3bd0*/  STL.64 [R1+0x3c8], R148 ;  /* 0x0003c89401007387 */ /* 0x000fe80000100a00 */
[----:B------:R-:W-:Y:S04]  /*3be0*/  SHFL.DOWN PT, R148, R40, 0x1, 0x1f ;  /* 0x08201f0028947f89 */ /* 0x000fe800000e0000 */
[----:B------:R-:W1:Y:S04]  /*3bf0*/  SHFL.DOWN PT, R149, R41, 0x1, 0x1f ;  /* 0x08201f0029957f89 */ /* 0x000e6800000e0000 */
[----:B--2---:R-:W-:Y:S04]  /*3c00*/  STL.64 [R1+0x488], R156 ;  /* 0x0004889c01007387 */ /* 0x004fe80000100a00 */
[----:B------:R-:W2:Y:S04]  /*3c10*/  SHFL.DOWN PT, R157, R132, 0x1, 0x1f ;  /* 0x08201f00849d7f89 */ /* 0x000ea800000e0000 */
[----:B------:R-:W-:Y:S04]  /*3c20*/  SHFL.DOWN PT, R156, R133, 0x1, 0x1f ;  /* 0x08201f00859c7f89 */ /* 0x000fe800000e0000 */
[----:B------:R-:W-:Y:S04]  /*3c30*/  STL.64 [R1+0x328], R142 ;  /* 0x0003288e01007387 */ /* 0x000fe80000100a00 */
[----:B------:R-:W-:Y:S04]  /*3c40*/  SHFL.DOWN PT, R142, R86, 0x1, 0x1f ;  /* 0x08201f00568e7f89 */ /* 0x000fe800000e0000 */
[----:B------:R-:W2:Y:S04]  /*3c50*/  SHFL.DOWN PT, R143, R87, 0x1, 0x1f ;  /* 0x08201f00578f7f89 */ /* 0x000ea800000e0000 */
[----:B---3--:R-:W-:Y:S04]  /*3c60*/  STL.64 [R1+0x480], R154 ;  /* 0x0004809a01007387 */ /* 0x008fe80000100a00 */
[----:B------:R-:W-:Y:S04]  /*3c70*/  SHFL.DOWN PT, R155, R196, 0x1, 0x1f ;  /* 0x08201f00c49b7f89 */ /* 0x000fe800000e0000 */
[----:B------:R-:W-:Y:S04]  /*3c80*/  SHFL.DOWN PT, R154, R197, 0x1, 0x1f ;  /* 0x08201f00c59a7f89 */ /* 0x000fe800000e0000 */
[----:B------:R-:W-:Y:S04]  /*3c90*/  STL.64 [R1+0x320], R140 ;  /* 0x0003208c01007387 */ /* 0x000fe80000100a00 */
[----:B------:R-:W-:Y:S04]  /*3ca0*/  SHFL.DOWN PT, R140, R88, 0x1, 0x1f ;  /* 0x08201f00588c7f89 */ /* 0x000fe800000e0000 */
[----:B------:R-:W3:Y:S04]  /*3cb0*/  SHFL.DOWN PT, R141, R89, 0x1, 0x1f ;  /* 0x08201f00598d7f89 */ /* 0x000ee800000e0000 */
[----:B----4-:R-:W-:Y:S04]  /*3cc0*/  STL.64 [R1+0x478], R152 ;  /* 0x0004789801007387 */ /* 0x010fe80000100a00 */
[----:B------:R-:W-:Y:S04]  /*3cd0*/  SHFL.DOWN PT, R153, R198, 0x1, 0x1f ;  /* 0x08201f00c6997f89 */ /* 0x000fe800000e0000 */
[----:B------:R-:W-:Y:S04]  /*3ce0*/  SHFL.DOWN PT, R152, R199, 0x1, 0x1f ;  /* 0x08201f00c7987f89 */ /* 0x000fe800000e0000 */
[----:B------:R-:W-:Y:S04]  /*3cf0*/  STL.64 [R1+0x318], R138 ;  /* 0x0003188a01007387 */ /* 0x000fe80000100a00 */
[----:B------:R-:W-:Y:S04]  /*3d00*/  SHFL.DOWN PT, R138, R90, 0x1, 0x1f ;  /* 0x08201f005a8a7f89 */ /* 0x000fe800000e0000 */
[----:B------:R-:W4:Y:S04]  /*3d10*/  SHFL.DOWN PT, R139, R91, 0x1, 0x1f ;  /* 0x08201f005b8b7f89 */ /* 0x000f2800000e0000 */
[----:B------:R-:W-:Y:S04]  /*3d20*/  STL.64 [R1+0x3c0], R146 ;  /* 0x0003c09201007387 */ /* 0x000fe80000100a00 */
[----:B------:R-:W-:Y:S04]  /*3d30*/  SHFL.DOWN PT, R146, R42, 0x1, 0x1f ;  /* 0x08201f002a927f89 */ /* 0x000fe800000e0000 */
[----:B------:R-:W4:Y:S04]  /*3d40*/  SHFL.DOWN PT, R147, R43, 0x1, 0x1f ;  /* 0x08201f002b937f89 */ /* 0x000f2800000e0000 */
[----:B0-----:R-:W-:Y:S04]  /*3d50*/  STL.64 [R1+0x470], R150 ;  /* 0x0004709601007387 */ /* 0x001fe80000100a00 */
[----:B-1----:R0:W-:Y:S04]  /*3d60*/  STL.64 [R1+0x4d0], R134 ;  /* 0x0004d08601007387 */ /* 0x0021e80000100a00 */
[----:B------:R-:W1:Y:S04]  /*3d70*/  SHFL.DOWN PT, R151, R201, 0x1, 0x1f ;  /* 0x08201f00c9977f89 */ /* 0x000e6800000e0000 */
[----:B------:R-:W-:Y:S01]  /*3d80*/  SHFL.DOWN PT, R150, R202, 0x1, 0x1f ;  /* 0x08201f00ca967f89 */ /* 0x000fe200000e0000 */
[----:B0-----:R-:W-:Y:S01]  /*3d90*/  MOV R134, R159 ;  /* 0x0000009f00867202 */ /* 0x001fe20000000f00 */
[----:B------:R-:W-:-:S02]  /*3da0*/  IMAD.MOV.U32 R135, RZ, RZ, R158 ;  /* 0x000000ffff877224 */ /* 0x000fc400078e009e */
[----:B------:R-:W-:Y:S04]  /*3db0*/  STL.64 [R1+0x310], R136 ;  /* 0x0003108801007387 */ /* 0x000fe80000100a00 */
[----:B------:R-:W-:Y:S04]  /*3dc0*/  SHFL.DOWN PT, R136, R92, 0x1, 0x1f ;  /* 0x08201f005c887f89 */ /* 0x000fe800000e0000 */
[----:B------:R-:W0:Y:S04]  /*3dd0*/  SHFL.DOWN PT, R137, R93, 0x1, 0x1f ;  /* 0x08201f005d897f89 */ /* 0x000e2800000e0000 */
[----:B------:R-:W-:Y:S04]  /*3de0*/  STL.64 [R1+0x3b8], R144 ;  /* 0x0003b89001007387 */ /* 0x000fe80000100a00 */
[----:B------:R-:W-:Y:S04]  /*3df0*/  SHFL.DOWN PT, R144, R44, 0x1, 0x1f ;  /* 0x08201f002c907f89 */ /* 0x000fe800000e0000 */
[----:B------:R-:W0:Y:S04]  /*3e00*/  SHFL.DOWN PT, R145, R45, 0x1, 0x1f ;  /* 0x08201f002d917f89 */ /* 0x000e2800000e0000 */
[----:B------:R-:W-:Y:S04]  /*3e10*/  STL.64 [R1+0x468], R148 ;  /* 0x0004689401007387 */ /* 0x000fe80000100a00 */
[----:B------:R2:W-:Y:S04]  /*3e20*/  STL.64 [R1+0x548], R134 ;  /* 0x0005488601007387 */ /* 0x0005e80000100a00 */
[----:B------:R-:W0:Y:S04]  /*3e30*/  SHFL.DOWN PT, R149, R203, 0x1, 0x1f ;  /* 0x08201f00cb957f89 */ /* 0x000e2800000e0000 */
[----:B------:R-:W0:Y:S01]  /*3e40*/  SHFL.DOWN PT, R148, R204, 0x1, 0x1f ;  /* 0x08201f00cc947f89 */ /* 0x000e2200000e0000 */
[----:B--2---:R-:W-:-:S03]  /*3e50*/  IMAD.MOV.U32 R134, RZ, RZ, R157 ;  /* 0x000000ffff867224 */ /* 0x004fc600078e009d */
[----:B------:R-:W-:Y:S01]  /*3e60*/  STL.64 [R1+0x3b0], R142 ;  /* 0x0003b08e01007387 */ /* 0x000fe20000100a00 */
[----:B------:R-:W-:-:S03]  /*3e70*/  IMAD.MOV.U32 R135, RZ, RZ, R156 ;  /* 0x000000ffff877224 */ /* 0x000fc600078e009c */
[----:B------:R-:W-:Y:S04]  /*3e80*/  SHFL.DOWN PT, R142, R46, 0x1, 0x1f ;  /* 0x08201f002e8e7f89 */ /* 0x000fe800000e0000 */
[----:B------:R-:W2:Y:S04]  /*3e90*/  SHFL.DOWN PT, R143, R47, 0x1, 0x1f ;  /* 0x08201f002f8f7f89 */ /* 0x000ea800000e0000 */
[----:B------:R4:W-:Y:S04]  /*3ea0*/  STL.64 [R1+0x550], R134 ;  /* 0x0005508601007387 */ /* 0x0009e80000100a00 */
[----:B---3--:R-:W-:Y:S04]  /*3eb0*/  STL.64 [R1+0x3a8], R140 ;  /* 0x0003a88c01007387 */ /* 0x008fe80000100a00 */
[----:B------:R-:W-:Y:S01]  /*3ec0*/  SHFL.DOWN PT, R140, R48, 0x1, 0x1f ;  /* 0x08201f00308c7f89 */ /* 0x000fe200000e0000 */
[----:B----4-:R-:W-:Y:S01]  /*3ed0*/  IMAD.MOV.U32 R134, RZ, RZ, R155 ;  /* 0x000000ffff867224 */ /* 0x010fe200078e009b */
[----:B------:R-:W-:-:S02]  /*3ee0*/  MOV R135, R154 ;  /* 0x0000009a00877202 */ /* 0x000fc40000000f00 */
[----:B------:R-:W3:Y:S04]  /*3ef0*/  SHFL.DOWN PT, R141, R49, 0x1, 0x1f ;  /* 0x08201f00318d7f89 */ /* 0x000ee800000e0000 */
[----:B------:R4:W-:Y:S04]  /*3f00*/  STL.64 [R1+0x558], R134 ;  /* 0x0005588601007387 */ /* 0x0009e80000100a00 */
[----:B------:R-:W-:Y:S04]  /*3f10*/  STL.64 [R1+0x3a0], R138 ;  /* 0x0003a08a01007387 */ /* 0x000fe80000100a00 */
[----:B------:R-:W-:Y:S01]  /*3f20*/  SHFL.DOWN PT, R138, R50, 0x1, 0x1f ;  /* 0x08201f00328a7f89 */ /* 0x000fe200000e0000 */
[----:B----4-:R-:W-:-:S03]  /*3f30*/  IMAD.MOV.U32 R134, RZ, RZ, R153 ;  /* 0x000000ffff867224 */ /* 0x010fc600078e0099 */
[----:B------:R-:W4:Y:S01]  /*3f40*/  SHFL.DOWN PT, R139, R51, 0x1, 0x1f ;  /* 0x08201f00338b7f89 */ /* 0x000f2200000e0000 */
[----:B------:R-:W-:-:S03]  /*3f50*/  IMAD.MOV.U32 R135, RZ, RZ, R152 ;  /* 0x000000ffff877224 */ /* 0x000fc600078e0098 */
[----:B------:R-:W-:Y:S04]  /*3f60*/  STL.64 [R1+0x460], R146 ;  /* 0x0004609201007387 */ /* 0x000fe80000100a00 */
[----:B------:R1:W-:Y:S04]  /*3f70*/  STL.64 [R1+0x560], R134 ;  /* 0x0005608601007387 */ /* 0x0003e80000100a00 */
[----:B------:R-:W-:Y:S04]  /*3f80*/  SHFL.DOWN PT, R146, R2, 0x1, 0x1f ;  /* 0x08201f0002927f89 */ /* 0x000fe800000e0000 */
[----:B------:R-:W4:Y:S01]  /*3f90*/  SHFL.DOWN PT, R147, R3, 0x1, 0x1f ;  /* 0x08201f0003937f89 */ /* 0x000f2200000e0000 */
[----:B-1----:R-:W-:-:S03]  /*3fa0*/  IMAD.MOV.U32 R134, RZ, RZ, R151 ;  /* 0x000000ffff867224 */ /* 0x002fc600078e0097 */
[----:B0-----:R-:W-:Y:S01]  /*3fb0*/  STL.64 [R1+0x398], R136 ;  /* 0x0003988801007387 */ /* 0x001fe20000100a00 */
[----:B------:R-:W-:-:S03]  /*3fc0*/  IMAD.MOV.U32 R135, RZ, RZ, R150 ;  /* 0x000000ffff877224 */ /* 0x000fc600078e0096 */
[----:B------:R-:W-:Y:S04]  /*3fd0*/  SHFL.DOWN PT, R136, R52, 0x1, 0x1f ;  /* 0x08201f0034887f89 */ /* 0x000fe800000e0000 */
[----:B------:R-:W0:Y:S04]  /*3fe0*/  SHFL.DOWN PT, R137, R53, 0x1, 0x1f ;  /* 0x08201f0035897f89 */ /* 0x000e2800000e0000 */
[----:B------:R-:W-:Y:S04]  /*3ff0*/  STL.64 [R1+0x458], R144 ;  /* 0x0004589001007387 */ /* 0x000fe80000100a00 */
[----:B------:R1:W-:Y:S04]  /*4000*/  STL.64 [R1+0x568], R134 ;  /* 0x0005688601007387 */ /* 0x0003e80000100a00 */
[----:B------:R-:W-:Y:S04]  /*4010*/  SHFL.DOWN PT, R144, R4, 0x1, 0x1f ;  /* 0x08201f0004907f89 */ /* 0x000fe800000e0000 */
[----:B------:R-:W0:Y:S01]  /*4020*/  SHFL.DOWN PT, R145, R5, 0x1, 0x1f ;  /* 0x08201f0005917f89 */ /* 0x000e2200000e0000 */
[----:B-1----:R-:W-:Y:S01]  /*4030*/  MOV R134, R149 ;  /* 0x0000009500867202 */ /* 0x002fe20000000f00 */
[----:B------:R-:W-:-:S02]  /*4040*/  IMAD.MOV.U32 R135, RZ, RZ, R148 ;  /* 0x000000ffff877224 */ /* 0x000fc400078e0094 */
[----:B--2---:R-:W-:Y:S04]  /*4050*/  STL.64 [R1+0x450], R142 ;  /* 0x0004508e01007387 */ /* 0x004fe80000100a00 */
[----:B------:R-:W-:Y:S04]  /*4060*/  STL.64 [R1+0x570], R134 ;  /* 0x0005708601007387 */ /* 0x000fe80000100a00 */
[----:B------:R-:W-:Y:S04]  /*4070*/  SHFL.DOWN PT, R142, R6, 0x1, 0x1f ;  /* 0x08201f00068e7f89 */ /* 0x000fe800000e0000 */
[----:B------:R-:W1:Y:S04]  /*4080*/  SHFL.DOWN PT, R143, R7, 0x1, 0x1f ;  /* 0x08201f00078f7f89 */ /* 0x000e6800000e0000 */
[----:B------:R-:W-:Y:S04]  /*4090*/  SHFL.DOWN PT, R134, R205, 0x1, 0x1f ;  /* 0x08201f00cd867f89 */ /* 0x000fe800000e0000 */
[----:B------:R-:W2:Y:S04]  /*40a0*/  SHFL.DOWN PT, R135, R206, 0x1, 0x1f ;  /* 0x08201f00ce877f89 */ /* 0x000ea800000e0000 */
[----:B------:R-:W2:Y:S04]  /*40b0*/  SHFL.DOWN PT, R151, R207, 0x1, 0x1f ;  /* 0x08201f00cf977f89 */ /* 0x000ea800000e0000 */
[----:B------:R-:W-:Y:S04]  /*40c0*/  SHFL.DOWN PT, R150, R208, 0x1, 0x1f ;  /* 0x08201f00d0967f89 */ /* 0x000fe800000e0000 */
[----:B---3--:R-:W-:Y:S04]  /*40d0*/  STL.64 [R1+0x448], R140 ;  /* 0x0004488c01007387 */ /* 0x008fe80000100a00 */
[----:B------:R-:W-:Y:S04]  /*40e0*/  SHFL.DOWN PT, R140, R8, 0x1, 0x1f ;  /* 0x08201f00088c7f89 */ /* 0x000fe800000e0000 */
[----:B------:R-:W3:Y:S04]  /*40f0*/  SHFL.DOWN PT, R141, R9, 0x1, 0x1f ;  /* 0x08201f00098d7f89 */ /* 0x000ee800000e0000 */
[----:B------:R-:W-:Y:S04]  /*4100*/  SHFL.DOWN PT, R149, R209, 0x1, 0x1f ;  /* 0x08201f00d1957f89 */ /* 0x000fe800000e0000 */
[----:B------:R-:W-:Y:S04]  /*4110*/  SHFL.DOWN PT, R148, R210, 0x1, 0x1f ;  /* 0x08201f00d2947f89 */ /* 0x000fe800000e0000 */
[----:B----4-:R-:W-:Y:S04]  /*4120*/  STL.64 [R1+0x440], R138 ;  /* 0x0004408a01007387 */ /* 0x010fe80000100a00 */
[----:B------:R-:W-:Y:S04]  /*4130*/  SHFL.DOWN PT, R138, R10, 0x1, 0x1f ;  /* 0x08201f000a8a7f89 */ /* 0x000fe800000e0000 */
[----:B------:R-:W4:Y:S04]  /*4140*/  SHFL.DOWN PT, R139, R11, 0x1, 0x1f ;  /* 0x08201f000b8b7f89 */ /* 0x000f2800000e0000 */
[----:B------:R-:W-:Y:S04]  /*4150*/  STL.64 [R1+0x500], R146 ;  /* 0x0005009201007387 */ /* 0x000fe80000100a00 */
[----:B------:R-:W-:Y:S04]  /*4160*/  SHFL.DOWN PT, R147, R211, 0x1, 0x1f ;  /* 0x08201f00d3937f89 */ /* 0x000fe800000e0000 */
[----:B------:R-:W-:Y:S04]  /*4170*/  SHFL.DOWN PT, R146, R212, 0x1, 0x1f ;  /* 0x08201f00d4927f89 */ /* 0x000fe800000e0000 */
[----:B0-----:R-:W-:Y:S04]  /*4180*/  STL.64 [R1+0x438], R136 ;  /* 0x0004388801007387 */ /* 0x001fe80000100a00 */
[----:B------:R-:W-:Y:S04]  /*4190*/  SHFL.DOWN PT, R136, R12, 0x1, 0x1f ;  /* 0x08201f000c887f89 */ /* 0x000fe800000e0000 */
[----:B------:R-:W0:Y:S04]  /*41a0*/  SHFL.DOWN PT, R137, R13, 0x1, 0x1f ;  /* 0x08201f000d897f89 */ /* 0x000e2800000e0000 */
[----:B------:R-:W-:Y:S04]  /*41b0*/  STL.64 [R1+0x4f8], R144 ;  /* 0x0004f89001007387 */ /* 0x000fe80000100a00 */
[----:B------:R-:W0:Y:S04]  /*41c0*/  SHFL.DOWN PT, R145, R213, 0x1, 0x1f ;  /* 0x08201f00d5917f89 */ /* 0x000e2800000e0000 */
[----:B------:R-:W0:Y:S04]  /*41d0*/  SHFL.DOWN PT, R144, R214, 0x1, 0x1f ;  /* 0x08201f00d6907f89 */ /* 0x000e2800000e0000 */
[----:B-1----:R-:W-:Y:S04]  /*41e0*/  STL.64 [R1+0x4f0], R142 ;  /* 0x0004f08e01007387 */ /* 0x002fe80000100a00 */
[----:B--2---:R1:W-:Y:S04]  /*41f0*/  STL.64 [R1+0x578], R134 ;  /* 0x0005788601007387 */ /* 0x0043e80000100a00 */
[----:B------:R-:W2:Y:S04]  /*4200*/  SHFL.DOWN PT, R143, R215, 0x1, 0x1f ;  /* 0x08201f00d78f7f89 */ /* 0x000ea800000e0000 */
[----:B------:R-:W2:Y:S01]  /*4210*/  SHFL.DOWN PT, R142, R216, 0x1, 0x1f ;  /* 0x08201f00d88e7f89 */ /* 0x000ea200000e0000 */
[----:B-1----:R-:W-:-:S03]  /*4220*/  IMAD.MOV.U32 R134, RZ, RZ, R151 ;  /* 0x000000ffff867224 */ /* 0x002fc600078e0097 */
[----:B---3--:R-:W-:Y:S01]  /*4230*/  STL.64 [R1+0x4e8], R140 ;  /* 0x0004e88c01007387 */ /* 0x008fe20000100a00 */
[----:B------:R-:W-:-:S03]  /*4240*/  IMAD.MOV.U32 R135, RZ, RZ, R150 ;  /* 0x000000ffff877224 */ /* 0x000fc600078e0096 */
[----:B------:R-:W1:Y:S04]  /*4250*/  SHFL.DOWN PT, R141, R217, 0x1, 0x1f ;  /* 0x08201f00d98d7f89 */ /* 0x000e6800000e0000 */
[----:B------:R3:W-:Y:S04]  /*4260*/  STL.64 [R1+0x580], R134 ;  /* 0x0005808601007387 */ /* 0x0007e80000100a00 */
[----:B------:R-:W1:Y:S04]  /*4270*/  SHFL.DOWN PT, R140, R218, 0x1, 0x1f ;  /* 0x08201f00da8c7f89 */ /* 0x000e6800000e0000 */
[----:B----4-:R-:W-:Y:S01]  /*4280*/  STL.64 [R1+0x4e0], R138 ;  /* 0x0004e08a01007387 */ /* 0x010fe20000100a00 */
[----:B---3--:R-:W-:Y:S01]  /*4290*/  IMAD.MOV.U32 R134, RZ, RZ, R149 ;  /* 0x000000ffff867224 */ /* 0x008fe200078e0095 */
[----:B------:R-:W-:-:S02]  /*42a0*/  MOV R135, R148 ;  /* 0x0000009400877202 */ /* 0x000fc40000000f00 */
[----:B------:R-:W3:Y:S04]  /*42b0*/  SHFL.DOWN PT, R139, R219, 0x1, 0x1f ;  /* 0x08201f00db8b7f89 */ /* 0x000ee800000e0000 */
[----:B------:R4:W-:Y:S04]  /*42c0*/  STL.64 [R1+0x588], R134 ;  /* 0x0005888601007387 */ /* 0x0009e80000100a00 */
[----:B------:R-:W3:Y:S04]  /*42d0*/  SHFL.DOWN PT, R138, R220, 0x1, 0x1f ;  /* 0x08201f00dc8a7f89 */ /* 0x000ee800000e0000 */
[----:B0-----:R-:W-:Y:S01]  /*42e0*/  STL.64 [R1+0x4d8], R136 ;  /* 0x0004d88801007387 */ /* 0x001fe20000100a00 */
[----:B----4-:R-:W-:-:S03]  /*42f0*/  IMAD.MOV.U32 R134, RZ, RZ, R147 ;  /* 0x000000ffff867224 */ /* 0x010fc600078e0093 */
[----:B------:R-:W0:Y:S01]  /*4300*/  SHFL.DOWN PT, R137, R221, 0x1, 0x1f ;  /* 0x08201f00dd897f89 */ /* 0x000e2200000e0000 */
[----:B------:R-:W-:-:S03]  /*4310*/  IMAD.MOV.U32 R135, RZ, RZ, R146 ;  /* 0x000000ffff877224 */ /* 0x000fc600078e0092 */
[----:B------:R-:W4:Y:S04]  /*4320*/  SHFL.DOWN PT, R136, R222, 0x1, 0x1f ;  /* 0x08201f00de887f89 */ /* 0x000f2800000e0000 */
[----:B------:R2:W-:Y:S04]  /*4330*/  STL.64 [R1+0x590], R134 ;  /* 0x0005908601007387 */ /* 0x0005e80000100a00 */
[----:B------:R-:W-:Y:S04]  /*4340*/  SHFL.DOWN PT, R151, R225, 0x1, 0x1f ;  /* 0x08201f00e1977f89 */ /* 0x000fe800000e0000 */
[----:B------:R-:W-:Y:S01]  /*4350*/  SHFL.DOWN PT, R150, R226, 0x1, 0x1f ;  /* 0x08201f00e2967f89 */ /* 0x000fe200000e0000 */
[----:B--2---:R-:W-:-:S03]  /*4360*/  IMAD.MOV.U32 R134, RZ, RZ, R145 ;  /* 0x000000ffff867224 */ /* 0x004fc600078e0091 */
[----:B------:R-:W-:Y:S01]  /*4370*/  SHFL.DOWN PT, R166, R96, 0x1, 0x1f ;  /* 0x08201f0060a67f89 */ /* 0x000fe200000e0000 */
[----:B------:R-:W-:-:S03]  /*4380*/  IMAD.MOV.U32 R135, RZ, RZ, R144 ;  /* 0x000000ffff877224 */ /* 0x000fc600078e0090 */
[----:B------:R-:W2:Y:S04]  /*4390*/  SHFL.DOWN PT, R167, R97, 0x1, 0x1f ;  /* 0x08201f0061a77f89 */ /* 0x000ea800000e0000 */
[----:B------:R1:W-:Y:S04]  /*43a0*/  STL.64 [R1+0x598], R134 ;  /* 0x0005988601007387 */ /* 0x0003e80000100a00 */
[----:B------:R-:W-:Y:S04]  /*43b0*/  SHFL.DOWN PT, R149, R227, 0x1, 0x1f ;  /* 0x08201f00e3957f89 */ /* 0x000fe800000e0000 */
[----:B------:R-:W-:Y:S01]  /*43c0*/  SHFL.DOWN PT, R148, R228, 0x1, 0x1f ;  /* 0x08201f00e4947f89 */ /* 0x000fe200000e0000 */
[----:B-1----:R-:W-:Y:S01]  /*43d0*/  MOV R134, R143 ;  /* 0x0000008f00867202 */ /* 0x002fe20000000f00 */
[----:B------:R-:W-:-:S02]  /*43e0*/  IMAD.MOV.U32 R135, RZ, RZ, R142 ;  /* 0x000000ffff877224 */ /* 0x000fc400078e008e */
[----:B------:R-:W-:Y:S04]  /*43f0*/  SHFL.DOWN PT, R164, R98, 0x1, 0x1f ;  /* 0x08201f0062a47f89 */ /* 0x000fe800000e0000 */
[----:B------:R1:W-:Y:S04]  /*4400*/  STL.64 [R1+0x5a0], R134 ;  /* 0x0005a08601007387 */ /* 0x0003e80000100a00 */
[----:B------:R-:W-:Y:S04]  /*4410*/  SHFL.DOWN PT, R165, R99, 0x1, 0x1f ;  /* 0x08201f0063a57f89 */ /* 0x000fe800000e0000 */
[----:B------:R-:W-:Y:S01]  /*4420*/  SHFL.DOWN PT, R147, R229, 0x1, 0x1f ;  /* 0x08201f00e5937f89 */ /* 0x000fe200000e0000 */
[----:B-1----:R-:W-:-:S03]  /*4430*/  IMAD.MOV.U32 R134, RZ, RZ, R141 ;  /* 0x000000ffff867224 */ /* 0x002fc600078e008d */
[----:B------:R-:W-:Y:S01]  /*4440*/  SHFL.DOWN PT, R146, R230, 0x1, 0x1f ;  /* 0x08201f00e6927f89 */ /* 0x000fe200000e0000 */
[----:B------:R-:W-:-:S03]  /*4450*/  IMAD.MOV.U32 R135, RZ, RZ, R140 ;  /* 0x000000ffff877224 */ /* 0x000fc600078e008c */
[----:B------:R-:W-:Y:S04]  /*4460*/  SHFL.DOWN PT, R162, R100, 0x1, 0x1f ;  /* 0x08201f0064a27f89 */ /* 0x000fe800000e0000 */
[----:B------:R3:W-:Y:S04]  /*4470*/  STL.64 [R1+0x5a8], R134 ;  /* 0x0005a88601007387 */ /* 0x0007e80000100a00 */
[----:B------:R-:W-:Y:S04]  /*4480*/  SHFL.DOWN PT, R163, R101, 0x1, 0x1f ;  /* 0x08201f0065a37f89 */ /* 0x000fe800000e0000 */
[----:B------:R-:W-:Y:S01]  /*4490*/  SHFL.DOWN PT, R145, R231, 0x1, 0x1f ;  /* 0x08201f00e7917f89 */ /* 0x000fe200000e0000 */
[----:B---3--:R-:W-:Y:S01]  /*44a0*/  IMAD.MOV.U32 R134, RZ, RZ, R139 ;  /* 0x000000ffff867224 */ /* 0x008fe200078e008b */
[----:B------:R-:W-:-:S02]  /*44b0*/  MOV R135, R138 ;  /* 0x0000008a00877202 */ /* 0x000fc40000000f00 */
[----:B------:R-:W-:Y:S04]  /*44c0*/  SHFL.DOWN PT, R144, R232, 0x1, 0x1f ;  /* 0x08201f00e8907f89 */ /* 0x000fe800000e0000 */
[----:B------:R0:W-:Y:S04]  /*44d0*/  STL.64 [R1+0x5b0], R134 ;  /* 0x0005b08601007387 */ /* 0x0001e80000100a00 */
[----:B------:R-:W-:Y:S04]  /*44e0*/  SHFL.DOWN PT, R160, R102, 0x1, 0x1f ;  /* 0x08201f0066a07f89 */ /* 0x000fe800000e0000 */
[----:B------:R-:W-:Y:S01]  /*44f0*/  SHFL.DOWN PT, R161, R103, 0x1, 0x1f ;  /* 0x08201f0067a17f89 */ /* 0x000fe200000e0000 */
[----:B0-----:R-:W-:-:S03]  /*4500*/  IMAD.MOV.U32 R134, RZ, RZ, R137 ;  /* 0x000000ffff867224 */ /* 0x001fc600078e0089 */
[----:B------:R-:W-:Y:S01]  /*4510*/  SHFL.DOWN PT, R143, R233, 0x1, 0x1f ;  /* 0x08201f00e98f7f89 */ /* 0x000fe200000e0000 */
[----:B----4-:R-:W-:-:S03]  /*4520*/  IMAD.MOV.U32 R135, RZ, RZ, R136 ;  /* 0x000000ffff877224 */ /* 0x010fc600078e0088 */
[----:B------:R-:W-:Y:S04]  /*4530*/  SHFL.DOWN PT, R142, R234, 0x1, 0x1f ;  /* 0x08201f00ea8e7f89 */ /* 0x000fe800000e0000 */
[----:B------:R-:W-:Y:S04]  /*4540*/  STL.64 [R1+0x5b8], R134 ;  /* 0x0005b88601007387 */ /* 0x000fe80000100a00 */
        /* <DEDUP_REMOVED lines=8> */
[----:B------:R-:W-:Y:S04]  /*45d0*/  STL.64 [R1+0x380], R164 ;  /* 0x000380a401007387 */ /* 0x000fe80000100a00 */
[----:B------:R-:W-:Y:S01]  /*45e0*/  SHFL.DOWN PT, R164, R64, 0x1, 0x1f ;  /* 0x08201f0040a47f89 */ /* 0x000fe200000e0000 */
[----:B0-----:R-:W-:-:S03]  /*45f0*/  IMAD.MOV.U32 R134, RZ, RZ, R151 ;  /* 0x000000ffff867224 */ /* 0x001fc600078e0097 */
[----:B------:R-:W0:Y:S01]  /*4600*/  SHFL.DOWN PT, R165, R65, 0x1, 0x1f ;  /* 0x08201f0041a57f89 */ /* 0x000e2200000e0000 */
[----:B------:R-:W-:-:S03]  /*4610*/  IMAD.MOV.U32 R135, RZ, RZ, R150 ;  /* 0x000000ffff877224 */ /* 0x000fc600078e0096 */
[----:B------:R-:W-:Y:S04]  /*4620*/  SHFL.DOWN PT, R139, R174, 0x1, 0x1f ;  /* 0x08201f00ae8b7f89 */ /* 0x000fe800000e0000 */
[----:B------:R2:W-:Y:S04]  /*4630*/  STL.64 [R1+0x5c8], R134 ;  /* 0x0005c88601007387 */ /* 0x0005e80000100a00 */
[----:B------:R-:W-:Y:S04]  /*4640*/  SHFL.DOWN PT, R138, R175, 0x1, 0x1f ;  /* 0x08201f00af8a7f89 */ /* 0x000fe800000e0000 */
[----:B------:R-:W-:Y:S01]  /*4650*/  STL.64 [R1+0x378], R162 ;  /* 0x000378a201007387 */ /* 0x000fe20000100a00 */
[----:B--2---:R-:W-:Y:S01]  /*4660*/  MOV R134, R149 ;  /* 0x0000009500867202 */ /* 0x004fe20000000f00 */
[----:B------:R-:W-:-:S02]  /*4670*/  IMAD.MOV.U32 R135, RZ, RZ, R148 ;  /* 0x000000ffff877224 */ /* 0x000fc400078e0094 */
[----:B------:R-:W-:Y:S01]  /*4680*/  SHFL.DOWN PT, R162, R66, 0x1, 0x1f ;  /* 0x08201f0042a27f89 */ /* 0x000fe200000e0000 */
[----:B------:R-:W-:-:S03]  /*4690*/  IMAD.MOV.U32 R148, RZ, RZ, R181 ;  /* 0x000000ffff947224 */ /* 0x000fc600078e00b5 */
[----:B------:R2:W-:Y:S04]  /*46a0*/  STL.64 [R1+0x5d0], R134 ;  /* 0x0005d08601007387 */ /* 0x0005e80000100a00 */
[----:B------:R-:W3:Y:S04]  /*46b0*/  SHFL.DOWN PT, R163, R67, 0x1, 0x1f ;  /* 0x08201f0043a37f89 */ /* 0x000ee800000e0000 */
[----:B------:R-:W-:Y:S01]  /*46c0*/  SHFL.DOWN PT, R137, R176, 0x1, 0x1f ;  /* 0x08201f00b0897f89 */ /* 0x000fe200000e0000 */
[----:B--2---:R-:W-:-:S03]  /*46d0*/  IMAD.MOV.U32 R134, RZ, RZ, R147 ;  /* 0x000000ffff867224 */ /* 0x004fc600078e0093 */
[----:B------:R-:W-:Y:S01]  /*46e0*/  SHFL.DOWN PT, R136, R177, 0x1, 0x1f ;  /* 0x08201f00b1887f89 */ /* 0x000fe200000e0000 */
[----:B------:R-:W-:Y:S02]  /*46f0*/  IMAD.MOV.U32 R135, RZ, RZ, R146 ;  /* 0x000000ffff877224 */ /* 0x000fe400078e0092 */
[----:B------:R-:W-:Y:S01]  /*4700*/  IMAD.MOV.U32 R146, RZ, RZ, R183 ;  /* 0x000000ffff927224 */ /* 0x000fe200078e00b7 */
[----:B------:R-:W-:Y:S01]  /*4710*/  STL.64 [R1+0x370], R160 ;  /* 0x000370a001007387 */ /* 0x000fe20000100a00 */
[----:B------:R-:W-:-:S03]  /*4720*/  IMAD.MOV.U32 R147, RZ, RZ, R182 ;  /* 0x000000ffff937224 */ /* 0x000fc600078e00b6 */
[----:B------:R2:W-:Y:S04]  /*4730*/  STL.64 [R1+0x5d8], R134 ;  /* 0x0005d88601007387 */ /* 0x0005e80000100a00 */
[----:B------:R-:W-:Y:S04]  /*4740*/  SHFL.DOWN PT, R160, R68, 0x1, 0x1f ;  /* 0x08201f0044a07f89 */ /* 0x000fe800000e0000 */
[----:B------:R-:W4:Y:S01]  /*4750*/  SHFL.DOWN PT, R161, R69, 0x1, 0x1f ;  /* 0x08201f0045a17f89 */ /* 0x000f2200000e0000 */
[----:B--2---:R-:W-:Y:S01]  /*4760*/  IMAD.MOV.U32 R134, RZ, RZ, R145 ;  /* 0x000000ffff867224 */ /* 0x004fe200078e0091 */
[----:B------:R-:W-:-:S02]  /*4770*/  MOV R135, R144 ;  /* 0x0000009000877202 */ /* 0x000fc40000000f00 */
[----:B-1----:R-:W-:Y:S01]  /*4780*/  STL.64 [R1+0x410], R166 ;  /* 0x000410a601007387 */ /* 0x002fe20000100a00 */
[----:B------:R-:W-:Y:S01]  /*4790*/  IMAD.MOV.U32 R144, RZ, RZ, R185 ;  /* 0x000000ffff907224 */ /* 0x000fe200078e00b9 */
[----:B------:R-:W-:Y:S02]  /*47a0*/  MOV R145, R184 ;  /* 0x000000b800917202 */ /* 0x000fe40000000f00 */
[----:B------:R1:W-:Y:S04]  /*47b0*/  STL.64 [R1+0x5e0], R134 ;  /* 0x0005e08601007387 */ /* 0x0003e80000100a00 */
[----:B------:R-:W-:Y:S04]  /*47c0*/  SHFL.DOWN PT, R166, R22, 0x1, 0x1f ;  /* 0x08201f0016a67f89 */ /* 0x000fe800000e0000 */
[----:B------:R-:W2:Y:S01]  /*47d0*/  SHFL.DOWN PT, R167, R23, 0x1, 0x1f ;  /* 0x08201f0017a77f89 */ /* 0x000ea200000e0000 */
[----:B-1----:R-:W-:-:S03]  /*47e0*/  IMAD.MOV.U32 R134, RZ, RZ, R143 ;  /* 0x000000ffff867224 */ /* 0x002fc600078e008f */
[----:B0-----:R-:W-:Y:S01]  /*47f0*/  STL.64 [R1+0x408], R164 ;  /* 0x000408a401007387 */ /* 0x001fe20000100a00 */
[----:B------:R-:W-:Y:S02]  /*4800*/  IMAD.MOV.U32 R135, RZ, RZ, R142 ;  /* 0x000000ffff877224 */ /* 0x000fe400078e008e */
[----:B------:R-:W-:Y:S01]  /*4810*/  IMAD.MOV.U32 R142, RZ, RZ, R187 ;  /* 0x000000ffff8e7224 */ /* 0x000fe200078e00bb */
[----:B------:R-:W-:Y:S01]  /*4820*/  SHFL.DOWN PT, R164, R24, 0x1, 0x1f ;  /* 0x08201f0018a47f89 */ /* 0x000fe200000e0000 */
[----:B------:R-:W-:-:S03]  /*4830*/  IMAD.MOV.U32 R143, RZ, RZ, R186 ;  /* 0x000000ffff8f7224 */ /* 0x000fc600078e00ba */
[----:B------:R0:W-:Y:S04]  /*4840*/  STL.64 [R1+0x5e8], R134 ;  /* 0x0005e88601007387 */ /* 0x0001e80000100a00 */
[----:B------:R-:W1:Y:S04]  /*4850*/  SHFL.DOWN PT, R165, R25, 0x1, 0x1f ;  /* 0x08201f0019a57f89 */ /* 0x000e6800000e0000 */
[----:B---3--:R-:W-:Y:S01]  /*4860*/  STL.64 [R1+0x400], R162 ;  /* 0x000400a201007387 */ /* 0x008fe20000100a00 */
[----:B0-----:R-:W-:-:S03]  /*4870*/  IMAD.MOV.U32 R134, RZ, RZ, R141 ;  /* 0x000000ffff867224 */ /* 0x001fc600078e008d */
[----:B------:R-:W-:Y:S01]  /*4880*/  SHFL.DOWN PT, R162, R26, 0x1, 0x1f ;  /* 0x08201f001aa27f89 */ /* 0x000fe200000e0000 */
[----:B------:R-:W-:Y:S01]  /*4890*/  IMAD.MOV.U32 R135, RZ, RZ, R140 ;  /* 0x000000ffff877224 */ /* 0x000fe200078e008c */
[----:B------:R-:W-:Y:S01]  /*48a0*/  MOV R140, R189 ;  /* 0x000000bd008c7202 */ /* 0x000fe20000000f00 */
[----:B------:R-:W-:Y:S01]  /*48b0*/  IMAD.MOV.U32 R141, RZ, RZ, R188 ;  /* 0x000000ffff8d7224 */ /* 0x000fe200078e00bc */
[----:B------:R-:W0:Y:S04]  /*48c0*/  SHFL.DOWN PT, R163, R27, 0x1, 0x1f ;  /* 0x08201f001ba37f89 */ /* 0x000e2800000e0000 */
[----:B------:R3:W-:Y:S04]  /*48d0*/  STL.64 [R1+0x5f0], R134 ;  /* 0x0005f08601007387 */ /* 0x0007e80000100a00 */
[----:B----4-:R-:W-:Y:S04]  /*48e0*/  STL.64 [R1+0x3f8], R160 ;  /* 0x0003f8a001007387 */ /* 0x010fe80000100a00 */
[----:B------:R-:W-:Y:S01]  /*48f0*/  SHFL.DOWN PT, R160, R28, 0x1, 0x1f ;  /* 0x08201f001ca07f89 */ /* 0x000fe200000e0000 */
[----:B---3--:R-:W-:Y:S01]  /*4900*/  MOV R134, R139 ;  /* 0x0000008b00867202 */ /* 0x008fe20000000f00 */
[----:B------:R-:W-:-:S02]  /*4910*/  IMAD.MOV.U32 R135, RZ, RZ, R138 ;  /* 0x000000ffff877224 */ /* 0x000fc400078e008a */
[----:B------:R-:W3:Y:S01]  /*4920*/  SHFL.DOWN PT, R161, R29, 0x1, 0x1f ;  /* 0x08201f001da17f89 */ /* 0x000ee200000e0000 */
[----:B------:R-:W-:Y:S02]  /*4930*/  IMAD.MOV.U32 R138, RZ, RZ, R191 ;  /* 0x000000ffff8a7224 */ /* 0x000fe400078e00bf */
[----:B------:R-:W-:Y:S01]  /*4940*/  IMAD.MOV.U32 R139, RZ, RZ, R190 ;  /* 0x000000ffff8b7224 */ /* 0x000fe200078e00be */
[----:B------:R4:W-:Y:S04]  /*4950*/  STL.64 [R1+0x5f8], R134 ;  /* 0x0005f88601007387 */ /* 0x0009e80000100a00 */
[----:B--2---:R-:W-:Y:S04]  /*4960*/  STL.64 [R1+0x4b0], R166 ;  /* 0x0004b0a601007387 */ /* 0x004fe80000100a00 */
[----:B-1----:R-:W-:Y:S01]  /*4970*/  STL.64 [R1+0x4a8], R164 ;  /* 0x0004a8a401007387 */ /* 0x002fe20000100a00 */
[----:B----4-:R-:W-:-:S03]  /*4980*/  IMAD.MOV.U32 R134, RZ, RZ, R137 ;  /* 0x000000ffff867224 */ /* 0x010fc600078e0089 */
[----:B------:R-:W-:Y:S01]  /*4990*/  SHFL.DOWN PT, R165, R138, 0x1, 0x1f ;  /* 0x08201f008aa57f89 */ /* 0x000fe200000e0000 */
[----:B------:R-:W-:Y:S02]  /*49a0*/  IMAD.MOV.U32 R135, RZ, RZ, R136 ;  /* 0x000000ffff877224 */ /* 0x000fe400078e0088 */
[----:B------:R-:W-:Y:S01]  /*49b0*/  IMAD.MOV.U32 R136, RZ, RZ, R193 ;  /* 0x000000ffff887224 */ /* 0x000fe200078e00c1 */
[----:B------:R-:W-:Y:S01]  /*49c0*/  SHFL.DOWN PT, R164, R139, 0x1, 0x1f ;  /* 0x08201f008ba47f89 */ /* 0x000fe200000e0000 */
[----:B------:R-:W-:-:S03]  /*49d0*/  IMAD.MOV.U32 R137, RZ, RZ, R192 ;  /* 0x000000ffff897224 */ /* 0x000fc600078e00c0 */
[----:B------:R1:W-:Y:S04]  /*49e0*/  STL.64 [R1+0x600], R134 ;  /* 0x0006008601007387 */ /* 0x0003e80000100a00 */
[----:B------:R-:W-:Y:S04]  /*49f0*/  SHFL.DOWN PT, R167, R136, 0x1, 0x1f ;  /* 0x08201f0088a77f89 */ /* 0x000fe800000e0000 */
[----:B------:R-:W-:Y:S01]  /*4a00*/  SHFL.DOWN PT, R166, R137, 0x1, 0x1f ;  /* 0x08201f0089a67f89 */ /* 0x000fe200000e0000 */
[----:B-1----:R-:W-:Y:S01]  /*4a10*/  IMAD.MOV.U32 R134, RZ, RZ, R195 ;  /* 0x000000ffff867224 */ /* 0x002fe200078e00c3 */
[----:B------:R-:W-:-:S02]  /*4a20*/  MOV R135, R194 ;  /* 0x000000c200877202 */ /* 0x000fc40000000f00 */
[----:B0-----:R-:W-:Y:S04]  /*4a30*/  STL.64 [R1+0x4a0], R162 ;  /* 0x0004a0a201007387 */ /* 0x001fe80000100a00 */
[----:B------:R-:W-:Y:S04]  /*4a40*/  SHFL.DOWN PT, R152, R134, 0x1, 0x1f ;  /* 0x08201f0086987f89 */ /* 0x000fe800000e0000 */
[----:B------:R-:W0:Y:S04]  /*4a50*/  SHFL.DOWN PT, R153, R135, 0x1, 0x1f ;  /* 0x08201f0087997f89 */ /* 0x000e2800000e0000 */
[----:B------:R-:W-:Y:S04]  /*4a60*/  SHFL.DOWN PT, R163, R140, 0x1, 0x1f ;  /* 0x08201f008ca37f89 */ /* 0x000fe800000e0000 */
[----:B------:R-:W-:Y:S04]  /*4a70*/  SHFL.DOWN PT, R162, R141, 0x1, 0x1f ;  /* 0x08201f008da27f89 */ /* 0x000fe800000e0000 */
[----:B------:R-:W-:Y:S04]  /*4a80*/  SHFL.DOWN PT, R168, R60, 0x1, 0x1f ;  /* 0x08201f003ca87f89 */ /* 0x000fe800000e0000 */
[----:B------:R-:W1:Y:S04]  /*4a90*/  SHFL.DOWN PT, R169, R61, 0x1, 0x1f ;  /* 0x08201f003da97f89 */ /* 0x000e6800000e0000 */
[----:B------:R-:W-:Y:S04]  /*4aa0*/  SHFL.DOWN PT, R170, R58, 0x1, 0x1f ;  /* 0x08201f003aaa7f89 */ /* 0x000fe800000e0000 */
[----:B------:R-:W2:Y:S04]  /*4ab0*/  SHFL.DOWN PT, R171, R59, 0x1, 0x1f ;  /* 0x08201f003bab7f89 */ /* 0x000ea800000e0000 */
[----:B------:R-:W-:Y:S04]  /*4ac0*/  SHFL.DOWN PT, R172, R56, 0x1, 0x1f ;  /* 0x08201f0038ac7f89 */ /* 0x000fe800000e0000 */
[----:B------:R-:W4:Y:S04]  /*4ad0*/  SHFL.DOWN PT, R173, R57, 0x1, 0x1f ;  /* 0x08201f0039ad7f89 */ /* 0x000f2800000e0000 */
[----:B---3--:R-:W-:Y:S04]  /*4ae0*/  STL.64 [R1+0x498], R160 ;  /* 0x000498a001007387 */ /* 0x008fe80000100a00 */
[----:B------:R-:W-:Y:S04]  /*4af0*/  SHFL.DOWN PT, R161, R142, 0x1, 0x1f ;  /* 0x08201f008ea17f89 */ /* 0x000fe800000e0000 */
[----:B------:R-:W-:Y:S04]  /*4b00*/  SHFL.DOWN PT, R160, R143, 0x1, 0x1f ;  /* 0x08201f008fa07f89 */ /* 0x000fe800000e0000 */
[----:B0-----:R0:W-:Y:S04]  /*4b10*/  STL.64 [R1+0x508], R152 ;  /* 0x0005089801007387 */ /* 0x0011e80000100a00 */
        /* <DEDUP_REMOVED lines=13> */
[----:B-1----:R-:W-:Y:S04]  /*4bf0*/  STL.64 [R1+0x418], R168 ;  /* 0x000418a801007387 */ /* 0x002fe80000100a00 */
[----:B--2---:R-:W-:Y:S01]  /*4c00*/  STL.64 [R1+0x420], R170 ;  /* 0x000420aa01007387 */ /* 0x004fe20000100a00 */
[----:B---3--:R-:W-:-:S03]  /*4c10*/  IMAD.MOV.U32 R152, RZ, RZ, R163 ;  /* 0x000000ffff987224 */ /* 0x008fc600078e00a3 */
[----:B----4-:R-:W-:Y:S01]  /*4c20*/  STL.64 [R1+0x428], R172 ;  /* 0x000428ac01007387 */ /* 0x010fe20000100a00 */
        /* <DEDUP_REMOVED lines=13> */
[----:B----4-:R-:W-:Y:S01]  /*4d00*/  MOV R152, R161 ;  /* 0x000000a100987202 */ /* 0x010fe20000000f00 */
[----:B------:R-:W-:-:S02]  /*4d10*/  IMAD.MOV.U32 R153, RZ, RZ, R160 ;  /* 0x000000ffff997224 */ /* 0x000fc400078e00a0 */
[----:B--2---:R-:W-:Y:S04]  /*4d20*/  STL.64 [R1+0x4c8], R172 ;  /* 0x0004c8ac01007387 */ /* 0x004fe80000100a00 */
[----:B------:R0:W-:Y:S04]  /*4d30*/  STL.64 [R1+0x528], R152 ;  /* 0x0005289801007387 */ /* 0x0001e80000100a00 */
[----:B---3--:R-:W-:Y:S01]  /*4d40*/  STL.64 [R1+0x300], R150 ;  /* 0x0003009601007387 */ /* 0x008fe20000100a00 */
[----:B0-----:R-:W-:Y:S02]  /*4d50*/  IMAD.MOV.U32 R152, RZ, RZ, R159 ;  /* 0x000000ffff987224 */ /* 0x001fe400078e009f */
[----:B------:R-:W-:-:S05]  /*4d60*/  IMAD.MOV.U32 R153, RZ, RZ, R158 ;  /* 0x000000ffff997224 */ /* 0x000fca00078e009e */
[----:B------:R0:W-:Y:S02]  /*4d70*/  STL.64 [R1+0x530], R152 ;  /* 0x0005309801007387 */ /* 0x0001e40000100a00 */
[----:B0-----:R-:W-:Y:S01]  /*4d80*/  IMAD.MOV.U32 R152, RZ, RZ, R157 ;  /* 0x000000ffff987224 */ /* 0x001fe200078e009d */
[----:B------:R-:W-:-:S05]  /*4d90*/  MOV R153, R156 ;  /* 0x0000009c00997202 */ /* 0x000fca0000000f00 */
[----:B------:R0:W-:Y:S02]  /*4da0*/  STL.64 [R1+0x538], R152 ;  /* 0x0005389801007387 */ /* 0x0001e40000100a00 */
[----:B0-----:R-:W-:Y:S02]  /*4db0*/  IMAD.MOV.U32 R153, RZ, RZ, R155 ;  /* 0x000000ffff997224 */ /* 0x001fe400078e009b */
[----:B------:R-:W-:-:S05]  /*4dc0*/  IMAD.MOV.U32 R152, RZ, RZ, R149 ;  /* 0x000000ffff987224 */ /* 0x000fca00078e0095 */
[----:B------:R0:W-:Y:S01]  /*4dd0*/  STL.64 [R1+0x540], R152 ;  /* 0x0005409801007387 */ /* 0x0001e20000100a00 */
[----:B------:R-:W-:Y:S06]  /*4de0*/  BAR.SYNC.DEFER_BLOCKING 0x0 ;  /* 0x0000000000007b1d */ /* 0x000fec0000010000 */
[----:B------:R-:W-:Y:S05]  /*4df0*/  @P0 BRA `(.L_x_420) ;  /* 0x0000001800d00947 */ /* 0x000fea0003800000 */
[----:B------:R1:W-:Y:S01]  /*4e00*/  STL.64 [R1+0x1f8], R2 ;  /* 0x0001f80201007387 */ /* 0x0003e20000100a00 */
[CC--:B------:R-:W-:Y:S01]  /*4e10*/  FSETP.GT.FTZ.AND P0, PT, R131.reuse, R150.reuse, PT ;  /* 0x000000968300720b */ /* 0x0c0fe20003f14000 */
[----:B------:R-:W-:Y:S02]  /*4e20*/  IMAD.MOV.U32 R149, RZ, RZ, R180 ;  /* 0x000000ffff957224 */ /* 0x000fe400078e00b4 */
[----:B------:R2:W-:Y:S01]  /*4e30*/  STL.64 [R1+0x1f0], R4 ;  /* 0x0001f00401007387 */ /* 0x0005e20000100a00 */
[----:B------:R-:W-:Y:S02]  /*4e40*/  FSEL R237, R131, R150, P0 ;  /* 0x0000009683ed7208 */ /* 0x000fe40000000000 */
[----:B------:R-:W-:Y:S01]  /*4e50*/  FSEL R150, R150, R131, P0 ;  /* 0x0000008396967208 */ /* 0x000fe20000000000 */
[----:B------:R-:W-:Y:S01]  /*4e60*/  STL.64 [R1], R128 ;  /* 0x0000008001007387 */ /* 0x000fe20000100a00 */
[----:B-1----:R-:W-:Y:S01]  /*4e70*/  IMAD.MOV.U32 R2, RZ, RZ, R179 ;  /* 0x000000ffff027224 */ /* 0x002fe200078e00b3 */
[----:B------:R-:W-:-:S02]  /*4e80*/  MOV R3, R178 ;  /* 0x000000b200037202 */ /* 0x000fc40000000f00 */
[----:B------:R-:W-:Y:S01]  /*4e90*/  FADD.FTZ R150, -R237, R150 ;  /* 0x00000096ed967221 */ /* 0x000fe20000010100 */
[----:B------:R-:W-:Y:S01]  /*4ea0*/  STL.64 [R1+0x8], R126 ;  /* 0x0000087e01007387 */ /* 0x000fe20000100a00 */
[----:B--2---:R-:W-:Y:S01]  /*4eb0*/  MOV R4, R235 ;  /* 0x000000eb00047202 */ /* 0x004fe20000000f00 */
[----:B------:R-:W-:Y:S02]  /*4ec0*/  IMAD.MOV.U32 R5, RZ, RZ, R236 ;  /* 0x000000ffff057224 */ /* 0x000fe400078e00ec */
[----:B------:R-:W-:Y:S01]  /*4ed0*/  FMUL.FTZ R150, R150, 1.4426950216293334961 ;  /* 0x3fb8aa3b96967820 */ /* 0x000fe20000410000 */
[----:B------:R1:W-:Y:S04]  /*4ee0*/  STL.64 [R1+0x240], R2 ;  /* 0x0002400201007387 */ /* 0x0003e80000100a00 */
[----:B------:R-:W-:Y:S01]  /*4ef0*/  STL.64 [R1+0x10], R124 ;  /* 0x0000107c01007387 */ /* 0x000fe20000100a00 */
[----:B------:R-:W2:Y:S03]  /*4f00*/  MUFU.EX2 R150, R150 ;  /* 0x0000009600967308 */ /* 0x000ea60000000800 */
        /* <DEDUP_REMOVED lines=118> */
[----:B-1----:R-:W-:-:S02]  /*5670*/  IMAD.MOV.U32 R2, RZ, RZ, R231 ;  /* 0x000000ffff027224 */ /* 0x002fc400078e00e7 */
[----:B------:R-:W-:-:S05]  /*5680*/  IMAD.MOV.U32 R3, RZ, RZ, R232 ;  /* 0x000000ffff037224 */ /* 0x000fca00078e00e8 */
[----:B------:R1:W-:Y:S02]  /*5690*/  STL.64 [R1+0x2d8], R2 ;  /* 0x0002d80201007387 */ /* 0x0003e40000100a00 */
[----:B-1----:R-:W-:Y:S02]  /*56a0*/  IMAD.MOV.U32 R2, RZ, RZ, R233 ;  /* 0x000000ffff027224 */ /* 0x002fe400078e00e9 */
[----:B------:R-:W-:-:S05]  /*56b0*/  IMAD.MOV.U32 R3, RZ, RZ, R234 ;  /* 0x000000ffff037224 */ /* 0x000fca00078e00ea */
[----:B------:R1:W-:Y:S02]  /*56c0*/  STL.64 [R1+0x2e0], R2 ;  /* 0x0002e00201007387 */ /* 0x0003e40000100a00 */
[----:B-1----:R-:W-:Y:S01]  /*56d0*/  FSEL R2, R130, R151, P0 ;  /* 0x0000009782027208 */ /* 0x002fe20000000000 */
[----:B------:R-:W-:Y:S01]  /*56e0*/  IMAD.MOV.U32 R3, RZ, RZ, RZ ;  /* 0x000000ffff037224 */ /* 0x000fe200078e00ff */
[----:B------:R-:W-:-:S05]  /*56f0*/  FSEL R151, R151, R130, P0 ;  /* 0x0000008297977208 */ /* 0x000fca0000000000 */
[----:B--2---:R-:W-:-:S07]  /*5700*/  FFMA.FTZ R130, R151, R150, R2 ;  /* 0x0000009697827223 */ /* 0x004fce0000010002 */
.L_x_443:
[C---:B------:R-:W-:Y:S01]  /*5710*/  IMAD R4, R3.reuse, 0x2, R200 ;  /* 0x0000000203047824 */ /* 0x040fe200078e02c8 */
[----:B--2---:R-:W2:Y:S03]  /*5720*/  LDL.U16 R5, [R1+0x2fe] ;  /* 0x0002fe0001057983 */ /* 0x004ea60000100400 */
[C---:B----4-:R-:W-:Y:S01]  /*5730*/  IMAD R6, R3.reuse, 0x2, R4 ;  /* 0x0000000203067824 */ /* 0x050fe200078e0204 */
[----:B-1-3--:R-:W3:Y:S04]  /*5740*/  LDL R2, [R1+0x1fc] ;  /* 0x0001fc0001027983 */ /* 0x00aee80000100800 */
        /* <DEDUP_REMOVED lines=8> */
[----:B------:R-:W-:-:S12]  /*57d0*/  HFMA2 R5, -RZ, RZ, 0, 7.51018524169921875e-06 ;  /* 0x0000007eff057431 */ /* 0x000fd800000001ff */
[----:B------:R1:W-:Y:S04]  /*57e0*/  @!P0 STL.U16 [R1+0x2fe], R4 ;  /* 0x0002fe0401008387 */ /* 0x0003e80000100400 */
[----:B------:R1:W-:Y:S01]  /*57f0*/  @!P0 STL [R1+0x1fc], R6 ;  /* 0x0001fc0601008387 */ /* 0x0003e20000100800 */
[----:B------:R-:W-:-:S13]  /*5800*/  ISETP.NE.AND P0, PT, R3, 0x80, PT ;  /* 0x000000800300780c */ /* 0x000fda0003f05270 */
.L_x_442:
[----:B0-----:R-:W-:-:S05]  /*5810*/  IMAD R8, R5, 0x2, R200 ;  /* 0x0000000205087824 */ /* 0x001fca00078e02c8 */
[----:B--2---:R-:W2:Y:S01]  /*5820*/  LDL R9, [R8+0x200] ;  /* 0x0002000008097983 */ /* 0x004ea20000100800 */
[----:B-1-3--:R-:W-:Y:S01]  /*5830*/  VIADD R2, R8, 0x200 ;  /* 0x0000020008027836 */ /* 0x00afe20000000000 */
[----:B------:R-:W-:Y:S04]  /*5840*/  BSSY.RECONVERGENT B1, `(.L_x_421) ;  /* 0x000001c000017945 */ /* 0x000fe80003800200 */
[----:B------:R-:W-:Y:S01]  /*5850*/  BSSY.RELIABLE B2, `(.L_x_422) ;  /* 0x0000013000027945 */ /* 0x000fe20003800100 */
[----:B------:R-:W-:Y:S01]  /*5860*/  IMAD R2, R5, 0x2, R2 ;  /* 0x0000000205027824 */ /* 0x000fe200078e0202 */
[----:B--2---:R-:W-:Y:S02]  /*5870*/  HSETP2.GT.AND P1, PT, R9.H1_H1, R9.H0_H0, PT ;  /* 0x2000000909007234 */ /* 0x004fe40003f24c00 */
[----:B-1----:R-:W-:-:S11]  /*5880*/  PRMT R4, R9, 0x7610, R4 ;  /* 0x0000761009047816 */ /* 0x002fd60000000004 */
[----:B----4-:R-:W-:Y:S05]  /*5890*/  @!P1 BRA `(.L_x_423) ;  /* 0x0000000000089947 */ /* 0x010fea0003800000 */
[----:B------:R1:W5:Y:S01]  /*58a0*/  LDL R7, [R2+-0x200] ;  /* 0xfffe000002077983 */ /* 0x0003620000100800 */
[----:B------:R-:W-:Y:S05]  /*58b0*/  BRA `(.L_x_424) ;  /* 0x0000000000307947 */ /* 0x000fea0003800000 */
.L_x_423:
        /* <DEDUP_REMOVED lines=12> */
.L_x_424:
[----:B------:R-:W-:Y:S05]  /*5980*/  BSYNC.RELIABLE B2 ;  /* 0x0000000000027941 */ /* 0x000fea0003800100 */
.L_x_422:
[----:B------:R-:W-:-:S05]  /*5990*/  PRMT R6, R9, 0x7632, R6 ;  /* 0x0000763209067816 */ /* 0x000fca0000000006 */
[----:B------:R-:W-:Y:S04]  /*59a0*/  STL.U16 [R8+0x200], R6 ;  /* 0x0002000608007387 */ /* 0x000fe80000100400 */
[----:B------:R-:W2:Y:S04]  /*59b0*/  LDL R9, [R2+-0x1fc] ;  /* 0xfffe040002097983 */ /* 0x000ea80000100800 */
[----:B--2---:R-:W-:Y:S04]  /*59c0*/  STL [R2+-0x200], R9 ;  /* 0xfffe000902007387 */ /* 0x004fe80000100800 */
[----:B------:R2:W-:Y:S04]  /*59d0*/  STL.U16 [R8+0x202], R4 ;  /* 0x0002020408007387 */ /* 0x0005e80000100400 */
[----:B-----5:R3:W-:Y:S04]  /*59e0*/  STL [R2+-0x1fc], R7 ;  /* 0xfffe040702007387 */ /* 0x0207e80000100800 */
[----:B--2---:R3:W5:Y:S02]  /*59f0*/  LDL.U16 R4, [R8+0x200] ;  /* 0x0002000008047983 */ /* 0x0047640000100400 */
.L_x_425:
[----:B------:R-:W-:Y:S05]  /*5a00*/  BSYNC.RECONVERGENT B1 ;  /* 0x0000000000017941 */ /* 0x000fea0003800200 */
.L_x_421:
[----:B---3--:R-:W2:Y:S01]  /*5a10*/  LDL.U16 R7, [R8+0x1fe] ;  /* 0x0001fe0008077983 */ /* 0x008ea20000100400 */
[----:B------:R-:W-:Y:S04]  /*5a20*/  BSSY.RECONVERGENT B1, `(.L_x_426) ;  /* 0x0000019000017945 */ /* 0x000fe80003800200 */
[----:B------:R-:W-:Y:S01]  /*5a30*/  BSSY.RELIABLE B2, `(.L_x_427) ;  /* 0x0000011000027945 */ /* 0x000fe20003800100 */
[----:B--2--5:R-:W-:-:S13]  /*5a40*/  HSETP2.GT.AND P1, PT, R4.H0_H0, R7.H0_H0, PT ;  /* 0x2000000704007234 */ /* 0x024fda0003f24800 */
[----:B------:R-:W-:Y:S05]  /*5a50*/  @!P1 BRA `(.L_x_428) ;  /* 0x0000000000089947 */ /* 0x000fea0003800000 */
[----:B------:R2:W5:Y:S01]  /*5a60*/  LDL R9, [R2+-0x204] ;  /* 0xfffdfc0002097983 */ /* 0x0005620000100800 */
[----:B------:R-:W-:Y:S05]  /*5a70*/  BRA `(.L_x_429) ;  /* 0x0000000000307947 */ /* 0x000fea0003800000 */
.L_x_428:
[----:B------:R-:W2:Y:S01]  /*5a80*/  LDL R11, [R2+-0x204] ;  /* 0xfffdfc00020b7983 */ /* 0x000ea20000100800 */
[----:B------:R-:W-:Y:S02]  /*5a90*/  MOV R9, 0xffffffff ;  /* 0xffffffff00097802 */ /* 0x000fe40000000f00 */
        /* <DEDUP_REMOVED lines=10> */
.L_x_429:
[----:B------:R-:W-:Y:S05]  /*5b40*/  BSYNC.RELIABLE B2 ;  /* 0x0000000000027941 */ /* 0x000fea0003800100 */
.L_x_427:
[----:B------:R-:W-:Y:S04]  /*5b50*/  STL.U16 [R8+0x1fe], R4 ;  /* 0x0001fe0408007387 */ /* 0x000fe80000100400 */
[----:B------:R-:W3:Y:S04]  /*5b60*/  LDL R11, [R2+-0x200] ;  /* 0xfffe0000020b7983 */ /* 0x000ee80000100800 */
[----:B---3--:R-:W-:Y:S04]  /*5b70*/  STL [R2+-0x204], R11 ;  /* 0xfffdfc0b02007387 */ /* 0x008fe80000100800 */
[----:B------:R3:W-:Y:S04]  /*5b80*/  STL.U16 [R8+0x200], R7 ;  /* 0x0002000708007387 */ /* 0x0007e80000100400 */
[----:B-----5:R4:W-:Y:S04]  /*5b90*/  STL [R2+-0x200], R9 ;  /* 0xfffe000902007387 */ /* 0x0209e80000100800 */
[----:B---3--:R4:W5:Y:S02]  /*5ba0*/  LDL.U16 R7, [R8+0x1fe] ;  /* 0x0001fe0008077983 */ /* 0x0089640000100400 */
.L_x_430:
[----:B------:R-:W-:Y:S05]  /*5bb0*/  BSYNC.RECONVERGENT B1 ;  /* 0x0000000000017941 */ /* 0x000fea0003800200 */
.L_x_426:
[----:B------:R-:W3:Y:S01]  /*5bc0*/  LDL.U16 R6, [R8+0x1fc] ;  /* 0x0001fc0008067983 */ /* 0x000ee20000100400 */
[----:B------:R-:W-:Y:S04]  /*5bd0*/  BSSY.RECONVERGENT B1, `(.L_x_431) ;  /* 0x0000018000017945 */ /* 0x000fe80003800200 */
[----:B------:R-:W-:Y:S01]  /*5be0*/  BSSY.RELIABLE B2, `(.L_x_432) ;  /* 0x0000011000027945 */ /* 0x000fe20003800100 */
[----:B---3-5:R-:W-:-:S13]  /*5bf0*/  HSETP2.GT.AND P1, PT, R7.H0_H0, R6.H0_H0, PT ;  /* 0x2000000607007234 */ /* 0x028fda0003f24800 */
[----:B------:R-:W-:Y:S05]  /*5c00*/  @!P1 BRA `(.L_x_433) ;  /* 0x0000000000089947 */ /* 0x000fea0003800000 */
[----:B----4-:R3:W5:Y:S01]  /*5c10*/  LDL R9, [R2+-0x208] ;  /* 0xfffdf80002097983 */ /* 0x0107620000100800 */
[----:B------:R-:W-:Y:S05]  /*5c20*/  BRA `(.L_x_434) ;  /* 0x0000000000307947 */ /* 0x000fea0003800000 */
.L_x_433:
[----:B------:R-:W3:Y:S01]  /*5c30*/  LDL R11, [R2+-0x208] ;  /* 0xfffdf800020b7983 */ /* 0x000ee20000100800 */
[----:B----4-:R-:W-:Y:S01]  /*5c40*/  IMAD.MOV.U32 R9, RZ, RZ, -0x1 ;  /* 0xffffffffff097424 */ /* 0x010fe200078e00ff */
        /* <DEDUP_REMOVED lines=10> */
.L_x_434:
[----:B------:R-:W-:Y:S05]  /*5cf0*/  BSYNC.RELIABLE B2 ;  /* 0x0000000000027941 */ /* 0x000fea0003800100 */
.L_x_432:
[----:B------:R4:W-:Y:S04]  /*5d00*/  STL.U16 [R8+0x1fc], R7 ;  /* 0x0001fc0708007387 */ /* 0x0009e80000100400 */
[----:B------:R-:W2:Y:S04]  /*5d10*/  LDL R11, [R2+-0x204] ;  /* 0xfffdfc00020b7983 */ /* 0x000ea80000100800 */
[----:B--2---:R4:W-:Y:S04]  /*5d20*/  STL [R2+-0x208], R11 ;  /* 0xfffdf80b02007387 */ /* 0x0049e80000100800 */
[----:B------:R4:W-:Y:S04]  /*5d30*/  STL.U16 [R8+0x1fe], R6 ;  /* 0x0001fe0608007387 */ /* 0x0009e80000100400 */
[----:B-----5:R4:W-:Y:S02]  /*5d40*/  STL [R2+-0x204], R9 ;  /* 0xfffdfc0902007387 */ /* 0x0209e40000100800 */
.L_x_435:
[----:B------:R-:W-:Y:S05]  /*5d50*/  BSYNC.RECONVERGENT B1 ;  /* 0x0000000000017941 */ /* 0x000fea0003800200 */
.L_x_431:
        /* <DEDUP_REMOVED lines=11> */
[----:B------:R4:W5:Y:S01]  /*5e10*/  LDL R9, [R7] ;  /* 0x0000000007097983 */ /* 0x0009620000100800 */
[----:B------:R-:W-:Y:S05]  /*5e20*/  BRA `(.L_x_440) ;  /* 0x0000000000307947 */ /* 0x000fea0003800000 */
.L_x_439:
[----:B------:R-:W4:Y:S01]  /*5e30*/  LDL R13, [R7] ;  /* 0x00000000070d7983 */ /* 0x000f220000100800 */
[----:B------:R-:W-:Y:S01]  /*5e40*/  IMAD.MOV.U32 R9, RZ, RZ, -0x1 ;  /* 0xffffffffff097424 */ /* 0x000fe200078e00ff */
[----:B----4-:R-:W-:-:S13]  /*5e50*/  ISETP.NE.AND P1, PT, R13, -0x1, PT ;  /* 0xffffffff0d00780c */ /* 0x010fda0003f25270 */
        /* <DEDUP_REMOVED lines=9> */
.L_x_440:
[----:B------:R-:W-:Y:S05]  /*5ef0*/  BSYNC.RELIABLE B2 ;  /* 0x0000000000027941 */ /* 0x000fea0003800100 */
.L_x_438:
[----:B------:R0:W-:Y:S04]  /*5f00*/  STL.U16 [R4+0x200], R11 ;  /* 0x0002000b04007387 */ /* 0x0001e80000100400 */
[----:B------:R-:W2:Y:S04]  /*5f10*/  LDL R6, [R2+-0x208] ;  /* 0xfffdf80002067983 */ /* 0x000ea80000100800 */
[----:B--2---:R0:W-:Y:S04]  /*5f20*/  STL [R7], R6 ;  /* 0x0000000607007387 */ /* 0x0041e80000100800 */
[----:B------:R0:W-:Y:S04]  /*5f30*/  STL.U16 [R8+0x1fc], R10 ;  /* 0x0001fc0a08007387 */ /* 0x0001e80000100400 */
[----:B-----5:R0:W-:Y:S02]  /*5f40*/  STL [R2+-0x208], R9 ;  /* 0xfffdf80902007387 */ /* 0x0201e40000100800 */
.L_x_441:
[----:B------:R-:W-:Y:S05]  /*5f50*/  BSYNC.RECONVERGENT B1 ;  /* 0x0000000000017941 */ /* 0x000fea0003800200 */
.L_x_437:
[----:B------:R-:W-:Y:S01]  /*5f60*/  VIADD R5, R5, 0xfffffffc ;  /* 0xfffffffc05057836 */ /* 0x000fe20000000000 */
[----:B------:R-:W-:Y:S06]  /*5f70*/  BRA `(.L_x_442) ;  /* 0xfffffff800247947 */ /* 0x000fec000383ffff */
.L_x_436:
        /* <DEDUP_REMOVED lines=108> */
[----:B------:R-:W-:Y:S01]  /*6640*/  PRMT R180, R179, 0x7610, R179 ;  /* 0x00007610b3b47816 */ /* 0x000fe200000000b3 */
[----:B------:R-:W-:Y:S01]  /*6650*/  IMAD.MOV.U32 R131, RZ, RZ, R237 ;  /* 0x000000ffff837224 */ /* 0x000fe200078e00ed */
        /* <DEDUP_REMOVED lines=46> */
.L_x_420:
[----:B------:R-:W-:Y:S05]  /*6940*/  BSYNC.RECONVERGENT B0 ;  /* 0x0000000000007941 */ /* 0x000fea0003800200 */
.L_x_419:
        /* <DEDUP_REMOVED lines=10> */
[----:B0-----:R-:W-:Y:S04]  /*69f0*/  SHFL.DOWN PT, R152, R110, 0x2, 0x1f ;  /* 0x08401f006e987f89 */ /* 0x001fe800000e0000 */
[----:B------:R-:W0:Y:S04]  /*6a00*/  SHFL.DOWN PT, R153, R111, 0x2, 0x1f ;  /* 0x08401f006f997f89 */ /* 0x000e2800000e0000 */
[----:B-1----:R-:W-:Y:S04]  /*6a10*/  STL.64 [R1+0x308], R134 ;  /* 0x0003088601007387 */ /* 0x002fe80000100a00 */
[----:B------:R-:W-:Y:S04]  /*6a20*/  SHFL.DOWN PT, R150, R112, 0x2, 0x1f ;  /* 0x08401f0070967f89 */ /* 0x000fe800000e0000 */
[----:B------:R-:W1:Y:S04]  /*6a30*/  SHFL.DOWN PT, R151, R113, 0x2, 0x1f ;  /* 0x08401f0071977f89 */ /* 0x000e6800000e0000 */
[----:B--2---:R-:W-:Y:S04]  /*6a40*/  STL.64 [R1+0x368], R158 ;  /* 0x0003689e01007387 */ /* 0x004fe80000100a00 */
[----:B------:R-:W-:Y:S04]  /*6a50*/  SHFL.DOWN PT, R134, R94, 0x2, 0x1f ;  /* 0x08401f005e867f89 */ /* 0x000fe800000e0000 */
[----:B------:R-:W2:Y:S04]  /*6a60*/  SHFL.DOWN PT, R135, R95, 0x2, 0x1f ;  /* 0x08401f005f877f89 */ /* 0x000ea800000e0000 */
[----:B------:R-:W-:Y:S04]  /*6a70*/  SHFL.DOWN PT, R158, R70, 0x2, 0x1f ;  /* 0x08401f00469e7f89 */ /* 0x000fe800000e0000 */
[----:B------:R-:W2:Y:S04]  /*6a80*/  SHFL.DOWN PT, R159, R71, 0x2, 0x1f ;  /* 0x08401f00479f7f89 */ /* 0x000ea800000e0000 */
        /* <DEDUP_REMOVED lines=8> */
[----:B0-----:R-:W-:Y:S04]  /*6b10*/  STL.64 [R1+0x350], R152 ;  /* 0x0003509801007387 */ /* 0x001fe80000100a00 */
[----:B------:R-:W-:Y:S04]  /*6b20*/  SHFL.DOWN PT, R152, R76, 0x2, 0x1f ;  /* 0x08401f004c987f89 */ /* 0x000fe800000e0000 */
[----:B------:R-:W0:Y:S04]  /*6b30*/  SHFL.DOWN PT, R153, R77, 0x2, 0x1f ;  /* 0x08401f004d997f89 */ /* 0x000e2800000e0000 */
[----:B------:R-:W-:Y:S04]  /*6b40*/  SHFL.DOWN PT, R146, R116, 0x2, 0x1f ;  /* 0x08401f0074927f89 */ /* 0x000fe800000e0000 */
[----:B------:R-:W0:Y:S04]  /*6b50*/  SHFL.DOWN PT, R147, R117, 0x2, 0x1f ;  /* 0x08401f0075937f89 */ /* 0x000e2800000e0000 */
[----:B-1----:R-:W-:Y:S04]  /*6b60*/  STL.64 [R1+0x348], R150 ;  /* 0x0003489601007387 */ /* 0x002fe80000100a00 */
[----:B--2---:R-:W-:Y:S04]  /*6b70*/  STL.64 [R1+0x390], R134 ;  /* 0x0003908601007387 */ /* 0x004fe80000100a00 */
[----:B------:R-:W-:Y:S04]  /*6b80*/  SHFL.DOWN PT, R150, R78, 0x2, 0x1f ;  /* 0x08401f004e967f89 */ /* 0x000fe800000e0000 */
[----:B------:R-:W1:Y:S04]  /*6b90*/  SHFL.DOWN PT, R151, R79, 0x2, 0x1f ;  /* 0x08401f004f977f89 */ /* 0x000e6800000e0000 */
[----:B------:R-:W-:Y:S04]  /*6ba0*/  STL.64 [R1+0x3f0], R158 ;  /* 0x0003f09e01007387 */ /* 0x000fe80000100a00 */
[----:B------:R-:W-:Y:S04]  /*6bb0*/  SHFL.DOWN PT, R134, R54, 0x2, 0x1f ;  /* 0x08401f0036867f89 */ /* 0x000fe800000e0000 */
[----:B------:R-:W2:Y:S04]  /*6bc0*/  SHFL.DOWN PT, R135, R55, 0x2, 0x1f ;  /* 0x08401f0037877f89 */ /* 0x000ea800000e0000 */
[----:B------:R-:W-:Y:S04]  /*6bd0*/  SHFL.DOWN PT, R158, R30, 0x2, 0x1f ;  /* 0x08401f001e9e7f89 */ /* 0x000fe800000e0000 */
[----:B------:R-:W2:Y:S04]  /*6be0*/  SHFL.DOWN PT, R159, R31, 0x2, 0x1f ;  /* 0x08401f001f9f7f89 */ /* 0x000ea800000e0000 */
[----:B------:R-:W-:Y:S04]  /*6bf0*/  SHFL.DOWN PT, R144, R118, 0x2, 0x1f ;  /* 0x08401f0076907f89 */ /* 0x000fe800000e0000 */
[----:B------:R-:W2:Y:S04]  /*6c00*/  SHFL.DOWN PT, R145, R119, 0x2, 0x1f ;  /* 0x08401f0077917f89 */ /* 0x000ea800000e0000 */
[----:B------:R-:W-:Y:S04]  /*6c10*/  STL.64 [R1+0x340], R148 ;  /* 0x0003409401007387 */ /* 0x000fe80000100a00 */
        /* <DEDUP_REMOVED lines=13> */
[----:B------:R-:W-:Y:S04]  /*6cf0*/  SHFL.DOWN PT, R152, R36, 0x2, 0x1f ;  /* 0x08401f0024987f89 */ /* 0x000fe800000e0000 */
[----:B------:R-:W0:Y:S04]  /*6d00*/  SHFL.DOWN PT, R153, R37, 0x2, 0x1f ;  /* 0x08401f0025997f89 */ /* 0x000e2800000e0000 */
[----:B------:R-:W-:Y:S04]  /*6d10*/  SHFL.DOWN PT, R138, R124, 0x2, 0x1f ;  /* 0x08401f007c8a7f89 */ /* 0x000fe800000e0000 */
[----:B------:R-:W0:Y:S04]  /*6d20*/  SHFL.DOWN PT, R139, R125, 0x2, 0x1f ;  /* 0x08401f007d8b7f89 */ /* 0x000e2800000e0000 */
[----:B------:R-:W-:Y:S04]  /*6d30*/  STL.64 [R1+0x338], R146 ;  /* 0x0003389201007387 */ /* 0x000fe80000100a00 */
        /* <DEDUP_REMOVED lines=9> */
[----:B------:R-:W2:Y:S04]  /*6dd0*/  SHFL.DOWN PT, R159, R179, 0x2, 0x1f ;  /* 0x08401f00b39f7f89 */ /* 0x000ea800000e0000 */
[----:B------:R-:W2:Y:S04]  /*6de0*/  SHFL.DOWN PT, R158, R178, 0x2, 0x1f ;  /* 0x08401f00b29e7f89 */ /* 0x000ea800000e0000 */
[----:B------:R-:W-:Y:S04]  /*6df0*/  SHFL.DOWN PT, R136, R126, 0x2, 0x1f ;  /* 0x08401f007e887f89 */ /* 0x000fe800000e0000 */
[----:B------:R-:W2:Y:S04]  /*6e00*/  SHFL.DOWN PT, R137, R127, 0x2, 0x1f ;  /* 0x08401f007f897f89 */ /* 0x000ea800000e0000 */
[----:B------:R-:W-:Y:S04]  /*6e10*/  STL.64 [R1+0x330], R144 ;  /* 0x0003309001007387 */ /* 0x000fe80000100a00 */
[----:B------:R-:W-:Y:S04]  /*6e20*/  SHFL.DOWN PT, R144, R84, 0x2, 0x1f ;  /* 0x08401f0054907f89 */ /* 0x000fe800000e0000 */
[----:B------:R-:W2:Y:S04]  /*6e30*/  SHFL.DOWN PT, R145, R85, 0x2, 0x1f ;  /* 0x08401f0055917f89 */ /* 0x000ea800000e0000 */
[----:B------:R-:W-:Y:S04]  /*6e40*/  STL.64 [R1+0x3c8], R148 ;  /* 0x0003c89401007387 */ /* 0x000fe80000100a00 */
[----:B------:R-:W-:Y:S04]  /*6e50*/  SHFL.DOWN PT, R148, R40, 0x2, 0x1f ;  /* 0x08401f0028947f89 */ /* 0x000fe800000e0000 */
[----:B------:R-:W2:Y:S04]  /*6e60*/  SHFL.DOWN PT, R149, R41, 0x2, 0x1f ;  /* 0x08401f0029957f89 */ /* 0x000ea800000e0000 */
[----:B---3--:R-:W-:Y:S04]  /*6e70*/  STL.64 [R1+0x488], R156 ;  /* 0x0004889c01007387 */ /* 0x008fe80000100a00 */
[----:B------:R-:W3:Y:S04]  /*6e80*/  SHFL.DOWN PT, R157, R132, 0x2, 0x1f ;  /* 0x08401f00849d7f89 */ /* 0x000ee800000e0000 */
        /* <DEDUP_REMOVED lines=10> */
[----:B0-----:R-:W-:Y:S04]  /*6f30*/  STL.64 [R1+0x478], R152 ;  /* 0x0004789801007387 */ /* 0x001fe80000100a00 */
[----:B------:R-:W-:Y:S04]  /*6f40*/  SHFL.DOWN PT, R153, R198, 0x2, 0x1f ;  /* 0x08401f00c6997f89 */ /* 0x000fe800000e0000 */
[----:B------:R-:W-:Y:S04]  /*6f50*/  SHFL.DOWN PT, R152, R199, 0x2, 0x1f ;  /* 0x08401f00c7987f89 */ /* 0x000fe800000e0000 */
[----:B------:R-:W-:Y:S04]  /*6f60*/  STL.64 [R1+0x318], R138 ;  /* 0x0003188a01007387 */ /* 0x000fe80000100a00 */
[----:B------:R-:W-:Y:S04]  /*6f70*/  SHFL.DOWN PT, R138, R90, 0x2, 0x1f ;  /* 0x08401f005a8a7f89 */ /* 0x000fe800000e0000 */
[----:B------:R-:W0:Y:S04]  /*6f80*/  SHFL.DOWN PT, R139, R91, 0x2, 0x1f ;  /* 0x08401f005b8b7f89 */ /* 0x000e2800000e0000 */
[----:B------:R-:W-:Y:S04]  /*6f90*/  STL.64 [R1+0x3c0], R146 ;  /* 0x0003c09201007387 */ /* 0x000fe80000100a00 */
[----:B------:R-:W-:Y:S04]  /*6fa0*/  SHFL.DOWN PT, R146, R42, 0x2, 0x1f ;  /* 0x08401f002a927f89 */ /* 0x000fe800000e0000 */
[----:B------:R-:W0:Y:S04]  /*6fb0*/  SHFL.DOWN PT, R147, R43, 0x2, 0x1f ;  /* 0x08401f002b937f89 */ /* 0x000e2800000e0000 */
[----:B-1----:R-:W-:Y:S04]  /*6fc0*/  STL.64 [R1+0x470], R150 ;  /* 0x0004709601007387 */ /* 0x002fe80000100a00 */
[----:B--2---:R1:W-:Y:S04]  /*6fd0*/  STL.64 [R1+0x4d0], R134 ;  /* 0x0004d08601007387 */ /* 0x0043e80000100a00 */
[----:B------:R-:W2:Y:S04]  /*6fe0*/  SHFL.DOWN PT, R151, R201, 0x2, 0x1f ;  /* 0x08401f00c9977f89 */ /* 0x000ea800000e0000 */
[----:B------:R-:W-:Y:S01]  /*6ff0*/  SHFL.DOWN PT, R150, R202, 0x2, 0x1f ;  /* 0x08401f00ca967f89 */ /* 0x000fe200000e0000 */
[----:B-1----:R-:W-:Y:S01]  /*7000*/  MOV R134, R159 ;  /* 0x0000009f00867202 */ /* 0x002fe20000000f00 */
[----:B------:R-:W-:-:S02]  /*7010*/  IMAD.MOV.U32 R135, RZ, RZ, R158 ;  /* 0x000000ffff877224 */ /* 0x000fc400078e009e */
[----:B------:R-:W-:Y:S04]  /*7020*/  STL.64 [R1+0x310], R136 ;  /* 0x0003108801007387 */ /* 0x000fe80000100a00 */
[----:B------:R-:W-:Y:S04]  /*7030*/  SHFL.DOWN PT, R136, R92, 0x2, 0x1f ;  /* 0x08401f005c887f89 */ /* 0x000fe800000e0000 */
[----:B------:R-:W1:Y:S04]  /*7040*/  SHFL.DOWN PT, R137, R93, 0x2, 0x1f ;  /* 0x08401f005d897f89 */ /* 0x000e6800000e0000 */
[----:B------:R-:W-:Y:S04]  /*7050*/  STL.64 [R1+0x3b8], R144 ;  /* 0x0003b89001007387 */ /* 0x000fe80000100a00 */
[----:B------:R-:W-:Y:S04]  /*7060*/  SHFL.DOWN PT, R144, R44, 0x2, 0x1f ;  /* 0x08401f002c907f89 */ /* 0x000fe800000e0000 */
[----:B------:R-:W1:Y:S04]  /*7070*/  SHFL.DOWN PT, R145, R45, 0x2, 0x1f ;  /* 0x08401f002d917f89 */ /* 0x000e6800000e0000 */
[----:B------:R-:W-:Y:S04]  /*7080*/  STL.64 [R1+0x468], R148 ;  /* 0x0004689401007387 */ /* 0x000fe80000100a00 */
[----:B------:R3:W-:Y:S04]  /*7090*/  STL.64 [R1+0x548], R134 ;  /* 0x0005488601007387 */ /* 0x0007e80000100a00 */
[----:B------:R-:W1:Y:S04]  /*70a0*/  SHFL.DOWN PT, R149, R203, 0x2, 0x1f ;  /* 0x08401f00cb957f89 */ /* 0x000e6800000e0000 */
[----:B------:R-:W1:Y:S01]  /*70b0*/  SHFL.DOWN PT, R148, R204, 0x2, 0x1f ;  /* 0x08401f00cc947f89 */ /* 0x000e6200000e0000 */
[----:B---3--:R-:W-:-:S03]  /*70c0*/  IMAD.MOV.U32 R134, RZ, RZ, R157 ;  /* 0x000000ffff867224 */ /* 0x008fc600078e009d */
[----:B------:R-:W-:Y:S01]  /*70d0*/  STL.64 [R1+0x3b0], R142 ;  /* 0x0003b08e01007387 */ /* 0x000fe20000100a00 */
[----:B------:R-:W-:-:S03]  /*70e0*/  IMAD.MOV.U32 R135, RZ, RZ, R156 ;  /* 0x000000ffff877224 */ /* 0x000fc600078e009c */
[----:B------:R-:W-:Y:S04]  /*70f0*/  SHFL.DOWN PT, R142, R46, 0x2, 0x1f ;  /* 0x08401f002e8e7f89 */ /* 0x000fe800000e0000 */
[----:B------:R-:W3:Y:S04]  /*7100*/  SHFL.DOWN PT, R143, R47, 0x2, 0x1f ;  /* 0x08401f002f8f7f89 */ /* 0x000ee800000e0000 */
[----:B------:R0:W-:Y:S04]  /*7110*/  STL.64 [R1+0x550], R134 ;  /* 0x0005508601007387 */ /* 0x0001e80000100a00 */
[----:B----4-:R-:W-:Y:S04]  /*7120*/  STL.64 [R1+0x3a8], R140 ;  /* 0x0003a88c01007387 */ /* 0x010fe80000100a00 */
[----:B------:R-:W-:Y:S01]  /*7130*/  SHFL.DOWN PT, R140, R48, 0x2, 0x1f ;  /* 0x08401f00308c7f89 */ /* 0x000fe200000e0000 */
[----:B0-----:R-:W-:Y:S01]  /*7140*/  IMAD.MOV.U32 R134, RZ, RZ, R155 ;  /* 0x000000ffff867224 */ /* 0x001fe200078e009b */
[----:B------:R-:W-:-:S02]  /*7150*/  MOV R135, R154 ;  /* 0x0000009a00877202 */ /* 0x000fc40000000f00 */
[----:B------:R-:W0:Y:S04]  /*7160*/  SHFL.DOWN PT, R141, R49, 0x2, 0x1f ;  /* 0x08401f00318d7f89 */ /* 0x000e2800000e0000 */
        /* <DEDUP_REMOVED lines=10> */
[----:B--2---:R-:W-:-:S03]  /*7210*/  IMAD.MOV.U32 R134, RZ, RZ, R151 ;  /* 0x000000ffff867224 */ /* 0x004fc600078e0097 */
[----:B-1----:R-:W-:Y:S01]  /*7220*/  STL.64 [R1+0x398], R136 ;  /* 0x0003988801007387 */ /* 0x002fe20000100a00 */
[----:B------:R-:W-:-:S03]  /*7230*/  IMAD.MOV.U32 R135, RZ, RZ, R150 ;  /* 0x000000ffff877224 */ /* 0x000fc600078e0096 */
[----:B------:R-:W-:Y:S04]  /*7240*/  SHFL.DOWN PT, R136, R52, 0x2, 0x1f ;  /* 0x08401f0034887f89 */ /* 0x000fe800000e0000 */
[----:B------:R-:W1:Y:S04]  /*7250*/  SHFL.DOWN PT, R137, R53, 0x2, 0x1f ;  /* 0x08401f0035897f89 */ /* 0x000e6800000e0000 */
[----:B------:R-:W-:Y:S04]  /*7260*/  STL.64 [R1+0x458], R144 ;  /* 0x0004589001007387 */ /* 0x000fe80000100a00 */
[----:B------:R2:W-:Y:S04]  /*7270*/  STL.64 [R1+0x568], R134 ;  /* 0x0005688601007387 */ /* 0x0005e80000100a00 */
[----:B------:R-:W-:Y:S04]  /*7280*/  SHFL.DOWN PT, R144, R4, 0x2, 0x1f ;  /* 0x08401f0004907f89 */ /* 0x000fe800000e0000 */
[----:B------:R-:W1:Y:S01]  /*7290*/  SHFL.DOWN PT, R145, R5, 0x2, 0x1f ;  /* 0x08401f0005917f89 */ /* 0x000e6200000e0000 */
[----:B--2---:R-:W-:Y:S01]  /*72a0*/  MOV R134, R149 ;  /* 0x0000009500867202 */ /* 0x004fe20000000f00 */
[----:B------:R-:W-:-:S02]  /*72b0*/  IMAD.MOV.U32 R135, RZ, RZ, R148 ;  /* 0x000000ffff877224 */ /* 0x000fc400078e0094 */
[----:B---3--:R-:W-:Y:S04]  /*72c0*/  STL.64 [R1+0x450], R142 ;  /* 0x0004508e01007387 */ /* 0x008fe80000100a00 */
[----:B------:R-:W-:Y:S04]  /*72d0*/  STL.64 [R1+0x570], R134 ;  /* 0x0005708601007387 */ /* 0x000fe80000100a00 */
[----:B------:R-:W-:Y:S04]  /*72e0*/  SHFL.DOWN PT, R142, R6, 0x2, 0x1f ;  /* 0x08401f00068e7f89 */ /* 0x000fe800000e0000 */
[----:B------:R-:W2:Y:S04]  /*72f0*/  SHFL.DOWN PT, R143, R7, 0x2, 0x1f ;  /* 0x08401f00078f7f89 */ /* 0x000ea800000e0000 */
[----:B------:R-:W-:Y:S04]  /*7300*/  SHFL.DOWN PT, R134, R205, 0x2, 0x1f ;  /* 0x08401f00cd867f89 */ /* 0x000fe800000e0000 */
[----:B------:R-:W3:Y:S04]  /*7310*/  SHFL.DOWN PT, R135, R206, 0x2, 0x1f ;  /* 0x08401f00ce877f89 */ /* 0x000ee800000e0000 */
[----:B------:R-:W3:Y:S04]  /*7320*/  SHFL.DOWN PT, R151, R207, 0x2, 0x1f ;  /* 0x08401f00cf977f89 */ /* 0x000ee800000e0000 */
[----:B------:R-:W-:Y:S04]  /*7330*/  SHFL.DOWN PT, R150, R208, 0x2, 0x1f ;  /* 0x08401f00d0967f89 */ /* 0x000fe800000e0000 */
[----:B0-----:R-:W-:Y:S04]  /*7340*/  STL.64 [R1+0x448], R140 ;  /* 0x0004488c01007387 */ /* 0x001fe80000100a00 */
[----:B------:R-:W-:Y:S04]  /*7350*/  SHFL.DOWN PT, R140, R8, 0x2, 0x1f ;  /* 0x08401f00088c7f89 */ /* 0x000fe800000e0000 */
[----:B------:R-:W0:Y:S04]  /*7360*/  SHFL.DOWN PT, R141, R9, 0x2, 0x1f ;  /* 0x08401f00098d7f89 */ /* 0x000e2800000e0000 */
        /* <DEDUP_REMOVED lines=8> */
[----:B-1----:R-:W-:Y:S04]  /*73f0*/  STL.64 [R1+0x438], R136 ;  /* 0x0004388801007387 */ /* 0x002fe80000100a00 */
[----:B------:R-:W-:Y:S04]  /*7400*/  SHFL.DOWN PT, R136, R12, 0x2, 0x1f ;  /* 0x08401f000c887f89 */ /* 0x000fe800000e0000 */
[----:B------:R-:W1:Y:S04]  /*7410*/  SHFL.DOWN PT, R137, R13, 0x2, 0x1f ;  /* 0x08401f000d897f89 */ /* 0x000e6800000e0000 */
[----:B------:R-:W-:Y:S04]  /*7420*/  STL.64 [R1+0x4f8], R144 ;  /* 0x0004f89001007387 */ /* 0x000fe80000100a00 */
[----:B------:R-:W1:Y:S04]  /*7430*/  SHFL.DOWN PT, R145, R213, 0x2, 0x1f ;  /* 0x08401f00d5917f89 */ /* 0x000e6800000e0000 */
[----:B------:R-:W1:Y:S04]  /*7440*/  SHFL.DOWN PT, R144, R214, 0x2, 0x1f ;  /* 0x08401f00d6907f89 */ /* 0x000e6800000e0000 */
[----:B--2---:R-:W-:Y:S04]  /*7450*/  STL.64 [R1+0x4f0], R142 ;  /* 0x0004f08e01007387 */ /* 0x004fe80000100a00 */
[----:B---3--:R2:W-:Y:S04]  /*7460*/  STL.64 [R1+0x578], R134 ;  /* 0x0005788601007387 */ /* 0x0085e80000100a00 */
[----:B------:R-:W3:Y:S04]  /*7470*/  SHFL.DOWN PT, R143, R215, 0x2, 0x1f ;  /* 0x08401f00d78f7f89 */ /* 0x000ee800000e0000 */
[----:B------:R-:W3:Y:S01]  /*7480*/  SHFL.DOWN PT, R142, R216, 0x2, 0x1f ;  /* 0x08401f00d88e7f89 */ /* 0x000ee200000e0000 */
[----:B--2---:R-:W-:-:S03]  /*7490*/  IMAD.MOV.U32 R134, RZ, RZ, R151 ;  /* 0x000000ffff867224 */ /* 0x004fc600078e0097 */
[----:B0-----:R-:W-:Y:S01]  /*74a0*/  STL.64 [R1+0x4e8], R140 ;  /* 0x0004e88c01007387 */ /* 0x001fe20000100a00 */
[----:B------:R-:W-:-:S03]  /*74b0*/  IMAD.MOV.U32 R135, RZ, RZ, R150 ;  /* 0x000000ffff877224 */ /* 0x000fc600078e0096 */
[----:B------:R-:W0:Y:S04]  /*74c0*/  SHFL.DOWN PT, R141, R217, 0x2, 0x1f ;  /* 0x08401f00d98d7f89 */ /* 0x000e2800000e0000 */
[----:B------:R2:W-:Y:S04]  /*74d0*/  STL.64 [R1+0x580], R134 ;  /* 0x0005808601007387 */ /* 0x0005e80000100a00 */
[----:B------:R-:W0:Y:S04]  /*74e0*/  SHFL.DOWN PT, R140, R218, 0x2, 0x1f ;  /* 0x08401f00da8c7f89 */ /* 0x000e2800000e0000 */
[----:B----4-:R-:W-:Y:S01]  /*74f0*/  STL.64 [R1+0x4e0], R138 ;  /* 0x0004e08a01007387 */ /* 0x010fe20000100a00 */
[----:B--2---:R-:W-:Y:S01]  /*7500*/  IMAD.MOV.U32 R134, RZ, RZ, R149 ;  /* 0x000000ffff867224 */ /* 0x004fe200078e0095 */
[----:B------:R-:W-:-:S02]  /*7510*/  MOV R135, R148 ;  /* 0x0000009400877202 */ /* 0x000fc40000000f00 */
[----:B------:R-:W2:Y:S04]  /*7520*/  SHFL.DOWN PT, R139, R219, 0x2, 0x1f ;  /* 0x08401f00db8b7f89 */ /* 0x000ea800000e0000 */
[----:B------:R4:W-:Y:S04]  /*7530*/  STL.64 [R1+0x588], R134 ;  /* 0x0005888601007387 */ /* 0x0009e80000100a00 */
[----:B------:R-:W2:Y:S04]  /*7540*/  SHFL.DOWN PT, R138, R220, 0x2, 0x1f ;  /* 0x08401f00dc8a7f89 */ /* 0x000ea800000e0000 */
[----:B-1----:R-:W-:Y:S01]  /*7550*/  STL.64 [R1+0x4d8], R136 ;  /* 0x0004d88801007387 */ /* 0x002fe20000100a00 */
[----:B----4-:R-:W-:-:S03]  /*7560*/  IMAD.MOV.U32 R134, RZ, RZ, R147 ;  /* 0x000000ffff867224 */ /* 0x010fc600078e0093 */
[----:B------:R-:W1:Y:S01]  /*7570*/  SHFL.DOWN PT, R137, R221, 0x2, 0x1f ;  /* 0x08401f00dd897f89 */ /* 0x000e6200000e0000 */
[----:B------:R-:W-:-:S03]  /*7580*/  IMAD.MOV.U32 R135, RZ, RZ, R146 ;  /* 0x000000ffff877224 */ /* 0x000fc600078e0092 */
[----:B------:R-:W4:Y:S04]  /*7590*/  SHFL.DOWN PT, R136, R222, 0x2, 0x1f ;  /* 0x08401f00de887f89 */ /* 0x000f2800000e0000 */
[----:B------:R3:W-:Y:S04]  /*75a0*/  STL.64 [R1+0x590], R134 ;  /* 0x0005908601007387 */ /* 0x0007e80000100a00 */
[----:B------:R-:W-:Y:S04]  /*75b0*/  SHFL.DOWN PT, R151, R225, 0x2, 0x1f ;  /* 0x08401f00e1977f89 */ /* 0x000fe800000e0000 */
[----:B------:R-:W-:Y:S01]  /*75c0*/  SHFL.DOWN PT, R150, R226, 0x2, 0x1f ;  /* 0x08401f00e2967f89 */ /* 0x000fe200000e0000 */
[----:B---3--:R-:W-:-:S03]  /*75d0*/  IMAD.MOV.U32 R134, RZ, RZ, R145 ;  /* 0x000000ffff867224 */ /* 0x008fc600078e0091 */
[----:B------:R-:W-:Y:S01]  /*75e0*/  SHFL.DOWN PT, R166, R96, 0x2, 0x1f ;  /* 0x08401f0060a67f89 */ /* 0x000fe200000e0000 */
[----:B------:R-:W-:-:S03]  /*75f0*/  IMAD.MOV.U32 R135, RZ, RZ, R144 ;  /* 0x000000ffff877224 */ /* 0x000fc600078e0090 */
[----:B------:R-:W3:Y:S04]  /*7600*/  SHFL.DOWN PT, R167, R97, 0x2, 0x1f ;  /* 0x08401f0061a77f89 */ /* 0x000ee800000e0000 */
[----:B------:R0:W-:Y:S04]  /*7610*/  STL.64 [R1+0x598], R134 ;  /* 0x0005988601007387 */ /* 0x0001e80000100a00 */
[----:B------:R-:W-:Y:S04]  /*7620*/  SHFL.DOWN PT, R149, R227, 0x2, 0x1f ;  /* 0x08401f00e3957f89 */ /* 0x000fe800000e0000 */
[----:B------:R-:W-:Y:S01]  /*7630*/  SHFL.DOWN PT, R148, R228, 0x2, 0x1f ;  /* 0x08401f00e4947f89 */ /* 0x000fe200000e0000 */
[----:B0-----:R-:W-:Y:S01]  /*7640*/  MOV R134, R143 ;  /* 0x0000008f00867202 */ /* 0x001fe20000000f00 */
[----:B------:R-:W-:-:S02]  /*7650*/  IMAD.MOV.U32 R135, RZ, RZ, R142 ;  /* 0x000000ffff877224 */ /* 0x000fc400078e008e */
[----:B------:R-:W-:Y:S04]  /*7660*/  SHFL.DOWN PT, R164, R98, 0x2, 0x1f ;  /* 0x08401f0062a47f89 */ /* 0x000fe800000e0000 */
[----:B------:R0:W-:Y:S04]  /*7670*/  STL.64 [R1+0x5a0], R134 ;  /* 0x0005a08601007387 */ /* 0x0001e80000100a00 */
        /* <DEDUP_REMOVED lines=9> */
[----:B--2---:R-:W-:Y:S01]  /*7710*/  IMAD.MOV.U32 R134, RZ, RZ, R139 ;  /* 0x000000ffff867224 */ /* 0x004fe200078e008b */
[----:B------:R-:W-:-:S02]  /*7720*/  MOV R135, R138 ;  /* 0x0000008a00877202 */ /* 0x000fc40000000f00 */
[----:B------:R-:W-:Y:S04]  /*7730*/  SHFL.DOWN PT, R144, R232, 0x2, 0x1f ;  /* 0x08401f00e8907f89 */ /* 0x000fe800000e0000 */
[----:B------:R1:W-:Y:S04]  /*7740*/  STL.64 [R1+0x5b0], R134 ;  /* 0x0005b08601007387 */ /* 0x0003e80000100a00 */
[----:B------:R-:W-:Y:S04]  /*7750*/  SHFL.DOWN PT, R160, R102, 0x2, 0x1f ;  /* 0x08401f0066a07f89 */ /* 0x000fe800000e0000 */
[----:B------:R-:W-:Y:S01]  /*7760*/  SHFL.DOWN PT, R161, R103, 0x2, 0x1f ;  /* 0x08401f0067a17f89 */ /* 0x000fe200000e0000 */
[----:B-1----:R-:W-:-:S03]  /*7770*/  IMAD.MOV.U32 R134, RZ, RZ, R137 ;  /* 0x000000ffff867224 */ /* 0x002fc600078e0089 */
[----:B------:R-:W-:Y:S01]  /*7780*/  SHFL.DOWN PT, R143, R233, 0x2, 0x1f ;  /* 0x08401f00e98f7f89 */ /* 0x000fe200000e0000 */
[----:B----4-:R-:W-:-:S03]  /*7790*/  IMAD.MOV.U32 R135, RZ, RZ, R136 ;  /* 0x000000ffff877224 */ /* 0x010fc600078e0088 */
[----:B------:R-:W-:Y:S04]  /*77a0*/  SHFL.DOWN PT, R142, R234, 0x2, 0x1f ;  /* 0x08401f00ea8e7f89 */ /* 0x000fe800000e0000 */
[----:B------:R-:W-:Y:S04]  /*77b0*/  STL.64 [R1+0x5b8], R134 ;  /* 0x0005b88601007387 */ /* 0x000fe80000100a00 */
[----:B------:R-:W-:Y:S04]  /*77c0*/  SHFL.DOWN PT, R134, R223, 0x2, 0x1f ;  /* 0x08401f00df867f89 */ /* 0x000fe800000e0000 */
[----:B------:R-:W0:Y:S04]  /*77d0*/  SHFL.DOWN PT, R135, R224, 0x2, 0x1f ;  /* 0x08401f00e0877f89 */ /* 0x000e2800000e0000 */
[----:B---3--:R-:W-:Y:S04]  /*77e0*/  STL.64 [R1+0x388], R166 ;  /* 0x000388a601007387 */ /* 0x008fe80000100a00 */
        /* <DEDUP_REMOVED lines=280> */
.L_x_468:
        /* <DEDUP_REMOVED lines=16> */
.L_x_467:
        /* <DEDUP_REMOVED lines=11> */
.L_x_448:
        /* <DEDUP_REMOVED lines=12> */
.L_x_449:
[----:B------:R-:W-:Y:S05]  /*8be0*/  BSYNC.RELIABLE B2 ;  /* 0x0000000000027941 */ /* 0x000fea0003800100 */
.L_x_447:
[----:B------:R-:W-:-:S05]  /*8bf0*/  PRMT R6, R9, 0x7632, R6 ;  /* 0x0000763209067816 */ /* 0x000fca0000000006 */
[----:B------:R-:W-:Y:S04]  /*8c00*/  STL.U16 [R8+0x200], R6 ;  /* 0x0002000608007387 */ /* 0x000fe80000100400 */
[----:B------:R-:W2:Y:S04]  /*8c10*/  LDL R9, [R2+-0x1fc] ;  /* 0xfffe040002097983 */ /* 0x000ea80000100800 */
[----:B--2---:R-:W-:Y:S04]  /*8c20*/  STL [R2+-0x200], R9 ;  /* 0xfffe000902007387 */ /* 0x004fe80000100800 */
[----:B------:R2:W-:Y:S04]  /*8c30*/  STL.U16 [R8+0x202], R4 ;  /* 0x0002020408007387 */ /* 0x0005e80000100400 */
[----:B-----5:R3:W-:Y:S04]  /*8c40*/  STL [R2+-0x1fc], R7 ;  /* 0xfffe040702007387 */ /* 0x0207e80000100800 */
[----:B--2---:R3:W5:Y:S02]  /*8c50*/  LDL.U16 R4, [R8+0x200] ;  /* 0x0002000008047983 */ /* 0x0047640000100400 */
.L_x_450:
[----:B------:R-:W-:Y:S05]  /*8c60*/  BSYNC.RECONVERGENT B1 ;  /* 0x0000000000017941 */ /* 0x000fea0003800200 */
.L_x_446:
[----:B---3--:R-:W2:Y:S01]  /*8c70*/  LDL.U16 R7, [R8+0x1fe] ;  /* 0x0001fe0008077983 */ /* 0x008ea20000100400 */
[----:B------:R-:W-:Y:S04]  /*8c80*/  BSSY.RECONVERGENT B1, `(.L_x_451) ;  /* 0x0000019000017945 */ /* 0x000fe80003800200 */
[----:B------:R-:W-:Y:S01]  /*8c90*/  BSSY.RELIABLE B2, `(.L_x_452) ;  /* 0x0000011000027945 */ /* 0x000fe20003800100 */
[----:B--2--5:R-:W-:-:S13]  /*8ca0*/  HSETP2.GT.AND P1, PT, R4.H0_H0, R7.H0_H0, PT ;  /* 0x2000000704007234 */ /* 0x024fda0003f24800 */
[----:B------:R-:W-:Y:S05]  /*8cb0*/  @!P1 BRA `(.L_x_453) ;  /* 0x0000000000089947 */ /* 0x000fea0003800000 */
[----:B------:R2:W5:Y:S01]  /*8cc0*/  LDL R9, [R2+-0x204] ;  /* 0xfffdfc0002097983 */ /* 0x0005620000100800 */
[----:B------:R-:W-:Y:S05]  /*8cd0*/  BRA `(.L_x_454) ;  /* 0x0000000000307947 */ /* 0x000fea0003800000 */
.L_x_453:
        /* <DEDUP_REMOVED lines=12> */
.L_x_454:
[----:B------:R-:W-:Y:S05]  /*8da0*/  BSYNC.RELIABLE B2 ;  /* 0x0000000000027941 */ /* 0x000fea0003800100 */
.L_x_452:
[----:B------:R-:W-:Y:S04]  /*8db0*/  STL.U16 [R8+0x1fe], R4 ;  /* 0x0001fe0408007387 */ /* 0x000fe80000100400 */
[----:B------:R-:W3:Y:S04]  /*8dc0*/  LDL R11, [R2+-0x200] ;  /* 0xfffe0000020b7983 */ /* 0x000ee80000100800 */
[----:B---3--:R-:W-:Y:S04]  /*8dd0*/  STL [R2+-0x204], R11 ;  /* 0xfffdfc0b02007387 */ /* 0x008fe80000100800 */
[----:B------:R3:W-:Y:S04]  /*8de0*/  STL.U16 [R8+0x200], R7 ;  /* 0x0002000708007387 */ /* 0x0007e80000100400 */
[----:B-----5:R4:W-:Y:S04]  /*8df0*/  STL [R2+-0x200], R9 ;  /* 0xfffe000902007387 */ /* 0x0209e80000100800 */
[----:B---3--:R4:W5:Y:S02]  /*8e00*/  LDL.U16 R7, [R8+0x1fe] ;  /* 0x0001fe0008077983 */ /* 0x0089640000100400 */
.L_x_455:
[----:B------:R-:W-:Y:S05]  /*8e10*/  BSYNC.RECONVERGENT B1 ;  /* 0x0000000000017941 */ /* 0x000fea0003800200 */
.L_x_451:
[----:B------:R-:W3:Y:S01]  /*8e20*/  LDL.U16 R6, [R8+0x1fc] ;  /* 0x0001fc0008067983 */ /* 0x000ee20000100400 */
[----:B------:R-:W-:Y:S04]  /*8e30*/  BSSY.RECONVERGENT B1, `(.L_x_456) ;  /* 0x0000018000017945 */ /* 0x000fe80003800200 */
[----:B------:R-:W-:Y:S01]  /*8e40*/  BSSY.RELIABLE B2, `(.L_x_457) ;  /* 0x0000011000027945 */ /* 0x000fe20003800100 */
[----:B---3-5:R-:W-:-:S13]  /*8e50*/  HSETP2.GT.AND P1, PT, R7.H0_H0, R6.H0_H0, PT ;  /* 0x2000000607007234 */ /* 0x028fda0003f24800 */
[----:B------:R-:W-:Y:S05]  /*8e60*/  @!P1 BRA `(.L_x_458) ;  /* 0x0000000000089947 */ /* 0x000fea0003800000 */
[----:B----4-:R3:W5:Y:S01]  /*8e70*/  LDL R9, [R2+-0x208] ;  /* 0xfffdf80002097983 */ /* 0x0107620000100800 */
[----:B------:R-:W-:Y:S05]  /*8e80*/  BRA `(.L_x_459) ;  /* 0x0000000000307947 */ /* 0x000fea0003800000 */
.L_x_458:
        /* <DEDUP_REMOVED lines=12> */
.L_x_459:
[----:B------:R-:W-:Y:S05]  /*8f50*/  BSYNC.RELIABLE B2 ;  /* 0x0000000000027941 */ /* 0x000fea0003800100 */
.L_x_457:
[----:B------:R4:W-:Y:S04]  /*8f60*/  STL.U16 [R8+0x1fc], R7 ;  /* 0x0001fc0708007387 */ /* 0x0009e80000100400 */
[----:B------:R-:W2:Y:S04]  /*8f70*/  LDL R11, [R2+-0x204] ;  /* 0xfffdfc00020b7983 */ /* 0x000ea80000100800 */
[----:B--2---:R4:W-:Y:S04]  /*8f80*/  STL [R2+-0x208], R11 ;  /* 0xfffdf80b02007387 */ /* 0x0049e80000100800 */
[----:B------:R4:W-:Y:S04]  /*8f90*/  STL.U16 [R8+0x1fe], R6 ;  /* 0x0001fe0608007387 */ /* 0x0009e80000100400 */
[----:B-----5:R4:W-:Y:S02]  /*8fa0*/  STL [R2+-0x204], R9 ;  /* 0xfffdfc0902007387 */ /* 0x0209e40000100800 */
.L_x_460:
[----:B------:R-:W-:Y:S05]  /*8fb0*/  BSYNC.RECONVERGENT B1 ;  /* 0x0000000000017941 */ /* 0x000fea0003800200 */
.L_x_456:
        /* <DEDUP_REMOVED lines=13> */
.L_x_464:
        /* <DEDUP_REMOVED lines=12> */
.L_x_465:
[----:B------:R-:W-:Y:S05]  /*9150*/  BSYNC.RELIABLE B2 ;  /* 0x0000000000027941 */ /* 0x000fea0003800100 */
.L_x_463:
[----:B------:R0:W-:Y:S04]  /*9160*/  STL.U16 [R4+0x200], R11 ;  /* 0x0002000b04007387 */ /* 0x0001e80000100400 */
[----:B------:R-:W2:Y:S04]  /*9170*/  LDL R6, [R2+-0x208] ;  /* 0xfffdf80002067983 */ /* 0x000ea80000100800 */
[----:B--2---:R0:W-:Y:S04]  /*9180*/  STL [R7], R6 ;  /* 0x0000000607007387 */ /* 0x0041e80000100800 */
[----:B------:R0:W-:Y:S04]  /*9190*/  STL.U16 [R8+0x1fc], R10 ;  /* 0x0001fc0a08007387 */ /* 0x0001e80000100400 */
[----:B-----5:R0:W-:Y:S02]  /*91a0*/  STL [R2+-0x208], R9 ;  /* 0xfffdf80902007387 */ /* 0x0201e40000100800 */
.L_x_466:
[----:B------:R-:W-:Y:S05]  /*91b0*/  BSYNC.RECONVERGENT B1 ;  /* 0x0000000000017941 */ /* 0x000fea0003800200 */
.L_x_462:
[----:B------:R-:W-:Y:S01]  /*91c0*/  VIADD R5, R5, 0xfffffffc ;  /* 0xfffffffc05057836 */ /* 0x000fe20000000000 */
[----:B------:R-:W-:Y:S06]  /*91d0*/  BRA `(.L_x_467) ;  /* 0xfffffff800247947 */ /* 0x000fec000383ffff */
.L_x_461:
        /* <DEDUP_REMOVED lines=156> */
.L_x_445:
[----:B------:R-:W-:Y:S05]  /*9ba0*/  BSYNC.RECONVERGENT B0 ;  /* 0x0000000000007941 */ /* 0x000fea0003800200 */
.L_x_444:
        /* <DEDUP_REMOVED lines=514> */
.L_x_493:
        /* <DEDUP_REMOVED lines=16> */
.L_x_492:
        /* <DEDUP_REMOVED lines=11> */
.L_x_473:
        /* <DEDUP_REMOVED lines=12> */
.L_x_474:
[----:B------:R-:W-:Y:S05]  /*be40*/  BSYNC.RELIABLE B2 ;  /* 0x0000000000027941 */ /* 0x000fea0003800100 */
.L_x_472:
[----:B------:R-:W-:-:S05]  /*be50*/  PRMT R6, R9, 0x7632, R6 ;  /* 0x0000763209067816 */ /* 0x000fca0000000006 */
[----:B------:R-:W-:Y:S04]  /*be60*/  STL.U16 [R8+0x200], R6 ;  /* 0x0002000608007387 */ /* 0x000fe80000100400 */
[----:B------:R-:W2:Y:S04]  /*be70*/  LDL R9, [R2+-0x1fc] ;  /* 0xfffe040002097983 */ /* 0x000ea80000100800 */
[----:B--2---:R-:W-:Y:S04]  /*be80*/  STL [R2+-0x200], R9 ;  /* 0xfffe000902007387 */ /* 0x004fe80000100800 */
[----:B------:R2:W-:Y:S04]  /*be90*/  STL.U16 [R8+0x202], R4 ;  /* 0x0002020408007387 */ /* 0x0005e80000100400 */
[----:B-----5:R3:W-:Y:S04]  /*bea0*/  STL [R2+-0x1fc], R7 ;  /* 0xfffe040702007387 */ /* 0x0207e80000100800 */
[----:B--2---:R3:W5:Y:S02]  /*beb0*/  LDL.U16 R4, [R8+0x200] ;  /* 0x0002000008047983 */ /* 0x0047640000100400 */
.L_x_475:
[----:B------:R-:W-:Y:S05]  /*bec0*/  BSYNC.RECONVERGENT B1 ;  /* 0x0000000000017941 */ /* 0x000fea0003800200 */
.L_x_471:
[----:B---3--:R-:W2:Y:S01]  /*bed0*/  LDL.U16 R7, [R8+0x1fe] ;  /* 0x0001fe0008077983 */ /* 0x008ea20000100400 */
[----:B------:R-:W-:Y:S04]  /*bee0*/  BSSY.RECONVERGENT B1, `(.L_x_476) ;  /* 0x0000019000017945 */ /* 0x000fe80003800200 */
[----:B------:R-:W-:Y:S01]  /*bef0*/  BSSY.RELIABLE B2, `(.L_x_477) ;  /* 0x0000011000027945 */ /* 0x000fe20003800100 */
[----:B--2--5:R-:W-:-:S13]  /*bf00*/  HSETP2.GT.AND P1, PT, R4.H0_H0, R7.H0_H0, PT ;  /* 0x2000000704007234 */ /* 0x024fda0003f24800 */
[----:B------:R-:W-:Y:S05]  /*bf10*/  @!P1 BRA `(.L_x_478) ;  /* 0x0000000000089947 */ /* 0x000fea0003800000 */
[----:B------:R2:W5:Y:S01]  /*bf20*/  LDL R9, [R2+-0x204] ;  /* 0xfffdfc0002097983 */ /* 0x0005620000100800 */
[----:B------:R-:W-:Y:S05]  /*bf30*/  BRA `(.L_x_479) ;  /* 0x0000000000307947 */ /* 0x000fea0003800000 */
.L_x_478:
        /* <DEDUP_REMOVED lines=12> */
.L_x_479:
[----:B------:R-:W-:Y:S05]  /*c000*/  BSYNC.RELIABLE B2 ;  /* 0x0000000000027941 */ /* 0x000fea0003800100 */
.L_x_477:
[----:B------:R-:W-:Y:S04]  /*c010*/  STL.U16 [R8+0x1fe], R4 ;  /* 0x0001fe0408007387 */ /* 0x000fe80000100400 */
[----:B------:R-:W3:Y:S04]  /*c020*/  LDL R11, [R2+-0x200] ;  /* 0xfffe0000020b7983 */ /* 0x000ee80000100800 */
[----:B---3--:R-:W-:Y:S04]  /*c030*/  STL [R2+-0x204], R11 ;  /* 0xfffdfc0b02007387 */ /* 0x008fe80000100800 */
[----:B------:R3:W-:Y:S04]  /*c040*/  STL.U16 [R8+0x200], R7 ;  /* 0x0002000708007387 */ /* 0x0007e80000100400 */
[----:B-----5:R4:W-:Y:S04]  /*c050*/  STL [R2+-0x200], R9 ;  /* 0xfffe000902007387 */ /* 0x0209e80000100800 */
[----:B---3--:R4:W5:Y:S02]  /*c060*/  LDL.U16 R7, [R8+0x1fe] ;  /* 0x0001fe0008077983 */ /* 0x0089640000100400 */
.L_x_480:
[----:B------:R-:W-:Y:S05]  /*c070*/  BSYNC.RECONVERGENT B1 ;  /* 0x0000000000017941 */ /* 0x000fea0003800200 */
.L_x_476:
[----:B------:R-:W3:Y:S01]  /*c080*/  LDL.U16 R6, [R8+0x1fc] ;  /* 0x0001fc0008067983 */ /* 0x000ee20000100400 */
[----:B------:R-:W-:Y:S04]  /*c090*/  BSSY.RECONVERGENT B1, `(.L_x_481) ;  /* 0x0000018000017945 */ /* 0x000fe80003800200 */
[----:B------:R-:W-:Y:S01]  /*c0a0*/  BSSY.RELIABLE B2, `(.L_x_482) ;  /* 0x0000011000027945 */ /* 0x000fe20003800100 */
[----:B---3-5:R-:W-:-:S13]  /*c0b0*/  HSETP2.GT.AND P1, PT, R7.H0_H0, R6.H0_H0, PT ;  /* 0x2000000607007234 */ /* 0x028fda0003f24800 */
[----:B------:R-:W-:Y:S05]  /*c0c0*/  @!P1 BRA `(.L_x_483) ;  /* 0x0000000000089947 */ /* 0x000fea0003800000 */
[----:B----4-:R3:W5:Y:S01]  /*c0d0*/  LDL R9, [R2+-0x208] ;  /* 0xfffdf80002097983 */ /* 0x0107620000100800 */
[----:B------:R-:W-:Y:S05]  /*c0e0*/  BRA `(.L_x_484) ;  /* 0x0000000000307947 */ /* 0x000fea0003800000 */
.L_x_483:
        /* <DEDUP_REMOVED lines=12> */
.L_x_484:
[----:B------:R-:W-:Y:S05]  /*c1b0*/  BSYNC.RELIABLE B2 ;  /* 0x0000000000027941 */ /* 0x000fea0003800100 */
.L_x_482:
[----:B------:R4:W-:Y:S04]  /*c1c0*/  STL.U16 [R8+0x1fc], R7 ;  /* 0x0001fc0708007387 */ /* 0x0009e80000100400 */
[----:B------:R-:W2:Y:S04]  /*c1d0*/  LDL R11, [R2+-0x204] ;  /* 0xfffdfc00020b7983 */ /* 0x000ea80000100800 */
[----:B--2---:R4:W-:Y:S04]  /*c1e0*/  STL [R2+-0x208], R11 ;  /* 0xfffdf80b02007387 */ /* 0x0049e80000100800 */
[----:B------:R4:W-:Y:S04]  /*c1f0*/  STL.U16 [R8+0x1fe], R6 ;  /* 0x0001fe0608007387 */ /* 0x0009e80000100400 */
[----:B-----5:R4:W-:Y:S02]  /*c200*/  STL [R2+-0x204], R9 ;  /* 0xfffdfc0902007387 */ /* 0x0209e40000100800 */
.L_x_485:
[----:B------:R-:W-:Y:S05]  /*c210*/  BSYNC.RECONVERGENT B1 ;  /* 0x0000000000017941 */ /* 0x000fea0003800200 */
.L_x_481:
        /* <DEDUP_REMOVED lines=13> */
.L_x_489:
        /* <DEDUP_REMOVED lines=12> */
.L_x_490:
[----:B------:R-:W-:Y:S05]  /*c3b0*/  BSYNC.RELIABLE B2 ;  /* 0x0000000000027941 */ /* 0x000fea0003800100 */
.L_x_488:
[----:B------:R0:W-:Y:S04]  /*c3c0*/  STL.U16 [R4+0x200], R11 ;  /* 0x0002000b04007387 */ /* 0x0001e80000100400 */
[----:B------:R-:W2:Y:S04]  /*c3d0*/  LDL R6, [R2+-0x208] ;  /* 0xfffdf80002067983 */ /* 0x000ea80000100800 */
[----:B--2---:R0:W-:Y:S04]  /*c3e0*/  STL [R7], R6 ;  /* 0x0000000607007387 */ /* 0x0041e80000100800 */
[----:B------:R0:W-:Y:S04]  /*c3f0*/  STL.U16 [R8+0x1fc], R10 ;  /* 0x0001fc0a08007387 */ /* 0x0001e80000100400 */
[----:B-----5:R0:W-:Y:S02]  /*c400*/  STL [R2+-0x208], R9 ;  /* 0xfffdf80902007387 */ /* 0x0201e40000100800 */
.L_x_491:
[----:B------:R-:W-:Y:S05]  /*c410*/  BSYNC.RECONVERGENT B1 ;  /* 0x0000000000017941 */ /* 0x000fea0003800200 */
.L_x_487:
[----:B------:R-:W-:Y:S01]  /*c420*/  VIADD R5, R5, 0xfffffffc ;  /* 0xfffffffc05057836 */ /* 0x000fe20000000000 */
[----:B------:R-:W-:Y:S06]  /*c430*/  BRA `(.L_x_492) ;  /* 0xfffffff800247947 */ /* 0x000fec000383ffff */
.L_x_486:
        /* <DEDUP_REMOVED lines=156> */
.L_x_470:
[----:B------:R-:W-:Y:S05]  /*ce00*/  BSYNC.RECONVERGENT B0 ;  /* 0x0000000000007941 */ /* 0x000fea0003800200 */
.L_x_469:
        /* <DEDUP_REMOVED lines=514> */
.L_x_518:
        /* <DEDUP_REMOVED lines=16> */
.L_x_517:
        /* <DEDUP_REMOVED lines=11> */
.L_x_498:
        /* <DEDUP_REMOVED lines=12> */
.L_x_499:
[----:B------:R-:W-:Y:S05]  /*f0a0*/  BSYNC.RELIABLE B2 ;  /* 0x0000000000027941 */ /* 0x000fea0003800100 */
.L_x_497:
[----:B------:R-:W-:-:S05]  /*f0b0*/  PRMT R6, R9, 0x7632, R6 ;  /* 0x0000763209067816 */ /* 0x000fca0000000006 */
[----:B------:R-:W-:Y:S04]  /*f0c0*/  STL.U16 [R8+0x200], R6 ;  /* 0x0002000608007387 */ /* 0x000fe80000100400 */
[----:B------:R-:W2:Y:S04]  /*f0d0*/  LDL R9, [R2+-0x1fc] ;  /* 0xfffe040002097983 */ /* 0x000ea80000100800 */
[----:B--2---:R-:W-:Y:S04]  /*f0e0*/  STL [R2+-0x200], R9 ;  /* 0xfffe000902007387 */ /* 0x004fe80000100800 */
[----:B------:R2:W-:Y:S04]  /*f0f0*/  STL.U16 [R8+0x202], R4 ;  /* 0x0002020408007387 */ /* 0x0005e80000100400 */
[----:B-----5:R3:W-:Y:S04]  /*f100*/  STL [R2+-0x1fc], R7 ;  /* 0xfffe040702007387 */ /* 0x0207e80000100800 */
[----:B--2---:R3:W5:Y:S02]  /*f110*/  LDL.U16 R4, [R8+0x200] ;  /* 0x0002000008047983 */ /* 0x0047640000100400 */
.L_x_500:
[----:B------:R-:W-:Y:S05]  /*f120*/  BSYNC.RECONVERGENT B1 ;  /* 0x0000000000017941 */ /* 0x000fea0003800200 */
.L_x_496:
[----:B---3--:R-:W2:Y:S01]  /*f130*/  LDL.U16 R7, [R8+0x1fe] ;  /* 0x0001fe0008077983 */ /* 0x008ea20000100400 */
[----:B------:R-:W-:Y:S04]  /*f140*/  BSSY.RECONVERGENT B1, `(.L_x_501) ;  /* 0x0000019000017945 */ /* 0x000fe80003800200 */
[----:B------:R-:W-:Y:S01]  /*f150*/  BSSY.RELIABLE B2, `(.L_x_502) ;  /* 0x0000011000027945 */ /* 0x000fe20003800100 */
[----:B--2--5:R-:W-:-:S13]  /*f160*/  HSETP2.GT.AND P1, PT, R4.H0_H0, R7.H0_H0, PT ;  /* 0x2000000704007234 */ /* 0x024fda0003f24800 */
[----:B------:R-:W-:Y:S05]  /*f170*/  @!P1 BRA `(.L_x_503) ;  /* 0x0000000000089947 */ /* 0x000fea0003800000 */
[----:B------:R2:W5:Y:S01]  /*f180*/  LDL R9, [R2+-0x204] ;  /* 0xfffdfc0002097983 */ /* 0x0005620000100800 */
[----:B------:R-:W-:Y:S05]  /*f190*/  BRA `(.L_x_504) ;  /* 0x0000000000307947 */ /* 0x000fea0003800000 */
.L_x_503:
        /* <DEDUP_REMOVED lines=12> */
.L_x_504:
[----:B------:R-:W-:Y:S05]  /*f260*/  BSYNC.RELIABLE B2 ;  /* 0x0000000000027941 */ /* 0x000fea0003800100 */
.L_x_502:
[----:B------:R-:W-:Y:S04]  /*f270*/  STL.U16 [R8+0x1fe], R4 ;  /* 0x0001fe0408007387 */ /* 0x000fe80000100400 */
[----:B------:R-:W3:Y:S04]  /*f280*/  LDL R11, [R2+-0x200] ;  /* 0xfffe0000020b7983 */ /* 0x000ee80000100800 */
[----:B---3--:R-:W-:Y:S04]  /*f290*/  STL [R2+-0x204], R11 ;  /* 0xfffdfc0b02007387 */ /* 0x008fe80000100800 */
[----:B------:R3:W-:Y:S04]  /*f2a0*/  STL.U16 [R8+0x200], R7 ;  /* 0x0002000708007387 */ /* 0x0007e80000100400 */
[----:B-----5:R4:W-:Y:S04]  /*f2b0*/  STL [R2+-0x200], R9 ;  /* 0xfffe000902007387 */ /* 0x0209e80000100800 */
[----:B---3--:R4:W5:Y:S02]  /*f2c0*/  LDL.U16 R7, [R8+0x1fe] ;  /* 0x0001fe0008077983 */ /* 0x0089640000100400 */
.L_x_505:
[----:B------:R-:W-:Y:S05]  /*f2d0*/  BSYNC.RECONVERGENT B1 ;  /* 0x0000000000017941 */ /* 0x000fea0003800200 */
.L_x_501:
[----:B------:R-:W3:Y:S01]  /*f2e0*/  LDL.U16 R6, [R8+0x1fc] ;  /* 0x0001fc0008067983 */ /* 0x000ee20000100400 */
[----:B------:R-:W-:Y:S04]  /*f2f0*/  BSSY.RECONVERGENT B1, `(.L_x_506) ;  /* 0x0000018000017945 */ /* 0x000fe80003800200 */
[----:B------:R-:W-:Y:S01]  /*f300*/  BSSY.RELIABLE B2, `(.L_x_507) ;  /* 0x0000011000027945 */ /* 0x000fe20003800100 */
[----:B---3-5:R-:W-:-:S13]  /*f310*/  HSETP2.GT.AND P1, PT, R7.H0_H0, R6.H0_H0, PT ;  /* 0x2000000607007234 */ /* 0x028fda0003f24800 */
[----:B------:R-:W-:Y:S05]  /*f320*/  @!P1 BRA `(.L_x_508) ;  /* 0x0000000000089947 */ /* 0x000fea0003800000 */
[----:B----4-:R3:W5:Y:S01]  /*f330*/  LDL R9, [R2+-0x208] ;  /* 0xfffdf80002097983 */ /* 0x0107620000100800 */
[----:B------:R-:W-:Y:S05]  /*f340*/  BRA `(.L_x_509) ;  /* 0x0000000000307947 */ /* 0x000fea0003800000 */
.L_x_508:
        /* <DEDUP_REMOVED lines=12> */
.L_x_509:
[----:B------:R-:W-:Y:S05]  /*f410*/  BSYNC.RELIABLE B2 ;  /* 0x0000000000027941 */ /* 0x000fea0003800100 */
.L_x_507:
[----:B------:R4:W-:Y:S04]  /*f420*/  STL.U16 [R8+0x1fc], R7 ;  /* 0x0001fc0708007387 */ /* 0x0009e80000100400 */
[----:B------:R-:W2:Y:S04]  /*f430*/  LDL R11, [R2+-0x204] ;  /* 0xfffdfc00020b7983 */ /* 0x000ea80000100800 */
[----:B--2---:R4:W-:Y:S04]  /*f440*/  STL [R2+-0x208], R11 ;  /* 0xfffdf80b02007387 */ /* 0x0049e80000100800 */
[----:B------:R4:W-:Y:S04]  /*f450*/  STL.U16 [R8+0x1fe], R6 ;  /* 0x0001fe0608007387 */ /* 0x0009e80000100400 */
[----:B-----5:R4:W-:Y:S02]  /*f460*/  STL [R2+-0x204], R9 ;  /* 0xfffdfc0902007387 */ /* 0x0209e40000100800 */
.L_x_510:
[----:B------:R-:W-:Y:S05]  /*f470*/  BSYNC.RECONVERGENT B1 ;  /* 0x0000000000017941 */ /* 0x000fea0003800200 */
.L_x_506:
        /* <DEDUP_REMOVED lines=13> */
.L_x_514:
        /* <DEDUP_REMOVED lines=12> */
.L_x_515:
[----:B------:R-:W-:Y:S05]  /*f610*/  BSYNC.RELIABLE B2 ;  /* 0x0000000000027941 */ /* 0x000fea0003800100 */
.L_x_513:
[----:B------:R0:W-:Y:S04]  /*f620*/  STL.U16 [R4+0x200], R11 ;  /* 0x0002000b04007387 */ /* 0x0001e80000100400 */
[----:B------:R-:W2:Y:S04]  /*f630*/  LDL R6, [R2+-0x208] ;  /* 0xfffdf80002067983 */ /* 0x000ea80000100800 */
[----:B--2---:R0:W-:Y:S04]  /*f640*/  STL [R7], R6 ;  /* 0x0000000607007387 */ /* 0x0041e80000100800 */
[----:B------:R0:W-:Y:S04]  /*f650*/  STL.U16 [R8+0x1fc], R10 ;  /* 0x0001fc0a08007387 */ /* 0x0001e80000100400 */
[----:B-----5:R0:W-:Y:S02]  /*f660*/  STL [R2+-0x208], R9 ;  /* 0xfffdf80902007387 */ /* 0x0201e40000100800 */
.L_x_516:
[----:B------:R-:W-:Y:S05]  /*f670*/  BSYNC.RECONVERGENT B1 ;  /* 0x0000000000017941 */ /* 0x000fea0003800200 */
.L_x_512:
[----:B------:R-:W-:Y:S01]  /*f680*/  VIADD R5, R5, 0xfffffffc ;  /* 0xfffffffc05057836 */ /* 0x000fe20000000000 */
[----:B------:R-:W-:Y:S06]  /*f690*/  BRA `(.L_x_517) ;  /* 0xfffffff800247947 */ /* 0x000fec000383ffff */
.L_x_511:
        /* <DEDUP_REMOVED lines=156> */
.L_x_495:
[----:B------:R-:W-:Y:S05]  /*10060*/  BSYNC.RECONVERGENT B0 ;  /* 0x0000000000007941 */ /* 0x000fea0003800200 */
.L_x_494:
        /* <DEDUP_REMOVED lines=206> */
[----:B------:R-:W3:Y:S01]  /*10d50*/  SHFL.DOWN PT, R167, R97, 0x10, 0x1f ;  /* 0x0a001f0061a77f89 */ /* 0x000ee200000e0000 */
        /* <DEDUP_REMOVED lines=27> */
[----:B------:R-:W-:Y:S04]  /*10f10*/  STL.64 [R1+0x388], R166 ;  /* 0x000388a601007387 */ /* 0x000fe80000100a00 */
[----:B------:R-:W-:Y:S04]  /*10f20*/  SHFL.DOWN PT, R164, R64, 0x10, 0x1f ;  /* 0x0a001f0040a47f89 */ /* 0x000fe800000e0000 */
[----:B------:R-:W1:Y:S04]  /*10f30*/  SHFL.DOWN PT, R165, R65, 0x10, 0x1f ;  /* 0x0a001f0041a57f89 */ /* 0x000e6800000e0000 */
[----:B------:R-:W-:Y:S04]  /*10f40*/  SHFL.DOWN PT, R166, R62, 0x10, 0x1f ;  /* 0x0a001f003ea67f89 */ /* 0x000fe800000e0000 */
[----:B0-----:R0:W-:Y:S04]  /*10f50*/  STL.64 [R1+0x5c0], R134 ;  /* 0x0005c08601007387 */ /* 0x0011e80000100a00 */
[----:B------:R-:W2:Y:S04]  /*10f60*/  SHFL.DOWN PT, R167, R63, 0x10, 0x1f ;  /* 0x0a001f003fa77f89 */ /* 0x000ea800000e0000 */
[----:B------:R-:W-:Y:S01]  /*10f70*/  SHFL.DOWN PT, R141, R235, 0x10, 0x1f ;  /* 0x0a001f00eb8d7f89 */ /* 0x000fe200000e0000 */
[----:B0-----:R-:W-:-:S03]  /*10f80*/  IMAD.MOV.U32 R134, RZ, RZ, R151 ;  /* 0x000000ffff867224 */ /* 0x001fc600078e0097 */
[----:B------:R-:W-:Y:S01]  /*10f90*/  SHFL.DOWN PT, R140, R236, 0x10, 0x1f ;  /* 0x0a001f00ec8c7f89 */ /* 0x000fe200000e0000 */
[----:B------:R-:W-:-:S03]  /*10fa0*/  IMAD.MOV.U32 R135, RZ, RZ, R150 ;  /* 0x000000ffff877224 */ /* 0x000fc600078e0096 */
[----:B------:R-:W-:Y:S04]  /*10fb0*/  STL.64 [R1+0x378], R162 ;  /* 0x000378a201007387 */ /* 0x000fe80000100a00 */
[----:B------:R0:W-:Y:S04]  /*10fc0*/  STL.64 [R1+0x5c8], R134 ;  /* 0x0005c88601007387 */ /* 0x0001e80000100a00 */
[----:B------:R-:W-:Y:S04]  /*10fd0*/  SHFL.DOWN PT, R162, R66, 0x10, 0x1f ;  /* 0x0a001f0042a27f89 */ /* 0x000fe800000e0000 */
[----:B------:R-:W3:Y:S01]  /*10fe0*/  SHFL.DOWN PT, R163, R67, 0x10, 0x1f ;  /* 0x0a001f0043a37f89 */ /* 0x000ee200000e0000 */
[----:B0-----:R-:W-:Y:S01]  /*10ff0*/  MOV R134, R149 ;  /* 0x0000009500867202 */ /* 0x001fe20000000f00 */
[----:B------:R-:W-:-:S02]  /*11000*/  IMAD.MOV.U32 R135, RZ, RZ, R148 ;  /* 0x000000ffff877224 */ /* 0x000fc400078e0094 */
[----:B------:R-:W-:Y:S01]  /*11010*/  SHFL.DOWN PT, R139, R174, 0x10, 0x1f ;  /* 0x0a001f00ae8b7f89 */ /* 0x000fe200000e0000 */
[----:B------:R-:W-:-:S03]  /*11020*/  IMAD.MOV.U32 R148, RZ, RZ, R181 ;  /* 0x000000ffff947224 */ /* 0x000fc600078e00b5 */
[----:B------:R0:W-:Y:S04]  /*11030*/  STL.64 [R1+0x5d0], R134 ;  /* 0x0005d08601007387 */ /* 0x0001e80000100a00 */
[----:B------:R-:W-:Y:S04]  /*11040*/  SHFL.DOWN PT, R138, R175, 0x10, 0x1f ;  /* 0x0a001f00af8a7f89 */ /* 0x000fe800000e0000 */
[----:B------:R-:W-:Y:S01]  /*11050*/  STL.64 [R1+0x370], R160 ;  /* 0x000370a001007387 */ /* 0x000fe20000100a00 */
[----:B0-----:R-:W-:-:S03]  /*11060*/  IMAD.MOV.U32 R134, RZ, RZ, R147 ;  /* 0x000000ffff867224 */ /* 0x001fc600078e0093 */
[----:B------:R-:W-:Y:S01]  /*11070*/  SHFL.DOWN PT, R160, R68, 0x10, 0x1f ;  /* 0x0a001f0044a07f89 */ /* 0x000fe200000e0000 */
[----:B------:R-:W-:Y:S02]  /*11080*/  IMAD.MOV.U32 R135, RZ, RZ, R146 ;  /* 0x000000ffff877224 */ /* 0x000fe400078e0092 */
[----:B------:R-:W-:Y:S01]  /*11090*/  IMAD.MOV.U32 R146, RZ, RZ, R183 ;  /* 0x000000ffff927224 */ /* 0x000fe200078e00b7 */
[----:B------:R-:W0:Y:S01]  /*110a0*/  SHFL.DOWN PT, R161, R69, 0x10, 0x1f ;  /* 0x0a001f0045a17f89 */ /* 0x000e2200000e0000 */
[----:B------:R-:W-:-:S03]  /*110b0*/  IMAD.MOV.U32 R147, RZ, RZ, R182 ;  /* 0x000000ffff937224 */ /* 0x000fc600078e00b6 */
[----:B------:R4:W-:Y:S04]  /*110c0*/  STL.64 [R1+0x5d8], R134 ;  /* 0x0005d88601007387 */ /* 0x0009e80000100a00 */
[----:B------:R-:W-:Y:S04]  /*110d0*/  SHFL.DOWN PT, R137, R176, 0x10, 0x1f ;  /* 0x0a001f00b0897f89 */ /* 0x000fe800000e0000 */
[----:B------:R-:W-:Y:S01]  /*110e0*/  SHFL.DOWN PT, R136, R177, 0x10, 0x1f ;  /* 0x0a001f00b1887f89 */ /* 0x000fe200000e0000 */
[----:B----4-:R-:W-:Y:S01]  /*110f0*/  IMAD.MOV.U32 R134, RZ, RZ, R145 ;  /* 0x000000ffff867224 */ /* 0x010fe200078e0091 */
[----:B------:R-:W-:-:S02]  /*11100*/  MOV R135, R144 ;  /* 0x0000009000877202 */ /* 0x000fc40000000f00 */
[----:B-1----:R-:W-:Y:S01]  /*11110*/  STL.64 [R1+0x408], R164 ;  /* 0x000408a401007387 */ /* 0x002fe20000100a00 */
[----:B------:R-:W-:Y:S01]  /*11120*/  IMAD.MOV.U32 R144, RZ, RZ, R185 ;  /* 0x000000ffff907224 */ /* 0x000fe200078e00b9 */
[----:B------:R-:W-:Y:S02]  /*11130*/  MOV R145, R184 ;  /* 0x000000b800917202 */ /* 0x000fe40000000f00 */
[----:B------:R1:W-:Y:S04]  /*11140*/  STL.64 [R1+0x5e0], R134 ;  /* 0x0005e08601007387 */ /* 0x0003e80000100a00 */
[----:B--2---:R-:W-:Y:S04]  /*11150*/  STL.64 [R1+0x410], R166 ;  /* 0x000410a601007387 */ /* 0x004fe80000100a00 */
[----:B------:R-:W-:Y:S01]  /*11160*/  SHFL.DOWN PT, R164, R24, 0x10, 0x1f ;  /* 0x0a001f0018a47f89 */ /* 0x000fe200000e0000 */
[----:B-1----:R-:W-:-:S03]  /*11170*/  IMAD.MOV.U32 R134, RZ, RZ, R143 ;  /* 0x000000ffff867224 */ /* 0x002fc600078e008f */
[----:B------:R-:W1:Y:S01]  /*11180*/  SHFL.DOWN PT, R165, R25, 0x10, 0x1f ;  /* 0x0a001f0019a57f89 */ /* 0x000e6200000e0000 */
[----:B------:R-:W-:Y:S02]  /*11190*/  IMAD.MOV.U32 R135, RZ, RZ, R142 ;  /* 0x000000ffff877224 */ /* 0x000fe400078e008e */
[----:B------:R-:W-:Y:S01]  /*111a0*/  IMAD.MOV.U32 R142, RZ, RZ, R187 ;  /* 0x000000ffff8e7224 */ /* 0x000fe200078e00bb */
[----:B------:R-:W-:Y:S01]  /*111b0*/  SHFL.DOWN PT, R166, R22, 0x10, 0x1f ;  /* 0x0a001f0016a67f89 */ /* 0x000fe200000e0000 */
[----:B------:R-:W-:-:S03]  /*111c0*/  IMAD.MOV.U32 R143, RZ, RZ, R186 ;  /* 0x000000ffff8f7224 */ /* 0x000fc600078e00ba */
[----:B------:R-:W2:Y:S04]  /*111d0*/  SHFL.DOWN PT, R167, R23, 0x10, 0x1f ;  /* 0x0a001f0017a77f89 */ /* 0x000ea800000e0000 */
[----:B------:R4:W-:Y:S04]  /*111e0*/  STL.64 [R1+0x5e8], R134 ;  /* 0x0005e88601007387 */ /* 0x0009e80000100a00 */
[----:B---3--:R-:W-:Y:S04]  /*111f0*/  STL.64 [R1+0x400], R162 ;  /* 0x000400a201007387 */ /* 0x008fe80000100a00 */
[----:B------:R-:W-:Y:S01]  /*11200*/  SHFL.DOWN PT, R162, R26, 0x10, 0x1f ;  /* 0x0a001f001aa27f89 */ /* 0x000fe200000e0000 */
[----:B----4-:R-:W-:-:S03]  /*11210*/  IMAD.MOV.U32 R134, RZ, RZ, R141 ;  /* 0x000000ffff867224 */ /* 0x010fc600078e008d */
[----:B------:R-:W3:Y:S01]  /*11220*/  SHFL.DOWN PT, R163, R27, 0x10, 0x1f ;  /* 0x0a001f001ba37f89 */ /* 0x000ee200000e0000 */
[----:B------:R-:W-:Y:S01]  /*11230*/  IMAD.MOV.U32 R135, RZ, RZ, R140 ;  /* 0x000000ffff877224 */ /* 0x000fe200078e008c */
[----:B------:R-:W-:Y:S01]  /*11240*/  MOV R140, R189 ;  /* 0x000000bd008c7202 */ /* 0x000fe20000000f00 */
[----:B------:R-:W-:Y:S01]  /*11250*/  IMAD.MOV.U32 R141, RZ, RZ, R188 ;  /* 0x000000ffff8d7224 */ /* 0x000fe200078e00bc */
[----:B0-----:R-:W-:Y:S04]  /*11260*/  STL.64 [R1+0x3f8], R160 ;  /* 0x0003f8a001007387 */ /* 0x001fe80000100a00 */
[----:B------:R0:W-:Y:S04]  /*11270*/  STL.64 [R1+0x5f0], R134 ;  /* 0x0005f08601007387 */ /* 0x0001e80000100a00 */
[----:B------:R-:W-:Y:S04]  /*11280*/  SHFL.DOWN PT, R160, R28, 0x10, 0x1f ;  /* 0x0a001f001ca07f89 */ /* 0x000fe800000e0000 */
[----:B------:R-:W4:Y:S01]  /*11290*/  SHFL.DOWN PT, R161, R29, 0x10, 0x1f ;  /* 0x0a001f001da17f89 */ /* 0x000f2200000e0000 */
[----:B0-----:R-:W-:Y:S01]  /*112a0*/  MOV R134, R139 ;  /* 0x0000008b00867202 */ /* 0x001fe20000000f00 */
[----:B------:R-:W-:-:S02]  /*112b0*/  IMAD.MOV.U32 R135, RZ, RZ, R138 ;  /* 0x000000ffff877224 */ /* 0x000fc400078e008a */
[----:B-1----:R-:W-:Y:S01]  /*112c0*/  STL.64 [R1+0x4a8], R164 ;  /* 0x0004a8a401007387 */ /* 0x002fe20000100a00 */
[----:B------:R-:W-:Y:S02]  /*112d0*/  IMAD.MOV.U32 R138, RZ, RZ, R191 ;  /* 0x000000ffff8a7224 */ /* 0x000fe400078e00bf */
[----:B------:R-:W-:Y:S01]  /*112e0*/  IMAD.MOV.U32 R139, RZ, RZ, R190 ;  /* 0x000000ffff8b7224 */ /* 0x000fe200078e00be */
[----:B------:R0:W-:Y:S04]  /*112f0*/  STL.64 [R1+0x5f8], R134 ;  /* 0x0005f88601007387 */ /* 0x0001e80000100a00 */
[----:B--2---:R-:W-:Y:S04]  /*11300*/  STL.64 [R1+0x4b0], R166 ;  /* 0x0004b0a601007387 */ /* 0x004fe80000100a00 */
[----:B---3--:R-:W-:Y:S01]  /*11310*/  STL.64 [R1+0x4a0], R162 ;  /* 0x0004a0a201007387 */ /* 0x008fe20000100a00 */
[----:B0-----:R-:W-:-:S03]  /*11320*/  IMAD.MOV.U32 R134, RZ, RZ, R137 ;  /* 0x000000ffff867224 */ /* 0x001fc600078e0089 */
        /* <DEDUP_REMOVED lines=8> */
[----:B0-----:R-:W-:Y:S01]  /*113b0*/  IMAD.MOV.U32 R134, RZ, RZ, R195 ;  /* 0x000000ffff867224 */ /* 0x001fe200078e00c3 */
[----:B------:R-:W-:-:S02]  /*113c0*/  MOV R135, R194 ;  /* 0x000000c200877202 */ /* 0x000fc40000000f00 */
[----:B----4-:R-:W-:Y:S04]  /*113d0*/  STL.64 [R1+0x498], R160 ;  /* 0x000498a001007387 */ /* 0x010fe80000100a00 */
        /* <DEDUP_REMOVED lines=9> */
[----:B------:R-:W3:Y:S04]  /*11470*/  SHFL.DOWN PT, R173, R57, 0x10, 0x1f ;  /* 0x0a001f0039ad7f89 */ /* 0x000ee800000e0000 */
        /* <DEDUP_REMOVED lines=18> */
[----:B----4-:R-:W-:-:S03]  /*115a0*/  IMAD.MOV.U32 R152, RZ, RZ, R162 ;  /* 0x000000ffff987224 */ /* 0x010fc600078e00a2 */
        /* <DEDUP_REMOVED lines=33> */
[----:B------:R-:W-:-:S03]  /*117c0*/  FSEL R238, R131, R150, P0 ;  /* 0x0000009683ee7208 */ /* 0x000fc60000000000 */
[----:B------:R-:W-:Y:S01]  /*117d0*/  STL.64 [R1], R128 ;  /* 0x0000008001007387 */ /* 0x000fe20000100a00 */
[----:B-1----:R-:W-:Y:S01]  /*117e0*/  IMAD.MOV.U32 R2, RZ, RZ, R179 ;  /* 0x000000ffff027224 */ /* 0x002fe200078e00b3 */
[----:B------:R-:W-:Y:S02]  /*117f0*/  MOV R3, R178 ;  /* 0x000000b200037202 */ /* 0x000fe40000000f00 */
[----:B------:R-:W-:Y:S01]  /*11800*/  STL.64 [R1+0x8], R126 ;  /* 0x0000087e01007387 */ /* 0x000fe20000100a00 */
[----:B--2---:R-:W-:Y:S01]  /*11810*/  IMAD.MOV.U32 R4, RZ, RZ, R229 ;  /* 0x000000ffff047224 */ /* 0x004fe200078e00e5 */
[----:B------:R-:W-:Y:S02]  /*11820*/  MOV R5, R230 ;  /* 0x000000e600057202 */ /* 0x000fe40000000f00 */
        /* <DEDUP_REMOVED lines=133> */
[----:B-1----:R-:W-:-:S07]  /*12080*/  IMAD.MOV.U32 R5, RZ, RZ, RZ ;  /* 0x000000ffff057224 */ /* 0x002fce00078e00ff */
.L_x_543:
        /* <DEDUP_REMOVED lines=16> */
.L_x_542:
        /* <DEDUP_REMOVED lines=11> */
.L_x_523:
        /* <DEDUP_REMOVED lines=12> */
.L_x_524:
[----:B------:R-:W-:Y:S05]  /*12300*/  BSYNC.RELIABLE B2 ;  /* 0x0000000000027941 */ /* 0x000fea0003800100 */
.L_x_522:
[----:B------:R-:W-:-:S05]  /*12310*/  PRMT R6, R9, 0x7632, R6 ;  /* 0x0000763209067816 */ /* 0x000fca0000000006 */
[----:B------:R-:W-:Y:S04]  /*12320*/  STL.U16 [R8+0x200], R6 ;  /* 0x0002000608007387 */ /* 0x000fe80000100400 */
[----:B------:R-:W2:Y:S04]  /*12330*/  LDL R9, [R2+-0x1fc] ;  /* 0xfffe040002097983 */ /* 0x000ea80000100800 */
[----:B--2---:R-:W-:Y:S04]  /*12340*/  STL [R2+-0x200], R9 ;  /* 0xfffe000902007387 */ /* 0x004fe80000100800 */
[----:B------:R2:W-:Y:S04]  /*12350*/  STL.U16 [R8+0x202], R4 ;  /* 0x0002020408007387 */ /* 0x0005e80000100400 */
[----:B-----5:R3:W-:Y:S04]  /*12360*/  STL [R2+-0x1fc], R7 ;  /* 0xfffe040702007387 */ /* 0x0207e80000100800 */
[----:B--2---:R3:W5:Y:S02]  /*12370*/  LDL.U16 R4, [R8+0x200] ;  /* 0x0002000008047983 */ /* 0x0047640000100400 */
.L_x_525:
[----:B------:R-:W-:Y:S05]  /*12380*/  BSYNC.RECONVERGENT B1 ;  /* 0x0000000000017941 */ /* 0x000fea0003800200 */
.L_x_521:
[----:B---3--:R-:W2:Y:S01]  /*12390*/  LDL.U16 R7, [R8+0x1fe] ;  /* 0x0001fe0008077983 */ /* 0x008ea20000100400 */
[----:B------:R-:W-:Y:S04]  /*123a0*/  BSSY.RECONVERGENT B1, `(.L_x_526) ;  /* 0x0000019000017945 */ /* 0x000fe80003800200 */
[----:B------:R-:W-:Y:S01]  /*123b0*/  BSSY.RELIABLE B2, `(.L_x_527) ;  /* 0x0000011000027945 */ /* 0x000fe20003800100 */
[----:B--2--5:R-:W-:-:S13]  /*123c0*/  HSETP2.GT.AND P1, PT, R4.H0_H0, R7.H0_H0, PT ;  /* 0x2000000704007234 */ /* 0x024fda0003f24800 */
[----:B------:R-:W-:Y:S05]  /*123d0*/  @!P1 BRA `(.L_x_528) ;  /* 0x0000000000089947 */ /* 0x000fea0003800000 */
[----:B------:R2:W5:Y:S01]  /*123e0*/  LDL R9, [R2+-0x204] ;  /* 0xfffdfc0002097983 */ /* 0x0005620000100800 */
[----:B------:R-:W-:Y:S05]  /*123f0*/  BRA `(.L_x_529) ;  /* 0x0000000000307947 */ /* 0x000fea0003800000 */
.L_x_528:
        /* <DEDUP_REMOVED lines=12> */
.L_x_529:
[----:B------:R-:W-:Y:S05]  /*124c0*/  BSYNC.RELIABLE B2 ;  /* 0x0000000000027941 */ /* 0x000fea0003800100 */
.L_x_527:
[----:B------:R-:W-:Y:S04]  /*124d0*/  STL.U16 [R8+0x1fe], R4 ;  /* 0x0001fe0408007387 */ /* 0x000fe80000100400 */
[----:B------:R-:W3:Y:S04]  /*124e0*/  LDL R11, [R2+-0x200] ;  /* 0xfffe0000020b7983 */ /* 0x000ee80000100800 */
[----:B---3--:R-:W-:Y:S04]  /*124f0*/  STL [R2+-0x204], R11 ;  /* 0xfffdfc0b02007387 */ /* 0x008fe80000100800 */
[----:B------:R3:W-:Y:S04]  /*12500*/  STL.U16 [R8+0x200], R7 ;  /* 0x0002000708007387 */ /* 0x0007e80000100400 */
[----:B-----5:R4:W-:Y:S04]  /*12510*/  STL [R2+-0x200], R9 ;  /* 0xfffe000902007387 */ /* 0x0209e80000100800 */
[----:B---3--:R4:W5:Y:S02]  /*12520*/  LDL.U16 R7, [R8+0x1fe] ;  /* 0x0001fe0008077983 */ /* 0x0089640000100400 */
.L_x_530:
[----:B------:R-:W-:Y:S05]  /*12530*/  BSYNC.RECONVERGENT B1 ;  /* 0x0000000000017941 */ /* 0x000fea0003800200 */
.L_x_526:
[----:B------:R-:W3:Y:S01]  /*12540*/  LDL.U16 R6, [R8+0x1fc] ;  /* 0x0001fc0008067983 */ /* 0x000ee20000100400 */
[----:B------:R-:W-:Y:S04]  /*12550*/  BSSY.RECONVERGENT B1, `(.L_x_531) ;  /* 0x0000018000017945 */ /* 0x000fe80003800200 */
[----:B------:R-:W-:Y:S01]  /*12560*/  BSSY.RELIABLE B2, `(.L_x_532) ;  /* 0x0000011000027945 */ /* 0x000fe20003800100 */
[----:B---3-5:R-:W-:-:S13]  /*12570*/  HSETP2.GT.AND P1, PT, R7.H0_H0, R6.H0_H0, PT ;  /* 0x2000000607007234 */ /* 0x028fda0003f24800 */
[----:B------:R-:W-:Y:S05]  /*12580*/  @!P1 BRA `(.L_x_533) ;  /* 0x0000000000089947 */ /* 0x000fea0003800000 */
[----:B----4-:R3:W5:Y:S01]  /*12590*/  LDL R9, [R2+-0x208] ;  /* 0xfffdf80002097983 */ /* 0x0107620000100800 */
[----:B------:R-:W-:Y:S05]  /*125a0*/  BRA `(.L_x_534) ;  /* 0x0000000000307947 */ /* 0x000fea0003800000 */
.L_x_533:
        /* <DEDUP_REMOVED lines=12> */
.L_x_534:
[----:B------:R-:W-:Y:S05]  /*12670*/  BSYNC.RELIABLE B2 ;  /* 0x0000000000027941 */ /* 0x000fea0003800100 */
.L_x_532:
[----:B------:R4:W-:Y:S04]  /*12680*/  STL.U16 [R8+0x1fc], R7 ;  /* 0x0001fc0708007387 */ /* 0x0009e80000100400 */
[----:B------:R-:W2:Y:S04]  /*12690*/  LDL R11, [R2+-0x204] ;  /* 0xfffdfc00020b7983 */ /* 0x000ea80000100800 */
[----:B--2---:R4:W-:Y:S04]  /*126a0*/  STL [R2+-0x208], R11 ;  /* 0xfffdf80b02007387 */ /* 0x0049e80000100800 */
[----:B------:R4:W-:Y:S04]  /*126b0*/  STL.U16 [R8+0x1fe], R6 ;  /* 0x0001fe0608007387 */ /* 0x0009e80000100400 */
[----:B-----5:R4:W-:Y:S02]  /*126c0*/  STL [R2+-0x204], R9 ;  /* 0xfffdfc0902007387 */ /* 0x0209e40000100800 */
.L_x_535:
[----:B------:R-:W-:Y:S05]  /*126d0*/  BSYNC.RECONVERGENT B1 ;  /* 0x0000000000017941 */ /* 0x000fea0003800200 */
.L_x_531:
        /* <DEDUP_REMOVED lines=13> */
.L_x_539:
        /* <DEDUP_REMOVED lines=12> */
.L_x_540:
[----:B------:R-:W-:Y:S05]  /*12870*/  BSYNC.RELIABLE B2 ;  /* 0x0000000000027941 */ /* 0x000fea0003800100 */
.L_x_538:
[----:B------:R0:W-:Y:S04]  /*12880*/  STL.U16 [R4+0x200], R11 ;  /* 0x0002000b04007387 */ /* 0x0001e80000100400 */
[----:B------:R-:W2:Y:S04]  /*12890*/  LDL R6, [R2+-0x208] ;  /* 0xfffdf80002067983 */ /* 0x000ea80000100800 */
[----:B--2---:R0:W-:Y:S04]  /*128a0*/  STL [R7], R6 ;  /* 0x0000000607007387 */ /* 0x0041e80000100800 */
[----:B------:R0:W-:Y:S04]  /*128b0*/  STL.U16 [R8+0x1fc], R10 ;  /* 0x0001fc0a08007387 */ /* 0x0001e80000100400 */
[----:B-----5:R0:W-:Y:S02]  /*128c0*/  STL [R2+-0x208], R9 ;  /* 0xfffdf80902007387 */ /* 0x0201e40000100800 */
.L_x_541:
[----:B------:R-:W-:Y:S05]  /*128d0*/  BSYNC.RECONVERGENT B1 ;  /* 0x0000000000017941 */ /* 0x000fea0003800200 */
.L_x_537:
[----:B------:R-:W-:Y:S01]  /*128e0*/  VIADD R3, R3, 0xfffffffc ;  /* 0xfffffffc03037836 */ /* 0x000fe20000000000 */
[----:B------:R-:W-:Y:S06]  /*128f0*/  BRA `(.L_x_542) ;  /* 0xfffffff800247947 */ /* 0x000fec000383ffff */
.L_x_536:
        /* <DEDUP_REMOVED lines=156> */
.L_x_520:
[----:B------:R-:W-:Y:S05]  /*132c0*/  BSYNC.RECONVERGENT B0 ;  /* 0x0000000000007941 */ /* 0x000fea0003800200 */
.L_x_519:
        /* <DEDUP_REMOVED lines=11> */
[----:B------:R-:W-:Y:S02]  /*13380*/  MOV R136, R131 ;  /* 0x0000008300887202 */ /* 0x000fe40000000f00 */
[----:B---3--:R-:W-:-:S05]  /*13390*/  SHF.R.U32.HI R134, RZ, 0x5, R134 ;  /* 0x00000005ff867819 */ /* 0x008fca0000011686 */
[----:B------:R-:W-:Y:S02]  /*133a0*/  IMAD R139, R134, 0x308, R139 ;  /* 0x00000308868b7824 */ /* 0x000fe400078e028b */
[----:B------:R-:W-:-:S03]  /*133b0*/  IMAD.MOV.U32 R134, RZ, RZ, R195 ;  /* 0x000000ffff867224 */ /* 0x000fc600078e00c3 */
[----:B------:R2:W-:Y:S04]  /*133c0*/  STS.64 [R139+0x8], R136 ;  /* 0x000008888b007388 */ /* 0x0005e80000000a00 */
[----:B------:R3:W-:Y:S04]  /*133d0*/  STS.64 [R139+0x210], R134 ;  /* 0x000210868b007388 */ /* 0x0007e80000000a00 */
[----:B-----5:R-:W-:Y:S01]  /*133e0*/  STS.64 [R139+0x258], R132 ;  /* 0x000258848b007388 */ /* 0x020fe20000000a00 */
[----:B--2---:R-:W-:Y:S01]  /*133f0*/  IMAD.MOV.U32 R136, RZ, RZ, R193 ;  /* 0x000000ffff887224 */ /* 0x004fe200078e00c1 */
[----:B------:R-:W-:-:S02]  /*13400*/  MOV R137, R192 ;  /* 0x000000c000897202 */ /* 0x000fc40000000f00 */
[----:B------:R-:W-:Y:S01]  /*13410*/  STS.64 [R139+0x260], R196 ;  /* 0x000260c48b007388 */ /* 0x000fe20000000a00 */
[----:B---3--:R-:W-:Y:S02]  /*13420*/  IMAD.MOV.U32 R134, RZ, RZ, R191 ;  /* 0x000000ffff867224 */ /* 0x008fe400078e00bf */
[----:B------:R-:W-:Y:S01]  /*13430*/  IMAD.MOV.U32 R135, RZ, RZ, R190 ;  /* 0x000000ffff877224 */ /* 0x000fe200078e00be */
        /* <DEDUP_REMOVED lines=121> */
[----:B--2---:R-:W-:-:S02]  /*13bd0*/  IMAD.MOV.U32 R134, RZ, RZ, R225 ;  /* 0x000000ffff867224 */ /* 0x004fc400078e00e1 */
        /* <DEDUP_REMOVED lines=23> */
.L_x_545:
[----:B------:R-:W-:Y:S05]  /*13d50*/  BSYNC.RECONVERGENT B0 ;  /* 0x0000000000007941 */ /* 0x000fea0003800200 */
.L_x_544:
[----:B------:R-:W-:Y:S01]  /*13d60*/  BAR.SYNC.DEFER_BLOCKING 0x0 ;  /* 0x0000000000007b1d */ /* 0x000fe20000010000 */
[----:B-1----:R-:W-:-:S05]  /*13d70*/  ISETP.NE.AND P0, PT, R138, RZ, PT ;  /* 0x000000ff8a00720c */ /* 0x002fca0003f05270 */
[----:B------:R-:W-:Y:S08]  /*13d80*/  BSSY.RECONVERGENT B0, `(.L_x_546) ;  /* 0x0000296000007945 */ /* 0x000ff00003800200 */
[----:B------:R-:W-:Y:S05]  /*13d90*/  @P0 BRA `(.L_x_547) ;  /* 0x0000002800500947 */ /* 0x000fea0003800000 */
[----:B-----5:R1:W-:Y:S01]  /*13da0*/  STL.64 [R1+0x1f8], R2 ;  /* 0x0001f80201007387 */ /* 0x0203e20000100a00 */
[----:B------:R-:W3:Y:S01]  /*13db0*/  S2UR UR5, SR_CgaCtaId ;  /* 0x00000000000579c3 */ /* 0x000ee20000008800 */
[----:B------:R-:W-:Y:S02]  /*13dc0*/  UMOV UR4, 0x400 ;  /* 0x0000040000047882 */ /* 0x000fe40000000000 */
[----:B------:R-:W-:Y:S04]  /*13dd0*/  STL.64 [R1+0x1e8], R6 ;  /* 0x0001e80601007387 */ /* 0x000fe80000100a00 */
[----:B------:R-:W-:Y:S01]  /*13de0*/  STL.64 [R1+0x1f0], R4 ;  /* 0x0001f00401007387 */ /* 0x000fe20000100a00 */
[----:B-1----:R-:W-:-:S03]  /*13df0*/  IMAD.MOV.U32 R2, RZ, RZ, R195 ;  /* 0x000000ffff027224 */ /* 0x002fc600078e00c3 */
[----:B------:R-:W-:Y:S01]  /*13e00*/  STL.64 [R1+0x1d8], R10 ;  /* 0x0001d80a01007387 */ /* 0x000fe20000100a00 */
[----:B------:R-:W-:-:S03]  /*13e10*/  IMAD.MOV.U32 R3, RZ, RZ, R194 ;  /* 0x000000ffff037224 */ /* 0x000fc600078e00c2 */
[----:B------:R-:W-:Y:S04]  /*13e20*/  STL.64 [R1+0x1e0], R8 ;  /* 0x0001e00801007387 */ /* 0x000fe80000100a00 */
[----:B------:R1:W-:Y:S01]  /*13e30*/  STL.64 [R1+0x200], R2 ;  /* 0x0002000201007387 */ /* 0x0003e20000100a00 */
[----:B---3--:R-:W-:-:S03]  /*13e40*/  ULEA UR4, UR5, UR4, 0x18 ;  /* 0x0000000405047291 */ /* 0x008fc6000f8ec0ff */
[----:B------:R-:W-:Y:S04]  /*13e50*/  STL.64 [R1+0x1c8], R14 ;  /* 0x0001c80e01007387 */ /* 0x000fe80000100a00 */
[----:B------:R-:W-:Y:S01]  /*13e60*/  STL.64 [R1+0x1d0], R12 ;  /* 0x0001d00c01007387 */ /* 0x000fe20000100a00 */
[----:B-1----:R-:W-:Y:S01]  /*13e70*/  MOV R2, R193 ;  /* 0x000000c100027202 */ /* 0x002fe20000000f00 */
[----:B------:R-:W-:Y:S02]  /*13e80*/  IMAD.MOV.U32 R3, RZ, RZ, R192 ;  /* 0x000000ffff037224 */ /* 0x000fe400078e00c0 */
[----:B------:R-:W1:Y:S04]  /*13e90*/  LDS.128 R4, [UR4+0x600] ;  /* 0x00060004ff047984 */ /* 0x000e680008000c00 */
[----:B------:R3:W-:Y:S04]  /*13ea0*/  STL.64 [R1+0x208], R2 ;  /* 0x0002080201007387 */ /* 0x0007e80000100a00 */
[----:B------:R-:W4:Y:S04]  /*13eb0*/  LDS.128 R8, [UR4+0x5f0] ;  /* 0x0005f004ff087984 */ /* 0x000f280008000c00 */
[----:B------:R-:W0:Y:S01]  /*13ec0*/  LDS.128 R12, [UR4+0x5e0] ;  /* 0x0005e004ff0c7984 */ /* 0x000e220008000c00 */
[----:B---3--:R-:W-:-:S03]  /*13ed0*/  IMAD.MOV.U32 R2, RZ, RZ, R191 ;  /* 0x000000ffff027224 */ /* 0x008fc600078e00bf */
[----:B------:R-:W-:Y:S01]  /*13ee0*/  STL.64 [R1+0x1b8], R18 ;  /* 0x0001b81201007387 */ /* 0x000fe20000100a00 */
[----:B------:R-:W-:-:S03]  /*13ef0*/  IMAD.MOV.U32 R3, RZ, RZ, R190 ;  /* 0x000000ffff037224 */ /* 0x000fc600078e00be */
[----:B------:R-:W-:Y:S04]  /*13f00*/  STL.64 [R1+0x1c0], R16 ;  /* 0x0001c01001007387 */ /* 0x000fe80000100a00 */
[----:B------:R3:W-:Y:S04]  /*13f10*/  STL.64 [R1+0x210], R2 ;  /* 0x0002100201007387 */ /* 0x0007e80000100a00 */
[----:B------:R-:W2:Y:S04]  /*13f20*/  LDS.128 R16, [UR4+0x5d0] ;  /* 0x0005d004ff107984 */ /* 0x000ea80008000c00 */
[----:B------:R-:W-:Y:S01]  /*13f30*/  STL.64 [R1+0x1a8], R22 ;  /* 0x0001a81601007387 */ /* 0x000fe20000100a00 */
[----:B---3--:R-:W-:Y:S01]  /*13f40*/  MOV R2, R189 ;  /* 0x000000bd00027202 */ /* 0x008fe20000000f00 */
[----:B------:R-:W-:-:S02]  /*13f50*/  IMAD.MOV.U32 R3, RZ, RZ, R188 ;  /* 0x000000ffff037224 */ /* 0x000fc400078e00bc */
[----:B------:R-:W-:Y:S04]  /*13f60*/  STL.64 [R1+0x1b0], R20 ;  /* 0x0001b01401007387 */ /* 0x000fe80000100a00 */
[----:B------:R3:W-:Y:S04]  /*13f70*/  STL.64 [R1+0x218], R2 ;  /* 0x0002180201007387 */ /* 0x0007e80000100a00 */
[----:B------:R-:W2:Y:S04]  /*13f80*/  LDS.128 R20, [UR4+0x5c0] ;  /* 0x0005c004ff147984 */ /* 0x000ea80008000c00 */
[----:B------:R-:W-:Y:S01]  /*13f90*/  STL.64 [R1+0x198], R26 ;  /* 0x0001981a01007387 */ /* 0x000fe20000100a00 */
[----:B---3--:R-:W-:-:S03]  /*13fa0*/  IMAD.MOV.U32 R2, RZ, RZ, R187 ;  /* 0x000000ffff027224 */ /* 0x008fc600078e00bb */
[----:B------:R-:W-:Y:S01]  /*13fb0*/  STL.64 [R1+0x1a0], R24 ;  /* 0x0001a01801007387 */ /* 0x000fe20000100a00 */
[----:B------:R-:W-:-:S03]  /*13fc0*/  IMAD.MOV.U32 R3, RZ, RZ, R186 ;  /* 0x000000ffff037224 */ /* 0x000fc600078e00ba */
[----:B------:R-:W3:Y:S04]  /*13fd0*/  LDS.128 R24, [UR4+0x5b0] ;  /* 0x0005b004ff187984 */ /* 0x000ee80008000c00 */
[----:B------:R1:W-:Y:S04]  /*13fe0*/  STL.64 [R1+0x220], R2 ;  /* 0x0002200201007387 */ /* 0x0003e80000100a00 */
[----:B------:R-:W-:Y:S04]  /*13ff0*/  STL.64 [R1+0x188], R30 ;  /* 0x0001881e01007387 */ /* 0x000fe80000100a00 */
[----:B------:R-:W-:Y:S01]  /*14000*/  STL.64 [R1+0x190], R28 ;  /* 0x0001901c01007387 */ /* 0x000fe20000100a00 */
[----:B-1----:R-:W-:Y:S01]  /*14010*/  MOV R2, R185 ;  /* 0x000000b900027202 */ /* 0x002fe20000000f00 */
[----:B------:R-:W-:-:S02]  /*14020*/  IMAD.MOV.U32 R3, RZ, RZ, R184 ;  /* 0x000000ffff037224 */ /* 0x000fc400078e00b8 */
[----:B------:R-:W1:Y:S04]  /*14030*/  LDS.128 R28, [UR4+0x5a0] ;  /* 0x0005a004ff1c7984 */ /* 0x000e680008000c00 */
[----:B------:R4:W-:Y:S04]  /*14040*/  STL.64 [R1+0x228], R2 ;  /* 0x0002280201007387 */ /* 0x0009e80000100a00 */
[----:B------:R-:W-:Y:S04]  /*14050*/  STL.64 [R1+0x178], R34 ;  /* 0x0001782201007387 */ /* 0x000fe80000100a00 */
[----:B------:R-:W-:Y:S01]  /*14060*/  STL.64 [R1+0x180], R32 ;  /* 0x0001802001007387 */ /* 0x000fe20000100a00 */
[----:B----4-:R-:W-:-:S03]  /*14070*/  IMAD.MOV.U32 R2, RZ, RZ, R183 ;  /* 0x000000ffff027224 */ /* 0x010fc600078e00b7 */
[----:B------:R-:W4:Y:S01]  /*14080*/  LDS.128 R32, [UR4+0x590] ;  /* 0x00059004ff207984 */ /* 0x000f220008000c00 */
[----:B------:R-:W-:-:S03]  /*14090*/  IMAD.MOV.U32 R3, RZ, RZ, R182 ;  /* 0x000000ffff037224 */ /* 0x000fc600078e00b6 */
[----:B------:R0:W-:Y:S04]  /*140a0*/  STL.64 [R1+0x5f0], R4 ;  /* 0x0005f00401007387 */ /* 0x0001e80000100a00 */
[----:B------:R2:W-:Y:S04]  /*140b0*/  STL.64 [R1+0x230], R2 ;  /* 0x0002300201007387 */ /* 0x0005e80000100a00 */
[----:B------:R-:W-:Y:S01]  /*140c0*/  STL.64 [R1+0x138], R50 ;  /* 0x0001383201007387 */ /* 0x000fe20000100a00 */
[----:B0-----:R-:W-:-:S03]  /*140d0*/  IMAD.MOV.U32 R4, RZ, RZ, R10 ;  /* 0x000000ffff047224 */ /* 0x001fc600078e000a */
[----:B------:R-:W-:Y:S01]  /*140e0*/  STL.64 [R1+0x140], R48 ;  /* 0x0001403001007387 */ /* 0x000fe20000100a00 */
[----:B------:R-:W-:Y:S01]  /*140f0*/  IMAD.MOV.U32 R5, RZ, RZ, R11 ;  /* 0x000000ffff057224 */ /* 0x000fe200078e000b */
[----:B--2---:R-:W-:Y:S01]  /*14100*/  MOV R2, R181 ;  /* 0x000000b500027202 */ /* 0x004fe20000000f00 */
[----:B------:R-:W-:Y:S01]  /*14110*/  IMAD.MOV.U32 R3, RZ, RZ, R180 ;  /* 0x000000ffff037224 */ /* 0x000fe200078e00b4 */
[----:B------:R-:W-:Y:S04]  /*14120*/  STL.64 [R1+0x148], R46 ;  /* 0x0001482e01007387 */ /* 0x000fe80000100a00 */
[----:B------:R0:W-:Y:S04]  /*14130*/  STL.64 [R1+0x238], R2 ;  /* 0x0002380201007387 */ /* 0x0001e80000100a00 */
[----:B------:R2:W-:Y:S04]  /*14140*/  STL.64 [R1+0x5e8], R4 ;  /* 0x0005e80401007387 */ /* 0x0005e80000100a00 */
[----:B------:R-:W-:Y:S01]  /*14150*/  STL.64 [R1+0x150], R44 ;  /* 0x0001502c01007387 */ /* 0x000fe20000100a00 */
[----:B0-----:R-:W-:-:S03]  /*14160*/  IMAD.MOV.U32 R2, RZ, RZ, R179 ;  /* 0x000000ffff027224 */ /* 0x001fc600078e00b3 */
[----:B------:R-:W-:Y:S01]  /*14170*/  STL.64 [R1+0x158], R42 ;  /* 0x0001582a01007387 */ /* 0x000fe20000100a00 */
[----:B------:R-:W-:Y:S02]  /*14180*/  IMAD.MOV.U32 R3, RZ, RZ, R178 ;  /* 0x000000ffff037224 */ /* 0x000fe400078e00b2 */
[----:B--2---:R-:W-:Y:S01]  /*14190*/  IMAD.MOV.U32 R4, RZ, RZ, R14 ;  /* 0x000000ffff047224 */ /* 0x004fe200078e000e */
[----:B------:R-:W-:Y:S01]  /*141a0*/  STL.64 [R1+0x160], R40 ;  /* 0x0001602801007387 */ /* 0x000fe20000100a00 */
[----:B------:R-:W-:-:S03]  /*141b0*/  IMAD.MOV.U32 R5, RZ, RZ, R15 ;  /* 0x000000ffff057224 */ /* 0x000fc600078e000f */
[----:B------:R0:W-:Y:S04]  /*141c0*/  STL.64 [R1+0x240], R2 ;  /* 0x0002400201007387 */ /* 0x0001e80000100a00 */
[----:B------:R2:W-:Y:S04]  /*141d0*/  STL.64 [R1+0x5d8], R4 ;  /* 0x0005d80401007387 */ /* 0x0005e80000100a00 */
[----:B------:R-:W-:Y:S01]  /*141e0*/  STL.64 [R1+0x168], R38 ;  /* 0x0001682601007387 */ /* 0x000fe20000100a00 */
[----:B0-----:R-:W-:Y:S01]  /*141f0*/  MOV R2, R201 ;  /* 0x000000c900027202 */ /* 0x001fe20000000f00 */
[----:B------:R-:W-:-:S02]  /*14200*/  IMAD.MOV.U32 R3, RZ, RZ, R202 ;  /* 0x000000ffff037224 */ /* 0x000fc400078e00ca */
[----:B------:R-:W-:Y:S01]  /*14210*/  STL.64 [R1+0x170], R36 ;  /* 0x0001702401007387 */ /* 0x000fe20000100a00 */
[----:B--2---:R-:W-:-:S03]  /*14220*/  IMAD.MOV.U32 R4, RZ, RZ, R18 ;  /* 0x000000ffff047224 */ /* 0x004fc600078e0012 */
[----:B------:R0:W-:Y:S01]  /*14230*/  STL.64 [R1+0x260], R2 ;  /* 0x0002600201007387 */ /* 0x0001e20000100a00 */
[----:B------:R-:W-:-:S03]  /*14240*/  IMAD.MOV.U32 R5, RZ, RZ, R19 ;  /* 0x000000ffff057224 */ /* 0x000fc600078e0013 */
[----:B------:R-:W-:Y:S04]  /*14250*/  LDS.128 R36, [UR4+0x4e0] ;  /* 0x0004e004ff247984 */ /* 0x000fe80008000c00 */
[----:B------:R2:W-:Y:S01]  /*14260*/  STL.64 [R1+0x5c8], R4 ;  /* 0x0005c80401007387 */ /* 0x0005e20000100a00 */
[----:B0-----:R-:W-:-:S03]  /*14270*/  IMAD.MOV.U32 R2, RZ, RZ, R203 ;  /* 0x000000ffff027224 */ /* 0x001fc600078e00cb */
[----:B------:R-:W-:Y:S01]  /*14280*/  LDS.128 R40, [UR4+0x4c0] ;  /* 0x0004c004ff287984 */ /* 0x000fe20008000c00 */
[----:B------:R-:W-:-:S03]  /*14290*/  IMAD.MOV.U32 R3, RZ, RZ, R204 ;  /* 0x000000ffff037224 */ /* 0x000fc600078e00cc */
[----:B------:R-:W-:Y:S01]  /*142a0*/  LDS.128 R44, [UR4+0x4a0] ;  /* 0x0004a004ff2c7984 */ /* 0x000fe20008000c00 */
[----:B--2---:R-:W-:-:S03]  /*142b0*/  IMAD.MOV.U32 R4, RZ, RZ, R22 ;  /* 0x000000ffff047224 */ /* 0x004fc600078e0016 */
[----:B------:R0:W-:Y:S01]  /*142c0*/  STL.64 [R1+0x268], R2 ;  /* 0x0002680201007387 */ /* 0x0001e20000100a00 */
[----:B------:R-:W-:-:S03]  /*142d0*/  IMAD.MOV.U32 R5, RZ, RZ, R23 ;  /* 0x000000ffff057224 */ /* 0x000fc600078e0017 */
[----:B------:R-:W-:Y:S04]  /*142e0*/  LDS.128 R48, [UR4+0x480] ;  /* 0x00048004ff307984 */ /* 0x000fe80008000c00 */
[----:B------:R3:W-:Y:S01]  /*142f0*/  STL.64 [R1+0x5b8], R4 ;  /* 0x0005b80401007387 */ /* 0x0007e20000100a00 */
[----:B0-----:R-:W-:Y:S01]  /*14300*/  MOV R2, R205 ;  /* 0x000000cd00027202 */ /* 0x001fe20000000f00 */
[----:B------:R-:W-:Y:S02]  /*14310*/  IMAD.MOV.U32 R3, RZ, RZ, R206 ;  /* 0x000000ffff037224 */ /* 0x000fe400078e00ce */
[----:B------:R-:W-:Y:S04]  /*14320*/  STL.64 [R1+0x78], R98 ;  /* 0x0000786201007387 */ /* 0x000fe80000100a00 */
[----:B------:R0:W-:Y:S01]  /*14330*/  STL.64 [R1+0x270], R2 ;  /* 0x0002700201007387 */ /* 0x0001e20000100a00 */
[----:B---3--:R-:W-:-:S02]  /*14340*/  IMAD.MOV.U32 R4, RZ, RZ, R26 ;  /* 0x000000ffff047224 */ /* 0x008fc400078e001a */
[----:B------:R-:W-:Y:S01]  /*14350*/  IMAD.MOV.U32 R5, RZ, RZ, R27 ;  /* 0x000000ffff057224 */ /* 0x000fe200078e001b */
[----:B------:R-:W-:Y:S04]  /*14360*/  STL.64 [R1+0x80], R96 ;  /* 0x0000806001007387 */ /* 0x000fe80000100a00 */
[----:B------:R1:W-:Y:S01]  /*14370*/  STL.64 [R1+0x5a8], R4 ;  /* 0x0005a80401007387 */ /* 0x0003e20000100a00 */
[----:B0-----:R-:W-:-:S03]  /*14380*/  IMAD.MOV.U32 R2, RZ, RZ, R207 ;  /* 0x000000ffff027224 */ /* 0x001fc600078e00cf */
[----:B------:R-:W0:Y:S01]  /*14390*/  LDS.128 R96, [UR4+0x310] ;  /* 0x00031004ff607984 */ /* 0x000e220008000c00 */
[----:B------:R-:W-:-:S03]  /*143a0*/  IMAD.MOV.U32 R3, RZ, RZ, R208 ;  /* 0x000000ffff037224 */ /* 0x000fc600078e00d0 */
[----:B------:R-:W-:Y:S04]  /*143b0*/  STL.64 [R1+0x88], R94 ;  /* 0x0000885e01007387 */ /* 0x000fe80000100a00 */
[----:B------:R2:W-:Y:S01]  /*143c0*/  STL.64 [R1+0x278], R2 ;  /* 0x0002780201007387 */ /* 0x0005e20000100a00 */
[----:B-1----:R-:W-:Y:S02]  /*143d0*/  IMAD.MOV.U32 R4, RZ, RZ, R30 ;  /* 0x000000ffff047224 */ /* 0x002fe400078e001e */
[----:B------:R-:W-:Y:S01]  /*143e0*/  IMAD.MOV.U32 R5, RZ, RZ, R31 ;  /* 0x000000ffff057224 */ /* 0x000fe200078e001f */
[----:B------:R-:W-:Y:S04]  /*143f0*/  STL.64 [R1+0x90], R92 ;  /* 0x0000905c01007387 */ /* 0x000fe80000100a00 */
[----:B------:R4:W-:Y:S01]  /*14400*/  STL.64 [R1+0x598], R4 ;  /* 0x0005980401007387 */ /* 0x0009e20000100a00 */
[----:B--2---:R-:W-:Y:S01]  /*14410*/  MOV R2, R209 ;  /* 0x000000d100027202 */ /* 0x004fe20000000f00 */
[----:B------:R-:W-:-:S02]  /*14420*/  IMAD.MOV.U32 R3, RZ, RZ, R210 ;  /* 0x000000ffff037224 */ /* 0x000fc400078e00d2 */
[----:B------:R-:W-:Y:S04]  /*14430*/  STL.64 [R1+0x98], R90 ;  /* 0x0000985a01007387 */ /* 0x000fe80000100a00 */
[----:B------:R1:W-:Y:S01]  /*14440*/  STL.64 [R1+0x280], R2 ;  /* 0x0002800201007387 */ /* 0x0003e20000100a00 */
[----:B----4-:R-:W-:Y:S02]  /*14450*/  IMAD.MOV.U32 R4, RZ, RZ, R34 ;  /* 0x000000ffff047224 */ /* 0x010fe400078e0022 */
[----:B------:R-:W-:Y:S01]  /*14460*/  IMAD.MOV.U32 R5, RZ, RZ, R35 ;  /* 0x000000ffff057224 */ /* 0x000fe200078e0023 */
[----:B------:R-:W-:Y:S04]  /*14470*/  STL.64 [R1+0xa0], R88 ;  /* 0x0000a05801007387 */ /* 0x000fe80000100a00 */
[----:B------:R-:W-:Y:S01]  /*14480*/  STL.64 [R1+0x588], R4 ;  /* 0x0005880401007387 */ /* 0x000fe20000100a00 */
[----:B-1----:R-:W-:-:S03]  /*14490*/  IMAD.MOV.U32 R2, RZ, RZ, R211 ;  /* 0x000000ffff027224 */ /* 0x002fc600078e00d3 */
[----:B------:R-:W-:Y:S01]  /*144a0*/  STL.64 [R1+0xa8], R86 ;  /* 0x0000a85601007387 */ /* 0x000fe20000100a00 */
[----:B------:R-:W-:Y:S01]  /*144b0*/  IMAD.MOV.U32 R3, RZ, RZ, R212 ;  /* 0x000000ffff037224 */ /* 0x000fe200078e00d4 */
[CC--:B0-----:R-:W-:Y:S02]  /*144c0*/  FSETP.GT.FTZ.AND P0, PT, R131.reuse, R96.reuse, PT ;  /* 0x000000608300720b */ /* 0x0c1fe40003f14000 */
[----:B------:R-:W-:Y:S02]  /*144d0*/  STL.64 [R1+0xb0], R84 ;  /* 0x0000b05401007387 */ /* 0x000fe40000100a00 */
[----:B------:R-:W-:Y:S02]  /*144e0*/  FSEL R237, R131, R96, P0 ;  /* 0x0000006083ed7208 */ /* 0x000fe40000000000 */
[----:B------:R0:W-:Y:S04]  /*144f0*/  STL.64 [R1+0x288], R2 ;  /* 0x0002880201007387 */ /* 0x0001e80000100a00 */
[----:B------:R-:W-:Y:S04]  /*14500*/  STL.64 [R1+0xb8], R82 ;  /* 0x0000b85201007387 */ /* 0x000fe80000100a00 */
[----:B------:R-:W-:Y:S01]  /*14510*/  STL.64 [R1+0xc0], R80 ;  /* 0x0000c05001007387 */ /* 0x000fe20000100a00 */
[----:B0-----:R-:W-:Y:S01]  /*14520*/  MOV R2, R213 ;  /* 0x000000d500027202 */ /* 0x001fe20000000f00 */
[----:B------:R-:W-:-:S02]  /*14530*/  IMAD.MOV.U32 R3, RZ, RZ, R214 ;  /* 0x000000ffff037224 */ /* 0x000fc400078e00d6 */
[----:B------:R-:W-:Y:S04]  /*14540*/  STL.64 [R1+0xc8], R78 ;  /* 0x0000c84e01007387 */ /* 0x000fe80000100a00 */
[----:B------:R0:W-:Y:S04]  /*14550*/  STL.64 [R1+0x290], R2 ;  /* 0x0002900201007387 */ /* 0x0001e80000100a00 */
[----:B------:R-:W-:Y:S04]  /*14560*/  STL.64 [R1+0xd0], R76 ;  /* 0x0000d04c01007387 */ /* 0x000fe80000100a00 */
[----:B------:R-:W-:Y:S01]  /*14570*/  STL.64 [R1+0xd8], R74 ;  /* 0x0000d84a01007387 */ /* 0x000fe20000100a00 */
[----:B0-----:R-:W-:-:S03]  /*14580*/  IMAD.MOV.U32 R2, RZ, RZ, R215 ;  /* 0x000000ffff027224 */ /* 0x001fc600078e00d7 */
[----:B------:R-:W-:Y:S01]  /*14590*/  STL.64 [R1+0xe0], R72 ;  /* 0x0000e04801007387 */ /* 0x000fe20000100a00 */
[----:B------:R-:W-:-:S03]  /*145a0*/  IMAD.MOV.U32 R3, RZ, RZ, R216 ;  /* 0x000000ffff037224 */ /* 0x000fc600078e00d8 */
[----:B------:R-:W-:Y:S04]  /*145b0*/  STL.64 [R1+0xe8], R70 ;  /* 0x0000e84601007387 */ /* 0x000fe80000100a00 */
        /* <DEDUP_REMOVED lines=33> */
[----:B------:R-:W-:Y:S04]  /*147d0*/  LDS.128 R52, [UR4+0x460] ;  /* 0x00046004ff347984 */ /* 0x000fe80008000c00 */
[----:B------:R-:W-:Y:S01]  /*147e0*/  LDS.128 R56, [UR4+0x450] ;  /* 0x00045004ff387984 */ /* 0x000fe20008000c00 */
[----:B0-----:R-:W-:-:S03]  /*147f0*/  IMAD.MOV.U32 R2, RZ, RZ, R227 ;  /* 0x000000ffff027224 */ /* 0x001fc600078e00e3 */
[----:B------:R-:W-:Y:S01]  /*14800*/  LDS.128 R60, [UR4+0x440] ;  /* 0x00044004ff3c7984 */ /* 0x000fe20008000c00 */
[----:B------:R-:W-:-:S03]  /*14810*/  IMAD.MOV.U32 R3, RZ, RZ, R228 ;  /* 0x000000ffff037224 */ /* 0x000fc600078e00e4 */
[----:B------:R-:W-:Y:S04]  /*14820*/  LDS.128 R64, [UR4+0x420] ;  /* 0x00042004ff407984 */ /* 0x000fe80008000c00 */
[----:B------:R0:W-:Y:S04]  /*14830*/  STL.64 [R1+0x2c8], R2 ;  /* 0x0002c80201007387 */ /* 0x0001e80000100a00 */
[----:B------:R-:W-:Y:S04]  /*14840*/  LDS.128 R68, [UR4+0x410] ;  /* 0x00041004ff447984 */ /* 0x000fe80008000c00 */
[----:B------:R-:W-:Y:S01]  /*14850*/  LDS.128 R72, [UR4+0x3e0] ;  /* 0x0003e004ff487984 */ /* 0x000fe20008000c00 */
[----:B0-----:R-:W-:Y:S01]  /*14860*/  MOV R2, R229 ;  /* 0x000000e500027202 */ /* 0x001fe20000000f00 */
[----:B------:R-:W-:-:S02]  /*14870*/  IMAD.MOV.U32 R3, RZ, RZ, R230 ;  /* 0x000000ffff037224 */ /* 0x000fc400078e00e6 */
[----:B------:R-:W-:Y:S04]  /*14880*/  LDS.128 R36, [UR4+0x3d0] ;  /* 0x0003d004ff247984 */ /* 0x000fe80008000c00 */
        /* <DEDUP_REMOVED lines=15> */
[----:B------:R-:W-:Y:S01]  /*14980*/  STL.64 [R1+0x5f8], R6 ;  /* 0x0005f80601007387 */ /* 0x000fe20000100a00 */
[----:B0-----:R-:W-:-:S03]  /*14990*/  IMAD.MOV.U32 R2, RZ, RZ, R235 ;  /* 0x000000ffff027224 */ /* 0x001fc600078e00eb */
[----:B------:R-:W-:Y:S01]  /*149a0*/  STL.64 [R1], R128 ;  /* 0x0000008001007387 */ /* 0x000fe20000100a00 */
        /* <DEDUP_REMOVED lines=8> */
[----:B------:R-:W0:Y:S04]  /*14a30*/  LDS.128 R8, [UR4+0x580] ;  /* 0x00058004ff087984 */ /* 0x000e280008000c00 */
[----:B------:R1:W-:Y:S04]  /*14a40*/  STL.64 [R1+0x5e0], R2 ;  /* 0x0005e00201007387 */ /* 0x0003e80000100a00 */
[----:B------:R-:W-:Y:S04]  /*14a50*/  STL.64 [R1+0x28], R118 ;  /* 0x0000287601007387 */ /* 0x000fe80000100a00 */
[----:B------:R-:W-:Y:S01]  /*14a60*/  STL.64 [R1+0x30], R116 ;  /* 0x0000307401007387 */ /* 0x000fe20000100a00 */
[----:B-1----:R-:W-:Y:S01]  /*14a70*/  MOV R2, R12 ;  /* 0x0000000c00027202 */ /* 0x002fe20000000f00 */
[----:B------:R-:W-:-:S02]  /*14a80*/  IMAD.MOV.U32 R3, RZ, RZ, R13 ;  /* 0x000000ffff037224 */ /* 0x000fc400078e000d */
[----:B------:R-:W-:Y:S04]  /*14a90*/  STL.64 [R1+0x38], R114 ;  /* 0x0000387201007387 */ /* 0x000fe80000100a00 */
[----:B------:R-:W1:Y:S04]  /*14aa0*/  LDS.128 R12, [UR4+0x570] ;  /* 0x00057004ff0c7984 */ /* 0x000e680008000c00 */
[----:B------:R2:W-:Y:S04]  /*14ab0*/  STL.64 [R1+0x5d0], R2 ;  /* 0x0005d00201007387 */ /* 0x0005e80000100a00 */
[----:B------:R-:W-:Y:S04]  /*14ac0*/  STL.64 [R1+0x40], R112 ;  /* 0x0000407001007387 */ /* 0x000fe80000100a00 */
[----:B------:R-:W-:Y:S01]  /*14ad0*/  STL.64 [R1+0x48], R110 ;  /* 0x0000486e01007387 */ /* 0x000fe20000100a00 */
[----:B--2---:R-:W-:Y:S01]  /*14ae0*/  MOV R2, R16 ;  /* 0x0000001000027202 */ /* 0x004fe20000000f00 */
[----:B------:R-:W-:-:S02]  /*14af0*/  IMAD.MOV.U32 R3, RZ, RZ, R17 ;  /* 0x000000ffff037224 */ /* 0x000fc400078e0011 */
[----:B------:R-:W-:Y:S01]  /*14b00*/  STL.64 [R1+0x50], R108 ;  /* 0x0000506c01007387 */ /* 0x000fe20000100a00 */
[----:B0-----:R-:W-:Y:S02]  /*14b10*/  IMAD.MOV.U32 R4, RZ, RZ, R10 ;  /* 0x000000ffff047224 */ /* 0x001fe400078e000a */
[----:B------:R-:W-:Y:S01]  /*14b20*/  IMAD.MOV.U32 R5, RZ, RZ, R11 ;  /* 0x000000ffff057224 */ /* 0x000fe200078e000b */
[----:B------:R-:W0:Y:S04]  /*14b30*/  LDS.128 R16, [UR4+0x560] ;  /* 0x00056004ff107984 */ /* 0x000e280008000c00 */
[----:B------:R2:W-:Y:S04]  /*14b40*/  STL.64 [R1+0x5c0], R2 ;  /* 0x0005c00201007387 */ /* 0x0005e80000100a00 */
[----:B------:R1:W-:Y:S04]  /*14b50*/  STL.64 [R1+0x578], R4 ;  /* 0x0005780401007387 */ /* 0x0003e80000100a00 */
[----:B------:R-:W-:Y:S01]  /*14b60*/  STL.64 [R1+0x58], R106 ;  /* 0x0000586a01007387 */ /* 0x000fe20000100a00 */
[----:B--2---:R-:W-:Y:S01]  /*14b70*/  MOV R2, R20 ;  /* 0x0000001400027202 */ /* 0x004fe20000000f00 */
[----:B------:R-:W-:-:S02]  /*14b80*/  IMAD.MOV.U32 R3, RZ, RZ, R21 ;  /* 0x000000ffff037224 */ /* 0x000fc400078e0015 */
[----:B------:R-:W-:Y:S01]  /*14b90*/  STL.64 [R1+0x60], R104 ;  /* 0x0000606801007387 */ /* 0x000fe20000100a00 */
[----:B-1----:R-:W-:-:S03]  /*14ba0*/  IMAD.MOV.U32 R4, RZ, RZ, R14 ;  /* 0x000000ffff047224 */ /* 0x002fc600078e000e */
[----:B------:R-:W1:Y:S01]  /*14bb0*/  LDS.128 R20, [UR4+0x550] ;  /* 0x00055004ff147984 */ /* 0x000e620008000c00 */
[----:B------:R-:W-:-:S03]  /*14bc0*/  IMAD.MOV.U32 R5, RZ, RZ, R15 ;  /* 0x000000ffff057224 */ /* 0x000fc600078e000f */
[----:B------:R2:W-:Y:S04]  /*14bd0*/  STL.64 [R1+0x5b0], R2 ;  /* 0x0005b00201007387 */ /* 0x0005e80000100a00 */
[----:B------:R0:W-:Y:S04]  /*14be0*/  STL.64 [R1+0x568], R4 ;  /* 0x0005680401007387 */ /* 0x0001e80000100a00 */
[----:B------:R-:W-:Y:S01]  /*14bf0*/  STL.64 [R1+0x68], R102 ;  /* 0x0000686601007387 */ /* 0x000fe20000100a00 */
[----:B--2---:R-:W-:Y:S01]  /*14c00*/  MOV R2, R24 ;  /* 0x0000001800027202 */ /* 0x004fe20000000f00 */
[----:B------:R-:W-:-:S02]  /*14c10*/  IMAD.MOV.U32 R3, RZ, RZ, R25 ;  /* 0x000000ffff037224 */ /* 0x000fc400078e0019 */
[----:B------:R-:W-:Y:S01]  /*14c20*/  STL.64 [R1+0x70], R100 ;  /* 0x0000706401007387 */ /* 0x000fe20000100a00 */
[----:B0-----:R-:W-:-:S03]  /*14c30*/  IMAD.MOV.U32 R4, RZ, RZ, R18 ;  /* 0x000000ffff047224 */ /* 0x001fc600078e0012 */
[----:B------:R-:W0:Y:S01]  /*14c40*/  LDS.128 R24, [UR4+0x540] ;  /* 0x00054004ff187984 */ /* 0x000e220008000c00 */
[----:B------:R-:W-:-:S03]  /*14c50*/  IMAD.MOV.U32 R5, RZ, RZ, R19 ;  /* 0x000000ffff057224 */ /* 0x000fc600078e0013 */
        /* <DEDUP_REMOVED lines=16> */
[----:B------:R0:W-:Y:S01]  /*14d60*/  STL.64 [R1+0x580], R2 ;  /* 0x0005800201007387 */ /* 0x0001e20000100a00 */
[----:B------:R-:W-:-:S03]  /*14d70*/  IMAD.MOV.U32 R5, RZ, RZ, R27 ;  /* 0x000000ffff057224 */ /* 0x000fc600078e001b */
[----:B------:R-:W2:Y:S04]  /*14d80*/  LDS.128 R32, [UR4+0x4f0] ;  /* 0x0004f004ff207984 */ /* 0x000ea80008000c00 */
[----:B------:R1:W-:Y:S01]  /*14d90*/  STL.64 [R1+0x538], R4 ;  /* 0x0005380401007387 */ /* 0x0003e20000100a00 */
[----:B0-----:R-:W-:Y:S01]  /*14da0*/  MOV R2, R8 ;  /* 0x0000000800027202 */ /* 0x001fe20000000f00 */
[----:B------:R-:W-:Y:S02]  /*14db0*/  IMAD.MOV.U32 R3, RZ, RZ, R9 ;  /* 0x000000ffff037224 */ /* 0x000fe400078e0009 */
[----:B------:R-:W-:Y:S04]  /*14dc0*/  STL.64 [R1+0x2f8], R176 ;  /* 0x0002f8b001007387 */ /* 0x000fe80000100a00 */
[----:B------:R0:W-:Y:S01]  /*14dd0*/  STL.64 [R1+0x570], R2 ;  /* 0x0005700201007387 */ /* 0x0001e20000100a00 */
[----:B-1----:R-:W-:-:S03]  /*14de0*/  IMAD.MOV.U32 R4, RZ, RZ, R30 ;  /* 0x000000ffff047224 */ /* 0x002fc600078e001e */
[----:B------:R-:W1:Y:S01]  /*14df0*/  LDS.128 R8, [UR4+0x520] ;  /* 0x00052004ff087984 */ /* 0x000e620008000c00 */
[----:B------:R-:W-:-:S03]  /*14e00*/  IMAD.MOV.U32 R5, RZ, RZ, R31 ;  /* 0x000000ffff057224 */ /* 0x000fc600078e001f */
[----:B------:R-:W-:Y:S01]  /*14e10*/  STL.64 [R1+0x450], R52 ;  /* 0x0004503401007387 */ /* 0x000fe20000100a00 */
[----:B0-----:R-:W-:Y:S01]  /*14e20*/  MOV R2, R12 ;  /* 0x0000000c00027202 */ /* 0x001fe20000000f00 */
[----:B------:R-:W-:Y:S02]  /*14e30*/  IMAD.MOV.U32 R3, RZ, RZ, R13 ;  /* 0x000000ffff037224 */ /* 0x000fe400078e000d */
[----:B------:R-:W-:Y:S04]  /*14e40*/  STL.64 [R1+0x528], R4 ;  /* 0x0005280401007387 */ /* 0x000fe80000100a00 */
[----:B------:R0:W-:Y:S04]  /*14e50*/  STL.64 [R1+0x560], R2 ;  /* 0x0005600201007387 */ /* 0x0001e80000100a00 */
[----:B------:R-:W3:Y:S04]  /*14e60*/  LDS.128 R12, [UR4+0x510] ;  /* 0x00051004ff0c7984 */ /* 0x000ee80008000c00 */
[----:B--2---:R-:W-:Y:S01]  /*14e70*/  STL.64 [R1+0x4e0], R32 ;  /* 0x0004e02001007387 */ /* 0x004fe20000100a00 */
[----:B0-----:R-:W-:Y:S01]  /*14e80*/  MOV R2, R16 ;  /* 0x0000001000027202 */ /* 0x001fe20000000f00 */
[----:B------:R-:W-:-:S02]  /*14e90*/  IMAD.MOV.U32 R3, RZ, RZ, R17 ;  /* 0x000000ffff037224 */ /* 0x000fc400078e0011 */
[----:B------:R-:W-:Y:S04]  /*14ea0*/  STL.64 [R1+0x4e8], R34 ;  /* 0x0004e82201007387 */ /* 0x000fe80000100a00 */
[----:B------:R0:W-:Y:S04]  /*14eb0*/  STL.64 [R1+0x550], R2 ;  /* 0x0005500201007387 */ /* 0x0001e80000100a00 */
[----:B------:R-:W2:Y:S01]  /*14ec0*/  LDS.128 R16, [UR4+0x500] ;  /* 0x00050004ff107984 */ /* 0x000ea20008000c00 */
[----:B-1----:R-:W-:-:S03]  /*14ed0*/  IMAD.MOV.U32 R4, RZ, RZ, R10 ;  /* 0x000000ffff047224 */ /* 0x002fc600078e000a */
[----:B------:R-:W-:Y:S01]  /*14ee0*/  LDS.128 R32, [UR4+0x3f0] ;  /* 0x0003f004ff207984 */ /* 0x000fe20008000c00 */
[----:B------:R-:W-:Y:S01]  /*14ef0*/  IMAD.MOV.U32 R5, RZ, RZ, R11 ;  /* 0x000000ffff057224 */ /* 0x000fe200078e000b */
[----:B0-----:R-:W-:Y:S01]  /*14f00*/  MOV R2, R20 ;  /* 0x0000001400027202 */ /* 0x001fe20000000f00 */
[----:B------:R-:W-:Y:S01]  /*14f10*/  IMAD.MOV.U32 R3, RZ, RZ, R21 ;  /* 0x000000ffff037224 */ /* 0x000fe200078e0015 */
[----:B------:R-:W-:Y:S04]  /*14f20*/  STL.64 [R1+0x458], R54 ;  /* 0x0004583601007387 */ /* 0x000fe80000100a00 */
[----:B------:R0:W-:Y:S04]  /*14f30*/  STL.64 [R1+0x540], R2 ;  /* 0x0005400201007387 */ /* 0x0001e80000100a00 */
[----:B------:R-:W1:Y:S04]  /*14f40*/  LDS.128 R20, [UR4+0x4d0] ;  /* 0x0004d004ff147984 */ /* 0x000e680008000c00 */
[----:B------:R-:W-:Y:S01]  /*14f50*/  STL.64 [R1+0x518], R4 ;  /* 0x0005180401007387 */ /* 0x000fe20000100a00 */
[----:B0-----:R-:W-:Y:S01]  /*14f60*/  MOV R2, R24 ;  /* 0x0000001800027202 */ /* 0x001fe20000000f00 */
[----:B------:R-:W-:-:S02]  /*14f70*/  IMAD.MOV.U32 R3, RZ, RZ, R25 ;  /* 0x000000ffff037224 */ /* 0x000fc400078e0019 */
[----:B------:R-:W0:Y:S04]  /*14f80*/  LDS.64 R4, [UR4+0x610] ;  /* 0x00061004ff047984 */ /* 0x000e280008000a00 */
[----:B------:R4:W-:Y:S04]  /*14f90*/  STL.64 [R1+0x530], R2 ;  /* 0x0005300201007387 */ /* 0x0009e80000100a00 */
[----:B------:R-:W0:Y:S04]  /*14fa0*/  LDS.128 R24, [UR4+0x4b0] ;  /* 0x0004b004ff187984 */ /* 0x000e280008000c00 */
[----:B---3--:R-:W-:Y:S01]  /*14fb0*/  STL.64 [R1+0x500], R12 ;  /* 0x0005000c01007387 */ /* 0x008fe20000100a00 */
[----:B----4-:R-:W-:Y:S01]  /*14fc0*/  MOV R2, R28 ;  /* 0x0000001c00027202 */ /* 0x010fe20000000f00 */
[----:B------:R-:W-:-:S02]  /*14fd0*/  IMAD.MOV.U32 R3, RZ, RZ, R29 ;  /* 0x000000ffff037224 */ /* 0x000fc400078e001d */
[----:B--2---:R-:W-:Y:S04]  /*14fe0*/  STL.64 [R1+0x4f0], R16 ;  /* 0x0004f01001007387 */ /* 0x004fe80000100a00 */
[----:B------:R-:W2:Y:S04]  /*14ff0*/  LDS.128 R28, [UR4+0x490] ;  /* 0x00049004ff1c7984 */ /* 0x000ea80008000c00 */
[----:B------:R3:W-:Y:S04]  /*15000*/  STL.64 [R1+0x520], R2 ;  /* 0x0005200201007387 */ /* 0x0007e80000100a00 */
[----:B------:R-:W-:Y:S04]  /*15010*/  STL.64 [R1+0x4f8], R18 ;  /* 0x0004f81201007387 */ /* 0x000fe80000100a00 */
[----:B-1----:R-:W-:Y:S01]  /*15020*/  STL.64 [R1+0x4c0], R20 ;  /* 0x0004c01401007387 */ /* 0x002fe20000100a00 */
[----:B---3--:R-:W-:Y:S01]  /*15030*/  MOV R2, R8 ;  /* 0x0000000800027202 */ /* 0x008fe20000000f00 */
[----:B------:R-:W-:-:S02]  /*15040*/  IMAD.MOV.U32 R3, RZ, RZ, R9 ;  /* 0x000000ffff037224 */ /* 0x000fc400078e0009 */
[----:B------:R-:W-:Y:S01]  /*15050*/  STL.64 [R1+0x4c8], R22 ;  /* 0x0004c81601007387 */ /* 0x000fe20000100a00 */
[----:B0-----:R-:W-:Y:S02]  /*15060*/  IMAD.MOV.U32 R6, RZ, RZ, R4 ;  /* 0x000000ffff067224 */ /* 0x001fe400078e0004 */
[----:B------:R-:W-:Y:S01]  /*15070*/  IMAD.MOV.U32 R7, RZ, RZ, R5 ;  /* 0x000000ffff077224 */ /* 0x000fe200078e0005 */
[----:B------:R0:W-:Y:S04]  /*15080*/  STL.64 [R1+0x510], R2 ;  /* 0x0005100201007387 */ /* 0x0001e80000100a00 */
[----:B------:R-:W-:Y:S04]  /*15090*/  STL.64 [R1+0x4a0], R24 ;  /* 0x0004a01801007387 */ /* 0x000fe80000100a00 */
[----:B------:R-:W-:Y:S01]  /*150a0*/  STL.64 [R1+0x4a8], R26 ;  /* 0x0004a81a01007387 */ /* 0x000fe20000100a00 */
[----:B0-----:R-:W-:Y:S01]  /*150b0*/  MOV R2, R14 ;  /* 0x0000000e00027202 */ /* 0x001fe20000000f00 */
[----:B------:R-:W-:-:S02]  /*150c0*/  IMAD.MOV.U32 R3, RZ, RZ, R15 ;  /* 0x000000ffff037224 */ /* 0x000fc400078e000f */
[----:B------:R-:W0:Y:S04]  /*150d0*/  LDS.128 R8, [UR4+0x470] ;  /* 0x00047004ff087984 */ /* 0x000e280008000c00 */
[----:B--2---:R-:W-:Y:S04]  /*150e0*/  STL.64 [R1+0x480], R28 ;  /* 0x0004801c01007387 */ /* 0x004fe80000100a00 */
[----:B------:R-:W-:Y:S04]  /*150f0*/  STL.64 [R1+0x488], R30 ;  /* 0x0004881e01007387 */ /* 0x000fe80000100a00 */
[----:B------:R-:W1:Y:S04]  /*15100*/  LDS.128 R12, [UR4+0x430] ;  /* 0x00043004ff0c7984 */ /* 0x000e680008000c00 */
[----:B------:R-:W2:Y:S04]  /*15110*/  LDS.128 R16, [UR4+0x400] ;  /* 0x00040004ff107984 */ /* 0x000ea80008000c00 */
[----:B------:R-:W3:Y:S04]  /*15120*/  LDS.128 R20, [UR4+0x3c0] ;  /* 0x0003c004ff147984 */ /* 0x000ee80008000c00 */
[----:B------:R-:W4:Y:S04]  /*15130*/  LDS.128 R24, [UR4+0x380] ;  /* 0x00038004ff187984 */ /* 0x000f280008000c00 */
[----:B------:R-:W4:Y:S04]  /*15140*/  LDS.128 R28, [UR4+0x340] ;  /* 0x00034004ff1c7984 */ /* 0x000f280008000c00 */
[----:B------:R0:W-:Y:S04]  /*15150*/  STL.64 [R1+0x508], R2 ;  /* 0x0005080201007387 */ /* 0x0001e80000100a00 */
[----:B------:R1:W-:Y:S04]  /*15160*/  STL.64 [R1+0x440], R56 ;  /* 0x0004403801007387 */ /* 0x0003e80000100a00 */
[----:B0-----:R0:W-:Y:S01]  /*15170*/  STL.64 [R1+0x460], R8 ;  /* 0x0004600801007387 */ /* 0x0011e20000100a00 */
[----:B------:R-:W-:-:S03]  /*15180*/  FSEL R2, R96, R131, P0 ;  /* 0x0000008360027208 */ /* 0x000fc60000000000 */
[----:B------:R0:W-:Y:S01]  /*15190*/  STL.64 [R1+0x468], R10 ;  /* 0x0004680a01007387 */ /* 0x0001e20000100a00 */
[----:B------:R-:W-:Y:S01]  /*151a0*/  FSEL R3, R97, R130, P0 ;  /* 0x0000008261037208 */ /* 0x000fe20000000000 */
[----:B------:R-:W-:Y:S02]  /*151b0*/  FADD.FTZ R2, -R237, R2 ;  /* 0x00000002ed027221 */ /* 0x000fe40000010100 */
[----:B------:R0:W-:Y:S02]  /*151c0*/  STL.64 [R1+0x448], R58 ;  /* 0x0004483a01007387 */ /* 0x0001e40000100a00 */
[----:B------:R-:W-:Y:S02]  /*151d0*/  FMUL.FTZ R4, R2, 1.4426950216293334961 ;  /* 0x3fb8aa3b02047820 */ /* 0x000fe40000410000 */
[----:B------:R0:W-:Y:S01]  /*151e0*/  STL.64 [R1+0x430], R60 ;  /* 0x0004303c01007387 */ /* 0x0001e20000100a00 */
[----:B------:R-:W-:-:S03]  /*151f0*/  FSEL R2, R130, R97, P0 ;  /* 0x0000006182027208 */ /* 0x000fc60000000000 */
[----:B------:R0:W-:Y:S01]  /*15200*/  STL.64 [R1+0x438], R62 ;  /* 0x0004383e01007387 */ /* 0x0001e20000100a00 */
[----:B------:R-:W2:Y:S03]  /*15210*/  MUFU.EX2 R4, R4 ;  /* 0x0000000400047308 */ /* 0x000ea60000000800 */
[----:B-1----:R0:W-:Y:S04]  /*15220*/  STL.64 [R1+0x420], R12 ;  /* 0x0004200c01007387 */ /* 0x0021e80000100a00 */
[----:B------:R0:W-:Y:S04]  /*15230*/  STL.64 [R1+0x428], R14 ;  /* 0x0004280e01007387 */ /* 0x0001e80000100a00 */
[----:B------:R0:W-:Y:S01]  /*15240*/  STL.64 [R1+0x410], R64 ;  /* 0x0004104001007387 */ /* 0x0001e20000100a00 */
[----:B--2---:R-:W-:-:S03]  /*15250*/  FFMA.FTZ R130, R3, R4, R2 ;  /* 0x0000000403827223 */ /* 0x004fc60000010002 */
[----:B------:R0:W-:Y:S01]  /*15260*/  STL.64 [R1+0x418], R66 ;  /* 0x0004184201007387 */ /* 0x0001e20000100a00 */
[----:B------:R-:W-:-:S03]  /*15270*/  HFMA2 R3, -RZ, RZ, 0, 0 ;  /* 0x00000000ff037431 */ /* 0x000fc600000001ff */
        /* <DEDUP_REMOVED lines=10> */
[----:B---3--:R0:W-:Y:S04]  /*15320*/  STL.64 [R1+0x3b0], R20 ;  /* 0x0003b01401007387 */ /* 0x0081e80000100a00 */
[----:B------:R0:W-:Y:S04]  /*15330*/  STL.64 [R1+0x3b8], R22 ;  /* 0x0003b81601007387 */ /* 0x0001e80000100a00 */
[----:B------:R0:W-:Y:S04]  /*15340*/  STL.64 [R1+0x3a0], R76 ;  /* 0x0003a04c01007387 */ /* 0x0001e80000100a00 */
[----:B------:R0:W-:Y:S04]  /*15350*/  STL.64 [R1+0x3a8], R78 ;  /* 0x0003a84e01007387 */ /* 0x0001e80000100a00 */
[----:B------:R0:W-:Y:S04]  /*15360*/  STL.64 [R1+0x390], R40 ;  /* 0x0003902801007387 */ /* 0x0001e80000100a00 */
[----:B------:R0:W-:Y:S04]  /*15370*/  STL.64 [R1+0x398], R42 ;  /* 0x0003982a01007387 */ /* 0x0001e80000100a00 */
[----:B------:R0:W-:Y:S04]  /*15380*/  STL.64 [R1+0x380], R80 ;  /* 0x0003805001007387 */ /* 0x0001e80000100a00 */
[----:B------:R0:W-:Y:S04]  /*15390*/  STL.64 [R1+0x388], R82 ;  /* 0x0003885201007387 */ /* 0x0001e80000100a00 */
        /* <DEDUP_REMOVED lines=16> */
[----:B------:R0:W-:Y:S02]  /*154a0*/  STL.64 [R1+0x300], R96 ;  /* 0x0003006001007387 */ /* 0x0001e40000100a00 */
.L_x_570:
[C---:B------:R-:W-:Y:S01]  /*154b0*/  IMAD R4, R3.reuse, 0x2, R200 ;  /* 0x0000000203047824 */ /* 0x040fe200078e02c8 */
[----:B--2---:R-:W2:Y:S03]  /*154c0*/  LDL.U16 R5, [R1+0x2fe] ;  /* 0x0002fe0001057983 */ /* 0x004ea60000100400 */
[C---:B0--3--:R-:W-:Y:S01]  /*154d0*/  IMAD R6, R3.reuse, 0x2, R4 ;  /* 0x0000000203067824 */ /* 0x049fe200078e0204 */
[----:B-1----:R-:W3:Y:S04]  /*154e0*/  LDL R2, [R1+0x1fc] ;  /* 0x0001fc0001027983 */ /* 0x002ee80000100800 */
        /* <DEDUP_REMOVED lines=12> */
.L_x_569:
[----:B----4-:R-:W-:-:S05]  /*155b0*/  IMAD R8, R5, 0x2, R200 ;  /* 0x0000000205087824 */ /* 0x010fca00078e02c8 */
[----:B--2---:R-:W2:Y:S01]  /*155c0*/  LDL R9, [R8+0x200] ;  /* 0x0002000008097983 */ /* 0x004ea20000100800 */
[----:B01----:R-:W-:Y:S01]  /*155d0*/  IADD3 R2, PT, PT, R8, 0x200, RZ ;  /* 0x0000020008027810 */ /* 0x003fe20007ffe0ff */
[----:B------:R-:W-:Y:S04]  /*155e0*/  BSSY.RECONVERGENT B1, `(.L_x_548) ;  /* 0x000001c000017945 */ /* 0x000fe80003800200 */
[----:B------:R-:W-:Y:S01]  /*155f0*/  BSSY.RELIABLE B2, `(.L_x_549) ;  /* 0x0000013000027945 */ /* 0x000fe20003800100 */
[----:B------:R-:W-:Y:S01]  /*15600*/  IMAD R2, R5, 0x2, R2 ;  /* 0x0000000205027824 */ /* 0x000fe200078e0202 */
[----:B--2---:R-:W-:Y:S02]  /*15610*/  HSETP2.GT.AND P1, PT, R9.H1_H1, R9.H0_H0, PT ;  /* 0x2000000909007234 */ /* 0x004fe40003f24c00 */
[----:B0-----:R-:W-:-:S11]  /*15620*/  PRMT R4, R9, 0x7610, R4 ;  /* 0x0000761009047816 */ /* 0x001fd60000000004 */
[----:B---3--:R-:W-:Y:S05]  /*15630*/  @!P1 BRA `(.L_x_550) ;  /* 0x0000000000089947 */ /* 0x008fea0003800000 */
[----:B------:R0:W5:Y:S01]  /*15640*/  LDL R7, [R2+-0x200] ;  /* 0xfffe000002077983 */ /* 0x0001620000100800 */
[----:B------:R-:W-:Y:S05]  /*15650*/  BRA `(.L_x_551) ;  /* 0x0000000000307947 */ /* 0x000fea0003800000 */
.L_x_550:
        /* <DEDUP_REMOVED lines=12> */
.L_x_551:
[----:B------:R-:W-:Y:S05]  /*15720*/  BSYNC.RELIABLE B2 ;  /* 0x0000000000027941 */ /* 0x000fea0003800100 */
.L_x_549:
[----:B------:R-:W-:-:S05]  /*15730*/  PRMT R6, R9, 0x7632, R6 ;  /* 0x0000763209067816 */ /* 0x000fca0000000006 */
[----:B------:R-:W-:Y:S04]  /*15740*/  STL.U16 [R8+0x200], R6 ;  /* 0x0002000608007387 */ /* 0x000fe80000100400 */
[----:B------:R-:W2:Y:S04]  /*15750*/  LDL R9, [R2+-0x1fc] ;  /* 0xfffe040002097983 */ /* 0x000ea80000100800 */
[----:B--2---:R-:W-:Y:S04]  /*15760*/  STL [R2+-0x200], R9 ;  /* 0xfffe000902007387 */ /* 0x004fe80000100800 */
[----:B------:R1:W-:Y:S04]  /*15770*/  STL.U16 [R8+0x202], R4 ;  /* 0x0002020408007387 */ /* 0x0003e80000100400 */
[----:B-----5:R2:W-:Y:S04]  /*15780*/  STL [R2+-0x1fc], R7 ;  /* 0xfffe040702007387 */ /* 0x0205e80000100800 */
[----:B-1----:R2:W5:Y:S02]  /*15790*/  LDL.U16 R4, [R8+0x200] ;  /* 0x0002000008047983 */ /* 0x0025640000100400 */
.L_x_552:
[----:B------:R-:W-:Y:S05]  /*157a0*/  BSYNC.RECONVERGENT B1 ;  /* 0x0000000000017941 */ /* 0x000fea0003800200 */
.L_x_548:
[----:B--2---:R-:W2:Y:S01]  /*157b0*/  LDL.U16 R7, [R8+0x1fe] ;  /* 0x0001fe0008077983 */ /* 0x004ea20000100400 */
[----:B------:R-:W-:Y:S04]  /*157c0*/  BSSY.RECONVERGENT B1, `(.L_x_553) ;  /* 0x0000019000017945 */ /* 0x000fe80003800200 */
[----:B------:R-:W-:Y:S01]  /*157d0*/  BSSY.RELIABLE B2, `(.L_x_554) ;  /* 0x0000011000027945 */ /* 0x000fe20003800100 */
[----:B--2--5:R-:W-:-:S13]  /*157e0*/  HSETP2.GT.AND P1, PT, R4.H0_H0, R7.H0_H0, PT ;  /* 0x2000000704007234 */ /* 0x024fda0003f24800 */
[----:B------:R-:W-:Y:S05]  /*157f0*/  @!P1 BRA `(.L_x_555) ;  /* 0x0000000000089947 */ /* 0x000fea0003800000 */
[----:B------:R1:W5:Y:S01]  /*15800*/  LDL R9, [R2+-0x204] ;  /* 0xfffdfc0002097983 */ /* 0x0003620000100800 */
[----:B------:R-:W-:Y:S05]  /*15810*/  BRA `(.L_x_556) ;  /* 0x0000000000307947 */ /* 0x000fea0003800000 */
.L_x_555:
        /* <DEDUP_REMOVED lines=12> */
.L_x_556:
[----:B------:R-:W-:Y:S05]  /*158e0*/  BSYNC.RELIABLE B2 ;  /* 0x0000000000027941 */ /* 0x000fea0003800100 */
.L_x_554:
[----:B------:R-:W-:Y:S04]  /*158f0*/  STL.U16 [R8+0x1fe], R4 ;  /* 0x0001fe0408007387 */ /* 0x000fe80000100400 */
[----:B------:R-:W2:Y:S04]  /*15900*/  LDL R11, [R2+-0x200] ;  /* 0xfffe0000020b7983 */ /* 0x000ea80000100800 */
[----:B--2---:R-:W-:Y:S04]  /*15910*/  STL [R2+-0x204], R11 ;  /* 0xfffdfc0b02007387 */ /* 0x004fe80000100800 */
[----:B------:R2:W-:Y:S04]  /*15920*/  STL.U16 [R8+0x200], R7 ;  /* 0x0002000708007387 */ /* 0x0005e80000100400 */
[----:B-----5:R3:W-:Y:S04]  /*15930*/  STL [R2+-0x200], R9 ;  /* 0xfffe000902007387 */ /* 0x0207e80000100800 */
[----:B--2---:R3:W5:Y:S02]  /*15940*/  LDL.U16 R7, [R8+0x1fe] ;  /* 0x0001fe0008077983 */ /* 0x0047640000100400 */
.L_x_557:
[----:B------:R-:W-:Y:S05]  /*15950*/  BSYNC.RECONVERGENT B1 ;  /* 0x0000000000017941 */ /* 0x000fea0003800200 */
.L_x_553:
[----:B------:R-:W2:Y:S01]  /*15960*/  LDL.U16 R6, [R8+0x1fc] ;  /* 0x0001fc0008067983 */ /* 0x000ea20000100400 */
[----:B------:R-:W-:Y:S04]  /*15970*/  BSSY.RECONVERGENT B1, `(.L_x_558) ;  /* 0x0000018000017945 */ /* 0x000fe80003800200 */
[----:B------:R-:W-:Y:S01]  /*15980*/  BSSY.RELIABLE B2, `(.L_x_559) ;  /* 0x0000011000027945 */ /* 0x000fe20003800100 */
[----:B--2--5:R-:W-:-:S13]  /*15990*/  HSETP2.GT.AND P1, PT, R7.H0_H0, R6.H0_H0, PT ;  /* 0x2000000607007234 */ /* 0x024fda0003f24800 */
[----:B------:R-:W-:Y:S05]  /*159a0*/  @!P1 BRA `(.L_x_560) ;  /* 0x0000000000089947 */ /* 0x000fea0003800000 */
[----:B---3--:R2:W5:Y:S01]  /*159b0*/  LDL R9, [R2+-0x208] ;  /* 0xfffdf80002097983 */ /* 0x0085620000100800 */
[----:B------:R-:W-:Y:S05]  /*159c0*/  BRA `(.L_x_561) ;  /* 0x0000000000307947 */ /* 0x000fea0003800000 */
.L_x_560:
        /* <DEDUP_REMOVED lines=12> */
.L_x_561:
[----:B------:R-:W-:Y:S05]  /*15a90*/  BSYNC.RELIABLE B2 ;  /* 0x0000000000027941 */ /* 0x000fea0003800100 */
.L_x_559:
[----:B------:R3:W-:Y:S04]  /*15aa0*/  STL.U16 [R8+0x1fc], R7 ;  /* 0x0001fc0708007387 */ /* 0x0007e80000100400 */
[----:B------:R-:W4:Y:S04]  /*15ab0*/  LDL R11, [R2+-0x204] ;  /* 0xfffdfc00020b7983 */ /* 0x000f280000100800 */
[----:B----4-:R3:W-:Y:S04]  /*15ac0*/  STL [R2+-0x208], R11 ;  /* 0xfffdf80b02007387 */ /* 0x0107e80000100800 */
[----:B------:R3:W-:Y:S04]  /*15ad0*/  STL.U16 [R8+0x1fe], R6 ;  /* 0x0001fe0608007387 */ /* 0x0007e80000100400 */
[----:B-----5:R3:W-:Y:S02]  /*15ae0*/  STL [R2+-0x204], R9 ;  /* 0xfffdfc0902007387 */ /* 0x0207e40000100800 */
.L_x_562:
[----:B------:R-:W-:Y:S05]  /*15af0*/  BSYNC.RECONVERGENT B1 ;  /* 0x0000000000017941 */ /* 0x000fea0003800200 */
.L_x_558:
[----:B------:R-:W-:-:S13]  /*15b00*/  ISETP.NE.AND P1, PT, R5, 0x2, PT ;  /* 0x000000020500780c */ /* 0x000fda0003f25270 */
[----:B------:R-:W-:Y:S05]  /*15b10*/  @!P1 BRA `(.L_x_563) ;  /* 0x0000000000809947 */ /* 0x000fea0003800000 */
[----:B---3--:R-:W-:Y:S01]  /*15b20*/  IADD3 R7, PT, PT, R5, -0x3, RZ ;  /* 0xfffffffd05077810 */ /* 0x008fe20007ffe0ff */
[----:B------:R-:W3:Y:S04]  /*15b30*/  LDL.U16 R11, [R8+0x1fc] ;  /* 0x0001fc00080b7983 */ /* 0x000ee80000100400 */
[----:B------:R-:W-:-:S05]  /*15b40*/  IMAD R4, R7, 0x2, R200 ;  /* 0x0000000207047824 */ /* 0x000fca00078e02c8 */
[----:B------:R-:W3:Y:S01]  /*15b50*/  LDL.U16 R10, [R4+0x200] ;  /* 0x00020000040a7983 */ /* 0x000ee20000100400 */
[----:B------:R-:W-:Y:S04]  /*15b60*/  BSSY.RECONVERGENT B1, `(.L_x_564) ;  /* 0x0000019000017945 */ /* 0x000fe80003800200 */
[----:B------:R-:W-:Y:S01]  /*15b70*/  BSSY.RELIABLE B2, `(.L_x_565) ;  /* 0x0000012000027945 */ /* 0x000fe20003800100 */
[----:B------:R-:W-:Y:S01]  /*15b80*/  IMAD R7, R7, 0x2, R4 ;  /* 0x0000000207077824 */ /* 0x000fe200078e0204 */
[----:B---3--:R-:W-:-:S13]  /*15b90*/  HSETP2.GT.AND P1, PT, R11.H0_H0, R10.H0_H0, PT ;  /* 0x2000000a0b007234 */ /* 0x008fda0003f24800 */
[----:B------:R-:W-:Y:S05]  /*15ba0*/  @!P1 BRA `(.L_x_566) ;  /* 0x0000000000089947 */ /* 0x000fea0003800000 */
[----:B------:R3:W5:Y:S01]  /*15bb0*/  LDL R9, [R7] ;  /* 0x0000000007097983 */ /* 0x0007620000100800 */
[----:B------:R-:W-:Y:S05]  /*15bc0*/  BRA `(.L_x_567) ;  /* 0x0000000000307947 */ /* 0x000fea0003800000 */
.L_x_566:
[----:B------:R-:W3:Y:S01]  /*15bd0*/  LDL R13, [R7] ;  /* 0x00000000070d7983 */ /* 0x000ee20000100800 */
        /* <DEDUP_REMOVED lines=11> */
.L_x_567:
[----:B------:R-:W-:Y:S05]  /*15c90*/  BSYNC.RELIABLE B2 ;  /* 0x0000000000027941 */ /* 0x000fea0003800100 */
.L_x_565:
[----:B------:R4:W-:Y:S04]  /*15ca0*/  STL.U16 [R4+0x200], R11 ;  /* 0x0002000b04007387 */ /* 0x0009e80000100400 */
[----:B------:R-:W2:Y:S04]  /*15cb0*/  LDL R6, [R2+-0x208] ;  /* 0xfffdf80002067983 */ /* 0x000ea80000100800 */
[----:B--2---:R4:W-:Y:S04]  /*15cc0*/  STL [R7], R6 ;  /* 0x0000000607007387 */ /* 0x0049e80000100800 */
[----:B------:R4:W-:Y:S04]  /*15cd0*/  STL.U16 [R8+0x1fc], R10 ;  /* 0x0001fc0a08007387 */ /* 0x0009e80000100400 */
[----:B-----5:R4:W-:Y:S02]  /*15ce0*/  STL [R2+-0x208], R9 ;  /* 0xfffdf80902007387 */ /* 0x0209e40000100800 */
.L_x_568:
[----:B------:R-:W-:Y:S05]  /*15cf0*/  BSYNC.RECONVERGENT B1 ;  /* 0x0000000000017941 */ /* 0x000fea0003800200 */
.L_x_564:
[----:B------:R-:W-:Y:S01]  /*15d00*/  IADD3 R5, PT, PT, R5, -0x4, RZ ;  /* 0xfffffffc05057810 */ /* 0x000fe20007ffe0ff */
[----:B------:R-:W-:Y:S06]  /*15d10*/  BRA `(.L_x_569) ;  /* 0xfffffff800247947 */ /* 0x000fec000383ffff */
.L_x_563:
[----:B------:R-:W-:Y:S05]  /*15d20*/  @P0 BRA `(.L_x_570) ;  /* 0xfffffff400e00947 */ /* 0x000fea000383ffff */
        /* <DEDUP_REMOVED lines=91> */
[----:B---3--:R3:W5:Y:S04]  /*162e0*/  LDL.64 R10, [R1+0x1d8] ;  /* 0x0001d800010a7983 */ /* 0x0087680000100a00 */
[----:B------:R3:W5:Y:S04]  /*162f0*/  LDL.64 R8, [R1+0x1e0] ;  /* 0x0001e00001087983 */ /* 0x0007680000100a00 */
[----:B------:R3:W5:Y:S04]  /*16300*/  LDL.64 R6, [R1+0x1e8] ;  /* 0x0001e80001067983 */ /* 0x0007680000100a00 */
[----:B------:R3:W5:Y:S04]  /*16310*/  LDL.64 R4, [R1+0x1f0] ;  /* 0x0001f00001047983 */ /* 0x0007680000100a00 */
[----:B012---:R3:W5:Y:S01]  /*16320*/  LDL.64 R2, [R1+0x1f8] ;  /* 0x0001f80001027983 */ /* 0x0077620000100a00 */
[----:B----4-:R-:W-:-:S02]  /*16330*/  PRMT R193, R182, 0x7610, R182 ;  /* 0x00007610b6c17816 */ /* 0x010fc400000000b6 */
        /* <DEDUP_REMOVED lines=9> */
[----:B------:R-:W-:Y:S01]  /*163d0*/  PRMT R180, R179, 0x7610, R179 ;  /* 0x00007610b3b47816 */ /* 0x000fe200000000b3 */
[----:B------:R-:W-:Y:S01]  /*163e0*/  IMAD.MOV.U32 R131, RZ, RZ, R237 ;  /* 0x000000ffff837224 */ /* 0x000fe200078e00ed */
        /* <DEDUP_REMOVED lines=47> */
.L_x_547:
[----:B------:R-:W-:Y:S05]  /*166e0*/  BSYNC.RECONVERGENT B0 ;  /* 0x0000000000007941 */ /* 0x000fea0003800200 */
.L_x_546:
[----:B------:R-:W-:Y:S05]  /*166f0*/  WARPSYNC.ALL ;  /* 0x0000000000007948 */ /* 0x000fea0003800000 */
[----:B-----5:R1:W-:Y:S04]  /*16700*/  STL.64 [R0+0x200], R2 ;  /* 0x0002000200007387 */ /* 0x0203e80000100a00 */
[----:B------:R-:W-:Y:S04]  /*16710*/  STL.64 [R0+0x1f8], R4 ;  /* 0x0001f80400007387 */ /* 0x000fe80000100a00 */
[----:B------:R3:W-:Y:S01]  /*16720*/  STL.64 [R0+0x190], R30 ;  /* 0x0001901e00007387 */ /* 0x0007e20000100a00 */
[----:B-1----:R-:W-:Y:S01]  /*16730*/  MOV R2, R195 ;  /* 0x000000c300027202 */ /* 0x002fe20000000f00 */
[----:B------:R-:W-:-:S02]  /*16740*/  IMAD.MOV.U32 R3, RZ, RZ, R194 ;  /* 0x000000ffff037224 */ /* 0x000fc400078e00c2 */
[----:B------:R-:W-:Y:S04]  /*16750*/  STL.64 [R0+0x8], R128 ;  /* 0x0000088000007387 */ /* 0x000fe80000100a00 */
[----:B------:R1:W-:Y:S01]  /*16760*/  STL.64 [R0+0x208], R2 ;  /* 0x0002080200007387 */ /* 0x0003e20000100a00 */
[----:B---3--:R-:W-:Y:S01]  /*16770*/  IMAD.MOV.U32 R30, RZ, RZ, R131 ;  /* 0x000000ffff1e7224 */ /* 0x008fe200078e0083 */
[----:B------:R-:W3:Y:S01]  /*16780*/  S2R R4, SR_TID.X ;  /* 0x0000000000047919 */ /* 0x000ee20000002100 */
[----:B------:R-:W-:Y:S01]  /*16790*/  IMAD.MOV.U32 R31, RZ, RZ, R130 ;  /* 0x000000ffff1f7224 */ /* 0x000fe200078e0082 */
        /* <DEDUP_REMOVED lines=10> */
[----:B------:R-:W-:Y:S01]  /*16840*/  STL.64 [R0+0x38], R116 ;  /* 0x0000387400007387 */ /* 0x000fe20000100a00 */
[----:B---3--:R-:W-:-:S03]  /*16850*/  ISETP.NE.AND P0, PT, R4, RZ, PT ;  /* 0x000000ff0400720c */ /* 0x008fc60003f05270 */
        /* <DEDUP_REMOVED lines=100> */
[----:B------:R-:W-:Y:S01]  /*16ea0*/  STL.64 [R0], R30 ;  /* 0x0000001e00007387 */ /* 0x000fe20000100a00 */
        /* <DEDUP_REMOVED lines=10> */
[----:B------:R1:W-:Y:S02]  /*16f50*/  STL.64 [R0+0x2b8], R2 ;  /* 0x0002b80200007387 */ /* 0x0003e40000100a00 */
[----:B-1----:R-:W-:Y:S01]  /*16f60*/  MOV R2, R223 ;  /* 0x000000df00027202 */ /* 0x002fe20000000f00 */
        /* <DEDUP_REMOVED lines=19> */
[----:B------:R1:W-:Y:S01]  /*170a0*/  STL.64 [R0+0x2f0], R2 ;  /* 0x0002f00200007387 */ /* 0x0003e20000100a00 */
[----:B------:R-:W-:Y:S05]  /*170b0*/  @P0 EXIT ;  /* 0x000000000000094d */ /* 0x000fea0003800000 */
[----:B------:R-:W3:Y:S01]  /*170c0*/  S2R R11, SR_CTAID.X ;  /* 0x00000000000b7919 */ /* 0x000ee20000002500 */
[----:B------:R-:W3:Y:S01]  /*170d0*/  LDCU UR4, c[0x0][0x3a0] ;  /* 0x00007400ff0477ac */ /* 0x000ee20008000800 */
[----:B-1----:R-:W1:Y:S01]  /*170e0*/  LDC.64 R2, c[0x0][0x390] ;  /* 0x0000e400ff027b82 */ /* 0x002e620000000a00 */
[----:B------:R-:W4:Y:S01]  /*170f0*/  MUFU.LG2 R130, R130 ;  /* 0x0000008200827308 */ /* 0x000f220000000c00 */
[----:B------:R-:W-:-:S06]  /*17100*/  VIADD R24, R0, 0x14 ;  /* 0x0000001400187836 */ /* 0x000fcc0000000000 */
[----:B------:R-:W5:Y:S08]  /*17110*/  LDC.64 R4, c[0x0][0x398] ;  /* 0x0000e600ff047b82 */ /* 0x000f700000000a00 */
[----:B------:R-:W0:Y:S01]  /*17120*/  LDC.64 R6, c[0x0][0x388] ;  /* 0x0000e200ff067b82 */ /* 0x000e220000000a00 */
[----:B---3--:R-:W-:Y:S01]  /*17130*/  IMAD R8, R11, UR4, RZ ;  /* 0x000000040b087c24 */ /* 0x008fe2000f8e02ff */
[----:B------:R-:W-:-:S03]  /*17140*/  USHF.L.U32 UR4, UR4, 0x1, URZ ;  /* 0x0000000104047899 */ /* 0x000fc600080006ff */
[----:B------:R-:W-:Y:S02]  /*17150*/  IMAD.SHL.U32 R9, R8, 0x2, RZ ;  /* 0x0000000208097824 */ /* 0x000fe400078e00ff */
[----:B------:R-:W-:Y:S02]  /*17160*/  IMAD.MOV.U32 R8, RZ, RZ, RZ ;  /* 0x000000ffff087224 */ /* 0x000fe400078e00ff */
[----:B-1----:R-:W-:-:S04]  /*17170*/  IMAD.WIDE R2, R9, 0x4, R2 ;  /* 0x0000000409027825 */ /* 0x002fc800078e0202 */
[----:B-----5:R-:W-:Y:S01]  /*17180*/  IMAD.WIDE R4, R9, 0x2, R4 ;  /* 0x0000000209047825 */ /* 0x020fe200078e0204 */
[----:B------:R-:W-:Y:S02]  /*17190*/  IADD3 R13, P0, PT, R2, 0x10, RZ ;  /* 0x00000010020d7810 */ /* 0x000fe40007f1e0ff */
[----:B------:R-:W-:-:S03]  /*171a0*/  IADD3 R17, P1, PT, R4, 0x8, RZ ;  /* 0x0000000804117810 */ /* 0x000fc60007f3e0ff */
[----:B------:R-:W-:Y:S02]  /*171b0*/  IMAD.X R16, RZ, RZ, R3, P0 ;  /* 0x000000ffff107224 */ /* 0x000fe400000e0603 */
[----:B0-----:R-:W-:Y:S01]  /*171c0*/  IMAD.WIDE.U32 R2, R11, 0x4, R6 ;  /* 0x000000040b027825 */ /* 0x001fe200078e0006 */
[----:B----4-:R-:W-:-:S07]  /*171d0*/  IADD3.X R26, PT, PT, RZ, R5, RZ, P1, !PT ;  /* 0x00000005ff1a7210 */ /* 0x010fce0000ffe4ff */
.L_x_571:
[C---:B------:R-:W-:Y:S01]  /*171e0*/  ISETP.GE.AND P6, PT, R8.reuse, UR4, PT ;  /* 0x0000000408007c0c */ /* 0x040fe2000bfc6270 */
[----:B------:R-:W3:Y:S01]  /*171f0*/  LDL.U16 R4, [R0+0x208] ;  /* 0x0002080000047983 */ /* 0x000ee20000100400 */
[----:B------:R-:W-:-:S03]  /*17200*/  VIADD R6, R8, 0x1 ;  /* 0x0000000108067836 */ /* 0x000fc60000000000 */
[----:B------:R-:W4:Y:S01]  /*17210*/  LDL.U16 R9, [R0+0x20a] ;  /* 0x00020a0000097983 */ /* 0x000f220000100400 */
[----:B------:R-:W-:-:S03]  /*17220*/  IADD3 R10, PT, PT, R8, 0x2, RZ ;  /* 0x00000002080a7810 */ /* 0x000fc60007ffe0ff */
[----:B------:R-:W5:Y:S04]  /*17230*/  LDL.U16 R12, [R0+0x20c] ;  /* 0x00020c00000c7983 */ /* 0x000f680000100400 */
[----:B------:R-:W2:Y:S04]  /*17240*/  @!P6 LDG.E.CONSTANT R5, desc[UR8][R2.64] ;  /* 0x000000080205e981 */ /* 0x000ea8000c1e9900 */
[----:B------:R-:W4:Y:S01]  /*17250*/  @!P6 LDL R7, [R24+-0xc] ;  /* 0xfffff4001807e983 */ /* 0x000f220000100800 */
[----:B------:R-:W-:Y:S01]  /*17260*/  ISETP.GE.AND P5, PT, R6, UR4, PT ;  /* 0x0000000406007c0c */ /* 0x000fe2000bfa6270 */
[----:B------:R-:W-:Y:S01]  /*17270*/  VIADD R6, R8, 0x3 ;  /* 0x0000000308067836 */ /* 0x000fe20000000000 */
[----:B------:R-:W-:Y:S01]  /*17280*/  ISETP.GE.AND P4, PT, R10, UR4, PT ;  /* 0x000000040a007c0c */ /* 0x000fe2000bf86270 */
[----:B------:R-:W5:Y:S03]  /*17290*/  LDL.U16 R14, [R0+0x20e] ;  /* 0x00020e00000e7983 */ /* 0x000f660000100400 */
[----:B------:R-:W-:Y:S01]  /*172a0*/  ISETP.GE.AND P3, PT, R6, UR4, PT ;  /* 0x0000000406007c0c */ /* 0x000fe2000bf66270 */
[----:B------:R-:W-:Y:S01]  /*172b0*/  VIADD R6, R8, 0x4 ;  /* 0x0000000408067836 */ /* 0x000fe20000000000 */
[----:B------:R-:W5:Y:S04]  /*172c0*/  LDL.U16 R18, [R0+0x212] ;  /* 0x0002120000127983 */ /* 0x000f680000100400 */
[----:B------:R-:W-:Y:S01]  /*172d0*/  ISETP.GE.AND P2, PT, R6, UR4, PT ;  /* 0x0000000406007c0c */ /* 0x000fe2000bf46270 */
[----:B------:R-:W5:Y:S01]  /*172e0*/  @!P5 LDG.E.CONSTANT R28, desc[UR8][R2.64] ;  /* 0x00000008021cd981 */ /* 0x000f62000c1e9900 */
[----:B------:R-:W-:-:S03]  /*172f0*/  VIADD R10, R8, 0x5 ;  /* 0x00000005080a7836 */ /* 0x000fc60000000000 */
[----:B------:R-:W5:Y:S02]  /*17300*/  @!P4 LDG.E.CONSTANT R27, desc[UR8][R2.64] ;  /* 0x00000008021bc981 */ /* 0x000f64000c1e9900 */
[----:B------:R-:W-:Y:S01]  /*17310*/  ISETP.GE.AND P1, PT, R10, UR4, PT ;  /* 0x000000040a007c0c */ /* 0x000fe2000bf26270 */
[----:B------:R-:W-:Y:S01]  /*17320*/  VIADD R10, R8, 0x7 ;  /* 0x00000007080a7836 */ /* 0x000fe20000000000 */
[----:B------:R-:W5:Y:S04]  /*17330*/  @!P3 LDG.E.CONSTANT R30, desc[UR8][R2.64] ;  /* 0x00000008021eb981 */ /* 0x000f68000c1e9900 */
[----:B------:R-:W5:Y:S04]  /*17340*/  LDL.U16 R20, [R0+0x214] ;  /* 0x0002140000147983 */ /* 0x000f680000100400 */
[----:B------:R-:W5:Y:S04]  /*17350*/  LDL.U16 R22, [R0+0x216] ;  /* 0x0002160000167983 */ /* 0x000f680000100400 */
[----:B------:R-:W5:Y:S04]  /*17360*/  @!P2 LDG.E.CONSTANT R29, desc[UR8][R2.64] ;  /* 0x00000008021da981 */ /* 0x000f68000c1e9900 */
[----:B------:R-:W5:Y:S04]  /*17370*/  @!P3 LDL R15, [R24] ;  /* 0x00000000180fb983 */ /* 0x000f680000100800 */
[----:B------:R-:W5:Y:S01]  /*17380*/  @!P1 LDL R19, [R24+0x8] ;  /* 0x0000080018139983 */ /* 0x000f620000100800 */
[----:B---3--:R-:W-:-:S05]  /*17390*/  HADD2.F32 R4, -RZ, R4.H0_H0 ;  /* 0x20000004ff047230 */ /* 0x008fca0000004100 */
[----:B------:R-:W-:-:S04]  /*173a0*/  FADD.FTZ R11, R4, -R131 ;  /* 0x80000083040b7221 */ /* 0x000fc80000010000 */
[----:B------:R-:W-:-:S04]  /*173b0*/  @!P6 FFMA.FTZ R4, R130, -0.69314718246459960938, R11 ;  /* 0xbf3172188204e823 */ /* 0x000fc8000001000b */
[----:B--2---:R-:W-:Y:S01]  /*173c0*/  @!P6 FADD.FTZ R6, R5, R4 ;  /* 0x000000040506e221 */ /* 0x004fe20000010000 */
[----:B------:R-:W-:Y:S02]  /*173d0*/  IMAD.MOV.U32 R4, RZ, RZ, R13 ;  /* 0x000000ffff047224 */ /* 0x000fe400078e000d */
[----:B------:R-:W-:Y:S01]  /*173e0*/  IMAD.MOV.U32 R5, RZ, RZ, R16 ;  /* 0x000000ffff057224 */ /* 0x000fe200078e0010 */
[----:B------:R-:W-:Y:S01]  /*173f0*/  IADD3 R11, PT, PT, R8, 0x6, RZ ;  /* 0x00000006080b7810 */ /* 0x000fe20007ffe0ff */
[----:B------:R0:W2:Y:S01]  /*17400*/  LDL.U16 R16, [R0+0x210] ;  /* 0x0002100000107983 */ /* 0x0000a20000100400 */
[----:B------:R-:W-:-:S03]  /*17410*/  @!P6 F2FP.F16.F32.PACK_AB R6, RZ, R6 ;  /* 0x00000006ff06e23e */ /* 0x000fc600000000ff */
[----:B----4-:R1:W-:Y:S01]  /*17420*/  @!P6 STG.E desc[UR8][R4.64+-0x10], R7 ;  /* 0xfffff0070400e986 */ /* 0x0103e2000c101908 */
[----:B------:R-:W-:Y:S02]  /*17430*/  PRMT R25, R6, 0x7610, R25 ;  /* 0x0000761006197816 */ /* 0x000fe40000000019 */
[----:B------:R-:W-:Y:S01]  /*17440*/  MOV R6, R17 ;  /* 0x0000001100067202 */ /* 0x000fe20000000f00 */
[----:B------:R-:W3:Y:S01]  /*17450*/  @!P4 LDL R13, [R24+-0x4] ;  /* 0xfffffc00180dc983 */ /* 0x000ee20000100800 */
[----:B------:R-:W-:-:S03]  /*17460*/  ISETP.GE.AND P0, PT, R11, UR4, PT ;  /* 0x000000040b007c0c */ /* 0x000fc6000bf06270 */
[----:B------:R-:W4:Y:S01]  /*17470*/  @!P5 LDL R11, [R24+-0x8] ;  /* 0xfffff800180bd983 */ /* 0x000f220000100800 */
[----:B-1----:R-:W-:-:S03]  /*17480*/  IMAD.MOV.U32 R7, RZ, RZ, R26 ;  /* 0x000000ffff077224 */ /* 0x002fc600078e001a */
[----:B------:R-:W3:Y:S04]  /*17490*/  @!P2 LDL R17, [R24+0x4] ;  /* 0x000004001811a983 */ /* 0x000ee80000100800 */
[----:B------:R1:W-:Y:S01]  /*174a0*/  @!P6 STG.E.U16 desc[UR8][R6.64+-0x8], R25 ;  /* 0xfffff8190600e986 */ /* 0x0003e2000c101508 */
[----:B------:R-:W-:-:S03]  /*174b0*/  ISETP.GE.AND P6, PT, R10, UR4, PT ;  /* 0x000000040a007c0c */ /* 0x000fc6000bfc6270 */
[----:B------:R-:W3:Y:S04]  /*174c0*/  @!P1 LDG.E.CONSTANT R26, desc[UR8][R2.64] ;  /* 0x00000008021a9981 */ /* 0x000ee8000c1e9900 */
[----:B------:R-:W3:Y:S04]  /*174d0*/  @!P0 LDG.E.CONSTANT R32, desc[UR8][R2.64] ;  /* 0x0000000802208981 */ /* 0x000ee8000c1e9900 */
[----:B------:R-:W3:Y:S04]  /*174e0*/  @!P0 LDL R21, [R24+0xc] ;  /* 0x00000c0018158983 */ /* 0x000ee80000100800 */
[----:B------:R-:W3:Y:S04]  /*174f0*/  @!P6 LDG.E.CONSTANT R31, desc[UR8][R2.64] ;  /* 0x00000008021fe981 */ /* 0x000ee8000c1e9900 */
[----:B------:R0:W3:Y:S01]  /*17500*/  @!P6 LDL R23, [R24+0x10] ;  /* 0x000010001817e983 */ /* 0x0000e20000100800 */
[----:B------:R-:W-:-:S05]  /*17510*/  HADD2.F32 R10, -RZ, R9.H0_H0 ;  /* 0x20000009ff0a7230 */ /* 0x000fca0000004100 */
[----:B------:R-:W-:Y:S01]  /*17520*/  FADD.FTZ R9, R10, -R131 ;  /* 0x800000830a097221 */ /* 0x000fe20000010000 */
[----:B-----5:R-:W-:-:S03]  /*17530*/  HADD2.F32 R12, -RZ, R12.H0_H0 ;  /* 0x2000000cff0c7230 */ /* 0x020fc60000004100 */
[----:B------:R-:W-:Y:S01]  /*17540*/  @!P5 FFMA.FTZ R9, R130, -0.69314718246459960938, R9 ;  /* 0xbf3172188209d823 */ /* 0x000fe20000010009 */
[----:B------:R-:W-:Y:S02]  /*17550*/  HADD2.F32 R14, -RZ, R14.H0_H0 ;  /* 0x2000000eff0e7230 */ /* 0x000fe40000004100 */
[----:B-1----:R-:W-:Y:S01]  /*17560*/  FADD.FTZ R25, R12, -R131 ;  /* 0x800000830c197221 */ /* 0x002fe20000010000 */
[----:B------:R-:W-:-:S03]  /*17570*/  @!P5 FADD.FTZ R9, R28, R9 ;  /* 0x000000091c09d221 */ /* 0x000fc60000010000 */
[----:B------:R-:W-:Y:S01]  /*17580*/  @!P4 FFMA.FTZ R10, R130, -0.69314718246459960938, R25 ;  /* 0xbf317218820ac823 */ /* 0x000fe20000010019 */
[----:B------:R-:W-:Y:S01]  /*17590*/  FADD.FTZ R25, R14, -R131 ;  /* 0x800000830e197221 */ /* 0x000fe20000010000 */
[----:B------:R-:W-:Y:S02]  /*175a0*/  @!P5 F2FP.F16.F32.PACK_AB R9, RZ, R9 ;  /* 0x00000009ff09d23e */ /* 0x000fe400000000ff */
[----:B------:R-:W-:Y:S02]  /*175b0*/  @!P4 FADD.FTZ R10, R27, R10 ;  /* 0x0000000a1b0ac221 */ /* 0x000fe40000010000 */
[----:B------:R-:W-:Y:S01]  /*175c0*/  PRMT R12, R9, 0x7610, R12 ;  /* 0x00007610090c7816 */ /* 0x000fe2000000000c */
[----:B------:R-:W-:Y:S01]  /*175d0*/  @!P3 FFMA.FTZ R9, R130, -0.69314718246459960938, R25 ;  /* 0xbf3172188209b823 */ /* 0x000fe20000010019 */
[----:B------:R-:W-:Y:S01]  /*175e0*/  HADD2.F32 R18, -RZ, R18.H0_H0 ;  /* 0x20000012ff127230 */ /* 0x000fe20000004100 */
[----:B------:R-:W-:Y:S01]  /*175f0*/  @!P4 F2FP.F16.F32.PACK_AB R10, RZ, R10 ;  /* 0x0000000aff0ac23e */ /* 0x000fe200000000ff */
[----:B------:R-:W-:-:S02]  /*17600*/  HADD2.F32 R20, -RZ, R20.H0_H0 ;  /* 0x20000014ff147230 */ /* 0x000fc40000004100 */
[----:B------:R-:W-:Y:S01]  /*17610*/  @!P3 FADD.FTZ R9, R30, R9 ;  /* 0x000000091e09b221 */ /* 0x000fe20000010000 */
[----:B------:R-:W-:Y:S02]  /*17620*/  HADD2.F32 R22, -RZ, R22.H0_H0 ;  /* 0x20000016ff167230 */ /* 0x000fe40000004100 */
[----:B------:R-:W-:Y:S02]  /*17630*/  FADD.FTZ R25, R18, -R131 ;  /* 0x8000008312197221 */ /* 0x000fe40000010000 */
[----:B------:R-:W-:-:S04]  /*17640*/  @!P3 F2FP.F16.F32.PACK_AB R9, RZ, R9 ;  /* 0x00000009ff09b23e */ /* 0x000fc800000000ff */
[----:B------:R-:W-:Y:S01]  /*17650*/  PRMT R14, R9, 0x7610, R14 ;  /* 0x00007610090e7816 */ /* 0x000fe2000000000e */
[----:B------:R-:W-:Y:S02]  /*17660*/  VIADD R8, R8, 0x8 ;  /* 0x0000000808087836 */ /* 0x000fe40000000000 */
[----:B0-----:R-:W-:Y:S02]  /*17670*/  VIADD R0, R0, 0x10 ;  /* 0x0000001000007836 */ /* 0x001fe40000000000 */
[----:B------:R-:W-:Y:S02]  /*17680*/  VIADD R24, R24, 0x20 ;  /* 0x0000002018187836 */ /* 0x000fe40000000000 */
[----:B--2---:R-:W-:Y:S01]  /*17690*/  HADD2.F32 R16, -RZ, R16.H0_H0 ;  /* 0x20000010ff107230 */ /* 0x004fe20000004100 */
[----:B----4-:R0:W-:Y:S04]  /*176a0*/  @!P5 STG.E desc[UR8][R4.64+-0xc], R11 ;  /* 0xfffff40b0400d986 */ /* 0x0101e8000c101908 */
[----:B------:R-:W-:Y:S04]  /*176b0*/  @!P5 STG.E.U16 desc[UR8][R6.64+-0x6], R12 ;  /* 0xfffffa0c0600d986 */ /* 0x000fe8000c101508 */
[----:B---3--:R1:W-:Y:S01]  /*176c0*/  @!P4 STG.E desc[UR8][R4.64+-0x8], R13 ;  /* 0xfffff80d0400c986 */ /* 0x0083e2000c101908 */
[----:B0-----:R-:W-:-:S03]  /*176d0*/  FADD.FTZ R11, R16, -R131 ;  /* 0x80000083100b7221 */ /* 0x001fc60000010000 */
[----:B------:R0:W-:Y:S01]  /*176e0*/  @!P4 STG.E.U16 desc[UR8][R6.64+-0x4], R10 ;  /* 0xfffffc0a0600c986 */ /* 0x0001e2000c101508 */
[----:B-1----:R-:W-:Y:S01]  /*176f0*/  FADD.FTZ R13, R20, -R131 ;  /* 0x80000083140d7221 */ /* 0x002fe20000010000 */
[C---:B0-----:R-:W-:Y:S01]  /*17700*/  @!P2 FFMA.FTZ R10, R130.reuse, -0.69314718246459960938, R11 ;  /* 0xbf317218820aa823 */ /* 0x041fe2000001000b */
[----:B------:R-:W-:Y:S01]  /*17710*/  @!P1 FFMA.FTZ R11, R130, -0.69314718246459960938, R25 ;  /* 0xbf317218820b9823 */ /* 0x000fe20000010019 */
[----:B------:R-:W-:Y:S01]  /*17720*/  FADD.FTZ R25, R22, -R131 ;  /* 0x8000008316197221 */ /* 0x000fe20000010000 */
[----:B------:R-:W-:Y:S01]  /*17730*/  @!P0 FFMA.FTZ R9, R130, -0.69314718246459960938, R13 ;  /* 0xbf31721882098823 */ /* 0x000fe2000001000d */
[----:B------:R-:W-:Y:S01]  /*17740*/  @!P2 FADD.FTZ R10, R29, R10 ;  /* 0x0000000a1d0aa221 */ /* 0x000fe20000010000 */
[----:B------:R-:W-:Y:S01]  /*17750*/  @!P1 FADD.FTZ R11, R26, R11 ;  /* 0x0000000b1a0b9221 */ /* 0x000fe20000010000 */
[----:B------:R-:W-:Y:S01]  /*17760*/  @!P6 FFMA.FTZ R12, R130, -0.69314718246459960938, R25 ;  /* 0xbf317218820ce823 */ /* 0x000fe20000010019 */
[----:B------:R-:W-:Y:S02]  /*17770*/  @!P0 FADD.FTZ R9, R32, R9 ;  /* 0x0000000920098221 */ /* 0x000fe40000010000 */
[----:B------:R-:W-:Y:S01]  /*17780*/  @!P2 F2FP.F16.F32.PACK_AB R10, RZ, R10 ;  /* 0x0000000aff0aa23e */ /* 0x000fe200000000ff */
[----:B------:R-:W-:Y:S01]  /*17790*/  @!P6 FADD.FTZ R12, R31, R12 ;  /* 0x0000000c1f0ce221 */ /* 0x000fe20000010000 */
[----:B------:R-:W-:Y:S01]  /*177a0*/  @!P3 STG.E desc[UR8][R4.64+-0x4], R15 ;  /* 0xfffffc0f0400b986 */ /* 0x000fe2000c101908 */
[----:B------:R-:W-:-:S02]  /*177b0*/  @!P1 F2FP.F16.F32.PACK_AB R11, RZ, R11 ;  /* 0x0000000bff0b923e */ /* 0x000fc400000000ff */
[----:B------:R-:W-:Y:S01]  /*177c0*/  @!P0 F2FP.F16.F32.PACK_AB R9, RZ, R9 ;  /* 0x00000009ff09823e */ /* 0x000fe200000000ff */
[----:B------:R-:W-:Y:S01]  /*177d0*/  @!P3 STG.E.U16 desc[UR8][R6.64+-0x2], R14 ;  /* 0xfffffe0e0600b986 */ /* 0x000fe2000c101508 */
[----:B------:R-:W-:-:S03]  /*177e0*/  @!P6 F2FP.F16.F32.PACK_AB R12, RZ, R12 ;  /* 0x0000000cff0ce23e */ /* 0x000fc600000000ff */
[----:B------:R0:W-:Y:S04]  /*177f0*/  @!P2 STG.E desc[UR8][R4.64], R17 ;  /* 0x000000110400a986 */ /* 0x0001e8000c101908 */
        /* <DEDUP_REMOVED lines=8> */
[----:B------:R-:W-:Y:S02]  /*17880*/  IADD3 R13, P1, PT, R4, 0x20, RZ ;  /* 0x00000020040d7810 */ /* 0x000fe40007f3e0ff */
[----:B0-----:R-:W-:-:S03]  /*17890*/  IADD3 R17, P2, PT, R6, 0x10, RZ ;  /* 0x0000001006117810 */ /* 0x001fc60007f5e0ff */
[----:B------:R-:W-:Y:S01]  /*178a0*/  IMAD.X R16, RZ, RZ, R5, P1 ;  /* 0x000000ffff107224 */ /* 0x000fe200008e0605 */
[----:B------:R-:W-:-:S05]  /*178b0*/  IADD3.X R26, PT, PT, RZ, R7, RZ, P2, !PT ;  /* 0x00000007ff1a7210 */ /* 0x000fca00017fe4ff */
[----:B-1----:R-:W-:Y:S05]  /*178c0*/  @P0 BRA `(.L_x_571) ;  /* 0xfffffff800440947 */ /* 0x002fea000383ffff */
[----:B------:R-:W-:Y:S05]  /*178d0*/  EXIT ;  /* 0x000000000000794d */ /* 0x000fea0003800000 */
.L_x_572:
        /* <DEDUP_REMOVED lines=10> */
.L_x_38449:


//--------------------- .text._ZN17fastertransformer38beam_online_softmax_topk_stage2_kernelI6__halfLi128ELi32EEEvPKfS3_PiPT_ii --------------------------
	.section	.text._ZN17fastertransformer38beam_online_softmax_topk_stage2_kernelI6__halfLi128ELi32EEEvPKfS3_PiPT_ii,"ax",@progbits
	.align	128
        .global         _ZN17fastertransformer38beam_online_softmax_topk_stage2_kernelI6__halfLi128ELi32EEEvPKfS3_PiPT_ii
        .type           _ZN17fastertransformer38beam_online_softmax_topk_stage2_kernelI6__halfLi128ELi32EEEvPKfS3_PiPT_ii,@function
        .size           _ZN17fastertransformer38beam_online_softmax_topk_stage2_kernelI6__halfLi128ELi32EEEvPKfS3_PiPT_ii,(.L_x_38450 - _ZN17fastertransformer38beam_online_softmax_topk_stage2_kernelI6__halfLi128ELi32EEEvPKfS3_PiPT_ii)
        .other          _ZN17fastertransformer38beam_online_softmax_topk_stage2_kernelI6__halfLi128ELi32EEEvPKfS3_PiPT_ii,@"STO_CUDA_ENTRY STV_DEFAULT"
_ZN17fastertransformer38beam_online_softmax_topk_stage2_kernelI6__halfLi128ELi32EEEvPKfS3_PiPT_ii:
.text._ZN17fastertransformer38beam_online_softmax_topk_stage2_kernelI6__halfLi128ELi32EEEvPKfS3_PiPT_ii:
[----:B------:R-:W0:Y:S01]  /*0000*/  LDC R1, c[0x0][0x37c] ;  /* 0x0000df00ff017b82 */ /* 0x000e220000000800 */
[----:B------:R-:W1:Y:S07]  /*0010*/  S2R R135, SR_TID.X ;  /* 0x0000000000877919 */ /* 0x000e6e0000002100 */
[----:B------:R-:W2:Y:S01]  /*0020*/  LDC R4, c[0x0][0x3a4] ;  /* 0x0000e900ff047b82 */ /* 0x000ea20000000800 */
[----:B0-----:R-:W-:Y:S02]  /*0030*/  VIADD R1, R1, 0xfffff3e8 ;  /* 0xfffff3e801017836 */ /* 0x001fe40000000000 */
[----:B------:R-:W-:-:S02]  /*0040*/  HFMA2 R8, -RZ, RZ, -7.49609375, -512 ;  /* 0xc77fe000ff087431 */ /* 0x000fc400000001ff */
        /* <DEDUP_REMOVED lines=13> */
[----:B------:R-:W-:Y:S01]  /*0120*/  MOV R131, 0xc77fe000 ;  /* 0xc77fe00000837802 */ /* 0x000fe20000000f00 */
[----:B------:R-:W-:Y:S01]  /*0130*/  VIADD R134, R1, 0x608 ;  /* 0x0000060801867836 */ /* 0x000fe20000000000 */
[----:B------:R-:W-:Y:S01]  /*0140*/  STL.64 [R1+0x620], R2 ;  /* 0x0006200201007387 */ /* 0x000fe20000100a00 */
[----:B------:R-:W-:Y:S01]  /*0150*/  PRMT R177, R177, 0x5410, R177 ;  /* 0x00005410b1b17816 */ /* 0x000fe200000000b1 */
[----:B------:R-:W-:-:S02]  /*0160*/  VIADD R0, R1, 0x910 ;  /* 0x0000091001007836 */ /* 0x000fc40000000000 */
        /* <DEDUP_REMOVED lines=112> */
[----:B------:R-:W-:-:S03]  /*0870*/  IMAD.MOV.U32 R14, RZ, RZ, R135 ;  /* 0x000000ffff0e7224 */ /* 0x000fc600078e0087 */
[----:B------:R-:W-:Y:S02]  /*0880*/  LOP3.LUT R5, R5, 0x3, RZ, 0xc0, !PT ;  /* 0x0000000305057812 */ /* 0x000fe400078ec0ff */
[----:B0-----:R-:W-:-:S07]  /*0890*/  LEA R9, R9, R6, 0x18 ;  /* 0x0000000609097211 */ /* 0x001fce00078ec0ff */
.L_x_577:
[----:B------:R-:W-:-:S05]  /*08a0*/  IADD3 R7, P0, PT, R3, R14, RZ ;  /* 0x0000000e03077210 */ /* 0x000fca0007f1e0ff */
[----:B------:R-:W-:Y:S01]  /*08b0*/  IMAD.X R10, RZ, RZ, R28, P0 ;  /* 0x000000ffff0a7224 */ /* 0x000fe200000e061c */
[----:B0-----:R-:W-:-:S04]  /*08c0*/  LEA R6, P0, R7, UR6, 0x2 ;  /* 0x0000000607067c11 */ /* 0x001fc8000f8010ff */
[----:B------:R-:W-:-:S05]  /*08d0*/  LEA.HI.X R7, R7, UR7, R10, 0x2, P0 ;  /* 0x0000000707077c11 */ /* 0x000fca00080f140a */
[----:B------:R-:W2:Y:S01]  /*08e0*/  LDG.E.CONSTANT R6, desc[UR8][R6.64] ;  /* 0x0000000806067981 */ /* 0x000ea2000c1e9900 */
[----:B------:R-:W-:Y:S01]  /*08f0*/  LEA R11, R14, R9, 0x2 ;  /* 0x000000090e0b7211 */ /* 0x000fe200078e10ff */
[----:B------:R-:W-:Y:S02]  /*0900*/  VIADD R8, R8, 0x1 ;  /* 0x0000000108087836 */ /* 0x000fe40000000000 */
[----:B------:R-:W-:-:S03]  /*0910*/  VIADD R14, R14, 0x20 ;  /* 0x000000200e0e7836 */ /* 0x000fc60000000000 */
[----:B------:R-:W-:Y:S01]  /*0920*/  ISETP.NE.AND P0, PT, R8, R5, PT ;  /* 0x000000050800720c */ /* 0x000fe20003f05270 */
[----:B--2---:R0:W-:-:S12]  /*0930*/  STS [R11], R6 ;  /* 0x000000060b007388 */ /* 0x0041d80000000800 */
[----:B------:R-:W-:Y:S05]  /*0940*/  @P0 BRA `(.L_x_577) ;  /* 0xfffffffc00d40947 */ /* 0x000fea000383ffff */
.L_x_576:
[----:B------:R-:W-:Y:S05]  /*0950*/  BSYNC.RECONVERGENT B1 ;  /* 0x0000000000017941 */ /* 0x000fea0003800200 */
.L_x_575:
[----:B------:R-:W-:Y:S05]  /*0960*/  @!P1 BRA `(.L_x_574) ;  /* 0x0000000400d09947 */ /* 0x000fea0003800000 */
[----:B0-2---:R-:W0:Y:S01]  /*0970*/  S2R R6, SR_CgaCtaId ;  /* 0x0000000000067919 */ /* 0x005e220000008800 */
[----:B------:R-:W-:Y:S01]  /*0980*/  IMAD.IADD R5, R2, 0x1, -R14 ;  /* 0x0000000102057824 */ /* 0x000fe200078e0a0e */
[----:B------:R-:W-:Y:S01]  /*0990*/  BSSY.RECONVERGENT B1, `(.L_x_578) ;  /* 0x000003f000017945 */ /* 0x000fe20003800200 */
[----:B------:R-:W-:-:S03]  /*09a0*/  PLOP3.LUT P0, PT, PT, PT, PT, 0x80, 0x8 ;  /* 0x000000000008781c */ /* 0x000fc60003f0f070 */
[----:B------:R-:W-:Y:S02]  /*09b0*/  ISETP.GT.AND P1, PT, R5, 0x180, PT ;  /* 0x000001800500780c */ /* 0x000fe40003f24270 */
[----:B------:R-:W-:-:S04]  /*09c0*/  MOV R5, 0x400 ;  /* 0x0000040000057802 */ /* 0x000fc80000000f00 */
[----:B0-----:R-:W-:-:S07]  /*09d0*/  LEA R29, R6, R5, 0x18 ;  /* 0x00000005061d7211 */ /* 0x001fce00078ec0ff */
[----:B------:R-:W-:Y:S05]  /*09e0*/  @!P1 BRA `(.L_x_579) ;  /* 0x0000000000e49947 */ /* 0x000fea0003800000 */
[----:B------:R-:W-:Y:S01]  /*09f0*/  PLOP3.LUT P0, PT, PT, PT, PT, 0x8, 0x80 ;  /* 0x000000000080781c */ /* 0x000fe20003f0e170 */
[----:B------:R-:W-:-:S12]  /*0a00*/  VIADD R27, R2, 0xfffffe80 ;  /* 0xfffffe80021b7836 */ /* 0x000fd80000000000 */
.L_x_580:
        /* <DEDUP_REMOVED lines=16> */
[----:B------:R-:W-:Y:S01]  /*0b10*/  LEA R10, P3, R5, UR10, 0x2 ;  /* 0x0000000a050a7c11 */ /* 0x000fe2000f8610ff */
[----:B------:R-:W3:Y:S01]  /*0b20*/  LDG.E.CONSTANT R15, desc[UR8][R12.64+0x100] ;  /* 0x000100080c0f7981 */ /* 0x000ee2000c1e9900 */
[----:B------:R-:W-:-:S02]  /*0b30*/  LEA.HI.X R7, R7, UR11, R20, 0x2, P1 ;  /* 0x0000000b07077c11 */ /* 0x000fc400088f1414 */
        /* <DEDUP_REMOVED lines=16> */
[C---:B------:R-:W-:Y:S01]  /*0c40*/  LEA R31, R14.reuse, R29, 0x2 ;  /* 0x0000001d0e1f7211 */ /* 0x040fe200078e10ff */
        /* <DEDUP_REMOVED lines=19> */
.L_x_579:
[----:B------:R-:W-:Y:S05]  /*0d80*/  BSYNC.RECONVERGENT B1 ;  /* 0x0000000000017941 */ /* 0x000fea0003800200 */
.L_x_578:
        /* <DEDUP_REMOVED lines=33> */
.L_x_582:
[----:B------:R-:W-:Y:S05]  /*0fa0*/  BSYNC.RECONVERGENT B1 ;  /* 0x0000000000017941 */ /* 0x000fea0003800200 */
.L_x_581:
[----:B------:R-:W-:-:S13]  /*0fb0*/  ISETP.LT.OR P0, PT, R14, R2, P0 ;  /* 0x000000020e00720c */ /* 0x000fda0000701670 */
[----:B------:R-:W-:Y:S05]  /*0fc0*/  @!P0 BRA `(.L_x_574) ;  /* 0x0000000000388947 */ /* 0x000fea0003800000 */
[----:B------:R-:W1:Y:S01]  /*0fd0*/  LDCU.64 UR4, c[0x0][0x380] ;  /* 0x00007000ff0477ac */ /* 0x000e620008000a00 */
[----:B------:R-:W-:-:S05]  /*0fe0*/  IADD3 R3, P0, PT, R3, R14, RZ ;  /* 0x0000000e03037210 */ /* 0x000fca0007f1e0ff */
[----:B------:R-:W-:Y:S01]  /*0ff0*/  IMAD.X R28, RZ, RZ, R28, P0 ;  /* 0x000000ffff1c7224 */ /* 0x000fe200000e061c */
        /* <DEDUP_REMOVED lines=11> */
.L_x_574:
[----:B------:R-:W-:Y:S05]  /*10b0*/  BSYNC.RECONVERGENT B0 ;  /* 0x0000000000007941 */ /* 0x000fea0003800200 */
.L_x_573:
        /* <DEDUP_REMOVED lines=109> */
[----:B01----:R-:W-:Y:S01]  /*1790*/  IMAD.MOV.U32 R5, RZ, RZ, -0x1 ;  /* 0xffffffffff057424 */ /* 0x003fe200078e00ff */
[C---:B------:R-:W-:Y:S01]  /*17a0*/  PRMT R199, R2.reuse, 0x5410, R199 ;  /* 0x0000541002c77816 */ /* 0x040fe200000000c7 */
[----:B--2---:R-:W-:Y:S01]  /*17b0*/  IMAD.MOV.U32 R7, RZ, RZ, -0x1 ;  /* 0xffffffffff077424 */ /* 0x004fe200078e00ff */
        /* <DEDUP_REMOVED lines=152> */
[----:B------:R-:W-:Y:S01]  /*2140*/  MOV R2, 0x400 ;  /* 0x0000040000027802 */ /* 0x000fe20000000f00 */
[----:B-1----:R-:W-:-:S03]  /*2150*/  UISETP.GE.AND UP0, UPT, UR4, 0x1, UPT ;  /* 0x000000010400788c */ /* 0x002fc6000bf06270 */
[----:B0-----:R-:W-:-:S05]  /*2160*/  LEA R2, R3, R2, 0x18 ;  /* 0x0000000203027211 */ /* 0x001fca00078ec0ff */
[----:B------:R-:W-:Y:S01]  /*2170*/  IMAD R130, R135, 0x408, R2 ;  /* 0x0000040887827824 */ /* 0x000fe200078e0202 */
[----:B------:R-:W-:Y:S06]  /*2180*/  BRA.U !UP0, `(.L_x_585) ;  /* 0x0000000908d07547 */ /* 0x000fec000b800000 */
[----:B------:R-:W-:Y:S01]  /*2190*/  USHF.L.U32 UR4, UR4, 0x1, URZ ;  /* 0x0000000104047899 */ /* 0x000fe200080006ff */
[----:B------:R-:W-:-:S03]  /*21a0*/  HFMA2 R3, -RZ, RZ, 0, 0 ;  /* 0x00000000ff037431 */ /* 0x000fc600000001ff */
        /* <DEDUP_REMOVED lines=14> */
[----:B------:R-:W-:Y:S01]  /*2290*/  PLOP3.LUT P0, PT, PT, PT, PT, 0x8, 0x80 ;  /* 0x000000000080781c */ /* 0x000fe20003f0e170 */
[----:B------:R-:W-:-:S12]  /*22a0*/  VIADD R38, R3, 0xfffffff4 ;  /* 0xfffffff403267836 */ /* 0x000fd80000000000 */
.L_x_589:
[C---:B---3--:R-:W-:Y:S01]  /*22b0*/  LEA R2, R5.reuse, R130, 0x2 ;  /* 0x0000008205027211 */ /* 0x048fe200078e10ff */
[----:B------:R-:W-:-:S04]  /*22c0*/  IMAD R4, R5, 0x4, R134 ;  /* 0x0000000405047824 */ /* 0x000fc800078e0286 */
        /* <DEDUP_REMOVED lines=42> */
[----:B--2---:R-:W-:Y:S02]  /*2570*/  F2FP.F16.F32.PACK_AB R34, R35, R34 ;  /* 0x000000222322723e */ /* 0x004fe400000000ff */
[----:B0-----:R-:W-:Y:S01]  /*2580*/  LEA R4, R7, R134, 0x2 ;  /* 0x0000008607047211 */ /* 0x001fe200078e10ff */
[----:B------:R-:W-:Y:S01]  /*2590*/  STL.U16 [R12+0x208], R16 ;  /* 0x000208100c007387 */ /* 0x000fe20000100400 */
[----:B------:R-:W-:-:S03]  /*25a0*/  PRMT R11, R20, 0x7632, R11 ;  /* 0x00007632140b7816 */ /* 0x000fc6000000000b */
[----:B------:R-:W-:Y:S01]  /*25b0*/  STL [R6+0xc], R15 ;  /* 0x00000c0f06007387 */ /* 0x000fe20000100800 */
[----:B------:R-:W-:Y:S02]  /*25c0*/  IMAD R10, R7, -0x2, R4 ;  /* 0xfffffffe070a7824 */ /* 0x000fe400078e0204 */
[C---:B------:R-:W-:Y:S01]  /*25d0*/  VIADD R7, R5.reuse, 0xc ;  /* 0x0000000c05077836 */ /* 0x040fe20000000000 */
[----:B------:R-:W-:Y:S01]  /*25e0*/  STL.U16 [R12+0x20a], R37 ;  /* 0x00020a250c007387 */ /* 0x000fe20000100400 */
[----:B------:R-:W-:Y:S02]  /*25f0*/  VIADD R5, R5, 0x10 ;  /* 0x0000001005057836 */ /* 0x000fe40000000000 */
[----:B------:R-:W-:Y:S01]  /*2600*/  IMAD R2, R7, 0x4, R134 ;  /* 0x0000000407027824 */ /* 0x000fe200078e0286 */
[----:B------:R-:W-:Y:S02]  /*2610*/  STL [R6+0x10], R18 ;  /* 0x0000101206007387 */ /* 0x000fe40000100800 */
[----:B------:R-:W-:Y:S01]  /*2620*/  ISETP.GE.AND P1, PT, R5, R38, PT ;  /* 0x000000260500720c */ /* 0x000fe20003f26270 */
[----:B------:R-:W-:Y:S01]  /*2630*/  IMAD R7, R7, -0x2, R2 ;  /* 0xfffffffe07077824 */ /* 0x000fe200078e0202 */
        /* <DEDUP_REMOVED lines=23> */
.L_x_588:
[----:B---3--:R-:W-:-:S05]  /*27b0*/  IMAD.IADD R2, R3, 0x1, -R5 ;  /* 0x0000000103027824 */ /* 0x008fca00078e0a05 */
[----:B------:R-:W-:-:S13]  /*27c0*/  ISETP.GT.AND P1, PT, R2, 0x4, PT ;  /* 0x000000040200780c */ /* 0x000fda0003f24270 */
[----:B------:R-:W-:Y:S05]  /*27d0*/  @!P1 BRA `(.L_x_590) ;  /* 0x0000000000a09947 */ /* 0x000fea0003800000 */
[C---:B------:R-:W-:Y:S01]  /*27e0*/  LEA R2, R5.reuse, R130, 0x2 ;  /* 0x0000008205027211 */ /* 0x040fe200078e10ff */
[----:B------:R-:W-:Y:S01]  /*27f0*/  IMAD R4, R5, 0x4, R134 ;  /* 0x0000000405047824 */ /* 0x000fe200078e0286 */
[----:B------:R-:W-:-:S03]  /*2800*/  PLOP3.LUT P0, PT, PT, PT, PT, 0x8, 0x80 ;  /* 0x000000000080781c */ /* 0x000fc60003f0e170 */
        /* <DEDUP_REMOVED lines=37> */
.L_x_590:
[----:B------:R-:W-:-:S13]  /*2a60*/  ISETP.NE.OR P0, PT, R5, R3, P0 ;  /* 0x000000030500720c */ /* 0x000fda0000705670 */
[----:B------:R-:W-:Y:S05]  /*2a70*/  @!P0 BRA `(.L_x_586) ;  /* 0x0000000000588947 */ /* 0x000fea0003800000 */
.L_x_587:
[C---:B01----:R-:W-:Y:S01]  /*2a80*/  LEA R2, R5.reuse, R130, 0x2 ;  /* 0x0000008205027211 */ /* 0x043fe200078e10ff */
[----:B------:R-:W-:-:S04]  /*2a90*/  IMAD R4, R5, 0x4, R134 ;  /* 0x0000000405047824 */ /* 0x000fc800078e0286 */
        /* <DEDUP_REMOVED lines=20> */
.L_x_586:
[----:B------:R-:W-:-:S09]  /*2be0*/  UISETP.NE.AND UP0, UPT, UR6, URZ, UPT ;  /* 0x000000ff0600728c */ /* 0x000fd2000bf05270 */
[----:B------:R-:W-:Y:S05]  /*2bf0*/  BRA.U !UP0, `(.L_x_585) ;  /* 0x0000000108347547 */ /* 0x000fea000b800000 */
[----:B------:R-:W-:-:S05]  /*2c00*/  UMOV UR4, URZ ;  /* 0x000000ff00047c82 */ /* 0x000fca0008000000 */
.L_x_591:
[C---:B01----:R-:W-:Y:S01]  /*2c10*/  IMAD R2, R3.reuse, 0x4, R130 ;  /* 0x0000000403027824 */ /* 0x043fe200078e0282 */
[----:B------:R-:W-:Y:S01]  /*2c20*/  UIADD3 UR4, UPT, UPT, UR4, 0x1, URZ ;  /* 0x0000000104047890 */ /* 0x000fe2000fffe0ff */
[----:B--2---:R-:W-:-:S03]  /*2c30*/  IMAD R5, R3, 0x4, R134 ;  /* 0x0000000403057824 */ /* 0x004fc600078e0286 */
[----:B------:R-:W0:Y:S01]  /*2c40*/  LDS R6, [R2+0x200] ;  /* 0x0002000002067984 */ /* 0x000e220000000800 */
[C---:B------:R-:W-:Y:S01]  /*2c50*/  IMAD R7, R3.reuse, -0x2, R5 ;  /* 0xfffffffe03077824 */ /* 0x040fe200078e0205 */
[----:B------:R-:W-:Y:S01]  /*2c60*/  UISETP.NE.AND UP0, UPT, UR4, UR6, UPT ;  /* 0x000000060400728c */ /* 0x000fe2000bf05270 */
[----:B------:R-:W-:Y:S01]  /*2c70*/  IADD3 R3, PT, PT, R3, 0x1, RZ ;  /* 0x0000000103037810 */ /* 0x000fe20007ffe0ff */
[----:B------:R-:W1:Y:S01]  /*2c80*/  LDS R4, [R2] ;  /* 0x0000000002047984 */ /* 0x000e620000000800 */
[----:B0-----:R-:W-:-:S03]  /*2c90*/  F2FP.F16.F32.PACK_AB R6, RZ, R6 ;  /* 0x00000006ff06723e */ /* 0x001fc600000000ff */
[----:B-1----:R2:W-:Y:S04]  /*2ca0*/  STL [R5+0x8], R4 ;  /* 0x0000080405007387 */ /* 0x0025e80000100800 */
[----:B------:R2:W-:Y:S01]  /*2cb0*/  STL.U16 [R7+0x208], R6 ;  /* 0x0002080607007387 */ /* 0x0005e20000100400 */
[----:B------:R-:W-:Y:S05]  /*2cc0*/  BRA.U UP0, `(.L_x_591) ;  /* 0xfffffffd00d07547 */ /* 0x000fea000b83ffff */
.L_x_585:
        /* <DEDUP_REMOVED lines=158> */
.L_x_584:
[----:B------:R-:W-:Y:S05]  /*36b0*/  BSYNC.RECONVERGENT B0 ;  /* 0x0000000000007941 */ /* 0x000fea0003800200 */
.L_x_583:
        /* <DEDUP_REMOVED lines=72> */
[----:B------:R-:W-:Y:S04]  /*3b40*/  SHFL.DOWN PT, R158, R178, 0x1, 0x1f ;  /* 0x08201f00b29e7f89 */ /* 0x000fe800000e0000 */
        /* <DEDUP_REMOVED lines=10> */
[----:B------:R-:W2:Y:S04]  /*3bf0*/  SHFL.DOWN PT, R156, R133, 0x1, 0x1f ;  /* 0x08201f00859c7f89 */ /* 0x000ea800000e0000 */
        /* <DEDUP_REMOVED lines=22> */
[----:B0-----:R-:W-:-:S03]  /*3d60*/  IMAD.MOV.U32 R134, RZ, RZ, R159 ;  /* 0x000000ffff867224 */ /* 0x001fc600078e009f */
[----:B------:R-:W-:Y:S01]  /*3d70*/  STL.64 [R1+0x310], R136 ;  /* 0x0003108801007387 */ /* 0x000fe20000100a00 */
[----:B------:R-:W-:-:S03]  /*3d80*/  IMAD.MOV.U32 R135, RZ, RZ, R158 ;  /* 0x000000ffff877224 */ /* 0x000fc600078e009e */
        /* <DEDUP_REMOVED lines=8> */
[----:B------:R-:W-:Y:S01]  /*3e10*/  SHFL.DOWN PT, R148, R204, 0x1, 0x1f ;  /* 0x08201f00cc947f89 */ /* 0x000fe200000e0000 */
[----:B--2---:R-:W-:Y:S01]  /*3e20*/  MOV R134, R157 ;  /* 0x0000009d00867202 */ /* 0x004fe20000000f00 */
[----:B------:R-:W-:-:S02]  /*3e30*/  IMAD.MOV.U32 R135, RZ, RZ, R156 ;  /* 0x000000ffff877224 */ /* 0x000fc400078e009c */
[----:B------:R-:W-:Y:S04]  /*3e40*/  STL.64 [R1+0x3b0], R142 ;  /* 0x0003b08e01007387 */ /* 0x000fe80000100a00 */
[----:B------:R-:W-:Y:S04]  /*3e50*/  SHFL.DOWN PT, R142, R46, 0x1, 0x1f ;  /* 0x08201f002e8e7f89 */ /* 0x000fe800000e0000 */
[----:B------:R-:W2:Y:S04]  /*3e60*/  SHFL.DOWN PT, R143, R47, 0x1, 0x1f ;  /* 0x08201f002f8f7f89 */ /* 0x000ea800000e0000 */
[----:B------:R4:W-:Y:S04]  /*3e70*/  STL.64 [R1+0x550], R134 ;  /* 0x0005508601007387 */ /* 0x0009e80000100a00 */
[----:B---3--:R-:W-:Y:S04]  /*3e80*/  STL.64 [R1+0x3a8], R140 ;  /* 0x0003a88c01007387 */ /* 0x008fe80000100a00 */
[----:B------:R-:W-:Y:S01]  /*3e90*/  SHFL.DOWN PT, R140, R48, 0x1, 0x1f ;  /* 0x08201f00308c7f89 */ /* 0x000fe200000e0000 */
[----:B----4-:R-:W-:-:S03]  /*3ea0*/  IMAD.MOV.U32 R134, RZ, RZ, R155 ;  /* 0x000000ffff867224 */ /* 0x010fc600078e009b */
[----:B------:R-:W3:Y:S01]  /*3eb0*/  SHFL.DOWN PT, R141, R49, 0x1, 0x1f ;  /* 0x08201f00318d7f89 */ /* 0x000ee200000e0000 */
[----:B------:R-:W-:-:S03]  /*3ec0*/  IMAD.MOV.U32 R135, RZ, RZ, R154 ;  /* 0x000000ffff877224 */ /* 0x000fc600078e009a */
[----:B------:R-:W-:Y:S04]  /*3ed0*/  STL.64 [R1+0x3a0], R138 ;  /* 0x0003a08a01007387 */ /* 0x000fe80000100a00 */
[----:B------:R4:W-:Y:S04]  /*3ee0*/  STL.64 [R1+0x558], R134 ;  /* 0x0005588601007387 */ /* 0x0009e80000100a00 */
[----:B------:R-:W-:Y:S04]  /*3ef0*/  SHFL.DOWN PT, R138, R50, 0x1, 0x1f ;  /* 0x08201f00328a7f89 */ /* 0x000fe800000e0000 */
[----:B------:R-:W3:Y:S01]  /*3f00*/  SHFL.DOWN PT, R139, R51, 0x1, 0x1f ;  /* 0x08201f00338b7f89 */ /* 0x000ee200000e0000 */
[----:B----4-:R-:W-:Y:S01]  /*3f10*/  IMAD.MOV.U32 R134, RZ, RZ, R153 ;  /* 0x000000ffff867224 */ /* 0x010fe200078e0099 */
[----:B------:R-:W-:-:S02]  /*3f20*/  MOV R135, R152 ;  /* 0x0000009800877202 */ /* 0x000fc40000000f00 */
        /* <DEDUP_REMOVED lines=13> */
[----:B-1----:R-:W-:-:S03]  /*4000*/  IMAD.MOV.U32 R134, RZ, RZ, R149 ;  /* 0x000000ffff867224 */ /* 0x002fc600078e0095 */
[----:B--2---:R-:W-:Y:S01]  /*4010*/  STL.64 [R1+0x450], R142 ;  /* 0x0004508e01007387 */ /* 0x004fe20000100a00 */
[----:B------:R-:W-:-:S03]  /*4020*/  IMAD.MOV.U32 R135, RZ, RZ, R148 ;  /* 0x000000ffff877224 */ /* 0x000fc600078e0094 */
[----:B------:R-:W-:Y:S04]  /*4030*/  SHFL.DOWN PT, R142, R6, 0x1, 0x1f ;  /* 0x08201f00068e7f89 */ /* 0x000fe800000e0000 */
[----:B------:R-:W-:Y:S04]  /*4040*/  STL.64 [R1+0x570], R134 ;  /* 0x0005708601007387 */ /* 0x000fe80000100a00 */
[----:B------:R-:W1:Y:S04]  /*4050*/  SHFL.DOWN PT, R143, R7, 0x1, 0x1f ;  /* 0x08201f00078f7f89 */ /* 0x000e6800000e0000 */
[----:B------:R-:W-:Y:S04]  /*4060*/  SHFL.DOWN PT, R134, R205, 0x1, 0x1f ;  /* 0x08201f00cd867f89 */ /* 0x000fe800000e0000 */
[----:B------:R-:W2:Y:S04]  /*4070*/  SHFL.DOWN PT, R135, R206, 0x1, 0x1f ;  /* 0x08201f00ce877f89 */ /* 0x000ea800000e0000 */
[----:B------:R-:W2:Y:S04]  /*4080*/  SHFL.DOWN PT, R151, R207, 0x1, 0x1f ;  /* 0x08201f00cf977f89 */ /* 0x000ea800000e0000 */
[----:B------:R-:W2:Y:S04]  /*4090*/  SHFL.DOWN PT, R150, R208, 0x1, 0x1f ;  /* 0x08201f00d0967f89 */ /* 0x000ea800000e0000 */
[----:B---3--:R-:W-:Y:S04]  /*40a0*/  STL.64 [R1+0x448], R140 ;  /* 0x0004488c01007387 */ /* 0x008fe80000100a00 */
[----:B------:R-:W-:Y:S04]  /*40b0*/  SHFL.DOWN PT, R140, R8, 0x1, 0x1f ;  /* 0x08201f00088c7f89 */ /* 0x000fe800000e0000 */
[----:B------:R-:W3:Y:S04]  /*40c0*/  SHFL.DOWN PT, R141, R9, 0x1, 0x1f ;  /* 0x08201f00098d7f89 */ /* 0x000ee800000e0000 */
        /* <DEDUP_REMOVED lines=8> */
[----:B0-----:R-:W-:Y:S04]  /*4150*/  STL.64 [R1+0x438], R136 ;  /* 0x0004388801007387 */ /* 0x001fe80000100a00 */
[----:B------:R-:W-:Y:S04]  /*4160*/  SHFL.DOWN PT, R136, R12, 0x1, 0x1f ;  /* 0x08201f000c887f89 */ /* 0x000fe800000e0000 */
[----:B------:R-:W0:Y:S04]  /*4170*/  SHFL.DOWN PT, R137, R13, 0x1, 0x1f ;  /* 0x08201f000d897f89 */ /* 0x000e2800000e0000 */
[----:B------:R-:W-:Y:S04]  /*4180*/  STL.64 [R1+0x4f8], R144 ;  /* 0x0004f89001007387 */ /* 0x000fe80000100a00 */
[----:B------:R-:W4:Y:S04]  /*4190*/  SHFL.DOWN PT, R145, R213, 0x1, 0x1f ;  /* 0x08201f00d5917f89 */ /* 0x000f2800000e0000 */
[----:B------:R-:W4:Y:S04]  /*41a0*/  SHFL.DOWN PT, R144, R214, 0x1, 0x1f ;  /* 0x08201f00d6907f89 */ /* 0x000f2800000e0000 */
[----:B-1----:R-:W-:Y:S04]  /*41b0*/  STL.64 [R1+0x4f0], R142 ;  /* 0x0004f08e01007387 */ /* 0x002fe80000100a00 */
[----:B--2---:R1:W-:Y:S04]  /*41c0*/  STL.64 [R1+0x578], R134 ;  /* 0x0005788601007387 */ /* 0x0043e80000100a00 */
[----:B------:R-:W2:Y:S04]  /*41d0*/  SHFL.DOWN PT, R143, R215, 0x1, 0x1f ;  /* 0x08201f00d78f7f89 */ /* 0x000ea800000e0000 */
[----:B------:R-:W2:Y:S01]  /*41e0*/  SHFL.DOWN PT, R142, R216, 0x1, 0x1f ;  /* 0x08201f00d88e7f89 */ /* 0x000ea200000e0000 */
[----:B-1----:R-:W-:Y:S01]  /*41f0*/  MOV R134, R151 ;  /* 0x0000009700867202 */ /* 0x002fe20000000f00 */
[----:B------:R-:W-:-:S02]  /*4200*/  IMAD.MOV.U32 R135, RZ, RZ, R150 ;  /* 0x000000ffff877224 */ /* 0x000fc400078e0096 */
[----:B---3--:R-:W-:Y:S04]  /*4210*/  STL.64 [R1+0x4e8], R140 ;  /* 0x0004e88c01007387 */ /* 0x008fe80000100a00 */
[----:B------:R1:W-:Y:S04]  /*4220*/  STL.64 [R1+0x580], R134 ;  /* 0x0005808601007387 */ /* 0x0003e80000100a00 */
[----:B------:R-:W3:Y:S04]  /*4230*/  SHFL.DOWN PT, R141, R217, 0x1, 0x1f ;  /* 0x08201f00d98d7f89 */ /* 0x000ee800000e0000 */
[----:B------:R-:W3:Y:S01]  /*4240*/  SHFL.DOWN PT, R140, R218, 0x1, 0x1f ;  /* 0x08201f00da8c7f89 */ /* 0x000ee200000e0000 */
[----:B-1----:R-:W-:-:S03]  /*4250*/  IMAD.MOV.U32 R134, RZ, RZ, R149 ;  /* 0x000000ffff867224 */ /* 0x002fc600078e0095 */
[----:B------:R-:W-:Y:S01]  /*4260*/  STL.64 [R1+0x4e0], R138 ;  /* 0x0004e08a01007387 */ /* 0x000fe20000100a00 */
[----:B------:R-:W-:-:S03]  /*4270*/  IMAD.MOV.U32 R135, RZ, RZ, R148 ;  /* 0x000000ffff877224 */ /* 0x000fc600078e0094 */
[----:B------:R-:W1:Y:S04]  /*4280*/  SHFL.DOWN PT, R139, R219, 0x1, 0x1f ;  /* 0x08201f00db8b7f89 */ /* 0x000e6800000e0000 */
[----:B------:R4:W-:Y:S04]  /*4290*/  STL.64 [R1+0x588], R134 ;  /* 0x0005888601007387 */ /* 0x0009e80000100a00 */
[----:B------:R-:W1:Y:S04]  /*42a0*/  SHFL.DOWN PT, R138, R220, 0x1, 0x1f ;  /* 0x08201f00dc8a7f89 */ /* 0x000e6800000e0000 */
[----:B0-----:R-:W-:Y:S01]  /*42b0*/  STL.64 [R1+0x4d8], R136 ;  /* 0x0004d88801007387 */ /* 0x001fe20000100a00 */
[----:B----4-:R-:W-:Y:S01]  /*42c0*/  IMAD.MOV.U32 R134, RZ, RZ, R147 ;  /* 0x000000ffff867224 */ /* 0x010fe200078e0093 */
[----:B------:R-:W-:-:S02]  /*42d0*/  MOV R135, R146 ;  /* 0x0000009200877202 */ /* 0x000fc40000000f00 */
[----:B------:R-:W0:Y:S04]  /*42e0*/  SHFL.DOWN PT, R137, R221, 0x1, 0x1f ;  /* 0x08201f00dd897f89 */ /* 0x000e2800000e0000 */
[----:B------:R4:W-:Y:S04]  /*42f0*/  STL.64 [R1+0x590], R134 ;  /* 0x0005908601007387 */ /* 0x0009e80000100a00 */
[----:B------:R-:W0:Y:S04]  /*4300*/  SHFL.DOWN PT, R136, R222, 0x1, 0x1f ;  /* 0x08201f00de887f89 */ /* 0x000e2800000e0000 */
[----:B------:R-:W-:Y:S01]  /*4310*/  SHFL.DOWN PT, R151, R225, 0x1, 0x1f ;  /* 0x08201f00e1977f89 */ /* 0x000fe200000e0000 */
[----:B----4-:R-:W-:-:S03]  /*4320*/  IMAD.MOV.U32 R134, RZ, RZ, R145 ;  /* 0x000000ffff867224 */ /* 0x010fc600078e0091 */
[----:B------:R-:W-:Y:S01]  /*4330*/  SHFL.DOWN PT, R150, R226, 0x1, 0x1f ;  /* 0x08201f00e2967f89 */ /* 0x000fe200000e0000 */
[----:B------:R-:W-:-:S03]  /*4340*/  IMAD.MOV.U32 R135, RZ, RZ, R144 ;  /* 0x000000ffff877224 */ /* 0x000fc600078e0090 */
[----:B------:R-:W-:Y:S04]  /*4350*/  SHFL.DOWN PT, R166, R96, 0x1, 0x1f ;  /* 0x08201f0060a67f89 */ /* 0x000fe800000e0000 */
[----:B------:R2:W-:Y:S04]  /*4360*/  STL.64 [R1+0x598], R134 ;  /* 0x0005988601007387 */ /* 0x0005e80000100a00 */
[----:B------:R-:W4:Y:S04]  /*4370*/  SHFL.DOWN PT, R167, R97, 0x1, 0x1f ;  /* 0x08201f0061a77f89 */ /* 0x000f2800000e0000 */
[----:B------:R-:W-:Y:S01]  /*4380*/  SHFL.DOWN PT, R149, R227, 0x1, 0x1f ;  /* 0x08201f00e3957f89 */ /* 0x000fe200000e0000 */
[----:B--2---:R-:W-:-:S03]  /*4390*/  IMAD.MOV.U32 R134, RZ, RZ, R143 ;  /* 0x000000ffff867224 */ /* 0x004fc600078e008f */
[----:B------:R-:W-:Y:S01]  /*43a0*/  SHFL.DOWN PT, R148, R228, 0x1, 0x1f ;  /* 0x08201f00e4947f89 */ /* 0x000fe200000e0000 */
[----:B------:R-:W-:-:S03]  /*43b0*/  IMAD.MOV.U32 R135, RZ, RZ, R142 ;  /* 0x000000ffff877224 */ /* 0x000fc600078e008e */
[----:B------:R-:W-:Y:S04]  /*43c0*/  SHFL.DOWN PT, R164, R98, 0x1, 0x1f ;  /* 0x08201f0062a47f89 */ /* 0x000fe800000e0000 */
[----:B------:R3:W-:Y:S04]  /*43d0*/  STL.64 [R1+0x5a0], R134 ;  /* 0x0005a08601007387 */ /* 0x0007e80000100a00 */
[----:B------:R-:W-:Y:S04]  /*43e0*/  SHFL.DOWN PT, R165, R99, 0x1, 0x1f ;  /* 0x08201f0063a57f89 */ /* 0x000fe800000e0000 */
[----:B------:R-:W-:Y:S01]  /*43f0*/  SHFL.DOWN PT, R147, R229, 0x1, 0x1f ;  /* 0x08201f00e5937f89 */ /* 0x000fe200000e0000 */
[----:B---3--:R-:W-:Y:S01]  /*4400*/  MOV R134, R141 ;  /* 0x0000008d00867202 */ /* 0x008fe20000000f00 */
        /* <DEDUP_REMOVED lines=12> */
[----:B0-----:R-:W-:Y:S01]  /*44d0*/  IMAD.MOV.U32 R134, RZ, RZ, R137 ;  /* 0x000000ffff867224 */ /* 0x001fe200078e0089 */
[----:B------:R-:W-:-:S02]  /*44e0*/  MOV R135, R136 ;  /* 0x0000008800877202 */ /* 0x000fc40000000f00 */
[----:B------:R-:W-:Y:S04]  /*44f0*/  SHFL.DOWN PT, R143, R233, 0x1, 0x1f ;  /* 0x08201f00e98f7f89 */ /* 0x000fe800000e0000 */
[----:B------:R-:W-:Y:S04]  /*4500*/  STL.64 [R1+0x5b8], R134 ;  /* 0x0005b88601007387 */ /* 0x000fe80000100a00 */
[----:B------:R-:W-:Y:S04]  /*4510*/  SHFL.DOWN PT, R134, R223, 0x1, 0x1f ;  /* 0x08201f00df867f89 */ /* 0x000fe800000e0000 */
[----:B------:R-:W0:Y:S04]  /*4520*/  SHFL.DOWN PT, R135, R224, 0x1, 0x1f ;  /* 0x08201f00e0877f89 */ /* 0x000e2800000e0000 */
[----:B------:R-:W-:Y:S04]  /*4530*/  SHFL.DOWN PT, R142, R234, 0x1, 0x1f ;  /* 0x08201f00ea8e7f89 */ /* 0x000fe800000e0000 */
[----:B----4-:R-:W-:Y:S04]  /*4540*/  STL.64 [R1+0x388], R166 ;  /* 0x000388a601007387 */ /* 0x010fe80000100a00 */
[----:B------:R-:W-:Y:S04]  /*4550*/  SHFL.DOWN PT, R166, R62, 0x1, 0x1f ;  /* 0x08201f003ea67f89 */ /* 0x000fe800000e0000 */
[----:B------:R-:W1:Y:S04]  /*4560*/  SHFL.DOWN PT, R167, R63, 0x1, 0x1f ;  /* 0x08201f003fa77f89 */ /* 0x000e6800000e0000 */
[----:B------:R-:W-:Y:S04]  /*4570*/  SHFL.DOWN PT, R141, R235, 0x1, 0x1f ;  /* 0x08201f00eb8d7f89 */ /* 0x000fe800000e0000 */
[----:B0-----:R0:W-:Y:S04]  /*4580*/  STL.64 [R1+0x5c0], R134 ;  /* 0x0005c08601007387 */ /* 0x0011e80000100a00 */
[----:B------:R-:W-:Y:S04]  /*4590*/  SHFL.DOWN PT, R140, R236, 0x1, 0x1f ;  /* 0x08201f00ec8c7f89 */ /* 0x000fe800000e0000 */
[----:B------:R-:W-:Y:S01]  /*45a0*/  STL.64 [R1+0x380], R164 ;  /* 0x000380a401007387 */ /* 0x000fe20000100a00 */
[----:B0-----:R-:W-:-:S03]  /*45b0*/  IMAD.MOV.U32 R134, RZ, RZ, R151 ;  /* 0x000000ffff867224 */ /* 0x001fc600078e0097 */
[----:B------:R-:W-:Y:S01]  /*45c0*/  SHFL.DOWN PT, R164, R64, 0x1, 0x1f ;  /* 0x08201f0040a47f89 */ /* 0x000fe200000e0000 */
[----:B------:R-:W-:-:S03]  /*45d0*/  IMAD.MOV.U32 R135, RZ, RZ, R150 ;  /* 0x000000ffff877224 */ /* 0x000fc600078e0096 */
[----:B------:R-:W0:Y:S04]  /*45e0*/  SHFL.DOWN PT, R165, R65, 0x1, 0x1f ;  /* 0x08201f0041a57f89 */ /* 0x000e2800000e0000 */
[----:B------:R2:W-:Y:S04]  /*45f0*/  STL.64 [R1+0x5c8], R134 ;  /* 0x0005c88601007387 */ /* 0x0005e80000100a00 */
[----:B------:R-:W-:Y:S04]  /*4600*/  SHFL.DOWN PT, R139, R174, 0x1, 0x1f ;  /* 0x08201f00ae8b7f89 */ /* 0x000fe800000e0000 */
[----:B------:R-:W-:Y:S01]  /*4610*/  SHFL.DOWN PT, R138, R175, 0x1, 0x1f ;  /* 0x08201f00af8a7f89 */ /* 0x000fe200000e0000 */
[----:B--2---:R-:W-:-:S03]  /*4620*/  IMAD.MOV.U32 R134, RZ, RZ, R149 ;  /* 0x000000ffff867224 */ /* 0x004fc600078e0095 */
[----:B------:R-:W-:Y:S01]  /*4630*/  STL.64 [R1+0x378], R162 ;  /* 0x000378a201007387 */ /* 0x000fe20000100a00 */
[----:B------:R-:W-:Y:S02]  /*4640*/  IMAD.MOV.U32 R135, RZ, RZ, R148 ;  /* 0x000000ffff877224 */ /* 0x000fe400078e0094 */
[----:B------:R-:W-:Y:S01]  /*4650*/  IMAD.MOV.U32 R148, RZ, RZ, R181 ;  /* 0x000000ffff947224 */ /* 0x000fe200078e00b5 */
[----:B------:R-:W-:Y:S04]  /*4660*/  SHFL.DOWN PT, R162, R66, 0x1, 0x1f ;  /* 0x08201f0042a27f89 */ /* 0x000fe800000e0000 */
[----:B------:R2:W-:Y:S04]  /*4670*/  STL.64 [R1+0x5d0], R134 ;  /* 0x0005d08601007387 */ /* 0x0005e80000100a00 */
[----:B------:R-:W3:Y:S04]  /*4680*/  SHFL.DOWN PT, R163, R67, 0x1, 0x1f ;  /* 0x08201f0043a37f89 */ /* 0x000ee800000e0000 */
[----:B------:R-:W-:Y:S01]  /*4690*/  SHFL.DOWN PT, R137, R176, 0x1, 0x1f ;  /* 0x08201f00b0897f89 */ /* 0x000fe200000e0000 */
[----:B--2---:R-:W-:Y:S01]  /*46a0*/  MOV R134, R147 ;  /* 0x0000009300867202 */ /* 0x004fe20000000f00 */
[----:B------:R-:W-:-:S02]  /*46b0*/  IMAD.MOV.U32 R135, RZ, RZ, R146 ;  /* 0x000000ffff877224 */ /* 0x000fc400078e0092 */
[----:B------:R-:W-:Y:S01]  /*46c0*/  SHFL.DOWN PT, R136, R177, 0x1, 0x1f ;  /* 0x08201f00b1887f89 */ /* 0x000fe200000e0000 */
[----:B------:R-:W-:Y:S01]  /*46d0*/  IMAD.MOV.U32 R146, RZ, RZ, R183 ;  /* 0x000000ffff927224 */ /* 0x000fe200078e00b7 */
[----:B------:R-:W-:Y:S02]  /*46e0*/  MOV R147, R182 ;  /* 0x000000b600937202 */ /* 0x000fe40000000f00 */
[----:B------:R2:W-:Y:S04]  /*46f0*/  STL.64 [R1+0x5d8], R134 ;  /* 0x0005d88601007387 */ /* 0x0005e80000100a00 */
[----:B------:R-:W-:Y:S04]  /*4700*/  STL.64 [R1+0x370], R160 ;  /* 0x000370a001007387 */ /* 0x000fe80000100a00 */
[----:B------:R-:W-:Y:S01]  /*4710*/  SHFL.DOWN PT, R160, R68, 0x1, 0x1f ;  /* 0x08201f0044a07f89 */ /* 0x000fe200000e0000 */
[----:B--2---:R-:W-:-:S03]  /*4720*/  IMAD.MOV.U32 R134, RZ, RZ, R145 ;  /* 0x000000ffff867224 */ /* 0x004fc600078e0091 */
[----:B------:R-:W2:Y:S01]  /*4730*/  SHFL.DOWN PT, R161, R69, 0x1, 0x1f ;  /* 0x08201f0045a17f89 */ /* 0x000ea200000e0000 */
[----:B------:R-:W-:Y:S02]  /*4740*/  IMAD.MOV.U32 R135, RZ, RZ, R144 ;  /* 0x000000ffff877224 */ /* 0x000fe400078e0090 */
[----:B------:R-:W-:Y:S01]  /*4750*/  IMAD.MOV.U32 R144, RZ, RZ, R185 ;  /* 0x000000ffff907224 */ /* 0x000fe200078e00b9 */
[----:B-1----:R-:W-:Y:S01]  /*4760*/  STL.64 [R1+0x410], R166 ;  /* 0x000410a601007387 */ /* 0x002fe20000100a00 */
[----:B------:R-:W-:-:S03]  /*4770*/  IMAD.MOV.U32 R145, RZ, RZ, R184 ;  /* 0x000000ffff917224 */ /* 0x000fc600078e00b8 */
[----:B------:R1:W-:Y:S04]  /*4780*/  STL.64 [R1+0x5e0], R134 ;  /* 0x0005e08601007387 */ /* 0x0003e80000100a00 */
[----:B------:R-:W-:Y:S04]  /*4790*/  SHFL.DOWN PT, R166, R22, 0x1, 0x1f ;  /* 0x08201f0016a67f89 */ /* 0x000fe800000e0000 */
[----:B------:R-:W4:Y:S01]  /*47a0*/  SHFL.DOWN PT, R167, R23, 0x1, 0x1f ;  /* 0x08201f0017a77f89 */ /* 0x000f2200000e0000 */
[----:B-1----:R-:W-:Y:S01]  /*47b0*/  IMAD.MOV.U32 R134, RZ, RZ, R143 ;  /* 0x000000ffff867224 */ /* 0x002fe200078e008f */
[----:B------:R-:W-:-:S02]  /*47c0*/  MOV R135, R142 ;  /* 0x0000008e00877202 */ /* 0x000fc40000000f00 */
[----:B0-----:R-:W-:Y:S01]  /*47d0*/  STL.64 [R1+0x408], R164 ;  /* 0x000408a401007387 */ /* 0x001fe20000100a00 */
[----:B------:R-:W-:Y:S01]  /*47e0*/  MOV R142, R187 ;  /* 0x000000bb008e7202 */ /* 0x000fe20000000f00 */
[----:B------:R-:W-:Y:S02]  /*47f0*/  IMAD.MOV.U32 R143, RZ, RZ, R186 ;  /* 0x000000ffff8f7224 */ /* 0x000fe400078e00ba */
[----:B------:R0:W-:Y:S04]  /*4800*/  STL.64 [R1+0x5e8], R134 ;  /* 0x0005e88601007387 */ /* 0x0001e80000100a00 */
[----:B------:R-:W-:Y:S04]  /*4810*/  SHFL.DOWN PT, R164, R24, 0x1, 0x1f ;  /* 0x08201f0018a47f89 */ /* 0x000fe800000e0000 */
[----:B------:R-:W1:Y:S01]  /*4820*/  SHFL.DOWN PT, R165, R25, 0x1, 0x1f ;  /* 0x08201f0019a57f89 */ /* 0x000e6200000e0000 */
[----:B0-----:R-:W-:-:S03]  /*4830*/  IMAD.MOV.U32 R134, RZ, RZ, R141 ;  /* 0x000000ffff867224 */ /* 0x001fc600078e008d */
[----:B---3--:R-:W-:Y:S01]  /*4840*/  STL.64 [R1+0x400], R162 ;  /* 0x000400a201007387 */ /* 0x008fe20000100a00 */
[----:B------:R-:W-:Y:S02]  /*4850*/  IMAD.MOV.U32 R135, RZ, RZ, R140 ;  /* 0x000000ffff877224 */ /* 0x000fe400078e008c */
[----:B------:R-:W-:Y:S01]  /*4860*/  IMAD.MOV.U32 R140, RZ, RZ, R189 ;  /* 0x000000ffff8c7224 */ /* 0x000fe200078e00bd */
[----:B------:R-:W-:Y:S01]  /*4870*/  SHFL.DOWN PT, R162, R26, 0x1, 0x1f ;  /* 0x08201f001aa27f89 */ /* 0x000fe200000e0000 */
[----:B------:R-:W-:-:S03]  /*4880*/  IMAD.MOV.U32 R141, RZ, RZ, R188 ;  /* 0x000000ffff8d7224 */ /* 0x000fc600078e00bc */
[----:B------:R0:W-:Y:S04]  /*4890*/  STL.64 [R1+0x5f0], R134 ;  /* 0x0005f08601007387 */ /* 0x0001e80000100a00 */
[----:B------:R-:W3:Y:S04]  /*48a0*/  SHFL.DOWN PT, R163, R27, 0x1, 0x1f ;  /* 0x08201f001ba37f89 */ /* 0x000ee800000e0000 */
[----:B--2---:R-:W-:Y:S01]  /*48b0*/  STL.64 [R1+0x3f8], R160 ;  /* 0x0003f8a001007387 */ /* 0x004fe20000100a00 */
[----:B0-----:R-:W-:-:S03]  /*48c0*/  IMAD.MOV.U32 R134, RZ, RZ, R139 ;  /* 0x000000ffff867224 */ /* 0x001fc600078e008b */
[----:B------:R-:W-:Y:S01]  /*48d0*/  SHFL.DOWN PT, R160, R28, 0x1, 0x1f ;  /* 0x08201f001ca07f89 */ /* 0x000fe200000e0000 */
[----:B------:R-:W-:Y:S02]  /*48e0*/  IMAD.MOV.U32 R135, RZ, RZ, R138 ;  /* 0x000000ffff877224 */ /* 0x000fe400078e008a */
[----:B------:R-:W-:Y:S01]  /*48f0*/  IMAD.MOV.U32 R138, RZ, RZ, R191 ;  /* 0x000000ffff8a7224 */ /* 0x000fe200078e00bf */
[----:B------:R-:W0:Y:S01]  /*4900*/  SHFL.DOWN PT, R161, R29, 0x1, 0x1f ;  /* 0x08201f001da17f89 */ /* 0x000e2200000e0000 */
[----:B------:R-:W-:-:S03]  /*4910*/  IMAD.MOV.U32 R139, RZ, RZ, R190 ;  /* 0x000000ffff8b7224 */ /* 0x000fc600078e00be */
[----:B------:R2:W-:Y:S04]  /*4920*/  STL.64 [R1+0x5f8], R134 ;  /* 0x0005f88601007387 */ /* 0x0005e80000100a00 */
[----:B----4-:R-:W-:Y:S04]  /*4930*/  STL.64 [R1+0x4b0], R166 ;  /* 0x0004b0a601007387 */ /* 0x010fe80000100a00 */
[----:B-1----:R-:W-:Y:S01]  /*4940*/  STL.64 [R1+0x4a8], R164 ;  /* 0x0004a8a401007387 */ /* 0x002fe20000100a00 */
[----:B--2---:R-:W-:Y:S01]  /*4950*/  MOV R134, R137 ;  /* 0x0000008900867202 */ /* 0x004fe20000000f00 */
[----:B------:R-:W-:Y:S01]  /*4960*/  IMAD.MOV.U32 R135, RZ, RZ, R136 ;  /* 0x000000ffff877224 */ /* 0x000fe200078e0088 */
[----:B------:R-:W-:Y:S01]  /*4970*/  MOV R137, R192 ;  /* 0x000000c000897202 */ /* 0x000fe20000000f00 */
[----:B------:R-:W-:Y:S01]  /*4980*/  IMAD.MOV.U32 R136, RZ, RZ, R193 ;  /* 0x000000ffff887224 */ /* 0x000fe200078e00c1 */
        /* <DEDUP_REMOVED lines=8> */
[----:B------:R-:W1:Y:S04]  /*4a10*/  SHFL.DOWN PT, R153, R135, 0x1, 0x1f ;  /* 0x08201f0087997f89 */ /* 0x000e6800000e0000 */
[----:B---3--:R-:W-:Y:S04]  /*4a20*/  STL.64 [R1+0x4a0], R162 ;  /* 0x0004a0a201007387 */ /* 0x008fe80000100a00 */
[----:B------:R-:W-:Y:S04]  /*4a30*/  SHFL.DOWN PT, R163, R140, 0x1, 0x1f ;  /* 0x08201f008ca37f89 */ /* 0x000fe800000e0000 */
[----:B------:R-:W-:Y:S04]  /*4a40*/  SHFL.DOWN PT, R162, R141, 0x1, 0x1f ;  /* 0x08201f008da27f89 */ /* 0x000fe800000e0000 */
        /* <DEDUP_REMOVED lines=20> */
[----:B------:R-:W-:Y:S01]  /*4b90*/  MOV R153, R164 ;  /* 0x000000a400997202 */ /* 0x000fe20000000f00 */
[----:B------:R-:W0:Y:S04]  /*4ba0*/  S2R R154, SR_LANEID ;  /* 0x00000000009a7919 */ /* 0x000e280000000000 */
[----:B------:R1:W-:Y:S04]  /*4bb0*/  STL.64 [R1+0x518], R152 ;  /* 0x0005189801007387 */ /* 0x0003e80000100a00 */
[----:B--2---:R-:W-:Y:S04]  /*4bc0*/  STL.64 [R1+0x418], R168 ;  /* 0x000418a801007387 */ /* 0x004fe80000100a00 */
[----:B---3--:R-:W-:Y:S01]  /*4bd0*/  STL.64 [R1+0x420], R170 ;  /* 0x000420aa01007387 */ /* 0x008fe20000100a00 */
[----:B-1----:R-:W-:-:S03]  /*4be0*/  IMAD.MOV.U32 R152, RZ, RZ, R163 ;  /* 0x000000ffff987224 */ /* 0x002fc600078e00a3 */
        /* <DEDUP_REMOVED lines=18> */
[----:B---3--:R-:W-:Y:S01]  /*4d10*/  STL.64 [R1+0x300], R150 ;  /* 0x0003009601007387 */ /* 0x008fe20000100a00 */
[----:B0-----:R-:W-:Y:S01]  /*4d20*/  MOV R152, R159 ;  /* 0x0000009f00987202 */ /* 0x001fe20000000f00 */
        /* <DEDUP_REMOVED lines=17> */
[----:B-1----:R-:W-:-:S03]  /*4e40*/  IMAD.MOV.U32 R2, RZ, RZ, R179 ;  /* 0x000000ffff027224 */ /* 0x002fc600078e00b3 */
[----:B------:R-:W-:Y:S01]  /*4e50*/  FADD.FTZ R150, -R237, R150 ;  /* 0x00000096ed967221 */ /* 0x000fe20000010100 */
[----:B------:R-:W-:Y:S01]  /*4e60*/  IMAD.MOV.U32 R3, RZ, RZ, R178 ;  /* 0x000000ffff037224 */ /* 0x000fe200078e00b2 */
[----:B------:R-:W-:Y:S01]  /*4e70*/  STL.64 [R1+0x8], R126 ;  /* 0x0000087e01007387 */ /* 0x000fe20000100a00 */
[----:B--2---:R-:W-:Y:S02]  /*4e80*/  IMAD.MOV.U32 R4, RZ, RZ, R235 ;  /* 0x000000ffff047224 */ /* 0x004fe400078e00eb */
[----:B------:R-:W-:Y:S01]  /*4e90*/  FMUL.FTZ R150, R150, 1.4426950216293334961 ;  /* 0x3fb8aa3b96967820 */ /* 0x000fe20000410000 */
[----:B------:R-:W-:Y:S01]  /*4ea0*/  IMAD.MOV.U32 R5, RZ, RZ, R236 ;  /* 0x000000ffff057224 */ /* 0x000fe200078e00ec */
[----:B------:R1:W-:Y:S04]  /*4eb0*/  STL.64 [R1+0x240], R2 ;  /* 0x0002400201007387 */ /* 0x0003e80000100a00 */
[----:B------:R-:W-:Y:S01]  /*4ec0*/  STL.64 [R1+0x10], R124 ;  /* 0x0000107c01007387 */ /* 0x000fe20000100a00 */
[----:B------:R-:W2:Y:S03]  /*4ed0*/  MUFU.EX2 R150, R150 ;  /* 0x0000009600967308 */ /* 0x000ea60000000800 */
        /* <DEDUP_REMOVED lines=124> */
[----:B-1----:R-:W-:Y:S02]  /*56a0*/  FSEL R2, R130, R151, P0 ;  /* 0x0000009782027208 */ /* 0x002fe40000000000 */
[----:B------:R-:W-:-:S05]  /*56b0*/  FSEL R151, R151, R130, P0 ;  /* 0x0000008297977208 */ /* 0x000fca0000000000 */
[----:B--2---:R-:W-:Y:S01]  /*56c0*/  FFMA.FTZ R130, R151, R150, R2 ;  /* 0x0000009697827223 */ /* 0x004fe20000010002 */
[----:B------:R-:W-:-:S07]  /*56d0*/  HFMA2 R2, -RZ, RZ, 0, 0 ;  /* 0x00000000ff027431 */ /* 0x000fce00000001ff */
.L_x_616:
[C---:B----4-:R-:W-:Y:S01]  /*56e0*/  IMAD R7, R2.reuse, 0x2, R201 ;  /* 0x0000000202077824 */ /* 0x050fe200078e02c9 */
[----:B--2---:R-:W2:Y:S03]  /*56f0*/  LDL.U16 R5, [R1+0x2fe] ;  /* 0x0002fe0001057983 */ /* 0x004ea60000100400 */
[C---:B------:R-:W-:Y:S01]  /*5700*/  IMAD R8, R2.reuse, 0x2, R7 ;  /* 0x0000000202087824 */ /* 0x040fe200078e0207 */
[----:B-1-3--:R-:W3:Y:S04]  /*5710*/  LDL R3, [R1+0x1fc] ;  /* 0x0001fc0001037983 */ /* 0x00aee80000100800 */
[----:B------:R-:W2:Y:S04]  /*5720*/  LDL.U16 R6, [R7+0x508] ;  /* 0x0005080007067983 */ /* 0x000ea80000100400 */
[----:B------:R-:W3:Y:S01]  /*5730*/  LDL R8, [R8+0x308] ;  /* 0x0003080008087983 */ /* 0x000ee20000100800 */
[----:B------:R-:W-:-:S02]  /*5740*/  VIADD R2, R2, 0x1 ;  /* 0x0000000102027836 */ /* 0x000fc40000000000 */
[----:B------:R-:W-:Y:S01]  /*5750*/  IMAD.MOV.U32 R4, RZ, RZ, 0x7e ;  /* 0x0000007eff047424 */ /* 0x000fe200078e00ff */
[----:B--2---:R-:W-:Y:S02]  /*5760*/  HSETP2.GT.AND P0, PT, R6.H0_H0, R5.H0_H0, PT ;  /* 0x2000000506007234 */ /* 0x004fe40003f04800 */
[----:B---3--:R-:W-:-:S03]  /*5770*/  ISETP.GE.AND P1, PT, R8, R3, PT ;  /* 0x000000030800720c */ /* 0x008fc60003f26270 */
[----:B------:R-:W-:Y:S02]  /*5780*/  ISETP.EQ.OR P0, PT, R3, -0x1, P0 ;  /* 0xffffffff0300780c */ /* 0x000fe40000702670 */
[----:B------:R-:W-:-:S04]  /*5790*/  HSETP2.NEU.OR P1, PT, R6.H0_H0, R5.H0_H0, P1 ;  /* 0x2000000506007234 */ /* 0x000fc80000f2d820 */
[----:B------:R-:W-:-:S13]  /*57a0*/  PLOP3.LUT P0, PT, P0, P1, PT, 0x8, 0x80 ;  /* 0x000000000080781c */ /* 0x000fda0000702170 */
[----:B------:R1:W-:Y:S04]  /*57b0*/  @!P0 STL.U16 [R1+0x2fe], R6 ;  /* 0x0002fe0601008387 */ /* 0x0003e80000100400 */
[----:B------:R1:W-:Y:S01]  /*57c0*/  @!P0 STL [R1+0x1fc], R8 ;  /* 0x0001fc0801008387 */ /* 0x0003e20000100800 */
[----:B------:R-:W-:-:S13]  /*57d0*/  ISETP.NE.AND P0, PT, R2, 0x80, PT ;  /* 0x000000800200780c */ /* 0x000fda0003f05270 */
.L_x_615:
[----:B0-----:R-:W-:-:S05]  /*57e0*/  IMAD R9, R4, 0x2, R201 ;  /* 0x0000000204097824 */ /* 0x001fca00078e02c9 */
[----:B-12---:R-:W2:Y:S01]  /*57f0*/  LDL R8, [R9+0x200] ;  /* 0x0002000009087983 */ /* 0x006ea20000100800 */
[----:B---3--:R-:W-:Y:S01]  /*5800*/  VIADD R3, R9, 0x200 ;  /* 0x0000020009037836 */ /* 0x008fe20000000000 */
[----:B------:R-:W-:Y:S04]  /*5810*/  BSSY.RECONVERGENT B1, `(.L_x_594) ;  /* 0x000001c000017945 */ /* 0x000fe80003800200 */
[----:B------:R-:W-:Y:S01]  /*5820*/  BSSY.RELIABLE B2, `(.L_x_595) ;  /* 0x0000013000027945 */ /* 0x000fe20003800100 */
[----:B------:R-:W-:Y:S02]  /*5830*/  LEA R3, R4, R3, 0x1 ;  /* 0x0000000304037211 */ /* 0x000fe400078e08ff */
[----:B--2---:R-:W-:Y:S02]  /*5840*/  HSETP2.GT.AND P1, PT, R8.H1_H1, R8.H0_H0, PT ;  /* 0x2000000808007234 */ /* 0x004fe40003f24c00 */
[----:B------:R-:W-:-:S11]  /*5850*/  PRMT R5, R8, 0x7610, R5 ;  /* 0x0000761008057816 */ /* 0x000fd60000000005 */
[----:B----4-:R-:W-:Y:S05]  /*5860*/  @!P1 BRA `(.L_x_596) ;  /* 0x0000000000089947 */ /* 0x010fea0003800000 */
[----:B------:R1:W5:Y:S01]  /*5870*/  LDL R6, [R3+-0x200] ;  /* 0xfffe000003067983 */ /* 0x0003620000100800 */
[----:B------:R-:W-:Y:S05]  /*5880*/  BRA `(.L_x_597) ;  /* 0x0000000000307947 */ /* 0x000fea0003800000 */
.L_x_596:
        /* <DEDUP_REMOVED lines=12> */
.L_x_597:
[----:B------:R-:W-:Y:S05]  /*5950*/  BSYNC.RELIABLE B2 ;  /* 0x0000000000027941 */ /* 0x000fea0003800100 */
.L_x_595:
[----:B------:R-:W-:-:S05]  /*5960*/  PRMT R7, R8, 0x7632, R7 ;  /* 0x0000763208077816 */ /* 0x000fca0000000007 */
[----:B------:R-:W-:Y:S04]  /*5970*/  STL.U16 [R9+0x200], R7 ;  /* 0x0002000709007387 */ /* 0x000fe80000100400 */
[----:B------:R-:W2:Y:S04]  /*5980*/  LDL R8, [R3+-0x1fc] ;  /* 0xfffe040003087983 */ /* 0x000ea80000100800 */
[----:B--2---:R-:W-:Y:S04]  /*5990*/  STL [R3+-0x200], R8 ;  /* 0xfffe000803007387 */ /* 0x004fe80000100800 */
[----:B------:R2:W-:Y:S04]  /*59a0*/  STL.U16 [R9+0x202], R5 ;  /* 0x0002020509007387 */ /* 0x0005e80000100400 */
[----:B-----5:R3:W-:Y:S04]  /*59b0*/  STL [R3+-0x1fc], R6 ;  /* 0xfffe040603007387 */ /* 0x0207e80000100800 */
[----:B--2---:R3:W5:Y:S02]  /*59c0*/  LDL.U16 R5, [R9+0x200] ;  /* 0x0002000009057983 */ /* 0x0047640000100400 */
.L_x_598:
[----:B------:R-:W-:Y:S05]  /*59d0*/  BSYNC.RECONVERGENT B1 ;  /* 0x0000000000017941 */ /* 0x000fea0003800200 */
.L_x_594:
[----:B---3--:R-:W2:Y:S01]  /*59e0*/  LDL.U16 R6, [R9+0x1fe] ;  /* 0x0001fe0009067983 */ /* 0x008ea20000100400 */
[----:B------:R-:W-:Y:S04]  /*59f0*/  BSSY.RECONVERGENT B1, `(.L_x_599) ;  /* 0x0000019000017945 */ /* 0x000fe80003800200 */
[----:B------:R-:W-:Y:S01]  /*5a00*/  BSSY.RELIABLE B2, `(.L_x_600) ;  /* 0x0000011000027945 */ /* 0x000fe20003800100 */
[----:B--2--5:R-:W-:-:S13]  /*5a10*/  HSETP2.GT.AND P1, PT, R5.H0_H0, R6.H0_H0, PT ;  /* 0x2000000605007234 */ /* 0x024fda0003f24800 */
[----:B------:R-:W-:Y:S05]  /*5a20*/  @!P1 BRA `(.L_x_601) ;  /* 0x0000000000089947 */ /* 0x000fea0003800000 */
[----:B------:R2:W5:Y:S01]  /*5a30*/  LDL R8, [R3+-0x204] ;  /* 0xfffdfc0003087983 */ /* 0x0005620000100800 */
[----:B------:R-:W-:Y:S05]  /*5a40*/  BRA `(.L_x_602) ;  /* 0x0000000000307947 */ /* 0x000fea0003800000 */
.L_x_601:
        /* <DEDUP_REMOVED lines=12> */
.L_x_602:
[----:B------:R-:W-:Y:S05]  /*5b10*/  BSYNC.RELIABLE B2 ;  /* 0x0000000000027941 */ /* 0x000fea0003800100 */
.L_x_600:
[----:B------:R-:W-:Y:S04]  /*5b20*/  STL.U16 [R9+0x1fe], R5 ;  /* 0x0001fe0509007387 */ /* 0x000fe80000100400 */
[----:B------:R-:W3:Y:S04]  /*5b30*/  LDL R10, [R3+-0x200] ;  /* 0xfffe0000030a7983 */ /* 0x000ee80000100800 */
[----:B---3--:R-:W-:Y:S04]  /*5b40*/  STL [R3+-0x204], R10 ;  /* 0xfffdfc0a03007387 */ /* 0x008fe80000100800 */
[----:B------:R3:W-:Y:S04]  /*5b50*/  STL.U16 [R9+0x200], R6 ;  /* 0x0002000609007387 */ /* 0x0007e80000100400 */
[----:B-----5:R4:W-:Y:S04]  /*5b60*/  STL [R3+-0x200], R8 ;  /* 0xfffe000803007387 */ /* 0x0209e80000100800 */
[----:B---3--:R4:W5:Y:S02]  /*5b70*/  LDL.U16 R6, [R9+0x1fe] ;  /* 0x0001fe0009067983 */ /* 0x0089640000100400 */
.L_x_603:
[----:B------:R-:W-:Y:S05]  /*5b80*/  BSYNC.RECONVERGENT B1 ;  /* 0x0000000000017941 */ /* 0x000fea0003800200 */
.L_x_599:
[----:B------:R-:W3:Y:S01]  /*5b90*/  LDL.U16 R7, [R9+0x1fc] ;  /* 0x0001fc0009077983 */ /* 0x000ee20000100400 */
[----:B------:R-:W-:Y:S04]  /*5ba0*/  BSSY.RECONVERGENT B1, `(.L_x_604) ;  /* 0x0000018000017945 */ /* 0x000fe80003800200 */
[----:B------:R-:W-:Y:S01]  /*5bb0*/  BSSY.RELIABLE B2, `(.L_x_605) ;  /* 0x0000011000027945 */ /* 0x000fe20003800100 */
[----:B---3-5:R-:W-:-:S13]  /*5bc0*/  HSETP2.GT.AND P1, PT, R6.H0_H0, R7.H0_H0, PT ;  /* 0x2000000706007234 */ /* 0x028fda0003f24800 */
[----:B------:R-:W-:Y:S05]  /*5bd0*/  @!P1 BRA `(.L_x_606) ;  /* 0x0000000000089947 */ /* 0x000fea0003800000 */
[----:B----4-:R3:W5:Y:S01]  /*5be0*/  LDL R8, [R3+-0x208] ;  /* 0xfffdf80003087983 */ /* 0x0107620000100800 */
[----:B------:R-:W-:Y:S05]  /*5bf0*/  BRA `(.L_x_607) ;  /* 0x0000000000307947 */ /* 0x000fea0003800000 */
.L_x_606:
[----:B------:R-:W3:Y:S01]  /*5c00*/  LDL R10, [R3+-0x208] ;  /* 0xfffdf800030a7983 */ /* 0x000ee20000100800 */
[----:B----4-:R-:W-:Y:S02]  /*5c10*/  MOV R8, 0xffffffff ;  /* 0xffffffff00087802 */ /* 0x010fe40000000f00 */
        /* <DEDUP_REMOVED lines=10> */
.L_x_607:
[----:B------:R-:W-:Y:S05]  /*5cc0*/  BSYNC.RELIABLE B2 ;  /* 0x0000000000027941 */ /* 0x000fea0003800100 */
.L_x_605:
[----:B------:R4:W-:Y:S04]  /*5cd0*/  STL.U16 [R9+0x1fc], R6 ;  /* 0x0001fc0609007387 */ /* 0x0009e80000100400 */
[----:B------:R-:W2:Y:S04]  /*5ce0*/  LDL R10, [R3+-0x204] ;  /* 0xfffdfc00030a7983 */ /* 0x000ea80000100800 */
[----:B--2---:R4:W-:Y:S04]  /*5cf0*/  STL [R3+-0x208], R10 ;  /* 0xfffdf80a03007387 */ /* 0x0049e80000100800 */
[----:B------:R4:W-:Y:S04]  /*5d00*/  STL.U16 [R9+0x1fe], R7 ;  /* 0x0001fe0709007387 */ /* 0x0009e80000100400 */
[----:B-----5:R4:W-:Y:S02]  /*5d10*/  STL [R3+-0x204], R8 ;  /* 0xfffdfc0803007387 */ /* 0x0209e40000100800 */
.L_x_608:
[----:B------:R-:W-:Y:S05]  /*5d20*/  BSYNC.RECONVERGENT B1 ;  /* 0x0000000000017941 */ /* 0x000fea0003800200 */
.L_x_604:
        /* <DEDUP_REMOVED lines=11> */
[----:B------:R4:W5:Y:S01]  /*5de0*/  LDL R8, [R6] ;  /* 0x0000000006087983 */ /* 0x0009620000100800 */
[----:B------:R-:W-:Y:S05]  /*5df0*/  BRA `(.L_x_613) ;  /* 0x0000000000307947 */ /* 0x000fea0003800000 */
.L_x_612:
        /* <DEDUP_REMOVED lines=11> */
[----:B------:R-:W-:-:S07]  /*5eb0*/  MOV R8, R12 ;  /* 0x0000000c00087202 */ /* 0x000fce0000000f00 */
.L_x_613:
[----:B------:R-:W-:Y:S05]  /*5ec0*/  BSYNC.RELIABLE B2 ;  /* 0x0000000000027941 */ /* 0x000fea0003800100 */
.L_x_611:
[----:B------:R0:W-:Y:S04]  /*5ed0*/  STL.U16 [R5+0x200], R10 ;  /* 0x0002000a05007387 */ /* 0x0001e80000100400 */
[----:B------:R-:W2:Y:S04]  /*5ee0*/  LDL R7, [R3+-0x208] ;  /* 0xfffdf80003077983 */ /* 0x000ea80000100800 */
[----:B--2---:R0:W-:Y:S04]  /*5ef0*/  STL [R6], R7 ;  /* 0x0000000706007387 */ /* 0x0041e80000100800 */
[----:B------:R0:W-:Y:S04]  /*5f00*/  STL.U16 [R9+0x1fc], R11 ;  /* 0x0001fc0b09007387 */ /* 0x0001e80000100400 */
[----:B-----5:R0:W-:Y:S02]  /*5f10*/  STL [R3+-0x208], R8 ;  /* 0xfffdf80803007387 */ /* 0x0201e40000100800 */
.L_x_614:
[----:B------:R-:W-:Y:S05]  /*5f20*/  BSYNC.RECONVERGENT B1 ;  /* 0x0000000000017941 */ /* 0x000fea0003800200 */
.L_x_610:
[----:B------:R-:W-:Y:S01]  /*5f30*/  VIADD R4, R4, 0xfffffffc ;  /* 0xfffffffc04047836 */ /* 0x000fe20000000000 */
[----:B------:R-:W-:Y:S06]  /*5f40*/  BRA `(.L_x_615) ;  /* 0xfffffff800247947 */ /* 0x000fec000383ffff */
.L_x_609:
        /* <DEDUP_REMOVED lines=156> */
.L_x_593:
[----:B------:R-:W-:Y:S05]  /*6910*/  BSYNC.RECONVERGENT B0 ;  /* 0x0000000000007941 */ /* 0x000fea0003800200 */
.L_x_592:
        /* <DEDUP_REMOVED lines=73> */
[----:B------:R-:W-:Y:S04]  /*6db0*/  SHFL.DOWN PT, R158, R178, 0x2, 0x1f ;  /* 0x08401f00b29e7f89 */ /* 0x000fe800000e0000 */
        /* <DEDUP_REMOVED lines=10> */
[----:B------:R-:W3:Y:S04]  /*6e60*/  SHFL.DOWN PT, R156, R133, 0x2, 0x1f ;  /* 0x08401f00859c7f89 */ /* 0x000ee800000e0000 */
        /* <DEDUP_REMOVED lines=22> */
[----:B-1----:R-:W-:-:S03]  /*6fd0*/  IMAD.MOV.U32 R134, RZ, RZ, R159 ;  /* 0x000000ffff867224 */ /* 0x002fc600078e009f */
[----:B------:R-:W-:Y:S01]  /*6fe0*/  STL.64 [R1+0x310], R136 ;  /* 0x0003108801007387 */ /* 0x000fe20000100a00 */
[----:B------:R-:W-:-:S03]  /*6ff0*/  IMAD.MOV.U32 R135, RZ, RZ, R158 ;  /* 0x000000ffff877224 */ /* 0x000fc600078e009e */
        /* <DEDUP_REMOVED lines=8> */
[----:B------:R-:W-:Y:S01]  /*7080*/  SHFL.DOWN PT, R148, R204, 0x2, 0x1f ;  /* 0x08401f00cc947f89 */ /* 0x000fe200000e0000 */
[----:B---3--:R-:W-:Y:S01]  /*7090*/  MOV R134, R157 ;  /* 0x0000009d00867202 */ /* 0x008fe20000000f00 */
[----:B------:R-:W-:-:S02]  /*70a0*/  IMAD.MOV.U32 R135, RZ, RZ, R156 ;  /* 0x000000ffff877224 */ /* 0x000fc400078e009c */
[----:B------:R-:W-:Y:S04]  /*70b0*/  STL.64 [R1+0x3b0], R142 ;  /* 0x0003b08e01007387 */ /* 0x000fe80000100a00 */
[----:B------:R-:W-:Y:S04]  /*70c0*/  SHFL.DOWN PT, R142, R46, 0x2, 0x1f ;  /* 0x08401f002e8e7f89 */ /* 0x000fe800000e0000 */
[----:B------:R-:W3:Y:S04]  /*70d0*/  SHFL.DOWN PT, R143, R47, 0x2, 0x1f ;  /* 0x08401f002f8f7f89 */ /* 0x000ee800000e0000 */
[----:B------:R0:W-:Y:S04]  /*70e0*/  STL.64 [R1+0x550], R134 ;  /* 0x0005508601007387 */ /* 0x0001e80000100a00 */
[----:B----4-:R-:W-:Y:S04]  /*70f0*/  STL.64 [R1+0x3a8], R140 ;  /* 0x0003a88c01007387 */ /* 0x010fe80000100a00 */
[----:B------:R-:W-:Y:S01]  /*7100*/  SHFL.DOWN PT, R140, R48, 0x2, 0x1f ;  /* 0x08401f00308c7f89 */ /* 0x000fe200000e0000 */
[----:B0-----:R-:W-:-:S03]  /*7110*/  IMAD.MOV.U32 R134, RZ, RZ, R155 ;  /* 0x000000ffff867224 */ /* 0x001fc600078e009b */
[----:B------:R-:W0:Y:S01]  /*7120*/  SHFL.DOWN PT, R141, R49, 0x2, 0x1f ;  /* 0x08401f00318d7f89 */ /* 0x000e2200000e0000 */
[----:B------:R-:W-:-:S03]  /*7130*/  IMAD.MOV.U32 R135, RZ, RZ, R154 ;  /* 0x000000ffff877224 */ /* 0x000fc600078e009a */
[----:B------:R-:W-:Y:S04]  /*7140*/  STL.64 [R1+0x3a0], R138 ;  /* 0x0003a08a01007387 */ /* 0x000fe80000100a00 */
[----:B------:R4:W-:Y:S04]  /*7150*/  STL.64 [R1+0x558], R134 ;  /* 0x0005588601007387 */ /* 0x0009e80000100a00 */
[----:B------:R-:W-:Y:S04]  /*7160*/  SHFL.DOWN PT, R138, R50, 0x2, 0x1f ;  /* 0x08401f00328a7f89 */ /* 0x000fe800000e0000 */
[----:B------:R-:W0:Y:S01]  /*7170*/  SHFL.DOWN PT, R139, R51, 0x2, 0x1f ;  /* 0x08401f00338b7f89 */ /* 0x000e2200000e0000 */
[----:B----4-:R-:W-:Y:S01]  /*7180*/  IMAD.MOV.U32 R134, RZ, RZ, R153 ;  /* 0x000000ffff867224 */ /* 0x010fe200078e0099 */
[----:B------:R-:W-:-:S02]  /*7190*/  MOV R135, R152 ;  /* 0x0000009800877202 */ /* 0x000fc40000000f00 */
        /* <DEDUP_REMOVED lines=13> */
[----:B--2---:R-:W-:-:S03]  /*7270*/  IMAD.MOV.U32 R134, RZ, RZ, R149 ;  /* 0x000000ffff867224 */ /* 0x004fc600078e0095 */
[----:B---3--:R-:W-:Y:S01]  /*7280*/  STL.64 [R1+0x450], R142 ;  /* 0x0004508e01007387 */ /* 0x008fe20000100a00 */
[----:B------:R-:W-:-:S03]  /*7290*/  IMAD.MOV.U32 R135, RZ, RZ, R148 ;  /* 0x000000ffff877224 */ /* 0x000fc600078e0094 */
[----:B------:R-:W-:Y:S04]  /*72a0*/  SHFL.DOWN PT, R142, R6, 0x2, 0x1f ;  /* 0x08401f00068e7f89 */ /* 0x000fe800000e0000 */
[----:B------:R-:W-:Y:S04]  /*72b0*/  STL.64 [R1+0x570], R134 ;  /* 0x0005708601007387 */ /* 0x000fe80000100a00 */
[----:B------:R-:W2:Y:S04]  /*72c0*/  SHFL.DOWN PT, R143, R7, 0x2, 0x1f ;  /* 0x08401f00078f7f89 */ /* 0x000ea800000e0000 */
[----:B------:R-:W-:Y:S04]  /*72d0*/  SHFL.DOWN PT, R134, R205, 0x2, 0x1f ;  /* 0x08401f00cd867f89 */ /* 0x000fe800000e0000 */
[----:B------:R-:W3:Y:S04]  /*72e0*/  SHFL.DOWN PT, R135, R206, 0x2, 0x1f ;  /* 0x08401f00ce877f89 */ /* 0x000ee800000e0000 */
[----:B------:R-:W3:Y:S04]  /*72f0*/  SHFL.DOWN PT, R151, R207, 0x2, 0x1f ;  /* 0x08401f00cf977f89 */ /* 0x000ee800000e0000 */
[----:B------:R-:W3:Y:S04]  /*7300*/  SHFL.DOWN PT, R150, R208, 0x2, 0x1f ;  /* 0x08401f00d0967f89 */ /* 0x000ee800000e0000 */
[----:B0-----:R-:W-:Y:S04]  /*7310*/  STL.64 [R1+0x448], R140 ;  /* 0x0004488c01007387 */ /* 0x001fe80000100a00 */
[----:B------:R-:W-:Y:S04]  /*7320*/  SHFL.DOWN PT, R140, R8, 0x2, 0x1f ;  /* 0x08401f00088c7f89 */ /* 0x000fe800000e0000 */
[----:B------:R-:W0:Y:S04]  /*7330*/  SHFL.DOWN PT, R141, R9, 0x2, 0x1f ;  /* 0x08401f00098d7f89 */ /* 0x000e2800000e0000 */
[----:B------:R-:W0:Y:S04]  /*7340*/  SHFL.DOWN PT, R149, R209, 0x2, 0x1f ;  /* 0x08401f00d1957f89 */ /* 0x000e2800000e0000 */
[----:B------:R-:W-:Y:S04]  /*7350*/  SHFL.DOWN PT, R148, R210, 0x2, 0x1f ;  /* 0x08401f00d2947f89 */ /* 0x000fe800000e0000 */
[----:B------:R-:W-:Y:S04]  /*7360*/  STL.64 [R1+0x440], R138 ;  /* 0x0004408a01007387 */ /* 0x000fe80000100a00 */
[----:B------:R-:W-:Y:S04]  /*7370*/  SHFL.DOWN PT, R138, R10, 0x2, 0x1f ;  /* 0x08401f000a8a7f89 */ /* 0x000fe800000e0000 */
[----:B------:R-:W0:Y:S04]  /*7380*/  SHFL.DOWN PT, R139, R11, 0x2, 0x1f ;  /* 0x08401f000b8b7f89 */ /* 0x000e2800000e0000 */
[----:B----4-:R-:W-:Y:S04]  /*7390*/  STL.64 [R1+0x500], R146 ;  /* 0x0005009201007387 */ /* 0x010fe80000100a00 */
[----:B------:R-:W-:Y:S04]  /*73a0*/  SHFL.DOWN PT, R147, R211, 0x2, 0x1f ;  /* 0x08401f00d3937f89 */ /* 0x000fe800000e0000 */
[----:B------:R-:W-:Y:S04]  /*73b0*/  SHFL.DOWN PT, R146, R212, 0x2, 0x1f ;  /* 0x08401f00d4927f89 */ /* 0x000fe800000e0000 */
[----:B-1----:R-:W-:Y:S04]  /*73c0*/  STL.64 [R1+0x438], R136 ;  /* 0x0004388801007387 */ /* 0x002fe80000100a00 */
[----:B------:R-:W-:Y:S04]  /*73d0*/  SHFL.DOWN PT, R136, R12, 0x2, 0x1f ;  /* 0x08401f000c887f89 */ /* 0x000fe800000e0000 */
[----:B------:R-:W1:Y:S04]  /*73e0*/  SHFL.DOWN PT, R137, R13, 0x2, 0x1f ;  /* 0x08401f000d897f89 */ /* 0x000e6800000e0000 */
[----:B------:R-:W-:Y:S04]  /*73f0*/  STL.64 [R1+0x4f8], R144 ;  /* 0x0004f89001007387 */ /* 0x000fe80000100a00 */
[----:B------:R-:W4:Y:S04]  /*7400*/  SHFL.DOWN PT, R145, R213, 0x2, 0x1f ;  /* 0x08401f00d5917f89 */ /* 0x000f2800000e0000 */
[----:B------:R-:W4:Y:S04]  /*7410*/  SHFL.DOWN PT, R144, R214, 0x2, 0x1f ;  /* 0x08401f00d6907f89 */ /* 0x000f2800000e0000 */
[----:B--2---:R-:W-:Y:S04]  /*7420*/  STL.64 [R1+0x4f0], R142 ;  /* 0x0004f08e01007387 */ /* 0x004fe80000100a00 */
[----:B---3--:R2:W-:Y:S04]  /*7430*/  STL.64 [R1+0x578], R134 ;  /* 0x0005788601007387 */ /* 0x0085e80000100a00 */
[----:B------:R-:W3:Y:S04]  /*7440*/  SHFL.DOWN PT, R143, R215, 0x2, 0x1f ;  /* 0x08401f00d78f7f89 */ /* 0x000ee800000e0000 */
[----:B------:R-:W3:Y:S01]  /*7450*/  SHFL.DOWN PT, R142, R216, 0x2, 0x1f ;  /* 0x08401f00d88e7f89 */ /* 0x000ee200000e0000 */
[----:B--2---:R-:W-:Y:S01]  /*7460*/  MOV R134, R151 ;  /* 0x0000009700867202 */ /* 0x004fe20000000f00 */
[----:B------:R-:W-:-:S02]  /*7470*/  IMAD.MOV.U32 R135, RZ, RZ, R150 ;  /* 0x000000ffff877224 */ /* 0x000fc400078e0096 */
[----:B0-----:R-:W-:Y:S04]  /*7480*/  STL.64 [R1+0x4e8], R140 ;  /* 0x0004e88c01007387 */ /* 0x001fe80000100a00 */
[----:B------:R0:W-:Y:S04]  /*7490*/  STL.64 [R1+0x580], R134 ;  /* 0x0005808601007387 */ /* 0x0001e80000100a00 */
[----:B------:R-:W2:Y:S04]  /*74a0*/  SHFL.DOWN PT, R141, R217, 0x2, 0x1f ;  /* 0x08401f00d98d7f89 */ /* 0x000ea800000e0000 */
[----:B------:R-:W2:Y:S01]  /*74b0*/  SHFL.DOWN PT, R140, R218, 0x2, 0x1f ;  /* 0x08401f00da8c7f89 */ /* 0x000ea200000e0000 */
[----:B0-----:R-:W-:-:S03]  /*74c0*/  IMAD.MOV.U32 R134, RZ, RZ, R149 ;  /* 0x000000ffff867224 */ /* 0x001fc600078e0095 */
[----:B------:R-:W-:Y:S01]  /*74d0*/  STL.64 [R1+0x4e0], R138 ;  /* 0x0004e08a01007387 */ /* 0x000fe20000100a00 */
[----:B------:R-:W-:-:S03]  /*74e0*/  IMAD.MOV.U32 R135, RZ, RZ, R148 ;  /* 0x000000ffff877224 */ /* 0x000fc600078e0094 */
[----:B------:R-:W0:Y:S04]  /*74f0*/  SHFL.DOWN PT, R139, R219, 0x2, 0x1f ;  /* 0x08401f00db8b7f89 */ /* 0x000e2800000e0000 */
[----:B------:R4:W-:Y:S04]  /*7500*/  STL.64 [R1+0x588], R134 ;  /* 0x0005888601007387 */ /* 0x0009e80000100a00 */
[----:B------:R-:W0:Y:S04]  /*7510*/  SHFL.DOWN PT, R138, R220, 0x2, 0x1f ;  /* 0x08401f00dc8a7f89 */ /* 0x000e2800000e0000 */
[----:B-1----:R-:W-:Y:S01]  /*7520*/  STL.64 [R1+0x4d8], R136 ;  /* 0x0004d88801007387 */ /* 0x002fe20000100a00 */
[----:B----4-:R-:W-:Y:S01]  /*7530*/  IMAD.MOV.U32 R134, RZ, RZ, R147 ;  /* 0x000000ffff867224 */ /* 0x010fe200078e0093 */
[----:B------:R-:W-:-:S02]  /*7540*/  MOV R135, R146 ;  /* 0x0000009200877202 */ /* 0x000fc40000000f00 */
[----:B------:R-:W1:Y:S04]  /*7550*/  SHFL.DOWN PT, R137, R221, 0x2, 0x1f ;  /* 0x08401f00dd897f89 */ /* 0x000e6800000e0000 */
[----:B------:R4:W-:Y:S04]  /*7560*/  STL.64 [R1+0x590], R134 ;  /* 0x0005908601007387 */ /* 0x0009e80000100a00 */
[----:B------:R-:W1:Y:S04]  /*7570*/  SHFL.DOWN PT, R136, R222, 0x2, 0x1f ;  /* 0x08401f00de887f89 */ /* 0x000e6800000e0000 */
        /* <DEDUP_REMOVED lines=8> */
[----:B---3--:R-:W-:-:S03]  /*7600*/  IMAD.MOV.U32 R134, RZ, RZ, R143 ;  /* 0x000000ffff867224 */ /* 0x008fc600078e008f */
[----:B------:R-:W-:Y:S01]  /*7610*/  SHFL.DOWN PT, R148, R228, 0x2, 0x1f ;  /* 0x08401f00e4947f89 */ /* 0x000fe200000e0000 */
[----:B------:R-:W-:-:S03]  /*7620*/  IMAD.MOV.U32 R135, RZ, RZ, R142 ;  /* 0x000000ffff877224 */ /* 0x000fc600078e008e */
[----:B------:R-:W-:Y:S04]  /*7630*/  SHFL.DOWN PT, R164, R98, 0x2, 0x1f ;  /* 0x08401f0062a47f89 */ /* 0x000fe800000e0000 */
[----:B------:R2:W-:Y:S04]  /*7640*/  STL.64 [R1+0x5a0], R134 ;  /* 0x0005a08601007387 */ /* 0x0005e80000100a00 */
[----:B------:R-:W-:Y:S04]  /*7650*/  SHFL.DOWN PT, R165, R99, 0x2, 0x1f ;  /* 0x08401f0063a57f89 */ /* 0x000fe800000e0000 */
[----:B------:R-:W-:Y:S01]  /*7660*/  SHFL.DOWN PT, R147, R229, 0x2, 0x1f ;  /* 0x08401f00e5937f89 */ /* 0x000fe200000e0000 */
[----:B--2---:R-:W-:Y:S01]  /*7670*/  MOV R134, R141 ;  /* 0x0000008d00867202 */ /* 0x004fe20000000f00 */
        /* <DEDUP_REMOVED lines=12> */
[----:B-1----:R-:W-:Y:S01]  /*7740*/  IMAD.MOV.U32 R134, RZ, RZ, R137 ;  /* 0x000000ffff867224 */ /* 0x002fe200078e0089 */
        /* <DEDUP_REMOVED lines=287> */
.L_x_641:
        /* <DEDUP_REMOVED lines=16> */
.L_x_640:
        /* <DEDUP_REMOVED lines=11> */
.L_x_621:
        /* <DEDUP_REMOVED lines=12> */
.L_x_622:
[----:B------:R-:W-:Y:S05]  /*8bb0*/  BSYNC.RELIABLE B2 ;  /* 0x0000000000027941 */ /* 0x000fea0003800100 */
.L_x_620:
[----:B------:R-:W-:-:S05]  /*8bc0*/  PRMT R7, R8, 0x7632, R7 ;  /* 0x0000763208077816 */ /* 0x000fca0000000007 */
[----:B------:R-:W-:Y:S04]  /*8bd0*/  STL.U16 [R9+0x200], R7 ;  /* 0x0002000709007387 */ /* 0x000fe80000100400 */
[----:B------:R-:W2:Y:S04]  /*8be0*/  LDL R8, [R3+-0x1fc] ;  /* 0xfffe040003087983 */ /* 0x000ea80000100800 */
[----:B--2---:R-:W-:Y:S04]  /*8bf0*/  STL [R3+-0x200], R8 ;  /* 0xfffe000803007387 */ /* 0x004fe80000100800 */
[----:B------:R2:W-:Y:S04]  /*8c00*/  STL.U16 [R9+0x202], R5 ;  /* 0x0002020509007387 */ /* 0x0005e80000100400 */
[----:B-----5:R3:W-:Y:S04]  /*8c10*/  STL [R3+-0x1fc], R6 ;  /* 0xfffe040603007387 */ /* 0x0207e80000100800 */
[----:B--2---:R3:W5:Y:S02]  /*8c20*/  LDL.U16 R5, [R9+0x200] ;  /* 0x0002000009057983 */ /* 0x0047640000100400 */
.L_x_623:
[----:B------:R-:W-:Y:S05]  /*8c30*/  BSYNC.RECONVERGENT B1 ;  /* 0x0000000000017941 */ /* 0x000fea0003800200 */
.L_x_619:
[----:B---3--:R-:W2:Y:S01]  /*8c40*/  LDL.U16 R6, [R9+0x1fe] ;  /* 0x0001fe0009067983 */ /* 0x008ea20000100400 */
[----:B------:R-:W-:Y:S04]  /*8c50*/  BSSY.RECONVERGENT B1, `(.L_x_624) ;  /* 0x0000019000017945 */ /* 0x000fe80003800200 */
[----:B------:R-:W-:Y:S01]  /*8c60*/  BSSY.RELIABLE B2, `(.L_x_625) ;  /* 0x0000011000027945 */ /* 0x000fe20003800100 */
[----:B--2--5:R-:W-:-:S13]  /*8c70*/  HSETP2.GT.AND P1, PT, R5.H0_H0, R6.H0_H0, PT ;  /* 0x2000000605007234 */ /* 0x024fda0003f24800 */
[----:B------:R-:W-:Y:S05]  /*8c80*/  @!P1 BRA `(.L_x_626) ;  /* 0x0000000000089947 */ /* 0x000fea0003800000 */
[----:B------:R2:W5:Y:S01]  /*8c90*/  LDL R8, [R3+-0x204] ;  /* 0xfffdfc0003087983 */ /* 0x0005620000100800 */
[----:B------:R-:W-:Y:S05]  /*8ca0*/  BRA `(.L_x_627) ;  /* 0x0000000000307947 */ /* 0x000fea0003800000 */
.L_x_626:
        /* <DEDUP_REMOVED lines=12> */
.L_x_627:
[----:B------:R-:W-:Y:S05]  /*8d70*/  BSYNC.RELIABLE B2 ;  /* 0x0000000000027941 */ /* 0x000fea0003800100 */
.L_x_625:
[----:B------:R-:W-:Y:S04]  /*8d80*/  STL.U16 [R9+0x1fe], R5 ;  /* 0x0001fe0509007387 */ /* 0x000fe80000100400 */
[----:B------:R-:W3:Y:S04]  /*8d90*/  LDL R10, [R3+-0x200] ;  /* 0xfffe0000030a7983 */ /* 0x000ee80000100800 */
[----:B---3--:R-:W-:Y:S04]  /*8da0*/  STL [R3+-0x204], R10 ;  /* 0xfffdfc0a03007387 */ /* 0x008fe80000100800 */
[----:B------:R3:W-:Y:S04]  /*8db0*/  STL.U16 [R9+0x200], R6 ;  /* 0x0002000609007387 */ /* 0x0007e80000100400 */
[----:B-----5:R4:W-:Y:S04]  /*8dc0*/  STL [R3+-0x200], R8 ;  /* 0xfffe000803007387 */ /* 0x0209e80000100800 */
[----:B---3--:R4:W5:Y:S02]  /*8dd0*/  LDL.U16 R6, [R9+0x1fe] ;  /* 0x0001fe0009067983 */ /* 0x0089640000100400 */
.L_x_628:
[----:B------:R-:W-:Y:S05]  /*8de0*/  BSYNC.RECONVERGENT B1 ;  /* 0x0000000000017941 */ /* 0x000fea0003800200 */
.L_x_624:
[----:B------:R-:W3:Y:S01]  /*8df0*/  LDL.U16 R7, [R9+0x1fc] ;  /* 0x0001fc0009077983 */ /* 0x000ee20000100400 */
[----:B------:R-:W-:Y:S04]  /*8e00*/  BSSY.RECONVERGENT B1, `(.L_x_629) ;  /* 0x0000018000017945 */ /* 0x000fe80003800200 */
[----:B------:R-:W-:Y:S01]  /*8e10*/  BSSY.RELIABLE B2, `(.L_x_630) ;  /* 0x0000011000027945 */ /* 0x000fe20003800100 */
[----:B---3-5:R-:W-:-:S13]  /*8e20*/  HSETP2.GT.AND P1, PT, R6.H0_H0, R7.H0_H0, PT ;  /* 0x2000000706007234 */ /* 0x028fda0003f24800 */
[----:B------:R-:W-:Y:S05]  /*8e30*/  @!P1 BRA `(.L_x_631) ;  /* 0x0000000000089947 */ /* 0x000fea0003800000 */
[----:B----4-:R3:W5:Y:S01]  /*8e40*/  LDL R8, [R3+-0x208] ;  /* 0xfffdf80003087983 */ /* 0x0107620000100800 */
[----:B------:R-:W-:Y:S05]  /*8e50*/  BRA `(.L_x_632) ;  /* 0x0000000000307947 */ /* 0x000fea0003800000 */
.L_x_631:
        /* <DEDUP_REMOVED lines=12> */
.L_x_632:
[----:B------:R-:W-:Y:S05]  /*8f20*/  BSYNC.RELIABLE B2 ;  /* 0x0000000000027941 */ /* 0x000fea0003800100 */
.L_x_630:
[----:B------:R4:W-:Y:S04]  /*8f30*/  STL.U16 [R9+0x1fc], R6 ;  /* 0x0001fc0609007387 */ /* 0x0009e80000100400 */
[----:B------:R-:W2:Y:S04]  /*8f40*/  LDL R10, [R3+-0x204] ;  /* 0xfffdfc00030a7983 */ /* 0x000ea80000100800 */
[----:B--2---:R4:W-:Y:S04]  /*8f50*/  STL [R3+-0x208], R10 ;  /* 0xfffdf80a03007387 */ /* 0x0049e80000100800 */
[----:B------:R4:W-:Y:S04]  /*8f60*/  STL.U16 [R9+0x1fe], R7 ;  /* 0x0001fe0709007387 */ /* 0x0009e80000100400 */
[----:B-----5:R4:W-:Y:S02]  /*8f70*/  STL [R3+-0x204], R8 ;  /* 0xfffdfc0803007387 */ /* 0x0209e40000100800 */
.L_x_633:
[----:B------:R-:W-:Y:S05]  /*8f80*/  BSYNC.RECONVERGENT B1 ;  /* 0x0000000000017941 */ /* 0x000fea0003800200 */
.L_x_629:
        /* <DEDUP_REMOVED lines=13> */
.L_x_637:
        /* <DEDUP_REMOVED lines=12> */
.L_x_638:
[----:B------:R-:W-:Y:S05]  /*9120*/  BSYNC.RELIABLE B2 ;  /* 0x0000000000027941 */ /* 0x000fea0003800100 */
.L_x_636:
[----:B------:R0:W-:Y:S04]  /*9130*/  STL.U16 [R5+0x200], R10 ;  /* 0x0002000a05007387 */ /* 0x0001e80000100400 */
[----:B------:R-:W2:Y:S04]  /*9140*/  LDL R7, [R3+-0x208] ;  /* 0xfffdf80003077983 */ /* 0x000ea80000100800 */
[----:B--2---:R0:W-:Y:S04]  /*9150*/  STL [R6], R7 ;  /* 0x0000000706007387 */ /* 0x0041e80000100800 */
[----:B------:R0:W-:Y:S04]  /*9160*/  STL.U16 [R9+0x1fc], R11 ;  /* 0x0001fc0b09007387 */ /* 0x0001e80000100400 */
[----:B-----5:R0:W-:Y:S02]  /*9170*/  STL [R3+-0x208], R8 ;  /* 0xfffdf80803007387 */ /* 0x0201e40000100800 */
.L_x_639:
[----:B------:R-:W-:Y:S05]  /*9180*/  BSYNC.RECONVERGENT B1 ;  /* 0x0000000000017941 */ /* 0x000fea0003800200 */
.L_x_635:
[----:B------:R-:W-:Y:S01]  /*9190*/  VIADD R4, R4, 0xfffffffc ;  /* 0xfffffffc04047836 */ /* 0x000fe20000000000 */
[----:B------:R-:W-:Y:S06]  /*91a0*/  BRA `(.L_x_640) ;  /* 0xfffffff800247947 */ /* 0x000fec000383ffff */
.L_x_634:
        /* <DEDUP_REMOVED lines=156> */
.L_x_618:
[----:B------:R-:W-:Y:S05]  /*9b70*/  BSYNC.RECONVERGENT B0 ;  /* 0x0000000000007941 */ /* 0x000fea0003800200 */
.L_x_617:
        /* <DEDUP_REMOVED lines=514> */
.L_x_666:
        /* <DEDUP_REMOVED lines=16> */
.L_x_665:
        /* <DEDUP_REMOVED lines=11> */
.L_x_646:
        /* <DEDUP_REMOVED lines=12> */
.L_x_647:
[----:B------:R-:W-:Y:S05]  /*be10*/  BSYNC.RELIABLE B2 ;  /* 0x0000000000027941 */ /* 0x000fea0003800100 */
.L_x_645:
[----:B------:R-:W-:-:S05]  /*be20*/  PRMT R7, R8, 0x7632, R7 ;  /* 0x0000763208077816 */ /* 0x000fca0000000007 */
[----:B------:R-:W-:Y:S04]  /*be30*/  STL.U16 [R9+0x200], R7 ;  /* 0x0002000709007387 */ /* 0x000fe80000100400 */
[----:B------:R-:W2:Y:S04]  /*be40*/  LDL R8, [R3+-0x1fc] ;  /* 0xfffe040003087983 */ /* 0x000ea80000100800 */
[----:B--2---:R-:W-:Y:S04]  /*be50*/  STL [R3+-0x200], R8 ;  /* 0xfffe000803007387 */ /* 0x004fe80000100800 */
[----:B------:R2:W-:Y:S04]  /*be60*/  STL.U16 [R9+0x202], R5 ;  /* 0x0002020509007387 */ /* 0x0005e80000100400 */
[----:B-----5:R3:W-:Y:S04]  /*be70*/  STL [R3+-0x1fc], R6 ;  /* 0xfffe040603007387 */ /* 0x0207e80000100800 */
[----:B--2---:R3:W5:Y:S02]  /*be80*/  LDL.U16 R5, [R9+0x200] ;  /* 0x0002000009057983 */ /* 0x0047640000100400 */
.L_x_648:
[----:B------:R-:W-:Y:S05]  /*be90*/  BSYNC.RECONVERGENT B1 ;  /* 0x0000000000017941 */ /* 0x000fea0003800200 */
.L_x_644:
[----:B---3--:R-:W2:Y:S01]  /*bea0*/  LDL.U16 R6, [R9+0x1fe] ;  /* 0x0001fe0009067983 */ /* 0x008ea20000100400 */
[----:B------:R-:W-:Y:S04]  /*beb0*/  BSSY.RECONVERGENT B1, `(.L_x_649) ;  /* 0x0000019000017945 */ /* 0x000fe80003800200 */
[----:B------:R-:W-:Y:S01]  /*bec0*/  BSSY.RELIABLE B2, `(.L_x_650) ;  /* 0x0000011000027945 */ /* 0x000fe20003800100 */
[----:B--2--5:R-:W-:-:S13]  /*bed0*/  HSETP2.GT.AND P1, PT, R5.H0_H0, R6.H0_H0, PT ;  /* 0x2000000605007234 */ /* 0x024fda0003f24800 */
[----:B------:R-:W-:Y:S05]  /*bee0*/  @!P1 BRA `(.L_x_651) ;  /* 0x0000000000089947 */ /* 0x000fea0003800000 */
[----:B------:R2:W5:Y:S01]  /*bef0*/  LDL R8, [R3+-0x204] ;  /* 0xfffdfc0003087983 */ /* 0x0005620000100800 */
[----:B------:R-:W-:Y:S05]  /*bf00*/  BRA `(.L_x_652) ;  /* 0x0000000000307947 */ /* 0x000fea0003800000 */
.L_x_651:
        /* <DEDUP_REMOVED lines=12> */
.L_x_652:
[----:B------:R-:W-:Y:S05]  /*bfd0*/  BSYNC.RELIABLE B2 ;  /* 0x0000000000027941 */ /* 0x000fea0003800100 */
.L_x_650:
[----:B------:R-:W-:Y:S04]  /*bfe0*/  STL.U16 [R9+0x1fe], R5 ;  /* 0x0001fe0509007387 */ /* 0x000fe80000100400 */
[----:B------:R-:W3:Y:S04]  /*bff0*/  LDL R10, [R3+-0x200] ;  /* 0xfffe0000030a7983 */ /* 0x000ee80000100800 */
[----:B---3--:R-:W-:Y:S04]  /*c000*/  STL [R3+-0x204], R10 ;  /* 0xfffdfc0a03007387 */ /* 0x008fe80000100800 */
[----:B------:R3:W-:Y:S04]  /*c010*/  STL.U16 [R9+0x200], R6 ;  /* 0x0002000609007387 */ /* 0x0007e80000100400 */
[----:B-----5:R4:W-:Y:S04]  /*c020*/  STL [R3+-0x200], R8 ;  /* 0xfffe000803007387 */ /* 0x0209e80000100800 */
[----:B---3--:R4:W5:Y:S02]  /*c030*/  LDL.U16 R6, [R9+0x1fe] ;  /* 0x0001fe0009067983 */ /* 0x0089640000100400 */
.L_x_653:
[----:B------:R-:W-:Y:S05]  /*c040*/  BSYNC.RECONVERGENT B1 ;  /* 0x0000000000017941 */ /* 0x000fea0003800200 */
.L_x_649:
[----:B------:R-:W3:Y:S01]  /*c050*/  LDL.U16 R7, [R9+0x1fc] ;  /* 0x0001fc0009077983 */ /* 0x000ee20000100400 */
[----:B------:R-:W-:Y:S04]  /*c060*/  BSSY.RECONVERGENT B1, `(.L_x_654) ;  /* 0x0000018000017945 */ /* 0x000fe80003800200 */
[----:B------:R-:W-:Y:S01]  /*c070*/  BSSY.RELIABLE B2, `(.L_x_655) ;  /* 0x0000011000027945 */ /* 0x000fe20003800100 */
[----:B---3-5:R-:W-:-:S13]  /*c080*/  HSETP2.GT.AND P1, PT, R6.H0_H0, R7.H0_H0, PT ;  /* 0x2000000706007234 */ /* 0x028fda0003f24800 */
[----:B------:R-:W-:Y:S05]  /*c090*/  @!P1 BRA `(.L_x_656) ;  /* 0x0000000000089947 */ /* 0x000fea0003800000 */
[----:B----4-:R3:W5:Y:S01]  /*c0a0*/  LDL R8, [R3+-0x208] ;  /* 0xfffdf80003087983 */ /* 0x0107620000100800 */
[----:B------:R-:W-:Y:S05]  /*c0b0*/  BRA `(.L_x_657) ;  /* 0x0000000000307947 */ /* 0x000fea0003800000 */
.L_x_656:
        /* <DEDUP_REMOVED lines=12> */
.L_x_657:
[----:B------:R-:W-:Y:S05]  /*c180*/  BSYNC.RELIABLE B2 ;  /* 0x0000000000027941 */ /* 0x000fea0003800100 */
.L_x_655:
[----:B------:R4:W-:Y:S04]  /*c190*/  STL.U16 [R9+0x1fc], R6 ;  /* 0x0001fc0609007387 */ /* 0x0009e80000100400 */
[----:B------:R-:W2:Y:S04]  /*c1a0*/  LDL R10, [R3+-0x204] ;  /* 0xfffdfc00030a7983 */ /* 0x000ea80000100800 */
[----:B--2---:R4:W-:Y:S04]  /*c1b0*/  STL [R3+-0x208], R10 ;  /* 0xfffdf80a03007387 */ /* 0x0049e80000100800 */
[----:B------:R4:W-:Y:S04]  /*c1c0*/  STL.U16 [R9+0x1fe], R7 ;  /* 0x0001fe0709007387 */ /* 0x0009e80000100400 */
[----:B-----5:R4:W-:Y:S02]  /*c1d0*/  STL [R3+-0x204], R8 ;  /* 0xfffdfc0803007387 */ /* 0x0209e40000100800 */
.L_x_658:
[----:B------:R-:W-:Y:S05]  /*c1e0*/  BSYNC.RECONVERGENT B1 ;  /* 0x0000000000017941 */ /* 0x000fea0003800200 */
.L_x_654:
        /* <DEDUP_REMOVED lines=13> */
.L_x_662:
        /* <DEDUP_REMOVED lines=12> */
.L_x_663:
[----:B------:R-:W-:Y:S05]  /*c380*/  BSYNC.RELIABLE B2 ;  /* 0x0000000000027941 */ /* 0x000fea0003800100 */
.L_x_661:
[----:B------:R0:W-:Y:S04]  /*c390*/  STL.U16 [R5+0x200], R10 ;  /* 0x0002000a05007387 */ /* 0x0001e80000100400 */
[----:B------:R-:W2:Y:S04]  /*c3a0*/  LDL R7, [R3+-0x208] ;  /* 0xfffdf80003077983 */ /* 0x000ea80000100800 */
[----:B--2---:R0:W-:Y:S04]  /*c3b0*/  STL [R6], R7 ;  /* 0x0000000706007387 */ /* 0x0041e80000100800 */
[----:B------:R0:W-:Y:S04]  /*c3c0*/  STL.U16 [R9+0x1fc], R11 ;  /* 0x0001fc0b09007387 */ /* 0x0001e80000100400 */
[----:B-----5:R0:W-:Y:S02]  /*c3d0*/  STL [R3+-0x208], R8 ;  /* 0xfffdf80803007387 */ /* 0x0201e40000100800 */
.L_x_664:
[----:B------:R-:W-:Y:S05]  /*c3e0*/  BSYNC.RECONVERGENT B1 ;  /* 0x0000000000017941 */ /* 0x000fea0003800200 */
.L_x_660:
[----:B------:R-:W-:Y:S01]  /*c3f0*/  VIADD R4, R4, 0xfffffffc ;  /* 0xfffffffc04047836 */ /* 0x000fe20000000000 */
[----:B------:R-:W-:Y:S06]  /*c400*/  BRA `(.L_x_665) ;  /* 0xfffffff800247947 */ /* 0x000fec000383ffff */
.L_x_659:
        /* <DEDUP_REMOVED lines=156> */
.L_x_643:
[----:B------:R-:W-:Y:S05]  /*cdd0*/  BSYNC.RECONVERGENT B0 ;  /* 0x0000000000007941 */ /* 0x000fea0003800200 */
.L_x_642:
        /* <DEDUP_REMOVED lines=514> */
.L_x_691:
        /* <DEDUP_REMOVED lines=16> */
.L_x_690:
        /* <DEDUP_REMOVED lines=11> */
.L_x_671:
        /* <DEDUP_REMOVED lines=12> */
.L_x_672:
[----:B------:R-:W-:Y:S05]  /*f070*/  BSYNC.RELIABLE B2 ;  /* 0x0000000000027941 */ /* 0x000fea0003800100 */
.L_x_670:
[----:B------:R-:W-:-:S05]  /*f080*/  PRMT R7, R8, 0x7632, R7 ;  /* 0x0000763208077816 */ /* 0x000fca0000000007 */
[----:B------:R-:W-:Y:S04]  /*f090*/  STL.U16 [R9+0x200], R7 ;  /* 0x0002000709007387 */ /* 0x000fe80000100400 */
[----:B------:R-:W2:Y:S04]  /*f0a0*/  LDL R8, [R3+-0x1fc] ;  /* 0xfffe040003087983 */ /* 0x000ea80000100800 */
[----:B--2---:R-:W-:Y:S04]  /*f0b0*/  STL [R3+-0x200], R8 ;  /* 0xfffe000803007387 */ /* 0x004fe80000100800 */
[----:B------:R2:W-:Y:S04]  /*f0c0*/  STL.U16 [R9+0x202], R5 ;  /* 0x0002020509007387 */ /* 0x0005e80000100400 */
[----:B-----5:R3:W-:Y:S04]  /*f0d0*/  STL [R3+-0x1fc], R6 ;  /* 0xfffe040603007387 */ /* 0x0207e80000100800 */
[----:B--2---:R3:W5:Y:S02]  /*f0e0*/  LDL.U16 R5, [R9+0x200] ;  /* 0x0002000009057983 */ /* 0x0047640000100400 */
.L_x_673:
[----:B------:R-:W-:Y:S05]  /*f0f0*/  BSYNC.RECONVERGENT B1 ;  /* 0x0000000000017941 */ /* 0x000fea0003800200 */
.L_x_669:
[----:B---3--:R-:W2:Y:S01]  /*f100*/  LDL.U16 R6, [R9+0x1fe] ;  /* 0x0001fe0009067983 */ /* 0x008ea20000100400 */
[----:B------:R-:W-:Y:S04]  /*f110*/  BSSY.RECONVERGENT B1, `(.L_x_674) ;  /* 0x0000019000017945 */ /* 0x000fe80003800200 */
[----:B------:R-:W-:Y:S01]  /*f120*/  BSSY.RELIABLE B2, `(.L_x_675) ;  /* 0x0000011000027945 */ /* 0x000fe20003800100 */
[----:B--2--5:R-:W-:-:S13]  /*f130*/  HSETP2.GT.AND P1, PT, R5.H0_H0, R6.H0_H0, PT ;  /* 0x2000000605007234 */ /* 0x024fda0003f24800 */
[----:B------:R-:W-:Y:S05]  /*f140*/  @!P1 BRA `(.L_x_676) ;  /* 0x0000000000089947 */ /* 0x000fea0003800000 */
[----:B------:R2:W5:Y:S01]  /*f150*/  LDL R8, [R3+-0x204] ;  /* 0xfffdfc0003087983 */ /* 0x0005620000100800 */
[----:B------:R-:W-:Y:S05]  /*f160*/  BRA `(.L_x_677) ;  /* 0x0000000000307947 */ /* 0x000fea0003800000 */
.L_x_676:
        /* <DEDUP_REMOVED lines=12> */
.L_x_677:
[----:B------:R-:W-:Y:S05]  /*f230*/  BSYNC.RELIABLE B2 ;  /* 0x0000000000027941 */ /* 0x000fea0003800100 */
.L_x_675:
[----:B------:R-:W-:Y:S04]  /*f240*/  STL.U16 [R9+0x1fe], R5 ;  /* 0x0001fe0509007387 */ /* 0x000fe80000100400 */
[----:B------:R-:W3:Y:S04]  /*f250*/  LDL R10, [R3+-0x200] ;  /* 0xfffe0000030a7983 */ /* 0x000ee80000100800 */
[----:B---3--:R-:W-:Y:S04]  /*f260*/  STL [R3+-0x204], R10 ;  /* 0xfffdfc0a03007387 */ /* 0x008fe80000100800 */
[----:B------:R3:W-:Y:S04]  /*f270*/  STL.U16 [R9+0x200], R6 ;  /* 0x0002000609007387 */ /* 0x0007e80000100400 */
[----:B-----5:R4:W-:Y:S04]  /*f280*/  STL [R3+-0x200], R8 ;  /* 0xfffe000803007387 */ /* 0x0209e80000100800 */
[----:B---3--:R4:W5:Y:S02]  /*f290*/  LDL.U16 R6, [R9+0x1fe] ;  /* 0x0001fe0009067983 */ /* 0x0089640000100400 */
.L_x_678:
[----:B------:R-:W-:Y:S05]  /*f2a0*/  BSYNC.RECONVERGENT B1 ;  /* 0x0000000000017941 */ /* 0x000fea0003800200 */
.L_x_674:
[----:B------:R-:W3:Y:S01]  /*f2b0*/  LDL.U16 R7, [R9+0x1fc] ;  /* 0x0001fc0009077983 */ /* 0x000ee20000100400 */
[----:B------:R-:W-:Y:S04]  /*f2c0*/  BSSY.RECONVERGENT B1, `(.L_x_679) ;  /* 0x0000018000017945 */ /* 0x000fe80003800200 */
[----:B------:R-:W-:Y:S01]  /*f2d0*/  BSSY.RELIABLE B2, `(.L_x_680) ;  /* 0x0000011000027945 */ /* 0x000fe20003800100 */
[----:B---3-5:R-:W-:-:S13]  /*f2e0*/  HSETP2.GT.AND P1, PT, R6.H0_H0, R7.H0_H0, PT ;  /* 0x2000000706007234 */ /* 0x028fda0003f24800 */
[----:B------:R-:W-:Y:S05]  /*f2f0*/  @!P1 BRA `(.L_x_681) ;  /* 0x0000000000089947 */ /* 0x000fea0003800000 */
[----:B----4-:R3:W5:Y:S01]  /*f300*/  LDL R8, [R3+-0x208] ;  /* 0xfffdf80003087983 */ /* 0x0107620000100800 */
[----:B------:R-:W-:Y:S05]  /*f310*/  BRA `(.L_x_682) ;  /* 0x0000000000307947 */ /* 0x000fea0003800000 */
.L_x_681:
        /* <DEDUP_REMOVED lines=12> */
.L_x_682:
[----:B------:R-:W-:Y:S05]  /*f3e0*/  BSYNC.RELIABLE B2 ;  /* 0x0000000000027941 */ /* 0x000fea0003800100 */
.L_x_680:
[----:B------:R4:W-:Y:S04]  /*f3f0*/  STL.U16 [R9+0x1fc], R6 ;  /* 0x0001fc0609007387 */ /* 0x0009e80000100400 */
[----:B------:R-:W2:Y:S04]  /*f400*/  LDL R10, [R3+-0x204] ;  /* 0xfffdfc00030a7983 */ /* 0x000ea80000100800 */
[----:B--2---:R4:W-:Y:S04]  /*f410*/  STL [R3+-0x208], R10 ;  /* 0xfffdf80a03007387 */ /* 0x0049e80000100800 */
[----:B------:R4:W-:Y:S04]  /*f420*/  STL.U16 [R9+0x1fe], R7 ;  /* 0x0001fe0709007387 */ /* 0x0009e80000100400 */
[----:B-----5:R4:W-:Y:S02]  /*f430*/  STL [R3+-0x204], R8 ;  /* 0xfffdfc0803007387 */ /* 0x0209e40000100800 */
.L_x_683:
[----:B------:R-:W-:Y:S05]  /*f440*/  BSYNC.RECONVERGENT B1 ;  /* 0x0000000000017941 */ /* 0x000fea0003800200 */
.L_x_679:
        /* <DEDUP_REMOVED lines=13> */
.L_x_687:
        /* <DEDUP_REMOVED lines=12> */
.L_x_688:
[----:B------:R-:W-:Y:S05]  /*f5e0*/  BSYNC.RELIABLE B2 ;  /* 0x0000000000027941 */ /* 0x000fea0003800100 */
.L_x_686:
[----:B------:R0:W-:Y:S04]  /*f5f0*/  STL.U16 [R5+0x200], R10 ;  /* 0x0002000a05007387 */ /* 0x0001e80000100400 */
[----:B------:R-:W2:Y:S04]  /*f600*/  LDL R7, [R3+-0x208] ;  /* 0xfffdf80003077983 */ /* 0x000ea80000100800 */
[----:B--2---:R0:W-:Y:S04]  /*f610*/  STL [R6], R7 ;  /* 0x0000000706007387 */ /* 0x0041e80000100800 */
[----:B------:R0:W-:Y:S04]  /*f620*/  STL.U16 [R9+0x1fc], R11 ;  /* 0x0001fc0b09007387 */ /* 0x0001e80000100400 */
[----:B-----5:R0:W-:Y:S02]  /*f630*/  STL [R3+-0x208], R8 ;  /* 0xfffdf80803007387 */ /* 0x0201e40000100800 */
.L_x_689:
[----:B------:R-:W-:Y:S05]  /*f640*/  BSYNC.RECONVERGENT B1 ;  /* 0x0000000000017941 */ /* 0x000fea0003800200 */
.L_x_685:
[----:B------:R-:W-:Y:S01]  /*f650*/  VIADD R4, R4, 0xfffffffc ;  /* 0xfffffffc04047836 */ /* 0x000fe20000000000 */
[----:B------:R-:W-:Y:S06]  /*f660*/  BRA `(.L_x_690) ;  /* 0xfffffff800247947 */ /* 0x000fec000383ffff */
.L_x_684:
        /* <DEDUP_REMOVED lines=156> */
.L_x_668:
[----:B------:R-:W-:Y:S05]  /*10030*/  BSYNC.RECONVERGENT B0 ;  /* 0x0000000000007941 */ /* 0x000fea0003800200 */
.L_x_667:
        /* <DEDUP_REMOVED lines=514> */
.L_x_716:
        /* <DEDUP_REMOVED lines=16> */
.L_x_715:
        /* <DEDUP_REMOVED lines=11> */
.L_x_696:
        /* <DEDUP_REMOVED lines=12> */
.L_x_697:
[----:B------:R-:W-:Y:S05]  /*122d0*/  BSYNC.RELIABLE B2 ;  /* 0x0000000000027941 */ /* 0x000fea0003800100 */
.L_x_695:
[----:B------:R-:W-:-:S05]  /*122e0*/  PRMT R7, R8, 0x7632, R7 ;  /* 0x0000763208077816 */ /* 0x000fca0000000007 */
[----:B------:R-:W-:Y:S04]  /*122f0*/  STL.U16 [R9+0x200], R7 ;  /* 0x0002000709007387 */ /* 0x000fe80000100400 */
[----:B------:R-:W2:Y:S04]  /*12300*/  LDL R8, [R3+-0x1fc] ;  /* 0xfffe040003087983 */ /* 0x000ea80000100800 */
[----:B--2---:R-:W-:Y:S04]  /*12310*/  STL [R3+-0x200], R8 ;  /* 0xfffe000803007387 */ /* 0x004fe80000100800 */
[----:B------:R2:W-:Y:S04]  /*12320*/  STL.U16 [R9+0x202], R5 ;  /* 0x0002020509007387 */ /* 0x0005e80000100400 */
[----:B-----5:R3:W-:Y:S04]  /*12330*/  STL [R3+-0x1fc], R6 ;  /* 0xfffe040603007387 */ /* 0x0207e80000100800 */
[----:B--2---:R3:W5:Y:S02]  /*12340*/  LDL.U16 R5, [R9+0x200] ;  /* 0x0002000009057983 */ /* 0x0047640000100400 */
.L_x_698:
[----:B------:R-:W-:Y:S05]  /*12350*/  BSYNC.RECONVERGENT B1 ;  /* 0x0000000000017941 */ /* 0x000fea0003800200 */
.L_x_694:
[----:B---3--:R-:W2:Y:S01]  /*12360*/  LDL.U16 R6, [R9+0x1fe] ;  /* 0x0001fe0009067983 */ /* 0x008ea20000100400 */
[----:B------:R-:W-:Y:S04]  /*12370*/  BSSY.RECONVERGENT B1, `(.L_x_699) ;  /* 0x0000019000017945 */ /* 0x000fe80003800200 */
[----:B------:R-:W-:Y:S01]  /*12380*/  BSSY.RELIABLE B2, `(.L_x_700) ;  /* 0x0000011000027945 */ /* 0x000fe20003800100 */
[----:B--2--5:R-:W-:-:S13]  /*12390*/  HSETP2.GT.AND P1, PT, R5.H0_H0, R6.H0_H0, PT ;  /* 0x2000000605007234 */ /* 0x024fda0003f24800 */
[----:B------:R-:W-:Y:S05]  /*123a0*/  @!P1 BRA `(.L_x_701) ;  /* 0x0000000000089947 */ /* 0x000fea0003800000 */
[----:B------:R2:W5:Y:S01]  /*123b0*/  LDL R8, [R3+-0x204] ;  /* 0xfffdfc0003087983 */ /* 0x0005620000100800 */
[----:B------:R-:W-:Y:S05]  /*123c0*/  BRA `(.L_x_702) ;  /* 0x0000000000307947 */ /* 0x000fea0003800000 */
.L_x_701:
        /* <DEDUP_REMOVED lines=12> */
.L_x_702:
[----:B------:R-:W-:Y:S05]  /*12490*/  BSYNC.RELIABLE B2 ;  /* 0x0000000000027941 */ /* 0x000fea0003800100 */
.L_x_700:
[----:B------:R-:W-:Y:S04]  /*124a0*/  STL.U16 [R9+0x1fe], R5 ;  /* 0x0001fe0509007387 */ /* 0x000fe80000100400 */
[----:B------:R-:W3:Y:S04]  /*124b0*/  LDL R10, [R3+-0x200] ;  /* 0xfffe0000030a7983 */ /* 0x000ee80000100800 */
[----:B---3--:R-:W-:Y:S04]  /*124c0*/  STL [R3+-0x204], R10 ;  /* 0xfffdfc0a03007387 */ /* 0x008fe80000100800 */
[----:B------:R3:W-:Y:S04]  /*124d0*/  STL.U16 [R9+0x200], R6 ;  /* 0x0002000609007387 */ /* 0x0007e80000100400 */
[----:B-----5:R4:W-:Y:S04]  /*124e0*/  STL [R3+-0x200], R8 ;  /* 0xfffe000803007387 */ /* 0x0209e80000100800 */
[----:B---3--:R4:W5:Y:S02]  /*124f0*/  LDL.U16 R6, [R9+0x1fe] ;  /* 0x0001fe0009067983 */ /* 0x0089640000100400 */
.L_x_703:
[----:B------:R-:W-:Y:S05]  /*12500*/  BSYNC.RECONVERGENT B1 ;  /* 0x0000000000017941 */ /* 0x000fea0003800200 */
.L_x_699:
[----:B------:R-:W3:Y:S01]  /*12510*/  LDL.U16 R7, [R9+0x1fc] ;  /* 0x0001fc0009077983 */ /* 0x000ee20000100400 */
[----:B------:R-:W-:Y:S04]  /*12520*/  BSSY.RECONVERGENT B1, `(.L_x_704) ;  /* 0x0000018000017945 */ /* 0x000fe80003800200 */
[----:B------:R-:W-:Y:S01]  /*12530*/  BSSY.RELIABLE B2, `(.L_x_705) ;  /* 0x0000011000027945 */ /* 0x000fe20003800100 */
[----:B---3-5:R-:W-:-:S13]  /*12540*/  HSETP2.GT.AND P1, PT, R6.H0_H0, R7.H0_H0, PT ;  /* 0x2000000706007234 */ /* 0x028fda0003f24800 */
[----:B------:R-:W-:Y:S05]  /*12550*/  @!P1 BRA `(.L_x_706) ;  /* 0x0000000000089947 */ /* 0x000fea0003800000 */
[----:B----4-:R3:W5:Y:S01]  /*12560*/  LDL R8, [R3+-0x208] ;  /* 0xfffdf80003087983 */ /* 0x0107620000100800 */
[----:B------:R-:W-:Y:S05]  /*12570*/  BRA `(.L_x_707) ;  /* 0x0000000000307947 */ /* 0x000fea0003800000 */
.L_x_706:
        /* <DEDUP_REMOVED lines=12> */
.L_x_707:
[----:B------:R-:W-:Y:S05]  /*12640*/  BSYNC.RELIABLE B2 ;  /* 0x0000000000027941 */ /* 0x000fea0003800100 */
.L_x_705:
[----:B------:R4:W-:Y:S04]  /*12650*/  STL.U16 [R9+0x1fc], R6 ;  /* 0x0001fc0609007387 */ /* 0x0009e80000100400 */
[----:B------:R-:W2:Y:S04]  /*12660*/  LDL R10, [R3+-0x204] ;  /* 0xfffdfc00030a7983 */ /* 0x000ea80000100800 */
[----:B--2---:R4:W-:Y:S04]  /*12670*/  STL [R3+-0x208], R10 ;  /* 0xfffdf80a03007387 */ /* 0x0049e80000100800 */
[----:B------:R4:W-:Y:S04]  /*12680*/  STL.U16 [R9+0x1fe], R7 ;  /* 0x0001fe0709007387 */ /* 0x0009e80000100400 */
[----:B-----5:R4:W-:Y:S02]  /*12690*/  STL [R3+-0x204], R8 ;  /* 0xfffdfc0803007387 */ /* 0x0209e40000100800 */
.L_x_708:
[----:B------:R-:W-:Y:S05]  /*126a0*/  BSYNC.RECONVERGENT B1 ;  /* 0x0000000000017941 */ /* 0x000fea0003800200 */
.L_x_704:
        /* <DEDUP_REMOVED lines=13> */
.L_x_712:
        /* <DEDUP_REMOVED lines=12> */
.L_x_713:
[----:B------:R-:W-:Y:S05]  /*12840*/  BSYNC.RELIABLE B2 ;  /* 0x0000000000027941 */ /* 0x000fea0003800100 */
.L_x_711:
[----:B------:R0:W-:Y:S04]  /*12850*/  STL.U16 [R5+0x200], R10 ;  /* 0x0002000a05007387 */ /* 0x0001e80000100400 */
[----:B------:R-:W2:Y:S04]  /*12860*/  LDL R7, [R3+-0x208] ;  /* 0xfffdf80003077983 */ /* 0x000ea80000100800 */
[----:B--2---:R0:W-:Y:S04]  /*12870*/  STL [R6], R7 ;  /* 0x0000000706007387 */ /* 0x0041e80000100800 */
[----:B------:R0:W-:Y:S04]  /*12880*/  STL.U16 [R9+0x1fc], R11 ;  /* 0x0001fc0b09007387 */ /* 0x0001e80000100400 */
[----:B-----5:R0:W-:Y:S02]  /*12890*/  STL [R3+-0x208], R8 ;  /* 0xfffdf80803007387 */ /* 0x0201e40000100800 */
.L_x_714:
[----:B------:R-:W-:Y:S05]  /*128a0*/  BSYNC.RECONVERGENT B1 ;  /* 0x0000000000017941 */ /* 0x000fea0003800200 */
.L_x_710:
[----:B------:R-:W-:Y:S01]  /*128b0*/  VIADD R4, R4, 0xfffffffc ;  /* 0xfffffffc04047836 */ /* 0x000fe20000000000 */
[----:B------:R-:W-:Y:S06]  /*128c0*/  BRA `(.L_x_715) ;  /* 0xfffffff800247947 */ /* 0x000fec000383ffff */
.L_x_709:
        /* <DEDUP_REMOVED lines=156> */
.L_x_693:
[----:B------:R-:W-:Y:S05]  /*13290*/  BSYNC.RECONVERGENT B0 ;  /* 0x0000000000007941 */ /* 0x000fea0003800200 */
.L_x_692:
[----:B------:R-:W-:Y:S05]  /*132a0*/  WARPSYNC.ALL ;  /* 0x0000000000007948 */ /* 0x000fea0003800000 */
[----:B-----5:R1:W-:Y:S01]  /*132b0*/  STL.64 [R0+0x200], R2 ;  /* 0x0002000200007387 */ /* 0x0203e20000100a00 */
[----:B------:R-:W-:-:S03]  /*132c0*/  IMAD.MOV.U32 R201, RZ, RZ, R202 ;  /* 0x000000ffffc97224 */ /* 0x000fc600078e00ca */
[----:B------:R-:W-:Y:S04]  /*132d0*/  STL.64 [R0+0x1f8], R4 ;  /* 0x0001f80400007387 */ /* 0x000fe80000100a00 */
[----:B------:R2:W-:Y:S01]  /*132e0*/  STL.64 [R0+0x190], R30 ;  /* 0x0001901e00007387 */ /* 0x0005e20000100a00 */
[----:B-1----:R-:W-:Y:S01]  /*132f0*/  MOV R2, R195 ;  /* 0x000000c300027202 */ /* 0x002fe20000000f00 */
[----:B------:R-:W-:Y:S02]  /*13300*/  IMAD.MOV.U32 R3, RZ, RZ, R194 ;  /* 0x000000ffff037224 */ /* 0x000fe400078e00c2 */
[----:B------:R-:W-:Y:S04]  /*13310*/  STL.64 [R0+0x8], R128 ;  /* 0x0000088000007387 */ /* 0x000fe80000100a00 */
[----:B------:R1:W-:Y:S01]  /*13320*/  STL.64 [R0+0x208], R2 ;  /* 0x0002080200007387 */ /* 0x0003e20000100a00 */
[----:B--2---:R-:W-:Y:S01]  /*13330*/  IMAD.MOV.U32 R30, RZ, RZ, R131 ;  /* 0x000000ffff1e7224 */ /* 0x004fe200078e0083 */
[----:B------:R-:W2:Y:S01]  /*13340*/  S2R R4, SR_TID.X ;  /* 0x0000000000047919 */ /* 0x000ea20000002100 */
        /* <DEDUP_REMOVED lines=11> */
[----:B------:R-:W-:Y:S01]  /*13400*/  STL.64 [R0+0x38], R116 ;  /* 0x0000387400007387 */ /* 0x000fe20000100a00 */
[----:B--2---:R-:W-:-:S03]  /*13410*/  ISETP.NE.AND P0, PT, R4, RZ, PT ;  /* 0x000000ff0400720c */ /* 0x004fc60003f05270 */
        /* <DEDUP_REMOVED lines=100> */
[----:B------:R-:W-:Y:S04]  /*13a60*/  STL.64 [R0], R30 ;  /* 0x0000001e00007387 */ /* 0x000fe80000100a00 */
        /* <DEDUP_REMOVED lines=24> */
[----:B-1----:R-:W-:Y:S01]  /*13bf0*/  IMAD.MOV.U32 R2, RZ, RZ, R233 ;  /* 0x000000ffff027224 */ /* 0x002fe200078e00e9 */
[----:B------:R-:W-:-:S05]  /*13c00*/  MOV R3, R234 ;  /* 0x000000ea00037202 */ /* 0x000fca0000000f00 */
[----:B------:R1:W-:Y:S02]  /*13c10*/  STL.64 [R0+0x2e8], R2 ;  /* 0x0002e80200007387 */ /* 0x0003e40000100a00 */
[----:B-1----:R-:W-:Y:S02]  /*13c20*/  IMAD.MOV.U32 R2, RZ, RZ, R235 ;  /* 0x000000ffff027224 */ /* 0x002fe400078e00eb */
[----:B------:R-:W-:-:S05]  /*13c30*/  IMAD.MOV.U32 R3, RZ, RZ, R236 ;  /* 0x000000ffff037224 */ /* 0x000fca00078e00ec */
[----:B------:R1:W-:Y:S01]  /*13c40*/  STL.64 [R0+0x2f0], R2 ;  /* 0x0002f00200007387 */ /* 0x0003e20000100a00 */
[----:B------:R-:W-:Y:S06]  /*13c50*/  BAR.SYNC.DEFER_BLOCKING 0x0 ;  /* 0x0000000000007b1d */ /* 0x000fec0000010000 */
[----:B------:R-:W-:Y:S05]  /*13c60*/  @P0 EXIT ;  /* 0x000000000000094d */ /* 0x000fea0003800000 */
[----:B------:R-:W2:Y:S01]  /*13c70*/  S2R R11, SR_CTAID.X ;  /* 0x00000000000b7919 */ /* 0x000ea20000002500 */
[----:B------:R-:W2:Y:S01]  /*13c80*/  LDCU UR4, c[0x0][0x3a0] ;  /* 0x00007400ff0477ac */ /* 0x000ea20008000800 */
[----:B-1----:R-:W1:Y:S01]  /*13c90*/  LDC.64 R2, c[0x0][0x390] ;  /* 0x0000e400ff027b82 */ /* 0x002e620000000a00 */
[----:B------:R-:W3:Y:S01]  /*13ca0*/  MUFU.LG2 R130, R130 ;  /* 0x0000008200827308 */ /* 0x000ee20000000c00 */
[----:B------:R-:W-:-:S06]  /*13cb0*/  VIADD R24, R0, 0x14 ;  /* 0x0000001400187836 */ /* 0x000fcc0000000000 */
[----:B------:R-:W4:Y:S08]  /*13cc0*/  LDC.64 R4, c[0x0][0x398] ;  /* 0x0000e600ff047b82 */ /* 0x000f300000000a00 */
[----:B------:R-:W5:Y:S01]  /*13cd0*/  LDC.64 R6, c[0x0][0x388] ;  /* 0x0000e200ff067b82 */ /* 0x000f620000000a00 */
[----:B--2---:R-:W-:Y:S01]  /*13ce0*/  IMAD R8, R11, UR4, RZ ;  /* 0x000000040b087c24 */ /* 0x004fe2000f8e02ff */
[----:B------:R-:W-:-:S03]  /*13cf0*/  USHF.L.U32 UR4, UR4, 0x1, URZ ;  /* 0x0000000104047899 */ /* 0x000fc600080006ff */
[----:B------:R-:W-:Y:S02]  /*13d00*/  IMAD.SHL.U32 R9, R8, 0x2, RZ ;  /* 0x0000000208097824 */ /* 0x000fe400078e00ff */
[----:B------:R-:W-:Y:S02]  /*13d10*/  IMAD.MOV.U32 R8, RZ, RZ, RZ ;  /* 0x000000ffff087224 */ /* 0x000fe400078e00ff */
[----:B-1----:R-:W-:-:S04]  /*13d20*/  IMAD.WIDE R2, R9, 0x4, R2 ;  /* 0x0000000409027825 */ /* 0x002fc800078e0202 */
[----:B----4-:R-:W-:Y:S01]  /*13d30*/  IMAD.WIDE R4, R9, 0x2, R4 ;  /* 0x0000000209047825 */ /* 0x010fe200078e0204 */
[----:B------:R-:W-:Y:S02]  /*13d40*/  IADD3 R13, P0, PT, R2, 0x10, RZ ;  /* 0x00000010020d7810 */ /* 0x000fe40007f1e0ff */
[----:B------:R-:W-:-:S03]  /*13d50*/  IADD3 R17, P1, PT, R4, 0x8, RZ ;  /* 0x0000000804117810 */ /* 0x000fc60007f3e0ff */
[----:B------:R-:W-:Y:S02]  /*13d60*/  IMAD.X R16, RZ, RZ, R3, P0 ;  /* 0x000000ffff107224 */ /* 0x000fe400000e0603 */
[----:B-----5:R-:W-:Y:S01]  /*13d70*/  IMAD.WIDE.U32 R2, R11, 0x4, R6 ;  /* 0x000000040b027825 */ /* 0x020fe200078e0006 */
[----:B---3--:R-:W-:-:S07]  /*13d80*/  IADD3.X R26, PT, PT, RZ, R5, RZ, P1, !PT ;  /* 0x00000005ff1a7210 */ /* 0x008fce0000ffe4ff */
.L_x_717:
[C---:B------:R-:W-:Y:S01]  /*13d90*/  ISETP.GE.AND P6, PT, R8.reuse, UR4, PT ;  /* 0x0000000408007c0c */ /* 0x040fe2000bfc6270 */
[----:B------:R-:W2:Y:S01]  /*13da0*/  LDL.U16 R4, [R0+0x208] ;  /* 0x0002080000047983 */ /* 0x000ea20000100400 */
[----:B------:R-:W-:-:S03]  /*13db0*/  VIADD R6, R8, 0x1 ;  /* 0x0000000108067836 */ /* 0x000fc60000000000 */
[----:B------:R-:W3:Y:S01]  /*13dc0*/  LDL.U16 R9, [R0+0x20a] ;  /* 0x00020a0000097983 */ /* 0x000ee20000100400 */
[----:B------:R-:W-:-:S03]  /*13dd0*/  VIADD R10, R8, 0x2 ;  /* 0x00000002080a7836 */ /* 0x000fc60000000000 */
[----:B------:R-:W4:Y:S04]  /*13de0*/  LDL.U16 R12, [R0+0x20c] ;  /* 0x00020c00000c7983 */ /* 0x000f280000100400 */
[----:B------:R-:W5:Y:S04]  /*13df0*/  @!P6 LDG.E.CONSTANT R5, desc[UR8][R2.64] ;  /* 0x000000080205e981 */ /* 0x000f68000c1e9900 */
[----:B------:R-:W3:Y:S01]  /*13e00*/  @!P6 LDL R7, [R24+-0xc] ;  /* 0xfffff4001807e983 */ /* 0x000ee20000100800 */
[----:B------:R-:W-:Y:S02]  /*13e10*/  ISETP.GE.AND P5, PT, R6, UR4, PT ;  /* 0x0000000406007c0c */ /* 0x000fe4000bfa6270 */
[----:B------:R-:W-:Y:S01]  /*13e20*/  IADD3 R6, PT, PT, R8, 0x3, RZ ;  /* 0x0000000308067810 */ /* 0x000fe20007ffe0ff */
[----:B------:R-:W4:Y:S01]  /*13e30*/  LDL.U16 R14, [R0+0x20e] ;  /* 0x00020e00000e7983 */ /* 0x000f220000100400 */
[----:B------:R-:W-:-:S02]  /*13e40*/  ISETP.GE.AND P4, PT, R10, UR4, PT ;  /* 0x000000040a007c0c */ /* 0x000fc4000bf86270 */
[----:B------:R-:W-:Y:S01]  /*13e50*/  ISETP.GE.AND P3, PT, R6, UR4, PT ;  /* 0x0000000406007c0c */ /* 0x000fe2000bf66270 */
[----:B------:R-:W-:Y:S01]  /*13e60*/  VIADD R6, R8, 0x4 ;  /* 0x0000000408067836 */ /* 0x000fe20000000000 */
[----:B------:R-:W4:Y:S04]  /*13e70*/  LDL.U16 R18, [R0+0x212] ;  /* 0x0002120000127983 */ /* 0x000f280000100400 */
[----:B------:R-:W-:Y:S01]  /*13e80*/  ISETP.GE.AND P2, PT, R6, UR4, PT ;  /* 0x0000000406007c0c */ /* 0x000fe2000bf46270 */
[----:B------:R-:W4:Y:S01]  /*13e90*/  @!P5 LDG.E.CONSTANT R28, desc[UR8][R2.64] ;  /* 0x00000008021cd981 */ /* 0x000f22000c1e9900 */
[----:B------:R-:W-:-:S03]  /*13ea0*/  VIADD R10, R8, 0x5 ;  /* 0x00000005080a7836 */ /* 0x000fc60000000000 */
[----:B------:R-:W4:Y:S02]  /*13eb0*/  @!P4 LDG.E.CONSTANT R27, desc[UR8][R2.64] ;  /* 0x00000008021bc981 */ /* 0x000f24000c1e9900 */
[----:B------:R-:W-:Y:S01]  /*13ec0*/  ISETP.GE.AND P1, PT, R10, UR4, PT ;  /* 0x000000040a007c0c */ /* 0x000fe2000bf26270 */
[----:B------:R-:W-:Y:S01]  /*13ed0*/  VIADD R10, R8, 0x7 ;  /* 0x00000007080a7836 */ /* 0x000fe20000000000 */
[----:B------:R-:W4:Y:S04]  /*13ee0*/  @!P3 LDG.E.CONSTANT R30, desc[UR8][R2.64] ;  /* 0x00000008021eb981 */ /* 0x000f28000c1e9900 */
[----:B------:R-:W4:Y:S04]  /*13ef0*/  LDL.U16 R20, [R0+0x214] ;  /* 0x0002140000147983 */ /* 0x000f280000100400 */
[----:B------:R-:W4:Y:S04]  /*13f00*/  LDL.U16 R22, [R0+0x216] ;  /* 0x0002160000167983 */ /* 0x000f280000100400 */
[----:B------:R-:W4:Y:S04]  /*13f10*/  @!P2 LDG.E.CONSTANT R29, desc[UR8][R2.64] ;  /* 0x00000008021da981 */ /* 0x000f28000c1e9900 */
[----:B------:R-:W4:Y:S04]  /*13f20*/  @!P3 LDL R15, [R24] ;  /* 0x00000000180fb983 */ /* 0x000f280000100800 */
[----:B------:R-:W4:Y:S01]  /*13f30*/  @!P1 LDL R19, [R24+0x8] ;  /* 0x0000080018139983 */ /* 0x000f220000100800 */
[----:B--2---:R-:W-:-:S05]  /*13f40*/  HADD2.F32 R4, -RZ, R4.H0_H0 ;  /* 0x20000004ff047230 */ /* 0x004fca0000004100 */
[----:B------:R-:W-:-:S04]  /*13f50*/  FADD.FTZ R11, R4, -R131 ;  /* 0x80000083040b7221 */ /* 0x000fc80000010000 */
[----:B------:R-:W-:-:S04]  /*13f60*/  @!P6 FFMA.FTZ R4, R130, -0.69314718246459960938, R11 ;  /* 0xbf3172188204e823 */ /* 0x000fc8000001000b */
[----:B-----5:R-:W-:Y:S01]  /*13f70*/  @!P6 FADD.FTZ R6, R5, R4 ;  /* 0x000000040506e221 */ /* 0x020fe20000010000 */
[----:B------:R-:W-:Y:S01]  /*13f80*/  IMAD.MOV.U32 R4, RZ, RZ, R13 ;  /* 0x000000ffff047224 */ /* 0x000fe200078e000d */
[----:B------:R-:W-:Y:S01]  /*13f90*/  MOV R5, R16 ;  /* 0x0000001000057202 */ /* 0x000fe20000000f00 */
[----:B------:R-:W-:Y:S01]  /*13fa0*/  VIADD R11, R8, 0x6 ;  /* 0x00000006080b7836 */ /* 0x000fe20000000000 */
[----:B------:R1:W2:Y:S01]  /*13fb0*/  LDL.U16 R16, [R0+0x210] ;  /* 0x0002100000107983 */ /* 0x0002a20000100400 */
[----:B------:R-:W-:-:S03]  /*13fc0*/  @!P6 F2FP.F16.F32.PACK_AB R6, RZ, R6 ;  /* 0x00000006ff06e23e */ /* 0x000fc600000000ff */
[----:B---3--:R3:W-:Y:S01]  /*13fd0*/  @!P6 STG.E desc[UR8][R4.64+-0x10], R7 ;  /* 0xfffff0070400e986 */ /* 0x0087e2000c101908 */
[----:B------:R-:W-:Y:S01]  /*13fe0*/  PRMT R25, R6, 0x7610, R25 ;  /* 0x0000761006197816 */ /* 0x000fe20000000019 */
[----:B------:R-:W-:Y:S01]  /*13ff0*/  IMAD.MOV.U32 R6, RZ, RZ, R17 ;  /* 0x000000ffff067224 */ /* 0x000fe200078e0011 */
[----:B------:R-:W-:Y:S01]  /*14000*/  ISETP.GE.AND P0, PT, R11, UR4, PT ;  /* 0x000000040b007c0c */ /* 0x000fe2000bf06270 */
[----:B------:R-:W5:Y:S04]  /*14010*/  @!P4 LDL R13, [R24+-0x4] ;  /* 0xfffffc00180dc983 */ /* 0x000f680000100800 */
[----:B------:R-:W5:Y:S01]  /*14020*/  @!P5 LDL R11, [R24+-0x8] ;  /* 0xfffff800180bd983 */ /* 0x000f620000100800 */
[----:B---3--:R-:W-:-:S03]  /*14030*/  IMAD.MOV.U32 R7, RZ, RZ, R26 ;  /* 0x000000ffff077224 */ /* 0x008fc600078e001a */
        /* <DEDUP_REMOVED lines=10> */
[----:B----4-:R-:W-:-:S03]  /*140e0*/  HADD2.F32 R12, -RZ, R12.H0_H0 ;  /* 0x2000000cff0c7230 */ /* 0x010fc60000004100 */
[----:B------:R-:W-:Y:S01]  /*140f0*/  @!P5 FFMA.FTZ R9, R130, -0.69314718246459960938, R9 ;  /* 0xbf3172188209d823 */ /* 0x000fe20000010009 */
[----:B------:R-:W-:Y:S02]  /*14100*/  HADD2.F32 R14, -RZ, R14.H0_H0 ;  /* 0x2000000eff0e7230 */ /* 0x000fe40000004100 */
[----:B0-----:R-:W-:Y:S01]  /*14110*/  FADD.FTZ R25, R12, -R131 ;  /* 0x800000830c197221 */ /* 0x001fe20000010000 */
        /* <DEDUP_REMOVED lines=16> */
[----:B-1----:R-:W-:Y:S02]  /*14220*/  VIADD R0, R0, 0x10 ;  /* 0x0000001000007836 */ /* 0x002fe40000000000 */
[----:B------:R-:W-:Y:S02]  /*14230*/  VIADD R24, R24, 0x20 ;  /* 0x0000002018187836 */ /* 0x000fe40000000000 */
[----:B--2---:R-:W-:Y:S01]  /*14240*/  HADD2.F32 R16, -RZ, R16.H0_H0 ;  /* 0x20000010ff107230 */ /* 0x004fe20000004100 */
[----:B-----5:R0:W-:Y:S04]  /*14250*/  @!P5 STG.E desc[UR8][R4.64+-0xc], R11 ;  /* 0xfffff40b0400d986 */ /* 0x0201e8000c101908 */
[----:B------:R-:W-:Y:S04]  /*14260*/  @!P5 STG.E.U16 desc[UR8][R6.64+-0x6], R12 ;  /* 0xfffffa0c0600d986 */ /* 0x000fe8000c101508 */
[----:B------:R1:W-:Y:S01]  /*14270*/  @!P4 STG.E desc[UR8][R4.64+-0x8], R13 ;  /* 0xfffff80d0400c986 */ /* 0x0003e2000c101908 */
        /* <DEDUP_REMOVED lines=8> */
[----:B---3--:R-:W-:Y:S01]  /*14300*/  @!P1 FADD.FTZ R11, R26, R11 ;  /* 0x0000000b1a0b9221 */ /* 0x008fe20000010000 */
        /* <DEDUP_REMOVED lines=19> */
[----:B------:R-:W-:-:S03]  /*14440*/  IADD3 R13, P1, PT, R4, 0x20, RZ ;  /* 0x00000020040d7810 */ /* 0x000fc60007f3e0ff */
[----:B------:R-:W-:Y:S01]  /*14450*/  IMAD.X R26, RZ, RZ, R7, P2 ;  /* 0x000000ffff1a7224 */ /* 0x000fe200010e0607 */
[----:B------:R-:W-:-:S05]  /*14460*/  IADD3.X R16, PT, PT, RZ, R5, RZ, P1, !PT ;  /* 0x00000005ff107210 */ /* 0x000fca0000ffe4ff */
[----:B-1----:R-:W-:Y:S05]  /*14470*/  @P0 BRA `(.L_x_717) ;  /* 0xfffffff800440947 */ /* 0x002fea000383ffff */
[----:B------:R-:W-:Y:S05]  /*14480*/  EXIT ;  /* 0x000000000000794d */ /* 0x000fea0003800000 */
.L_x_718:
        /* <DEDUP_REMOVED lines=15> */
.L_x_38450:


//--------------------- .text._ZN17fastertransformer38beam_online_softmax_topk_stage1_kernelI6__halfLi1ELi128ELi64EEEvPKT_S4_PKbPfiiPKi --------------------------
	.section	.text._ZN17fastertransformer38beam_online_softmax_topk_stage1_kernelI6__halfLi1ELi128ELi64EEEvPKT_S4_PKbPfiiPKi,"ax",@progbits
	.align	128
        .global         _ZN17fastertransformer38beam_online_softmax_topk_stage1_kernelI6__halfLi1ELi128ELi64EEEvPKT_S4_PKbPfiiPKi
        .type           _ZN17fastertransformer38beam_online_softmax_topk_stage1_kernelI6__halfLi1ELi128ELi64EEEvPKT_S4_PKbPfiiPKi,@function
        .size           _ZN17fastertransformer38beam_online_softmax_topk_stage1_kernelI6__halfLi1ELi128ELi64EEEvPKT_S4_PKbPfiiPKi,(.L_x_38451 - _ZN17fastertransformer38beam_online_softmax_topk_stage1_kernelI6__halfLi1ELi128ELi64EEEvPKT_S4_PKbPfiiPKi)
        .other          _ZN17fastertransformer38beam_online_softmax_topk_stage1_kernelI6__halfLi1ELi128ELi64EEEvPKT_S4_PKbPfiiPKi,@"STO_CUDA_ENTRY STV_DEFAULT"
_ZN17fastertransformer38beam_online_softmax_topk_stage1_kernelI6__halfLi1ELi128ELi64EEEvPKT_S4_PKbPfiiPKi:
.text._ZN17fastertransformer38beam_online_softmax_topk_stage1_kernelI6__halfLi1ELi128ELi64EEEvPKT_S4_PKbPfiiPKi:
[----:B------:R-:W0:Y:S01]  /*0000*/  LDC R1, c[0x0][0x37c] ;  /* 0x0000df00ff017b82 */ /* 0x000e220000000800 */
[----:B------:R-:W1:Y:S01]  /*0010*/  S2R R12, SR_CTAID.X ;  /* 0x00000000000c7919 */ /* 0x000e620000002500 */
[----:B------:R-:W1:Y:S01]  /*0020*/  LDCU.64 UR4, c[0x0][0x390] ;  /* 0x00007200ff0477ac */ /* 0x000e620008000a00 */
[----:B0-----:R-:W-:Y:S01]  /*0030*/  VIADD R1, R1, 0xfffff3b8 ;  /* 0xfffff3b801017836 */ /* 0x001fe20000000000 */
[----:B------:R-:W0:Y:S04]  /*0040*/  LDCU.64 UR8, c[0x0][0x358] ;  /* 0x00006b00ff0877ac */ /* 0x000e280008000a00 */
[----:B------:R-:W2:Y:S08]  /*0050*/  LDC R13, c[0x0][0x374] ;  /* 0x0000dd00ff0d7b82 */ /* 0x000eb00000000800 */
[----:B------:R-:W3:Y:S01]  /*0060*/  LDC R14, c[0x0][0x3a0] ;  /* 0x0000e800ff0e7b82 */ /* 0x000ee20000000800 */
[----:B-1----:R-:W-:-:S05]  /*0070*/  IADD3 R2, P0, PT, R12, UR4, RZ ;  /* 0x000000040c027c10 */ /* 0x002fca000ff1e0ff */
[----:B------:R-:W-:-:S06]  /*0080*/  IMAD.X R3, RZ, RZ, UR5, P0 ;  /* 0x00000005ff037e24 */ /* 0x000fcc00080e06ff */
[----:B0-----:R0:W4:Y:S01]  /*0090*/  LDG.E.U8.CONSTANT R3, desc[UR8][R2.64] ;  /* 0x0000000802037981 */ /* 0x001122000c1e9100 */
[----:B--2---:R-:W1:Y:S01]  /*00a0*/  I2F.U32.RP R6, R13 ;  /* 0x0000000d00067306 */ /* 0x004e620000209000 */
[----:B------:R-:W-:Y:S01]  /*00b0*/  IMAD.MOV.U32 R4, RZ, RZ, RZ ;  /* 0x000000ffff047224 */ /* 0x000fe200078e00ff */
[----:B------:R-:W2:Y:S01]  /*00c0*/  S2UR UR4, SR_CTAID.Y ;  /* 0x00000000000479c3 */ /* 0x000ea20000002600 */
[----:B------:R-:W-:Y:S01]  /*00d0*/  IMAD.MOV.U32 R8, RZ, RZ, -0x4000401 ;  /* 0xfbfffbffff087424 */ /* 0x000fe200078e00ff */
[----:B------:R-:W-:Y:S01]  /*00e0*/  ISETP.NE.U32.AND P2, PT, R13, RZ, PT ;  /* 0x000000ff0d00720c */ /* 0x000fe20003f45070 */
[----:B------:R-:W-:Y:S01]  /*00f0*/  IMAD.MOV.U32 R10, RZ, RZ, -0x38802000 ;  /* 0xc77fe000ff0a7424 */ /* 0x000fe200078e00ff */
[----:B------:R-:W-:Y:S01]  /*0100*/  BSSY.RECONVERGENT B0, `(.L_x_719) ;  /* 0x00001e0000007945 */ /* 0x000fe20003800200 */
[----:B------:R-:W-:Y:S02]  /*0110*/  IMAD.MOV.U32 R11, RZ, RZ, RZ ;  /* 0x000000ffff0b7224 */ /* 0x000fe400078e00ff */
[----:B------:R-:W-:-:S03]  /*0120*/  IMAD.MOV.U32 R132, RZ, RZ, -0x38802000 ;  /* 0xc77fe000ff847424 */ /* 0x000fc600078e00ff */
[----:B------:R-:W-:Y:S01]  /*0130*/  STL.64 [R1+0x608], R10 ;  /* 0x0006080a01007387 */ /* 0x000fe20000100a00 */
[----:B-1----:R-:W1:Y:S02]  /*0140*/  MUFU.RCP R6, R6 ;  /* 0x0000000600067308 */ /* 0x002e640000001000 */
[----:B-1----:R-:W-:-:S06]  /*0150*/  VIADD R7, R6, 0xffffffe ;  /* 0x0ffffffe06077836 */ /* 0x002fcc0000000000 */
[----:B------:R-:W1:Y:S02]  /*0160*/  F2I.FTZ.U32.TRUNC.NTZ R5, R7 ;  /* 0x0000000700057305 */ /* 0x000e64000021f000 */
[----:B-1----:R-:W-:-:S04]  /*0170*/  IMAD.MOV R0, RZ, RZ, -R5 ;  /* 0x000000ffff007224 */ /* 0x002fc800078e0a05 */
[----:B------:R-:W-:Y:S01]  /*0180*/  IMAD R9, R0, R13, RZ ;  /* 0x0000000d00097224 */ /* 0x000fe200078e02ff */
[----:B---3--:R-:W-:-:S03]  /*0190*/  IADD3 R0, PT, PT, R13, -0x1, R14 ;  /* 0xffffffff0d007810 */ /* 0x008fc60007ffe00e */
[----:B------:R-:W-:-:S04]  /*01a0*/  IMAD.HI.U32 R5, R5, R9, R4 ;  /* 0x0000000905057227 */ /* 0x000fc800078e0004 */
[----:B------:R-:W-:Y:S02]  /*01b0*/  IMAD.MOV.U32 R9, RZ, RZ, -0x4000401 ;  /* 0xfbfffbffff097424 */ /* 0x000fe400078e00ff */
[----:B0-----:R-:W-:-:S03]  /*01c0*/  IMAD.HI.U32 R2, R5, R0, RZ ;  /* 0x0000000005027227 */ /* 0x001fc600078e00ff */
[----:B------:R-:W-:Y:S01]  /*01d0*/  STL.64 [R1+0x810], R8 ;  /* 0x0008100801007387 */ /* 0x000fe20000100a00 */
[----:B------:R-:W-:Y:S01]  /*01e0*/  IMAD.MOV.U32 R4, RZ, RZ, -0x1 ;  /* 0xffffffffff047424 */ /* 0x000fe200078e00ff */
[----:B------:R-:W-:Y:S01]  /*01f0*/  IADD3 R6, PT, PT, -R2, RZ, RZ ;  /* 0x000000ff02067210 */ /* 0x000fe20007ffe1ff */
[----:B------:R-:W-:Y:S01]  /*0200*/  IMAD.MOV.U32 R5, RZ, RZ, -0x1 ;  /* 0xffffffffff057424 */ /* 0x000fe200078e00ff */
[----:B------:R-:W-:Y:S03]  /*0210*/  STL.64 [R1+0x818], R8 ;  /* 0x0008180801007387 */ /* 0x000fe60000100a00 */
[----:B------:R-:W-:Y:S01]  /*0220*/  IMAD R0, R13, R6, R0 ;  /* 0x000000060d007224 */ /* 0x000fe200078e0200 */
[----:B------:R-:W-:Y:S04]  /*0230*/  STL.64 [R1+0x820], R8 ;  /* 0x0008200801007387 */ /* 0x000fe80000100a00 */
[C---:B------:R-:W-:Y:S01]  /*0240*/  ISETP.GE.U32.AND P0, PT, R0.reuse, R13, PT ;  /* 0x0000000d0000720c */ /* 0x040fe20003f06070 */
[----:B------:R-:W0:Y:S01]  /*0250*/  S2R R6, SR_TID.X ;  /* 0x0000000000067919 */ /* 0x000e220000002100 */
[----:B------:R-:W-:Y:S04]  /*0260*/  STL.64 [R1+0x828], R8 ;  /* 0x0008280801007387 */ /* 0x000fe80000100a00 */
[----:B------:R-:W-:Y:S07]  /*0270*/  STL.64 [R1+0x830], R8 ;  /* 0x0008300801007387 */ /* 0x000fee0000100a00 */
[----:B------:R-:W-:Y:S01]  /*0280*/  @P0 IMAD.IADD R0, R0, 0x1, -R13 ;  /* 0x0000000100000824 */ /* 0x000fe200078e0a0d */
[----:B------:R-:W-:Y:S01]  /*0290*/  STL.64 [R1+0x838], R8 ;  /* 0x0008380801007387 */ /* 0x000fe20000100a00 */
[----:B------:R-:W-:-:S03]  /*02a0*/  @P0 VIADD R2, R2, 0x1 ;  /* 0x0000000102020836 */ /* 0x000fc60000000000 */
[----:B------:R-:W-:Y:S01]  /*02b0*/  ISETP.GE.U32.AND P1, PT, R0, R13, PT ;  /* 0x0000000d0000720c */ /* 0x000fe20003f26070 */
[----:B------:R-:W-:Y:S01]  /*02c0*/  STL.64 [R1+0x840], R8 ;  /* 0x0008400801007387 */ /* 0x000fe20000100a00 */
[----:B------:R-:W-:-:S03]  /*02d0*/  MOV R0, R1 ;  /* 0x0000000100007202 */ /* 0x000fc60000000f00 */
[----:B------:R-:W-:Y:S04]  /*02e0*/  STL.64 [R1+0x848], R8 ;  /* 0x0008480801007387 */ /* 0x000fe80000100a00 */
[----:B------:R-:W-:Y:S04]  /*02f0*/  STL.64 [R1+0x850], R8 ;  /* 0x0008500801007387 */ /* 0x000fe80000100a00 */
[----:B------:R-:W-:Y:S01]  /*0300*/  STL.64 [R1+0x858], R8 ;  /* 0x0008580801007387 */ /* 0x000fe20000100a00 */
[----:B------:R-:W-:Y:S01]  /*0310*/  @P1 VIADD R2, R2, 0x1 ;  /* 0x0000000102021836 */ /* 0x000fe20000000000 */
[----:B------:R-:W-:-:S02]  /*0320*/  @!P2 LOP3.LUT R2, RZ, R13, RZ, 0x33, !PT ;  /* 0x0000000dff02a212 */ /* 0x000fc400078e33ff */
        /* <DEDUP_REMOVED lines=46> */
[----:B----4-:R-:W-:-:S03]  /*0610*/  ISETP.NE.AND P0, PT, R3, RZ, PT ;  /* 0x000000ff0300720c */ /* 0x010fc60003f05270 */
[----:B------:R-:W-:Y:S01]  /*0620*/  STL.64 [R1+0x6d0], R4 ;  /* 0x0006d00401007387 */ /* 0x000fe20000100a00 */
[----:B------:R-:W-:-:S03]  /*0630*/  IMAD.MOV.U32 R3, RZ, RZ, RZ ;  /* 0x000000ffff037224 */ /* 0x000fc600078e00ff */
        /* <DEDUP_REMOVED lines=39> */
[----:B--2---:R-:W-:-:S05]  /*08b0*/  IMAD R5, R2, UR4, RZ ;  /* 0x0000000402057c24 */ /* 0x004fca000f8e02ff */
[----:B------:R-:W-:Y:S01]  /*08c0*/  VIADDMNMX R4, R5, R2, R14, PT ;  /* 0x0000000205047246 */ /* 0x000fe2000380010e */
[----:B------:R-:W-:Y:S01]  /*08d0*/  IMAD R2, R12, R14, RZ ;  /* 0x0000000e0c027224 */ /* 0x000fe200078e02ff */
[----:B0-----:R-:W-:Y:S06]  /*08e0*/  @!P0 BRA `(.L_x_720) ;  /* 0x0000000800e08947 */ /* 0x001fec0003800000 */
[----:B------:R-:W-:-:S05]  /*08f0*/  IMAD.IADD R5, R5, 0x1, R6 ;  /* 0x0000000105057824 */ /* 0x000fca00078e0206 */
[----:B------:R-:W-:-:S13]  /*0900*/  ISETP.GE.AND P0, PT, R5, R4, PT ;  /* 0x000000040500720c */ /* 0x000fda0003f06270 */
[----:B------:R-:W-:Y:S05]  /*0910*/  @P0 BRA `(.L_x_721) ;  /* 0x0000001400780947 */ /* 0x000fea0003800000 */
[----:B------:R-:W0:Y:S02]  /*0920*/  LDC R9, c[0x0][0x3a4] ;  /* 0x0000e900ff097b82 */ /* 0x000e240000000800 */
[----:B0-----:R-:W-:-:S04]  /*0930*/  IABS R7, R9 ;  /* 0x0000000900077213 */ /* 0x001fc80000000000 */
[----:B------:R-:W0:Y:S08]  /*0940*/  I2F.RP R6, R7 ;  /* 0x0000000700067306 */ /* 0x000e300000209400 */
[----:B0-----:R-:W0:Y:S02]  /*0950*/  MUFU.RCP R6, R6 ;  /* 0x0000000600067308 */ /* 0x001e240000001000 */
[----:B0-----:R-:W-:-:S06]  /*0960*/  VIADD R2, R6, 0xffffffe ;  /* 0x0ffffffe06027836 */ /* 0x001fcc0000000000 */
[----:B------:R0:W1:Y:S02]  /*0970*/  F2I.FTZ.U32.TRUNC.NTZ R3, R2 ;  /* 0x0000000200037305 */ /* 0x000064000021f000 */
[----:B0-----:R-:W-:Y:S02]  /*0980*/  IMAD.MOV.U32 R2, RZ, RZ, RZ ;  /* 0x000000ffff027224 */ /* 0x001fe400078e00ff */
[----:B-1----:R-:W-:-:S04]  /*0990*/  IMAD.MOV R8, RZ, RZ, -R3 ;  /* 0x000000ffff087224 */ /* 0x002fc800078e0a03 */
[----:B------:R-:W-:Y:S01]  /*09a0*/  IMAD R11, R8, R7, RZ ;  /* 0x00000007080b7224 */ /* 0x000fe200078e02ff */
[----:B------:R-:W-:-:S03]  /*09b0*/  IABS R8, R12 ;  /* 0x0000000c00087213 */ /* 0x000fc60000000000 */
[----:B------:R-:W-:Y:S01]  /*09c0*/  IMAD.HI.U32 R3, R3, R11, R2 ;  /* 0x0000000b03037227 */ /* 0x000fe200078e0002 */
[----:B------:R-:W-:-:S04]  /*09d0*/  LOP3.LUT R2, R12, R9, RZ, 0x3c, !PT ;  /* 0x000000090c027212 */ /* 0x000fc800078e3cff */
[----:B------:R-:W-:Y:S01]  /*09e0*/  ISETP.GE.AND P1, PT, R2, RZ, PT ;  /* 0x000000ff0200720c */ /* 0x000fe20003f26270 */
[----:B------:R-:W-:-:S04]  /*09f0*/  IMAD.HI.U32 R3, R3, R8, RZ ;  /* 0x0000000803037227 */ /* 0x000fc800078e00ff */
[----:B------:R-:W-:-:S04]  /*0a00*/  IMAD.MOV R6, RZ, RZ, -R3 ;  /* 0x000000ffff067224 */ /* 0x000fc800078e0a03 */
[----:B------:R-:W-:-:S05]  /*0a10*/  IMAD R6, R7, R6, R8 ;  /* 0x0000000607067224 */ /* 0x000fca00078e0208 */
[----:B------:R-:W-:-:S13]  /*0a20*/  ISETP.GT.U32.AND P2, PT, R7, R6, PT ;  /* 0x000000060700720c */ /* 0x000fda0003f44070 */
[-C--:B------:R-:W-:Y:S01]  /*0a30*/  @!P2 IADD3 R6, PT, PT, R6, -R7.reuse, RZ ;  /* 0x800000070606a210 */ /* 0x080fe20007ffe0ff */
[----:B------:R-:W-:Y:S01]  /*0a40*/  @!P2 VIADD R3, R3, 0x1 ;  /* 0x000000010303a836 */ /* 0x000fe20000000000 */
[----:B------:R-:W-:Y:S02]  /*0a50*/  ISETP.NE.AND P2, PT, R9, RZ, PT ;  /* 0x000000ff0900720c */ /* 0x000fe40003f45270 */
[----:B------:R-:W-:Y:S02]  /*0a60*/  ISETP.GE.U32.AND P0, PT, R6, R7, PT ;  /* 0x000000070600720c */ /* 0x000fe40003f06070 */
[----:B------:R-:W0:Y:S11]  /*0a70*/  LDC.64 R6, c[0x0][0x3a8] ;  /* 0x0000ea00ff067b82 */ /* 0x000e360000000a00 */
[----:B------:R-:W-:-:S04]  /*0a80*/  @P0 VIADD R3, R3, 0x1 ;  /* 0x0000000103030836 */ /* 0x000fc80000000000 */
[----:B------:R-:W-:Y:S01]  /*0a90*/  @!P1 IMAD.MOV R3, RZ, RZ, -R3 ;  /* 0x000000ffff039224 */ /* 0x000fe200078e0a03 */
[----:B------:R-:W-:-:S05]  /*0aa0*/  @!P2 LOP3.LUT R3, RZ, R9, RZ, 0x33, !PT ;  /* 0x00000009ff03a212 */ /* 0x000fca00078e33ff */
[----:B0-----:R-:W-:-:S05]  /*0ab0*/  IMAD.WIDE R6, R3, 0x4, R6 ;  /* 0x0000000403067825 */ /* 0x001fca00078e0206 */
[----:B------:R0:W5:Y:S01]  /*0ac0*/  LDG.E.CONSTANT R14, desc[UR8][R6.64] ;  /* 0x00000008060e7981 */ /* 0x000162000c1e9900 */
[----:B------:R-:W-:Y:S01]  /*0ad0*/  BSSY.RECONVERGENT B1, `(.L_x_722) ;  /* 0x0000096000017945 */ /* 0x000fe20003800200 */
[----:B------:R-:W-:-:S07]  /*0ae0*/  IMAD.MOV.U32 R3, RZ, RZ, RZ ;  /* 0x000000ffff037224 */ /* 0x000fce00078e00ff */
.L_x_745:
[----:B--2---:R-:W2:Y:S04]  /*0af0*/  LDL R8, [R1+0x80c] ;  /* 0x00080c0001087983 */ /* 0x004ea80000100800 */
[----:B---3--:R-:W3:Y:S01]  /*0b00*/  LDL.U16 R9, [R1+0x90e] ;  /* 0x00090e0001097983 */ /* 0x008ee20000100400 */
[----:B------:R-:W-:Y:S01]  /*0b10*/  IMAD.MOV.U32 R2, RZ, RZ, 0x7bff ;  /* 0x00007bffff027424 */ /* 0x000fe200078e00ff */
[----:B-----5:R-:W-:-:S04]  /*0b20*/  ISETP.NE.AND P0, PT, R5, R14, PT ;  /* 0x0000000e0500720c */ /* 0x020fc80003f05270 */
[----:B------:R-:W-:-:S05]  /*0b30*/  SEL R2, R2, 0xfbff, !P0 ;  /* 0x0000fbff02027807 */ /* 0x000fca0004000000 */
[----:B0-----:R-:W-:-:S05]  /*0b40*/  HADD2.F32 R7, -RZ, R2.H0_H0 ;  /* 0x20000002ff077230 */ /* 0x001fca0000004100 */
[-C--:B-1----:R-:W-:Y:S02]  /*0b50*/  F2FP.F16.F32.PACK_AB R6, RZ, R7.reuse ;  /* 0x00000007ff06723e */ /* 0x082fe400000000ff */
[----:B------:R-:W-:-:S04]  /*0b60*/  FSETP.GT.FTZ.AND P2, PT, R132, R7, PT ;  /* 0x000000078400720b */ /* 0x000fc80003f54000 */
[----:B------:R-:W-:Y:S02]  /*0b70*/  FSEL R2, R132, R7, P2 ;  /* 0x0000000784027208 */ /* 0x000fe40001000000 */
[----:B------:R-:W-:-:S05]  /*0b80*/  FSEL R7, R7, R132, P2 ;  /* 0x0000008407077208 */ /* 0x000fca0001000000 */
[----:B------:R-:W-:Y:S01]  /*0b90*/  FADD.FTZ R7, -R2, R7 ;  /* 0x0000000702077221 */ /* 0x000fe20000010100 */
[----:B--2---:R-:W-:Y:S02]  /*0ba0*/  ISETP.GE.AND P0, PT, R5, R8, PT ;  /* 0x000000080500720c */ /* 0x004fe40003f06270 */
[----:B---3--:R-:W-:-:S03]  /*0bb0*/  HSETP2.GT.AND P1, PT, R6.H0_H0, R9.H0_H0, PT ;  /* 0x2000000906007234 */ /* 0x008fc60003f24800 */
[----:B------:R-:W-:Y:S01]  /*0bc0*/  HSETP2.NEU.OR P0, PT, R6.H0_H0, R9.H0_H0, P0 ;  /* 0x2000000906007234 */ /* 0x000fe2000070d820 */
[----:B------:R-:W-:Y:S01]  /*0bd0*/  FMUL.FTZ R9, R7, 1.4426950216293334961 ;  /* 0x3fb8aa3b07097820 */ /* 0x000fe20000410000 */
[----:B------:R-:W-:Y:S02]  /*0be0*/  ISETP.EQ.OR P1, PT, R8, -0x1, P1 ;  /* 0xffffffff0800780c */ /* 0x000fe40000f22670 */
[----:B------:R-:W-:Y:S01]  /*0bf0*/  PRMT R8, R6, 0x7610, R8 ;  /* 0x0000761006087816 */ /* 0x000fe20000000008 */
[----:B------:R-:W0:Y:S01]  /*0c00*/  MUFU.EX2 R7, R9 ;  /* 0x0000000900077308 */ /* 0x000e220000000800 */
[----:B------:R-:W-:Y:S02]  /*0c10*/  PLOP3.LUT P0, PT, P1, P0, PT, 0x8, 0x80 ;  /* 0x000000000080781c */ /* 0x000fe40000f00170 */
[C---:B------:R-:W-:Y:S02]  /*0c20*/  FSEL R6, R3.reuse, 1, !P2 ;  /* 0x3f80000003067808 */ /* 0x040fe40005000000 */
[----:B------:R-:W-:-:S09]  /*0c30*/  FSEL R3, R3, 1, P2 ;  /* 0x3f80000003037808 */ /* 0x000fd20001000000 */
[----:B------:R1:W-:Y:S01]  /*0c40*/  @!P0 STL.U16 [R1+0x90e], R8 ;  /* 0x00090e0801008387 */ /* 0x0003e20000100400 */
[----:B0-----:R-:W-:Y:S01]  /*0c50*/  FFMA.FTZ R3, R6, R7, R3 ;  /* 0x0000000706037223 */ /* 0x001fe20000010003 */
[----:B------:R-:W-:Y:S02]  /*0c60*/  IMAD.MOV.U32 R7, RZ, RZ, 0x7e ;  /* 0x0000007eff077424 */ /* 0x000fe400078e00ff */
[----:B------:R1:W-:Y:S05]  /*0c70*/  @!P0 STL [R1+0x80c], R5 ;  /* 0x00080c0501008387 */ /* 0x0003ea0000100800 */
.L_x_744:
[----:B----4-:R-:W-:-:S05]  /*0c80*/  IMAD R12, R7, 0x2, R0 ;  /* 0x00000002070c7824 */ /* 0x010fca00078e0200 */
[----:B--23--:R-:W2:Y:S01]  /*0c90*/  LDL R11, [R12+0x810] ;  /* 0x000810000c0b7983 */ /* 0x00cea20000100800 */
[----:B01----:R-:W-:Y:S01]  /*0ca0*/  VIADD R6, R12, 0x810 ;  /* 0x000008100c067836 */ /* 0x003fe20000000000 */
[----:B------:R-:W-:Y:S04]  /*0cb0*/  BSSY.RECONVERGENT B2, `(.L_x_723) ;  /* 0x000001c000027945 */ /* 0x000fe80003800200 */
[----:B------:R-:W-:Y:S01]  /*0cc0*/  BSSY.RELIABLE B3, `(.L_x_724) ;  /* 0x0000013000037945 */ /* 0x000fe20003800100 */
[----:B------:R-:W-:Y:S02]  /*0cd0*/  LEA R6, R7, R6, 0x1 ;  /* 0x0000000607067211 */ /* 0x000fe400078e08ff */
[----:B--2---:R-:W-:Y:S02]  /*0ce0*/  HSETP2.GT.AND P0, PT, R11.H1_H1, R11.H0_H0, PT ;  /* 0x2000000b0b007234 */ /* 0x004fe40003f04c00 */
[----:B-1----:R-:W-:-:S11]  /*0cf0*/  PRMT R8, R11, 0x7610, R8 ;  /* 0x000076100b087816 */ /* 0x002fd60000000008 */
[----:B------:R-:W-:Y:S05]  /*0d00*/  @!P0 BRA `(.L_x_725) ;  /* 0x0000000000088947 */ /* 0x000fea0003800000 */
[----:B------:R0:W5:Y:S01]  /*0d10*/  LDL R9, [R6+-0x200] ;  /* 0xfffe000006097983 */ /* 0x0001620000100800 */
[----:B------:R-:W-:Y:S05]  /*0d20*/  BRA `(.L_x_726) ;  /* 0x0000000000307947 */ /* 0x000fea0003800000 */
.L_x_725:
        /* <DEDUP_REMOVED lines=12> */
.L_x_726:
[----:B------:R-:W-:Y:S05]  /*0df0*/  BSYNC.RELIABLE B3 ;  /* 0x0000000000037941 */ /* 0x000fea0003800100 */
.L_x_724:
[----:B------:R-:W-:-:S05]  /*0e00*/  PRMT R10, R11, 0x7632, R10 ;  /* 0x000076320b0a7816 */ /* 0x000fca000000000a */
[----:B------:R-:W-:Y:S04]  /*0e10*/  STL.U16 [R12+0x810], R10 ;  /* 0x0008100a0c007387 */ /* 0x000fe80000100400 */
[----:B------:R-:W2:Y:S04]  /*0e20*/  LDL R11, [R6+-0x1fc] ;  /* 0xfffe0400060b7983 */ /* 0x000ea80000100800 */
[----:B--2---:R-:W-:Y:S04]  /*0e30*/  STL [R6+-0x200], R11 ;  /* 0xfffe000b06007387 */ /* 0x004fe80000100800 */
[----:B------:R1:W-:Y:S04]  /*0e40*/  STL.U16 [R12+0x812], R8 ;  /* 0x000812080c007387 */ /* 0x0003e80000100400 */
[----:B-----5:R2:W-:Y:S04]  /*0e50*/  STL [R6+-0x1fc], R9 ;  /* 0xfffe040906007387 */ /* 0x0205e80000100800 */
[----:B-1----:R2:W5:Y:S02]  /*0e60*/  LDL.U16 R8, [R12+0x810] ;  /* 0x000810000c087983 */ /* 0x0025640000100400 */
.L_x_727:
[----:B------:R-:W-:Y:S05]  /*0e70*/  BSYNC.RECONVERGENT B2 ;  /* 0x0000000000027941 */ /* 0x000fea0003800200 */
.L_x_723:
[----:B--2---:R-:W2:Y:S01]  /*0e80*/  LDL.U16 R9, [R12+0x80e] ;  /* 0x00080e000c097983 */ /* 0x004ea20000100400 */
[----:B------:R-:W-:Y:S04]  /*0e90*/  BSSY.RECONVERGENT B2, `(.L_x_728) ;  /* 0x0000019000027945 */ /* 0x000fe80003800200 */
[----:B------:R-:W-:Y:S01]  /*0ea0*/  BSSY.RELIABLE B3, `(.L_x_729) ;  /* 0x0000011000037945 */ /* 0x000fe20003800100 */
[----:B--2--5:R-:W-:-:S13]  /*0eb0*/  HSETP2.GT.AND P0, PT, R8.H0_H0, R9.H0_H0, PT ;  /* 0x2000000908007234 */ /* 0x024fda0003f04800 */
[----:B------:R-:W-:Y:S05]  /*0ec0*/  @!P0 BRA `(.L_x_730) ;  /* 0x0000000000088947 */ /* 0x000fea0003800000 */
[----:B------:R1:W5:Y:S01]  /*0ed0*/  LDL R11, [R6+-0x204] ;  /* 0xfffdfc00060b7983 */ /* 0x0003620000100800 */
[----:B------:R-:W-:Y:S05]  /*0ee0*/  BRA `(.L_x_731) ;  /* 0x0000000000307947 */ /* 0x000fea0003800000 */
.L_x_730:
        /* <DEDUP_REMOVED lines=12> */
.L_x_731:
[----:B------:R-:W-:Y:S05]  /*0fb0*/  BSYNC.RELIABLE B3 ;  /* 0x0000000000037941 */ /* 0x000fea0003800100 */
.L_x_729:
[----:B------:R-:W-:Y:S04]  /*0fc0*/  STL.U16 [R12+0x80e], R8 ;  /* 0x00080e080c007387 */ /* 0x000fe80000100400 */
[----:B------:R-:W2:Y:S04]  /*0fd0*/  LDL R13, [R6+-0x200] ;  /* 0xfffe0000060d7983 */ /* 0x000ea80000100800 */
[----:B--2---:R-:W-:Y:S04]  /*0fe0*/  STL [R6+-0x204], R13 ;  /* 0xfffdfc0d06007387 */ /* 0x004fe80000100800 */
[----:B------:R2:W-:Y:S04]  /*0ff0*/  STL.U16 [R12+0x810], R9 ;  /* 0x000810090c007387 */ /* 0x0005e80000100400 */
[----:B-----5:R3:W-:Y:S04]  /*1000*/  STL [R6+-0x200], R11 ;  /* 0xfffe000b06007387 */ /* 0x0207e80000100800 */
[----:B--2---:R3:W5:Y:S02]  /*1010*/  LDL.U16 R9, [R12+0x80e] ;  /* 0x00080e000c097983 */ /* 0x0047640000100400 */
.L_x_732:
[----:B------:R-:W-:Y:S05]  /*1020*/  BSYNC.RECONVERGENT B2 ;  /* 0x0000000000027941 */ /* 0x000fea0003800200 */
.L_x_728:
[----:B------:R-:W2:Y:S01]  /*1030*/  LDL.U16 R10, [R12+0x80c] ;  /* 0x00080c000c0a7983 */ /* 0x000ea20000100400 */
[----:B------:R-:W-:Y:S04]  /*1040*/  BSSY.RECONVERGENT B2, `(.L_x_733) ;  /* 0x0000018000027945 */ /* 0x000fe80003800200 */
[----:B------:R-:W-:Y:S01]  /*1050*/  BSSY.RELIABLE B3, `(.L_x_734) ;  /* 0x0000011000037945 */ /* 0x000fe20003800100 */
[----:B--2--5:R-:W-:-:S13]  /*1060*/  HSETP2.GT.AND P0, PT, R9.H0_H0, R10.H0_H0, PT ;  /* 0x2000000a09007234 */ /* 0x024fda0003f04800 */
[----:B------:R-:W-:Y:S05]  /*1070*/  @!P0 BRA `(.L_x_735) ;  /* 0x0000000000088947 */ /* 0x000fea0003800000 */
[----:B---3--:R2:W5:Y:S01]  /*1080*/  LDL R11, [R6+-0x208] ;  /* 0xfffdf800060b7983 */ /* 0x0085620000100800 */
[----:B------:R-:W-:Y:S05]  /*1090*/  BRA `(.L_x_736) ;  /* 0x0000000000307947 */ /* 0x000fea0003800000 */
.L_x_735:
        /* <DEDUP_REMOVED lines=12> */
.L_x_736:
[----:B------:R-:W-:Y:S05]  /*1160*/  BSYNC.RELIABLE B3 ;  /* 0x0000000000037941 */ /* 0x000fea0003800100 */
.L_x_734:
[----:B------:R3:W-:Y:S04]  /*1170*/  STL.U16 [R12+0x80c], R9 ;  /* 0x00080c090c007387 */ /* 0x0007e80000100400 */
[----:B------:R-:W4:Y:S04]  /*1180*/  LDL R13, [R6+-0x204] ;  /* 0xfffdfc00060d7983 */ /* 0x000f280000100800 */
[----:B----4-:R3:W-:Y:S04]  /*1190*/  STL [R6+-0x208], R13 ;  /* 0xfffdf80d06007387 */ /* 0x0107e80000100800 */
[----:B------:R3:W-:Y:S04]  /*11a0*/  STL.U16 [R12+0x80e], R10 ;  /* 0x00080e0a0c007387 */ /* 0x0007e80000100400 */
[----:B-----5:R3:W-:Y:S02]  /*11b0*/  STL [R6+-0x204], R11 ;  /* 0xfffdfc0b06007387 */ /* 0x0207e40000100800 */
.L_x_737:
[----:B------:R-:W-:Y:S05]  /*11c0*/  BSYNC.RECONVERGENT B2 ;  /* 0x0000000000027941 */ /* 0x000fea0003800200 */
.L_x_733:
[----:B------:R-:W-:-:S13]  /*11d0*/  ISETP.NE.AND P0, PT, R7, 0x2, PT ;  /* 0x000000020700780c */ /* 0x000fda0003f05270 */
[----:B------:R-:W-:Y:S05]  /*11e0*/  @!P0 BRA `(.L_x_738) ;  /* 0x0000000000808947 */ /* 0x000fea0003800000 */
[----:B---3--:R-:W-:Y:S01]  /*11f0*/  VIADD R9, R7, 0xfffffffd ;  /* 0xfffffffd07097836 */ /* 0x008fe20000000000 */
[----:B------:R-:W3:Y:S03]  /*1200*/  LDL.U16 R13, [R12+0x80c] ;  /* 0x00080c000c0d7983 */ /* 0x000ee60000100400 */
[----:B------:R-:W-:-:S05]  /*1210*/  IMAD R10, R9, 0x2, R0 ;  /* 0x00000002090a7824 */ /* 0x000fca00078e0200 */
[----:B------:R-:W3:Y:S01]  /*1220*/  LDL.U16 R16, [R10+0x810] ;  /* 0x000810000a107983 */ /* 0x000ee20000100400 */
[----:B------:R-:W-:Y:S04]  /*1230*/  BSSY.RECONVERGENT B2, `(.L_x_739) ;  /* 0x0000019000027945 */ /* 0x000fe80003800200 */
[----:B------:R-:W-:Y:S01]  /*1240*/  BSSY.RELIABLE B3, `(.L_x_740) ;  /* 0x0000012000037945 */ /* 0x000fe20003800100 */
[----:B------:R-:W-:Y:S02]  /*1250*/  LEA R11, R9, R10, 0x1 ;  /* 0x0000000a090b7211 */ /* 0x000fe400078e08ff */
[----:B---3--:R-:W-:-:S13]  /*1260*/  HSETP2.GT.AND P0, PT, R13.H0_H0, R16.H0_H0, PT ;  /* 0x200000100d007234 */ /* 0x008fda0003f04800 */
[----:B------:R-:W-:Y:S05]  /*1270*/  @!P0 BRA `(.L_x_741) ;  /* 0x0000000000088947 */ /* 0x000fea0003800000 */
[----:B------:R3:W5:Y:S01]  /*1280*/  LDL R9, [R11+0x610] ;  /* 0x000610000b097983 */ /* 0x0007620000100800 */
[----:B------:R-:W-:Y:S05]  /*1290*/  BRA `(.L_x_742) ;  /* 0x0000000000307947 */ /* 0x000fea0003800000 */
.L_x_741:
[----:B------:R-:W3:Y:S01]  /*12a0*/  LDL R15, [R11+0x610] ;  /* 0x000610000b0f7983 */ /* 0x000ee20000100800 */
        /* <DEDUP_REMOVED lines=11> */
.L_x_742:
[----:B------:R-:W-:Y:S05]  /*1360*/  BSYNC.RELIABLE B3 ;  /* 0x0000000000037941 */ /* 0x000fea0003800100 */
.L_x_740:
[----:B------:R4:W-:Y:S04]  /*1370*/  STL.U16 [R10+0x810], R13 ;  /* 0x0008100d0a007387 */ /* 0x0009e80000100400 */
[----:B------:R-:W2:Y:S04]  /*1380*/  LDL R8, [R6+-0x208] ;  /* 0xfffdf80006087983 */ /* 0x000ea80000100800 */
[----:B--2---:R4:W-:Y:S04]  /*1390*/  STL [R11+0x610], R8 ;  /* 0x000610080b007387 */ /* 0x0049e80000100800 */
[----:B------:R4:W-:Y:S04]  /*13a0*/  STL.U16 [R12+0x80c], R16 ;  /* 0x00080c100c007387 */ /* 0x0009e80000100400 */
[----:B-----5:R4:W-:Y:S02]  /*13b0*/  STL [R6+-0x208], R9 ;  /* 0xfffdf80906007387 */ /* 0x0209e40000100800 */
.L_x_743:
[----:B------:R-:W-:Y:S05]  /*13c0*/  BSYNC.RECONVERGENT B2 ;  /* 0x0000000000027941 */ /* 0x000fea0003800200 */
.L_x_739:
[----:B------:R-:W-:Y:S01]  /*13d0*/  VIADD R7, R7, 0xfffffffc ;  /* 0xfffffffc07077836 */ /* 0x000fe20000000000 */
[----:B------:R-:W-:Y:S06]  /*13e0*/  BRA `(.L_x_744) ;  /* 0xfffffff800247947 */ /* 0x000fec000383ffff */
.L_x_738:
[----:B------:R-:W-:Y:S02]  /*13f0*/  VIADD R5, R5, 0x40 ;  /* 0x0000004005057836 */ /* 0x000fe40000000000 */
[----:B------:R-:W-:-:S03]  /*1400*/  IMAD.MOV.U32 R132, RZ, RZ, R2 ;  /* 0x000000ffff847224 */ /* 0x000fc600078e0002 */
[----:B------:R-:W-:-:S13]  /*1410*/  ISETP.GE.AND P0, PT, R5, R4, PT ;  /* 0x000000040500720c */ /* 0x000fda0003f06270 */
[----:B------:R-:W-:Y:S05]  /*1420*/  @!P0 BRA `(.L_x_745) ;  /* 0xfffffff400b08947 */ /* 0x000fea000383ffff */
[----:B------:R-:W-:Y:S05]  /*1430*/  BSYNC.RECONVERGENT B1 ;  /* 0x0000000000017941 */ /* 0x000fea0003800200 */
.L_x_722:
[----:B------:R4:W-:Y:S01]  /*1440*/  STL.64 [R1+0x608], R2 ;  /* 0x0006080201007387 */ /* 0x0009e20000100a00 */
[----:B------:R-:W-:Y:S01]  /*1450*/  IMAD.MOV.U32 R132, RZ, RZ, R2 ;  /* 0x000000ffff847224 */ /* 0x000fe200078e0002 */
[----:B------:R-:W-:Y:S06]  /*1460*/  BRA `(.L_x_721) ;  /* 0x0000000800a47947 */ /* 0x000fec0003800000 */
.L_x_720:
[----:B------:R-:W-:-:S05]  /*1470*/  IMAD.IADD R5, R5, 0x1, R6 ;  /* 0x0000000105057824 */ /* 0x000fca00078e0206 */
[----:B------:R-:W-:-:S13]  /*1480*/  ISETP.GE.AND P0, PT, R5, R4, PT ;  /* 0x000000040500720c */ /* 0x000fda0003f06270 */
[----:B------:R-:W-:Y:S05]  /*1490*/  @P0 BRA `(.L_x_721) ;  /* 0x0000000800980947 */ /* 0x000fea0003800000 */
[----:B------:R-:W-:Y:S01]  /*14a0*/  UMOV UR4, URZ ;  /* 0x000000ff00047c82 */ /* 0x000fe20008000000 */
[----:B------:R-:W-:Y:S01]  /*14b0*/  BSSY.RECONVERGENT B1, `(.L_x_746) ;  /* 0x00000a1000017945 */ /* 0x000fe20003800200 */
[----:B------:R-:W-:-:S07]  /*14c0*/  MOV R3, UR4 ;  /* 0x0000000400037c02 */ /* 0x000fce0008000f00 */
.L_x_769:
[----:B0-----:R-:W0:Y:S01]  /*14d0*/  LDCU.64 UR4, c[0x0][0x388] ;  /* 0x00007100ff0477ac */ /* 0x001e220008000a00 */
[----:B------:R-:W-:Y:S01]  /*14e0*/  SHF.R.S32.HI R7, RZ, 0x1f, R5 ;  /* 0x0000001fff077819 */ /* 0x000fe20000011405 */
[----:B--2---:R-:W2:Y:S01]  /*14f0*/  LDL R8, [R1+0x80c] ;  /* 0x00080c0001087983 */ /* 0x004ea20000100800 */
[----:B-1-34-:R-:W-:-:S03]  /*1500*/  IADD3 R6, P1, PT, R2, R5, RZ ;  /* 0x0000000502067210 */ /* 0x01afc60007f3e0ff */
[----:B------:R-:W3:Y:S01]  /*1510*/  LDL.U16 R9, [R1+0x90e] ;  /* 0x00090e0001097983 */ /* 0x000ee20000100400 */
[----:B------:R-:W-:Y:S02]  /*1520*/  LEA.HI.X.SX32 R7, R2, R7, 0x1, P1 ;  /* 0x0000000702077211 */ /* 0x000fe400008f0eff */
[----:B0-----:R-:W-:-:S04]  /*1530*/  ISETP.NE.U32.AND P0, PT, RZ, UR4, PT ;  /* 0x00000004ff007c0c */ /* 0x001fc8000bf05070 */
[----:B------:R-:W-:Y:S01]  /*1540*/  ISETP.NE.AND.EX P0, PT, RZ, UR5, PT, P0 ;  /* 0x00000005ff007c0c */ /* 0x000fe2000bf05300 */
[----:B------:R-:W0:-:S12]  /*1550*/  LDCU.64 UR4, c[0x0][0x380] ;  /* 0x00007000ff0477ac */ /* 0x000e180008000a00 */
[----:B------:R-:W1:Y:S01]  /*1560*/  @P0 LDC.64 R10, c[0x0][0x388] ;  /* 0x0000e200ff0a0b82 */ /* 0x000e620000000a00 */
[----:B0-----:R-:W-:-:S04]  /*1570*/  LEA R12, P1, R6, UR4, 0x1 ;  /* 0x00000004060c7c11 */ /* 0x001fc8000f8208ff */
[----:B------:R-:W-:Y:S02]  /*1580*/  LEA.HI.X R13, R6, UR5, R7, 0x1, P1 ;  /* 0x00000005060d7c11 */ /* 0x000fe400088f0c07 */
[----:B------:R-:W-:-:S04]  /*1590*/  @!P0 PRMT R6, RZ, 0x7610, R6 ;  /* 0x00007610ff068816 */ /* 0x000fc80000000006 */
[----:B------:R-:W4:Y:S01]  /*15a0*/  LDG.E.U16.CONSTANT R13, desc[UR8][R12.64] ;  /* 0x000000080c0d7981 */ /* 0x000f22000c1e9500 */
[----:B-1----:R-:W-:-:S05]  /*15b0*/  @P0 IMAD.WIDE R10, R5, 0x2, R10 ;  /* 0x00000002050a0825 */ /* 0x002fca00078e020a */
[----:B------:R-:W4:Y:S01]  /*15c0*/  @P0 LDG.E.U16.CONSTANT R6, desc[UR8][R10.64] ;  /* 0x000000080a060981 */ /* 0x000f22000c1e9500 */
[----:B--2---:R-:W-:Y:S01]  /*15d0*/  ISETP.GE.AND P0, PT, R5, R8, PT ;  /* 0x000000080500720c */ /* 0x004fe20003f06270 */
[----:B----4-:R-:W-:-:S05]  /*15e0*/  HADD2 R6, R13.H0_H0, R6.H0_H0 ;  /* 0x200000060d067230 */ /* 0x010fca0000000800 */
[C-C-:B---3--:R-:W-:Y:S01]  /*15f0*/  HSETP2.GT.AND P1, PT, R6.reuse.H0_H0, R9.reuse.H0_H0, PT ;  /* 0x2000000906007234 */ /* 0x148fe20003f24800 */
[----:B------:R-:W-:Y:S01]  /*1600*/  HADD2.F32 R7, -RZ, R6.H0_H0 ;  /* 0x20000006ff077230 */ /* 0x000fe20000004100 */
[----:B------:R-:W-:-:S03]  /*1610*/  HSETP2.NEU.OR P0, PT, R6.H0_H0, R9.H0_H0, P0 ;  /* 0x2000000906007234 */ /* 0x000fc6000070d820 */
[----:B------:R-:W-:Y:S02]  /*1620*/  ISETP.EQ.OR P1, PT, R8, -0x1, P1 ;  /* 0xffffffff0800780c */ /* 0x000fe40000f22670 */
[CC--:B------:R-:W-:Y:S02]  /*1630*/  FSETP.GT.FTZ.AND P2, PT, R132.reuse, R7.reuse, PT ;  /* 0x000000078400720b */ /* 0x0c0fe40003f54000 */
[----:B------:R-:W-:Y:S02]  /*1640*/  PLOP3.LUT P0, PT, P1, P0, PT, 0x8, 0x80 ;  /* 0x000000000080781c */ /* 0x000fe40000f00170 */
[----:B------:R-:W-:Y:S02]  /*1650*/  FSEL R8, R132, R7, P2 ;  /* 0x0000000784087208 */ /* 0x000fe40001000000 */
[----:B------:R-:W-:Y:S02]  /*1660*/  FSEL R7, R7, R132, P2 ;  /* 0x0000008407077208 */ /* 0x000fe40001000000 */
[----:B------:R-:W-:-:S03]  /*1670*/  PRMT R9, R6, 0x7610, R9 ;  /* 0x0000761006097816 */ /* 0x000fc60000000009 */
[----:B------:R-:W-:-:S04]  /*1680*/  FADD.FTZ R7, -R8, R7 ;  /* 0x0000000708077221 */ /* 0x000fc80000010100 */
[----:B------:R0:W-:Y:S01]  /*1690*/  @!P0 STL.U16 [R1+0x90e], R9 ;  /* 0x00090e0901008387 */ /* 0x0001e20000100400 */
[----:B------:R-:W-:-:S03]  /*16a0*/  FMUL.FTZ R10, R7, 1.4426950216293334961 ;  /* 0x3fb8aa3b070a7820 */ /* 0x000fc60000410000 */
[----:B------:R0:W-:Y:S01]  /*16b0*/  @!P0 STL [R1+0x80c], R5 ;  /* 0x00080c0501008387 */ /* 0x0001e20000100800 */
[----:B------:R-:W1:Y:S01]  /*16c0*/  MUFU.EX2 R7, R10 ;  /* 0x0000000a00077308 */ /* 0x000e620000000800 */
[C---:B------:R-:W-:Y:S02]  /*16d0*/  FSEL R6, R3.reuse, 1, !P2 ;  /* 0x3f80000003067808 */ /* 0x040fe40005000000 */
[----:B------:R-:W-:-:S05]  /*16e0*/  FSEL R3, R3, 1, P2 ;  /* 0x3f80000003037808 */ /* 0x000fca0001000000 */
[----:B-1----:R-:W-:Y:S01]  /*16f0*/  FFMA.FTZ R3, R6, R7, R3 ;  /* 0x0000000706037223 */ /* 0x002fe20000010003 */
[----:B0-----:R-:W-:-:S07]  /*1700*/  IMAD.MOV.U32 R7, RZ, RZ, 0x7e ;  /* 0x0000007eff077424 */ /* 0x001fce00078e00ff */
.L_x_768:
[----:B----4-:R-:W-:-:S05]  /*1710*/  IMAD R12, R7, 0x2, R0 ;  /* 0x00000002070c7824 */ /* 0x010fca00078e0200 */
[----:B--2---:R-:W2:Y:S01]  /*1720*/  LDL R14, [R12+0x810] ;  /* 0x000810000c0e7983 */ /* 0x004ea20000100800 */
[----:B01----:R-:W-:Y:S01]  /*1730*/  VIADD R6, R12, 0x810 ;  /* 0x000008100c067836 */ /* 0x003fe20000000000 */
[----:B------:R-:W-:Y:S04]  /*1740*/  BSSY.RECONVERGENT B2, `(.L_x_747) ;  /* 0x000001c000027945 */ /* 0x000fe80003800200 */
[----:B------:R-:W-:Y:S01]  /*1750*/  BSSY.RELIABLE B3, `(.L_x_748) ;  /* 0x0000013000037945 */ /* 0x000fe20003800100 */
[----:B------:R-:W-:Y:S01]  /*1760*/  IMAD R6, R7, 0x2, R6 ;  /* 0x0000000207067824 */ /* 0x000fe200078e0206 */
[----:B--2---:R-:W-:Y:S02]  /*1770*/  HSETP2.GT.AND P0, PT, R14.H1_H1, R14.H0_H0, PT ;  /* 0x2000000e0e007234 */ /* 0x004fe40003f04c00 */
[----:B------:R-:W-:-:S11]  /*1780*/  PRMT R9, R14, 0x7610, R9 ;  /* 0x000076100e097816 */ /* 0x000fd60000000009 */
[----:B---3--:R-:W-:Y:S05]  /*1790*/  @!P0 BRA `(.L_x_749) ;  /* 0x0000000000088947 */ /* 0x008fea0003800000 */
[----:B------:R0:W5:Y:S01]  /*17a0*/  LDL R11, [R6+-0x200] ;  /* 0xfffe0000060b7983 */ /* 0x0001620000100800 */
[----:B------:R-:W-:Y:S05]  /*17b0*/  BRA `(.L_x_750) ;  /* 0x0000000000307947 */ /* 0x000fea0003800000 */
.L_x_749:
        /* <DEDUP_REMOVED lines=12> */
.L_x_750:
[----:B------:R-:W-:Y:S05]  /*1880*/  BSYNC.RELIABLE B3 ;  /* 0x0000000000037941 */ /* 0x000fea0003800100 */
.L_x_748:
[----:B------:R-:W-:-:S05]  /*1890*/  PRMT R14, R14, 0x7632, R14 ;  /* 0x000076320e0e7816 */ /* 0x000fca000000000e */
[----:B------:R-:W-:Y:S04]  /*18a0*/  STL.U16 [R12+0x810], R14 ;  /* 0x0008100e0c007387 */ /* 0x000fe80000100400 */
[----:B------:R-:W2:Y:S04]  /*18b0*/  LDL R13, [R6+-0x1fc] ;  /* 0xfffe0400060d7983 */ /* 0x000ea80000100800 */
[----:B--2---:R-:W-:Y:S04]  /*18c0*/  STL [R6+-0x200], R13 ;  /* 0xfffe000d06007387 */ /* 0x004fe80000100800 */
[----:B------:R1:W-:Y:S04]  /*18d0*/  STL.U16 [R12+0x812], R9 ;  /* 0x000812090c007387 */ /* 0x0003e80000100400 */
[----:B-----5:R2:W-:Y:S04]  /*18e0*/  STL [R6+-0x1fc], R11 ;  /* 0xfffe040b06007387 */ /* 0x0205e80000100800 */
[----:B-1----:R2:W5:Y:S02]  /*18f0*/  LDL.U16 R9, [R12+0x810] ;  /* 0x000810000c097983 */ /* 0x0025640000100400 */
.L_x_751:
[----:B------:R-:W-:Y:S05]  /*1900*/  BSYNC.RECONVERGENT B2 ;  /* 0x0000000000027941 */ /* 0x000fea0003800200 */
.L_x_747:
[----:B------:R-:W3:Y:S01]  /*1910*/  LDL.U16 R10, [R12+0x80e] ;  /* 0x00080e000c0a7983 */ /* 0x000ee20000100400 */
[----:B------:R-:W-:Y:S04]  /*1920*/  BSSY.RECONVERGENT B2, `(.L_x_752) ;  /* 0x0000019000027945 */ /* 0x000fe80003800200 */
[----:B------:R-:W-:Y:S01]  /*1930*/  BSSY.RELIABLE B3, `(.L_x_753) ;  /* 0x0000011000037945 */ /* 0x000fe20003800100 */
[----:B---3-5:R-:W-:-:S13]  /*1940*/  HSETP2.GT.AND P0, PT, R9.H0_H0, R10.H0_H0, PT ;  /* 0x2000000a09007234 */ /* 0x028fda0003f04800 */
[----:B------:R-:W-:Y:S05]  /*1950*/  @!P0 BRA `(.L_x_754) ;  /* 0x0000000000088947 */ /* 0x000fea0003800000 */
[----:B--2---:R1:W5:Y:S01]  /*1960*/  LDL R11, [R6+-0x204] ;  /* 0xfffdfc00060b7983 */ /* 0x0043620000100800 */
[----:B------:R-:W-:Y:S05]  /*1970*/  BRA `(.L_x_755) ;  /* 0x0000000000307947 */ /* 0x000fea0003800000 */
.L_x_754:
        /* <DEDUP_REMOVED lines=12> */
.L_x_755:
[----:B------:R-:W-:Y:S05]  /*1a40*/  BSYNC.RELIABLE B3 ;  /* 0x0000000000037941 */ /* 0x000fea0003800100 */
.L_x_753:
[----:B------:R-:W-:Y:S04]  /*1a50*/  STL.U16 [R12+0x80e], R9 ;  /* 0x00080e090c007387 */ /* 0x000fe80000100400 */
[----:B------:R-:W2:Y:S04]  /*1a60*/  LDL R13, [R6+-0x200] ;  /* 0xfffe0000060d7983 */ /* 0x000ea80000100800 */
[----:B--2---:R-:W-:Y:S04]  /*1a70*/  STL [R6+-0x204], R13 ;  /* 0xfffdfc0d06007387 */ /* 0x004fe80000100800 */
[----:B------:R2:W-:Y:S04]  /*1a80*/  STL.U16 [R12+0x810], R10 ;  /* 0x0008100a0c007387 */ /* 0x0005e80000100400 */
[----:B-----5:R3:W-:Y:S04]  /*1a90*/  STL [R6+-0x200], R11 ;  /* 0xfffe000b06007387 */ /* 0x0207e80000100800 */
[----:B--2---:R3:W5:Y:S02]  /*1aa0*/  LDL.U16 R10, [R12+0x80e] ;  /* 0x00080e000c0a7983 */ /* 0x0047640000100400 */
.L_x_756:
[----:B------:R-:W-:Y:S05]  /*1ab0*/  BSYNC.RECONVERGENT B2 ;  /* 0x0000000000027941 */ /* 0x000fea0003800200 */
.L_x_752:
[----:B------:R-:W2:Y:S01]  /*1ac0*/  LDL.U16 R13, [R12+0x80c] ;  /* 0x00080c000c0d7983 */ /* 0x000ea20000100400 */
[----:B------:R-:W-:Y:S04]  /*1ad0*/  BSSY.RECONVERGENT B2, `(.L_x_757) ;  /* 0x0000018000027945 */ /* 0x000fe80003800200 */
[----:B------:R-:W-:Y:S01]  /*1ae0*/  BSSY.RELIABLE B3, `(.L_x_758) ;  /* 0x0000011000037945 */ /* 0x000fe20003800100 */
[----:B--2--5:R-:W-:-:S13]  /*1af0*/  HSETP2.GT.AND P0, PT, R10.H0_H0, R13.H0_H0, PT ;  /* 0x2000000d0a007234 */ /* 0x024fda0003f04800 */
[----:B------:R-:W-:Y:S05]  /*1b00*/  @!P0 BRA `(.L_x_759) ;  /* 0x0000000000088947 */ /* 0x000fea0003800000 */
[----:B------:R2:W5:Y:S01]  /*1b10*/  LDL R9, [R6+-0x208] ;  /* 0xfffdf80006097983 */ /* 0x0005620000100800 */
[----:B------:R-:W-:Y:S05]  /*1b20*/  BRA `(.L_x_760) ;  /* 0x0000000000307947 */ /* 0x000fea0003800000 */
.L_x_759:
        /* <DEDUP_REMOVED lines=12> */
.L_x_760:
[----:B------:R-:W-:Y:S05]  /*1bf0*/  BSYNC.RELIABLE B3 ;  /* 0x0000000000037941 */ /* 0x000fea0003800100 */
.L_x_758:
[----:B------:R4:W-:Y:S04]  /*1c00*/  STL.U16 [R12+0x80c], R10 ;  /* 0x00080c0a0c007387 */ /* 0x0009e80000100400 */
[----:B---3--:R-:W3:Y:S04]  /*1c10*/  LDL R11, [R6+-0x204] ;  /* 0xfffdfc00060b7983 */ /* 0x008ee80000100800 */
[----:B---3--:R4:W-:Y:S04]  /*1c20*/  STL [R6+-0x208], R11 ;  /* 0xfffdf80b06007387 */ /* 0x0089e80000100800 */
[----:B------:R4:W-:Y:S04]  /*1c30*/  STL.U16 [R12+0x80e], R13 ;  /* 0x00080e0d0c007387 */ /* 0x0009e80000100400 */
[----:B-----5:R4:W-:Y:S02]  /*1c40*/  STL [R6+-0x204], R9 ;  /* 0xfffdfc0906007387 */ /* 0x0209e40000100800 */
.L_x_761:
[----:B------:R-:W-:Y:S05]  /*1c50*/  BSYNC.RECONVERGENT B2 ;  /* 0x0000000000027941 */ /* 0x000fea0003800200 */
.L_x_757:
        /* <DEDUP_REMOVED lines=8> */
[----:B---3--:R-:W-:Y:S01]  /*1ce0*/  IMAD R11, R9, 0x2, R14 ;  /* 0x00000002090b7824 */ /* 0x008fe200078e020e */
[----:B----4-:R-:W-:-:S13]  /*1cf0*/  HSETP2.GT.AND P0, PT, R13.H0_H0, R16.H0_H0, PT ;  /* 0x200000100d007234 */ /* 0x010fda0003f04800 */
[----:B------:R-:W-:Y:S05]  /*1d00*/  @!P0 BRA `(.L_x_765) ;  /* 0x0000000000088947 */ /* 0x000fea0003800000 */
[----:B------:R3:W5:Y:S01]  /*1d10*/  LDL R9, [R11+0x610] ;  /* 0x000610000b097983 */ /* 0x0007620000100800 */
[----:B------:R-:W-:Y:S05]  /*1d20*/  BRA `(.L_x_766) ;  /* 0x0000000000307947 */ /* 0x000fea0003800000 */
.L_x_765:
        /* <DEDUP_REMOVED lines=12> */
.L_x_766:
[----:B------:R-:W-:Y:S05]  /*1df0*/  BSYNC.RELIABLE B3 ;  /* 0x0000000000037941 */ /* 0x000fea0003800100 */
.L_x_764:
[----:B------:R4:W-:Y:S04]  /*1e00*/  STL.U16 [R14+0x810], R13 ;  /* 0x0008100d0e007387 */ /* 0x0009e80000100400 */
[----:B------:R-:W2:Y:S04]  /*1e10*/  LDL R10, [R6+-0x208] ;  /* 0xfffdf800060a7983 */ /* 0x000ea80000100800 */
[----:B--2---:R4:W-:Y:S04]  /*1e20*/  STL [R11+0x610], R10 ;  /* 0x0006100a0b007387 */ /* 0x0049e80000100800 */
[----:B------:R4:W-:Y:S04]  /*1e30*/  STL.U16 [R12+0x80c], R16 ;  /* 0x00080c100c007387 */ /* 0x0009e80000100400 */
[----:B-----5:R4:W-:Y:S02]  /*1e40*/  STL [R6+-0x208], R9 ;  /* 0xfffdf80906007387 */ /* 0x0209e40000100800 */
.L_x_767:
[----:B------:R-:W-:Y:S05]  /*1e50*/  BSYNC.RECONVERGENT B2 ;  /* 0x0000000000027941 */ /* 0x000fea0003800200 */
.L_x_763:
[----:B------:R-:W-:Y:S01]  /*1e60*/  VIADD R7, R7, 0xfffffffc ;  /* 0xfffffffc07077836 */ /* 0x000fe20000000000 */
[----:B------:R-:W-:Y:S06]  /*1e70*/  BRA `(.L_x_768) ;  /* 0xfffffff800247947 */ /* 0x000fec000383ffff */
.L_x_762:
[----:B------:R-:W-:Y:S01]  /*1e80*/  VIADD R5, R5, 0x40 ;  /* 0x0000004005057836 */ /* 0x000fe20000000000 */
[----:B------:R-:W-:-:S04]  /*1e90*/  MOV R132, R8 ;  /* 0x0000000800847202 */ /* 0x000fc80000000f00 */
[----:B------:R-:W-:-:S13]  /*1ea0*/  ISETP.GE.AND P0, PT, R5, R4, PT ;  /* 0x000000040500720c */ /* 0x000fda0003f06270 */
[----:B------:R-:W-:Y:S05]  /*1eb0*/  @!P0 BRA `(.L_x_769) ;  /* 0xfffffff400848947 */ /* 0x000fea000383ffff */
[----:B------:R-:W-:Y:S05]  /*1ec0*/  BSYNC.RECONVERGENT B1 ;  /* 0x0000000000017941 */ /* 0x000fea0003800200 */
.L_x_746:
[----:B----4-:R-:W-:Y:S02]  /*1ed0*/  IMAD.MOV.U32 R9, RZ, RZ, R3 ;  /* 0x000000ffff097224 */ /* 0x010fe400078e0003 */
[----:B------:R-:W-:-:S03]  /*1ee0*/  IMAD.MOV.U32 R132, RZ, RZ, R8 ;  /* 0x000000ffff847224 */ /* 0x000fc600078e0008 */
[----:B------:R4:W-:Y:S04]  /*1ef0*/  STL.64 [R1+0x608], R8 ;  /* 0x0006080801007387 */ /* 0x0009e80000100a00 */
.L_x_721:
[----:B------:R-:W-:Y:S05]  /*1f00*/  BSYNC.RECONVERGENT B0 ;  /* 0x0000000000007941 */ /* 0x000fea0003800200 */
.L_x_719:
[----:B------:R-:W-:Y:S05]  /*1f10*/  WARPSYNC.ALL ;  /* 0x0000000000007948 */ /* 0x000fea0003800000 */
[----:B------:R-:W4:Y:S04]  /*1f20*/  LDL.64 R190, [R1+0x810] ;  /* 0x0008100001be7983 */ /* 0x000f280000100a00 */
[----:B------:R-:W5:Y:S04]  /*1f30*/  LDL.64 R130, [R1+0x610] ;  /* 0x0006100001827983 */ /* 0x000f680000100a00 */
[----:B------:R-:W2:Y:S04]  /*1f40*/  LDL.64 R126, [R1+0x620] ;  /* 0x00062000017e7983 */ /* 0x000ea80000100a00 */
[----:B------:R-:W0:Y:S04]  /*1f50*/  LDL.64 R128, [R1+0x618] ;  /* 0x0006180001807983 */ /* 0x000e280000100a00 */
[----:B------:R-:W3:Y:S04]  /*1f60*/  LDL.64 R124, [R1+0x628] ;  /* 0x00062800017c7983 */ /* 0x000ee80000100a00 */
        /* <DEDUP_REMOVED lines=69> */
[----:B------:R-:W3:Y:S01]  /*23c0*/  LDL.64 R52, [R1+0x748] ;  /* 0x0007480001347983 */ /* 0x000ee20000100a00 */
[----:B----4-:R-:W-:-:S03]  /*23d0*/  IMAD.MOV.U32 R2, RZ, RZ, R191 ;  /* 0x000000ffff027224 */ /* 0x010fc600078e00bf */
[----:B------:R-:W4:Y:S01]  /*23e0*/  LDL.64 R44, [R1+0x768] ;  /* 0x00076800012c7983 */ /* 0x000f220000100a00 */
[----:B------:R-:W-:-:S03]  /*23f0*/  IMAD.MOV.U32 R0, RZ, RZ, R190 ;  /* 0x000000ffff007224 */ /* 0x000fc600078e00be */
[----:B-----5:R-:W-:Y:S04]  /*2400*/  SHFL.DOWN PT, R4, R130, 0x1, 0x1f ;  /* 0x08201f0082047f89 */ /* 0x020fe800000e0000 */
[----:B------:R-:W5:Y:S04]  /*2410*/  SHFL.DOWN PT, R5, R131, 0x1, 0x1f ;  /* 0x08201f0083057f89 */ /* 0x000f6800000e0000 */
[----:B------:R-:W-:Y:S04]  /*2420*/  STL [R1+0xc40], R2 ;  /* 0x000c400201007387 */ /* 0x000fe80000100800 */
[----:B------:R-:W-:Y:S04]  /*2430*/  STL [R1+0xc3c], R0 ;  /* 0x000c3c0001007387 */ /* 0x000fe80000100800 */
[----:B------:R-:W5:Y:S04]  /*2440*/  SHFL.DOWN PT, R2, R2, 0x1, 0x1f ;  /* 0x08201f0002027f89 */ /* 0x000f6800000e0000 */
[----:B------:R-:W5:Y:S04]  /*2450*/  SHFL.DOWN PT, R0, R0, 0x1, 0x1f ;  /* 0x08201f0000007f89 */ /* 0x000f6800000e0000 */
[----:B--2---:R-:W-:Y:S04]  /*2460*/  SHFL.DOWN PT, R8, R126, 0x1, 0x1f ;  /* 0x08201f007e087f89 */ /* 0x004fe800000e0000 */
[----:B---3--:R-:W2:Y:S04]  /*2470*/  SHFL.DOWN PT, R9, R127, 0x1, 0x1f ;  /* 0x08201f007f097f89 */ /* 0x008ea800000e0000 */
[----:B01----:R-:W-:Y:S04]  /*2480*/  SHFL.DOWN PT, R6, R128, 0x1, 0x1f ;  /* 0x08201f0080067f89 */ /* 0x003fe800000e0000 */
[----:B------:R-:W0:Y:S04]  /*2490*/  SHFL.DOWN PT, R7, R129, 0x1, 0x1f ;  /* 0x08201f0081077f89 */ /* 0x000e2800000e0000 */
[----:B------:R-:W-:Y:S04]  /*24a0*/  SHFL.DOWN PT, R10, R124, 0x1, 0x1f ;  /* 0x08201f007c0a7f89 */ /* 0x000fe800000e0000 */
[----:B------:R-:W1:Y:S04]  /*24b0*/  SHFL.DOWN PT, R11, R125, 0x1, 0x1f ;  /* 0x08201f007d0b7f89 */ /* 0x000e6800000e0000 */
[----:B------:R-:W-:Y:S04]  /*24c0*/  SHFL.DOWN PT, R12, R122, 0x1, 0x1f ;  /* 0x08201f007a0c7f89 */ /* 0x000fe800000e0000 */
[----:B------:R-:W3:Y:S01]  /*24d0*/  SHFL.DOWN PT, R13, R123, 0x1, 0x1f ;  /* 0x08201f007b0d7f89 */ /* 0x000ee200000e0000 */
[----:B------:R-:W-:-:S03]  /*24e0*/  IMAD.MOV.U32 R39, RZ, RZ, R187 ;  /* 0x000000ffff277224 */ /* 0x000fc600078e00bb */
[----:B-----5:R5:W-:Y:S01]  /*24f0*/  STL.64 [R1+0x308], R4 ;  /* 0x0003080401007387 */ /* 0x020be20000100a00 */
[----:B------:R-:W-:-:S03]  /*2500*/  IMAD.MOV.U32 R38, RZ, RZ, R186 ;  /* 0x000000ffff267224 */ /* 0x000fc600078e00ba */
[----:B------:R-:W-:Y:S04]  /*2510*/  SHFL.DOWN PT, R14, R120, 0x1, 0x1f ;  /* 0x08201f00780e7f89 */ /* 0x000fe800000e0000 */
[----:B------:R-:W3:Y:S01]  /*2520*/  SHFL.DOWN PT, R15, R121, 0x1, 0x1f ;  /* 0x08201f00790f7f89 */ /* 0x000ee200000e0000 */
[----:B-----5:R-:W-:Y:S02]  /*2530*/  IMAD.MOV.U32 R5, RZ, RZ, R2 ;  /* 0x000000ffff057224 */ /* 0x020fe400078e0002 */
[----:B------:R-:W-:Y:S01]  /*2540*/  IMAD.MOV.U32 R4, RZ, RZ, R0 ;  /* 0x000000ffff047224 */ /* 0x000fe200078e0000 */
[----:B------:R-:W-:Y:S04]  /*2550*/  SHFL.DOWN PT, R16, R118, 0x1, 0x1f ;  /* 0x08201f0076107f89 */ /* 0x000fe800000e0000 */
[----:B------:R-:W-:Y:S01]  /*2560*/  STL.64 [R1+0x508], R4 ;  /* 0x0005080401007387 */ /* 0x000fe20000100a00 */
[----:B------:R-:W-:-:S03]  /*2570*/  IMAD.MOV.U32 R41, RZ, RZ, R193 ;  /* 0x000000ffff297224 */ /* 0x000fc600078e00c1 */
[----:B------:R-:W5:Y:S01]  /*2580*/  SHFL.DOWN PT, R17, R119, 0x1, 0x1f ;  /* 0x08201f0077117f89 */ /* 0x000f6200000e0000 */
[----:B------:R-:W-:-:S03]  /*2590*/  MOV R40, R192 ;  /* 0x000000c000287202 */ /* 0x000fc60000000f00 */
[----:B--2---:R2:W-:Y:S04]  /*25a0*/  STL.64 [R1+0x318], R8 ;  /* 0x0003180801007387 */ /* 0x0045e80000100a00 */
[----:B------:R-:W5:Y:S04]  /*25b0*/  SHFL.DOWN PT, R4, R39, 0x1, 0x1f ;  /* 0x08201f0027047f89 */ /* 0x000f6800000e0000 */
[----:B0-----:R0:W-:Y:S01]  /*25c0*/  STL.64 [R1+0x310], R6 ;  /* 0x0003100601007387 */ /* 0x0011e20000100a00 */
[----:B--2---:R-:W-:-:S03]  /*25d0*/  IMAD.MOV.U32 R9, RZ, RZ, R195 ;  /* 0x000000ffff097224 */ /* 0x004fc600078e00c3 */
[----:B------:R-:W2:Y:S01]  /*25e0*/  SHFL.DOWN PT, R8, R38, 0x1, 0x1f ;  /* 0x08201f0026087f89 */ /* 0x000ea200000e0000 */
[----:B------:R-:W-:-:S03]  /*25f0*/  IMAD.MOV.U32 R5, RZ, RZ, R188 ;  /* 0x000000ffff057224 */ /* 0x000fc600078e00bc */
[----:B-1----:R-:W-:Y:S01]  /*2600*/  STL.64 [R1+0x320], R10 ;  /* 0x0003200a01007387 */ /* 0x002fe20000100a00 */
[----:B0-----:R-:W-:-:S03]  /*2610*/  IMAD.MOV.U32 R7, RZ, RZ, R194 ;  /* 0x000000ffff077224 */ /* 0x001fc600078e00c2 */
[----:B------:R-:W-:Y:S01]  /*2620*/  SHFL.DOWN PT, R18, R116, 0x1, 0x1f ;  /* 0x08201f0074127f89 */ /* 0x000fe200000e0000 */
[----:B------:R-:W-:-:S03]  /*2630*/  IMAD.MOV.U32 R6, RZ, RZ, R189 ;  /* 0x000000ffff067224 */ /* 0x000fc600078e00bd */
[----:B------:R-:W0:Y:S04]  /*2640*/  SHFL.DOWN PT, R19, R117, 0x1, 0x1f ;  /* 0x08201f0075137f89 */ /* 0x000e2800000e0000 */
[----:B------:R-:W-:Y:S04]  /*2650*/  STL [R1+0xc28], R9 ;  /* 0x000c280901007387 */ /* 0x000fe80000100800 */
[----:B------:R-:W1:Y:S04]  /*2660*/  SHFL.DOWN PT, R10, R9, 0x1, 0x1f ;  /* 0x08201f00090a7f89 */ /* 0x000e6800000e0000 */
[----:B------:R-:W1:Y:S04]  /*2670*/  SHFL.DOWN PT, R9, R7, 0x1, 0x1f ;  /* 0x08201f0007097f89 */ /* 0x000e6800000e0000 */
[----:B------:R-:W-:Y:S04]  /*2680*/  STL [R1+0xc38], R41 ;  /* 0x000c382901007387 */ /* 0x000fe80000100800 */
[----:B------:R-:W-:Y:S04]  /*2690*/  SHFL.DOWN PT, R2, R41, 0x1, 0x1f ;  /* 0x08201f0029027f89 */ /* 0x000fe800000e0000 */
[----:B------:R-:W-:Y:S04]  /*26a0*/  STL [R1+0xc34], R40 ;  /* 0x000c342801007387 */ /* 0x000fe80000100800 */
[----:B------:R5:W-:Y:S04]  /*26b0*/  SHFL.DOWN PT, R0, R40, 0x1, 0x1f ;  /* 0x08201f0028007f89 */ /* 0x000be800000e0000 */
[----:B------:R-:W-:Y:S04]  /*26c0*/  SHFL.DOWN PT, R36, R98, 0x1, 0x1f ;  /* 0x08201f0062247f89 */ /* 0x000fe800000e0000 */
[----:B------:R-:W1:Y:S04]  /*26d0*/  SHFL.DOWN PT, R37, R99, 0x1, 0x1f ;  /* 0x08201f0063257f89 */ /* 0x000e6800000e0000 */
[----:B-----5:R-:W5:Y:S01]  /*26e0*/  LDL.64 R40, [R1+0x778] ;  /* 0x0007780001287983 */ /* 0x020f620000100a00 */
[----:B------:R-:W-:Y:S01]  /*26f0*/  IMAD.MOV.U32 R237, RZ, RZ, R241 ;  /* 0x000000ffffed7224 */ /* 0x000fe200078e00f1 */
[----:B------:R-:W-:-:S02]  /*2700*/  MOV R236, R240 ;  /* 0x000000f000ec7202 */ /* 0x000fc40000000f00 */
[----:B---3--:R-:W-:Y:S04]  /*2710*/  STL.64 [R1+0x328], R12 ;  /* 0x0003280c01007387 */ /* 0x008fe80000100a00 */
[----:B------:R-:W3:Y:S04]  /*2720*/  SHFL.DOWN PT, R12, R6, 0x1, 0x1f ;  /* 0x08201f00060c7f89 */ /* 0x000ee800000e0000 */
[----:B------:R-:W3:Y:S04]  /*2730*/  SHFL.DOWN PT, R11, R5, 0x1, 0x1f ;  /* 0x08201f00050b7f89 */ /* 0x000ee800000e0000 */
[----:B------:R-:W-:Y:S04]  /*2740*/  STL [R1+0xc30], R39 ;  /* 0x000c302701007387 */ /* 0x000fe80000100800 */
[----:B------:R2:W-:Y:S04]  /*2750*/  STL [R1+0xc2c], R38 ;  /* 0x000c2c2601007387 */ /* 0x0005e80000100800 */
[----:B------:R-:W-:Y:S04]  /*2760*/  SHFL.DOWN PT, R30, R104, 0x1, 0x1f ;  /* 0x08201f00681e7f89 */ /* 0x000fe800000e0000 */
[----:B------:R-:W3:Y:S04]  /*2770*/  SHFL.DOWN PT, R31, R105, 0x1, 0x1f ;  /* 0x08201f00691f7f89 */ /* 0x000ee800000e0000 */
[----:B--2---:R-:W2:Y:S01]  /*2780*/  LDL.64 R38, [R1+0x780] ;  /* 0x0007800001267983 */ /* 0x004ea20000100a00 */
[----:B------:R-:W-:-:S03]  /*2790*/  IMAD.MOV.U32 R235, RZ, RZ, R181 ;  /* 0x000000ffffeb7224 */ /* 0x000fc600078e00b5 */
[----:B------:R-:W-:Y:S01]  /*27a0*/  STL.64 [R1+0x330], R14 ;  /* 0x0003300e01007387 */ /* 0x000fe20000100a00 */
[----:B------:R-:W-:-:S03]  /*27b0*/  IMAD.MOV.U32 R234, RZ, RZ, R180 ;  /* 0x000000ffffea7224 */ /* 0x000fc600078e00b4 */
[----:B------:R-:W3:Y:S04]  /*27c0*/  SHFL.DOWN PT, R14, R237, 0x1, 0x1f ;  /* 0x08201f00ed0e7f89 */ /* 0x000ee800000e0000 */
[----:B------:R-:W3:Y:S01]  /*27d0*/  SHFL.DOWN PT, R13, R236, 0x1, 0x1f ;  /* 0x08201f00ec0d7f89 */ /* 0x000ee200000e0000 */
[----:B------:R-:W-:-:S03]  /*27e0*/  IMAD.MOV.U32 R233, RZ, RZ, R183 ;  /* 0x000000ffffe97224 */ /* 0x000fc600078e00b7 */
[----:B------:R0:W-:Y:S01]  /*27f0*/  STL [R1+0xc1c], R5 ;  /* 0x000c1c0501007387 */ /* 0x0001e20000100800 */
[----:B------:R-:W-:-:S03]  /*2800*/  IMAD.MOV.U32 R232, RZ, RZ, R182 ;  /* 0x000000ffffe87224 */ /* 0x000fc600078e00b6 */
[----:B------:R-:W-:Y:S04]  /*2810*/  STL.64 [R1+0x338], R16 ;  /* 0x0003381001007387 */ /* 0x000fe80000100a00 */
[----:B------:R-:W3:Y:S01]  /*2820*/  SHFL.DOWN PT, R16, R235, 0x1, 0x1f ;  /* 0x08201f00eb107f89 */ /* 0x000ee200000e0000 */
[----:B0-----:R-:W-:Y:S01]  /*2830*/  IMAD.MOV.U32 R5, RZ, RZ, R4 ;  /* 0x000000ffff057224 */ /* 0x001fe200078e0004 */
[----:B------:R-:W-:Y:S02]  /*2840*/  MOV R4, R8 ;  /* 0x0000000800047202 */ /* 0x000fe40000000f00 */
[----:B------:R-:W0:Y:S01]  /*2850*/  SHFL.DOWN PT, R15, R234, 0x1, 0x1f ;  /* 0x08201f00ea0f7f89 */ /* 0x000e2200000e0000 */
[----:B------:R-:W-:-:S03]  /*2860*/  IMAD.MOV.U32 R231, RZ, RZ, R161 ;  /* 0x000000ffffe77224 */ /* 0x000fc600078e00a1 */
[----:B------:R-:W-:Y:S01]  /*2870*/  STL.64 [R1+0x340], R18 ;  /* 0x0003401201007387 */ /* 0x000fe20000100a00 */
[----:B------:R-:W-:-:S03]  /*2880*/  IMAD.MOV.U32 R230, RZ, RZ, R160 ;  /* 0x000000ffffe67224 */ /* 0x000fc600078e00a0 */
[----:B------:R1:W-:Y:S04]  /*2890*/  STL.64 [R1+0x518], R4 ;  /* 0x0005180401007387 */ /* 0x0003e80000100a00 */
[----:B------:R-:W-:Y:S04]  /*28a0*/  SHFL.DOWN PT, R18, R233, 0x1, 0x1f ;  /* 0x08201f00e9127f89 */ /* 0x000fe800000e0000 */
[----:B------:R-:W-:Y:S01]  /*28b0*/  SHFL.DOWN PT, R17, R232, 0x1, 0x1f ;  /* 0x08201f00e8117f89 */ /* 0x000fe200000e0000 */
[----:B-1----:R-:W-:Y:S02]  /*28c0*/  IMAD.MOV.U32 R5, RZ, RZ, R10 ;  /* 0x000000ffff057224 */ /* 0x002fe400078e000a */
[----:B------:R-:W-:Y:S01]  /*28d0*/  IMAD.MOV.U32 R4, RZ, RZ, R9 ;  /* 0x000000ffff047224 */ /* 0x000fe200078e0009 */
[----:B------:R1:W-:Y:S04]  /*28e0*/  STL.64 [R1+0x388], R36 ;  /* 0x0003882401007387 */ /* 0x0003e80000100a00 */
[----:B------:R-:W-:Y:S04]  /*28f0*/  SHFL.DOWN PT, R28, R106, 0x1, 0x1f ;  /* 0x08201f006a1c7f89 */ /* 0x000fe800000e0000 */
[----:B------:R-:W0:Y:S04]  /*2900*/  SHFL.DOWN PT, R29, R107, 0x1, 0x1f ;  /* 0x08201f006b1d7f89 */ /* 0x000e2800000e0000 */
[----:B-1----:R-:W4:Y:S01]  /*2910*/  LDL.64 R36, [R1+0x788] ;  /* 0x0007880001247983 */ /* 0x002f220000100a00 */
[----:B------:R-:W-:-:S03]  /*2920*/  IMAD.MOV.U32 R229, RZ, RZ, R163 ;  /* 0x000000ffffe57224 */ /* 0x000fc600078e00a3 */
[----:B------:R1:W-:Y:S01]  /*2930*/  STL [R1+0xc24], R7 ;  /* 0x000c240701007387 */ /* 0x0003e20000100800 */
[----:B------:R-:W-:-:S03]  /*2940*/  IMAD.MOV.U32 R228, RZ, RZ, R162 ;  /* 0x000000ffffe47224 */ /* 0x000fc600078e00a2 */
[----:B------:R0:W-:Y:S04]  /*2950*/  STL [R1+0xc20], R6 ;  /* 0x000c200601007387 */ /* 0x0001e80000100800 */
[----:B------:R3:W-:Y:S01]  /*2960*/  STL.64 [R1+0x520], R4 ;  /* 0x0005200401007387 */ /* 0x0007e20000100a00 */
[----:B-1----:R-:W-:-:S03]  /*2970*/  IMAD.MOV.U32 R7, RZ, RZ, R2 ;  /* 0x000000ffff077224 */ /* 0x002fc600078e0002 */
[----:B------:R-:W1:Y:S01]  /*2980*/  SHFL.DOWN PT, R2, R231, 0x1, 0x1f ;  /* 0x08201f00e7027f89 */ /* 0x000e6200000e0000 */
[----:B0-----:R-:W-:-:S03]  /*2990*/  IMAD.MOV.U32 R6, RZ, RZ, R0 ;  /* 0x000000ffff067224 */ /* 0x001fc600078e0000 */
[----:B------:R-:W0:Y:S01]  /*29a0*/  SHFL.DOWN PT, R0, R230, 0x1, 0x1f ;  /* 0x08201f00e6007f89 */ /* 0x000e2200000e0000 */
[----:B---3--:R-:W-:Y:S02]  /*29b0*/  IMAD.MOV.U32 R5, RZ, RZ, R12 ;  /* 0x000000ffff057224 */ /* 0x008fe400078e000c */
[----:B------:R-:W-:Y:S01]  /*29c0*/  IMAD.MOV.U32 R4, RZ, RZ, R11 ;  /* 0x000000ffff047224 */ /* 0x000fe200078e000b */
[----:B------:R3:W-:Y:S04]  /*29d0*/  STL.64 [R1+0x370], R30 ;  /* 0x0003701e01007387 */ /* 0x0007e80000100a00 */
[----:B------:R-:W-:Y:S04]  /*29e0*/  SHFL.DOWN PT, R32, R102, 0x1, 0x1f ;  /* 0x08201f0066207f89 */ /* 0x000fe800000e0000 */
[----:B------:R-:W0:Y:S04]  /*29f0*/  SHFL.DOWN PT, R33, R103, 0x1, 0x1f ;  /* 0x08201f0067217f89 */ /* 0x000e2800000e0000 */
[----:B---3--:R-:W3:Y:S01]  /*2a00*/  LDL.64 R30, [R1+0x7a0] ;  /* 0x0007a000011e7983 */ /* 0x008ee20000100a00 */
[----:B------:R-:W-:Y:S01]  /*2a10*/  IMAD.MOV.U32 R227, RZ, RZ, R165 ;  /* 0x000000ffffe37224 */ /* 0x000fe200078e00a5 */
[----:B------:R-:W-:-:S02]  /*2a20*/  MOV R226, R164 ;  /* 0x000000a400e27202 */ /* 0x000fc40000000f00 */
[----:B------:R-:W-:Y:S04]  /*2a30*/  STL.64 [R1+0x510], R6 ;  /* 0x0005100601007387 */ /* 0x000fe80000100a00 */
[----:B------:R1:W-:Y:S04]  /*2a40*/  STL.64 [R1+0x528], R4 ;  /* 0x0005280401007387 */ /* 0x0003e80000100a00 */
[----:B------:R-:W0:Y:S04]  /*2a50*/  SHFL.DOWN PT, R7, R229, 0x1, 0x1f ;  /* 0x08201f00e5077f89 */ /* 0x000e2800000e0000 */
[----:B------:R-:W0:Y:S01]  /*2a60*/  SHFL.DOWN PT, R6, R228, 0x1, 0x1f ;  /* 0x08201f00e4067f89 */ /* 0x000e2200000e0000 */
[----:B-1----:R-:W-:-:S02]  /*2a70*/  IMAD.MOV.U32 R5, RZ, RZ, R14 ;  /* 0x000000ffff057224 */ /* 0x002fc400078e000e */
[----:B------:R-:W-:Y:S01]  /*2a80*/  IMAD.MOV.U32 R4, RZ, RZ, R13 ;  /* 0x000000ffff047224 */ /* 0x000fe200078e000d */
[----:B------:R-:W1:Y:S01]  /*2a90*/  SHFL.DOWN PT, R9, R227, 0x1, 0x1f ;  /* 0x08201f00e3097f89 */ /* 0x000e6200000e0000 */
[----:B------:R-:W-:-:S03]  /*2aa0*/  IMAD.MOV.U32 R225, RZ, RZ, R167 ;  /* 0x000000ffffe17224 */ /* 0x000fc600078e00a7 */
[----:B------:R0:W-:Y:S01]  /*2ab0*/  STL.64 [R1+0x530], R4 ;  /* 0x0005300401007387 */ /* 0x0001e20000100a00 */
[----:B------:R-:W-:-:S03]  /*2ac0*/  IMAD.MOV.U32 R224, RZ, RZ, R166 ;  /* 0x000000ffffe07224 */ /* 0x000fc600078e00a6 */
[----:B------:R-:W1:Y:S01]  /*2ad0*/  SHFL.DOWN PT, R8, R226, 0x1, 0x1f ;  /* 0x08201f00e2087f89 */ /* 0x000e6200000e0000 */
[----:B------:R-:W-:Y:S02]  /*2ae0*/  IMAD.MOV.U32 R223, RZ, RZ, R169 ;  /* 0x000000ffffdf7224 */ /* 0x000fe400078e00a9 */
[----:B0-----:R-:W-:Y:S01]  /*2af0*/  IMAD.MOV.U32 R5, RZ, RZ, R16 ;  /* 0x000000ffff057224 */ /* 0x001fe200078e0010 */
[----:B------:R-:W-:Y:S01]  /*2b00*/  MOV R4, R15 ;  /* 0x0000000f00047202 */ /* 0x000fe20000000f00 */
[----:B------:R-:W0:Y:S01]  /*2b10*/  SHFL.DOWN PT, R11, R225, 0x1, 0x1f ;  /* 0x08201f00e10b7f89 */ /* 0x000e2200000e0000 */
[----:B------:R-:W-:-:S03]  /*2b20*/  IMAD.MOV.U32 R222, RZ, RZ, R168 ;  /* 0x000000ffffde7224 */ /* 0x000fc600078e00a8 */
[----:B------:R1:W-:Y:S04]  /*2b30*/  STL.64 [R1+0x538], R4 ;  /* 0x0005380401007387 */ /* 0x0003e80000100a00 */
[----:B------:R-:W0:Y:S04]  /*2b40*/  SHFL.DOWN PT, R10, R224, 0x1, 0x1f ;  /* 0x08201f00e00a7f89 */ /* 0x000e2800000e0000 */
[----:B------:R0:W-:Y:S01]  /*2b50*/  STL.64 [R1+0x368], R28 ;  /* 0x0003681c01007387 */ /* 0x0001e20000100a00 */
[----:B-1----:R-:W-:Y:S02]  /*2b60*/  IMAD.MOV.U32 R5, RZ, RZ, R18 ;  /* 0x000000ffff057224 */ /* 0x002fe400078e0012 */
[----:B------:R-:W-:Y:S01]  /*2b70*/  IMAD.MOV.U32 R4, RZ, RZ, R17 ;  /* 0x000000ffff047224 */ /* 0x000fe200078e0011 */
[----:B------:R-:W-:Y:S01]  /*2b80*/  SHFL.DOWN PT, R13, R223, 0x1, 0x1f ;  /* 0x08201f00df0d7f89 */ /* 0x000fe200000e0000 */
[----:B------:R-:W-:-:S03]  /*2b90*/  IMAD.MOV.U32 R221, RZ, RZ, R171 ;  /* 0x000000ffffdd7224 */ /* 0x000fc600078e00ab */
[----:B------:R1:W-:Y:S01]  /*2ba0*/  STL.64 [R1+0x540], R4 ;  /* 0x0005400401007387 */ /* 0x0003e20000100a00 */
[----:B------:R-:W-:-:S03]  /*2bb0*/  IMAD.MOV.U32 R220, RZ, RZ, R170 ;  /* 0x000000ffffdc7224 */ /* 0x000fc600078e00aa */
[----:B0-----:R-:W3:Y:S04]  /*2bc0*/  LDL.64 R28, [R1+0x7a8] ;  /* 0x0007a800011c7983 */ /* 0x001ee80000100a00 */
[----:B------:R-:W-:Y:S01]  /*2bd0*/  SHFL.DOWN PT, R12, R222, 0x1, 0x1f ;  /* 0x08201f00de0c7f89 */ /* 0x000fe200000e0000 */
[----:B-1----:R-:W-:Y:S02]  /*2be0*/  IMAD.MOV.U32 R5, RZ, RZ, R2 ;  /* 0x000000ffff057224 */ /* 0x002fe400078e0002 */
[----:B------:R-:W-:Y:S01]  /*2bf0*/  IMAD.MOV.U32 R4, RZ, RZ, R0 ;  /* 0x000000ffff047224 */ /* 0x000fe200078e0000 */
[----:B------:R0:W-:Y:S01]  /*2c00*/  STL.64 [R1+0x378], R32 ;  /* 0x0003782001007387 */ /* 0x0001e20000100a00 */
[----:B------:R-:W-:-:S03]  /*2c10*/  IMAD.MOV.U32 R219, RZ, RZ, R173 ;  /* 0x000000ffffdb7224 */ /* 0x000fc600078e00ad */
[----:B------:R-:W-:Y:S01]  /*2c20*/  SHFL.DOWN PT, R26, R108, 0x1, 0x1f ;  /* 0x08201f006c1a7f89 */ /* 0x000fe200000e0000 */
[----:B------:R-:W-:-:S03]  /*2c30*/  MOV R218, R172 ;  /* 0x000000ac00da7202 */ /* 0x000fc60000000f00 */
[----:B------:R-:W1:Y:S04]  /*2c40*/  SHFL.DOWN PT, R27, R109, 0x1, 0x1f ;  /* 0x08201f006d1b7f89 */ /* 0x000e6800000e0000 */
[----:B0-----:R-:W3:Y:S04]  /*2c50*/  LDL.64 R32, [R1+0x798] ;  /* 0x0007980001207983 */ /* 0x001ee80000100a00 */
[----:B------:R0:W-:Y:S04]  /*2c60*/  STL.64 [R1+0x548], R4 ;  /* 0x0005480401007387 */ /* 0x0001e80000100a00 */
[----:B------:R-:W1:Y:S04]  /*2c70*/  SHFL.DOWN PT, R15, R221, 0x1, 0x1f ;  /* 0x08201f00dd0f7f89 */ /* 0x000e6800000e0000 */
[----:B------:R-:W1:Y:S01]  /*2c80*/  SHFL.DOWN PT, R14, R220, 0x1, 0x1f ;  /* 0x08201f00dc0e7f89 */ /* 0x000e6200000e0000 */
[----:B0-----:R-:W-:-:S02]  /*2c90*/  IMAD.MOV.U32 R5, RZ, RZ, R7 ;  /* 0x000000ffff057224 */ /* 0x001fc400078e0007 */
[----:B------:R-:W-:Y:S01]  /*2ca0*/  IMAD.MOV.U32 R4, RZ, RZ, R6 ;  /* 0x000000ffff047224 */ /* 0x000fe200078e0006 */
[----:B------:R-:W0:Y:S01]  /*2cb0*/  SHFL.DOWN PT, R17, R219, 0x1, 0x1f ;  /* 0x08201f00db117f89 */ /* 0x000e2200000e0000 */
[----:B------:R-:W-:-:S03]  /*2cc0*/  IMAD.MOV.U32 R217, RZ, RZ, R175 ;  /* 0x000000ffffd97224 */ /* 0x000fc600078e00af */
[----:B------:R1:W-:Y:S01]  /*2cd0*/  STL.64 [R1+0x550], R4 ;  /* 0x0005500401007387 */ /* 0x0003e20000100a00 */
[----:B------:R-:W-:-:S03]  /*2ce0*/  IMAD.MOV.U32 R216, RZ, RZ, R174 ;  /* 0x000000ffffd87224 */ /* 0x000fc600078e00ae */
[----:B------:R-:W0:Y:S01]  /*2cf0*/  SHFL.DOWN PT, R16, R218, 0x1, 0x1f ;  /* 0x08201f00da107f89 */ /* 0x000e2200000e0000 */
[----:B-1----:R-:W-:Y:S01]  /*2d00*/  IMAD.MOV.U32 R5, RZ, RZ, R9 ;  /* 0x000000ffff057224 */ /* 0x002fe200078e0009 */
[----:B------:R-:W-:Y:S02]  /*2d10*/  MOV R4, R8 ;  /* 0x0000000800047202 */ /* 0x000fe40000000f00 */
[----:B------:R-:W1:Y:S04]  /*2d20*/  SHFL.DOWN PT, R19, R217, 0x1, 0x1f ;  /* 0x08201f00d9137f89 */ /* 0x000e6800000e0000 */
[----:B------:R0:W-:Y:S04]  /*2d30*/  STL.64 [R1+0x558], R4 ;  /* 0x0005580401007387 */ /* 0x0001e80000100a00 */
[----:B------:R-:W1:Y:S01]  /*2d40*/  SHFL.DOWN PT, R18, R216, 0x1, 0x1f ;  /* 0x08201f00d8127f89 */ /* 0x000e6200000e0000 */
[----:B0-----:R-:W-:-:S02]  /*2d50*/  IMAD.MOV.U32 R5, RZ, RZ, R11 ;  /* 0x000000ffff057224 */ /* 0x001fc400078e000b */
[----:B------:R-:W-:-:S05]  /*2d60*/  IMAD.MOV.U32 R4, RZ, RZ, R10 ;  /* 0x000000ffff047224 */ /* 0x000fca00078e000a */
[----:B------:R0:W-:Y:S04]  /*2d70*/  STL.64 [R1+0x560], R4 ;  /* 0x0005600401007387 */ /* 0x0001e80000100a00 */
[----:B------:R1:W-:Y:S01]  /*2d80*/  STL.64 [R1+0x360], R26 ;  /* 0x0003601a01007387 */ /* 0x0003e20000100a00 */
[----:B0-----:R-:W-:Y:S02]  /*2d90*/  IMAD.MOV.U32 R5, RZ, RZ, R13 ;  /* 0x000000ffff057224 */ /* 0x001fe400078e000d */
[----:B------:R-:W-:Y:S01]  /*2da0*/  IMAD.MOV.U32 R4, RZ, RZ, R12 ;  /* 0x000000ffff047224 */ /* 0x000fe200078e000c */
[----:B------:R-:W-:Y:S04]  /*2db0*/  SHFL.DOWN PT, R24, R110, 0x1, 0x1f ;  /* 0x08201f006e187f89 */ /* 0x000fe800000e0000 */
[----:B------:R-:W0:Y:S04]  /*2dc0*/  SHFL.DOWN PT, R25, R111, 0x1, 0x1f ;  /* 0x08201f006f197f89 */ /* 0x000e2800000e0000 */
[----:B------:R5:W-:Y:S04]  /*2dd0*/  STL.64 [R1+0x568], R4 ;  /* 0x0005680401007387 */ /* 0x000be80000100a00 */
[----:B-1----:R-:W3:Y:S01]  /*2de0*/  LDL.64 R26, [R1+0x7b0] ;  /* 0x0007b000011a7983 */ /* 0x002ee20000100a00 */
[----:B-----5:R-:W-:-:S02]  /*2df0*/  IMAD.MOV.U32 R5, RZ, RZ, R15 ;  /* 0x000000ffff057224 */ /* 0x020fc400078e000f */
[----:B------:R-:W-:-:S05]  /*2e00*/  IMAD.MOV.U32 R4, RZ, RZ, R14 ;  /* 0x000000ffff047224 */ /* 0x000fca00078e000e */
[----:B------:R1:W-:Y:S01]  /*2e10*/  STL.64 [R1+0x570], R4 ;  /* 0x0005700401007387 */ /* 0x0003e20000100a00 */
[----:B------:R-:W-:Y:S02]  /*2e20*/  IMAD.MOV.U32 R215, RZ, RZ, R177 ;  /* 0x000000ffffd77224 */ /* 0x000fe400078e00b1 */
[----:B------:R-:W-:Y:S02]  /*2e30*/  IMAD.MOV.U32 R214, RZ, RZ, R176 ;  /* 0x000000ffffd67224 */ /* 0x000fe400078e00b0 */
[----:B-1----:R-:W-:Y:S01]  /*2e40*/  IMAD.MOV.U32 R5, RZ, RZ, R17 ;  /* 0x000000ffff057224 */ /* 0x002fe200078e0011 */
[----:B------:R-:W-:Y:S01]  /*2e50*/  MOV R4, R16 ;  /* 0x0000001000047202 */ /* 0x000fe20000000f00 */
[----:B------:R-:W-:-:S04]  /*2e60*/  IMAD.MOV.U32 R213, RZ, RZ, R179 ;  /* 0x000000ffffd57224 */ /* 0x000fc800078e00b3 */
[----:B------:R1:W-:Y:S01]  /*2e70*/  STL.64 [R1+0x578], R4 ;  /* 0x0005780401007387 */ /* 0x0003e20000100a00 */
[----:B------:R-:W-:Y:S01]  /*2e80*/  IMAD.MOV.U32 R212, RZ, RZ, R178 ;  /* 0x000000ffffd47224 */ /* 0x000fe200078e00b2 */
[----:B------:R-:W-:Y:S01]  /*2e90*/  MOV R210, R184 ;  /* 0x000000b800d27202 */ /* 0x000fe20000000f00 */
[----:B------:R-:W-:Y:S01]  /*2ea0*/  IMAD.MOV.U32 R211, RZ, RZ, R185 ;  /* 0x000000ffffd37224 */ /* 0x000fe200078e00b9 */
[----:B------:R-:W-:Y:S01]  /*2eb0*/  SHFL.DOWN PT, R8, R213, 0x1, 0x1f ;  /* 0x08201f00d5087f89 */ /* 0x000fe200000e0000 */
[----:B-1----:R-:W-:Y:S02]  /*2ec0*/  IMAD.MOV.U32 R5, RZ, RZ, R19 ;  /* 0x000000ffff057224 */ /* 0x002fe400078e0013 */
[----:B------:R-:W-:Y:S01]  /*2ed0*/  IMAD.MOV.U32 R4, RZ, RZ, R18 ;  /* 0x000000ffff047224 */ /* 0x000fe200078e0012 */
[----:B------:R-:W-:Y:S04]  /*2ee0*/  SHFL.DOWN PT, R7, R212, 0x1, 0x1f ;  /* 0x08201f00d4077f89 */ /* 0x000fe800000e0000 */
[----:B------:R-:W-:Y:S04]  /*2ef0*/  STL.64 [R1+0x580], R4 ;  /* 0x0005800401007387 */ /* 0x000fe80000100a00 */
[----:B------:R-:W-:Y:S04]  /*2f00*/  SHFL.DOWN PT, R5, R215, 0x1, 0x1f ;  /* 0x08201f00d7057f89 */ /* 0x000fe800000e0000 */
[----:B------:R-:W1:Y:S01]  /*2f10*/  SHFL.DOWN PT, R4, R214, 0x1, 0x1f ;  /* 0x08201f00d6047f89 */ /* 0x000e6200000e0000 */
[----:B------:R-:W-:-:S03]  /*2f20*/  IMAD.MOV.U32 R209, RZ, RZ, R135 ;  /* 0x000000ffffd17224 */ /* 0x000fc600078e0087 */
[----:B0-----:R0:W-:Y:S01]  /*2f30*/  STL.64 [R1+0x358], R24 ;  /* 0x0003581801007387 */ /* 0x0011e20000100a00 */
[----:B------:R-:W-:-:S03]  /*2f40*/  IMAD.MOV.U32 R208, RZ, RZ, R134 ;  /* 0x000000ffffd07224 */ /* 0x000fc600078e0086 */
[----:B------:R-:W-:Y:S04]  /*2f50*/  SHFL.DOWN PT, R22, R112, 0x1, 0x1f ;  /* 0x08201f0070167f89 */ /* 0x000fe800000e0000 */
[----:B------:R-:W5:Y:S04]  /*2f60*/  SHFL.DOWN PT, R23, R113, 0x1, 0x1f ;  /* 0x08201f0071177f89 */ /* 0x000f6800000e0000 */
[----:B0-----:R-:W3:Y:S04]  /*2f70*/  LDL.64 R24, [R1+0x7b8] ;  /* 0x0007b80001187983 */ /* 0x001ee80000100a00 */
[----:B------:R-:W0:Y:S04]  /*2f80*/  SHFL.DOWN PT, R12, R211, 0x1, 0x1f ;  /* 0x08201f00d30c7f89 */ /* 0x000e2800000e0000 */
[----:B------:R-:W2:Y:S04]  /*2f90*/  SHFL.DOWN PT, R9, R210, 0x1, 0x1f ;  /* 0x08201f00d2097f89 */ /* 0x000ea800000e0000 */
[----:B------:R-:W4:Y:S04]  /*2fa0*/  SHFL.DOWN PT, R14, R209, 0x1, 0x1f ;  /* 0x08201f00d10e7f89 */ /* 0x000f2800000e0000 */
[----:B------:R-:W4:Y:S04]  /*2fb0*/  SHFL.DOWN PT, R13, R208, 0x1, 0x1f ;  /* 0x08201f00d00d7f89 */ /* 0x000f2800000e0000 */
[----:B------:R-:W4:Y:S04]  /*2fc0*/  SHFL.DOWN PT, R16, R137, 0x1, 0x1f ;  /* 0x08201f0089107f89 */ /* 0x000f2800000e0000 */
[----:B------:R-:W4:Y:S04]  /*2fd0*/  SHFL.DOWN PT, R15, R136, 0x1, 0x1f ;  /* 0x08201f00880f7f89 */ /* 0x000f2800000e0000 */
[----:B-1----:R1:W-:Y:S04]  /*2fe0*/  STL.64 [R1+0x588], R4 ;  /* 0x0005880401007387 */ /* 0x0023e80000100a00 */
[----:B------:R-:W-:Y:S04]  /*2ff0*/  SHFL.DOWN PT, R18, R139, 0x1, 0x1f ;  /* 0x08201f008b127f89 */ /* 0x000fe800000e0000 */
[----:B------:R-:W-:Y:S01]  /*3000*/  SHFL.DOWN PT, R17, R138, 0x1, 0x1f ;  /* 0x08201f008a117f89 */ /* 0x000fe200000e0000 */
[----:B-1----:R-:W-:-:S02]  /*3010*/  IMAD.MOV.U32 R5, RZ, RZ, R8 ;  /* 0x000000ffff057224 */ /* 0x002fc400078e0008 */
[----:B------:R-:W-:Y:S01]  /*3020*/  IMAD.MOV.U32 R4, RZ, RZ, R7 ;  /* 0x000000ffff047224 */ /* 0x000fe200078e0007 */
[----:B-----5:R-:W-:Y:S04]  /*3030*/  STL.64 [R1+0x350], R22 ;  /* 0x0003501601007387 */ /* 0x020fe80000100a00 */
[----:B------:R0:W-:Y:S04]  /*3040*/  STL.64 [R1+0x590], R4 ;  /* 0x0005900401007387 */ /* 0x0001e80000100a00 */
[----:B------:R-:W-:Y:S04]  /*3050*/  SHFL.DOWN PT, R20, R114, 0x1, 0x1f ;  /* 0x08201f0072147f89 */ /* 0x000fe800000e0000 */
[----:B------:R-:W1:Y:S04]  /*3060*/  SHFL.DOWN PT, R21, R115, 0x1, 0x1f ;  /* 0x08201f0073157f89 */ /* 0x000e6800000e0000 */
[----:B------:R-:W5:Y:S01]  /*3070*/  SHFL.DOWN PT, R19, R141, 0x1, 0x1f ;  /* 0x08201f008d137f89 */ /* 0x000f6200000e0000 */
[----:B0-----:R-:W-:-:S02]  /*3080*/  IMAD.MOV.U32 R5, RZ, RZ, R12 ;  /* 0x000000ffff057224 */ /* 0x001fc400078e000c */
[----:B--2---:R-:W-:Y:S01]  /*3090*/  IMAD.MOV.U32 R4, RZ, RZ, R9 ;  /* 0x000000ffff047224 */ /* 0x004fe200078e0009 */
[----:B------:R-:W2:Y:S04]  /*30a0*/  LDL.64 R22, [R1+0x7c0] ;  /* 0x0007c00001167983 */ /* 0x000ea80000100a00 */
[----:B------:R4:W-:Y:S02]  /*30b0*/  STL.64 [R1+0x598], R4 ;  /* 0x0005980401007387 */ /* 0x0009e40000100a00 */
[----:B----4-:R-:W-:Y:S01]  /*30c0*/  IMAD.MOV.U32 R5, RZ, RZ, R14 ;  /* 0x000000ffff057224 */ /* 0x010fe200078e000e */
[----:B------:R-:W-:-:S05]  /*30d0*/  MOV R4, R13 ;  /* 0x0000000d00047202 */ /* 0x000fca0000000f00 */
[----:B------:R0:W-:Y:S02]  /*30e0*/  STL.64 [R1+0x5a0], R4 ;  /* 0x0005a00401007387 */ /* 0x0001e40000100a00 */
[----:B0-----:R-:W-:Y:S02]  /*30f0*/  IMAD.MOV.U32 R5, RZ, RZ, R16 ;  /* 0x000000ffff057224 */ /* 0x001fe400078e0010 */
[----:B------:R-:W-:-:S05]  /*3100*/  IMAD.MOV.U32 R4, RZ, RZ, R15 ;  /* 0x000000ffff047224 */ /* 0x000fca00078e000f */
[----:B------:R0:W-:Y:S04]  /*3110*/  STL.64 [R1+0x5a8], R4 ;  /* 0x0005a80401007387 */ /* 0x0001e80000100a00 */
[----:B-1----:R1:W-:Y:S01]  /*3120*/  STL.64 [R1+0x348], R20 ;  /* 0x0003481401007387 */ /* 0x0023e20000100a00 */
[----:B0-----:R-:W-:Y:S02]  /*3130*/  IMAD.MOV.U32 R5, RZ, RZ, R18 ;  /* 0x000000ffff057224 */ /* 0x001fe400078e0012 */
[----:B------:R-:W-:Y:S01]  /*3140*/  IMAD.MOV.U32 R4, RZ, RZ, R17 ;  /* 0x000000ffff047224 */ /* 0x000fe200078e0011 */
[----:B------:R-:W-:Y:S04]  /*3150*/  SHFL.DOWN PT, R18, R146, 0x1, 0x1f ;  /* 0x08201f0092127f89 */ /* 0x000fe800000e0000 */
[----:B------:R5:W-:Y:S04]  /*3160*/  STL.64 [R1+0x5b0], R4 ;  /* 0x0005b00401007387 */ /* 0x000be80000100a00 */
[----:B-1----:R-:W4:Y:S01]  /*3170*/  LDL.64 R20, [R1+0x7c8] ;  /* 0x0007c80001147983 */ /* 0x002f220000100a00 */
[----:B-----5:R-:W-:-:S03]  /*3180*/  IMAD.MOV.U32 R5, RZ, RZ, R19 ;  /* 0x000000ffff057224 */ /* 0x020fc600078e0013 */
[----:B------:R-:W0:Y:S04]  /*3190*/  SHFL.DOWN PT, R19, R147, 0x1, 0x1f ;  /* 0x08201f0093137f89 */ /* 0x000e2800000e0000 */
[----:B------:R-:W-:Y:S04]  /*31a0*/  SHFL.DOWN PT, R11, R143, 0x1, 0x1f ;  /* 0x08201f008f0b7f89 */ /* 0x000fe800000e0000 */
[----:B------:R-:W-:Y:S04]  /*31b0*/  SHFL.DOWN PT, R10, R142, 0x1, 0x1f ;  /* 0x08201f008e0a7f89 */ /* 0x000fe800000e0000 */
[----:B------:R-:W1:Y:S04]  /*31c0*/  SHFL.DOWN PT, R6, R140, 0x1, 0x1f ;  /* 0x08201f008c067f89 */ /* 0x000e6800000e0000 */
[----:B------:R-:W5:Y:S04]  /*31d0*/  SHFL.DOWN PT, R2, R145, 0x1, 0x1f ;  /* 0x08201f0091027f89 */ /* 0x000f6800000e0000 */
[----:B------:R-:W5:Y:S04]  /*31e0*/  SHFL.DOWN PT, R0, R144, 0x1, 0x1f ;  /* 0x08201f0090007f89 */ /* 0x000f6800000e0000 */
[----:B0-----:R0:W-:Y:S04]  /*31f0*/  STL.64 [R1+0x5d0], R18 ;  /* 0x0005d01201007387 */ /* 0x0011e80000100a00 */
[----:B------:R-:W-:Y:S04]  /*3200*/  SHFL.DOWN PT, R16, R90, 0x1, 0x1f ;  /* 0x08201f005a107f89 */ /* 0x000fe800000e0000 */
[----:B------:R-:W5:Y:S04]  /*3210*/  SHFL.DOWN PT, R17, R91, 0x1, 0x1f ;  /* 0x08201f005b117f89 */ /* 0x000f6800000e0000 */
[----:B------:R-:W-:Y:S04]  /*3220*/  SHFL.DOWN PT, R14, R88, 0x1, 0x1f ;  /* 0x08201f00580e7f89 */ /* 0x000fe800000e0000 */
[----:B------:R-:W5:Y:S04]  /*3230*/  SHFL.DOWN PT, R15, R89, 0x1, 0x1f ;  /* 0x08201f00590f7f89 */ /* 0x000f6800000e0000 */
[----:B------:R-:W-:Y:S04]  /*3240*/  SHFL.DOWN PT, R12, R86, 0x1, 0x1f ;  /* 0x08201f00560c7f89 */ /* 0x000fe800000e0000 */
[----:B------:R-:W5:Y:S04]  /*3250*/  SHFL.DOWN PT, R13, R87, 0x1, 0x1f ;  /* 0x08201f00570d7f89 */ /* 0x000f6800000e0000 */
[----:B0-----:R-:W4:Y:S01]  /*3260*/  LDL.64 R18, [R1+0x7d0] ;  /* 0x0007d00001127983 */ /* 0x001f220000100a00 */
[----:B-1----:R-:W-:-:S03]  /*3270*/  IMAD.MOV.U32 R4, RZ, RZ, R6 ;  /* 0x000000ffff047224 */ /* 0x002fc600078e0006 */
[----:B------:R5:W-:Y:S04]  /*3280*/  STL.64 [R1+0x5c0], R10 ;  /* 0x0005c00a01007387 */ /* 0x000be80000100a00 */
[----:B------:R-:W-:Y:S04]  /*3290*/  SHFL.DOWN PT, R8, R96, 0x1, 0x1f ;  /* 0x08201f0060087f89 */ /* 0x000fe800000e0000 */
[----:B------:R-:W0:Y:S01]  /*32a0*/  SHFL.DOWN PT, R9, R97, 0x1, 0x1f ;  /* 0x08201f0061097f89 */ /* 0x000e2200000e0000 */
[----:B-----5:R-:W-:Y:S01]  /*32b0*/  IMAD.MOV.U32 R11, RZ, RZ, R2 ;  /* 0x000000ffff0b7224 */ /* 0x020fe200078e0002 */
[----:B------:R-:W-:-:S02]  /*32c0*/  MOV R10, R0 ;  /* 0x00000000000a7202 */ /* 0x000fc40000000f00 */
[----:B------:R-:W-:Y:S04]  /*32d0*/  SHFL.DOWN PT, R2, R149, 0x1, 0x1f ;  /* 0x08201f0095027f89 */ /* 0x000fe800000e0000 */
[----:B------:R-:W-:Y:S04]  /*32e0*/  SHFL.DOWN PT, R0, R148, 0x1, 0x1f ;  /* 0x08201f0094007f89 */ /* 0x000fe800000e0000 */
[----:B------:R-:W-:Y:S04]  /*32f0*/  STL.64 [R1+0x5b8], R4 ;  /* 0x0005b80401007387 */ /* 0x000fe80000100a00 */
[----:B------:R-:W-:Y:S04]  /*3300*/  STL.64 [R1+0x5c8], R10 ;  /* 0x0005c80a01007387 */ /* 0x000fe80000100a00 */
[----:B------:R1:W-:Y:S04]  /*3310*/  STL.64 [R1+0x3a8], R16 ;  /* 0x0003a81001007387 */ /* 0x0003e80000100a00 */
[----:B------:R-:W-:Y:S04]  /*3320*/  STL.64 [R1+0x3b0], R14 ;  /* 0x0003b00e01007387 */ /* 0x000fe80000100a00 */
[----:B------:R-:W-:Y:S01]  /*3330*/  STL.64 [R1+0x3b8], R12 ;  /* 0x0003b80c01007387 */ /* 0x000fe20000100a00 */
[----:B------:R-:W-:-:S03]  /*3340*/  IMAD.MOV.U32 R207, RZ, RZ, R153 ;  /* 0x000000ffffcf7224 */ /* 0x000fc600078e0099 */
[----:B------:R-:W-:Y:S04]  /*3350*/  SHFL.DOWN PT, R4, R92, 0x1, 0x1f ;  /* 0x08201f005c047f89 */ /* 0x000fe800000e0000 */
[----:B------:R-:W5:Y:S04]  /*3360*/  SHFL.DOWN PT, R5, R93, 0x1, 0x1f ;  /* 0x08201f005d057f89 */ /* 0x000f6800000e0000 */
[----:B------:R-:W-:Y:S04]  /*3370*/  SHFL.DOWN PT, R10, R84, 0x1, 0x1f ;  /* 0x08201f00540a7f89 */ /* 0x000fe800000e0000 */
[----:B------:R-:W5:Y:S04]  /*3380*/  SHFL.DOWN PT, R11, R85, 0x1, 0x1f ;  /* 0x08201f00550b7f89 */ /* 0x000f6800000e0000 */
[----:B------:R-:W-:Y:S04]  /*3390*/  SHFL.DOWN PT, R12, R74, 0x1, 0x1f ;  /* 0x08201f004a0c7f89 */ /* 0x000fe800000e0000 */
[----:B------:R-:W3:Y:S04]  /*33a0*/  SHFL.DOWN PT, R13, R75, 0x1, 0x1f ;  /* 0x08201f004b0d7f89 */ /* 0x000ee800000e0000 */
[----:B------:R-:W-:Y:S04]  /*33b0*/  SHFL.DOWN PT, R14, R72, 0x1, 0x1f ;  /* 0x08201f00480e7f89 */ /* 0x000fe800000e0000 */
[----:B------:R-:W3:Y:S04]  /*33c0*/  SHFL.DOWN PT, R15, R73, 0x1, 0x1f ;  /* 0x08201f00490f7f89 */ /* 0x000ee800000e0000 */
[----:B-1----:R-:W4:Y:S01]  /*33d0*/  LDL.64 R16, [R1+0x7d8] ;  /* 0x0007d80001107983 */ /* 0x002f220000100a00 */
[----:B------:R-:W-:-:S03]  /*33e0*/  IMAD.MOV.U32 R206, RZ, RZ, R152 ;  /* 0x000000ffffce7224 */ /* 0x000fc600078e0098 */
[----:B------:R-:W1:Y:S04]  /*33f0*/  SHFL.DOWN PT, R159, R151, 0x1, 0x1f ;  /* 0x08201f00979f7f89 */ /* 0x000e6800000e0000 */
[----:B------:R-:W1:Y:S04]  /*3400*/  SHFL.DOWN PT, R133, R207, 0x1, 0x1f ;  /* 0x08201f00cf857f89 */ /* 0x000e6800000e0000 */
[----:B------:R-:W1:Y:S04]  /*3410*/  SHFL.DOWN PT, R158, R206, 0x1, 0x1f ;  /* 0x08201f00ce9e7f89 */ /* 0x000e6800000e0000 */
[----:B0-----:R0:W-:Y:S04]  /*3420*/  STL.64 [R1+0x390], R8 ;  /* 0x0003900801007387 */ /* 0x0011e80000100a00 */
[----:B-----5:R-:W-:Y:S01]  /*3430*/  STL.64 [R1+0x3a0], R4 ;  /* 0x0003a00401007387 */ /* 0x020fe20000100a00 */
[----:B0-----:R-:W-:-:S02]  /*3440*/  IMAD.MOV.U32 R9, RZ, RZ, R2 ;  /* 0x000000ffff097224 */ /* 0x001fc400078e0002 */
[----:B------:R-:W-:Y:S01]  /*3450*/  IMAD.MOV.U32 R8, RZ, RZ, R0 ;  /* 0x000000ffff087224 */ /* 0x000fe200078e0000 */
[----:B------:R-:W-:Y:S04]  /*3460*/  STL.64 [R1+0x3c0], R10 ;  /* 0x0003c00a01007387 */ /* 0x000fe80000100a00 */
[----:B------:R-:W-:Y:S04]  /*3470*/  STL.64 [R1+0x5d8], R8 ;  /* 0x0005d80801007387 */ /* 0x000fe80000100a00 */
[----:B---3--:R-:W-:Y:S04]  /*3480*/  STL.64 [R1+0x3e8], R12 ;  /* 0x0003e80c01007387 */ /* 0x008fe80000100a00 */
[----:B------:R0:W-:Y:S04]  /*3490*/  STL.64 [R1+0x3f0], R14 ;  /* 0x0003f00e01007387 */ /* 0x0001e80000100a00 */
[----:B------:R-:W-:Y:S04]  /*34a0*/  SHFL.DOWN PT, R6, R94, 0x1, 0x1f ;  /* 0x08201f005e067f89 */ /* 0x000fe800000e0000 */
[----:B------:R-:W3:Y:S04]  /*34b0*/  SHFL.DOWN PT, R7, R95, 0x1, 0x1f ;  /* 0x08201f005f077f89 */ /* 0x000ee800000e0000 */
[----:B------:R-:W-:Y:S04]  /*34c0*/  SHFL.DOWN PT, R4, R82, 0x1, 0x1f ;  /* 0x08201f0052047f89 */ /* 0x000fe800000e0000 */
[----:B------:R-:W5:Y:S04]  /*34d0*/  SHFL.DOWN PT, R5, R83, 0x1, 0x1f ;  /* 0x08201f0053057f89 */ /* 0x000f6800000e0000 */
[----:B------:R-:W-:Y:S04]  /*34e0*/  SHFL.DOWN PT, R8, R78, 0x1, 0x1f ;  /* 0x08201f004e087f89 */ /* 0x000fe800000e0000 */
[----:B------:R-:W2:Y:S04]  /*34f0*/  SHFL.DOWN PT, R9, R79, 0x1, 0x1f ;  /* 0x08201f004f097f89 */ /* 0x000ea800000e0000 */
[----:B------:R-:W-:Y:S04]  /*3500*/  SHFL.DOWN PT, R10, R76, 0x1, 0x1f ;  /* 0x08201f004c0a7f89 */ /* 0x000fe800000e0000 */
[----:B------:R-:W2:Y:S04]  /*3510*/  SHFL.DOWN PT, R11, R77, 0x1, 0x1f ;  /* 0x08201f004d0b7f89 */ /* 0x000ea800000e0000 */
[----:B0-----:R-:W4:Y:S04]  /*3520*/  LDL.64 R14, [R1+0x7e0] ;  /* 0x0007e000010e7983 */ /* 0x001f280000100a00 */
[----:B------:R-:W-:Y:S04]  /*3530*/  SHFL.DOWN PT, R12, R66, 0x1, 0x1f ;  /* 0x08201f00420c7f89 */ /* 0x000fe800000e0000 */
[----:B------:R-:W0:Y:S01]  /*3540*/  SHFL.DOWN PT, R13, R67, 0x1, 0x1f ;  /* 0x08201f00430d7f89 */ /* 0x000e2200000e0000 */
[----:B-1----:R-:W-:-:S02]  /*3550*/  IMAD.MOV.U32 R197, RZ, RZ, R159 ;  /* 0x000000ffffc57224 */ /* 0x002fc400078e009f */
[----:B------:R-:W-:Y:S01]  /*3560*/  IMAD.MOV.U32 R159, RZ, RZ, R133 ;  /* 0x000000ffff9f7224 */ /* 0x000fe200078e0085 */
[----:B------:R-:W-:Y:S01]  /*3570*/  MOV R204, R154 ;  /* 0x0000009a00cc7202 */ /* 0x000fe20000000f00 */
[----:B------:R-:W-:-:S03]  /*3580*/  IMAD.MOV.U32 R205, RZ, RZ, R155 ;  /* 0x000000ffffcd7224 */ /* 0x000fc600078e009b */
[----:B------:R-:W-:Y:S04]  /*3590*/  STL.64 [R1+0x5e8], R158 ;  /* 0x0005e89e01007387 */ /* 0x000fe80000100a00 */
[----:B------:R-:W-:Y:S04]  /*35a0*/  SHFL.DOWN PT, R158, R70, 0x1, 0x1f ;  /* 0x08201f00469e7f89 */ /* 0x000fe800000e0000 */
[----:B------:R-:W1:Y:S04]  /*35b0*/  SHFL.DOWN PT, R159, R71, 0x1, 0x1f ;  /* 0x08201f00479f7f89 */ /* 0x000e6800000e0000 */
[----:B------:R-:W1:Y:S04]  /*35c0*/  SHFL.DOWN PT, R0, R205, 0x1, 0x1f ;  /* 0x08201f00cd007f89 */ /* 0x000e6800000e0000 */
[----:B------:R-:W1:Y:S04]  /*35d0*/  SHFL.DOWN PT, R2, R204, 0x1, 0x1f ;  /* 0x08201f00cc027f89 */ /* 0x000e6800000e0000 */
[----:B---3--:R-:W-:Y:S04]  /*35e0*/  STL.64 [R1+0x398], R6 ;  /* 0x0003980601007387 */ /* 0x008fe80000100a00 */
[----:B-----5:R-:W-:Y:S04]  /*35f0*/  STL.64 [R1+0x3c8], R4 ;  /* 0x0003c80401007387 */ /* 0x020fe80000100a00 */
[----:B--2---:R-:W-:Y:S04]  /*3600*/  STL.64 [R1+0x3d8], R8 ;  /* 0x0003d80801007387 */ /* 0x004fe80000100a00 */
[----:B------:R-:W-:Y:S04]  /*3610*/  STL.64 [R1+0x3e0], R10 ;  /* 0x0003e00a01007387 */ /* 0x000fe80000100a00 */
[----:B0-----:R0:W-:Y:S04]  /*3620*/  STL.64 [R1+0x408], R12 ;  /* 0x0004080c01007387 */ /* 0x0011e80000100a00 */
[----:B------:R-:W2:Y:S04]  /*3630*/  SHFL.DOWN PT, R196, R150, 0x1, 0x1f ;  /* 0x08201f0096c47f89 */ /* 0x000ea800000e0000 */
[----:B------:R-:W-:Y:S04]  /*3640*/  SHFL.DOWN PT, R6, R80, 0x1, 0x1f ;  /* 0x08201f0050067f89 */ /* 0x000fe800000e0000 */
[----:B------:R-:W3:Y:S04]  /*3650*/  SHFL.DOWN PT, R7, R81, 0x1, 0x1f ;  /* 0x08201f0051077f89 */ /* 0x000ee800000e0000 */
[----:B------:R-:W-:Y:S04]  /*3660*/  SHFL.DOWN PT, R4, R64, 0x1, 0x1f ;  /* 0x08201f0040047f89 */ /* 0x000fe800000e0000 */
[----:B------:R-:W5:Y:S04]  /*3670*/  SHFL.DOWN PT, R5, R65, 0x1, 0x1f ;  /* 0x08201f0041057f89 */ /* 0x000f6800000e0000 */
[----:B------:R-:W-:Y:S04]  /*3680*/  SHFL.DOWN PT, R8, R60, 0x1, 0x1f ;  /* 0x08201f003c087f89 */ /* 0x000fe800000e0000 */
[----:B------:R-:W5:Y:S04]  /*3690*/  SHFL.DOWN PT, R9, R61, 0x1, 0x1f ;  /* 0x08201f003d097f89 */ /* 0x000f6800000e0000 */
[----:B------:R-:W-:Y:S04]  /*36a0*/  SHFL.DOWN PT, R10, R58, 0x1, 0x1f ;  /* 0x08201f003a0a7f89 */ /* 0x000fe800000e0000 */
[----:B------:R-:W5:Y:S04]  /*36b0*/  SHFL.DOWN PT, R11, R59, 0x1, 0x1f ;  /* 0x08201f003b0b7f89 */ /* 0x000f6800000e0000 */
[----:B0-----:R-:W4:Y:S04]  /*36c0*/  LDL.64 R12, [R1+0x7e8] ;  /* 0x0007e800010c7983 */ /* 0x001f280000100a00 */
[----:B-1----:R0:W-:Y:S02]  /*36d0*/  STL.64 [R1+0x3f8], R158 ;  /* 0x0003f89e01007387 */ /* 0x0021e40000100a00 */
[----:B0-----:R-:W-:-:S02]  /*36e0*/  IMAD.MOV.U32 R159, RZ, RZ, R0 ;  /* 0x000000ffff9f7224 */ /* 0x001fc400078e0000 */
[----:B------:R-:W-:-:S05]  /*36f0*/  IMAD.MOV.U32 R158, RZ, RZ, R2 ;  /* 0x000000ffff9e7224 */ /* 0x000fca00078e0002 */
[----:B------:R-:W-:Y:S04]  /*3700*/  STL.64 [R1+0x5f0], R158 ;  /* 0x0005f09e01007387 */ /* 0x000fe80000100a00 */
[----:B------:R-:W-:Y:S04]  /*3710*/  SHFL.DOWN PT, R158, R56, 0x1, 0x1f ;  /* 0x08201f00389e7f89 */ /* 0x000fe800000e0000 */
[----:B------:R-:W0:Y:S04]  /*3720*/  SHFL.DOWN PT, R159, R57, 0x1, 0x1f ;  /* 0x08201f00399f7f89 */ /* 0x000e2800000e0000 */
[----:B--2---:R-:W-:Y:S04]  /*3730*/  STL.64 [R1+0x5e0], R196 ;  /* 0x0005e0c401007387 */ /* 0x004fe80000100a00 */
[----:B---3--:R-:W-:Y:S04]  /*3740*/  STL.64 [R1+0x3d0], R6 ;  /* 0x0003d00601007387 */ /* 0x008fe80000100a00 */
[----:B-----5:R-:W-:Y:S04]  /*3750*/  STL.64 [R1+0x410], R4 ;  /* 0x0004100401007387 */ /* 0x020fe80000100a00 */
[----:B------:R-:W-:Y:S04]  /*3760*/  STL.64 [R1+0x420], R8 ;  /* 0x0004200801007387 */ /* 0x000fe80000100a00 */
[----:B------:R1:W-:Y:S04]  /*3770*/  STL.64 [R1+0x428], R10 ;  /* 0x0004280a01007387 */ /* 0x0003e80000100a00 */
[----:B------:R-:W-:Y:S04]  /*3780*/  SHFL.DOWN PT, R196, R68, 0x1, 0x1f ;  /* 0x08201f0044c47f89 */ /* 0x000fe800000e0000 */
[----:B------:R-:W2:Y:S04]  /*3790*/  SHFL.DOWN PT, R197, R69, 0x1, 0x1f ;  /* 0x08201f0045c57f89 */ /* 0x000ea800000e0000 */
[----:B------:R-:W-:Y:S04]  /*37a0*/  SHFL.DOWN PT, R6, R62, 0x1, 0x1f ;  /* 0x08201f003e067f89 */ /* 0x000fe800000e0000 */
[----:B------:R-:W3:Y:S04]  /*37b0*/  SHFL.DOWN PT, R7, R63, 0x1, 0x1f ;  /* 0x08201f003f077f89 */ /* 0x000ee800000e0000 */
[----:B------:R-:W-:Y:S04]  /*37c0*/  SHFL.DOWN PT, R4, R50, 0x1, 0x1f ;  /* 0x08201f0032047f89 */ /* 0x000fe800000e0000 */
[----:B------:R-:W5:Y:S04]  /*37d0*/  SHFL.DOWN PT, R5, R51, 0x1, 0x1f ;  /* 0x08201f0033057f89 */ /* 0x000f6800000e0000 */
[----:B------:R-:W-:Y:S04]  /*37e0*/  SHFL.DOWN PT, R8, R48, 0x1, 0x1f ;  /* 0x08201f0030087f89 */ /* 0x000fe800000e0000 */
[----:B------:R-:W5:Y:S04]  /*37f0*/  SHFL.DOWN PT, R9, R49, 0x1, 0x1f ;  /* 0x08201f0031097f89 */ /* 0x000f6800000e0000 */
[----:B-1----:R-:W4:Y:S04]  /*3800*/  LDL.64 R10, [R1+0x7f0] ;  /* 0x0007f000010a7983 */ /* 0x002f280000100a00 */
[----:B0-----:R-:W-:Y:S04]  /*3810*/  STL.64 [R1+0x430], R158 ;  /* 0x0004309e01007387 */ /* 0x001fe80000100a00 */
[----:B------:R-:W-:Y:S04]  /*3820*/  SHFL.DOWN PT, R158, R40, 0x1, 0x1f ;  /* 0x08201f00289e7f89 */ /* 0x000fe800000e0000 */
[----:B------:R-:W0:Y:S04]  /*3830*/  SHFL.DOWN PT, R159, R41, 0x1, 0x1f ;  /* 0x08201f00299f7f89 */ /* 0x000e2800000e0000 */
[----:B--2---:R-:W-:Y:S04]  /*3840*/  STL.64 [R1+0x400], R196 ;  /* 0x000400c401007387 */ /* 0x004fe80000100a00 */
[----:B---3--:R-:W-:Y:S04]  /*3850*/  STL.64 [R1+0x418], R6 ;  /* 0x0004180601007387 */ /* 0x008fe80000100a00 */
[----:B-----5:R-:W-:Y:S04]  /*3860*/  STL.64 [R1+0x448], R4 ;  /* 0x0004480401007387 */ /* 0x020fe80000100a00 */
[----:B------:R1:W-:Y:S04]  /*3870*/  STL.64 [R1+0x450], R8 ;  /* 0x0004500801007387 */ /* 0x0003e80000100a00 */
[----:B------:R-:W-:Y:S04]  /*3880*/  SHFL.DOWN PT, R196, R54, 0x1, 0x1f ;  /* 0x08201f0036c47f89 */ /* 0x000fe800000e0000 */
[----:B------:R-:W2:Y:S04]  /*3890*/  SHFL.DOWN PT, R197, R55, 0x1, 0x1f ;  /* 0x08201f0037c57f89 */ /* 0x000ea800000e0000 */
[----:B------:R-:W-:Y:S04]  /*38a0*/  SHFL.DOWN PT, R6, R42, 0x1, 0x1f ;  /* 0x08201f002a067f89 */ /* 0x000fe800000e0000 */
[----:B------:R-:W3:Y:S04]  /*38b0*/  SHFL.DOWN PT, R7, R43, 0x1, 0x1f ;  /* 0x08201f002b077f89 */ /* 0x000ee800000e0000 */
[----:B------:R-:W-:Y:S04]  /*38c0*/  SHFL.DOWN PT, R4, R38, 0x1, 0x1f ;  /* 0x08201f0026047f89 */ /* 0x000fe800000e0000 */
[----:B------:R-:W5:Y:S04]  /*38d0*/  SHFL.DOWN PT, R5, R39, 0x1, 0x1f ;  /* 0x08201f0027057f89 */ /* 0x000f6800000e0000 */
[----:B-1----:R-:W4:Y:S04]  /*38e0*/  LDL.64 R8, [R1+0x7f8] ;  /* 0x0007f80001087983 */ /* 0x002f280000100a00 */
[----:B0-----:R-:W-:Y:S04]  /*38f0*/  STL.64 [R1+0x470], R158 ;  /* 0x0004709e01007387 */ /* 0x001fe80000100a00 */
[----:B------:R-:W-:Y:S04]  /*3900*/  SHFL.DOWN PT, R158, R36, 0x1, 0x1f ;  /* 0x08201f00249e7f89 */ /* 0x000fe800000e0000 */
[----:B------:R-:W0:Y:S04]  /*3910*/  SHFL.DOWN PT, R159, R37, 0x1, 0x1f ;  /* 0x08201f00259f7f89 */ /* 0x000e2800000e0000 */
[----:B--2---:R-:W-:Y:S04]  /*3920*/  STL.64 [R1+0x438], R196 ;  /* 0x000438c401007387 */ /* 0x004fe80000100a00 */
[----:B---3--:R1:W-:Y:S04]  /*3930*/  STL.64 [R1+0x468], R6 ;  /* 0x0004680601007387 */ /* 0x0083e80000100a00 */
[----:B-----5:R-:W-:Y:S04]  /*3940*/  STL.64 [R1+0x478], R4 ;  /* 0x0004780401007387 */ /* 0x020fe80000100a00 */
[----:B------:R-:W-:Y:S04]  /*3950*/  SHFL.DOWN PT, R196, R46, 0x1, 0x1f ;  /* 0x08201f002ec47f89 */ /* 0x000fe800000e0000 */
[----:B------:R-:W2:Y:S04]  /*3960*/  SHFL.DOWN PT, R197, R47, 0x1, 0x1f ;  /* 0x08201f002fc57f89 */ /* 0x000ea800000e0000 */
[----:B------:R-:W-:Y:S04]  /*3970*/  SHFL.DOWN PT, R4, R30, 0x1, 0x1f ;  /* 0x08201f001e047f89 */ /* 0x000fe800000e0000 */
[----:B------:R-:W3:Y:S04]  /*3980*/  SHFL.DOWN PT, R5, R31, 0x1, 0x1f ;  /* 0x08201f001f057f89 */ /* 0x000ee800000e0000 */
[----:B-1----:R-:W5:Y:S01]  /*3990*/  LDL.64 R6, [R1+0x800] ;  /* 0x0008000001067983 */ /* 0x002f620000100a00 */
[----:B------:R-:W-:-:S02]  /*39a0*/  IMAD.MOV.U32 R203, RZ, RZ, R157 ;  /* 0x000000ffffcb7224 */ /* 0x000fc400078e009d */
[----:B------:R-:W-:Y:S01]  /*39b0*/  IMAD.MOV.U32 R202, RZ, RZ, R156 ;  /* 0x000000ffffca7224 */ /* 0x000fe200078e009c */
[----:B0-----:R-:W-:Y:S04]  /*39c0*/  STL.64 [R1+0x480], R158 ;  /* 0x0004809e01007387 */ /* 0x001fe80000100a00 */
[----:B------:R-:W-:Y:S04]  /*39d0*/  SHFL.DOWN PT, R158, R28, 0x1, 0x1f ;  /* 0x08201f001c9e7f89 */ /* 0x000fe800000e0000 */
[----:B------:R-:W0:Y:S04]  /*39e0*/  SHFL.DOWN PT, R159, R29, 0x1, 0x1f ;  /* 0x08201f001d9f7f89 */ /* 0x000e2800000e0000 */
[----:B------:R-:W1:Y:S04]  /*39f0*/  SHFL.DOWN PT, R0, R203, 0x1, 0x1f ;  /* 0x08201f00cb007f89 */ /* 0x000e6800000e0000 */
[----:B------:R-:W1:Y:S04]  /*3a00*/  SHFL.DOWN PT, R2, R202, 0x1, 0x1f ;  /* 0x08201f00ca027f89 */ /* 0x000e6800000e0000 */
[----:B--2---:R-:W-:Y:S04]  /*3a10*/  STL.64 [R1+0x458], R196 ;  /* 0x000458c401007387 */ /* 0x004fe80000100a00 */
[----:B---3--:R2:W-:Y:S04]  /*3a20*/  STL.64 [R1+0x498], R4 ;  /* 0x0004980401007387 */ /* 0x0085e80000100a00 */
[----:B------:R-:W-:Y:S04]  /*3a30*/  SHFL.DOWN PT, R34, R100, 0x1, 0x1f ;  /* 0x08201f0064227f89 */ /* 0x000fe800000e0000 */
[----:B------:R-:W3:Y:S04]  /*3a40*/  SHFL.DOWN PT, R35, R101, 0x1, 0x1f ;  /* 0x08201f0065237f89 */ /* 0x000ee800000e0000 */
[----:B------:R-:W-:Y:S04]  /*3a50*/  SHFL.DOWN PT, R196, R32, 0x1, 0x1f ;  /* 0x08201f0020c47f89 */ /* 0x000fe800000e0000 */
[----:B------:R-:W3:Y:S04]  /*3a60*/  SHFL.DOWN PT, R197, R33, 0x1, 0x1f ;  /* 0x08201f0021c57f89 */ /* 0x000ee800000e0000 */
[----:B--2---:R-:W2:Y:S04]  /*3a70*/  LDL.64 R4, [R1+0x808] ;  /* 0x0008080001047983 */ /* 0x004ea80000100a00 */
[----:B0-----:R1:W-:Y:S02]  /*3a80*/  STL.64 [R1+0x4a0], R158 ;  /* 0x0004a09e01007387 */ /* 0x0013e40000100a00 */
[----:B-1----:R-:W-:-:S02]  /*3a90*/  IMAD.MOV.U32 R159, RZ, RZ, R0 ;  /* 0x000000ffff9f7224 */ /* 0x002fc400078e0000 */
[----:B------:R-:W-:Y:S01]  /*3aa0*/  IMAD.MOV.U32 R158, RZ, RZ, R2 ;  /* 0x000000ffff9e7224 */ /* 0x000fe200078e0002 */
[----:B---3--:R0:W-:Y:S04]  /*3ab0*/  STL.64 [R1+0x380], R34 ;  /* 0x0003802201007387 */ /* 0x0081e80000100a00 */
[----:B------:R-:W-:Y:S04]  /*3ac0*/  STL.64 [R1+0x490], R196 ;  /* 0x000490c401007387 */ /* 0x000fe80000100a00 */
[----:B------:R1:W-:Y:S04]  /*3ad0*/  STL.64 [R1+0x5f8], R158 ;  /* 0x0005f89e01007387 */ /* 0x0003e80000100a00 */
[----:B0-----:R-:W3:Y:S04]  /*3ae0*/  LDL.64 R34, [R1+0x790] ;  /* 0x0007900001227983 */ /* 0x001ee80000100a00 */
[----:B------:R-:W-:Y:S04]  /*3af0*/  SHFL.DOWN PT, R196, R26, 0x1, 0x1f ;  /* 0x08201f001ac47f89 */ /* 0x000fe800000e0000 */
[----:B------:R-:W0:Y:S04]  /*3b00*/  SHFL.DOWN PT, R197, R27, 0x1, 0x1f ;  /* 0x08201f001bc57f89 */ /* 0x000e2800000e0000 */
[----:B-1----:R-:W3:Y:S04]  /*3b10*/  LDL.64 R158, [R1+0x908] ;  /* 0x00090800019e7983 */ /* 0x002ee80000100a00 */
[----:B0-----:R-:W-:Y:S04]  /*3b20*/  STL.64 [R1+0x4a8], R196 ;  /* 0x0004a8c401007387 */ /* 0x001fe80000100a00 */
[----:B------:R-:W-:Y:S04]  /*3b30*/  SHFL.DOWN PT, R196, R24, 0x1, 0x1f ;  /* 0x08201f0018c47f89 */ /* 0x000fe800000e0000 */
[----:B------:R-:W0:Y:S04]  /*3b40*/  SHFL.DOWN PT, R197, R25, 0x1, 0x1f ;  /* 0x08201f0019c57f89 */ /* 0x000e2800000e0000 */
[----:B0-----:R-:W-:Y:S04]  /*3b50*/  STL.64 [R1+0x4b0], R196 ;  /* 0x0004b0c401007387 */ /* 0x001fe80000100a00 */
[----:B------:R-:W-:Y:S04]  /*3b60*/  SHFL.DOWN PT, R196, R22, 0x1, 0x1f ;  /* 0x08201f0016c47f89 */ /* 0x000fe800000e0000 */
[----:B------:R-:W0:Y:S04]  /*3b70*/  SHFL.DOWN PT, R197, R23, 0x1, 0x1f ;  /* 0x08201f0017c57f89 */ /* 0x000e2800000e0000 */
[----:B0-----:R-:W-:Y:S04]  /*3b80*/  STL.64 [R1+0x4b8], R196 ;  /* 0x0004b8c401007387 */ /* 0x001fe80000100a00 */
[----:B----4-:R-:W-:Y:S04]  /*3b90*/  SHFL.DOWN PT, R196, R20, 0x1, 0x1f ;  /* 0x08201f0014c47f89 */ /* 0x010fe800000e0000 */
[----:B------:R-:W0:Y:S04]  /*3ba0*/  SHFL.DOWN PT, R197, R21, 0x1, 0x1f ;  /* 0x08201f0015c57f89 */ /* 0x000e2800000e0000 */
[----:B0-----:R-:W-:Y:S04]  /*3bb0*/  STL.64 [R1+0x4c0], R196 ;  /* 0x0004c0c401007387 */ /* 0x001fe80000100a00 */
[----:B------:R-:W-:Y:S04]  /*3bc0*/  SHFL.DOWN PT, R196, R18, 0x1, 0x1f ;  /* 0x08201f0012c47f89 */ /* 0x000fe800000e0000 */
        /* <DEDUP_REMOVED lines=16> */
[----:B------:R-:W-:Y:S04]  /*3cd0*/  SHFL.DOWN PT, R198, R52, 0x1, 0x1f ;  /* 0x08201f0034c67f89 */ /* 0x000fe800000e0000 */
[----:B------:R-:W1:Y:S04]  /*3ce0*/  SHFL.DOWN PT, R199, R53, 0x1, 0x1f ;  /* 0x08201f0035c77f89 */ /* 0x000e6800000e0000 */
[----:B0-----:R-:W-:Y:S04]  /*3cf0*/  STL.64 [R1+0x4f0], R196 ;  /* 0x0004f0c401007387 */ /* 0x001fe80000100a00 */
[----:B-----5:R-:W-:Y:S04]  /*3d00*/  SHFL.DOWN PT, R196, R6, 0x1, 0x1f ;  /* 0x08201f0006c47f89 */ /* 0x020fe800000e0000 */
[----:B------:R-:W0:Y:S04]  /*3d10*/  SHFL.DOWN PT, R197, R7, 0x1, 0x1f ;  /* 0x08201f0007c57f89 */ /* 0x000e2800000e0000 */
[----:B-1----:R-:W-:Y:S01]  /*3d20*/  STL.64 [R1+0x440], R198 ;  /* 0x000440c601007387 */ /* 0x002fe20000100a00 */
[----:B------:R-:W-:-:S03]  /*3d30*/  PRMT R239, R181, 0x5432, R181 ;  /* 0x00005432b5ef7816 */ /* 0x000fc600000000b5 */
[----:B------:R-:W-:Y:S01]  /*3d40*/  SHFL.DOWN PT, R198, R44, 0x1, 0x1f ;  /* 0x08201f002cc67f89 */ /* 0x000fe200000e0000 */
[----:B------:R-:W-:-:S03]  /*3d50*/  PRMT R238, R182, 0x5432, R182 ;  /* 0x00005432b6ee7816 */ /* 0x000fc600000000b6 */
[----:B------:R-:W1:Y:S01]  /*3d60*/  SHFL.DOWN PT, R199, R45, 0x1, 0x1f ;  /* 0x08201f002dc77f89 */ /* 0x000e6200000e0000 */
[----:B------:R-:W-:Y:S02]  /*3d70*/  PRMT R181, R134, 0x5410, R183 ;  /* 0x0000541086b57816 */ /* 0x000fe400000000b7 */
[----:B------:R-:W-:Y:S01]  /*3d80*/  PRMT R182, R183, 0x7632, R134 ;  /* 0x00007632b7b67816 */ /* 0x000fe20000000086 */
[----:B------:R-:W4:Y:S01]  /*3d90*/  S2R R0, SR_LANEID ;  /* 0x0000000000007919 */ /* 0x000f220000000000 */
[----:B------:R-:W-:Y:S01]  /*3da0*/  PRMT R183, R135, 0x7610, R135 ;  /* 0x0000761087b77816 */ /* 0x000fe20000000087 */
[----:B0-----:R-:W-:Y:S04]  /*3db0*/  STL.64 [R1+0x4f8], R196 ;  /* 0x0004f8c401007387 */ /* 0x001fe80000100a00 */
[----:B--2---:R-:W-:Y:S04]  /*3dc0*/  SHFL.DOWN PT, R196, R4, 0x1, 0x1f ;  /* 0x08201f0004c47f89 */ /* 0x004fe800000e0000 */
[----:B------:R-:W0:Y:S04]  /*3dd0*/  SHFL.DOWN PT, R197, R5, 0x1, 0x1f ;  /* 0x08201f0005c57f89 */ /* 0x000e2800000e0000 */
[----:B------:R-:W-:Y:S04]  /*3de0*/  SHFL.DOWN PT, R134, R132, 0x1, 0x1f ;  /* 0x08201f0084867f89 */ /* 0x000fe800000e0000 */
[----:B------:R-:W2:Y:S04]  /*3df0*/  SHFL.DOWN PT, R135, R3, 0x1, 0x1f ;  /* 0x08201f0003877f89 */ /* 0x000ea800000e0000 */
[----:B-1----:R-:W-:Y:S04]  /*3e00*/  STL.64 [R1+0x460], R198 ;  /* 0x000460c601007387 */ /* 0x002fe80000100a00 */
[----:B---3--:R-:W-:Y:S04]  /*3e10*/  SHFL.DOWN PT, R198, R34, 0x1, 0x1f ;  /* 0x08201f0022c67f89 */ /* 0x008fe800000e0000 */
[----:B------:R-:W1:Y:S04]  /*3e20*/  SHFL.DOWN PT, R199, R35, 0x1, 0x1f ;  /* 0x08201f0023c77f89 */ /* 0x000e6800000e0000 */
[----:B0-----:R-:W-:Y:S04]  /*3e30*/  STL.64 [R1+0x500], R196 ;  /* 0x000500c401007387 */ /* 0x001fe80000100a00 */
[----:B------:R-:W-:Y:S04]  /*3e40*/  SHFL.DOWN PT, R197, R159, 0x1, 0x1f ;  /* 0x08201f009fc57f89 */ /* 0x000fe800000e0000 */
[----:B------:R-:W0:Y:S01]  /*3e50*/  SHFL.DOWN PT, R196, R158, 0x1, 0x1f ;  /* 0x08201f009ec47f89 */ /* 0x000e2200000e0000 */
[----:B------:R-:W-:-:S02]  /*3e60*/  PRMT R2, R160, 0x7610, R160 ;  /* 0x00007610a0027816 */ /* 0x000fc400000000a0 */
[----:B------:R-:W-:Y:S01]  /*3e70*/  PRMT R160, R161, 0x7610, R161 ;  /* 0x00007610a1a07816 */ /* 0x000fe200000000a1 */
[----:B--2---:R-:W-:Y:S01]  /*3e80*/  STL.64 [R1+0x300], R134 ;  /* 0x0003008601007387 */ /* 0x004fe20000100a00 */
[----:B------:R-:W-:Y:S02]  /*3e90*/  PRMT R161, R162, 0x7610, R162 ;  /* 0x00007610a2a17816 */ /* 0x000fe400000000a2 */
[----:B------:R-:W-:Y:S02]  /*3ea0*/  PRMT R162, R163, 0x7610, R163 ;  /* 0x00007610a3a27816 */ /* 0x000fe400000000a3 */
[----:B------:R-:W-:Y:S02]  /*3eb0*/  PRMT R163, R164, 0x7610, R164 ;  /* 0x00007610a4a37816 */ /* 0x000fe400000000a4 */
[----:B------:R-:W-:Y:S02]  /*3ec0*/  PRMT R164, R165, 0x7610, R165 ;  /* 0x00007610a5a47816 */ /* 0x000fe400000000a5 */
[----:B------:R-:W-:-:S02]  /*3ed0*/  PRMT R165, R166, 0x7610, R166 ;  /* 0x00007610a6a57816 */ /* 0x000fc400000000a6 */
[----:B----4-:R-:W-:Y:S02]  /*3ee0*/  ISETP.GT.AND P0, PT, R0, 0x1e, PT ;  /* 0x0000001e0000780c */ /* 0x010fe40003f04270 */
        /* <DEDUP_REMOVED lines=10> */
[----:B------:R-:W-:Y:S01]  /*3f90*/  PRMT R175, R176, 0x7610, R176 ;  /* 0x00007610b0af7816 */ /* 0x000fe200000000b0 */
[----:B------:R-:W-:Y:S01]  /*3fa0*/  BSSY.RECONVERGENT B0, `(.L_x_770) ;  /* 0x00001c9000007945 */ /* 0x000fe20003800200 */
[----:B------:R-:W-:-:S02]  /*3fb0*/  PRMT R176, R177, 0x7610, R177 ;  /* 0x00007610b1b07816 */ /* 0x000fc400000000b1 */
[----:B------:R-:W-:Y:S02]  /*3fc0*/  PRMT R243, R240, 0x7610, R189 ;  /* 0x00007610f0f37816 */ /* 0x000fe400000000bd */
[----:B------:R-:W-:Y:S02]  /*3fd0*/  PRMT R242, R241, 0x7610, R240 ;  /* 0x00007610f1f27816 */ /* 0x000fe400000000f0 */
[----:B------:R-:W-:Y:S02]  /*3fe0*/  PRMT R177, R178, 0x7610, R178 ;  /* 0x00007610b2b17816 */ /* 0x000fe400000000b2 */
[----:B------:R-:W-:Y:S02]  /*3ff0*/  PRMT R200, R152, 0x7610, R152 ;  /* 0x0000761098c87816 */ /* 0x000fe40000000098 */
[----:B------:R-:W-:Y:S01]  /*4000*/  PRMT R201, R153, 0x7610, R153 ;  /* 0x0000761099c97816 */ /* 0x000fe20000000099 */
[----:B-1----:R-:W-:Y:S01]  /*4010*/  STL.64 [R1+0x488], R198 ;  /* 0x000488c601007387 */ /* 0x002fe20000100a00 */
[----:B------:R-:W-:-:S02]  /*4020*/  PRMT R240, R180, 0x5432, R180 ;  /* 0x00005432b4f07816 */ /* 0x000fc400000000b4 */
[----:B------:R-:W-:Y:S01]  /*4030*/  PRMT R178, R179, 0x7610, R179 ;  /* 0x00007610b3b27816 */ /* 0x000fe200000000b3 */
[----:B0-----:R-:W-:Y:S01]  /*4040*/  STL.64 [R1+0x600], R196 ;  /* 0x000600c401007387 */ /* 0x001fe20000100a00 */
[----:B------:R-:W-:Y:S02]  /*4050*/  PRMT R152, R154, 0x7610, R154 ;  /* 0x000076109a987816 */ /* 0x000fe4000000009a */
[----:B------:R-:W-:Y:S01]  /*4060*/  PRMT R153, R155, 0x7610, R155 ;  /* 0x000076109b997816 */ /* 0x000fe2000000009b */
[----:B------:R0:W-:Y:S01]  /*4070*/  STL.S16 [R1+0xc18], R192 ;  /* 0x000c18c001007387 */ /* 0x0001e20000100600 */
[C---:B------:R-:W-:Y:S01]  /*4080*/  PRMT R250, R191.reuse, 0x7632, R190 ;  /* 0x00007632bffa7816 */ /* 0x040fe200000000be */
        /* <DEDUP_REMOVED lines=22> */
[----:B0-----:R-:W-:Y:S02]  /*41f0*/  PRMT R192, R144, 0x7610, R144 ;  /* 0x0000761090c07816 */ /* 0x001fe40000000090 */
        /* <DEDUP_REMOVED lines=9> */
[----:B------:R-:W-:Y:S06]  /*4290*/  @P0 BRA `(.L_x_771) ;  /* 0x0000001800640947 */ /* 0x000fec0003800000 */
[----:B------:R-:W2:Y:S04]  /*42a0*/  LDL.LU R156, [R1+0xc1c] ;  /* 0x000c1c00019c7983 */ /* 0x000ea80000300800 */
[----:B------:R-:W2:Y:S04]  /*42b0*/  LDL.LU R157, [R1+0xc20] ;  /* 0x000c2000019d7983 */ /* 0x000ea80000300800 */
[----:B------:R-:W3:Y:S04]  /*42c0*/  LDL.LU R154, [R1+0xc24] ;  /* 0x000c2400019a7983 */ /* 0x000ee80000300800 */
[----:B------:R-:W3:Y:S04]  /*42d0*/  LDL.LU R155, [R1+0xc28] ;  /* 0x000c2800019b7983 */ /* 0x000ee80000300800 */
[----:B------:R-:W4:Y:S04]  /*42e0*/  LDL.LU R152, [R1+0xc2c] ;  /* 0x000c2c0001987983 */ /* 0x000f280000300800 */
[----:B------:R-:W4:Y:S04]  /*42f0*/  LDL.LU R153, [R1+0xc30] ;  /* 0x000c300001997983 */ /* 0x000f280000300800 */
[----:B------:R-:W5:Y:S04]  /*4300*/  LDL.LU R200, [R1+0xc34] ;  /* 0x000c340001c87983 */ /* 0x000f680000300800 */
[----:B------:R-:W5:Y:S04]  /*4310*/  LDL.LU R201, [R1+0xc38] ;  /* 0x000c380001c97983 */ /* 0x000f680000300800 */
[----:B------:R-:W5:Y:S04]  /*4320*/  LDL.LU R198, [R1+0xc3c] ;  /* 0x000c3c0001c67983 */ /* 0x000f680000300800 */
[----:B------:R-:W5:Y:S01]  /*4330*/  LDL.LU R199, [R1+0xc40] ;  /* 0x000c400001c77983 */ /* 0x000f620000300800 */
[----:B------:R-:W-:-:S03]  /*4340*/  FSETP.GT.FTZ.AND P0, PT, R132, R134, PT ;  /* 0x000000868400720b */ /* 0x000fc60003f14000 */
[----:B------:R0:W-:Y:S01]  /*4350*/  STL.64 [R1+0x1f8], R4 ;  /* 0x0001f80401007387 */ /* 0x0001e20000100a00 */
[----:B------:R-:W-:Y:S02]  /*4360*/  FSEL R2, R3, R135, P0 ;  /* 0x0000008703027208 */ /* 0x000fe40000000000 */
[----:B------:R-:W-:Y:S01]  /*4370*/  FSEL R3, R135, R3, P0 ;  /* 0x0000000387037208 */ /* 0x000fe20000000000 */
[----:B------:R1:W-:Y:S04]  /*4380*/  STL.64 [R1+0x298], R208 ;  /* 0x000298d001007387 */ /* 0x0003e80000100a00 */
[----:B------:R-:W-:Y:S01]  /*4390*/  STL.64 [R1], R130 ;  /* 0x0000008201007387 */ /* 0x000fe20000100a00 */
[----:B0-----:R-:W-:-:S03]  /*43a0*/  FSEL R5, R134, R132, P0 ;  /* 0x0000008486057208 */ /* 0x001fc60000000000 */
[----:B------:R-:W-:Y:S01]  /*43b0*/  STL.64 [R1+0x8], R128 ;  /* 0x0000088001007387 */ /* 0x000fe20000100a00 */
[----:B-1----:R-:W-:-:S03]  /*43c0*/  FSEL R208, R132, R134, P0 ;  /* 0x0000008684d07208 */ /* 0x002fc60000000000 */
[----:B------:R-:W-:Y:S02]  /*43d0*/  STL.64 [R1+0x10], R126 ;  /* 0x0000107e01007387 */ /* 0x000fe40000100a00 */
[----:B------:R-:W-:Y:S02]  /*43e0*/  FADD.FTZ R5, -R208, R5 ;  /* 0x00000005d0057221 */ /* 0x000fe40000010100 */
[----:B------:R-:W-:Y:S02]  /*43f0*/  STL.64 [R1+0x18], R124 ;  /* 0x0000187c01007387 */ /* 0x000fe40000100a00 */
[----:B------:R-:W-:Y:S02]  /*4400*/  FMUL.FTZ R5, R5, 1.4426950216293334961 ;  /* 0x3fb8aa3b05057820 */ /* 0x000fe40000410000 */
[----:B------:R-:W-:Y:S04]  /*4410*/  STL.64 [R1+0x20], R122 ;  /* 0x0000207a01007387 */ /* 0x000fe80000100a00 */
[----:B------:R-:W-:Y:S01]  /*4420*/  STL.64 [R1+0x28], R120 ;  /* 0x0000287801007387 */ /* 0x000fe20000100a00 */
[----:B------:R-:W0:Y:S03]  /*4430*/  MUFU.EX2 R5, R5 ;  /* 0x0000000500057308 */ /* 0x000e260000000800 */
[----:B------:R-:W-:Y:S04]  /*4440*/  STL.64 [R1+0x30], R118 ;  /* 0x0000307601007387 */ /* 0x000fe80000100a00 */
[----:B------:R-:W-:Y:S04]  /*4450*/  STL.64 [R1+0x38], R116 ;  /* 0x0000387401007387 */ /* 0x000fe80000100a00 */
[----:B------:R-:W-:Y:S01]  /*4460*/  STL.64 [R1+0x40], R114 ;  /* 0x0000407201007387 */ /* 0x000fe20000100a00 */
[----:B0-----:R-:W-:-:S03]  /*4470*/  FFMA.FTZ R3, R3, R5, R2 ;  /* 0x0000000503037223 */ /* 0x001fc60000010002 */
        /* <DEDUP_REMOVED lines=85> */
[----:B0-----:R-:W-:-:S07]  /*49d0*/  HFMA2 R7, -RZ, RZ, 0, 0 ;  /* 0x00000000ff077431 */ /* 0x001fce00000001ff */
.L_x_794:
[C---:B------:R-:W-:Y:S01]  /*49e0*/  IMAD R4, R7.reuse, 0x2, R0 ;  /* 0x0000000207047824 */ /* 0x040fe200078e0200 */
[----:B--2---:R-:W2:Y:S03]  /*49f0*/  LDL.U16 R5, [R1+0x2fe] ;  /* 0x0002fe0001057983 */ /* 0x004ea60000100400 */
[C---:B---3--:R-:W-:Y:S01]  /*4a00*/  IMAD R6, R7.reuse, 0x2, R4 ;  /* 0x0000000207067824 */ /* 0x048fe200078e0204 */
[----:B01----:R-:W3:Y:S04]  /*4a10*/  LDL R2, [R1+0x1fc] ;  /* 0x0001fc0001027983 */ /* 0x003ee80000100800 */
        /* <DEDUP_REMOVED lines=12> */
.L_x_793:
[----:B----4-:R-:W-:-:S05]  /*4ae0*/  IMAD R8, R5, 0x2, R0 ;  /* 0x0000000205087824 */ /* 0x010fca00078e0200 */
[----:B--2---:R-:W2:Y:S01]  /*4af0*/  LDL R11, [R8+0x200] ;  /* 0x00020000080b7983 */ /* 0x004ea20000100800 */
[----:B01----:R-:W-:Y:S01]  /*4b00*/  VIADD R2, R8, 0x200 ;  /* 0x0000020008027836 */ /* 0x003fe20000000000 */
        /* <DEDUP_REMOVED lines=8> */
.L_x_774:
        /* <DEDUP_REMOVED lines=12> */
.L_x_775:
[----:B------:R-:W-:Y:S05]  /*4c50*/  BSYNC.RELIABLE B2 ;  /* 0x0000000000027941 */ /* 0x000fea0003800100 */
.L_x_773:
[----:B------:R-:W-:-:S05]  /*4c60*/  PRMT R6, R11, 0x7632, R6 ;  /* 0x000076320b067816 */ /* 0x000fca0000000006 */
[----:B------:R-:W-:Y:S04]  /*4c70*/  STL.U16 [R8+0x200], R6 ;  /* 0x0002000608007387 */ /* 0x000fe80000100400 */
[----:B------:R-:W2:Y:S04]  /*4c80*/  LDL R11, [R2+-0x1fc] ;  /* 0xfffe0400020b7983 */ /* 0x000ea80000100800 */
[----:B--2---:R-:W-:Y:S04]  /*4c90*/  STL [R2+-0x200], R11 ;  /* 0xfffe000b02007387 */ /* 0x004fe80000100800 */
[----:B------:R1:W-:Y:S04]  /*4ca0*/  STL.U16 [R8+0x202], R4 ;  /* 0x0002020408007387 */ /* 0x0003e80000100400 */
[----:B-----5:R2:W-:Y:S04]  /*4cb0*/  STL [R2+-0x1fc], R9 ;  /* 0xfffe040902007387 */ /* 0x0205e80000100800 */
[----:B-1----:R2:W5:Y:S02]  /*4cc0*/  LDL.U16 R4, [R8+0x200] ;  /* 0x0002000008047983 */ /* 0x0025640000100400 */
.L_x_776:
[----:B------:R-:W-:Y:S05]  /*4cd0*/  BSYNC.RECONVERGENT B1 ;  /* 0x0000000000017941 */ /* 0x000fea0003800200 */
.L_x_772:
[----:B--2---:R-:W2:Y:S01]  /*4ce0*/  LDL.U16 R9, [R8+0x1fe] ;  /* 0x0001fe0008097983 */ /* 0x004ea20000100400 */
[----:B------:R-:W-:Y:S04]  /*4cf0*/  BSSY.RECONVERGENT B1, `(.L_x_777) ;  /* 0x0000019000017945 */ /* 0x000fe80003800200 */
[----:B------:R-:W-:Y:S01]  /*4d00*/  BSSY.RELIABLE B2, `(.L_x_778) ;  /* 0x0000011000027945 */ /* 0x000fe20003800100 */
[----:B--2--5:R-:W-:-:S13]  /*4d10*/  HSETP2.GT.AND P1, PT, R4.H0_H0, R9.H0_H0, PT ;  /* 0x2000000904007234 */ /* 0x024fda0003f24800 */
[----:B------:R-:W-:Y:S05]  /*4d20*/  @!P1 BRA `(.L_x_779) ;  /* 0x0000000000089947 */ /* 0x000fea0003800000 */
[----:B------:R1:W5:Y:S01]  /*4d30*/  LDL R11, [R2+-0x204] ;  /* 0xfffdfc00020b7983 */ /* 0x0003620000100800 */
[----:B------:R-:W-:Y:S05]  /*4d40*/  BRA `(.L_x_780) ;  /* 0x0000000000307947 */ /* 0x000fea0003800000 */
.L_x_779:
        /* <DEDUP_REMOVED lines=12> */
.L_x_780:
[----:B------:R-:W-:Y:S05]  /*4e10*/  BSYNC.RELIABLE B2 ;  /* 0x0000000000027941 */ /* 0x000fea0003800100 */
.L_x_778:
[----:B------:R-:W-:Y:S04]  /*4e20*/  STL.U16 [R8+0x1fe], R4 ;  /* 0x0001fe0408007387 */ /* 0x000fe80000100400 */
[----:B------:R-:W2:Y:S04]  /*4e30*/  LDL R13, [R2+-0x200] ;  /* 0xfffe0000020d7983 */ /* 0x000ea80000100800 */
[----:B--2---:R-:W-:Y:S04]  /*4e40*/  STL [R2+-0x204], R13 ;  /* 0xfffdfc0d02007387 */ /* 0x004fe80000100800 */
[----:B------:R2:W-:Y:S04]  /*4e50*/  STL.U16 [R8+0x200], R9 ;  /* 0x0002000908007387 */ /* 0x0005e80000100400 */
[----:B-----5:R3:W-:Y:S04]  /*4e60*/  STL [R2+-0x200], R11 ;  /* 0xfffe000b02007387 */ /* 0x0207e80000100800 */
[----:B--2---:R3:W5:Y:S02]  /*4e70*/  LDL.U16 R9, [R8+0x1fe] ;  /* 0x0001fe0008097983 */ /* 0x0047640000100400 */
.L_x_781:
[----:B------:R-:W-:Y:S05]  /*4e80*/  BSYNC.RECONVERGENT B1 ;  /* 0x0000000000017941 */ /* 0x000fea0003800200 */
.L_x_777:
[----:B------:R-:W2:Y:S01]  /*4e90*/  LDL.U16 R6, [R8+0x1fc] ;  /* 0x0001fc0008067983 */ /* 0x000ea20000100400 */
[----:B------:R-:W-:Y:S04]  /*4ea0*/  BSSY.RECONVERGENT B1, `(.L_x_782) ;  /* 0x0000018000017945 */ /* 0x000fe80003800200 */
[----:B------:R-:W-:Y:S01]  /*4eb0*/  BSSY.RELIABLE B2, `(.L_x_783) ;  /* 0x0000011000027945 */ /* 0x000fe20003800100 */
[----:B--2--5:R-:W-:-:S13]  /*4ec0*/  HSETP2.GT.AND P1, PT, R9.H0_H0, R6.H0_H0, PT ;  /* 0x2000000609007234 */ /* 0x024fda0003f24800 */
[----:B------:R-:W-:Y:S05]  /*4ed0*/  @!P1 BRA `(.L_x_784) ;  /* 0x0000000000089947 */ /* 0x000fea0003800000 */
[----:B---3--:R2:W5:Y:S01]  /*4ee0*/  LDL R11, [R2+-0x208] ;  /* 0xfffdf800020b7983 */ /* 0x0085620000100800 */
[----:B------:R-:W-:Y:S05]  /*4ef0*/  BRA `(.L_x_785) ;  /* 0x0000000000307947 */ /* 0x000fea0003800000 */
.L_x_784:
        /* <DEDUP_REMOVED lines=12> */
.L_x_785:
[----:B------:R-:W-:Y:S05]  /*4fc0*/  BSYNC.RELIABLE B2 ;  /* 0x0000000000027941 */ /* 0x000fea0003800100 */
.L_x_783:
[----:B------:R3:W-:Y:S04]  /*4fd0*/  STL.U16 [R8+0x1fc], R9 ;  /* 0x0001fc0908007387 */ /* 0x0007e80000100400 */
[----:B------:R-:W4:Y:S04]  /*4fe0*/  LDL R13, [R2+-0x204] ;  /* 0xfffdfc00020d7983 */ /* 0x000f280000100800 */
[----:B----4-:R3:W-:Y:S04]  /*4ff0*/  STL [R2+-0x208], R13 ;  /* 0xfffdf80d02007387 */ /* 0x0107e80000100800 */
[----:B------:R3:W-:Y:S04]  /*5000*/  STL.U16 [R8+0x1fe], R6 ;  /* 0x0001fe0608007387 */ /* 0x0007e80000100400 */
[----:B-----5:R3:W-:Y:S02]  /*5010*/  STL [R2+-0x204], R11 ;  /* 0xfffdfc0b02007387 */ /* 0x0207e40000100800 */
.L_x_786:
[----:B------:R-:W-:Y:S05]  /*5020*/  BSYNC.RECONVERGENT B1 ;  /* 0x0000000000017941 */ /* 0x000fea0003800200 */
.L_x_782:
        /* <DEDUP_REMOVED lines=13> */
.L_x_790:
        /* <DEDUP_REMOVED lines=12> */
.L_x_791:
[----:B------:R-:W-:Y:S05]  /*51c0*/  BSYNC.RELIABLE B2 ;  /* 0x0000000000027941 */ /* 0x000fea0003800100 */
.L_x_789:
[----:B------:R4:W-:Y:S04]  /*51d0*/  STL.U16 [R4+0x200], R13 ;  /* 0x0002000d04007387 */ /* 0x0009e80000100400 */
[----:B------:R-:W2:Y:S04]  /*51e0*/  LDL R6, [R2+-0x208] ;  /* 0xfffdf80002067983 */ /* 0x000ea80000100800 */
[----:B--2---:R4:W-:Y:S04]  /*51f0*/  STL [R9], R6 ;  /* 0x0000000609007387 */ /* 0x0049e80000100800 */
[----:B------:R4:W-:Y:S04]  /*5200*/  STL.U16 [R8+0x1fc], R10 ;  /* 0x0001fc0a08007387 */ /* 0x0009e80000100400 */
[----:B-----5:R4:W-:Y:S02]  /*5210*/  STL [R2+-0x208], R11 ;  /* 0xfffdf80b02007387 */ /* 0x0209e40000100800 */
.L_x_792:
[----:B------:R-:W-:Y:S05]  /*5220*/  BSYNC.RECONVERGENT B1 ;  /* 0x0000000000017941 */ /* 0x000fea0003800200 */
.L_x_788:
[----:B------:R-:W-:Y:S01]  /*5230*/  IADD3 R5, PT, PT, R5, -0x4, RZ ;  /* 0xfffffffc05057810 */ /* 0x000fe20007ffe0ff */
[----:B------:R-:W-:Y:S06]  /*5240*/  BRA `(.L_x_793) ;  /* 0xfffffff800247947 */ /* 0x000fec000383ffff */
.L_x_787:
[----:B------:R-:W-:Y:S05]  /*5250*/  @P0 BRA `(.L_x_794) ;  /* 0xfffffff400e00947 */ /* 0x000fea000383ffff */
[----:B------:R-:W0:Y:S04]  /*5260*/  LDL.64 R160, [R1+0x240] ;  /* 0x0002400001a07983 */ /* 0x000e280000100a00 */
        /* <DEDUP_REMOVED lines=94> */
[----:B------:R3:W5:Y:S01]  /*5850*/  LDL.64 R4, [R1+0x1f8] ;  /* 0x0001f80001047983 */ /* 0x0007620000100a00 */
[----:B012---:R-:W-:-:S02]  /*5860*/  PRMT R2, R160, 0x7610, R160 ;  /* 0x00007610a0027816 */ /* 0x007fc400000000a0 */
        /* <DEDUP_REMOVED lines=12> */
[----:B------:R-:W-:Y:S01]  /*5930*/  PRMT R171, R172, 0x7610, R172 ;  /* 0x00007610acab7816 */ /* 0x000fe200000000ac */
[----:B------:R0:W-:Y:S01]  /*5940*/  STL.S16 [R1+0xc18], R248 ;  /* 0x000c18f801007387 */ /* 0x0001e20000100600 */
[----:B------:R-:W-:Y:S02]  /*5950*/  PRMT R172, R173, 0x7610, R173 ;  /* 0x00007610adac7816 */ /* 0x000fe400000000ad */
[----:B------:R-:W-:Y:S02]  /*5960*/  PRMT R252, R185, 0x5410, R249 ;  /* 0x00005410b9fc7816 */ /* 0x000fe400000000f9 */
[----:B------:R-:W-:Y:S02]  /*5970*/  PRMT R251, R248, 0x7632, R251 ;  /* 0x00007632f8fb7816 */ /* 0x000fe400000000fb */
[----:B------:R-:W-:Y:S02]  /*5980*/  PRMT R173, R174, 0x7610, R174 ;  /* 0x00007610aead7816 */ /* 0x000fe400000000ae */
[----:B------:R-:W-:-:S02]  /*5990*/  PRMT R249, R246, 0x7610, R249 ;  /* 0x00007610f6f97816 */ /* 0x000fc400000000f9 */
[----:B0-----:R-:W-:Y:S02]  /*59a0*/  PRMT R248, R247, 0x7610, R246 ;  /* 0x00007610f7f87816 */ /* 0x001fe400000000f6 */
        /* <DEDUP_REMOVED lines=39> */
[----:B---3--:R-:W-:-:S07]  /*5c20*/  PRMT R201, R151, 0x7610, R151 ;  /* 0x0000761097c97816 */ /* 0x008fce0000000097 */
.L_x_771:
[----:B------:R-:W-:Y:S05]  /*5c30*/  BSYNC.RECONVERGENT B0 ;  /* 0x0000000000007941 */ /* 0x000fea0003800200 */
.L_x_770:
[----:B------:R-:W-:Y:S05]  /*5c40*/  WARPSYNC.ALL ;  /* 0x0000000000007948 */ /* 0x000fea0003800000 */
[----:B------:R-:W2:Y:S01]  /*5c50*/  LDL.S16 R133, [R1+0xc18] ;  /* 0x000c180001857983 */ /* 0x000ea20000100600 */
[----:B------:R-:W-:Y:S03]  /*5c60*/  BSSY.RECONVERGENT B0, `(.L_x_795) ;  /* 0x000034c000007945 */ /* 0x000fe60003800200 */
[----:B-----5:R-:W-:Y:S04]  /*5c70*/  SHFL.DOWN PT, R134, R98, 0x2, 0x1f ;  /* 0x08401f0062867f89 */ /* 0x020fe800000e0000 */
[----:B------:R-:W0:Y:S04]  /*5c80*/  SHFL.DOWN PT, R135, R99, 0x2, 0x1f ;  /* 0x08401f0063877f89 */ /* 0x000e2800000e0000 */
[----:B------:R-:W-:Y:S04]  /*5c90*/  SHFL.DOWN PT, R206, R122, 0x2, 0x1f ;  /* 0x08401f007ace7f89 */ /* 0x000fe800000e0000 */
[----:B------:R-:W1:Y:S04]  /*5ca0*/  SHFL.DOWN PT, R207, R123, 0x2, 0x1f ;  /* 0x08401f007bcf7f89 */ /* 0x000e6800000e0000 */
        /* <DEDUP_REMOVED lines=14> */
[----:B---3--:R-:W-:Y:S04]  /*5d90*/  STL.64 [R1+0x350], R148 ;  /* 0x0003509401007387 */ /* 0x008fe80000100a00 */
[----:B------:R-:W-:Y:S04]  /*5da0*/  SHFL.DOWN PT, R206, R82, 0x2, 0x1f ;  /* 0x08401f0052ce7f89 */ /* 0x000fe800000e0000 */
[----:B------:R-:W1:Y:S04]  /*5db0*/  SHFL.DOWN PT, R207, R83, 0x2, 0x1f ;  /* 0x08401f0053cf7f89 */ /* 0x000e6800000e0000 */
[----:B------:R-:W-:Y:S04]  /*5dc0*/  SHFL.DOWN PT, R148, R72, 0x2, 0x1f ;  /* 0x08401f0048947f89 */ /* 0x000fe800000e0000 */
[----:B------:R-:W3:Y:S04]  /*5dd0*/  SHFL.DOWN PT, R149, R73, 0x2, 0x1f ;  /* 0x08401f0049957f89 */ /* 0x000ee800000e0000 */
[----:B----4-:R-:W-:Y:S04]  /*5de0*/  STL.64 [R1+0x330], R204 ;  /* 0x000330cc01007387 */ /* 0x010fe80000100a00 */
[----:B------:R-:W-:Y:S04]  /*5df0*/  STL.64 [R1+0x340], R158 ;  /* 0x0003409e01007387 */ /* 0x000fe80000100a00 */
        /* <DEDUP_REMOVED lines=42> */
[----:B------:R-:W-:Y:S04]  /*60a0*/  SHFL.DOWN PT, R202, R38, 0x2, 0x1f ;  /* 0x08401f0026ca7f89 */ /* 0x000fe800000e0000 */
[----:B------:R-:W4:Y:S04]  /*60b0*/  SHFL.DOWN PT, R203, R39, 0x2, 0x1f ;  /* 0x08401f0027cb7f89 */ /* 0x000f2800000e0000 */
[----:B------:R-:W-:Y:S04]  /*60c0*/  SHFL.DOWN PT, R146, R110, 0x2, 0x1f ;  /* 0x08401f006e927f89 */ /* 0x000fe800000e0000 */
[----:B------:R-:W4:Y:S04]  /*60d0*/  SHFL.DOWN PT, R147, R111, 0x2, 0x1f ;  /* 0x08401f006f937f89 */ /* 0x000f2800000e0000 */
[----:B------:R-:W-:Y:S04]  /*60e0*/  STL.64 [R1+0x378], R138 ;  /* 0x0003788a01007387 */ /* 0x000fe80000100a00 */
[----:B------:R-:W-:Y:S04]  /*60f0*/  SHFL.DOWN PT, R138, R62, 0x2, 0x1f ;  /* 0x08401f003e8a7f89 */ /* 0x000fe800000e0000 */
[----:B------:R-:W4:Y:S01]  /*6100*/  SHFL.DOWN PT, R139, R63, 0x2, 0x1f ;  /* 0x08401f003f8b7f89 */ /* 0x000f2200000e0000 */
[----:B--2---:R-:W-:Y:S01]  /*6110*/  PRMT R222, R133, 0x7610, R222 ;  /* 0x0000761085de7816 */ /* 0x004fe200000000de */
[----:B------:R-:W-:-:S02]  /*6120*/  IMAD.MOV.U32 R133, RZ, RZ, R160 ;  /* 0x000000ffff857224 */ /* 0x000fc400078e00a0 */
[----:B0-----:R-:W-:Y:S04]  /*6130*/  STL.64 [R1+0x4c8], R134 ;  /* 0x0004c88601007387 */ /* 0x001fe80000100a00 */
[----:B-1----:R-:W-:Y:S04]  /*6140*/  STL.64 [R1+0x468], R206 ;  /* 0x000468ce01007387 */ /* 0x002fe80000100a00 */
[----:B------:R-:W-:Y:S04]  /*6150*/  SHFL.DOWN PT, R134, R4, 0x2, 0x1f ;  /* 0x08401f0004867f89 */ /* 0x000fe800000e0000 */
[----:B------:R-:W0:Y:S04]  /*6160*/  SHFL.DOWN PT, R135, R5, 0x2, 0x1f ;  /* 0x08401f0005877f89 */ /* 0x000e2800000e0000 */
[----:B---3--:R1:W-:Y:S04]  /*6170*/  STL.64 [R1+0x490], R148 ;  /* 0x0004909401007387 */ /* 0x0083e80000100a00 */
[----:B------:R-:W2:Y:S04]  /*6180*/  SHFL.DOWN PT, R207, R2, 0x2, 0x1f ;  /* 0x08401f0002cf7f89 */ /* 0x000ea800000e0000 */
[----:B------:R3:W-:Y:S01]  /*6190*/  SHFL.DOWN PT, R206, R133, 0x2, 0x1f ;  /* 0x08401f0085ce7f89 */ /* 0x0007e200000e0000 */
[----:B-1----:R-:W-:-:S03]  /*61a0*/  IMAD.MOV.U32 R149, RZ, RZ, R161 ;  /* 0x000000ffff957224 */ /* 0x002fc600078e00a1 */
[----:B------:R-:W-:Y:S01]  /*61b0*/  STL.64 [R1+0x370], R140 ;  /* 0x0003708c01007387 */ /* 0x000fe20000100a00 */
[----:B------:R-:W-:Y:S01]  /*61c0*/  IMAD.MOV.U32 R148, RZ, RZ, R162 ;  /* 0x000000ffff947224 */ /* 0x000fe200078e00a2 */
[----:B---3--:R-:W-:Y:S02]  /*61d0*/  MOV R133, R166 ;  /* 0x000000a600857202 */ /* 0x008fe40000000f00 */
[----:B------:R-:W-:Y:S04]  /*61e0*/  SHFL.DOWN PT, R140, R64, 0x2, 0x1f ;  /* 0x08401f00408c7f89 */ /* 0x000fe800000e0000 */
[----:B------:R-:W1:Y:S04]  /*61f0*/  SHFL.DOWN PT, R141, R65, 0x2, 0x1f ;  /* 0x08401f00418d7f89 */ /* 0x000e6800000e0000 */
[----:B----4-:R-:W-:Y:S04]  /*6200*/  STL.64 [R1+0x470], R204 ;  /* 0x000470cc01007387 */ /* 0x010fe80000100a00 */
[----:B------:R3:W-:Y:S04]  /*6210*/  STL.64 [R1+0x480], R158 ;  /* 0x0004809e01007387 */ /* 0x0007e80000100a00 */
[----:B------:R4:W-:Y:S04]  /*6220*/  STL.64 [R1+0x488], R150 ;  /* 0x0004889601007387 */ /* 0x0009e80000100a00 */
[----:B------:R0:W1:Y:S04]  /*6230*/  SHFL.DOWN PT, R205, R149, 0x2, 0x1f ;  /* 0x08401f0095cd7f89 */ /* 0x00006800000e0000 */
[----:B------:R2:W1:Y:S01]  /*6240*/  SHFL.DOWN PT, R204, R148, 0x2, 0x1f ;  /* 0x08401f0094cc7f89 */ /* 0x00046200000e0000 */
[----:B---3--:R-:W-:-:S02]  /*6250*/  IMAD.MOV.U32 R158, RZ, RZ, R163 ;  /* 0x000000ffff9e7224 */ /* 0x008fc400078e00a3 */
[----:B------:R-:W-:Y:S01]  /*6260*/  IMAD.MOV.U32 R159, RZ, RZ, R165 ;  /* 0x000000ffff9f7224 */ /* 0x000fe200078e00a5 */
[----:B------:R-:W-:Y:S01]  /*6270*/  STL.64 [R1+0x360], R144 ;  /* 0x0003609001007387 */ /* 0x000fe20000100a00 */
[----:B----4-:R-:W-:Y:S02]  /*6280*/  IMAD.MOV.U32 R151, RZ, RZ, R164 ;  /* 0x000000ffff977224 */ /* 0x010fe400078e00a4 */
[----:B------:R-:W-:Y:S01]  /*6290*/  IMAD.MOV.U32 R150, RZ, RZ, R167 ;  /* 0x000000ffff967224 */ /* 0x000fe200078e00a7 */
[----:B------:R-:W-:Y:S01]  /*62a0*/  STL.64 [R1+0x368], R142 ;  /* 0x0003688e01007387 */ /* 0x000fe20000100a00 */
[----:B0-----:R-:W-:Y:S02]  /*62b0*/  IMAD.MOV.U32 R149, RZ, RZ, R168 ;  /* 0x000000ffff957224 */ /* 0x001fe400078e00a8 */
[----:B--2---:R-:W-:Y:S01]  /*62c0*/  IMAD.MOV.U32 R148, RZ, RZ, R169 ;  /* 0x000000ffff947224 */ /* 0x004fe200078e00a9 */
[----:B------:R-:W-:Y:S04]  /*62d0*/  SHFL.DOWN PT, R144, R68, 0x2, 0x1f ;  /* 0x08401f0044907f89 */ /* 0x000fe800000e0000 */
[----:B------:R-:W0:Y:S04]  /*62e0*/  SHFL.DOWN PT, R145, R69, 0x2, 0x1f ;  /* 0x08401f0045917f89 */ /* 0x000e2800000e0000 */
[----:B------:R-:W-:Y:S04]  /*62f0*/  SHFL.DOWN PT, R142, R66, 0x2, 0x1f ;  /* 0x08401f00428e7f89 */ /* 0x000fe800000e0000 */
[----:B------:R-:W2:Y:S04]  /*6300*/  SHFL.DOWN PT, R143, R67, 0x2, 0x1f ;  /* 0x08401f00438f7f89 */ /* 0x000ea800000e0000 */
[----:B------:R-:W-:Y:S04]  /*6310*/  STL.64 [R1+0x420], R136 ;  /* 0x0004208801007387 */ /* 0x000fe80000100a00 */
[----:B------:R-:W-:Y:S04]  /*6320*/  SHFL.DOWN PT, R136, R20, 0x2, 0x1f ;  /* 0x08401f0014887f89 */ /* 0x000fe800000e0000 */
[----:B------:R-:W3:Y:S04]  /*6330*/  SHFL.DOWN PT, R137, R21, 0x2, 0x1f ;  /* 0x08401f0015897f89 */ /* 0x000ee800000e0000 */
[----:B------:R-:W-:Y:S04]  /*6340*/  STL.64 [R1+0x478], R202 ;  /* 0x000478ca01007387 */ /* 0x000fe80000100a00 */
[----:B------:R-:W-:Y:S04]  /*6350*/  STL.64 [R1+0x358], R146 ;  /* 0x0003589201007387 */ /* 0x000fe80000100a00 */
[----:B------:R-:W-:Y:S04]  /*6360*/  SHFL.DOWN PT, R203, R158, 0x2, 0x1f ;  /* 0x08401f009ecb7f89 */ /* 0x000fe800000e0000 */
[----:B------:R-:W-:Y:S04]  /*6370*/  SHFL.DOWN PT, R202, R151, 0x2, 0x1f ;  /* 0x08401f0097ca7f89 */ /* 0x000fe800000e0000 */
[----:B------:R-:W-:Y:S04]  /*6380*/  SHFL.DOWN PT, R146, R70, 0x2, 0x1f ;  /* 0x08401f0046927f89 */ /* 0x000fe800000e0000 */
[----:B------:R-:W4:Y:S04]  /*6390*/  SHFL.DOWN PT, R147, R71, 0x2, 0x1f ;  /* 0x08401f0047937f89 */ /* 0x000f2800000e0000 */
[----:B------:R-:W-:Y:S04]  /*63a0*/  SHFL.DOWN PT, R158, R159, 0x2, 0x1f ;  /* 0x08401f009f9e7f89 */ /* 0x000fe800000e0000 */
[----:B------:R1:W-:Y:S04]  /*63b0*/  SHFL.DOWN PT, R151, R133, 0x2, 0x1f ;  /* 0x08401f0085977f89 */ /* 0x0003e800000e0000 */
[----:B------:R-:W-:Y:S04]  /*63c0*/  STL.64 [R1+0x418], R138 ;  /* 0x0004188a01007387 */ /* 0x000fe80000100a00 */
[----:B------:R-:W-:Y:S01]  /*63d0*/  SHFL.DOWN PT, R138, R22, 0x2, 0x1f ;  /* 0x08401f00168a7f89 */ /* 0x000fe200000e0000 */
[----:B-1----:R-:W-:-:S03]  /*63e0*/  IMAD.MOV.U32 R133, RZ, RZ, R170 ;  /* 0x000000ffff857224 */ /* 0x002fc600078e00aa */
[----:B------:R-:W1:Y:S04]  /*63f0*/  SHFL.DOWN PT, R139, R23, 0x2, 0x1f ;  /* 0x08401f00178b7f89 */ /* 0x000e6800000e0000 */
[----:B------:R0:W-:Y:S04]  /*6400*/  STL.64 [R1+0x500], R134 ;  /* 0x0005008601007387 */ /* 0x0001e80000100a00 */
[----:B------:R-:W-:Y:S04]  /*6410*/  SHFL.DOWN PT, R150, R150, 0x2, 0x1f ;  /* 0x08401f0096967f89 */ /* 0x000fe800000e0000 */
[----:B------:R-:W-:Y:S01]  /*6420*/  SHFL.DOWN PT, R149, R149, 0x2, 0x1f ;  /* 0x08401f0095957f89 */ /* 0x000fe200000e0000 */
[----:B0-----:R-:W-:-:S03]  /*6430*/  IMAD.MOV.U32 R134, RZ, RZ, R207 ;  /* 0x000000ffff867224 */ /* 0x001fc600078e00cf */
[----:B------:R-:W-:Y:S01]  /*6440*/  STL.64 [R1+0x410], R140 ;  /* 0x0004108c01007387 */ /* 0x000fe20000100a00 */
[----:B------:R-:W-:-:S03]  /*6450*/  IMAD.MOV.U32 R135, RZ, RZ, R206 ;  /* 0x000000ffff877224 */ /* 0x000fc600078e00ce */
[----:B------:R-:W-:Y:S04]  /*6460*/  SHFL.DOWN PT, R140, R24, 0x2, 0x1f ;  /* 0x08401f00188c7f89 */ /* 0x000fe800000e0000 */
[----:B------:R-:W0:Y:S04]  /*6470*/  SHFL.DOWN PT, R141, R25, 0x2, 0x1f ;  /* 0x08401f00198d7f89 */ /* 0x000e2800000e0000 */
[----:B------:R2:W-:Y:S04]  /*6480*/  STL.64 [R1+0x548], R134 ;  /* 0x0005488601007387 */ /* 0x0005e80000100a00 */
[----:B------:R-:W-:Y:S04]  /*6490*/  SHFL.DOWN PT, R148, R148, 0x2, 0x1f ;  /* 0x08401f0094947f89 */ /* 0x000fe800000e0000 */
[----:B------:R-:W-:Y:S01]  /*64a0*/  SHFL.DOWN PT, R133, R133, 0x2, 0x1f ;  /* 0x08401f0085857f89 */ /* 0x000fe200000e0000 */
[----:B--2---:R-:W-:Y:S01]  /*64b0*/  IMAD.MOV.U32 R134, RZ, RZ, R205 ;  /* 0x000000ffff867224 */ /* 0x004fe200078e00cd */
[----:B------:R-:W-:-:S02]  /*64c0*/  MOV R135, R204 ;  /* 0x000000cc00877202 */ /* 0x000fc40000000f00 */
[----:B------:R-:W-:Y:S04]  /*64d0*/  STL.64 [R1+0x400], R144 ;  /* 0x0004009001007387 */ /* 0x000fe80000100a00 */
[----:B------:R-:W-:Y:S04]  /*64e0*/  STL.64 [R1+0x408], R142 ;  /* 0x0004088e01007387 */ /* 0x000fe80000100a00 */
[----:B------:R-:W-:Y:S04]  /*64f0*/  SHFL.DOWN PT, R144, R28, 0x2, 0x1f ;  /* 0x08401f001c907f89 */ /* 0x000fe800000e0000 */
[----:B------:R-:W2:Y:S04]  /*6500*/  SHFL.DOWN PT, R145, R29, 0x2, 0x1f ;  /* 0x08401f001d917f89 */ /* 0x000ea800000e0000 */
[----:B------:R-:W-:Y:S04]  /*6510*/  SHFL.DOWN PT, R142, R26, 0x2, 0x1f ;  /* 0x08401f001a8e7f89 */ /* 0x000fe800000e0000 */
[----:B------:R-:W2:Y:S04]  /*6520*/  SHFL.DOWN PT, R143, R27, 0x2, 0x1f ;  /* 0x08401f001b8f7f89 */ /* 0x000ea800000e0000 */
[----:B---3--:R-:W-:Y:S04]  /*6530*/  STL.64 [R1+0x4c0], R136 ;  /* 0x0004c08801007387 */ /* 0x008fe80000100a00 */
[----:B------:R-:W-:Y:S04]  /*6540*/  SHFL.DOWN PT, R136, R6, 0x2, 0x1f ;  /* 0x08401f0006887f89 */ /* 0x000fe800000e0000 */
[----:B------:R-:W3:Y:S04]  /*6550*/  SHFL.DOWN PT, R137, R7, 0x2, 0x1f ;  /* 0x08401f0007897f89 */ /* 0x000ee800000e0000 */
[----:B------:R1:W-:Y:S04]  /*6560*/  STL.64 [R1+0x550], R134 ;  /* 0x0005508601007387 */ /* 0x0003e80000100a00 */
[----:B----4-:R-:W-:Y:S04]  /*6570*/  STL.64 [R1+0x3f8], R146 ;  /* 0x0003f89201007387 */ /* 0x010fe80000100a00 */
[----:B------:R-:W-:Y:S01]  /*6580*/  SHFL.DOWN PT, R146, R30, 0x2, 0x1f ;  /* 0x08401f001e927f89 */ /* 0x000fe200000e0000 */
[----:B-1----:R-:W-:-:S03]  /*6590*/  IMAD.MOV.U32 R134, RZ, RZ, R203 ;  /* 0x000000ffff867224 */ /* 0x002fc600078e00cb */
[----:B------:R-:W1:Y:S01]  /*65a0*/  SHFL.DOWN PT, R147, R31, 0x2, 0x1f ;  /* 0x08401f001f937f89 */ /* 0x000e6200000e0000 */
[----:B------:R-:W-:-:S03]  /*65b0*/  IMAD.MOV.U32 R135, RZ, RZ, R202 ;  /* 0x000000ffff877224 */ /* 0x000fc600078e00ca */
[----:B------:R-:W-:Y:S04]  /*65c0*/  STL.64 [R1+0x4b8], R138 ;  /* 0x0004b88a01007387 */ /* 0x000fe80000100a00 */
[----:B------:R4:W-:Y:S04]  /*65d0*/  STL.64 [R1+0x558], R134 ;  /* 0x0005588601007387 */ /* 0x0009e80000100a00 */
[----:B------:R-:W-:Y:S04]  /*65e0*/  SHFL.DOWN PT, R138, R8, 0x2, 0x1f ;  /* 0x08401f00088a7f89 */ /* 0x000fe800000e0000 */
[----:B------:R-:W1:Y:S01]  /*65f0*/  SHFL.DOWN PT, R139, R9, 0x2, 0x1f ;  /* 0x08401f00098b7f89 */ /* 0x000e6200000e0000 */
[----:B----4-:R-:W-:-:S03]  /*6600*/  IMAD.MOV.U32 R134, RZ, RZ, R158 ;  /* 0x000000ffff867224 */ /* 0x010fc600078e009e */
[----:B0-----:R-:W-:Y:S01]  /*6610*/  STL.64 [R1+0x4b0], R140 ;  /* 0x0004b08c01007387 */ /* 0x001fe20000100a00 */
[----:B------:R-:W-:-:S03]  /*6620*/  IMAD.MOV.U32 R135, RZ, RZ, R151 ;  /* 0x000000ffff877224 */ /* 0x000fc600078e0097 */
[----:B------:R-:W-:Y:S04]  /*6630*/  SHFL.DOWN PT, R140, R10, 0x2, 0x1f ;  /* 0x08401f000a8c7f89 */ /* 0x000fe800000e0000 */
[----:B------:R0:W-:Y:S04]  /*6640*/  STL.64 [R1+0x560], R134 ;  /* 0x0005608601007387 */ /* 0x0001e80000100a00 */
[----:B------:R-:W4:Y:S04]  /*6650*/  SHFL.DOWN PT, R141, R11, 0x2, 0x1f ;  /* 0x08401f000b8d7f89 */ /* 0x000f2800000e0000 */
[----:B--2---:R-:W-:Y:S01]  /*6660*/  STL.64 [R1+0x4a0], R144 ;  /* 0x0004a09001007387 */ /* 0x004fe20000100a00 */
[----:B0-----:R-:W-:-:S03]  /*6670*/  IMAD.MOV.U32 R134, RZ, RZ, R150 ;  /* 0x000000ffff867224 */ /* 0x001fc600078e0096 */
[----:B------:R-:W-:Y:S01]  /*6680*/  STL.64 [R1+0x4a8], R142 ;  /* 0x0004a88e01007387 */ /* 0x000fe20000100a00 */
[----:B------:R-:W-:-:S03]  /*6690*/  IMAD.MOV.U32 R135, RZ, RZ, R149 ;  /* 0x000000ffff877224 */ /* 0x000fc600078e0095 */
[----:B------:R-:W-:Y:S04]  /*66a0*/  SHFL.DOWN PT, R144, R14, 0x2, 0x1f ;  /* 0x08401f000e907f89 */ /* 0x000fe800000e0000 */
[----:B------:R0:W-:Y:S04]  /*66b0*/  STL.64 [R1+0x568], R134 ;  /* 0x0005688601007387 */ /* 0x0001e80000100a00 */
[----:B------:R-:W2:Y:S04]  /*66c0*/  SHFL.DOWN PT, R145, R15, 0x2, 0x1f ;  /* 0x08401f000f917f89 */ /* 0x000ea800000e0000 */
[----:B------:R-:W-:Y:S01]  /*66d0*/  SHFL.DOWN PT, R142, R12, 0x2, 0x1f ;  /* 0x08401f000c8e7f89 */ /* 0x000fe200000e0000 */
[----:B0-----:R-:W-:Y:S01]  /*66e0*/  IMAD.MOV.U32 R134, RZ, RZ, R148 ;  /* 0x000000ffff867224 */ /* 0x001fe200078e0094 */
[----:B------:R-:W-:-:S02]  /*66f0*/  MOV R135, R133 ;  /* 0x0000008500877202 */ /* 0x000fc40000000f00 */
[----:B------:R-:W0:Y:S01]  /*6700*/  SHFL.DOWN PT, R143, R13, 0x2, 0x1f ;  /* 0x08401f000d8f7f89 */ /* 0x000e2200000e0000 */
[----:B------:R-:W-:-:S03]  /*6710*/  IMAD.MOV.U32 R133, RZ, RZ, R174 ;  /* 0x000000ffff857224 */ /* 0x000fc600078e00ae */
[----:B---3--:R3:W-:Y:S04]  /*6720*/  STL.64 [R1+0x4f8], R136 ;  /* 0x0004f88801007387 */ /* 0x0087e80000100a00 */
[----:B------:R4:W-:Y:S04]  /*6730*/  STL.64 [R1+0x570], R134 ;  /* 0x0005708601007387 */ /* 0x0009e80000100a00 */
[----:B-1----:R-:W-:Y:S01]  /*6740*/  STL.64 [R1+0x498], R146 ;  /* 0x0004989201007387 */ /* 0x002fe20000100a00 */
[----:B---3--:R-:W-:-:S03]  /*6750*/  IMAD.MOV.U32 R136, RZ, RZ, R171 ;  /* 0x000000ffff887224 */ /* 0x008fc600078e00ab */
[----:B------:R-:W-:Y:S01]  /*6760*/  SHFL.DOWN PT, R146, R16, 0x2, 0x1f ;  /* 0x08401f0010927f89 */ /* 0x000fe200000e0000 */
[----:B------:R-:W-:Y:S02]  /*6770*/  IMAD.MOV.U32 R137, RZ, RZ, R185 ;  /* 0x000000ffff897224 */ /* 0x000fe400078e00b9 */
[----:B----4-:R-:W-:Y:S01]  /*6780*/  IMAD.MOV.U32 R135, RZ, RZ, R172 ;  /* 0x000000ffff877224 */ /* 0x010fe200078e00ac */
[----:B------:R-:W1:Y:S01]  /*6790*/  SHFL.DOWN PT, R147, R17, 0x2, 0x1f ;  /* 0x08401f0011937f89 */ /* 0x000e6200000e0000 */
[----:B------:R-:W-:-:S03]  /*67a0*/  IMAD.MOV.U32 R134, RZ, RZ, R173 ;  /* 0x000000ffff867224 */ /* 0x000fc600078e00ad */
[----:B------:R3:W-:Y:S04]  /*67b0*/  SHFL.DOWN PT, R203, R136, 0x2, 0x1f ;  /* 0x08401f0088cb7f89 */ /* 0x0007e800000e0000 */
[----:B------:R4:W1:Y:S04]  /*67c0*/  SHFL.DOWN PT, R202, R135, 0x2, 0x1f ;  /* 0x08401f0087ca7f89 */ /* 0x00086800000e0000 */
[----:B------:R2:W-:Y:S01]  /*67d0*/  STL.64 [R1+0x4f0], R138 ;  /* 0x0004f08a01007387 */ /* 0x0005e20000100a00 */
[----:B---3--:R-:W-:-:S03]  /*67e0*/  IMAD.MOV.U32 R136, RZ, RZ, R186 ;  /* 0x000000ffff887224 */ /* 0x008fc600078e00ba */
[----:B------:R3:W1:Y:S01]  /*67f0*/  SHFL.DOWN PT, R159, R134, 0x2, 0x1f ;  /* 0x08401f00869f7f89 */ /* 0x00066200000e0000 */
[----:B----4-:R-:W-:-:S03]  /*6800*/  IMAD.MOV.U32 R135, RZ, RZ, R187 ;  /* 0x000000ffff877224 */ /* 0x010fc600078e00bb */
[----:B------:R4:W1:Y:S01]  /*6810*/  SHFL.DOWN PT, R158, R133, 0x2, 0x1f ;  /* 0x08401f00859e7f89 */ /* 0x00086200000e0000 */
[----:B--2---:R-:W-:-:S03]  /*6820*/  IMAD.MOV.U32 R139, RZ, RZ, R175 ;  /* 0x000000ffff8b7224 */ /* 0x004fc600078e00af */
[----:B------:R2:W-:Y:S01]  /*6830*/  STL.64 [R1+0x4e8], R140 ;  /* 0x0004e88c01007387 */ /* 0x0005e20000100a00 */
[----:B------:R-:W-:Y:S01]  /*6840*/  IMAD.MOV.U32 R138, RZ, RZ, R176 ;  /* 0x000000ffff8a7224 */ /* 0x000fe200078e00b0 */
[----:B---3--:R-:W-:Y:S01]  /*6850*/  MOV R134, R188 ;  /* 0x000000bc00867202 */ /* 0x008fe20000000f00 */
[----:B----4-:R-:W-:Y:S01]  /*6860*/  IMAD.MOV.U32 R133, RZ, RZ, R189 ;  /* 0x000000ffff857224 */ /* 0x010fe200078e00bd */
[----:B------:R-:W3:Y:S04]  /*6870*/  SHFL.DOWN PT, R151, R139, 0x2, 0x1f ;  /* 0x08401f008b977f89 */ /* 0x000ee800000e0000 */
[----:B------:R-:W4:Y:S01]  /*6880*/  SHFL.DOWN PT, R150, R138, 0x2, 0x1f ;  /* 0x08401f008a967f89 */ /* 0x000f2200000e0000 */
[----:B--2---:R-:W-:Y:S01]  /*6890*/  IMAD.MOV.U32 R141, RZ, RZ, R177 ;  /* 0x000000ffff8d7224 */ /* 0x004fe200078e00b1 */
[----:B------:R-:W-:-:S02]  /*68a0*/  MOV R140, R178 ;  /* 0x000000b2008c7202 */ /* 0x000fc40000000f00 */
[----:B------:R2:W-:Y:S04]  /*68b0*/  STL.64 [R1+0x4d8], R144 ;  /* 0x0004d89001007387 */ /* 0x0005e80000100a00 */
[----:B0-----:R0:W-:Y:S04]  /*68c0*/  STL.64 [R1+0x4e0], R142 ;  /* 0x0004e08e01007387 */ /* 0x0011e80000100a00 */
[----:B------:R-:W4:Y:S01]  /*68d0*/  SHFL.DOWN PT, R149, R141, 0x2, 0x1f ;  /* 0x08401f008d957f89 */ /* 0x000f2200000e0000 */
[----:B--2---:R-:W-:-:S03]  /*68e0*/  IMAD.MOV.U32 R144, RZ, RZ, R179 ;  /* 0x000000ffff907224 */ /* 0x004fc600078e00b3 */
[----:B------:R-:W2:Y:S01]  /*68f0*/  SHFL.DOWN PT, R148, R140, 0x2, 0x1f ;  /* 0x08401f008c947f89 */ /* 0x000ea200000e0000 */
[----:B------:R-:W-:Y:S02]  /*6900*/  IMAD.MOV.U32 R145, RZ, RZ, R183 ;  /* 0x000000ffff917224 */ /* 0x000fe400078e00b7 */
[----:B0-----:R-:W-:Y:S01]  /*6910*/  IMAD.MOV.U32 R143, RZ, RZ, R180 ;  /* 0x000000ffff8f7224 */ /* 0x001fe200078e00b4 */
[----:B-1----:R0:W-:Y:S01]  /*6920*/  STL.64 [R1+0x4d0], R146 ;  /* 0x0004d09201007387 */ /* 0x0021e20000100a00 */
[----:B------:R-:W-:-:S03]  /*6930*/  IMAD.MOV.U32 R142, RZ, RZ, R184 ;  /* 0x000000ffff8e7224 */ /* 0x000fc600078e00b8 */
[----:B------:R-:W-:Y:S04]  /*6940*/  SHFL.DOWN PT, R139, R137, 0x2, 0x1f ;  /* 0x08401f00898b7f89 */ /* 0x000fe800000e0000 */
[----:B------:R-:W-:Y:S04]  /*6950*/  SHFL.DOWN PT, R138, R136, 0x2, 0x1f ;  /* 0x08401f00888a7f89 */ /* 0x000fe800000e0000 */
[----:B------:R-:W-:Y:S01]  /*6960*/  SHFL.DOWN PT, R147, R144, 0x2, 0x1f ;  /* 0x08401f0090937f89 */ /* 0x000fe200000e0000 */
[----:B0-----:R-:W-:-:S03]  /*6970*/  PRMT R146, R181, 0x7610, R182 ;  /* 0x00007610b5927816 */ /* 0x001fc600000000b6 */
[----:B------:R0:W-:Y:S04]  /*6980*/  SHFL.DOWN PT, R137, R135, 0x2, 0x1f ;  /* 0x08401f0087897f89 */ /* 0x0001e800000e0000 */
[----:B------:R1:W-:Y:S04]  /*6990*/  SHFL.DOWN PT, R136, R134, 0x2, 0x1f ;  /* 0x08401f0086887f89 */ /* 0x0003e800000e0000 */
[----:B------:R-:W-:Y:S01]  /*69a0*/  SHFL.DOWN PT, R144, R143, 0x2, 0x1f ;  /* 0x08401f008f907f89 */ /* 0x000fe200000e0000 */
[----:B0-----:R-:W-:Y:S02]  /*69b0*/  IMAD.MOV.U32 R135, RZ, RZ, R202 ;  /* 0x000000ffff877224 */ /* 0x001fe400078e00ca */
[----:B-1----:R-:W-:Y:S01]  /*69c0*/  IMAD.MOV.U32 R134, RZ, RZ, R203 ;  /* 0x000000ffff867224 */ /* 0x002fe200078e00cb */
[----:B------:R0:W-:Y:S04]  /*69d0*/  SHFL.DOWN PT, R143, R146, 0x2, 0x1f ;  /* 0x08401f00928f7f89 */ /* 0x0001e800000e0000 */
[----:B------:R1:W-:Y:S04]  /*69e0*/  STL.64 [R1+0x578], R134 ;  /* 0x0005788601007387 */ /* 0x0003e80000100a00 */
[----:B------:R3:W-:Y:S01]  /*69f0*/  SHFL.DOWN PT, R141, R145, 0x2, 0x1f ;  /* 0x08401f00918d7f89 */ /* 0x0007e200000e0000 */
[----:B0-----:R-:W-:-:S03]  /*6a00*/  IMAD.MOV.U32 R146, RZ, RZ, R200 ;  /* 0x000000ffff927224 */ /* 0x001fc600078e00c8 */
[----:B------:R0:W-:Y:S01]  /*6a10*/  SHFL.DOWN PT, R140, R142, 0x2, 0x1f ;  /* 0x08401f008e8c7f89 */ /* 0x0001e200000e0000 */
[----:B-1----:R-:W-:-:S03]  /*6a20*/  IMAD.MOV.U32 R134, RZ, RZ, R159 ;  /* 0x000000ffff867224 */ /* 0x002fc600078e009f */
[----:B------:R-:W-:Y:S01]  /*6a30*/  SHFL.DOWN PT, R133, R133, 0x2, 0x1f ;  /* 0x08401f0085857f89 */ /* 0x000fe200000e0000 */
[----:B------:R-:W-:Y:S02]  /*6a40*/  IMAD.MOV.U32 R135, RZ, RZ, R158 ;  /* 0x000000ffff877224 */ /* 0x000fe400078e009e */
[----:B---3--:R-:W-:Y:S01]  /*6a50*/  IMAD.MOV.U32 R145, RZ, RZ, R201 ;  /* 0x000000ffff917224 */ /* 0x008fe200078e00c9 */
[----:B------:R-:W-:Y:S01]  /*6a60*/  SHFL.DOWN PT, R208, R124, 0x2, 0x1f ;  /* 0x08401f007cd07f89 */ /* 0x000fe200000e0000 */
[----:B0-----:R-:W-:-:S03]  /*6a70*/  MOV R142, R152 ;  /* 0x00000098008e7202 */ /* 0x001fc60000000f00 */
[----:B------:R0:W-:Y:S04]  /*6a80*/  STL.64 [R1+0x580], R134 ;  /* 0x0005808601007387 */ /* 0x0001e80000100a00 */
[----:B------:R-:W1:Y:S04]  /*6a90*/  SHFL.DOWN PT, R209, R125, 0x2, 0x1f ;  /* 0x08401f007dd17f89 */ /* 0x000e6800000e0000 */
[----:B------:R-:W-:Y:S01]  /*6aa0*/  SHFL.DOWN PT, R210, R126, 0x2, 0x1f ;  /* 0x08401f007ed27f89 */ /* 0x000fe200000e0000 */
[----:B0-----:R-:W-:-:S03]  /*6ab0*/  IMAD.MOV.U32 R134, RZ, RZ, R151 ;  /* 0x000000ffff867224 */ /* 0x001fc600078e0097 */
[----:B------:R-:W0:Y:S01]  /*6ac0*/  SHFL.DOWN PT, R211, R127, 0x2, 0x1f ;  /* 0x08401f007fd37f89 */ /* 0x000e2200000e0000 */
[----:B----4-:R-:W-:-:S03]  /*6ad0*/  IMAD.MOV.U32 R135, RZ, RZ, R150 ;  /* 0x000000ffff877224 */ /* 0x010fc600078e0096 */
[----:B------:R-:W-:Y:S04]  /*6ae0*/  SHFL.DOWN PT, R212, R128, 0x2, 0x1f ;  /* 0x08401f0080d47f89 */ /* 0x000fe800000e0000 */
[----:B------:R3:W-:Y:S04]  /*6af0*/  STL.64 [R1+0x588], R134 ;  /* 0x0005888601007387 */ /* 0x0007e80000100a00 */
[----:B------:R-:W4:Y:S04]  /*6b00*/  SHFL.DOWN PT, R213, R129, 0x2, 0x1f ;  /* 0x08401f0081d57f89 */ /* 0x000f2800000e0000 */
[----:B------:R-:W-:Y:S01]  /*6b10*/  SHFL.DOWN PT, R214, R130, 0x2, 0x1f ;  /* 0x08401f0082d67f89 */ /* 0x000fe200000e0000 */
[----:B---3--:R-:W-:Y:S01]  /*6b20*/  MOV R134, R149 ;  /* 0x0000009500867202 */ /* 0x008fe20000000f00 */
[----:B--2---:R-:W-:-:S02]  /*6b30*/  IMAD.MOV.U32 R135, RZ, RZ, R148 ;  /* 0x000000ffff877224 */ /* 0x004fc400078e0094 */
[----:B------:R-:W2:Y:S04]  /*6b40*/  SHFL.DOWN PT, R215, R131, 0x2, 0x1f ;  /* 0x08401f0083d77f89 */ /* 0x000ea800000e0000 */
[----:B------:R3:W-:Y:S04]  /*6b50*/  STL.64 [R1+0x590], R134 ;  /* 0x0005908601007387 */ /* 0x0007e80000100a00 */
[----:B-1----:R-:W-:Y:S04]  /*6b60*/  STL.64 [R1+0x320], R208 ;  /* 0x000320d001007387 */ /* 0x002fe80000100a00 */
[----:B------:R-:W-:Y:S01]  /*6b70*/  SHFL.DOWN PT, R208, R84, 0x2, 0x1f ;  /* 0x08401f0054d07f89 */ /* 0x000fe200000e0000 */
[----:B---3--:R-:W-:-:S03]  /*6b80*/  IMAD.MOV.U32 R134, RZ, RZ, R147 ;  /* 0x000000ffff867224 */ /* 0x008fc600078e0093 */
[----:B------:R-:W-:Y:S01]  /*6b90*/  SHFL.DOWN PT, R209, R85, 0x2, 0x1f ;  /* 0x08401f0055d17f89 */ /* 0x000fe200000e0000 */
[----:B------:R-:W-:Y:S02]  /*6ba0*/  IMAD.MOV.U32 R135, RZ, RZ, R144 ;  /* 0x000000ffff877224 */ /* 0x000fe400078e0090 */
[----:B------:R-:W-:Y:S01]  /*6bb0*/  IMAD.MOV.U32 R144, RZ, RZ, R198 ;  /* 0x000000ffff907224 */ /* 0x000fe200078e00c6 */
[----:B0-----:R-:W-:Y:S04]  /*6bc0*/  STL.64 [R1+0x318], R210 ;  /* 0x000318d201007387 */ /* 0x001fe80000100a00 */
[----:B------:R0:W-:Y:S04]  /*6bd0*/  STL.64 [R1+0x598], R134 ;  /* 0x0005988601007387 */ /* 0x0001e80000100a00 */
[----:B------:R-:W-:Y:S04]  /*6be0*/  SHFL.DOWN PT, R147, R144, 0x2, 0x1f ;  /* 0x08401f0090937f89 */ /* 0x000fe800000e0000 */
[----:B------:R-:W-:Y:S01]  /*6bf0*/  SHFL.DOWN PT, R210, R86, 0x2, 0x1f ;  /* 0x08401f0056d27f89 */ /* 0x000fe200000e0000 */
[----:B0-----:R-:W-:-:S03]  /*6c00*/  IMAD.MOV.U32 R134, RZ, RZ, R143 ;  /* 0x000000ffff867224 */ /* 0x001fc600078e008f */
[----:B------:R-:W-:Y:S01]  /*6c10*/  SHFL.DOWN PT, R211, R87, 0x2, 0x1f ;  /* 0x08401f0057d37f89 */ /* 0x000fe200000e0000 */
[----:B------:R-:W-:Y:S02]  /*6c20*/  IMAD.MOV.U32 R135, RZ, RZ, R141 ;  /* 0x000000ffff877224 */ /* 0x000fe400078e008d */
[----:B------:R-:W-:Y:S01]  /*6c30*/  IMAD.MOV.U32 R141, RZ, RZ, R196 ;  /* 0x000000ffff8d7224 */ /* 0x000fe200078e00c4 */
[----:B----4-:R-:W-:Y:S01]  /*6c40*/  STL.64 [R1+0x310], R212 ;  /* 0x000310d401007387 */ /* 0x010fe20000100a00 */
[----:B------:R-:W-:-:S03]  /*6c50*/  IMAD.MOV.U32 R143, RZ, RZ, R199 ;  /* 0x000000ffff8f7224 */ /* 0x000fc600078e00c7 */
[----:B------:R0:W-:Y:S04]  /*6c60*/  STL.64 [R1+0x5a0], R134 ;  /* 0x0005a08601007387 */ /* 0x0001e80000100a00 */
[----:B------:R-:W-:Y:S04]  /*6c70*/  SHFL.DOWN PT, R149, R141, 0x2, 0x1f ;  /* 0x08401f008d957f89 */ /* 0x000fe800000e0000 */
[----:B------:R-:W-:Y:S01]  /*6c80*/  SHFL.DOWN PT, R144, R143, 0x2, 0x1f ;  /* 0x08401f008f907f89 */ /* 0x000fe200000e0000 */
[----:B0-----:R-:W-:-:S03]  /*6c90*/  IMAD.MOV.U32 R134, RZ, RZ, R140 ;  /* 0x000000ffff867224 */ /* 0x001fc600078e008c */
[----:B------:R0:W-:Y:S01]  /*6ca0*/  SHFL.DOWN PT, R143, R146, 0x2, 0x1f ;  /* 0x08401f00928f7f89 */ /* 0x0001e200000e0000 */
[----:B------:R-:W-:Y:S01]  /*6cb0*/  IMAD.MOV.U32 R135, RZ, RZ, R139 ;  /* 0x000000ffff877224 */ /* 0x000fe200078e008b */
[----:B------:R-:W-:Y:S01]  /*6cc0*/  MOV R139, R194 ;  /* 0x000000c2008b7202 */ /* 0x000fe20000000f00 */
[----:B------:R-:W-:Y:S01]  /*6cd0*/  IMAD.MOV.U32 R140, RZ, RZ, R197 ;  /* 0x000000ffff8c7224 */ /* 0x000fe200078e00c5 */
[----:B------:R1:W-:Y:S04]  /*6ce0*/  SHFL.DOWN PT, R141, R145, 0x2, 0x1f ;  /* 0x08401f00918d7f89 */ /* 0x0003e800000e0000 */
[----:B------:R3:W-:Y:S01]  /*6cf0*/  STL.64 [R1+0x5a8], R134 ;  /* 0x0005a88601007387 */ /* 0x0007e20000100a00 */
[----:B0-----:R-:W-:-:S03]  /*6d00*/  PRMT R146, R240, 0x5432, R240 ;  /* 0x00005432f0927816 */ /* 0x001fc600000000f0 */
[----:B------:R-:W-:Y:S01]  /*6d10*/  SHFL.DOWN PT, R151, R139, 0x2, 0x1f ;  /* 0x08401f008b977f89 */ /* 0x000fe200000e0000 */
[----:B-1----:R-:W-:-:S03]  /*6d20*/  PRMT R145, R242, 0x5410, R241 ;  /* 0x00005410f2917816 */ /* 0x002fc600000000f1 */
[----:B------:R-:W-:Y:S01]  /*6d30*/  SHFL.DOWN PT, R148, R140, 0x2, 0x1f ;  /* 0x08401f008c947f89 */ /* 0x000fe200000e0000 */
[----:B---3--:R-:W-:Y:S01]  /*6d40*/  MOV R134, R138 ;  /* 0x0000008a00867202 */ /* 0x008fe20000000f00 */
[----:B------:R-:W-:Y:S02]  /*6d50*/  IMAD.MOV.U32 R135, RZ, RZ, R137 ;  /* 0x000000ffff877224 */ /* 0x000fe400078e0089 */
[----:B------:R0:W-:Y:S01]  /*6d60*/  SHFL.DOWN PT, R140, R142, 0x2, 0x1f ;  /* 0x08401f008e8c7f89 */ /* 0x0001e200000e0000 */
[----:B------:R-:W-:Y:S02]  /*6d70*/  IMAD.MOV.U32 R138, RZ, RZ, R195 ;  /* 0x000000ffff8a7224 */ /* 0x000fe400078e00c3 */
[----:B------:R-:W-:Y:S01]  /*6d80*/  IMAD.MOV.U32 R137, RZ, RZ, R153 ;  /* 0x000000ffff897224 */ /* 0x000fe200078e0099 */
[----:B------:R1:W-:Y:S04]  /*6d90*/  STL.64 [R1+0x5b0], R134 ;  /* 0x0005b08601007387 */ /* 0x0003e80000100a00 */
[----:B------:R-:W-:Y:S01]  /*6da0*/  SHFL.DOWN PT, R150, R138, 0x2, 0x1f ;  /* 0x08401f008a967f89 */ /* 0x000fe200000e0000 */
[----:B0-----:R-:W-:-:S03]  /*6db0*/  PRMT R142, R245, 0x7610, R244 ;  /* 0x00007610f58e7816 */ /* 0x001fc600000000f4 */
[----:B------:R-:W-:Y:S01]  /*6dc0*/  SHFL.DOWN PT, R139, R137, 0x2, 0x1f ;  /* 0x08401f00898b7f89 */ /* 0x000fe200000e0000 */
[----:B-1----:R-:W-:-:S03]  /*6dd0*/  IMAD.MOV.U32 R134, RZ, RZ, R136 ;  /* 0x000000ffff867224 */ /* 0x002fc600078e0088 */
[----:B------:R-:W-:Y:S01]  /*6de0*/  SHFL.DOWN PT, R212, R88, 0x2, 0x1f ;  /* 0x08401f0058d47f89 */ /* 0x000fe200000e0000 */
[----:B------:R-:W-:Y:S02]  /*6df0*/  IMAD.MOV.U32 R135, RZ, RZ, R133 ;  /* 0x000000ffff877224 */ /* 0x000fe400078e0085 */
[----:B------:R-:W-:Y:S01]  /*6e00*/  IMAD.MOV.U32 R136, RZ, RZ, R190 ;  /* 0x000000ffff887224 */ /* 0x000fe200078e00be */
[----:B------:R-:W-:Y:S01]  /*6e10*/  SHFL.DOWN PT, R213, R89, 0x2, 0x1f ;  /* 0x08401f0059d57f89 */ /* 0x000fe200000e0000 */
[----:B------:R-:W-:-:S03]  /*6e20*/  IMAD.MOV.U32 R133, RZ, RZ, R193 ;  /* 0x000000ffff857224 */ /* 0x000fc600078e00c1 */
[----:B------:R0:W-:Y:S04]  /*6e30*/  STL.64 [R1+0x5b8], R134 ;  /* 0x0005b88601007387 */ /* 0x0001e80000100a00 */
[----:B------:R1:W-:Y:S04]  /*6e40*/  SHFL.DOWN PT, R203, R136, 0x2, 0x1f ;  /* 0x08401f0088cb7f89 */ /* 0x0003e800000e0000 */
[----:B------:R3:W-:Y:S01]  /*6e50*/  SHFL.DOWN PT, R158, R133, 0x2, 0x1f ;  /* 0x08401f00859e7f89 */ /* 0x0007e200000e0000 */
[----:B0-----:R-:W-:-:S03]  /*6e60*/  IMAD.MOV.U32 R135, RZ, RZ, R191 ;  /* 0x000000ffff877224 */ /* 0x001fc600078e00bf */
[----:B--2---:R-:W-:Y:S01]  /*6e70*/  STL.64 [R1+0x308], R214 ;  /* 0x000308d601007387 */ /* 0x004fe20000100a00 */
[----:B------:R-:W-:Y:S02]  /*6e80*/  IMAD.MOV.U32 R134, RZ, RZ, R192 ;  /* 0x000000ffff867224 */ /* 0x000fe400078e00c0 */
[----:B-1----:R-:W-:Y:S01]  /*6e90*/  IMAD.MOV.U32 R136, RZ, RZ, R154 ;  /* 0x000000ffff887224 */ /* 0x002fe200078e009a */
[----:B------:R0:W1:Y:S01]  /*6ea0*/  SHFL.DOWN PT, R202, R135, 0x2, 0x1f ;  /* 0x08401f0087ca7f89 */ /* 0x00006200000e0000 */
[----:B---3--:R-:W-:-:S03]  /*6eb0*/  IMAD.MOV.U32 R133, RZ, RZ, R157 ;  /* 0x000000ffff857224 */ /* 0x008fc600078e009d */
[----:B------:R2:W3:Y:S01]  /*6ec0*/  SHFL.DOWN PT, R159, R134, 0x2, 0x1f ;  /* 0x08401f00869f7f89 */ /* 0x0004e200000e0000 */
[----:B0-----:R-:W-:-:S03]  /*6ed0*/  IMAD.MOV.U32 R135, RZ, RZ, R155 ;  /* 0x000000ffff877224 */ /* 0x001fc600078e009b */
[----:B------:R-:W-:Y:S01]  /*6ee0*/  SHFL.DOWN PT, R138, R136, 0x2, 0x1f ;  /* 0x08401f00888a7f89 */ /* 0x000fe200000e0000 */
[----:B--2---:R-:W-:-:S03]  /*6ef0*/  IMAD.MOV.U32 R134, RZ, RZ, R156 ;  /* 0x000000ffff867224 */ /* 0x004fc600078e009c */
[----:B------:R1:W-:Y:S04]  /*6f00*/  SHFL.DOWN PT, R137, R135, 0x2, 0x1f ;  /* 0x08401f0087897f89 */ /* 0x0003e800000e0000 */
[----:B------:R0:W-:Y:S04]  /*6f10*/  SHFL.DOWN PT, R136, R134, 0x2, 0x1f ;  /* 0x08401f0086887f89 */ /* 0x0001e800000e0000 */
[----:B------:R-:W-:Y:S01]  /*6f20*/  SHFL.DOWN PT, R133, R133, 0x2, 0x1f ;  /* 0x08401f0085857f89 */ /* 0x000fe200000e0000 */
[----:B-1----:R-:W-:-:S03]  /*6f30*/  IMAD.MOV.U32 R135, RZ, RZ, R202 ;  /* 0x000000ffff877224 */ /* 0x002fc600078e00ca */
[----:B------:R-:W-:Y:S01]  /*6f40*/  SHFL.DOWN PT, R214, R90, 0x2, 0x1f ;  /* 0x08401f005ad67f89 */ /* 0x000fe200000e0000 */
[----:B0-----:R-:W-:-:S03]  /*6f50*/  IMAD.MOV.U32 R134, RZ, RZ, R203 ;  /* 0x000000ffff867224 */ /* 0x001fc600078e00cb */
[----:B------:R-:W0:Y:S04]  /*6f60*/  SHFL.DOWN PT, R215, R91, 0x2, 0x1f ;  /* 0x08401f005bd77f89 */ /* 0x000e2800000e0000 */
[----:B------:R3:W-:Y:S04]  /*6f70*/  STL.64 [R1+0x5c0], R134 ;  /* 0x0005c08601007387 */ /* 0x0007e80000100a00 */
[----:B------:R-:W-:Y:S04]  /*6f80*/  STL.64 [R1+0x3c0], R208 ;  /* 0x0003c0d001007387 */ /* 0x000fe80000100a00 */
[----:B------:R-:W-:Y:S01]  /*6f90*/  SHFL.DOWN PT, R208, R44, 0x2, 0x1f ;  /* 0x08401f002cd07f89 */ /* 0x000fe200000e0000 */
[----:B---3--:R-:W-:Y:S01]  /*6fa0*/  MOV R134, R159 ;  /* 0x0000009f00867202 */ /* 0x008fe20000000f00 */
[----:B------:R-:W-:-:S02]  /*6fb0*/  IMAD.MOV.U32 R135, RZ, RZ, R158 ;  /* 0x000000ffff877224 */ /* 0x000fc400078e009e */
[----:B------:R-:W1:Y:S04]  /*6fc0*/  SHFL.DOWN PT, R209, R45, 0x2, 0x1f ;  /* 0x08401f002dd17f89 */ /* 0x000e6800000e0000 */
[----:B------:R2:W-:Y:S04]  /*6fd0*/  STL.64 [R1+0x5c8], R134 ;  /* 0x0005c88601007387 */ /* 0x0005e80000100a00 */
[----:B------:R-:W-:Y:S04]  /*6fe0*/  STL.64 [R1+0x3b8], R210 ;  /* 0x0003b8d201007387 */ /* 0x000fe80000100a00 */
[----:B------:R-:W-:Y:S01]  /*6ff0*/  SHFL.DOWN PT, R210, R46, 0x2, 0x1f ;  /* 0x08401f002ed27f89 */ /* 0x000fe200000e0000 */
[----:B--2---:R-:W-:-:S03]  /*7000*/  IMAD.MOV.U32 R134, RZ, RZ, R151 ;  /* 0x000000ffff867224 */ /* 0x004fc600078e0097 */
[----:B------:R-:W2:Y:S01]  /*7010*/  SHFL.DOWN PT, R211, R47, 0x2, 0x1f ;  /* 0x08401f002fd37f89 */ /* 0x000ea200000e0000 */
[----:B------:R-:W-:Y:S01]  /*7020*/  IMAD.MOV.U32 R135, RZ, RZ, R150 ;  /* 0x000000ffff877224 */ /* 0x000fe200078e0096 */
[----:B------:R-:W-:Y:S02]  /*7030*/  PRMT R150, R238, 0x5432, R238 ;  /* 0x00005432ee967816 */ /* 0x000fe400000000ee */
[----:B------:R-:W-:Y:S04]  /*7040*/  STL.64 [R1+0x3b0], R212 ;  /* 0x0003b0d401007387 */ /* 0x000fe80000100a00 */
[----:B------:R3:W-:Y:S04]  /*7050*/  STL.64 [R1+0x5d0], R134 ;  /* 0x0005d08601007387 */ /* 0x0007e80000100a00 */
[----:B------:R-:W-:Y:S04]  /*7060*/  SHFL.DOWN PT, R212, R48, 0x2, 0x1f ;  /* 0x08401f0030d47f89 */ /* 0x000fe800000e0000 */
[----:B------:R-:W4:Y:S01]  /*7070*/  SHFL.DOWN PT, R213, R49, 0x2, 0x1f ;  /* 0x08401f0031d57f89 */ /* 0x000f2200000e0000 */
[----:B---3--:R-:W-:-:S03]  /*7080*/  IMAD.MOV.U32 R134, RZ, RZ, R149 ;  /* 0x000000ffff867224 */ /* 0x008fc600078e0095 */
[----:B0-----:R-:W-:Y:S01]  /*7090*/  STL.64 [R1+0x3a8], R214 ;  /* 0x0003a8d601007387 */ /* 0x001fe20000100a00 */
        /* <DEDUP_REMOVED lines=8> */
[----:B------:R-:W-:Y:S02]  /*7120*/  PRMT R144, R243, 0x7610, R242 ;  /* 0x00007610f3907816 */ /* 0x000fe400000000f2 */
[----:B------:R-:W-:Y:S01]  /*7130*/  SHFL.DOWN PT, R218, R94, 0x2, 0x1f ;  /* 0x08401f005eda7f89 */ /* 0x000fe200000e0000 */
[----:B------:R-:W-:-:S03]  /*7140*/  PRMT R147, R239, 0x5432, R239 ;  /* 0x00005432ef937816 */ /* 0x000fc600000000ef */
[----:B------:R0:W-:Y:S04]  /*7150*/  STL.64 [R1+0x5e0], R134 ;  /* 0x0005e08601007387 */ /* 0x0001e80000100a00 */
[----:B------:R-:W-:Y:S04]  /*7160*/  SHFL.DOWN PT, R219, R95, 0x2, 0x1f ;  /* 0x08401f005fdb7f89 */ /* 0x000fe800000e0000 */
[----:B------:R-:W-:Y:S01]  /*7170*/  SHFL.DOWN PT, R216, R92, 0x2, 0x1f ;  /* 0x08401f005cd87f89 */ /* 0x000fe200000e0000 */
[----:B0-----:R-:W-:Y:S01]  /*7180*/  MOV R134, R143 ;  /* 0x0000008f00867202 */ /* 0x001fe20000000f00 */
[----:B------:R-:W-:Y:S01]  /*7190*/  IMAD.MOV.U32 R135, RZ, RZ, R141 ;  /* 0x000000ffff877224 */ /* 0x000fe200078e008d */
[----:B------:R-:W-:Y:S01]  /*71a0*/  PRMT R141, R246, 0x7610, R245 ;  /* 0x00007610f68d7816 */ /* 0x000fe200000000f5 */
[----:B------:R-:W-:Y:S01]  /*71b0*/  SHFL.DOWN PT, R217, R93, 0x2, 0x1f ;  /* 0x08401f005dd97f89 */ /* 0x000fe200000e0000 */
[----:B------:R-:W-:-:S03]  /*71c0*/  PRMT R143, R244, 0x7610, R243 ;  /* 0x00007610f48f7816 */ /* 0x000fc600000000f3 */
[----:B------:R0:W-:Y:S04]  /*71d0*/  STL.64 [R1+0x5e8], R134 ;  /* 0x0005e88601007387 */ /* 0x0001e80000100a00 */
[----:B------:R-:W-:Y:S04]  /*71e0*/  SHFL.DOWN PT, R206, R141, 0x2, 0x1f ;  /* 0x08401f008dce7f89 */ /* 0x000fe800000e0000 */
[----:B-1----:R-:W-:Y:S01]  /*71f0*/  STL.64 [R1+0x460], R208 ;  /* 0x000460d001007387 */ /* 0x002fe20000100a00 */
        /* <DEDUP_REMOVED lines=19> */
[----:B--2---:R-:W-:Y:S01]  /*7330*/  STL.64 [R1+0x458], R210 ;  /* 0x000458d201007387 */ /* 0x004fe20000100a00 */
[----:B------:R-:W-:-:S03]  /*7340*/  PRMT R133, R181, 0x5432, R182 ;  /* 0x00005432b5857816 */ /* 0x000fc600000000b6 */
        /* <DEDUP_REMOVED lines=8> */
[----:B----4-:R-:W-:Y:S04]  /*73d0*/  STL.64 [R1+0x450], R212 ;  /* 0x000450d401007387 */ /* 0x010fe80000100a00 */
[----:B------:R-:W-:Y:S04]  /*73e0*/  SHFL.DOWN PT, R211, R146, 0x2, 0x1f ;  /* 0x08401f0092d37f89 */ /* 0x000fe800000e0000 */
[----:B------:R-:W-:Y:S04]  /*73f0*/  SHFL.DOWN PT, R212, R147, 0x2, 0x1f ;  /* 0x08401f0093d47f89 */ /* 0x000fe800000e0000 */
[----:B------:R-:W-:Y:S04]  /*7400*/  SHFL.DOWN PT, R133, R133, 0x2, 0x1f ;  /* 0x08401f0085857f89 */ /* 0x000fe800000e0000 */
[----:B------:R-:W-:Y:S04]  /*7410*/  SHFL.DOWN PT, R213, R150, 0x2, 0x1f ;  /* 0x08401f0096d57f89 */ /* 0x000fe800000e0000 */
[----:B0-----:R0:W-:Y:S04]  /*7420*/  STL.64 [R1+0x508], R158 ;  /* 0x0005089e01007387 */ /* 0x0011e80000100a00 */
[----:B------:R1:W-:Y:S04]  /*7430*/  STL.64 [R1+0x448], R214 ;  /* 0x000448d601007387 */ /* 0x0003e80000100a00 */
[----:B------:R-:W-:Y:S01]  /*7440*/  STL.64 [R1+0x390], R220 ;  /* 0x000390dc01007387 */ /* 0x000fe20000100a00 */
[----:B0-----:R-:W-:Y:S01]  /*7450*/  MOV R158, R151 ;  /* 0x00000097009e7202 */ /* 0x001fe20000000f00 */
[----:B------:R-:W-:-:S02]  /*7460*/  IMAD.MOV.U32 R159, RZ, RZ, R202 ;  /* 0x000000ffff9f7224 */ /* 0x000fc400078e00ca */
[----:B------:R-:W-:Y:S04]  /*7470*/  STL.64 [R1+0x398], R218 ;  /* 0x000398da01007387 */ /* 0x000fe80000100a00 */
[----:B------:R0:W-:Y:S01]  /*7480*/  STL.64 [R1+0x510], R158 ;  /* 0x0005109e01007387 */ /* 0x0001e20000100a00 */
[----:B-1----:R-:W1:Y:S03]  /*7490*/  S2R R214, SR_LANEID ;  /* 0x0000000000d67919 */ /* 0x002e660000000000 */
[----:B------:R-:W-:Y:S01]  /*74a0*/  STL.64 [R1+0x3a0], R216 ;  /* 0x0003a0d801007387 */ /* 0x000fe20000100a00 */
[----:B0-----:R-:W-:-:S03]  /*74b0*/  IMAD.MOV.U32 R158, RZ, RZ, R203 ;  /* 0x000000ffff9e7224 */ /* 0x001fc600078e00cb */
[----:B------:R-:W-:Y:S01]  /*74c0*/  SHFL.DOWN PT, R220, R56, 0x2, 0x1f ;  /* 0x08401f0038dc7f89 */ /* 0x000fe200000e0000 */
[----:B------:R-:W-:-:S03]  /*74d0*/  IMAD.MOV.U32 R159, RZ, RZ, R204 ;  /* 0x000000ffff9f7224 */ /* 0x000fc600078e00cc */
[----:B------:R-:W0:Y:S04]  /*74e0*/  SHFL.DOWN PT, R221, R57, 0x2, 0x1f ;  /* 0x08401f0039dd7f89 */ /* 0x000e2800000e0000 */
[----:B------:R2:W-:Y:S04]  /*74f0*/  STL.64 [R1+0x518], R158 ;  /* 0x0005189e01007387 */ /* 0x0005e80000100a00 */
[----:B------:R-:W-:Y:S04]  /*7500*/  SHFL.DOWN PT, R218, R54, 0x2, 0x1f ;  /* 0x08401f0036da7f89 */ /* 0x000fe800000e0000 */
[----:B------:R-:W3:Y:S01]  /*7510*/  SHFL.DOWN PT, R219, R55, 0x2, 0x1f ;  /* 0x08401f0037db7f89 */ /* 0x000ee200000e0000 */
[----:B--2---:R-:W-:-:S03]  /*7520*/  IMAD.MOV.U32 R158, RZ, RZ, R205 ;  /* 0x000000ffff9e7224 */ /* 0x004fc600078e00cd */
[----:B------:R-:W-:Y:S01]  /*7530*/  SHFL.DOWN PT, R216, R52, 0x2, 0x1f ;  /* 0x08401f0034d87f89 */ /* 0x000fe200000e0000 */
[----:B------:R-:W-:Y:S01]  /*7540*/  IMAD.MOV.U32 R159, RZ, RZ, R206 ;  /* 0x000000ffff9f7224 */ /* 0x000fe200078e00ce */
[----:B-1----:R-:W-:Y:S02]  /*7550*/  ISETP.GT.AND P0, PT, R214, 0x1d, PT ;  /* 0x0000001dd600780c */ /* 0x002fe40003f04270 */
[----:B------:R-:W1:Y:S04]  /*7560*/  SHFL.DOWN PT, R217, R53, 0x2, 0x1f ;  /* 0x08401f0035d97f89 */ /* 0x000e6800000e0000 */
[----:B------:R-:W-:Y:S04]  /*7570*/  SHFL.DOWN PT, R148, R132, 0x2, 0x1f ;  /* 0x08401f0084947f89 */ /* 0x000fe800000e0000 */
[----:B------:R-:W2:Y:S04]  /*7580*/  SHFL.DOWN PT, R149, R3, 0x2, 0x1f ;  /* 0x08401f0003957f89 */ /* 0x000ea800000e0000 */
[----:B------:R4:W-:Y:S04]  /*7590*/  STL.64 [R1+0x520], R158 ;  /* 0x0005209e01007387 */ /* 0x0009e80000100a00 */
[----:B0-----:R-:W-:Y:S04]  /*75a0*/  STL.64 [R1+0x430], R220 ;  /* 0x000430dc01007387 */ /* 0x001fe80000100a00 */
[----:B---3--:R-:W-:Y:S01]  /*75b0*/  STL.64 [R1+0x438], R218 ;  /* 0x000438da01007387 */ /* 0x008fe20000100a00 */
[----:B----4-:R-:W-:-:S03]  /*75c0*/  IMAD.MOV.U32 R158, RZ, RZ, R207 ;  /* 0x000000ffff9e7224 */ /* 0x010fc600078e00cf */
[----:B-1----:R-:W-:Y:S01]  /*75d0*/  STL.64 [R1+0x440], R216 ;  /* 0x000440d801007387 */ /* 0x002fe20000100a00 */
[----:B------:R-:W-:-:S05]  /*75e0*/  IMAD.MOV.U32 R159, RZ, RZ, R208 ;  /* 0x000000ffff9f7224 */ /* 0x000fca00078e00d0 */
[----:B------:R0:W-:Y:S04]  /*75f0*/  STL.64 [R1+0x528], R158 ;  /* 0x0005289e01007387 */ /* 0x0001e80000100a00 */
[----:B--2---:R-:W-:Y:S01]  /*7600*/  STL.64 [R1+0x300], R148 ;  /* 0x0003009401007387 */ /* 0x004fe20000100a00 */
[----:B0-----:R-:W-:Y:S01]  /*7610*/  MOV R158, R209 ;  /* 0x000000d1009e7202 */ /* 0x001fe20000000f00 */
        /* <DEDUP_REMOVED lines=9> */
[----:B------:R1:W-:Y:S01]  /*76b0*/  STL.64 [R1+0x1f8], R4 ;  /* 0x0001f80401007387 */ /* 0x0003e20000100a00 */
[CC--:B------:R-:W-:Y:S02]  /*76c0*/  FSETP.GT.FTZ.AND P0, PT, R132.reuse, R148.reuse, PT ;  /* 0x000000948400720b */ /* 0x0c0fe40003f14000 */
[C-C-:B------:R-:W-:Y:S01]  /*76d0*/  PRMT R151, R181.reuse, 0x5432, R182.reuse ;  /* 0x00005432b5977816 */ /* 0x140fe200000000b6 */
[----:B------:R-:W-:Y:S01]  /*76e0*/  STL.64 [R1], R130 ;  /* 0x0000008201007387 */ /* 0x000fe20000100a00 */
[----:B------:R-:W-:Y:S02]  /*76f0*/  FSEL R202, R132, R148, P0 ;  /* 0x0000009484ca7208 */ /* 0x000fe40000000000 */
[----:B------:R-:W-:Y:S01]  /*7700*/  PRMT R182, R181, 0x7610, R182 ;  /* 0x00007610b5b67816 */ /* 0x000fe200000000b6 */
[----:B------:R-:W-:Y:S01]  /*7710*/  STL.64 [R1+0x8], R128 ;  /* 0x0000088001007387 */ /* 0x000fe20000100a00 */
[----:B-1----:R-:W-:-:S03]  /*7720*/  IMAD.MOV.U32 R4, RZ, RZ, R2 ;  /* 0x000000ffff047224 */ /* 0x002fc600078e0002 */
[----:B------:R-:W-:Y:S01]  /*7730*/  STL.64 [R1+0x10], R126 ;  /* 0x0000107e01007387 */ /* 0x000fe20000100a00 */
[----:B------:R-:W-:Y:S01]  /*7740*/  IMAD.MOV.U32 R5, RZ, RZ, R160 ;  /* 0x000000ffff057224 */ /* 0x000fe200078e00a0 */
[----:B------:R-:W-:Y:S02]  /*7750*/  FSEL R2, R3, R149, P0 ;  /* 0x0000009503027208 */ /* 0x000fe40000000000 */
[----:B------:R-:W-:Y:S01]  /*7760*/  STL.64 [R1+0x18], R124 ;  /* 0x0000187c01007387 */ /* 0x000fe20000100a00 */
[----:B------:R-:W-:-:S03]  /*7770*/  FSEL R3, R149, R3, P0 ;  /* 0x0000000395037208 */ /* 0x000fc60000000000 */
        /* <DEDUP_REMOVED lines=117> */
.L_x_819:
        /* <DEDUP_REMOVED lines=16> */
.L_x_818:
[----:B0-----:R-:W-:-:S05]  /*7fd0*/  IMAD R8, R5, 0x2, R0 ;  /* 0x0000000205087824 */ /* 0x001fca00078e0200 */
[----:B--2---:R-:W2:Y:S01]  /*7fe0*/  LDL R11, [R8+0x200] ;  /* 0x00020000080b7983 */ /* 0x004ea20000100800 */
[----:B-1-3--:R-:W-:Y:S01]  /*7ff0*/  IADD3 R2, PT, PT, R8, 0x200, RZ ;  /* 0x0000020008027810 */ /* 0x00afe20007ffe0ff */
        /* <DEDUP_REMOVED lines=8> */
.L_x_799:
        /* <DEDUP_REMOVED lines=12> */
.L_x_800:
[----:B------:R-:W-:Y:S05]  /*8140*/  BSYNC.RELIABLE B2 ;  /* 0x0000000000027941 */ /* 0x000fea0003800100 */
.L_x_798:
[----:B------:R-:W-:-:S05]  /*8150*/  PRMT R6, R11, 0x7632, R6 ;  /* 0x000076320b067816 */ /* 0x000fca0000000006 */
[----:B------:R-:W-:Y:S04]  /*8160*/  STL.U16 [R8+0x200], R6 ;  /* 0x0002000608007387 */ /* 0x000fe80000100400 */
[----:B------:R-:W2:Y:S04]  /*8170*/  LDL R11, [R2+-0x1fc] ;  /* 0xfffe0400020b7983 */ /* 0x000ea80000100800 */
[----:B--2---:R-:W-:Y:S04]  /*8180*/  STL [R2+-0x200], R11 ;  /* 0xfffe000b02007387 */ /* 0x004fe80000100800 */
[----:B------:R2:W-:Y:S04]  /*8190*/  STL.U16 [R8+0x202], R4 ;  /* 0x0002020408007387 */ /* 0x0005e80000100400 */
[----:B-----5:R3:W-:Y:S04]  /*81a0*/  STL [R2+-0x1fc], R9 ;  /* 0xfffe040902007387 */ /* 0x0207e80000100800 */
[----:B--2---:R3:W5:Y:S02]  /*81b0*/  LDL.U16 R4, [R8+0x200] ;  /* 0x0002000008047983 */ /* 0x0047640000100400 */
.L_x_801:
[----:B------:R-:W-:Y:S05]  /*81c0*/  BSYNC.RECONVERGENT B1 ;  /* 0x0000000000017941 */ /* 0x000fea0003800200 */
.L_x_797:
[----:B---3--:R-:W2:Y:S01]  /*81d0*/  LDL.U16 R9, [R8+0x1fe] ;  /* 0x0001fe0008097983 */ /* 0x008ea20000100400 */
[----:B------:R-:W-:Y:S04]  /*81e0*/  BSSY.RECONVERGENT B1, `(.L_x_802) ;  /* 0x0000019000017945 */ /* 0x000fe80003800200 */
[----:B------:R-:W-:Y:S01]  /*81f0*/  BSSY.RELIABLE B2, `(.L_x_803) ;  /* 0x0000011000027945 */ /* 0x000fe20003800100 */
[----:B--2--5:R-:W-:-:S13]  /*8200*/  HSETP2.GT.AND P1, PT, R4.H0_H0, R9.H0_H0, PT ;  /* 0x2000000904007234 */ /* 0x024fda0003f24800 */
[----:B------:R-:W-:Y:S05]  /*8210*/  @!P1 BRA `(.L_x_804) ;  /* 0x0000000000089947 */ /* 0x000fea0003800000 */
[----:B------:R2:W5:Y:S01]  /*8220*/  LDL R11, [R2+-0x204] ;  /* 0xfffdfc00020b7983 */ /* 0x0005620000100800 */
[----:B------:R-:W-:Y:S05]  /*8230*/  BRA `(.L_x_805) ;  /* 0x0000000000307947 */ /* 0x000fea0003800000 */
.L_x_804:
        /* <DEDUP_REMOVED lines=12> */
.L_x_805:
[----:B------:R-:W-:Y:S05]  /*8300*/  BSYNC.RELIABLE B2 ;  /* 0x0000000000027941 */ /* 0x000fea0003800100 */
.L_x_803:
[----:B------:R-:W-:Y:S04]  /*8310*/  STL.U16 [R8+0x1fe], R4 ;  /* 0x0001fe0408007387 */ /* 0x000fe80000100400 */
[----:B------:R-:W3:Y:S04]  /*8320*/  LDL R13, [R2+-0x200] ;  /* 0xfffe0000020d7983 */ /* 0x000ee80000100800 */
[----:B---3--:R-:W-:Y:S04]  /*8330*/  STL [R2+-0x204], R13 ;  /* 0xfffdfc0d02007387 */ /* 0x008fe80000100800 */
[----:B------:R3:W-:Y:S04]  /*8340*/  STL.U16 [R8+0x200], R9 ;  /* 0x0002000908007387 */ /* 0x0007e80000100400 */
[----:B-----5:R4:W-:Y:S04]  /*8350*/  STL [R2+-0x200], R11 ;  /* 0xfffe000b02007387 */ /* 0x0209e80000100800 */
[----:B---3--:R4:W5:Y:S02]  /*8360*/  LDL.U16 R9, [R8+0x1fe] ;  /* 0x0001fe0008097983 */ /* 0x0089640000100400 */
.L_x_806:
[----:B------:R-:W-:Y:S05]  /*8370*/  BSYNC.RECONVERGENT B1 ;  /* 0x0000000000017941 */ /* 0x000fea0003800200 */
.L_x_802:
[----:B------:R-:W3:Y:S01]  /*8380*/  LDL.U16 R6, [R8+0x1fc] ;  /* 0x0001fc0008067983 */ /* 0x000ee20000100400 */
[----:B------:R-:W-:Y:S04]  /*8390*/  BSSY.RECONVERGENT B1, `(.L_x_807) ;  /* 0x0000018000017945 */ /* 0x000fe80003800200 */
[----:B------:R-:W-:Y:S01]  /*83a0*/  BSSY.RELIABLE B2, `(.L_x_808) ;  /* 0x0000011000027945 */ /* 0x000fe20003800100 */
[----:B---3-5:R-:W-:-:S13]  /*83b0*/  HSETP2.GT.AND P1, PT, R9.H0_H0, R6.H0_H0, PT ;  /* 0x2000000609007234 */ /* 0x028fda0003f24800 */
[----:B------:R-:W-:Y:S05]  /*83c0*/  @!P1 BRA `(.L_x_809) ;  /* 0x0000000000089947 */ /* 0x000fea0003800000 */
[----:B----4-:R3:W5:Y:S01]  /*83d0*/  LDL R11, [R2+-0x208] ;  /* 0xfffdf800020b7983 */ /* 0x0107620000100800 */
[----:B------:R-:W-:Y:S05]  /*83e0*/  BRA `(.L_x_810) ;  /* 0x0000000000307947 */ /* 0x000fea0003800000 */
.L_x_809:
        /* <DEDUP_REMOVED lines=12> */
.L_x_810:
[----:B------:R-:W-:Y:S05]  /*84b0*/  BSYNC.RELIABLE B2 ;  /* 0x0000000000027941 */ /* 0x000fea0003800100 */
.L_x_808:
[----:B------:R4:W-:Y:S04]  /*84c0*/  STL.U16 [R8+0x1fc], R9 ;  /* 0x0001fc0908007387 */ /* 0x0009e80000100400 */
[----:B------:R-:W2:Y:S04]  /*84d0*/  LDL R13, [R2+-0x204] ;  /* 0xfffdfc00020d7983 */ /* 0x000ea80000100800 */
[----:B--2---:R4:W-:Y:S04]  /*84e0*/  STL [R2+-0x208], R13 ;  /* 0xfffdf80d02007387 */ /* 0x0049e80000100800 */
[----:B------:R4:W-:Y:S04]  /*84f0*/  STL.U16 [R8+0x1fe], R6 ;  /* 0x0001fe0608007387 */ /* 0x0009e80000100400 */
[----:B-----5:R4:W-:Y:S02]  /*8500*/  STL [R2+-0x204], R11 ;  /* 0xfffdfc0b02007387 */ /* 0x0209e40000100800 */
.L_x_811:
[----:B------:R-:W-:Y:S05]  /*8510*/  BSYNC.RECONVERGENT B1 ;  /* 0x0000000000017941 */ /* 0x000fea0003800200 */
.L_x_807:
[----:B------:R-:W-:-:S13]  /*8520*/  ISETP.NE.AND P1, PT, R5, 0x2, PT ;  /* 0x000000020500780c */ /* 0x000fda0003f25270 */
[----:B------:R-:W-:Y:S05]  /*8530*/  @!P1 BRA `(.L_x_812) ;  /* 0x0000000000809947 */ /* 0x000fea0003800000 */
[----:B----4-:R-:W-:Y:S01]  /*8540*/  IADD3 R9, PT, PT, R5, -0x3, RZ ;  /* 0xfffffffd05097810 */ /* 0x010fe20007ffe0ff */
[----:B------:R-:W4:Y:S04]  /*8550*/  LDL.U16 R13, [R8+0x1fc] ;  /* 0x0001fc00080d7983 */ /* 0x000f280000100400 */
        /* <DEDUP_REMOVED lines=9> */
.L_x_815:
        /* <DEDUP_REMOVED lines=12> */
.L_x_816:
[----:B------:R-:W-:Y:S05]  /*86b0*/  BSYNC.RELIABLE B2 ;  /* 0x0000000000027941 */ /* 0x000fea0003800100 */
.L_x_814:
[----:B------:R0:W-:Y:S04]  /*86c0*/  STL.U16 [R4+0x200], R13 ;  /* 0x0002000d04007387 */ /* 0x0001e80000100400 */
[----:B------:R-:W2:Y:S04]  /*86d0*/  LDL R6, [R2+-0x208] ;  /* 0xfffdf80002067983 */ /* 0x000ea80000100800 */
[----:B--2---:R0:W-:Y:S04]  /*86e0*/  STL [R9], R6 ;  /* 0x0000000609007387 */ /* 0x0041e80000100800 */
[----:B------:R0:W-:Y:S04]  /*86f0*/  STL.U16 [R8+0x1fc], R10 ;  /* 0x0001fc0a08007387 */ /* 0x0001e80000100400 */
[----:B-----5:R0:W-:Y:S02]  /*8700*/  STL [R2+-0x208], R11 ;  /* 0xfffdf80b02007387 */ /* 0x0201e40000100800 */
.L_x_817:
[----:B------:R-:W-:Y:S05]  /*8710*/  BSYNC.RECONVERGENT B1 ;  /* 0x0000000000017941 */ /* 0x000fea0003800200 */
.L_x_813:
[----:B------:R-:W-:Y:S01]  /*8720*/  VIADD R5, R5, 0xfffffffc ;  /* 0xfffffffc05057836 */ /* 0x000fe20000000000 */
[----:B------:R-:W-:Y:S06]  /*8730*/  BRA `(.L_x_818) ;  /* 0xfffffff800247947 */ /* 0x000fec000383ffff */
.L_x_812:
[----:B------:R-:W-:Y:S05]  /*8740*/  @P0 BRA `(.L_x_819) ;  /* 0xfffffff400e00947 */ /* 0x000fea000383ffff */
[----:B------:R-:W1:Y:S04]  /*8750*/  LDL.64 R160, [R1+0x240] ;  /* 0x0002400001a07983 */ /* 0x000e680000100a00 */
        /* <DEDUP_REMOVED lines=94> */
[----:B------:R0:W5:Y:S01]  /*8d40*/  LDL.64 R4, [R1+0x1f8] ;  /* 0x0001f80001047983 */ /* 0x0001620000100a00 */
[----:B-123--:R-:W-:-:S02]  /*8d50*/  PRMT R2, R160, 0x7610, R160 ;  /* 0x00007610a0027816 */ /* 0x00efc400000000a0 */
        /* <DEDUP_REMOVED lines=19> */
[----:B-1----:R-:W-:Y:S02]  /*8e90*/  PRMT R248, R247, 0x7610, R246 ;  /* 0x00007610f7f87816 */ /* 0x002fe400000000f6 */
        /* <DEDUP_REMOVED lines=39> */
[----:B0-----:R-:W-:-:S07]  /*9110*/  PRMT R201, R151, 0x7610, R151 ;  /* 0x0000761097c97816 */ /* 0x001fce0000000097 */
.L_x_796:
[----:B------:R-:W-:Y:S05]  /*9120*/  BSYNC.RECONVERGENT B0 ;  /* 0x0000000000007941 */ /* 0x000fea0003800200 */
.L_x_795:
[----:B------:R-:W-:Y:S05]  /*9130*/  WARPSYNC.ALL ;  /* 0x0000000000007948 */ /* 0x000fea0003800000 */
[----:B------:R-:W2:Y:S01]  /*9140*/  LDL.S16 R133, [R1+0xc18] ;  /* 0x000c180001857983 */ /* 0x000ea20000100600 */
[----:B------:R-:W-:Y:S03]  /*9150*/  BSSY.RECONVERGENT B0, `(.L_x_820) ;  /* 0x000034c000007945 */ /* 0x000fe60003800200 */
[----:B-----5:R-:W-:Y:S04]  /*9160*/  SHFL.DOWN PT, R134, R98, 0x4, 0x1f ;  /* 0x08801f0062867f89 */ /* 0x020fe800000e0000 */
[----:B------:R-:W1:Y:S04]  /*9170*/  SHFL.DOWN PT, R135, R99, 0x4, 0x1f ;  /* 0x08801f0063877f89 */ /* 0x000e6800000e0000 */
        /* <DEDUP_REMOVED lines=10> */
[----:B------:R-:W-:Y:S04]  /*9220*/  SHFL.DOWN PT, R202, R118, 0x4, 0x1f ;  /* 0x08801f0076ca7f89 */ /* 0x000fe800000e0000 */
[----:B------:R-:W0:Y:S04]  /*9230*/  SHFL.DOWN PT, R203, R119, 0x4, 0x1f ;  /* 0x08801f0077cb7f89 */ /* 0x000e2800000e0000 */
[----:B-1----:R-:W-:Y:S04]  /*9240*/  STL.64 [R1+0x388], R134 ;  /* 0x0003888601007387 */ /* 0x002fe80000100a00 */
[----:B---3--:R-:W-:Y:S04]  /*9250*/  STL.64 [R1+0x328], R206 ;  /* 0x000328ce01007387 */ /* 0x008fe80000100a00 */
[----:B------:R-:W-:Y:S04]  /*9260*/  SHFL.DOWN PT, R134, R58, 0x4, 0x1f ;  /* 0x08801f003a867f89 */ /* 0x000fe800000e0000 */
[----:B------:R-:W1:Y:S04]  /*9270*/  SHFL.DOWN PT, R135, R59, 0x4, 0x1f ;  /* 0x08801f003b877f89 */ /* 0x000e6800000e0000 */
[----:B----4-:R-:W-:Y:S04]  /*9280*/  STL.64 [R1+0x350], R148 ;  /* 0x0003509401007387 */ /* 0x010fe80000100a00 */
[----:B------:R-:W-:Y:S04]  /*9290*/  SHFL.DOWN PT, R206, R82, 0x4, 0x1f ;  /* 0x08801f0052ce7f89 */ /* 0x000fe800000e0000 */
[----:B------:R-:W3:Y:S04]  /*92a0*/  SHFL.DOWN PT, R207, R83, 0x4, 0x1f ;  /* 0x08801f0053cf7f89 */ /* 0x000ee800000e0000 */
[----:B------:R-:W-:Y:S04]  /*92b0*/  SHFL.DOWN PT, R148, R72, 0x4, 0x1f ;  /* 0x08801f0048947f89 */ /* 0x000fe800000e0000 */
[----:B------:R-:W4:Y:S04]  /*92c0*/  SHFL.DOWN PT, R149, R73, 0x4, 0x1f ;  /* 0x08801f0049957f89 */ /* 0x000f2800000e0000 */
[----:B------:R-:W-:Y:S04]  /*92d0*/  STL.64 [R1+0x330], R204 ;  /* 0x000330cc01007387 */ /* 0x000fe80000100a00 */
[----:B0-----:R-:W-:Y:S04]  /*92e0*/  STL.64 [R1+0x340], R158 ;  /* 0x0003409e01007387 */ /* 0x001fe80000100a00 */
[----:B------:R-:W-:Y:S04]  /*92f0*/  STL.64 [R1+0x348], R150 ;  /* 0x0003489601007387 */ /* 0x000fe80000100a00 */
[----:B------:R-:W-:Y:S04]  /*9300*/  SHFL.DOWN PT, R204, R80, 0x4, 0x1f ;  /* 0x08801f0050cc7f89 */ /* 0x000fe800000e0000 */
[----:B------:R-:W0:Y:S04]  /*9310*/  SHFL.DOWN PT, R205, R81, 0x4, 0x1f ;  /* 0x08801f0051cd7f89 */ /* 0x000e2800000e0000 */
[----:B------:R-:W-:Y:S04]  /*9320*/  SHFL.DOWN PT, R158, R76, 0x4, 0x1f ;  /* 0x08801f004c9e7f89 */ /* 0x000fe800000e0000 */
[----:B------:R-:W0:Y:S04]  /*9330*/  SHFL.DOWN PT, R159, R77, 0x4, 0x1f ;  /* 0x08801f004d9f7f89 */ /* 0x000e2800000e0000 */
[----:B------:R-:W-:Y:S04]  /*9340*/  SHFL.DOWN PT, R150, R74, 0x4, 0x1f ;  /* 0x08801f004a967f89 */ /* 0x000fe800000e0000 */
[----:B------:R-:W0:Y:S04]  /*9350*/  SHFL.DOWN PT, R151, R75, 0x4, 0x1f ;  /* 0x08801f004b977f89 */ /* 0x000e2800000e0000 */
[----:B------:R-:W-:Y:S04]  /*9360*/  SHFL.DOWN PT, R136, R100, 0x4, 0x1f ;  /* 0x08801f0064887f89 */ /* 0x000fe800000e0000 */
[----:B------:R-:W0:Y:S04]  /*9370*/  SHFL.DOWN PT, R137, R101, 0x4, 0x1f ;  /* 0x08801f0065897f89 */ /* 0x000e2800000e0000 */
[----:B------:R-:W-:Y:S04]  /*9380*/  STL.64 [R1+0x338], R202 ;  /* 0x000338ca01007387 */ /* 0x000fe80000100a00 */
        /* <DEDUP_REMOVED lines=13> */
[----:B------:R-:W-:Y:S04]  /*9460*/  SHFL.DOWN PT, R140, R104, 0x4, 0x1f ;  /* 0x08801f00688c7f89 */ /* 0x000fe800000e0000 */
[----:B------:R-:W4:Y:S04]  /*9470*/  SHFL.DOWN PT, R141, R105, 0x4, 0x1f ;  /* 0x08801f00698d7f89 */ /* 0x000f2800000e0000 */
[----:B0-----:R-:W-:Y:S04]  /*9480*/  STL.64 [R1+0x3d0], R204 ;  /* 0x0003d0cc01007387 */ /* 0x001fe80000100a00 */
[----:B------:R-:W-:Y:S04]  /*9490*/  STL.64 [R1+0x3e0], R158 ;  /* 0x0003e09e01007387 */ /* 0x000fe80000100a00 */
        /* <DEDUP_REMOVED lines=14> */
[----:B------:R-:W-:Y:S04]  /*9580*/  STL.64 [R1+0x3d8], R202 ;  /* 0x0003d8ca01007387 */ /* 0x000fe80000100a00 */
[----:B------:R-:W-:Y:S04]  /*9590*/  SHFL.DOWN PT, R202, R38, 0x4, 0x1f ;  /* 0x08801f0026ca7f89 */ /* 0x000fe800000e0000 */
[----:B------:R-:W0:Y:S04]  /*95a0*/  SHFL.DOWN PT, R203, R39, 0x4, 0x1f ;  /* 0x08801f0027cb7f89 */ /* 0x000e2800000e0000 */
[----:B------:R-:W-:Y:S04]  /*95b0*/  SHFL.DOWN PT, R146, R110, 0x4, 0x1f ;  /* 0x08801f006e927f89 */ /* 0x000fe800000e0000 */
[----:B------:R-:W0:Y:S04]  /*95c0*/  SHFL.DOWN PT, R147, R111, 0x4, 0x1f ;  /* 0x08801f006f937f89 */ /* 0x000e2800000e0000 */
[----:B------:R-:W-:Y:S04]  /*95d0*/  STL.64 [R1+0x378], R138 ;  /* 0x0003788a01007387 */ /* 0x000fe80000100a00 */
[----:B------:R-:W-:Y:S04]  /*95e0*/  SHFL.DOWN PT, R138, R62, 0x4, 0x1f ;  /* 0x08801f003e8a7f89 */ /* 0x000fe800000e0000 */
[----:B------:R-:W0:Y:S01]  /*95f0*/  SHFL.DOWN PT, R139, R63, 0x4, 0x1f ;  /* 0x08801f003f8b7f89 */ /* 0x000e2200000e0000 */
[----:B--2---:R-:W-:Y:S01]  /*9600*/  PRMT R222, R133, 0x7610, R222 ;  /* 0x0000761085de7816 */ /* 0x004fe200000000de */
[----:B------:R-:W-:-:S02]  /*9610*/  IMAD.MOV.U32 R133, RZ, RZ, R160 ;  /* 0x000000ffff857224 */ /* 0x000fc400078e00a0 */
[----:B-1----:R-:W-:Y:S04]  /*9620*/  STL.64 [R1+0x4c8], R134 ;  /* 0x0004c88601007387 */ /* 0x002fe80000100a00 */
[----:B---3--:R-:W-:Y:S04]  /*9630*/  STL.64 [R1+0x468], R206 ;  /* 0x000468ce01007387 */ /* 0x008fe80000100a00 */
[----:B------:R-:W-:Y:S04]  /*9640*/  SHFL.DOWN PT, R134, R4, 0x4, 0x1f ;  /* 0x08801f0004867f89 */ /* 0x000fe800000e0000 */
[----:B------:R-:W1:Y:S04]  /*9650*/  SHFL.DOWN PT, R135, R5, 0x4, 0x1f ;  /* 0x08801f0005877f89 */ /* 0x000e6800000e0000 */
[----:B----4-:R2:W-:Y:S04]  /*9660*/  STL.64 [R1+0x490], R148 ;  /* 0x0004909401007387 */ /* 0x0105e80000100a00 */
[----:B------:R-:W3:Y:S04]  /*9670*/  SHFL.DOWN PT, R207, R2, 0x4, 0x1f ;  /* 0x08801f0002cf7f89 */ /* 0x000ee800000e0000 */
[----:B------:R4:W-:Y:S01]  /*9680*/  SHFL.DOWN PT, R206, R133, 0x4, 0x1f ;  /* 0x08801f0085ce7f89 */ /* 0x0009e200000e0000 */
[----:B--2---:R-:W-:Y:S01]  /*9690*/  IMAD.MOV.U32 R149, RZ, RZ, R161 ;  /* 0x000000ffff957224 */ /* 0x004fe200078e00a1 */
[----:B------:R-:W-:-:S02]  /*96a0*/  MOV R148, R162 ;  /* 0x000000a200947202 */ /* 0x000fc40000000f00 */
[----:B------:R-:W-:Y:S01]  /*96b0*/  STL.64 [R1+0x370], R140 ;  /* 0x0003708c01007387 */ /* 0x000fe20000100a00 */
[----:B----4-:R-:W-:-:S03]  /*96c0*/  IMAD.MOV.U32 R133, RZ, RZ, R166 ;  /* 0x000000ffff857224 */ /* 0x010fc600078e00a6 */
[----:B------:R-:W-:Y:S04]  /*96d0*/  SHFL.DOWN PT, R140, R64, 0x4, 0x1f ;  /* 0x08801f00408c7f89 */ /* 0x000fe800000e0000 */
[----:B------:R-:W2:Y:S04]  /*96e0*/  SHFL.DOWN PT, R141, R65, 0x4, 0x1f ;  /* 0x08801f00418d7f89 */ /* 0x000ea800000e0000 */
[----:B0-----:R-:W-:Y:S04]  /*96f0*/  STL.64 [R1+0x470], R204 ;  /* 0x000470cc01007387 */ /* 0x001fe80000100a00 */
[----:B------:R0:W-:Y:S04]  /*9700*/  STL.64 [R1+0x480], R158 ;  /* 0x0004809e01007387 */ /* 0x0001e80000100a00 */
[----:B------:R4:W-:Y:S04]  /*9710*/  STL.64 [R1+0x488], R150 ;  /* 0x0004889601007387 */ /* 0x0009e80000100a00 */
[----:B------:R1:W2:Y:S04]  /*9720*/  SHFL.DOWN PT, R205, R149, 0x4, 0x1f ;  /* 0x08801f0095cd7f89 */ /* 0x0002a800000e0000 */
[----:B------:R3:W-:Y:S01]  /*9730*/  SHFL.DOWN PT, R204, R148, 0x4, 0x1f ;  /* 0x08801f0094cc7f89 */ /* 0x0007e200000e0000 */
[----:B0-----:R-:W-:-:S02]  /*9740*/  IMAD.MOV.U32 R158, RZ, RZ, R163 ;  /* 0x000000ffff9e7224 */ /* 0x001fc400078e00a3 */
[----:B------:R-:W-:Y:S01]  /*9750*/  IMAD.MOV.U32 R159, RZ, RZ, R165 ;  /* 0x000000ffff9f7224 */ /* 0x000fe200078e00a5 */
[----:B------:R-:W-:Y:S01]  /*9760*/  STL.64 [R1+0x360], R144 ;  /* 0x0003609001007387 */ /* 0x000fe20000100a00 */
[----:B----4-:R-:W-:Y:S02]  /*9770*/  IMAD.MOV.U32 R151, RZ, RZ, R164 ;  /* 0x000000ffff977224 */ /* 0x010fe400078e00a4 */
[----:B------:R-:W-:Y:S01]  /*9780*/  IMAD.MOV.U32 R150, RZ, RZ, R167 ;  /* 0x000000ffff967224 */ /* 0x000fe200078e00a7 */
[----:B------:R-:W-:Y:S01]  /*9790*/  STL.64 [R1+0x368], R142 ;  /* 0x0003688e01007387 */ /* 0x000fe20000100a00 */
[----:B-1----:R-:W-:Y:S02]  /*97a0*/  IMAD.MOV.U32 R149, RZ, RZ, R168 ;  /* 0x000000ffff957224 */ /* 0x002fe400078e00a8 */
[----:B---3--:R-:W-:Y:S01]  /*97b0*/  IMAD.MOV.U32 R148, RZ, RZ, R169 ;  /* 0x000000ffff947224 */ /* 0x008fe200078e00a9 */
[----:B------:R-:W-:Y:S04]  /*97c0*/  SHFL.DOWN PT, R144, R68, 0x4, 0x1f ;  /* 0x08801f0044907f89 */ /* 0x000fe800000e0000 */
[----:B------:R-:W0:Y:S04]  /*97d0*/  SHFL.DOWN PT, R145, R69, 0x4, 0x1f ;  /* 0x08801f0045917f89 */ /* 0x000e2800000e0000 */
[----:B------:R-:W-:Y:S04]  /*97e0*/  SHFL.DOWN PT, R142, R66, 0x4, 0x1f ;  /* 0x08801f00428e7f89 */ /* 0x000fe800000e0000 */
[----:B------:R-:W1:Y:S04]  /*97f0*/  SHFL.DOWN PT, R143, R67, 0x4, 0x1f ;  /* 0x08801f00438f7f89 */ /* 0x000e6800000e0000 */
        /* <DEDUP_REMOVED lines=13> */
[----:B--2---:R-:W-:-:S03]  /*98d0*/  MOV R133, R170 ;  /* 0x000000aa00857202 */ /* 0x004fc60000000f00 */
[----:B------:R-:W2:Y:S04]  /*98e0*/  SHFL.DOWN PT, R139, R23, 0x4, 0x1f ;  /* 0x08801f00178b7f89 */ /* 0x000ea800000e0000 */
        /* <DEDUP_REMOVED lines=11> */
[----:B-1----:R-:W-:-:S03]  /*99a0*/  IMAD.MOV.U32 R134, RZ, RZ, R205 ;  /* 0x000000ffff867224 */ /* 0x002fc600078e00cd */
[----:B------:R-:W-:Y:S01]  /*99b0*/  STL.64 [R1+0x400], R144 ;  /* 0x0004009001007387 */ /* 0x000fe20000100a00 */
[----:B------:R-:W-:-:S03]  /*99c0*/  IMAD.MOV.U32 R135, RZ, RZ, R204 ;  /* 0x000000ffff877224 */ /* 0x000fc600078e00cc */
[----:B------:R-:W-:Y:S04]  /*99d0*/  STL.64 [R1+0x408], R142 ;  /* 0x0004088e01007387 */ /* 0x000fe80000100a00 */
[----:B------:R-:W-:Y:S04]  /*99e0*/  SHFL.DOWN PT, R144, R28, 0x4, 0x1f ;  /* 0x08801f001c907f89 */ /* 0x000fe800000e0000 */
[----:B------:R-:W1:Y:S04]  /*99f0*/  SHFL.DOWN PT, R145, R29, 0x4, 0x1f ;  /* 0x08801f001d917f89 */ /* 0x000e6800000e0000 */
[----:B------:R-:W-:Y:S04]  /*9a00*/  SHFL.DOWN PT, R142, R26, 0x4, 0x1f ;  /* 0x08801f001a8e7f89 */ /* 0x000fe800000e0000 */
[----:B------:R-:W1:Y:S04]  /*9a10*/  SHFL.DOWN PT, R143, R27, 0x4, 0x1f ;  /* 0x08801f001b8f7f89 */ /* 0x000e6800000e0000 */
[----:B---3--:R-:W-:Y:S04]  /*9a20*/  STL.64 [R1+0x4c0], R136 ;  /* 0x0004c08801007387 */ /* 0x008fe80000100a00 */
[----:B------:R-:W-:Y:S04]  /*9a30*/  SHFL.DOWN PT, R136, R6, 0x4, 0x1f ;  /* 0x08801f0006887f89 */ /* 0x000fe800000e0000 */
[----:B------:R-:W3:Y:S04]  /*9a40*/  SHFL.DOWN PT, R137, R7, 0x4, 0x1f ;  /* 0x08801f0007897f89 */ /* 0x000ee800000e0000 */
[----:B------:R2:W-:Y:S04]  /*9a50*/  STL.64 [R1+0x550], R134 ;  /* 0x0005508601007387 */ /* 0x0005e80000100a00 */
[----:B----4-:R-:W-:Y:S04]  /*9a60*/  STL.64 [R1+0x3f8], R146 ;  /* 0x0003f89201007387 */ /* 0x010fe80000100a00 */
[----:B------:R-:W-:Y:S01]  /*9a70*/  SHFL.DOWN PT, R146, R30, 0x4, 0x1f ;  /* 0x08801f001e927f89 */ /* 0x000fe200000e0000 */
[----:B--2---:R-:W-:-:S03]  /*9a80*/  IMAD.MOV.U32 R134, RZ, RZ, R203 ;  /* 0x000000ffff867224 */ /* 0x004fc600078e00cb */
[----:B------:R-:W2:Y:S01]  /*9a90*/  SHFL.DOWN PT, R147, R31, 0x4, 0x1f ;  /* 0x08801f001f937f89 */ /* 0x000ea200000e0000 */
[----:B------:R-:W-:-:S03]  /*9aa0*/  IMAD.MOV.U32 R135, RZ, RZ, R202 ;  /* 0x000000ffff877224 */ /* 0x000fc600078e00ca */
[----:B------:R-:W-:Y:S04]  /*9ab0*/  STL.64 [R1+0x4b8], R138 ;  /* 0x0004b88a01007387 */ /* 0x000fe80000100a00 */
[----:B------:R4:W-:Y:S04]  /*9ac0*/  STL.64 [R1+0x558], R134 ;  /* 0x0005588601007387 */ /* 0x0009e80000100a00 */
[----:B------:R-:W-:Y:S04]  /*9ad0*/  SHFL.DOWN PT, R138, R8, 0x4, 0x1f ;  /* 0x08801f00088a7f89 */ /* 0x000fe800000e0000 */
[----:B------:R-:W2:Y:S01]  /*9ae0*/  SHFL.DOWN PT, R139, R9, 0x4, 0x1f ;  /* 0x08801f00098b7f89 */ /* 0x000ea200000e0000 */
[----:B----4-:R-:W-:Y:S01]  /*9af0*/  IMAD.MOV.U32 R134, RZ, RZ, R158 ;  /* 0x000000ffff867224 */ /* 0x010fe200078e009e */
[----:B------:R-:W-:-:S02]  /*9b00*/  MOV R135, R151 ;  /* 0x0000009700877202 */ /* 0x000fc40000000f00 */
[----:B0-----:R-:W-:Y:S04]  /*9b10*/  STL.64 [R1+0x4b0], R140 ;  /* 0x0004b08c01007387 */ /* 0x001fe80000100a00 */
[----:B------:R0:W-:Y:S04]  /*9b20*/  STL.64 [R1+0x560], R134 ;  /* 0x0005608601007387 */ /* 0x0001e80000100a00 */
[----:B------:R-:W-:Y:S04]  /*9b30*/  SHFL.DOWN PT, R140, R10, 0x4, 0x1f ;  /* 0x08801f000a8c7f89 */ /* 0x000fe800000e0000 */
[----:B------:R-:W4:Y:S01]  /*9b40*/  SHFL.DOWN PT, R141, R11, 0x4, 0x1f ;  /* 0x08801f000b8d7f89 */ /* 0x000f2200000e0000 */
[----:B0-----:R-:W-:-:S03]  /*9b50*/  IMAD.MOV.U32 R134, RZ, RZ, R150 ;  /* 0x000000ffff867224 */ /* 0x001fc600078e0096 */
[----:B-1----:R-:W-:Y:S01]  /*9b60*/  STL.64 [R1+0x4a0], R144 ;  /* 0x0004a09001007387 */ /* 0x002fe20000100a00 */
[----:B------:R-:W-:-:S03]  /*9b70*/  IMAD.MOV.U32 R135, RZ, RZ, R149 ;  /* 0x000000ffff877224 */ /* 0x000fc600078e0095 */
[----:B------:R-:W-:Y:S04]  /*9b80*/  STL.64 [R1+0x4a8], R142 ;  /* 0x0004a88e01007387 */ /* 0x000fe80000100a00 */
[----:B------:R0:W-:Y:S04]  /*9b90*/  STL.64 [R1+0x568], R134 ;  /* 0x0005688601007387 */ /* 0x0001e80000100a00 */
[----:B------:R-:W-:Y:S04]  /*9ba0*/  SHFL.DOWN PT, R144, R14, 0x4, 0x1f ;  /* 0x08801f000e907f89 */ /* 0x000fe800000e0000 */
[----:B------:R-:W1:Y:S01]  /*9bb0*/  SHFL.DOWN PT, R145, R15, 0x4, 0x1f ;  /* 0x08801f000f917f89 */ /* 0x000e6200000e0000 */
[----:B0-----:R-:W-:-:S03]  /*9bc0*/  IMAD.MOV.U32 R134, RZ, RZ, R148 ;  /* 0x000000ffff867224 */ /* 0x001fc600078e0094 */
[----:B------:R-:W-:Y:S01]  /*9bd0*/  SHFL.DOWN PT, R142, R12, 0x4, 0x1f ;  /* 0x08801f000c8e7f89 */ /* 0x000fe200000e0000 */
[----:B------:R-:W-:Y:S01]  /*9be0*/  IMAD.MOV.U32 R135, RZ, RZ, R133 ;  /* 0x000000ffff877224 */ /* 0x000fe200078e0085 */
[----:B------:R-:W-:Y:S02]  /*9bf0*/  MOV R133, R174 ;  /* 0x000000ae00857202 */ /* 0x000fe40000000f00 */
[----:B------:R-:W0:Y:S04]  /*9c00*/  SHFL.DOWN PT, R143, R13, 0x4, 0x1f ;  /* 0x08801f000d8f7f89 */ /* 0x000e2800000e0000 */
[----:B---3--:R3:W-:Y:S04]  /*9c10*/  STL.64 [R1+0x4f8], R136 ;  /* 0x0004f88801007387 */ /* 0x0087e80000100a00 */
[----:B------:R4:W-:Y:S04]  /*9c20*/  STL.64 [R1+0x570], R134 ;  /* 0x0005708601007387 */ /* 0x0009e80000100a00 */
[----:B--2---:R-:W-:Y:S01]  /*9c30*/  STL.64 [R1+0x498], R146 ;  /* 0x0004989201007387 */ /* 0x004fe20000100a00 */
[----:B---3--:R-:W-:-:S03]  /*9c40*/  IMAD.MOV.U32 R136, RZ, RZ, R171 ;  /* 0x000000ffff887224 */ /* 0x008fc600078e00ab */
[----:B------:R-:W-:Y:S01]  /*9c50*/  SHFL.DOWN PT, R146, R16, 0x4, 0x1f ;  /* 0x08801f0010927f89 */ /* 0x000fe200000e0000 */
[----:B------:R-:W-:Y:S02]  /*9c60*/  IMAD.MOV.U32 R137, RZ, RZ, R185 ;  /* 0x000000ffff897224 */ /* 0x000fe400078e00b9 */
[----:B----4-:R-:W-:Y:S01]  /*9c70*/  IMAD.MOV.U32 R135, RZ, RZ, R172 ;  /* 0x000000ffff877224 */ /* 0x010fe200078e00ac */
[----:B------:R-:W2:Y:S01]  /*9c80*/  SHFL.DOWN PT, R147, R17, 0x4, 0x1f ;  /* 0x08801f0011937f89 */ /* 0x000ea200000e0000 */
[----:B------:R-:W-:-:S03]  /*9c90*/  IMAD.MOV.U32 R134, RZ, RZ, R173 ;  /* 0x000000ffff867224 */ /* 0x000fc600078e00ad */
[----:B------:R3:W-:Y:S04]  /*9ca0*/  SHFL.DOWN PT, R203, R136, 0x4, 0x1f ;  /* 0x08801f0088cb7f89 */ /* 0x0007e800000e0000 */
[----:B------:R4:W2:Y:S04]  /*9cb0*/  SHFL.DOWN PT, R202, R135, 0x4, 0x1f ;  /* 0x08801f0087ca7f89 */ /* 0x0008a800000e0000 */
[----:B------:R1:W-:Y:S01]  /*9cc0*/  STL.64 [R1+0x4f0], R138 ;  /* 0x0004f08a01007387 */ /* 0x0003e20000100a00 */
[----:B---3--:R-:W-:-:S03]  /*9cd0*/  IMAD.MOV.U32 R136, RZ, RZ, R186 ;  /* 0x000000ffff887224 */ /* 0x008fc600078e00ba */
[----:B------:R3:W2:Y:S01]  /*9ce0*/  SHFL.DOWN PT, R159, R134, 0x4, 0x1f ;  /* 0x08801f00869f7f89 */ /* 0x0006a200000e0000 */
[----:B----4-:R-:W-:-:S03]  /*9cf0*/  IMAD.MOV.U32 R135, RZ, RZ, R187 ;  /* 0x000000ffff877224 */ /* 0x010fc600078e00bb */
[----:B------:R4:W2:Y:S01]  /*9d00*/  SHFL.DOWN PT, R158, R133, 0x4, 0x1f ;  /* 0x08801f00859e7f89 */ /* 0x0008a200000e0000 */
[----:B-1----:R-:W-:-:S03]  /*9d10*/  IMAD.MOV.U32 R139, RZ, RZ, R175 ;  /* 0x000000ffff8b7224 */ /* 0x002fc600078e00af */
[----:B------:R1:W-:Y:S01]  /*9d20*/  STL.64 [R1+0x4e8], R140 ;  /* 0x0004e88c01007387 */ /* 0x0003e20000100a00 */
[----:B------:R-:W-:Y:S02]  /*9d30*/  IMAD.MOV.U32 R138, RZ, RZ, R176 ;  /* 0x000000ffff8a7224 */ /* 0x000fe400078e00b0 */
[----:B---3--:R-:W-:Y:S01]  /*9d40*/  IMAD.MOV.U32 R134, RZ, RZ, R188 ;  /* 0x000000ffff867224 */ /* 0x008fe200078e00bc */
[----:B------:R-:W3:Y:S01]  /*9d50*/  SHFL.DOWN PT, R151, R139, 0x4, 0x1f ;  /* 0x08801f008b977f89 */ /* 0x000ee200000e0000 */
[----:B----4-:R-:W-:-:S03]  /*9d60*/  IMAD.MOV.U32 R133, RZ, RZ, R189 ;  /* 0x000000ffff857224 */ /* 0x010fc600078e00bd */
[----:B------:R-:W4:Y:S01]  /*9d70*/  SHFL.DOWN PT, R150, R138, 0x4, 0x1f ;  /* 0x08801f008a967f89 */ /* 0x000f2200000e0000 */
[----:B-1----:R-:W-:-:S03]  /*9d80*/  IMAD.MOV.U32 R141, RZ, RZ, R177 ;  /* 0x000000ffff8d7224 */ /* 0x002fc600078e00b1 */
[----:B------:R1:W-:Y:S01]  /*9d90*/  STL.64 [R1+0x4d8], R144 ;  /* 0x0004d89001007387 */ /* 0x0003e20000100a00 */
[----:B------:R-:W-:-:S03]  /*9da0*/  IMAD.MOV.U32 R140, RZ, RZ, R178 ;  /* 0x000000ffff8c7224 */ /* 0x000fc600078e00b2 */
[----:B0-----:R0:W-:Y:S04]  /*9db0*/  STL.64 [R1+0x4e0], R142 ;  /* 0x0004e08e01007387 */ /* 0x0011e80000100a00 */
[----:B------:R-:W4:Y:S01]  /*9dc0*/  SHFL.DOWN PT, R149, R141, 0x4, 0x1f ;  /* 0x08801f008d957f89 */ /* 0x000f2200000e0000 */
[----:B-1----:R-:W-:-:S03]  /*9dd0*/  IMAD.MOV.U32 R144, RZ, RZ, R179 ;  /* 0x000000ffff907224 */ /* 0x002fc600078e00b3 */
[----:B------:R-:W1:Y:S01]  /*9de0*/  SHFL.DOWN PT, R148, R140, 0x4, 0x1f ;  /* 0x08801f008c947f89 */ /* 0x000e6200000e0000 */
[----:B------:R-:W-:Y:S02]  /*9df0*/  IMAD.MOV.U32 R145, RZ, RZ, R183 ;  /* 0x000000ffff917224 */ /* 0x000fe400078e00b7 */
[----:B0-----:R-:W-:Y:S01]  /*9e00*/  IMAD.MOV.U32 R143, RZ, RZ, R180 ;  /* 0x000000ffff8f7224 */ /* 0x001fe200078e00b4 */
[----:B--2---:R0:W-:Y:S01]  /*9e10*/  STL.64 [R1+0x4d0], R146 ;  /* 0x0004d09201007387 */ /* 0x0041e20000100a00 */
[----:B------:R-:W-:-:S03]  /*9e20*/  MOV R142, R184 ;  /* 0x000000b8008e7202 */ /* 0x000fc60000000f00 */
        /* <DEDUP_REMOVED lines=8> */
[----:B--2---:R-:W-:Y:S01]  /*9eb0*/  IMAD.MOV.U32 R134, RZ, RZ, R203 ;  /* 0x000000ffff867224 */ /* 0x004fe200078e00cb */
[----:B------:R0:W-:Y:S04]  /*9ec0*/  SHFL.DOWN PT, R143, R146, 0x4, 0x1f ;  /* 0x08801f00928f7f89 */ /* 0x0001e800000e0000 */
[----:B------:R2:W-:Y:S04]  /*9ed0*/  STL.64 [R1+0x578], R134 ;  /* 0x0005788601007387 */ /* 0x0005e80000100a00 */
[----:B------:R3:W-:Y:S01]  /*9ee0*/  SHFL.DOWN PT, R141, R145, 0x4, 0x1f ;  /* 0x08801f00918d7f89 */ /* 0x0007e200000e0000 */
[----:B0-----:R-:W-:-:S03]  /*9ef0*/  IMAD.MOV.U32 R146, RZ, RZ, R200 ;  /* 0x000000ffff927224 */ /* 0x001fc600078e00c8 */
[----:B------:R0:W-:Y:S01]  /*9f00*/  SHFL.DOWN PT, R140, R142, 0x4, 0x1f ;  /* 0x08801f008e8c7f89 */ /* 0x0001e200000e0000 */
[----:B--2---:R-:W-:Y:S01]  /*9f10*/  MOV R134, R159 ;  /* 0x0000009f00867202 */ /* 0x004fe20000000f00 */
[----:B------:R-:W-:Y:S02]  /*9f20*/  IMAD.MOV.U32 R135, RZ, RZ, R158 ;  /* 0x000000ffff877224 */ /* 0x000fe400078e009e */
[----:B------:R-:W-:Y:S01]  /*9f30*/  SHFL.DOWN PT, R133, R133, 0x4, 0x1f ;  /* 0x08801f0085857f89 */ /* 0x000fe200000e0000 */
[----:B---3--:R-:W-:Y:S02]  /*9f40*/  IMAD.MOV.U32 R145, RZ, RZ, R201 ;  /* 0x000000ffff917224 */ /* 0x008fe400078e00c9 */
[----:B0-----:R-:W-:Y:S01]  /*9f50*/  IMAD.MOV.U32 R142, RZ, RZ, R152 ;  /* 0x000000ffff8e7224 */ /* 0x001fe200078e0098 */
[----:B------:R0:W-:Y:S04]  /*9f60*/  STL.64 [R1+0x580], R134 ;  /* 0x0005808601007387 */ /* 0x0001e80000100a00 */
[----:B------:R-:W-:Y:S04]  /*9f70*/  SHFL.DOWN PT, R208, R124, 0x4, 0x1f ;  /* 0x08801f007cd07f89 */ /* 0x000fe800000e0000 */
[----:B------:R-:W2:Y:S01]  /*9f80*/  SHFL.DOWN PT, R209, R125, 0x4, 0x1f ;  /* 0x08801f007dd17f89 */ /* 0x000ea200000e0000 */
[----:B0-----:R-:W-:-:S03]  /*9f90*/  IMAD.MOV.U32 R134, RZ, RZ, R151 ;  /* 0x000000ffff867224 */ /* 0x001fc600078e0097 */
[----:B------:R-:W-:Y:S01]  /*9fa0*/  SHFL.DOWN PT, R210, R126, 0x4, 0x1f ;  /* 0x08801f007ed27f89 */ /* 0x000fe200000e0000 */
[----:B----4-:R-:W-:-:S03]  /*9fb0*/  IMAD.MOV.U32 R135, RZ, RZ, R150 ;  /* 0x000000ffff877224 */ /* 0x010fc600078e0096 */
[----:B------:R-:W0:Y:S04]  /*9fc0*/  SHFL.DOWN PT, R211, R127, 0x4, 0x1f ;  /* 0x08801f007fd37f89 */ /* 0x000e2800000e0000 */
[----:B------:R3:W-:Y:S04]  /*9fd0*/  STL.64 [R1+0x588], R134 ;  /* 0x0005888601007387 */ /* 0x0007e80000100a00 */
[----:B------:R-:W-:Y:S04]  /*9fe0*/  SHFL.DOWN PT, R212, R128, 0x4, 0x1f ;  /* 0x08801f0080d47f89 */ /* 0x000fe800000e0000 */
[----:B------:R-:W4:Y:S01]  /*9ff0*/  SHFL.DOWN PT, R213, R129, 0x4, 0x1f ;  /* 0x08801f0081d57f89 */ /* 0x000f2200000e0000 */
[----:B---3--:R-:W-:-:S03]  /*a000*/  IMAD.MOV.U32 R134, RZ, RZ, R149 ;  /* 0x000000ffff867224 */ /* 0x008fc600078e0095 */
[----:B------:R-:W-:Y:S01]  /*a010*/  SHFL.DOWN PT, R214, R130, 0x4, 0x1f ;  /* 0x08801f0082d67f89 */ /* 0x000fe200000e0000 */
[----:B-1----:R-:W-:-:S03]  /*a020*/  IMAD.MOV.U32 R135, RZ, RZ, R148 ;  /* 0x000000ffff877224 */ /* 0x002fc600078e0094 */
[----:B------:R-:W-:Y:S04]  /*a030*/  SHFL.DOWN PT, R215, R131, 0x4, 0x1f ;  /* 0x08801f0083d77f89 */ /* 0x000fe800000e0000 */
[----:B------:R1:W-:Y:S04]  /*a040*/  STL.64 [R1+0x590], R134 ;  /* 0x0005908601007387 */ /* 0x0003e80000100a00 */
[----:B--2---:R-:W-:Y:S04]  /*a050*/  STL.64 [R1+0x320], R208 ;  /* 0x000320d001007387 */ /* 0x004fe80000100a00 */
[----:B------:R-:W-:Y:S01]  /*a060*/  SHFL.DOWN PT, R208, R84, 0x4, 0x1f ;  /* 0x08801f0054d07f89 */ /* 0x000fe200000e0000 */
[----:B-1----:R-:W-:-:S03]  /*a070*/  IMAD.MOV.U32 R134, RZ, RZ, R147 ;  /* 0x000000ffff867224 */ /* 0x002fc600078e0093 */
[----:B------:R-:W-:Y:S01]  /*a080*/  SHFL.DOWN PT, R209, R85, 0x4, 0x1f ;  /* 0x08801f0055d17f89 */ /* 0x000fe200000e0000 */
[----:B------:R-:W-:Y:S01]  /*a090*/  IMAD.MOV.U32 R135, RZ, RZ, R144 ;  /* 0x000000ffff877224 */ /* 0x000fe200078e0090 */
[----:B------:R-:W-:Y:S02]  /*a0a0*/  MOV R144, R198 ;  /* 0x000000c600907202 */ /* 0x000fe40000000f00 */
[----:B0-----:R-:W-:Y:S04]  /*a0b0*/  STL.64 [R1+0x318], R210 ;  /* 0x000318d201007387 */ /* 0x001fe80000100a00 */
[----:B------:R0:W-:Y:S04]  /*a0c0*/  STL.64 [R1+0x598], R134 ;  /* 0x0005988601007387 */ /* 0x0001e80000100a00 */
[----:B------:R-:W-:Y:S04]  /*a0d0*/  SHFL.DOWN PT, R147, R144, 0x4, 0x1f ;  /* 0x08801f0090937f89 */ /* 0x000fe800000e0000 */
[----:B------:R-:W-:Y:S01]  /*a0e0*/  SHFL.DOWN PT, R210, R86, 0x4, 0x1f ;  /* 0x08801f0056d27f89 */ /* 0x000fe200000e0000 */
[----:B0-----:R-:W-:Y:S01]  /*a0f0*/  MOV R134, R143 ;  /* 0x0000008f00867202 */ /* 0x001fe20000000f00 */
[----:B------:R-:W-:-:S02]  /*a100*/  IMAD.MOV.U32 R135, RZ, RZ, R141 ;  /* 0x000000ffff877224 */ /* 0x000fc400078e008d */
[----:B------:R-:W-:Y:S01]  /*a110*/  SHFL.DOWN PT, R211, R87, 0x4, 0x1f ;  /* 0x08801f0057d37f89 */ /* 0x000fe200000e0000 */
[----:B------:R-:W-:Y:S02]  /*a120*/  IMAD.MOV.U32 R141, RZ, RZ, R196 ;  /* 0x000000ffff8d7224 */ /* 0x000fe400078e00c4 */
[----:B------:R-:W-:Y:S01]  /*a130*/  IMAD.MOV.U32 R143, RZ, RZ, R199 ;  /* 0x000000ffff8f7224 */ /* 0x000fe200078e00c7 */
[----:B------:R0:W-:Y:S04]  /*a140*/  STL.64 [R1+0x5a0], R134 ;  /* 0x0005a08601007387 */ /* 0x0001e80000100a00 */
[----:B------:R-:W-:Y:S04]  /*a150*/  SHFL.DOWN PT, R149, R141, 0x4, 0x1f ;  /* 0x08801f008d957f89 */ /* 0x000fe800000e0000 */
[----:B------:R-:W-:Y:S01]  /*a160*/  SHFL.DOWN PT, R144, R143, 0x4, 0x1f ;  /* 0x08801f008f907f89 */ /* 0x000fe200000e0000 */
[----:B0-----:R-:W-:-:S03]  /*a170*/  IMAD.MOV.U32 R134, RZ, RZ, R140 ;  /* 0x000000ffff867224 */ /* 0x001fc600078e008c */
[----:B------:R0:W-:Y:S01]  /*a180*/  SHFL.DOWN PT, R143, R146, 0x4, 0x1f ;  /* 0x08801f00928f7f89 */ /* 0x0001e200000e0000 */
[----:B------:R-:W-:Y:S02]  /*a190*/  IMAD.MOV.U32 R135, RZ, RZ, R139 ;  /* 0x000000ffff877224 */ /* 0x000fe400078e008b */
[----:B------:R-:W-:Y:S01]  /*a1a0*/  IMAD.MOV.U32 R139, RZ, RZ, R194 ;  /* 0x000000ffff8b7224 */ /* 0x000fe200078e00c2 */
[----:B------:R1:W-:Y:S01]  /*a1b0*/  SHFL.DOWN PT, R141, R145, 0x4, 0x1f ;  /* 0x08801f00918d7f89 */ /* 0x0003e200000e0000 */
[----:B------:R-:W-:-:S03]  /*a1c0*/  IMAD.MOV.U32 R140, RZ, RZ, R197 ;  /* 0x000000ffff8c7224 */ /* 0x000fc600078e00c5 */
[----:B------:R2:W-:Y:S01]  /*a1d0*/  STL.64 [R1+0x5a8], R134 ;  /* 0x0005a88601007387 */ /* 0x0005e20000100a00 */
[----:B0-----:R-:W-:-:S03]  /*a1e0*/  PRMT R146, R240, 0x5432, R240 ;  /* 0x00005432f0927816 */ /* 0x001fc600000000f0 */
[----:B------:R-:W-:Y:S01]  /*a1f0*/  SHFL.DOWN PT, R151, R139, 0x4, 0x1f ;  /* 0x08801f008b977f89 */ /* 0x000fe200000e0000 */
[----:B-1----:R-:W-:-:S03]  /*a200*/  PRMT R145, R242, 0x5410, R241 ;  /* 0x00005410f2917816 */ /* 0x002fc600000000f1 */
[----:B------:R-:W-:Y:S01]  /*a210*/  SHFL.DOWN PT, R148, R140, 0x4, 0x1f ;  /* 0x08801f008c947f89 */ /* 0x000fe200000e0000 */
[----:B--2---:R-:W-:-:S03]  /*a220*/  IMAD.MOV.U32 R134, RZ, RZ, R138 ;  /* 0x000000ffff867224 */ /* 0x004fc600078e008a */
[----:B------:R0:W-:Y:S01]  /*a230*/  SHFL.DOWN PT, R140, R142, 0x4, 0x1f ;  /* 0x08801f008e8c7f89 */ /* 0x0001e200000e0000 */
[----:B------:R-:W-:Y:S02]  /*a240*/  IMAD.MOV.U32 R135, RZ, RZ, R137 ;  /* 0x000000ffff877224 */ /* 0x000fe400078e0089 */
[----:B------:R-:W-:Y:S01]  /*a250*/  IMAD.MOV.U32 R138, RZ, RZ, R195 ;  /* 0x000000ffff8a7224 */ /* 0x000fe200078e00c3 */
[----:B----4-:R-:W-:Y:S01]  /*a260*/  STL.64 [R1+0x310], R212 ;  /* 0x000310d401007387 */ /* 0x010fe20000100a00 */
[----:B------:R-:W-:-:S03]  /*a270*/  IMAD.MOV.U32 R137, RZ, RZ, R153 ;  /* 0x000000ffff897224 */ /* 0x000fc600078e0099 */
[----:B------:R1:W-:Y:S01]  /*a280*/  STL.64 [R1+0x5b0], R134 ;  /* 0x0005b08601007387 */ /* 0x0003e20000100a00 */
[----:B0-----:R-:W-:-:S03]  /*a290*/  PRMT R142, R245, 0x7610, R244 ;  /* 0x00007610f58e7816 */ /* 0x001fc600000000f4 */
[----:B------:R-:W-:Y:S04]  /*a2a0*/  SHFL.DOWN PT, R150, R138, 0x4, 0x1f ;  /* 0x08801f008a967f89 */ /* 0x000fe800000e0000 */
[----:B------:R-:W-:Y:S01]  /*a2b0*/  SHFL.DOWN PT, R139, R137, 0x4, 0x1f ;  /* 0x08801f00898b7f89 */ /* 0x000fe200000e0000 */
[----:B-1----:R-:W-:Y:S01]  /*a2c0*/  IMAD.MOV.U32 R134, RZ, RZ, R136 ;  /* 0x000000ffff867224 */ /* 0x002fe200078e0088 */
[----:B------:R-:W-:Y:S01]  /*a2d0*/  MOV R136, R190 ;  /* 0x000000be00887202 */ /* 0x000fe20000000f00 */
[----:B------:R-:W-:Y:S01]  /*a2e0*/  IMAD.MOV.U32 R135, RZ, RZ, R133 ;  /* 0x000000ffff877224 */ /* 0x000fe200078e0085 */
[----:B------:R-:W-:Y:S01]  /*a2f0*/  SHFL.DOWN PT, R212, R88, 0x4, 0x1f ;  /* 0x08801f0058d47f89 */ /* 0x000fe200000e0000 */
[----:B------:R-:W-:-:S03]  /*a300*/  IMAD.MOV.U32 R133, RZ, RZ, R193 ;  /* 0x000000ffff857224 */ /* 0x000fc600078e00c1 */
[----:B------:R0:W-:Y:S04]  /*a310*/  STL.64 [R1+0x5b8], R134 ;  /* 0x0005b88601007387 */ /* 0x0001e80000100a00 */
[----:B------:R1:W-:Y:S04]  /*a320*/  SHFL.DOWN PT, R203, R136, 0x4, 0x1f ;  /* 0x08801f0088cb7f89 */ /* 0x0003e800000e0000 */
[----:B------:R2:W-:Y:S01]  /*a330*/  SHFL.DOWN PT, R158, R133, 0x4, 0x1f ;  /* 0x08801f00859e7f89 */ /* 0x0005e200000e0000 */
[----:B0-----:R-:W-:-:S03]  /*a340*/  IMAD.MOV.U32 R135, RZ, RZ, R191 ;  /* 0x000000ffff877224 */ /* 0x001fc600078e00bf */
[----:B------:R-:W-:Y:S01]  /*a350*/  SHFL.DOWN PT, R213, R89, 0x4, 0x1f ;  /* 0x08801f0059d57f89 */ /* 0x000fe200000e0000 */
[----:B------:R-:W-:Y:S02]  /*a360*/  IMAD.MOV.U32 R134, RZ, RZ, R192 ;  /* 0x000000ffff867224 */ /* 0x000fe400078e00c0 */
[----:B-1----:R-:W-:Y:S01]  /*a370*/  IMAD.MOV.U32 R136, RZ, RZ, R154 ;  /* 0x000000ffff887224 */ /* 0x002fe200078e009a */
[----:B------:R0:W1:Y:S01]  /*a380*/  SHFL.DOWN PT, R202, R135, 0x4, 0x1f ;  /* 0x08801f0087ca7f89 */ /* 0x00006200000e0000 */
[----:B--2---:R-:W-:-:S03]  /*a390*/  IMAD.MOV.U32 R133, RZ, RZ, R157 ;  /* 0x000000ffff857224 */ /* 0x004fc600078e009d */
[----:B------:R2:W3:Y:S01]  /*a3a0*/  SHFL.DOWN PT, R159, R134, 0x4, 0x1f ;  /* 0x08801f00869f7f89 */ /* 0x0004e200000e0000 */
[----:B0-----:R-:W-:-:S03]  /*a3b0*/  IMAD.MOV.U32 R135, RZ, RZ, R155 ;  /* 0x000000ffff877224 */ /* 0x001fc600078e009b */
[----:B------:R-:W-:Y:S01]  /*a3c0*/  SHFL.DOWN PT, R138, R136, 0x4, 0x1f ;  /* 0x08801f00888a7f89 */ /* 0x000fe200000e0000 */
[----:B--2---:R-:W-:-:S03]  /*a3d0*/  MOV R134, R156 ;  /* 0x0000009c00867202 */ /* 0x004fc60000000f00 */
[----:B------:R1:W-:Y:S04]  /*a3e0*/  SHFL.DOWN PT, R137, R135, 0x4, 0x1f ;  /* 0x08801f0087897f89 */ /* 0x0003e800000e0000 */
[----:B------:R0:W-:Y:S04]  /*a3f0*/  SHFL.DOWN PT, R136, R134, 0x4, 0x1f ;  /* 0x08801f0086887f89 */ /* 0x0001e800000e0000 */
[----:B------:R-:W-:Y:S01]  /*a400*/  SHFL.DOWN PT, R133, R133, 0x4, 0x1f ;  /* 0x08801f0085857f89 */ /* 0x000fe200000e0000 */
[----:B-1----:R-:W-:-:S03]  /*a410*/  IMAD.MOV.U32 R135, RZ, RZ, R202 ;  /* 0x000000ffff877224 */ /* 0x002fc600078e00ca */
[----:B------:R-:W-:Y:S01]  /*a420*/  STL.64 [R1+0x308], R214 ;  /* 0x000308d601007387 */ /* 0x000fe20000100a00 */
[----:B0-----:R-:W-:-:S03]  /*a430*/  IMAD.MOV.U32 R134, RZ, RZ, R203 ;  /* 0x000000ffff867224 */ /* 0x001fc600078e00cb */
[----:B------:R-:W-:Y:S04]  /*a440*/  SHFL.DOWN PT, R214, R90, 0x4, 0x1f ;  /* 0x08801f005ad67f89 */ /* 0x000fe800000e0000 */
[----:B------:R3:W-:Y:S04]  /*a450*/  STL.64 [R1+0x5c0], R134 ;  /* 0x0005c08601007387 */ /* 0x0007e80000100a00 */
[----:B------:R-:W0:Y:S04]  /*a460*/  SHFL.DOWN PT, R215, R91, 0x4, 0x1f ;  /* 0x08801f005bd77f89 */ /* 0x000e2800000e0000 */
[----:B------:R-:W-:Y:S01]  /*a470*/  STL.64 [R1+0x3c0], R208 ;  /* 0x0003c0d001007387 */ /* 0x000fe20000100a00 */
[----:B---3--:R-:W-:-:S03]  /*a480*/  IMAD.MOV.U32 R134, RZ, RZ, R159 ;  /* 0x000000ffff867224 */ /* 0x008fc600078e009f */
[----:B------:R-:W-:Y:S01]  /*a490*/  SHFL.DOWN PT, R208, R44, 0x4, 0x1f ;  /* 0x08801f002cd07f89 */ /* 0x000fe200000e0000 */
[----:B------:R-:W-:-:S03]  /*a4a0*/  IMAD.MOV.U32 R135, RZ, RZ, R158 ;  /* 0x000000ffff877224 */ /* 0x000fc600078e009e */
        /* <DEDUP_REMOVED lines=12> */
[----:B---3--:R-:W-:Y:S01]  /*a570*/  MOV R134, R149 ;  /* 0x0000009500867202 */ /* 0x008fe20000000f00 */
[----:B------:R-:W-:-:S02]  /*a580*/  IMAD.MOV.U32 R135, RZ, RZ, R148 ;  /* 0x000000ffff877224 */ /* 0x000fc400078e0094 */
[----:B0-----:R-:W-:Y:S04]  /*a590*/  STL.64 [R1+0x3a8], R214 ;  /* 0x0003a8d601007387 */ /* 0x001fe80000100a00 */
        /* <DEDUP_REMOVED lines=24> */
[----:B-1----:R-:W-:Y:S04]  /*a720*/  STL.64 [R1+0x460], R208 ;  /* 0x000460d001007387 */ /* 0x002fe80000100a00 */
        /* <DEDUP_REMOVED lines=14> */
[----:B------:R-:W-:Y:S01]  /*a810*/  SHFL.DOWN PT, R208, R143, 0x4, 0x1f ;  /* 0x08801f008fd07f89 */ /* 0x000fe200000e0000 */
[----:B------:R-:W-:-:S03]  /*a820*/  PRMT R133, R181, 0x5432, R182 ;  /* 0x00005432b5857816 */ /* 0x000fc600000000b6 */
[----:B------:R0:W-:Y:S04]  /*a830*/  STL.64 [R1+0x600], R134 ;  /* 0x0006008601007387 */ /* 0x0001e80000100a00 */
[----:B------:R-:W-:Y:S04]  /*a840*/  SHFL.DOWN PT, R151, R136, 0x4, 0x1f ;  /* 0x08801f0088977f89 */ /* 0x000fe800000e0000 */
[----:B--2---:R-:W-:Y:S01]  /*a850*/  STL.64 [R1+0x458], R210 ;  /* 0x000458d201007387 */ /* 0x004fe20000100a00 */
[----:B0-----:R-:W-:-:S03]  /*a860*/  PRMT R134, R251, 0x7632, R250 ;  /* 0x00007632fb867816 */ /* 0x001fc600000000fa */
[----:B------:R-:W-:Y:S01]  /*a870*/  SHFL.DOWN PT, R209, R144, 0x4, 0x1f ;  /* 0x08801f0090d17f89 */ /* 0x000fe200000e0000 */
[----:B------:R-:W-:-:S03]  /*a880*/  PRMT R135, R252, 0x5410, R250 ;  /* 0x00005410fc877816 */ /* 0x000fc600000000fa */
[----:B------:R-:W-:Y:S04]  /*a890*/  SHFL.DOWN PT, R158, R134, 0x4, 0x1f ;  /* 0x08801f00869e7f89 */ /* 0x000fe800000e0000 */
[----:B------:R-:W0:Y:S04]  /*a8a0*/  SHFL.DOWN PT, R159, R135, 0x4, 0x1f ;  /* 0x08801f00879f7f89 */ /* 0x000e2800000e0000 */
[----:B------:R-:W-:Y:S04]  /*a8b0*/  SHFL.DOWN PT, R210, R145, 0x4, 0x1f ;  /* 0x08801f0091d27f89 */ /* 0x000fe800000e0000 */
[----:B----4-:R-:W-:Y:S04]  /*a8c0*/  STL.64 [R1+0x450], R212 ;  /* 0x000450d401007387 */ /* 0x010fe80000100a00 */
[----:B------:R-:W-:Y:S04]  /*a8d0*/  SHFL.DOWN PT, R211, R146, 0x4, 0x1f ;  /* 0x08801f0092d37f89 */ /* 0x000fe800000e0000 */
[----:B------:R-:W-:Y:S04]  /*a8e0*/  SHFL.DOWN PT, R212, R147, 0x4, 0x1f ;  /* 0x08801f0093d47f89 */ /* 0x000fe800000e0000 */
[----:B------:R-:W-:Y:S04]  /*a8f0*/  SHFL.DOWN PT, R133, R133, 0x4, 0x1f ;  /* 0x08801f0085857f89 */ /* 0x000fe800000e0000 */
[----:B0-----:R0:W-:Y:S04]  /*a900*/  STL.64 [R1+0x508], R158 ;  /* 0x0005089e01007387 */ /* 0x0011e80000100a00 */
[----:B------:R-:W-:Y:S04]  /*a910*/  SHFL.DOWN PT, R213, R150, 0x4, 0x1f ;  /* 0x08801f0096d57f89 */ /* 0x000fe800000e0000 */
[----:B------:R1:W-:Y:S01]  /*a920*/  STL.64 [R1+0x448], R214 ;  /* 0x000448d601007387 */ /* 0x0003e20000100a00 */
[----:B0-----:R-:W-:-:S03]  /*a930*/  IMAD.MOV.U32 R158, RZ, RZ, R151 ;  /* 0x000000ffff9e7224 */ /* 0x001fc600078e0097 */
[----:B------:R-:W-:Y:S01]  /*a940*/  STL.64 [R1+0x390], R220 ;  /* 0x000390dc01007387 */ /* 0x000fe20000100a00 */
[----:B------:R-:W-:-:S03]  /*a950*/  IMAD.MOV.U32 R159, RZ, RZ, R202 ;  /* 0x000000ffff9f7224 */ /* 0x000fc600078e00ca */
        /* <DEDUP_REMOVED lines=11> */
[----:B--2---:R-:W-:Y:S01]  /*aa10*/  MOV R158, R205 ;  /* 0x000000cd009e7202 */ /* 0x004fe20000000f00 */
[----:B------:R-:W-:-:S02]  /*aa20*/  IMAD.MOV.U32 R159, RZ, RZ, R206 ;  /* 0x000000ffff9f7224 */ /* 0x000fc400078e00ce */
[----:B------:R-:W-:Y:S01]  /*aa30*/  SHFL.DOWN PT, R216, R52, 0x4, 0x1f ;  /* 0x08801f0034d87f89 */ /* 0x000fe200000e0000 */
[----:B-1----:R-:W-:-:S03]  /*aa40*/  ISETP.GT.AND P0, PT, R214, 0x1b, PT ;  /* 0x0000001bd600780c */ /* 0x002fc60003f04270 */
        /* <DEDUP_REMOVED lines=11> */
[----:B0-----:R-:W-:Y:S02]  /*ab00*/  IMAD.MOV.U32 R158, RZ, RZ, R209 ;  /* 0x000000ffff9e7224 */ /* 0x001fe400078e00d1 */
[----:B------:R-:W-:-:S05]  /*ab10*/  IMAD.MOV.U32 R159, RZ, RZ, R210 ;  /* 0x000000ffff9f7224 */ /* 0x000fca00078e00d2 */
[----:B------:R0:W-:Y:S02]  /*ab20*/  STL.64 [R1+0x530], R158 ;  /* 0x0005309e01007387 */ /* 0x0001e40000100a00 */
[----:B0-----:R-:W-:Y:S02]  /*ab30*/  IMAD.MOV.U32 R158, RZ, RZ, R211 ;  /* 0x000000ffff9e7224 */ /* 0x001fe400078e00d3 */
[----:B------:R-:W-:-:S05]  /*ab40*/  IMAD.MOV.U32 R159, RZ, RZ, R212 ;  /* 0x000000ffff9f7224 */ /* 0x000fca00078e00d4 */
[----:B------:R0:W-:Y:S02]  /*ab50*/  STL.64 [R1+0x538], R158 ;  /* 0x0005389e01007387 */ /* 0x0001e40000100a00 */
[----:B0-----:R-:W-:Y:S01]  /*ab60*/  MOV R159, R133 ;  /* 0x00000085009f7202 */ /* 0x001fe20000000f00 */
        /* <DEDUP_REMOVED lines=132> */
[----:B-1----:R-:W-:-:S07]  /*b3b0*/  HFMA2 R7, -RZ, RZ, 0, 0 ;  /* 0x00000000ff077431 */ /* 0x002fce00000001ff */
.L_x_844:
        /* <DEDUP_REMOVED lines=16> */
.L_x_843:
        /* <DEDUP_REMOVED lines=11> */
.L_x_824:
        /* <DEDUP_REMOVED lines=12> */
.L_x_825:
[----:B------:R-:W-:Y:S05]  /*b630*/  BSYNC.RELIABLE B2 ;  /* 0x0000000000027941 */ /* 0x000fea0003800100 */
.L_x_823:
[----:B------:R-:W-:-:S05]  /*b640*/  PRMT R6, R11, 0x7632, R6 ;  /* 0x000076320b067816 */ /* 0x000fca0000000006 */
[----:B------:R-:W-:Y:S04]  /*b650*/  STL.U16 [R8+0x200], R6 ;  /* 0x0002000608007387 */ /* 0x000fe80000100400 */
[----:B------:R-:W2:Y:S04]  /*b660*/  LDL R11, [R2+-0x1fc] ;  /* 0xfffe0400020b7983 */ /* 0x000ea80000100800 */
[----:B--2---:R-:W-:Y:S04]  /*b670*/  STL [R2+-0x200], R11 ;  /* 0xfffe000b02007387 */ /* 0x004fe80000100800 */
[----:B------:R2:W-:Y:S04]  /*b680*/  STL.U16 [R8+0x202], R4 ;  /* 0x0002020408007387 */ /* 0x0005e80000100400 */
[----:B-----5:R3:W-:Y:S04]  /*b690*/  STL [R2+-0x1fc], R9 ;  /* 0xfffe040902007387 */ /* 0x0207e80000100800 */
[----:B--2---:R3:W5:Y:S02]  /*b6a0*/  LDL.U16 R4, [R8+0x200] ;  /* 0x0002000008047983 */ /* 0x0047640000100400 */
.L_x_826:
[----:B------:R-:W-:Y:S05]  /*b6b0*/  BSYNC.RECONVERGENT B1 ;  /* 0x0000000000017941 */ /* 0x000fea0003800200 */
.L_x_822:
[----:B---3--:R-:W2:Y:S01]  /*b6c0*/  LDL.U16 R9, [R8+0x1fe] ;  /* 0x0001fe0008097983 */ /* 0x008ea20000100400 */
[----:B------:R-:W-:Y:S04]  /*b6d0*/  BSSY.RECONVERGENT B1, `(.L_x_827) ;  /* 0x0000019000017945 */ /* 0x000fe80003800200 */
[----:B------:R-:W-:Y:S01]  /*b6e0*/  BSSY.RELIABLE B2, `(.L_x_828) ;  /* 0x0000011000027945 */ /* 0x000fe20003800100 */
[----:B--2--5:R-:W-:-:S13]  /*b6f0*/  HSETP2.GT.AND P1, PT, R4.H0_H0, R9.H0_H0, PT ;  /* 0x2000000904007234 */ /* 0x024fda0003f24800 */
[----:B------:R-:W-:Y:S05]  /*b700*/  @!P1 BRA `(.L_x_829) ;  /* 0x0000000000089947 */ /* 0x000fea0003800000 */
[----:B------:R2:W5:Y:S01]  /*b710*/  LDL R11, [R2+-0x204] ;  /* 0xfffdfc00020b7983 */ /* 0x0005620000100800 */
[----:B------:R-:W-:Y:S05]  /*b720*/  BRA `(.L_x_830) ;  /* 0x0000000000307947 */ /* 0x000fea0003800000 */
.L_x_829:
        /* <DEDUP_REMOVED lines=12> */
.L_x_830:
[----:B------:R-:W-:Y:S05]  /*b7f0*/  BSYNC.RELIABLE B2 ;  /* 0x0000000000027941 */ /* 0x000fea0003800100 */
.L_x_828:
[----:B------:R-:W-:Y:S04]  /*b800*/  STL.U16 [R8+0x1fe], R4 ;  /* 0x0001fe0408007387 */ /* 0x000fe80000100400 */
[----:B------:R-:W3:Y:S04]  /*b810*/  LDL R13, [R2+-0x200] ;  /* 0xfffe0000020d7983 */ /* 0x000ee80000100800 */
[----:B---3--:R-:W-:Y:S04]  /*b820*/  STL [R2+-0x204], R13 ;  /* 0xfffdfc0d02007387 */ /* 0x008fe80000100800 */
[----:B------:R3:W-:Y:S04]  /*b830*/  STL.U16 [R8+0x200], R9 ;  /* 0x0002000908007387 */ /* 0x0007e80000100400 */
[----:B-----5:R4:W-:Y:S04]  /*b840*/  STL [R2+-0x200], R11 ;  /* 0xfffe000b02007387 */ /* 0x0209e80000100800 */
[----:B---3--:R4:W5:Y:S02]  /*b850*/  LDL.U16 R9, [R8+0x1fe] ;  /* 0x0001fe0008097983 */ /* 0x0089640000100400 */
.L_x_831:
[----:B------:R-:W-:Y:S05]  /*b860*/  BSYNC.RECONVERGENT B1 ;  /* 0x0000000000017941 */ /* 0x000fea0003800200 */
.L_x_827:
[----:B------:R-:W3:Y:S01]  /*b870*/  LDL.U16 R6, [R8+0x1fc] ;  /* 0x0001fc0008067983 */ /* 0x000ee20000100400 */
[----:B------:R-:W-:Y:S04]  /*b880*/  BSSY.RECONVERGENT B1, `(.L_x_832) ;  /* 0x0000018000017945 */ /* 0x000fe80003800200 */
[----:B------:R-:W-:Y:S01]  /*b890*/  BSSY.RELIABLE B2, `(.L_x_833) ;  /* 0x0000011000027945 */ /* 0x000fe20003800100 */
[----:B---3-5:R-:W-:-:S13]  /*b8a0*/  HSETP2.GT.AND P1, PT, R9.H0_H0, R6.H0_H0, PT ;  /* 0x2000000609007234 */ /* 0x028fda0003f24800 */
[----:B------:R-:W-:Y:S05]  /*b8b0*/  @!P1 BRA `(.L_x_834) ;  /* 0x0000000000089947 */ /* 0x000fea0003800000 */
[----:B----4-:R3:W5:Y:S01]  /*b8c0*/  LDL R11, [R2+-0x208] ;  /* 0xfffdf800020b7983 */ /* 0x0107620000100800 */
[----:B------:R-:W-:Y:S05]  /*b8d0*/  BRA `(.L_x_835) ;  /* 0x0000000000307947 */ /* 0x000fea0003800000 */
.L_x_834:
        /* <DEDUP_REMOVED lines=12> */
.L_x_835:
[----:B------:R-:W-:Y:S05]  /*b9a0*/  BSYNC.RELIABLE B2 ;  /* 0x0000000000027941 */ /* 0x000fea0003800100 */
.L_x_833:
[----:B------:R4:W-:Y:S04]  /*b9b0*/  STL.U16 [R8+0x1fc], R9 ;  /* 0x0001fc0908007387 */ /* 0x0009e80000100400 */
[----:B------:R-:W2:Y:S04]  /*b9c0*/  LDL R13, [R2+-0x204] ;  /* 0xfffdfc00020d7983 */ /* 0x000ea80000100800 */
[----:B--2---:R4:W-:Y:S04]  /*b9d0*/  STL [R2+-0x208], R13 ;  /* 0xfffdf80d02007387 */ /* 0x0049e80000100800 */
[----:B------:R4:W-:Y:S04]  /*b9e0*/  STL.U16 [R8+0x1fe], R6 ;  /* 0x0001fe0608007387 */ /* 0x0009e80000100400 */
[----:B-----5:R4:W-:Y:S02]  /*b9f0*/  STL [R2+-0x204], R11 ;  /* 0xfffdfc0b02007387 */ /* 0x0209e40000100800 */
.L_x_836:
[----:B------:R-:W-:Y:S05]  /*ba00*/  BSYNC.RECONVERGENT B1 ;  /* 0x0000000000017941 */ /* 0x000fea0003800200 */
.L_x_832:
        /* <DEDUP_REMOVED lines=13> */
.L_x_840:
        /* <DEDUP_REMOVED lines=12> */
.L_x_841:
[----:B------:R-:W-:Y:S05]  /*bba0*/  BSYNC.RELIABLE B2 ;  /* 0x0000000000027941 */ /* 0x000fea0003800100 */
.L_x_839:
[----:B------:R0:W-:Y:S04]  /*bbb0*/  STL.U16 [R4+0x200], R13 ;  /* 0x0002000d04007387 */ /* 0x0001e80000100400 */
[----:B------:R-:W2:Y:S04]  /*bbc0*/  LDL R6, [R2+-0x208] ;  /* 0xfffdf80002067983 */ /* 0x000ea80000100800 */
[----:B--2---:R0:W-:Y:S04]  /*bbd0*/  STL [R9], R6 ;  /* 0x0000000609007387 */ /* 0x0041e80000100800 */
[----:B------:R0:W-:Y:S04]  /*bbe0*/  STL.U16 [R8+0x1fc], R10 ;  /* 0x0001fc0a08007387 */ /* 0x0001e80000100400 */
[----:B-----5:R0:W-:Y:S02]  /*bbf0*/  STL [R2+-0x208], R11 ;  /* 0xfffdf80b02007387 */ /* 0x0201e40000100800 */
.L_x_842:
[----:B------:R-:W-:Y:S05]  /*bc00*/  BSYNC.RECONVERGENT B1 ;  /* 0x0000000000017941 */ /* 0x000fea0003800200 */
.L_x_838:
[----:B------:R-:W-:Y:S01]  /*bc10*/  IADD3 R5, PT, PT, R5, -0x4, RZ ;  /* 0xfffffffc05057810 */ /* 0x000fe20007ffe0ff */
[----:B------:R-:W-:Y:S06]  /*bc20*/  BRA `(.L_x_843) ;  /* 0xfffffff800247947 */ /* 0x000fec000383ffff */
.L_x_837:
        /* <DEDUP_REMOVED lines=158> */
.L_x_821:
[----:B------:R-:W-:Y:S05]  /*c610*/  BSYNC.RECONVERGENT B0 ;  /* 0x0000000000007941 */ /* 0x000fea0003800200 */
.L_x_820:
        /* <DEDUP_REMOVED lines=86> */
[----:B--2---:R-:W-:-:S03]  /*cb80*/  IMAD.MOV.U32 R149, RZ, RZ, R161 ;  /* 0x000000ffff957224 */ /* 0x004fc600078e00a1 */
[----:B------:R-:W-:Y:S01]  /*cb90*/  STL.64 [R1+0x370], R140 ;  /* 0x0003708c01007387 */ /* 0x000fe20000100a00 */
[----:B------:R-:W-:Y:S01]  /*cba0*/  IMAD.MOV.U32 R148, RZ, RZ, R162 ;  /* 0x000000ffff947224 */ /* 0x000fe200078e00a2 */
[----:B----4-:R-:W-:Y:S02]  /*cbb0*/  MOV R133, R166 ;  /* 0x000000a600857202 */ /* 0x010fe40000000f00 */
[----:B------:R-:W-:Y:S04]  /*cbc0*/  SHFL.DOWN PT, R140, R64, 0x8, 0x1f ;  /* 0x09001f00408c7f89 */ /* 0x000fe800000e0000 */
[----:B------:R-:W2:Y:S04]  /*cbd0*/  SHFL.DOWN PT, R141, R65, 0x8, 0x1f ;  /* 0x09001f00418d7f89 */ /* 0x000ea800000e0000 */
[----:B0-----:R-:W-:Y:S04]  /*cbe0*/  STL.64 [R1+0x470], R204 ;  /* 0x000470cc01007387 */ /* 0x001fe80000100a00 */
[----:B------:R0:W-:Y:S04]  /*cbf0*/  STL.64 [R1+0x480], R158 ;  /* 0x0004809e01007387 */ /* 0x0001e80000100a00 */
[----:B------:R4:W-:Y:S04]  /*cc00*/  STL.64 [R1+0x488], R150 ;  /* 0x0004889601007387 */ /* 0x0009e80000100a00 */
[----:B------:R1:W2:Y:S04]  /*cc10*/  SHFL.DOWN PT, R205, R149, 0x8, 0x1f ;  /* 0x09001f0095cd7f89 */ /* 0x0002a800000e0000 */
[----:B------:R3:W2:Y:S01]  /*cc20*/  SHFL.DOWN PT, R204, R148, 0x8, 0x1f ;  /* 0x09001f0094cc7f89 */ /* 0x0006a200000e0000 */
        /* <DEDUP_REMOVED lines=25> */
[----:B--2---:R-:W-:-:S03]  /*cdc0*/  IMAD.MOV.U32 R133, RZ, RZ, R170 ;  /* 0x000000ffff857224 */ /* 0x004fc600078e00aa */
        /* <DEDUP_REMOVED lines=12> */
[----:B-1----:R-:W-:Y:S01]  /*ce90*/  IMAD.MOV.U32 R134, RZ, RZ, R205 ;  /* 0x000000ffff867224 */ /* 0x002fe200078e00cd */
[----:B------:R-:W-:-:S02]  /*cea0*/  MOV R135, R204 ;  /* 0x000000cc00877202 */ /* 0x000fc40000000f00 */
[----:B------:R-:W-:Y:S04]  /*ceb0*/  STL.64 [R1+0x400], R144 ;  /* 0x0004009001007387 */ /* 0x000fe80000100a00 */
        /* <DEDUP_REMOVED lines=18> */
[----:B----4-:R-:W-:-:S03]  /*cfe0*/  IMAD.MOV.U32 R134, RZ, RZ, R158 ;  /* 0x000000ffff867224 */ /* 0x010fc600078e009e */
[----:B0-----:R-:W-:Y:S01]  /*cff0*/  STL.64 [R1+0x4b0], R140 ;  /* 0x0004b08c01007387 */ /* 0x001fe20000100a00 */
[----:B------:R-:W-:-:S03]  /*d000*/  IMAD.MOV.U32 R135, RZ, RZ, R151 ;  /* 0x000000ffff877224 */ /* 0x000fc600078e0097 */
[----:B------:R-:W-:Y:S04]  /*d010*/  SHFL.DOWN PT, R140, R10, 0x8, 0x1f ;  /* 0x09001f000a8c7f89 */ /* 0x000fe800000e0000 */
[----:B------:R0:W-:Y:S04]  /*d020*/  STL.64 [R1+0x560], R134 ;  /* 0x0005608601007387 */ /* 0x0001e80000100a00 */
[----:B------:R-:W4:Y:S04]  /*d030*/  SHFL.DOWN PT, R141, R11, 0x8, 0x1f ;  /* 0x09001f000b8d7f89 */ /* 0x000f2800000e0000 */
[----:B-1----:R-:W-:Y:S01]  /*d040*/  STL.64 [R1+0x4a0], R144 ;  /* 0x0004a09001007387 */ /* 0x002fe20000100a00 */
[----:B0-----:R-:W-:-:S03]  /*d050*/  IMAD.MOV.U32 R134, RZ, RZ, R150 ;  /* 0x000000ffff867224 */ /* 0x001fc600078e0096 */
[----:B------:R-:W-:Y:S01]  /*d060*/  STL.64 [R1+0x4a8], R142 ;  /* 0x0004a88e01007387 */ /* 0x000fe20000100a00 */
[----:B------:R-:W-:-:S03]  /*d070*/  IMAD.MOV.U32 R135, RZ, RZ, R149 ;  /* 0x000000ffff877224 */ /* 0x000fc600078e0095 */
[----:B------:R-:W-:Y:S04]  /*d080*/  SHFL.DOWN PT, R144, R14, 0x8, 0x1f ;  /* 0x09001f000e907f89 */ /* 0x000fe800000e0000 */
[----:B------:R0:W-:Y:S04]  /*d090*/  STL.64 [R1+0x568], R134 ;  /* 0x0005688601007387 */ /* 0x0001e80000100a00 */
[----:B------:R-:W1:Y:S04]  /*d0a0*/  SHFL.DOWN PT, R145, R15, 0x8, 0x1f ;  /* 0x09001f000f917f89 */ /* 0x000e6800000e0000 */
[----:B------:R-:W-:Y:S01]  /*d0b0*/  SHFL.DOWN PT, R142, R12, 0x8, 0x1f ;  /* 0x09001f000c8e7f89 */ /* 0x000fe200000e0000 */
[----:B0-----:R-:W-:Y:S01]  /*d0c0*/  IMAD.MOV.U32 R134, RZ, RZ, R148 ;  /* 0x000000ffff867224 */ /* 0x001fe200078e0094 */
[----:B------:R-:W-:-:S02]  /*d0d0*/  MOV R135, R133 ;  /* 0x0000008500877202 */ /* 0x000fc40000000f00 */
[----:B------:R-:W0:Y:S01]  /*d0e0*/  SHFL.DOWN PT, R143, R13, 0x8, 0x1f ;  /* 0x09001f000d8f7f89 */ /* 0x000e2200000e0000 */
[----:B------:R-:W-:-:S03]  /*d0f0*/  IMAD.MOV.U32 R133, RZ, RZ, R174 ;  /* 0x000000ffff857224 */ /* 0x000fc600078e00ae */
        /* <DEDUP_REMOVED lines=18> */
[----:B------:R-:W-:Y:S01]  /*d220*/  IMAD.MOV.U32 R138, RZ, RZ, R176 ;  /* 0x000000ffff8a7224 */ /* 0x000fe200078e00b0 */
[----:B---3--:R-:W-:Y:S01]  /*d230*/  MOV R134, R188 ;  /* 0x000000bc00867202 */ /* 0x008fe20000000f00 */
[----:B----4-:R-:W-:Y:S01]  /*d240*/  IMAD.MOV.U32 R133, RZ, RZ, R189 ;  /* 0x000000ffff857224 */ /* 0x010fe200078e00bd */
[----:B------:R-:W3:Y:S04]  /*d250*/  SHFL.DOWN PT, R151, R139, 0x8, 0x1f ;  /* 0x09001f008b977f89 */ /* 0x000ee800000e0000 */
[----:B------:R-:W4:Y:S01]  /*d260*/  SHFL.DOWN PT, R150, R138, 0x8, 0x1f ;  /* 0x09001f008a967f89 */ /* 0x000f2200000e0000 */
[----:B-1----:R-:W-:Y:S01]  /*d270*/  IMAD.MOV.U32 R141, RZ, RZ, R177 ;  /* 0x000000ffff8d7224 */ /* 0x002fe200078e00b1 */
[----:B------:R-:W-:-:S02]  /*d280*/  MOV R140, R178 ;  /* 0x000000b2008c7202 */ /* 0x000fc40000000f00 */
[----:B------:R1:W-:Y:S04]  /*d290*/  STL.64 [R1+0x4d8], R144 ;  /* 0x0004d89001007387 */ /* 0x0003e80000100a00 */
[----:B0-----:R0:W-:Y:S04]  /*d2a0*/  STL.64 [R1+0x4e0], R142 ;  /* 0x0004e08e01007387 */ /* 0x0011e80000100a00 */
[----:B------:R-:W4:Y:S01]  /*d2b0*/  SHFL.DOWN PT, R149, R141, 0x8, 0x1f ;  /* 0x09001f008d957f89 */ /* 0x000f2200000e0000 */
[----:B-1----:R-:W-:-:S03]  /*d2c0*/  IMAD.MOV.U32 R144, RZ, RZ, R179 ;  /* 0x000000ffff907224 */ /* 0x002fc600078e00b3 */
[----:B------:R-:W1:Y:S01]  /*d2d0*/  SHFL.DOWN PT, R148, R140, 0x8, 0x1f ;  /* 0x09001f008c947f89 */ /* 0x000e6200000e0000 */
[----:B------:R-:W-:Y:S02]  /*d2e0*/  IMAD.MOV.U32 R145, RZ, RZ, R183 ;  /* 0x000000ffff917224 */ /* 0x000fe400078e00b7 */
[----:B0-----:R-:W-:Y:S01]  /*d2f0*/  IMAD.MOV.U32 R143, RZ, RZ, R180 ;  /* 0x000000ffff8f7224 */ /* 0x001fe200078e00b4 */
[----:B--2---:R0:W-:Y:S01]  /*d300*/  STL.64 [R1+0x4d0], R146 ;  /* 0x0004d09201007387 */ /* 0x0041e20000100a00 */
        /* <DEDUP_REMOVED lines=15> */
[----:B--2---:R-:W-:-:S03]  /*d400*/  IMAD.MOV.U32 R134, RZ, RZ, R159 ;  /* 0x000000ffff867224 */ /* 0x004fc600078e009f */
[----:B------:R-:W-:Y:S01]  /*d410*/  SHFL.DOWN PT, R133, R133, 0x8, 0x1f ;  /* 0x09001f0085857f89 */ /* 0x000fe200000e0000 */
[----:B------:R-:W-:Y:S02]  /*d420*/  IMAD.MOV.U32 R135, RZ, RZ, R158 ;  /* 0x000000ffff877224 */ /* 0x000fe400078e009e */
[----:B---3--:R-:W-:Y:S01]  /*d430*/  IMAD.MOV.U32 R145, RZ, RZ, R201 ;  /* 0x000000ffff917224 */ /* 0x008fe200078e00c9 */
[----:B------:R-:W-:Y:S01]  /*d440*/  SHFL.DOWN PT, R208, R124, 0x8, 0x1f ;  /* 0x09001f007cd07f89 */ /* 0x000fe200000e0000 */
[----:B0-----:R-:W-:-:S03]  /*d450*/  MOV R142, R152 ;  /* 0x00000098008e7202 */ /* 0x001fc60000000f00 */
[----:B------:R0:W-:Y:S04]  /*d460*/  STL.64 [R1+0x580], R134 ;  /* 0x0005808601007387 */ /* 0x0001e80000100a00 */
[----:B------:R-:W2:Y:S04]  /*d470*/  SHFL.DOWN PT, R209, R125, 0x8, 0x1f ;  /* 0x09001f007dd17f89 */ /* 0x000ea800000e0000 */
        /* <DEDUP_REMOVED lines=9> */
[----:B-1----:R-:W-:-:S02]  /*d510*/  IMAD.MOV.U32 R135, RZ, RZ, R148 ;  /* 0x000000ffff877224 */ /* 0x002fc400078e0094 */
[----:B------:R-:W1:Y:S04]  /*d520*/  SHFL.DOWN PT, R215, R131, 0x8, 0x1f ;  /* 0x09001f0083d77f89 */ /* 0x000e6800000e0000 */
[----:B------:R3:W-:Y:S04]  /*d530*/  STL.64 [R1+0x590], R134 ;  /* 0x0005908601007387 */ /* 0x0007e80000100a00 */
[----:B--2---:R-:W-:Y:S04]  /*d540*/  STL.64 [R1+0x320], R208 ;  /* 0x000320d001007387 */ /* 0x004fe80000100a00 */
        /* <DEDUP_REMOVED lines=27> */
[----:B--2---:R-:W-:-:S03]  /*d700*/  PRMT R145, R242, 0x5410, R241 ;  /* 0x00005410f2917816 */ /* 0x004fc600000000f1 */
        /* <DEDUP_REMOVED lines=10> */
[----:B--2---:R-:W-:-:S03]  /*d7b0*/  IMAD.MOV.U32 R134, RZ, RZ, R136 ;  /* 0x000000ffff867224 */ /* 0x004fc600078e0088 */
        /* <DEDUP_REMOVED lines=9> */
[----:B-1----:R-:W-:Y:S01]  /*d850*/  STL.64 [R1+0x308], R214 ;  /* 0x000308d601007387 */ /* 0x002fe20000100a00 */
[----:B------:R-:W-:Y:S02]  /*d860*/  IMAD.MOV.U32 R134, RZ, RZ, R192 ;  /* 0x000000ffff867224 */ /* 0x000fe400078e00c0 */
[----:B--2---:R-:W-:Y:S01]  /*d870*/  IMAD.MOV.U32 R136, RZ, RZ, R154 ;  /* 0x000000ffff887224 */ /* 0x004fe200078e009a */
        /* <DEDUP_REMOVED lines=259> */
.L_x_869:
        /* <DEDUP_REMOVED lines=16> */
.L_x_868:
        /* <DEDUP_REMOVED lines=11> */
.L_x_849:
        /* <DEDUP_REMOVED lines=12> */
.L_x_850:
[----:B------:R-:W-:Y:S05]  /*eb20*/  BSYNC.RELIABLE B2 ;  /* 0x0000000000027941 */ /* 0x000fea0003800100 */
.L_x_848:
[----:B------:R-:W-:-:S05]  /*eb30*/  PRMT R6, R11, 0x7632, R6 ;  /* 0x000076320b067816 */ /* 0x000fca0000000006 */
[----:B------:R-:W-:Y:S04]  /*eb40*/  STL.U16 [R8+0x200], R6 ;  /* 0x0002000608007387 */ /* 0x000fe80000100400 */
[----:B------:R-:W2:Y:S04]  /*eb50*/  LDL R11, [R2+-0x1fc] ;  /* 0xfffe0400020b7983 */ /* 0x000ea80000100800 */
[----:B--2---:R-:W-:Y:S04]  /*eb60*/  STL [R2+-0x200], R11 ;  /* 0xfffe000b02007387 */ /* 0x004fe80000100800 */
[----:B------:R2:W-:Y:S04]  /*eb70*/  STL.U16 [R8+0x202], R4 ;  /* 0x0002020408007387 */ /* 0x0005e80000100400 */
[----:B-----5:R3:W-:Y:S04]  /*eb80*/  STL [R2+-0x1fc], R9 ;  /* 0xfffe040902007387 */ /* 0x0207e80000100800 */
[----:B--2---:R3:W5:Y:S02]  /*eb90*/  LDL.U16 R4, [R8+0x200] ;  /* 0x0002000008047983 */ /* 0x0047640000100400 */
.L_x_851:
[----:B------:R-:W-:Y:S05]  /*eba0*/  BSYNC.RECONVERGENT B1 ;  /* 0x0000000000017941 */ /* 0x000fea0003800200 */
.L_x_847:
[----:B---3--:R-:W2:Y:S01]  /*ebb0*/  LDL.U16 R9, [R8+0x1fe] ;  /* 0x0001fe0008097983 */ /* 0x008ea20000100400 */
[----:B------:R-:W-:Y:S04]  /*ebc0*/  BSSY.RECONVERGENT B1, `(.L_x_852) ;  /* 0x0000019000017945 */ /* 0x000fe80003800200 */
[----:B------:R-:W-:Y:S01]  /*ebd0*/  BSSY.RELIABLE B2, `(.L_x_853) ;  /* 0x0000011000027945 */ /* 0x000fe20003800100 */
[----:B--2--5:R-:W-:-:S13]  /*ebe0*/  HSETP2.GT.AND P1, PT, R4.H0_H0, R9.H0_H0, PT ;  /* 0x2000000904007234 */ /* 0x024fda0003f24800 */
[----:B------:R-:W-:Y:S05]  /*ebf0*/  @!P1 BRA `(.L_x_854) ;  /* 0x0000000000089947 */ /* 0x000fea0003800000 */
[----:B------:R2:W5:Y:S01]  /*ec00*/  LDL R11, [R2+-0x204] ;  /* 0xfffdfc00020b7983 */ /* 0x0005620000100800 */
[----:B------:R-:W-:Y:S05]  /*ec10*/  BRA `(.L_x_855) ;  /* 0x0000000000307947 */ /* 0x000fea0003800000 */
.L_x_854:
        /* <DEDUP_REMOVED lines=12> */
.L_x_855:
[----:B------:R-:W-:Y:S05]  /*ece0*/  BSYNC.RELIABLE B2 ;  /* 0x0000000000027941 */ /* 0x000fea0003800100 */
.L_x_853:
[----:B------:R-:W-:Y:S04]  /*ecf0*/  STL.U16 [R8+0x1fe], R4 ;  /* 0x0001fe0408007387 */ /* 0x000fe80000100400 */
[----:B------:R-:W3:Y:S04]  /*ed00*/  LDL R13, [R2+-0x200] ;  /* 0xfffe0000020d7983 */ /* 0x000ee80000100800 */
[----:B---3--:R-:W-:Y:S04]  /*ed10*/  STL [R2+-0x204], R13 ;  /* 0xfffdfc0d02007387 */ /* 0x008fe80000100800 */
[----:B------:R3:W-:Y:S04]  /*ed20*/  STL.U16 [R8+0x200], R9 ;  /* 0x0002000908007387 */ /* 0x0007e80000100400 */
[----:B-----5:R4:W-:Y:S04]  /*ed30*/  STL [R2+-0x200], R11 ;  /* 0xfffe000b02007387 */ /* 0x0209e80000100800 */
[----:B---3--:R4:W5:Y:S02]  /*ed40*/  LDL.U16 R9, [R8+0x1fe] ;  /* 0x0001fe0008097983 */ /* 0x0089640000100400 */
.L_x_856:
[----:B------:R-:W-:Y:S05]  /*ed50*/  BSYNC.RECONVERGENT B1 ;  /* 0x0000000000017941 */ /* 0x000fea0003800200 */
.L_x_852:
[----:B------:R-:W3:Y:S01]  /*ed60*/  LDL.U16 R6, [R8+0x1fc] ;  /* 0x0001fc0008067983 */ /* 0x000ee20000100400 */
[----:B------:R-:W-:Y:S04]  /*ed70*/  BSSY.RECONVERGENT B1, `(.L_x_857) ;  /* 0x0000018000017945 */ /* 0x000fe80003800200 */
[----:B------:R-:W-:Y:S01]  /*ed80*/  BSSY.RELIABLE B2, `(.L_x_858) ;  /* 0x0000011000027945 */ /* 0x000fe20003800100 */
[----:B---3-5:R-:W-:-:S13]  /*ed90*/  HSETP2.GT.AND P1, PT, R9.H0_H0, R6.H0_H0, PT ;  /* 0x2000000609007234 */ /* 0x028fda0003f24800 */
[----:B------:R-:W-:Y:S05]  /*eda0*/  @!P1 BRA `(.L_x_859) ;  /* 0x0000000000089947 */ /* 0x000fea0003800000 */
[----:B----4-:R3:W5:Y:S01]  /*edb0*/  LDL R11, [R2+-0x208] ;  /* 0xfffdf800020b7983 */ /* 0x0107620000100800 */
[----:B------:R-:W-:Y:S05]  /*edc0*/  BRA `(.L_x_860) ;  /* 0x0000000000307947 */ /* 0x000fea0003800000 */
.L_x_859:
        /* <DEDUP_REMOVED lines=12> */
.L_x_860:
[----:B------:R-:W-:Y:S05]  /*ee90*/  BSYNC.RELIABLE B2 ;  /* 0x0000000000027941 */ /* 0x000fea0003800100 */
.L_x_858:
[----:B------:R4:W-:Y:S04]  /*eea0*/  STL.U16 [R8+0x1fc], R9 ;  /* 0x0001fc0908007387 */ /* 0x0009e80000100400 */
[----:B------:R-:W2:Y:S04]  /*eeb0*/  LDL R13, [R2+-0x204] ;  /* 0xfffdfc00020d7983 */ /* 0x000ea80000100800 */
[----:B--2---:R4:W-:Y:S04]  /*eec0*/  STL [R2+-0x208], R13 ;  /* 0xfffdf80d02007387 */ /* 0x0049e80000100800 */
[----:B------:R4:W-:Y:S04]  /*eed0*/  STL.U16 [R8+0x1fe], R6 ;  /* 0x0001fe0608007387 */ /* 0x0009e80000100400 */
[----:B-----5:R4:W-:Y:S02]  /*eee0*/  STL [R2+-0x204], R11 ;  /* 0xfffdfc0b02007387 */ /* 0x0209e40000100800 */
.L_x_861:
[----:B------:R-:W-:Y:S05]  /*eef0*/  BSYNC.RECONVERGENT B1 ;  /* 0x0000000000017941 */ /* 0x000fea0003800200 */
.L_x_857:
        /* <DEDUP_REMOVED lines=13> */
.L_x_865:
        /* <DEDUP_REMOVED lines=12> */
.L_x_866:
[----:B------:R-:W-:Y:S05]  /*f090*/  BSYNC.RELIABLE B2 ;  /* 0x0000000000027941 */ /* 0x000fea0003800100 */
.L_x_864:
[----:B------:R0:W-:Y:S04]  /*f0a0*/  STL.U16 [R4+0x200], R13 ;  /* 0x0002000d04007387 */ /* 0x0001e80000100400 */
[----:B------:R-:W2:Y:S04]  /*f0b0*/  LDL R6, [R2+-0x208] ;  /* 0xfffdf80002067983 */ /* 0x000ea80000100800 */
[----:B--2---:R0:W-:Y:S04]  /*f0c0*/  STL [R9], R6 ;  /* 0x0000000609007387 */ /* 0x0041e80000100800 */
[----:B------:R0:W-:Y:S04]  /*f0d0*/  STL.U16 [R8+0x1fc], R10 ;  /* 0x0001fc0a08007387 */ /* 0x0001e80000100400 */
[----:B-----5:R0:W-:Y:S02]  /*f0e0*/  STL [R2+-0x208], R11 ;  /* 0xfffdf80b02007387 */ /* 0x0201e40000100800 */
.L_x_867:
[----:B------:R-:W-:Y:S05]  /*f0f0*/  BSYNC.RECONVERGENT B1 ;  /* 0x0000000000017941 */ /* 0x000fea0003800200 */
.L_x_863:
[----:B------:R-:W-:Y:S01]  /*f100*/  VIADD R5, R5, 0xfffffffc ;  /* 0xfffffffc05057836 */ /* 0x000fe20000000000 */
[----:B------:R-:W-:Y:S06]  /*f110*/  BRA `(.L_x_868) ;  /* 0xfffffff800247947 */ /* 0x000fec000383ffff */
.L_x_862:
        /* <DEDUP_REMOVED lines=158> */
.L_x_846:
[----:B------:R-:W-:Y:S05]  /*fb00*/  BSYNC.RECONVERGENT B0 ;  /* 0x0000000000007941 */ /* 0x000fea0003800200 */
.L_x_845:
        /* <DEDUP_REMOVED lines=553> */
.L_x_894:
        /* <DEDUP_REMOVED lines=16> */
.L_x_893:
        /* <DEDUP_REMOVED lines=11> */
.L_x_874:
        /* <DEDUP_REMOVED lines=12> */
.L_x_875:
[----:B------:R-:W-:Y:S05]  /*12010*/  BSYNC.RELIABLE B2 ;  /* 0x0000000000027941 */ /* 0x000fea0003800100 */
.L_x_873:
[----:B------:R-:W-:-:S05]  /*12020*/  PRMT R6, R11, 0x7632, R6 ;  /* 0x000076320b067816 */ /* 0x000fca0000000006 */
[----:B------:R-:W-:Y:S04]  /*12030*/  STL.U16 [R8+0x200], R6 ;  /* 0x0002000608007387 */ /* 0x000fe80000100400 */
[----:B------:R-:W2:Y:S04]  /*12040*/  LDL R11, [R2+-0x1fc] ;  /* 0xfffe0400020b7983 */ /* 0x000ea80000100800 */
[----:B--2---:R-:W-:Y:S04]  /*12050*/  STL [R2+-0x200], R11 ;  /* 0xfffe000b02007387 */ /* 0x004fe80000100800 */
[----:B------:R2:W-:Y:S04]  /*12060*/  STL.U16 [R8+0x202], R4 ;  /* 0x0002020408007387 */ /* 0x0005e80000100400 */
[----:B-----5:R3:W-:Y:S04]  /*12070*/  STL [R2+-0x1fc], R9 ;  /* 0xfffe040902007387 */ /* 0x0207e80000100800 */
[----:B--2---:R3:W5:Y:S02]  /*12080*/  LDL.U16 R4, [R8+0x200] ;  /* 0x0002000008047983 */ /* 0x0047640000100400 */
.L_x_876:
[----:B------:R-:W-:Y:S05]  /*12090*/  BSYNC.RECONVERGENT B1 ;  /* 0x0000000000017941 */ /* 0x000fea0003800200 */
.L_x_872:
[----:B---3--:R-:W2:Y:S01]  /*120a0*/  LDL.U16 R9, [R8+0x1fe] ;  /* 0x0001fe0008097983 */ /* 0x008ea20000100400 */
[----:B------:R-:W-:Y:S04]  /*120b0*/  BSSY.RECONVERGENT B1, `(.L_x_877) ;  /* 0x0000019000017945 */ /* 0x000fe80003800200 */
[----:B------:R-:W-:Y:S01]  /*120c0*/  BSSY.RELIABLE B2, `(.L_x_878) ;  /* 0x0000011000027945 */ /* 0x000fe20003800100 */
[----:B--2--5:R-:W-:-:S13]  /*120d0*/  HSETP2.GT.AND P1, PT, R4.H0_H0, R9.H0_H0, PT ;  /* 0x2000000904007234 */ /* 0x024fda0003f24800 */
[----:B------:R-:W-:Y:S05]  /*120e0*/  @!P1 BRA `(.L_x_879) ;  /* 0x0000000000089947 */ /* 0x000fea0003800000 */
[----:B------:R2:W5:Y:S01]  /*120f0*/  LDL R11, [R2+-0x204] ;  /* 0xfffdfc00020b7983 */ /* 0x0005620000100800 */
[----:B------:R-:W-:Y:S05]  /*12100*/  BRA `(.L_x_880) ;  /* 0x0000000000307947 */ /* 0x000fea0003800000 */
.L_x_879:
        /* <DEDUP_REMOVED lines=12> */
.L_x_880:
[----:B------:R-:W-:Y:S05]  /*121d0*/  BSYNC.RELIABLE B2 ;  /* 0x0000000000027941 */ /* 0x000fea0003800100 */
.L_x_878:
[----:B------:R-:W-:Y:S04]  /*121e0*/  STL.U16 [R8+0x1fe], R4 ;  /* 0x0001fe0408007387 */ /* 0x000fe80000100400 */
[----:B------:R-:W3:Y:S04]  /*121f0*/  LDL R13, [R2+-0x200] ;  /* 0xfffe0000020d7983 */ /* 0x000ee80000100800 */
[----:B---3--:R-:W-:Y:S04]  /*12200*/  STL [R2+-0x204], R13 ;  /* 0xfffdfc0d02007387 */ /* 0x008fe80000100800 */
[----:B------:R3:W-:Y:S04]  /*12210*/  STL.U16 [R8+0x200], R9 ;  /* 0x0002000908007387 */ /* 0x0007e80000100400 */
[----:B-----5:R4:W-:Y:S04]  /*12220*/  STL [R2+-0x200], R11 ;  /* 0xfffe000b02007387 */ /* 0x0209e80000100800 */
[----:B---3--:R4:W5:Y:S02]  /*12230*/  LDL.U16 R9, [R8+0x1fe] ;  /* 0x0001fe0008097983 */ /* 0x0089640000100400 */
.L_x_881:
[----:B------:R-:W-:Y:S05]  /*12240*/  BSYNC.RECONVERGENT B1 ;  /* 0x0000000000017941 */ /* 0x000fea0003800200 */
.L_x_877:
[----:B------:R-:W3:Y:S01]  /*12250*/  LDL.U16 R6, [R8+0x1fc] ;  /* 0x0001fc0008067983 */ /* 0x000ee20000100400 */
[----:B------:R-:W-:Y:S04]  /*12260*/  BSSY.RECONVERGENT B1, `(.L_x_882) ;  /* 0x0000018000017945 */ /* 0x000fe80003800200 */
[----:B------:R-:W-:Y:S01]  /*12270*/  BSSY.RELIABLE B2, `(.L_x_883) ;  /* 0x0000011000027945 */ /* 0x000fe20003800100 */
[----:B---3-5:R-:W-:-:S13]  /*12280*/  HSETP2.GT.AND P1, PT, R9.H0_H0, R6.H0_H0, PT ;  /* 0x2000000609007234 */ /* 0x028fda0003f24800 */
[----:B------:R-:W-:Y:S05]  /*12290*/  @!P1 BRA `(.L_x_884) ;  /* 0x0000000000089947 */ /* 0x000fea0003800000 */
[----:B----4-:R3:W5:Y:S01]  /*122a0*/  LDL R11, [R2+-0x208] ;  /* 0xfffdf800020b7983 */ /* 0x0107620000100800 */
[----:B------:R-:W-:Y:S05]  /*122b0*/  BRA `(.L_x_885) ;  /* 0x0000000000307947 */ /* 0x000fea0003800000 */
.L_x_884:
        /* <DEDUP_REMOVED lines=12> */
.L_x_885:
[----:B------:R-:W-:Y:S05]  /*12380*/  BSYNC.RELIABLE B2 ;  /* 0x0000000000027941 */ /* 0x000fea0003800100 */
.L_x_883:
[----:B------:R4:W-:Y:S04]  /*12390*/  STL.U16 [R8+0x1fc], R9 ;  /* 0x0001fc0908007387 */ /* 0x0009e80000100400 */
[----:B------:R-:W2:Y:S04]  /*123a0*/  LDL R13, [R2+-0x204] ;  /* 0xfffdfc00020d7983 */ /* 0x000ea80000100800 */
[----:B--2---:R4:W-:Y:S04]  /*123b0*/  STL [R2+-0x208], R13 ;  /* 0xfffdf80d02007387 */ /* 0x0049e80000100800 */
[----:B------:R4:W-:Y:S04]  /*123c0*/  STL.U16 [R8+0x1fe], R6 ;  /* 0x0001fe0608007387 */ /* 0x0009e80000100400 */
[----:B-----5:R4:W-:Y:S02]  /*123d0*/  STL [R2+-0x204], R11 ;  /* 0xfffdfc0b02007387 */ /* 0x0209e40000100800 */
.L_x_886:
[----:B------:R-:W-:Y:S05]  /*123e0*/  BSYNC.RECONVERGENT B1 ;  /* 0x0000000000017941 */ /* 0x000fea0003800200 */
.L_x_882:
        /* <DEDUP_REMOVED lines=13> */
.L_x_890:
        /* <DEDUP_REMOVED lines=12> */
.L_x_891:
[----:B------:R-:W-:Y:S05]  /*12580*/  BSYNC.RELIABLE B2 ;  /* 0x0000000000027941 */ /* 0x000fea0003800100 */
.L_x_889:
[----:B------:R0:W-:Y:S04]  /*12590*/  STL.U16 [R4+0x200], R13 ;  /* 0x0002000d04007387 */ /* 0x0001e80000100400 */
[----:B------:R-:W2:Y:S04]  /*125a0*/  LDL R6, [R2+-0x208] ;  /* 0xfffdf80002067983 */ /* 0x000ea80000100800 */
[----:B--2---:R0:W-:Y:S04]  /*125b0*/  STL [R9], R6 ;  /* 0x0000000609007387 */ /* 0x0041e80000100800 */
[----:B------:R0:W-:Y:S04]  /*125c0*/  STL.U16 [R8+0x1fc], R10 ;  /* 0x0001fc0a08007387 */ /* 0x0001e80000100400 */
[----:B-----5:R0:W-:Y:S02]  /*125d0*/  STL [R2+-0x208], R11 ;  /* 0xfffdf80b02007387 */ /* 0x0201e40000100800 */
.L_x_892:
[----:B------:R-:W-:Y:S05]  /*125e0*/  BSYNC.RECONVERGENT B1 ;  /* 0x0000000000017941 */ /* 0x000fea0003800200 */
.L_x_888:
[----:B------:R-:W-:Y:S01]  /*125f0*/  IADD3 R5, PT, PT, R5, -0x4, RZ ;  /* 0xfffffffc05057810 */ /* 0x000fe20007ffe0ff */
[----:B------:R-:W-:Y:S06]  /*12600*/  BRA `(.L_x_893) ;  /* 0xfffffff800247947 */ /* 0x000fec000383ffff */
.L_x_887:
        /* <DEDUP_REMOVED lines=158> */
.L_x_871:
[----:B------:R-:W-:Y:S05]  /*12ff0*/  BSYNC.RECONVERGENT B0 ;  /* 0x0000000000007941 */ /* 0x000fea0003800200 */
.L_x_870:
[----:B------:R-:W-:Y:S05]  /*13000*/  WARPSYNC.ALL ;  /* 0x0000000000007948 */ /* 0x000fea0003800000 */
[----:B------:R-:W2:Y:S01]  /*13010*/  LDL.S16 R133, [R1+0xc18] ;  /* 0x000c180001857983 */ /* 0x000ea20000100600 */
[----:B------:R-:W-:Y:S01]  /*13020*/  BSSY.RECONVERGENT B0, `(.L_x_895) ;  /* 0x00000af000007945 */ /* 0x000fe20003800200 */
[----:B------:R-:W1:Y:S01]  /*13030*/  S2R R137, SR_TID.X ;  /* 0x0000000000897919 */ /* 0x000e620000002100 */
[----:B--2---:R-:W-:Y:S02]  /*13040*/  PRMT R134, R133, 0x7610, R134 ;  /* 0x0000761085867816 */ /* 0x004fe40000000086 */
[----:B------:R-:W2:Y:S02]  /*13050*/  S2R R133, SR_LANEID ;  /* 0x0000000000857919 */ /* 0x000ea40000000000 */
[----:B------:R-:W-:-:S02]  /*13060*/  PRMT R140, R134, 0x7610, R140 ;  /* 0x00007610868c7816 */ /* 0x000fc4000000008c */
[----:B--2---:R-:W-:-:S13]  /*13070*/  ISETP.NE.AND P0, PT, R133, RZ, PT ;  /* 0x000000ff8500720c */ /* 0x004fda0003f05270 */
[----:B-1----:R-:W-:Y:S05]  /*13080*/  @P0 BRA `(.L_x_896) ;  /* 0x0000000800a00947 */ /* 0x002fea0003800000 */
[----:B------:R-:W1:Y:S01]  /*13090*/  S2R R136, SR_CgaCtaId ;  /* 0x0000000000887919 */ /* 0x000e620000008800 */
[----:B------:R-:W-:Y:S02]  /*130a0*/  MOV R133, 0x400 ;  /* 0x0000040000857802 */ /* 0x000fe40000000f00 */
[----:B------:R-:W-:Y:S01]  /*130b0*/  PRMT R135, R252, 0x5410, R250 ;  /* 0x00005410fc877816 */ /* 0x000fe200000000fa */
[----:B------:R-:W2:Y:S01]  /*130c0*/  S2R R134, SR_TID.X ;  /* 0x0000000000867919 */ /* 0x000ea20000002100 */
[----:B------:R-:W-:Y:S02]  /*130d0*/  PRMT R138, R140, 0x5410, R251 ;  /* 0x000054108c8a7816 */ /* 0x000fe400000000fb */
[----:B------:R-:W-:Y:S02]  /*130e0*/  PRMT R139, R252, 0x7632, R249 ;  /* 0x00007632fc8b7816 */ /* 0x000fe400000000f9 */
[----:B-1----:R-:W-:Y:S02]  /*130f0*/  LEA R136, R136, R133, 0x18 ;  /* 0x0000008588887211 */ /* 0x002fe400078ec0ff */
[----:B--2---:R-:W-:-:S02]  /*13100*/  SHF.R.U32.HI R133, RZ, 0x5, R134 ;  /* 0x00000005ff857819 */ /* 0x004fc40000011686 */
[----:B------:R-:W-:-:S03]  /*13110*/  PRMT R134, R251, 0x7632, R250 ;  /* 0x00007632fb867816 */ /* 0x000fc600000000fa */
[----:B------:R-:W-:Y:S02]  /*13120*/  IMAD R136, R133, 0x308, R136 ;  /* 0x0000030885887824 */ /* 0x000fe400078e0288 */
[----:B------:R-:W-:-:S03]  /*13130*/  IMAD.MOV.U32 R133, RZ, RZ, R3 ;  /* 0x000000ffff857224 */ /* 0x000fc600078e0003 */
[----:B------:R1:W-:Y:S04]  /*13140*/  STS.64 [R136+0x210], R134 ;  /* 0x0002108688007388 */ /* 0x0003e80000000a00 */
[----:B------:R-:W-:Y:S04]  /*13150*/  STS.64 [R136+0x218], R138 ;  /* 0x0002188a88007388 */ /* 0x000fe80000000a00 */
[----:B------:R-:W-:Y:S01]  /*13160*/  STS.64 [R136+0x8], R132 ;  /* 0x0000088488007388 */ /* 0x000fe20000000a00 */
[----:B-1----:R-:W-:-:S03]  /*13170*/  PRMT R134, R249, 0x7610, R248 ;  /* 0x00007610f9867816 */ /* 0x002fc600000000f8 */
[----:B-----5:R-:W-:Y:S01]  /*13180*/  STS.64 [R136+0x10], R130 ;  /* 0x0000108288007388 */ /* 0x020fe20000000a00 */
[----:B------:R-:W-:-:S03]  /*13190*/  PRMT R135, R248, 0x7610, R247 ;  /* 0x00007610f8877816 */ /* 0x000fc600000000f7 */
[----:B------:R-:W-:Y:S04]  /*131a0*/  STS.64 [R136+0x18], R128 ;  /* 0x0000188088007388 */ /* 0x000fe80000000a00 */
[----:B------:R1:W-:Y:S04]  /*131b0*/  STS.64 [R136+0x220], R134 ;  /* 0x0002208688007388 */ /* 0x0003e80000000a00 */
[----:B------:R-:W-:Y:S04]  /*131c0*/  STS.64 [R136+0x20], R126 ;  /* 0x0000207e88007388 */ /* 0x000fe80000000a00 */
[----:B------:R-:W-:Y:S01]  /*131d0*/  STS.64 [R136+0x28], R124 ;  /* 0x0000287c88007388 */ /* 0x000fe20000000a00 */
[----:B-1----:R-:W-:-:S03]  /*131e0*/  PRMT R134, R247, 0x7610, R246 ;  /* 0x00007610f7867816 */ /* 0x002fc600000000f6 */
[----:B------:R-:W-:Y:S01]  /*131f0*/  STS.64 [R136+0x30], R122 ;  /* 0x0000307a88007388 */ /* 0x000fe20000000a00 */
        /* <DEDUP_REMOVED lines=33> */
[----:B-1----:R-:W-:-:S03]  /*13410*/  IMAD.MOV.U32 R134, RZ, RZ, R2 ;  /* 0x000000ffff867224 */ /* 0x002fc600078e0002 */
[----:B------:R-:W-:Y:S01]  /*13420*/  STS.64 [R136+0xd0], R82 ;  /* 0x0000d05288007388 */ /* 0x000fe20000000a00 */
[----:B------:R-:W-:-:S03]  /*13430*/  IMAD.MOV.U32 R135, RZ, RZ, R160 ;  /* 0x000000ffff877224 */ /* 0x000fc600078e00a0 */
        /* <DEDUP_REMOVED lines=18> */
[----:B-1----:R-:W-:Y:S01]  /*13560*/  MOV R134, R165 ;  /* 0x000000a500867202 */ /* 0x002fe20000000f00 */
[----:B------:R-:W-:-:S02]  /*13570*/  IMAD.MOV.U32 R135, RZ, RZ, R166 ;  /* 0x000000ffff877224 */ /* 0x000fc400078e00a6 */
        /* <DEDUP_REMOVED lines=49> */
[----:B------:R1:W-:Y:S02]  /*13890*/  STS.64 [R136+0x2a0], R134 ;  /* 0x0002a08688007388 */ /* 0x0003e40000000a00 */
[----:B-1----:R-:W-:Y:S02]  /*138a0*/  PRMT R134, R181, 0x7610, R182 ;  /* 0x00007610b5867816 */ /* 0x002fe400000000b6 */
[----:B------:R-:W-:-:S05]  /*138b0*/  MOV R135, R183 ;  /* 0x000000b700877202 */ /* 0x000fca0000000f00 */
[----:B------:R1:W-:Y:S02]  /*138c0*/  STS.64 [R136+0x2a8], R134 ;  /* 0x0002a88688007388 */ /* 0x0003e40000000a00 */
[----:B-1----:R-:W-:Y:S02]  /*138d0*/  IMAD.MOV.U32 R134, RZ, RZ, R184 ;  /* 0x000000ffff867224 */ /* 0x002fe400078e00b8 */
[----:B------:R-:W-:-:S05]  /*138e0*/  IMAD.MOV.U32 R135, RZ, RZ, R185 ;  /* 0x000000ffff877224 */ /* 0x000fca00078e00b9 */
[----:B------:R1:W-:Y:S02]  /*138f0*/  STS.64 [R136+0x2b0], R134 ;  /* 0x0002b08688007388 */ /* 0x0003e40000000a00 */
[----:B-1----:R-:W-:Y:S02]  /*13900*/  IMAD.MOV.U32 R134, RZ, RZ, R186 ;  /* 0x000000ffff867224 */ /* 0x002fe400078e00ba */
[----:B------:R-:W-:-:S05]  /*13910*/  IMAD.MOV.U32 R135, RZ, RZ, R187 ;  /* 0x000000ffff877224 */ /* 0x000fca00078e00bb */
[----:B------:R1:W-:Y:S02]  /*13920*/  STS.64 [R136+0x2b8], R134 ;  /* 0x0002b88688007388 */ /* 0x0003e40000000a00 */
[----:B-1----:R-:W-:Y:S02]  /*13930*/  IMAD.MOV.U32 R134, RZ, RZ, R188 ;  /* 0x000000ffff867224 */ /* 0x002fe400078e00bc */
[----:B------:R-:W-:-:S05]  /*13940*/  IMAD.MOV.U32 R135, RZ, RZ, R189 ;  /* 0x000000ffff877224 */ /* 0x000fca00078e00bd */
[----:B------:R1:W-:Y:S02]  /*13950*/  STS.64 [R136+0x2c0], R134 ;  /* 0x0002c08688007388 */ /* 0x0003e40000000a00 */
[----:B-1----:R-:W-:Y:S01]  /*13960*/  IMAD.MOV.U32 R134, RZ, RZ, R190 ;  /* 0x000000ffff867224 */ /* 0x002fe200078e00be */
        /* <DEDUP_REMOVED lines=23> */
[----:B-1----:R-:W-:Y:S01]  /*13ae0*/  MOV R134, R156 ;  /* 0x0000009c00867202 */ /* 0x002fe20000000f00 */
[----:B------:R-:W-:-:S05]  /*13af0*/  IMAD.MOV.U32 R135, RZ, RZ, R157 ;  /* 0x000000ffff877224 */ /* 0x000fca00078e009d */
[----:B------:R1:W-:Y:S02]  /*13b00*/  STS.64 [R136+0x308], R134 ;  /* 0x0003088688007388 */ /* 0x0003e40000000a00 */
.L_x_896:
[----:B------:R-:W-:Y:S05]  /*13b10*/  BSYNC.RECONVERGENT B0 ;  /* 0x0000000000007941 */ /* 0x000fea0003800200 */
.L_x_895:
[----:B------:R-:W-:Y:S01]  /*13b20*/  BAR.SYNC.DEFER_BLOCKING 0x0 ;  /* 0x0000000000007b1d */ /* 0x000fe20000010000 */
[----:B------:R-:W-:Y:S01]  /*13b30*/  ISETP.NE.AND P0, PT, R137, RZ, PT ;  /* 0x000000ff8900720c */ /* 0x000fe20003f05270 */
[----:B------:R-:W-:-:S04]  /*13b40*/  VIADD R203, R1, 0x910 ;  /* 0x0000091001cb7836 */ /* 0x000fc80000000000 */
[----:B------:R-:W-:Y:S08]  /*13b50*/  BSSY.RECONVERGENT B0, `(.L_x_897) ;  /* 0x0000289000007945 */ /* 0x000ff00003800200 */
[----:B------:R-:W-:Y:S05]  /*13b60*/  @P0 BRA `(.L_x_898) ;  /* 0x00000028001c0947 */ /* 0x000fea0003800000 */
[----:B-----5:R2:W-:Y:S01]  /*13b70*/  STL.64 [R1+0x1f8], R4 ;  /* 0x0001f80401007387 */ /* 0x0205e20000100a00 */
[----:B------:R-:W3:Y:S01]  /*13b80*/  S2UR UR5, SR_CgaCtaId ;  /* 0x00000000000579c3 */ /* 0x000ee20000008800 */
[----:B------:R-:W-:Y:S01]  /*13b90*/  UMOV UR4, 0x400 ;  /* 0x0000040000047882 */ /* 0x000fe20000000000 */
[----:B------:R-:W-:Y:S01]  /*13ba0*/  PRMT R240, R240, 0x5432, R240 ;  /* 0x00005432f0f07816 */ /* 0x000fe200000000f0 */
[----:B------:R4:W-:Y:S01]  /*13bb0*/  STL.64 [R1+0x1e8], R8 ;  /* 0x0001e80801007387 */ /* 0x0009e20000100a00 */
[----:B------:R-:W-:-:S03]  /*13bc0*/  PRMT R238, R238, 0x5432, R238 ;  /* 0x00005432eeee7816 */ /* 0x000fc600000000ee */
[----:B------:R-:W-:Y:S01]  /*13bd0*/  STL.64 [R1+0x1f0], R6 ;  /* 0x0001f00601007387 */ /* 0x000fe20000100a00 */
[----:B--2---:R-:W-:-:S03]  /*13be0*/  PRMT R4, R251, 0x7632, R250 ;  /* 0x00007632fb047816 */ /* 0x004fc600000000fa */
[----:B------:R-:W-:Y:S01]  /*13bf0*/  STL.64 [R1+0x1e0], R10 ;  /* 0x0001e00a01007387 */ /* 0x000fe20000100a00 */
[----:B------:R-:W-:Y:S01]  /*13c00*/  PRMT R5, R252, 0x5410, R250 ;  /* 0x00005410fc057816 */ /* 0x000fe200000000fa */
[----:B----4-:R-:W-:Y:S01]  /*13c10*/  IMAD.MOV.U32 R8, RZ, RZ, R179 ;  /* 0x000000ffff087224 */ /* 0x010fe200078e00b3 */
[----:B------:R-:W-:Y:S01]  /*13c20*/  MOV R9, R180 ;  /* 0x000000b400097202 */ /* 0x000fe20000000f00 */
[----:B------:R-:W-:Y:S04]  /*13c30*/  STL.64 [R1+0x1d0], R14 ;  /* 0x0001d00e01007387 */ /* 0x000fe80000100a00 */
[----:B------:R2:W-:Y:S01]  /*13c40*/  STL.64 [R1+0x200], R4 ;  /* 0x0002000401007387 */ /* 0x0005e20000100a00 */
[----:B---3--:R-:W-:-:S03]  /*13c50*/  ULEA UR4, UR5, UR4, 0x18 ;  /* 0x0000000405047291 */ /* 0x008fc6000f8ec0ff */
[----:B------:R-:W-:Y:S04]  /*13c60*/  STL.64 [R1+0x290], R8 ;  /* 0x0002900801007387 */ /* 0x000fe80000100a00 */
[----:B------:R-:W-:Y:S01]  /*13c70*/  STL.64 [R1+0x1d8], R12 ;  /* 0x0001d80c01007387 */ /* 0x000fe20000100a00 */
[----:B--2---:R-:W-:-:S03]  /*13c80*/  PRMT R4, R140, 0x5410, R251 ;  /* 0x000054108c047816 */ /* 0x004fc600000000fb */
[----:B------:R-:W-:Y:S01]  /*13c90*/  LDS.128 R8, [UR4+0x5f0] ;  /* 0x0005f004ff087984 */ /* 0x000fe20008000c00 */
[----:B------:R-:W-:-:S03]  /*13ca0*/  PRMT R5, R252, 0x7632, R249 ;  /* 0x00007632fc057816 */ /* 0x000fc600000000f9 */
[----:B------:R-:W-:Y:S04]  /*13cb0*/  LDS.128 R12, [UR4+0x5e0] ;  /* 0x0005e004ff0c7984 */ /* 0x000fe80008000c00 */
[----:B------:R2:W-:Y:S04]  /*13cc0*/  STL.64 [R1+0x208], R4 ;  /* 0x0002080401007387 */ /* 0x0005e80000100a00 */
[----:B------:R-:W-:Y:S04]  /*13cd0*/  STL.64 [R1+0x1c0], R18 ;  /* 0x0001c01201007387 */ /* 0x000fe80000100a00 */
[----:B------:R-:W-:Y:S01]  /*13ce0*/  STL.64 [R1+0x1c8], R16 ;  /* 0x0001c81001007387 */ /* 0x000fe20000100a00 */
[----:B--2---:R-:W-:-:S03]  /*13cf0*/  PRMT R4, R249, 0x7610, R248 ;  /* 0x00007610f9047816 */ /* 0x004fc600000000f8 */
[----:B------:R-:W-:Y:S01]  /*13d00*/  LDS.128 R16, [UR4+0x5d0] ;  /* 0x0005d004ff107984 */ /* 0x000fe20008000c00 */
[----:B------:R-:W-:-:S03]  /*13d10*/  PRMT R5, R248, 0x7610, R247 ;  /* 0x00007610f8057816 */ /* 0x000fc600000000f7 */
[----:B------:R-:W-:Y:S04]  /*13d20*/  STL.64 [R1+0x1b0], R22 ;  /* 0x0001b01601007387 */ /* 0x000fe80000100a00 */
[----:B------:R2:W-:Y:S04]  /*13d30*/  STL.64 [R1+0x210], R4 ;  /* 0x0002100401007387 */ /* 0x0005e80000100a00 */
[----:B------:R-:W-:Y:S04]  /*13d40*/  STL.64 [R1+0x1b8], R20 ;  /* 0x0001b81401007387 */ /* 0x000fe80000100a00 */
[----:B------:R-:W-:Y:S01]  /*13d50*/  LDS.128 R20, [UR4+0x5c0] ;  /* 0x0005c004ff147984 */ /* 0x000fe20008000c00 */
[----:B--2---:R-:W-:-:S03]  /*13d60*/  PRMT R4, R247, 0x7610, R246 ;  /* 0x00007610f7047816 */ /* 0x004fc600000000f6 */
[----:B------:R-:W-:Y:S01]  /*13d70*/  STL.64 [R1+0x1a0], R26 ;  /* 0x0001a01a01007387 */ /* 0x000fe20000100a00 */
[----:B------:R-:W-:-:S03]  /*13d80*/  PRMT R5, R246, 0x7610, R245 ;  /* 0x00007610f6057816 */ /* 0x000fc600000000f5 */
[----:B------:R-:W-:Y:S04]  /*13d90*/  STL.64 [R1+0x1a8], R24 ;  /* 0x0001a81801007387 */ /* 0x000fe80000100a00 */
[----:B------:R2:W-:Y:S04]  /*13da0*/  STL.64 [R1+0x218], R4 ;  /* 0x0002180401007387 */ /* 0x0005e80000100a00 */
[----:B------:R-:W-:Y:S04]  /*13db0*/  LDS.128 R24, [UR4+0x5b0] ;  /* 0x0005b004ff187984 */ /* 0x000fe80008000c00 */
[----:B------:R-:W-:Y:S01]  /*13dc0*/  STL.64 [R1+0x190], R30 ;  /* 0x0001901e01007387 */ /* 0x000fe20000100a00 */
[----:B--2---:R-:W-:-:S03]  /*13dd0*/  PRMT R4, R245, 0x7610, R244 ;  /* 0x00007610f5047816 */ /* 0x004fc600000000f4 */
[----:B------:R-:W-:Y:S01]  /*13de0*/  STL.64 [R1+0x198], R28 ;  /* 0x0001981c01007387 */ /* 0x000fe20000100a00 */
[----:B------:R-:W-:-:S03]  /*13df0*/  PRMT R5, R244, 0x7610, R243 ;  /* 0x00007610f4057816 */ /* 0x000fc600000000f3 */
[----:B------:R-:W-:Y:S04]  /*13e00*/  LDS.128 R28, [UR4+0x5a0] ;  /* 0x0005a004ff1c7984 */ /* 0x000fe80008000c00 */
[----:B------:R2:W-:Y:S04]  /*13e10*/  STL.64 [R1+0x220], R4 ;  /* 0x0002200401007387 */ /* 0x0005e80000100a00 */
[----:B------:R-:W-:Y:S04]  /*13e20*/  STL.64 [R1+0x180], R34 ;  /* 0x0001802201007387 */ /* 0x000fe80000100a00 */
[----:B------:R-:W-:Y:S01]  /*13e30*/  STL.64 [R1+0x188], R32 ;  /* 0x0001882001007387 */ /* 0x000fe20000100a00 */
[----:B--2---:R-:W-:-:S03]  /*13e40*/  PRMT R4, R243, 0x7610, R242 ;  /* 0x00007610f3047816 */ /* 0x004fc600000000f2 */
[----:B------:R-:W-:Y:S01]  /*13e50*/  LDS.128 R32, [UR4+0x590] ;  /* 0x00059004ff207984 */ /* 0x000fe20008000c00 */
[----:B------:R-:W-:Y:S02]  /*13e60*/  PRMT R5, R242, 0x5410, R241 ;  /* 0x00005410f2057816 */ /* 0x000fe400000000f1 */
[----:B------:R-:W-:Y:S01]  /*13e70*/  PRMT R241, R239, 0x5432, R239 ;  /* 0x00005432eff17816 */ /* 0x000fe200000000ef */
[----:B------:R-:W-:Y:S01]  /*13e80*/  STL.64 [R1+0x140], R50 ;  /* 0x0001403201007387 */ /* 0x000fe20000100a00 */
[C-C-:B------:R-:W-:Y:S02]  /*13e90*/  PRMT R239, R181.reuse, 0x5432, R182.reuse ;  /* 0x00005432b5ef7816 */ /* 0x140fe400000000b6 */
[----:B------:R-:W-:Y:S01]  /*13ea0*/  PRMT R182, R181, 0x7610, R182 ;  /* 0x00007610b5b67816 */ /* 0x000fe200000000b6 */
[----:B------:R2:W-:Y:S04]  /*13eb0*/  STL.64 [R1+0x228], R4 ;  /* 0x0002280401007387 */ /* 0x0005e80000100a00 */
[----:B------:R-:W-:Y:S04]  /*13ec0*/  STL.64 [R1+0x148], R48 ;  /* 0x0001483001007387 */ /* 0x000fe80000100a00 */
[----:B------:R-:W-:Y:S01]  /*13ed0*/  STL.64 [R1+0x150], R46 ;  /* 0x0001502e01007387 */ /* 0x000fe20000100a00 */
[----:B--2---:R-:W-:-:S03]  /*13ee0*/  IMAD.MOV.U32 R4, RZ, RZ, R2 ;  /* 0x000000ffff047224 */ /* 0x004fc600078e0002 */
[----:B------:R-:W-:Y:S01]  /*13ef0*/  STL.64 [R1+0x158], R44 ;  /* 0x0001582c01007387 */ /* 0x000fe20000100a00 */
[----:B------:R-:W-:-:S03]  /*13f00*/  IMAD.MOV.U32 R5, RZ, RZ, R160 ;  /* 0x000000ffff057224 */ /* 0x000fc600078e00a0 */
[----:B------:R-:W-:Y:S04]  /*13f10*/  STL.64 [R1+0x160], R42 ;  /* 0x0001602a01007387 */ /* 0x000fe80000100a00 */
[----:B------:R2:W-:Y:S04]  /*13f20*/  STL.64 [R1+0x240], R4 ;  /* 0x0002400401007387 */ /* 0x0005e80000100a00 */
[----:B------:R-:W-:Y:S04]  /*13f30*/  STL.64 [R1+0x168], R40 ;  /* 0x0001682801007387 */ /* 0x000fe80000100a00 */
[----:B------:R-:W-:Y:S01]  /*13f40*/  STL.64 [R1+0x170], R38 ;  /* 0x0001702601007387 */ /* 0x000fe20000100a00 */
[----:B--2---:R-:W-:-:S03]  /*13f50*/  IMAD.MOV.U32 R4, RZ, RZ, R161 ;  /* 0x000000ffff047224 */ /* 0x004fc600078e00a1 */
[----:B------:R-:W-:Y:S01]  /*13f60*/  STL.64 [R1+0x178], R36 ;  /* 0x0001782401007387 */ /* 0x000fe20000100a00 */
[----:B------:R-:W-:-:S03]  /*13f70*/  IMAD.MOV.U32 R5, RZ, RZ, R162 ;  /* 0x000000ffff057224 */ /* 0x000fc600078e00a2 */
[----:B------:R-:W-:Y:S04]  /*13f80*/  LDS.128 R36, [UR4+0x4e0] ;  /* 0x0004e004ff247984 */ /* 0x000fe80008000c00 */
[----:B------:R2:W-:Y:S04]  /*13f90*/  STL.64 [R1+0x248], R4 ;  /* 0x0002480401007387 */ /* 0x0005e80000100a00 */
[----:B------:R-:W-:Y:S04]  /*13fa0*/  LDS.128 R40, [UR4+0x4c0] ;  /* 0x0004c004ff287984 */ /* 0x000fe80008000c00 */
[----:B------:R-:W-:Y:S01]  /*13fb0*/  LDS.128 R44, [UR4+0x4a0] ;  /* 0x0004a004ff2c7984 */ /* 0x000fe20008000c00 */
[----:B--2---:R-:W-:Y:S01]  /*13fc0*/  IMAD.MOV.U32 R4, RZ, RZ, R163 ;  /* 0x000000ffff047224 */ /* 0x004fe200078e00a3 */
[----:B------:R-:W-:-:S02]  /*13fd0*/  MOV R5, R164 ;  /* 0x000000a400057202 */ /* 0x000fc40000000f00 */
[----:B------:R-:W-:Y:S04]  /*13fe0*/  LDS.128 R48, [UR4+0x480] ;  /* 0x00048004ff307984 */ /* 0x000fe80008000c00 */
[----:B------:R2:W-:Y:S04]  /*13ff0*/  STL.64 [R1+0x250], R4 ;  /* 0x0002500401007387 */ /* 0x0005e80000100a00 */
[----:B------:R-:W-:Y:S04]  /*14000*/  STL.64 [R1+0x80], R98 ;  /* 0x0000806201007387 */ /* 0x000fe80000100a00 */
[----:B------:R-:W-:Y:S01]  /*14010*/  STL.64 [R1+0x88], R96 ;  /* 0x0000886001007387 */ /* 0x000fe20000100a00 */
[----:B--2---:R-:W-:-:S03]  /*14020*/  IMAD.MOV.U32 R4, RZ, RZ, R165 ;  /* 0x000000ffff047224 */ /* 0x004fc600078e00a5 */
[----:B------:R-:W2:Y:S01]  /*14030*/  LDS.128 R96, [UR4+0x310] ;  /* 0x00031004ff607984 */ /* 0x000ea20008000c00 */
[----:B------:R-:W-:-:S03]  /*14040*/  IMAD.MOV.U32 R5, RZ, RZ, R166 ;  /* 0x000000ffff057224 */ /* 0x000fc600078e00a6 */
[----:B------:R-:W-:Y:S04]  /*14050*/  STL.64 [R1+0x90], R94 ;  /* 0x0000905e01007387 */ /* 0x000fe80000100a00 */
[----:B------:R3:W-:Y:S04]  /*14060*/  STL.64 [R1+0x258], R4 ;  /* 0x0002580401007387 */ /* 0x0007e80000100a00 */
[----:B------:R-:W-:Y:S04]  /*14070*/  STL.64 [R1+0x98], R92 ;  /* 0x0000985c01007387 */ /* 0x000fe80000100a00 */
[----:B------:R-:W-:Y:S01]  /*14080*/  STL.64 [R1+0xa0], R90 ;  /* 0x0000a05a01007387 */ /* 0x000fe20000100a00 */
[----:B---3--:R-:W-:-:S03]  /*14090*/  IMAD.MOV.U32 R4, RZ, RZ, R167 ;  /* 0x000000ffff047224 */ /* 0x008fc600078e00a7 */
[----:B------:R-:W-:Y:S01]  /*140a0*/  STL.64 [R1+0xa8], R88 ;  /* 0x0000a85801007387 */ /* 0x000fe20000100a00 */
[----:B------:R-:W-:-:S03]  /*140b0*/  IMAD.MOV.U32 R5, RZ, RZ, R168 ;  /* 0x000000ffff057224 */ /* 0x000fc600078e00a8 */
[----:B------:R-:W-:Y:S04]  /*140c0*/  STL.64 [R1+0xb0], R86 ;  /* 0x0000b05601007387 */ /* 0x000fe80000100a00 */
[----:B------:R3:W-:Y:S04]  /*140d0*/  STL.64 [R1+0x260], R4 ;  /* 0x0002600401007387 */ /* 0x0007e80000100a00 */
[----:B------:R-:W-:Y:S04]  /*140e0*/  STL.64 [R1+0xb8], R84 ;  /* 0x0000b85401007387 */ /* 0x000fe80000100a00 */
[----:B------:R-:W-:Y:S01]  /*140f0*/  STL.64 [R1+0xc0], R82 ;  /* 0x0000c05201007387 */ /* 0x000fe20000100a00 */
[----:B--2---:R-:W-:Y:S01]  /*14100*/  FSETP.GT.FTZ.AND P0, PT, R132, R96, PT ;  /* 0x000000608400720b */ /* 0x004fe20003f14000 */
[----:B---3--:R-:W-:-:S02]  /*14110*/  IMAD.MOV.U32 R4, RZ, RZ, R169 ;  /* 0x000000ffff047224 */ /* 0x008fc400078e00a9 */
[----:B------:R-:W-:Y:S01]  /*14120*/  STL.64 [R1+0xc8], R80 ;  /* 0x0000c85001007387 */ /* 0x000fe20000100a00 */
[----:B------:R-:W-:Y:S01]  /*14130*/  IMAD.MOV.U32 R5, RZ, RZ, R170 ;  /* 0x000000ffff057224 */ /* 0x000fe200078e00aa */
[----:B------:R-:W-:Y:S02]  /*14140*/  FSEL R202, R132, R96, P0 ;  /* 0x0000006084ca7208 */ /* 0x000fe40000000000 */
[----:B------:R-:W-:Y:S01]  /*14150*/  STL.64 [R1+0xd0], R78 ;  /* 0x0000d04e01007387 */ /* 0x000fe20000100a00 */
[----:B------:R-:W-:Y:S02]  /*14160*/  FSEL R2, R3, R97, P0 ;  /* 0x0000006103027208 */ /* 0x000fe40000000000 */
[----:B------:R-:W-:Y:S01]  /*14170*/  FSEL R3, R97, R3, P0 ;  /* 0x0000000361037208 */ /* 0x000fe20000000000 */
[----:B------:R2:W-:Y:S04]  /*14180*/  STL.64 [R1+0x268], R4 ;  /* 0x0002680401007387 */ /* 0x0005e80000100a00 */
[----:B------:R-:W-:Y:S04]  /*14190*/  STL.64 [R1+0xd8], R76 ;  /* 0x0000d84c01007387 */ /* 0x000fe80000100a00 */
[----:B------:R-:W-:Y:S01]  /*141a0*/  STL.64 [R1+0xe0], R74 ;  /* 0x0000e04a01007387 */ /* 0x000fe20000100a00 */
[----:B--2---:R-:W-:Y:S01]  /*141b0*/  IMAD.MOV.U32 R4, RZ, RZ, R171 ;  /* 0x000000ffff047224 */ /* 0x004fe200078e00ab */
[----:B------:R-:W-:-:S02]  /*141c0*/  MOV R5, R172 ;  /* 0x000000ac00057202 */ /* 0x000fc40000000f00 */
[----:B------:R-:W-:Y:S04]  /*141d0*/  STL.64 [R1+0xe8], R72 ;  /* 0x0000e84801007387 */ /* 0x000fe80000100a00 */
        /* <DEDUP_REMOVED lines=21> */
[----:B------:R-:W-:Y:S04]  /*14330*/  STL.64 [R1+0x288], R4 ;  /* 0x0002880401007387 */ /* 0x000fe80000100a00 */
[----:B------:R-:W2:Y:S04]  /*14340*/  LDS.128 R4, [UR4+0x600] ;  /* 0x00060004ff047984 */ /* 0x000ea80008000c00 */
[----:B------:R-:W-:Y:S04]  /*14350*/  STL.64 [R1+0x4b0], R40 ;  /* 0x0004b02801007387 */ /* 0x000fe80000100a00 */
[----:B------:R-:W-:Y:S04]  /*14360*/  STL.64 [R1+0x4b8], R42 ;  /* 0x0004b82a01007387 */ /* 0x000fe80000100a00 */
[----:B------:R-:W-:Y:S04]  /*14370*/  STL.64 [R1+0x490], R44 ;  /* 0x0004902c01007387 */ /* 0x000fe80000100a00 */
[----:B------:R-:W-:Y:S04]  /*14380*/  STL.64 [R1+0x498], R46 ;  /* 0x0004982e01007387 */ /* 0x000fe80000100a00 */
[----:B------:R-:W-:Y:S04]  /*14390*/  STL.64 [R1+0x470], R48 ;  /* 0x0004703001007387 */ /* 0x000fe80000100a00 */
[----:B------:R-:W-:Y:S04]  /*143a0*/  STL.64 [R1+0x478], R50 ;  /* 0x0004783201007387 */ /* 0x000fe80000100a00 */
[----:B------:R-:W-:Y:S04]  /*143b0*/  LDS.128 R52, [UR4+0x460] ;  /* 0x00046004ff347984 */ /* 0x000fe80008000c00 */
[----:B------:R-:W-:Y:S04]  /*143c0*/  LDS.128 R56, [UR4+0x450] ;  /* 0x00045004ff387984 */ /* 0x000fe80008000c00 */
[----:B------:R-:W-:Y:S04]  /*143d0*/  LDS.128 R60, [UR4+0x440] ;  /* 0x00044004ff3c7984 */ /* 0x000fe80008000c00 */
[----:B--2---:R2:W-:Y:S04]  /*143e0*/  STL.64 [R1+0x5f0], R4 ;  /* 0x0005f00401007387 */ /* 0x0045e80000100a00 */
[----:B------:R3:W-:Y:S04]  /*143f0*/  STL.64 [R1+0x5f8], R6 ;  /* 0x0005f80601007387 */ /* 0x0007e80000100a00 */
[----:B------:R-:W-:Y:S01]  /*14400*/  LDS.128 R64, [UR4+0x420] ;  /* 0x00042004ff407984 */ /* 0x000fe20008000c00 */
[----:B--2---:R-:W-:-:S03]  /*14410*/  IMAD.MOV.U32 R4, RZ, RZ, R8 ;  /* 0x000000ffff047224 */ /* 0x004fc600078e0008 */
[----:B------:R-:W-:Y:S01]  /*14420*/  LDS.128 R68, [UR4+0x410] ;  /* 0x00041004ff447984 */ /* 0x000fe20008000c00 */
[----:B------:R-:W-:Y:S02]  /*14430*/  IMAD.MOV.U32 R5, RZ, RZ, R9 ;  /* 0x000000ffff057224 */ /* 0x000fe400078e0009 */
[----:B---3--:R-:W-:Y:S01]  /*14440*/  IMAD.MOV.U32 R6, RZ, RZ, R10 ;  /* 0x000000ffff067224 */ /* 0x008fe200078e000a */
[----:B------:R-:W-:Y:S01]  /*14450*/  LDS.128 R72, [UR4+0x3e0] ;  /* 0x0003e004ff487984 */ /* 0x000fe20008000c00 */
[----:B------:R-:W-:-:S03]  /*14460*/  IMAD.MOV.U32 R7, RZ, RZ, R11 ;  /* 0x000000ffff077224 */ /* 0x000fc600078e000b */
[----:B------:R-:W2:Y:S04]  /*14470*/  LDS.128 R8, [UR4+0x580] ;  /* 0x00058004ff087984 */ /* 0x000ea80008000c00 */
[----:B------:R3:W-:Y:S04]  /*14480*/  STL.64 [R1+0x5e0], R4 ;  /* 0x0005e00401007387 */ /* 0x0007e80000100a00 */
[----:B------:R4:W-:Y:S04]  /*14490*/  STL.64 [R1+0x5e8], R6 ;  /* 0x0005e80601007387 */ /* 0x0009e80000100a00 */
[----:B------:R-:W-:Y:S01]  /*144a0*/  LDS.128 R36, [UR4+0x3d0] ;  /* 0x0003d004ff247984 */ /* 0x000fe20008000c00 */
[----:B---3--:R-:W-:-:S03]  /*144b0*/  IMAD.MOV.U32 R4, RZ, RZ, R12 ;  /* 0x000000ffff047224 */ /* 0x008fc600078e000c */
[----:B------:R-:W-:Y:S01]  /*144c0*/  LDS.128 R76, [UR4+0x3b0] ;  /* 0x0003b004ff4c7984 */ /* 0x000fe20008000c00 */
[----:B------:R-:W-:Y:S02]  /*144d0*/  IMAD.MOV.U32 R5, RZ, RZ, R13 ;  /* 0x000000ffff057224 */ /* 0x000fe400078e000d */
[----:B----4-:R-:W-:Y:S01]  /*144e0*/  IMAD.MOV.U32 R6, RZ, RZ, R14 ;  /* 0x000000ffff067224 */ /* 0x010fe200078e000e */
[----:B------:R-:W-:Y:S01]  /*144f0*/  MOV R7, R15 ;  /* 0x0000000f00077202 */ /* 0x000fe20000000f00 */
[----:B------:R-:W-:Y:S04]  /*14500*/  LDS.128 R40, [UR4+0x3a0] ;  /* 0x0003a004ff287984 */ /* 0x000fe80008000c00 */
[----:B------:R-:W3:Y:S04]  /*14510*/  LDS.128 R12, [UR4+0x570] ;  /* 0x00057004ff0c7984 */ /* 0x000ee80008000c00 */
[----:B------:R4:W-:Y:S04]  /*14520*/  STL.64 [R1+0x5d0], R4 ;  /* 0x0005d00401007387 */ /* 0x0009e80000100a00 */
[----:B------:R0:W-:Y:S04]  /*14530*/  STL.64 [R1+0x5d8], R6 ;  /* 0x0005d80601007387 */ /* 0x0001e80000100a00 */
[----:B------:R-:W-:Y:S01]  /*14540*/  LDS.128 R80, [UR4+0x390] ;  /* 0x00039004ff507984 */ /* 0x000fe20008000c00 */
[----:B----4-:R-:W-:-:S03]  /*14550*/  IMAD.MOV.U32 R4, RZ, RZ, R16 ;  /* 0x000000ffff047224 */ /* 0x010fc600078e0010 */
[----:B------:R-:W-:Y:S01]  /*14560*/  LDS.128 R84, [UR4+0x370] ;  /* 0x00037004ff547984 */ /* 0x000fe20008000c00 */
[----:B------:R-:W-:Y:S02]  /*14570*/  IMAD.MOV.U32 R5, RZ, RZ, R17 ;  /* 0x000000ffff057224 */ /* 0x000fe400078e0011 */
[----:B0-----:R-:W-:Y:S01]  /*14580*/  IMAD.MOV.U32 R6, RZ, RZ, R18 ;  /* 0x000000ffff067224 */ /* 0x001fe200078e0012 */
[----:B------:R-:W-:Y:S01]  /*14590*/  LDS.128 R44, [UR4+0x360] ;  /* 0x00036004ff2c7984 */ /* 0x000fe20008000c00 */
[----:B------:R-:W-:-:S03]  /*145a0*/  IMAD.MOV.U32 R7, RZ, RZ, R19 ;  /* 0x000000ffff077224 */ /* 0x000fc600078e0013 */
[----:B------:R-:W0:Y:S04]  /*145b0*/  LDS.128 R16, [UR4+0x560] ;  /* 0x00056004ff107984 */ /* 0x000e280008000c00 */
[----:B------:R4:W-:Y:S04]  /*145c0*/  STL.64 [R1+0x5c0], R4 ;  /* 0x0005c00401007387 */ /* 0x0009e80000100a00 */
[----:B------:R1:W-:Y:S04]  /*145d0*/  STL.64 [R1+0x5c8], R6 ;  /* 0x0005c80601007387 */ /* 0x0003e80000100a00 */
[----:B------:R-:W-:Y:S01]  /*145e0*/  LDS.128 R88, [UR4+0x350] ;  /* 0x00035004ff587984 */ /* 0x000fe20008000c00 */
[----:B----4-:R-:W-:-:S03]  /*145f0*/  IMAD.MOV.U32 R4, RZ, RZ, R20 ;  /* 0x000000ffff047224 */ /* 0x010fc600078e0014 */
[----:B------:R-:W-:Y:S01]  /*14600*/  LDS.128 R48, [UR4+0x330] ;  /* 0x00033004ff307984 */ /* 0x000fe20008000c00 */
[----:B------:R-:W-:Y:S02]  /*14610*/  IMAD.MOV.U32 R5, RZ, RZ, R21 ;  /* 0x000000ffff057224 */ /* 0x000fe400078e0015 */
[----:B-1----:R-:W-:Y:S01]  /*14620*/  IMAD.MOV.U32 R6, RZ, RZ, R22 ;  /* 0x000000ffff067224 */ /* 0x002fe200078e0016 */
[----:B------:R-:W-:Y:S01]  /*14630*/  MOV R7, R23 ;  /* 0x0000001700077202 */ /* 0x000fe20000000f00 */
[----:B------:R-:W-:Y:S04]  /*14640*/  LDS.128 R92, [UR4+0x320] ;  /* 0x00032004ff5c7984 */ /* 0x000fe80008000c00 */
[----:B------:R-:W-:Y:S04]  /*14650*/  LDS.128 R20, [UR4+0x550] ;  /* 0x00055004ff147984 */ /* 0x000fe80008000c00 */
[----:B------:R1:W-:Y:S04]  /*14660*/  STL.64 [R1+0x5b0], R4 ;  /* 0x0005b00401007387 */ /* 0x0003e80000100a00 */
[----:B------:R4:W-:Y:S04]  /*14670*/  STL.64 [R1+0x5b8], R6 ;  /* 0x0005b80601007387 */ /* 0x0009e80000100a00 */
[----:B------:R-:W-:Y:S01]  /*14680*/  STL.64 [R1], R130 ;  /* 0x0000008201007387 */ /* 0x000fe20000100a00 */
[----:B-1----:R-:W-:-:S03]  /*14690*/  IMAD.MOV.U32 R4, RZ, RZ, R24 ;  /* 0x000000ffff047224 */ /* 0x002fc600078e0018 */
[----:B------:R-:W-:Y:S01]  /*146a0*/  STL.64 [R1+0x8], R128 ;  /* 0x0000088001007387 */ /* 0x000fe20000100a00 */
[----:B------:R-:W-:Y:S02]  /*146b0*/  IMAD.MOV.U32 R5, RZ, RZ, R25 ;  /* 0x000000ffff057224 */ /* 0x000fe400078e0019 */
[----:B----4-:R-:W-:Y:S01]  /*146c0*/  IMAD.MOV.U32 R6, RZ, RZ, R26 ;  /* 0x000000ffff067224 */ /* 0x010fe200078e001a */
[----:B------:R-:W-:Y:S01]  /*146d0*/  STL.64 [R1+0x10], R126 ;  /* 0x0000107e01007387 */ /* 0x000fe20000100a00 */
[----:B------:R-:W-:-:S03]  /*146e0*/  IMAD.MOV.U32 R7, RZ, RZ, R27 ;  /* 0x000000ffff077224 */ /* 0x000fc600078e001b */
[----:B------:R-:W-:Y:S04]  /*146f0*/  LDS.128 R24, [UR4+0x540] ;  /* 0x00054004ff187984 */ /* 0x000fe80008000c00 */
[----:B------:R1:W-:Y:S04]  /*14700*/  STL.64 [R1+0x5a0], R4 ;  /* 0x0005a00401007387 */ /* 0x0003e80000100a00 */
[----:B------:R4:W-:Y:S04]  /*14710*/  STL.64 [R1+0x5a8], R6 ;  /* 0x0005a80601007387 */ /* 0x0009e80000100a00 */
[----:B------:R-:W-:Y:S01]  /*14720*/  STL.64 [R1+0x18], R124 ;  /* 0x0000187c01007387 */ /* 0x000fe20000100a00 */
[----:B-1----:R-:W-:-:S03]  /*14730*/  IMAD.MOV.U32 R4, RZ, RZ, R28 ;  /* 0x000000ffff047224 */ /* 0x002fc600078e001c */
[----:B------:R-:W-:Y:S01]  /*14740*/  STL.64 [R1+0x20], R122 ;  /* 0x0000207a01007387 */ /* 0x000fe20000100a00 */
[----:B------:R-:W-:Y:S02]  /*14750*/  IMAD.MOV.U32 R5, RZ, RZ, R29 ;  /* 0x000000ffff057224 */ /* 0x000fe400078e001d */
[----:B----4-:R-:W-:Y:S01]  /*14760*/  IMAD.MOV.U32 R6, RZ, RZ, R30 ;  /* 0x000000ffff067224 */ /* 0x010fe200078e001e */
[----:B------:R-:W-:Y:S01]  /*14770*/  MOV R7, R31 ;  /* 0x0000001f00077202 */ /* 0x000fe20000000f00 */
[----:B------:R-:W-:Y:S04]  /*14780*/  STL.64 [R1+0x28], R120 ;  /* 0x0000287801007387 */ /* 0x000fe80000100a00 */
        /* <DEDUP_REMOVED lines=8> */
[----:B------:R-:W-:Y:S01]  /*14810*/  STL.64 [R1+0x40], R114 ;  /* 0x0000407201007387 */ /* 0x000fe20000100a00 */
[----:B------:R-:W-:-:S03]  /*14820*/  IMAD.MOV.U32 R7, RZ, RZ, R35 ;  /* 0x000000ffff077224 */ /* 0x000fc600078e0023 */
[----:B------:R2:W-:Y:S04]  /*14830*/  STL.64 [R1+0x580], R4 ;  /* 0x0005800401007387 */ /* 0x0005e80000100a00 */
[----:B------:R1:W-:Y:S04]  /*14840*/  STL.64 [R1+0x588], R6 ;  /* 0x0005880601007387 */ /* 0x0003e80000100a00 */
[----:B------:R-:W4:Y:S01]  /*14850*/  LDS.128 R32, [UR4+0x4f0] ;  /* 0x0004f004ff207984 */ /* 0x000f220008000c00 */
[----:B--2---:R-:W-:-:S03]  /*14860*/  IMAD.MOV.U32 R4, RZ, RZ, R8 ;  /* 0x000000ffff047224 */ /* 0x004fc600078e0008 */
[----:B------:R-:W-:Y:S01]  /*14870*/  STL.64 [R1+0x48], R112 ;  /* 0x0000487001007387 */ /* 0x000fe20000100a00 */
[----:B------:R-:W-:Y:S02]  /*14880*/  IMAD.MOV.U32 R5, RZ, RZ, R9 ;  /* 0x000000ffff057224 */ /* 0x000fe400078e0009 */
[----:B-1----:R-:W-:Y:S01]  /*14890*/  IMAD.MOV.U32 R6, RZ, RZ, R10 ;  /* 0x000000ffff067224 */ /* 0x002fe200078e000a */
[----:B------:R-:W-:Y:S01]  /*148a0*/  MOV R7, R11 ;  /* 0x0000000b00077202 */ /* 0x000fe20000000f00 */
[----:B------:R-:W-:Y:S04]  /*148b0*/  STL.64 [R1+0x50], R110 ;  /* 0x0000506e01007387 */ /* 0x000fe80000100a00 */
[----:B------:R3:W-:Y:S04]  /*148c0*/  STL.64 [R1+0x570], R4 ;  /* 0x0005700401007387 */ /* 0x0007e80000100a00 */
[----:B------:R1:W-:Y:S04]  /*148d0*/  STL.64 [R1+0x578], R6 ;  /* 0x0005780601007387 */ /* 0x0003e80000100a00 */
[----:B------:R-:W-:Y:S01]  /*148e0*/  LDS.128 R8, [UR4+0x520] ;  /* 0x00052004ff087984 */ /* 0x000fe20008000c00 */
[----:B---3--:R-:W-:-:S03]  /*148f0*/  IMAD.MOV.U32 R4, RZ, RZ, R12 ;  /* 0x000000ffff047224 */ /* 0x008fc600078e000c */
[----:B------:R-:W-:Y:S01]  /*14900*/  STL.64 [R1+0x58], R108 ;  /* 0x0000586c01007387 */ /* 0x000fe20000100a00 */
[----:B------:R-:W-:Y:S02]  /*14910*/  IMAD.MOV.U32 R5, RZ, RZ, R13 ;  /* 0x000000ffff057224 */ /* 0x000fe400078e000d */
[----:B-1----:R-:W-:Y:S01]  /*14920*/  IMAD.MOV.U32 R6, RZ, RZ, R14 ;  /* 0x000000ffff067224 */ /* 0x002fe200078e000e */
[----:B------:R-:W-:Y:S01]  /*14930*/  STL.64 [R1+0x60], R106 ;  /* 0x0000606a01007387 */ /* 0x000fe20000100a00 */
[----:B------:R-:W-:-:S03]  /*14940*/  IMAD.MOV.U32 R7, RZ, RZ, R15 ;  /* 0x000000ffff077224 */ /* 0x000fc600078e000f */
[----:B------:R0:W-:Y:S04]  /*14950*/  STL.64 [R1+0x560], R4 ;  /* 0x0005600401007387 */ /* 0x0001e80000100a00 */
[----:B------:R1:W-:Y:S04]  /*14960*/  STL.64 [R1+0x568], R6 ;  /* 0x0005680601007387 */ /* 0x0003e80000100a00 */
[----:B------:R-:W2:Y:S01]  /*14970*/  LDS.128 R12, [UR4+0x510] ;  /* 0x00051004ff0c7984 */ /* 0x000ea20008000c00 */
[----:B0-----:R-:W-:-:S03]  /*14980*/  IMAD.MOV.U32 R4, RZ, RZ, R16 ;  /* 0x000000ffff047224 */ /* 0x001fc600078e0010 */
[----:B----4-:R-:W-:Y:S01]  /*14990*/  STL.64 [R1+0x4e0], R32 ;  /* 0x0004e02001007387 */ /* 0x010fe20000100a00 */
[----:B------:R-:W-:Y:S02]  /*149a0*/  IMAD.MOV.U32 R5, RZ, RZ, R17 ;  /* 0x000000ffff057224 */ /* 0x000fe400078e0011 */
[----:B-1----:R-:W-:Y:S01]  /*149b0*/  IMAD.MOV.U32 R6, RZ, RZ, R18 ;  /* 0x000000ffff067224 */ /* 0x002fe200078e0012 */
[----:B------:R-:W-:Y:S01]  /*149c0*/  MOV R7, R19 ;  /* 0x0000001300077202 */ /* 0x000fe20000000f00 */
[----:B------:R-:W-:Y:S04]  /*149d0*/  STL.64 [R1+0x4e8], R34 ;  /* 0x0004e82201007387 */ /* 0x000fe80000100a00 */
[----:B------:R0:W-:Y:S04]  /*149e0*/  STL.64 [R1+0x550], R4 ;  /* 0x0005500401007387 */ /* 0x0001e80000100a00 */
[----:B------:R1:W-:Y:S04]  /*149f0*/  STL.64 [R1+0x558], R6 ;  /* 0x0005580601007387 */ /* 0x0003e80000100a00 */
[----:B------:R-:W3:Y:S01]  /*14a00*/  LDS.128 R16, [UR4+0x500] ;  /* 0x00050004ff107984 */ /* 0x000ee20008000c00 */
[----:B0-----:R-:W-:-:S03]  /*14a10*/  IMAD.MOV.U32 R4, RZ, RZ, R20 ;  /* 0x000000ffff047224 */ /* 0x001fc600078e0014 */
[----:B------:R-:W-:Y:S01]  /*14a20*/  LDS.128 R32, [UR4+0x3f0] ;  /* 0x0003f004ff207984 */ /* 0x000fe20008000c00 */
[----:B------:R-:W-:Y:S02]  /*14a30*/  IMAD.MOV.U32 R5, RZ, RZ, R21 ;  /* 0x000000ffff057224 */ /* 0x000fe400078e0015 */
[----:B-1----:R-:W-:Y:S01]  /*14a40*/  IMAD.MOV.U32 R6, RZ, RZ, R22 ;  /* 0x000000ffff067224 */ /* 0x002fe200078e0016 */
[----:B------:R-:W-:Y:S01]  /*14a50*/  STL.64 [R1+0x68], R104 ;  /* 0x0000686801007387 */ /* 0x000fe20000100a00 */
[----:B------:R-:W-:-:S03]  /*14a60*/  IMAD.MOV.U32 R7, RZ, RZ, R23 ;  /* 0x000000ffff077224 */ /* 0x000fc600078e0017 */
[----:B------:R0:W-:Y:S04]  /*14a70*/  STL.64 [R1+0x540], R4 ;  /* 0x0005400401007387 */ /* 0x0001e80000100a00 */
[----:B------:R1:W-:Y:S04]  /*14a80*/  STL.64 [R1+0x548], R6 ;  /* 0x0005480601007387 */ /* 0x0003e80000100a00 */
[----:B------:R-:W4:Y:S01]  /*14a90*/  LDS.128 R20, [UR4+0x4d0] ;  /* 0x0004d004ff147984 */ /* 0x000f220008000c00 */
[----:B0-----:R-:W-:-:S03]  /*14aa0*/  IMAD.MOV.U32 R4, RZ, RZ, R24 ;  /* 0x000000ffff047224 */ /* 0x001fc600078e0018 */
[----:B--2---:R-:W-:Y:S01]  /*14ab0*/  STL.64 [R1+0x500], R12 ;  /* 0x0005000c01007387 */ /* 0x004fe20000100a00 */
[----:B------:R-:W-:Y:S02]  /*14ac0*/  IMAD.MOV.U32 R5, RZ, RZ, R25 ;  /* 0x000000ffff057224 */ /* 0x000fe400078e0019 */
[----:B-1----:R-:W-:Y:S01]  /*14ad0*/  IMAD.MOV.U32 R6, RZ, RZ, R26 ;  /* 0x000000ffff067224 */ /* 0x002fe200078e001a */
[----:B------:R-:W-:Y:S01]  /*14ae0*/  MOV R7, R27 ;  /* 0x0000001b00077202 */ /* 0x000fe20000000f00 */
[----:B------:R-:W-:Y:S04]  /*14af0*/  STL.64 [R1+0x70], R102 ;  /* 0x0000706601007387 */ /* 0x000fe80000100a00 */
[----:B------:R0:W-:Y:S04]  /*14b00*/  STL.64 [R1+0x530], R4 ;  /* 0x0005300401007387 */ /* 0x0001e80000100a00 */
[----:B------:R1:W-:Y:S04]  /*14b10*/  STL.64 [R1+0x538], R6 ;  /* 0x0005380601007387 */ /* 0x0003e80000100a00 */
[----:B------:R-:W2:Y:S01]  /*14b20*/  LDS.128 R24, [UR4+0x4b0] ;  /* 0x0004b004ff187984 */ /* 0x000ea20008000c00 */
[----:B0-----:R-:W-:-:S03]  /*14b30*/  IMAD.MOV.U32 R4, RZ, RZ, R28 ;  /* 0x000000ffff047224 */ /* 0x001fc600078e001c */
[----:B---3--:R-:W-:Y:S01]  /*14b40*/  STL.64 [R1+0x4f0], R16 ;  /* 0x0004f01001007387 */ /* 0x008fe20000100a00 */
[----:B------:R-:W-:Y:S02]  /*14b50*/  IMAD.MOV.U32 R5, RZ, RZ, R29 ;  /* 0x000000ffff057224 */ /* 0x000fe400078e001d */
[----:B-1----:R-:W-:Y:S01]  /*14b60*/  IMAD.MOV.U32 R6, RZ, RZ, R30 ;  /* 0x000000ffff067224 */ /* 0x002fe200078e001e */
[----:B------:R-:W-:Y:S01]  /*14b70*/  STL.64 [R1+0x4f8], R18 ;  /* 0x0004f81201007387 */ /* 0x000fe20000100a00 */
[----:B------:R-:W-:-:S03]  /*14b80*/  IMAD.MOV.U32 R7, RZ, RZ, R31 ;  /* 0x000000ffff077224 */ /* 0x000fc600078e001f */
[----:B------:R-:W0:Y:S04]  /*14b90*/  LDS.128 R28, [UR4+0x490] ;  /* 0x00049004ff1c7984 */ /* 0x000e280008000c00 */
[----:B------:R1:W-:Y:S04]  /*14ba0*/  STL.64 [R1+0x528], R6 ;  /* 0x0005280601007387 */ /* 0x0003e80000100a00 */
[----:B------:R3:W-:Y:S04]  /*14bb0*/  STL.64 [R1+0x520], R4 ;  /* 0x0005200401007387 */ /* 0x0007e80000100a00 */
[----:B----4-:R-:W-:Y:S01]  /*14bc0*/  STL.64 [R1+0x4c0], R20 ;  /* 0x0004c01401007387 */ /* 0x010fe20000100a00 */
[----:B-1----:R-:W-:Y:S01]  /*14bd0*/  IMAD.MOV.U32 R6, RZ, RZ, R10 ;  /* 0x000000ffff067224 */ /* 0x002fe200078e000a */
[----:B------:R-:W-:-:S02]  /*14be0*/  MOV R7, R11 ;  /* 0x0000000b00077202 */ /* 0x000fc40000000f00 */
[----:B------:R-:W-:Y:S01]  /*14bf0*/  STL.64 [R1+0x4c8], R22 ;  /* 0x0004c81601007387 */ /* 0x000fe20000100a00 */
[----:B---3--:R-:W-:Y:S02]  /*14c00*/  IMAD.MOV.U32 R4, RZ, RZ, R8 ;  /* 0x000000ffff047224 */ /* 0x008fe400078e0008 */
[----:B------:R-:W-:Y:S01]  /*14c10*/  IMAD.MOV.U32 R5, RZ, RZ, R9 ;  /* 0x000000ffff057224 */ /* 0x000fe200078e0009 */
[----:B------:R-:W-:Y:S04]  /*14c20*/  STL.64 [R1+0x518], R6 ;  /* 0x0005180601007387 */ /* 0x000fe80000100a00 */
[----:B------:R-:W1:Y:S04]  /*14c30*/  LDS.128 R8, [UR4+0x470] ;  /* 0x00047004ff087984 */ /* 0x000e680008000c00 */
[----:B------:R-:W3:Y:S04]  /*14c40*/  LDS.64 R6, [UR4+0x610] ;  /* 0x00061004ff067984 */ /* 0x000ee80008000a00 */
[----:B------:R4:W-:Y:S04]  /*14c50*/  STL.64 [R1+0x510], R4 ;  /* 0x0005100401007387 */ /* 0x0009e80000100a00 */
[----:B--2---:R-:W-:Y:S04]  /*14c60*/  STL.64 [R1+0x4a0], R24 ;  /* 0x0004a01801007387 */ /* 0x004fe80000100a00 */
[----:B------:R-:W-:Y:S01]  /*14c70*/  STL.64 [R1+0x4a8], R26 ;  /* 0x0004a81a01007387 */ /* 0x000fe20000100a00 */
[----:B----4-:R-:W-:-:S03]  /*14c80*/  IMAD.MOV.U32 R4, RZ, RZ, R14 ;  /* 0x000000ffff047224 */ /* 0x010fc600078e000e */
[----:B0-----:R-:W-:Y:S01]  /*14c90*/  STL.64 [R1+0x480], R28 ;  /* 0x0004801c01007387 */ /* 0x001fe20000100a00 */
[----:B------:R-:W-:-:S03]  /*14ca0*/  IMAD.MOV.U32 R5, RZ, RZ, R15 ;  /* 0x000000ffff057224 */ /* 0x000fc600078e000f */
[----:B------:R-:W-:Y:S04]  /*14cb0*/  STL.64 [R1+0x488], R30 ;  /* 0x0004881e01007387 */ /* 0x000fe80000100a00 */
[----:B------:R-:W0:Y:S04]  /*14cc0*/  LDS.128 R12, [UR4+0x430] ;  /* 0x00043004ff0c7984 */ /* 0x000e280008000c00 */
[----:B------:R-:W2:Y:S04]  /*14cd0*/  LDS.128 R16, [UR4+0x400] ;  /* 0x00040004ff107984 */ /* 0x000ea80008000c00 */
[----:B------:R-:W4:Y:S04]  /*14ce0*/  LDS.128 R20, [UR4+0x3c0] ;  /* 0x0003c004ff147984 */ /* 0x000f280008000c00 */
[----:B------:R-:W4:Y:S04]  /*14cf0*/  LDS.128 R24, [UR4+0x380] ;  /* 0x00038004ff187984 */ /* 0x000f280008000c00 */
[----:B------:R-:W4:Y:S04]  /*14d00*/  LDS.128 R28, [UR4+0x340] ;  /* 0x00034004ff1c7984 */ /* 0x000f280008000c00 */
[----:B------:R3:W-:Y:S04]  /*14d10*/  STL.64 [R1+0x508], R4 ;  /* 0x0005080401007387 */ /* 0x0007e80000100a00 */
[----:B-1----:R1:W-:Y:S04]  /*14d20*/  STL.64 [R1+0x460], R8 ;  /* 0x0004600801007387 */ /* 0x0023e80000100a00 */
[----:B------:R0:W-:Y:S01]  /*14d30*/  STL.64 [R1+0x78], R100 ;  /* 0x0000786401007387 */ /* 0x0001e20000100a00 */
[----:B---3--:R-:W-:-:S03]  /*14d40*/  FSEL R5, R96, R132, P0 ;  /* 0x0000008460057208 */ /* 0x008fc60000000000 */
[----:B------:R3:W-:Y:S01]  /*14d50*/  STL.64 [R1+0x230], R240 ;  /* 0x000230f001007387 */ /* 0x0007e20000100a00 */
[----:B-1----:R-:W-:Y:S02]  /*14d60*/  IMAD.MOV.U32 R8, RZ, RZ, R6 ;  /* 0x000000ffff087224 */ /* 0x002fe400078e0006 */
[----:B------:R-:W-:Y:S01]  /*14d70*/  FADD.FTZ R5, -R202, R5 ;  /* 0x00000005ca057221 */ /* 0x000fe20000010100 */
[----:B------:R-:W-:Y:S01]  /*14d80*/  IMAD.MOV.U32 R9, RZ, RZ, R7 ;  /* 0x000000ffff097224 */ /* 0x000fe200078e0007 */
[----:B------:R3:W-:Y:S01]  /*14d90*/  STL.64 [R1+0x238], R238 ;  /* 0x000238ee01007387 */ /* 0x0007e20000100a00 */
[----:B------:R-:W-:Y:S02]  /*14da0*/  IMAD.MOV.U32 R7, RZ, RZ, RZ ;  /* 0x000000ffff077224 */ /* 0x000fe400078e00ff */
[----:B------:R-:W-:Y:S01]  /*14db0*/  FMUL.FTZ R5, R5, 1.4426950216293334961 ;  /* 0x3fb8aa3b05057820 */ /* 0x000fe20000410000 */
[----:B------:R3:W-:Y:S04]  /*14dc0*/  STL.64 [R1+0x298], R182 ;  /* 0x000298b601007387 */ /* 0x0007e80000100a00 */
[----:B------:R3:W-:Y:S01]  /*14dd0*/  STL.64 [R1+0x2a0], R184 ;  /* 0x0002a0b801007387 */ /* 0x0007e20000100a00 */
[----:B------:R-:W1:Y:S03]  /*14de0*/  MUFU.EX2 R5, R5 ;  /* 0x0000000500057308 */ /* 0x000e660000000800 */
[----:B------:R3:W-:Y:S04]  /*14df0*/  STL.64 [R1+0x2a8], R186 ;  /* 0x0002a8ba01007387 */ /* 0x0007e80000100a00 */
[----:B------:R3:W-:Y:S04]  /*14e00*/  STL.64 [R1+0x2b0], R188 ;  /* 0x0002b0bc01007387 */ /* 0x0007e80000100a00 */
[----:B------:R3:W-:Y:S01]  /*14e10*/  STL.64 [R1+0x2b8], R190 ;  /* 0x0002b8be01007387 */ /* 0x0007e20000100a00 */
[----:B-1----:R-:W-:-:S03]  /*14e20*/  FFMA.FTZ R3, R3, R5, R2 ;  /* 0x0000000503037223 */ /* 0x002fc60000010002 */
        /* <DEDUP_REMOVED lines=15> */
[----:B0-----:R3:W-:Y:S04]  /*14f20*/  STL.64 [R1+0x420], R12 ;  /* 0x0004200c01007387 */ /* 0x0017e80000100a00 */
[----:B------:R3:W-:Y:S04]  /*14f30*/  STL.64 [R1+0x428], R14 ;  /* 0x0004280e01007387 */ /* 0x0007e80000100a00 */
[----:B------:R3:W-:Y:S04]  /*14f40*/  STL.64 [R1+0x410], R64 ;  /* 0x0004104001007387 */ /* 0x0007e80000100a00 */
[----:B------:R3:W-:Y:S04]  /*14f50*/  STL.64 [R1+0x418], R66 ;  /* 0x0004184201007387 */ /* 0x0007e80000100a00 */
[----:B------:R3:W-:Y:S04]  /*14f60*/  STL.64 [R1+0x400], R68 ;  /* 0x0004004401007387 */ /* 0x0007e80000100a00 */
[----:B------:R3:W-:Y:S04]  /*14f70*/  STL.64 [R1+0x408], R70 ;  /* 0x0004084601007387 */ /* 0x0007e80000100a00 */
[----:B--2---:R3:W-:Y:S04]  /*14f80*/  STL.64 [R1+0x3f0], R16 ;  /* 0x0003f01001007387 */ /* 0x0047e80000100a00 */
        /* <DEDUP_REMOVED lines=32> */
.L_x_921:
[C---:B------:R-:W-:Y:S01]  /*15190*/  IMAD R4, R7.reuse, 0x2, R0 ;  /* 0x0000000207047824 */ /* 0x040fe200078e0200 */
[----:B--2---:R-:W2:Y:S03]  /*151a0*/  LDL.U16 R5, [R1+0x2fe] ;  /* 0x0002fe0001057983 */ /* 0x004ea60000100400 */
[C---:B---3--:R-:W-:Y:S01]  /*151b0*/  IMAD R6, R7.reuse, 0x2, R4 ;  /* 0x0000000207067824 */ /* 0x048fe200078e0204 */
[----:B01----:R-:W4:Y:S04]  /*151c0*/  LDL R2, [R1+0x1fc] ;  /* 0x0001fc0001027983 */ /* 0x003f280000100800 */
[----:B------:R-:W2:Y:S04]  /*151d0*/  LDL.U16 R4, [R4+0x508] ;  /* 0x0005080004047983 */ /* 0x000ea80000100400 */
[----:B------:R-:W4:Y:S01]  /*151e0*/  LDL R6, [R6+0x308] ;  /* 0x0003080006067983 */ /* 0x000f220000100800 */
[----:B------:R-:W-:Y:S01]  /*151f0*/  VIADD R7, R7, 0x1 ;  /* 0x0000000107077836 */ /* 0x000fe20000000000 */
[----:B--2---:R-:W-:-:S02]  /*15200*/  HSETP2.GT.AND P0, PT, R4.H0_H0, R5.H0_H0, PT ;  /* 0x2000000504007234 */ /* 0x004fc40003f04800 */
[----:B----4-:R-:W-:-:S03]  /*15210*/  ISETP.GE.AND P1, PT, R6, R2, PT ;  /* 0x000000020600720c */ /* 0x010fc60003f26270 */
[----:B------:R-:W-:Y:S02]  /*15220*/  ISETP.EQ.OR P0, PT, R2, -0x1, P0 ;  /* 0xffffffff0200780c */ /* 0x000fe40000702670 */
[----:B------:R-:W-:-:S04]  /*15230*/  HSETP2.NEU.OR P1, PT, R4.H0_H0, R5.H0_H0, P1 ;  /* 0x2000000504007234 */ /* 0x000fc80000f2d820 */
[----:B------:R-:W-:Y:S01]  /*15240*/  PLOP3.LUT P0, PT, P0, P1, PT, 0x8, 0x80 ;  /* 0x000000000080781c */ /* 0x000fe20000702170 */
[----:B------:R-:W-:-:S12]  /*15250*/  HFMA2 R5, -RZ, RZ, 0, 7.51018524169921875e-06 ;  /* 0x0000007eff057431 */ /* 0x000fd800000001ff */
[----:B------:R0:W-:Y:S04]  /*15260*/  @!P0 STL.U16 [R1+0x2fe], R4 ;  /* 0x0002fe0401008387 */ /* 0x0001e80000100400 */
[----:B------:R0:W-:Y:S01]  /*15270*/  @!P0 STL [R1+0x1fc], R6 ;  /* 0x0001fc0601008387 */ /* 0x0001e20000100800 */
[----:B------:R-:W-:-:S13]  /*15280*/  ISETP.NE.AND P0, PT, R7, 0x80, PT ;  /* 0x000000800700780c */ /* 0x000fda0003f05270 */
.L_x_920:
[----:B---34-:R-:W-:-:S05]  /*15290*/  IMAD R8, R5, 0x2, R0 ;  /* 0x0000000205087824 */ /* 0x018fca00078e0200 */
[----:B--2---:R-:W2:Y:S01]  /*152a0*/  LDL R11, [R8+0x200] ;  /* 0x00020000080b7983 */ /* 0x004ea20000100800 */
[----:B01----:R-:W-:Y:S01]  /*152b0*/  VIADD R2, R8, 0x200 ;  /* 0x0000020008027836 */ /* 0x003fe20000000000 */
        /* <DEDUP_REMOVED lines=8> */
.L_x_901:
        /* <DEDUP_REMOVED lines=12> */
.L_x_902:
[----:B------:R-:W-:Y:S05]  /*15400*/  BSYNC.RELIABLE B2 ;  /* 0x0000000000027941 */ /* 0x000fea0003800100 */
.L_x_900:
[----:B------:R-:W-:-:S05]  /*15410*/  PRMT R6, R11, 0x7632, R6 ;  /* 0x000076320b067816 */ /* 0x000fca0000000006 */
[----:B------:R-:W-:Y:S04]  /*15420*/  STL.U16 [R8+0x200], R6 ;  /* 0x0002000608007387 */ /* 0x000fe80000100400 */
[----:B------:R-:W2:Y:S04]  /*15430*/  LDL R11, [R2+-0x1fc] ;  /* 0xfffe0400020b7983 */ /* 0x000ea80000100800 */
[----:B--2---:R-:W-:Y:S04]  /*15440*/  STL [R2+-0x200], R11 ;  /* 0xfffe000b02007387 */ /* 0x004fe80000100800 */
[----:B------:R1:W-:Y:S04]  /*15450*/  STL.U16 [R8+0x202], R4 ;  /* 0x0002020408007387 */ /* 0x0003e80000100400 */
[----:B-----5:R2:W-:Y:S04]  /*15460*/  STL [R2+-0x1fc], R9 ;  /* 0xfffe040902007387 */ /* 0x0205e80000100800 */
[----:B-1----:R2:W5:Y:S02]  /*15470*/  LDL.U16 R4, [R8+0x200] ;  /* 0x0002000008047983 */ /* 0x0025640000100400 */
.L_x_903:
[----:B------:R-:W-:Y:S05]  /*15480*/  BSYNC.RECONVERGENT B1 ;  /* 0x0000000000017941 */ /* 0x000fea0003800200 */
.L_x_899:
[----:B--2---:R-:W2:Y:S01]  /*15490*/  LDL.U16 R9, [R8+0x1fe] ;  /* 0x0001fe0008097983 */ /* 0x004ea20000100400 */
[----:B------:R-:W-:Y:S04]  /*154a0*/  BSSY.RECONVERGENT B1, `(.L_x_904) ;  /* 0x0000019000017945 */ /* 0x000fe80003800200 */
[----:B------:R-:W-:Y:S01]  /*154b0*/  BSSY.RELIABLE B2, `(.L_x_905) ;  /* 0x0000011000027945 */ /* 0x000fe20003800100 */
[----:B--2--5:R-:W-:-:S13]  /*154c0*/  HSETP2.GT.AND P1, PT, R4.H0_H0, R9.H0_H0, PT ;  /* 0x2000000904007234 */ /* 0x024fda0003f24800 */
[----:B------:R-:W-:Y:S05]  /*154d0*/  @!P1 BRA `(.L_x_906) ;  /* 0x0000000000089947 */ /* 0x000fea0003800000 */
[----:B------:R1:W5:Y:S01]  /*154e0*/  LDL R11, [R2+-0x204] ;  /* 0xfffdfc00020b7983 */ /* 0x0003620000100800 */
[----:B------:R-:W-:Y:S05]  /*154f0*/  BRA `(.L_x_907) ;  /* 0x0000000000307947 */ /* 0x000fea0003800000 */
.L_x_906:
        /* <DEDUP_REMOVED lines=12> */
.L_x_907:
[----:B------:R-:W-:Y:S05]  /*155c0*/  BSYNC.RELIABLE B2 ;  /* 0x0000000000027941 */ /* 0x000fea0003800100 */
.L_x_905:
[----:B------:R-:W-:Y:S04]  /*155d0*/  STL.U16 [R8+0x1fe], R4 ;  /* 0x0001fe0408007387 */ /* 0x000fe80000100400 */
[----:B------:R-:W2:Y:S04]  /*155e0*/  LDL R13, [R2+-0x200] ;  /* 0xfffe0000020d7983 */ /* 0x000ea80000100800 */
[----:B--2---:R-:W-:Y:S04]  /*155f0*/  STL [R2+-0x204], R13 ;  /* 0xfffdfc0d02007387 */ /* 0x004fe80000100800 */
[----:B------:R2:W-:Y:S04]  /*15600*/  STL.U16 [R8+0x200], R9 ;  /* 0x0002000908007387 */ /* 0x0005e80000100400 */
[----:B-----5:R3:W-:Y:S04]  /*15610*/  STL [R2+-0x200], R11 ;  /* 0xfffe000b02007387 */ /* 0x0207e80000100800 */
[----:B--2---:R3:W5:Y:S02]  /*15620*/  LDL.U16 R9, [R8+0x1fe] ;  /* 0x0001fe0008097983 */ /* 0x0047640000100400 */
.L_x_908:
[----:B------:R-:W-:Y:S05]  /*15630*/  BSYNC.RECONVERGENT B1 ;  /* 0x0000000000017941 */ /* 0x000fea0003800200 */
.L_x_904:
[----:B------:R-:W2:Y:S01]  /*15640*/  LDL.U16 R6, [R8+0x1fc] ;  /* 0x0001fc0008067983 */ /* 0x000ea20000100400 */
[----:B------:R-:W-:Y:S04]  /*15650*/  BSSY.RECONVERGENT B1, `(.L_x_909) ;  /* 0x0000018000017945 */ /* 0x000fe80003800200 */
[----:B------:R-:W-:Y:S01]  /*15660*/  BSSY.RELIABLE B2, `(.L_x_910) ;  /* 0x0000011000027945 */ /* 0x000fe20003800100 */
[----:B--2--5:R-:W-:-:S13]  /*15670*/  HSETP2.GT.AND P1, PT, R9.H0_H0, R6.H0_H0, PT ;  /* 0x2000000609007234 */ /* 0x024fda0003f24800 */
[----:B------:R-:W-:Y:S05]  /*15680*/  @!P1 BRA `(.L_x_911) ;  /* 0x0000000000089947 */ /* 0x000fea0003800000 */
[----:B---3--:R2:W5:Y:S01]  /*15690*/  LDL R11, [R2+-0x208] ;  /* 0xfffdf800020b7983 */ /* 0x0085620000100800 */
[----:B------:R-:W-:Y:S05]  /*156a0*/  BRA `(.L_x_912) ;  /* 0x0000000000307947 */ /* 0x000fea0003800000 */
.L_x_911:
        /* <DEDUP_REMOVED lines=12> */
.L_x_912:
[----:B------:R-:W-:Y:S05]  /*15770*/  BSYNC.RELIABLE B2 ;  /* 0x0000000000027941 */ /* 0x000fea0003800100 */
.L_x_910:
[----:B------:R3:W-:Y:S04]  /*15780*/  STL.U16 [R8+0x1fc], R9 ;  /* 0x0001fc0908007387 */ /* 0x0007e80000100400 */
[----:B------:R-:W4:Y:S04]  /*15790*/  LDL R13, [R2+-0x204] ;  /* 0xfffdfc00020d7983 */ /* 0x000f280000100800 */
[----:B----4-:R3:W-:Y:S04]  /*157a0*/  STL [R2+-0x208], R13 ;  /* 0xfffdf80d02007387 */ /* 0x0107e80000100800 */
[----:B------:R3:W-:Y:S04]  /*157b0*/  STL.U16 [R8+0x1fe], R6 ;  /* 0x0001fe0608007387 */ /* 0x0007e80000100400 */
[----:B-----5:R3:W-:Y:S02]  /*157c0*/  STL [R2+-0x204], R11 ;  /* 0xfffdfc0b02007387 */ /* 0x0207e40000100800 */
.L_x_913:
[----:B------:R-:W-:Y:S05]  /*157d0*/  BSYNC.RECONVERGENT B1 ;  /* 0x0000000000017941 */ /* 0x000fea0003800200 */
.L_x_909:
        /* <DEDUP_REMOVED lines=13> */
.L_x_917:
        /* <DEDUP_REMOVED lines=12> */
.L_x_918:
[----:B------:R-:W-:Y:S05]  /*15970*/  BSYNC.RELIABLE B2 ;  /* 0x0000000000027941 */ /* 0x000fea0003800100 */
.L_x_916:
[----:B------:R4:W-:Y:S04]  /*15980*/  STL.U16 [R4+0x200], R13 ;  /* 0x0002000d04007387 */ /* 0x0009e80000100400 */
[----:B------:R-:W2:Y:S04]  /*15990*/  LDL R6, [R2+-0x208] ;  /* 0xfffdf80002067983 */ /* 0x000ea80000100800 */
[----:B--2---:R4:W-:Y:S04]  /*159a0*/  STL [R9], R6 ;  /* 0x0000000609007387 */ /* 0x0049e80000100800 */
[----:B------:R4:W-:Y:S04]  /*159b0*/  STL.U16 [R8+0x1fc], R10 ;  /* 0x0001fc0a08007387 */ /* 0x0009e80000100400 */
[----:B-----5:R4:W-:Y:S02]  /*159c0*/  STL [R2+-0x208], R11 ;  /* 0xfffdf80b02007387 */ /* 0x0209e40000100800 */
.L_x_919:
[----:B------:R-:W-:Y:S05]  /*159d0*/  BSYNC.RECONVERGENT B1 ;  /* 0x0000000000017941 */ /* 0x000fea0003800200 */
.L_x_915:
[----:B------:R-:W-:Y:S01]  /*159e0*/  VIADD R5, R5, 0xfffffffc ;  /* 0xfffffffc05057836 */ /* 0x000fe20000000000 */
[----:B------:R-:W-:Y:S06]  /*159f0*/  BRA `(.L_x_920) ;  /* 0xfffffff800247947 */ /* 0x000fec000383ffff */
.L_x_914:
        /* <DEDUP_REMOVED lines=158> */
.L_x_898:
[----:B------:R-:W-:Y:S05]  /*163e0*/  BSYNC.RECONVERGENT B0 ;  /* 0x0000000000007941 */ /* 0x000fea0003800200 */
.L_x_897:
[----:B------:R-:W-:Y:S05]  /*163f0*/  WARPSYNC.ALL ;  /* 0x0000000000007948 */ /* 0x000fea0003800000 */
[----:B------:R-:W2:Y:S01]  /*16400*/  LDL.LU.S16 R133, [R1+0xc18] ;  /* 0x000c180001857983 */ /* 0x000ea20000300600 */
[----:B------:R-:W-:Y:S01]  /*16410*/  PRMT R240, R240, 0x5432, R240 ;  /* 0x00005432f0f07816 */ /* 0x000fe200000000f0 */
[----:B------:R-:W3:Y:S01]  /*16420*/  S2UR UR7, SR_CTAID.X ;  /* 0x00000000000779c3 */ /* 0x000ee20000002500 */
[----:B------:R-:W-:Y:S01]  /*16430*/  PRMT R238, R238, 0x5432, R238 ;  /* 0x00005432eeee7816 */ /* 0x000fe200000000ee */
[----:B-----5:R4:W-:Y:S01]  /*16440*/  STL.64 [R1+0xb10], R4 ;  /* 0x000b100401007387 */ /* 0x0209e20000100a00 */
[----:B------:R-:W-:Y:S03]  /*16450*/  BSSY.RECONVERGENT B0, `(.L_x_922) ;  /* 0x0000163000007945 */ /* 0x000fe60003800200 */
[----:B------:R0:W-:Y:S04]  /*16460*/  STL.64 [R1+0xaf0], R12 ;  /* 0x000af00c01007387 */ /* 0x0001e80000100a00 */
[----:B------:R-:W-:Y:S01]  /*16470*/  STL.64 [R1+0x918], R130 ;  /* 0x0009188201007387 */ /* 0x000fe20000100a00 */
[----:B----4-:R-:W-:-:S03]  /*16480*/  PRMT R4, R251, 0x7632, R250 ;  /* 0x00007632fb047816 */ /* 0x010fc600000000fa */
[----:B------:R-:W-:Y:S01]  /*16490*/  STL.64 [R1+0x920], R128 ;  /* 0x0009208001007387 */ /* 0x000fe20000100a00 */
[C---:B------:R-:W-:Y:S01]  /*164a0*/  PRMT R5, R252.reuse, 0x5410, R250 ;  /* 0x00005410fc057816 */ /* 0x040fe200000000fa */
[----:B0-----:R-:W-:Y:S01]  /*164b0*/  IMAD.MOV.U32 R12, RZ, RZ, R132 ;  /* 0x000000ffff0c7224 */ /* 0x001fe200078e0084 */
[----:B------:R-:W-:Y:S01]  /*164c0*/  MOV R13, R3 ;  /* 0x00000003000d7202 */ /* 0x000fe20000000f00 */
[----:B------:R-:W-:Y:S04]  /*164d0*/  STL.64 [R1+0x928], R126 ;  /* 0x0009287e01007387 */ /* 0x000fe80000100a00 */
[----:B------:R0:W-:Y:S04]  /*164e0*/  STL.64 [R1+0xb18], R4 ;  /* 0x000b180401007387 */ /* 0x0001e80000100a00 */
[----:B------:R-:W-:Y:S04]  /*164f0*/  STL.64 [R1+0x930], R124 ;  /* 0x0009307c01007387 */ /* 0x000fe80000100a00 */
[----:B------:R-:W-:Y:S01]  /*16500*/  STL.64 [R1+0x938], R122 ;  /* 0x0009387a01007387 */ /* 0x000fe20000100a00 */
[----:B0-----:R-:W-:-:S03]  /*16510*/  PRMT R5, R252, 0x7632, R249 ;  /* 0x00007632fc057816 */ /* 0x001fc600000000f9 */
        /* <DEDUP_REMOVED lines=66> */
[----:B--2---:R-:W-:-:S03]  /*16940*/  PRMT R0, R133, 0x7610, R0 ;  /* 0x0000761085007816 */ /* 0x004fc60000000000 */
[----:B------:R-:W-:Y:S01]  /*16950*/  STL.64 [R1+0xbf8], R200 ;  /* 0x000bf8c801007387 */ /* 0x000fe20000100a00 */
[----:B------:R-:W-:Y:S02]  /*16960*/  PRMT R4, R0, 0x5410, R251 ;  /* 0x0000541000047816 */ /* 0x000fe400000000fb */
[----:B------:R-:W0:Y:S03]  /*16970*/  S2R R0, SR_TID.X ;  /* 0x0000000000007919 */ /* 0x000e260000002100 */
[----:B------:R2:W-:Y:S04]  /*16980*/  STL.64 [R1+0xb20], R4 ;  /* 0x000b200401007387 */ /* 0x0005e80000100a00 */
[----:B------:R-:W-:Y:S04]  /*16990*/  STL.64 [R1+0xc00], R152 ;  /* 0x000c009801007387 */ /* 0x000fe80000100a00 */
[----:B------:R-:W-:Y:S01]  /*169a0*/  STL.64 [R1+0xc08], R154 ;  /* 0x000c089a01007387 */ /* 0x000fe20000100a00 */
[----:B--2---:R-:W-:-:S03]  /*169b0*/  PRMT R4, R249, 0x7610, R248 ;  /* 0x00007610f9047816 */ /* 0x004fc600000000f8 */
[----:B------:R-:W-:Y:S01]  /*169c0*/  STL.64 [R1+0xc10], R156 ;  /* 0x000c109c01007387 */ /* 0x000fe20000100a00 */
[----:B------:R-:W-:-:S05]  /*169d0*/  PRMT R5, R248, 0x7610, R247 ;  /* 0x00007610f8057816 */ /* 0x000fca00000000f7 */
[----:B------:R2:W-:Y:S01]  /*169e0*/  STL.64 [R1+0xb28], R4 ;  /* 0x000b280401007387 */ /* 0x0005e20000100a00 */
[----:B0-----:R-:W-:Y:S02]  /*169f0*/  ISETP.NE.AND P0, PT, R0, RZ, PT ;  /* 0x000000ff0000720c */ /* 0x001fe40003f05270 */
[----:B--2---:R-:W-:Y:S02]  /*16a00*/  PRMT R4, R247, 0x7610, R246 ;  /* 0x00007610f7047816 */ /* 0x004fe400000000f6 */
[----:B------:R-:W-:-:S05]  /*16a10*/  PRMT R5, R246, 0x7610, R245 ;  /* 0x00007610f6057816 */ /* 0x000fca00000000f5 */
[----:B------:R0:W-:Y:S02]  /*16a20*/  STL.64 [R1+0xb30], R4 ;  /* 0x000b300401007387 */ /* 0x0001e40000100a00 */
[----:B0-----:R-:W-:Y:S02]  /*16a30*/  PRMT R4, R245, 0x7610, R244 ;  /* 0x00007610f5047816 */ /* 0x001fe400000000f4 */
[----:B------:R-:W-:-:S05]  /*16a40*/  PRMT R5, R244, 0x7610, R243 ;  /* 0x00007610f4057816 */ /* 0x000fca00000000f3 */
[----:B------:R0:W-:Y:S02]  /*16a50*/  STL.64 [R1+0xb38], R4 ;  /* 0x000b380401007387 */ /* 0x0001e40000100a00 */
[----:B0-----:R-:W-:Y:S02]  /*16a60*/  PRMT R4, R243, 0x7610, R242 ;  /* 0x00007610f3047816 */ /* 0x001fe400000000f2 */
[----:B------:R-:W-:Y:S02]  /*16a70*/  PRMT R5, R242, 0x5410, R241 ;  /* 0x00005410f2057816 */ /* 0x000fe400000000f1 */
[----:B------:R-:W-:Y:S02]  /*16a80*/  PRMT R241, R239, 0x5432, R239 ;  /* 0x00005432eff17816 */ /* 0x000fe400000000ef */
[C-C-:B------:R-:W-:Y:S01]  /*16a90*/  PRMT R239, R181.reuse, 0x5432, R182.reuse ;  /* 0x00005432b5ef7816 */ /* 0x140fe200000000b6 */
[----:B------:R0:W-:Y:S01]  /*16aa0*/  STL.64 [R1+0xb40], R4 ;  /* 0x000b400401007387 */ /* 0x0001e20000100a00 */
[----:B------:R-:W-:-:S03]  /*16ab0*/  PRMT R182, R181, 0x7610, R182 ;  /* 0x00007610b5b67816 */ /* 0x000fc600000000b6 */
[----:B------:R-:W-:Y:S04]  /*16ac0*/  STL.64 [R1+0xb48], R240 ;  /* 0x000b48f001007387 */ /* 0x000fe80000100a00 */
[----:B------:R-:W-:Y:S01]  /*16ad0*/  STL.64 [R1+0xb50], R238 ;  /* 0x000b50ee01007387 */ /* 0x000fe20000100a00 */
[----:B0-----:R-:W-:-:S03]  /*16ae0*/  IMAD.MOV.U32 R4, RZ, RZ, R2 ;  /* 0x000000ffff047224 */ /* 0x001fc600078e0002 */
[----:B------:R-:W-:Y:S01]  /*16af0*/  STL.64 [R1+0xbb0], R182 ;  /* 0x000bb0b601007387 */ /* 0x000fe20000100a00 */
[----:B------:R-:W-:-:S05]  /*16b00*/  IMAD.MOV.U32 R5, RZ, RZ, R160 ;  /* 0x000000ffff057224 */ /* 0x000fca00078e00a0 */
[----:B------:R0:W-:Y:S02]  /*16b10*/  STL.64 [R1+0xb58], R4 ;  /* 0x000b580401007387 */ /* 0x0001e40000100a00 */
        /* <DEDUP_REMOVED lines=30> */
[----:B---3--:R-:W-:Y:S05]  /*16d00*/  @P0 BRA `(.L_x_923) ;  /* 0x0000000c005c0947 */ /* 0x008fea0003800000 */
[----:B------:R-:W2:Y:S02]  /*16d10*/  LDC R2, c[0x0][0x3a4] ;  /* 0x0000e900ff027b82 */ /* 0x000ea40000000800 */
[----:B--2---:R-:W-:-:S13]  /*16d20*/  ISETP.GE.AND P0, PT, R2, 0x1, PT ;  /* 0x000000010200780c */ /* 0x004fda0003f06270 */
[----:B------:R-:W-:Y:S05]  /*16d30*/  @!P0 BRA `(.L_x_924) ;  /* 0x0000000c00388947 */ /* 0x000fea0003800000 */
[----:B------:R-:W2:Y:S01]  /*16d40*/  LDCU UR4, c[0x0][0x3a0] ;  /* 0x00007400ff0477ac */ /* 0x000ea20008000800 */
[----:B------:R-:W-:Y:S01]  /*16d50*/  SHF.L.U32 R2, R2, 0x1, RZ ;  /* 0x0000000102027819 */ /* 0x000fe200000006ff */
[----:B------:R-:W-:-:S03]  /*16d60*/  IMAD.MOV.U32 R6, RZ, RZ, RZ ;  /* 0x000000ffff067224 */ /* 0x000fc600078e00ff */
[C---:B------:R-:W-:Y:S02]  /*16d70*/  ISETP.GE.AND P0, PT, R2.reuse, 0x4, PT ;  /* 0x000000040200780c */ /* 0x040fe40003f06270 */
[----:B------:R-:W-:-:S04]  /*16d80*/  VIMNMX R2, PT, PT, R2, 0x1, !PT ;  /* 0x0000000102027848 */ /* 0x000fc80007fe0100 */
[----:B0-----:R-:W-:Y:S01]  /*16d90*/  LOP3.LUT R4, R2, 0x3, RZ, 0xc0, !PT ;  /* 0x0000000302047812 */ /* 0x001fe200078ec0ff */
[----:B--2---:R-:W-:-:S06]  /*16da0*/  UIMAD UR5, UR7, UR4, URZ ;  /* 0x00000004070572a4 */ /* 0x004fcc000f8e02ff */
[----:B------:R-:W-:Y:S06]  /*16db0*/  @!P0 BRA `(.L_x_925) ;  /* 0x0000000800b88947 */ /* 0x000fec0003800000 */
[----:B------:R-:W0:Y:S01]  /*16dc0*/  S2UR UR6, SR_CgaCtaId ;  /* 0x00000000000679c3 */ /* 0x000e220000008800 */
[----:B------:R-:W-:Y:S01]  /*16dd0*/  LOP3.LUT R6, R2, 0x7ffffffc, RZ, 0xc0, !PT ;  /* 0x7ffffffc02067812 */ /* 0x000fe200078ec0ff */
[----:B------:R-:W-:Y:S01]  /*16de0*/  UMOV UR4, 0x400 ;  /* 0x0000040000047882 */ /* 0x000fe20000000000 */
[----:B------:R-:W-:Y:S01]  /*16df0*/  VIADD R34, R1, 0xb18 ;  /* 0x00000b1801227836 */ /* 0x000fe20000000000 */
[----:B------:R-:W-:Y:S01]  /*16e00*/  UIADD3 UR4, UPT, UPT, UR4, 0x920, URZ ;  /* 0x0000092004047890 */ /* 0x000fe2000fffe0ff */
[----:B------:R-:W-:Y:S02]  /*16e10*/  IMAD.MOV.U32 R27, RZ, RZ, R203 ;  /* 0x000000ffff1b7224 */ /* 0x000fe400078e00cb */
[----:B------:R-:W-:-:S05]  /*16e20*/  IMAD.MOV R2, RZ, RZ, -R6 ;  /* 0x000000ffff027224 */ /* 0x000fca00078e0a06 */
[----:B------:R-:W-:Y:S01]  /*16e30*/  ISETP.GE.AND P0, PT, R2, RZ, PT ;  /* 0x000000ff0200720c */ /* 0x000fe20003f06270 */
[----:B0-----:R-:W-:-:S04]  /*16e40*/  ULEA UR4, UR6, UR4, 0x18 ;  /* 0x0000000406047291 */ /* 0x001fc8000f8ec0ff */
[----:B------:R-:W-:-:S08]  /*16e50*/  UIADD3 UR4, UPT, UPT, UR4, 0x200, URZ ;  /* 0x0000020004047890 */ /* 0x000fd0000fffe0ff */
[----:B------:R-:W-:Y:S05]  /*16e60*/  @P0 BRA `(.L_x_926) ;  /* 0x0000000800240947 */ /* 0x000fea0003800000 */
[----:B------:R-:W-:Y:S01]  /*16e70*/  IMAD.MOV R5, RZ, RZ, -R2 ;  /* 0x000000ffff057224 */ /* 0x000fe200078e0a02 */
[----:B------:R-:W-:-:S04]  /*16e80*/  PLOP3.LUT P0, PT, PT, PT, PT, 0x80, 0x8 ;  /* 0x000000000008781c */ /* 0x000fc80003f0f070 */
[----:B------:R-:W-:-:S13]  /*16e90*/  ISETP.GT.AND P1, PT, R5, 0xc, PT ;  /* 0x0000000c0500780c */ /* 0x000fda0003f24270 */
[----:B------:R-:W-:Y:S05]  /*16ea0*/  @!P1 BRA `(.L_x_927) ;  /* 0x0000000400509947 */ /* 0x000fea0003800000 */
[----:B------:R-:W-:-:S13]  /*16eb0*/  PLOP3.LUT P0, PT, PT, PT, PT, 0x8, 0x80 ;  /* 0x000000000080781c */ /* 0x000fda0003f0e170 */
.L_x_928:
[----:B--2---:R-:W2:Y:S04]  /*16ec0*/  LDL.64 R10, [R34] ;  /* 0x00000000220a7983 */ /* 0x004ea80000100a00 */
[----:B------:R-:W3:Y:S04]  /*16ed0*/  LDL.64 R18, [R27+0x40] ;  /* 0x000040001b127983 */ /* 0x000ee80000100a00 */
[----:B------:R-:W4:Y:S04]  /*16ee0*/  LDL.64 R16, [R34+0x8] ;  /* 0x0000080022107983 */ /* 0x000f280000100a00 */
[----:B------:R-:W5:Y:S04]  /*16ef0*/  LDL.64 R24, [R34+0x10] ;  /* 0x0000100022187983 */ /* 0x000f680000100a00 */
[----:B------:R0:W5:Y:S04]  /*16f00*/  LDL.64 R32, [R34+0x18] ;  /* 0x0000180022207983 */ /* 0x0001680000100a00 */
[----:B------:R-:W5:Y:S04]  /*16f10*/  LDL.64 R8, [R27+0x8] ;  /* 0x000008001b087983 */ /* 0x000f680000100a00 */
[----:B------:R-:W5:Y:S04]  /*16f20*/  LDL.64 R12, [R27+0x10] ;  /* 0x000010001b0c7983 */ /* 0x000f680000100a00 */
[----:B------:R-:W5:Y:S04]  /*16f30*/  LDL.64 R14, [R27+0x18] ;  /* 0x000018001b0e7983 */ /* 0x000f680000100a00 */
[----:B------:R-:W5:Y:S04]  /*16f40*/  LDL.64 R20, [R27+0x20] ;  /* 0x000020001b147983 */ /* 0x000f680000100a00 */
[----:B------:R-:W5:Y:S04]  /*16f50*/  LDL.64 R22, [R27+0x28] ;  /* 0x000028001b167983 */ /* 0x000f680000100a00 */
[----:B------:R-:W5:Y:S04]  /*16f60*/  LDL.64 R28, [R27+0x30] ;  /* 0x000030001b1c7983 */ /* 0x000f680000100a00 */
[----:B------:R-:W5:Y:S01]  /*16f70*/  LDL.64 R30, [R27+0x38] ;  /* 0x000038001b1e7983 */ /* 0x000f620000100a00 */
[----:B------:R-:W-:-:S05]  /*16f80*/  VIADD R2, R2, 0x10 ;  /* 0x0000001002027836 */ /* 0x000fca0000000000 */
[----:B------:R-:W-:Y:S01]  /*16f90*/  ISETP.GE.AND P1, PT, R2, -0xc, PT ;  /* 0xfffffff40200780c */ /* 0x000fe20003f26270 */
[----:B0-----:R-:W-:Y:S02]  /*16fa0*/  VIADD R34, R34, 0x20 ;  /* 0x0000002022227836 */ /* 0x001fe40000000000 */
[--C-:B--2---:R-:W-:Y:S02]  /*16fb0*/  HADD2.F32 R5, -RZ, R10.reuse.H0_H0 ;  /* 0x2000000aff057230 */ /* 0x104fe40000004100 */
[----:B------:R-:W-:Y:S02]  /*16fc0*/  HADD2.F32 R10, -RZ, R10.H1_H1 ;  /* 0x3000000aff0a7230 */ /* 0x000fe40000004100 */
[----:B---3--:R-:W-:Y:S01]  /*16fd0*/  VIADD R26, R18, UR5 ;  /* 0x00000005121a7c36 */ /* 0x008fe20008000000 */
[----:B------:R-:W-:Y:S01]  /*16fe0*/  IADD3 R19, PT, PT, R19, UR5, RZ ;  /* 0x0000000513137c10 */ /* 0x000fe2000fffe0ff */
[----:B------:R-:W-:Y:S01]  /*16ff0*/  HADD2.F32 R7, -RZ, R11.H0_H0 ;  /* 0x2000000bff077230 */ /* 0x000fe20000004100 */
[----:B------:R5:W-:Y:S01]  /*17000*/  STS [UR4], R5 ;  /* 0x00000005ff007988 */ /* 0x000be20008000804 */
[----:B----4-:R-:W-:-:S03]  /*17010*/  HADD2.F32 R18, -RZ, R16.H0_H0 ;  /* 0x20000010ff127230 */ /* 0x010fc60000004100 */
[----:B------:R0:W-:Y:S01]  /*17020*/  STS [UR4+-0x1c8], R26 ;  /* 0xfffe381aff007988 */ /* 0x0001e20008000804 */
[----:B------:R-:W-:-:S03]  /*17030*/  HADD2.F32 R11, -RZ, R11.H1_H1 ;  /* 0x3000000bff0b7230 */ /* 0x000fc60000004100 */
[----:B------:R2:W-:Y:S01]  /*17040*/  STS [UR4+-0x1c4], R19 ;  /* 0xfffe3c13ff007988 */ /* 0x0005e20008000804 */
[----:B-----5:R-:W-:-:S03]  /*17050*/  HADD2.F32 R5, -RZ, R25.H0_H0 ;  /* 0x20000019ff057230 */ /* 0x020fc60000004100 */
[----:B------:R3:W-:Y:S01]  /*17060*/  STS [UR4+0x4], R10 ;  /* 0x0000040aff007988 */ /* 0x0007e20008000804 */
[----:B0-----:R-:W-:-:S03]  /*17070*/  HADD2.F32 R26, -RZ, R24.H0_H0 ;  /* 0x20000018ff1a7230 */ /* 0x001fc60000004100 */
[----:B------:R0:W-:Y:S01]  /*17080*/  STS [UR4+0x8], R7 ;  /* 0x00000807ff007988 */ /* 0x0001e20008000804 */
[----:B--2---:R-:W-:Y:S02]  /*17090*/  HADD2.F32 R19, -RZ, R17.H0_H0 ;  /* 0x20000011ff137230 */ /* 0x004fe40000004100 */
[----:B------:R-:W-:Y:S02]  /*170a0*/  HADD2.F32 R16, -RZ, R16.H1_H1 ;  /* 0x30000010ff107230 */ /* 0x000fe40000004100 */
[----:B---3--:R-:W-:Y:S02]  /*170b0*/  HADD2.F32 R10, -RZ, R33.H0_H0 ;  /* 0x20000021ff0a7230 */ /* 0x008fe40000004100 */
[----:B------:R-:W-:Y:S02]  /*170c0*/  HADD2.F32 R17, -RZ, R17.H1_H1 ;  /* 0x30000011ff117230 */ /* 0x000fe40000004100 */
[----:B0-----:R-:W-:Y:S01]  /*170d0*/  HADD2.F32 R7, -RZ, R32.H0_H0 ;  /* 0x20000020ff077230 */ /* 0x001fe20000004100 */
[----:B------:R-:W-:Y:S01]  /*170e0*/  IADD3 R20, PT, PT, R20, UR5, RZ ;  /* 0x0000000514147c10 */ /* 0x000fe2000fffe0ff */
[----:B------:R-:W-:-:S02]  /*170f0*/  HADD2.F32 R24, -RZ, R24.H1_H1 ;  /* 0x30000018ff187230 */ /* 0x000fc40000004100 */
[----:B------:R-:W-:Y:S02]  /*17100*/  HADD2.F32 R25, -RZ, R25.H1_H1 ;  /* 0x30000019ff197230 */ /* 0x000fe40000004100 */
[----:B------:R-:W-:Y:S02]  /*17110*/  HADD2.F32 R32, -RZ, R32.H1_H1 ;  /* 0x30000020ff207230 */ /* 0x000fe40000004100 */
[----:B------:R-:W-:Y:S02]  /*17120*/  HADD2.F32 R33, -RZ, R33.H1_H1 ;  /* 0x30000021ff217230 */ /* 0x000fe40000004100 */
[----:B------:R-:W-:Y:S02]  /*17130*/  VIADD R8, R8, UR5 ;  /* 0x0000000508087c36 */ /* 0x000fe40008000000 */
[----:B------:R-:W-:Y:S01]  /*17140*/  VIADD R9, R9, UR5 ;  /* 0x0000000509097c36 */ /* 0x000fe20008000000 */
[----:B------:R-:W-:Y:S01]  /*17150*/  IADD3 R31, PT, PT, R31, UR5, RZ ;  /* 0x000000051f1f7c10 */ /* 0x000fe2000fffe0ff */
[----:B------:R-:W-:-:S02]  /*17160*/  VIADD R12, R12, UR5 ;  /* 0x000000050c0c7c36 */ /* 0x000fc40008000000 */
[----:B------:R-:W-:Y:S02]  /*17170*/  VIADD R13, R13, UR5 ;  /* 0x000000050d0d7c36 */ /* 0x000fe40008000000 */
[----:B------:R-:W-:Y:S02]  /*17180*/  VIADD R14, R14, UR5 ;  /* 0x000000050e0e7c36 */ /* 0x000fe40008000000 */
[----:B------:R-:W-:Y:S02]  /*17190*/  VIADD R15, R15, UR5 ;  /* 0x000000050f0f7c36 */ /* 0x000fe40008000000 */
[----:B------:R-:W-:Y:S02]  /*171a0*/  VIADD R21, R21, UR5 ;  /* 0x0000000515157c36 */ /* 0x000fe40008000000 */
[----:B------:R-:W-:Y:S02]  /*171b0*/  VIADD R22, R22, UR5 ;  /* 0x0000000516167c36 */ /* 0x000fe40008000000 */
[----:B------:R-:W-:-:S02]  /*171c0*/  VIADD R23, R23, UR5 ;  /* 0x0000000517177c36 */ /* 0x000fc40008000000 */
[----:B------:R-:W-:Y:S02]  /*171d0*/  VIADD R28, R28, UR5 ;  /* 0x000000051c1c7c36 */ /* 0x000fe40008000000 */
[----:B------:R-:W-:Y:S02]  /*171e0*/  VIADD R29, R29, UR5 ;  /* 0x000000051d1d7c36 */ /* 0x000fe40008000000 */
[----:B------:R-:W-:Y:S01]  /*171f0*/  VIADD R30, R30, UR5 ;  /* 0x000000051e1e7c36 */ /* 0x000fe20008000000 */
[----:B------:R0:W-:Y:S04]  /*17200*/  STS [UR4+0x28], R5 ;  /* 0x00002805ff007988 */ /* 0x0001e80008000804 */
[----:B------:R2:W-:Y:S04]  /*17210*/  STS [UR4+0xc], R11 ;  /* 0x00000c0bff007988 */ /* 0x0005e80008000804 */
[----:B------:R2:W-:Y:S01]  /*17220*/  STS [UR4+0x10], R18 ;  /* 0x00001012ff007988 */ /* 0x0005e20008000804 */
[----:B0-----:R-:W-:-:S03]  /*17230*/  VIADD R5, R27, 0x40 ;  /* 0x000000401b057836 */ /* 0x001fc60000000000 */
[----:B------:R2:W-:Y:S04]  /*17240*/  STS [UR4+0x14], R16 ;  /* 0x00001410ff007988 */ /* 0x0005e80008000804 */
        /* <DEDUP_REMOVED lines=9> */
[----:B------:R2:W-:Y:S04]  /*172e0*/  STS [UR4+-0x200], R8 ;  /* 0xfffe0008ff007988 */ /* 0x0005e80008000804 */
        /* <DEDUP_REMOVED lines=12> */
[----:B------:R2:W-:Y:S01]  /*173b0*/  STS [UR4+-0x1cc], R31 ;  /* 0xfffe341fff007988 */ /* 0x0005e20008000804 */
[----:B------:R-:W-:Y:S01]  /*173c0*/  UIADD3 UR4, UPT, UPT, UR4, 0x40, URZ ;  /* 0x0000004004047890 */ /* 0x000fe2000fffe0ff */
[----:B------:R-:W-:Y:S01]  /*173d0*/  IMAD.MOV.U32 R27, RZ, RZ, R5 ;  /* 0x000000ffff1b7224 */ /* 0x000fe200078e0005 */
[----:B------:R-:W-:Y:S10]  /*173e0*/  @!P1 BRA `(.L_x_928) ;  /* 0xfffffff800b49947 */ /* 0x000ff4000383ffff */
.L_x_927:
[----:B------:R-:W-:-:S05]  /*173f0*/  IMAD.MOV R5, RZ, RZ, -R2 ;  /* 0x000000ffff057224 */ /* 0x000fca00078e0a02 */
[----:B------:R-:W-:-:S13]  /*17400*/  ISETP.GT.AND P1, PT, R5, 0x4, PT ;  /* 0x000000040500780c */ /* 0x000fda0003f24270 */
[----:B------:R-:W-:Y:S05]  /*17410*/  @!P1 BRA `(.L_x_929) ;  /* 0x0000000000b09947 */ /* 0x000fea0003800000 */
[----:B--2---:R-:W2:Y:S04]  /*17420*/  LDL.64 R10, [R34] ;  /* 0x00000000220a7983 */ /* 0x004ea80000100a00 */
[----:B------:R-:W3:Y:S04]  /*17430*/  LDL.64 R18, [R27+0x20] ;  /* 0x000020001b127983 */ /* 0x000ee80000100a00 */
[----:B------:R0:W4:Y:S04]  /*17440*/  LDL.64 R16, [R34+0x8] ;  /* 0x0000080022107983 */ /* 0x0001280000100a00 */
[----:B------:R-:W5:Y:S04]  /*17450*/  LDL.64 R8, [R27+0x8] ;  /* 0x000008001b087983 */ /* 0x000f680000100a00 */
[----:B------:R-:W5:Y:S04]  /*17460*/  LDL.64 R12, [R27+0x10] ;  /* 0x000010001b0c7983 */ /* 0x000f680000100a00 */
[----:B------:R-:W5:Y:S01]  /*17470*/  LDL.64 R14, [R27+0x18] ;  /* 0x000018001b0e7983 */ /* 0x000f620000100a00 */
[----:B------:R-:W-:Y:S01]  /*17480*/  PLOP3.LUT P0, PT, PT, PT, PT, 0x8, 0x80 ;  /* 0x000000000080781c */ /* 0x000fe20003f0e170 */
[----:B------:R-:W-:-:S02]  /*17490*/  VIADD R2, R2, 0x8 ;  /* 0x0000000802027836 */ /* 0x000fc40000000000 */
[----:B0-----:R-:W-:Y:S02]  /*174a0*/  VIADD R34, R34, 0x10 ;  /* 0x0000001022227836 */ /* 0x001fe40000000000 */
[----:B--2---:R-:W-:Y:S02]  /*174b0*/  HADD2.F32 R5, -RZ, R10.H0_H0 ;  /* 0x2000000aff057230 */ /* 0x004fe40000004100 */
[----:B---3--:R-:W-:-:S03]  /*174c0*/  VIADD R18, R18, UR5 ;  /* 0x0000000512127c36 */ /* 0x008fc60008000000 */
[----:B------:R0:W-:Y:S01]  /*174d0*/  STS [UR4], R5 ;  /* 0x00000005ff007988 */ /* 0x0001e20008000804 */
[----:B------:R-:W-:Y:S01]  /*174e0*/  IADD3 R20, PT, PT, R19, UR5, RZ ;  /* 0x0000000513147c10 */ /* 0x000fe2000fffe0ff */
[----:B------:R-:W-:Y:S02]  /*174f0*/  HADD2.F32 R7, -RZ, R11.H0_H0 ;  /* 0x2000000bff077230 */ /* 0x000fe40000004100 */
[----:B------:R2:W-:Y:S01]  /*17500*/  STS [UR4+-0x1e8], R18 ;  /* 0xfffe1812ff007988 */ /* 0x0005e20008000804 */
[----:B----4-:R-:W-:Y:S01]  /*17510*/  HADD2.F32 R19, -RZ, R17.H0_H0 ;  /* 0x20000011ff137230 */ /* 0x010fe20000004100 */
[----:B0-----:R-:W-:Y:S01]  /*17520*/  IADD3 R5, PT, PT, R27, 0x20, RZ ;  /* 0x000000201b057810 */ /* 0x001fe20007ffe0ff */
[----:B------:R-:W-:Y:S02]  /*17530*/  HADD2.F32 R10, -RZ, R10.H1_H1 ;  /* 0x3000000aff0a7230 */ /* 0x000fe40000004100 */
[----:B------:R-:W-:Y:S02]  /*17540*/  HADD2.F32 R11, -RZ, R11.H1_H1 ;  /* 0x3000000bff0b7230 */ /* 0x000fe40000004100 */
[----:B--2---:R-:W-:-:S02]  /*17550*/  HADD2.F32 R18, -RZ, R16.H0_H0 ;  /* 0x20000010ff127230 */ /* 0x004fc40000004100 */
[----:B------:R-:W-:Y:S02]  /*17560*/  HADD2.F32 R16, -RZ, R16.H1_H1 ;  /* 0x30000010ff107230 */ /* 0x000fe40000004100 */
[----:B------:R-:W-:Y:S02]  /*17570*/  HADD2.F32 R17, -RZ, R17.H1_H1 ;  /* 0x30000011ff117230 */ /* 0x000fe40000004100 */
[----:B-----5:R-:W-:Y:S02]  /*17580*/  VIADD R8, R8, UR5 ;  /* 0x0000000508087c36 */ /* 0x020fe40008000000 */
[----:B------:R-:W-:Y:S02]  /*17590*/  VIADD R9, R9, UR5 ;  /* 0x0000000509097c36 */ /* 0x000fe40008000000 */
[----:B------:R-:W-:Y:S02]  /*175a0*/  VIADD R12, R12, UR5 ;  /* 0x000000050c0c7c36 */ /* 0x000fe40008000000 */
[----:B------:R-:W-:-:S02]  /*175b0*/  VIADD R13, R13, UR5 ;  /* 0x000000050d0d7c36 */ /* 0x000fc40008000000 */
[----:B------:R-:W-:Y:S02]  /*175c0*/  VIADD R14, R14, UR5 ;  /* 0x000000050e0e7c36 */ /* 0x000fe40008000000 */
[----:B------:R-:W-:Y:S02]  /*175d0*/  VIADD R15, R15, UR5 ;  /* 0x000000050f0f7c36 */ /* 0x000fe40008000000 */
[----:B------:R-:W-:Y:S01]  /*175e0*/  IMAD.MOV.U32 R27, RZ, RZ, R5 ;  /* 0x000000ffff1b7224 */ /* 0x000fe200078e0005 */
[----:B------:R0:W-:Y:S04]  /*175f0*/  STS [UR4+-0x1e4], R20 ;  /* 0xfffe1c14ff007988 */ /* 0x0001e80008000804 */
        /* <DEDUP_REMOVED lines=12> */
[----:B------:R0:W-:Y:S01]  /*176c0*/  STS [UR4+-0x1ec], R15 ;  /* 0xfffe140fff007988 */ /* 0x0001e20008000804 */
[----:B------:R-:W-:-:S12]  /*176d0*/  UIADD3 UR4, UPT, UPT, UR4, 0x20, URZ ;  /* 0x0000002004047890 */ /* 0x000fd8000fffe0ff */
.L_x_929:
[----:B------:R-:W-:-:S13]  /*176e0*/  ISETP.NE.OR P0, PT, R2, RZ, P0 ;  /* 0x000000ff0200720c */ /* 0x000fda0000705670 */
[----:B------:R-:W-:Y:S05]  /*176f0*/  @!P0 BRA `(.L_x_925) ;  /* 0x0000000000688947 */ /* 0x000fea0003800000 */
.L_x_926:
[----:B0-23--:R-:W2:Y:S04]  /*17700*/  LDL.64 R10, [R27+0x10] ;  /* 0x000010001b0a7983 */ /* 0x00dea80000100a00 */
[----:B------:R0:W3:Y:S04]  /*17710*/  LDL.64 R14, [R34] ;  /* 0x00000000220e7983 */ /* 0x0000e80000100a00 */
[----:B------:R-:W4:Y:S01]  /*17720*/  LDL.64 R8, [R27+0x8] ;  /* 0x000008001b087983 */ /* 0x000f220000100a00 */
[----:B------:R-:W-:Y:S02]  /*17730*/  VIADD R2, R2, 0x4 ;  /* 0x0000000402027836 */ /* 0x000fe40000000000 */
[----:B0-----:R-:W-:-:S03]  /*17740*/  VIADD R34, R34, 0x8 ;  /* 0x0000000822227836 */ /* 0x001fc60000000000 */
[----:B------:R-:W-:Y:S01]  /*17750*/  ISETP.NE.AND P0, PT, R2, RZ, PT ;  /* 0x000000ff0200720c */ /* 0x000fe20003f05270 */
[----:B--2---:R-:W-:Y:S02]  /*17760*/  VIADD R12, R11, UR5 ;  /* 0x000000050b0c7c36 */ /* 0x004fe40008000000 */
[----:B------:R-:W-:Y:S02]  /*17770*/  VIADD R10, R10, UR5 ;  /* 0x000000050a0a7c36 */ /* 0x000fe40008000000 */
[--C-:B---3--:R-:W-:Y:S01]  /*17780*/  HADD2.F32 R5, -RZ, R14.reuse.H0_H0 ;  /* 0x2000000eff057230 */ /* 0x108fe20000004100 */
[----:B------:R-:W-:Y:S01]  /*17790*/  STS [UR4+-0x1f4], R12 ;  /* 0xfffe0c0cff007988 */ /* 0x000fe20008000804 */
[----:B------:R-:W-:Y:S02]  /*177a0*/  HADD2.F32 R7, -RZ, R14.H1_H1 ;  /* 0x3000000eff077230 */ /* 0x000fe40000004100 */
[--C-:B------:R-:W-:Y:S01]  /*177b0*/  HADD2.F32 R11, -RZ, R15.reuse.H0_H0 ;  /* 0x2000000fff0b7230 */ /* 0x100fe20000004100 */
[----:B----4-:R-:W-:Y:S01]  /*177c0*/  IADD3 R9, PT, PT, R9, UR5, RZ ;  /* 0x0000000509097c10 */ /* 0x010fe2000fffe0ff */
[----:B------:R-:W-:Y:S01]  /*177d0*/  HADD2.F32 R13, -RZ, R15.H1_H1 ;  /* 0x3000000fff0d7230 */ /* 0x000fe20000004100 */
[----:B------:R0:W-:Y:S01]  /*177e0*/  STS [UR4], R5 ;  /* 0x00000005ff007988 */ /* 0x0001e20008000804 */
[----:B------:R-:W-:-:S03]  /*177f0*/  VIADD R8, R8, UR5 ;  /* 0x0000000508087c36 */ /* 0x000fc60008000000 */
[----:B------:R3:W-:Y:S04]  /*17800*/  STS [UR4+-0x1f8], R10 ;  /* 0xfffe080aff007988 */ /* 0x0007e80008000804 */
[----:B------:R3:W-:Y:S01]  /*17810*/  STS [UR4+0x4], R7 ;  /* 0x00000407ff007988 */ /* 0x0007e20008000804 */
[----:B0-----:R-:W-:-:S03]  /*17820*/  VIADD R5, R27, 0x10 ;  /* 0x000000101b057836 */ /* 0x001fc60000000000 */
[----:B------:R3:W-:Y:S01]  /*17830*/  STS [UR4+0x8], R11 ;  /* 0x0000080bff007988 */ /* 0x0007e20008000804 */
[----:B------:R-:W-:-:S03]  /*17840*/  IMAD.MOV.U32 R27, RZ, RZ, R5 ;  /* 0x000000ffff1b7224 */ /* 0x000fc600078e0005 */
[----:B------:R3:W-:Y:S04]  /*17850*/  STS [UR4+0xc], R13 ;  /* 0x00000c0dff007988 */ /* 0x0007e80008000804 */
[----:B------:R3:W-:Y:S04]  /*17860*/  STS [UR4+-0x200], R8 ;  /* 0xfffe0008ff007988 */ /* 0x0007e80008000804 */
[----:B------:R3:W-:Y:S01]  /*17870*/  STS [UR4+-0x1fc], R9 ;  /* 0xfffe0409ff007988 */ /* 0x0007e20008000804 */
[----:B------:R-:W-:Y:S01]  /*17880*/  UIADD3 UR4, UPT, UPT, UR4, 0x10, URZ ;  /* 0x0000001004047890 */ /* 0x000fe2000fffe0ff */
[----:B------:R-:W-:Y:S11]  /*17890*/  @P0 BRA `(.L_x_926) ;  /* 0xfffffffc00980947 */ /* 0x000ff6000383ffff */
.L_x_925:
[----:B------:R-:W-:-:S13]  /*178a0*/  ISETP.NE.AND P0, PT, R4, RZ, PT ;  /* 0x000000ff0400720c */ /* 0x000fda0003f05270 */
[----:B------:R-:W-:Y:S05]  /*178b0*/  @!P0 BRA `(.L_x_924) ;  /* 0x0000000000588947 */ /* 0x000fea0003800000 */
[----:B------:R-:W0:Y:S01]  /*178c0*/  S2R R5, SR_CgaCtaId ;  /* 0x0000000000057919 */ /* 0x000e220000008800 */
[----:B------:R-:W-:Y:S02]  /*178d0*/  MOV R2, 0x400 ;  /* 0x0000040000027802 */ /* 0x000fe40000000f00 */
[----:B------:R-:W-:-:S03]  /*178e0*/  IADD3 R4, PT, PT, -R4, RZ, RZ ;  /* 0x000000ff04047210 */ /* 0x000fc60007ffe1ff */
[----:B------:R-:W-:-:S05]  /*178f0*/  VIADD R2, R2, 0x920 ;  /* 0x0000092002027836 */ /* 0x000fca0000000000 */
[----:B0-23--:R-:W-:Y:S01]  /*17900*/  LEA R7, R5, R2, 0x18 ;  /* 0x0000000205077211 */ /* 0x00dfe200078ec0ff */
[C-C-:B------:R-:W-:Y:S02]  /*17910*/  IMAD R5, R6.reuse, 0x2, R203.reuse ;  /* 0x0000000206057824 */ /* 0x140fe400078e02cb */
[C---:B------:R-:W-:Y:S02]  /*17920*/  IMAD R203, R6.reuse, 0x4, R203 ;  /* 0x0000000406cb7824 */ /* 0x040fe400078e02cb */
[----:B------:R-:W-:Y:S02]  /*17930*/  IMAD R2, R6, 0x4, R7 ;  /* 0x0000000406027824 */ /* 0x000fe400078e0207 */
[----:B------:R-:W-:Y:S02]  /*17940*/  VIADD R8, R5, 0x208 ;  /* 0x0000020805087836 */ /* 0x000fe40000000000 */
[----:B------:R-:W-:-:S07]  /*17950*/  VIADD R2, R2, 0x200 ;  /* 0x0000020002027836 */ /* 0x000fce0000000000 */
.L_x_930:
[----:B------:R0:W2:Y:S04]  /*17960*/  LDL R5, [R203+0x8] ;  /* 0x00000800cb057983 */ /* 0x0000a80000100800 */
[----:B------:R3:W4:Y:S01]  /*17970*/  LDL.U16 R6, [R8] ;  /* 0x0000000008067983 */ /* 0x0007220000100400 */
[----:B------:R-:W-:Y:S02]  /*17980*/  VIADD R4, R4, 0x1 ;  /* 0x0000000104047836 */ /* 0x000fe40000000000 */
[----:B0-----:R-:W-:-:S03]  /*17990*/  VIADD R203, R203, 0x4 ;  /* 0x00000004cbcb7836 */ /* 0x001fc60000000000 */
[----:B------:R-:W-:Y:S01]  /*179a0*/  ISETP.NE.AND P0, PT, R4, RZ, PT ;  /* 0x000000ff0400720c */ /* 0x000fe20003f05270 */
[----:B---3--:R-:W-:Y:S02]  /*179b0*/  VIADD R8, R8, 0x2 ;  /* 0x0000000208087836 */ /* 0x008fe40000000000 */
[----:B--2---:R-:W-:Y:S02]  /*179c0*/  VIADD R5, R5, UR5 ;  /* 0x0000000505057c36 */ /* 0x004fe40008000000 */
[----:B----4-:R-:W-:-:S03]  /*179d0*/  HADD2.F32 R7, -RZ, R6.H0_H0 ;  /* 0x20000006ff077230 */ /* 0x010fc60000004100 */
[----:B------:R-:W-:Y:S04]  /*179e0*/  STS [R2+-0x200], R5 ;  /* 0xfffe000502007388 */ /* 0x000fe80000000800 */
[----:B------:R0:W-:Y:S02]  /*179f0*/  STS [R2], R7 ;  /* 0x0000000702007388 */ /* 0x0001e40000000800 */
[----:B0-----:R-:W-:Y:S01]  /*17a00*/  IADD3 R2, PT, PT, R2, 0x4, RZ ;  /* 0x0000000402027810 */ /* 0x001fe20007ffe0ff */
[----:B------:R-:W-:Y:S06]  /*17a10*/  @P0 BRA `(.L_x_930) ;  /* 0xfffffffc00d00947 */ /* 0x000fec000383ffff */
.L_x_924:
[----:B------:R-:W4:Y:S01]  /*17a20*/  S2UR UR5, SR_CgaCtaId ;  /* 0x00000000000579c3 */ /* 0x000f220000008800 */
[----:B------:R-:W-:Y:S01]  /*17a30*/  UMOV UR4, 0x400 ;  /* 0x0000040000047882 */ /* 0x000fe20000000000 */
[----:B------:R-:W-:Y:S02]  /*17a40*/  IMAD.MOV.U32 R2, RZ, RZ, R3 ;  /* 0x000000ffff027224 */ /* 0x000fe400078e0003 */
[----:B------:R-:W-:Y:S01]  /*17a50*/  IMAD.MOV.U32 R3, RZ, RZ, R132 ;  /* 0x000000ffff037224 */ /* 0x000fe200078e0084 */
[----:B----4-:R-:W-:-:S09]  /*17a60*/  ULEA UR4, UR5, UR4, 0x18 ;  /* 0x0000000405047291 */ /* 0x010fd2000f8ec0ff */
[----:B------:R4:W-:Y:S03]  /*17a70*/  STS.64 [UR4+0xd20], R2 ;  /* 0x000d2002ff007988 */ /* 0x0009e60008000a04 */
.L_x_923:
[----:B------:R-:W-:Y:S05]  /*17a80*/  BSYNC.RECONVERGENT B0 ;  /* 0x0000000000007941 */ /* 0x000fea0003800200 */
.L_x_922:
[----:B------:R-:W-:Y:S01]  /*17a90*/  BAR.SYNC.DEFER_BLOCKING 0x0 ;  /* 0x0000000000007b1d */ /* 0x000fe20000010000 */
[----:B------:R-:W-:-:S13]  /*17aa0*/  ISETP.GT.U32.AND P0, PT, R0, 0x101, PT ;  /* 0x000001010000780c */ /* 0x000fda0003f04070 */
[----:B------:R-:W-:Y:S05]  /*17ab0*/  @P0 EXIT ;  /* 0x000000000000094d */ /* 0x000fea0003800000 */
[----:B----4-:R-:W4:Y:S01]  /*17ac0*/  S2R R2, SR_CTAID.Y ;  /* 0x0000000000027919 */ /* 0x010f220000002600 */
[----:B------:R-:W5:Y:S01]  /*17ad0*/  S2UR UR5, SR_CgaCtaId ;  /* 0x00000000000579c3 */ /* 0x000f620000008800 */
[----:B------:R-:W-:Y:S02]  /*17ae0*/  UMOV UR4, 0x400 ;  /* 0x0000040000047882 */ /* 0x000fe40000000000 */
[----:B------:R-:W-:-:S05]  /*17af0*/  UIADD3 UR4, UPT, UPT, UR4, 0x920, URZ ;  /* 0x0000092004047890 */ /* 0x000fca000fffe0ff */
[----:B------:R-:W4:Y:S08]  /*17b00*/  LDC R3, c[0x0][0x374] ;  /* 0x0000dd00ff037b82 */ /* 0x000f300000000800 */
[----:B0-----:R-:W0:Y:S01]  /*17b10*/  LDC.64 R4, c[0x0][0x398] ;  /* 0x0000e600ff047b82 */ /* 0x001e220000000a00 */
[----:B-----5:R-:W-:-:S06]  /*17b20*/  ULEA UR4, UR5, UR4, 0x18 ;  /* 0x0000000405047291 */ /* 0x020fcc000f8ec0ff */
[----:B------:R-:W-:Y:S01]  /*17b30*/  LEA R6, R0, UR4, 0x2 ;  /* 0x0000000400067c11 */ /* 0x000fe2000f8e10ff */
[----:B----4-:R-:W-:-:S04]  /*17b40*/  IMAD R3, R3, UR7, R2 ;  /* 0x0000000703037c24 */ /* 0x010fc8000f8e0202 */
[----:B--23--:R-:W-:-:S07]  /*17b50*/  IMAD R7, R3, 0x102, R0 ;  /* 0x0000010203077824 */ /* 0x00cfce00078e0200 */
.L_x_931:
[----:B--2---:R2:W3:Y:S01]  /*17b60*/  LDS R9, [R6] ;  /* 0x0000000006097984 */ /* 0x0044e20000000800 */
[----:B0-----:R-:W-:Y:S01]  /*17b70*/  IMAD.WIDE.U32 R2, R7, 0x4, R4 ;  /* 0x0000000407027825 */ /* 0x001fe200078e0004 */
[----:B------:R-:W-:-:S03]  /*17b80*/  ISETP.GE.U32.AND P0, PT, R0, 0xc2, PT ;  /* 0x000000c20000780c */ /* 0x000fc60003f06070 */
[----:B------:R-:W-:Y:S02]  /*17b90*/  VIADD R0, R0, 0x40 ;  /* 0x0000004000007836 */ /* 0x000fe40000000000 */
[----:B------:R-:W-:Y:S02]  /*17ba0*/  VIADD R7, R7, 0x40 ;  /* 0x0000004007077836 */ /* 0x000fe40000000000 */
[----:B--2---:R-:W-:Y:S01]  /*17bb0*/  VIADD R6, R6, 0x100 ;  /* 0x0000010006067836 */ /* 0x004fe20000000000 */
[----:B---3--:R2:W-:Y:S05]  /*17bc0*/  STG.E desc[UR8][R2.64], R9 ;  /* 0x0000000902007986 */ /* 0x0085ea000c101908 */
[----:B------:R-:W-:Y:S05]  /*17bd0*/  @!P0 BRA `(.L_x_931) ;  /* 0xfffffffc00e08947 */ /* 0x000fea000383ffff */
[----:B------:R-:W-:Y:S05]  /*17be0*/  EXIT ;  /* 0x000000000000794d */ /* 0x000fea0003800000 */
.L_x_932:
        /* <DEDUP_REMOVED lines=9> */
.L_x_38451:


//--------------------- .text._ZN17fastertransformer17batch_topk_kernelI6__halfLi64ELi32EEEvPKiPKT_PiPfS8_PKbS3_NS_14BeamHypothesesEiiifS4_ --------------------------
	.section	.text._ZN17fastertransformer17batch_topk_kernelI6__halfLi64ELi32EEEvPKiPKT_PiPfS8_PKbS3_NS_14BeamHypothesesEiiifS4_,"ax",@progbits
	.align	128
        .global         _ZN17fastertransformer17batch_topk_kernelI6__halfLi64ELi32EEEvPKiPKT_PiPfS8_PKbS3_NS_14BeamHypothesesEiiifS4_
        .type           _ZN17fastertransformer17batch_topk_kernelI6__halfLi64ELi32EEEvPKiPKT_PiPfS8_PKbS3_NS_14BeamHypothesesEiiifS4_,@function
        .size           _ZN17fastertransformer17batch_topk_kernelI6__halfLi64ELi32EEEvPKiPKT_PiPfS8_PKbS3_NS_14BeamHypothesesEiiifS4_,(.L_x_38452 - _ZN17fastertransformer17batch_topk_kernelI6__halfLi64ELi32EEEvPKiPKT_PiPfS8_PKbS3_NS_14BeamHypothesesEiiifS4_)
        .other          _ZN17fastertransformer17batch_topk_kernelI6__halfLi64ELi32EEEvPKiPKT_PiPfS8_PKbS3_NS_14BeamHypothesesEiiifS4_,@"STO_CUDA_ENTRY STV_DEFAULT"
_ZN17fastertransformer17batch_topk_kernelI6__halfLi64ELi32EEEvPKiPKT_PiPfS8_PKbS3_NS_14BeamHypothesesEiiifS4_:
.text._ZN17fastertransformer17batch_topk_kernelI6__halfLi64ELi32EEEvPKiPKT_PiPfS8_PKbS3_NS_14BeamHypothesesEiiifS4_:
        /* <DEDUP_REMOVED lines=12> */
[----:B--2---:R-:W2:Y:S01]  /*00c0*/  @!P1 LDG.E R2, desc[UR6][R2.64] ;  /* 0x0000000602029981 */ /* 0x004ea2000c1e1900 */
[----:B------:R-:W-:Y:S01]  /*00d0*/  ISETP.NE.AND P0, PT, R70, RZ, PT ;  /* 0x000000ff4600720c */ /* 0x000fe20003f05270 */
[----:B---3--:R-:W-:Y:S01]  /*00e0*/  UISETP.NE.U32.AND UP0, UPT, UR8, URZ, UPT ;  /* 0x000000ff0800728c */ /* 0x008fe2000bf05070 */
[----:B------:R-:W-:Y:S01]  /*00f0*/  @!P1 MOV R4, 0x400 ;  /* 0x0000040000049802 */ /* 0x000fe20000000f00 */
[----:B------:R-:W0:Y:S01]  /*0100*/  @!P1 S2R R5, SR_CgaCtaId ;  /* 0x0000000000059919 */ /* 0x000e220000008800 */
[----:B------:R-:W-:Y:S01]  /*0110*/  IMAD.MOV.U32 R66, RZ, RZ, R1 ;  /* 0x000000ffff427224 */ /* 0x000fe200078e0001 */
[----:B------:R-:W-:Y:S02]  /*0120*/  UISETP.NE.AND.EX UP0, UPT, UR9, URZ, UPT, UP0 ;  /* 0x000000ff0900728c */ /* 0x000fe4000bf05300 */
[----:B------:R-:W-:-:S06]  /*0130*/  @!P1 VIADD R4, R4, 0x4 ;  /* 0x0000000404049836 */ /* 0x000fcc0000000000 */
[----:B------:R-:W1:Y:S01]  /*0140*/  @!P0 S2R R7, SR_CgaCtaId ;  /* 0x0000000000078919 */ /* 0x000e620000008800 */
[----:B------:R-:W-:Y:S02]  /*0150*/  @!P0 MOV R0, 0x400 ;  /* 0x0000040000008802 */ /* 0x000fe40000000f00 */
[----:B0-----:R-:W-:-:S05]  /*0160*/  @!P1 LEA R5, R5, R4, 0x18 ;  /* 0x0000000405059211 */ /* 0x001fca00078ec0ff */
[----:B------:R-:W-:Y:S01]  /*0170*/  @!P1 IMAD R5, R70, 0x4, R5 ;  /* 0x0000000446059824 */ /* 0x000fe200078e0205 */
[----:B-1----:R-:W-:Y:S01]  /*0180*/  @!P0 LEA R4, R7, R0, 0x18 ;  /* 0x0000000007048211 */ /* 0x002fe200078ec0ff */
[----:B----4-:R-:W-:-:S04]  /*0190*/  IMAD R0, R83, UR4, RZ ;  /* 0x0000000453007c24 */ /* 0x010fc8000f8e02ff */
[----:B------:R0:W-:Y:S04]  /*01a0*/  @!P0 STS [R4], RZ ;  /* 0x000000ff04008388 */ /* 0x0001e80000000800 */
[----:B--2---:R0:W-:Y:S01]  /*01b0*/  @!P1 STS [R5], R2 ;  /* 0x0000000205009388 */ /* 0x0041e20000000800 */
[----:B------:R-:W-:Y:S06]  /*01c0*/  BAR.SYNC.DEFER_BLOCKING 0x0 ;  /* 0x0000000000007b1d */ /* 0x000fec0000010000 */
[----:B------:R-:W-:Y:S05]  /*01d0*/  BRA.U !UP0, `(.L_x_933) ;  /* 0x0000000108407547 */ /* 0x000fea000b800000 */
[----:B0-----:R-:W0:Y:S01]  /*01e0*/  LDC R4, c[0x0][0x424] ;  /* 0x00010900ff047b82 */ /* 0x001e220000000800 */
[----:B------:R-:W0:Y:S07]  /*01f0*/  LDCU UR8, c[0x0][0x42c] ;  /* 0x00008580ff0877ac */ /* 0x000e2e0008000800 */
[----:B------:R-:W1:Y:S01]  /*0200*/  LDC.64 R2, c[0x0][0x3e8] ;  /* 0x0000fa00ff027b82 */ /* 0x000e620000000a00 */
[----:B0-----:R-:W-:-:S04]  /*0210*/  IMAD R7, R4, UR8, R83 ;  /* 0x0000000804077c24 */ /* 0x001fc8000f8e0253 */
[----:B-1----:R-:W-:-:S06]  /*0220*/  IMAD.WIDE R2, R7, 0x4, R2 ;  /* 0x0000000407027825 */ /* 0x002fcc00078e0202 */
        /* <DEDUP_REMOVED lines=10> */
.L_x_934:
[----:B------:R-:W-:Y:S05]  /*02d0*/  BSYNC.RECONVERGENT B0 ;  /* 0x0000000000007941 */ /* 0x000fea0003800200 */
.L_x_933:
[----:B------:R-:W-:Y:S01]  /*02e0*/  ISETP.GE.AND P0, PT, R70, UR4, PT ;  /* 0x0000000446007c0c */ /* 0x000fe2000bf06270 */
[----:B------:R-:W-:Y:S01]  /*02f0*/  IMAD.MOV.U32 R121, RZ, RZ, 0xfc00 ;  /* 0x0000fc00ff797424 */ /* 0x000fe200078e00ff */
[----:B------:R-:W1:Y:S01]  /*0300*/  LDCU UR12, c[0x0][0x44c] ;  /* 0x00008980ff0c77ac */ /* 0x000e620008000800 */
[----:B0-----:R-:W-:Y:S01]  /*0310*/  IMAD.MOV.U32 R2, RZ, RZ, 0xfc00 ;  /* 0x0000fc00ff027424 */ /* 0x001fe200078e00ff */
[----:B------:R-:W-:Y:S01]  /*0320*/  BSSY.RECONVERGENT B0, `(.L_x_935) ;  /* 0x0000504000007945 */ /* 0x000fe20003800200 */
[----:B------:R-:W-:Y:S01]  /*0330*/  IMAD.MOV.U32 R120, RZ, RZ, 0xfc00 ;  /* 0x0000fc00ff787424 */ /* 0x000fe200078e00ff */
[----:B------:R-:W0:Y:S01]  /*0340*/  LDCU UR13, c[0x0][0x440] ;  /* 0x00008800ff0d77ac */ /* 0x000e220008000800 */
[----:B------:R-:W-:Y:S01]  /*0350*/  IMAD.MOV.U32 R3, RZ, RZ, 0xfc00 ;  /* 0x0000fc00ff037424 */ /* 0x000fe200078e00ff */
[C---:B------:R-:W-:Y:S01]  /*0360*/  PRMT R121, R2.reuse, 0x5410, R121 ;  /* 0x0000541002797816 */ /* 0x040fe20000000079 */
[----:B------:R-:W-:Y:S01]  /*0370*/  IMAD.MOV.U32 R119, RZ, RZ, 0xfc00 ;  /* 0x0000fc00ff777424 */ /* 0x000fe200078e00ff */
[----:B------:R-:W2:Y:S01]  /*0380*/  LDCU.U16 UR11, c[0x0][0x450] ;  /* 0x00008a00ff0b77ac */ /* 0x000ea20008000400 */
        /* <DEDUP_REMOVED lines=58> */
[----:B------:R-:W-:Y:S01]  /*0730*/  IMAD.MOV.U32 R67, RZ, RZ, R66 ;  /* 0x000000ffff437224 */ /* 0x000fe200078e0042 */
[----:B------:R-:W-:Y:S01]  /*0740*/  PRMT R122, R2, 0x5410, R122 ;  /* 0x00005410027a7816 */ /* 0x000fe2000000007a */
[--C-:B------:R-:W-:Y:S01]  /*0750*/  IMAD.MOV.U32 R68, RZ, RZ, R66.reuse ;  /* 0x000000ffff447224 */ /* 0x100fe200078e0042 */
[----:B------:R-:W-:Y:S01]  /*0760*/  PRMT R123, R3, 0x5410, R123 ;  /* 0x00005410037b7816 */ /* 0x000fe2000000007b */
[----:B------:R-:W-:-:S02]  /*0770*/  IMAD.MOV.U32 R69, RZ, RZ, R66 ;  /* 0x000000ffff457224 */ /* 0x000fc400078e0042 */
        /* <DEDUP_REMOVED lines=63> */
[----:B------:R-:W-:Y:S01]  /*0b70*/  IMAD.MOV.U32 R2, RZ, RZ, -0x1 ;  /* 0xffffffffff027424 */ /* 0x000fe200078e00ff */
[----:B012---:R-:W-:Y:S06]  /*0b80*/  @P0 BRA `(.L_x_936) ;  /* 0x0000004400f40947 */ /* 0x007fec0003800000 */
[----:B------:R-:W0:Y:S01]  /*0b90*/  LDC.64 R74, c[0x0][0x3b0] ;  /* 0x0000ec00ff4a7b82 */ /* 0x000e220000000a00 */
[----:B------:R-:W1:Y:S01]  /*0ba0*/  LDCU.64 UR4, c[0x0][0x3a8] ;  /* 0x00007500ff0477ac */ /* 0x000e620008000a00 */
[----:B------:R-:W-:Y:S01]  /*0bb0*/  IMAD.WIDE.U32 R72, R70, 0x2, RZ ;  /* 0x0000000246487825 */ /* 0x000fe200078e00ff */
[----:B------:R-:W2:Y:S03]  /*0bc0*/  LDCU.64 UR8, c[0x0][0x388] ;  /* 0x00007100ff0877ac */ /* 0x000ea60008000a00 */
[----:B------:R-:W-:Y:S02]  /*0bd0*/  IMAD.MOV.U32 R65, RZ, RZ, 0xfc00 ;  /* 0x0000fc00ff417424 */ /* 0x000fe400078e00ff */
[----:B------:R-:W-:Y:S01]  /*0be0*/  IMAD.WIDE R72, R0, 0x2, R72 ;  /* 0x0000000200487825 */ /* 0x000fe200078e0248 */
[----:B------:R-:W3:Y:S02]  /*0bf0*/  LDCU UR10, c[0x0][0x44c] ;  /* 0x00008980ff0a77ac */ /* 0x000ee40008000800 */
[----:B------:R-:W-:Y:S01]  /*0c00*/  PRMT R121, R65, 0x7610, R121 ;  /* 0x0000761041797816 */ /* 0x000fe20000000079 */
[----:B------:R-:W-:-:S02]  /*0c10*/  IMAD.MOV.U32 R119, RZ, RZ, 0xfc00 ;  /* 0x0000fc00ff777424 */ /* 0x000fc400078e00ff */
[----:B------:R-:W-:Y:S02]  /*0c20*/  IMAD.MOV.U32 R117, RZ, RZ, 0xfc00 ;  /* 0x0000fc00ff757424 */ /* 0x000fe400078e00ff */
[----:B------:R-:W-:Y:S01]  /*0c30*/  IMAD.MOV.U32 R114, RZ, RZ, 0xfc00 ;  /* 0x0000fc00ff727424 */ /* 0x000fe200078e00ff */
[----:B------:R-:W-:Y:S01]  /*0c40*/  PRMT R119, R65, 0x5410, R119 ;  /* 0x0000541041777816 */ /* 0x000fe20000000077 */
[----:B------:R-:W-:Y:S01]  /*0c50*/  IMAD.MOV.U32 R110, RZ, RZ, 0xfc00 ;  /* 0x0000fc00ff6e7424 */ /* 0x000fe200078e00ff */
[----:B-1----:R-:W-:Y:S01]  /*0c60*/  IADD3 R78, P0, PT, R83, UR4, RZ ;  /* 0x00000004534e7c10 */ /* 0x002fe2000ff1e0ff */
[----:B------:R-:W-:Y:S01]  /*0c70*/  IMAD.MOV.U32 R107, RZ, RZ, 0xfc00 ;  /* 0x0000fc00ff6b7424 */ /* 0x000fe200078e00ff */
[C---:B------:R-:W-:Y:S01]  /*0c80*/  PRMT R117, R65.reuse, 0x5410, R117 ;  /* 0x0000541041757816 */ /* 0x040fe20000000075 */
[----:B------:R-:W-:Y:S01]  /*0c90*/  IMAD.MOV.U32 R105, RZ, RZ, 0xfc00 ;  /* 0x0000fc00ff697424 */ /* 0x000fe200078e00ff */
[----:B--2---:R-:W-:Y:S01]  /*0ca0*/  IADD3 R80, P2, PT, R72, UR8, RZ ;  /* 0x0000000848507c10 */ /* 0x004fe2000ff5e0ff */
        /* <DEDUP_REMOVED lines=21> */
[--C-:B------:R-:W-:Y:S01]  /*0e00*/  PRMT R90, R90, 0x5410, R65.reuse ;  /* 0x000054105a5a7816 */ /* 0x100fe20000000041 */
[----:B------:R-:W-:Y:S01]  /*0e10*/  IMAD.MOV.U32 R116, RZ, RZ, 0xfc00 ;  /* 0x0000fc00ff747424 */ /* 0x000fe200078e00ff */
[----:B------:R-:W-:Y:S01]  /*0e20*/  PRMT R88, R88, 0x5410, R65 ;  /* 0x0000541058587816 */ /* 0x000fe20000000041 */
        /* <DEDUP_REMOVED lines=28> */
[----:B0-----:R-:W-:Y:S01]  /*0ff0*/  IMAD.WIDE.U32 R82, R83, 0x4, R74 ;  /* 0x0000000453527825 */ /* 0x001fe200078e004a */
[----:B------:R-:W-:-:S02]  /*1000*/  PRMT R89, R89, 0x5410, R0 ;  /* 0x0000541059597816 */ /* 0x000fc40000000000 */
[--C-:B------:R-:W-:Y:S01]  /*1010*/  PRMT R122, R122, 0x5410, R0.reuse ;  /* 0x000054107a7a7816 */ /* 0x100fe20000000000 */
[----:B------:R-:W-:Y:S01]  /*1020*/  IMAD.X R79, RZ, RZ, UR5, P0 ;  /* 0x00000005ff4f7e24 */ /* 0x000fe200080e06ff */
[----:B---3--:R-:W-:Y:S01]  /*1030*/  FSETP.NEU.FTZ.AND P1, PT, RZ, UR10, PT ;  /* 0x0000000aff007c0b */ /* 0x008fe2000bf3d000 */
[----:B------:R-:W-:Y:S01]  /*1040*/  IMAD.MOV.U32 R65, RZ, RZ, -0x1 ;  /* 0xffffffffff417424 */ /* 0x000fe200078e00ff */
[----:B------:R-:W-:Y:S02]  /*1050*/  PRMT R123, R123, 0x5410, R0 ;  /* 0x000054107b7b7816 */ /* 0x000fe40000000000 */
[----:B------:R-:W-:-:S09]  /*1060*/  IADD3.X R81, PT, PT, R73, UR9, RZ, P2, !PT ;  /* 0x0000000949517c10 */ /* 0x000fd200097fe4ff */
.L_x_1130:
[----:B------:R0:W5:Y:S01]  /*1070*/  @!P1 LDG.E.U16.CONSTANT R74, desc[UR6][R80.64] ;  /* 0x00000006504a9981 */ /* 0x000162000c1e9500 */
[----:B------:R-:W1:Y:S01]  /*1080*/  LDC R71, c[0x0][0x444] ;  /* 0x00011100ff477b82 */ /* 0x000e620000000800 */
[----:B------:R-:W-:Y:S01]  /*1090*/  IMAD.MOV.U32 R84, RZ, RZ, RZ ;  /* 0x000000ffff547224 */ /* 0x000fe200078e00ff */
        /* <DEDUP_REMOVED lines=8> */
[----:B------:R-:W-:Y:S01]  /*1120*/  IMAD.HI.U32 R73, R85, R0, R84 ;  /* 0x0000000055497227 */ /* 0x000fe200078e0054 */
[----:B------:R-:W-:-:S05]  /*1130*/  IABS R0, R70 ;  /* 0x0000004600007213 */ /* 0x000fca0000000000 */
[----:B------:R-:W-:-:S04]  /*1140*/  IMAD.HI.U32 R73, R73, R0, RZ ;  /* 0x0000000049497227 */ /* 0x000fc800078e00ff */
[----:B------:R-:W-:-:S04]  /*1150*/  IMAD.MOV R73, RZ, RZ, -R73 ;  /* 0x000000ffff497224 */ /* 0x000fc800078e0a49 */
[----:B------:R-:W-:-:S05]  /*1160*/  IMAD R73, R72, R73, R0 ;  /* 0x0000004948497224 */ /* 0x000fca00078e0200 */
[----:B------:R-:W-:-:S13]  /*1170*/  ISETP.GT.U32.AND P0, PT, R72, R73, PT ;  /* 0x000000494800720c */ /* 0x000fda0003f04070 */
[----:B------:R-:W-:Y:S01]  /*1180*/  @!P0 IMAD.IADD R73, R73, 0x1, -R72 ;  /* 0x0000000149498824 */ /* 0x000fe200078e0a48 */
[----:B------:R-:W-:-:S04]  /*1190*/  ISETP.NE.AND P0, PT, R71, RZ, PT ;  /* 0x000000ff4700720c */ /* 0x000fc80003f05270 */
[----:B------:R-:W-:-:S13]  /*11a0*/  ISETP.GT.U32.AND P2, PT, R72, R73, PT ;  /* 0x000000494800720c */ /* 0x000fda0003f44070 */
[----:B------:R-:W-:-:S04]  /*11b0*/  @!P2 IMAD.IADD R73, R73, 0x1, -R72 ;  /* 0x000000014949a824 */ /* 0x000fc800078e0a48 */
[----:B------:R-:W-:Y:S01]  /*11c0*/  @!P3 IMAD.MOV R73, RZ, RZ, -R73 ;  /* 0x000000ffff49b224 */ /* 0x000fe200078e0a49 */
[----:B------:R-:W-:-:S04]  /*11d0*/  @!P0 LOP3.LUT R73, RZ, R71, RZ, 0x33, !PT ;  /* 0x00000047ff498212 */ /* 0x000fc800078e33ff */
[----:B------:R0:W1:Y:S01]  /*11e0*/  I2F.F16 R71, R73 ;  /* 0x0000004900477306 */ /* 0x0000620000200c00 */
[----:B------:R-:W-:Y:S05]  /*11f0*/  @!P1 BRA `(.L_x_937) ;  /* 0x0000000000649947 */ /* 0x000fea0003800000 */
[----:B------:R-:W2:Y:S04]  /*1200*/  LDG.E.U8 R72, desc[UR6][R78.64] ;  /* 0x000000064e487981 */ /* 0x000ea8000c1e1100 */
[----:B------:R-:W3:Y:S04]  /*1210*/  LDG.E R0, desc[UR6][R82.64] ;  /* 0x0000000652007981 */ /* 0x000ee8000c1e1900 */
[----:B-----5:R4:W5:Y:S01]  /*1220*/  LDG.E.U16.CONSTANT R74, desc[UR6][R80.64] ;  /* 0x00000006504a7981 */ /* 0x020962000c1e9500 */
[----:B--2---:R-:W-:-:S13]  /*1230*/  ISETP.NE.AND P0, PT, R72, RZ, PT ;  /* 0x000000ff4800720c */ /* 0x004fda0003f05270 */
[----:B---3--:R-:W-:-:S05]  /*1240*/  @!P0 VIADD R0, R0, 0x1 ;  /* 0x0000000100008836 */ /* 0x008fca0000000000 */
[----:B------:R-:W-:-:S13]  /*1250*/  ISETP.NE.AND P0, PT, R0, 0x1, PT ;  /* 0x000000010000780c */ /* 0x000fda0003f05270 */
[----:B----4-:R-:W-:Y:S05]  /*1260*/  @!P0 BRA `(.L_x_937) ;  /* 0x0000000000488947 */ /* 0x010fea0003800000 */
[----:B------:R-:W-:Y:S01]  /*1270*/  I2FP.F32.S32 R77, R0 ;  /* 0x00000000004d7245 */ /* 0x000fe20000201400 */
[----:B-----5:R-:W-:-:S03]  /*1280*/  HADD2.F32 R74, -RZ, R74.H0_H0 ;  /* 0x2000004aff4a7230 */ /* 0x020fc60000004100 */
[----:B------:R-:W2:Y:S02]  /*1290*/  MUFU.LG2 R76, R77 ;  /* 0x0000004d004c7308 */ /* 0x000ea40000000c00 */
[----:B--2---:R-:W-:-:S06]  /*12a0*/  FMUL.FTZ R76, R76, UR12 ;  /* 0x0000000c4c4c7c20 */ /* 0x004fcc0008410000 */
[----:B------:R-:W2:Y:S02]  /*12b0*/  MUFU.EX2 R0, R76 ;  /* 0x0000004c00007308 */ /* 0x000ea40000000800 */
[----:B--2---:R-:W-:-:S05]  /*12c0*/  F2FP.F16.F32.PACK_AB R0, RZ, R0 ;  /* 0x00000000ff00723e */ /* 0x004fca00000000ff */
[----:B------:R-:W-:-:S04]  /*12d0*/  HADD2.F32 R75, -RZ, R0.H0_H0 ;  /* 0x20000000ff4b7230 */ /* 0x000fc80000004100 */
[----:B0-----:R-:W0:Y:S02]  /*12e0*/  MUFU.RCP R73, R75 ;  /* 0x0000004b00497308 */ /* 0x001e240000001000 */
[----:B0-----:R-:W-:-:S05]  /*12f0*/  FMUL.FTZ R72, R74, R73 ;  /* 0x000000494a487220 */ /* 0x001fca0000410000 */
[----:B------:R-:W-:-:S05]  /*1300*/  F2FP.F16.F32.PACK_AB R0, RZ, R72 ;  /* 0x00000048ff00723e */ /* 0x000fca00000000ff */
[C---:B------:R-:W-:Y:S02]  /*1310*/  HSETP2.GEU.AND P2, PT, |R0|.reuse.H0_H0, 8.523464202880859375e-06, 8.523464202880859375e-06, PT ;  /* 0x008f008f00007434 */ /* 0x040fe40003f4ea00 */
[----:B------:R-:W-:-:S04]  /*1320*/  HSETP2.GT.AND P0, PT, |R0|.H0_H0, RZ.H0_H0, PT ;  /* 0x200000ff00007234 */ /* 0x000fc80003f04a00 */
[----:B------:R-:W-:-:S13]  /*1330*/  PLOP3.LUT P0, PT, P2, P0, PT, 0xf2, 0x2f ;  /* 0x00000000002f781c */ /* 0x000fda0001701e72 */
[----:B------:R-:W-:-:S04]  /*1340*/  @!P0 FFMA.FTZ R74, -R75, R72, R74 ;  /* 0x000000484b4a8223 */ /* 0x000fc8000001014a */
[----:B------:R-:W-:Y:S01]  /*1350*/  @!P0 FFMA.FTZ R72, R73, R74, R72 ;  /* 0x0000004a49488223 */ /* 0x000fe20000010048 */
[----:B------:R-:W-:-:S04]  /*1360*/  PRMT R74, R0, 0x7610, R74 ;  /* 0x00007610004a7816 */ /* 0x000fc8000000004a */
[----:B------:R-:W-:-:S04]  /*1370*/  @!P0 F2FP.F16.F32.PACK_AB R0, RZ, R72 ;  /* 0x00000048ff00823e */ /* 0x000fc800000000ff */
[----:B------:R-:W-:-:S07]  /*1380*/  @!P0 PRMT R74, R0, 0x7610, R74 ;  /* 0x00007610004a8816 */ /* 0x000fce000000004a */
.L_x_937:
[----:B-1---5:R-:W-:Y:S01]  /*1390*/  HFMA2 R0, R71.H0_H0, UR11.H0_H0, R74.H0_H0 ;  /* 0x2000000b47007c31 */ /* 0x022fe2000804084a */
[----:B------:R-:W-:Y:S04]  /*13a0*/  BSSY.RECONVERGENT B1, `(.L_x_938) ;  /* 0x000000a000017945 */ /* 0x000fe80003800200 */
[----:B------:R-:W-:-:S05]  /*13b0*/  HSETP2.GT.AND P0, PT, R0.H0_H0, R121.H1_H1, PT ;  /* 0x3000007900007234 */ /* 0x000fca0003f04800 */
[----:B------:R-:W-:-:S13]  /*13c0*/  ISETP.EQ.OR P0, PT, R65, -0x1, P0 ;  /* 0xffffffff4100780c */ /* 0x000fda0000702670 */
[----:B------:R-:W-:Y:S05]  /*13d0*/  @P0 BRA `(.L_x_939) ;  /* 0x0000000000100947 */ /* 0x000fea0003800000 */
[----:B------:R-:W-:Y:S02]  /*13e0*/  ISETP.GE.AND P0, PT, R70, R65, PT ;  /* 0x000000414600720c */ /* 0x000fe40003f06270 */
[----:B------:R-:W-:-:S03]  /*13f0*/  PRMT R71, R121, 0x7632, R71 ;  /* 0x0000763279477816 */ /* 0x000fc60000000047 */
[----:B------:R-:W-:-:S13]  /*1400*/  HSETP2.NEU.OR P0, PT, R0.H0_H0, R121.H1_H1, P0 ;  /* 0x3000007900007234 */ /* 0x000fda000070d820 */
[----:B------:R-:W-:Y:S05]  /*1410*/  @P0 BRA `(.L_x_940) ;  /* 0x0000000000080947 */ /* 0x000fea0003800000 */
.L_x_939:
[----:B------:R-:W-:Y:S01]  /*1420*/  PRMT R71, R0, 0x7610, R71 ;  /* 0x0000761000477816 */ /* 0x000fe20000000047 */
[----:B------:R-:W-:-:S07]  /*1430*/  IMAD.MOV.U32 R65, RZ, RZ, R70 ;  /* 0x000000ffff417224 */ /* 0x000fce00078e0046 */
.L_x_940:
[----:B------:R-:W-:Y:S05]  /*1440*/  BSYNC.RECONVERGENT B1 ;  /* 0x0000000000017941 */ /* 0x000fea0003800200 */
.L_x_938:
[----:B------:R-:W-:Y:S01]  /*1450*/  HSETP2.GT.AND P0, PT, R71.H0_H0, R121.H0_H0, PT ;  /* 0x2000007947007234 */ /* 0x000fe20003f04800 */
[----:B------:R-:W-:Y:S04]  /*1460*/  BSSY.RECONVERGENT B1, `(.L_x_941) ;  /* 0x000000d000017945 */ /* 0x000fe80003800200 */
[----:B------:R-:W-:-:S13]  /*1470*/  ISETP.EQ.OR P0, PT, R64, -0x1, P0 ;  /* 0xffffffff4000780c */ /* 0x000fda0000702670 */
[----:B------:R-:W-:Y:S05]  /*1480*/  @P0 BRA `(.L_x_942) ;  /* 0x0000000000180947 */ /* 0x000fea0003800000 */
[----:B------:R-:W-:Y:S01]  /*1490*/  ISETP.GE.AND P0, PT, R65, R64, PT ;  /* 0x000000404100720c */ /* 0x000fe20003f06270 */
[----:B------:R-:W-:-:S04]  /*14a0*/  IMAD.MOV.U32 R0, RZ, RZ, R64 ;  /* 0x000000ffff007224 */ /* 0x000fc800078e0040 */
[----:B------:R-:W-:Y:S02]  /*14b0*/  HSETP2.NEU.OR P0, PT, R71.H0_H0, R121.H0_H0, P0 ;  /* 0x2000007947007234 */ /* 0x000fe4000070d820 */
[----:B------:R-:W-:-:S04]  /*14c0*/  PRMT R121, R121, 0x5410, R71 ;  /* 0x0000541079797816 */ /* 0x000fc80000000047 */
[----:B------:R-:W-:-:S07]  /*14d0*/  PRMT R72, R72, 0x5410, R121 ;  /* 0x0000541048487816 */ /* 0x000fce0000000079 */
[----:B------:R-:W-:Y:S05]  /*14e0*/  @P0 BRA `(.L_x_943) ;  /* 0x0000000000100947 */ /* 0x000fea0003800000 */
.L_x_942:
[----:B------:R-:W-:Y:S01]  /*14f0*/  IMAD.MOV.U32 R0, RZ, RZ, R65 ;  /* 0x000000ffff007224 */ /* 0x000fe200078e0041 */
[----:B------:R-:W-:Y:S01]  /*1500*/  PRMT R121, R121, 0x5410, R121 ;  /* 0x0000541079797816 */ /* 0x000fe20000000079 */
[----:B------:R-:W-:Y:S01]  /*1510*/  IMAD.MOV.U32 R65, RZ, RZ, R64 ;  /* 0x000000ffff417224 */ /* 0x000fe200078e0040 */
[----:B------:R-:W-:-:S07]  /*1520*/  PRMT R72, R72, 0x5410, R71 ;  /* 0x0000541048487816 */ /* 0x000fce0000000047 */
.L_x_943:
[----:B------:R-:W-:Y:S05]  /*1530*/  BSYNC.RECONVERGENT B1 ;  /* 0x0000000000017941 */ /* 0x000fea0003800200 */
.L_x_941:
[----:B------:R-:W-:Y:S01]  /*1540*/  HSETP2.GT.AND P0, PT, R72.H1_H1, R120.H1_H1, PT ;  /* 0x3000007848007234 */ /* 0x000fe20003f04c00 */
[----:B------:R-:W-:Y:S04]  /*1550*/  BSSY.RECONVERGENT B1, `(.L_x_944) ;  /* 0x000000e000017945 */ /* 0x000fe80003800200 */
[----:B------:R-:W-:-:S13]  /*1560*/  ISETP.EQ.OR P0, PT, R63, -0x1, P0 ;  /* 0xffffffff3f00780c */ /* 0x000fda0000702670 */
[----:B------:R-:W-:Y:S05]  /*1570*/  @P0 BRA `(.L_x_945) ;  /* 0x00000000001c0947 */ /* 0x000fea0003800000 */
[----:B------:R-:W-:Y:S01]  /*1580*/  ISETP.GE.AND P0, PT, R0, R63, PT ;  /* 0x0000003f0000720c */ /* 0x000fe20003f06270 */
[----:B------:R-:W-:Y:S01]  /*1590*/  IMAD.MOV.U32 R71, RZ, RZ, R63 ;  /* 0x000000ffff477224 */ /* 0x000fe200078e003f */
[----:B------:R-:W-:Y:S01]  /*15a0*/  PRMT R121, R72, 0x7632, R121 ;  /* 0x0000763248797816 */ /* 0x000fe20000000079 */
[----:B------:R-:W-:Y:S01]  /*15b0*/  IMAD.MOV.U32 R64, RZ, RZ, R0 ;  /* 0x000000ffff407224 */ /* 0x000fe200078e0000 */
[----:B0-----:R-:W-:Y:S02]  /*15c0*/  PRMT R73, R73, 0x7610, R120 ;  /* 0x0000761049497816 */ /* 0x001fe40000000078 */
[----:B------:R-:W-:-:S13]  /*15d0*/  HSETP2.NEU.OR P0, PT, R72.H1_H1, R120.H1_H1, P0 ;  /* 0x3000007848007234 */ /* 0x000fda000070dc20 */
[----:B------:R-:W-:Y:S05]  /*15e0*/  @P0 BRA `(.L_x_946) ;  /* 0x0000000000100947 */ /* 0x000fea0003800000 */
.L_x_945:
[----:B------:R-:W-:Y:S01]  /*15f0*/  PRMT R121, R120, 0x7632, R121 ;  /* 0x0000763278797816 */ /* 0x000fe20000000079 */
[----:B------:R-:W-:Y:S01]  /*1600*/  IMAD.MOV.U32 R71, RZ, RZ, R0 ;  /* 0x000000ffff477224 */ /* 0x000fe200078e0000 */
[----:B0-----:R-:W-:Y:S01]  /*1610*/  PRMT R73, R73, 0x7610, R72 ;  /* 0x0000761049497816 */ /* 0x001fe20000000048 */
[----:B------:R-:W-:-:S07]  /*1620*/  IMAD.MOV.U32 R64, RZ, RZ, R63 ;  /* 0x000000ffff407224 */ /* 0x000fce00078e003f */
.L_x_946:
[----:B------:R-:W-:Y:S05]  /*1630*/  BSYNC.RECONVERGENT B1 ;  /* 0x0000000000017941 */ /* 0x000fea0003800200 */
.L_x_944:
[----:B------:R-:W-:Y:S01]  /*1640*/  HSETP2.GT.AND P0, PT, R73.H1_H1, R120.H0_H0, PT ;  /* 0x2000007849007234 */ /* 0x000fe20003f04c00 */
[----:B------:R-:W-:Y:S04]  /*1650*/  BSSY.RECONVERGENT B1, `(.L_x_947) ;  /* 0x000000e000017945 */ /* 0x000fe80003800200 */
[----:B------:R-:W-:-:S13]  /*1660*/  ISETP.EQ.OR P0, PT, R62, -0x1, P0 ;  /* 0xffffffff3e00780c */ /* 0x000fda0000702670 */
[----:B------:R-:W-:Y:S05]  /*1670*/  @P0 BRA `(.L_x_948) ;  /* 0x00000000001c0947 */ /* 0x000fea0003800000 */
[----:B------:R-:W-:Y:S01]  /*1680*/  ISETP.GE.AND P0, PT, R71, R62, PT ;  /* 0x0000003e4700720c */ /* 0x000fe20003f06270 */
[----:B------:R-:W-:Y:S02]  /*1690*/  IMAD.MOV.U32 R0, RZ, RZ, R62 ;  /* 0x000000ffff007224 */ /* 0x000fe400078e003e */
[----:B------:R-:W-:Y:S02]  /*16a0*/  IMAD.MOV.U32 R63, RZ, RZ, R71 ;  /* 0x000000ffff3f7224 */ /* 0x000fe400078e0047 */
[----:B------:R-:W-:Y:S02]  /*16b0*/  HSETP2.NEU.OR P0, PT, R73.H1_H1, R120.H0_H0, P0 ;  /* 0x2000007849007234 */ /* 0x000fe4000070dc20 */
[----:B------:R-:W-:-:S04]  /*16c0*/  PRMT R120, R120, 0x7610, R73 ;  /* 0x0000761078787816 */ /* 0x000fc80000000049 */
[----:B------:R-:W-:-:S07]  /*16d0*/  PRMT R72, R120, 0x7610, R72 ;  /* 0x0000761078487816 */ /* 0x000fce0000000048 */
[----:B------:R-:W-:Y:S05]  /*16e0*/  @P0 BRA `(.L_x_949) ;  /* 0x0000000000100947 */ /* 0x000fea0003800000 */
.L_x_948:
[----:B------:R-:W-:Y:S01]  /*16f0*/  PRMT R120, R120, 0x5410, R120 ;  /* 0x0000541078787816 */ /* 0x000fe20000000078 */
[----:B------:R-:W-:Y:S01]  /*1700*/  IMAD.MOV.U32 R0, RZ, RZ, R71 ;  /* 0x000000ffff007224 */ /* 0x000fe200078e0047 */
[----:B------:R-:W-:Y:S01]  /*1710*/  PRMT R72, R73, 0x7632, R72 ;  /* 0x0000763249487816 */ /* 0x000fe20000000048 */
[----:B------:R-:W-:-:S07]  /*1720*/  IMAD.MOV.U32 R63, RZ, RZ, R62 ;  /* 0x000000ffff3f7224 */ /* 0x000fce00078e003e */
.L_x_949:
[----:B------:R-:W-:Y:S05]  /*1730*/  BSYNC.RECONVERGENT B1 ;  /* 0x0000000000017941 */ /* 0x000fea0003800200 */
.L_x_947:
[----:B------:R-:W-:Y:S01]  /*1740*/  HSETP2.GT.AND P0, PT, R72.H0_H0, R119.H1_H1, PT ;  /* 0x3000007748007234 */ /* 0x000fe20003f04800 */
[----:B------:R-:W-:Y:S04]  /*1750*/  BSSY.RECONVERGENT B1, `(.L_x_950) ;  /* 0x000000e000017945 */ /* 0x000fe80003800200 */
[----:B------:R-:W-:-:S13]  /*1760*/  ISETP.EQ.OR P0, PT, R61, -0x1, P0 ;  /* 0xffffffff3d00780c */ /* 0x000fda0000702670 */
[----:B------:R-:W-:Y:S05]  /*1770*/  @P0 BRA `(.L_x_951) ;  /* 0x00000000001c0947 */ /* 0x000fea0003800000 */
[----:B------:R-:W-:Y:S01]  /*1780*/  ISETP.GE.AND P0, PT, R0, R61, PT ;  /* 0x0000003d0000720c */ /* 0x000fe20003f06270 */
[----:B------:R-:W-:Y:S01]  /*1790*/  IMAD.MOV.U32 R71, RZ, RZ, R61 ;  /* 0x000000ffff477224 */ /* 0x000fe200078e003d */
[----:B------:R-:W-:Y:S01]  /*17a0*/  PRMT R120, R72, 0x7610, R120 ;  /* 0x0000761048787816 */ /* 0x000fe20000000078 */
[----:B------:R-:W-:Y:S01]  /*17b0*/  IMAD.MOV.U32 R62, RZ, RZ, R0 ;  /* 0x000000ffff3e7224 */ /* 0x000fe200078e0000 */
[----:B------:R-:W-:Y:S02]  /*17c0*/  PRMT R73, R119, 0x7632, R73 ;  /* 0x0000763277497816 */ /* 0x000fe40000000049 */
[----:B------:R-:W-:-:S13]  /*17d0*/  HSETP2.NEU.OR P0, PT, R72.H0_H0, R119.H1_H1, P0 ;  /* 0x3000007748007234 */ /* 0x000fda000070d820 */
[----:B------:R-:W-:Y:S05]  /*17e0*/  @P0 BRA `(.L_x_952) ;  /* 0x0000000000100947 */ /* 0x000fea0003800000 */
.L_x_951:
[----:B------:R-:W-:Y:S01]  /*17f0*/  PRMT R120, R119, 0x7632, R120 ;  /* 0x0000763277787816 */ /* 0x000fe20000000078 */
[----:B------:R-:W-:Y:S01]  /*1800*/  IMAD.MOV.U32 R71, RZ, RZ, R0 ;  /* 0x000000ffff477224 */ /* 0x000fe200078e0000 */
[----:B------:R-:W-:Y:S01]  /*1810*/  PRMT R73, R72, 0x7610, R73 ;  /* 0x0000761048497816 */ /* 0x000fe20000000049 */
[----:B------:R-:W-:-:S07]  /*1820*/  IMAD.MOV.U32 R62, RZ, RZ, R61 ;  /* 0x000000ffff3e7224 */ /* 0x000fce00078e003d */
.L_x_952:
[----:B------:R-:W-:Y:S05]  /*1830*/  BSYNC.RECONVERGENT B1 ;  /* 0x0000000000017941 */ /* 0x000fea0003800200 */
.L_x_950:
[----:B------:R-:W-:Y:S01]  /*1840*/  HSETP2.GT.AND P0, PT, R73.H0_H0, R119.H0_H0, PT ;  /* 0x2000007749007234 */ /* 0x000fe20003f04800 */
[----:B------:R-:W-:Y:S04]  /*1850*/  BSSY.RECONVERGENT B1, `(.L_x_953) ;  /* 0x000000e000017945 */ /* 0x000fe80003800200 */
[----:B------:R-:W-:-:S13]  /*1860*/  ISETP.EQ.OR P0, PT, R60, -0x1, P0 ;  /* 0xffffffff3c00780c */ /* 0x000fda0000702670 */
[----:B------:R-:W-:Y:S05]  /*1870*/  @P0 BRA `(.L_x_954) ;  /* 0x00000000001c0947 */ /* 0x000fea0003800000 */
[----:B------:R-:W-:Y:S01]  /*1880*/  ISETP.GE.AND P0, PT, R71, R60, PT ;  /* 0x0000003c4700720c */ /* 0x000fe20003f06270 */
[----:B------:R-:W-:Y:S02]  /*1890*/  IMAD.MOV.U32 R0, RZ, RZ, R60 ;  /* 0x000000ffff007224 */ /* 0x000fe400078e003c */
[----:B------:R-:W-:Y:S02]  /*18a0*/  IMAD.MOV.U32 R61, RZ, RZ, R71 ;  /* 0x000000ffff3d7224 */ /* 0x000fe400078e0047 */
[----:B------:R-:W-:Y:S02]  /*18b0*/  HSETP2.NEU.OR P0, PT, R73.H0_H0, R119.H0_H0, P0 ;  /* 0x2000007749007234 */ /* 0x000fe4000070d820 */
[----:B------:R-:W-:-:S04]  /*18c0*/  PRMT R119, R119, 0x5410, R73 ;  /* 0x0000541077777816 */ /* 0x000fc80000000049 */
[----:B------:R-:W-:-:S07]  /*18d0*/  PRMT R72, R72, 0x5410, R119 ;  /* 0x0000541048487816 */ /* 0x000fce0000000077 */
[----:B------:R-:W-:Y:S05]  /*18e0*/  @P0 BRA `(.L_x_955) ;  /* 0x0000000000100947 */ /* 0x000fea0003800000 */
.L_x_954:
[----:B------:R-:W-:Y:S01]  /*18f0*/  PRMT R119, R119, 0x5410, R119 ;  /* 0x0000541077777816 */ /* 0x000fe20000000077 */
[----:B------:R-:W-:Y:S01]  /*1900*/  IMAD.MOV.U32 R0, RZ, RZ, R71 ;  /* 0x000000ffff007224 */ /* 0x000fe200078e0047 */
[----:B------:R-:W-:Y:S01]  /*1910*/  PRMT R72, R72, 0x5410, R73 ;  /* 0x0000541048487816 */ /* 0x000fe20000000049 */
[----:B------:R-:W-:-:S07]  /*1920*/  IMAD.MOV.U32 R61, RZ, RZ, R60 ;  /* 0x000000ffff3d7224 */ /* 0x000fce00078e003c */
.L_x_955:
[----:B------:R-:W-:Y:S05]  /*1930*/  BSYNC.RECONVERGENT B1 ;  /* 0x0000000000017941 */ /* 0x000fea0003800200 */
.L_x_953:
        /* <DEDUP_REMOVED lines=9> */
[----:B------:R-:W-:-:S13]  /*19d0*/  HSETP2.NEU.OR P0, PT, R72.H1_H1, R118.H1_H1, P0 ;  /* 0x3000007648007234 */ /* 0x000fda000070dc20 */
[----:B------:R-:W-:Y:S05]  /*19e0*/  @P0 BRA `(.L_x_958) ;  /* 0x0000000000100947 */ /* 0x000fea0003800000 */
.L_x_957:
[----:B------:R-:W-:Y:S01]  /*19f0*/  PRMT R119, R118, 0x7632, R119 ;  /* 0x0000763276777816 */ /* 0x000fe20000000077 */
[----:B------:R-:W-:Y:S01]  /*1a00*/  IMAD.MOV.U32 R71, RZ, RZ, R0 ;  /* 0x000000ffff477224 */ /* 0x000fe200078e0000 */
[----:B------:R-:W-:Y:S01]  /*1a10*/  PRMT R73, R73, 0x7610, R72 ;  /* 0x0000761049497816 */ /* 0x000fe20000000048 */
[----:B------:R-:W-:-:S07]  /*1a20*/  IMAD.MOV.U32 R60, RZ, RZ, R59 ;  /* 0x000000ffff3c7224 */ /* 0x000fce00078e003b */
.L_x_958:
[----:B------:R-:W-:Y:S05]  /*1a30*/  BSYNC.RECONVERGENT B1 ;  /* 0x0000000000017941 */ /* 0x000fea0003800200 */
.L_x_956:
        /* <DEDUP_REMOVED lines=11> */
.L_x_960:
[----:B------:R-:W-:Y:S01]  /*1af0*/  PRMT R118, R118, 0x5410, R118 ;  /* 0x0000541076767816 */ /* 0x000fe20000000076 */
[----:B------:R-:W-:Y:S01]  /*1b00*/  IMAD.MOV.U32 R0, RZ, RZ, R71 ;  /* 0x000000ffff007224 */ /* 0x000fe200078e0047 */
[----:B------:R-:W-:Y:S01]  /*1b10*/  PRMT R72, R73, 0x7632, R72 ;  /* 0x0000763249487816 */ /* 0x000fe20000000048 */
[----:B------:R-:W-:-:S07]  /*1b20*/  IMAD.MOV.U32 R59, RZ, RZ, R58 ;  /* 0x000000ffff3b7224 */ /* 0x000fce00078e003a */
.L_x_961:
[----:B------:R-:W-:Y:S05]  /*1b30*/  BSYNC.RECONVERGENT B1 ;  /* 0x0000000000017941 */ /* 0x000fea0003800200 */
.L_x_959:
        /* <DEDUP_REMOVED lines=11> */
.L_x_963:
[----:B------:R-:W-:Y:S01]  /*1bf0*/  PRMT R118, R117, 0x7632, R118 ;  /* 0x0000763275767816 */ /* 0x000fe20000000076 */
[----:B------:R-:W-:Y:S01]  /*1c00*/  IMAD.MOV.U32 R71, RZ, RZ, R0 ;  /* 0x000000ffff477224 */ /* 0x000fe200078e0000 */
[----:B------:R-:W-:Y:S01]  /*1c10*/  PRMT R73, R72, 0x7610, R73 ;  /* 0x0000761048497816 */ /* 0x000fe20000000049 */
[----:B------:R-:W-:-:S07]  /*1c20*/  IMAD.MOV.U32 R58, RZ, RZ, R57 ;  /* 0x000000ffff3a7224 */ /* 0x000fce00078e0039 */
.L_x_964:
[----:B------:R-:W-:Y:S05]  /*1c30*/  BSYNC.RECONVERGENT B1 ;  /* 0x0000000000017941 */ /* 0x000fea0003800200 */
.L_x_962:
        /* <DEDUP_REMOVED lines=11> */
.L_x_966:
[----:B------:R-:W-:Y:S01]  /*1cf0*/  PRMT R117, R117, 0x5410, R117 ;  /* 0x0000541075757816 */ /* 0x000fe20000000075 */
[----:B------:R-:W-:Y:S01]  /*1d00*/  IMAD.MOV.U32 R0, RZ, RZ, R71 ;  /* 0x000000ffff007224 */ /* 0x000fe200078e0047 */
[----:B------:R-:W-:Y:S01]  /*1d10*/  PRMT R72, R72, 0x5410, R73 ;  /* 0x0000541048487816 */ /* 0x000fe20000000049 */
[----:B------:R-:W-:-:S07]  /*1d20*/  IMAD.MOV.U32 R57, RZ, RZ, R56 ;  /* 0x000000ffff397224 */ /* 0x000fce00078e0038 */
.L_x_967:
[----:B------:R-:W-:Y:S05]  /*1d30*/  BSYNC.RECONVERGENT B1 ;  /* 0x0000000000017941 */ /* 0x000fea0003800200 */
.L_x_965:
        /* <DEDUP_REMOVED lines=11> */
.L_x_969:
[----:B------:R-:W-:Y:S01]  /*1df0*/  PRMT R117, R116, 0x7632, R117 ;  /* 0x0000763274757816 */ /* 0x000fe20000000075 */
[----:B------:R-:W-:Y:S01]  /*1e00*/  IMAD.MOV.U32 R71, RZ, RZ, R0 ;  /* 0x000000ffff477224 */ /* 0x000fe200078e0000 */
[----:B------:R-:W-:Y:S01]  /*1e10*/  PRMT R73, R73, 0x7610, R72 ;  /* 0x0000761049497816 */ /* 0x000fe20000000048 */
[----:B------:R-:W-:-:S07]  /*1e20*/  IMAD.MOV.U32 R56, RZ, RZ, R55 ;  /* 0x000000ffff387224 */ /* 0x000fce00078e0037 */
.L_x_970:
[----:B------:R-:W-:Y:S05]  /*1e30*/  BSYNC.RECONVERGENT B1 ;  /* 0x0000000000017941 */ /* 0x000fea0003800200 */
.L_x_968:
        /* <DEDUP_REMOVED lines=11> */
.L_x_972:
[----:B------:R-:W-:Y:S01]  /*1ef0*/  PRMT R116, R116, 0x5410, R116 ;  /* 0x0000541074747816 */ /* 0x000fe20000000074 */
[----:B------:R-:W-:Y:S01]  /*1f00*/  IMAD.MOV.U32 R0, RZ, RZ, R71 ;  /* 0x000000ffff007224 */ /* 0x000fe200078e0047 */
[----:B------:R-:W-:Y:S01]  /*1f10*/  PRMT R72, R72, 0x7610, R73 ;  /* 0x0000761048487816 */ /* 0x000fe20000000049 */
[----:B------:R-:W-:-:S07]  /*1f20*/  IMAD.MOV.U32 R55, RZ, RZ, R54 ;  /* 0x000000ffff377224 */ /* 0x000fce00078e0036 */
.L_x_973:
[----:B------:R-:W-:Y:S05]  /*1f30*/  BSYNC.RECONVERGENT B1 ;  /* 0x0000000000017941 */ /* 0x000fea0003800200 */
.L_x_971:
        /* <DEDUP_REMOVED lines=11> */
.L_x_975:
[----:B------:R-:W-:Y:S01]  /*1ff0*/  PRMT R116, R114, 0x7632, R116 ;  /* 0x0000763272747816 */ /* 0x000fe20000000074 */
[----:B------:R-:W-:Y:S01]  /*2000*/  IMAD.MOV.U32 R71, RZ, RZ, R0 ;  /* 0x000000ffff477224 */ /* 0x000fe200078e0000 */
[----:B------:R-:W-:Y:S01]  /*2010*/  PRMT R73, R73, 0x7610, R72 ;  /* 0x0000761049497816 */ /* 0x000fe20000000048 */
[----:B------:R-:W-:-:S07]  /*2020*/  IMAD.MOV.U32 R54, RZ, RZ, R53 ;  /* 0x000000ffff367224 */ /* 0x000fce00078e0035 */
.L_x_976:
[----:B------:R-:W-:Y:S05]  /*2030*/  BSYNC.RECONVERGENT B1 ;  /* 0x0000000000017941 */ /* 0x000fea0003800200 */
.L_x_974:
        /* <DEDUP_REMOVED lines=11> */
.L_x_978:
[----:B------:R-:W-:Y:S01]  /*20f0*/  PRMT R114, R114, 0x5410, R114 ;  /* 0x0000541072727816 */ /* 0x000fe20000000072 */
[----:B------:R-:W-:Y:S01]  /*2100*/  IMAD.MOV.U32 R0, RZ, RZ, R71 ;  /* 0x000000ffff007224 */ /* 0x000fe200078e0047 */
[----:B------:R-:W-:Y:S01]  /*2110*/  PRMT R72, R72, 0x7610, R73 ;  /* 0x0000761048487816 */ /* 0x000fe20000000049 */
[----:B------:R-:W-:-:S07]  /*2120*/  IMAD.MOV.U32 R53, RZ, RZ, R52 ;  /* 0x000000ffff357224 */ /* 0x000fce00078e0034 */
.L_x_979:
[----:B------:R-:W-:Y:S05]  /*2130*/  BSYNC.RECONVERGENT B1 ;  /* 0x0000000000017941 */ /* 0x000fea0003800200 */
.L_x_977:
        /* <DEDUP_REMOVED lines=11> */
.L_x_981:
[----:B------:R-:W-:Y:S01]  /*21f0*/  PRMT R114, R112, 0x7632, R114 ;  /* 0x0000763270727816 */ /* 0x000fe20000000072 */
[----:B------:R-:W-:Y:S01]  /*2200*/  IMAD.MOV.U32 R71, RZ, RZ, R0 ;  /* 0x000000ffff477224 */ /* 0x000fe200078e0000 */
[----:B------:R-:W-:Y:S01]  /*2210*/  PRMT R73, R73, 0x7610, R72 ;  /* 0x0000761049497816 */ /* 0x000fe20000000048 */
[----:B------:R-:W-:-:S07]  /*2220*/  IMAD.MOV.U32 R52, RZ, RZ, R51 ;  /* 0x000000ffff347224 */ /* 0x000fce00078e0033 */
.L_x_982:
[----:B------:R-:W-:Y:S05]  /*2230*/  BSYNC.RECONVERGENT B1 ;  /* 0x0000000000017941 */ /* 0x000fea0003800200 */
.L_x_980:
        /* <DEDUP_REMOVED lines=11> */
.L_x_984:
[----:B------:R-:W-:Y:S01]  /*22f0*/  PRMT R112, R112, 0x5410, R112 ;  /* 0x0000541070707816 */ /* 0x000fe20000000070 */
[----:B------:R-:W-:Y:S01]  /*2300*/  IMAD.MOV.U32 R0, RZ, RZ, R71 ;  /* 0x000000ffff007224 */ /* 0x000fe200078e0047 */
[----:B------:R-:W-:Y:S01]  /*2310*/  PRMT R72, R72, 0x7610, R73 ;  /* 0x0000761048487816 */ /* 0x000fe20000000049 */
[----:B------:R-:W-:-:S07]  /*2320*/  IMAD.MOV.U32 R51, RZ, RZ, R50 ;  /* 0x000000ffff337224 */ /* 0x000fce00078e0032 */
.L_x_985:
[----:B------:R-:W-:Y:S05]  /*2330*/  BSYNC.RECONVERGENT B1 ;  /* 0x0000000000017941 */ /* 0x000fea0003800200 */
.L_x_983:
        /* <DEDUP_REMOVED lines=11> */
.L_x_987:
[----:B------:R-:W-:Y:S01]  /*23f0*/  PRMT R112, R110, 0x7632, R112 ;  /* 0x000076326e707816 */ /* 0x000fe20000000070 */
[----:B------:R-:W-:Y:S01]  /*2400*/  IMAD.MOV.U32 R71, RZ, RZ, R0 ;  /* 0x000000ffff477224 */ /* 0x000fe200078e0000 */
[----:B------:R-:W-:Y:S01]  /*2410*/  PRMT R73, R73, 0x7610, R72 ;  /* 0x0000761049497816 */ /* 0x000fe20000000048 */
[----:B------:R-:W-:-:S07]  /*2420*/  IMAD.MOV.U32 R50, RZ, RZ, R49 ;  /* 0x000000ffff327224 */ /* 0x000fce00078e0031 */
.L_x_988:
[----:B------:R-:W-:Y:S05]  /*2430*/  BSYNC.RECONVERGENT B1 ;  /* 0x0000000000017941 */ /* 0x000fea0003800200 */
.L_x_986:
        /* <DEDUP_REMOVED lines=11> */
.L_x_990:
[----:B------:R-:W-:Y:S01]  /*24f0*/  PRMT R110, R110, 0x5410, R110 ;  /* 0x000054106e6e7816 */ /* 0x000fe2000000006e */
[----:B------:R-:W-:Y:S01]  /*2500*/  IMAD.MOV.U32 R0, RZ, RZ, R71 ;  /* 0x000000ffff007224 */ /* 0x000fe200078e0047 */
[----:B------:R-:W-:Y:S01]  /*2510*/  PRMT R72, R72, 0x7610, R73 ;  /* 0x0000761048487816 */ /* 0x000fe20000000049 */
[----:B------:R-:W-:-:S07]  /*2520*/  IMAD.MOV.U32 R49, RZ, RZ, R48 ;  /* 0x000000ffff317224 */ /* 0x000fce00078e0030 */
.L_x_991:
[----:B------:R-:W-:Y:S05]  /*2530*/  BSYNC.RECONVERGENT B1 ;  /* 0x0000000000017941 */ /* 0x000fea0003800200 */
.L_x_989:
        /* <DEDUP_REMOVED lines=11> */
.L_x_993:
[----:B------:R-:W-:Y:S01]  /*25f0*/  PRMT R110, R108, 0x7632, R110 ;  /* 0x000076326c6e7816 */ /* 0x000fe2000000006e */
[----:B------:R-:W-:Y:S01]  /*2600*/  IMAD.MOV.U32 R71, RZ, RZ, R0 ;  /* 0x000000ffff477224 */ /* 0x000fe200078e0000 */
[----:B------:R-:W-:Y:S01]  /*2610*/  PRMT R73, R73, 0x7610, R72 ;  /* 0x0000761049497816 */ /* 0x000fe20000000048 */
[----:B------:R-:W-:-:S07]  /*2620*/  IMAD.MOV.U32 R48, RZ, RZ, R47 ;  /* 0x000000ffff307224 */ /* 0x000fce00078e002f */
.L_x_994:
[----:B------:R-:W-:Y:S05]  /*2630*/  BSYNC.RECONVERGENT B1 ;  /* 0x0000000000017941 */ /* 0x000fea0003800200 */
.L_x_992:
        /* <DEDUP_REMOVED lines=11> */
.L_x_996:
[----:B------:R-:W-:Y:S01]  /*26f0*/  PRMT R108, R108, 0x5410, R108 ;  /* 0x000054106c6c7816 */ /* 0x000fe2000000006c */
[----:B------:R-:W-:Y:S01]  /*2700*/  IMAD.MOV.U32 R0, RZ, RZ, R71 ;  /* 0x000000ffff007224 */ /* 0x000fe200078e0047 */
[----:B------:R-:W-:Y:S01]  /*2710*/  PRMT R72, R73, 0x7632, R72 ;  /* 0x0000763249487816 */ /* 0x000fe20000000048 */
[----:B------:R-:W-:-:S07]  /*2720*/  IMAD.MOV.U32 R47, RZ, RZ, R46 ;  /* 0x000000ffff2f7224 */ /* 0x000fce00078e002e */
.L_x_997:
[----:B------:R-:W-:Y:S05]  /*2730*/  BSYNC.RECONVERGENT B1 ;  /* 0x0000000000017941 */ /* 0x000fea0003800200 */
.L_x_995:
        /* <DEDUP_REMOVED lines=11> */
.L_x_999:
[----:B------:R-:W-:Y:S01]  /*27f0*/  PRMT R108, R107, 0x7632, R108 ;  /* 0x000076326b6c7816 */ /* 0x000fe2000000006c */
[----:B------:R-:W-:Y:S01]  /*2800*/  IMAD.MOV.U32 R71, RZ, RZ, R0 ;  /* 0x000000ffff477224 */ /* 0x000fe200078e0000 */
[----:B------:R-:W-:Y:S01]  /*2810*/  PRMT R73, R72, 0x7610, R73 ;  /* 0x0000761048497816 */ /* 0x000fe20000000049 */
[----:B------:R-:W-:-:S07]  /*2820*/  IMAD.MOV.U32 R46, RZ, RZ, R45 ;  /* 0x000000ffff2e7224 */ /* 0x000fce00078e002d */
.L_x_1000:
[----:B------:R-:W-:Y:S05]  /*2830*/  BSYNC.RECONVERGENT B1 ;  /* 0x0000000000017941 */ /* 0x000fea0003800200 */
.L_x_998:
        /* <DEDUP_REMOVED lines=11> */
.L_x_1002:
[----:B------:R-:W-:Y:S01]  /*28f0*/  PRMT R107, R107, 0x5410, R107 ;  /* 0x000054106b6b7816 */ /* 0x000fe2000000006b */
[----:B------:R-:W-:Y:S01]  /*2900*/  IMAD.MOV.U32 R0, RZ, RZ, R71 ;  /* 0x000000ffff007224 */ /* 0x000fe200078e0047 */
[----:B------:R-:W-:Y:S01]  /*2910*/  PRMT R72, R72, 0x5410, R73 ;  /* 0x0000541048487816 */ /* 0x000fe20000000049 */
[----:B------:R-:W-:-:S07]  /*2920*/  IMAD.MOV.U32 R45, RZ, RZ, R44 ;  /* 0x000000ffff2d7224 */ /* 0x000fce00078e002c */
.L_x_1003:
[----:B------:R-:W-:Y:S05]  /*2930*/  BSYNC.RECONVERGENT B1 ;  /* 0x0000000000017941 */ /* 0x000fea0003800200 */
.L_x_1001:
        /* <DEDUP_REMOVED lines=11> */
.L_x_1005:
[----:B------:R-:W-:Y:S01]  /*29f0*/  PRMT R107, R106, 0x7632, R107 ;  /* 0x000076326a6b7816 */ /* 0x000fe2000000006b */
[----:B------:R-:W-:Y:S01]  /*2a00*/  IMAD.MOV.U32 R71, RZ, RZ, R0 ;  /* 0x000000ffff477224 */ /* 0x000fe200078e0000 */
[----:B------:R-:W-:Y:S01]  /*2a10*/  PRMT R73, R73, 0x7610, R72 ;  /* 0x0000761049497816 */ /* 0x000fe20000000048 */
[----:B------:R-:W-:-:S07]  /*2a20*/  IMAD.MOV.U32 R44, RZ, RZ, R43 ;  /* 0x000000ffff2c7224 */ /* 0x000fce00078e002b */
.L_x_1006:
[----:B------:R-:W-:Y:S05]  /*2a30*/  BSYNC.RECONVERGENT B1 ;  /* 0x0000000000017941 */ /* 0x000fea0003800200 */
.L_x_1004:
        /* <DEDUP_REMOVED lines=11> */
.L_x_1008:
[----:B------:R-:W-:Y:S01]  /*2af0*/  PRMT R106, R106, 0x5410, R106 ;  /* 0x000054106a6a7816 */ /* 0x000fe2000000006a */
[----:B------:R-:W-:Y:S01]  /*2b00*/  IMAD.MOV.U32 R0, RZ, RZ, R71 ;  /* 0x000000ffff007224 */ /* 0x000fe200078e0047 */
[----:B------:R-:W-:Y:S01]  /*2b10*/  PRMT R72, R73, 0x7632, R72 ;  /* 0x0000763249487816 */ /* 0x000fe20000000048 */
[----:B------:R-:W-:-:S07]  /*2b20*/  IMAD.MOV.U32 R43, RZ, RZ, R42 ;  /* 0x000000ffff2b7224 */ /* 0x000fce00078e002a */
.L_x_1009:
[----:B------:R-:W-:Y:S05]  /*2b30*/  BSYNC.RECONVERGENT B1 ;  /* 0x0000000000017941 */ /* 0x000fea0003800200 */
.L_x_1007:
        /* <DEDUP_REMOVED lines=11> */
.L_x_1011:
[----:B------:R-:W-:Y:S01]  /*2bf0*/  PRMT R106, R105, 0x7632, R106 ;  /* 0x00007632696a7816 */ /* 0x000fe2000000006a */
[----:B------:R-:W-:Y:S01]  /*2c00*/  IMAD.MOV.U32 R71, RZ, RZ, R0 ;  /* 0x000000ffff477224 */ /* 0x000fe200078e0000 */
[----:B------:R-:W-:Y:S01]  /*2c10*/  PRMT R73, R72, 0x7610, R73 ;  /* 0x0000761048497816 */ /* 0x000fe20000000049 */
[----:B------:R-:W-:-:S07]  /*2c20*/  IMAD.MOV.U32 R42, RZ, RZ, R41 ;  /* 0x000000ffff2a7224 */ /* 0x000fce00078e0029 */
.L_x_1012:
[----:B------:R-:W-:Y:S05]  /*2c30*/  BSYNC.RECONVERGENT B1 ;  /* 0x0000000000017941 */ /* 0x000fea0003800200 */
.L_x_1010:
        /* <DEDUP_REMOVED lines=11> */
.L_x_1014:
[----:B------:R-:W-:Y:S01]  /*2cf0*/  PRMT R105, R105, 0x5410, R105 ;  /* 0x0000541069697816 */ /* 0x000fe20000000069 */
[----:B------:R-:W-:Y:S01]  /*2d00*/  IMAD.MOV.U32 R0, RZ, RZ, R71 ;  /* 0x000000ffff007224 */ /* 0x000fe200078e0047 */
[----:B------:R-:W-:Y:S01]  /*2d10*/  PRMT R72, R72, 0x5410, R73 ;  /* 0x0000541048487816 */ /* 0x000fe20000000049 */
[----:B------:R-:W-:-:S07]  /*2d20*/  IMAD.MOV.U32 R41, RZ, RZ, R40 ;  /* 0x000000ffff297224 */ /* 0x000fce00078e0028 */
.L_x_1015:
[----:B------:R-:W-:Y:S05]  /*2d30*/  BSYNC.RECONVERGENT B1 ;  /* 0x0000000000017941 */ /* 0x000fea0003800200 */
.L_x_1013:
        /* <DEDUP_REMOVED lines=11> */
.L_x_1017:
[----:B------:R-:W-:Y:S01]  /*2df0*/  PRMT R105, R104, 0x7632, R105 ;  /* 0x0000763268697816 */ /* 0x000fe20000000069 */
[----:B------:R-:W-:Y:S01]  /*2e00*/  IMAD.MOV.U32 R71, RZ, RZ, R0 ;  /* 0x000000ffff477224 */ /* 0x000fe200078e0000 */
[----:B------:R-:W-:Y:S01]  /*2e10*/  PRMT R73, R73, 0x7610, R72 ;  /* 0x0000761049497816 */ /* 0x000fe20000000048 */
[----:B------:R-:W-:-:S07]  /*2e20*/  IMAD.MOV.U32 R40, RZ, RZ, R39 ;  /* 0x000000ffff287224 */ /* 0x000fce00078e0027 */
.L_x_1018:
[----:B------:R-:W-:Y:S05]  /*2e30*/  BSYNC.RECONVERGENT B1 ;  /* 0x0000000000017941 */ /* 0x000fea0003800200 */
.L_x_1016:
        /* <DEDUP_REMOVED lines=11> */
.L_x_1020:
[----:B------:R-:W-:Y:S01]  /*2ef0*/  PRMT R104, R104, 0x5410, R104 ;  /* 0x0000541068687816 */ /* 0x000fe20000000068 */
[----:B------:R-:W-:Y:S01]  /*2f00*/  IMAD.MOV.U32 R0, RZ, RZ, R71 ;  /* 0x000000ffff007224 */ /* 0x000fe200078e0047 */
[----:B------:R-:W-:Y:S01]  /*2f10*/  PRMT R72, R73, 0x7632, R72 ;  /* 0x0000763249487816 */ /* 0x000fe20000000048 */
[----:B------:R-:W-:-:S07]  /*2f20*/  IMAD.MOV.U32 R39, RZ, RZ, R38 ;  /* 0x000000ffff277224 */ /* 0x000fce00078e0026 */
.L_x_1021:
[----:B------:R-:W-:Y:S05]  /*2f30*/  BSYNC.RECONVERGENT B1 ;  /* 0x0000000000017941 */ /* 0x000fea0003800200 */
.L_x_1019:
        /* <DEDUP_REMOVED lines=11> */
.L_x_1023:
[----:B------:R-:W-:Y:S01]  /*2ff0*/  PRMT R104, R103, 0x7632, R104 ;  /* 0x0000763267687816 */ /* 0x000fe20000000068 */
[----:B------:R-:W-:Y:S01]  /*3000*/  IMAD.MOV.U32 R71, RZ, RZ, R0 ;  /* 0x000000ffff477224 */ /* 0x000fe200078e0000 */
[----:B------:R-:W-:Y:S01]  /*3010*/  PRMT R73, R72, 0x7610, R73 ;  /* 0x0000761048497816 */ /* 0x000fe20000000049 */
[----:B------:R-:W-:-:S07]  /*3020*/  IMAD.MOV.U32 R38, RZ, RZ, R37 ;  /* 0x000000ffff267224 */ /* 0x000fce00078e0025 */
.L_x_1024:
[----:B------:R-:W-:Y:S05]  /*3030*/  BSYNC.RECONVERGENT B1 ;  /* 0x0000000000017941 */ /* 0x000fea0003800200 */
.L_x_1022:
        /* <DEDUP_REMOVED lines=11> */
.L_x_1026:
[----:B------:R-:W-:Y:S01]  /*30f0*/  PRMT R103, R103, 0x5410, R103 ;  /* 0x0000541067677816 */ /* 0x000fe20000000067 */
[----:B------:R-:W-:Y:S01]  /*3100*/  IMAD.MOV.U32 R0, RZ, RZ, R71 ;  /* 0x000000ffff007224 */ /* 0x000fe200078e0047 */
[----:B------:R-:W-:Y:S01]  /*3110*/  PRMT R72, R72, 0x5410, R73 ;  /* 0x0000541048487816 */ /* 0x000fe20000000049 */
[----:B------:R-:W-:-:S07]  /*3120*/  IMAD.MOV.U32 R37, RZ, RZ, R36 ;  /* 0x000000ffff257224 */ /* 0x000fce00078e0024 */
.L_x_1027:
[----:B------:R-:W-:Y:S05]  /*3130*/  BSYNC.RECONVERGENT B1 ;  /* 0x0000000000017941 */ /* 0x000fea0003800200 */
.L_x_1025:
        /* <DEDUP_REMOVED lines=11> */
.L_x_1029:
[----:B------:R-:W-:Y:S01]  /*31f0*/  PRMT R103, R102, 0x7632, R103 ;  /* 0x0000763266677816 */ /* 0x000fe20000000067 */
[----:B------:R-:W-:Y:S01]  /*3200*/  IMAD.MOV.U32 R71, RZ, RZ, R0 ;  /* 0x000000ffff477224 */ /* 0x000fe200078e0000 */
[----:B------:R-:W-:Y:S01]  /*3210*/  PRMT R73, R73, 0x7610, R72 ;  /* 0x0000761049497816 */ /* 0x000fe20000000048 */
[----:B------:R-:W-:-:S07]  /*3220*/  IMAD.MOV.U32 R36, RZ, RZ, R35 ;  /* 0x000000ffff247224 */ /* 0x000fce00078e0023 */
.L_x_1030:
[----:B------:R-:W-:Y:S05]  /*3230*/  BSYNC.RECONVERGENT B1 ;  /* 0x0000000000017941 */ /* 0x000fea0003800200 */
.L_x_1028:
        /* <DEDUP_REMOVED lines=11> */
.L_x_1032:
[----:B------:R-:W-:Y:S01]  /*32f0*/  PRMT R102, R102, 0x5410, R102 ;  /* 0x0000541066667816 */ /* 0x000fe20000000066 */
[----:B------:R-:W-:Y:S01]  /*3300*/  IMAD.MOV.U32 R0, RZ, RZ, R71 ;  /* 0x000000ffff007224 */ /* 0x000fe200078e0047 */
[----:B------:R-:W-:Y:S01]  /*3310*/  PRMT R72, R73, 0x7632, R72 ;  /* 0x0000763249487816 */ /* 0x000fe20000000048 */
[----:B------:R-:W-:-:S07]  /*3320*/  IMAD.MOV.U32 R35, RZ, RZ, R34 ;  /* 0x000000ffff237224 */ /* 0x000fce00078e0022 */
.L_x_1033:
[----:B------:R-:W-:Y:S05]  /*3330*/  BSYNC.RECONVERGENT B1 ;  /* 0x0000000000017941 */ /* 0x000fea0003800200 */
.L_x_1031:
        /* <DEDUP_REMOVED lines=11> */
.L_x_1035:
[----:B------:R-:W-:Y:S01]  /*33f0*/  PRMT R102, R101, 0x7632, R102 ;  /* 0x0000763265667816 */ /* 0x000fe20000000066 */
[----:B------:R-:W-:Y:S01]  /*3400*/  IMAD.MOV.U32 R71, RZ, RZ, R0 ;  /* 0x000000ffff477224 */ /* 0x000fe200078e0000 */
[----:B------:R-:W-:Y:S01]  /*3410*/  PRMT R73, R72, 0x7610, R73 ;  /* 0x0000761048497816 */ /* 0x000fe20000000049 */
[----:B------:R-:W-:-:S07]  /*3420*/  IMAD.MOV.U32 R34, RZ, RZ, R33 ;  /* 0x000000ffff227224 */ /* 0x000fce00078e0021 */
.L_x_1036:
[----:B------:R-:W-:Y:S05]  /*3430*/  BSYNC.RECONVERGENT B1 ;  /* 0x0000000000017941 */ /* 0x000fea0003800200 */
.L_x_1034:
        /* <DEDUP_REMOVED lines=11> */
.L_x_1038:
[----:B------:R-:W-:Y:S01]  /*34f0*/  PRMT R101, R101, 0x5410, R101 ;  /* 0x0000541065657816 */ /* 0x000fe20000000065 */
[----:B------:R-:W-:Y:S01]  /*3500*/  IMAD.MOV.U32 R0, RZ, RZ, R71 ;  /* 0x000000ffff007224 */ /* 0x000fe200078e0047 */
[----:B------:R-:W-:Y:S01]  /*3510*/  PRMT R72, R72, 0x5410, R73 ;  /* 0x0000541048487816 */ /* 0x000fe20000000049 */
[----:B------:R-:W-:-:S07]  /*3520*/  IMAD.MOV.U32 R33, RZ, RZ, R32 ;  /* 0x000000ffff217224 */ /* 0x000fce00078e0020 */
.L_x_1039:
[----:B------:R-:W-:Y:S05]  /*3530*/  BSYNC.RECONVERGENT B1 ;  /* 0x0000000000017941 */ /* 0x000fea0003800200 */
.L_x_1037:
        /* <DEDUP_REMOVED lines=11> */
.L_x_1041:
[----:B------:R-:W-:Y:S01]  /*35f0*/  PRMT R101, R100, 0x7632, R101 ;  /* 0x0000763264657816 */ /* 0x000fe20000000065 */
[----:B------:R-:W-:Y:S01]  /*3600*/  IMAD.MOV.U32 R71, RZ, RZ, R0 ;  /* 0x000000ffff477224 */ /* 0x000fe200078e0000 */
[----:B------:R-:W-:Y:S01]  /*3610*/  PRMT R73, R73, 0x7610, R72 ;  /* 0x0000761049497816 */ /* 0x000fe20000000048 */
[----:B------:R-:W-:-:S07]  /*3620*/  IMAD.MOV.U32 R32, RZ, RZ, R31 ;  /* 0x000000ffff207224 */ /* 0x000fce00078e001f */
.L_x_1042:
[----:B------:R-:W-:Y:S05]  /*3630*/  BSYNC.RECONVERGENT B1 ;  /* 0x0000000000017941 */ /* 0x000fea0003800200 */
.L_x_1040:
        /* <DEDUP_REMOVED lines=11> */
.L_x_1044:
[----:B------:R-:W-:Y:S01]  /*36f0*/  PRMT R100, R100, 0x5410, R100 ;  /* 0x0000541064647816 */ /* 0x000fe20000000064 */
[----:B------:R-:W-:Y:S01]  /*3700*/  IMAD.MOV.U32 R0, RZ, RZ, R71 ;  /* 0x000000ffff007224 */ /* 0x000fe200078e0047 */
[----:B------:R-:W-:Y:S01]  /*3710*/  PRMT R72, R73, 0x7632, R72 ;  /* 0x0000763249487816 */ /* 0x000fe20000000048 */
[----:B------:R-:W-:-:S07]  /*3720*/  IMAD.MOV.U32 R31, RZ, RZ, R30 ;  /* 0x000000ffff1f7224 */ /* 0x000fce00078e001e */
.L_x_1045:
[----:B------:R-:W-:Y:S05]  /*3730*/  BSYNC.RECONVERGENT B1 ;  /* 0x0000000000017941 */ /* 0x000fea0003800200 */
.L_x_1043:
        /* <DEDUP_REMOVED lines=11> */
.L_x_1047:
[----:B------:R-:W-:Y:S01]  /*37f0*/  PRMT R100, R99, 0x7632, R100 ;  /* 0x0000763263647816 */ /* 0x000fe20000000064 */
[----:B------:R-:W-:Y:S01]  /*3800*/  IMAD.MOV.U32 R71, RZ, RZ, R0 ;  /* 0x000000ffff477224 */ /* 0x000fe200078e0000 */
[----:B------:R-:W-:Y:S01]  /*3810*/  PRMT R73, R72, 0x7610, R73 ;  /* 0x0000761048497816 */ /* 0x000fe20000000049 */
[----:B------:R-:W-:-:S07]  /*3820*/  IMAD.MOV.U32 R30, RZ, RZ, R29 ;  /* 0x000000ffff1e7224 */ /* 0x000fce00078e001d */
.L_x_1048:
[----:B------:R-:W-:Y:S05]  /*3830*/  BSYNC.RECONVERGENT B1 ;  /* 0x0000000000017941 */ /* 0x000fea0003800200 */
.L_x_1046:
        /* <DEDUP_REMOVED lines=11> */
.L_x_1050:
[----:B------:R-:W-:Y:S01]  /*38f0*/  PRMT R99, R99, 0x5410, R99 ;  /* 0x0000541063637816 */ /* 0x000fe20000000063 */
[----:B------:R-:W-:Y:S01]  /*3900*/  IMAD.MOV.U32 R0, RZ, RZ, R71 ;  /* 0x000000ffff007224 */ /* 0x000fe200078e0047 */
[----:B------:R-:W-:Y:S01]  /*3910*/  PRMT R72, R72, 0x5410, R73 ;  /* 0x0000541048487816 */ /* 0x000fe20000000049 */
[----:B------:R-:W-:-:S07]  /*3920*/  IMAD.MOV.U32 R29, RZ, RZ, R28 ;  /* 0x000000ffff1d7224 */ /* 0x000fce00078e001c */
.L_x_1051:
[----:B------:R-:W-:Y:S05]  /*3930*/  BSYNC.RECONVERGENT B1 ;  /* 0x0000000000017941 */ /* 0x000fea0003800200 */
.L_x_1049:
        /* <DEDUP_REMOVED lines=11> */
.L_x_1053:
[----:B------:R-:W-:Y:S01]  /*39f0*/  PRMT R99, R98, 0x7632, R99 ;  /* 0x0000763262637816 */ /* 0x000fe20000000063 */
[----:B------:R-:W-:Y:S01]  /*3a00*/  IMAD.MOV.U32 R71, RZ, RZ, R0 ;  /* 0x000000ffff477224 */ /* 0x000fe200078e0000 */
[----:B------:R-:W-:Y:S01]  /*3a10*/  PRMT R73, R73, 0x7610, R72 ;  /* 0x0000761049497816 */ /* 0x000fe20000000048 */
[----:B------:R-:W-:-:S07]  /*3a20*/  IMAD.MOV.U32 R28, RZ, RZ, R27 ;  /* 0x000000ffff1c7224 */ /* 0x000fce00078e001b */
.L_x_1054:
[----:B------:R-:W-:Y:S05]  /*3a30*/  BSYNC.RECONVERGENT B1 ;  /* 0x0000000000017941 */ /* 0x000fea0003800200 */
.L_x_1052:
        /* <DEDUP_REMOVED lines=11> */
.L_x_1056:
[----:B------:R-:W-:Y:S01]  /*3af0*/  PRMT R98, R98, 0x5410, R98 ;  /* 0x0000541062627816 */ /* 0x000fe20000000062 */
[----:B------:R-:W-:Y:S01]  /*3b00*/  IMAD.MOV.U32 R0, RZ, RZ, R71 ;  /* 0x000000ffff007224 */ /* 0x000fe200078e0047 */
[----:B------:R-:W-:Y:S01]  /*3b10*/  PRMT R72, R73, 0x7632, R72 ;  /* 0x0000763249487816 */ /* 0x000fe20000000048 */
[----:B------:R-:W-:-:S07]  /*3b20*/  IMAD.MOV.U32 R27, RZ, RZ, R26 ;  /* 0x000000ffff1b7224 */ /* 0x000fce00078e001a */
.L_x_1057:
[----:B------:R-:W-:Y:S05]  /*3b30*/  BSYNC.RECONVERGENT B1 ;  /* 0x0000000000017941 */ /* 0x000fea0003800200 */
.L_x_1055:
        /* <DEDUP_REMOVED lines=11> */
.L_x_1059:
[----:B------:R-:W-:Y:S01]  /*3bf0*/  PRMT R98, R97, 0x7632, R98 ;  /* 0x0000763261627816 */ /* 0x000fe20000000062 */
[----:B------:R-:W-:Y:S01]  /*3c00*/  IMAD.MOV.U32 R71, RZ, RZ, R0 ;  /* 0x000000ffff477224 */ /* 0x000fe200078e0000 */
[----:B------:R-:W-:Y:S01]  /*3c10*/  PRMT R73, R72, 0x7610, R73 ;  /* 0x0000761048497816 */ /* 0x000fe20000000049 */
[----:B------:R-:W-:-:S07]  /*3c20*/  IMAD.MOV.U32 R26, RZ, RZ, R25 ;  /* 0x000000ffff1a7224 */ /* 0x000fce00078e0019 */
.L_x_1060:
[----:B------:R-:W-:Y:S05]  /*3c30*/  BSYNC.RECONVERGENT B1 ;  /* 0x0000000000017941 */ /* 0x000fea0003800200 */
.L_x_1058:
        /* <DEDUP_REMOVED lines=11> */
.L_x_1062:
[----:B------:R-:W-:Y:S01]  /*3cf0*/  PRMT R97, R97, 0x5410, R97 ;  /* 0x0000541061617816 */ /* 0x000fe20000000061 */
[----:B------:R-:W-:Y:S01]  /*3d00*/  IMAD.MOV.U32 R0, RZ, RZ, R71 ;  /* 0x000000ffff007224 */ /* 0x000fe200078e0047 */
[----:B------:R-:W-:Y:S01]  /*3d10*/  PRMT R72, R72, 0x5410, R73 ;  /* 0x0000541048487816 */ /* 0x000fe20000000049 */
[----:B------:R-:W-:-:S07]  /*3d20*/  IMAD.MOV.U32 R25, RZ, RZ, R24 ;  /* 0x000000ffff197224 */ /* 0x000fce00078e0018 */
.L_x_1063:
[----:B------:R-:W-:Y:S05]  /*3d30*/  BSYNC.RECONVERGENT B1 ;  /* 0x0000000000017941 */ /* 0x000fea0003800200 */
.L_x_1061:
        /* <DEDUP_REMOVED lines=11> */
.L_x_1065:
[----:B------:R-:W-:Y:S01]  /*3df0*/  PRMT R97, R96, 0x7632, R97 ;  /* 0x0000763260617816 */ /* 0x000fe20000000061 */
[----:B------:R-:W-:Y:S01]  /*3e00*/  IMAD.MOV.U32 R71, RZ, RZ, R0 ;  /* 0x000000ffff477224 */ /* 0x000fe200078e0000 */
[----:B------:R-:W-:Y:S01]  /*3e10*/  PRMT R73, R73, 0x7610, R72 ;  /* 0x0000761049497816 */ /* 0x000fe20000000048 */
[----:B------:R-:W-:-:S07]  /*3e20*/  IMAD.MOV.U32 R24, RZ, RZ, R23 ;  /* 0x000000ffff187224 */ /* 0x000fce00078e0017 */
.L_x_1066:
[----:B------:R-:W-:Y:S05]  /*3e30*/  BSYNC.RECONVERGENT B1 ;  /* 0x0000000000017941 */ /* 0x000fea0003800200 */
.L_x_1064:
        /* <DEDUP_REMOVED lines=11> */
.L_x_1068:
[----:B------:R-:W-:Y:S01]  /*3ef0*/  PRMT R96, R96, 0x5410, R96 ;  /* 0x0000541060607816 */ /* 0x000fe20000000060 */
[----:B------:R-:W-:Y:S01]  /*3f00*/  IMAD.MOV.U32 R0, RZ, RZ, R71 ;  /* 0x000000ffff007224 */ /* 0x000fe200078e0047 */
[----:B------:R-:W-:Y:S01]  /*3f10*/  PRMT R72, R73, 0x7632, R72 ;  /* 0x0000763249487816 */ /* 0x000fe20000000048 */
[----:B------:R-:W-:-:S07]  /*3f20*/  IMAD.MOV.U32 R23, RZ, RZ, R22 ;  /* 0x000000ffff177224 */ /* 0x000fce00078e0016 */
.L_x_1069:
[----:B------:R-:W-:Y:S05]  /*3f30*/  BSYNC.RECONVERGENT B1 ;  /* 0x0000000000017941 */ /* 0x000fea0003800200 */
.L_x_1067:
        /* <DEDUP_REMOVED lines=11> */
.L_x_1071:
[----:B------:R-:W-:Y:S01]  /*3ff0*/  PRMT R96, R95, 0x7632, R96 ;  /* 0x000076325f607816 */ /* 0x000fe20000000060 */
[----:B------:R-:W-:Y:S01]  /*4000*/  IMAD.MOV.U32 R71, RZ, RZ, R0 ;  /* 0x000000ffff477224 */ /* 0x000fe200078e0000 */
[----:B------:R-:W-:Y:S01]  /*4010*/  PRMT R73, R72, 0x7610, R73 ;  /* 0x0000761048497816 */ /* 0x000fe20000000049 */
[----:B------:R-:W-:-:S07]  /*4020*/  IMAD.MOV.U32 R22, RZ, RZ, R21 ;  /* 0x000000ffff167224 */ /* 0x000fce00078e0015 */
.L_x_1072:
[----:B------:R-:W-:Y:S05]  /*4030*/  BSYNC.RECONVERGENT B1 ;  /* 0x0000000000017941 */ /* 0x000fea0003800200 */
.L_x_1070:
        /* <DEDUP_REMOVED lines=11> */
.L_x_1074:
[----:B------:R-:W-:Y:S01]  /*40f0*/  PRMT R95, R95, 0x5410, R95 ;  /* 0x000054105f5f7816 */ /* 0x000fe2000000005f */
[----:B------:R-:W-:Y:S01]  /*4100*/  IMAD.MOV.U32 R0, RZ, RZ, R71 ;  /* 0x000000ffff007224 */ /* 0x000fe200078e0047 */
[----:B------:R-:W-:Y:S01]  /*4110*/  PRMT R72, R72, 0x5410, R73 ;  /* 0x0000541048487816 */ /* 0x000fe20000000049 */
[----:B------:R-:W-:-:S07]  /*4120*/  IMAD.MOV.U32 R21, RZ, RZ, R20 ;  /* 0x000000ffff157224 */ /* 0x000fce00078e0014 */
.L_x_1075:
[----:B------:R-:W-:Y:S05]  /*4130*/  BSYNC.RECONVERGENT B1 ;  /* 0x0000000000017941 */ /* 0x000fea0003800200 */
.L_x_1073:
        /* <DEDUP_REMOVED lines=11> */
.L_x_1077:
[----:B------:R-:W-:Y:S01]  /*41f0*/  PRMT R95, R94, 0x7632, R95 ;  /* 0x000076325e5f7816 */ /* 0x000fe2000000005f */
[----:B------:R-:W-:Y:S01]  /*4200*/  IMAD.MOV.U32 R71, RZ, RZ, R0 ;  /* 0x000000ffff477224 */ /* 0x000fe200078e0000 */
[----:B------:R-:W-:Y:S01]  /*4210*/  PRMT R73, R73, 0x7610, R72 ;  /* 0x0000761049497816 */ /* 0x000fe20000000048 */
[----:B------:R-:W-:-:S07]  /*4220*/  IMAD.MOV.U32 R20, RZ, RZ, R19 ;  /* 0x000000ffff147224 */ /* 0x000fce00078e0013 */
.L_x_1078:
[----:B------:R-:W-:Y:S05]  /*4230*/  BSYNC.RECONVERGENT B1 ;  /* 0x0000000000017941 */ /* 0x000fea0003800200 */
.L_x_1076:
        /* <DEDUP_REMOVED lines=11> */
.L_x_1080:
[----:B------:R-:W-:Y:S01]  /*42f0*/  PRMT R94, R94, 0x5410, R94 ;  /* 0x000054105e5e7816 */ /* 0x000fe2000000005e */
[----:B------:R-:W-:Y:S01]  /*4300*/  IMAD.MOV.U32 R0, RZ, RZ, R71 ;  /* 0x000000ffff007224 */ /* 0x000fe200078e0047 */
[----:B------:R-:W-:Y:S01]  /*4310*/  PRMT R72, R73, 0x7632, R72 ;  /* 0x0000763249487816 */ /* 0x000fe20000000048 */
[----:B------:R-:W-:-:S07]  /*4320*/  IMAD.MOV.U32 R19, RZ, RZ, R18 ;  /* 0x000000ffff137224 */ /* 0x000fce00078e0012 */
.L_x_1081:
[----:B------:R-:W-:Y:S05]  /*4330*/  BSYNC.RECONVERGENT B1 ;  /* 0x0000000000017941 */ /* 0x000fea0003800200 */
.L_x_1079:
        /* <DEDUP_REMOVED lines=11> */
.L_x_1083:
[----:B------:R-:W-:Y:S01]  /*43f0*/  PRMT R94, R93, 0x7632, R94 ;  /* 0x000076325d5e7816 */ /* 0x000fe2000000005e */
[----:B------:R-:W-:Y:S01]  /*4400*/  IMAD.MOV.U32 R71, RZ, RZ, R0 ;  /* 0x000000ffff477224 */ /* 0x000fe200078e0000 */
[----:B------:R-:W-:Y:S01]  /*4410*/  PRMT R73, R72, 0x7610, R73 ;  /* 0x0000761048497816 */ /* 0x000fe20000000049 */
[----:B------:R-:W-:-:S07]  /*4420*/  IMAD.MOV.U32 R18, RZ, RZ, R17 ;  /* 0x000000ffff127224 */ /* 0x000fce00078e0011 */
.L_x_1084:
[----:B------:R-:W-:Y:S05]  /*4430*/  BSYNC.RECONVERGENT B1 ;  /* 0x0000000000017941 */ /* 0x000fea0003800200 */
.L_x_1082:
        /* <DEDUP_REMOVED lines=11> */
.L_x_1086:
[----:B------:R-:W-:Y:S01]  /*44f0*/  PRMT R93, R93, 0x5410, R93 ;  /* 0x000054105d5d7816 */ /* 0x000fe2000000005d */
[----:B------:R-:W-:Y:S01]  /*4500*/  IMAD.MOV.U32 R0, RZ, RZ, R71 ;  /* 0x000000ffff007224 */ /* 0x000fe200078e0047 */
[----:B------:R-:W-:Y:S01]  /*4510*/  PRMT R72, R72, 0x5410, R73 ;  /* 0x0000541048487816 */ /* 0x000fe20000000049 */
[----:B------:R-:W-:-:S07]  /*4520*/  IMAD.MOV.U32 R17, RZ, RZ, R16 ;  /* 0x000000ffff117224 */ /* 0x000fce00078e0010 */
.L_x_1087:
[----:B------:R-:W-:Y:S05]  /*4530*/  BSYNC.RECONVERGENT B1 ;  /* 0x0000000000017941 */ /* 0x000fea0003800200 */
.L_x_1085:
        /* <DEDUP_REMOVED lines=11> */
.L_x_1089:
[----:B------:R-:W-:Y:S01]  /*45f0*/  PRMT R93, R92, 0x7632, R93 ;  /* 0x000076325c5d7816 */ /* 0x000fe2000000005d */
[----:B------:R-:W-:Y:S01]  /*4600*/  IMAD.MOV.U32 R71, RZ, RZ, R0 ;  /* 0x000000ffff477224 */ /* 0x000fe200078e0000 */
[----:B------:R-:W-:Y:S01]  /*4610*/  PRMT R73, R73, 0x7610, R72 ;  /* 0x0000761049497816 */ /* 0x000fe20000000048 */
[----:B------:R-:W-:-:S07]  /*4620*/  IMAD.MOV.U32 R16, RZ, RZ, R15 ;  /* 0x000000ffff107224 */ /* 0x000fce00078e000f */
.L_x_1090:
[----:B------:R-:W-:Y:S05]  /*4630*/  BSYNC.RECONVERGENT B1 ;  /* 0x0000000000017941 */ /* 0x000fea0003800200 */
.L_x_1088:
        /* <DEDUP_REMOVED lines=11> */
.L_x_1092:
[----:B------:R-:W-:Y:S01]  /*46f0*/  PRMT R92, R92, 0x5410, R92 ;  /* 0x000054105c5c7816 */ /* 0x000fe2000000005c */
[----:B------:R-:W-:Y:S01]  /*4700*/  IMAD.MOV.U32 R0, RZ, RZ, R71 ;  /* 0x000000ffff007224 */ /* 0x000fe200078e0047 */
[----:B------:R-:W-:Y:S01]  /*4710*/  PRMT R72, R73, 0x7632, R72 ;  /* 0x0000763249487816 */ /* 0x000fe20000000048 */
[----:B------:R-:W-:-:S07]  /*4720*/  IMAD.MOV.U32 R15, RZ, RZ, R14 ;  /* 0x000000ffff0f7224 */ /* 0x000fce00078e000e */
.L_x_1093:
[----:B------:R-:W-:Y:S05]  /*4730*/  BSYNC.RECONVERGENT B1 ;  /* 0x0000000000017941 */ /* 0x000fea0003800200 */
.L_x_1091:
        /* <DEDUP_REMOVED lines=11> */
.L_x_1095:
[----:B------:R-:W-:Y:S01]  /*47f0*/  PRMT R92, R91, 0x7632, R92 ;  /* 0x000076325b5c7816 */ /* 0x000fe2000000005c */
[----:B------:R-:W-:Y:S01]  /*4800*/  IMAD.MOV.U32 R71, RZ, RZ, R0 ;  /* 0x000000ffff477224 */ /* 0x000fe200078e0000 */
[----:B------:R-:W-:Y:S01]  /*4810*/  PRMT R73, R72, 0x7610, R73 ;  /* 0x0000761048497816 */ /* 0x000fe20000000049 */
[----:B------:R-:W-:-:S07]  /*4820*/  IMAD.MOV.U32 R14, RZ, RZ, R13 ;  /* 0x000000ffff0e7224 */ /* 0x000fce00078e000d */
.L_x_1096:
[----:B------:R-:W-:Y:S05]  /*4830*/  BSYNC.RECONVERGENT B1 ;  /* 0x0000000000017941 */ /* 0x000fea0003800200 */
.L_x_1094:
        /* <DEDUP_REMOVED lines=11> */
.L_x_1098:
[----:B------:R-:W-:Y:S01]  /*48f0*/  PRMT R91, R91, 0x5410, R91 ;  /* 0x000054105b5b7816 */ /* 0x000fe2000000005b */
[----:B------:R-:W-:Y:S01]  /*4900*/  IMAD.MOV.U32 R0, RZ, RZ, R71 ;  /* 0x000000ffff007224 */ /* 0x000fe200078e0047 */
[----:B------:R-:W-:Y:S01]  /*4910*/  PRMT R72, R72, 0x5410, R73 ;  /* 0x0000541048487816 */ /* 0x000fe20000000049 */
[----:B------:R-:W-:-:S07]  /*4920*/  IMAD.MOV.U32 R13, RZ, RZ, R12 ;  /* 0x000000ffff0d7224 */ /* 0x000fce00078e000c */
.L_x_1099:
[----:B------:R-:W-:Y:S05]  /*4930*/  BSYNC.RECONVERGENT B1 ;  /* 0x0000000000017941 */ /* 0x000fea0003800200 */
.L_x_1097:
        /* <DEDUP_REMOVED lines=11> */
.L_x_1101:
[----:B------:R-:W-:Y:S01]  /*49f0*/  PRMT R91, R90, 0x7632, R91 ;  /* 0x000076325a5b7816 */ /* 0x000fe2000000005b */
[----:B------:R-:W-:Y:S01]  /*4a00*/  IMAD.MOV.U32 R71, RZ, RZ, R0 ;  /* 0x000000ffff477224 */ /* 0x000fe200078e0000 */
[----:B------:R-:W-:Y:S01]  /*4a10*/  PRMT R73, R73, 0x7610, R72 ;  /* 0x0000761049497816 */ /* 0x000fe20000000048 */
[----:B------:R-:W-:-:S07]  /*4a20*/  IMAD.MOV.U32 R12, RZ, RZ, R11 ;  /* 0x000000ffff0c7224 */ /* 0x000fce00078e000b */
.L_x_1102:
[----:B------:R-:W-:Y:S05]  /*4a30*/  BSYNC.RECONVERGENT B1 ;  /* 0x0000000000017941 */ /* 0x000fea0003800200 */
.L_x_1100:
        /* <DEDUP_REMOVED lines=11> */
.L_x_1104:
[----:B------:R-:W-:Y:S01]  /*4af0*/  PRMT R90, R90, 0x5410, R90 ;  /* 0x000054105a5a7816 */ /* 0x000fe2000000005a */
[----:B------:R-:W-:Y:S01]  /*4b00*/  IMAD.MOV.U32 R0, RZ, RZ, R71 ;  /* 0x000000ffff007224 */ /* 0x000fe200078e0047 */
[----:B------:R-:W-:Y:S01]  /*4b10*/  PRMT R72, R73, 0x7632, R72 ;  /* 0x0000763249487816 */ /* 0x000fe20000000048 */
[----:B------:R-:W-:-:S07]  /*4b20*/  IMAD.MOV.U32 R11, RZ, RZ, R10 ;  /* 0x000000ffff0b7224 */ /* 0x000fce00078e000a */
.L_x_1105:
[----:B------:R-:W-:Y:S05]  /*4b30*/  BSYNC.RECONVERGENT B1 ;  /* 0x0000000000017941 */ /* 0x000fea0003800200 */
.L_x_1103:
        /* <DEDUP_REMOVED lines=11> */
.L_x_1107:
[----:B------:R-:W-:Y:S01]  /*4bf0*/  PRMT R90, R89, 0x7632, R90 ;  /* 0x00007632595a7816 */ /* 0x000fe2000000005a */
[----:B------:R-:W-:Y:S01]  /*4c00*/  IMAD.MOV.U32 R71, RZ, RZ, R0 ;  /* 0x000000ffff477224 */ /* 0x000fe200078e0000 */
[----:B------:R-:W-:Y:S01]  /*4c10*/  PRMT R73, R72, 0x7610, R73 ;  /* 0x0000761048497816 */ /* 0x000fe20000000049 */
[----:B------:R-:W-:-:S07]  /*4c20*/  IMAD.MOV.U32 R10, RZ, RZ, R9 ;  /* 0x000000ffff0a7224 */ /* 0x000fce00078e0009 */
.L_x_1108:
[----:B------:R-:W-:Y:S05]  /*4c30*/  BSYNC.RECONVERGENT B1 ;  /* 0x0000000000017941 */ /* 0x000fea0003800200 */
.L_x_1106:
        /* <DEDUP_REMOVED lines=11> */
.L_x_1110:
[----:B------:R-:W-:Y:S01]  /*4cf0*/  PRMT R89, R89, 0x5410, R89 ;  /* 0x0000541059597816 */ /* 0x000fe20000000059 */
[----:B------:R-:W-:Y:S01]  /*4d00*/  IMAD.MOV.U32 R0, RZ, RZ, R71 ;  /* 0x000000ffff007224 */ /* 0x000fe200078e0047 */
[----:B------:R-:W-:Y:S01]  /*4d10*/  PRMT R72, R72, 0x5410, R73 ;  /* 0x0000541048487816 */ /* 0x000fe20000000049 */
[----:B------:R-:W-:-:S07]  /*4d20*/  IMAD.MOV.U32 R9, RZ, RZ, R8 ;  /* 0x000000ffff097224 */ /* 0x000fce00078e0008 */
.L_x_1111:
[----:B------:R-:W-:Y:S05]  /*4d30*/  BSYNC.RECONVERGENT B1 ;  /* 0x0000000000017941 */ /* 0x000fea0003800200 */
.L_x_1109:
        /* <DEDUP_REMOVED lines=11> */
.L_x_1113:
[----:B------:R-:W-:Y:S01]  /*4df0*/  PRMT R89, R88, 0x7632, R89 ;  /* 0x0000763258597816 */ /* 0x000fe20000000059 */
[----:B------:R-:W-:Y:S01]  /*4e00*/  IMAD.MOV.U32 R71, RZ, RZ, R0 ;  /* 0x000000ffff477224 */ /* 0x000fe200078e0000 */
[----:B------:R-:W-:Y:S01]  /*4e10*/  PRMT R73, R73, 0x7610, R72 ;  /* 0x0000761049497816 */ /* 0x000fe20000000048 */
[----:B------:R-:W-:-:S07]  /*4e20*/  IMAD.MOV.U32 R8, RZ, RZ, R7 ;  /* 0x000000ffff087224 */ /* 0x000fce00078e0007 */
.L_x_1114:
[----:B------:R-:W-:Y:S05]  /*4e30*/  BSYNC.RECONVERGENT B1 ;  /* 0x0000000000017941 */ /* 0x000fea0003800200 */
.L_x_1112:
        /* <DEDUP_REMOVED lines=11> */
.L_x_1116:
[----:B------:R-:W-:Y:S01]  /*4ef0*/  PRMT R88, R88, 0x5410, R88 ;  /* 0x0000541058587816 */ /* 0x000fe20000000058 */
[----:B------:R-:W-:Y:S01]  /*4f00*/  IMAD.MOV.U32 R0, RZ, RZ, R71 ;  /* 0x000000ffff007224 */ /* 0x000fe200078e0047 */
[----:B------:R-:W-:Y:S01]  /*4f10*/  PRMT R72, R72, 0x7610, R73 ;  /* 0x0000761048487816 */ /* 0x000fe20000000049 */
[----:B------:R-:W-:-:S07]  /*4f20*/  IMAD.MOV.U32 R7, RZ, RZ, R6 ;  /* 0x000000ffff077224 */ /* 0x000fce00078e0006 */
.L_x_1117:
[----:B------:R-:W-:Y:S05]  /*4f30*/  BSYNC.RECONVERGENT B1 ;  /* 0x0000000000017941 */ /* 0x000fea0003800200 */
.L_x_1115:
        /* <DEDUP_REMOVED lines=11> */
.L_x_1119:
[----:B------:R-:W-:Y:S01]  /*4ff0*/  PRMT R88, R122, 0x7632, R88 ;  /* 0x000076327a587816 */ /* 0x000fe20000000058 */
[----:B------:R-:W-:Y:S01]  /*5000*/  IMAD.MOV.U32 R71, RZ, RZ, R0 ;  /* 0x000000ffff477224 */ /* 0x000fe200078e0000 */
[----:B------:R-:W-:Y:S01]  /*5010*/  PRMT R73, R73, 0x7610, R72 ;  /* 0x0000761049497816 */ /* 0x000fe20000000048 */
[----:B------:R-:W-:-:S07]  /*5020*/  IMAD.MOV.U32 R6, RZ, RZ, R5 ;  /* 0x000000ffff067224 */ /* 0x000fce00078e0005 */
.L_x_1120:
[----:B------:R-:W-:Y:S05]  /*5030*/  BSYNC.RECONVERGENT B1 ;  /* 0x0000000000017941 */ /* 0x000fea0003800200 */
.L_x_1118:
        /* <DEDUP_REMOVED lines=11> */
.L_x_1122:
[----:B------:R-:W-:Y:S01]  /*50f0*/  PRMT R122, R122, 0x5410, R122 ;  /* 0x000054107a7a7816 */ /* 0x000fe2000000007a */
[----:B------:R-:W-:Y:S01]  /*5100*/  IMAD.MOV.U32 R0, RZ, RZ, R71 ;  /* 0x000000ffff007224 */ /* 0x000fe200078e0047 */
[----:B------:R-:W-:Y:S01]  /*5110*/  PRMT R72, R73, 0x7632, R72 ;  /* 0x0000763249487816 */ /* 0x000fe20000000048 */
[----:B------:R-:W-:-:S07]  /*5120*/  IMAD.MOV.U32 R5, RZ, RZ, R4 ;  /* 0x000000ffff057224 */ /* 0x000fce00078e0004 */
.L_x_1123:
[----:B------:R-:W-:Y:S05]  /*5130*/  BSYNC.RECONVERGENT B1 ;  /* 0x0000000000017941 */ /* 0x000fea0003800200 */
.L_x_1121:
        /* <DEDUP_REMOVED lines=11> */
.L_x_1125:
[----:B------:R-:W-:Y:S01]  /*51f0*/  PRMT R122, R123, 0x7632, R122 ;  /* 0x000076327b7a7816 */ /* 0x000fe2000000007a */
[----:B------:R-:W-:Y:S01]  /*5200*/  IMAD.MOV.U32 R71, RZ, RZ, R0 ;  /* 0x000000ffff477224 */ /* 0x000fe200078e0000 */
[----:B------:R-:W-:Y:S01]  /*5210*/  PRMT R73, R72, 0x7610, R73 ;  /* 0x0000761048497816 */ /* 0x000fe20000000049 */
[----:B------:R-:W-:-:S07]  /*5220*/  IMAD.MOV.U32 R4, RZ, RZ, R3 ;  /* 0x000000ffff047224 */ /* 0x000fce00078e0003 */
.L_x_1126:
[----:B------:R-:W-:Y:S05]  /*5230*/  BSYNC.RECONVERGENT B1 ;  /* 0x0000000000017941 */ /* 0x000fea0003800200 */
.L_x_1124:
[----:B------:R-:W-:Y:S01]  /*5240*/  HSETP2.GT.AND P0, PT, R73.H0_H0, R123.H0_H0, PT ;  /* 0x2000007b49007234 */ /* 0x000fe20003f04800 */
[----:B------:R-:W-:Y:S04]  /*5250*/  BSSY.RECONVERGENT B1, `(.L_x_1127) ;  /* 0x000000b000017945 */ /* 0x000fe80003800200 */
[----:B------:R-:W-:-:S13]  /*5260*/  ISETP.EQ.OR P0, PT, R2, -0x1, P0 ;  /* 0xffffffff0200780c */ /* 0x000fda0000702670 */
[----:B------:R-:W-:Y:S05]  /*5270*/  @P0 BRA `(.L_x_1128) ;  /* 0x0000000000140947 */ /* 0x000fea0003800000 */
[----:B------:R-:W-:Y:S01]  /*5280*/  ISETP.GE.AND P0, PT, R71, R2, PT ;  /* 0x000000024700720c */ /* 0x000fe20003f06270 */
[----:B------:R-:W-:-:S04]  /*5290*/  IMAD.MOV.U32 R3, RZ, RZ, R71 ;  /* 0x000000ffff037224 */ /* 0x000fc800078e0047 */
[----:B------:R-:W-:Y:S02]  /*52a0*/  HSETP2.NEU.OR P0, PT, R73.H0_H0, R123.H0_H0, P0 ;  /* 0x2000007b49007234 */ /* 0x000fe4000070d820 */
[----:B------:R-:W-:-:S11]  /*52b0*/  PRMT R123, R123, 0x5410, R73 ;  /* 0x000054107b7b7816 */ /* 0x000fd60000000049 */
[----:B------:R-:W-:Y:S05]  /*52c0*/  @P0 BRA `(.L_x_1129) ;  /* 0x00000000000c0947 */ /* 0x000fea0003800000 */
.L_x_1128:
[----:B------:R-:W-:Y:S01]  /*52d0*/  IMAD.MOV.U32 R3, RZ, RZ, R2 ;  /* 0x000000ffff037224 */ /* 0x000fe200078e0002 */
[----:B------:R-:W-:Y:S01]  /*52e0*/  PRMT R123, R73, 0x5410, R123 ;  /* 0x00005410497b7816 */ /* 0x000fe2000000007b */
[----:B------:R-:W-:-:S07]  /*52f0*/  IMAD.MOV.U32 R2, RZ, RZ, R71 ;  /* 0x000000ffff027224 */ /* 0x000fce00078e0047 */
.L_x_1129:
[----:B------:R-:W-:Y:S05]  /*5300*/  BSYNC.RECONVERGENT B1 ;  /* 0x0000000000017941 */ /* 0x000fea0003800200 */
.L_x_1127:
[----:B------:R-:W-:Y:S01]  /*5310*/  VIADD R70, R70, 0x20 ;  /* 0x0000002046467836 */ /* 0x000fe20000000000 */
[----:B------:R-:W-:-:S04]  /*5320*/  IADD3 R80, P2, PT, R80, 0x40, RZ ;  /* 0x0000004050507810 */ /* 0x000fc80007f5e0ff */
[----:B------:R-:W-:Y:S01]  /*5330*/  ISETP.GE.AND P0, PT, R70, UR13, PT ;  /* 0x0000000d46007c0c */ /* 0x000fe2000bf06270 */
[----:B------:R-:W-:-:S12]  /*5340*/  IMAD.X R81, RZ, RZ, R81, P2 ;  /* 0x000000ffff517224 */ /* 0x000fd800010e0651 */
[----:B------:R-:W-:Y:S05]  /*5350*/  @!P0 BRA `(.L_x_1130) ;  /* 0xffffffbc00448947 */ /* 0x000fea000383ffff */
.L_x_936:
[----:B------:R-:W-:Y:S05]  /*5360*/  BSYNC.RECONVERGENT B0 ;  /* 0x0000000000007941 */ /* 0x000fea0003800200 */
.L_x_935:
[----:B------:R-:W0:Y:S01]  /*5370*/  SHFL.DOWN PT, R0, R18, 0x1, 0x1f ;  /* 0x08201f0012007f89 */ /* 0x000e2200000e0000 */
[----:B------:R-:W-:Y:S03]  /*5380*/  BSSY.RECONVERGENT B0, `(.L_x_1131) ;  /* 0x00004c3000007945 */ /* 0x000fe60003800200 */
[----:B------:R-:W1:Y:S04]  /*5390*/  SHFL.DOWN PT, R81, R2, 0x1, 0x1f ;  /* 0x08201f0002517f89 */ /* 0x000e6800000e0000 */
[----:B------:R-:W2:Y:S04]  /*53a0*/  SHFL.DOWN PT, R79, R3, 0x1, 0x1f ;  /* 0x08201f00034f7f89 */ /* 0x000ea800000e0000 */
[----:B------:R-:W3:Y:S04]  /*53b0*/  SHFL.DOWN PT, R77, R4, 0x1, 0x1f ;  /* 0x08201f00044d7f89 */ /* 0x000ee800000e0000 */
[----:B------:R-:W4:Y:S04]  /*53c0*/  SHFL.DOWN PT, R75, R5, 0x1, 0x1f ;  /* 0x08201f00054b7f89 */ /* 0x000f2800000e0000 */
[----:B------:R-:W5:Y:S04]  /*53d0*/  SHFL.DOWN PT, R73, R6, 0x1, 0x1f ;  /* 0x08201f0006497f89 */ /* 0x000f6800000e0000 */
        /* <DEDUP_REMOVED lines=11> */
[----:B0-----:R-:W-:Y:S04]  /*5490*/  STL [R69+0x40], R0 ;  /* 0x0000400045007387 */ /* 0x001fe80000100800 */
[----:B------:R-:W0:Y:S04]  /*54a0*/  SHFL.DOWN PT, R0, R38, 0x1, 0x1f ;  /* 0x08201f0026007f89 */ /* 0x000e2800000e0000 */
[----:B-1----:R-:W-:Y:S04]  /*54b0*/  STL [R69], R81 ;  /* 0x0000005145007387 */ /* 0x002fe80000100800 */
[----:B--2---:R-:W-:Y:S04]  /*54c0*/  STL [R69+0x4], R79 ;  /* 0x0000044f45007387 */ /* 0x004fe80000100800 */
[----:B---3--:R-:W-:Y:S04]  /*54d0*/  STL [R69+0x8], R77 ;  /* 0x0000084d45007387 */ /* 0x008fe80000100800 */
[----:B----4-:R-:W-:Y:S04]  /*54e0*/  STL [R69+0xc], R75 ;  /* 0x00000c4b45007387 */ /* 0x010fe80000100800 */
[----:B-----5:R-:W-:Y:S04]  /*54f0*/  STL [R69+0x10], R73 ;  /* 0x0000104945007387 */ /* 0x020fe80000100800 */
[----:B------:R-:W-:Y:S04]  /*5500*/  STL [R69+0x14], R71 ;  /* 0x0000144745007387 */ /* 0x000fe80000100800 */
        /* <DEDUP_REMOVED lines=31> */
[----:B-1----:R-:W-:Y:S04]  /*5700*/  STL [R69+0x44], R87 ;  /* 0x0000445745007387 */ /* 0x002fe80000100800 */
        /* <DEDUP_REMOVED lines=25> */
[----:B------:R-:W-:Y:S04]  /*58a0*/  SHFL.DOWN PT, R84, R123, 0x1, 0x1f ;  /* 0x08201f007b547f89 */ /* 0x000fe800000e0000 */
[----:B------:R-:W-:Y:S04]  /*58b0*/  SHFL.DOWN PT, R82, R122, 0x1, 0x1f ;  /* 0x08201f007a527f89 */ /* 0x000fe800000e0000 */
[----:B------:R-:W-:Y:S04]  /*58c0*/  SHFL.DOWN PT, R80, R88, 0x1, 0x1f ;  /* 0x08201f0058507f89 */ /* 0x000fe800000e0000 */
[----:B------:R-:W-:Y:S04]  /*58d0*/  SHFL.DOWN PT, R78, R89, 0x1, 0x1f ;  /* 0x08201f00594e7f89 */ /* 0x000fe800000e0000 */
[----:B------:R-:W-:Y:S04]  /*58e0*/  SHFL.DOWN PT, R76, R90, 0x1, 0x1f ;  /* 0x08201f005a4c7f89 */ /* 0x000fe800000e0000 */
        /* <DEDUP_REMOVED lines=34> */
[----:B------:R-:W-:Y:S04]  /*5b10*/  SHFL.DOWN PT, R71, R95, 0x1, 0x1f ;  /* 0x08201f005f477f89 */ /* 0x000fe800000e0000 */
        /* <DEDUP_REMOVED lines=12> */
[----:B0-----:R0:W-:Y:S04]  /*5be0*/  STL [R69+0x150], R0 ;  /* 0x0001500045007387 */ /* 0x0011e80000100800 */
[----:B-1----:R-:W-:Y:S04]  /*5bf0*/  STL [R69+0xc0], R87 ;  /* 0x0000c05745007387 */ /* 0x002fe80000100800 */
[----:B--2---:R-:W-:Y:S01]  /*5c00*/  STL [R69+0xc4], R85 ;  /* 0x0000c45545007387 */ /* 0x004fe20000100800 */
[----:B0-----:R-:W0:Y:S03]  /*5c10*/  S2R R0, SR_LANEID ;  /* 0x0000000000007919 */ /* 0x001e260000000000 */
[----:B---3--:R-:W-:Y:S04]  /*5c20*/  STL [R69+0xc8], R83 ;  /* 0x0000c85345007387 */ /* 0x008fe80000100800 */
[----:B----4-:R-:W-:Y:S04]  /*5c30*/  STL [R69+0xcc], R81 ;  /* 0x0000cc5145007387 */ /* 0x010fe80000100800 */
[----:B-----5:R-:W-:Y:S04]  /*5c40*/  STL [R69+0xd0], R79 ;  /* 0x0000d04f45007387 */ /* 0x020fe80000100800 */
[----:B------:R-:W-:Y:S04]  /*5c50*/  STL [R69+0xd4], R77 ;  /* 0x0000d44d45007387 */ /* 0x000fe80000100800 */
[----:B------:R-:W-:Y:S04]  /*5c60*/  STL [R69+0xd8], R75 ;  /* 0x0000d84b45007387 */ /* 0x000fe80000100800 */
[----:B------:R-:W-:Y:S04]  /*5c70*/  STL [R69+0xdc], R73 ;  /* 0x0000dc4945007387 */ /* 0x000fe80000100800 */
[----:B------:R-:W-:Y:S04]  /*5c80*/  STL [R69+0x124], R71 ;  /* 0x0001244745007387 */ /* 0x000fe80000100800 */
[----:B------:R-:W-:Y:S01]  /*5c90*/  STL [R69+0x128], R124 ;  /* 0x0001287c45007387 */ /* 0x000fe20000100800 */
[----:B0-----:R-:W-:-:S03]  /*5ca0*/  ISETP.GT.AND P0, PT, R0, 0x1e, PT ;  /* 0x0000001e0000780c */ /* 0x001fc60003f04270 */
        /* <DEDUP_REMOVED lines=9> */
[----:B------:R-:W0:Y:S04]  /*5d40*/  SHFL.DOWN PT, R87, R58, 0x1, 0x1f ;  /* 0x08201f003a577f89 */ /* 0x000e2800000e0000 */
[----:B------:R-:W1:Y:S04]  /*5d50*/  SHFL.DOWN PT, R85, R59, 0x1, 0x1f ;  /* 0x08201f003b557f89 */ /* 0x000e6800000e0000 */
[----:B------:R-:W2:Y:S04]  /*5d60*/  SHFL.DOWN PT, R83, R60, 0x1, 0x1f ;  /* 0x08201f003c537f89 */ /* 0x000ea800000e0000 */
[----:B------:R-:W3:Y:S04]  /*5d70*/  SHFL.DOWN PT, R81, R61, 0x1, 0x1f ;  /* 0x08201f003d517f89 */ /* 0x000ee800000e0000 */
[----:B------:R-:W4:Y:S04]  /*5d80*/  SHFL.DOWN PT, R79, R62, 0x1, 0x1f ;  /* 0x08201f003e4f7f89 */ /* 0x000f2800000e0000 */
        /* <DEDUP_REMOVED lines=15> */
[----:B-1----:R0:W-:Y:S04]  /*5e80*/  STL [R69+0xe4], R85 ;  /* 0x0000e45545007387 */ /* 0x0021e80000100800 */
[----:B--2---:R0:W-:Y:S04]  /*5e90*/  STL [R69+0xe8], R83 ;  /* 0x0000e85345007387 */ /* 0x0041e80000100800 */
[----:B---3--:R0:W-:Y:S04]  /*5ea0*/  STL [R69+0xec], R81 ;  /* 0x0000ec5145007387 */ /* 0x0081e80000100800 */
[----:B----4-:R0:W-:Y:S04]  /*5eb0*/  STL [R69+0xf0], R79 ;  /* 0x0000f04f45007387 */ /* 0x0101e80000100800 */
[----:B-----5:R0:W-:Y:S04]  /*5ec0*/  STL [R69+0xf4], R77 ;  /* 0x0000f44d45007387 */ /* 0x0201e80000100800 */
[----:B------:R0:W-:Y:S04]  /*5ed0*/  STL [R69+0xf8], R75 ;  /* 0x0000f84b45007387 */ /* 0x0001e80000100800 */
        /* <DEDUP_REMOVED lines=11> */
[----:B------:R0:W-:Y:S01]  /*5f90*/  STL [R69+0x17c], R70 ;  /* 0x00017c4645007387 */ /* 0x0001e20000100800 */
[----:B------:R-:W-:Y:S05]  /*5fa0*/  @P0 BRA `(.L_x_1132) ;  /* 0x0000004000000947 */ /* 0x000fea0003800000 */
[----:B0-----:R-:W-:Y:S01]  /*5fb0*/  IMAD.MOV.U32 R72, RZ, RZ, R2 ;  /* 0x000000ffff487224 */ /* 0x001fe200078e0002 */
[----:B------:R-:W-:Y:S01]  /*5fc0*/  PRMT R75, R123, 0x7610, R75 ;  /* 0x000076107b4b7816 */ /* 0x000fe2000000004b */
[----:B------:R-:W-:Y:S02]  /*5fd0*/  IMAD.MOV.U32 R73, RZ, RZ, RZ ;  /* 0x000000ffff497224 */ /* 0x000fe400078e00ff */
[----:B------:R-:W-:-:S07]  /*5fe0*/  IMAD.MOV.U32 R70, RZ, RZ, R69 ;  /* 0x000000ffff467224 */ /* 0x000fce00078e0045 */
.L_x_1322:
[----:B------:R-:W2:Y:S04]  /*5ff0*/  LDL.U16 R74, [R69+0x100] ;  /* 0x00010000454a7983 */ /* 0x000ea80000100400 */
[----:B------:R-:W3:Y:S01]  /*6000*/  LDL R2, [R70] ;  /* 0x0000000046027983 */ /* 0x000ee20000100800 */
[----:B------:R-:W-:Y:S01]  /*6010*/  VIADD R73, R73, 0x1 ;  /* 0x0000000149497836 */ /* 0x000fe20000000000 */
[----:B------:R-:W-:Y:S01]  /*6020*/  BSSY.RECONVERGENT B1, `(.L_x_1133) ;  /* 0x0000015000017945 */ /* 0x000fe20003800200 */
[----:B--2---:R-:W-:Y:S02]  /*6030*/  HSETP2.GT.AND P0, PT, R74.H0_H0, R121.H1_H1, PT ;  /* 0x300000794a007234 */ /* 0x004fe40003f04800 */
[----:B---3--:R-:W-:-:S03]  /*6040*/  ISETP.GE.AND P1, PT, R2, R65, PT ;  /* 0x000000410200720c */ /* 0x008fc60003f26270 */
[----:B------:R-:W-:Y:S02]  /*6050*/  ISETP.EQ.OR P0, PT, R65, -0x1, P0 ;  /* 0xffffffff4100780c */ /* 0x000fe40000702670 */
[----:B------:R-:W-:-:S04]  /*6060*/  HSETP2.NEU.OR P1, PT, R74.H0_H0, R121.H1_H1, P1 ;  /* 0x300000794a007234 */ /* 0x000fc80000f2d820 */
[----:B------:R-:W-:Y:S02]  /*6070*/  PLOP3.LUT P2, PT, P0, P1, PT, 0x8, 0x80 ;  /* 0x000000000080781c */ /* 0x000fe40000742170 */
[----:B------:R-:W-:-:S11]  /*6080*/  ISETP.NE.AND P1, PT, R73, 0x40, PT ;  /* 0x000000404900780c */ /* 0x000fd60003f25270 */
[----:B------:R-:W-:Y:S01]  /*6090*/  @!P2 PRMT R121, R121, 0x5410, R74 ;  /* 0x000054107979a816 */ /* 0x000fe2000000004a */
[----:B------:R-:W-:-:S04]  /*60a0*/  @!P2 IMAD.MOV.U32 R65, RZ, RZ, R2 ;  /* 0x000000ffff41a224 */ /* 0x000fc800078e0002 */
[----:B------:R-:W-:-:S05]  /*60b0*/  HSETP2.GT.AND P0, PT, R121.H1_H1, R121.H0_H0, PT ;  /* 0x2000007979007234 */ /* 0x000fca0003f04c00 */
[----:B------:R-:W-:-:S13]  /*60c0*/  ISETP.EQ.OR P0, PT, R64, -0x1, P0 ;  /* 0xffffffff4000780c */ /* 0x000fda0000702670 */
[----:B------:R-:W-:Y:S05]  /*60d0*/  @P0 BRA `(.L_x_1134) ;  /* 0x0000000000140947 */ /* 0x000fea0003800000 */
[----:B------:R-:W-:Y:S01]  /*60e0*/  ISETP.GE.AND P0, PT, R65, R64, PT ;  /* 0x000000404100720c */ /* 0x000fe20003f06270 */
[----:B------:R-:W-:Y:S01]  /*60f0*/  IMAD.MOV.U32 R2, RZ, RZ, R64 ;  /* 0x000000ffff027224 */ /* 0x000fe200078e0040 */
[----:B------:R-:W-:-:S03]  /*6100*/  PRMT R74, R74, 0x5410, R121 ;  /* 0x000054104a4a7816 */ /* 0x000fc60000000079 */
[----:B------:R-:W-:-:S13]  /*6110*/  HSETP2.NEU.OR P0, PT, R121.H1_H1, R121.H0_H0, P0 ;  /* 0x2000007979007234 */ /* 0x000fda000070dc20 */
[----:B------:R-:W-:Y:S05]  /*6120*/  @P0 BRA `(.L_x_1135) ;  /* 0x0000000000100947 */ /* 0x000fea0003800000 */
.L_x_1134:
[----:B------:R-:W-:Y:S01]  /*6130*/  IMAD.MOV.U32 R2, RZ, RZ, R65 ;  /* 0x000000ffff027224 */ /* 0x000fe200078e0041 */
[--C-:B------:R-:W-:Y:S01]  /*6140*/  PRMT R74, R74, 0x7610, R121.reuse ;  /* 0x000076104a4a7816 */ /* 0x100fe20000000079 */
[----:B------:R-:W-:Y:S01]  /*6150*/  IMAD.MOV.U32 R65, RZ, RZ, R64 ;  /* 0x000000ffff417224 */ /* 0x000fe200078e0040 */
[----:B------:R-:W-:-:S07]  /*6160*/  PRMT R121, R121, 0x5410, R121 ;  /* 0x0000541079797816 */ /* 0x000fce0000000079 */
.L_x_1135:
[----:B------:R-:W-:Y:S05]  /*6170*/  BSYNC.RECONVERGENT B1 ;  /* 0x0000000000017941 */ /* 0x000fea0003800200 */
.L_x_1133:
        /* <DEDUP_REMOVED lines=11> */
.L_x_1137:
[----:B------:R-:W-:Y:S01]  /*6230*/  IMAD.MOV.U32 R71, RZ, RZ, R2 ;  /* 0x000000ffff477224 */ /* 0x000fe200078e0002 */
[----:B------:R-:W-:Y:S01]  /*6240*/  PRMT R75, R75, 0x7610, R74 ;  /* 0x000076104b4b7816 */ /* 0x000fe2000000004a */
[----:B------:R-:W-:Y:S01]  /*6250*/  IMAD.MOV.U32 R64, RZ, RZ, R63 ;  /* 0x000000ffff407224 */ /* 0x000fe200078e003f */
[----:B------:R-:W-:-:S07]  /*6260*/  PRMT R121, R120, 0x7632, R121 ;  /* 0x0000763278797816 */ /* 0x000fce0000000079 */
.L_x_1138:
[----:B------:R-:W-:Y:S05]  /*6270*/  BSYNC.RECONVERGENT B1 ;  /* 0x0000000000017941 */ /* 0x000fea0003800200 */
.L_x_1136:
[----:B------:R-:W-:Y:S01]  /*6280*/  HSETP2.GT.AND P0, PT, R75.H1_H1, R120.H0_H0, PT ;  /* 0x200000784b007234 */ /* 0x000fe20003f04c00 */
[----:B------:R-:W-:Y:S04]  /*6290*/  BSSY.RECONVERGENT B1, `(.L_x_1139) ;  /* 0x000000e000017945 */ /* 0x000fe80003800200 */
[----:B------:R-:W-:-:S13]  /*62a0*/  ISETP.EQ.OR P0, PT, R62, -0x1, P0 ;  /* 0xffffffff3e00780c */ /* 0x000fda0000702670 */
[----:B------:R-:W-:Y:S05]  /*62b0*/  @P0 BRA `(.L_x_1140) ;  /* 0x00000000001c0947 */ /* 0x000fea0003800000 */
[----:B------:R-:W-:Y:S01]  /*62c0*/  ISETP.GE.AND P0, PT, R71, R62, PT ;  /* 0x0000003e4700720c */ /* 0x000fe20003f06270 */
[----:B------:R-:W-:Y:S01]  /*62d0*/  IMAD.MOV.U32 R2, RZ, RZ, R62 ;  /* 0x000000ffff027224 */ /* 0x000fe200078e003e */
[C---:B------:R-:W-:Y:S01]  /*62e0*/  PRMT R74, R120.reuse, 0x7610, R74 ;  /* 0x00007610784a7816 */ /* 0x040fe2000000004a */
[----:B------:R-:W-:Y:S02]  /*62f0*/  IMAD.MOV.U32 R63, RZ, RZ, R71 ;  /* 0x000000ffff3f7224 */ /* 0x000fe400078e0047 */
[----:B------:R-:W-:Y:S02]  /*6300*/  HSETP2.NEU.OR P0, PT, R75.H1_H1, R120.H0_H0, P0 ;  /* 0x200000784b007234 */ /* 0x000fe4000070dc20 */
[----:B------:R-:W-:-:S11]  /*6310*/  PRMT R120, R120, 0x7610, R75 ;  /* 0x0000761078787816 */ /* 0x000fd6000000004b */
[----:B------:R-:W-:Y:S05]  /*6320*/  @P0 BRA `(.L_x_1141) ;  /* 0x0000000000100947 */ /* 0x000fea0003800000 */
.L_x_1140:
[----:B------:R-:W-:Y:S01]  /*6330*/  IMAD.MOV.U32 R2, RZ, RZ, R71 ;  /* 0x000000ffff027224 */ /* 0x000fe200078e0047 */
[----:B------:R-:W-:Y:S01]  /*6340*/  PRMT R74, R75, 0x7632, R74 ;  /* 0x000076324b4a7816 */ /* 0x000fe2000000004a */
[----:B------:R-:W-:Y:S01]  /*6350*/  IMAD.MOV.U32 R63, RZ, RZ, R62 ;  /* 0x000000ffff3f7224 */ /* 0x000fe200078e003e */
[----:B------:R-:W-:-:S07]  /*6360*/  PRMT R120, R120, 0x5410, R120 ;  /* 0x0000541078787816 */ /* 0x000fce0000000078 */
.L_x_1141:
[----:B------:R-:W-:Y:S05]  /*6370*/  BSYNC.RECONVERGENT B1 ;  /* 0x0000000000017941 */ /* 0x000fea0003800200 */
.L_x_1139:
        /* <DEDUP_REMOVED lines=11> */
.L_x_1143:
[----:B------:R-:W-:Y:S01]  /*6430*/  IMAD.MOV.U32 R71, RZ, RZ, R2 ;  /* 0x000000ffff477224 */ /* 0x000fe200078e0002 */
[----:B------:R-:W-:Y:S01]  /*6440*/  PRMT R76, R74, 0x7610, R76 ;  /* 0x000076104a4c7816 */ /* 0x000fe2000000004c */
[----:B------:R-:W-:Y:S01]  /*6450*/  IMAD.MOV.U32 R62, RZ, RZ, R61 ;  /* 0x000000ffff3e7224 */ /* 0x000fe200078e003d */
[----:B------:R-:W-:-:S07]  /*6460*/  PRMT R120, R119, 0x7632, R120 ;  /* 0x0000763277787816 */ /* 0x000fce0000000078 */
.L_x_1144:
[----:B------:R-:W-:Y:S05]  /*6470*/  BSYNC.RECONVERGENT B1 ;  /* 0x0000000000017941 */ /* 0x000fea0003800200 */
.L_x_1142:
[----:B------:R-:W-:Y:S01]  /*6480*/  HSETP2.GT.AND P0, PT, R76.H0_H0, R119.H0_H0, PT ;  /* 0x200000774c007234 */ /* 0x000fe20003f04800 */
[----:B------:R-:W-:Y:S04]  /*6490*/  BSSY.RECONVERGENT B1, `(.L_x_1145) ;  /* 0x000000e000017945 */ /* 0x000fe80003800200 */
[----:B------:R-:W-:-:S13]  /*64a0*/  ISETP.EQ.OR P0, PT, R60, -0x1, P0 ;  /* 0xffffffff3c00780c */ /* 0x000fda0000702670 */
[----:B------:R-:W-:Y:S05]  /*64b0*/  @P0 BRA `(.L_x_1146) ;  /* 0x00000000001c0947 */ /* 0x000fea0003800000 */
[----:B------:R-:W-:Y:S01]  /*64c0*/  ISETP.GE.AND P0, PT, R71, R60, PT ;  /* 0x0000003c4700720c */ /* 0x000fe20003f06270 */
[----:B------:R-:W-:Y:S01]  /*64d0*/  IMAD.MOV.U32 R2, RZ, RZ, R60 ;  /* 0x000000ffff027224 */ /* 0x000fe200078e003c */
[----:B------:R-:W-:Y:S01]  /*64e0*/  PRMT R74, R74, 0x5410, R119 ;  /* 0x000054104a4a7816 */ /* 0x000fe20000000077 */
[----:B------:R-:W-:Y:S02]  /*64f0*/  IMAD.MOV.U32 R61, RZ, RZ, R71 ;  /* 0x000000ffff3d7224 */ /* 0x000fe400078e0047 */
[----:B------:R-:W-:Y:S02]  /*6500*/  HSETP2.NEU.OR P0, PT, R76.H0_H0, R119.H0_H0, P0 ;  /* 0x200000774c007234 */ /* 0x000fe4000070d820 */
[----:B------:R-:W-:-:S11]  /*6510*/  PRMT R119, R119, 0x5410, R76 ;  /* 0x0000541077777816 */ /* 0x000fd6000000004c */
[----:B------:R-:W-:Y:S05]  /*6520*/  @P0 BRA `(.L_x_1147) ;  /* 0x0000000000100947 */ /* 0x000fea0003800000 */
.L_x_1146:
[----:B------:R-:W-:Y:S01]  /*6530*/  IMAD.MOV.U32 R2, RZ, RZ, R71 ;  /* 0x000000ffff027224 */ /* 0x000fe200078e0047 */
[----:B------:R-:W-:Y:S01]  /*6540*/  PRMT R74, R74, 0x5410, R76 ;  /* 0x000054104a4a7816 */ /* 0x000fe2000000004c */
[----:B------:R-:W-:Y:S01]  /*6550*/  IMAD.MOV.U32 R61, RZ, RZ, R60 ;  /* 0x000000ffff3d7224 */ /* 0x000fe200078e003c */
[----:B------:R-:W-:-:S07]  /*6560*/  PRMT R119, R119, 0x5410, R119 ;  /* 0x0000541077777816 */ /* 0x000fce0000000077 */
.L_x_1147:
[----:B------:R-:W-:Y:S05]  /*6570*/  BSYNC.RECONVERGENT B1 ;  /* 0x0000000000017941 */ /* 0x000fea0003800200 */
.L_x_1145:
        /* <DEDUP_REMOVED lines=11> */
.L_x_1149:
[----:B------:R-:W-:Y:S01]  /*6630*/  IMAD.MOV.U32 R71, RZ, RZ, R2 ;  /* 0x000000ffff477224 */ /* 0x000fe200078e0002 */
[----:B------:R-:W-:Y:S01]  /*6640*/  PRMT R75, R75, 0x7610, R74 ;  /* 0x000076104b4b7816 */ /* 0x000fe2000000004a */
[----:B------:R-:W-:Y:S01]  /*6650*/  IMAD.MOV.U32 R60, RZ, RZ, R59 ;  /* 0x000000ffff3c7224 */ /* 0x000fe200078e003b */
[----:B------:R-:W-:-:S07]  /*6660*/  PRMT R119, R118, 0x7632, R119 ;  /* 0x0000763276777816 */ /* 0x000fce0000000077 */
.L_x_1150:
[----:B------:R-:W-:Y:S05]  /*6670*/  BSYNC.RECONVERGENT B1 ;  /* 0x0000000000017941 */ /* 0x000fea0003800200 */
.L_x_1148:
        /* <DEDUP_REMOVED lines=11> */
.L_x_1152:
[----:B------:R-:W-:Y:S01]  /*6730*/  IMAD.MOV.U32 R2, RZ, RZ, R71 ;  /* 0x000000ffff027224 */ /* 0x000fe200078e0047 */
[----:B------:R-:W-:Y:S01]  /*6740*/  PRMT R74, R75, 0x7632, R74 ;  /* 0x000076324b4a7816 */ /* 0x000fe2000000004a */
[----:B------:R-:W-:Y:S01]  /*6750*/  IMAD.MOV.U32 R59, RZ, RZ, R58 ;  /* 0x000000ffff3b7224 */ /* 0x000fe200078e003a */
[----:B------:R-:W-:-:S07]  /*6760*/  PRMT R118, R118, 0x5410, R118 ;  /* 0x0000541076767816 */ /* 0x000fce0000000076 */
.L_x_1153:
[----:B------:R-:W-:Y:S05]  /*6770*/  BSYNC.RECONVERGENT B1 ;  /* 0x0000000000017941 */ /* 0x000fea0003800200 */
.L_x_1151:
        /* <DEDUP_REMOVED lines=11> */
.L_x_1155:
[----:B------:R-:W-:Y:S01]  /*6830*/  IMAD.MOV.U32 R71, RZ, RZ, R2 ;  /* 0x000000ffff477224 */ /* 0x000fe200078e0002 */
[----:B------:R-:W-:Y:S01]  /*6840*/  PRMT R76, R74, 0x7610, R76 ;  /* 0x000076104a4c7816 */ /* 0x000fe2000000004c */
[----:B------:R-:W-:Y:S01]  /*6850*/  IMAD.MOV.U32 R58, RZ, RZ, R57 ;  /* 0x000000ffff3a7224 */ /* 0x000fe200078e0039 */
[----:B------:R-:W-:-:S07]  /*6860*/  PRMT R118, R117, 0x7632, R118 ;  /* 0x0000763275767816 */ /* 0x000fce0000000076 */
.L_x_1156:
[----:B------:R-:W-:Y:S05]  /*6870*/  BSYNC.RECONVERGENT B1 ;  /* 0x0000000000017941 */ /* 0x000fea0003800200 */
.L_x_1154:
        /* <DEDUP_REMOVED lines=11> */
.L_x_1158:
[----:B------:R-:W-:Y:S01]  /*6930*/  IMAD.MOV.U32 R2, RZ, RZ, R71 ;  /* 0x000000ffff027224 */ /* 0x000fe200078e0047 */
[----:B------:R-:W-:Y:S01]  /*6940*/  PRMT R74, R74, 0x5410, R76 ;  /* 0x000054104a4a7816 */ /* 0x000fe2000000004c */
[----:B------:R-:W-:Y:S01]  /*6950*/  IMAD.MOV.U32 R57, RZ, RZ, R56 ;  /* 0x000000ffff397224 */ /* 0x000fe200078e0038 */
[----:B------:R-:W-:-:S07]  /*6960*/  PRMT R117, R117, 0x5410, R117 ;  /* 0x0000541075757816 */ /* 0x000fce0000000075 */
.L_x_1159:
[----:B------:R-:W-:Y:S05]  /*6970*/  BSYNC.RECONVERGENT B1 ;  /* 0x0000000000017941 */ /* 0x000fea0003800200 */
.L_x_1157:
        /* <DEDUP_REMOVED lines=11> */
.L_x_1161:
[----:B------:R-:W-:Y:S01]  /*6a30*/  IMAD.MOV.U32 R71, RZ, RZ, R2 ;  /* 0x000000ffff477224 */ /* 0x000fe200078e0002 */
[----:B------:R-:W-:Y:S01]  /*6a40*/  PRMT R75, R75, 0x7610, R74 ;  /* 0x000076104b4b7816 */ /* 0x000fe2000000004a */
[----:B------:R-:W-:Y:S01]  /*6a50*/  IMAD.MOV.U32 R56, RZ, RZ, R55 ;  /* 0x000000ffff387224 */ /* 0x000fe200078e0037 */
[----:B------:R-:W-:-:S07]  /*6a60*/  PRMT R117, R116, 0x7632, R117 ;  /* 0x0000763274757816 */ /* 0x000fce0000000075 */
.L_x_1162:
[----:B------:R-:W-:Y:S05]  /*6a70*/  BSYNC.RECONVERGENT B1 ;  /* 0x0000000000017941 */ /* 0x000fea0003800200 */
.L_x_1160:
[----:B------:R-:W-:Y:S01]  /*6a80*/  HSETP2.GT.AND P0, PT, R75.H1_H1, R116.H0_H0, PT ;  /* 0x200000744b007234 */ /* 0x000fe20003f04c00 */
[----:B------:R-:W-:Y:S04]  /*6a90*/  BSSY.RECONVERGENT B1, `(.L_x_1163) ;  /* 0x000000e000017945 */ /* 0x000fe80003800200 */
[----:B------:R-:W-:-:S13]  /*6aa0*/  ISETP.EQ.OR P0, PT, R54, -0x1, P0 ;  /* 0xffffffff3600780c */ /* 0x000fda0000702670 */
[----:B------:R-:W-:Y:S05]  /*6ab0*/  @P0 BRA `(.L_x_1164) ;  /* 0x00000000001c0947 */ /* 0x000fea0003800000 */
[----:B------:R-:W-:Y:S01]  /*6ac0*/  ISETP.GE.AND P0, PT, R71, R54, PT ;  /* 0x000000364700720c */ /* 0x000fe20003f06270 */
[----:B------:R-:W-:Y:S01]  /*6ad0*/  IMAD.MOV.U32 R2, RZ, RZ, R54 ;  /* 0x000000ffff027224 */ /* 0x000fe200078e0036 */
[----:B------:R-:W-:Y:S01]  /*6ae0*/  PRMT R74, R74, 0x5410, R116 ;  /* 0x000054104a4a7816 */ /* 0x000fe20000000074 */
[----:B------:R-:W-:Y:S02]  /*6af0*/  IMAD.MOV.U32 R55, RZ, RZ, R71 ;  /* 0x000000ffff377224 */ /* 0x000fe400078e0047 */
[----:B------:R-:W-:Y:S02]  /*6b00*/  HSETP2.NEU.OR P0, PT, R75.H1_H1, R116.H0_H0, P0 ;  /* 0x200000744b007234 */ /* 0x000fe4000070dc20 */
[----:B------:R-:W-:-:S11]  /*6b10*/  PRMT R116, R116, 0x7610, R75 ;  /* 0x0000761074747816 */ /* 0x000fd6000000004b */
[----:B------:R-:W-:Y:S05]  /*6b20*/  @P0 BRA `(.L_x_1165) ;  /* 0x0000000000100947 */ /* 0x000fea0003800000 */
.L_x_1164:
[----:B------:R-:W-:Y:S01]  /*6b30*/  IMAD.MOV.U32 R2, RZ, RZ, R71 ;  /* 0x000000ffff027224 */ /* 0x000fe200078e0047 */
[----:B------:R-:W-:Y:S01]  /*6b40*/  PRMT R74, R74, 0x7610, R75 ;  /* 0x000076104a4a7816 */ /* 0x000fe2000000004b */
[----:B------:R-:W-:Y:S01]  /*6b50*/  IMAD.MOV.U32 R55, RZ, RZ, R54 ;  /* 0x000000ffff377224 */ /* 0x000fe200078e0036 */
[----:B------:R-:W-:-:S07]  /*6b60*/  PRMT R116, R116, 0x5410, R116 ;  /* 0x0000541074747816 */ /* 0x000fce0000000074 */
.L_x_1165:
[----:B------:R-:W-:Y:S05]  /*6b70*/  BSYNC.RECONVERGENT B1 ;  /* 0x0000000000017941 */ /* 0x000fea0003800200 */
.L_x_1163:
        /* <DEDUP_REMOVED lines=11> */
.L_x_1167:
[----:B------:R-:W-:Y:S01]  /*6c30*/  IMAD.MOV.U32 R71, RZ, RZ, R2 ;  /* 0x000000ffff477224 */ /* 0x000fe200078e0002 */
[----:B------:R-:W-:Y:S01]  /*6c40*/  PRMT R75, R75, 0x7610, R74 ;  /* 0x000076104b4b7816 */ /* 0x000fe2000000004a */
[----:B------:R-:W-:Y:S01]  /*6c50*/  IMAD.MOV.U32 R54, RZ, RZ, R53 ;  /* 0x000000ffff367224 */ /* 0x000fe200078e0035 */
[----:B------:R-:W-:-:S07]  /*6c60*/  PRMT R116, R114, 0x7632, R116 ;  /* 0x0000763272747816 */ /* 0x000fce0000000074 */
.L_x_1168:
[----:B------:R-:W-:Y:S05]  /*6c70*/  BSYNC.RECONVERGENT B1 ;  /* 0x0000000000017941 */ /* 0x000fea0003800200 */
.L_x_1166:
        /* <DEDUP_REMOVED lines=11> */
.L_x_1170:
[----:B------:R-:W-:Y:S01]  /*6d30*/  IMAD.MOV.U32 R2, RZ, RZ, R71 ;  /* 0x000000ffff027224 */ /* 0x000fe200078e0047 */
[----:B------:R-:W-:Y:S01]  /*6d40*/  PRMT R74, R74, 0x7610, R75 ;  /* 0x000076104a4a7816 */ /* 0x000fe2000000004b */
[----:B------:R-:W-:Y:S01]  /*6d50*/  IMAD.MOV.U32 R53, RZ, RZ, R52 ;  /* 0x000000ffff357224 */ /* 0x000fe200078e0034 */
[----:B------:R-:W-:-:S07]  /*6d60*/  PRMT R114, R114, 0x5410, R114 ;  /* 0x0000541072727816 */ /* 0x000fce0000000072 */
.L_x_1171:
[----:B------:R-:W-:Y:S05]  /*6d70*/  BSYNC.RECONVERGENT B1 ;  /* 0x0000000000017941 */ /* 0x000fea0003800200 */
.L_x_1169:
        /* <DEDUP_REMOVED lines=11> */
.L_x_1173:
[----:B------:R-:W-:Y:S01]  /*6e30*/  IMAD.MOV.U32 R71, RZ, RZ, R2 ;  /* 0x000000ffff477224 */ /* 0x000fe200078e0002 */
[----:B------:R-:W-:Y:S01]  /*6e40*/  PRMT R75, R75, 0x7610, R74 ;  /* 0x000076104b4b7816 */ /* 0x000fe2000000004a */
[----:B------:R-:W-:Y:S01]  /*6e50*/  IMAD.MOV.U32 R52, RZ, RZ, R51 ;  /* 0x000000ffff347224 */ /* 0x000fe200078e0033 */
[----:B------:R-:W-:-:S07]  /*6e60*/  PRMT R114, R112, 0x7632, R114 ;  /* 0x0000763270727816 */ /* 0x000fce0000000072 */
.L_x_1174:
[----:B------:R-:W-:Y:S05]  /*6e70*/  BSYNC.RECONVERGENT B1 ;  /* 0x0000000000017941 */ /* 0x000fea0003800200 */
.L_x_1172:
        /* <DEDUP_REMOVED lines=11> */
.L_x_1176:
[----:B------:R-:W-:Y:S01]  /*6f30*/  IMAD.MOV.U32 R2, RZ, RZ, R71 ;  /* 0x000000ffff027224 */ /* 0x000fe200078e0047 */
[----:B------:R-:W-:Y:S01]  /*6f40*/  PRMT R74, R74, 0x7610, R75 ;  /* 0x000076104a4a7816 */ /* 0x000fe2000000004b */
[----:B------:R-:W-:Y:S01]  /*6f50*/  IMAD.MOV.U32 R51, RZ, RZ, R50 ;  /* 0x000000ffff337224 */ /* 0x000fe200078e0032 */
[----:B------:R-:W-:-:S07]  /*6f60*/  PRMT R112, R112, 0x5410, R112 ;  /* 0x0000541070707816 */ /* 0x000fce0000000070 */
.L_x_1177:
[----:B------:R-:W-:Y:S05]  /*6f70*/  BSYNC.RECONVERGENT B1 ;  /* 0x0000000000017941 */ /* 0x000fea0003800200 */
.L_x_1175:
        /* <DEDUP_REMOVED lines=11> */
.L_x_1179:
[----:B------:R-:W-:Y:S01]  /*7030*/  IMAD.MOV.U32 R71, RZ, RZ, R2 ;  /* 0x000000ffff477224 */ /* 0x000fe200078e0002 */
[----:B------:R-:W-:Y:S01]  /*7040*/  PRMT R75, R75, 0x7610, R74 ;  /* 0x000076104b4b7816 */ /* 0x000fe2000000004a */
[----:B------:R-:W-:Y:S01]  /*7050*/  IMAD.MOV.U32 R50, RZ, RZ, R49 ;  /* 0x000000ffff327224 */ /* 0x000fe200078e0031 */
[----:B------:R-:W-:-:S07]  /*7060*/  PRMT R112, R110, 0x7632, R112 ;  /* 0x000076326e707816 */ /* 0x000fce0000000070 */
.L_x_1180:
[----:B------:R-:W-:Y:S05]  /*7070*/  BSYNC.RECONVERGENT B1 ;  /* 0x0000000000017941 */ /* 0x000fea0003800200 */
.L_x_1178:
        /* <DEDUP_REMOVED lines=11> */
.L_x_1182:
[----:B------:R-:W-:Y:S01]  /*7130*/  IMAD.MOV.U32 R2, RZ, RZ, R71 ;  /* 0x000000ffff027224 */ /* 0x000fe200078e0047 */
[----:B------:R-:W-:Y:S01]  /*7140*/  PRMT R74, R74, 0x7610, R75 ;  /* 0x000076104a4a7816 */ /* 0x000fe2000000004b */
[----:B------:R-:W-:Y:S01]  /*7150*/  IMAD.MOV.U32 R49, RZ, RZ, R48 ;  /* 0x000000ffff317224 */ /* 0x000fe200078e0030 */
[----:B------:R-:W-:-:S07]  /*7160*/  PRMT R110, R110, 0x5410, R110 ;  /* 0x000054106e6e7816 */ /* 0x000fce000000006e */
.L_x_1183:
[----:B------:R-:W-:Y:S05]  /*7170*/  BSYNC.RECONVERGENT B1 ;  /* 0x0000000000017941 */ /* 0x000fea0003800200 */
.L_x_1181:
        /* <DEDUP_REMOVED lines=11> */
.L_x_1185:
[----:B------:R-:W-:Y:S01]  /*7230*/  IMAD.MOV.U32 R71, RZ, RZ, R2 ;  /* 0x000000ffff477224 */ /* 0x000fe200078e0002 */
[----:B------:R-:W-:Y:S01]  /*7240*/  PRMT R75, R75, 0x7610, R74 ;  /* 0x000076104b4b7816 */ /* 0x000fe2000000004a */
[----:B------:R-:W-:Y:S01]  /*7250*/  IMAD.MOV.U32 R48, RZ, RZ, R47 ;  /* 0x000000ffff307224 */ /* 0x000fe200078e002f */
[----:B------:R-:W-:-:S07]  /*7260*/  PRMT R110, R108, 0x7632, R110 ;  /* 0x000076326c6e7816 */ /* 0x000fce000000006e */
.L_x_1186:
[----:B------:R-:W-:Y:S05]  /*7270*/  BSYNC.RECONVERGENT B1 ;  /* 0x0000000000017941 */ /* 0x000fea0003800200 */
.L_x_1184:
        /* <DEDUP_REMOVED lines=11> */
.L_x_1188:
[----:B------:R-:W-:Y:S01]  /*7330*/  IMAD.MOV.U32 R2, RZ, RZ, R71 ;  /* 0x000000ffff027224 */ /* 0x000fe200078e0047 */
[----:B------:R-:W-:Y:S01]  /*7340*/  PRMT R74, R75, 0x7632, R74 ;  /* 0x000076324b4a7816 */ /* 0x000fe2000000004a */
[----:B------:R-:W-:Y:S01]  /*7350*/  IMAD.MOV.U32 R47, RZ, RZ, R46 ;  /* 0x000000ffff2f7224 */ /* 0x000fe200078e002e */
[----:B------:R-:W-:-:S07]  /*7360*/  PRMT R108, R108, 0x5410, R108 ;  /* 0x000054106c6c7816 */ /* 0x000fce000000006c */
.L_x_1189:
[----:B------:R-:W-:Y:S05]  /*7370*/  BSYNC.RECONVERGENT B1 ;  /* 0x0000000000017941 */ /* 0x000fea0003800200 */
.L_x_1187:
        /* <DEDUP_REMOVED lines=11> */
.L_x_1191:
[----:B------:R-:W-:Y:S01]  /*7430*/  IMAD.MOV.U32 R71, RZ, RZ, R2 ;  /* 0x000000ffff477224 */ /* 0x000fe200078e0002 */
[----:B------:R-:W-:Y:S01]  /*7440*/  PRMT R76, R74, 0x7610, R76 ;  /* 0x000076104a4c7816 */ /* 0x000fe2000000004c */
[----:B------:R-:W-:Y:S01]  /*7450*/  IMAD.MOV.U32 R46, RZ, RZ, R45 ;  /* 0x000000ffff2e7224 */ /* 0x000fe200078e002d */
[----:B------:R-:W-:-:S07]  /*7460*/  PRMT R108, R107, 0x7632, R108 ;  /* 0x000076326b6c7816 */ /* 0x000fce000000006c */
.L_x_1192:
[----:B------:R-:W-:Y:S05]  /*7470*/  BSYNC.RECONVERGENT B1 ;  /* 0x0000000000017941 */ /* 0x000fea0003800200 */
.L_x_1190:
        /* <DEDUP_REMOVED lines=11> */
.L_x_1194:
[----:B------:R-:W-:Y:S01]  /*7530*/  IMAD.MOV.U32 R2, RZ, RZ, R71 ;  /* 0x000000ffff027224 */ /* 0x000fe200078e0047 */
[----:B------:R-:W-:Y:S01]  /*7540*/  PRMT R74, R74, 0x5410, R76 ;  /* 0x000054104a4a7816 */ /* 0x000fe2000000004c */
[----:B------:R-:W-:Y:S01]  /*7550*/  IMAD.MOV.U32 R45, RZ, RZ, R44 ;  /* 0x000000ffff2d7224 */ /* 0x000fe200078e002c */
[----:B------:R-:W-:-:S07]  /*7560*/  PRMT R107, R107, 0x5410, R107 ;  /* 0x000054106b6b7816 */ /* 0x000fce000000006b */
.L_x_1195:
[----:B------:R-:W-:Y:S05]  /*7570*/  BSYNC.RECONVERGENT B1 ;  /* 0x0000000000017941 */ /* 0x000fea0003800200 */
.L_x_1193:
        /* <DEDUP_REMOVED lines=11> */
.L_x_1197:
[----:B------:R-:W-:Y:S01]  /*7630*/  IMAD.MOV.U32 R71, RZ, RZ, R2 ;  /* 0x000000ffff477224 */ /* 0x000fe200078e0002 */
[----:B------:R-:W-:Y:S01]  /*7640*/  PRMT R75, R75, 0x7610, R74 ;  /* 0x000076104b4b7816 */ /* 0x000fe2000000004a */
[----:B------:R-:W-:Y:S01]  /*7650*/  IMAD.MOV.U32 R44, RZ, RZ, R43 ;  /* 0x000000ffff2c7224 */ /* 0x000fe200078e002b */
[----:B------:R-:W-:-:S07]  /*7660*/  PRMT R107, R106, 0x7632, R107 ;  /* 0x000076326a6b7816 */ /* 0x000fce000000006b */
.L_x_1198:
[----:B------:R-:W-:Y:S05]  /*7670*/  BSYNC.RECONVERGENT B1 ;  /* 0x0000000000017941 */ /* 0x000fea0003800200 */
.L_x_1196:
        /* <DEDUP_REMOVED lines=11> */
.L_x_1200:
[----:B------:R-:W-:Y:S01]  /*7730*/  IMAD.MOV.U32 R2, RZ, RZ, R71 ;  /* 0x000000ffff027224 */ /* 0x000fe200078e0047 */
[----:B------:R-:W-:Y:S01]  /*7740*/  PRMT R74, R75, 0x7632, R74 ;  /* 0x000076324b4a7816 */ /* 0x000fe2000000004a */
[----:B------:R-:W-:Y:S01]  /*7750*/  IMAD.MOV.U32 R43, RZ, RZ, R42 ;  /* 0x000000ffff2b7224 */ /* 0x000fe200078e002a */
[----:B------:R-:W-:-:S07]  /*7760*/  PRMT R106, R106, 0x5410, R106 ;  /* 0x000054106a6a7816 */ /* 0x000fce000000006a */
.L_x_1201:
[----:B------:R-:W-:Y:S05]  /*7770*/  BSYNC.RECONVERGENT B1 ;  /* 0x0000000000017941 */ /* 0x000fea0003800200 */
.L_x_1199:
        /* <DEDUP_REMOVED lines=11> */
.L_x_1203:
[----:B------:R-:W-:Y:S01]  /*7830*/  IMAD.MOV.U32 R71, RZ, RZ, R2 ;  /* 0x000000ffff477224 */ /* 0x000fe200078e0002 */
[----:B------:R-:W-:Y:S01]  /*7840*/  PRMT R76, R74, 0x7610, R76 ;  /* 0x000076104a4c7816 */ /* 0x000fe2000000004c */
[----:B------:R-:W-:Y:S01]  /*7850*/  IMAD.MOV.U32 R42, RZ, RZ, R41 ;  /* 0x000000ffff2a7224 */ /* 0x000fe200078e0029 */
[----:B------:R-:W-:-:S07]  /*7860*/  PRMT R106, R105, 0x7632, R106 ;  /* 0x00007632696a7816 */ /* 0x000fce000000006a */
.L_x_1204:
[----:B------:R-:W-:Y:S05]  /*7870*/  BSYNC.RECONVERGENT B1 ;  /* 0x0000000000017941 */ /* 0x000fea0003800200 */
.L_x_1202:
        /* <DEDUP_REMOVED lines=11> */
.L_x_1206:
[----:B------:R-:W-:Y:S01]  /*7930*/  IMAD.MOV.U32 R2, RZ, RZ, R71 ;  /* 0x000000ffff027224 */ /* 0x000fe200078e0047 */
[----:B------:R-:W-:Y:S01]  /*7940*/  PRMT R74, R74, 0x5410, R76 ;  /* 0x000054104a4a7816 */ /* 0x000fe2000000004c */
[----:B------:R-:W-:Y:S01]  /*7950*/  IMAD.MOV.U32 R41, RZ, RZ, R40 ;  /* 0x000000ffff297224 */ /* 0x000fe200078e0028 */
[----:B------:R-:W-:-:S07]  /*7960*/  PRMT R105, R105, 0x5410, R105 ;  /* 0x0000541069697816 */ /* 0x000fce0000000069 */
.L_x_1207:
[----:B------:R-:W-:Y:S05]  /*7970*/  BSYNC.RECONVERGENT B1 ;  /* 0x0000000000017941 */ /* 0x000fea0003800200 */
.L_x_1205:
        /* <DEDUP_REMOVED lines=11> */
.L_x_1209:
[----:B------:R-:W-:Y:S01]  /*7a30*/  IMAD.MOV.U32 R71, RZ, RZ, R2 ;  /* 0x000000ffff477224 */ /* 0x000fe200078e0002 */
[----:B------:R-:W-:Y:S01]  /*7a40*/  PRMT R75, R75, 0x7610, R74 ;  /* 0x000076104b4b7816 */ /* 0x000fe2000000004a */
[----:B------:R-:W-:Y:S01]  /*7a50*/  IMAD.MOV.U32 R40, RZ, RZ, R39 ;  /* 0x000000ffff287224 */ /* 0x000fe200078e0027 */
[----:B------:R-:W-:-:S07]  /*7a60*/  PRMT R105, R104, 0x7632, R105 ;  /* 0x0000763268697816 */ /* 0x000fce0000000069 */
.L_x_1210:
[----:B------:R-:W-:Y:S05]  /*7a70*/  BSYNC.RECONVERGENT B1 ;  /* 0x0000000000017941 */ /* 0x000fea0003800200 */
.L_x_1208:
        /* <DEDUP_REMOVED lines=11> */
.L_x_1212:
[----:B------:R-:W-:Y:S01]  /*7b30*/  IMAD.MOV.U32 R2, RZ, RZ, R71 ;  /* 0x000000ffff027224 */ /* 0x000fe200078e0047 */
[----:B------:R-:W-:Y:S01]  /*7b40*/  PRMT R74, R75, 0x7632, R74 ;  /* 0x000076324b4a7816 */ /* 0x000fe2000000004a */
[----:B------:R-:W-:Y:S01]  /*7b50*/  IMAD.MOV.U32 R39, RZ, RZ, R38 ;  /* 0x000000ffff277224 */ /* 0x000fe200078e0026 */
[----:B------:R-:W-:-:S07]  /*7b60*/  PRMT R104, R104, 0x5410, R104 ;  /* 0x0000541068687816 */ /* 0x000fce0000000068 */
.L_x_1213:
[----:B------:R-:W-:Y:S05]  /*7b70*/  BSYNC.RECONVERGENT B1 ;  /* 0x0000000000017941 */ /* 0x000fea0003800200 */
.L_x_1211:
        /* <DEDUP_REMOVED lines=11> */
.L_x_1215:
[----:B------:R-:W-:Y:S01]  /*7c30*/  IMAD.MOV.U32 R71, RZ, RZ, R2 ;  /* 0x000000ffff477224 */ /* 0x000fe200078e0002 */
[----:B------:R-:W-:Y:S01]  /*7c40*/  PRMT R76, R74, 0x7610, R76 ;  /* 0x000076104a4c7816 */ /* 0x000fe2000000004c */
[----:B------:R-:W-:Y:S01]  /*7c50*/  IMAD.MOV.U32 R38, RZ, RZ, R37 ;  /* 0x000000ffff267224 */ /* 0x000fe200078e0025 */
[----:B------:R-:W-:-:S07]  /*7c60*/  PRMT R104, R103, 0x7632, R104 ;  /* 0x0000763267687816 */ /* 0x000fce0000000068 */
.L_x_1216:
[----:B------:R-:W-:Y:S05]  /*7c70*/  BSYNC.RECONVERGENT B1 ;  /* 0x0000000000017941 */ /* 0x000fea0003800200 */
.L_x_1214:
        /* <DEDUP_REMOVED lines=11> */
.L_x_1218:
[----:B------:R-:W-:Y:S01]  /*7d30*/  IMAD.MOV.U32 R2, RZ, RZ, R71 ;  /* 0x000000ffff027224 */ /* 0x000fe200078e0047 */
[----:B------:R-:W-:Y:S01]  /*7d40*/  PRMT R74, R74, 0x5410, R76 ;  /* 0x000054104a4a7816 */ /* 0x000fe2000000004c */
[----:B------:R-:W-:Y:S01]  /*7d50*/  IMAD.MOV.U32 R37, RZ, RZ, R36 ;  /* 0x000000ffff257224 */ /* 0x000fe200078e0024 */
[----:B------:R-:W-:-:S07]  /*7d60*/  PRMT R103, R103, 0x5410, R103 ;  /* 0x0000541067677816 */ /* 0x000fce0000000067 */
.L_x_1219:
[----:B------:R-:W-:Y:S05]  /*7d70*/  BSYNC.RECONVERGENT B1 ;  /* 0x0000000000017941 */ /* 0x000fea0003800200 */
.L_x_1217:
        /* <DEDUP_REMOVED lines=11> */
.L_x_1221:
[----:B------:R-:W-:Y:S01]  /*7e30*/  IMAD.MOV.U32 R71, RZ, RZ, R2 ;  /* 0x000000ffff477224 */ /* 0x000fe200078e0002 */
[----:B------:R-:W-:Y:S01]  /*7e40*/  PRMT R75, R75, 0x7610, R74 ;  /* 0x000076104b4b7816 */ /* 0x000fe2000000004a */
[----:B------:R-:W-:Y:S01]  /*7e50*/  IMAD.MOV.U32 R36, RZ, RZ, R35 ;  /* 0x000000ffff247224 */ /* 0x000fe200078e0023 */
[----:B------:R-:W-:-:S07]  /*7e60*/  PRMT R103, R102, 0x7632, R103 ;  /* 0x0000763266677816 */ /* 0x000fce0000000067 */
.L_x_1222:
[----:B------:R-:W-:Y:S05]  /*7e70*/  BSYNC.RECONVERGENT B1 ;  /* 0x0000000000017941 */ /* 0x000fea0003800200 */
.L_x_1220:
        /* <DEDUP_REMOVED lines=11> */
.L_x_1224:
[----:B------:R-:W-:Y:S01]  /*7f30*/  IMAD.MOV.U32 R2, RZ, RZ, R71 ;  /* 0x000000ffff027224 */ /* 0x000fe200078e0047 */
[----:B------:R-:W-:Y:S01]  /*7f40*/  PRMT R74, R75, 0x7632, R74 ;  /* 0x000076324b4a7816 */ /* 0x000fe2000000004a */
[----:B------:R-:W-:Y:S01]  /*7f50*/  IMAD.MOV.U32 R35, RZ, RZ, R34 ;  /* 0x000000ffff237224 */ /* 0x000fe200078e0022 */
[----:B------:R-:W-:-:S07]  /*7f60*/  PRMT R102, R102, 0x5410, R102 ;  /* 0x0000541066667816 */ /* 0x000fce0000000066 */
.L_x_1225:
[----:B------:R-:W-:Y:S05]  /*7f70*/  BSYNC.RECONVERGENT B1 ;  /* 0x0000000000017941 */ /* 0x000fea0003800200 */
.L_x_1223:
        /* <DEDUP_REMOVED lines=11> */
.L_x_1227:
[----:B------:R-:W-:Y:S01]  /*8030*/  IMAD.MOV.U32 R71, RZ, RZ, R2 ;  /* 0x000000ffff477224 */ /* 0x000fe200078e0002 */
[----:B------:R-:W-:Y:S01]  /*8040*/  PRMT R76, R74, 0x7610, R76 ;  /* 0x000076104a4c7816 */ /* 0x000fe2000000004c */
[----:B------:R-:W-:Y:S01]  /*8050*/  IMAD.MOV.U32 R34, RZ, RZ, R33 ;  /* 0x000000ffff227224 */ /* 0x000fe200078e0021 */
[----:B------:R-:W-:-:S07]  /*8060*/  PRMT R102, R101, 0x7632, R102 ;  /* 0x0000763265667816 */ /* 0x000fce0000000066 */
.L_x_1228:
[----:B------:R-:W-:Y:S05]  /*8070*/  BSYNC.RECONVERGENT B1 ;  /* 0x0000000000017941 */ /* 0x000fea0003800200 */
.L_x_1226:
        /* <DEDUP_REMOVED lines=11> */
.L_x_1230:
[----:B------:R-:W-:Y:S01]  /*8130*/  IMAD.MOV.U32 R2, RZ, RZ, R71 ;  /* 0x000000ffff027224 */ /* 0x000fe200078e0047 */
[----:B------:R-:W-:Y:S01]  /*8140*/  PRMT R74, R74, 0x5410, R76 ;  /* 0x000054104a4a7816 */ /* 0x000fe2000000004c */
[----:B------:R-:W-:Y:S01]  /*8150*/  IMAD.MOV.U32 R33, RZ, RZ, R32 ;  /* 0x000000ffff217224 */ /* 0x000fe200078e0020 */
[----:B------:R-:W-:-:S07]  /*8160*/  PRMT R101, R101, 0x5410, R101 ;  /* 0x0000541065657816 */ /* 0x000fce0000000065 */
.L_x_1231:
[----:B------:R-:W-:Y:S05]  /*8170*/  BSYNC.RECONVERGENT B1 ;  /* 0x0000000000017941 */ /* 0x000fea0003800200 */
.L_x_1229:
        /* <DEDUP_REMOVED lines=11> */
.L_x_1233:
[----:B------:R-:W-:Y:S01]  /*8230*/  IMAD.MOV.U32 R71, RZ, RZ, R2 ;  /* 0x000000ffff477224 */ /* 0x000fe200078e0002 */
[----:B------:R-:W-:Y:S01]  /*8240*/  PRMT R75, R75, 0x7610, R74 ;  /* 0x000076104b4b7816 */ /* 0x000fe2000000004a */
[----:B------:R-:W-:Y:S01]  /*8250*/  IMAD.MOV.U32 R32, RZ, RZ, R31 ;  /* 0x000000ffff207224 */ /* 0x000fe200078e001f */
[----:B------:R-:W-:-:S07]  /*8260*/  PRMT R101, R100, 0x7632, R101 ;  /* 0x0000763264657816 */ /* 0x000fce0000000065 */
.L_x_1234:
[----:B------:R-:W-:Y:S05]  /*8270*/  BSYNC.RECONVERGENT B1 ;  /* 0x0000000000017941 */ /* 0x000fea0003800200 */
.L_x_1232:
        /* <DEDUP_REMOVED lines=11> */
.L_x_1236:
[----:B------:R-:W-:Y:S01]  /*8330*/  IMAD.MOV.U32 R2, RZ, RZ, R71 ;  /* 0x000000ffff027224 */ /* 0x000fe200078e0047 */
[----:B------:R-:W-:Y:S01]  /*8340*/  PRMT R74, R75, 0x7632, R74 ;  /* 0x000076324b4a7816 */ /* 0x000fe2000000004a */
[----:B------:R-:W-:Y:S01]  /*8350*/  IMAD.MOV.U32 R31, RZ, RZ, R30 ;  /* 0x000000ffff1f7224 */ /* 0x000fe200078e001e */
[----:B------:R-:W-:-:S07]  /*8360*/  PRMT R100, R100, 0x5410, R100 ;  /* 0x0000541064647816 */ /* 0x000fce0000000064 */
.L_x_1237:
[----:B------:R-:W-:Y:S05]  /*8370*/  BSYNC.RECONVERGENT B1 ;  /* 0x0000000000017941 */ /* 0x000fea0003800200 */
.L_x_1235:
        /* <DEDUP_REMOVED lines=11> */
.L_x_1239:
[----:B------:R-:W-:Y:S01]  /*8430*/  IMAD.MOV.U32 R71, RZ, RZ, R2 ;  /* 0x000000ffff477224 */ /* 0x000fe200078e0002 */
[----:B------:R-:W-:Y:S01]  /*8440*/  PRMT R76, R74, 0x7610, R76 ;  /* 0x000076104a4c7816 */ /* 0x000fe2000000004c */
[----:B------:R-:W-:Y:S01]  /*8450*/  IMAD.MOV.U32 R30, RZ, RZ, R29 ;  /* 0x000000ffff1e7224 */ /* 0x000fe200078e001d */
[----:B------:R-:W-:-:S07]  /*8460*/  PRMT R100, R99, 0x7632, R100 ;  /* 0x0000763263647816 */ /* 0x000fce0000000064 */
.L_x_1240:
[----:B------:R-:W-:Y:S05]  /*8470*/  BSYNC.RECONVERGENT B1 ;  /* 0x0000000000017941 */ /* 0x000fea0003800200 */
.L_x_1238:
        /* <DEDUP_REMOVED lines=11> */
.L_x_1242:
[----:B------:R-:W-:Y:S01]  /*8530*/  IMAD.MOV.U32 R2, RZ, RZ, R71 ;  /* 0x000000ffff027224 */ /* 0x000fe200078e0047 */
[----:B------:R-:W-:Y:S01]  /*8540*/  PRMT R74, R74, 0x5410, R76 ;  /* 0x000054104a4a7816 */ /* 0x000fe2000000004c */
[----:B------:R-:W-:Y:S01]  /*8550*/  IMAD.MOV.U32 R29, RZ, RZ, R28 ;  /* 0x000000ffff1d7224 */ /* 0x000fe200078e001c */
[----:B------:R-:W-:-:S07]  /*8560*/  PRMT R99, R99, 0x5410, R99 ;  /* 0x0000541063637816 */ /* 0x000fce0000000063 */
.L_x_1243:
[----:B------:R-:W-:Y:S05]  /*8570*/  BSYNC.RECONVERGENT B1 ;  /* 0x0000000000017941 */ /* 0x000fea0003800200 */
.L_x_1241:
        /* <DEDUP_REMOVED lines=11> */
.L_x_1245:
[----:B------:R-:W-:Y:S01]  /*8630*/  IMAD.MOV.U32 R71, RZ, RZ, R2 ;  /* 0x000000ffff477224 */ /* 0x000fe200078e0002 */
[----:B------:R-:W-:Y:S01]  /*8640*/  PRMT R75, R75, 0x7610, R74 ;  /* 0x000076104b4b7816 */ /* 0x000fe2000000004a */
[----:B------:R-:W-:Y:S01]  /*8650*/  IMAD.MOV.U32 R28, RZ, RZ, R27 ;  /* 0x000000ffff1c7224 */ /* 0x000fe200078e001b */
[----:B------:R-:W-:-:S07]  /*8660*/  PRMT R99, R98, 0x7632, R99 ;  /* 0x0000763262637816 */ /* 0x000fce0000000063 */
.L_x_1246:
[----:B------:R-:W-:Y:S05]  /*8670*/  BSYNC.RECONVERGENT B1 ;  /* 0x0000000000017941 */ /* 0x000fea0003800200 */
.L_x_1244:
        /* <DEDUP_REMOVED lines=11> */
.L_x_1248:
[----:B------:R-:W-:Y:S01]  /*8730*/  IMAD.MOV.U32 R2, RZ, RZ, R71 ;  /* 0x000000ffff027224 */ /* 0x000fe200078e0047 */
[----:B------:R-:W-:Y:S01]  /*8740*/  PRMT R74, R75, 0x7632, R74 ;  /* 0x000076324b4a7816 */ /* 0x000fe2000000004a */
[----:B------:R-:W-:Y:S01]  /*8750*/  IMAD.MOV.U32 R27, RZ, RZ, R26 ;  /* 0x000000ffff1b7224 */ /* 0x000fe200078e001a */
[----:B------:R-:W-:-:S07]  /*8760*/  PRMT R98, R98, 0x5410, R98 ;  /* 0x0000541062627816 */ /* 0x000fce0000000062 */
.L_x_1249:
[----:B------:R-:W-:Y:S05]  /*8770*/  BSYNC.RECONVERGENT B1 ;  /* 0x0000000000017941 */ /* 0x000fea0003800200 */
.L_x_1247:
        /* <DEDUP_REMOVED lines=11> */
.L_x_1251:
[----:B------:R-:W-:Y:S01]  /*8830*/  IMAD.MOV.U32 R71, RZ, RZ, R2 ;  /* 0x000000ffff477224 */ /* 0x000fe200078e0002 */
[----:B------:R-:W-:Y:S01]  /*8840*/  PRMT R76, R74, 0x7610, R76 ;  /* 0x000076104a4c7816 */ /* 0x000fe2000000004c */
[----:B------:R-:W-:Y:S01]  /*8850*/  IMAD.MOV.U32 R26, RZ, RZ, R25 ;  /* 0x000000ffff1a7224 */ /* 0x000fe200078e0019 */
[----:B------:R-:W-:-:S07]  /*8860*/  PRMT R98, R97, 0x7632, R98 ;  /* 0x0000763261627816 */ /* 0x000fce0000000062 */
.L_x_1252:
[----:B------:R-:W-:Y:S05]  /*8870*/  BSYNC.RECONVERGENT B1 ;  /* 0x0000000000017941 */ /* 0x000fea0003800200 */
.L_x_1250:
        /* <DEDUP_REMOVED lines=11> */
.L_x_1254:
[----:B------:R-:W-:Y:S01]  /*8930*/  IMAD.MOV.U32 R2, RZ, RZ, R71 ;  /* 0x000000ffff027224 */ /* 0x000fe200078e0047 */
[----:B------:R-:W-:Y:S01]  /*8940*/  PRMT R74, R74, 0x5410, R76 ;  /* 0x000054104a4a7816 */ /* 0x000fe2000000004c */
[----:B------:R-:W-:Y:S01]  /*8950*/  IMAD.MOV.U32 R25, RZ, RZ, R24 ;  /* 0x000000ffff197224 */ /* 0x000fe200078e0018 */
[----:B------:R-:W-:-:S07]  /*8960*/  PRMT R97, R97, 0x5410, R97 ;  /* 0x0000541061617816 */ /* 0x000fce0000000061 */
.L_x_1255:
[----:B------:R-:W-:Y:S05]  /*8970*/  BSYNC.RECONVERGENT B1 ;  /* 0x0000000000017941 */ /* 0x000fea0003800200 */
.L_x_1253:
        /* <DEDUP_REMOVED lines=11> */
.L_x_1257:
[----:B------:R-:W-:Y:S01]  /*8a30*/  IMAD.MOV.U32 R71, RZ, RZ, R2 ;  /* 0x000000ffff477224 */ /* 0x000fe200078e0002 */
[----:B------:R-:W-:Y:S01]  /*8a40*/  PRMT R75, R75, 0x7610, R74 ;  /* 0x000076104b4b7816 */ /* 0x000fe2000000004a */
[----:B------:R-:W-:Y:S01]  /*8a50*/  IMAD.MOV.U32 R24, RZ, RZ, R23 ;  /* 0x000000ffff187224 */ /* 0x000fe200078e0017 */
[----:B------:R-:W-:-:S07]  /*8a60*/  PRMT R97, R96, 0x7632, R97 ;  /* 0x0000763260617816 */ /* 0x000fce0000000061 */
.L_x_1258:
[----:B------:R-:W-:Y:S05]  /*8a70*/  BSYNC.RECONVERGENT B1 ;  /* 0x0000000000017941 */ /* 0x000fea0003800200 */
.L_x_1256:
        /* <DEDUP_REMOVED lines=11> */
.L_x_1260:
[----:B------:R-:W-:Y:S01]  /*8b30*/  IMAD.MOV.U32 R2, RZ, RZ, R71 ;  /* 0x000000ffff027224 */ /* 0x000fe200078e0047 */
[----:B------:R-:W-:Y:S01]  /*8b40*/  PRMT R74, R75, 0x7632, R74 ;  /* 0x000076324b4a7816 */ /* 0x000fe2000000004a */
[----:B------:R-:W-:Y:S01]  /*8b50*/  IMAD.MOV.U32 R23, RZ, RZ, R22 ;  /* 0x000000ffff177224 */ /* 0x000fe200078e0016 */
[----:B------:R-:W-:-:S07]  /*8b60*/  PRMT R96, R96, 0x5410, R96 ;  /* 0x0000541060607816 */ /* 0x000fce0000000060 */
.L_x_1261:
[----:B------:R-:W-:Y:S05]  /*8b70*/  BSYNC.RECONVERGENT B1 ;  /* 0x0000000000017941 */ /* 0x000fea0003800200 */
.L_x_1259:
        /* <DEDUP_REMOVED lines=11> */
.L_x_1263:
[----:B------:R-:W-:Y:S01]  /*8c30*/  IMAD.MOV.U32 R71, RZ, RZ, R2 ;  /* 0x000000ffff477224 */ /* 0x000fe200078e0002 */
[----:B------:R-:W-:Y:S01]  /*8c40*/  PRMT R76, R74, 0x7610, R76 ;  /* 0x000076104a4c7816 */ /* 0x000fe2000000004c */
[----:B------:R-:W-:Y:S01]  /*8c50*/  IMAD.MOV.U32 R22, RZ, RZ, R21 ;  /* 0x000000ffff167224 */ /* 0x000fe200078e0015 */
[----:B------:R-:W-:-:S07]  /*8c60*/  PRMT R96, R95, 0x7632, R96 ;  /* 0x000076325f607816 */ /* 0x000fce0000000060 */
.L_x_1264:
[----:B------:R-:W-:Y:S05]  /*8c70*/  BSYNC.RECONVERGENT B1 ;  /* 0x0000000000017941 */ /* 0x000fea0003800200 */
.L_x_1262:
        /* <DEDUP_REMOVED lines=11> */
.L_x_1266:
[----:B------:R-:W-:Y:S01]  /*8d30*/  IMAD.MOV.U32 R2, RZ, RZ, R71 ;  /* 0x000000ffff027224 */ /* 0x000fe200078e0047 */
[----:B------:R-:W-:Y:S01]  /*8d40*/  PRMT R74, R74, 0x5410, R76 ;  /* 0x000054104a4a7816 */ /* 0x000fe2000000004c */
[----:B------:R-:W-:Y:S01]  /*8d50*/  IMAD.MOV.U32 R21, RZ, RZ, R20 ;  /* 0x000000ffff157224 */ /* 0x000fe200078e0014 */
[----:B------:R-:W-:-:S07]  /*8d60*/  PRMT R95, R95, 0x5410, R95 ;  /* 0x000054105f5f7816 */ /* 0x000fce000000005f */
.L_x_1267:
[----:B------:R-:W-:Y:S05]  /*8d70*/  BSYNC.RECONVERGENT B1 ;  /* 0x0000000000017941 */ /* 0x000fea0003800200 */
.L_x_1265:
        /* <DEDUP_REMOVED lines=11> */
.L_x_1269:
[----:B------:R-:W-:Y:S01]  /*8e30*/  IMAD.MOV.U32 R71, RZ, RZ, R2 ;  /* 0x000000ffff477224 */ /* 0x000fe200078e0002 */
[----:B------:R-:W-:Y:S01]  /*8e40*/  PRMT R75, R75, 0x7610, R74 ;  /* 0x000076104b4b7816 */ /* 0x000fe2000000004a */
[----:B------:R-:W-:Y:S01]  /*8e50*/  IMAD.MOV.U32 R20, RZ, RZ, R19 ;  /* 0x000000ffff147224 */ /* 0x000fe200078e0013 */
[----:B------:R-:W-:-:S07]  /*8e60*/  PRMT R95, R94, 0x7632, R95 ;  /* 0x000076325e5f7816 */ /* 0x000fce000000005f */
.L_x_1270:
[----:B------:R-:W-:Y:S05]  /*8e70*/  BSYNC.RECONVERGENT B1 ;  /* 0x0000000000017941 */ /* 0x000fea0003800200 */
.L_x_1268:
        /* <DEDUP_REMOVED lines=11> */
.L_x_1272:
[----:B------:R-:W-:Y:S01]  /*8f30*/  IMAD.MOV.U32 R2, RZ, RZ, R71 ;  /* 0x000000ffff027224 */ /* 0x000fe200078e0047 */
[----:B------:R-:W-:Y:S01]  /*8f40*/  PRMT R74, R75, 0x7632, R74 ;  /* 0x000076324b4a7816 */ /* 0x000fe2000000004a */
[----:B------:R-:W-:Y:S01]  /*8f50*/  IMAD.MOV.U32 R19, RZ, RZ, R18 ;  /* 0x000000ffff137224 */ /* 0x000fe200078e0012 */
[----:B------:R-:W-:-:S07]  /*8f60*/  PRMT R94, R94, 0x5410, R94 ;  /* 0x000054105e5e7816 */ /* 0x000fce000000005e */
.L_x_1273:
[----:B------:R-:W-:Y:S05]  /*8f70*/  BSYNC.RECONVERGENT B1 ;  /* 0x0000000000017941 */ /* 0x000fea0003800200 */
.L_x_1271:
        /* <DEDUP_REMOVED lines=11> */
.L_x_1275:
[----:B------:R-:W-:Y:S01]  /*9030*/  IMAD.MOV.U32 R71, RZ, RZ, R2 ;  /* 0x000000ffff477224 */ /* 0x000fe200078e0002 */
[----:B------:R-:W-:Y:S01]  /*9040*/  PRMT R76, R74, 0x7610, R76 ;  /* 0x000076104a4c7816 */ /* 0x000fe2000000004c */
[----:B------:R-:W-:Y:S01]  /*9050*/  IMAD.MOV.U32 R18, RZ, RZ, R17 ;  /* 0x000000ffff127224 */ /* 0x000fe200078e0011 */
[----:B------:R-:W-:-:S07]  /*9060*/  PRMT R94, R93, 0x7632, R94 ;  /* 0x000076325d5e7816 */ /* 0x000fce000000005e */
.L_x_1276:
[----:B------:R-:W-:Y:S05]  /*9070*/  BSYNC.RECONVERGENT B1 ;  /* 0x0000000000017941 */ /* 0x000fea0003800200 */
.L_x_1274:
        /* <DEDUP_REMOVED lines=11> */
.L_x_1278:
[----:B------:R-:W-:Y:S01]  /*9130*/  IMAD.MOV.U32 R2, RZ, RZ, R71 ;  /* 0x000000ffff027224 */ /* 0x000fe200078e0047 */
[----:B------:R-:W-:Y:S01]  /*9140*/  PRMT R74, R74, 0x5410, R76 ;  /* 0x000054104a4a7816 */ /* 0x000fe2000000004c */
[----:B------:R-:W-:Y:S01]  /*9150*/  IMAD.MOV.U32 R17, RZ, RZ, R16 ;  /* 0x000000ffff117224 */ /* 0x000fe200078e0010 */
[----:B------:R-:W-:-:S07]  /*9160*/  PRMT R93, R93, 0x5410, R93 ;  /* 0x000054105d5d7816 */ /* 0x000fce000000005d */
.L_x_1279:
[----:B------:R-:W-:Y:S05]  /*9170*/  BSYNC.RECONVERGENT B1 ;  /* 0x0000000000017941 */ /* 0x000fea0003800200 */
.L_x_1277:
        /* <DEDUP_REMOVED lines=11> */
.L_x_1281:
[----:B------:R-:W-:Y:S01]  /*9230*/  IMAD.MOV.U32 R71, RZ, RZ, R2 ;  /* 0x000000ffff477224 */ /* 0x000fe200078e0002 */
[----:B------:R-:W-:Y:S01]  /*9240*/  PRMT R75, R75, 0x7610, R74 ;  /* 0x000076104b4b7816 */ /* 0x000fe2000000004a */
[----:B------:R-:W-:Y:S01]  /*9250*/  IMAD.MOV.U32 R16, RZ, RZ, R15 ;  /* 0x000000ffff107224 */ /* 0x000fe200078e000f */
[----:B------:R-:W-:-:S07]  /*9260*/  PRMT R93, R92, 0x7632, R93 ;  /* 0x000076325c5d7816 */ /* 0x000fce000000005d */
.L_x_1282:
[----:B------:R-:W-:Y:S05]  /*9270*/  BSYNC.RECONVERGENT B1 ;  /* 0x0000000000017941 */ /* 0x000fea0003800200 */
.L_x_1280:
        /* <DEDUP_REMOVED lines=11> */
.L_x_1284:
[----:B------:R-:W-:Y:S01]  /*9330*/  IMAD.MOV.U32 R2, RZ, RZ, R71 ;  /* 0x000000ffff027224 */ /* 0x000fe200078e0047 */
[----:B------:R-:W-:Y:S01]  /*9340*/  PRMT R74, R75, 0x7632, R74 ;  /* 0x000076324b4a7816 */ /* 0x000fe2000000004a */
[----:B------:R-:W-:Y:S01]  /*9350*/  IMAD.MOV.U32 R15, RZ, RZ, R14 ;  /* 0x000000ffff0f7224 */ /* 0x000fe200078e000e */
[----:B------:R-:W-:-:S07]  /*9360*/  PRMT R92, R92, 0x5410, R92 ;  /* 0x000054105c5c7816 */ /* 0x000fce000000005c */
.L_x_1285:
[----:B------:R-:W-:Y:S05]  /*9370*/  BSYNC.RECONVERGENT B1 ;  /* 0x0000000000017941 */ /* 0x000fea0003800200 */
.L_x_1283:
        /* <DEDUP_REMOVED lines=11> */
.L_x_1287:
[----:B------:R-:W-:Y:S01]  /*9430*/  IMAD.MOV.U32 R71, RZ, RZ, R2 ;  /* 0x000000ffff477224 */ /* 0x000fe200078e0002 */
[----:B------:R-:W-:Y:S01]  /*9440*/  PRMT R76, R74, 0x7610, R76 ;  /* 0x000076104a4c7816 */ /* 0x000fe2000000004c */
[----:B------:R-:W-:Y:S01]  /*9450*/  IMAD.MOV.U32 R14, RZ, RZ, R13 ;  /* 0x000000ffff0e7224 */ /* 0x000fe200078e000d */
[----:B------:R-:W-:-:S07]  /*9460*/  PRMT R92, R91, 0x7632, R92 ;  /* 0x000076325b5c7816 */ /* 0x000fce000000005c */
.L_x_1288:
[----:B------:R-:W-:Y:S05]  /*9470*/  BSYNC.RECONVERGENT B1 ;  /* 0x0000000000017941 */ /* 0x000fea0003800200 */
.L_x_1286:
        /* <DEDUP_REMOVED lines=11> */
.L_x_1290:
[----:B------:R-:W-:Y:S01]  /*9530*/  IMAD.MOV.U32 R2, RZ, RZ, R71 ;  /* 0x000000ffff027224 */ /* 0x000fe200078e0047 */
[----:B------:R-:W-:Y:S01]  /*9540*/  PRMT R74, R74, 0x5410, R76 ;  /* 0x000054104a4a7816 */ /* 0x000fe2000000004c */
[----:B------:R-:W-:Y:S01]  /*9550*/  IMAD.MOV.U32 R13, RZ, RZ, R12 ;  /* 0x000000ffff0d7224 */ /* 0x000fe200078e000c */
[----:B------:R-:W-:-:S07]  /*9560*/  PRMT R91, R91, 0x5410, R91 ;  /* 0x000054105b5b7816 */ /* 0x000fce000000005b */
.L_x_1291:
[----:B------:R-:W-:Y:S05]  /*9570*/  BSYNC.RECONVERGENT B1 ;  /* 0x0000000000017941 */ /* 0x000fea0003800200 */
.L_x_1289:
        /* <DEDUP_REMOVED lines=11> */
.L_x_1293:
[----:B------:R-:W-:Y:S01]  /*9630*/  IMAD.MOV.U32 R71, RZ, RZ, R2 ;  /* 0x000000ffff477224 */ /* 0x000fe200078e0002 */
[----:B------:R-:W-:Y:S01]  /*9640*/  PRMT R75, R75, 0x7610, R74 ;  /* 0x000076104b4b7816 */ /* 0x000fe2000000004a */
[----:B------:R-:W-:Y:S01]  /*9650*/  IMAD.MOV.U32 R12, RZ, RZ, R11 ;  /* 0x000000ffff0c7224 */ /* 0x000fe200078e000b */
[----:B------:R-:W-:-:S07]  /*9660*/  PRMT R91, R90, 0x7632, R91 ;  /* 0x000076325a5b7816 */ /* 0x000fce000000005b */
.L_x_1294:
[----:B------:R-:W-:Y:S05]  /*9670*/  BSYNC.RECONVERGENT B1 ;  /* 0x0000000000017941 */ /* 0x000fea0003800200 */
.L_x_1292:
        /* <DEDUP_REMOVED lines=11> */
.L_x_1296:
[----:B------:R-:W-:Y:S01]  /*9730*/  IMAD.MOV.U32 R2, RZ, RZ, R71 ;  /* 0x000000ffff027224 */ /* 0x000fe200078e0047 */
[----:B------:R-:W-:Y:S01]  /*9740*/  PRMT R74, R75, 0x7632, R74 ;  /* 0x000076324b4a7816 */ /* 0x000fe2000000004a */
[----:B------:R-:W-:Y:S01]  /*9750*/  IMAD.MOV.U32 R11, RZ, RZ, R10 ;  /* 0x000000ffff0b7224 */ /* 0x000fe200078e000a */
[----:B------:R-:W-:-:S07]  /*9760*/  PRMT R90, R90, 0x5410, R90 ;  /* 0x000054105a5a7816 */ /* 0x000fce000000005a */
.L_x_1297:
[----:B------:R-:W-:Y:S05]  /*9770*/  BSYNC.RECONVERGENT B1 ;  /* 0x0000000000017941 */ /* 0x000fea0003800200 */
.L_x_1295:
        /* <DEDUP_REMOVED lines=11> */
.L_x_1299:
[----:B------:R-:W-:Y:S01]  /*9830*/  IMAD.MOV.U32 R71, RZ, RZ, R2 ;  /* 0x000000ffff477224 */ /* 0x000fe200078e0002 */
[----:B------:R-:W-:Y:S01]  /*9840*/  PRMT R76, R74, 0x7610, R76 ;  /* 0x000076104a4c7816 */ /* 0x000fe2000000004c */
[----:B------:R-:W-:Y:S01]  /*9850*/  IMAD.MOV.U32 R10, RZ, RZ, R9 ;  /* 0x000000ffff0a7224 */ /* 0x000fe200078e0009 */
[----:B------:R-:W-:-:S07]  /*9860*/  PRMT R90, R89, 0x7632, R90 ;  /* 0x00007632595a7816 */ /* 0x000fce000000005a */
.L_x_1300:
[----:B------:R-:W-:Y:S05]  /*9870*/  BSYNC.RECONVERGENT B1 ;  /* 0x0000000000017941 */ /* 0x000fea0003800200 */
.L_x_1298:
        /* <DEDUP_REMOVED lines=11> */
.L_x_1302:
[----:B------:R-:W-:Y:S01]  /*9930*/  IMAD.MOV.U32 R2, RZ, RZ, R71 ;  /* 0x000000ffff027224 */ /* 0x000fe200078e0047 */
[----:B------:R-:W-:Y:S01]  /*9940*/  PRMT R74, R74, 0x5410, R76 ;  /* 0x000054104a4a7816 */ /* 0x000fe2000000004c */
[----:B------:R-:W-:Y:S01]  /*9950*/  IMAD.MOV.U32 R9, RZ, RZ, R8 ;  /* 0x000000ffff097224 */ /* 0x000fe200078e0008 */
[----:B------:R-:W-:-:S07]  /*9960*/  PRMT R89, R89, 0x5410, R89 ;  /* 0x0000541059597816 */ /* 0x000fce0000000059 */
.L_x_1303:
[----:B------:R-:W-:Y:S05]  /*9970*/  BSYNC.RECONVERGENT B1 ;  /* 0x0000000000017941 */ /* 0x000fea0003800200 */
.L_x_1301:
        /* <DEDUP_REMOVED lines=11> */
.L_x_1305:
[----:B------:R-:W-:Y:S01]  /*9a30*/  IMAD.MOV.U32 R71, RZ, RZ, R2 ;  /* 0x000000ffff477224 */ /* 0x000fe200078e0002 */
[----:B------:R-:W-:Y:S01]  /*9a40*/  PRMT R75, R75, 0x7610, R74 ;  /* 0x000076104b4b7816 */ /* 0x000fe2000000004a */
[----:B------:R-:W-:Y:S01]  /*9a50*/  IMAD.MOV.U32 R8, RZ, RZ, R7 ;  /* 0x000000ffff087224 */ /* 0x000fe200078e0007 */
[----:B------:R-:W-:-:S07]  /*9a60*/  PRMT R89, R88, 0x7632, R89 ;  /* 0x0000763258597816 */ /* 0x000fce0000000059 */
.L_x_1306:
[----:B------:R-:W-:Y:S05]  /*9a70*/  BSYNC.RECONVERGENT B1 ;  /* 0x0000000000017941 */ /* 0x000fea0003800200 */
.L_x_1304:
        /* <DEDUP_REMOVED lines=11> */
.L_x_1308:
[----:B------:R-:W-:Y:S01]  /*9b30*/  IMAD.MOV.U32 R2, RZ, RZ, R71 ;  /* 0x000000ffff027224 */ /* 0x000fe200078e0047 */
[----:B------:R-:W-:Y:S01]  /*9b40*/  PRMT R74, R74, 0x7610, R75 ;  /* 0x000076104a4a7816 */ /* 0x000fe2000000004b */
[----:B------:R-:W-:Y:S01]  /*9b50*/  IMAD.MOV.U32 R7, RZ, RZ, R6 ;  /* 0x000000ffff077224 */ /* 0x000fe200078e0006 */
[----:B------:R-:W-:-:S07]  /*9b60*/  PRMT R88, R88, 0x5410, R88 ;  /* 0x0000541058587816 */ /* 0x000fce0000000058 */
.L_x_1309:
[----:B------:R-:W-:Y:S05]  /*9b70*/  BSYNC.RECONVERGENT B1 ;  /* 0x0000000000017941 */ /* 0x000fea0003800200 */
.L_x_1307:
        /* <DEDUP_REMOVED lines=11> */
.L_x_1311:
[----:B------:R-:W-:Y:S01]  /*9c30*/  IMAD.MOV.U32 R71, RZ, RZ, R2 ;  /* 0x000000ffff477224 */ /* 0x000fe200078e0002 */
[----:B------:R-:W-:Y:S01]  /*9c40*/  PRMT R75, R75, 0x7610, R74 ;  /* 0x000076104b4b7816 */ /* 0x000fe2000000004a */
[----:B------:R-:W-:Y:S01]  /*9c50*/  IMAD.MOV.U32 R6, RZ, RZ, R5 ;  /* 0x000000ffff067224 */ /* 0x000fe200078e0005 */
[----:B------:R-:W-:-:S07]  /*9c60*/  PRMT R88, R122, 0x7632, R88 ;  /* 0x000076327a587816 */ /* 0x000fce0000000058 */
.L_x_1312:
[----:B------:R-:W-:Y:S05]  /*9c70*/  BSYNC.RECONVERGENT B1 ;  /* 0x0000000000017941 */ /* 0x000fea0003800200 */
.L_x_1310:
        /* <DEDUP_REMOVED lines=11> */
.L_x_1314:
[----:B------:R-:W-:Y:S01]  /*9d30*/  IMAD.MOV.U32 R2, RZ, RZ, R71 ;  /* 0x000000ffff027224 */ /* 0x000fe200078e0047 */
[----:B------:R-:W-:Y:S01]  /*9d40*/  PRMT R74, R75, 0x7632, R74 ;  /* 0x000076324b4a7816 */ /* 0x000fe2000000004a */
[----:B------:R-:W-:Y:S01]  /*9d50*/  IMAD.MOV.U32 R5, RZ, RZ, R4 ;  /* 0x000000ffff057224 */ /* 0x000fe200078e0004 */
[----:B------:R-:W-:-:S07]  /*9d60*/  PRMT R122, R122, 0x5410, R122 ;  /* 0x000054107a7a7816 */ /* 0x000fce000000007a */
.L_x_1315:
[----:B------:R-:W-:Y:S05]  /*9d70*/  BSYNC.RECONVERGENT B1 ;  /* 0x0000000000017941 */ /* 0x000fea0003800200 */
.L_x_1313:
        /* <DEDUP_REMOVED lines=11> */
.L_x_1317:
[----:B------:R-:W-:Y:S01]  /*9e30*/  IMAD.MOV.U32 R71, RZ, RZ, R2 ;  /* 0x000000ffff477224 */ /* 0x000fe200078e0002 */
[----:B------:R-:W-:Y:S01]  /*9e40*/  PRMT R76, R74, 0x7610, R76 ;  /* 0x000076104a4c7816 */ /* 0x000fe2000000004c */
[----:B------:R-:W-:Y:S01]  /*9e50*/  IMAD.MOV.U32 R4, RZ, RZ, R3 ;  /* 0x000000ffff047224 */ /* 0x000fe200078e0003 */
[----:B------:R-:W-:-:S07]  /*9e60*/  PRMT R122, R123, 0x7632, R122 ;  /* 0x000076327b7a7816 */ /* 0x000fce000000007a */
.L_x_1318:
[----:B------:R-:W-:Y:S05]  /*9e70*/  BSYNC.RECONVERGENT B1 ;  /* 0x0000000000017941 */ /* 0x000fea0003800200 */
.L_x_1316:
        /* <DEDUP_REMOVED lines=8> */
[----:B------:R-:W-:-:S13]  /*9f00*/  HSETP2.NEU.OR P0, PT, R76.H0_H0, R75.H0_H0, P0 ;  /* 0x2000004b4c007234 */ /* 0x000fda000070d820 */
[----:B------:R-:W-:Y:S05]  /*9f10*/  @P0 BRA `(.L_x_1321) ;  /* 0x0000000000140947 */ /* 0x000fea0003800000 */
.L_x_1320:
[C-C-:B------:R-:W-:Y:S01]  /*9f20*/  PRMT R123, R76.reuse, 0x5410, R75.reuse ;  /* 0x000054104c7b7816 */ /* 0x140fe2000000004b */
[----:B------:R-:W-:Y:S01]  /*9f30*/  IMAD.MOV.U32 R3, RZ, RZ, R72 ;  /* 0x000000ffff037224 */ /* 0x000fe200078e0048 */
[----:B------:R-:W-:Y:S01]  /*9f40*/  PRMT R75, R76, 0x7610, R75 ;  /* 0x000076104c4b7816 */ /* 0x000fe2000000004b */
[--C-:B------:R-:W-:Y:S02]  /*9f50*/  IMAD.MOV.U32 R2, RZ, RZ, R71.reuse ;  /* 0x000000ffff027224 */ /* 0x100fe400078e0047 */
[----:B------:R-:W-:-:S07]  /*9f60*/  IMAD.MOV.U32 R72, RZ, RZ, R71 ;  /* 0x000000ffff487224 */ /* 0x000fce00078e0047 */
.L_x_1321:
[----:B------:R-:W-:Y:S05]  /*9f70*/  BSYNC.RECONVERGENT B1 ;  /* 0x0000000000017941 */ /* 0x000fea0003800200 */
.L_x_1319:
[----:B------:R-:W-:Y:S02]  /*9f80*/  VIADD R70, R70, 0x4 ;  /* 0x0000000446467836 */ /* 0x000fe40000000000 */
[----:B------:R-:W-:Y:S01]  /*9f90*/  VIADD R69, R69, 0x2 ;  /* 0x0000000245457836 */ /* 0x000fe20000000000 */
[----:B------:R-:W-:Y:S06]  /*9fa0*/  @P1 BRA `(.L_x_1322) ;  /* 0xffffffc000101947 */ /* 0x000fec000383ffff */
.L_x_1132:
[----:B------:R-:W-:Y:S05]  /*9fb0*/  BSYNC.RECONVERGENT B0 ;  /* 0x0000000000007941 */ /* 0x000fea0003800200 */
.L_x_1131:
[----:B0-----:R-:W0:Y:S01]  /*9fc0*/  SHFL.DOWN PT, R70, R2, 0x2, 0x1f ;  /* 0x08401f0002467f89 */ /* 0x001e2200000e0000 */
[----:B------:R-:W-:Y:S01]  /*9fd0*/  ISETP.GT.AND P0, PT, R0, 0x1d, PT ;  /* 0x0000001d0000780c */ /* 0x000fe20003f04270 */
[----:B------:R-:W-:Y:S02]  /*9fe0*/  BSSY.RECONVERGENT B0, `(.L_x_1323) ;  /* 0x00004c1000007945 */ /* 0x000fe40003800200 */
        /* <DEDUP_REMOVED lines=15> */
[----:B0-----:R-:W-:Y:S04]  /*a0e0*/  STL [R68], R70 ;  /* 0x0000004644007387 */ /* 0x001fe80000100800 */
        /* <DEDUP_REMOVED lines=180> */
.L_x_1514:
        /* <DEDUP_REMOVED lines=20> */
.L_x_1326:
[----:B------:R-:W-:Y:S01]  /*ad70*/  IMAD.MOV.U32 R2, RZ, RZ, R65 ;  /* 0x000000ffff027224 */ /* 0x000fe200078e0041 */
[--C-:B------:R-:W-:Y:S01]  /*ad80*/  PRMT R70, R70, 0x7610, R121.reuse ;  /* 0x0000761046467816 */ /* 0x100fe20000000079 */
[----:B------:R-:W-:Y:S01]  /*ad90*/  IMAD.MOV.U32 R65, RZ, RZ, R64 ;  /* 0x000000ffff417224 */ /* 0x000fe200078e0040 */
[----:B------:R-:W-:-:S07]  /*ada0*/  PRMT R121, R121, 0x5410, R121 ;  /* 0x0000541079797816 */ /* 0x000fce0000000079 */
.L_x_1327:
[----:B------:R-:W-:Y:S05]  /*adb0*/  BSYNC.RECONVERGENT B1 ;  /* 0x0000000000017941 */ /* 0x000fea0003800200 */
.L_x_1325:
        /* <DEDUP_REMOVED lines=11> */
.L_x_1329:
[----:B------:R-:W-:Y:S01]  /*ae70*/  IMAD.MOV.U32 R73, RZ, RZ, R2 ;  /* 0x000000ffff497224 */ /* 0x000fe200078e0002 */
[----:B------:R-:W-:Y:S01]  /*ae80*/  PRMT R74, R74, 0x7610, R70 ;  /* 0x000076104a4a7816 */ /* 0x000fe20000000046 */
[----:B------:R-:W-:Y:S01]  /*ae90*/  IMAD.MOV.U32 R64, RZ, RZ, R63 ;  /* 0x000000ffff407224 */ /* 0x000fe200078e003f */
[----:B------:R-:W-:-:S07]  /*aea0*/  PRMT R121, R120, 0x7632, R121 ;  /* 0x0000763278797816 */ /* 0x000fce0000000079 */
.L_x_1330:
[----:B------:R-:W-:Y:S05]  /*aeb0*/  BSYNC.RECONVERGENT B1 ;  /* 0x0000000000017941 */ /* 0x000fea0003800200 */
.L_x_1328:
        /* <DEDUP_REMOVED lines=11> */
.L_x_1332:
[----:B------:R-:W-:Y:S01]  /*af70*/  IMAD.MOV.U32 R2, RZ, RZ, R73 ;  /* 0x000000ffff027224 */ /* 0x000fe200078e0049 */
[----:B------:R-:W-:Y:S01]  /*af80*/  PRMT R70, R74, 0x7632, R70 ;  /* 0x000076324a467816 */ /* 0x000fe20000000046 */
[----:B------:R-:W-:Y:S01]  /*af90*/  IMAD.MOV.U32 R63, RZ, RZ, R62 ;  /* 0x000000ffff3f7224 */ /* 0x000fe200078e003e */
[----:B------:R-:W-:-:S07]  /*afa0*/  PRMT R120, R120, 0x5410, R120 ;  /* 0x0000541078787816 */ /* 0x000fce0000000078 */
.L_x_1333:
[----:B------:R-:W-:Y:S05]  /*afb0*/  BSYNC.RECONVERGENT B1 ;  /* 0x0000000000017941 */ /* 0x000fea0003800200 */
.L_x_1331:
        /* <DEDUP_REMOVED lines=11> */
.L_x_1335:
[----:B------:R-:W-:Y:S01]  /*b070*/  IMAD.MOV.U32 R73, RZ, RZ, R2 ;  /* 0x000000ffff497224 */ /* 0x000fe200078e0002 */
[----:B------:R-:W-:Y:S01]  /*b080*/  PRMT R75, R70, 0x7610, R75 ;  /* 0x00007610464b7816 */ /* 0x000fe2000000004b */
[----:B------:R-:W-:Y:S01]  /*b090*/  IMAD.MOV.U32 R62, RZ, RZ, R61 ;  /* 0x000000ffff3e7224 */ /* 0x000fe200078e003d */
[----:B------:R-:W-:-:S07]  /*b0a0*/  PRMT R120, R119, 0x7632, R120 ;  /* 0x0000763277787816 */ /* 0x000fce0000000078 */
.L_x_1336:
[----:B------:R-:W-:Y:S05]  /*b0b0*/  BSYNC.RECONVERGENT B1 ;  /* 0x0000000000017941 */ /* 0x000fea0003800200 */
.L_x_1334:
        /* <DEDUP_REMOVED lines=11> */
.L_x_1338:
[----:B------:R-:W-:Y:S01]  /*b170*/  IMAD.MOV.U32 R2, RZ, RZ, R73 ;  /* 0x000000ffff027224 */ /* 0x000fe200078e0049 */
[----:B------:R-:W-:Y:S01]  /*b180*/  PRMT R70, R70, 0x5410, R75 ;  /* 0x0000541046467816 */ /* 0x000fe2000000004b */
[----:B------:R-:W-:Y:S01]  /*b190*/  IMAD.MOV.U32 R61, RZ, RZ, R60 ;  /* 0x000000ffff3d7224 */ /* 0x000fe200078e003c */
[----:B------:R-:W-:-:S07]  /*b1a0*/  PRMT R119, R119, 0x5410, R119 ;  /* 0x0000541077777816 */ /* 0x000fce0000000077 */
.L_x_1339:
[----:B------:R-:W-:Y:S05]  /*b1b0*/  BSYNC.RECONVERGENT B1 ;  /* 0x0000000000017941 */ /* 0x000fea0003800200 */
.L_x_1337:
        /* <DEDUP_REMOVED lines=11> */
.L_x_1341:
[----:B------:R-:W-:Y:S01]  /*b270*/  IMAD.MOV.U32 R73, RZ, RZ, R2 ;  /* 0x000000ffff497224 */ /* 0x000fe200078e0002 */
[----:B------:R-:W-:Y:S01]  /*b280*/  PRMT R74, R74, 0x7610, R70 ;  /* 0x000076104a4a7816 */ /* 0x000fe20000000046 */
[----:B------:R-:W-:Y:S01]  /*b290*/  IMAD.MOV.U32 R60, RZ, RZ, R59 ;  /* 0x000000ffff3c7224 */ /* 0x000fe200078e003b */
[----:B------:R-:W-:-:S07]  /*b2a0*/  PRMT R119, R118, 0x7632, R119 ;  /* 0x0000763276777816 */ /* 0x000fce0000000077 */
.L_x_1342:
[----:B------:R-:W-:Y:S05]  /*b2b0*/  BSYNC.RECONVERGENT B1 ;  /* 0x0000000000017941 */ /* 0x000fea0003800200 */
.L_x_1340:
        /* <DEDUP_REMOVED lines=11> */
.L_x_1344:
[----:B------:R-:W-:Y:S01]  /*b370*/  IMAD.MOV.U32 R2, RZ, RZ, R73 ;  /* 0x000000ffff027224 */ /* 0x000fe200078e0049 */
[----:B------:R-:W-:Y:S01]  /*b380*/  PRMT R70, R74, 0x7632, R70 ;  /* 0x000076324a467816 */ /* 0x000fe20000000046 */
[----:B------:R-:W-:Y:S01]  /*b390*/  IMAD.MOV.U32 R59, RZ, RZ, R58 ;  /* 0x000000ffff3b7224 */ /* 0x000fe200078e003a */
[----:B------:R-:W-:-:S07]  /*b3a0*/  PRMT R118, R118, 0x5410, R118 ;  /* 0x0000541076767816 */ /* 0x000fce0000000076 */
.L_x_1345:
[----:B------:R-:W-:Y:S05]  /*b3b0*/  BSYNC.RECONVERGENT B1 ;  /* 0x0000000000017941 */ /* 0x000fea0003800200 */
.L_x_1343:
        /* <DEDUP_REMOVED lines=11> */
.L_x_1347:
[----:B------:R-:W-:Y:S01]  /*b470*/  IMAD.MOV.U32 R73, RZ, RZ, R2 ;  /* 0x000000ffff497224 */ /* 0x000fe200078e0002 */
[----:B------:R-:W-:Y:S01]  /*b480*/  PRMT R75, R70, 0x7610, R75 ;  /* 0x00007610464b7816 */ /* 0x000fe2000000004b */
[----:B------:R-:W-:Y:S01]  /*b490*/  IMAD.MOV.U32 R58, RZ, RZ, R57 ;  /* 0x000000ffff3a7224 */ /* 0x000fe200078e0039 */
[----:B------:R-:W-:-:S07]  /*b4a0*/  PRMT R118, R117, 0x7632, R118 ;  /* 0x0000763275767816 */ /* 0x000fce0000000076 */
.L_x_1348:
[----:B------:R-:W-:Y:S05]  /*b4b0*/  BSYNC.RECONVERGENT B1 ;  /* 0x0000000000017941 */ /* 0x000fea0003800200 */
.L_x_1346:
        /* <DEDUP_REMOVED lines=11> */
.L_x_1350:
[----:B------:R-:W-:Y:S01]  /*b570*/  IMAD.MOV.U32 R2, RZ, RZ, R73 ;  /* 0x000000ffff027224 */ /* 0x000fe200078e0049 */
[----:B------:R-:W-:Y:S01]  /*b580*/  PRMT R70, R70, 0x5410, R75 ;  /* 0x0000541046467816 */ /* 0x000fe2000000004b */
[----:B------:R-:W-:Y:S01]  /*b590*/  IMAD.MOV.U32 R57, RZ, RZ, R56 ;  /* 0x000000ffff397224 */ /* 0x000fe200078e0038 */
[----:B------:R-:W-:-:S07]  /*b5a0*/  PRMT R117, R117, 0x5410, R117 ;  /* 0x0000541075757816 */ /* 0x000fce0000000075 */
.L_x_1351:
[----:B------:R-:W-:Y:S05]  /*b5b0*/  BSYNC.RECONVERGENT B1 ;  /* 0x0000000000017941 */ /* 0x000fea0003800200 */
.L_x_1349:
        /* <DEDUP_REMOVED lines=11> */
.L_x_1353:
[----:B------:R-:W-:Y:S01]  /*b670*/  IMAD.MOV.U32 R73, RZ, RZ, R2 ;  /* 0x000000ffff497224 */ /* 0x000fe200078e0002 */
[----:B------:R-:W-:Y:S01]  /*b680*/  PRMT R74, R74, 0x7610, R70 ;  /* 0x000076104a4a7816 */ /* 0x000fe20000000046 */
[----:B------:R-:W-:Y:S01]  /*b690*/  IMAD.MOV.U32 R56, RZ, RZ, R55 ;  /* 0x000000ffff387224 */ /* 0x000fe200078e0037 */
[----:B------:R-:W-:-:S07]  /*b6a0*/  PRMT R117, R116, 0x7632, R117 ;  /* 0x0000763274757816 */ /* 0x000fce0000000075 */
.L_x_1354:
[----:B------:R-:W-:Y:S05]  /*b6b0*/  BSYNC.RECONVERGENT B1 ;  /* 0x0000000000017941 */ /* 0x000fea0003800200 */
.L_x_1352:
        /* <DEDUP_REMOVED lines=11> */
.L_x_1356:
[----:B------:R-:W-:Y:S01]  /*b770*/  IMAD.MOV.U32 R2, RZ, RZ, R73 ;  /* 0x000000ffff027224 */ /* 0x000fe200078e0049 */
[----:B------:R-:W-:Y:S01]  /*b780*/  PRMT R70, R70, 0x7610, R74 ;  /* 0x0000761046467816 */ /* 0x000fe2000000004a */
[----:B------:R-:W-:Y:S01]  /*b790*/  IMAD.MOV.U32 R55, RZ, RZ, R54 ;  /* 0x000000ffff377224 */ /* 0x000fe200078e0036 */
[----:B------:R-:W-:-:S07]  /*b7a0*/  PRMT R116, R116, 0x5410, R116 ;  /* 0x0000541074747816 */ /* 0x000fce0000000074 */
.L_x_1357:
[----:B------:R-:W-:Y:S05]  /*b7b0*/  BSYNC.RECONVERGENT B1 ;  /* 0x0000000000017941 */ /* 0x000fea0003800200 */
.L_x_1355:
        /* <DEDUP_REMOVED lines=11> */
.L_x_1359:
[----:B------:R-:W-:Y:S01]  /*b870*/  IMAD.MOV.U32 R73, RZ, RZ, R2 ;  /* 0x000000ffff497224 */ /* 0x000fe200078e0002 */
[----:B------:R-:W-:Y:S01]  /*b880*/  PRMT R74, R74, 0x7610, R70 ;  /* 0x000076104a4a7816 */ /* 0x000fe20000000046 */
[----:B------:R-:W-:Y:S01]  /*b890*/  IMAD.MOV.U32 R54, RZ, RZ, R53 ;  /* 0x000000ffff367224 */ /* 0x000fe200078e0035 */
[----:B------:R-:W-:-:S07]  /*b8a0*/  PRMT R116, R114, 0x7632, R116 ;  /* 0x0000763272747816 */ /* 0x000fce0000000074 */
.L_x_1360:
[----:B------:R-:W-:Y:S05]  /*b8b0*/  BSYNC.RECONVERGENT B1 ;  /* 0x0000000000017941 */ /* 0x000fea0003800200 */
.L_x_1358:
        /* <DEDUP_REMOVED lines=11> */
.L_x_1362:
[----:B------:R-:W-:Y:S01]  /*b970*/  IMAD.MOV.U32 R2, RZ, RZ, R73 ;  /* 0x000000ffff027224 */ /* 0x000fe200078e0049 */
[----:B------:R-:W-:Y:S01]  /*b980*/  PRMT R70, R70, 0x7610, R74 ;  /* 0x0000761046467816 */ /* 0x000fe2000000004a */
[----:B------:R-:W-:Y:S01]  /*b990*/  IMAD.MOV.U32 R53, RZ, RZ, R52 ;  /* 0x000000ffff357224 */ /* 0x000fe200078e0034 */
[----:B------:R-:W-:-:S07]  /*b9a0*/  PRMT R114, R114, 0x5410, R114 ;  /* 0x0000541072727816 */ /* 0x000fce0000000072 */
.L_x_1363:
[----:B------:R-:W-:Y:S05]  /*b9b0*/  BSYNC.RECONVERGENT B1 ;  /* 0x0000000000017941 */ /* 0x000fea0003800200 */
.L_x_1361:
        /* <DEDUP_REMOVED lines=11> */
.L_x_1365:
[----:B------:R-:W-:Y:S01]  /*ba70*/  IMAD.MOV.U32 R73, RZ, RZ, R2 ;  /* 0x000000ffff497224 */ /* 0x000fe200078e0002 */
[----:B------:R-:W-:Y:S01]  /*ba80*/  PRMT R74, R74, 0x7610, R70 ;  /* 0x000076104a4a7816 */ /* 0x000fe20000000046 */
[----:B------:R-:W-:Y:S01]  /*ba90*/  IMAD.MOV.U32 R52, RZ, RZ, R51 ;  /* 0x000000ffff347224 */ /* 0x000fe200078e0033 */
[----:B------:R-:W-:-:S07]  /*baa0*/  PRMT R114, R112, 0x7632, R114 ;  /* 0x0000763270727816 */ /* 0x000fce0000000072 */
.L_x_1366:
[----:B------:R-:W-:Y:S05]  /*bab0*/  BSYNC.RECONVERGENT B1 ;  /* 0x0000000000017941 */ /* 0x000fea0003800200 */
.L_x_1364:
        /* <DEDUP_REMOVED lines=11> */
.L_x_1368:
[----:B------:R-:W-:Y:S01]  /*bb70*/  IMAD.MOV.U32 R2, RZ, RZ, R73 ;  /* 0x000000ffff027224 */ /* 0x000fe200078e0049 */
[----:B------:R-:W-:Y:S01]  /*bb80*/  PRMT R70, R70, 0x7610, R74 ;  /* 0x0000761046467816 */ /* 0x000fe2000000004a */
[----:B------:R-:W-:Y:S01]  /*bb90*/  IMAD.MOV.U32 R51, RZ, RZ, R50 ;  /* 0x000000ffff337224 */ /* 0x000fe200078e0032 */
[----:B------:R-:W-:-:S07]  /*bba0*/  PRMT R112, R112, 0x5410, R112 ;  /* 0x0000541070707816 */ /* 0x000fce0000000070 */
.L_x_1369:
[----:B------:R-:W-:Y:S05]  /*bbb0*/  BSYNC.RECONVERGENT B1 ;  /* 0x0000000000017941 */ /* 0x000fea0003800200 */
.L_x_1367:
        /* <DEDUP_REMOVED lines=11> */
.L_x_1371:
[----:B------:R-:W-:Y:S01]  /*bc70*/  IMAD.MOV.U32 R73, RZ, RZ, R2 ;  /* 0x000000ffff497224 */ /* 0x000fe200078e0002 */
[----:B------:R-:W-:Y:S01]  /*bc80*/  PRMT R74, R74, 0x7610, R70 ;  /* 0x000076104a4a7816 */ /* 0x000fe20000000046 */
[----:B------:R-:W-:Y:S01]  /*bc90*/  IMAD.MOV.U32 R50, RZ, RZ, R49 ;  /* 0x000000ffff327224 */ /* 0x000fe200078e0031 */
[----:B------:R-:W-:-:S07]  /*bca0*/  PRMT R112, R110, 0x7632, R112 ;  /* 0x000076326e707816 */ /* 0x000fce0000000070 */
.L_x_1372:
[----:B------:R-:W-:Y:S05]  /*bcb0*/  BSYNC.RECONVERGENT B1 ;  /* 0x0000000000017941 */ /* 0x000fea0003800200 */
.L_x_1370:
        /* <DEDUP_REMOVED lines=11> */
.L_x_1374:
[----:B------:R-:W-:Y:S01]  /*bd70*/  IMAD.MOV.U32 R2, RZ, RZ, R73 ;  /* 0x000000ffff027224 */ /* 0x000fe200078e0049 */
[----:B------:R-:W-:Y:S01]  /*bd80*/  PRMT R70, R70, 0x7610, R74 ;  /* 0x0000761046467816 */ /* 0x000fe2000000004a */
[----:B------:R-:W-:Y:S01]  /*bd90*/  IMAD.MOV.U32 R49, RZ, RZ, R48 ;  /* 0x000000ffff317224 */ /* 0x000fe200078e0030 */
[----:B------:R-:W-:-:S07]  /*bda0*/  PRMT R110, R110, 0x5410, R110 ;  /* 0x000054106e6e7816 */ /* 0x000fce000000006e */
.L_x_1375:
[----:B------:R-:W-:Y:S05]  /*bdb0*/  BSYNC.RECONVERGENT B1 ;  /* 0x0000000000017941 */ /* 0x000fea0003800200 */
.L_x_1373:
        /* <DEDUP_REMOVED lines=11> */
.L_x_1377:
[----:B------:R-:W-:Y:S01]  /*be70*/  IMAD.MOV.U32 R73, RZ, RZ, R2 ;  /* 0x000000ffff497224 */ /* 0x000fe200078e0002 */
[----:B------:R-:W-:Y:S01]  /*be80*/  PRMT R74, R74, 0x7610, R70 ;  /* 0x000076104a4a7816 */ /* 0x000fe20000000046 */
[----:B------:R-:W-:Y:S01]  /*be90*/  IMAD.MOV.U32 R48, RZ, RZ, R47 ;  /* 0x000000ffff307224 */ /* 0x000fe200078e002f */
[----:B------:R-:W-:-:S07]  /*bea0*/  PRMT R110, R108, 0x7632, R110 ;  /* 0x000076326c6e7816 */ /* 0x000fce000000006e */
.L_x_1378:
[----:B------:R-:W-:Y:S05]  /*beb0*/  BSYNC.RECONVERGENT B1 ;  /* 0x0000000000017941 */ /* 0x000fea0003800200 */
.L_x_1376:
        /* <DEDUP_REMOVED lines=11> */
.L_x_1380:
[----:B------:R-:W-:Y:S01]  /*bf70*/  IMAD.MOV.U32 R2, RZ, RZ, R73 ;  /* 0x000000ffff027224 */ /* 0x000fe200078e0049 */
[----:B------:R-:W-:Y:S01]  /*bf80*/  PRMT R70, R74, 0x7632, R70 ;  /* 0x000076324a467816 */ /* 0x000fe20000000046 */
[----:B------:R-:W-:Y:S01]  /*bf90*/  IMAD.MOV.U32 R47, RZ, RZ, R46 ;  /* 0x000000ffff2f7224 */ /* 0x000fe200078e002e */
[----:B------:R-:W-:-:S07]  /*bfa0*/  PRMT R108, R108, 0x5410, R108 ;  /* 0x000054106c6c7816 */ /* 0x000fce000000006c */
.L_x_1381:
[----:B------:R-:W-:Y:S05]  /*bfb0*/  BSYNC.RECONVERGENT B1 ;  /* 0x0000000000017941 */ /* 0x000fea0003800200 */
.L_x_1379:
        /* <DEDUP_REMOVED lines=11> */
.L_x_1383:
[----:B------:R-:W-:Y:S01]  /*c070*/  IMAD.MOV.U32 R73, RZ, RZ, R2 ;  /* 0x000000ffff497224 */ /* 0x000fe200078e0002 */
[----:B------:R-:W-:Y:S01]  /*c080*/  PRMT R75, R70, 0x7610, R75 ;  /* 0x00007610464b7816 */ /* 0x000fe2000000004b */
[----:B------:R-:W-:Y:S01]  /*c090*/  IMAD.MOV.U32 R46, RZ, RZ, R45 ;  /* 0x000000ffff2e7224 */ /* 0x000fe200078e002d */
[----:B------:R-:W-:-:S07]  /*c0a0*/  PRMT R108, R107, 0x7632, R108 ;  /* 0x000076326b6c7816 */ /* 0x000fce000000006c */
.L_x_1384:
[----:B------:R-:W-:Y:S05]  /*c0b0*/  BSYNC.RECONVERGENT B1 ;  /* 0x0000000000017941 */ /* 0x000fea0003800200 */
.L_x_1382:
        /* <DEDUP_REMOVED lines=11> */
.L_x_1386:
[----:B------:R-:W-:Y:S01]  /*c170*/  IMAD.MOV.U32 R2, RZ, RZ, R73 ;  /* 0x000000ffff027224 */ /* 0x000fe200078e0049 */
[----:B------:R-:W-:Y:S01]  /*c180*/  PRMT R70, R70, 0x5410, R75 ;  /* 0x0000541046467816 */ /* 0x000fe2000000004b */
[----:B------:R-:W-:Y:S01]  /*c190*/  IMAD.MOV.U32 R45, RZ, RZ, R44 ;  /* 0x000000ffff2d7224 */ /* 0x000fe200078e002c */
[----:B------:R-:W-:-:S07]  /*c1a0*/  PRMT R107, R107, 0x5410, R107 ;  /* 0x000054106b6b7816 */ /* 0x000fce000000006b */
.L_x_1387:
[----:B------:R-:W-:Y:S05]  /*c1b0*/  BSYNC.RECONVERGENT B1 ;  /* 0x0000000000017941 */ /* 0x000fea0003800200 */
.L_x_1385:
        /* <DEDUP_REMOVED lines=11> */
.L_x_1389:
[----:B------:R-:W-:Y:S01]  /*c270*/  IMAD.MOV.U32 R73, RZ, RZ, R2 ;  /* 0x000000ffff497224 */ /* 0x000fe200078e0002 */
[----:B------:R-:W-:Y:S01]  /*c280*/  PRMT R74, R74, 0x7610, R70 ;  /* 0x000076104a4a7816 */ /* 0x000fe20000000046 */
[----:B------:R-:W-:Y:S01]  /*c290*/  IMAD.MOV.U32 R44, RZ, RZ, R43 ;  /* 0x000000ffff2c7224 */ /* 0x000fe200078e002b */
[----:B------:R-:W-:-:S07]  /*c2a0*/  PRMT R107, R106, 0x7632, R107 ;  /* 0x000076326a6b7816 */ /* 0x000fce000000006b */
.L_x_1390:
[----:B------:R-:W-:Y:S05]  /*c2b0*/  BSYNC.RECONVERGENT B1 ;  /* 0x0000000000017941 */ /* 0x000fea0003800200 */
.L_x_1388:
        /* <DEDUP_REMOVED lines=11> */
.L_x_1392:
[----:B------:R-:W-:Y:S01]  /*c370*/  IMAD.MOV.U32 R2, RZ, RZ, R73 ;  /* 0x000000ffff027224 */ /* 0x000fe200078e0049 */
[----:B------:R-:W-:Y:S01]  /*c380*/  PRMT R70, R74, 0x7632, R70 ;  /* 0x000076324a467816 */ /* 0x000fe20000000046 */
[----:B------:R-:W-:Y:S01]  /*c390*/  IMAD.MOV.U32 R43, RZ, RZ, R42 ;  /* 0x000000ffff2b7224 */ /* 0x000fe200078e002a */
[----:B------:R-:W-:-:S07]  /*c3a0*/  PRMT R106, R106, 0x5410, R106 ;  /* 0x000054106a6a7816 */ /* 0x000fce000000006a */
.L_x_1393:
[----:B------:R-:W-:Y:S05]  /*c3b0*/  BSYNC.RECONVERGENT B1 ;  /* 0x0000000000017941 */ /* 0x000fea0003800200 */
.L_x_1391:
        /* <DEDUP_REMOVED lines=11> */
.L_x_1395:
[----:B------:R-:W-:Y:S01]  /*c470*/  IMAD.MOV.U32 R73, RZ, RZ, R2 ;  /* 0x000000ffff497224 */ /* 0x000fe200078e0002 */
[----:B------:R-:W-:Y:S01]  /*c480*/  PRMT R75, R70, 0x7610, R75 ;  /* 0x00007610464b7816 */ /* 0x000fe2000000004b */
[----:B------:R-:W-:Y:S01]  /*c490*/  IMAD.MOV.U32 R42, RZ, RZ, R41 ;  /* 0x000000ffff2a7224 */ /* 0x000fe200078e0029 */
[----:B------:R-:W-:-:S07]  /*c4a0*/  PRMT R106, R105, 0x7632, R106 ;  /* 0x00007632696a7816 */ /* 0x000fce000000006a */
.L_x_1396:
[----:B------:R-:W-:Y:S05]  /*c4b0*/  BSYNC.RECONVERGENT B1 ;  /* 0x0000000000017941 */ /* 0x000fea0003800200 */
.L_x_1394:
        /* <DEDUP_REMOVED lines=11> */
.L_x_1398:
[----:B------:R-:W-:Y:S01]  /*c570*/  IMAD.MOV.U32 R2, RZ, RZ, R73 ;  /* 0x000000ffff027224 */ /* 0x000fe200078e0049 */
[----:B------:R-:W-:Y:S01]  /*c580*/  PRMT R70, R70, 0x5410, R75 ;  /* 0x0000541046467816 */ /* 0x000fe2000000004b */
[----:B------:R-:W-:Y:S01]  /*c590*/  IMAD.MOV.U32 R41, RZ, RZ, R40 ;  /* 0x000000ffff297224 */ /* 0x000fe200078e0028 */
[----:B------:R-:W-:-:S07]  /*c5a0*/  PRMT R105, R105, 0x5410, R105 ;  /* 0x0000541069697816 */ /* 0x000fce0000000069 */
.L_x_1399:
[----:B------:R-:W-:Y:S05]  /*c5b0*/  BSYNC.RECONVERGENT B1 ;  /* 0x0000000000017941 */ /* 0x000fea0003800200 */
.L_x_1397:
        /* <DEDUP_REMOVED lines=11> */
.L_x_1401:
[----:B------:R-:W-:Y:S01]  /*c670*/  IMAD.MOV.U32 R73, RZ, RZ, R2 ;  /* 0x000000ffff497224 */ /* 0x000fe200078e0002 */
[----:B------:R-:W-:Y:S01]  /*c680*/  PRMT R74, R74, 0x7610, R70 ;  /* 0x000076104a4a7816 */ /* 0x000fe20000000046 */
[----:B------:R-:W-:Y:S01]  /*c690*/  IMAD.MOV.U32 R40, RZ, RZ, R39 ;  /* 0x000000ffff287224 */ /* 0x000fe200078e0027 */
[----:B------:R-:W-:-:S07]  /*c6a0*/  PRMT R105, R104, 0x7632, R105 ;  /* 0x0000763268697816 */ /* 0x000fce0000000069 */
.L_x_1402:
[----:B------:R-:W-:Y:S05]  /*c6b0*/  BSYNC.RECONVERGENT B1 ;  /* 0x0000000000017941 */ /* 0x000fea0003800200 */
.L_x_1400:
        /* <DEDUP_REMOVED lines=11> */
.L_x_1404:
[----:B------:R-:W-:Y:S01]  /*c770*/  IMAD.MOV.U32 R2, RZ, RZ, R73 ;  /* 0x000000ffff027224 */ /* 0x000fe200078e0049 */
[----:B------:R-:W-:Y:S01]  /*c780*/  PRMT R70, R74, 0x7632, R70 ;  /* 0x000076324a467816 */ /* 0x000fe20000000046 */
[----:B------:R-:W-:Y:S01]  /*c790*/  IMAD.MOV.U32 R39, RZ, RZ, R38 ;  /* 0x000000ffff277224 */ /* 0x000fe200078e0026 */
[----:B------:R-:W-:-:S07]  /*c7a0*/  PRMT R104, R104, 0x5410, R104 ;  /* 0x0000541068687816 */ /* 0x000fce0000000068 */
.L_x_1405:
[----:B------:R-:W-:Y:S05]  /*c7b0*/  BSYNC.RECONVERGENT B1 ;  /* 0x0000000000017941 */ /* 0x000fea0003800200 */
.L_x_1403:
        /* <DEDUP_REMOVED lines=11> */
.L_x_1407:
[----:B------:R-:W-:Y:S01]  /*c870*/  IMAD.MOV.U32 R73, RZ, RZ, R2 ;  /* 0x000000ffff497224 */ /* 0x000fe200078e0002 */
[----:B------:R-:W-:Y:S01]  /*c880*/  PRMT R75, R70, 0x7610, R75 ;  /* 0x00007610464b7816 */ /* 0x000fe2000000004b */
[----:B------:R-:W-:Y:S01]  /*c890*/  IMAD.MOV.U32 R38, RZ, RZ, R37 ;  /* 0x000000ffff267224 */ /* 0x000fe200078e0025 */
[----:B------:R-:W-:-:S07]  /*c8a0*/  PRMT R104, R103, 0x7632, R104 ;  /* 0x0000763267687816 */ /* 0x000fce0000000068 */
.L_x_1408:
[----:B------:R-:W-:Y:S05]  /*c8b0*/  BSYNC.RECONVERGENT B1 ;  /* 0x0000000000017941 */ /* 0x000fea0003800200 */
.L_x_1406:
        /* <DEDUP_REMOVED lines=11> */
.L_x_1410:
[----:B------:R-:W-:Y:S01]  /*c970*/  IMAD.MOV.U32 R2, RZ, RZ, R73 ;  /* 0x000000ffff027224 */ /* 0x000fe200078e0049 */
[----:B------:R-:W-:Y:S01]  /*c980*/  PRMT R70, R70, 0x5410, R75 ;  /* 0x0000541046467816 */ /* 0x000fe2000000004b */
[----:B------:R-:W-:Y:S01]  /*c990*/  IMAD.MOV.U32 R37, RZ, RZ, R36 ;  /* 0x000000ffff257224 */ /* 0x000fe200078e0024 */
[----:B------:R-:W-:-:S07]  /*c9a0*/  PRMT R103, R103, 0x5410, R103 ;  /* 0x0000541067677816 */ /* 0x000fce0000000067 */
.L_x_1411:
[----:B------:R-:W-:Y:S05]  /*c9b0*/  BSYNC.RECONVERGENT B1 ;  /* 0x0000000000017941 */ /* 0x000fea0003800200 */
.L_x_1409:
        /* <DEDUP_REMOVED lines=11> */
.L_x_1413:
[----:B------:R-:W-:Y:S01]  /*ca70*/  IMAD.MOV.U32 R73, RZ, RZ, R2 ;  /* 0x000000ffff497224 */ /* 0x000fe200078e0002 */
[----:B------:R-:W-:Y:S01]  /*ca80*/  PRMT R74, R74, 0x7610, R70 ;  /* 0x000076104a4a7816 */ /* 0x000fe20000000046 */
[----:B------:R-:W-:Y:S01]  /*ca90*/  IMAD.MOV.U32 R36, RZ, RZ, R35 ;  /* 0x000000ffff247224 */ /* 0x000fe200078e0023 */
[----:B------:R-:W-:-:S07]  /*caa0*/  PRMT R103, R102, 0x7632, R103 ;  /* 0x0000763266677816 */ /* 0x000fce0000000067 */
.L_x_1414:
[----:B------:R-:W-:Y:S05]  /*cab0*/  BSYNC.RECONVERGENT B1 ;  /* 0x0000000000017941 */ /* 0x000fea0003800200 */
.L_x_1412:
        /* <DEDUP_REMOVED lines=11> */
.L_x_1416:
[----:B------:R-:W-:Y:S01]  /*cb70*/  IMAD.MOV.U32 R2, RZ, RZ, R73 ;  /* 0x000000ffff027224 */ /* 0x000fe200078e0049 */
[----:B------:R-:W-:Y:S01]  /*cb80*/  PRMT R70, R74, 0x7632, R70 ;  /* 0x000076324a467816 */ /* 0x000fe20000000046 */
[----:B------:R-:W-:Y:S01]  /*cb90*/  IMAD.MOV.U32 R35, RZ, RZ, R34 ;  /* 0x000000ffff237224 */ /* 0x000fe200078e0022 */
[----:B------:R-:W-:-:S07]  /*cba0*/  PRMT R102, R102, 0x5410, R102 ;  /* 0x0000541066667816 */ /* 0x000fce0000000066 */
.L_x_1417:
[----:B------:R-:W-:Y:S05]  /*cbb0*/  BSYNC.RECONVERGENT B1 ;  /* 0x0000000000017941 */ /* 0x000fea0003800200 */
.L_x_1415:
        /* <DEDUP_REMOVED lines=11> */
.L_x_1419:
[----:B------:R-:W-:Y:S01]  /*cc70*/  IMAD.MOV.U32 R73, RZ, RZ, R2 ;  /* 0x000000ffff497224 */ /* 0x000fe200078e0002 */
[----:B------:R-:W-:Y:S01]  /*cc80*/  PRMT R75, R70, 0x7610, R75 ;  /* 0x00007610464b7816 */ /* 0x000fe2000000004b */
[----:B------:R-:W-:Y:S01]  /*cc90*/  IMAD.MOV.U32 R34, RZ, RZ, R33 ;  /* 0x000000ffff227224 */ /* 0x000fe200078e0021 */
[----:B------:R-:W-:-:S07]  /*cca0*/  PRMT R102, R101, 0x7632, R102 ;  /* 0x0000763265667816 */ /* 0x000fce0000000066 */
.L_x_1420:
[----:B------:R-:W-:Y:S05]  /*ccb0*/  BSYNC.RECONVERGENT B1 ;  /* 0x0000000000017941 */ /* 0x000fea0003800200 */
.L_x_1418:
        /* <DEDUP_REMOVED lines=11> */
.L_x_1422:
[----:B------:R-:W-:Y:S01]  /*cd70*/  IMAD.MOV.U32 R2, RZ, RZ, R73 ;  /* 0x000000ffff027224 */ /* 0x000fe200078e0049 */
[----:B------:R-:W-:Y:S01]  /*cd80*/  PRMT R70, R70, 0x5410, R75 ;  /* 0x0000541046467816 */ /* 0x000fe2000000004b */
[----:B------:R-:W-:Y:S01]  /*cd90*/  IMAD.MOV.U32 R33, RZ, RZ, R32 ;  /* 0x000000ffff217224 */ /* 0x000fe200078e0020 */
[----:B------:R-:W-:-:S07]  /*cda0*/  PRMT R101, R101, 0x5410, R101 ;  /* 0x0000541065657816 */ /* 0x000fce0000000065 */
.L_x_1423:
[----:B------:R-:W-:Y:S05]  /*cdb0*/  BSYNC.RECONVERGENT B1 ;  /* 0x0000000000017941 */ /* 0x000fea0003800200 */
.L_x_1421:
        /* <DEDUP_REMOVED lines=11> */
.L_x_1425:
[----:B------:R-:W-:Y:S01]  /*ce70*/  IMAD.MOV.U32 R73, RZ, RZ, R2 ;  /* 0x000000ffff497224 */ /* 0x000fe200078e0002 */
[----:B------:R-:W-:Y:S01]  /*ce80*/  PRMT R74, R74, 0x7610, R70 ;  /* 0x000076104a4a7816 */ /* 0x000fe20000000046 */
[----:B------:R-:W-:Y:S01]  /*ce90*/  IMAD.MOV.U32 R32, RZ, RZ, R31 ;  /* 0x000000ffff207224 */ /* 0x000fe200078e001f */
[----:B------:R-:W-:-:S07]  /*cea0*/  PRMT R101, R100, 0x7632, R101 ;  /* 0x0000763264657816 */ /* 0x000fce0000000065 */
.L_x_1426:
[----:B------:R-:W-:Y:S05]  /*ceb0*/  BSYNC.RECONVERGENT B1 ;  /* 0x0000000000017941 */ /* 0x000fea0003800200 */
.L_x_1424:
        /* <DEDUP_REMOVED lines=11> */
.L_x_1428:
[----:B------:R-:W-:Y:S01]  /*cf70*/  IMAD.MOV.U32 R2, RZ, RZ, R73 ;  /* 0x000000ffff027224 */ /* 0x000fe200078e0049 */
[----:B------:R-:W-:Y:S01]  /*cf80*/  PRMT R70, R74, 0x7632, R70 ;  /* 0x000076324a467816 */ /* 0x000fe20000000046 */
[----:B------:R-:W-:Y:S01]  /*cf90*/  IMAD.MOV.U32 R31, RZ, RZ, R30 ;  /* 0x000000ffff1f7224 */ /* 0x000fe200078e001e */
[----:B------:R-:W-:-:S07]  /*cfa0*/  PRMT R100, R100, 0x5410, R100 ;  /* 0x0000541064647816 */ /* 0x000fce0000000064 */
.L_x_1429:
[----:B------:R-:W-:Y:S05]  /*cfb0*/  BSYNC.RECONVERGENT B1 ;  /* 0x0000000000017941 */ /* 0x000fea0003800200 */
.L_x_1427:
        /* <DEDUP_REMOVED lines=11> */
.L_x_1431:
[----:B------:R-:W-:Y:S01]  /*d070*/  IMAD.MOV.U32 R73, RZ, RZ, R2 ;  /* 0x000000ffff497224 */ /* 0x000fe200078e0002 */
[----:B------:R-:W-:Y:S01]  /*d080*/  PRMT R75, R70, 0x7610, R75 ;  /* 0x00007610464b7816 */ /* 0x000fe2000000004b */
[----:B------:R-:W-:Y:S01]  /*d090*/  IMAD.MOV.U32 R30, RZ, RZ, R29 ;  /* 0x000000ffff1e7224 */ /* 0x000fe200078e001d */
[----:B------:R-:W-:-:S07]  /*d0a0*/  PRMT R100, R99, 0x7632, R100 ;  /* 0x0000763263647816 */ /* 0x000fce0000000064 */
.L_x_1432:
[----:B------:R-:W-:Y:S05]  /*d0b0*/  BSYNC.RECONVERGENT B1 ;  /* 0x0000000000017941 */ /* 0x000fea0003800200 */
.L_x_1430:
        /* <DEDUP_REMOVED lines=11> */
.L_x_1434:
[----:B------:R-:W-:Y:S01]  /*d170*/  IMAD.MOV.U32 R2, RZ, RZ, R73 ;  /* 0x000000ffff027224 */ /* 0x000fe200078e0049 */
[----:B------:R-:W-:Y:S01]  /*d180*/  PRMT R70, R70, 0x5410, R75 ;  /* 0x0000541046467816 */ /* 0x000fe2000000004b */
[----:B------:R-:W-:Y:S01]  /*d190*/  IMAD.MOV.U32 R29, RZ, RZ, R28 ;  /* 0x000000ffff1d7224 */ /* 0x000fe200078e001c */
[----:B------:R-:W-:-:S07]  /*d1a0*/  PRMT R99, R99, 0x5410, R99 ;  /* 0x0000541063637816 */ /* 0x000fce0000000063 */
.L_x_1435:
[----:B------:R-:W-:Y:S05]  /*d1b0*/  BSYNC.RECONVERGENT B1 ;  /* 0x0000000000017941 */ /* 0x000fea0003800200 */
.L_x_1433:
        /* <DEDUP_REMOVED lines=11> */
.L_x_1437:
[----:B------:R-:W-:Y:S01]  /*d270*/  IMAD.MOV.U32 R73, RZ, RZ, R2 ;  /* 0x000000ffff497224 */ /* 0x000fe200078e0002 */
[----:B------:R-:W-:Y:S01]  /*d280*/  PRMT R74, R74, 0x7610, R70 ;  /* 0x000076104a4a7816 */ /* 0x000fe20000000046 */
[----:B------:R-:W-:Y:S01]  /*d290*/  IMAD.MOV.U32 R28, RZ, RZ, R27 ;  /* 0x000000ffff1c7224 */ /* 0x000fe200078e001b */
[----:B------:R-:W-:-:S07]  /*d2a0*/  PRMT R99, R98, 0x7632, R99 ;  /* 0x0000763262637816 */ /* 0x000fce0000000063 */
.L_x_1438:
[----:B------:R-:W-:Y:S05]  /*d2b0*/  BSYNC.RECONVERGENT B1 ;  /* 0x0000000000017941 */ /* 0x000fea0003800200 */
.L_x_1436:
        /* <DEDUP_REMOVED lines=11> */
.L_x_1440:
[----:B------:R-:W-:Y:S01]  /*d370*/  IMAD.MOV.U32 R2, RZ, RZ, R73 ;  /* 0x000000ffff027224 */ /* 0x000fe200078e0049 */
[----:B------:R-:W-:Y:S01]  /*d380*/  PRMT R70, R74, 0x7632, R70 ;  /* 0x000076324a467816 */ /* 0x000fe20000000046 */
[----:B------:R-:W-:Y:S01]  /*d390*/  IMAD.MOV.U32 R27, RZ, RZ, R26 ;  /* 0x000000ffff1b7224 */ /* 0x000fe200078e001a */
[----:B------:R-:W-:-:S07]  /*d3a0*/  PRMT R98, R98, 0x5410, R98 ;  /* 0x0000541062627816 */ /* 0x000fce0000000062 */
.L_x_1441:
[----:B------:R-:W-:Y:S05]  /*d3b0*/  BSYNC.RECONVERGENT B1 ;  /* 0x0000000000017941 */ /* 0x000fea0003800200 */
.L_x_1439:
        /* <DEDUP_REMOVED lines=11> */
.L_x_1443:
[----:B------:R-:W-:Y:S01]  /*d470*/  IMAD.MOV.U32 R73, RZ, RZ, R2 ;  /* 0x000000ffff497224 */ /* 0x000fe200078e0002 */
[----:B------:R-:W-:Y:S01]  /*d480*/  PRMT R75, R70, 0x7610, R75 ;  /* 0x00007610464b7816 */ /* 0x000fe2000000004b */
[----:B------:R-:W-:Y:S01]  /*d490*/  IMAD.MOV.U32 R26, RZ, RZ, R25 ;  /* 0x000000ffff1a7224 */ /* 0x000fe200078e0019 */
[----:B------:R-:W-:-:S07]  /*d4a0*/  PRMT R98, R97, 0x7632, R98 ;  /* 0x0000763261627816 */ /* 0x000fce0000000062 */
.L_x_1444:
[----:B------:R-:W-:Y:S05]  /*d4b0*/  BSYNC.RECONVERGENT B1 ;  /* 0x0000000000017941 */ /* 0x000fea0003800200 */
.L_x_1442:
        /* <DEDUP_REMOVED lines=11> */
.L_x_1446:
[----:B------:R-:W-:Y:S01]  /*d570*/  IMAD.MOV.U32 R2, RZ, RZ, R73 ;  /* 0x000000ffff027224 */ /* 0x000fe200078e0049 */
[----:B------:R-:W-:Y:S01]  /*d580*/  PRMT R70, R70, 0x5410, R75 ;  /* 0x0000541046467816 */ /* 0x000fe2000000004b */
[----:B------:R-:W-:Y:S01]  /*d590*/  IMAD.MOV.U32 R25, RZ, RZ, R24 ;  /* 0x000000ffff197224 */ /* 0x000fe200078e0018 */
[----:B------:R-:W-:-:S07]  /*d5a0*/  PRMT R97, R97, 0x5410, R97 ;  /* 0x0000541061617816 */ /* 0x000fce0000000061 */
.L_x_1447:
[----:B------:R-:W-:Y:S05]  /*d5b0*/  BSYNC.RECONVERGENT B1 ;  /* 0x0000000000017941 */ /* 0x000fea0003800200 */
.L_x_1445:
        /* <DEDUP_REMOVED lines=11> */
.L_x_1449:
[----:B------:R-:W-:Y:S01]  /*d670*/  IMAD.MOV.U32 R73, RZ, RZ, R2 ;  /* 0x000000ffff497224 */ /* 0x000fe200078e0002 */
[----:B------:R-:W-:Y:S01]  /*d680*/  PRMT R74, R74, 0x7610, R70 ;  /* 0x000076104a4a7816 */ /* 0x000fe20000000046 */
[----:B------:R-:W-:Y:S01]  /*d690*/  IMAD.MOV.U32 R24, RZ, RZ, R23 ;  /* 0x000000ffff187224 */ /* 0x000fe200078e0017 */
[----:B------:R-:W-:-:S07]  /*d6a0*/  PRMT R97, R96, 0x7632, R97 ;  /* 0x0000763260617816 */ /* 0x000fce0000000061 */
.L_x_1450:
[----:B------:R-:W-:Y:S05]  /*d6b0*/  BSYNC.RECONVERGENT B1 ;  /* 0x0000000000017941 */ /* 0x000fea0003800200 */
.L_x_1448:
        /* <DEDUP_REMOVED lines=11> */
.L_x_1452:
[----:B------:R-:W-:Y:S01]  /*d770*/  IMAD.MOV.U32 R2, RZ, RZ, R73 ;  /* 0x000000ffff027224 */ /* 0x000fe200078e0049 */
[----:B------:R-:W-:Y:S01]  /*d780*/  PRMT R70, R74, 0x7632, R70 ;  /* 0x000076324a467816 */ /* 0x000fe20000000046 */
[----:B------:R-:W-:Y:S01]  /*d790*/  IMAD.MOV.U32 R23, RZ, RZ, R22 ;  /* 0x000000ffff177224 */ /* 0x000fe200078e0016 */
[----:B------:R-:W-:-:S07]  /*d7a0*/  PRMT R96, R96, 0x5410, R96 ;  /* 0x0000541060607816 */ /* 0x000fce0000000060 */
.L_x_1453:
[----:B------:R-:W-:Y:S05]  /*d7b0*/  BSYNC.RECONVERGENT B1 ;  /* 0x0000000000017941 */ /* 0x000fea0003800200 */
.L_x_1451:
        /* <DEDUP_REMOVED lines=11> */
.L_x_1455:
[----:B------:R-:W-:Y:S01]  /*d870*/  IMAD.MOV.U32 R73, RZ, RZ, R2 ;  /* 0x000000ffff497224 */ /* 0x000fe200078e0002 */
[----:B------:R-:W-:Y:S01]  /*d880*/  PRMT R75, R70, 0x7610, R75 ;  /* 0x00007610464b7816 */ /* 0x000fe2000000004b */
[----:B------:R-:W-:Y:S01]  /*d890*/  IMAD.MOV.U32 R22, RZ, RZ, R21 ;  /* 0x000000ffff167224 */ /* 0x000fe200078e0015 */
[----:B------:R-:W-:-:S07]  /*d8a0*/  PRMT R96, R95, 0x7632, R96 ;  /* 0x000076325f607816 */ /* 0x000fce0000000060 */
.L_x_1456:
[----:B------:R-:W-:Y:S05]  /*d8b0*/  BSYNC.RECONVERGENT B1 ;  /* 0x0000000000017941 */ /* 0x000fea0003800200 */
.L_x_1454:
        /* <DEDUP_REMOVED lines=11> */
.L_x_1458:
[----:B------:R-:W-:Y:S01]  /*d970*/  IMAD.MOV.U32 R2, RZ, RZ, R73 ;  /* 0x000000ffff027224 */ /* 0x000fe200078e0049 */
[----:B------:R-:W-:Y:S01]  /*d980*/  PRMT R70, R70, 0x5410, R75 ;  /* 0x0000541046467816 */ /* 0x000fe2000000004b */
[----:B------:R-:W-:Y:S01]  /*d990*/  IMAD.MOV.U32 R21, RZ, RZ, R20 ;  /* 0x000000ffff157224 */ /* 0x000fe200078e0014 */
[----:B------:R-:W-:-:S07]  /*d9a0*/  PRMT R95, R95, 0x5410, R95 ;  /* 0x000054105f5f7816 */ /* 0x000fce000000005f */
.L_x_1459:
[----:B------:R-:W-:Y:S05]  /*d9b0*/  BSYNC.RECONVERGENT B1 ;  /* 0x0000000000017941 */ /* 0x000fea0003800200 */
.L_x_1457:
        /* <DEDUP_REMOVED lines=11> */
.L_x_1461:
[----:B------:R-:W-:Y:S01]  /*da70*/  IMAD.MOV.U32 R73, RZ, RZ, R2 ;  /* 0x000000ffff497224 */ /* 0x000fe200078e0002 */
[----:B------:R-:W-:Y:S01]  /*da80*/  PRMT R74, R74, 0x7610, R70 ;  /* 0x000076104a4a7816 */ /* 0x000fe20000000046 */
[----:B------:R-:W-:Y:S01]  /*da90*/  IMAD.MOV.U32 R20, RZ, RZ, R19 ;  /* 0x000000ffff147224 */ /* 0x000fe200078e0013 */
[----:B------:R-:W-:-:S07]  /*daa0*/  PRMT R95, R94, 0x7632, R95 ;  /* 0x000076325e5f7816 */ /* 0x000fce000000005f */
.L_x_1462:
[----:B------:R-:W-:Y:S05]  /*dab0*/  BSYNC.RECONVERGENT B1 ;  /* 0x0000000000017941 */ /* 0x000fea0003800200 */
.L_x_1460:
        /* <DEDUP_REMOVED lines=11> */
.L_x_1464:
[----:B------:R-:W-:Y:S01]  /*db70*/  IMAD.MOV.U32 R2, RZ, RZ, R73 ;  /* 0x000000ffff027224 */ /* 0x000fe200078e0049 */
[----:B------:R-:W-:Y:S01]  /*db80*/  PRMT R70, R74, 0x7632, R70 ;  /* 0x000076324a467816 */ /* 0x000fe20000000046 */
[----:B------:R-:W-:Y:S01]  /*db90*/  IMAD.MOV.U32 R19, RZ, RZ, R18 ;  /* 0x000000ffff137224 */ /* 0x000fe200078e0012 */
[----:B------:R-:W-:-:S07]  /*dba0*/  PRMT R94, R94, 0x5410, R94 ;  /* 0x000054105e5e7816 */ /* 0x000fce000000005e */
.L_x_1465:
[----:B------:R-:W-:Y:S05]  /*dbb0*/  BSYNC.RECONVERGENT B1 ;  /* 0x0000000000017941 */ /* 0x000fea0003800200 */
.L_x_1463:
        /* <DEDUP_REMOVED lines=11> */
.L_x_1467:
[----:B------:R-:W-:Y:S01]  /*dc70*/  IMAD.MOV.U32 R73, RZ, RZ, R2 ;  /* 0x000000ffff497224 */ /* 0x000fe200078e0002 */
[----:B------:R-:W-:Y:S01]  /*dc80*/  PRMT R75, R70, 0x7610, R75 ;  /* 0x00007610464b7816 */ /* 0x000fe2000000004b */
[----:B------:R-:W-:Y:S01]  /*dc90*/  IMAD.MOV.U32 R18, RZ, RZ, R17 ;  /* 0x000000ffff127224 */ /* 0x000fe200078e0011 */
[----:B------:R-:W-:-:S07]  /*dca0*/  PRMT R94, R93, 0x7632, R94 ;  /* 0x000076325d5e7816 */ /* 0x000fce000000005e */
.L_x_1468:
[----:B------:R-:W-:Y:S05]  /*dcb0*/  BSYNC.RECONVERGENT B1 ;  /* 0x0000000000017941 */ /* 0x000fea0003800200 */
.L_x_1466:
        /* <DEDUP_REMOVED lines=11> */
.L_x_1470:
[----:B------:R-:W-:Y:S01]  /*dd70*/  IMAD.MOV.U32 R2, RZ, RZ, R73 ;  /* 0x000000ffff027224 */ /* 0x000fe200078e0049 */
[----:B------:R-:W-:Y:S01]  /*dd80*/  PRMT R70, R70, 0x5410, R75 ;  /* 0x0000541046467816 */ /* 0x000fe2000000004b */
[----:B------:R-:W-:Y:S01]  /*dd90*/  IMAD.MOV.U32 R17, RZ, RZ, R16 ;  /* 0x000000ffff117224 */ /* 0x000fe200078e0010 */
[----:B------:R-:W-:-:S07]  /*dda0*/  PRMT R93, R93, 0x5410, R93 ;  /* 0x000054105d5d7816 */ /* 0x000fce000000005d */
.L_x_1471:
[----:B------:R-:W-:Y:S05]  /*ddb0*/  BSYNC.RECONVERGENT B1 ;  /* 0x0000000000017941 */ /* 0x000fea0003800200 */
.L_x_1469:
        /* <DEDUP_REMOVED lines=11> */
.L_x_1473:
[----:B------:R-:W-:Y:S01]  /*de70*/  IMAD.MOV.U32 R73, RZ, RZ, R2 ;  /* 0x000000ffff497224 */ /* 0x000fe200078e0002 */
[----:B------:R-:W-:Y:S01]  /*de80*/  PRMT R74, R74, 0x7610, R70 ;  /* 0x000076104a4a7816 */ /* 0x000fe20000000046 */
[----:B------:R-:W-:Y:S01]  /*de90*/  IMAD.MOV.U32 R16, RZ, RZ, R15 ;  /* 0x000000ffff107224 */ /* 0x000fe200078e000f */
[----:B------:R-:W-:-:S07]  /*dea0*/  PRMT R93, R92, 0x7632, R93 ;  /* 0x000076325c5d7816 */ /* 0x000fce000000005d */
.L_x_1474:
[----:B------:R-:W-:Y:S05]  /*deb0*/  BSYNC.RECONVERGENT B1 ;  /* 0x0000000000017941 */ /* 0x000fea0003800200 */
.L_x_1472:
        /* <DEDUP_REMOVED lines=11> */
.L_x_1476:
[----:B------:R-:W-:Y:S01]  /*df70*/  IMAD.MOV.U32 R2, RZ, RZ, R73 ;  /* 0x000000ffff027224 */ /* 0x000fe200078e0049 */
[----:B------:R-:W-:Y:S01]  /*df80*/  PRMT R70, R74, 0x7632, R70 ;  /* 0x000076324a467816 */ /* 0x000fe20000000046 */
[----:B------:R-:W-:Y:S01]  /*df90*/  IMAD.MOV.U32 R15, RZ, RZ, R14 ;  /* 0x000000ffff0f7224 */ /* 0x000fe200078e000e */
[----:B------:R-:W-:-:S07]  /*dfa0*/  PRMT R92, R92, 0x5410, R92 ;  /* 0x000054105c5c7816 */ /* 0x000fce000000005c */
.L_x_1477:
[----:B------:R-:W-:Y:S05]  /*dfb0*/  BSYNC.RECONVERGENT B1 ;  /* 0x0000000000017941 */ /* 0x000fea0003800200 */
.L_x_1475:
        /* <DEDUP_REMOVED lines=11> */
.L_x_1479:
[----:B------:R-:W-:Y:S01]  /*e070*/  IMAD.MOV.U32 R73, RZ, RZ, R2 ;  /* 0x000000ffff497224 */ /* 0x000fe200078e0002 */
[----:B------:R-:W-:Y:S01]  /*e080*/  PRMT R75, R70, 0x7610, R75 ;  /* 0x00007610464b7816 */ /* 0x000fe2000000004b */
[----:B------:R-:W-:Y:S01]  /*e090*/  IMAD.MOV.U32 R14, RZ, RZ, R13 ;  /* 0x000000ffff0e7224 */ /* 0x000fe200078e000d */
[----:B------:R-:W-:-:S07]  /*e0a0*/  PRMT R92, R91, 0x7632, R92 ;  /* 0x000076325b5c7816 */ /* 0x000fce000000005c */
.L_x_1480:
[----:B------:R-:W-:Y:S05]  /*e0b0*/  BSYNC.RECONVERGENT B1 ;  /* 0x0000000000017941 */ /* 0x000fea0003800200 */
.L_x_1478:
        /* <DEDUP_REMOVED lines=11> */
.L_x_1482:
[----:B------:R-:W-:Y:S01]  /*e170*/  IMAD.MOV.U32 R2, RZ, RZ, R73 ;  /* 0x000000ffff027224 */ /* 0x000fe200078e0049 */
[----:B------:R-:W-:Y:S01]  /*e180*/  PRMT R70, R70, 0x5410, R75 ;  /* 0x0000541046467816 */ /* 0x000fe2000000004b */
[----:B------:R-:W-:Y:S01]  /*e190*/  IMAD.MOV.U32 R13, RZ, RZ, R12 ;  /* 0x000000ffff0d7224 */ /* 0x000fe200078e000c */
[----:B------:R-:W-:-:S07]  /*e1a0*/  PRMT R91, R91, 0x5410, R91 ;  /* 0x000054105b5b7816 */ /* 0x000fce000000005b */
.L_x_1483:
[----:B------:R-:W-:Y:S05]  /*e1b0*/  BSYNC.RECONVERGENT B1 ;  /* 0x0000000000017941 */ /* 0x000fea0003800200 */
.L_x_1481:
        /* <DEDUP_REMOVED lines=11> */
.L_x_1485:
[----:B------:R-:W-:Y:S01]  /*e270*/  IMAD.MOV.U32 R73, RZ, RZ, R2 ;  /* 0x000000ffff497224 */ /* 0x000fe200078e0002 */
[----:B------:R-:W-:Y:S01]  /*e280*/  PRMT R74, R74, 0x7610, R70 ;  /* 0x000076104a4a7816 */ /* 0x000fe20000000046 */
[----:B------:R-:W-:Y:S01]  /*e290*/  IMAD.MOV.U32 R12, RZ, RZ, R11 ;  /* 0x000000ffff0c7224 */ /* 0x000fe200078e000b */
[----:B------:R-:W-:-:S07]  /*e2a0*/  PRMT R91, R90, 0x7632, R91 ;  /* 0x000076325a5b7816 */ /* 0x000fce000000005b */
.L_x_1486:
[----:B------:R-:W-:Y:S05]  /*e2b0*/  BSYNC.RECONVERGENT B1 ;  /* 0x0000000000017941 */ /* 0x000fea0003800200 */
.L_x_1484:
        /* <DEDUP_REMOVED lines=11> */
.L_x_1488:
[----:B------:R-:W-:Y:S01]  /*e370*/  IMAD.MOV.U32 R2, RZ, RZ, R73 ;  /* 0x000000ffff027224 */ /* 0x000fe200078e0049 */
[----:B------:R-:W-:Y:S01]  /*e380*/  PRMT R70, R74, 0x7632, R70 ;  /* 0x000076324a467816 */ /* 0x000fe20000000046 */
[----:B------:R-:W-:Y:S01]  /*e390*/  IMAD.MOV.U32 R11, RZ, RZ, R10 ;  /* 0x000000ffff0b7224 */ /* 0x000fe200078e000a */
[----:B------:R-:W-:-:S07]  /*e3a0*/  PRMT R90, R90, 0x5410, R90 ;  /* 0x000054105a5a7816 */ /* 0x000fce000000005a */
.L_x_1489:
[----:B------:R-:W-:Y:S05]  /*e3b0*/  BSYNC.RECONVERGENT B1 ;  /* 0x0000000000017941 */ /* 0x000fea0003800200 */
.L_x_1487:
        /* <DEDUP_REMOVED lines=11> */
.L_x_1491:
[----:B------:R-:W-:Y:S01]  /*e470*/  IMAD.MOV.U32 R73, RZ, RZ, R2 ;  /* 0x000000ffff497224 */ /* 0x000fe200078e0002 */
[----:B------:R-:W-:Y:S01]  /*e480*/  PRMT R75, R70, 0x7610, R75 ;  /* 0x00007610464b7816 */ /* 0x000fe2000000004b */
[----:B------:R-:W-:Y:S01]  /*e490*/  IMAD.MOV.U32 R10, RZ, RZ, R9 ;  /* 0x000000ffff0a7224 */ /* 0x000fe200078e0009 */
[----:B------:R-:W-:-:S07]  /*e4a0*/  PRMT R90, R89, 0x7632, R90 ;  /* 0x00007632595a7816 */ /* 0x000fce000000005a */
.L_x_1492:
[----:B------:R-:W-:Y:S05]  /*e4b0*/  BSYNC.RECONVERGENT B1 ;  /* 0x0000000000017941 */ /* 0x000fea0003800200 */
.L_x_1490:
        /* <DEDUP_REMOVED lines=11> */
.L_x_1494:
[----:B------:R-:W-:Y:S01]  /*e570*/  IMAD.MOV.U32 R2, RZ, RZ, R73 ;  /* 0x000000ffff027224 */ /* 0x000fe200078e0049 */
[----:B------:R-:W-:Y:S01]  /*e580*/  PRMT R70, R70, 0x5410, R75 ;  /* 0x0000541046467816 */ /* 0x000fe2000000004b */
[----:B------:R-:W-:Y:S01]  /*e590*/  IMAD.MOV.U32 R9, RZ, RZ, R8 ;  /* 0x000000ffff097224 */ /* 0x000fe200078e0008 */
[----:B------:R-:W-:-:S07]  /*e5a0*/  PRMT R89, R89, 0x5410, R89 ;  /* 0x0000541059597816 */ /* 0x000fce0000000059 */
.L_x_1495:
[----:B------:R-:W-:Y:S05]  /*e5b0*/  BSYNC.RECONVERGENT B1 ;  /* 0x0000000000017941 */ /* 0x000fea0003800200 */
.L_x_1493:
        /* <DEDUP_REMOVED lines=11> */
.L_x_1497:
[----:B------:R-:W-:Y:S01]  /*e670*/  IMAD.MOV.U32 R73, RZ, RZ, R2 ;  /* 0x000000ffff497224 */ /* 0x000fe200078e0002 */
[----:B------:R-:W-:Y:S01]  /*e680*/  PRMT R74, R74, 0x7610, R70 ;  /* 0x000076104a4a7816 */ /* 0x000fe20000000046 */
[----:B------:R-:W-:Y:S01]  /*e690*/  IMAD.MOV.U32 R8, RZ, RZ, R7 ;  /* 0x000000ffff087224 */ /* 0x000fe200078e0007 */
[----:B------:R-:W-:-:S07]  /*e6a0*/  PRMT R89, R88, 0x7632, R89 ;  /* 0x0000763258597816 */ /* 0x000fce0000000059 */
.L_x_1498:
[----:B------:R-:W-:Y:S05]  /*e6b0*/  BSYNC.RECONVERGENT B1 ;  /* 0x0000000000017941 */ /* 0x000fea0003800200 */
.L_x_1496:
        /* <DEDUP_REMOVED lines=11> */
.L_x_1500:
[----:B------:R-:W-:Y:S01]  /*e770*/  IMAD.MOV.U32 R2, RZ, RZ, R73 ;  /* 0x000000ffff027224 */ /* 0x000fe200078e0049 */
[----:B------:R-:W-:Y:S01]  /*e780*/  PRMT R70, R70, 0x7610, R74 ;  /* 0x0000761046467816 */ /* 0x000fe2000000004a */
[----:B------:R-:W-:Y:S01]  /*e790*/  IMAD.MOV.U32 R7, RZ, RZ, R6 ;  /* 0x000000ffff077224 */ /* 0x000fe200078e0006 */
[----:B------:R-:W-:-:S07]  /*e7a0*/  PRMT R88, R88, 0x5410, R88 ;  /* 0x0000541058587816 */ /* 0x000fce0000000058 */
.L_x_1501:
[----:B------:R-:W-:Y:S05]  /*e7b0*/  BSYNC.RECONVERGENT B1 ;  /* 0x0000000000017941 */ /* 0x000fea0003800200 */
.L_x_1499:
        /* <DEDUP_REMOVED lines=11> */
.L_x_1503:
[----:B------:R-:W-:Y:S01]  /*e870*/  IMAD.MOV.U32 R73, RZ, RZ, R2 ;  /* 0x000000ffff497224 */ /* 0x000fe200078e0002 */
[----:B------:R-:W-:Y:S01]  /*e880*/  PRMT R74, R74, 0x7610, R70 ;  /* 0x000076104a4a7816 */ /* 0x000fe20000000046 */
[----:B------:R-:W-:Y:S01]  /*e890*/  IMAD.MOV.U32 R6, RZ, RZ, R5 ;  /* 0x000000ffff067224 */ /* 0x000fe200078e0005 */
[----:B------:R-:W-:-:S07]  /*e8a0*/  PRMT R88, R122, 0x7632, R88 ;  /* 0x000076327a587816 */ /* 0x000fce0000000058 */
.L_x_1504:
[----:B------:R-:W-:Y:S05]  /*e8b0*/  BSYNC.RECONVERGENT B1 ;  /* 0x0000000000017941 */ /* 0x000fea0003800200 */
.L_x_1502:
        /* <DEDUP_REMOVED lines=11> */
.L_x_1506:
[----:B------:R-:W-:Y:S01]  /*e970*/  IMAD.MOV.U32 R2, RZ, RZ, R73 ;  /* 0x000000ffff027224 */ /* 0x000fe200078e0049 */
[----:B------:R-:W-:Y:S01]  /*e980*/  PRMT R75, R74, 0x7632, R75 ;  /* 0x000076324a4b7816 */ /* 0x000fe2000000004b */
[----:B------:R-:W-:Y:S01]  /*e990*/  IMAD.MOV.U32 R5, RZ, RZ, R4 ;  /* 0x000000ffff057224 */ /* 0x000fe200078e0004 */
[----:B------:R-:W-:-:S07]  /*e9a0*/  PRMT R122, R122, 0x5410, R122 ;  /* 0x000054107a7a7816 */ /* 0x000fce000000007a */
.L_x_1507:
[----:B------:R-:W-:Y:S05]  /*e9b0*/  BSYNC.RECONVERGENT B1 ;  /* 0x0000000000017941 */ /* 0x000fea0003800200 */
.L_x_1505:
        /* <DEDUP_REMOVED lines=11> */
.L_x_1509:
[----:B------:R-:W-:Y:S01]  /*ea70*/  IMAD.MOV.U32 R70, RZ, RZ, R2 ;  /* 0x000000ffff467224 */ /* 0x000fe200078e0002 */
[----:B------:R-:W-:Y:S01]  /*ea80*/  PRMT R73, R73, 0x5410, R75 ;  /* 0x0000541049497816 */ /* 0x000fe2000000004b */
[----:B------:R-:W-:Y:S01]  /*ea90*/  IMAD.MOV.U32 R4, RZ, RZ, R3 ;  /* 0x000000ffff047224 */ /* 0x000fe200078e0003 */
[----:B------:R-:W-:-:S07]  /*eaa0*/  PRMT R122, R123, 0x7632, R122 ;  /* 0x000076327b7a7816 */ /* 0x000fce000000007a */
.L_x_1510:
[----:B------:R-:W-:Y:S05]  /*eab0*/  BSYNC.RECONVERGENT B1 ;  /* 0x0000000000017941 */ /* 0x000fea0003800200 */
.L_x_1508:
        /* <DEDUP_REMOVED lines=8> */
[----:B------:R-:W-:-:S13]  /*eb40*/  HSETP2.NEU.OR P0, PT, R73.H1_H1, R74.H0_H0, P0 ;  /* 0x2000004a49007234 */ /* 0x000fda000070dc20 */
[----:B------:R-:W-:Y:S05]  /*eb50*/  @P0 BRA `(.L_x_1513) ;  /* 0x0000000000140947 */ /* 0x000fea0003800000 */
.L_x_1512:
[C-C-:B------:R-:W-:Y:S01]  /*eb60*/  PRMT R123, R73.reuse, 0x5432, R74.reuse ;  /* 0x00005432497b7816 */ /* 0x140fe2000000004a */
[----:B------:R-:W-:Y:S01]  /*eb70*/  IMAD.MOV.U32 R3, RZ, RZ, R71 ;  /* 0x000000ffff037224 */ /* 0x000fe200078e0047 */
[----:B------:R-:W-:Y:S01]  /*eb80*/  PRMT R74, R73, 0x7632, R74 ;  /* 0x00007632494a7816 */ /* 0x000fe2000000004a */
[--C-:B------:R-:W-:Y:S02]  /*eb90*/  IMAD.MOV.U32 R2, RZ, RZ, R70.reuse ;  /* 0x000000ffff027224 */ /* 0x100fe400078e0046 */
[----:B------:R-:W-:-:S07]  /*eba0*/  IMAD.MOV.U32 R71, RZ, RZ, R70 ;  /* 0x000000ffff477224 */ /* 0x000fce00078e0046 */
.L_x_1513:
[----:B------:R-:W-:Y:S05]  /*ebb0*/  BSYNC.RECONVERGENT B1 ;  /* 0x0000000000017941 */ /* 0x000fea0003800200 */
.L_x_1511:
[----:B------:R-:W-:Y:S02]  /*ebc0*/  VIADD R69, R69, 0x4 ;  /* 0x0000000445457836 */ /* 0x000fe40000000000 */
[----:B------:R-:W-:Y:S01]  /*ebd0*/  VIADD R68, R68, 0x2 ;  /* 0x0000000244447836 */ /* 0x000fe20000000000 */
[----:B------:R-:W-:Y:S06]  /*ebe0*/  @P1 BRA `(.L_x_1514) ;  /* 0xffffffc000101947 */ /* 0x000fec000383ffff */
.L_x_1324:
[----:B------:R-:W-:Y:S05]  /*ebf0*/  BSYNC.RECONVERGENT B0 ;  /* 0x0000000000007941 */ /* 0x000fea0003800200 */
.L_x_1323:
        /* <DEDUP_REMOVED lines=199> */
.L_x_1706:
        /* <DEDUP_REMOVED lines=20> */
.L_x_1518:
[----:B------:R-:W-:Y:S01]  /*f9b0*/  IMAD.MOV.U32 R2, RZ, RZ, R65 ;  /* 0x000000ffff027224 */ /* 0x000fe200078e0041 */
[--C-:B------:R-:W-:Y:S01]  /*f9c0*/  PRMT R72, R72, 0x7610, R121.reuse ;  /* 0x0000761048487816 */ /* 0x100fe20000000079 */
[----:B------:R-:W-:Y:S01]  /*f9d0*/  IMAD.MOV.U32 R65, RZ, RZ, R64 ;  /* 0x000000ffff417224 */ /* 0x000fe200078e0040 */
[----:B------:R-:W-:-:S07]  /*f9e0*/  PRMT R121, R121, 0x5410, R121 ;  /* 0x0000541079797816 */ /* 0x000fce0000000079 */
.L_x_1519:
[----:B------:R-:W-:Y:S05]  /*f9f0*/  BSYNC.RECONVERGENT B1 ;  /* 0x0000000000017941 */ /* 0x000fea0003800200 */
.L_x_1517:
        /* <DEDUP_REMOVED lines=11> */
.L_x_1521:
[----:B------:R-:W-:Y:S01]  /*fab0*/  IMAD.MOV.U32 R69, RZ, RZ, R2 ;  /* 0x000000ffff457224 */ /* 0x000fe200078e0002 */
[----:B------:R-:W-:Y:S01]  /*fac0*/  PRMT R73, R73, 0x7610, R72 ;  /* 0x0000761049497816 */ /* 0x000fe20000000048 */
[----:B------:R-:W-:Y:S01]  /*fad0*/  IMAD.MOV.U32 R64, RZ, RZ, R63 ;  /* 0x000000ffff407224 */ /* 0x000fe200078e003f */
[----:B------:R-:W-:-:S07]  /*fae0*/  PRMT R121, R120, 0x7632, R121 ;  /* 0x0000763278797816 */ /* 0x000fce0000000079 */
.L_x_1522:
[----:B------:R-:W-:Y:S05]  /*faf0*/  BSYNC.RECONVERGENT B1 ;  /* 0x0000000000017941 */ /* 0x000fea0003800200 */
.L_x_1520:
        /* <DEDUP_REMOVED lines=11> */
.L_x_1524:
[----:B------:R-:W-:Y:S01]  /*fbb0*/  IMAD.MOV.U32 R2, RZ, RZ, R69 ;  /* 0x000000ffff027224 */ /* 0x000fe200078e0045 */
[----:B------:R-:W-:Y:S01]  /*fbc0*/  PRMT R72, R73, 0x7632, R72 ;  /* 0x0000763249487816 */ /* 0x000fe20000000048 */
[----:B------:R-:W-:Y:S01]  /*fbd0*/  IMAD.MOV.U32 R63, RZ, RZ, R62 ;  /* 0x000000ffff3f7224 */ /* 0x000fe200078e003e */
[----:B------:R-:W-:-:S07]  /*fbe0*/  PRMT R120, R120, 0x5410, R120 ;  /* 0x0000541078787816 */ /* 0x000fce0000000078 */
.L_x_1525:
[----:B------:R-:W-:Y:S05]  /*fbf0*/  BSYNC.RECONVERGENT B1 ;  /* 0x0000000000017941 */ /* 0x000fea0003800200 */
.L_x_1523:
        /* <DEDUP_REMOVED lines=11> */
.L_x_1527:
[----:B------:R-:W-:Y:S01]  /*fcb0*/  IMAD.MOV.U32 R69, RZ, RZ, R2 ;  /* 0x000000ffff457224 */ /* 0x000fe200078e0002 */
[----:B------:R-:W-:Y:S01]  /*fcc0*/  PRMT R74, R72, 0x7610, R74 ;  /* 0x00007610484a7816 */ /* 0x000fe2000000004a */
[----:B------:R-:W-:Y:S01]  /*fcd0*/  IMAD.MOV.U32 R62, RZ, RZ, R61 ;  /* 0x000000ffff3e7224 */ /* 0x000fe200078e003d */
[----:B------:R-:W-:-:S07]  /*fce0*/  PRMT R120, R119, 0x7632, R120 ;  /* 0x0000763277787816 */ /* 0x000fce0000000078 */
.L_x_1528:
[----:B------:R-:W-:Y:S05]  /*fcf0*/  BSYNC.RECONVERGENT B1 ;  /* 0x0000000000017941 */ /* 0x000fea0003800200 */
.L_x_1526:
        /* <DEDUP_REMOVED lines=11> */
.L_x_1530:
[----:B------:R-:W-:Y:S01]  /*fdb0*/  IMAD.MOV.U32 R2, RZ, RZ, R69 ;  /* 0x000000ffff027224 */ /* 0x000fe200078e0045 */
[----:B------:R-:W-:Y:S01]  /*fdc0*/  PRMT R72, R72, 0x5410, R74 ;  /* 0x0000541048487816 */ /* 0x000fe2000000004a */
[----:B------:R-:W-:Y:S01]  /*fdd0*/  IMAD.MOV.U32 R61, RZ, RZ, R60 ;  /* 0x000000ffff3d7224 */ /* 0x000fe200078e003c */
[----:B------:R-:W-:-:S07]  /*fde0*/  PRMT R119, R119, 0x5410, R119 ;  /* 0x0000541077777816 */ /* 0x000fce0000000077 */
.L_x_1531:
[----:B------:R-:W-:Y:S05]  /*fdf0*/  BSYNC.RECONVERGENT B1 ;  /* 0x0000000000017941 */ /* 0x000fea0003800200 */
.L_x_1529:
        /* <DEDUP_REMOVED lines=11> */
.L_x_1533:
[----:B------:R-:W-:Y:S01]  /*feb0*/  IMAD.MOV.U32 R69, RZ, RZ, R2 ;  /* 0x000000ffff457224 */ /* 0x000fe200078e0002 */
[----:B------:R-:W-:Y:S01]  /*fec0*/  PRMT R73, R73, 0x7610, R72 ;  /* 0x0000761049497816 */ /* 0x000fe20000000048 */
[----:B------:R-:W-:Y:S01]  /*fed0*/  IMAD.MOV.U32 R60, RZ, RZ, R59 ;  /* 0x000000ffff3c7224 */ /* 0x000fe200078e003b */
[----:B------:R-:W-:-:S07]  /*fee0*/  PRMT R119, R118, 0x7632, R119 ;  /* 0x0000763276777816 */ /* 0x000fce0000000077 */
.L_x_1534:
[----:B------:R-:W-:Y:S05]  /*fef0*/  BSYNC.RECONVERGENT B1 ;  /* 0x0000000000017941 */ /* 0x000fea0003800200 */
.L_x_1532:
        /* <DEDUP_REMOVED lines=11> */
.L_x_1536:
[----:B------:R-:W-:Y:S01]  /*ffb0*/  IMAD.MOV.U32 R2, RZ, RZ, R69 ;  /* 0x000000ffff027224 */ /* 0x000fe200078e0045 */
[----:B------:R-:W-:Y:S01]  /*ffc0*/  PRMT R72, R73, 0x7632, R72 ;  /* 0x0000763249487816 */ /* 0x000fe20000000048 */
[----:B------:R-:W-:Y:S01]  /*ffd0*/  IMAD.MOV.U32 R59, RZ, RZ, R58 ;  /* 0x000000ffff3b7224 */ /* 0x000fe200078e003a */
[----:B------:R-:W-:-:S07]  /*ffe0*/  PRMT R118, R118, 0x5410, R118 ;  /* 0x0000541076767816 */ /* 0x000fce0000000076 */
.L_x_1537:
[----:B------:R-:W-:Y:S05]  /*fff0*/  BSYNC.RECONVERGENT B1 ;  /* 0x0000000000017941 */ /* 0x000fea0003800200 */
.L_x_1535:
        /* <DEDUP_REMOVED lines=11> */
.L_x_1539:
[----:B------:R-:W-:Y:S01]  /*100b0*/  IMAD.MOV.U32 R69, RZ, RZ, R2 ;  /* 0x000000ffff457224 */ /* 0x000fe200078e0002 */
[----:B------:R-:W-:Y:S01]  /*100c0*/  PRMT R74, R72, 0x7610, R74 ;  /* 0x00007610484a7816 */ /* 0x000fe2000000004a */
[----:B------:R-:W-:Y:S01]  /*100d0*/  IMAD.MOV.U32 R58, RZ, RZ, R57 ;  /* 0x000000ffff3a7224 */ /* 0x000fe200078e0039 */
[----:B------:R-:W-:-:S07]  /*100e0*/  PRMT R118, R117, 0x7632, R118 ;  /* 0x0000763275767816 */ /* 0x000fce0000000076 */
.L_x_1540:
[----:B------:R-:W-:Y:S05]  /*100f0*/  BSYNC.RECONVERGENT B1 ;  /* 0x0000000000017941 */ /* 0x000fea0003800200 */
.L_x_1538:
        /* <DEDUP_REMOVED lines=11> */
.L_x_1542:
[----:B------:R-:W-:Y:S01]  /*101b0*/  IMAD.MOV.U32 R2, RZ, RZ, R69 ;  /* 0x000000ffff027224 */ /* 0x000fe200078e0045 */
[----:B------:R-:W-:Y:S01]  /*101c0*/  PRMT R72, R72, 0x5410, R74 ;  /* 0x0000541048487816 */ /* 0x000fe2000000004a */
[----:B------:R-:W-:Y:S01]  /*101d0*/  IMAD.MOV.U32 R57, RZ, RZ, R56 ;  /* 0x000000ffff397224 */ /* 0x000fe200078e0038 */
[----:B------:R-:W-:-:S07]  /*101e0*/  PRMT R117, R117, 0x5410, R117 ;  /* 0x0000541075757816 */ /* 0x000fce0000000075 */
.L_x_1543:
[----:B------:R-:W-:Y:S05]  /*101f0*/  BSYNC.RECONVERGENT B1 ;  /* 0x0000000000017941 */ /* 0x000fea0003800200 */
.L_x_1541:
        /* <DEDUP_REMOVED lines=11> */
.L_x_1545:
[----:B------:R-:W-:Y:S01]  /*102b0*/  IMAD.MOV.U32 R69, RZ, RZ, R2 ;  /* 0x000000ffff457224 */ /* 0x000fe200078e0002 */
[----:B------:R-:W-:Y:S01]  /*102c0*/  PRMT R73, R73, 0x7610, R72 ;  /* 0x0000761049497816 */ /* 0x000fe20000000048 */
[----:B------:R-:W-:Y:S01]  /*102d0*/  IMAD.MOV.U32 R56, RZ, RZ, R55 ;  /* 0x000000ffff387224 */ /* 0x000fe200078e0037 */
[----:B------:R-:W-:-:S07]  /*102e0*/  PRMT R117, R116, 0x7632, R117 ;  /* 0x0000763274757816 */ /* 0x000fce0000000075 */
.L_x_1546:
[----:B------:R-:W-:Y:S05]  /*102f0*/  BSYNC.RECONVERGENT B1 ;  /* 0x0000000000017941 */ /* 0x000fea0003800200 */
.L_x_1544:
        /* <DEDUP_REMOVED lines=11> */
.L_x_1548:
[----:B------:R-:W-:Y:S01]  /*103b0*/  IMAD.MOV.U32 R2, RZ, RZ, R69 ;  /* 0x000000ffff027224 */ /* 0x000fe200078e0045 */
[----:B------:R-:W-:Y:S01]  /*103c0*/  PRMT R72, R72, 0x7610, R73 ;  /* 0x0000761048487816 */ /* 0x000fe20000000049 */
[----:B------:R-:W-:Y:S01]  /*103d0*/  IMAD.MOV.U32 R55, RZ, RZ, R54 ;  /* 0x000000ffff377224 */ /* 0x000fe200078e0036 */
[----:B------:R-:W-:-:S07]  /*103e0*/  PRMT R116, R116, 0x5410, R116 ;  /* 0x0000541074747816 */ /* 0x000fce0000000074 */
.L_x_1549:
[----:B------:R-:W-:Y:S05]  /*103f0*/  BSYNC.RECONVERGENT B1 ;  /* 0x0000000000017941 */ /* 0x000fea0003800200 */
.L_x_1547:
        /* <DEDUP_REMOVED lines=11> */
.L_x_1551:
[----:B------:R-:W-:Y:S01]  /*104b0*/  IMAD.MOV.U32 R69, RZ, RZ, R2 ;  /* 0x000000ffff457224 */ /* 0x000fe200078e0002 */
[----:B------:R-:W-:Y:S01]  /*104c0*/  PRMT R73, R73, 0x7610, R72 ;  /* 0x0000761049497816 */ /* 0x000fe20000000048 */
[----:B------:R-:W-:Y:S01]  /*104d0*/  IMAD.MOV.U32 R54, RZ, RZ, R53 ;  /* 0x000000ffff367224 */ /* 0x000fe200078e0035 */
[----:B------:R-:W-:-:S07]  /*104e0*/  PRMT R116, R114, 0x7632, R116 ;  /* 0x0000763272747816 */ /* 0x000fce0000000074 */
.L_x_1552:
[----:B------:R-:W-:Y:S05]  /*104f0*/  BSYNC.RECONVERGENT B1 ;  /* 0x0000000000017941 */ /* 0x000fea0003800200 */
.L_x_1550:
        /* <DEDUP_REMOVED lines=11> */
.L_x_1554:
[----:B------:R-:W-:Y:S01]  /*105b0*/  IMAD.MOV.U32 R2, RZ, RZ, R69 ;  /* 0x000000ffff027224 */ /* 0x000fe200078e0045 */
[----:B------:R-:W-:Y:S01]  /*105c0*/  PRMT R72, R72, 0x7610, R73 ;  /* 0x0000761048487816 */ /* 0x000fe20000000049 */
[----:B------:R-:W-:Y:S01]  /*105d0*/  IMAD.MOV.U32 R53, RZ, RZ, R52 ;  /* 0x000000ffff357224 */ /* 0x000fe200078e0034 */
[----:B------:R-:W-:-:S07]  /*105e0*/  PRMT R114, R114, 0x5410, R114 ;  /* 0x0000541072727816 */ /* 0x000fce0000000072 */
.L_x_1555:
[----:B------:R-:W-:Y:S05]  /*105f0*/  BSYNC.RECONVERGENT B1 ;  /* 0x0000000000017941 */ /* 0x000fea0003800200 */
.L_x_1553:
        /* <DEDUP_REMOVED lines=11> */
.L_x_1557:
[----:B------:R-:W-:Y:S01]  /*106b0*/  IMAD.MOV.U32 R69, RZ, RZ, R2 ;  /* 0x000000ffff457224 */ /* 0x000fe200078e0002 */
[----:B------:R-:W-:Y:S01]  /*106c0*/  PRMT R73, R73, 0x7610, R72 ;  /* 0x0000761049497816 */ /* 0x000fe20000000048 */
[----:B------:R-:W-:Y:S01]  /*106d0*/  IMAD.MOV.U32 R52, RZ, RZ, R51 ;  /* 0x000000ffff347224 */ /* 0x000fe200078e0033 */
[----:B------:R-:W-:-:S07]  /*106e0*/  PRMT R114, R112, 0x7632, R114 ;  /* 0x0000763270727816 */ /* 0x000fce0000000072 */
.L_x_1558:
[----:B------:R-:W-:Y:S05]  /*106f0*/  BSYNC.RECONVERGENT B1 ;  /* 0x0000000000017941 */ /* 0x000fea0003800200 */
.L_x_1556:
        /* <DEDUP_REMOVED lines=11> */
.L_x_1560:
[----:B------:R-:W-:Y:S01]  /*107b0*/  IMAD.MOV.U32 R2, RZ, RZ, R69 ;  /* 0x000000ffff027224 */ /* 0x000fe200078e0045 */
[----:B------:R-:W-:Y:S01]  /*107c0*/  PRMT R72, R72, 0x7610, R73 ;  /* 0x0000761048487816 */ /* 0x000fe20000000049 */
[----:B------:R-:W-:Y:S01]  /*107d0*/  IMAD.MOV.U32 R51, RZ, RZ, R50 ;  /* 0x000000ffff337224 */ /* 0x000fe200078e0032 */
[----:B------:R-:W-:-:S07]  /*107e0*/  PRMT R112, R112, 0x5410, R112 ;  /* 0x0000541070707816 */ /* 0x000fce0000000070 */
.L_x_1561:
[----:B------:R-:W-:Y:S05]  /*107f0*/  BSYNC.RECONVERGENT B1 ;  /* 0x0000000000017941 */ /* 0x000fea0003800200 */
.L_x_1559:
        /* <DEDUP_REMOVED lines=11> */
.L_x_1563:
[----:B------:R-:W-:Y:S01]  /*108b0*/  IMAD.MOV.U32 R69, RZ, RZ, R2 ;  /* 0x000000ffff457224 */ /* 0x000fe200078e0002 */
[----:B------:R-:W-:Y:S01]  /*108c0*/  PRMT R73, R73, 0x7610, R72 ;  /* 0x0000761049497816 */ /* 0x000fe20000000048 */
[----:B------:R-:W-:Y:S01]  /*108d0*/  IMAD.MOV.U32 R50, RZ, RZ, R49 ;  /* 0x000000ffff327224 */ /* 0x000fe200078e0031 */
[----:B------:R-:W-:-:S07]  /*108e0*/  PRMT R112, R110, 0x7632, R112 ;  /* 0x000076326e707816 */ /* 0x000fce0000000070 */
.L_x_1564:
[----:B------:R-:W-:Y:S05]  /*108f0*/  BSYNC.RECONVERGENT B1 ;  /* 0x0000000000017941 */ /* 0x000fea0003800200 */
.L_x_1562:
        /* <DEDUP_REMOVED lines=11> */
.L_x_1566:
[----:B------:R-:W-:Y:S01]  /*109b0*/  IMAD.MOV.U32 R2, RZ, RZ, R69 ;  /* 0x000000ffff027224 */ /* 0x000fe200078e0045 */
[----:B------:R-:W-:Y:S01]  /*109c0*/  PRMT R72, R72, 0x7610, R73 ;  /* 0x0000761048487816 */ /* 0x000fe20000000049 */
[----:B------:R-:W-:Y:S01]  /*109d0*/  IMAD.MOV.U32 R49, RZ, RZ, R48 ;  /* 0x000000ffff317224 */ /* 0x000fe200078e0030 */
[----:B------:R-:W-:-:S07]  /*109e0*/  PRMT R110, R110, 0x5410, R110 ;  /* 0x000054106e6e7816 */ /* 0x000fce000000006e */
.L_x_1567:
[----:B------:R-:W-:Y:S05]  /*109f0*/  BSYNC.RECONVERGENT B1 ;  /* 0x0000000000017941 */ /* 0x000fea0003800200 */
.L_x_1565:
        /* <DEDUP_REMOVED lines=11> */
.L_x_1569:
[----:B------:R-:W-:Y:S01]  /*10ab0*/  IMAD.MOV.U32 R69, RZ, RZ, R2 ;  /* 0x000000ffff457224 */ /* 0x000fe200078e0002 */
[----:B------:R-:W-:Y:S01]  /*10ac0*/  PRMT R73, R73, 0x7610, R72 ;  /* 0x0000761049497816 */ /* 0x000fe20000000048 */
[----:B------:R-:W-:Y:S01]  /*10ad0*/  IMAD.MOV.U32 R48, RZ, RZ, R47 ;  /* 0x000000ffff307224 */ /* 0x000fe200078e002f */
[----:B------:R-:W-:-:S07]  /*10ae0*/  PRMT R110, R108, 0x7632, R110 ;  /* 0x000076326c6e7816 */ /* 0x000fce000000006e */
.L_x_1570:
[----:B------:R-:W-:Y:S05]  /*10af0*/  BSYNC.RECONVERGENT B1 ;  /* 0x0000000000017941 */ /* 0x000fea0003800200 */
.L_x_1568:
        /* <DEDUP_REMOVED lines=11> */
.L_x_1572:
[----:B------:R-:W-:Y:S01]  /*10bb0*/  IMAD.MOV.U32 R2, RZ, RZ, R69 ;  /* 0x000000ffff027224 */ /* 0x000fe200078e0045 */
[----:B------:R-:W-:Y:S01]  /*10bc0*/  PRMT R72, R73, 0x7632, R72 ;  /* 0x0000763249487816 */ /* 0x000fe20000000048 */
[----:B------:R-:W-:Y:S01]  /*10bd0*/  IMAD.MOV.U32 R47, RZ, RZ, R46 ;  /* 0x000000ffff2f7224 */ /* 0x000fe200078e002e */
[----:B------:R-:W-:-:S07]  /*10be0*/  PRMT R108, R108, 0x5410, R108 ;  /* 0x000054106c6c7816 */ /* 0x000fce000000006c */
.L_x_1573:
[----:B------:R-:W-:Y:S05]  /*10bf0*/  BSYNC.RECONVERGENT B1 ;  /* 0x0000000000017941 */ /* 0x000fea0003800200 */
.L_x_1571:
        /* <DEDUP_REMOVED lines=11> */
.L_x_1575:
[----:B------:R-:W-:Y:S01]  /*10cb0*/  IMAD.MOV.U32 R69, RZ, RZ, R2 ;  /* 0x000000ffff457224 */ /* 0x000fe200078e0002 */
[----:B------:R-:W-:Y:S01]  /*10cc0*/  PRMT R74, R72, 0x7610, R74 ;  /* 0x00007610484a7816 */ /* 0x000fe2000000004a */
[----:B------:R-:W-:Y:S01]  /*10cd0*/  IMAD.MOV.U32 R46, RZ, RZ, R45 ;  /* 0x000000ffff2e7224 */ /* 0x000fe200078e002d */
[----:B------:R-:W-:-:S07]  /*10ce0*/  PRMT R108, R107, 0x7632, R108 ;  /* 0x000076326b6c7816 */ /* 0x000fce000000006c */
.L_x_1576:
[----:B------:R-:W-:Y:S05]  /*10cf0*/  BSYNC.RECONVERGENT B1 ;  /* 0x0000000000017941 */ /* 0x000fea0003800200 */
.L_x_1574:
        /* <DEDUP_REMOVED lines=11> */
.L_x_1578:
[----:B------:R-:W-:Y:S01]  /*10db0*/  IMAD.MOV.U32 R2, RZ, RZ, R69 ;  /* 0x000000ffff027224 */ /* 0x000fe200078e0045 */
[----:B------:R-:W-:Y:S01]  /*10dc0*/  PRMT R72, R72, 0x5410, R74 ;  /* 0x0000541048487816 */ /* 0x000fe2000000004a */
[----:B------:R-:W-:Y:S01]  /*10dd0*/  IMAD.MOV.U32 R45, RZ, RZ, R44 ;  /* 0x000000ffff2d7224 */ /* 0x000fe200078e002c */
[----:B------:R-:W-:-:S07]  /*10de0*/  PRMT R107, R107, 0x5410, R107 ;  /* 0x000054106b6b7816 */ /* 0x000fce000000006b */
.L_x_1579:
[----:B------:R-:W-:Y:S05]  /*10df0*/  BSYNC.RECONVERGENT B1 ;  /* 0x0000000000017941 */ /* 0x000fea0003800200 */
.L_x_1577:
        /* <DEDUP_REMOVED lines=11> */
.L_x_1581:
[----:B------:R-:W-:Y:S01]  /*10eb0*/  IMAD.MOV.U32 R69, RZ, RZ, R2 ;  /* 0x000000ffff457224 */ /* 0x000fe200078e0002 */
[----:B------:R-:W-:Y:S01]  /*10ec0*/  PRMT R73, R73, 0x7610, R72 ;  /* 0x0000761049497816 */ /* 0x000fe20000000048 */
[----:B------:R-:W-:Y:S01]  /*10ed0*/  IMAD.MOV.U32 R44, RZ, RZ, R43 ;  /* 0x000000ffff2c7224 */ /* 0x000fe200078e002b */
[----:B------:R-:W-:-:S07]  /*10ee0*/  PRMT R107, R106, 0x7632, R107 ;  /* 0x000076326a6b7816 */ /* 0x000fce000000006b */
.L_x_1582:
[----:B------:R-:W-:Y:S05]  /*10ef0*/  BSYNC.RECONVERGENT B1 ;  /* 0x0000000000017941 */ /* 0x000fea0003800200 */
.L_x_1580:
        /* <DEDUP_REMOVED lines=11> */
.L_x_1584:
[----:B------:R-:W-:Y:S01]  /*10fb0*/  IMAD.MOV.U32 R2, RZ, RZ, R69 ;  /* 0x000000ffff027224 */ /* 0x000fe200078e0045 */
[----:B------:R-:W-:Y:S01]  /*10fc0*/  PRMT R72, R73, 0x7632, R72 ;  /* 0x0000763249487816 */ /* 0x000fe20000000048 */
[----:B------:R-:W-:Y:S01]  /*10fd0*/  IMAD.MOV.U32 R43, RZ, RZ, R42 ;  /* 0x000000ffff2b7224 */ /* 0x000fe200078e002a */
[----:B------:R-:W-:-:S07]  /*10fe0*/  PRMT R106, R106, 0x5410, R106 ;  /* 0x000054106a6a7816 */ /* 0x000fce000000006a */
.L_x_1585:
[----:B------:R-:W-:Y:S05]  /*10ff0*/  BSYNC.RECONVERGENT B1 ;  /* 0x0000000000017941 */ /* 0x000fea0003800200 */
.L_x_1583:
        /* <DEDUP_REMOVED lines=11> */
.L_x_1587:
[----:B------:R-:W-:Y:S01]  /*110b0*/  IMAD.MOV.U32 R69, RZ, RZ, R2 ;  /* 0x000000ffff457224 */ /* 0x000fe200078e0002 */
[----:B------:R-:W-:Y:S01]  /*110c0*/  PRMT R74, R72, 0x7610, R74 ;  /* 0x00007610484a7816 */ /* 0x000fe2000000004a */
[----:B------:R-:W-:Y:S01]  /*110d0*/  IMAD.MOV.U32 R42, RZ, RZ, R41 ;  /* 0x000000ffff2a7224 */ /* 0x000fe200078e0029 */
[----:B------:R-:W-:-:S07]  /*110e0*/  PRMT R106, R105, 0x7632, R106 ;  /* 0x00007632696a7816 */ /* 0x000fce000000006a */
.L_x_1588:
[----:B------:R-:W-:Y:S05]  /*110f0*/  BSYNC.RECONVERGENT B1 ;  /* 0x0000000000017941 */ /* 0x000fea0003800200 */
.L_x_1586:
        /* <DEDUP_REMOVED lines=11> */
.L_x_1590:
[----:B------:R-:W-:Y:S01]  /*111b0*/  IMAD.MOV.U32 R2, RZ, RZ, R69 ;  /* 0x000000ffff027224 */ /* 0x000fe200078e0045 */
[----:B------:R-:W-:Y:S01]  /*111c0*/  PRMT R72, R72, 0x5410, R74 ;  /* 0x0000541048487816 */ /* 0x000fe2000000004a */
[----:B------:R-:W-:Y:S01]  /*111d0*/  IMAD.MOV.U32 R41, RZ, RZ, R40 ;  /* 0x000000ffff297224 */ /* 0x000fe200078e0028 */
[----:B------:R-:W-:-:S07]  /*111e0*/  PRMT R105, R105, 0x5410, R105 ;  /* 0x0000541069697816 */ /* 0x000fce0000000069 */
.L_x_1591:
[----:B------:R-:W-:Y:S05]  /*111f0*/  BSYNC.RECONVERGENT B1 ;  /* 0x0000000000017941 */ /* 0x000fea0003800200 */
.L_x_1589:
        /* <DEDUP_REMOVED lines=11> */
.L_x_1593:
[----:B------:R-:W-:Y:S01]  /*112b0*/  IMAD.MOV.U32 R69, RZ, RZ, R2 ;  /* 0x000000ffff457224 */ /* 0x000fe200078e0002 */
[----:B------:R-:W-:Y:S01]  /*112c0*/  PRMT R73, R73, 0x7610, R72 ;  /* 0x0000761049497816 */ /* 0x000fe20000000048 */
[----:B------:R-:W-:Y:S01]  /*112d0*/  IMAD.MOV.U32 R40, RZ, RZ, R39 ;  /* 0x000000ffff287224 */ /* 0x000fe200078e0027 */
[----:B------:R-:W-:-:S07]  /*112e0*/  PRMT R105, R104, 0x7632, R105 ;  /* 0x0000763268697816 */ /* 0x000fce0000000069 */
.L_x_1594:
[----:B------:R-:W-:Y:S05]  /*112f0*/  BSYNC.RECONVERGENT B1 ;  /* 0x0000000000017941 */ /* 0x000fea0003800200 */
.L_x_1592:
        /* <DEDUP_REMOVED lines=11> */
.L_x_1596:
[----:B------:R-:W-:Y:S01]  /*113b0*/  IMAD.MOV.U32 R2, RZ, RZ, R69 ;  /* 0x000000ffff027224 */ /* 0x000fe200078e0045 */
[----:B------:R-:W-:Y:S01]  /*113c0*/  PRMT R72, R73, 0x7632, R72 ;  /* 0x0000763249487816 */ /* 0x000fe20000000048 */
[----:B------:R-:W-:Y:S01]  /*113d0*/  IMAD.MOV.U32 R39, RZ, RZ, R38 ;  /* 0x000000ffff277224 */ /* 0x000fe200078e0026 */
[----:B------:R-:W-:-:S07]  /*113e0*/  PRMT R104, R104, 0x5410, R104 ;  /* 0x0000541068687816 */ /* 0x000fce0000000068 */
.L_x_1597:
[----:B------:R-:W-:Y:S05]  /*113f0*/  BSYNC.RECONVERGENT B1 ;  /* 0x0000000000017941 */ /* 0x000fea0003800200 */
.L_x_1595:
        /* <DEDUP_REMOVED lines=11> */
.L_x_1599:
[----:B------:R-:W-:Y:S01]  /*114b0*/  IMAD.MOV.U32 R69, RZ, RZ, R2 ;  /* 0x000000ffff457224 */ /* 0x000fe200078e0002 */
[----:B------:R-:W-:Y:S01]  /*114c0*/  PRMT R74, R72, 0x7610, R74 ;  /* 0x00007610484a7816 */ /* 0x000fe2000000004a */
[----:B------:R-:W-:Y:S01]  /*114d0*/  IMAD.MOV.U32 R38, RZ, RZ, R37 ;  /* 0x000000ffff267224 */ /* 0x000fe200078e0025 */
[----:B------:R-:W-:-:S07]  /*114e0*/  PRMT R104, R103, 0x7632, R104 ;  /* 0x0000763267687816 */ /* 0x000fce0000000068 */
.L_x_1600:
[----:B------:R-:W-:Y:S05]  /*114f0*/  BSYNC.RECONVERGENT B1 ;  /* 0x0000000000017941 */ /* 0x000fea0003800200 */
.L_x_1598:
        /* <DEDUP_REMOVED lines=11> */
.L_x_1602:
[----:B------:R-:W-:Y:S01]  /*115b0*/  IMAD.MOV.U32 R2, RZ, RZ, R69 ;  /* 0x000000ffff027224 */ /* 0x000fe200078e0045 */
[----:B------:R-:W-:Y:S01]  /*115c0*/  PRMT R72, R72, 0x5410, R74 ;  /* 0x0000541048487816 */ /* 0x000fe2000000004a */
[----:B------:R-:W-:Y:S01]  /*115d0*/  IMAD.MOV.U32 R37, RZ, RZ, R36 ;  /* 0x000000ffff257224 */ /* 0x000fe200078e0024 */
[----:B------:R-:W-:-:S07]  /*115e0*/  PRMT R103, R103, 0x5410, R103 ;  /* 0x0000541067677816 */ /* 0x000fce0000000067 */
.L_x_1603:
[----:B------:R-:W-:Y:S05]  /*115f0*/  BSYNC.RECONVERGENT B1 ;  /* 0x0000000000017941 */ /* 0x000fea0003800200 */
.L_x_1601:
        /* <DEDUP_REMOVED lines=11> */
.L_x_1605:
[----:B------:R-:W-:Y:S01]  /*116b0*/  IMAD.MOV.U32 R69, RZ, RZ, R2 ;  /* 0x000000ffff457224 */ /* 0x000fe200078e0002 */
[----:B------:R-:W-:Y:S01]  /*116c0*/  PRMT R73, R73, 0x7610, R72 ;  /* 0x0000761049497816 */ /* 0x000fe20000000048 */
[----:B------:R-:W-:Y:S01]  /*116d0*/  IMAD.MOV.U32 R36, RZ, RZ, R35 ;  /* 0x000000ffff247224 */ /* 0x000fe200078e0023 */
[----:B------:R-:W-:-:S07]  /*116e0*/  PRMT R103, R102, 0x7632, R103 ;  /* 0x0000763266677816 */ /* 0x000fce0000000067 */
.L_x_1606:
[----:B------:R-:W-:Y:S05]  /*116f0*/  BSYNC.RECONVERGENT B1 ;  /* 0x0000000000017941 */ /* 0x000fea0003800200 */
.L_x_1604:
        /* <DEDUP_REMOVED lines=11> */
.L_x_1608:
[----:B------:R-:W-:Y:S01]  /*117b0*/  IMAD.MOV.U32 R2, RZ, RZ, R69 ;  /* 0x000000ffff027224 */ /* 0x000fe200078e0045 */
[----:B------:R-:W-:Y:S01]  /*117c0*/  PRMT R72, R73, 0x7632, R72 ;  /* 0x0000763249487816 */ /* 0x000fe20000000048 */
[----:B------:R-:W-:Y:S01]  /*117d0*/  IMAD.MOV.U32 R35, RZ, RZ, R34 ;  /* 0x000000ffff237224 */ /* 0x000fe200078e0022 */
[----:B------:R-:W-:-:S07]  /*117e0*/  PRMT R102, R102, 0x5410, R102 ;  /* 0x0000541066667816 */ /* 0x000fce0000000066 */
.L_x_1609:
[----:B------:R-:W-:Y:S05]  /*117f0*/  BSYNC.RECONVERGENT B1 ;  /* 0x0000000000017941 */ /* 0x000fea0003800200 */
.L_x_1607:
        /* <DEDUP_REMOVED lines=11> */
.L_x_1611:
[----:B------:R-:W-:Y:S01]  /*118b0*/  IMAD.MOV.U32 R69, RZ, RZ, R2 ;  /* 0x000000ffff457224 */ /* 0x000fe200078e0002 */
[----:B------:R-:W-:Y:S01]  /*118c0*/  PRMT R74, R72, 0x7610, R74 ;  /* 0x00007610484a7816 */ /* 0x000fe2000000004a */
[----:B------:R-:W-:Y:S01]  /*118d0*/  IMAD.MOV.U32 R34, RZ, RZ, R33 ;  /* 0x000000ffff227224 */ /* 0x000fe200078e0021 */
[----:B------:R-:W-:-:S07]  /*118e0*/  PRMT R102, R101, 0x7632, R102 ;  /* 0x0000763265667816 */ /* 0x000fce0000000066 */
.L_x_1612:
[----:B------:R-:W-:Y:S05]  /*118f0*/  BSYNC.RECONVERGENT B1 ;  /* 0x0000000000017941 */ /* 0x000fea0003800200 */
.L_x_1610:
        /* <DEDUP_REMOVED lines=11> */
.L_x_1614:
[----:B------:R-:W-:Y:S01]  /*119b0*/  IMAD.MOV.U32 R2, RZ, RZ, R69 ;  /* 0x000000ffff027224 */ /* 0x000fe200078e0045 */
[----:B------:R-:W-:Y:S01]  /*119c0*/  PRMT R72, R72, 0x5410, R74 ;  /* 0x0000541048487816 */ /* 0x000fe2000000004a */
[----:B------:R-:W-:Y:S01]  /*119d0*/  IMAD.MOV.U32 R33, RZ, RZ, R32 ;  /* 0x000000ffff217224 */ /* 0x000fe200078e0020 */
[----:B------:R-:W-:-:S07]  /*119e0*/  PRMT R101, R101, 0x5410, R101 ;  /* 0x0000541065657816 */ /* 0x000fce0000000065 */
.L_x_1615:
[----:B------:R-:W-:Y:S05]  /*119f0*/  BSYNC.RECONVERGENT B1 ;  /* 0x0000000000017941 */ /* 0x000fea0003800200 */
.L_x_1613:
        /* <DEDUP_REMOVED lines=11> */
.L_x_1617:
[----:B------:R-:W-:Y:S01]  /*11ab0*/  IMAD.MOV.U32 R69, RZ, RZ, R2 ;  /* 0x000000ffff457224 */ /* 0x000fe200078e0002 */
[----:B------:R-:W-:Y:S01]  /*11ac0*/  PRMT R73, R73, 0x7610, R72 ;  /* 0x0000761049497816 */ /* 0x000fe20000000048 */
[----:B------:R-:W-:Y:S01]  /*11ad0*/  IMAD.MOV.U32 R32, RZ, RZ, R31 ;  /* 0x000000ffff207224 */ /* 0x000fe200078e001f */
[----:B------:R-:W-:-:S07]  /*11ae0*/  PRMT R101, R100, 0x7632, R101 ;  /* 0x0000763264657816 */ /* 0x000fce0000000065 */
.L_x_1618:
[----:B------:R-:W-:Y:S05]  /*11af0*/  BSYNC.RECONVERGENT B1 ;  /* 0x0000000000017941 */ /* 0x000fea0003800200 */
.L_x_1616:
        /* <DEDUP_REMOVED lines=11> */
.L_x_1620:
[----:B------:R-:W-:Y:S01]  /*11bb0*/  IMAD.MOV.U32 R2, RZ, RZ, R69 ;  /* 0x000000ffff027224 */ /* 0x000fe200078e0045 */
[----:B------:R-:W-:Y:S01]  /*11bc0*/  PRMT R72, R73, 0x7632, R72 ;  /* 0x0000763249487816 */ /* 0x000fe20000000048 */
[----:B------:R-:W-:Y:S01]  /*11bd0*/  IMAD.MOV.U32 R31, RZ, RZ, R30 ;  /* 0x000000ffff1f7224 */ /* 0x000fe200078e001e */
[----:B------:R-:W-:-:S07]  /*11be0*/  PRMT R100, R100, 0x5410, R100 ;  /* 0x0000541064647816 */ /* 0x000fce0000000064 */
.L_x_1621:
[----:B------:R-:W-:Y:S05]  /*11bf0*/  BSYNC.RECONVERGENT B1 ;  /* 0x0000000000017941 */ /* 0x000fea0003800200 */
.L_x_1619:
        /* <DEDUP_REMOVED lines=11> */
.L_x_1623:
[----:B------:R-:W-:Y:S01]  /*11cb0*/  IMAD.MOV.U32 R69, RZ, RZ, R2 ;  /* 0x000000ffff457224 */ /* 0x000fe200078e0002 */
[----:B------:R-:W-:Y:S01]  /*11cc0*/  PRMT R74, R72, 0x7610, R74 ;  /* 0x00007610484a7816 */ /* 0x000fe2000000004a */
[----:B------:R-:W-:Y:S01]  /*11cd0*/  IMAD.MOV.U32 R30, RZ, RZ, R29 ;  /* 0x000000ffff1e7224 */ /* 0x000fe200078e001d */
[----:B------:R-:W-:-:S07]  /*11ce0*/  PRMT R100, R99, 0x7632, R100 ;  /* 0x0000763263647816 */ /* 0x000fce0000000064 */
.L_x_1624:
[----:B------:R-:W-:Y:S05]  /*11cf0*/  BSYNC.RECONVERGENT B1 ;  /* 0x0000000000017941 */ /* 0x000fea0003800200 */
.L_x_1622:
        /* <DEDUP_REMOVED lines=11> */
.L_x_1626:
[----:B------:R-:W-:Y:S01]  /*11db0*/  IMAD.MOV.U32 R2, RZ, RZ, R69 ;  /* 0x000000ffff027224 */ /* 0x000fe200078e0045 */
[----:B------:R-:W-:Y:S01]  /*11dc0*/  PRMT R72, R72, 0x5410, R74 ;  /* 0x0000541048487816 */ /* 0x000fe2000000004a */
[----:B------:R-:W-:Y:S01]  /*11dd0*/  IMAD.MOV.U32 R29, RZ, RZ, R28 ;  /* 0x000000ffff1d7224 */ /* 0x000fe200078e001c */
[----:B------:R-:W-:-:S07]  /*11de0*/  PRMT R99, R99, 0x5410, R99 ;  /* 0x0000541063637816 */ /* 0x000fce0000000063 */
.L_x_1627:
[----:B------:R-:W-:Y:S05]  /*11df0*/  BSYNC.RECONVERGENT B1 ;  /* 0x0000000000017941 */ /* 0x000fea0003800200 */
.L_x_1625:
        /* <DEDUP_REMOVED lines=11> */
.L_x_1629:
[----:B------:R-:W-:Y:S01]  /*11eb0*/  IMAD.MOV.U32 R69, RZ, RZ, R2 ;  /* 0x000000ffff457224 */ /* 0x000fe200078e0002 */
[----:B------:R-:W-:Y:S01]  /*11ec0*/  PRMT R73, R73, 0x7610, R72 ;  /* 0x0000761049497816 */ /* 0x000fe20000000048 */
[----:B------:R-:W-:Y:S01]  /*11ed0*/  IMAD.MOV.U32 R28, RZ, RZ, R27 ;  /* 0x000000ffff1c7224 */ /* 0x000fe200078e001b */
[----:B------:R-:W-:-:S07]  /*11ee0*/  PRMT R99, R98, 0x7632, R99 ;  /* 0x0000763262637816 */ /* 0x000fce0000000063 */
.L_x_1630:
[----:B------:R-:W-:Y:S05]  /*11ef0*/  BSYNC.RECONVERGENT B1 ;  /* 0x0000000000017941 */ /* 0x000fea0003800200 */
.L_x_1628:
        /* <DEDUP_REMOVED lines=11> */
.L_x_1632:
[----:B------:R-:W-:Y:S01]  /*11fb0*/  IMAD.MOV.U32 R2, RZ, RZ, R69 ;  /* 0x000000ffff027224 */ /* 0x000fe200078e0045 */
[----:B------:R-:W-:Y:S01]  /*11fc0*/  PRMT R72, R73, 0x7632, R72 ;  /* 0x0000763249487816 */ /* 0x000fe20000000048 */
[----:B------:R-:W-:Y:S01]  /*11fd0*/  IMAD.MOV.U32 R27, RZ, RZ, R26 ;  /* 0x000000ffff1b7224 */ /* 0x000fe200078e001a */
[----:B------:R-:W-:-:S07]  /*11fe0*/  PRMT R98, R98, 0x5410, R98 ;  /* 0x0000541062627816 */ /* 0x000fce0000000062 */
.L_x_1633:
[----:B------:R-:W-:Y:S05]  /*11ff0*/  BSYNC.RECONVERGENT B1 ;  /* 0x0000000000017941 */ /* 0x000fea0003800200 */
.L_x_1631:
        /* <DEDUP_REMOVED lines=11> */
.L_x_1635:
[----:B------:R-:W-:Y:S01]  /*120b0*/  IMAD.MOV.U32 R69, RZ, RZ, R2 ;  /* 0x000000ffff457224 */ /* 0x000fe200078e0002 */
[----:B------:R-:W-:Y:S01]  /*120c0*/  PRMT R74, R72, 0x7610, R74 ;  /* 0x00007610484a7816 */ /* 0x000fe2000000004a */
[----:B------:R-:W-:Y:S01]  /*120d0*/  IMAD.MOV.U32 R26, RZ, RZ, R25 ;  /* 0x000000ffff1a7224 */ /* 0x000fe200078e0019 */
[----:B------:R-:W-:-:S07]  /*120e0*/  PRMT R98, R97, 0x7632, R98 ;  /* 0x0000763261627816 */ /* 0x000fce0000000062 */
.L_x_1636:
[----:B------:R-:W-:Y:S05]  /*120f0*/  BSYNC.RECONVERGENT B1 ;  /* 0x0000000000017941 */ /* 0x000fea0003800200 */
.L_x_1634:
        /* <DEDUP_REMOVED lines=11> */
.L_x_1638:
[----:B------:R-:W-:Y:S01]  /*121b0*/  IMAD.MOV.U32 R2, RZ, RZ, R69 ;  /* 0x000000ffff027224 */ /* 0x000fe200078e0045 */
[----:B------:R-:W-:Y:S01]  /*121c0*/  PRMT R72, R72, 0x5410, R74 ;  /* 0x0000541048487816 */ /* 0x000fe2000000004a */
[----:B------:R-:W-:Y:S01]  /*121d0*/  IMAD.MOV.U32 R25, RZ, RZ, R24 ;  /* 0x000000ffff197224 */ /* 0x000fe200078e0018 */
[----:B------:R-:W-:-:S07]  /*121e0*/  PRMT R97, R97, 0x5410, R97 ;  /* 0x0000541061617816 */ /* 0x000fce0000000061 */
.L_x_1639:
[----:B------:R-:W-:Y:S05]  /*121f0*/  BSYNC.RECONVERGENT B1 ;  /* 0x0000000000017941 */ /* 0x000fea0003800200 */
.L_x_1637:
        /* <DEDUP_REMOVED lines=11> */
.L_x_1641:
[----:B------:R-:W-:Y:S01]  /*122b0*/  IMAD.MOV.U32 R69, RZ, RZ, R2 ;  /* 0x000000ffff457224 */ /* 0x000fe200078e0002 */
[----:B------:R-:W-:Y:S01]  /*122c0*/  PRMT R73, R73, 0x7610, R72 ;  /* 0x0000761049497816 */ /* 0x000fe20000000048 */
[----:B------:R-:W-:Y:S01]  /*122d0*/  IMAD.MOV.U32 R24, RZ, RZ, R23 ;  /* 0x000000ffff187224 */ /* 0x000fe200078e0017 */
[----:B------:R-:W-:-:S07]  /*122e0*/  PRMT R97, R96, 0x7632, R97 ;  /* 0x0000763260617816 */ /* 0x000fce0000000061 */
.L_x_1642:
[----:B------:R-:W-:Y:S05]  /*122f0*/  BSYNC.RECONVERGENT B1 ;  /* 0x0000000000017941 */ /* 0x000fea0003800200 */
.L_x_1640:
        /* <DEDUP_REMOVED lines=11> */
.L_x_1644:
[----:B------:R-:W-:Y:S01]  /*123b0*/  IMAD.MOV.U32 R2, RZ, RZ, R69 ;  /* 0x000000ffff027224 */ /* 0x000fe200078e0045 */
[----:B------:R-:W-:Y:S01]  /*123c0*/  PRMT R72, R73, 0x7632, R72 ;  /* 0x0000763249487816 */ /* 0x000fe20000000048 */
[----:B------:R-:W-:Y:S01]  /*123d0*/  IMAD.MOV.U32 R23, RZ, RZ, R22 ;  /* 0x000000ffff177224 */ /* 0x000fe200078e0016 */
[----:B------:R-:W-:-:S07]  /*123e0*/  PRMT R96, R96, 0x5410, R96 ;  /* 0x0000541060607816 */ /* 0x000fce0000000060 */
.L_x_1645:
[----:B------:R-:W-:Y:S05]  /*123f0*/  BSYNC.RECONVERGENT B1 ;  /* 0x0000000000017941 */ /* 0x000fea0003800200 */
.L_x_1643:
        /* <DEDUP_REMOVED lines=11> */
.L_x_1647:
[----:B------:R-:W-:Y:S01]  /*124b0*/  IMAD.MOV.U32 R69, RZ, RZ, R2 ;  /* 0x000000ffff457224 */ /* 0x000fe200078e0002 */
[----:B------:R-:W-:Y:S01]  /*124c0*/  PRMT R74, R72, 0x7610, R74 ;  /* 0x00007610484a7816 */ /* 0x000fe2000000004a */
[----:B------:R-:W-:Y:S01]  /*124d0*/  IMAD.MOV.U32 R22, RZ, RZ, R21 ;  /* 0x000000ffff167224 */ /* 0x000fe200078e0015 */
[----:B------:R-:W-:-:S07]  /*124e0*/  PRMT R96, R95, 0x7632, R96 ;  /* 0x000076325f607816 */ /* 0x000fce0000000060 */
.L_x_1648:
[----:B------:R-:W-:Y:S05]  /*124f0*/  BSYNC.RECONVERGENT B1 ;  /* 0x0000000000017941 */ /* 0x000fea0003800200 */
.L_x_1646:
        /* <DEDUP_REMOVED lines=11> */
.L_x_1650:
[----:B------:R-:W-:Y:S01]  /*125b0*/  IMAD.MOV.U32 R2, RZ, RZ, R69 ;  /* 0x000000ffff027224 */ /* 0x000fe200078e0045 */
[----:B------:R-:W-:Y:S01]  /*125c0*/  PRMT R72, R72, 0x5410, R74 ;  /* 0x0000541048487816 */ /* 0x000fe2000000004a */
[----:B------:R-:W-:Y:S01]  /*125d0*/  IMAD.MOV.U32 R21, RZ, RZ, R20 ;  /* 0x000000ffff157224 */ /* 0x000fe200078e0014 */
[----:B------:R-:W-:-:S07]  /*125e0*/  PRMT R95, R95, 0x5410, R95 ;  /* 0x000054105f5f7816 */ /* 0x000fce000000005f */
.L_x_1651:
[----:B------:R-:W-:Y:S05]  /*125f0*/  BSYNC.RECONVERGENT B1 ;  /* 0x0000000000017941 */ /* 0x000fea0003800200 */
.L_x_1649:
        /* <DEDUP_REMOVED lines=11> */
.L_x_1653:
[----:B------:R-:W-:Y:S01]  /*126b0*/  IMAD.MOV.U32 R69, RZ, RZ, R2 ;  /* 0x000000ffff457224 */ /* 0x000fe200078e0002 */
[----:B------:R-:W-:Y:S01]  /*126c0*/  PRMT R73, R73, 0x7610, R72 ;  /* 0x0000761049497816 */ /* 0x000fe20000000048 */
[----:B------:R-:W-:Y:S01]  /*126d0*/  IMAD.MOV.U32 R20, RZ, RZ, R19 ;  /* 0x000000ffff147224 */ /* 0x000fe200078e0013 */
[----:B------:R-:W-:-:S07]  /*126e0*/  PRMT R95, R94, 0x7632, R95 ;  /* 0x000076325e5f7816 */ /* 0x000fce000000005f */
.L_x_1654:
[----:B------:R-:W-:Y:S05]  /*126f0*/  BSYNC.RECONVERGENT B1 ;  /* 0x0000000000017941 */ /* 0x000fea0003800200 */
.L_x_1652:
        /* <DEDUP_REMOVED lines=11> */
.L_x_1656:
[----:B------:R-:W-:Y:S01]  /*127b0*/  IMAD.MOV.U32 R2, RZ, RZ, R69 ;  /* 0x000000ffff027224 */ /* 0x000fe200078e0045 */
[----:B------:R-:W-:Y:S01]  /*127c0*/  PRMT R72, R73, 0x7632, R72 ;  /* 0x0000763249487816 */ /* 0x000fe20000000048 */
[----:B------:R-:W-:Y:S01]  /*127d0*/  IMAD.MOV.U32 R19, RZ, RZ, R18 ;  /* 0x000000ffff137224 */ /* 0x000fe200078e0012 */
[----:B------:R-:W-:-:S07]  /*127e0*/  PRMT R94, R94, 0x5410, R94 ;  /* 0x000054105e5e7816 */ /* 0x000fce000000005e */
.L_x_1657:
[----:B------:R-:W-:Y:S05]  /*127f0*/  BSYNC.RECONVERGENT B1 ;  /* 0x0000000000017941 */ /* 0x000fea0003800200 */
.L_x_1655:
        /* <DEDUP_REMOVED lines=11> */
.L_x_1659:
[----:B------:R-:W-:Y:S01]  /*128b0*/  IMAD.MOV.U32 R69, RZ, RZ, R2 ;  /* 0x000000ffff457224 */ /* 0x000fe200078e0002 */
[----:B------:R-:W-:Y:S01]  /*128c0*/  PRMT R74, R72, 0x7610, R74 ;  /* 0x00007610484a7816 */ /* 0x000fe2000000004a */
[----:B------:R-:W-:Y:S01]  /*128d0*/  IMAD.MOV.U32 R18, RZ, RZ, R17 ;  /* 0x000000ffff127224 */ /* 0x000fe200078e0011 */
[----:B------:R-:W-:-:S07]  /*128e0*/  PRMT R94, R93, 0x7632, R94 ;  /* 0x000076325d5e7816 */ /* 0x000fce000000005e */
.L_x_1660:
[----:B------:R-:W-:Y:S05]  /*128f0*/  BSYNC.RECONVERGENT B1 ;  /* 0x0000000000017941 */ /* 0x000fea0003800200 */
.L_x_1658:
        /* <DEDUP_REMOVED lines=11> */
.L_x_1662:
[----:B------:R-:W-:Y:S01]  /*129b0*/  IMAD.MOV.U32 R2, RZ, RZ, R69 ;  /* 0x000000ffff027224 */ /* 0x000fe200078e0045 */
[----:B------:R-:W-:Y:S01]  /*129c0*/  PRMT R72, R72, 0x5410, R74 ;  /* 0x0000541048487816 */ /* 0x000fe2000000004a */
[----:B------:R-:W-:Y:S01]  /*129d0*/  IMAD.MOV.U32 R17, RZ, RZ, R16 ;  /* 0x000000ffff117224 */ /* 0x000fe200078e0010 */
[----:B------:R-:W-:-:S07]  /*129e0*/  PRMT R93, R93, 0x5410, R93 ;  /* 0x000054105d5d7816 */ /* 0x000fce000000005d */
.L_x_1663:
[----:B------:R-:W-:Y:S05]  /*129f0*/  BSYNC.RECONVERGENT B1 ;  /* 0x0000000000017941 */ /* 0x000fea0003800200 */
.L_x_1661:
        /* <DEDUP_REMOVED lines=11> */
.L_x_1665:
[----:B------:R-:W-:Y:S01]  /*12ab0*/  IMAD.MOV.U32 R69, RZ, RZ, R2 ;  /* 0x000000ffff457224 */ /* 0x000fe200078e0002 */
[----:B------:R-:W-:Y:S01]  /*12ac0*/  PRMT R73, R73, 0x7610, R72 ;  /* 0x0000761049497816 */ /* 0x000fe20000000048 */
[----:B------:R-:W-:Y:S01]  /*12ad0*/  IMAD.MOV.U32 R16, RZ, RZ, R15 ;  /* 0x000000ffff107224 */ /* 0x000fe200078e000f */
[----:B------:R-:W-:-:S07]  /*12ae0*/  PRMT R93, R92, 0x7632, R93 ;  /* 0x000076325c5d7816 */ /* 0x000fce000000005d */
.L_x_1666:
[----:B------:R-:W-:Y:S05]  /*12af0*/  BSYNC.RECONVERGENT B1 ;  /* 0x0000000000017941 */ /* 0x000fea0003800200 */
.L_x_1664:
        /* <DEDUP_REMOVED lines=11> */
.L_x_1668:
[----:B------:R-:W-:Y:S01]  /*12bb0*/  IMAD.MOV.U32 R2, RZ, RZ, R69 ;  /* 0x000000ffff027224 */ /* 0x000fe200078e0045 */
[----:B------:R-:W-:Y:S01]  /*12bc0*/  PRMT R72, R73, 0x7632, R72 ;  /* 0x0000763249487816 */ /* 0x000fe20000000048 */
[----:B------:R-:W-:Y:S01]  /*12bd0*/  IMAD.MOV.U32 R15, RZ, RZ, R14 ;  /* 0x000000ffff0f7224 */ /* 0x000fe200078e000e */
[----:B------:R-:W-:-:S07]  /*12be0*/  PRMT R92, R92, 0x5410, R92 ;  /* 0x000054105c5c7816 */ /* 0x000fce000000005c */
.L_x_1669:
[----:B------:R-:W-:Y:S05]  /*12bf0*/  BSYNC.RECONVERGENT B1 ;  /* 0x0000000000017941 */ /* 0x000fea0003800200 */
.L_x_1667:
        /* <DEDUP_REMOVED lines=11> */
.L_x_1671:
[----:B------:R-:W-:Y:S01]  /*12cb0*/  IMAD.MOV.U32 R69, RZ, RZ, R2 ;  /* 0x000000ffff457224 */ /* 0x000fe200078e0002 */
[----:B------:R-:W-:Y:S01]  /*12cc0*/  PRMT R74, R72, 0x7610, R74 ;  /* 0x00007610484a7816 */ /* 0x000fe2000000004a */
[----:B------:R-:W-:Y:S01]  /*12cd0*/  IMAD.MOV.U32 R14, RZ, RZ, R13 ;  /* 0x000000ffff0e7224 */ /* 0x000fe200078e000d */
[----:B------:R-:W-:-:S07]  /*12ce0*/  PRMT R92, R91, 0x7632, R92 ;  /* 0x000076325b5c7816 */ /* 0x000fce000000005c */
.L_x_1672:
[----:B------:R-:W-:Y:S05]  /*12cf0*/  BSYNC.RECONVERGENT B1 ;  /* 0x0000000000017941 */ /* 0x000fea0003800200 */
.L_x_1670:
        /* <DEDUP_REMOVED lines=11> */
.L_x_1674:
[----:B------:R-:W-:Y:S01]  /*12db0*/  IMAD.MOV.U32 R2, RZ, RZ, R69 ;  /* 0x000000ffff027224 */ /* 0x000fe200078e0045 */
[----:B------:R-:W-:Y:S01]  /*12dc0*/  PRMT R72, R72, 0x5410, R74 ;  /* 0x0000541048487816 */ /* 0x000fe2000000004a */
[----:B------:R-:W-:Y:S01]  /*12dd0*/  IMAD.MOV.U32 R13, RZ, RZ, R12 ;  /* 0x000000ffff0d7224 */ /* 0x000fe200078e000c */
[----:B------:R-:W-:-:S07]  /*12de0*/  PRMT R91, R91, 0x5410, R91 ;  /* 0x000054105b5b7816 */ /* 0x000fce000000005b */
.L_x_1675:
[----:B------:R-:W-:Y:S05]  /*12df0*/  BSYNC.RECONVERGENT B1 ;  /* 0x0000000000017941 */ /* 0x000fea0003800200 */
.L_x_1673:
        /* <DEDUP_REMOVED lines=11> */
.L_x_1677:
[----:B------:R-:W-:Y:S01]  /*12eb0*/  IMAD.MOV.U32 R69, RZ, RZ, R2 ;  /* 0x000000ffff457224 */ /* 0x000fe200078e0002 */
[----:B------:R-:W-:Y:S01]  /*12ec0*/  PRMT R73, R73, 0x7610, R72 ;  /* 0x0000761049497816 */ /* 0x000fe20000000048 */
[----:B------:R-:W-:Y:S01]  /*12ed0*/  IMAD.MOV.U32 R12, RZ, RZ, R11 ;  /* 0x000000ffff0c7224 */ /* 0x000fe200078e000b */
[----:B------:R-:W-:-:S07]  /*12ee0*/  PRMT R91, R90, 0x7632, R91 ;  /* 0x000076325a5b7816 */ /* 0x000fce000000005b */
.L_x_1678:
[----:B------:R-:W-:Y:S05]  /*12ef0*/  BSYNC.RECONVERGENT B1 ;  /* 0x0000000000017941 */ /* 0x000fea0003800200 */
.L_x_1676:
        /* <DEDUP_REMOVED lines=11> */
.L_x_1680:
[----:B------:R-:W-:Y:S01]  /*12fb0*/  IMAD.MOV.U32 R2, RZ, RZ, R69 ;  /* 0x000000ffff027224 */ /* 0x000fe200078e0045 */
[----:B------:R-:W-:Y:S01]  /*12fc0*/  PRMT R72, R73, 0x7632, R72 ;  /* 0x0000763249487816 */ /* 0x000fe20000000048 */
[----:B------:R-:W-:Y:S01]  /*12fd0*/  IMAD.MOV.U32 R11, RZ, RZ, R10 ;  /* 0x000000ffff0b7224 */ /* 0x000fe200078e000a */
[----:B------:R-:W-:-:S07]  /*12fe0*/  PRMT R90, R90, 0x5410, R90 ;  /* 0x000054105a5a7816 */ /* 0x000fce000000005a */
.L_x_1681:
[----:B------:R-:W-:Y:S05]  /*12ff0*/  BSYNC.RECONVERGENT B1 ;  /* 0x0000000000017941 */ /* 0x000fea0003800200 */
.L_x_1679:
        /* <DEDUP_REMOVED lines=11> */
.L_x_1683:
[----:B------:R-:W-:Y:S01]  /*130b0*/  IMAD.MOV.U32 R69, RZ, RZ, R2 ;  /* 0x000000ffff457224 */ /* 0x000fe200078e0002 */
[----:B------:R-:W-:Y:S01]  /*130c0*/  PRMT R74, R72, 0x7610, R74 ;  /* 0x00007610484a7816 */ /* 0x000fe2000000004a */
[----:B------:R-:W-:Y:S01]  /*130d0*/  IMAD.MOV.U32 R10, RZ, RZ, R9 ;  /* 0x000000ffff0a7224 */ /* 0x000fe200078e0009 */
[----:B------:R-:W-:-:S07]  /*130e0*/  PRMT R90, R89, 0x7632, R90 ;  /* 0x00007632595a7816 */ /* 0x000fce000000005a */
.L_x_1684:
[----:B------:R-:W-:Y:S05]  /*130f0*/  BSYNC.RECONVERGENT B1 ;  /* 0x0000000000017941 */ /* 0x000fea0003800200 */
.L_x_1682:
        /* <DEDUP_REMOVED lines=11> */
.L_x_1686:
[----:B------:R-:W-:Y:S01]  /*131b0*/  IMAD.MOV.U32 R2, RZ, RZ, R69 ;  /* 0x000000ffff027224 */ /* 0x000fe200078e0045 */
[----:B------:R-:W-:Y:S01]  /*131c0*/  PRMT R72, R72, 0x5410, R74 ;  /* 0x0000541048487816 */ /* 0x000fe2000000004a */
[----:B------:R-:W-:Y:S01]  /*131d0*/  IMAD.MOV.U32 R9, RZ, RZ, R8 ;  /* 0x000000ffff097224 */ /* 0x000fe200078e0008 */
[----:B------:R-:W-:-:S07]  /*131e0*/  PRMT R89, R89, 0x5410, R89 ;  /* 0x0000541059597816 */ /* 0x000fce0000000059 */
.L_x_1687:
[----:B------:R-:W-:Y:S05]  /*131f0*/  BSYNC.RECONVERGENT B1 ;  /* 0x0000000000017941 */ /* 0x000fea0003800200 */
.L_x_1685:
        /* <DEDUP_REMOVED lines=11> */
.L_x_1689:
[----:B------:R-:W-:Y:S01]  /*132b0*/  IMAD.MOV.U32 R69, RZ, RZ, R2 ;  /* 0x000000ffff457224 */ /* 0x000fe200078e0002 */
[----:B------:R-:W-:Y:S01]  /*132c0*/  PRMT R73, R73, 0x7610, R72 ;  /* 0x0000761049497816 */ /* 0x000fe20000000048 */
[----:B------:R-:W-:Y:S01]  /*132d0*/  IMAD.MOV.U32 R8, RZ, RZ, R7 ;  /* 0x000000ffff087224 */ /* 0x000fe200078e0007 */
[----:B------:R-:W-:-:S07]  /*132e0*/  PRMT R89, R88, 0x7632, R89 ;  /* 0x0000763258597816 */ /* 0x000fce0000000059 */
.L_x_1690:
[----:B------:R-:W-:Y:S05]  /*132f0*/  BSYNC.RECONVERGENT B1 ;  /* 0x0000000000017941 */ /* 0x000fea0003800200 */
.L_x_1688:
        /* <DEDUP_REMOVED lines=11> */
.L_x_1692:
[----:B------:R-:W-:Y:S01]  /*133b0*/  IMAD.MOV.U32 R2, RZ, RZ, R69 ;  /* 0x000000ffff027224 */ /* 0x000fe200078e0045 */
[----:B------:R-:W-:Y:S01]  /*133c0*/  PRMT R72, R72, 0x7610, R73 ;  /* 0x0000761048487816 */ /* 0x000fe20000000049 */
[----:B------:R-:W-:Y:S01]  /*133d0*/  IMAD.MOV.U32 R7, RZ, RZ, R6 ;  /* 0x000000ffff077224 */ /* 0x000fe200078e0006 */
[----:B------:R-:W-:-:S07]  /*133e0*/  PRMT R88, R88, 0x5410, R88 ;  /* 0x0000541058587816 */ /* 0x000fce0000000058 */
.L_x_1693:
[----:B------:R-:W-:Y:S05]  /*133f0*/  BSYNC.RECONVERGENT B1 ;  /* 0x0000000000017941 */ /* 0x000fea0003800200 */
.L_x_1691:
        /* <DEDUP_REMOVED lines=11> */
.L_x_1695:
[----:B------:R-:W-:Y:S01]  /*134b0*/  IMAD.MOV.U32 R69, RZ, RZ, R2 ;  /* 0x000000ffff457224 */ /* 0x000fe200078e0002 */
[----:B------:R-:W-:Y:S01]  /*134c0*/  PRMT R73, R73, 0x7610, R72 ;  /* 0x0000761049497816 */ /* 0x000fe20000000048 */
[----:B------:R-:W-:Y:S01]  /*134d0*/  IMAD.MOV.U32 R6, RZ, RZ, R5 ;  /* 0x000000ffff067224 */ /* 0x000fe200078e0005 */
[----:B------:R-:W-:-:S07]  /*134e0*/  PRMT R88, R122, 0x7632, R88 ;  /* 0x000076327a587816 */ /* 0x000fce0000000058 */
.L_x_1696:
[----:B------:R-:W-:Y:S05]  /*134f0*/  BSYNC.RECONVERGENT B1 ;  /* 0x0000000000017941 */ /* 0x000fea0003800200 */
.L_x_1694:
        /* <DEDUP_REMOVED lines=11> */
.L_x_1698:
[----:B------:R-:W-:Y:S01]  /*135b0*/  IMAD.MOV.U32 R2, RZ, RZ, R69 ;  /* 0x000000ffff027224 */ /* 0x000fe200078e0045 */
[----:B------:R-:W-:Y:S01]  /*135c0*/  PRMT R72, R73, 0x7632, R72 ;  /* 0x0000763249487816 */ /* 0x000fe20000000048 */
[----:B------:R-:W-:Y:S01]  /*135d0*/  IMAD.MOV.U32 R5, RZ, RZ, R4 ;  /* 0x000000ffff057224 */ /* 0x000fe200078e0004 */
[----:B------:R-:W-:-:S07]  /*135e0*/  PRMT R122, R122, 0x5410, R122 ;  /* 0x000054107a7a7816 */ /* 0x000fce000000007a */
.L_x_1699:
[----:B------:R-:W-:Y:S05]  /*135f0*/  BSYNC.RECONVERGENT B1 ;  /* 0x0000000000017941 */ /* 0x000fea0003800200 */
.L_x_1697:
        /* <DEDUP_REMOVED lines=11> */
.L_x_1701:
[----:B------:R-:W-:Y:S01]  /*136b0*/  IMAD.MOV.U32 R69, RZ, RZ, R2 ;  /* 0x000000ffff457224 */ /* 0x000fe200078e0002 */
[----:B------:R-:W-:Y:S01]  /*136c0*/  PRMT R74, R72, 0x7610, R74 ;  /* 0x00007610484a7816 */ /* 0x000fe2000000004a */
[----:B------:R-:W-:Y:S01]  /*136d0*/  IMAD.MOV.U32 R4, RZ, RZ, R3 ;  /* 0x000000ffff047224 */ /* 0x000fe200078e0003 */
[----:B------:R-:W-:-:S07]  /*136e0*/  PRMT R122, R123, 0x7632, R122 ;  /* 0x000076327b7a7816 */ /* 0x000fce000000007a */
.L_x_1702:
[----:B------:R-:W-:Y:S05]  /*136f0*/  BSYNC.RECONVERGENT B1 ;  /* 0x0000000000017941 */ /* 0x000fea0003800200 */
.L_x_1700:
        /* <DEDUP_REMOVED lines=10> */
.L_x_1704:
[C-C-:B------:R-:W-:Y:S01]  /*137a0*/  PRMT R123, R74.reuse, 0x5410, R73.reuse ;  /* 0x000054104a7b7816 */ /* 0x140fe20000000049 */
[----:B------:R-:W-:Y:S01]  /*137b0*/  IMAD.MOV.U32 R3, RZ, RZ, R70 ;  /* 0x000000ffff037224 */ /* 0x000fe200078e0046 */
[----:B------:R-:W-:Y:S01]  /*137c0*/  PRMT R73, R74, 0x7610, R73 ;  /* 0x000076104a497816 */ /* 0x000fe20000000049 */
[--C-:B------:R-:W-:Y:S02]  /*137d0*/  IMAD.MOV.U32 R2, RZ, RZ, R69.reuse ;  /* 0x000000ffff027224 */ /* 0x100fe400078e0045 */
[----:B------:R-:W-:-:S07]  /*137e0*/  IMAD.MOV.U32 R70, RZ, RZ, R69 ;  /* 0x000000ffff467224 */ /* 0x000fce00078e0045 */
.L_x_1705:
[----:B------:R-:W-:Y:S05]  /*137f0*/  BSYNC.RECONVERGENT B1 ;  /* 0x0000000000017941 */ /* 0x000fea0003800200 */
.L_x_1703:
[----:B------:R-:W-:Y:S02]  /*13800*/  VIADD R68, R68, 0x4 ;  /* 0x0000000444447836 */ /* 0x000fe40000000000 */
[----:B------:R-:W-:Y:S01]  /*13810*/  VIADD R67, R67, 0x2 ;  /* 0x0000000243437836 */ /* 0x000fe20000000000 */
[----:B------:R-:W-:Y:S06]  /*13820*/  @P1 BRA `(.L_x_1706) ;  /* 0xffffffc000101947 */ /* 0x000fec000383ffff */
.L_x_1516:
[----:B------:R-:W-:Y:S05]  /*13830*/  BSYNC.RECONVERGENT B0 ;  /* 0x0000000000007941 */ /* 0x000fea0003800200 */
.L_x_1515:
        /* <DEDUP_REMOVED lines=41> */
[----:B------:R-:W-:Y:S04]  /*13ad0*/  STL [R66+0x34], R68 ;  /* 0x0000344442007387 */ /* 0x000fe80000100800 */
        /* <DEDUP_REMOVED lines=84> */
[----:B------:R2:W-:Y:S04]  /*14020*/  STL [R66+0xd0], R68 ;  /* 0x0000d04442007387 */ /* 0x0005e80000100800 */
[----:B0-----:R-:W-:Y:S04]  /*14030*/  STL [R66+0x10c], R78 ;  /* 0x00010c4e42007387 */ /* 0x001fe80000100800 */
[----:B-1----:R-:W-:Y:S01]  /*14040*/  STL [R66+0xc0], R76 ;  /* 0x0000c04c42007387 */ /* 0x002fe20000100800 */
[----:B--2---:R-:W-:-:S03]  /*14050*/  IMAD.MOV.U32 R68, RZ, RZ, R121 ;  /* 0x000000ffff447224 */ /* 0x004fc600078e0079 */
[----:B------:R-:W-:Y:S04]  /*14060*/  STL [R66+0xc4], R74 ;  /* 0x0000c44a42007387 */ /* 0x000fe80000100800 */
        /* <DEDUP_REMOVED lines=69> */
.L_x_1898:
        /* <DEDUP_REMOVED lines=20> */
.L_x_1710:
[----:B------:R-:W-:Y:S01]  /*14600*/  IMAD.MOV.U32 R2, RZ, RZ, R65 ;  /* 0x000000ffff027224 */ /* 0x000fe200078e0041 */
[--C-:B------:R-:W-:Y:S01]  /*14610*/  PRMT R68, R68, 0x7610, R121.reuse ;  /* 0x0000761044447816 */ /* 0x100fe20000000079 */
[----:B------:R-:W-:Y:S01]  /*14620*/  IMAD.MOV.U32 R65, RZ, RZ, R64 ;  /* 0x000000ffff417224 */ /* 0x000fe200078e0040 */
[----:B------:R-:W-:-:S07]  /*14630*/  PRMT R121, R121, 0x5410, R121 ;  /* 0x0000541079797816 */ /* 0x000fce0000000079 */
.L_x_1711:
[----:B------:R-:W-:Y:S05]  /*14640*/  BSYNC.RECONVERGENT B1 ;  /* 0x0000000000017941 */ /* 0x000fea0003800200 */
.L_x_1709:
        /* <DEDUP_REMOVED lines=11> */
.L_x_1713:
[----:B------:R-:W-:Y:S01]  /*14700*/  IMAD.MOV.U32 R71, RZ, RZ, R2 ;  /* 0x000000ffff477224 */ /* 0x000fe200078e0002 */
[----:B------:R-:W-:Y:S01]  /*14710*/  PRMT R72, R72, 0x7610, R68 ;  /* 0x0000761048487816 */ /* 0x000fe20000000044 */
[----:B------:R-:W-:Y:S01]  /*14720*/  IMAD.MOV.U32 R64, RZ, RZ, R63 ;  /* 0x000000ffff407224 */ /* 0x000fe200078e003f */
[----:B------:R-:W-:-:S07]  /*14730*/  PRMT R121, R120, 0x7632, R121 ;  /* 0x0000763278797816 */ /* 0x000fce0000000079 */
.L_x_1714:
[----:B------:R-:W-:Y:S05]  /*14740*/  BSYNC.RECONVERGENT B1 ;  /* 0x0000000000017941 */ /* 0x000fea0003800200 */
.L_x_1712:
        /* <DEDUP_REMOVED lines=11> */
.L_x_1716:
[----:B------:R-:W-:Y:S01]  /*14800*/  IMAD.MOV.U32 R2, RZ, RZ, R71 ;  /* 0x000000ffff027224 */ /* 0x000fe200078e0047 */
[----:B------:R-:W-:Y:S01]  /*14810*/  PRMT R68, R72, 0x7632, R68 ;  /* 0x0000763248447816 */ /* 0x000fe20000000044 */
[----:B------:R-:W-:Y:S01]  /*14820*/  IMAD.MOV.U32 R63, RZ, RZ, R62 ;  /* 0x000000ffff3f7224 */ /* 0x000fe200078e003e */
[----:B------:R-:W-:-:S07]  /*14830*/  PRMT R120, R120, 0x5410, R120 ;  /* 0x0000541078787816 */ /* 0x000fce0000000078 */
.L_x_1717:
[----:B------:R-:W-:Y:S05]  /*14840*/  BSYNC.RECONVERGENT B1 ;  /* 0x0000000000017941 */ /* 0x000fea0003800200 */
.L_x_1715:
        /* <DEDUP_REMOVED lines=11> */
.L_x_1719:
[----:B------:R-:W-:Y:S01]  /*14900*/  IMAD.MOV.U32 R71, RZ, RZ, R2 ;  /* 0x000000ffff477224 */ /* 0x000fe200078e0002 */
[----:B------:R-:W-:Y:S01]  /*14910*/  PRMT R73, R68, 0x7610, R73 ;  /* 0x0000761044497816 */ /* 0x000fe20000000049 */
[----:B------:R-:W-:Y:S01]  /*14920*/  IMAD.MOV.U32 R62, RZ, RZ, R61 ;  /* 0x000000ffff3e7224 */ /* 0x000fe200078e003d */
[----:B------:R-:W-:-:S07]  /*14930*/  PRMT R120, R119, 0x7632, R120 ;  /* 0x0000763277787816 */ /* 0x000fce0000000078 */
.L_x_1720:
[----:B------:R-:W-:Y:S05]  /*14940*/  BSYNC.RECONVERGENT B1 ;  /* 0x0000000000017941 */ /* 0x000fea0003800200 */
.L_x_1718:
        /* <DEDUP_REMOVED lines=11> */
.L_x_1722:
[----:B------:R-:W-:Y:S01]  /*14a00*/  IMAD.MOV.U32 R2, RZ, RZ, R71 ;  /* 0x000000ffff027224 */ /* 0x000fe200078e0047 */
[----:B------:R-:W-:Y:S01]  /*14a10*/  PRMT R68, R68, 0x5410, R73 ;  /* 0x0000541044447816 */ /* 0x000fe20000000049 */
[----:B------:R-:W-:Y:S01]  /*14a20*/  IMAD.MOV.U32 R61, RZ, RZ, R60 ;  /* 0x000000ffff3d7224 */ /* 0x000fe200078e003c */
[----:B------:R-:W-:-:S07]  /*14a30*/  PRMT R119, R119, 0x5410, R119 ;  /* 0x0000541077777816 */ /* 0x000fce0000000077 */
.L_x_1723:
[----:B------:R-:W-:Y:S05]  /*14a40*/  BSYNC.RECONVERGENT B1 ;  /* 0x0000000000017941 */ /* 0x000fea0003800200 */
.L_x_1721:
        /* <DEDUP_REMOVED lines=11> */
.L_x_1725:
[----:B------:R-:W-:Y:S01]  /*14b00*/  IMAD.MOV.U32 R71, RZ, RZ, R2 ;  /* 0x000000ffff477224 */ /* 0x000fe200078e0002 */
[----:B------:R-:W-:Y:S01]  /*14b10*/  PRMT R72, R72, 0x7610, R68 ;  /* 0x0000761048487816 */ /* 0x000fe20000000044 */
[----:B------:R-:W-:Y:S01]  /*14b20*/  IMAD.MOV.U32 R60, RZ, RZ, R59 ;  /* 0x000000ffff3c7224 */ /* 0x000fe200078e003b */
[----:B------:R-:W-:-:S07]  /*14b30*/  PRMT R119, R118, 0x7632, R119 ;  /* 0x0000763276777816 */ /* 0x000fce0000000077 */
.L_x_1726:
[----:B------:R-:W-:Y:S05]  /*14b40*/  BSYNC.RECONVERGENT B1 ;  /* 0x0000000000017941 */ /* 0x000fea0003800200 */
.L_x_1724:
        /* <DEDUP_REMOVED lines=11> */
.L_x_1728:
[----:B------:R-:W-:Y:S01]  /*14c00*/  IMAD.MOV.U32 R2, RZ, RZ, R71 ;  /* 0x000000ffff027224 */ /* 0x000fe200078e0047 */
[----:B------:R-:W-:Y:S01]  /*14c10*/  PRMT R68, R72, 0x7632, R68 ;  /* 0x0000763248447816 */ /* 0x000fe20000000044 */
[----:B------:R-:W-:Y:S01]  /*14c20*/  IMAD.MOV.U32 R59, RZ, RZ, R58 ;  /* 0x000000ffff3b7224 */ /* 0x000fe200078e003a */
[----:B------:R-:W-:-:S07]  /*14c30*/  PRMT R118, R118, 0x5410, R118 ;  /* 0x0000541076767816 */ /* 0x000fce0000000076 */
.L_x_1729:
[----:B------:R-:W-:Y:S05]  /*14c40*/  BSYNC.RECONVERGENT B1 ;  /* 0x0000000000017941 */ /* 0x000fea0003800200 */
.L_x_1727:
        /* <DEDUP_REMOVED lines=11> */
.L_x_1731:
[----:B------:R-:W-:Y:S01]  /*14d00*/  IMAD.MOV.U32 R71, RZ, RZ, R2 ;  /* 0x000000ffff477224 */ /* 0x000fe200078e0002 */
[----:B------:R-:W-:Y:S01]  /*14d10*/  PRMT R73, R68, 0x7610, R73 ;  /* 0x0000761044497816 */ /* 0x000fe20000000049 */
[----:B------:R-:W-:Y:S01]  /*14d20*/  IMAD.MOV.U32 R58, RZ, RZ, R57 ;  /* 0x000000ffff3a7224 */ /* 0x000fe200078e0039 */
[----:B------:R-:W-:-:S07]  /*14d30*/  PRMT R118, R117, 0x7632, R118 ;  /* 0x0000763275767816 */ /* 0x000fce0000000076 */
.L_x_1732:
[----:B------:R-:W-:Y:S05]  /*14d40*/  BSYNC.RECONVERGENT B1 ;  /* 0x0000000000017941 */ /* 0x000fea0003800200 */
.L_x_1730:
        /* <DEDUP_REMOVED lines=11> */
.L_x_1734:
[----:B------:R-:W-:Y:S01]  /*14e00*/  IMAD.MOV.U32 R2, RZ, RZ, R71 ;  /* 0x000000ffff027224 */ /* 0x000fe200078e0047 */
[----:B------:R-:W-:Y:S01]  /*14e10*/  PRMT R68, R68, 0x5410, R73 ;  /* 0x0000541044447816 */ /* 0x000fe20000000049 */
[----:B------:R-:W-:Y:S01]  /*14e20*/  IMAD.MOV.U32 R57, RZ, RZ, R56 ;  /* 0x000000ffff397224 */ /* 0x000fe200078e0038 */
[----:B------:R-:W-:-:S07]  /*14e30*/  PRMT R117, R117, 0x5410, R117 ;  /* 0x0000541075757816 */ /* 0x000fce0000000075 */
.L_x_1735:
[----:B------:R-:W-:Y:S05]  /*14e40*/  BSYNC.RECONVERGENT B1 ;  /* 0x0000000000017941 */ /* 0x000fea0003800200 */
.L_x_1733:
        /* <DEDUP_REMOVED lines=11> */
.L_x_1737:
[----:B------:R-:W-:Y:S01]  /*14f00*/  IMAD.MOV.U32 R71, RZ, RZ, R2 ;  /* 0x000000ffff477224 */ /* 0x000fe200078e0002 */
[----:B------:R-:W-:Y:S01]  /*14f10*/  PRMT R72, R72, 0x7610, R68 ;  /* 0x0000761048487816 */ /* 0x000fe20000000044 */
[----:B------:R-:W-:Y:S01]  /*14f20*/  IMAD.MOV.U32 R56, RZ, RZ, R55 ;  /* 0x000000ffff387224 */ /* 0x000fe200078e0037 */
[----:B------:R-:W-:-:S07]  /*14f30*/  PRMT R117, R116, 0x7632, R117 ;  /* 0x0000763274757816 */ /* 0x000fce0000000075 */
.L_x_1738:
[----:B------:R-:W-:Y:S05]  /*14f40*/  BSYNC.RECONVERGENT B1 ;  /* 0x0000000000017941 */ /* 0x000fea0003800200 */
.L_x_1736:
        /* <DEDUP_REMOVED lines=11> */
.L_x_1740:
[----:B------:R-:W-:Y:S01]  /*15000*/  IMAD.MOV.U32 R2, RZ, RZ, R71 ;  /* 0x000000ffff027224 */ /* 0x000fe200078e0047 */
[----:B------:R-:W-:Y:S01]  /*15010*/  PRMT R68, R68, 0x7610, R72 ;  /* 0x0000761044447816 */ /* 0x000fe20000000048 */
[----:B------:R-:W-:Y:S01]  /*15020*/  IMAD.MOV.U32 R55, RZ, RZ, R54 ;  /* 0x000000ffff377224 */ /* 0x000fe200078e0036 */
[----:B------:R-:W-:-:S07]  /*15030*/  PRMT R116, R116, 0x5410, R116 ;  /* 0x0000541074747816 */ /* 0x000fce0000000074 */
.L_x_1741:
[----:B------:R-:W-:Y:S05]  /*15040*/  BSYNC.RECONVERGENT B1 ;  /* 0x0000000000017941 */ /* 0x000fea0003800200 */
.L_x_1739:
        /* <DEDUP_REMOVED lines=11> */
.L_x_1743:
[----:B------:R-:W-:Y:S01]  /*15100*/  IMAD.MOV.U32 R71, RZ, RZ, R2 ;  /* 0x000000ffff477224 */ /* 0x000fe200078e0002 */
[----:B------:R-:W-:Y:S01]  /*15110*/  PRMT R72, R72, 0x7610, R68 ;  /* 0x0000761048487816 */ /* 0x000fe20000000044 */
[----:B------:R-:W-:Y:S01]  /*15120*/  IMAD.MOV.U32 R54, RZ, RZ, R53 ;  /* 0x000000ffff367224 */ /* 0x000fe200078e0035 */
[----:B------:R-:W-:-:S07]  /*15130*/  PRMT R116, R114, 0x7632, R116 ;  /* 0x0000763272747816 */ /* 0x000fce0000000074 */
.L_x_1744:
[----:B------:R-:W-:Y:S05]  /*15140*/  BSYNC.RECONVERGENT B1 ;  /* 0x0000000000017941 */ /* 0x000fea0003800200 */
.L_x_1742:
        /* <DEDUP_REMOVED lines=11> */
.L_x_1746:
[----:B------:R-:W-:Y:S01]  /*15200*/  IMAD.MOV.U32 R2, RZ, RZ, R71 ;  /* 0x000000ffff027224 */ /* 0x000fe200078e0047 */
[----:B------:R-:W-:Y:S01]  /*15210*/  PRMT R68, R68, 0x7610, R72 ;  /* 0x0000761044447816 */ /* 0x000fe20000000048 */
[----:B------:R-:W-:Y:S01]  /*15220*/  IMAD.MOV.U32 R53, RZ, RZ, R52 ;  /* 0x000000ffff357224 */ /* 0x000fe200078e0034 */
[----:B------:R-:W-:-:S07]  /*15230*/  PRMT R114, R114, 0x5410, R114 ;  /* 0x0000541072727816 */ /* 0x000fce0000000072 */
.L_x_1747:
[----:B------:R-:W-:Y:S05]  /*15240*/  BSYNC.RECONVERGENT B1 ;  /* 0x0000000000017941 */ /* 0x000fea0003800200 */
.L_x_1745:
        /* <DEDUP_REMOVED lines=11> */
.L_x_1749:
[----:B------:R-:W-:Y:S01]  /*15300*/  IMAD.MOV.U32 R71, RZ, RZ, R2 ;  /* 0x000000ffff477224 */ /* 0x000fe200078e0002 */
[----:B------:R-:W-:Y:S01]  /*15310*/  PRMT R72, R72, 0x7610, R68 ;  /* 0x0000761048487816 */ /* 0x000fe20000000044 */
[----:B------:R-:W-:Y:S01]  /*15320*/  IMAD.MOV.U32 R52, RZ, RZ, R51 ;  /* 0x000000ffff347224 */ /* 0x000fe200078e0033 */
[----:B------:R-:W-:-:S07]  /*15330*/  PRMT R114, R112, 0x7632, R114 ;  /* 0x0000763270727816 */ /* 0x000fce0000000072 */
.L_x_1750:
[----:B------:R-:W-:Y:S05]  /*15340*/  BSYNC.RECONVERGENT B1 ;  /* 0x0000000000017941 */ /* 0x000fea0003800200 */
.L_x_1748:
        /* <DEDUP_REMOVED lines=11> */
.L_x_1752:
[----:B------:R-:W-:Y:S01]  /*15400*/  IMAD.MOV.U32 R2, RZ, RZ, R71 ;  /* 0x000000ffff027224 */ /* 0x000fe200078e0047 */
[----:B------:R-:W-:Y:S01]  /*15410*/  PRMT R68, R68, 0x7610, R72 ;  /* 0x0000761044447816 */ /* 0x000fe20000000048 */
[----:B------:R-:W-:Y:S01]  /*15420*/  IMAD.MOV.U32 R51, RZ, RZ, R50 ;  /* 0x000000ffff337224 */ /* 0x000fe200078e0032 */
[----:B------:R-:W-:-:S07]  /*15430*/  PRMT R112, R112, 0x5410, R112 ;  /* 0x0000541070707816 */ /* 0x000fce0000000070 */
.L_x_1753:
[----:B------:R-:W-:Y:S05]  /*15440*/  BSYNC.RECONVERGENT B1 ;  /* 0x0000000000017941 */ /* 0x000fea0003800200 */
.L_x_1751:
        /* <DEDUP_REMOVED lines=11> */
.L_x_1755:
[----:B------:R-:W-:Y:S01]  /*15500*/  IMAD.MOV.U32 R71, RZ, RZ, R2 ;  /* 0x000000ffff477224 */ /* 0x000fe200078e0002 */
[----:B------:R-:W-:Y:S01]  /*15510*/  PRMT R72, R72, 0x7610, R68 ;  /* 0x0000761048487816 */ /* 0x000fe20000000044 */
[----:B------:R-:W-:Y:S01]  /*15520*/  IMAD.MOV.U32 R50, RZ, RZ, R49 ;  /* 0x000000ffff327224 */ /* 0x000fe200078e0031 */
[----:B------:R-:W-:-:S07]  /*15530*/  PRMT R112, R110, 0x7632, R112 ;  /* 0x000076326e707816 */ /* 0x000fce0000000070 */
.L_x_1756:
[----:B------:R-:W-:Y:S05]  /*15540*/  BSYNC.RECONVERGENT B1 ;  /* 0x0000000000017941 */ /* 0x000fea0003800200 */
.L_x_1754:
        /* <DEDUP_REMOVED lines=11> */
.L_x_1758:
[----:B------:R-:W-:Y:S01]  /*15600*/  IMAD.MOV.U32 R2, RZ, RZ, R71 ;  /* 0x000000ffff027224 */ /* 0x000fe200078e0047 */
[----:B------:R-:W-:Y:S01]  /*15610*/  PRMT R68, R68, 0x7610, R72 ;  /* 0x0000761044447816 */ /* 0x000fe20000000048 */
[----:B------:R-:W-:Y:S01]  /*15620*/  IMAD.MOV.U32 R49, RZ, RZ, R48 ;  /* 0x000000ffff317224 */ /* 0x000fe200078e0030 */
[----:B------:R-:W-:-:S07]  /*15630*/  PRMT R110, R110, 0x5410, R110 ;  /* 0x000054106e6e7816 */ /* 0x000fce000000006e */
.L_x_1759:
[----:B------:R-:W-:Y:S05]  /*15640*/  BSYNC.RECONVERGENT B1 ;  /* 0x0000000000017941 */ /* 0x000fea0003800200 */
.L_x_1757:
        /* <DEDUP_REMOVED lines=11> */
.L_x_1761:
[----:B------:R-:W-:Y:S01]  /*15700*/  IMAD.MOV.U32 R71, RZ, RZ, R2 ;  /* 0x000000ffff477224 */ /* 0x000fe200078e0002 */
[----:B------:R-:W-:Y:S01]  /*15710*/  PRMT R72, R72, 0x7610, R68 ;  /* 0x0000761048487816 */ /* 0x000fe20000000044 */
[----:B------:R-:W-:Y:S01]  /*15720*/  IMAD.MOV.U32 R48, RZ, RZ, R47 ;  /* 0x000000ffff307224 */ /* 0x000fe200078e002f */
[----:B------:R-:W-:-:S07]  /*15730*/  PRMT R110, R108, 0x7632, R110 ;  /* 0x000076326c6e7816 */ /* 0x000fce000000006e */
.L_x_1762:
[----:B------:R-:W-:Y:S05]  /*15740*/  BSYNC.RECONVERGENT B1 ;  /* 0x0000000000017941 */ /* 0x000fea0003800200 */
.L_x_1760:
        /* <DEDUP_REMOVED lines=11> */
.L_x_1764:
[----:B------:R-:W-:Y:S01]  /*15800*/  IMAD.MOV.U32 R2, RZ, RZ, R71 ;  /* 0x000000ffff027224 */ /* 0x000fe200078e0047 */
[----:B------:R-:W-:Y:S01]  /*15810*/  PRMT R68, R72, 0x7632, R68 ;  /* 0x0000763248447816 */ /* 0x000fe20000000044 */
[----:B------:R-:W-:Y:S01]  /*15820*/  IMAD.MOV.U32 R47, RZ, RZ, R46 ;  /* 0x000000ffff2f7224 */ /* 0x000fe200078e002e */
[----:B------:R-:W-:-:S07]  /*15830*/  PRMT R108, R108, 0x5410, R108 ;  /* 0x000054106c6c7816 */ /* 0x000fce000000006c */
.L_x_1765:
[----:B------:R-:W-:Y:S05]  /*15840*/  BSYNC.RECONVERGENT B1 ;  /* 0x0000000000017941 */ /* 0x000fea0003800200 */
.L_x_1763:
        /* <DEDUP_REMOVED lines=11> */
.L_x_1767:
[----:B------:R-:W-:Y:S01]  /*15900*/  IMAD.MOV.U32 R71, RZ, RZ, R2 ;  /* 0x000000ffff477224 */ /* 0x000fe200078e0002 */
[----:B------:R-:W-:Y:S01]  /*15910*/  PRMT R73, R68, 0x7610, R73 ;  /* 0x0000761044497816 */ /* 0x000fe20000000049 */
[----:B------:R-:W-:Y:S01]  /*15920*/  IMAD.MOV.U32 R46, RZ, RZ, R45 ;  /* 0x000000ffff2e7224 */ /* 0x000fe200078e002d */
[----:B------:R-:W-:-:S07]  /*15930*/  PRMT R108, R107, 0x7632, R108 ;  /* 0x000076326b6c7816 */ /* 0x000fce000000006c */
.L_x_1768:
[----:B------:R-:W-:Y:S05]  /*15940*/  BSYNC.RECONVERGENT B1 ;  /* 0x0000000000017941 */ /* 0x000fea0003800200 */
.L_x_1766:
        /* <DEDUP_REMOVED lines=11> */
.L_x_1770:
[----:B------:R-:W-:Y:S01]  /*15a00*/  IMAD.MOV.U32 R2, RZ, RZ, R71 ;  /* 0x000000ffff027224 */ /* 0x000fe200078e0047 */
[----:B------:R-:W-:Y:S01]  /*15a10*/  PRMT R68, R68, 0x5410, R73 ;  /* 0x0000541044447816 */ /* 0x000fe20000000049 */
[----:B------:R-:W-:Y:S01]  /*15a20*/  IMAD.MOV.U32 R45, RZ, RZ, R44 ;  /* 0x000000ffff2d7224 */ /* 0x000fe200078e002c */
[----:B------:R-:W-:-:S07]  /*15a30*/  PRMT R107, R107, 0x5410, R107 ;  /* 0x000054106b6b7816 */ /* 0x000fce000000006b */
.L_x_1771:
[----:B------:R-:W-:Y:S05]  /*15a40*/  BSYNC.RECONVERGENT B1 ;  /* 0x0000000000017941 */ /* 0x000fea0003800200 */
.L_x_1769:
        /* <DEDUP_REMOVED lines=11> */
.L_x_1773:
[----:B------:R-:W-:Y:S01]  /*15b00*/  IMAD.MOV.U32 R71, RZ, RZ, R2 ;  /* 0x000000ffff477224 */ /* 0x000fe200078e0002 */
[----:B------:R-:W-:Y:S01]  /*15b10*/  PRMT R72, R72, 0x7610, R68 ;  /* 0x0000761048487816 */ /* 0x000fe20000000044 */
[----:B------:R-:W-:Y:S01]  /*15b20*/  IMAD.MOV.U32 R44, RZ, RZ, R43 ;  /* 0x000000ffff2c7224 */ /* 0x000fe200078e002b */
[----:B------:R-:W-:-:S07]  /*15b30*/  PRMT R107, R106, 0x7632, R107 ;  /* 0x000076326a6b7816 */ /* 0x000fce000000006b */
.L_x_1774:
[----:B------:R-:W-:Y:S05]  /*15b40*/  BSYNC.RECONVERGENT B1 ;  /* 0x0000000000017941 */ /* 0x000fea0003800200 */
.L_x_1772:
        /* <DEDUP_REMOVED lines=11> */
.L_x_1776:
[----:B------:R-:W-:Y:S01]  /*15c00*/  IMAD.MOV.U32 R2, RZ, RZ, R71 ;  /* 0x000000ffff027224 */ /* 0x000fe200078e0047 */
[----:B------:R-:W-:Y:S01]  /*15c10*/  PRMT R68, R72, 0x7632, R68 ;  /* 0x0000763248447816 */ /* 0x000fe20000000044 */
[----:B------:R-:W-:Y:S01]  /*15c20*/  IMAD.MOV.U32 R43, RZ, RZ, R42 ;  /* 0x000000ffff2b7224 */ /* 0x000fe200078e002a */
[----:B------:R-:W-:-:S07]  /*15c30*/  PRMT R106, R106, 0x5410, R106 ;  /* 0x000054106a6a7816 */ /* 0x000fce000000006a */
.L_x_1777:
[----:B------:R-:W-:Y:S05]  /*15c40*/  BSYNC.RECONVERGENT B1 ;  /* 0x0000000000017941 */ /* 0x000fea0003800200 */
.L_x_1775:
        /* <DEDUP_REMOVED lines=11> */
.L_x_1779:
[----:B------:R-:W-:Y:S01]  /*15d00*/  IMAD.MOV.U32 R71, RZ, RZ, R2 ;  /* 0x000000ffff477224 */ /* 0x000fe200078e0002 */
[----:B------:R-:W-:Y:S01]  /*15d10*/  PRMT R73, R68, 0x7610, R73 ;  /* 0x0000761044497816 */ /* 0x000fe20000000049 */
[----:B------:R-:W-:Y:S01]  /*15d20*/  IMAD.MOV.U32 R42, RZ, RZ, R41 ;  /* 0x000000ffff2a7224 */ /* 0x000fe200078e0029 */
[----:B------:R-:W-:-:S07]  /*15d30*/  PRMT R106, R105, 0x7632, R106 ;  /* 0x00007632696a7816 */ /* 0x000fce000000006a */
.L_x_1780:
[----:B------:R-:W-:Y:S05]  /*15d40*/  BSYNC.RECONVERGENT B1 ;  /* 0x0000000000017941 */ /* 0x000fea0003800200 */
.L_x_1778:
        /* <DEDUP_REMOVED lines=11> */
.L_x_1782:
[----:B------:R-:W-:Y:S01]  /*15e00*/  IMAD.MOV.U32 R2, RZ, RZ, R71 ;  /* 0x000000ffff027224 */ /* 0x000fe200078e0047 */
[----:B------:R-:W-:Y:S01]  /*15e10*/  PRMT R68, R68, 0x5410, R73 ;  /* 0x0000541044447816 */ /* 0x000fe20000000049 */
[----:B------:R-:W-:Y:S01]  /*15e20*/  IMAD.MOV.U32 R41, RZ, RZ, R40 ;  /* 0x000000ffff297224 */ /* 0x000fe200078e0028 */
[----:B------:R-:W-:-:S07]  /*15e30*/  PRMT R105, R105, 0x5410, R105 ;  /* 0x0000541069697816 */ /* 0x000fce0000000069 */
.L_x_1783:
[----:B------:R-:W-:Y:S05]  /*15e40*/  BSYNC.RECONVERGENT B1 ;  /* 0x0000000000017941 */ /* 0x000fea0003800200 */
.L_x_1781:
        /* <DEDUP_REMOVED lines=11> */
.L_x_1785:
[----:B------:R-:W-:Y:S01]  /*15f00*/  IMAD.MOV.U32 R71, RZ, RZ, R2 ;  /* 0x000000ffff477224 */ /* 0x000fe200078e0002 */
[----:B------:R-:W-:Y:S01]  /*15f10*/  PRMT R72, R72, 0x7610, R68 ;  /* 0x0000761048487816 */ /* 0x000fe20000000044 */
[----:B------:R-:W-:Y:S01]  /*15f20*/  IMAD.MOV.U32 R40, RZ, RZ, R39 ;  /* 0x000000ffff287224 */ /* 0x000fe200078e0027 */
[----:B------:R-:W-:-:S07]  /*15f30*/  PRMT R105, R104, 0x7632, R105 ;  /* 0x0000763268697816 */ /* 0x000fce0000000069 */
.L_x_1786:
[----:B------:R-:W-:Y:S05]  /*15f40*/  BSYNC.RECONVERGENT B1 ;  /* 0x0000000000017941 */ /* 0x000fea0003800200 */
.L_x_1784:
        /* <DEDUP_REMOVED lines=11> */
.L_x_1788:
[----:B------:R-:W-:Y:S01]  /*16000*/  IMAD.MOV.U32 R2, RZ, RZ, R71 ;  /* 0x000000ffff027224 */ /* 0x000fe200078e0047 */
[----:B------:R-:W-:Y:S01]  /*16010*/  PRMT R68, R72, 0x7632, R68 ;  /* 0x0000763248447816 */ /* 0x000fe20000000044 */
[----:B------:R-:W-:Y:S01]  /*16020*/  IMAD.MOV.U32 R39, RZ, RZ, R38 ;  /* 0x000000ffff277224 */ /* 0x000fe200078e0026 */
[----:B------:R-:W-:-:S07]  /*16030*/  PRMT R104, R104, 0x5410, R104 ;  /* 0x0000541068687816 */ /* 0x000fce0000000068 */
.L_x_1789:
[----:B------:R-:W-:Y:S05]  /*16040*/  BSYNC.RECONVERGENT B1 ;  /* 0x0000000000017941 */ /* 0x000fea0003800200 */
.L_x_1787:
        /* <DEDUP_REMOVED lines=11> */
.L_x_1791:
[----:B------:R-:W-:Y:S01]  /*16100*/  IMAD.MOV.U32 R71, RZ, RZ, R2 ;  /* 0x000000ffff477224 */ /* 0x000fe200078e0002 */
[----:B------:R-:W-:Y:S01]  /*16110*/  PRMT R73, R68, 0x7610, R73 ;  /* 0x0000761044497816 */ /* 0x000fe20000000049 */
[----:B------:R-:W-:Y:S01]  /*16120*/  IMAD.MOV.U32 R38, RZ, RZ, R37 ;  /* 0x000000ffff267224 */ /* 0x000fe200078e0025 */
[----:B------:R-:W-:-:S07]  /*16130*/  PRMT R104, R103, 0x7632, R104 ;  /* 0x0000763267687816 */ /* 0x000fce0000000068 */
.L_x_1792:
[----:B------:R-:W-:Y:S05]  /*16140*/  BSYNC.RECONVERGENT B1 ;  /* 0x0000000000017941 */ /* 0x000fea0003800200 */
.L_x_1790:
        /* <DEDUP_REMOVED lines=11> */
.L_x_1794:
[----:B------:R-:W-:Y:S01]  /*16200*/  IMAD.MOV.U32 R2, RZ, RZ, R71 ;  /* 0x000000ffff027224 */ /* 0x000fe200078e0047 */
[----:B------:R-:W-:Y:S01]  /*16210*/  PRMT R68, R68, 0x5410, R73 ;  /* 0x0000541044447816 */ /* 0x000fe20000000049 */
[----:B------:R-:W-:Y:S01]  /*16220*/  IMAD.MOV.U32 R37, RZ, RZ, R36 ;  /* 0x000000ffff257224 */ /* 0x000fe200078e0024 */
[----:B------:R-:W-:-:S07]  /*16230*/  PRMT R103, R103, 0x5410, R103 ;  /* 0x0000541067677816 */ /* 0x000fce0000000067 */
.L_x_1795:
[----:B------:R-:W-:Y:S05]  /*16240*/  BSYNC.RECONVERGENT B1 ;  /* 0x0000000000017941 */ /* 0x000fea0003800200 */
.L_x_1793:
        /* <DEDUP_REMOVED lines=11> */
.L_x_1797:
[----:B------:R-:W-:Y:S01]  /*16300*/  IMAD.MOV.U32 R71, RZ, RZ, R2 ;  /* 0x000000ffff477224 */ /* 0x000fe200078e0002 */
[----:B------:R-:W-:Y:S01]  /*16310*/  PRMT R72, R72, 0x7610, R68 ;  /* 0x0000761048487816 */ /* 0x000fe20000000044 */
[----:B------:R-:W-:Y:S01]  /*16320*/  IMAD.MOV.U32 R36, RZ, RZ, R35 ;  /* 0x000000ffff247224 */ /* 0x000fe200078e0023 */
[----:B------:R-:W-:-:S07]  /*16330*/  PRMT R103, R102, 0x7632, R103 ;  /* 0x0000763266677816 */ /* 0x000fce0000000067 */
.L_x_1798:
[----:B------:R-:W-:Y:S05]  /*16340*/  BSYNC.RECONVERGENT B1 ;  /* 0x0000000000017941 */ /* 0x000fea0003800200 */
.L_x_1796:
        /* <DEDUP_REMOVED lines=11> */
.L_x_1800:
[----:B------:R-:W-:Y:S01]  /*16400*/  IMAD.MOV.U32 R2, RZ, RZ, R71 ;  /* 0x000000ffff027224 */ /* 0x000fe200078e0047 */
[----:B------:R-:W-:Y:S01]  /*16410*/  PRMT R68, R72, 0x7632, R68 ;  /* 0x0000763248447816 */ /* 0x000fe20000000044 */
[----:B------:R-:W-:Y:S01]  /*16420*/  IMAD.MOV.U32 R35, RZ, RZ, R34 ;  /* 0x000000ffff237224 */ /* 0x000fe200078e0022 */
[----:B------:R-:W-:-:S07]  /*16430*/  PRMT R102, R102, 0x5410, R102 ;  /* 0x0000541066667816 */ /* 0x000fce0000000066 */
.L_x_1801:
[----:B------:R-:W-:Y:S05]  /*16440*/  BSYNC.RECONVERGENT B1 ;  /* 0x0000000000017941 */ /* 0x000fea0003800200 */
.L_x_1799:
        /* <DEDUP_REMOVED lines=11> */
.L_x_1803:
[----:B------:R-:W-:Y:S01]  /*16500*/  IMAD.MOV.U32 R71, RZ, RZ, R2 ;  /* 0x000000ffff477224 */ /* 0x000fe200078e0002 */
[----:B------:R-:W-:Y:S01]  /*16510*/  PRMT R73, R68, 0x7610, R73 ;  /* 0x0000761044497816 */ /* 0x000fe20000000049 */
[----:B------:R-:W-:Y:S01]  /*16520*/  IMAD.MOV.U32 R34, RZ, RZ, R33 ;  /* 0x000000ffff227224 */ /* 0x000fe200078e0021 */
[----:B------:R-:W-:-:S07]  /*16530*/  PRMT R102, R101, 0x7632, R102 ;  /* 0x0000763265667816 */ /* 0x000fce0000000066 */
.L_x_1804:
[----:B------:R-:W-:Y:S05]  /*16540*/  BSYNC.RECONVERGENT B1 ;  /* 0x0000000000017941 */ /* 0x000fea0003800200 */
.L_x_1802:
        /* <DEDUP_REMOVED lines=11> */
.L_x_1806:
[----:B------:R-:W-:Y:S01]  /*16600*/  IMAD.MOV.U32 R2, RZ, RZ, R71 ;  /* 0x000000ffff027224 */ /* 0x000fe200078e0047 */
[----:B------:R-:W-:Y:S01]  /*16610*/  PRMT R68, R68, 0x5410, R73 ;  /* 0x0000541044447816 */ /* 0x000fe20000000049 */
[----:B------:R-:W-:Y:S01]  /*16620*/  IMAD.MOV.U32 R33, RZ, RZ, R32 ;  /* 0x000000ffff217224 */ /* 0x000fe200078e0020 */
[----:B------:R-:W-:-:S07]  /*16630*/  PRMT R101, R101, 0x5410, R101 ;  /* 0x0000541065657816 */ /* 0x000fce0000000065 */
.L_x_1807:
[----:B------:R-:W-:Y:S05]  /*16640*/  BSYNC.RECONVERGENT B1 ;  /* 0x0000000000017941 */ /* 0x000fea0003800200 */
.L_x_1805:
        /* <DEDUP_REMOVED lines=11> */
.L_x_1809:
[----:B------:R-:W-:Y:S01]  /*16700*/  IMAD.MOV.U32 R71, RZ, RZ, R2 ;  /* 0x000000ffff477224 */ /* 0x000fe200078e0002 */
[----:B------:R-:W-:Y:S01]  /*16710*/  PRMT R72, R72, 0x7610, R68 ;  /* 0x0000761048487816 */ /* 0x000fe20000000044 */
[----:B------:R-:W-:Y:S01]  /*16720*/  IMAD.MOV.U32 R32, RZ, RZ, R31 ;  /* 0x000000ffff207224 */ /* 0x000fe200078e001f */
[----:B------:R-:W-:-:S07]  /*16730*/  PRMT R101, R100, 0x7632, R101 ;  /* 0x0000763264657816 */ /* 0x000fce0000000065 */
.L_x_1810:
[----:B------:R-:W-:Y:S05]  /*16740*/  BSYNC.RECONVERGENT B1 ;  /* 0x0000000000017941 */ /* 0x000fea0003800200 */
.L_x_1808:
        /* <DEDUP_REMOVED lines=11> */
.L_x_1812:
[----:B------:R-:W-:Y:S01]  /*16800*/  IMAD.MOV.U32 R2, RZ, RZ, R71 ;  /* 0x000000ffff027224 */ /* 0x000fe200078e0047 */
[----:B------:R-:W-:Y:S01]  /*16810*/  PRMT R68, R72, 0x7632, R68 ;  /* 0x0000763248447816 */ /* 0x000fe20000000044 */
[----:B------:R-:W-:Y:S01]  /*16820*/  IMAD.MOV.U32 R31, RZ, RZ, R30 ;  /* 0x000000ffff1f7224 */ /* 0x000fe200078e001e */
[----:B------:R-:W-:-:S07]  /*16830*/  PRMT R100, R100, 0x5410, R100 ;  /* 0x0000541064647816 */ /* 0x000fce0000000064 */
.L_x_1813:
[----:B------:R-:W-:Y:S05]  /*16840*/  BSYNC.RECONVERGENT B1 ;  /* 0x0000000000017941 */ /* 0x000fea0003800200 */
.L_x_1811:
        /* <DEDUP_REMOVED lines=11> */
.L_x_1815:
[----:B------:R-:W-:Y:S01]  /*16900*/  IMAD.MOV.U32 R71, RZ, RZ, R2 ;  /* 0x000000ffff477224 */ /* 0x000fe200078e0002 */
[----:B------:R-:W-:Y:S01]  /*16910*/  PRMT R73, R68, 0x7610, R73 ;  /* 0x0000761044497816 */ /* 0x000fe20000000049 */
[----:B------:R-:W-:Y:S01]  /*16920*/  IMAD.MOV.U32 R30, RZ, RZ, R29 ;  /* 0x000000ffff1e7224 */ /* 0x000fe200078e001d */
[----:B------:R-:W-:-:S07]  /*16930*/  PRMT R100, R99, 0x7632, R100 ;  /* 0x0000763263647816 */ /* 0x000fce0000000064 */
.L_x_1816:
[----:B------:R-:W-:Y:S05]  /*16940*/  BSYNC.RECONVERGENT B1 ;  /* 0x0000000000017941 */ /* 0x000fea0003800200 */
.L_x_1814:
        /* <DEDUP_REMOVED lines=11> */
.L_x_1818:
[----:B------:R-:W-:Y:S01]  /*16a00*/  IMAD.MOV.U32 R2, RZ, RZ, R71 ;  /* 0x000000ffff027224 */ /* 0x000fe200078e0047 */
[----:B------:R-:W-:Y:S01]  /*16a10*/  PRMT R68, R68, 0x5410, R73 ;  /* 0x0000541044447816 */ /* 0x000fe20000000049 */
[----:B------:R-:W-:Y:S01]  /*16a20*/  IMAD.MOV.U32 R29, RZ, RZ, R28 ;  /* 0x000000ffff1d7224 */ /* 0x000fe200078e001c */
[----:B------:R-:W-:-:S07]  /*16a30*/  PRMT R99, R99, 0x5410, R99 ;  /* 0x0000541063637816 */ /* 0x000fce0000000063 */
.L_x_1819:
[----:B------:R-:W-:Y:S05]  /*16a40*/  BSYNC.RECONVERGENT B1 ;  /* 0x0000000000017941 */ /* 0x000fea0003800200 */
.L_x_1817:
        /* <DEDUP_REMOVED lines=11> */
.L_x_1821:
[----:B------:R-:W-:Y:S01]  /*16b00*/  IMAD.MOV.U32 R71, RZ, RZ, R2 ;  /* 0x000000ffff477224 */ /* 0x000fe200078e0002 */
[----:B------:R-:W-:Y:S01]  /*16b10*/  PRMT R72, R72, 0x7610, R68 ;  /* 0x0000761048487816 */ /* 0x000fe20000000044 */
[----:B------:R-:W-:Y:S01]  /*16b20*/  IMAD.MOV.U32 R28, RZ, RZ, R27 ;  /* 0x000000ffff1c7224 */ /* 0x000fe200078e001b */
[----:B------:R-:W-:-:S07]  /*16b30*/  PRMT R99, R98, 0x7632, R99 ;  /* 0x0000763262637816 */ /* 0x000fce0000000063 */
.L_x_1822:
[----:B------:R-:W-:Y:S05]  /*16b40*/  BSYNC.RECONVERGENT B1 ;  /* 0x0000000000017941 */ /* 0x000fea0003800200 */
.L_x_1820:
        /* <DEDUP_REMOVED lines=11> */
.L_x_1824:
[----:B------:R-:W-:Y:S01]  /*16c00*/  IMAD.MOV.U32 R2, RZ, RZ, R71 ;  /* 0x000000ffff027224 */ /* 0x000fe200078e0047 */
[----:B------:R-:W-:Y:S01]  /*16c10*/  PRMT R68, R72, 0x7632, R68 ;  /* 0x0000763248447816 */ /* 0x000fe20000000044 */
[----:B------:R-:W-:Y:S01]  /*16c20*/  IMAD.MOV.U32 R27, RZ, RZ, R26 ;  /* 0x000000ffff1b7224 */ /* 0x000fe200078e001a */
[----:B------:R-:W-:-:S07]  /*16c30*/  PRMT R98, R98, 0x5410, R98 ;  /* 0x0000541062627816 */ /* 0x000fce0000000062 */
.L_x_1825:
[----:B------:R-:W-:Y:S05]  /*16c40*/  BSYNC.RECONVERGENT B1 ;  /* 0x0000000000017941 */ /* 0x000fea0003800200 */
.L_x_1823:
        /* <DEDUP_REMOVED lines=11> */
.L_x_1827:
[----:B------:R-:W-:Y:S01]  /*16d00*/  IMAD.MOV.U32 R71, RZ, RZ, R2 ;  /* 0x000000ffff477224 */ /* 0x000fe200078e0002 */
[----:B------:R-:W-:Y:S01]  /*16d10*/  PRMT R73, R68, 0x7610, R73 ;  /* 0x0000761044497816 */ /* 0x000fe20000000049 */
[----:B------:R-:W-:Y:S01]  /*16d20*/  IMAD.MOV.U32 R26, RZ, RZ, R25 ;  /* 0x000000ffff1a7224 */ /* 0x000fe200078e0019 */
[----:B------:R-:W-:-:S07]  /*16d30*/  PRMT R98, R97, 0x7632, R98 ;  /* 0x0000763261627816 */ /* 0x000fce0000000062 */
.L_x_1828:
[----:B------:R-:W-:Y:S05]  /*16d40*/  BSYNC.RECONVERGENT B1 ;  /* 0x0000000000017941 */ /* 0x000fea0003800200 */
.L_x_1826:
        /* <DEDUP_REMOVED lines=11> */
.L_x_1830:
[----:B------:R-:W-:Y:S01]  /*16e00*/  IMAD.MOV.U32 R2, RZ, RZ, R71 ;  /* 0x000000ffff027224 */ /* 0x000fe200078e0047 */
[----:B------:R-:W-:Y:S01]  /*16e10*/  PRMT R68, R68, 0x5410, R73 ;  /* 0x0000541044447816 */ /* 0x000fe20000000049 */
[----:B------:R-:W-:Y:S01]  /*16e20*/  IMAD.MOV.U32 R25, RZ, RZ, R24 ;  /* 0x000000ffff197224 */ /* 0x000fe200078e0018 */
[----:B------:R-:W-:-:S07]  /*16e30*/  PRMT R97, R97, 0x5410, R97 ;  /* 0x0000541061617816 */ /* 0x000fce0000000061 */
.L_x_1831:
[----:B------:R-:W-:Y:S05]  /*16e40*/  BSYNC.RECONVERGENT B1 ;  /* 0x0000000000017941 */ /* 0x000fea0003800200 */
.L_x_1829:
        /* <DEDUP_REMOVED lines=11> */
.L_x_1833:
[----:B------:R-:W-:Y:S01]  /*16f00*/  IMAD.MOV.U32 R71, RZ, RZ, R2 ;  /* 0x000000ffff477224 */ /* 0x000fe200078e0002 */
[----:B------:R-:W-:Y:S01]  /*16f10*/  PRMT R72, R72, 0x7610, R68 ;  /* 0x0000761048487816 */ /* 0x000fe20000000044 */
[----:B------:R-:W-:Y:S01]  /*16f20*/  IMAD.MOV.U32 R24, RZ, RZ, R23 ;  /* 0x000000ffff187224 */ /* 0x000fe200078e0017 */
[----:B------:R-:W-:-:S07]  /*16f30*/  PRMT R97, R96, 0x7632, R97 ;  /* 0x0000763260617816 */ /* 0x000fce0000000061 */
.L_x_1834:
[----:B------:R-:W-:Y:S05]  /*16f40*/  BSYNC.RECONVERGENT B1 ;  /* 0x0000000000017941 */ /* 0x000fea0003800200 */
.L_x_1832:
        /* <DEDUP_REMOVED lines=11> */
.L_x_1836:
[----:B------:R-:W-:Y:S01]  /*17000*/  IMAD.MOV.U32 R2, RZ, RZ, R71 ;  /* 0x000000ffff027224 */ /* 0x000fe200078e0047 */
[----:B------:R-:W-:Y:S01]  /*17010*/  PRMT R68, R72, 0x7632, R68 ;  /* 0x0000763248447816 */ /* 0x000fe20000000044 */
[----:B------:R-:W-:Y:S01]  /*17020*/  IMAD.MOV.U32 R23, RZ, RZ, R22 ;  /* 0x000000ffff177224 */ /* 0x000fe200078e0016 */
[----:B------:R-:W-:-:S07]  /*17030*/  PRMT R96, R96, 0x5410, R96 ;  /* 0x0000541060607816 */ /* 0x000fce0000000060 */
.L_x_1837:
[----:B------:R-:W-:Y:S05]  /*17040*/  BSYNC.RECONVERGENT B1 ;  /* 0x0000000000017941 */ /* 0x000fea0003800200 */
.L_x_1835:
        /* <DEDUP_REMOVED lines=11> */
.L_x_1839:
[----:B------:R-:W-:Y:S01]  /*17100*/  IMAD.MOV.U32 R71, RZ, RZ, R2 ;  /* 0x000000ffff477224 */ /* 0x000fe200078e0002 */
[----:B------:R-:W-:Y:S01]  /*17110*/  PRMT R73, R68, 0x7610, R73 ;  /* 0x0000761044497816 */ /* 0x000fe20000000049 */
[----:B------:R-:W-:Y:S01]  /*17120*/  IMAD.MOV.U32 R22, RZ, RZ, R21 ;  /* 0x000000ffff167224 */ /* 0x000fe200078e0015 */
[----:B------:R-:W-:-:S07]  /*17130*/  PRMT R96, R95, 0x7632, R96 ;  /* 0x000076325f607816 */ /* 0x000fce0000000060 */
.L_x_1840:
[----:B------:R-:W-:Y:S05]  /*17140*/  BSYNC.RECONVERGENT B1 ;  /* 0x0000000000017941 */ /* 0x000fea0003800200 */
.L_x_1838:
        /* <DEDUP_REMOVED lines=11> */
.L_x_1842:
[----:B------:R-:W-:Y:S01]  /*17200*/  IMAD.MOV.U32 R2, RZ, RZ, R71 ;  /* 0x000000ffff027224 */ /* 0x000fe200078e0047 */
[----:B------:R-:W-:Y:S01]  /*17210*/  PRMT R68, R68, 0x5410, R73 ;  /* 0x0000541044447816 */ /* 0x000fe20000000049 */
[----:B------:R-:W-:Y:S01]  /*17220*/  IMAD.MOV.U32 R21, RZ, RZ, R20 ;  /* 0x000000ffff157224 */ /* 0x000fe200078e0014 */
[----:B------:R-:W-:-:S07]  /*17230*/  PRMT R95, R95, 0x5410, R95 ;  /* 0x000054105f5f7816 */ /* 0x000fce000000005f */
.L_x_1843:
[----:B------:R-:W-:Y:S05]  /*17240*/  BSYNC.RECONVERGENT B1 ;  /* 0x0000000000017941 */ /* 0x000fea0003800200 */
.L_x_1841:
        /* <DEDUP_REMOVED lines=11> */
.L_x_1845:
[----:B------:R-:W-:Y:S01]  /*17300*/  IMAD.MOV.U32 R71, RZ, RZ, R2 ;  /* 0x000000ffff477224 */ /* 0x000fe200078e0002 */
[----:B------:R-:W-:Y:S01]  /*17310*/  PRMT R72, R72, 0x7610, R68 ;  /* 0x0000761048487816 */ /* 0x000fe20000000044 */
[----:B------:R-:W-:Y:S01]  /*17320*/  IMAD.MOV.U32 R20, RZ, RZ, R19 ;  /* 0x000000ffff147224 */ /* 0x000fe200078e0013 */
[----:B------:R-:W-:-:S07]  /*17330*/  PRMT R95, R94, 0x7632, R95 ;  /* 0x000076325e5f7816 */ /* 0x000fce000000005f */
.L_x_1846:
[----:B------:R-:W-:Y:S05]  /*17340*/  BSYNC.RECONVERGENT B1 ;  /* 0x0000000000017941 */ /* 0x000fea0003800200 */
.L_x_1844:
        /* <DEDUP_REMOVED lines=11> */
.L_x_1848:
[----:B------:R-:W-:Y:S01]  /*17400*/  IMAD.MOV.U32 R2, RZ, RZ, R71 ;  /* 0x000000ffff027224 */ /* 0x000fe200078e0047 */
[----:B------:R-:W-:Y:S01]  /*17410*/  PRMT R68, R72, 0x7632, R68 ;  /* 0x0000763248447816 */ /* 0x000fe20000000044 */
[----:B------:R-:W-:Y:S01]  /*17420*/  IMAD.MOV.U32 R19, RZ, RZ, R18 ;  /* 0x000000ffff137224 */ /* 0x000fe200078e0012 */
[----:B------:R-:W-:-:S07]  /*17430*/  PRMT R94, R94, 0x5410, R94 ;  /* 0x000054105e5e7816 */ /* 0x000fce000000005e */
.L_x_1849:
[----:B------:R-:W-:Y:S05]  /*17440*/  BSYNC.RECONVERGENT B1 ;  /* 0x0000000000017941 */ /* 0x000fea0003800200 */
.L_x_1847:
        /* <DEDUP_REMOVED lines=11> */
.L_x_1851:
[----:B------:R-:W-:Y:S01]  /*17500*/  IMAD.MOV.U32 R71, RZ, RZ, R2 ;  /* 0x000000ffff477224 */ /* 0x000fe200078e0002 */
[----:B------:R-:W-:Y:S01]  /*17510*/  PRMT R73, R68, 0x7610, R73 ;  /* 0x0000761044497816 */ /* 0x000fe20000000049 */
[----:B------:R-:W-:Y:S01]  /*17520*/  IMAD.MOV.U32 R18, RZ, RZ, R17 ;  /* 0x000000ffff127224 */ /* 0x000fe200078e0011 */
[----:B------:R-:W-:-:S07]  /*17530*/  PRMT R94, R93, 0x7632, R94 ;  /* 0x000076325d5e7816 */ /* 0x000fce000000005e */
.L_x_1852:
[----:B------:R-:W-:Y:S05]  /*17540*/  BSYNC.RECONVERGENT B1 ;  /* 0x0000000000017941 */ /* 0x000fea0003800200 */
.L_x_1850:
        /* <DEDUP_REMOVED lines=11> */
.L_x_1854:
[----:B------:R-:W-:Y:S01]  /*17600*/  IMAD.MOV.U32 R2, RZ, RZ, R71 ;  /* 0x000000ffff027224 */ /* 0x000fe200078e0047 */
[----:B------:R-:W-:Y:S01]  /*17610*/  PRMT R68, R68, 0x5410, R73 ;  /* 0x0000541044447816 */ /* 0x000fe20000000049 */
[----:B------:R-:W-:Y:S01]  /*17620*/  IMAD.MOV.U32 R17, RZ, RZ, R16 ;  /* 0x000000ffff117224 */ /* 0x000fe200078e0010 */
[----:B------:R-:W-:-:S07]  /*17630*/  PRMT R93, R93, 0x5410, R93 ;  /* 0x000054105d5d7816 */ /* 0x000fce000000005d */
.L_x_1855:
[----:B------:R-:W-:Y:S05]  /*17640*/  BSYNC.RECONVERGENT B1 ;  /* 0x0000000000017941 */ /* 0x000fea0003800200 */
.L_x_1853:
        /* <DEDUP_REMOVED lines=11> */
.L_x_1857:
[----:B------:R-:W-:Y:S01]  /*17700*/  IMAD.MOV.U32 R71, RZ, RZ, R2 ;  /* 0x000000ffff477224 */ /* 0x000fe200078e0002 */
[----:B------:R-:W-:Y:S01]  /*17710*/  PRMT R72, R72, 0x7610, R68 ;  /* 0x0000761048487816 */ /* 0x000fe20000000044 */
[----:B------:R-:W-:Y:S01]  /*17720*/  IMAD.MOV.U32 R16, RZ, RZ, R15 ;  /* 0x000000ffff107224 */ /* 0x000fe200078e000f */
[----:B------:R-:W-:-:S07]  /*17730*/  PRMT R93, R92, 0x7632, R93 ;  /* 0x000076325c5d7816 */ /* 0x000fce000000005d */
.L_x_1858:
[----:B------:R-:W-:Y:S05]  /*17740*/  BSYNC.RECONVERGENT B1 ;  /* 0x0000000000017941 */ /* 0x000fea0003800200 */
.L_x_1856:
        /* <DEDUP_REMOVED lines=11> */
.L_x_1860:
[----:B------:R-:W-:Y:S01]  /*17800*/  IMAD.MOV.U32 R2, RZ, RZ, R71 ;  /* 0x000000ffff027224 */ /* 0x000fe200078e0047 */
[----:B------:R-:W-:Y:S01]  /*17810*/  PRMT R68, R72, 0x7632, R68 ;  /* 0x0000763248447816 */ /* 0x000fe20000000044 */
[----:B------:R-:W-:Y:S01]  /*17820*/  IMAD.MOV.U32 R15, RZ, RZ, R14 ;  /* 0x000000ffff0f7224 */ /* 0x000fe200078e000e */
[----:B------:R-:W-:-:S07]  /*17830*/  PRMT R92, R92, 0x5410, R92 ;  /* 0x000054105c5c7816 */ /* 0x000fce000000005c */
.L_x_1861:
[----:B------:R-:W-:Y:S05]  /*17840*/  BSYNC.RECONVERGENT B1 ;  /* 0x0000000000017941 */ /* 0x000fea0003800200 */
.L_x_1859:
        /* <DEDUP_REMOVED lines=11> */
.L_x_1863:
[----:B------:R-:W-:Y:S01]  /*17900*/  IMAD.MOV.U32 R71, RZ, RZ, R2 ;  /* 0x000000ffff477224 */ /* 0x000fe200078e0002 */
[----:B------:R-:W-:Y:S01]  /*17910*/  PRMT R73, R68, 0x7610, R73 ;  /* 0x0000761044497816 */ /* 0x000fe20000000049 */
[----:B------:R-:W-:Y:S01]  /*17920*/  IMAD.MOV.U32 R14, RZ, RZ, R13 ;  /* 0x000000ffff0e7224 */ /* 0x000fe200078e000d */
[----:B------:R-:W-:-:S07]  /*17930*/  PRMT R92, R91, 0x7632, R92 ;  /* 0x000076325b5c7816 */ /* 0x000fce000000005c */
.L_x_1864:
[----:B------:R-:W-:Y:S05]  /*17940*/  BSYNC.RECONVERGENT B1 ;  /* 0x0000000000017941 */ /* 0x000fea0003800200 */
.L_x_1862:
        /* <DEDUP_REMOVED lines=11> */
.L_x_1866:
[----:B------:R-:W-:Y:S01]  /*17a00*/  IMAD.MOV.U32 R2, RZ, RZ, R71 ;  /* 0x000000ffff027224 */ /* 0x000fe200078e0047 */
[----:B------:R-:W-:Y:S01]  /*17a10*/  PRMT R68, R68, 0x5410, R73 ;  /* 0x0000541044447816 */ /* 0x000fe20000000049 */
[----:B------:R-:W-:Y:S01]  /*17a20*/  IMAD.MOV.U32 R13, RZ, RZ, R12 ;  /* 0x000000ffff0d7224 */ /* 0x000fe200078e000c */
[----:B------:R-:W-:-:S07]  /*17a30*/  PRMT R91, R91, 0x5410, R91 ;  /* 0x000054105b5b7816 */ /* 0x000fce000000005b */
.L_x_1867:
[----:B------:R-:W-:Y:S05]  /*17a40*/  BSYNC.RECONVERGENT B1 ;  /* 0x0000000000017941 */ /* 0x000fea0003800200 */
.L_x_1865:
        /* <DEDUP_REMOVED lines=11> */
.L_x_1869:
[----:B------:R-:W-:Y:S01]  /*17b00*/  IMAD.MOV.U32 R71, RZ, RZ, R2 ;  /* 0x000000ffff477224 */ /* 0x000fe200078e0002 */
[----:B------:R-:W-:Y:S01]  /*17b10*/  PRMT R72, R72, 0x7610, R68 ;  /* 0x0000761048487816 */ /* 0x000fe20000000044 */
[----:B------:R-:W-:Y:S01]  /*17b20*/  IMAD.MOV.U32 R12, RZ, RZ, R11 ;  /* 0x000000ffff0c7224 */ /* 0x000fe200078e000b */
[----:B------:R-:W-:-:S07]  /*17b30*/  PRMT R91, R90, 0x7632, R91 ;  /* 0x000076325a5b7816 */ /* 0x000fce000000005b */
.L_x_1870:
[----:B------:R-:W-:Y:S05]  /*17b40*/  BSYNC.RECONVERGENT B1 ;  /* 0x0000000000017941 */ /* 0x000fea0003800200 */
.L_x_1868:
        /* <DEDUP_REMOVED lines=11> */
.L_x_1872:
[----:B------:R-:W-:Y:S01]  /*17c00*/  IMAD.MOV.U32 R2, RZ, RZ, R71 ;  /* 0x000000ffff027224 */ /* 0x000fe200078e0047 */
[----:B------:R-:W-:Y:S01]  /*17c10*/  PRMT R68, R72, 0x7632, R68 ;  /* 0x0000763248447816 */ /* 0x000fe20000000044 */
[----:B------:R-:W-:Y:S01]  /*17c20*/  IMAD.MOV.U32 R11, RZ, RZ, R10 ;  /* 0x000000ffff0b7224 */ /* 0x000fe200078e000a */
[----:B------:R-:W-:-:S07]  /*17c30*/  PRMT R90, R90, 0x5410, R90 ;  /* 0x000054105a5a7816 */ /* 0x000fce000000005a */
.L_x_1873:
[----:B------:R-:W-:Y:S05]  /*17c40*/  BSYNC.RECONVERGENT B1 ;  /* 0x0000000000017941 */ /* 0x000fea0003800200 */
.L_x_1871:
        /* <DEDUP_REMOVED lines=11> */
.L_x_1875:
[----:B------:R-:W-:Y:S01]  /*17d00*/  IMAD.MOV.U32 R71, RZ, RZ, R2 ;  /* 0x000000ffff477224 */ /* 0x000fe200078e0002 */
[----:B------:R-:W-:Y:S01]  /*17d10*/  PRMT R73, R68, 0x7610, R73 ;  /* 0x0000761044497816 */ /* 0x000fe20000000049 */
[----:B------:R-:W-:Y:S01]  /*17d20*/  IMAD.MOV.U32 R10, RZ, RZ, R9 ;  /* 0x000000ffff0a7224 */ /* 0x000fe200078e0009 */
[----:B------:R-:W-:-:S07]  /*17d30*/  PRMT R90, R89, 0x7632, R90 ;  /* 0x00007632595a7816 */ /* 0x000fce000000005a */
.L_x_1876:
[----:B------:R-:W-:Y:S05]  /*17d40*/  BSYNC.RECONVERGENT B1 ;  /* 0x0000000000017941 */ /* 0x000fea0003800200 */
.L_x_1874:
        /* <DEDUP_REMOVED lines=11> */
.L_x_1878:
[----:B------:R-:W-:Y:S01]  /*17e00*/  IMAD.MOV.U32 R2, RZ, RZ, R71 ;  /* 0x000000ffff027224 */ /* 0x000fe200078e0047 */
[----:B------:R-:W-:Y:S01]  /*17e10*/  PRMT R68, R68, 0x5410, R73 ;  /* 0x0000541044447816 */ /* 0x000fe20000000049 */
[----:B------:R-:W-:Y:S01]  /*17e20*/  IMAD.MOV.U32 R9, RZ, RZ, R8 ;  /* 0x000000ffff097224 */ /* 0x000fe200078e0008 */
[----:B------:R-:W-:-:S07]  /*17e30*/  PRMT R89, R89, 0x5410, R89 ;  /* 0x0000541059597816 */ /* 0x000fce0000000059 */
.L_x_1879:
[----:B------:R-:W-:Y:S05]  /*17e40*/  BSYNC.RECONVERGENT B1 ;  /* 0x0000000000017941 */ /* 0x000fea0003800200 */
.L_x_1877:
        /* <DEDUP_REMOVED lines=11> */
.L_x_1881:
[----:B------:R-:W-:Y:S01]  /*17f00*/  IMAD.MOV.U32 R71, RZ, RZ, R2 ;  /* 0x000000ffff477224 */ /* 0x000fe200078e0002 */
[----:B------:R-:W-:Y:S01]  /*17f10*/  PRMT R72, R72, 0x7610, R68 ;  /* 0x0000761048487816 */ /* 0x000fe20000000044 */
[----:B------:R-:W-:Y:S01]  /*17f20*/  IMAD.MOV.U32 R8, RZ, RZ, R7 ;  /* 0x000000ffff087224 */ /* 0x000fe200078e0007 */
[----:B------:R-:W-:-:S07]  /*17f30*/  PRMT R89, R88, 0x7632, R89 ;  /* 0x0000763258597816 */ /* 0x000fce0000000059 */
.L_x_1882:
[----:B------:R-:W-:Y:S05]  /*17f40*/  BSYNC.RECONVERGENT B1 ;  /* 0x0000000000017941 */ /* 0x000fea0003800200 */
.L_x_1880:
        /* <DEDUP_REMOVED lines=11> */
.L_x_1884:
[----:B------:R-:W-:Y:S01]  /*18000*/  IMAD.MOV.U32 R2, RZ, RZ, R71 ;  /* 0x000000ffff027224 */ /* 0x000fe200078e0047 */
[----:B------:R-:W-:Y:S01]  /*18010*/  PRMT R68, R68, 0x7610, R72 ;  /* 0x0000761044447816 */ /* 0x000fe20000000048 */
[----:B------:R-:W-:Y:S01]  /*18020*/  IMAD.MOV.U32 R7, RZ, RZ, R6 ;  /* 0x000000ffff077224 */ /* 0x000fe200078e0006 */
[----:B------:R-:W-:-:S07]  /*18030*/  PRMT R88, R88, 0x5410, R88 ;  /* 0x0000541058587816 */ /* 0x000fce0000000058 */
.L_x_1885:
[----:B------:R-:W-:Y:S05]  /*18040*/  BSYNC.RECONVERGENT B1 ;  /* 0x0000000000017941 */ /* 0x000fea0003800200 */
.L_x_1883:
        /* <DEDUP_REMOVED lines=11> */
.L_x_1887:
[----:B------:R-:W-:Y:S01]  /*18100*/  IMAD.MOV.U32 R71, RZ, RZ, R2 ;  /* 0x000000ffff477224 */ /* 0x000fe200078e0002 */
[----:B------:R-:W-:Y:S01]  /*18110*/  PRMT R72, R72, 0x7610, R68 ;  /* 0x0000761048487816 */ /* 0x000fe20000000044 */
[----:B------:R-:W-:Y:S01]  /*18120*/  IMAD.MOV.U32 R6, RZ, RZ, R5 ;  /* 0x000000ffff067224 */ /* 0x000fe200078e0005 */
[----:B------:R-:W-:-:S07]  /*18130*/  PRMT R88, R122, 0x7632, R88 ;  /* 0x000076327a587816 */ /* 0x000fce0000000058 */
.L_x_1888:
[----:B------:R-:W-:Y:S05]  /*18140*/  BSYNC.RECONVERGENT B1 ;  /* 0x0000000000017941 */ /* 0x000fea0003800200 */
.L_x_1886:
        /* <DEDUP_REMOVED lines=11> */
.L_x_1890:
[----:B------:R-:W-:Y:S01]  /*18200*/  IMAD.MOV.U32 R2, RZ, RZ, R71 ;  /* 0x000000ffff027224 */ /* 0x000fe200078e0047 */
[----:B------:R-:W-:Y:S01]  /*18210*/  PRMT R73, R72, 0x7632, R73 ;  /* 0x0000763248497816 */ /* 0x000fe20000000049 */
[----:B------:R-:W-:Y:S01]  /*18220*/  IMAD.MOV.U32 R5, RZ, RZ, R4 ;  /* 0x000000ffff057224 */ /* 0x000fe200078e0004 */
[----:B------:R-:W-:-:S07]  /*18230*/  PRMT R122, R122, 0x5410, R122 ;  /* 0x000054107a7a7816 */ /* 0x000fce000000007a */
.L_x_1891:
[----:B------:R-:W-:Y:S05]  /*18240*/  BSYNC.RECONVERGENT B1 ;  /* 0x0000000000017941 */ /* 0x000fea0003800200 */
.L_x_1889:
        /* <DEDUP_REMOVED lines=11> */
.L_x_1893:
[----:B------:R-:W-:Y:S01]  /*18300*/  IMAD.MOV.U32 R68, RZ, RZ, R2 ;  /* 0x000000ffff447224 */ /* 0x000fe200078e0002 */
[----:B------:R-:W-:Y:S01]  /*18310*/  PRMT R71, R71, 0x5410, R73 ;  /* 0x0000541047477816 */ /* 0x000fe20000000049 */
[----:B------:R-:W-:Y:S01]  /*18320*/  IMAD.MOV.U32 R4, RZ, RZ, R3 ;  /* 0x000000ffff047224 */ /* 0x000fe200078e0003 */
[----:B------:R-:W-:-:S07]  /*18330*/  PRMT R122, R123, 0x7632, R122 ;  /* 0x000076327b7a7816 */ /* 0x000fce000000007a */
.L_x_1894:
[----:B------:R-:W-:Y:S05]  /*18340*/  BSYNC.RECONVERGENT B1 ;  /* 0x0000000000017941 */ /* 0x000fea0003800200 */
.L_x_1892:
        /* <DEDUP_REMOVED lines=10> */
.L_x_1896:
[C-C-:B------:R-:W-:Y:S01]  /*183f0*/  PRMT R123, R71.reuse, 0x5432, R72.reuse ;  /* 0x00005432477b7816 */ /* 0x140fe20000000048 */
[----:B------:R-:W-:Y:S01]  /*18400*/  IMAD.MOV.U32 R3, RZ, RZ, R69 ;  /* 0x000000ffff037224 */ /* 0x000fe200078e0045 */
[----:B------:R-:W-:Y:S01]  /*18410*/  PRMT R72, R71, 0x7632, R72 ;  /* 0x0000763247487816 */ /* 0x000fe20000000048 */
[--C-:B------:R-:W-:Y:S02]  /*18420*/  IMAD.MOV.U32 R2, RZ, RZ, R68.reuse ;  /* 0x000000ffff027224 */ /* 0x100fe400078e0044 */
[----:B------:R-:W-:-:S07]  /*18430*/  IMAD.MOV.U32 R69, RZ, RZ, R68 ;  /* 0x000000ffff457224 */ /* 0x000fce00078e0044 */
.L_x_1897:
[----:B------:R-:W-:Y:S05]  /*18440*/  BSYNC.RECONVERGENT B1 ;  /* 0x0000000000017941 */ /* 0x000fea0003800200 */
.L_x_1895:
[----:B------:R-:W-:Y:S02]  /*18450*/  VIADD R67, R67, 0x4 ;  /* 0x0000000443437836 */ /* 0x000fe40000000000 */
[----:B------:R-:W-:Y:S01]  /*18460*/  VIADD R66, R66, 0x2 ;  /* 0x0000000242427836 */ /* 0x000fe20000000000 */
[----:B------:R-:W-:Y:S06]  /*18470*/  @P1 BRA `(.L_x_1898) ;  /* 0xffffffc000101947 */ /* 0x000fec000383ffff */
.L_x_1708:
[----:B------:R-:W-:Y:S05]  /*18480*/  BSYNC.RECONVERGENT B0 ;  /* 0x0000000000007941 */ /* 0x000fea0003800200 */
.L_x_1707:
[----:B0-----:R-:W-:Y:S01]  /*18490*/  SHFL.DOWN PT, R74, R2, 0x10, 0x1f ;  /* 0x0a001f00024a7f89 */ /* 0x001fe200000e0000 */
[----:B------:R-:W-:Y:S01]  /*184a0*/  ISETP.GT.AND P0, PT, R0, 0xf, PT ;  /* 0x0000000f0000780c */ /* 0x000fe20003f04270 */
[----:B------:R-:W-:Y:S01]  /*184b0*/  BSSY.RECONVERGENT B0, `(.L_x_1899) ;  /* 0x0000491000007945 */ /* 0x000fe20003800200 */
[----:B------:R-:W-:Y:S01]  /*184c0*/  VIADD R0, R1, 0x180 ;  /* 0x0000018001007836 */ /* 0x000fe20000000000 */
[----:B------:R-:W0:Y:S04]  /*184d0*/  SHFL.DOWN PT, R75, R3, 0x10, 0x1f ;  /* 0x0a001f00034b7f89 */ /* 0x000e2800000e0000 */
[----:B------:R-:W-:Y:S04]  /*184e0*/  SHFL.DOWN PT, R76, R4, 0x10, 0x1f ;  /* 0x0a001f00044c7f89 */ /* 0x000fe800000e0000 */
[----:B------:R-:W1:Y:S04]  /*184f0*/  SHFL.DOWN PT, R77, R5, 0x10, 0x1f ;  /* 0x0a001f00054d7f89 */ /* 0x000e6800000e0000 */
[----:B------:R-:W-:Y:S04]  /*18500*/  SHFL.DOWN PT, R78, R6, 0x10, 0x1f ;  /* 0x0a001f00064e7f89 */ /* 0x000fe800000e0000 */
[----:B------:R-:W2:Y:S04]  /*18510*/  SHFL.DOWN PT, R79, R7, 0x10, 0x1f ;  /* 0x0a001f00074f7f89 */ /* 0x000ea800000e0000 */
[----:B------:R-:W-:Y:S04]  /*18520*/  SHFL.DOWN PT, R80, R8, 0x10, 0x1f ;  /* 0x0a001f0008507f89 */ /* 0x000fe800000e0000 */
[----:B------:R-:W3:Y:S04]  /*18530*/  SHFL.DOWN PT, R81, R9, 0x10, 0x1f ;  /* 0x0a001f0009517f89 */ /* 0x000ee800000e0000 */
[----:B0-----:R-:W-:Y:S04]  /*18540*/  STL.64 [R1], R74 ;  /* 0x0000004a01007387 */ /* 0x001fe80000100a00 */
[----:B-1----:R-:W-:Y:S04]  /*18550*/  STL.64 [R1+0x8], R76 ;  /* 0x0000084c01007387 */ /* 0x002fe80000100a00 */
[----:B------:R-:W-:Y:S04]  /*18560*/  SHFL.DOWN PT, R66, R10, 0x10, 0x1f ;  /* 0x0a001f000a427f89 */ /* 0x000fe800000e0000 */
[----:B--2---:R-:W-:Y:S04]  /*18570*/  STL.64 [R1+0x10], R78 ;  /* 0x0000104e01007387 */ /* 0x004fe80000100a00 */
[----:B------:R-:W0:Y:S04]  /*18580*/  SHFL.DOWN PT, R67, R11, 0x10, 0x1f ;  /* 0x0a001f000b437f89 */ /* 0x000e2800000e0000 */
[----:B---3--:R-:W-:Y:S04]  /*18590*/  STL.64 [R1+0x18], R80 ;  /* 0x0000185001007387 */ /* 0x008fe80000100a00 */
        /* <DEDUP_REMOVED lines=9> */
[----:B------:R-:W5:Y:S04]  /*18630*/  SHFL.DOWN PT, R77, R21, 0x10, 0x1f ;  /* 0x0a001f00154d7f89 */ /* 0x000f6800000e0000 */
        /* <DEDUP_REMOVED lines=10> */
[----:B0-----:R-:W-:Y:S04]  /*186e0*/  STL.64 [R1+0x20], R66 ;  /* 0x0000204201007387 */ /* 0x001fe80000100a00 */
[----:B-1----:R-:W-:Y:S04]  /*186f0*/  STL.64 [R1+0x28], R68 ;  /* 0x0000284401007387 */ /* 0x002fe80000100a00 */
[----:B--2---:R-:W-:Y:S04]  /*18700*/  STL.64 [R1+0x30], R70 ;  /* 0x0000304601007387 */ /* 0x004fe80000100a00 */
[----:B---3--:R-:W-:Y:S04]  /*18710*/  STL.64 [R1+0x38], R72 ;  /* 0x0000384801007387 */ /* 0x008fe80000100a00 */
[----:B----4-:R-:W-:Y:S04]  /*18720*/  STL.64 [R1+0x40], R74 ;  /* 0x0000404a01007387 */ /* 0x010fe80000100a00 */
[----:B-----5:R-:W-:Y:S04]  /*18730*/  STL.64 [R1+0x48], R76 ;  /* 0x0000484c01007387 */ /* 0x020fe80000100a00 */
        /* <DEDUP_REMOVED lines=18> */
[----:B------:R-:W-:Y:S04]  /*18860*/  SHFL.DOWN PT, R79, R122, 0x10, 0x1f ;  /* 0x0a001f007a4f7f89 */ /* 0x000fe800000e0000 */
[----:B------:R-:W-:Y:S04]  /*18870*/  SHFL.DOWN PT, R86, R88, 0x10, 0x1f ;  /* 0x0a001f0058567f89 */ /* 0x000fe800000e0000 */
[----:B------:R-:W-:Y:S04]  /*18880*/  SHFL.DOWN PT, R80, R44, 0x10, 0x1f ;  /* 0x0a001f002c507f89 */ /* 0x000fe800000e0000 */
[----:B------:R-:W5:Y:S04]  /*18890*/  SHFL.DOWN PT, R81, R45, 0x10, 0x1f ;  /* 0x0a001f002d517f89 */ /* 0x000f6800000e0000 */
[----:B------:R-:W-:Y:S04]  /*188a0*/  SHFL.DOWN PT, R82, R46, 0x10, 0x1f ;  /* 0x0a001f002e527f89 */ /* 0x000fe800000e0000 */
[----:B------:R-:W5:Y:S04]  /*188b0*/  SHFL.DOWN PT, R83, R47, 0x10, 0x1f ;  /* 0x0a001f002f537f89 */ /* 0x000f6800000e0000 */
[----:B------:R-:W-:Y:S04]  /*188c0*/  SHFL.DOWN PT, R84, R48, 0x10, 0x1f ;  /* 0x0a001f0030547f89 */ /* 0x000fe800000e0000 */
[----:B------:R-:W5:Y:S04]  /*188d0*/  SHFL.DOWN PT, R85, R49, 0x10, 0x1f ;  /* 0x0a001f0031557f89 */ /* 0x000f6800000e0000 */
        /* <DEDUP_REMOVED lines=28> */
[----:B------:R-:W2:Y:S04]  /*18aa0*/  SHFL.DOWN PT, R81, R55, 0x10, 0x1f ;  /* 0x0a001f0037517f89 */ /* 0x000ea800000e0000 */
[----:B------:R-:W-:Y:S04]  /*18ab0*/  SHFL.DOWN PT, R82, R56, 0x10, 0x1f ;  /* 0x0a001f0038527f89 */ /* 0x000fe800000e0000 */
[----:B------:R-:W3:Y:S04]  /*18ac0*/  SHFL.DOWN PT, R83, R57, 0x10, 0x1f ;  /* 0x0a001f0039537f89 */ /* 0x000ee800000e0000 */
[----:B------:R-:W4:Y:S04]  /*18ad0*/  SHFL.DOWN PT, R85, R101, 0x10, 0x1f ;  /* 0x0a001f0065557f89 */ /* 0x000f2800000e0000 */
[----:B------:R-:W-:Y:S04]  /*18ae0*/  SHFL.DOWN PT, R86, R102, 0x10, 0x1f ;  /* 0x0a001f0066567f89 */ /* 0x000fe800000e0000 */
[----:B------:R-:W5:Y:S04]  /*18af0*/  SHFL.DOWN PT, R87, R103, 0x10, 0x1f ;  /* 0x0a001f0067577f89 */ /* 0x000f6800000e0000 */
[----:B0-----:R-:W-:Y:S04]  /*18b00*/  STL.64 [R1+0xc0], R66 ;  /* 0x0000c04201007387 */ /* 0x001fe80000100a00 */
[----:B-1----:R-:W-:Y:S04]  /*18b10*/  STL.64 [R1+0xc8], R68 ;  /* 0x0000c84401007387 */ /* 0x002fe80000100a00 */
[----:B--2---:R-:W-:Y:S04]  /*18b20*/  STL.64 [R1+0xd0], R80 ;  /* 0x0000d05001007387 */ /* 0x004fe80000100a00 */
[----:B---3--:R-:W-:Y:S04]  /*18b30*/  STL.64 [R1+0xd8], R82 ;  /* 0x0000d85201007387 */ /* 0x008fe80000100a00 */
[----:B------:R-:W-:Y:S04]  /*18b40*/  STL.64 [R1+0x110], R70 ;  /* 0x0001104601007387 */ /* 0x000fe80000100a00 */
[----:B------:R-:W-:Y:S04]  /*18b50*/  STL.64 [R1+0x118], R72 ;  /* 0x0001184801007387 */ /* 0x000fe80000100a00 */
[----:B------:R-:W-:Y:S04]  /*18b60*/  STL.64 [R1+0x120], R74 ;  /* 0x0001204a01007387 */ /* 0x000fe80000100a00 */
[----:B------:R-:W-:Y:S04]  /*18b70*/  STL.64 [R1+0x128], R76 ;  /* 0x0001284c01007387 */ /* 0x000fe80000100a00 */
[----:B------:R-:W-:Y:S04]  /*18b80*/  STL.64 [R1+0x130], R78 ;  /* 0x0001304e01007387 */ /* 0x000fe80000100a00 */
[----:B----4-:R-:W-:Y:S04]  /*18b90*/  STL.64 [R1+0x138], R84 ;  /* 0x0001385401007387 */ /* 0x010fe80000100a00 */
[----:B-----5:R-:W-:Y:S04]  /*18ba0*/  STL.64 [R1+0x140], R86 ;  /* 0x0001405601007387 */ /* 0x020fe80000100a00 */
        /* <DEDUP_REMOVED lines=22> */
[----:B0-----:R0:W-:Y:S04]  /*18d10*/  STL.64 [R1+0xe0], R66 ;  /* 0x0000e04201007387 */ /* 0x0011e80000100a00 */
[----:B-1----:R0:W-:Y:S04]  /*18d20*/  STL.64 [R1+0xe8], R68 ;  /* 0x0000e84401007387 */ /* 0x0021e80000100a00 */
[----:B--2---:R0:W-:Y:S04]  /*18d30*/  STL.64 [R1+0xf0], R80 ;  /* 0x0000f05001007387 */ /* 0x0041e80000100a00 */
[----:B---3--:R0:W-:Y:S04]  /*18d40*/  STL.64 [R1+0xf8], R82 ;  /* 0x0000f85201007387 */ /* 0x0081e80000100a00 */
[----:B------:R0:W-:Y:S04]  /*18d50*/  STL.64 [R1+0x148], R70 ;  /* 0x0001484601007387 */ /* 0x0001e80000100a00 */
[----:B------:R0:W-:Y:S04]  /*18d60*/  STL.64 [R1+0x150], R72 ;  /* 0x0001504801007387 */ /* 0x0001e80000100a00 */
[----:B------:R0:W-:Y:S04]  /*18d70*/  STL.64 [R1+0x158], R74 ;  /* 0x0001584a01007387 */ /* 0x0001e80000100a00 */
[----:B------:R0:W-:Y:S04]  /*18d80*/  STL.64 [R1+0x160], R76 ;  /* 0x0001604c01007387 */ /* 0x0001e80000100a00 */
[----:B------:R0:W-:Y:S04]  /*18d90*/  STL.64 [R1+0x168], R78 ;  /* 0x0001684e01007387 */ /* 0x0001e80000100a00 */
[----:B----4-:R0:W-:Y:S04]  /*18da0*/  STL.64 [R1+0x170], R84 ;  /* 0x0001705401007387 */ /* 0x0101e80000100a00 */
[----:B-----5:R0:W-:Y:S01]  /*18db0*/  STL.64 [R1+0x178], R86 ;  /* 0x0001785601007387 */ /* 0x0201e20000100a00 */
[----:B------:R-:W-:Y:S05]  /*18dc0*/  @P0 BRA `(.L_x_1900) ;  /* 0x0000003c00fc0947 */ /* 0x000fea0003800000 */
[----:B0-----:R-:W-:Y:S01]  /*18dd0*/  IMAD.MOV.U32 R67, RZ, RZ, R2 ;  /* 0x000000ffff437224 */ /* 0x001fe200078e0002 */
[----:B------:R-:W-:Y:S01]  /*18de0*/  PRMT R70, R123, 0x7610, R70 ;  /* 0x000076107b467816 */ /* 0x000fe20000000046 */
[----:B------:R-:W-:-:S07]  /*18df0*/  IMAD.MOV.U32 R68, RZ, RZ, RZ ;  /* 0x000000ffff447224 */ /* 0x000fce00078e00ff */
.L_x_2090:
[----:B------:R-:W-:-:S04]  /*18e00*/  IMAD R69, R68, 0x2, R1 ;  /* 0x0000000244457824 */ /* 0x000fc800078e0201 */
[C---:B------:R-:W-:Y:S01]  /*18e10*/  IMAD R2, R68.reuse, 0x2, R69 ;  /* 0x0000000244027824 */ /* 0x040fe200078e0245 */
[----:B------:R-:W2:Y:S05]  /*18e20*/  LDL.U16 R66, [R69+0x100] ;  /* 0x0001000045427983 */ /* 0x000eaa0000100400 */
        /* <DEDUP_REMOVED lines=19> */
.L_x_1902:
[----:B------:R-:W-:Y:S01]  /*18f60*/  IMAD.MOV.U32 R2, RZ, RZ, R65 ;  /* 0x000000ffff027224 */ /* 0x000fe200078e0041 */
[--C-:B------:R-:W-:Y:S01]  /*18f70*/  PRMT R66, R66, 0x7610, R121.reuse ;  /* 0x0000761042427816 */ /* 0x100fe20000000079 */
[----:B------:R-:W-:Y:S01]  /*18f80*/  IMAD.MOV.U32 R65, RZ, RZ, R64 ;  /* 0x000000ffff417224 */ /* 0x000fe200078e0040 */
[----:B------:R-:W-:-:S07]  /*18f90*/  PRMT R121, R121, 0x5410, R121 ;  /* 0x0000541079797816 */ /* 0x000fce0000000079 */
.L_x_1903:
[----:B------:R-:W-:Y:S05]  /*18fa0*/  BSYNC.RECONVERGENT B1 ;  /* 0x0000000000017941 */ /* 0x000fea0003800200 */
.L_x_1901:
        /* <DEDUP_REMOVED lines=11> */
.L_x_1905:
[----:B------:R-:W-:Y:S01]  /*19060*/  IMAD.MOV.U32 R69, RZ, RZ, R2 ;  /* 0x000000ffff457224 */ /* 0x000fe200078e0002 */
[----:B------:R-:W-:Y:S01]  /*19070*/  PRMT R70, R70, 0x7610, R66 ;  /* 0x0000761046467816 */ /* 0x000fe20000000042 */
[----:B------:R-:W-:Y:S01]  /*19080*/  IMAD.MOV.U32 R64, RZ, RZ, R63 ;  /* 0x000000ffff407224 */ /* 0x000fe200078e003f */
[----:B------:R-:W-:-:S07]  /*19090*/  PRMT R121, R120, 0x7632, R121 ;  /* 0x0000763278797816 */ /* 0x000fce0000000079 */
.L_x_1906:
[----:B------:R-:W-:Y:S05]  /*190a0*/  BSYNC.RECONVERGENT B1 ;  /* 0x0000000000017941 */ /* 0x000fea0003800200 */
.L_x_1904:
        /* <DEDUP_REMOVED lines=11> */
.L_x_1908:
[----:B------:R-:W-:Y:S01]  /*19160*/  IMAD.MOV.U32 R2, RZ, RZ, R69 ;  /* 0x000000ffff027224 */ /* 0x000fe200078e0045 */
[----:B------:R-:W-:Y:S01]  /*19170*/  PRMT R66, R70, 0x7632, R66 ;  /* 0x0000763246427816 */ /* 0x000fe20000000042 */
[----:B------:R-:W-:Y:S01]  /*19180*/  IMAD.MOV.U32 R63, RZ, RZ, R62 ;  /* 0x000000ffff3f7224 */ /* 0x000fe200078e003e */
[----:B------:R-:W-:-:S07]  /*19190*/  PRMT R120, R120, 0x5410, R120 ;  /* 0x0000541078787816 */ /* 0x000fce0000000078 */
.L_x_1909:
[----:B------:R-:W-:Y:S05]  /*191a0*/  BSYNC.RECONVERGENT B1 ;  /* 0x0000000000017941 */ /* 0x000fea0003800200 */
.L_x_1907:
        /* <DEDUP_REMOVED lines=11> */
.L_x_1911:
[----:B------:R-:W-:Y:S01]  /*19260*/  IMAD.MOV.U32 R69, RZ, RZ, R2 ;  /* 0x000000ffff457224 */ /* 0x000fe200078e0002 */
[----:B------:R-:W-:Y:S01]  /*19270*/  PRMT R71, R66, 0x7610, R71 ;  /* 0x0000761042477816 */ /* 0x000fe20000000047 */
[----:B------:R-:W-:Y:S01]  /*19280*/  IMAD.MOV.U32 R62, RZ, RZ, R61 ;  /* 0x000000ffff3e7224 */ /* 0x000fe200078e003d */
[----:B------:R-:W-:-:S07]  /*19290*/  PRMT R120, R119, 0x7632, R120 ;  /* 0x0000763277787816 */ /* 0x000fce0000000078 */
.L_x_1912:
[----:B------:R-:W-:Y:S05]  /*192a0*/  BSYNC.RECONVERGENT B1 ;  /* 0x0000000000017941 */ /* 0x000fea0003800200 */
.L_x_1910:
        /* <DEDUP_REMOVED lines=11> */
.L_x_1914:
[----:B------:R-:W-:Y:S01]  /*19360*/  IMAD.MOV.U32 R2, RZ, RZ, R69 ;  /* 0x000000ffff027224 */ /* 0x000fe200078e0045 */
[----:B------:R-:W-:Y:S01]  /*19370*/  PRMT R66, R66, 0x5410, R71 ;  /* 0x0000541042427816 */ /* 0x000fe20000000047 */
[----:B------:R-:W-:Y:S01]  /*19380*/  IMAD.MOV.U32 R61, RZ, RZ, R60 ;  /* 0x000000ffff3d7224 */ /* 0x000fe200078e003c */
[----:B------:R-:W-:-:S07]  /*19390*/  PRMT R119, R119, 0x5410, R119 ;  /* 0x0000541077777816 */ /* 0x000fce0000000077 */
.L_x_1915:
[----:B------:R-:W-:Y:S05]  /*193a0*/  BSYNC.RECONVERGENT B1 ;  /* 0x0000000000017941 */ /* 0x000fea0003800200 */
.L_x_1913:
        /* <DEDUP_REMOVED lines=11> */
.L_x_1917:
[----:B------:R-:W-:Y:S01]  /*19460*/  IMAD.MOV.U32 R69, RZ, RZ, R2 ;  /* 0x000000ffff457224 */ /* 0x000fe200078e0002 */
[----:B------:R-:W-:Y:S01]  /*19470*/  PRMT R70, R70, 0x7610, R66 ;  /* 0x0000761046467816 */ /* 0x000fe20000000042 */
[----:B------:R-:W-:Y:S01]  /*19480*/  IMAD.MOV.U32 R60, RZ, RZ, R59 ;  /* 0x000000ffff3c7224 */ /* 0x000fe200078e003b */
[----:B------:R-:W-:-:S07]  /*19490*/  PRMT R119, R118, 0x7632, R119 ;  /* 0x0000763276777816 */ /* 0x000fce0000000077 */
.L_x_1918:
[----:B------:R-:W-:Y:S05]  /*194a0*/  BSYNC.RECONVERGENT B1 ;  /* 0x0000000000017941 */ /* 0x000fea0003800200 */
.L_x_1916:
        /* <DEDUP_REMOVED lines=11> */
.L_x_1920:
[----:B------:R-:W-:Y:S01]  /*19560*/  IMAD.MOV.U32 R2, RZ, RZ, R69 ;  /* 0x000000ffff027224 */ /* 0x000fe200078e0045 */
[----:B------:R-:W-:Y:S01]  /*19570*/  PRMT R66, R70, 0x7632, R66 ;  /* 0x0000763246427816 */ /* 0x000fe20000000042 */
[----:B------:R-:W-:Y:S01]  /*19580*/  IMAD.MOV.U32 R59, RZ, RZ, R58 ;  /* 0x000000ffff3b7224 */ /* 0x000fe200078e003a */
[----:B------:R-:W-:-:S07]  /*19590*/  PRMT R118, R118, 0x5410, R118 ;  /* 0x0000541076767816 */ /* 0x000fce0000000076 */
.L_x_1921:
[----:B------:R-:W-:Y:S05]  /*195a0*/  BSYNC.RECONVERGENT B1 ;  /* 0x0000000000017941 */ /* 0x000fea0003800200 */
.L_x_1919:
        /* <DEDUP_REMOVED lines=11> */
.L_x_1923:
[----:B------:R-:W-:Y:S01]  /*19660*/  IMAD.MOV.U32 R69, RZ, RZ, R2 ;  /* 0x000000ffff457224 */ /* 0x000fe200078e0002 */
[----:B------:R-:W-:Y:S01]  /*19670*/  PRMT R71, R66, 0x7610, R71 ;  /* 0x0000761042477816 */ /* 0x000fe20000000047 */
[----:B------:R-:W-:Y:S01]  /*19680*/  IMAD.MOV.U32 R58, RZ, RZ, R57 ;  /* 0x000000ffff3a7224 */ /* 0x000fe200078e0039 */
[----:B------:R-:W-:-:S07]  /*19690*/  PRMT R118, R117, 0x7632, R118 ;  /* 0x0000763275767816 */ /* 0x000fce0000000076 */
.L_x_1924:
[----:B------:R-:W-:Y:S05]  /*196a0*/  BSYNC.RECONVERGENT B1 ;  /* 0x0000000000017941 */ /* 0x000fea0003800200 */
.L_x_1922:
        /* <DEDUP_REMOVED lines=11> */
.L_x_1926:
[----:B------:R-:W-:Y:S01]  /*19760*/  IMAD.MOV.U32 R2, RZ, RZ, R69 ;  /* 0x000000ffff027224 */ /* 0x000fe200078e0045 */
[----:B------:R-:W-:Y:S01]  /*19770*/  PRMT R66, R66, 0x5410, R71 ;  /* 0x0000541042427816 */ /* 0x000fe20000000047 */
[----:B------:R-:W-:Y:S01]  /*19780*/  IMAD.MOV.U32 R57, RZ, RZ, R56 ;  /* 0x000000ffff397224 */ /* 0x000fe200078e0038 */
[----:B------:R-:W-:-:S07]  /*19790*/  PRMT R117, R117, 0x5410, R117 ;  /* 0x0000541075757816 */ /* 0x000fce0000000075 */
.L_x_1927:
[----:B------:R-:W-:Y:S05]  /*197a0*/  BSYNC.RECONVERGENT B1 ;  /* 0x0000000000017941 */ /* 0x000fea0003800200 */
.L_x_1925:
        /* <DEDUP_REMOVED lines=11> */
.L_x_1929:
[----:B------:R-:W-:Y:S01]  /*19860*/  IMAD.MOV.U32 R69, RZ, RZ, R2 ;  /* 0x000000ffff457224 */ /* 0x000fe200078e0002 */
[----:B------:R-:W-:Y:S01]  /*19870*/  PRMT R70, R70, 0x7610, R66 ;  /* 0x0000761046467816 */ /* 0x000fe20000000042 */
[----:B------:R-:W-:Y:S01]  /*19880*/  IMAD.MOV.U32 R56, RZ, RZ, R55 ;  /* 0x000000ffff387224 */ /* 0x000fe200078e0037 */
[----:B------:R-:W-:-:S07]  /*19890*/  PRMT R117, R116, 0x7632, R117 ;  /* 0x0000763274757816 */ /* 0x000fce0000000075 */
.L_x_1930:
[----:B------:R-:W-:Y:S05]  /*198a0*/  BSYNC.RECONVERGENT B1 ;  /* 0x0000000000017941 */ /* 0x000fea0003800200 */
.L_x_1928:
        /* <DEDUP_REMOVED lines=11> */
.L_x_1932:
[----:B------:R-:W-:Y:S01]  /*19960*/  IMAD.MOV.U32 R2, RZ, RZ, R69 ;  /* 0x000000ffff027224 */ /* 0x000fe200078e0045 */
[----:B------:R-:W-:Y:S01]  /*19970*/  PRMT R66, R66, 0x7610, R70 ;  /* 0x0000761042427816 */ /* 0x000fe20000000046 */
[----:B------:R-:W-:Y:S01]  /*19980*/  IMAD.MOV.U32 R55, RZ, RZ, R54 ;  /* 0x000000ffff377224 */ /* 0x000fe200078e0036 */
[----:B------:R-:W-:-:S07]  /*19990*/  PRMT R116, R116, 0x5410, R116 ;  /* 0x0000541074747816 */ /* 0x000fce0000000074 */
.L_x_1933:
[----:B------:R-:W-:Y:S05]  /*199a0*/  BSYNC.RECONVERGENT B1 ;  /* 0x0000000000017941 */ /* 0x000fea0003800200 */
.L_x_1931:
        /* <DEDUP_REMOVED lines=11> */
.L_x_1935:
[----:B------:R-:W-:Y:S01]  /*19a60*/  IMAD.MOV.U32 R69, RZ, RZ, R2 ;  /* 0x000000ffff457224 */ /* 0x000fe200078e0002 */
[----:B------:R-:W-:Y:S01]  /*19a70*/  PRMT R70, R70, 0x7610, R66 ;  /* 0x0000761046467816 */ /* 0x000fe20000000042 */
[----:B------:R-:W-:Y:S01]  /*19a80*/  IMAD.MOV.U32 R54, RZ, RZ, R53 ;  /* 0x000000ffff367224 */ /* 0x000fe200078e0035 */
[----:B------:R-:W-:-:S07]  /*19a90*/  PRMT R116, R114, 0x7632, R116 ;  /* 0x0000763272747816 */ /* 0x000fce0000000074 */
.L_x_1936:
[----:B------:R-:W-:Y:S05]  /*19aa0*/  BSYNC.RECONVERGENT B1 ;  /* 0x0000000000017941 */ /* 0x000fea0003800200 */
.L_x_1934:
        /* <DEDUP_REMOVED lines=11> */
.L_x_1938:
[----:B------:R-:W-:Y:S01]  /*19b60*/  IMAD.MOV.U32 R2, RZ, RZ, R69 ;  /* 0x000000ffff027224 */ /* 0x000fe200078e0045 */
[----:B------:R-:W-:Y:S01]  /*19b70*/  PRMT R66, R66, 0x7610, R70 ;  /* 0x0000761042427816 */ /* 0x000fe20000000046 */
[----:B------:R-:W-:Y:S01]  /*19b80*/  IMAD.MOV.U32 R53, RZ, RZ, R52 ;  /* 0x000000ffff357224 */ /* 0x000fe200078e0034 */
[----:B------:R-:W-:-:S07]  /*19b90*/  PRMT R114, R114, 0x5410, R114 ;  /* 0x0000541072727816 */ /* 0x000fce0000000072 */
.L_x_1939:
[----:B------:R-:W-:Y:S05]  /*19ba0*/  BSYNC.RECONVERGENT B1 ;  /* 0x0000000000017941 */ /* 0x000fea0003800200 */
.L_x_1937:
        /* <DEDUP_REMOVED lines=11> */
.L_x_1941:
[----:B------:R-:W-:Y:S01]  /*19c60*/  IMAD.MOV.U32 R69, RZ, RZ, R2 ;  /* 0x000000ffff457224 */ /* 0x000fe200078e0002 */
[----:B------:R-:W-:Y:S01]  /*19c70*/  PRMT R70, R70, 0x7610, R66 ;  /* 0x0000761046467816 */ /* 0x000fe20000000042 */
[----:B------:R-:W-:Y:S01]  /*19c80*/  IMAD.MOV.U32 R52, RZ, RZ, R51 ;  /* 0x000000ffff347224 */ /* 0x000fe200078e0033 */
[----:B------:R-:W-:-:S07]  /*19c90*/  PRMT R114, R112, 0x7632, R114 ;  /* 0x0000763270727816 */ /* 0x000fce0000000072 */
.L_x_1942:
[----:B------:R-:W-:Y:S05]  /*19ca0*/  BSYNC.RECONVERGENT B1 ;  /* 0x0000000000017941 */ /* 0x000fea0003800200 */
.L_x_1940:
        /* <DEDUP_REMOVED lines=11> */
.L_x_1944:
[----:B------:R-:W-:Y:S01]  /*19d60*/  IMAD.MOV.U32 R2, RZ, RZ, R69 ;  /* 0x000000ffff027224 */ /* 0x000fe200078e0045 */
[----:B------:R-:W-:Y:S01]  /*19d70*/  PRMT R66, R66, 0x7610, R70 ;  /* 0x0000761042427816 */ /* 0x000fe20000000046 */
[----:B------:R-:W-:Y:S01]  /*19d80*/  IMAD.MOV.U32 R51, RZ, RZ, R50 ;  /* 0x000000ffff337224 */ /* 0x000fe200078e0032 */
[----:B------:R-:W-:-:S07]  /*19d90*/  PRMT R112, R112, 0x5410, R112 ;  /* 0x0000541070707816 */ /* 0x000fce0000000070 */
.L_x_1945:
[----:B------:R-:W-:Y:S05]  /*19da0*/  BSYNC.RECONVERGENT B1 ;  /* 0x0000000000017941 */ /* 0x000fea0003800200 */
.L_x_1943:
        /* <DEDUP_REMOVED lines=11> */
.L_x_1947:
[----:B------:R-:W-:Y:S01]  /*19e60*/  IMAD.MOV.U32 R69, RZ, RZ, R2 ;  /* 0x000000ffff457224 */ /* 0x000fe200078e0002 */
[----:B------:R-:W-:Y:S01]  /*19e70*/  PRMT R70, R70, 0x7610, R66 ;  /* 0x0000761046467816 */ /* 0x000fe20000000042 */
[----:B------:R-:W-:Y:S01]  /*19e80*/  IMAD.MOV.U32 R50, RZ, RZ, R49 ;  /* 0x000000ffff327224 */ /* 0x000fe200078e0031 */
[----:B------:R-:W-:-:S07]  /*19e90*/  PRMT R112, R110, 0x7632, R112 ;  /* 0x000076326e707816 */ /* 0x000fce0000000070 */
.L_x_1948:
[----:B------:R-:W-:Y:S05]  /*19ea0*/  BSYNC.RECONVERGENT B1 ;  /* 0x0000000000017941 */ /* 0x000fea0003800200 */
.L_x_1946:
        /* <DEDUP_REMOVED lines=11> */
.L_x_1950:
[----:B------:R-:W-:Y:S01]  /*19f60*/  IMAD.MOV.U32 R2, RZ, RZ, R69 ;  /* 0x000000ffff027224 */ /* 0x000fe200078e0045 */
[----:B------:R-:W-:Y:S01]  /*19f70*/  PRMT R66, R66, 0x7610, R70 ;  /* 0x0000761042427816 */ /* 0x000fe20000000046 */
[----:B------:R-:W-:Y:S01]  /*19f80*/  IMAD.MOV.U32 R49, RZ, RZ, R48 ;  /* 0x000000ffff317224 */ /* 0x000fe200078e0030 */
[----:B------:R-:W-:-:S07]  /*19f90*/  PRMT R110, R110, 0x5410, R110 ;  /* 0x000054106e6e7816 */ /* 0x000fce000000006e */
.L_x_1951:
[----:B------:R-:W-:Y:S05]  /*19fa0*/  BSYNC.RECONVERGENT B1 ;  /* 0x0000000000017941 */ /* 0x000fea0003800200 */
.L_x_1949:
        /* <DEDUP_REMOVED lines=11> */
.L_x_1953:
[----:B------:R-:W-:Y:S01]  /*1a060*/  IMAD.MOV.U32 R69, RZ, RZ, R2 ;  /* 0x000000ffff457224 */ /* 0x000fe200078e0002 */
[----:B------:R-:W-:Y:S01]  /*1a070*/  PRMT R70, R70, 0x7610, R66 ;  /* 0x0000761046467816 */ /* 0x000fe20000000042 */
[----:B------:R-:W-:Y:S01]  /*1a080*/  IMAD.MOV.U32 R48, RZ, RZ, R47 ;  /* 0x000000ffff307224 */ /* 0x000fe200078e002f */
[----:B------:R-:W-:-:S07]  /*1a090*/  PRMT R110, R108, 0x7632, R110 ;  /* 0x000076326c6e7816 */ /* 0x000fce000000006e */
.L_x_1954:
[----:B------:R-:W-:Y:S05]  /*1a0a0*/  BSYNC.RECONVERGENT B1 ;  /* 0x0000000000017941 */ /* 0x000fea0003800200 */
.L_x_1952:
        /* <DEDUP_REMOVED lines=11> */
.L_x_1956:
[----:B------:R-:W-:Y:S01]  /*1a160*/  IMAD.MOV.U32 R2, RZ, RZ, R69 ;  /* 0x000000ffff027224 */ /* 0x000fe200078e0045 */
[----:B------:R-:W-:Y:S01]  /*1a170*/  PRMT R66, R70, 0x7632, R66 ;  /* 0x0000763246427816 */ /* 0x000fe20000000042 */
[----:B------:R-:W-:Y:S01]  /*1a180*/  IMAD.MOV.U32 R47, RZ, RZ, R46 ;  /* 0x000000ffff2f7224 */ /* 0x000fe200078e002e */
[----:B------:R-:W-:-:S07]  /*1a190*/  PRMT R108, R108, 0x5410, R108 ;  /* 0x000054106c6c7816 */ /* 0x000fce000000006c */
.L_x_1957:
[----:B------:R-:W-:Y:S05]  /*1a1a0*/  BSYNC.RECONVERGENT B1 ;  /* 0x0000000000017941 */ /* 0x000fea0003800200 */
.L_x_1955:
        /* <DEDUP_REMOVED lines=11> */
.L_x_1959:
[----:B------:R-:W-:Y:S01]  /*1a260*/  IMAD.MOV.U32 R69, RZ, RZ, R2 ;  /* 0x000000ffff457224 */ /* 0x000fe200078e0002 */
[----:B------:R-:W-:Y:S01]  /*1a270*/  PRMT R71, R66, 0x7610, R71 ;  /* 0x0000761042477816 */ /* 0x000fe20000000047 */
[----:B------:R-:W-:Y:S01]  /*1a280*/  IMAD.MOV.U32 R46, RZ, RZ, R45 ;  /* 0x000000ffff2e7224 */ /* 0x000fe200078e002d */
[----:B------:R-:W-:-:S07]  /*1a290*/  PRMT R108, R107, 0x7632, R108 ;  /* 0x000076326b6c7816 */ /* 0x000fce000000006c */
.L_x_1960:
[----:B------:R-:W-:Y:S05]  /*1a2a0*/  BSYNC.RECONVERGENT B1 ;  /* 0x0000000000017941 */ /* 0x000fea0003800200 */
.L_x_1958:
        /* <DEDUP_REMOVED lines=11> */
.L_x_1962:
[----:B------:R-:W-:Y:S01]  /*1a360*/  IMAD.MOV.U32 R2, RZ, RZ, R69 ;  /* 0x000000ffff027224 */ /* 0x000fe200078e0045 */
[----:B------:R-:W-:Y:S01]  /*1a370*/  PRMT R66, R66, 0x5410, R71 ;  /* 0x0000541042427816 */ /* 0x000fe20000000047 */
[----:B------:R-:W-:Y:S01]  /*1a380*/  IMAD.MOV.U32 R45, RZ, RZ, R44 ;  /* 0x000000ffff2d7224 */ /* 0x000fe200078e002c */
[----:B------:R-:W-:-:S07]  /*1a390*/  PRMT R107, R107, 0x5410, R107 ;  /* 0x000054106b6b7816 */ /* 0x000fce000000006b */
.L_x_1963:
[----:B------:R-:W-:Y:S05]  /*1a3a0*/  BSYNC.RECONVERGENT B1 ;  /* 0x0000000000017941 */ /* 0x000fea0003800200 */
.L_x_1961:
        /* <DEDUP_REMOVED lines=11> */
.L_x_1965:
[----:B------:R-:W-:Y:S01]  /*1a460*/  IMAD.MOV.U32 R69, RZ, RZ, R2 ;  /* 0x000000ffff457224 */ /* 0x000fe200078e0002 */
[----:B------:R-:W-:Y:S01]  /*1a470*/  PRMT R70, R70, 0x7610, R66 ;  /* 0x0000761046467816 */ /* 0x000fe20000000042 */
[----:B------:R-:W-:Y:S01]  /*1a480*/  IMAD.MOV.U32 R44, RZ, RZ, R43 ;  /* 0x000000ffff2c7224 */ /* 0x000fe200078e002b */
[----:B------:R-:W-:-:S07]  /*1a490*/  PRMT R107, R106, 0x7632, R107 ;  /* 0x000076326a6b7816 */ /* 0x000fce000000006b */
.L_x_1966:
[----:B------:R-:W-:Y:S05]  /*1a4a0*/  BSYNC.RECONVERGENT B1 ;  /* 0x0000000000017941 */ /* 0x000fea0003800200 */
.L_x_1964:
        /* <DEDUP_REMOVED lines=11> */
.L_x_1968:
[----:B------:R-:W-:Y:S01]  /*1a560*/  IMAD.MOV.U32 R2, RZ, RZ, R69 ;  /* 0x000000ffff027224 */ /* 0x000fe200078e0045 */
[----:B------:R-:W-:Y:S01]  /*1a570*/  PRMT R66, R70, 0x7632, R66 ;  /* 0x0000763246427816 */ /* 0x000fe20000000042 */
[----:B------:R-:W-:Y:S01]  /*1a580*/  IMAD.MOV.U32 R43, RZ, RZ, R42 ;  /* 0x000000ffff2b7224 */ /* 0x000fe200078e002a */
[----:B------:R-:W-:-:S07]  /*1a590*/  PRMT R106, R106, 0x5410, R106 ;  /* 0x000054106a6a7816 */ /* 0x000fce000000006a */
.L_x_1969:
[----:B------:R-:W-:Y:S05]  /*1a5a0*/  BSYNC.RECONVERGENT B1 ;  /* 0x0000000000017941 */ /* 0x000fea0003800200 */
.L_x_1967:
        /* <DEDUP_REMOVED lines=11> */
.L_x_1971:
[----:B------:R-:W-:Y:S01]  /*1a660*/  IMAD.MOV.U32 R69, RZ, RZ, R2 ;  /* 0x000000ffff457224 */ /* 0x000fe200078e0002 */
[----:B------:R-:W-:Y:S01]  /*1a670*/  PRMT R71, R66, 0x7610, R71 ;  /* 0x0000761042477816 */ /* 0x000fe20000000047 */
[----:B------:R-:W-:Y:S01]  /*1a680*/  IMAD.MOV.U32 R42, RZ, RZ, R41 ;  /* 0x000000ffff2a7224 */ /* 0x000fe200078e0029 */
[----:B------:R-:W-:-:S07]  /*1a690*/  PRMT R106, R105, 0x7632, R106 ;  /* 0x00007632696a7816 */ /* 0x000fce000000006a */
.L_x_1972:
[----:B------:R-:W-:Y:S05]  /*1a6a0*/  BSYNC.RECONVERGENT B1 ;  /* 0x0000000000017941 */ /* 0x000fea0003800200 */
.L_x_1970:
        /* <DEDUP_REMOVED lines=11> */
.L_x_1974:
[----:B------:R-:W-:Y:S01]  /*1a760*/  IMAD.MOV.U32 R2, RZ, RZ, R69 ;  /* 0x000000ffff027224 */ /* 0x000fe200078e0045 */
[----:B------:R-:W-:Y:S01]  /*1a770*/  PRMT R66, R66, 0x5410, R71 ;  /* 0x0000541042427816 */ /* 0x000fe20000000047 */
[----:B------:R-:W-:Y:S01]  /*1a780*/  IMAD.MOV.U32 R41, RZ, RZ, R40 ;  /* 0x000000ffff297224 */ /* 0x000fe200078e0028 */
[----:B------:R-:W-:-:S07]  /*1a790*/  PRMT R105, R105, 0x5410, R105 ;  /* 0x0000541069697816 */ /* 0x000fce0000000069 */
.L_x_1975:
[----:B------:R-:W-:Y:S05]  /*1a7a0*/  BSYNC.RECONVERGENT B1 ;  /* 0x0000000000017941 */ /* 0x000fea0003800200 */
.L_x_1973:
        /* <DEDUP_REMOVED lines=11> */
.L_x_1977:
[----:B------:R-:W-:Y:S01]  /*1a860*/  IMAD.MOV.U32 R69, RZ, RZ, R2 ;  /* 0x000000ffff457224 */ /* 0x000fe200078e0002 */
[----:B------:R-:W-:Y:S01]  /*1a870*/  PRMT R70, R70, 0x7610, R66 ;  /* 0x0000761046467816 */ /* 0x000fe20000000042 */
[----:B------:R-:W-:Y:S01]  /*1a880*/  IMAD.MOV.U32 R40, RZ, RZ, R39 ;  /* 0x000000ffff287224 */ /* 0x000fe200078e0027 */
[----:B------:R-:W-:-:S07]  /*1a890*/  PRMT R105, R104, 0x7632, R105 ;  /* 0x0000763268697816 */ /* 0x000fce0000000069 */
.L_x_1978:
[----:B------:R-:W-:Y:S05]  /*1a8a0*/  BSYNC.RECONVERGENT B1 ;  /* 0x0000000000017941 */ /* 0x000fea0003800200 */
.L_x_1976:
        /* <DEDUP_REMOVED lines=11> */
.L_x_1980:
[----:B------:R-:W-:Y:S01]  /*1a960*/  IMAD.MOV.U32 R2, RZ, RZ, R69 ;  /* 0x000000ffff027224 */ /* 0x000fe200078e0045 */
[----:B------:R-:W-:Y:S01]  /*1a970*/  PRMT R66, R70, 0x7632, R66 ;  /* 0x0000763246427816 */ /* 0x000fe20000000042 */
[----:B------:R-:W-:Y:S01]  /*1a980*/  IMAD.MOV.U32 R39, RZ, RZ, R38 ;  /* 0x000000ffff277224 */ /* 0x000fe200078e0026 */
[----:B------:R-:W-:-:S07]  /*1a990*/  PRMT R104, R104, 0x5410, R104 ;  /* 0x0000541068687816 */ /* 0x000fce0000000068 */
.L_x_1981:
[----:B------:R-:W-:Y:S05]  /*1a9a0*/  BSYNC.RECONVERGENT B1 ;  /* 0x0000000000017941 */ /* 0x000fea0003800200 */
.L_x_1979:
        /* <DEDUP_REMOVED lines=11> */
.L_x_1983:
[----:B------:R-:W-:Y:S01]  /*1aa60*/  IMAD.MOV.U32 R69, RZ, RZ, R2 ;  /* 0x000000ffff457224 */ /* 0x000fe200078e0002 */
[----:B------:R-:W-:Y:S01]  /*1aa70*/  PRMT R71, R66, 0x7610, R71 ;  /* 0x0000761042477816 */ /* 0x000fe20000000047 */
[----:B------:R-:W-:Y:S01]  /*1aa80*/  IMAD.MOV.U32 R38, RZ, RZ, R37 ;  /* 0x000000ffff267224 */ /* 0x000fe200078e0025 */
[----:B------:R-:W-:-:S07]  /*1aa90*/  PRMT R104, R103, 0x7632, R104 ;  /* 0x0000763267687816 */ /* 0x000fce0000000068 */
.L_x_1984:
[----:B------:R-:W-:Y:S05]  /*1aaa0*/  BSYNC.RECONVERGENT B1 ;  /* 0x0000000000017941 */ /* 0x000fea0003800200 */
.L_x_1982:
        /* <DEDUP_REMOVED lines=11> */
.L_x_1986:
[----:B------:R-:W-:Y:S01]  /*1ab60*/  IMAD.MOV.U32 R2, RZ, RZ, R69 ;  /* 0x000000ffff027224 */ /* 0x000fe200078e0045 */
[----:B------:R-:W-:Y:S01]  /*1ab70*/  PRMT R66, R66, 0x5410, R71 ;  /* 0x0000541042427816 */ /* 0x000fe20000000047 */
[----:B------:R-:W-:Y:S01]  /*1ab80*/  IMAD.MOV.U32 R37, RZ, RZ, R36 ;  /* 0x000000ffff257224 */ /* 0x000fe200078e0024 */
[----:B------:R-:W-:-:S07]  /*1ab90*/  PRMT R103, R103, 0x5410, R103 ;  /* 0x0000541067677816 */ /* 0x000fce0000000067 */
.L_x_1987:
[----:B------:R-:W-:Y:S05]  /*1aba0*/  BSYNC.RECONVERGENT B1 ;  /* 0x0000000000017941 */ /* 0x000fea0003800200 */
.L_x_1985:
        /* <DEDUP_REMOVED lines=11> */
.L_x_1989:
[----:B------:R-:W-:Y:S01]  /*1ac60*/  IMAD.MOV.U32 R69, RZ, RZ, R2 ;  /* 0x000000ffff457224 */ /* 0x000fe200078e0002 */
[----:B------:R-:W-:Y:S01]  /*1ac70*/  PRMT R70, R70, 0x7610, R66 ;  /* 0x0000761046467816 */ /* 0x000fe20000000042 */
[----:B------:R-:W-:Y:S01]  /*1ac80*/  IMAD.MOV.U32 R36, RZ, RZ, R35 ;  /* 0x000000ffff247224 */ /* 0x000fe200078e0023 */
[----:B------:R-:W-:-:S07]  /*1ac90*/  PRMT R103, R102, 0x7632, R103 ;  /* 0x0000763266677816 */ /* 0x000fce0000000067 */
.L_x_1990:
[----:B------:R-:W-:Y:S05]  /*1aca0*/  BSYNC.RECONVERGENT B1 ;  /* 0x0000000000017941 */ /* 0x000fea0003800200 */
.L_x_1988:
        /* <DEDUP_REMOVED lines=11> */
.L_x_1992:
[----:B------:R-:W-:Y:S01]  /*1ad60*/  IMAD.MOV.U32 R2, RZ, RZ, R69 ;  /* 0x000000ffff027224 */ /* 0x000fe200078e0045 */
[----:B------:R-:W-:Y:S01]  /*1ad70*/  PRMT R66, R70, 0x7632, R66 ;  /* 0x0000763246427816 */ /* 0x000fe20000000042 */
[----:B------:R-:W-:Y:S01]  /*1ad80*/  IMAD.MOV.U32 R35, RZ, RZ, R34 ;  /* 0x000000ffff237224 */ /* 0x000fe200078e0022 */
[----:B------:R-:W-:-:S07]  /*1ad90*/  PRMT R102, R102, 0x5410, R102 ;  /* 0x0000541066667816 */ /* 0x000fce0000000066 */
.L_x_1993:
[----:B------:R-:W-:Y:S05]  /*1ada0*/  BSYNC.RECONVERGENT B1 ;  /* 0x0000000000017941 */ /* 0x000fea0003800200 */
.L_x_1991:
        /* <DEDUP_REMOVED lines=11> */
.L_x_1995:
[----:B------:R-:W-:Y:S01]  /*1ae60*/  IMAD.MOV.U32 R69, RZ, RZ, R2 ;  /* 0x000000ffff457224 */ /* 0x000fe200078e0002 */
[----:B------:R-:W-:Y:S01]  /*1ae70*/  PRMT R71, R66, 0x7610, R71 ;  /* 0x0000761042477816 */ /* 0x000fe20000000047 */
[----:B------:R-:W-:Y:S01]  /*1ae80*/  IMAD.MOV.U32 R34, RZ, RZ, R33 ;  /* 0x000000ffff227224 */ /* 0x000fe200078e0021 */
[----:B------:R-:W-:-:S07]  /*1ae90*/  PRMT R102, R101, 0x7632, R102 ;  /* 0x0000763265667816 */ /* 0x000fce0000000066 */
.L_x_1996:
[----:B------:R-:W-:Y:S05]  /*1aea0*/  BSYNC.RECONVERGENT B1 ;  /* 0x0000000000017941 */ /* 0x000fea0003800200 */
.L_x_1994:
        /* <DEDUP_REMOVED lines=11> */
.L_x_1998:
[----:B------:R-:W-:Y:S01]  /*1af60*/  IMAD.MOV.U32 R2, RZ, RZ, R69 ;  /* 0x000000ffff027224 */ /* 0x000fe200078e0045 */
[----:B------:R-:W-:Y:S01]  /*1af70*/  PRMT R66, R66, 0x5410, R71 ;  /* 0x0000541042427816 */ /* 0x000fe20000000047 */
[----:B------:R-:W-:Y:S01]  /*1af80*/  IMAD.MOV.U32 R33, RZ, RZ, R32 ;  /* 0x000000ffff217224 */ /* 0x000fe200078e0020 */
[----:B------:R-:W-:-:S07]  /*1af90*/  PRMT R101, R101, 0x5410, R101 ;  /* 0x0000541065657816 */ /* 0x000fce0000000065 */
.L_x_1999:
[----:B------:R-:W-:Y:S05]  /*1afa0*/  BSYNC.RECONVERGENT B1 ;  /* 0x0000000000017941 */ /* 0x000fea0003800200 */
.L_x_1997:
        /* <DEDUP_REMOVED lines=11> */
.L_x_2001:
[----:B------:R-:W-:Y:S01]  /*1b060*/  IMAD.MOV.U32 R69, RZ, RZ, R2 ;  /* 0x000000ffff457224 */ /* 0x000fe200078e0002 */
[----:B------:R-:W-:Y:S01]  /*1b070*/  PRMT R70, R70, 0x7610, R66 ;  /* 0x0000761046467816 */ /* 0x000fe20000000042 */
[----:B------:R-:W-:Y:S01]  /*1b080*/  IMAD.MOV.U32 R32, RZ, RZ, R31 ;  /* 0x000000ffff207224 */ /* 0x000fe200078e001f */
[----:B------:R-:W-:-:S07]  /*1b090*/  PRMT R101, R100, 0x7632, R101 ;  /* 0x0000763264657816 */ /* 0x000fce0000000065 */
.L_x_2002:
[----:B------:R-:W-:Y:S05]  /*1b0a0*/  BSYNC.RECONVERGENT B1 ;  /* 0x0000000000017941 */ /* 0x000fea0003800200 */
.L_x_2000:
        /* <DEDUP_REMOVED lines=11> */
.L_x_2004:
[----:B------:R-:W-:Y:S01]  /*1b160*/  IMAD.MOV.U32 R2, RZ, RZ, R69 ;  /* 0x000000ffff027224 */ /* 0x000fe200078e0045 */
[----:B------:R-:W-:Y:S01]  /*1b170*/  PRMT R66, R70, 0x7632, R66 ;  /* 0x0000763246427816 */ /* 0x000fe20000000042 */
[----:B------:R-:W-:Y:S01]  /*1b180*/  IMAD.MOV.U32 R31, RZ, RZ, R30 ;  /* 0x000000ffff1f7224 */ /* 0x000fe200078e001e */
[----:B------:R-:W-:-:S07]  /*1b190*/  PRMT R100, R100, 0x5410, R100 ;  /* 0x0000541064647816 */ /* 0x000fce0000000064 */
.L_x_2005:
[----:B------:R-:W-:Y:S05]  /*1b1a0*/  BSYNC.RECONVERGENT B1 ;  /* 0x0000000000017941 */ /* 0x000fea0003800200 */
.L_x_2003:
        /* <DEDUP_REMOVED lines=11> */
.L_x_2007:
[----:B------:R-:W-:Y:S01]  /*1b260*/  IMAD.MOV.U32 R69, RZ, RZ, R2 ;  /* 0x000000ffff457224 */ /* 0x000fe200078e0002 */
[----:B------:R-:W-:Y:S01]  /*1b270*/  PRMT R71, R66, 0x7610, R71 ;  /* 0x0000761042477816 */ /* 0x000fe20000000047 */
[----:B------:R-:W-:Y:S01]  /*1b280*/  IMAD.MOV.U32 R30, RZ, RZ, R29 ;  /* 0x000000ffff1e7224 */ /* 0x000fe200078e001d */
[----:B------:R-:W-:-:S07]  /*1b290*/  PRMT R100, R99, 0x7632, R100 ;  /* 0x0000763263647816 */ /* 0x000fce0000000064 */
.L_x_2008:
[----:B------:R-:W-:Y:S05]  /*1b2a0*/  BSYNC.RECONVERGENT B1 ;  /* 0x0000000000017941 */ /* 0x000fea0003800200 */
.L_x_2006:
        /* <DEDUP_REMOVED lines=11> */
.L_x_2010:
[----:B------:R-:W-:Y:S01]  /*1b360*/  IMAD.MOV.U32 R2, RZ, RZ, R69 ;  /* 0x000000ffff027224 */ /* 0x000fe200078e0045 */
[----:B------:R-:W-:Y:S01]  /*1b370*/  PRMT R66, R66, 0x5410, R71 ;  /* 0x0000541042427816 */ /* 0x000fe20000000047 */
[----:B------:R-:W-:Y:S01]  /*1b380*/  IMAD.MOV.U32 R29, RZ, RZ, R28 ;  /* 0x000000ffff1d7224 */ /* 0x000fe200078e001c */
[----:B------:R-:W-:-:S07]  /*1b390*/  PRMT R99, R99, 0x5410, R99 ;  /* 0x0000541063637816 */ /* 0x000fce0000000063 */
.L_x_2011:
[----:B------:R-:W-:Y:S05]  /*1b3a0*/  BSYNC.RECONVERGENT B1 ;  /* 0x0000000000017941 */ /* 0x000fea0003800200 */
.L_x_2009:
        /* <DEDUP_REMOVED lines=11> */
.L_x_2013:
[----:B------:R-:W-:Y:S01]  /*1b460*/  IMAD.MOV.U32 R69, RZ, RZ, R2 ;  /* 0x000000ffff457224 */ /* 0x000fe200078e0002 */
[----:B------:R-:W-:Y:S01]  /*1b470*/  PRMT R70, R70, 0x7610, R66 ;  /* 0x0000761046467816 */ /* 0x000fe20000000042 */
[----:B------:R-:W-:Y:S01]  /*1b480*/  IMAD.MOV.U32 R28, RZ, RZ, R27 ;  /* 0x000000ffff1c7224 */ /* 0x000fe200078e001b */
[----:B------:R-:W-:-:S07]  /*1b490*/  PRMT R99, R98, 0x7632, R99 ;  /* 0x0000763262637816 */ /* 0x000fce0000000063 */
.L_x_2014:
[----:B------:R-:W-:Y:S05]  /*1b4a0*/  BSYNC.RECONVERGENT B1 ;  /* 0x0000000000017941 */ /* 0x000fea0003800200 */
.L_x_2012:
        /* <DEDUP_REMOVED lines=11> */
.L_x_2016:
[----:B------:R-:W-:Y:S01]  /*1b560*/  IMAD.MOV.U32 R2, RZ, RZ, R69 ;  /* 0x000000ffff027224 */ /* 0x000fe200078e0045 */
[----:B------:R-:W-:Y:S01]  /*1b570*/  PRMT R66, R70, 0x7632, R66 ;  /* 0x0000763246427816 */ /* 0x000fe20000000042 */
[----:B------:R-:W-:Y:S01]  /*1b580*/  IMAD.MOV.U32 R27, RZ, RZ, R26 ;  /* 0x000000ffff1b7224 */ /* 0x000fe200078e001a */
[----:B------:R-:W-:-:S07]  /*1b590*/  PRMT R98, R98, 0x5410, R98 ;  /* 0x0000541062627816 */ /* 0x000fce0000000062 */
.L_x_2017:
[----:B------:R-:W-:Y:S05]  /*1b5a0*/  BSYNC.RECONVERGENT B1 ;  /* 0x0000000000017941 */ /* 0x000fea0003800200 */
.L_x_2015:
        /* <DEDUP_REMOVED lines=11> */
.L_x_2019:
[----:B------:R-:W-:Y:S01]  /*1b660*/  IMAD.MOV.U32 R69, RZ, RZ, R2 ;  /* 0x000000ffff457224 */ /* 0x000fe200078e0002 */
[----:B------:R-:W-:Y:S01]  /*1b670*/  PRMT R71, R66, 0x7610, R71 ;  /* 0x0000761042477816 */ /* 0x000fe20000000047 */
[----:B------:R-:W-:Y:S01]  /*1b680*/  IMAD.MOV.U32 R26, RZ, RZ, R25 ;  /* 0x000000ffff1a7224 */ /* 0x000fe200078e0019 */
[----:B------:R-:W-:-:S07]  /*1b690*/  PRMT R98, R97, 0x7632, R98 ;  /* 0x0000763261627816 */ /* 0x000fce0000000062 */
.L_x_2020:
[----:B------:R-:W-:Y:S05]  /*1b6a0*/  BSYNC.RECONVERGENT B1 ;  /* 0x0000000000017941 */ /* 0x000fea0003800200 */
.L_x_2018:
        /* <DEDUP_REMOVED lines=11> */
.L_x_2022:
[----:B------:R-:W-:Y:S01]  /*1b760*/  IMAD.MOV.U32 R2, RZ, RZ, R69 ;  /* 0x000000ffff027224 */ /* 0x000fe200078e0045 */
[----:B------:R-:W-:Y:S01]  /*1b770*/  PRMT R66, R66, 0x5410, R71 ;  /* 0x0000541042427816 */ /* 0x000fe20000000047 */
[----:B------:R-:W-:Y:S01]  /*1b780*/  IMAD.MOV.U32 R25, RZ, RZ, R24 ;  /* 0x000000ffff197224 */ /* 0x000fe200078e0018 */
[----:B------:R-:W-:-:S07]  /*1b790*/  PRMT R97, R97, 0x5410, R97 ;  /* 0x0000541061617816 */ /* 0x000fce0000000061 */
.L_x_2023:
[----:B------:R-:W-:Y:S05]  /*1b7a0*/  BSYNC.RECONVERGENT B1 ;  /* 0x0000000000017941 */ /* 0x000fea0003800200 */
.L_x_2021:
        /* <DEDUP_REMOVED lines=11> */
.L_x_2025:
[----:B------:R-:W-:Y:S01]  /*1b860*/  IMAD.MOV.U32 R69, RZ, RZ, R2 ;  /* 0x000000ffff457224 */ /* 0x000fe200078e0002 */
[----:B------:R-:W-:Y:S01]  /*1b870*/  PRMT R70, R70, 0x7610, R66 ;  /* 0x0000761046467816 */ /* 0x000fe20000000042 */
[----:B------:R-:W-:Y:S01]  /*1b880*/  IMAD.MOV.U32 R24, RZ, RZ, R23 ;  /* 0x000000ffff187224 */ /* 0x000fe200078e0017 */
[----:B------:R-:W-:-:S07]  /*1b890*/  PRMT R97, R96, 0x7632, R97 ;  /* 0x0000763260617816 */ /* 0x000fce0000000061 */
.L_x_2026:
[----:B------:R-:W-:Y:S05]  /*1b8a0*/  BSYNC.RECONVERGENT B1 ;  /* 0x0000000000017941 */ /* 0x000fea0003800200 */
.L_x_2024:
        /* <DEDUP_REMOVED lines=11> */
.L_x_2028:
[----:B------:R-:W-:Y:S01]  /*1b960*/  IMAD.MOV.U32 R2, RZ, RZ, R69 ;  /* 0x000000ffff027224 */ /* 0x000fe200078e0045 */
[----:B------:R-:W-:Y:S01]  /*1b970*/  PRMT R66, R70, 0x7632, R66 ;  /* 0x0000763246427816 */ /* 0x000fe20000000042 */
[----:B------:R-:W-:Y:S01]  /*1b980*/  IMAD.MOV.U32 R23, RZ, RZ, R22 ;  /* 0x000000ffff177224 */ /* 0x000fe200078e0016 */
[----:B------:R-:W-:-:S07]  /*1b990*/  PRMT R96, R96, 0x5410, R96 ;  /* 0x0000541060607816 */ /* 0x000fce0000000060 */
.L_x_2029:
[----:B------:R-:W-:Y:S05]  /*1b9a0*/  BSYNC.RECONVERGENT B1 ;  /* 0x0000000000017941 */ /* 0x000fea0003800200 */
.L_x_2027:
        /* <DEDUP_REMOVED lines=11> */
.L_x_2031:
[----:B------:R-:W-:Y:S01]  /*1ba60*/  IMAD.MOV.U32 R69, RZ, RZ, R2 ;  /* 0x000000ffff457224 */ /* 0x000fe200078e0002 */
[----:B------:R-:W-:Y:S01]  /*1ba70*/  PRMT R71, R66, 0x7610, R71 ;  /* 0x0000761042477816 */ /* 0x000fe20000000047 */
[----:B------:R-:W-:Y:S01]  /*1ba80*/  IMAD.MOV.U32 R22, RZ, RZ, R21 ;  /* 0x000000ffff167224 */ /* 0x000fe200078e0015 */
[----:B------:R-:W-:-:S07]  /*1ba90*/  PRMT R96, R95, 0x7632, R96 ;  /* 0x000076325f607816 */ /* 0x000fce0000000060 */
.L_x_2032:
[----:B------:R-:W-:Y:S05]  /*1baa0*/  BSYNC.RECONVERGENT B1 ;  /* 0x0000000000017941 */ /* 0x000fea0003800200 */
.L_x_2030:
        /* <DEDUP_REMOVED lines=11> */
.L_x_2034:
[----:B------:R-:W-:Y:S01]  /*1bb60*/  IMAD.MOV.U32 R2, RZ, RZ, R69 ;  /* 0x000000ffff027224 */ /* 0x000fe200078e0045 */
[----:B------:R-:W-:Y:S01]  /*1bb70*/  PRMT R66, R66, 0x5410, R71 ;  /* 0x0000541042427816 */ /* 0x000fe20000000047 */
[----:B------:R-:W-:Y:S01]  /*1bb80*/  IMAD.MOV.U32 R21, RZ, RZ, R20 ;  /* 0x000000ffff157224 */ /* 0x000fe200078e0014 */
[----:B------:R-:W-:-:S07]  /*1bb90*/  PRMT R95, R95, 0x5410, R95 ;  /* 0x000054105f5f7816 */ /* 0x000fce000000005f */
.L_x_2035:
[----:B------:R-:W-:Y:S05]  /*1bba0*/  BSYNC.RECONVERGENT B1 ;  /* 0x0000000000017941 */ /* 0x000fea0003800200 */
.L_x_2033:
        /* <DEDUP_REMOVED lines=11> */
.L_x_2037:
[----:B------:R-:W-:Y:S01]  /*1bc60*/  IMAD.MOV.U32 R69, RZ, RZ, R2 ;  /* 0x000000ffff457224 */ /* 0x000fe200078e0002 */
[----:B------:R-:W-:Y:S01]  /*1bc70*/  PRMT R70, R70, 0x7610, R66 ;  /* 0x0000761046467816 */ /* 0x000fe20000000042 */
[----:B------:R-:W-:Y:S01]  /*1bc80*/  IMAD.MOV.U32 R20, RZ, RZ, R19 ;  /* 0x000000ffff147224 */ /* 0x000fe200078e0013 */
[----:B------:R-:W-:-:S07]  /*1bc90*/  PRMT R95, R94, 0x7632, R95 ;  /* 0x000076325e5f7816 */ /* 0x000fce000000005f */
.L_x_2038:
[----:B------:R-:W-:Y:S05]  /*1bca0*/  BSYNC.RECONVERGENT B1 ;  /* 0x0000000000017941 */ /* 0x000fea0003800200 */
.L_x_2036:
        /* <DEDUP_REMOVED lines=11> */
.L_x_2040:
[----:B------:R-:W-:Y:S01]  /*1bd60*/  IMAD.MOV.U32 R2, RZ, RZ, R69 ;  /* 0x000000ffff027224 */ /* 0x000fe200078e0045 */
[----:B------:R-:W-:Y:S01]  /*1bd70*/  PRMT R66, R70, 0x7632, R66 ;  /* 0x0000763246427816 */ /* 0x000fe20000000042 */
[----:B------:R-:W-:Y:S01]  /*1bd80*/  IMAD.MOV.U32 R19, RZ, RZ, R18 ;  /* 0x000000ffff137224 */ /* 0x000fe200078e0012 */
[----:B------:R-:W-:-:S07]  /*1bd90*/  PRMT R94, R94, 0x5410, R94 ;  /* 0x000054105e5e7816 */ /* 0x000fce000000005e */
.L_x_2041:
[----:B------:R-:W-:Y:S05]  /*1bda0*/  BSYNC.RECONVERGENT B1 ;  /* 0x0000000000017941 */ /* 0x000fea0003800200 */
.L_x_2039:
        /* <DEDUP_REMOVED lines=11> */
.L_x_2043:
[----:B------:R-:W-:Y:S01]  /*1be60*/  IMAD.MOV.U32 R69, RZ, RZ, R2 ;  /* 0x000000ffff457224 */ /* 0x000fe200078e0002 */
[----:B------:R-:W-:Y:S01]  /*1be70*/  PRMT R71, R66, 0x7610, R71 ;  /* 0x0000761042477816 */ /* 0x000fe20000000047 */
[----:B------:R-:W-:Y:S01]  /*1be80*/  IMAD.MOV.U32 R18, RZ, RZ, R17 ;  /* 0x000000ffff127224 */ /* 0x000fe200078e0011 */
[----:B------:R-:W-:-:S07]  /*1be90*/  PRMT R94, R93, 0x7632, R94 ;  /* 0x000076325d5e7816 */ /* 0x000fce000000005e */
.L_x_2044:
[----:B------:R-:W-:Y:S05]  /*1bea0*/  BSYNC.RECONVERGENT B1 ;  /* 0x0000000000017941 */ /* 0x000fea0003800200 */
.L_x_2042:
        /* <DEDUP_REMOVED lines=11> */
.L_x_2046:
[----:B------:R-:W-:Y:S01]  /*1bf60*/  IMAD.MOV.U32 R2, RZ, RZ, R69 ;  /* 0x000000ffff027224 */ /* 0x000fe200078e0045 */
[----:B------:R-:W-:Y:S01]  /*1bf70*/  PRMT R66, R66, 0x5410, R71 ;  /* 0x0000541042427816 */ /* 0x000fe20000000047 */
[----:B------:R-:W-:Y:S01]  /*1bf80*/  IMAD.MOV.U32 R17, RZ, RZ, R16 ;  /* 0x000000ffff117224 */ /* 0x000fe200078e0010 */
[----:B------:R-:W-:-:S07]  /*1bf90*/  PRMT R93, R93, 0x5410, R93 ;  /* 0x000054105d5d7816 */ /* 0x000fce000000005d */
.L_x_2047:
[----:B------:R-:W-:Y:S05]  /*1bfa0*/  BSYNC.RECONVERGENT B1 ;  /* 0x0000000000017941 */ /* 0x000fea0003800200 */
.L_x_2045:
        /* <DEDUP_REMOVED lines=11> */
.L_x_2049:
[----:B------:R-:W-:Y:S01]  /*1c060*/  IMAD.MOV.U32 R69, RZ, RZ, R2 ;  /* 0x000000ffff457224 */ /* 0x000fe200078e0002 */
[----:B------:R-:W-:Y:S01]  /*1c070*/  PRMT R70, R70, 0x7610, R66 ;  /* 0x0000761046467816 */ /* 0x000fe20000000042 */
[----:B------:R-:W-:Y:S01]  /*1c080*/  IMAD.MOV.U32 R16, RZ, RZ, R15 ;  /* 0x000000ffff107224 */ /* 0x000fe200078e000f */
[----:B------:R-:W-:-:S07]  /*1c090*/  PRMT R93, R92, 0x7632, R93 ;  /* 0x000076325c5d7816 */ /* 0x000fce000000005d */
.L_x_2050:
[----:B------:R-:W-:Y:S05]  /*1c0a0*/  BSYNC.RECONVERGENT B1 ;  /* 0x0000000000017941 */ /* 0x000fea0003800200 */
.L_x_2048:
        /* <DEDUP_REMOVED lines=11> */
.L_x_2052:
[----:B------:R-:W-:Y:S01]  /*1c160*/  IMAD.MOV.U32 R2, RZ, RZ, R69 ;  /* 0x000000ffff027224 */ /* 0x000fe200078e0045 */
[----:B------:R-:W-:Y:S01]  /*1c170*/  PRMT R66, R70, 0x7632, R66 ;  /* 0x0000763246427816 */ /* 0x000fe20000000042 */
[----:B------:R-:W-:Y:S01]  /*1c180*/  IMAD.MOV.U32 R15, RZ, RZ, R14 ;  /* 0x000000ffff0f7224 */ /* 0x000fe200078e000e */
[----:B------:R-:W-:-:S07]  /*1c190*/  PRMT R92, R92, 0x5410, R92 ;  /* 0x000054105c5c7816 */ /* 0x000fce000000005c */
.L_x_2053:
[----:B------:R-:W-:Y:S05]  /*1c1a0*/  BSYNC.RECONVERGENT B1 ;  /* 0x0000000000017941 */ /* 0x000fea0003800200 */
.L_x_2051:
        /* <DEDUP_REMOVED lines=11> */
.L_x_2055:
[----:B------:R-:W-:Y:S01]  /*1c260*/  IMAD.MOV.U32 R69, RZ, RZ, R2 ;  /* 0x000000ffff457224 */ /* 0x000fe200078e0002 */
[----:B------:R-:W-:Y:S01]  /*1c270*/  PRMT R71, R66, 0x7610, R71 ;  /* 0x0000761042477816 */ /* 0x000fe20000000047 */
[----:B------:R-:W-:Y:S01]  /*1c280*/  IMAD.MOV.U32 R14, RZ, RZ, R13 ;  /* 0x000000ffff0e7224 */ /* 0x000fe200078e000d */
[----:B------:R-:W-:-:S07]  /*1c290*/  PRMT R92, R91, 0x7632, R92 ;  /* 0x000076325b5c7816 */ /* 0x000fce000000005c */
.L_x_2056:
[----:B------:R-:W-:Y:S05]  /*1c2a0*/  BSYNC.RECONVERGENT B1 ;  /* 0x0000000000017941 */ /* 0x000fea0003800200 */
.L_x_2054:
        /* <DEDUP_REMOVED lines=11> */
.L_x_2058:
[----:B------:R-:W-:Y:S01]  /*1c360*/  IMAD.MOV.U32 R2, RZ, RZ, R69 ;  /* 0x000000ffff027224 */ /* 0x000fe200078e0045 */
[----:B------:R-:W-:Y:S01]  /*1c370*/  PRMT R66, R66, 0x5410, R71 ;  /* 0x0000541042427816 */ /* 0x000fe20000000047 */
[----:B------:R-:W-:Y:S01]  /*1c380*/  IMAD.MOV.U32 R13, RZ, RZ, R12 ;  /* 0x000000ffff0d7224 */ /* 0x000fe200078e000c */
[----:B------:R-:W-:-:S07]  /*1c390*/  PRMT R91, R91, 0x5410, R91 ;  /* 0x000054105b5b7816 */ /* 0x000fce000000005b */
.L_x_2059:
[----:B------:R-:W-:Y:S05]  /*1c3a0*/  BSYNC.RECONVERGENT B1 ;  /* 0x0000000000017941 */ /* 0x000fea0003800200 */
.L_x_2057:
        /* <DEDUP_REMOVED lines=11> */
.L_x_2061:
[----:B------:R-:W-:Y:S01]  /*1c460*/  IMAD.MOV.U32 R69, RZ, RZ, R2 ;  /* 0x000000ffff457224 */ /* 0x000fe200078e0002 */
[----:B------:R-:W-:Y:S01]  /*1c470*/  PRMT R70, R70, 0x7610, R66 ;  /* 0x0000761046467816 */ /* 0x000fe20000000042 */
[----:B------:R-:W-:Y:S01]  /*1c480*/  IMAD.MOV.U32 R12, RZ, RZ, R11 ;  /* 0x000000ffff0c7224 */ /* 0x000fe200078e000b */
[----:B------:R-:W-:-:S07]  /*1c490*/  PRMT R91, R90, 0x7632, R91 ;  /* 0x000076325a5b7816 */ /* 0x000fce000000005b */
.L_x_2062:
[----:B------:R-:W-:Y:S05]  /*1c4a0*/  BSYNC.RECONVERGENT B1 ;  /* 0x0000000000017941 */ /* 0x000fea0003800200 */
.L_x_2060:
        /* <DEDUP_REMOVED lines=11> */
.L_x_2064:
[----:B------:R-:W-:Y:S01]  /*1c560*/  IMAD.MOV.U32 R2, RZ, RZ, R69 ;  /* 0x000000ffff027224 */ /* 0x000fe200078e0045 */
[----:B------:R-:W-:Y:S01]  /*1c570*/  PRMT R66, R70, 0x7632, R66 ;  /* 0x0000763246427816 */ /* 0x000fe20000000042 */
[----:B------:R-:W-:Y:S01]  /*1c580*/  IMAD.MOV.U32 R11, RZ, RZ, R10 ;  /* 0x000000ffff0b7224 */ /* 0x000fe200078e000a */
[----:B------:R-:W-:-:S07]  /*1c590*/  PRMT R90, R90, 0x5410, R90 ;  /* 0x000054105a5a7816 */ /* 0x000fce000000005a */
.L_x_2065:
[----:B------:R-:W-:Y:S05]  /*1c5a0*/  BSYNC.RECONVERGENT B1 ;  /* 0x0000000000017941 */ /* 0x000fea0003800200 */
.L_x_2063:
        /* <DEDUP_REMOVED lines=11> */
.L_x_2067:
[----:B------:R-:W-:Y:S01]  /*1c660*/  IMAD.MOV.U32 R69, RZ, RZ, R2 ;  /* 0x000000ffff457224 */ /* 0x000fe200078e0002 */
[----:B------:R-:W-:Y:S01]  /*1c670*/  PRMT R71, R66, 0x7610, R71 ;  /* 0x0000761042477816 */ /* 0x000fe20000000047 */
[----:B------:R-:W-:Y:S01]  /*1c680*/  IMAD.MOV.U32 R10, RZ, RZ, R9 ;  /* 0x000000ffff0a7224 */ /* 0x000fe200078e0009 */
[----:B------:R-:W-:-:S07]  /*1c690*/  PRMT R90, R89, 0x7632, R90 ;  /* 0x00007632595a7816 */ /* 0x000fce000000005a */
.L_x_2068:
[----:B------:R-:W-:Y:S05]  /*1c6a0*/  BSYNC.RECONVERGENT B1 ;  /* 0x0000000000017941 */ /* 0x000fea0003800200 */
.L_x_2066:
        /* <DEDUP_REMOVED lines=11> */
.L_x_2070:
[----:B------:R-:W-:Y:S01]  /*1c760*/  IMAD.MOV.U32 R2, RZ, RZ, R69 ;  /* 0x000000ffff027224 */ /* 0x000fe200078e0045 */
[----:B------:R-:W-:Y:S01]  /*1c770*/  PRMT R66, R66, 0x5410, R71 ;  /* 0x0000541042427816 */ /* 0x000fe20000000047 */
[----:B------:R-:W-:Y:S01]  /*1c780*/  IMAD.MOV.U32 R9, RZ, RZ, R8 ;  /* 0x000000ffff097224 */ /* 0x000fe200078e0008 */
[----:B------:R-:W-:-:S07]  /*1c790*/  PRMT R89, R89, 0x5410, R89 ;  /* 0x0000541059597816 */ /* 0x000fce0000000059 */
.L_x_2071:
[----:B------:R-:W-:Y:S05]  /*1c7a0*/  BSYNC.RECONVERGENT B1 ;  /* 0x0000000000017941 */ /* 0x000fea0003800200 */
.L_x_2069:
        /* <DEDUP_REMOVED lines=11> */
.L_x_2073:
[----:B------:R-:W-:Y:S01]  /*1c860*/  IMAD.MOV.U32 R69, RZ, RZ, R2 ;  /* 0x000000ffff457224 */ /* 0x000fe200078e0002 */
[----:B------:R-:W-:Y:S01]  /*1c870*/  PRMT R70, R70, 0x7610, R66 ;  /* 0x0000761046467816 */ /* 0x000fe20000000042 */
[----:B------:R-:W-:Y:S01]  /*1c880*/  IMAD.MOV.U32 R8, RZ, RZ, R7 ;  /* 0x000000ffff087224 */ /* 0x000fe200078e0007 */
[----:B------:R-:W-:-:S07]  /*1c890*/  PRMT R89, R88, 0x7632, R89 ;  /* 0x0000763258597816 */ /* 0x000fce0000000059 */
.L_x_2074:
[----:B------:R-:W-:Y:S05]  /*1c8a0*/  BSYNC.RECONVERGENT B1 ;  /* 0x0000000000017941 */ /* 0x000fea0003800200 */
.L_x_2072:
        /* <DEDUP_REMOVED lines=11> */
.L_x_2076:
[----:B------:R-:W-:Y:S01]  /*1c960*/  IMAD.MOV.U32 R2, RZ, RZ, R69 ;  /* 0x000000ffff027224 */ /* 0x000fe200078e0045 */
[----:B------:R-:W-:Y:S01]  /*1c970*/  PRMT R66, R66, 0x7610, R70 ;  /* 0x0000761042427816 */ /* 0x000fe20000000046 */
[----:B------:R-:W-:Y:S01]  /*1c980*/  IMAD.MOV.U32 R7, RZ, RZ, R6 ;  /* 0x000000ffff077224 */ /* 0x000fe200078e0006 */
[----:B------:R-:W-:-:S07]  /*1c990*/  PRMT R88, R88, 0x5410, R88 ;  /* 0x0000541058587816 */ /* 0x000fce0000000058 */
.L_x_2077:
[----:B------:R-:W-:Y:S05]  /*1c9a0*/  BSYNC.RECONVERGENT B1 ;  /* 0x0000000000017941 */ /* 0x000fea0003800200 */
.L_x_2075:
        /* <DEDUP_REMOVED lines=11> */
.L_x_2079:
[----:B------:R-:W-:Y:S01]  /*1ca60*/  IMAD.MOV.U32 R69, RZ, RZ, R2 ;  /* 0x000000ffff457224 */ /* 0x000fe200078e0002 */
[----:B------:R-:W-:Y:S01]  /*1ca70*/  PRMT R70, R70, 0x7610, R66 ;  /* 0x0000761046467816 */ /* 0x000fe20000000042 */
[----:B------:R-:W-:Y:S01]  /*1ca80*/  IMAD.MOV.U32 R6, RZ, RZ, R5 ;  /* 0x000000ffff067224 */ /* 0x000fe200078e0005 */
[----:B------:R-:W-:-:S07]  /*1ca90*/  PRMT R88, R122, 0x7632, R88 ;  /* 0x000076327a587816 */ /* 0x000fce0000000058 */
.L_x_2080:
[----:B------:R-:W-:Y:S05]  /*1caa0*/  BSYNC.RECONVERGENT B1 ;  /* 0x0000000000017941 */ /* 0x000fea0003800200 */
.L_x_2078:
        /* <DEDUP_REMOVED lines=11> */
.L_x_2082:
[----:B------:R-:W-:Y:S01]  /*1cb60*/  IMAD.MOV.U32 R2, RZ, RZ, R69 ;  /* 0x000000ffff027224 */ /* 0x000fe200078e0045 */
[----:B------:R-:W-:Y:S01]  /*1cb70*/  PRMT R71, R70, 0x7632, R71 ;  /* 0x0000763246477816 */ /* 0x000fe20000000047 */
[----:B------:R-:W-:Y:S01]  /*1cb80*/  IMAD.MOV.U32 R5, RZ, RZ, R4 ;  /* 0x000000ffff057224 */ /* 0x000fe200078e0004 */
[----:B------:R-:W-:-:S07]  /*1cb90*/  PRMT R122, R122, 0x5410, R122 ;  /* 0x000054107a7a7816 */ /* 0x000fce000000007a */
.L_x_2083:
[----:B------:R-:W-:Y:S05]  /*1cba0*/  BSYNC.RECONVERGENT B1 ;  /* 0x0000000000017941 */ /* 0x000fea0003800200 */
.L_x_2081:
        /* <DEDUP_REMOVED lines=11> */
.L_x_2085:
[----:B------:R-:W-:Y:S01]  /*1cc60*/  IMAD.MOV.U32 R66, RZ, RZ, R2 ;  /* 0x000000ffff427224 */ /* 0x000fe200078e0002 */
[----:B------:R-:W-:Y:S01]  /*1cc70*/  PRMT R69, R69, 0x5410, R71 ;  /* 0x0000541045457816 */ /* 0x000fe20000000047 */
[----:B------:R-:W-:Y:S01]  /*1cc80*/  IMAD.MOV.U32 R4, RZ, RZ, R3 ;  /* 0x000000ffff047224 */ /* 0x000fe200078e0003 */
[----:B------:R-:W-:-:S07]  /*1cc90*/  PRMT R122, R123, 0x7632, R122 ;  /* 0x000076327b7a7816 */ /* 0x000fce000000007a */
.L_x_2086:
[----:B------:R-:W-:Y:S05]  /*1cca0*/  BSYNC.RECONVERGENT B1 ;  /* 0x0000000000017941 */ /* 0x000fea0003800200 */
.L_x_2084:
        /* <DEDUP_REMOVED lines=10> */
.L_x_2088:
[C-C-:B------:R-:W-:Y:S01]  /*1cd50*/  PRMT R123, R69.reuse, 0x5432, R70.reuse ;  /* 0x00005432457b7816 */ /* 0x140fe20000000046 */
[----:B------:R-:W-:Y:S01]  /*1cd60*/  IMAD.MOV.U32 R3, RZ, RZ, R67 ;  /* 0x000000ffff037224 */ /* 0x000fe200078e0043 */
[----:B------:R-:W-:Y:S01]  /*1cd70*/  PRMT R70, R69, 0x7632, R70 ;  /* 0x0000763245467816 */ /* 0x000fe20000000046 */
[--C-:B------:R-:W-:Y:S02]  /*1cd80*/  IMAD.MOV.U32 R2, RZ, RZ, R66.reuse ;  /* 0x000000ffff027224 */ /* 0x100fe400078e0042 */
[----:B------:R-:W-:-:S07]  /*1cd90*/  IMAD.MOV.U32 R67, RZ, RZ, R66 ;  /* 0x000000ffff437224 */ /* 0x000fce00078e0042 */
.L_x_2089:
[----:B------:R-:W-:Y:S05]  /*1cda0*/  BSYNC.RECONVERGENT B1 ;  /* 0x0000000000017941 */ /* 0x000fea0003800200 */
.L_x_2087:
[----:B------:R-:W-:Y:S05]  /*1cdb0*/  @P1 BRA `(.L_x_2090) ;  /* 0xffffffc000101947 */ /* 0x000fea000383ffff */
.L_x_1900:
[----:B------:R-:W-:Y:S05]  /*1cdc0*/  BSYNC.RECONVERGENT B0 ;  /* 0x0000000000007941 */ /* 0x000fea0003800200 */
.L_x_1899:
[----:B------:R1:W-:Y:S01]  /*1cdd0*/  STL.64 [R1+0x180], R2 ;  /* 0x0001800201007387 */ /* 0x0003e20000100a00 */
[----:B------:R-:W-:Y:S01]  /*1cde0*/  IMAD.MOV.U32 R109, RZ, RZ, R110 ;  /* 0x000000ffff6d7224 */ /* 0x000fe200078e006e */
[----:B------:R-:W-:Y:S01]  /*1cdf0*/  BSSY.RECONVERGENT B0, `(.L_x_2091) ;  /* 0x00003ee000007945 */ /* 0x000fe20003800200 */
[----:B------:R-:W-:Y:S01]  /*1ce00*/  IMAD.MOV.U32 R113, RZ, RZ, R114 ;  /* 0x000000ffff717224 */ /* 0x000fe200078e0072 */
        /* <DEDUP_REMOVED lines=8> */
[----:B------:R2:W-:Y:S01]  /*1ce90*/  STL.64 [R1+0x1b0], R14 ;  /* 0x0001b00e01007387 */ /* 0x0005e20000100a00 */
[----:B-1----:R-:W1:Y:S03]  /*1cea0*/  S2R R2, SR_TID.X ;  /* 0x0000000000027919 */ /* 0x002e660000002100 */
        /* <DEDUP_REMOVED lines=38> */
[----:B------:R-:W1:Y:S03]  /*1d110*/  S2R R3, SR_CTAID.X ;  /* 0x0000000000037919 */ /* 0x000e660000002500 */
[----:B------:R2:W-:Y:S04]  /*1d120*/  STL.64 [R1+0x2e8], R116 ;  /* 0x0002e87401007387 */ /* 0x0005e80000100a00 */
[----:B------:R2:W-:Y:S04]  /*1d130*/  STL.64 [R1+0x2f0], R118 ;  /* 0x0002f07601007387 */ /* 0x0005e80000100a00 */
[----:B------:R2:W-:Y:S01]  /*1d140*/  STL.64 [R1+0x2f8], R120 ;  /* 0x0002f87801007387 */ /* 0x0005e20000100a00 */
[----:B------:R-:W-:Y:S06]  /*1d150*/  BAR.SYNC.DEFER_BLOCKING 0x0 ;  /* 0x0000000000007b1d */ /* 0x000fec0000010000 */
[----:B------:R-:W-:Y:S05]  /*1d160*/  @P0 BRA `(.L_x_2092) ;  /* 0x0000003800d80947 */ /* 0x000fea0003800000 */
[----:B------:R-:W3:Y:S01]  /*1d170*/  LDCU.64 UR4, c[0x0][0x418] ;  /* 0x00008300ff0477ac */ /* 0x000ee20008000a00 */
[----:B--2---:R-:W2:Y:S01]  /*1d180*/  LDC.64 R22, c[0x0][0x440] ;  /* 0x00011000ff167b82 */ /* 0x004ea20000000a00 */
[----:B------:R-:W-:-:S07]  /*1d190*/  IMAD.MOV.U32 R25, RZ, RZ, RZ ;  /* 0x000000ffff197224 */ /* 0x000fce00078e00ff */
[----:B------:R-:W4:Y:S08]  /*1d1a0*/  LDC.64 R20, c[0x0][0x3d8] ;  /* 0x0000f600ff147b82 */ /* 0x000f300000000a00 */
[----:B------:R-:W5:Y:S01]  /*1d1b0*/  LDC.64 R16, c[0x0][0x420] ;  /* 0x00010800ff107b82 */ /* 0x000f620000000a00 */
[----:B---3--:R-:W-:Y:S01]  /*1d1c0*/  ISETP.NE.U32.AND P0, PT, RZ, UR4, PT ;  /* 0x00000004ff007c0c */ /* 0x008fe2000bf05070 */
[----:B------:R-:W5:Y:S03]  /*1d1d0*/  LDCU UR4, c[0x0][0x42c] ;  /* 0x00008580ff0477ac */ /* 0x000f660008000800 */
[----:B------:R-:W-:-:S03]  /*1d1e0*/  ISETP.NE.AND.EX P0, PT, RZ, UR5, PT, P0 ;  /* 0x00000005ff007c0c */ /* 0x000fc6000bf05300 */
[----:B------:R-:W3:Y:S01]  /*1d1f0*/  LDC.64 R8, c[0x0][0x3d0] ;  /* 0x0000f400ff087b82 */ /* 0x000ee20000000a00 */
[----:B--2---:R-:W-:Y:S01]  /*1d200*/  LOP3.LUT R54, R23, 0x7, RZ, 0xc0, !PT ;  /* 0x0000000717367812 */ /* 0x004fe200078ec0ff */
[----:B-1----:R-:W-:Y:S01]  /*1d210*/  IMAD R19, R3, R22, RZ ;  /* 0x0000001603137224 */ /* 0x002fe200078e02ff */
[C---:B------:R-:W-:Y:S02]  /*1d220*/  LOP3.LUT R44, R23.reuse, 0xf, RZ, 0xc0, !PT ;  /* 0x0000000f172c7812 */ /* 0x040fe400078ec0ff */
[----:B------:R-:W-:-:S03]  /*1d230*/  LOP3.LUT R22, R23, 0x3, RZ, 0xc0, !PT ;  /* 0x0000000317167812 */ /* 0x000fc600078ec0ff */
[----:B------:R-:W1:Y:S01]  /*1d240*/  LDC.64 R4, c[0x0][0x380] ;  /* 0x0000e000ff047b82 */ /* 0x000e620000000a00 */
[----:B----4-:R-:W-:Y:S01]  /*1d250*/  ISETP.NE.U32.AND P1, PT, R20, RZ, PT ;  /* 0x000000ff1400720c */ /* 0x010fe20003f25070 */
[----:B------:R-:W-:Y:S02]  /*1d260*/  VIADD R20, R54, 0xffffffff ;  /* 0xffffffff36147836 */ /* 0x000fe40000000000 */
[----:B------:R-:W-:Y:S01]  /*1d270*/  VIADD R18, R44, 0xffffffff ;  /* 0xffffffff2c127836 */ /* 0x000fe20000000000 */
[----:B------:R-:W-:Y:S01]  /*1d280*/  ISETP.NE.AND.EX P0, PT, R21, RZ, P0, P1 ;  /* 0x000000ff1500720c */ /* 0x000fe20000705310 */
[----:B------:R-:W-:Y:S01]  /*1d290*/  VIADD R21, R23, 0xffffffff ;  /* 0xffffffff17157836 */ /* 0x000fe20000000000 */
[----:B------:R-:W-:Y:S01]  /*1d2a0*/  ISETP.GE.U32.AND P4, PT, R20, 0x3, PT ;  /* 0x000000031400780c */ /* 0x000fe20003f86070 */
[----:B------:R-:W2:Y:S01]  /*1d2b0*/  LDC.64 R6, c[0x0][0x388] ;  /* 0x0000e200ff067b82 */ /* 0x000ea20000000a00 */
[C---:B-----5:R-:W-:Y:S01]  /*1d2c0*/  IMAD R24, R17.reuse, UR4, RZ ;  /* 0x0000000411187c24 */ /* 0x060fe2000f8e02ff */
[----:B------:R-:W-:Y:S01]  /*1d2d0*/  ISETP.GE.U32.AND P3, PT, R18, 0x7, PT ;  /* 0x000000071200780c */ /* 0x000fe20003f66070 */
[--C-:B------:R-:W-:Y:S01]  /*1d2e0*/  IMAD R27, R17, UR4, R3.reuse ;  /* 0x00000004111b7c24 */ /* 0x100fe2000f8e0203 */
[C---:B------:R-:W-:Y:S01]  /*1d2f0*/  LOP3.LUT R20, R23.reuse, 0x7ffffff0, RZ, 0xc0, !PT ;  /* 0x7ffffff017147812 */ /* 0x040fe200078ec0ff */
[----:B------:R-:W-:Y:S01]  /*1d300*/  IMAD.SHL.U32 R18, R23, 0x2, RZ ;  /* 0x0000000217127824 */ /* 0x000fe200078e00ff */
[----:B------:R-:W-:Y:S01]  /*1d310*/  LOP3.LUT R55, R16, 0x7, RZ, 0xc0, !PT ;  /* 0x0000000710377812 */ /* 0x000fe200078ec0ff */
[----:B------:R-:W-:Y:S01]  /*1d320*/  IMAD.IADD R17, R24, 0x1, R3 ;  /* 0x0000000118117824 */ /* 0x000fe200078e0203 */
[----:B------:R-:W4:Y:S01]  /*1d330*/  LDC.64 R12, c[0x0][0x3e8] ;  /* 0x0000fa00ff0c7b82 */ /* 0x000f220000000a00 */
[----:B---3--:R-:W-:Y:S01]  /*1d340*/  IADD3 R8, P1, PT, R8, 0x20, RZ ;  /* 0x0000002008087810 */ /* 0x008fe20007f3e0ff */
[----:B------:R-:W-:Y:S01]  /*1d350*/  IMAD.MOV R26, RZ, RZ, -R20 ;  /* 0x000000ffff1a7224 */ /* 0x000fe200078e0a14 */
[C---:B------:R-:W-:Y:S01]  /*1d360*/  LOP3.LUT R56, R16.reuse, 0x3, RZ, 0xc0, !PT ;  /* 0x0000000310387812 */ /* 0x040fe200078ec0ff */
[----:B------:R-:W-:Y:S01]  /*1d370*/  VIADD R58, R55, 0xffffffff ;  /* 0xffffffff373a7836 */ /* 0x000fe20000000000 */
[----:B------:R-:W-:Y:S01]  /*1d380*/  LOP3.LUT R57, R16, 0x7ffffff8, RZ, 0xc0, !PT ;  /* 0x7ffffff810397812 */ /* 0x000fe200078ec0ff */
[----:B------:R-:W-:-:S02]  /*1d390*/  IMAD.X R9, RZ, RZ, R9, P1 ;  /* 0x000000ffff097224 */ /* 0x000fc400008e0609 */
[----:B------:R-:W3:Y:S01]  /*1d3a0*/  LDC.64 R14, c[0x0][0x3e0] ;  /* 0x0000f800ff0e7b82 */ /* 0x000ee20000000a00 */
[----:B-1----:R-:W-:-:S04]  /*1d3b0*/  IMAD.WIDE R4, R19, 0x4, R4 ;  /* 0x0000000413047825 */ /* 0x002fc800078e0204 */
[----:B------:R-:W-:Y:S02]  /*1d3c0*/  VIADD R59, R56, 0xffffffff ;  /* 0xffffffff383b7836 */ /* 0x000fe40000000000 */
[----:B------:R-:W-:Y:S01]  /*1d3d0*/  IMAD R28, R18, R17, RZ ;  /* 0x00000011121c7224 */ /* 0x000fe200078e02ff */
[----:B------:R-:W1:Y:S01]  /*1d3e0*/  LDC.64 R10, c[0x0][0x410] ;  /* 0x00010400ff0a7b82 */ /* 0x000e620000000a00 */
[----:B--2---:R-:W-:-:S04]  /*1d3f0*/  IMAD.WIDE R6, R19, 0x2, R6 ;  /* 0x0000000213067825 */ /* 0x004fc800078e0206 */
[----:B------:R-:W-:Y:S01]  /*1d400*/  IMAD R19, R3, R23, RZ ;  /* 0x0000001703137224 */ /* 0x000fe200078e02ff */
[----:B------:R-:W-:Y:S01]  /*1d410*/  LOP3.LUT R23, R16, 0x1, RZ, 0xc0, !PT ;  /* 0x0000000110177812 */ /* 0x000fe200078ec0ff */
[----:B----4-:R-:W-:-:S04]  /*1d420*/  IMAD.WIDE R12, R27, 0x4, R12 ;  /* 0x000000041b0c7825 */ /* 0x010fc800078e020c */
[----:B---3--:R-:W-:-:S04]  /*1d430*/  IMAD.WIDE R14, R27, 0x4, R14 ;  /* 0x000000041b0e7825 */ /* 0x008fc800078e020e */
[----:B------:R-:W-:Y:S02]  /*1d440*/  IMAD R27, R27, R18, RZ ;  /* 0x000000121b1b7224 */ /* 0x000fe400078e02ff */
[----:B-1----:R-:W-:-:S07]  /*1d450*/  IMAD.WIDE.U32 R10, R3, 0x4, R10 ;  /* 0x00000004030a7825 */ /* 0x002fce00078e000a */
.L_x_2115:
[----:B-1----:R-:W1:Y:S02]  /*1d460*/  LDC.64 R40, c[0x0][0x3e8] ;  /* 0x0000fa00ff287b82 */ /* 0x002e640000000a00 */
[----:B-1----:R-:W-:-:S04]  /*1d470*/  ISETP.NE.U32.AND P1, PT, R40, RZ, PT ;  /* 0x000000ff2800720c */ /* 0x002fc80003f25070 */
[----:B------:R-:W-:-:S13]  /*1d480*/  ISETP.NE.AND.EX P1, PT, R41, RZ, PT, P1 ;  /* 0x000000ff2900720c */ /* 0x000fda0003f25310 */
[----:B--2--5:R-:W-:Y:S05]  /*1d490*/  @!P1 BRA `(.L_x_2093) ;  /* 0x0000003000609947 */ /* 0x024fea0003800000 */
        /* <DEDUP_REMOVED lines=21> */
[----:B------:R-:W-:-:S05]  /*1d5f0*/  @!P2 IMAD.IADD R16, R16, 0x1, -R37 ;  /* 0x000000011010a824 */ /* 0x000fca00078e0a25 */
        /* <DEDUP_REMOVED lines=36> */
.L_x_2098:
[----:B------:R-:W-:Y:S01]  /*1d840*/  UIADD3 UR4, UPT, UPT, UR4, 0x1, URZ ;  /* 0x0000000104047890 */ /* 0x000fe2000fffe0ff */
[----:B--2---:R-:W-:Y:S02]  /*1d850*/  IMAD.U32 R30, RZ, RZ, UR8 ;  /* 0x00000008ff1e7e24 */ /* 0x004fe4000f8e00ff */
[----:B---3--:R-:W-:-:S03]  /*1d860*/  IMAD.U32 R31, RZ, RZ, UR5 ;  /* 0x00000005ff1f7e24 */ /* 0x008fc6000f8e00ff */
[----:B------:R-:W-:-:S13]  /*1d870*/  ISETP.NE.AND P1, PT, R30, UR4, PT ;  /* 0x000000041e007c0c */ /* 0x000fda000bf25270 */
[----:B------:R-:W-:Y:S05]  /*1d880*/  @!P1 BRA `(.L_x_2095) ;  /* 0x0000000800349947 */ /* 0x000fea0003800000 */
[----:B------:R-:W-:-:S04]  /*1d890*/  VIADD R33, R27, UR4 ;  /* 0x000000041b217c36 */ /* 0x000fc80008000000 */
[----:B-1----:R-:W-:-:S05]  /*1d8a0*/  IMAD.WIDE R32, R33, 0x4, R16 ;  /* 0x0000000421207825 */ /* 0x002fca00078e0210 */
[----:B------:R-:W2:Y:S02]  /*1d8b0*/  LDG.E R31, desc[UR6][R32.64] ;  /* 0x00000006201f7981 */ /* 0x000ea4000c1e1900 */
[----:B--2---:R-:W-:-:S13]  /*1d8c0*/  FSETP.NEU.FTZ.AND P1, PT, R31, R36, PT ;  /* 0x000000241f00720b */ /* 0x004fda0003f3d000 */
[----:B------:R-:W-:Y:S05]  /*1d8d0*/  @P1 BRA `(.L_x_2098) ;  /* 0xfffffffc00d81947 */ /* 0x000fea000383ffff */
.L_x_2097:
[----:B------:R-:W-:Y:S01]  /*1d8e0*/  IMAD.MOV.U32 R31, RZ, RZ, 0x7f7fffff ;  /* 0x7f7fffffff1f7424 */ /* 0x000fe200078e00ff */
[----:B------:R1:W-:Y:S01]  /*1d8f0*/  STG.E desc[UR6][R12.64], R21 ;  /* 0x000000150c007986 */ /* 0x0003e2000c101906 */
[----:B------:R-:W-:Y:S01]  /*1d900*/  ISETP.GE.U32.AND P1, PT, R21, 0xf, PT ;  /* 0x0000000f1500780c */ /* 0x000fe20003f26070 */
[----:B------:R-:W-:Y:S02]  /*1d910*/  IMAD.MOV.U32 R36, RZ, RZ, RZ ;  /* 0x000000ffff247224 */ /* 0x000fe400078e00ff */
[----:B------:R1:W-:Y:S04]  /*1d920*/  STG.E desc[UR6][R14.64], R31 ;  /* 0x0000001f0e007986 */ /* 0x0003e8000c101906 */
[----:B------:R1:W-:Y:S06]  /*1d930*/  STG.E desc[UR6][R32.64], R29 ;  /* 0x0000001d20007986 */ /* 0x0003ec000c101906 */
[----:B------:R-:W-:Y:S05]  /*1d940*/  @!P1 BRA `(.L_x_2099) ;  /* 0x0000000000e49947 */ /* 0x000fea0003800000 */
[----:B-1----:R1:W5:Y:S01]  /*1d950*/  LDG.E R31, desc[UR6][R14.64] ;  /* 0x000000060e1f7981 */ /* 0x002362000c1e1900 */
[----:B------:R-:W-:Y:S02]  /*1d960*/  IMAD.MOV.U32 R37, RZ, RZ, R27 ;  /* 0x000000ffff257224 */ /* 0x000fe400078e001b */
[----:B------:R-:W-:-:S07]  /*1d970*/  IMAD.MOV.U32 R36, RZ, RZ, R26 ;  /* 0x000000ffff247224 */ /* 0x000fce00078e001a */
.L_x_2100:
[----:B------:R-:W-:-:S05]  /*1d980*/  IMAD.WIDE R32, R37, 0x4, R8 ;  /* 0x0000000425207825 */ /* 0x000fca00078e0208 */
[----:B------:R-:W2:Y:S02]  /*1d990*/  LDG.E R38, desc[UR6][R32.64+-0x20] ;  /* 0xffffe00620267981 */ /* 0x000ea4000c1e1900 */
[----:B--23-5:R-:W-:-:S05]  /*1d9a0*/  FMNMX.FTZ R31, R38, R31, PT ;  /* 0x0000001f261f7209 */ /* 0x02cfca0003810000 */
        /* <DEDUP_REMOVED lines=24> */
[----:B------:R-:W-:Y:S04]  /*1db30*/  STG.E desc[UR6][R14.64], R31 ;  /* 0x0000001f0e007986 */ /* 0x000fe8000c101906 */
        /* <DEDUP_REMOVED lines=12> */
[----:B------:R-:W4:Y:S02]  /*1dc00*/  LDG.E R38, desc[UR6][R32.64+0x14] ;  /* 0x0000140620267981 */ /* 0x000f24000c1e1900 */
[----:B----4-:R-:W-:-:S05]  /*1dc10*/  FMNMX.FTZ R39, R45, R38, PT ;  /* 0x000000262d277209 */ /* 0x010fca0003810000 */
[----:B------:R3:W-:Y:S04]  /*1dc20*/  STG.E desc[UR6][R14.64], R39 ;  /* 0x000000270e007986 */ /* 0x0007e8000c101906 */
[----:B------:R-:W2:Y:S02]  /*1dc30*/  LDG.E R38, desc[UR6][R32.64+0x18] ;  /* 0x0000180620267981 */ /* 0x000ea4000c1e1900 */
[----:B--2---:R-:W-:-:S05]  /*1dc40*/  FMNMX.FTZ R41, R39, R38, PT ;  /* 0x0000002627297209 */ /* 0x004fca0003810000 */
[----:B------:R3:W-:Y:S04]  /*1dc50*/  STG.E desc[UR6][R14.64], R41 ;  /* 0x000000290e007986 */ /* 0x0007e8000c101906 */
[----:B------:R-:W2:Y:S01]  /*1dc60*/  LDG.E R38, desc[UR6][R32.64+0x1c] ;  /* 0x00001c0620267981 */ /* 0x000ea2000c1e1900 */
[----:B------:R-:W-:Y:S02]  /*1dc70*/  VIADD R36, R36, 0x10 ;  /* 0x0000001024247836 */ /* 0x000fe40000000000 */
[----:B------:R-:W-:-:S03]  /*1dc80*/  VIADD R37, R37, 0x10 ;  /* 0x0000001025257836 */ /* 0x000fc60000000000 */
[----:B------:R-:W-:Y:S02]  /*1dc90*/  ISETP.NE.AND P1, PT, R36, RZ, PT ;  /* 0x000000ff2400720c */ /* 0x000fe40003f25270 */
[----:B--2---:R-:W-:-:S05]  /*1dca0*/  FMNMX.FTZ R31, R41, R38, PT ;  /* 0x00000026291f7209 */ /* 0x004fca0003810000 */
[----:B------:R3:W-:Y:S06]  /*1dcb0*/  STG.E desc[UR6][R14.64], R31 ;  /* 0x0000001f0e007986 */ /* 0x0007ec000c101906 */
[----:B------:R-:W-:Y:S05]  /*1dcc0*/  @P1 BRA `(.L_x_2100) ;  /* 0xfffffffc002c1947 */ /* 0x000fea000383ffff */
[----:B------:R-:W-:-:S07]  /*1dcd0*/  IMAD.MOV.U32 R36, RZ, RZ, R20 ;  /* 0x000000ffff247224 */ /* 0x000fce00078e0014 */
.L_x_2099:
[----:B------:R-:W-:Y:S01]  /*1dce0*/  ISETP.NE.AND P1, PT, R44, RZ, PT ;  /* 0x000000ff2c00720c */ /* 0x000fe20003f25270 */
[----:B-1-3--:R-:W-:-:S12]  /*1dcf0*/  IMAD.U32 R31, RZ, RZ, UR4 ;  /* 0x00000004ff1f7e24 */ /* 0x00afd8000f8e00ff */
        /* <DEDUP_REMOVED lines=31> */
.L_x_2101:
[----:B-1----:R-:W-:Y:S01]  /*1def0*/  IMAD.U32 R31, RZ, RZ, UR4 ;  /* 0x00000004ff1f7e24 */ /* 0x002fe2000f8e00ff */
[----:B------:R-:W-:Y:S06]  /*1df00*/  @!P1 BRA `(.L_x_2095) ;  /* 0x0000000000949947 */ /* 0x000fec0003800000 */
        /* <DEDUP_REMOVED lines=11> */
[----:B------:R-:W2:Y:S02]  /*1dfc0*/  LDG.E R38, desc[UR6][R32.64+0x8] ;  /* 0x0000080620267981 */ /* 0x000ea4000c1e1900 */
[----:B--2---:R-:W-:-:S05]  /*1dfd0*/  FMNMX.FTZ R39, R37, R38, PT ;  /* 0x0000002625277209 */ /* 0x004fca0003810000 */
[----:B------:R1:W-:Y:S04]  /*1dfe0*/  STG.E desc[UR6][R14.64], R39 ;  /* 0x000000270e007986 */ /* 0x0003e8000c101906 */
[----:B------:R-:W2:Y:S01]  /*1dff0*/  LDG.E R38, desc[UR6][R32.64+0xc] ;  /* 0x00000c0620267981 */ /* 0x000ea2000c1e1900 */
[----:B------:R-:W-:Y:S01]  /*1e000*/  VIADD R36, R36, 0x4 ;  /* 0x0000000424247836 */ /* 0x000fe20000000000 */
[----:B--2---:R-:W-:-:S05]  /*1e010*/  FMNMX.FTZ R41, R39, R38, PT ;  /* 0x0000002627297209 */ /* 0x004fca0003810000 */
[----:B------:R1:W-:Y:S02]  /*1e020*/  STG.E desc[UR6][R14.64], R41 ;  /* 0x000000290e007986 */ /* 0x0003e4000c101906 */
.L_x_2102:
[----:B-1----:R-:W-:Y:S01]  /*1e030*/  IMAD.U32 R31, RZ, RZ, UR4 ;  /* 0x00000004ff1f7e24 */ /* 0x002fe2000f8e00ff */
[----:B------:R-:W-:Y:S06]  /*1e040*/  @!P1 BRA `(.L_x_2095) ;  /* 0x0000000000449947 */ /* 0x000fec0003800000 */
[----:B------:R-:W-:Y:S01]  /*1e050*/  IMAD.IADD R31, R27, 0x1, R36 ;  /* 0x000000011b1f7824 */ /* 0x000fe200078e0224 */
[----:B------:R-:W2:Y:S03]  /*1e060*/  LDG.E R32, desc[UR6][R14.64] ;  /* 0x000000060e207981 */ /* 0x000ea6000c1e1900 */
[----:B------:R-:W-:-:S05]  /*1e070*/  IMAD.WIDE R16, R31, 0x4, R16 ;  /* 0x000000041f107825 */ /* 0x000fca00078e0210 */
[----:B------:R-:W2:Y:S01]  /*1e080*/  LDG.E R31, desc[UR6][R16.64] ;  /* 0x00000006101f7981 */ /* 0x000ea2000c1e1900 */
[----:B------:R-:W-:Y:S02]  /*1e090*/  ISETP.NE.AND P1, PT, R22, 0x1, PT ;  /* 0x000000011600780c */ /* 0x000fe40003f25270 */
[----:B--2---:R-:W-:-:S05]  /*1e0a0*/  FMNMX.FTZ R32, R31, R32, PT ;  /* 0x000000201f207209 */ /* 0x004fca0003810000 */
[----:B------:R2:W-:Y:S01]  /*1e0b0*/  STG.E desc[UR6][R14.64], R32 ;  /* 0x000000200e007986 */ /* 0x0005e2000c101906 */
[----:B------:R-:W-:-:S05]  /*1e0c0*/  IMAD.U32 R31, RZ, RZ, UR4 ;  /* 0x00000004ff1f7e24 */ /* 0x000fca000f8e00ff */
[----:B------:R-:W-:Y:S05]  /*1e0d0*/  @!P1 BRA `(.L_x_2095) ;  /* 0x0000000000209947 */ /* 0x000fea0003800000 */
[----:B------:R-:W2:Y:S01]  /*1e0e0*/  LDG.E R31, desc[UR6][R16.64+0x4] ;  /* 0x00000406101f7981 */ /* 0x000ea2000c1e1900 */
[----:B------:R-:W-:Y:S02]  /*1e0f0*/  ISETP.NE.AND P1, PT, R22, 0x2, PT ;  /* 0x000000021600780c */ /* 0x000fe40003f25270 */
[----:B--2---:R-:W-:-:S05]  /*1e100*/  FMNMX.FTZ R32, R32, R31, PT ;  /* 0x0000001f20207209 */ /* 0x004fca0003810000 */
[----:B------:R3:W-:Y:S06]  /*1e110*/  STG.E desc[UR6][R14.64], R32 ;  /* 0x000000200e007986 */ /* 0x0007ec000c101906 */
[----:B------:R-:W2:Y:S02]  /*1e120*/  @P1 LDG.E R31, desc[UR6][R16.64+0x8] ;  /* 0x00000806101f1981 */ /* 0x000ea4000c1e1900 */
[----:B--2---:R-:W-:Y:S01]  /*1e130*/  @P1 FMNMX.FTZ R33, R32, R31, PT ;  /* 0x0000001f20211209 */ /* 0x004fe20003810000 */
[----:B------:R-:W-:-:S04]  /*1e140*/  IMAD.U32 R31, RZ, RZ, UR4 ;  /* 0x00000004ff1f7e24 */ /* 0x000fc8000f8e00ff */
[----:B------:R3:W-:Y:S03]  /*1e150*/  @P1 STG.E desc[UR6][R14.64], R33 ;  /* 0x000000210e001986 */ /* 0x0007e6000c101906 */
.L_x_2095:
[----:B------:R-:W4:Y:S01]  /*1e160*/  LDG.E R39, desc[UR6][R10.64] ;  /* 0x000000060a277981 */ /* 0x000f22000c1e1900 */
[----:B--23--:R-:W2:Y:S01]  /*1e170*/  LDC R32, c[0x0][0x420] ;  /* 0x00010800ff207b82 */ /* 0x00cea20000000800 */
[----:B------:R-:W3:Y:S01]  /*1e180*/  LDCU UR4, c[0x0][0x430] ;  /* 0x00008600ff0477ac */ /* 0x000ee20008000800 */
[----:B------:R-:W-:Y:S02]  /*1e190*/  IMAD.IADD R33, R28, 0x1, R31 ;  /* 0x000000011c217824 */ /* 0x000fe400078e021f */
[----:B-1----:R-:W-:Y:S01]  /*1e1a0*/  IMAD.WIDE R16, R35, 0x2, R6 ;  /* 0x0000000223107825 */ /* 0x002fe200078e0206 */
[----:B------:R-:W1:Y:S03]  /*1e1b0*/  LDCU.64 UR12, c[0x0][0x3d8] ;  /* 0x00007b00ff0c77ac */ /* 0x000e660008000a00 */
[----:B------:R-:W5:Y:S01]  /*1e1c0*/  LDC.64 R36, c[0x0][0x3b8] ;  /* 0x0000ee00ff247b82 */ /* 0x000f620000000a00 */
[----:B---3--:R-:W-:Y:S01]  /*1e1d0*/  IMAD R33, R33, UR4, RZ ;  /* 0x0000000421217c24 */ /* 0x008fe2000f8e02ff */
[----:B-1----:R-:W-:-:S03]  /*1e1e0*/  UISETP.NE.U32.AND UP0, UPT, UR12, URZ, UPT ;  /* 0x000000ff0c00728c */ /* 0x002fc6000bf05070 */
[----:B--2---:R-:W-:Y:S01]  /*1e1f0*/  IMAD.IADD R41, R33, 0x1, R32 ;  /* 0x0000000121297824 */ /* 0x004fe200078e0220 */
[----:B------:R-:W-:Y:S01]  /*1e200*/  ISETP.GE.AND P1, PT, R32, 0x1, PT ;  /* 0x000000012000780c */ /* 0x000fe20003f26270 */
[----:B------:R-:W-:Y:S02]  /*1e210*/  UISETP.NE.AND.EX UP0, UPT, UR13, URZ, UPT, UP0 ;  /* 0x000000ff0d00728c */ /* 0x000fe4000bf05300 */
[----:B-----5:R-:W-:-:S05]  /*1e220*/  IMAD.WIDE R36, R41, 0x4, R36 ;  /* 0x0000000429247825 */ /* 0x020fca00078e0224 */
[----:B----4-:R1:W-:Y:S02]  /*1e230*/  STG.E desc[UR6][R36.64], R39 ;  /* 0x0000002724007986 */ /* 0x0103e4000c101906 */
[----:B------:R-:W-:Y:S05]  /*1e240*/  BRA.U !UP0, `(.L_x_2103) ;  /* 0x0000000108f07547 */ /* 0x000fea000b800000 */
[----:B------:R-:W2:Y:S01]  /*1e250*/  LDG.E.U16.CONSTANT R35, desc[UR6][R16.64] ;  /* 0x0000000610237981 */ /* 0x000ea2000c1e9500 */
[----:B-1----:R-:W1:Y:S01]  /*1e260*/  LDC R39, c[0x0][0x448] ;  /* 0x00011200ff277b82 */ /* 0x002e620000000800 */
        /* <DEDUP_REMOVED lines=17> */
[----:B------:R-:W-:Y:S02]  /*1e380*/  IMAD.MOV.U32 R37, RZ, RZ, R42 ;  /* 0x000000ffff257224 */ /* 0x000fe400078e002a */
[----:B-1----:R-:W-:Y:S02]  /*1e390*/  VIADD R42, R40, 0xffffffe ;  /* 0x0ffffffe282a7836 */ /* 0x002fe40000000000 */
        /* <DEDUP_REMOVED lines=39> */
.L_x_2103:
[----:B------:R-:W-:Y:S05]  /*1e610*/  @!P1 BRA `(.L_x_2104) ;  /* 0x0000001c00a09947 */ /* 0x000fea0003800000 */
[----:B-1----:R-:W2:Y:S01]  /*1e620*/  LDC R39, c[0x0][0x448] ;  /* 0x00011200ff277b82 */ /* 0x002ea20000000800 */
[----:B------:R-:W-:Y:S02]  /*1e630*/  IABS R43, R30 ;  /* 0x0000001e002b7213 */ /* 0x000fe40000000000 */
[----:B--2---:R-:W-:-:S04]  /*1e640*/  IABS R35, R39 ;  /* 0x0000002700237213 */ /* 0x004fc80000000000 */
[----:B------:R-:W1:Y:S08]  /*1e650*/  I2F.RP R38, R35 ;  /* 0x0000002300267306 */ /* 0x000e700000209400 */
[----:B-1----:R-:W1:Y:S02]  /*1e660*/  MUFU.RCP R38, R38 ;  /* 0x0000002600267308 */ /* 0x002e640000001000 */
[----:B-1----:R-:W-:Y:S01]  /*1e670*/  VIADD R36, R38, 0xffffffe ;  /* 0x0ffffffe26247836 */ /* 0x002fe20000000000 */
[----:B------:R-:W-:-:S02]  /*1e680*/  IABS R38, R34 ;  /* 0x0000002200267213 */ /* 0x000fc40000000000 */
[----:B------:R-:W-:-:S03]  /*1e690*/  LOP3.LUT R34, R34, R39, RZ, 0x3c, !PT ;  /* 0x0000002722227212 */ /* 0x000fc600078e3cff */
[----:B------:R1:W2:Y:S01]  /*1e6a0*/  F2I.FTZ.U32.TRUNC.NTZ R37, R36 ;  /* 0x0000002400257305 */ /* 0x0002a2000021f000 */
[----:B------:R-:W-:Y:S01]  /*1e6b0*/  ISETP.GE.AND P5, PT, R34, RZ, PT ;  /* 0x000000ff2200720c */ /* 0x000fe20003fa6270 */
[----:B-1----:R-:W-:Y:S02]  /*1e6c0*/  IMAD.MOV.U32 R36, RZ, RZ, RZ ;  /* 0x000000ffff247224 */ /* 0x002fe400078e00ff */
        /* <DEDUP_REMOVED lines=12> */
[----:B------:R-:W-:Y:S02]  /*1e790*/  ISETP.NE.AND P1, PT, R39, RZ, PT ;  /* 0x000000ff2700720c */ /* 0x000fe40003f25270 */
[----:B------:R-:W-:Y:S02]  /*1e7a0*/  ISETP.GE.U32.AND P2, PT, R38, R35, PT ;  /* 0x000000232600720c */ /* 0x000fe40003f46070 */
[----:B------:R-:W1:Y:S11]  /*1e7b0*/  F2I.FTZ.U32.TRUNC.NTZ R35, R37 ;  /* 0x0000002500237305 */ /* 0x000e76000021f000 */
[----:B------:R-:W-:-:S02]  /*1e7c0*/  @P2 VIADD R36, R36, 0x1 ;  /* 0x0000000124242836 */ /* 0x000fc40000000000 */
        /* <DEDUP_REMOVED lines=27> */
.L_x_2107:
[----:B---3--:R-:W3:Y:S01]  /*1e980*/  LDC R45, c[0x0][0x428] ;  /* 0x00010a00ff2d7b82 */ /* 0x008ee20000000800 */
[----:B-1----:R-:W-:Y:S01]  /*1e990*/  UIADD3 UR8, UPT, UPT, UR5, -0x1, URZ ;  /* 0xffffffff05087890 */ /* 0x002fe2000fffe0ff */
[----:B-----5:R-:W-:-:S06]  /*1e9a0*/  IMAD.IADD R42, R19, 0x1, R42 ;  /* 0x00000001132a7824 */ /* 0x020fcc00078e022a */
[----:B------:R-:W1:Y:S08]  /*1e9b0*/  LDC.64 R34, c[0x0][0x3f8] ;  /* 0x0000fe00ff227b82 */ /* 0x000e700000000a00 */
[----:B------:R-:W4:Y:S01]  /*1e9c0*/  LDC.64 R38, c[0x0][0x418] ;  /* 0x00010600ff267b82 */ /* 0x000f220000000a00 */
[----:B---3--:R-:W-:-:S04]  /*1e9d0*/  IMAD R37, R45, UR8, R24 ;  /* 0x000000082d257c24 */ /* 0x008fc8000f8e0218 */
[----:B------:R-:W-:Y:S01]  /*1e9e0*/  IMAD R49, R37, R30, R42 ;  /* 0x0000001e25317224 */ /* 0x000fe200078e022a */
[----:B------:R-:W-:Y:S02]  /*1e9f0*/  USHF.R.S32.HI UR9, URZ, 0x1f, UR5 ;  /* 0x0000001fff097899 */ /* 0x000fe40008011405 */
[----:B------:R-:W-:Y:S01]  /*1ea00*/  IADD3 R50, P2, PT, R33, UR5, RZ ;  /* 0x0000000521327c10 */ /* 0x000fe2000ff5e0ff */
[----:B------:R-:W3:Y:S01]  /*1ea10*/  LDC.64 R42, c[0x0][0x400] ;  /* 0x00010000ff2a7b82 */ /* 0x000ee20000000a00 */
[----:B-1----:R-:W-:-:S05]  /*1ea20*/  IMAD.WIDE R40, R49, 0x4, R34 ;  /* 0x0000000431287825 */ /* 0x002fca00078e0222 */
[----:B------:R-:W3:Y:S01]  /*1ea30*/  LDG.E R51, desc[UR6][R40.64] ;  /* 0x0000000628337981 */ /* 0x000ee2000c1e1900 */
[----:B------:R-:W-:Y:S01]  /*1ea40*/  IMAD.SHL.U32 R48, R50, 0x4, RZ ;  /* 0x0000000432307824 */ /* 0x000fe200078e00ff */
[----:B------:R-:W-:Y:S01]  /*1ea50*/  LEA.HI.X.SX32 R37, R33, UR9, 0x1, P2 ;  /* 0x0000000921257c11 */ /* 0x000fe200090f0eff */
[----:B----4-:R-:W-:-:S03]  /*1ea60*/  IMAD.WIDE R46, R49, 0x4, R38 ;  /* 0x00000004312e7825 */ /* 0x010fc600078e0226 */
[----:B------:R-:W-:Y:S02]  /*1ea70*/  SHF.L.U64.HI R50, R50, 0x2, R37 ;  /* 0x0000000232327819 */ /* 0x000fe40000010225 */
[----:B--2---:R-:W-:-:S04]  /*1ea80*/  IADD3 R36, P2, PT, R48, UR10, RZ ;  /* 0x0000000a30247c10 */ /* 0x004fc8000ff5e0ff */
[----:B------:R-:W-:-:S05]  /*1ea90*/  IADD3.X R37, PT, PT, R50, UR11, RZ, P2, !PT ;  /* 0x0000000b32257c10 */ /* 0x000fca00097fe4ff */
[----:B---3--:R1:W-:Y:S04]  /*1eaa0*/  STG.E desc[UR6][R36.64+-0x4], R51 ;  /* 0xfffffc3324007986 */ /* 0x0083e8000c101906 */
        /* <DEDUP_REMOVED lines=9> */
[----:B------:R-:W-:-:S04]  /*1eb40*/  IMAD R61, R61, R30, R50 ;  /* 0x0000001e3d3d7224 */ /* 0x000fc800078e0232 */
[----:B------:R-:W-:-:S05]  /*1eb50*/  IMAD.WIDE R46, R61, 0x4, R34 ;  /* 0x000000043d2e7825 */ /* 0x000fca00078e0222 */
[----:B------:R-:W3:Y:S01]  /*1eb60*/  LDG.E R63, desc[UR6][R46.64] ;  /* 0x000000062e3f7981 */ /* 0x000ee2000c1e1900 */
[----:B-1----:R-:W-:-:S03]  /*1eb70*/  IMAD.WIDE R50, R61, 0x4, R38 ;  /* 0x000000043d327825 */ /* 0x002fc600078e0226 */
[----:B---3--:R-:W-:Y:S04]  /*1eb80*/  STG.E desc[UR6][R36.64+-0x8], R63 ;  /* 0xfffff83f24007986 */ /* 0x008fe8000c101906 */
[----:B------:R-:W3:Y:S01]  /*1eb90*/  LDG.E R51, desc[UR6][R50.64] ;  /* 0x0000000632337981 */ /* 0x000ee2000c1e1900 */
[----:B--2---:R-:W-:-:S03]  /*1eba0*/  IMAD.WIDE R52, R61, 0x4, R42 ;  /* 0x000000043d347825 */ /* 0x004fc600078e022a */
[----:B---3--:R1:W-:Y:S04]  /*1ebb0*/  STG.E desc[UR6][R40.64+-0x8], R51 ;  /* 0xfffff83328007986 */ /* 0x0083e8000c101906 */
        /* <DEDUP_REMOVED lines=57> */
[----:B------:R-:W2:Y:S01]  /*1ef50*/  LDG.E R53, desc[UR6][R52.64] ;  /* 0x0000000634357981 */ /* 0x000ea2000c1e1900 */
[----:B-1----:R-:W-:-:S03]  /*1ef60*/  IMAD.WIDE R48, R65, 0x4, R42 ;  /* 0x0000000441307825 */ /* 0x002fc600078e022a */
[----:B--2---:R3:W-:Y:S04]  /*1ef70*/  STG.E desc[UR6][R40.64+-0x1c], R53 ;  /* 0xffffe43528007986 */ /* 0x0047e8000c101906 */
        /* <DEDUP_REMOVED lines=16> */
.L_x_2106:
[----:B------:R-:W-:Y:S05]  /*1f080*/  @!P1 BRA `(.L_x_2104) ;  /* 0x0000001400049947 */ /* 0x000fea0003800000 */
[----:B------:R-:W-:Y:S02]  /*1f090*/  ISETP.GE.U32.AND P2, PT, R58, 0x3, PT ;  /* 0x000000033a00780c */ /* 0x000fe40003f46070 */
[----:B------:R-:W-:-:S11]  /*1f0a0*/  ISETP.NE.AND P1, PT, R56, RZ, PT ;  /* 0x000000ff3800720c */ /* 0x000fd60003f25270 */
[----:B------:R-:W-:Y:S05]  /*1f0b0*/  @!P2 BRA `(.L_x_2108) ;  /* 0x0000000000f8a947 */ /* 0x000fea0003800000 */
[----:B------:R-:W2:Y:S01]  /*1f0c0*/  LDC R60, c[0x0][0x428] ;  /* 0x00010a00ff3c7b82 */ /* 0x000ea20000000800 */
[----:B-1----:R-:W-:Y:S01]  /*1f0d0*/  UIADD3 UR4, UPT, UPT, UR5, -0x1, URZ ;  /* 0xffffffff05047890 */ /* 0x002fe2000fffe0ff */
[----:B-----5:R-:W-:Y:S01]  /*1f0e0*/  IMAD.IADD R42, R19, 0x1, R42 ;  /* 0x00000001132a7824 */ /* 0x020fe200078e022a */
[----:B------:R-:W1:Y:S05]  /*1f0f0*/  LDCU.64 UR10, c[0x0][0x3b8] ;  /* 0x00007700ff0a77ac */ /* 0x000e6a0008000a00 */
[----:B---3--:R-:W3:Y:S08]  /*1f100*/  LDC.64 R34, c[0x0][0x3f8] ;  /* 0x0000fe00ff227b82 */ /* 0x008ef00000000a00 */
[----:B------:R-:W4:Y:S01]  /*1f110*/  LDC.64 R40, c[0x0][0x418] ;  /* 0x00010600ff287b82 */ /* 0x000f220000000a00 */
[----:B--2---:R-:W-:-:S04]  /*1f120*/  IMAD R37, R60, UR4, R24 ;  /* 0x000000043c257c24 */ /* 0x004fc8000f8e0218 */
[----:B------:R-:W-:Y:S01]  /*1f130*/  IMAD R49, R37, R30, R42 ;  /* 0x0000001e25317224 */ /* 0x000fe200078e022a */
[----:B------:R-:W-:Y:S02]  /*1f140*/  USHF.R.S32.HI UR8, URZ, 0x1f, UR5 ;  /* 0x0000001fff087899 */ /* 0x000fe40008011405 */
[----:B------:R-:W-:Y:S01]  /*1f150*/  IADD3 R50, P2, PT, R33, UR5, RZ ;  /* 0x0000000521327c10 */ /* 0x000fe2000ff5e0ff */
[----:B------:R-:W2:Y:S01]  /*1f160*/  LDC.64 R42, c[0x0][0x400] ;  /* 0x00010000ff2a7b82 */ /* 0x000ea20000000a00 */
[----:B---3--:R-:W-:-:S05]  /*1f170*/  IMAD.WIDE R38, R49, 0x4, R34 ;  /* 0x0000000431267825 */ /* 0x008fca00078e0222 */
[----:B------:R-:W3:Y:S01]  /*1f180*/  LDG.E R45, desc[UR6][R38.64] ;  /* 0x00000006262d7981 */ /* 0x000ee2000c1e1900 */
[----:B------:R-:W-:Y:S01]  /*1f190*/  IMAD.SHL.U32 R48, R50, 0x4, RZ ;  /* 0x0000000432307824 */ /* 0x000fe200078e00ff */
[----:B------:R-:W-:Y:S01]  /*1f1a0*/  LEA.HI.X.SX32 R37, R33, UR8, 0x1, P2 ;  /* 0x0000000821257c11 */ /* 0x000fe200090f0eff */
[----:B----4-:R-:W-:-:S03]  /*1f1b0*/  IMAD.WIDE R46, R49, 0x4, R40 ;  /* 0x00000004312e7825 */ /* 0x010fc600078e0228 */
        /* <DEDUP_REMOVED lines=30> */
[----:B------:R-:W3:Y:S01]  /*1f3a0*/  LDG.E R49, desc[UR6][R48.64] ;  /* 0x0000000630317981 */ /* 0x000ee2000c1e1900 */
[----:B-1----:R-:W-:-:S03]  /*1f3b0*/  IMAD.WIDE R50, R45, 0x4, R42 ;  /* 0x000000042d327825 */ /* 0x002fc600078e022a */
[----:B---3--:R2:W-:Y:S04]  /*1f3c0*/  STG.E desc[UR6][R38.64+-0xc], R49 ;  /* 0xfffff43126007986 */ /* 0x0085e8000c101906 */
[----:B------:R-:W3:Y:S01]  /*1f3d0*/  LDG.E R50, desc[UR6][R50.64] ;  /* 0x0000000632327981 */ /* 0x000ee2000c1e1900 */
[----:B------:R-:W-:Y:S01]  /*1f3e0*/  IADD3 R61, PT, PT, R24, -R60, R61 ;  /* 0x8000003c183d7210 */ /* 0x000fe20007ffe03d */
[----:B---3--:R-:W-:-:S04]  /*1f3f0*/  IMAD.IADD R45, R19, 0x1, R50 ;  /* 0x00000001132d7824 */ /* 0x008fc800078e0232 */
[----:B------:R-:W-:-:S04]  /*1f400*/  IMAD R45, R61, R30, R45 ;  /* 0x0000001e3d2d7224 */ /* 0x000fc800078e022d */
[----:B------:R-:W-:-:S06]  /*1f410*/  IMAD.WIDE R34, R45, 0x4, R34 ;  /* 0x000000042d227825 */ /* 0x000fcc00078e0222 */
[----:B------:R-:W3:Y:S01]  /*1f420*/  LDG.E R35, desc[UR6][R34.64] ;  /* 0x0000000622237981 */ /* 0x000ee2000c1e1900 */
[----:B------:R-:W-:-:S03]  /*1f430*/  IMAD.WIDE R40, R45, 0x4, R40 ;  /* 0x000000042d287825 */ /* 0x000fc600078e0228 */
[----:B---3--:R2:W-:Y:S04]  /*1f440*/  STG.E desc[UR6][R36.64+-0x10], R35 ;  /* 0xfffff02324007986 */ /* 0x0085e8000c101906 */
[----:B------:R-:W3:Y:S01]  /*1f450*/  LDG.E R41, desc[UR6][R40.64] ;  /* 0x0000000628297981 */ /* 0x000ee2000c1e1900 */
[----:B------:R-:W-:-:S03]  /*1f460*/  IMAD.WIDE R42, R45, 0x4, R42 ;  /* 0x000000042d2a7825 */ /* 0x000fc600078e022a */
[----:B---3--:R2:W-:Y:S04]  /*1f470*/  STG.E desc[UR6][R38.64+-0x10], R41 ;  /* 0xfffff02926007986 */ /* 0x0085e8000c101906 */
[----:B------:R2:W5:Y:S01]  /*1f480*/  LDG.E R42, desc[UR6][R42.64] ;  /* 0x000000062a2a7981 */ /* 0x000562000c1e1900 */
[----:B------:R-:W-:-:S12]  /*1f490*/  UIADD3 UR5, UPT, UPT, UR5, -0x4, URZ ;  /* 0xfffffffc05057890 */ /* 0x000fd8000fffe0ff */
.L_x_2108:
[----:B------:R-:W-:Y:S05]  /*1f4a0*/  @!P1 BRA `(.L_x_2104) ;  /* 0x0000000c00fc9947 */ /* 0x000fea0003800000 */
[----:B------:R-:W-:Y:S02]  /*1f4b0*/  ISETP.NE.AND P2, PT, R59, RZ, PT ;  /* 0x000000ff3b00720c */ /* 0x000fe40003f45270 */
[----:B------:R-:W-:-:S11]  /*1f4c0*/  ISETP.NE.AND P1, PT, R23, RZ, PT ;  /* 0x000000ff1700720c */ /* 0x000fd60003f25270 */
[----:B------:R-:W-:Y:S05]  /*1f4d0*/  @!P2 BRA `(.L_x_2109) ;  /* 0x00000000009ca947 */ /* 0x000fea0003800000 */
[----:B------:R-:W4:Y:S01]  /*1f4e0*/  LDC R45, c[0x0][0x428] ;  /* 0x00010a00ff2d7b82 */ /* 0x000f220000000800 */
[----:B-1----:R-:W-:Y:S01]  /*1f4f0*/  UIADD3 UR4, UPT, UPT, UR5, -0x1, URZ ;  /* 0xffffffff05047890 */ /* 0x002fe2000fffe0ff */
[----:B-----5:R-:W-:Y:S01]  /*1f500*/  IMAD.IADD R42, R19, 0x1, R42 ;  /* 0x00000001132a7824 */ /* 0x020fe200078e022a */
[----:B------:R-:W1:Y:S05]  /*1f510*/  LDCU.64 UR10, c[0x0][0x3b8] ;  /* 0x00007700ff0a77ac */ /* 0x000e6a0008000a00 */
[----:B--23--:R-:W2:Y:S08]  /*1f520*/  LDC.64 R34, c[0x0][0x3f8] ;  /* 0x0000fe00ff227b82 */ /* 0x00ceb00000000a00 */
[----:B------:R-:W3:Y:S01]  /*1f530*/  LDC.64 R38, c[0x0][0x418] ;  /* 0x00010600ff267b82 */ /* 0x000ee20000000a00 */
[----:B----4-:R-:W-:Y:S01]  /*1f540*/  IMAD R37, R45, UR4, R24 ;  /* 0x000000042d257c24 */ /* 0x010fe2000f8e0218 */
[----:B------:R-:W-:-:S02]  /*1f550*/  USHF.R.S32.HI UR8, URZ, 0x1f, UR5 ;  /* 0x0000001fff087899 */ /* 0x000fc40008011405 */
[----:B------:R-:W-:-:S04]  /*1f560*/  IADD3 R40, P2, PT, R33, UR5, RZ ;  /* 0x0000000521287c10 */ /* 0x000fc8000ff5e0ff */
[----:B------:R-:W4:Y:S01]  /*1f570*/  LDC.64 R48, c[0x0][0x400] ;  /* 0x00010000ff307b82 */ /* 0x000f220000000a00 */
[----:B------:R-:W-:-:S04]  /*1f580*/  IMAD R51, R37, R30, R42 ;  /* 0x0000001e25337224 */ /* 0x000fc800078e022a */
[----:B--2---:R-:W-:-:S06]  /*1f590*/  IMAD.WIDE R36, R51, 0x4, R34 ;  /* 0x0000000433247825 */ /* 0x004fcc00078e0222 */
[----:B------:R-:W2:Y:S01]  /*1f5a0*/  LDG.E R37, desc[UR6][R36.64] ;  /* 0x0000000624257981 */ /* 0x000ea2000c1e1900 */
[----:B------:R-:W-:Y:S01]  /*1f5b0*/  LEA.HI.X.SX32 R41, R33, UR8, 0x1, P2 ;  /* 0x0000000821297c11 */ /* 0x000fe200090f0eff */
[C---:B------:R-:W-:Y:S02]  /*1f5c0*/  IMAD.SHL.U32 R46, R40.reuse, 0x4, RZ ;  /* 0x00000004282e7824 */ /* 0x040fe400078e00ff */
[----:B---3--:R-:W-:Y:S01]  /*1f5d0*/  IMAD.WIDE R42, R51, 0x4, R38 ;  /* 0x00000004332a7825 */ /* 0x008fe200078e0226 */
[----:B------:R-:W-:Y:S02]  /*1f5e0*/  SHF.L.U64.HI R47, R40, 0x2, R41 ;  /* 0x00000002282f7819 */ /* 0x000fe40000010229 */
[----:B-1----:R-:W-:-:S04]  /*1f5f0*/  IADD3 R40, P2, PT, R46, UR10, RZ ;  /* 0x0000000a2e287c10 */ /* 0x002fc8000ff5e0ff */
[----:B------:R-:W-:-:S05]  /*1f600*/  IADD3.X R41, PT, PT, R47, UR11, RZ, P2, !PT ;  /* 0x0000000b2f297c10 */ /* 0x000fca00097fe4ff */
[----:B--2---:R1:W-:Y:S04]  /*1f610*/  STG.E desc[UR6][R40.64+-0x4], R37 ;  /* 0xfffffc2528007986 */ /* 0x0043e8000c101906 */
[----:B------:R-:W2:Y:S01]  /*1f620*/  LDG.E R43, desc[UR6][R42.64] ;  /* 0x000000062a2b7981 */ /* 0x000ea2000c1e1900 */
[----:B------:R-:W-:Y:S01]  /*1f630*/  IADD3 R46, P2, PT, R46, UR12, RZ ;  /* 0x0000000c2e2e7c10 */ /* 0x000fe2000ff5e0ff */
[----:B----4-:R-:W-:-:S03]  /*1f640*/  IMAD.WIDE R50, R51, 0x4, R48 ;  /* 0x0000000433327825 */ /* 0x010fc600078e0230 */
[----:B------:R-:W-:-:S05]  /*1f650*/  IADD3.X R47, PT, PT, R47, UR13, RZ, P2, !PT ;  /* 0x0000000d2f2f7c10 */ /* 0x000fca00097fe4ff */
[----:B--2---:R4:W-:Y:S04]  /*1f660*/  STG.E desc[UR6][R46.64+-0x4], R43 ;  /* 0xfffffc2b2e007986 */ /* 0x0049e8000c101906 */
[----:B------:R-:W2:Y:S01]  /*1f670*/  LDG.E R50, desc[UR6][R50.64] ;  /* 0x0000000632327981 */ /* 0x000ea2000c1e1900 */
[----:B------:R-:W-:-:S04]  /*1f680*/  IMAD R45, R45, UR4, -R45 ;  /* 0x000000042d2d7c24 */ /* 0x000fc8000f8e0a2d */
[----:B------:R-:W-:Y:S02]  /*1f690*/  IMAD.IADD R36, R24, 0x1, R45 ;  /* 0x0000000118247824 */ /* 0x000fe400078e022d */
[----:B--2---:R-:W-:-:S04]  /*1f6a0*/  IMAD.IADD R45, R19, 0x1, R50 ;  /* 0x00000001132d7824 */ /* 0x004fc800078e0232 */
[----:B------:R-:W-:-:S04]  /*1f6b0*/  IMAD R45, R36, R30, R45 ;  /* 0x0000001e242d7224 */ /* 0x000fc800078e022d */
[----:B------:R-:W-:-:S06]  /*1f6c0*/  IMAD.WIDE R34, R45, 0x4, R34 ;  /* 0x000000042d227825 */ /* 0x000fcc00078e0222 */
[----:B------:R-:W2:Y:S01]  /*1f6d0*/  LDG.E R35, desc[UR6][R34.64] ;  /* 0x0000000622237981 */ /* 0x000ea2000c1e1900 */
[----:B-1----:R-:W-:-:S03]  /*1f6e0*/  IMAD.WIDE R36, R45, 0x4, R38 ;  /* 0x000000042d247825 */ /* 0x002fc600078e0226 */
[----:B--2---:R4:W-:Y:S04]  /*1f6f0*/  STG.E desc[UR6][R40.64+-0x8], R35 ;  /* 0xfffff82328007986 */ /* 0x0049e8000c101906 */
[----:B------:R-:W2:Y:S01]  /*1f700*/  LDG.E R37, desc[UR6][R36.64] ;  /* 0x0000000624257981 */ /* 0x000ea2000c1e1900 */
[----:B------:R-:W-:-:S03]  /*1f710*/  IMAD.WIDE R38, R45, 0x4, R48 ;  /* 0x000000042d267825 */ /* 0x000fc600078e0230 */
[----:B--2---:R4:W-:Y:S04]  /*1f720*/  STG.E desc[UR6][R46.64+-0x8], R37 ;  /* 0xfffff8252e007986 */ /* 0x0049e8000c101906 */
[----:B------:R4:W5:Y:S01]  /*1f730*/  LDG.E R42, desc[UR6][R38.64] ;  /* 0x00000006262a7981 */ /* 0x000962000c1e1900 */
[----:B------:R-:W-:-:S12]  /*1f740*/  UIADD3 UR5, UPT, UPT, UR5, -0x2, URZ ;  /* 0xfffffffe05057890 */ /* 0x000fd8000fffe0ff */
.L_x_2109:
[----:B------:R-:W-:Y:S05]  /*1f750*/  @!P1 BRA `(.L_x_2104) ;  /* 0x0000000c00509947 */ /* 0x000fea0003800000 */
[----:B--234-:R-:W2:Y:S01]  /*1f760*/  LDC R37, c[0x0][0x428] ;  /* 0x00010a00ff257b82 */ /* 0x01cea20000000800 */
[----:B-1----:R-:W-:Y:S01]  /*1f770*/  UIADD3 UR4, UPT, UPT, UR5, -0x1, URZ ;  /* 0xffffffff05047890 */ /* 0x002fe2000fffe0ff */
[----:B-----5:R-:W-:Y:S01]  /*1f780*/  IMAD.IADD R42, R19, 0x1, R42 ;  /* 0x00000001132a7824 */ /* 0x020fe200078e022a */
[----:B------:R-:W1:Y:S05]  /*1f790*/  LDCU.64 UR8, c[0x0][0x3b8] ;  /* 0x00007700ff0877ac */ /* 0x000e6a0008000a00 */
[----:B------:R-:W3:Y:S01]  /*1f7a0*/  LDC.64 R34, c[0x0][0x3f8] ;  /* 0x0000fe00ff227b82 */ /* 0x000ee20000000a00 */
[----:B--2---:R-:W-:-:S04]  /*1f7b0*/  IMAD R37, R37, UR4, R24 ;  /* 0x0000000425257c24 */ /* 0x004fc8000f8e0218 */
[----:B------:R-:W-:-:S03]  /*1f7c0*/  IMAD R41, R37, R30, R42 ;  /* 0x0000001e25297224 */ /* 0x000fc600078e022a */
[----:B------:R-:W2:Y:S01]  /*1f7d0*/  LDC.64 R36, c[0x0][0x418] ;  /* 0x00010600ff247b82 */ /* 0x000ea20000000a00 */
[----:B---3--:R-:W-:-:S05]  /*1f7e0*/  IMAD.WIDE R34, R41, 0x4, R34 ;  /* 0x0000000429227825 */ /* 0x008fca00078e0222 */
[----:B------:R-:W3:Y:S01]  /*1f7f0*/  LDG.E R43, desc[UR6][R34.64] ;  /* 0x00000006222b7981 */ /* 0x000ee2000c1e1900 */
[----:B------:R-:W-:Y:S02]  /*1f800*/  USHF.R.S32.HI UR4, URZ, 0x1f, UR5 ;  /* 0x0000001fff047899 */ /* 0x000fe40008011405 */
[----:B------:R-:W-:-:S04]  /*1f810*/  IADD3 R40, P1, PT, R33, UR5, RZ ;  /* 0x0000000521287c10 */ /* 0x000fc8000ff3e0ff */
[----:B------:R-:W-:Y:S01]  /*1f820*/  LEA.HI.X.SX32 R39, R33, UR4, 0x1, P1 ;  /* 0x0000000421277c11 */ /* 0x000fe200088f0eff */
[----:B------:R-:W-:-:S03]  /*1f830*/  IMAD.SHL.U32 R33, R40, 0x4, RZ ;  /* 0x0000000428217824 */ /* 0x000fc600078e00ff */
[----:B------:R-:W-:Y:S02]  /*1f840*/  SHF.L.U64.HI R40, R40, 0x2, R39 ;  /* 0x0000000228287819 */ /* 0x000fe40000010227 */
[----:B-1----:R-:W-:-:S04]  /*1f850*/  IADD3 R38, P1, PT, R33, UR8, RZ ;  /* 0x0000000821267c10 */ /* 0x002fc8000ff3e0ff */
[----:B------:R-:W-:Y:S01]  /*1f860*/  IADD3.X R39, PT, PT, R40, UR9, RZ, P1, !PT ;  /* 0x0000000928277c10 */ /* 0x000fe20008ffe4ff */
[----:B--2---:R-:W-:-:S04]  /*1f870*/  IMAD.WIDE R36, R41, 0x4, R36 ;  /* 0x0000000429247825 */ /* 0x004fc800078e0224 */
[----:B---3--:R1:W-:Y:S04]  /*1f880*/  STG.E desc[UR6][R38.64+-0x4], R43 ;  /* 0xfffffc2b26007986 */ /* 0x0083e8000c101906 */
[----:B------:R-:W2:Y:S01]  /*1f890*/  LDG.E R37, desc[UR6][R36.64] ;  /* 0x0000000624257981 */ /* 0x000ea2000c1e1900 */
[----:B------:R-:W-:-:S04]  /*1f8a0*/  IADD3 R34, P1, PT, R33, UR12, RZ ;  /* 0x0000000c21227c10 */ /* 0x000fc8000ff3e0ff */
[----:B------:R-:W-:-:S05]  /*1f8b0*/  IADD3.X R35, PT, PT, R40, UR13, RZ, P1, !PT ;  /* 0x0000000d28237c10 */ /* 0x000fca0008ffe4ff */
[----:B--2---:R1:W-:Y:S01]  /*1f8c0*/  STG.E desc[UR6][R34.64+-0x4], R37 ;  /* 0xfffffc2522007986 */ /* 0x0043e2000c101906 */
[----:B------:R-:W-:Y:S05]  /*1f8d0*/  BRA `(.L_x_2104) ;  /* 0x0000000800f07947 */ /* 0x000fea0003800000 */
.L_x_2105:
[----:B------:R-:W1:Y:S01]  /*1f8e0*/  LDCU UR4, c[0x0][0x420] ;  /* 0x00008400ff0477ac */ /* 0x000e620008000800 */
[----:B------:R-:W-:Y:S02]  /*1f8f0*/  ISETP.GE.U32.AND P2, PT, R32, 0x8, PT ;  /* 0x000000082000780c */ /* 0x000fe40003f46070 */
[----:B------:R-:W-:Y:S01]  /*1f900*/  ISETP.NE.AND P1, PT, R55, RZ, PT ;  /* 0x000000ff3700720c */ /* 0x000fe20003f25270 */
[----:B-1----:R-:W-:-:S10]  /*1f910*/  IMAD.U32 R34, RZ, RZ, UR4 ;  /* 0x00000004ff227e24 */ /* 0x002fd4000f8e00ff */
[----:B------:R-:W-:Y:S05]  /*1f920*/  @!P2 BRA `(.L_x_2110) ;  /* 0x000000040058a947 */ /* 0x000fea0003800000 */
[----:B------:R-:W-:Y:S01]  /*1f930*/  SHF.R.S32.HI R35, RZ, 0x1f, R33 ;  /* 0x0000001fff237819 */ /* 0x000fe20000011421 */
[----:B------:R-:W-:Y:S01]  /*1f940*/  IMAD.U32 R34, RZ, RZ, UR4 ;  /* 0x00000004ff227e24 */ /* 0x000fe2000f8e00ff */
[----:B------:R-:W1:Y:S01]  /*1f950*/  LDCU.64 UR8, c[0x0][0x3b8] ;  /* 0x00007700ff0877ac */ /* 0x000e620008000a00 */
[----:B------:R-:W-:-:S05]  /*1f960*/  UMOV UR4, URZ ;  /* 0x000000ff00047c82 */ /* 0x000fca0008000000 */
.L_x_2111:
[----:B--2---:R-:W2:Y:S01]  /*1f970*/  LDC R52, c[0x0][0x428] ;  /* 0x00010a00ff347b82 */ /* 0x004ea20000000800 */
[----:B------:R-:W-:Y:S02]  /*1f980*/  VIADD R45, R34, 0xffffffff ;  /* 0xffffffff222d7836 */ /* 0x000fe40000000000 */
[----:B-----5:R-:W-:-:S05]  /*1f990*/  IMAD.IADD R47, R19, 0x1, R42 ;  /* 0x00000001132f7824 */ /* 0x020fca00078e022a */
[----:B------:R-:W3:Y:S08]  /*1f9a0*/  LDC.64 R36, c[0x0][0x3f8] ;  /* 0x0000fe00ff247b82 */ /* 0x000ef00000000a00 */
[----:B------:R-:W4:Y:S01]  /*1f9b0*/  LDC.64 R40, c[0x0][0x400] ;  /* 0x00010000ff287b82 */ /* 0x000f220000000a00 */
[----:B--2---:R-:W-:-:S04]  /*1f9c0*/  IMAD R39, R45, R52, R24 ;  /* 0x000000342d277224 */ /* 0x004fc800078e0218 */
[----:B------:R-:W-:-:S04]  /*1f9d0*/  IMAD R47, R39, R30, R47 ;  /* 0x0000001e272f7224 */ /* 0x000fc800078e022f */
[----:B---3--:R-:W-:-:S05]  /*1f9e0*/  IMAD.WIDE R42, R47, 0x4, R36 ;  /* 0x000000042f2a7825 */ /* 0x008fca00078e0224 */
[----:B------:R-:W2:Y:S01]  /*1f9f0*/  LDG.E R51, desc[UR6][R42.64] ;  /* 0x000000062a337981 */ /* 0x000ea2000c1e1900 */
        /* <DEDUP_REMOVED lines=16> */
[----:B------:R-:W-:-:S04]  /*1fb00*/  IMAD.IADD R45, R45, 0x1, -R52 ;  /* 0x000000012d2d7824 */ /* 0x000fc800078e0a34 */
[----:B------:R-:W-:Y:S02]  /*1fb10*/  IMAD.IADD R47, R24, 0x1, R45 ;  /* 0x00000001182f7824 */ /* 0x000fe400078e022d */
[----:B---3--:R-:W-:-:S04]  /*1fb20*/  IMAD.IADD R46, R19, 0x1, R48 ;  /* 0x00000001132e7824 */ /* 0x008fc800078e0230 */
[----:B-1----:R-:W-:-:S04]  /*1fb30*/  IMAD R51, R47, R30, R46 ;  /* 0x0000001e2f337224 */ /* 0x002fc800078e022e */
[----:B------:R-:W-:-:S06]  /*1fb40*/  IMAD.WIDE R46, R51, 0x4, R36 ;  /* 0x00000004332e7825 */ /* 0x000fcc00078e0224 */
[----:B------:R-:W3:Y:S01]  /*1fb50*/  LDG.E R47, desc[UR6][R46.64] ;  /* 0x000000062e2f7981 */ /* 0x000ee2000c1e1900 */
[----:B------:R-:W-:-:S03]  /*1fb60*/  IMAD.WIDE R50, R51, 0x4, R40 ;  /* 0x0000000433327825 */ /* 0x000fc600078e0228 */
[----:B---3--:R1:W-:Y:S04]  /*1fb70*/  STG.E desc[UR6][R38.64+-0xc], R47 ;  /* 0xfffff42f26007986 */ /* 0x0083e8000c101906 */
[----:B------:R-:W3:Y:S01]  /*1fb80*/  LDG.E R50, desc[UR6][R50.64] ;  /* 0x0000000632327981 */ /* 0x000ee2000c1e1900 */
[----:B------:R-:W-:-:S04]  /*1fb90*/  IMAD.IADD R45, R45, 0x1, -R52 ;  /* 0x000000012d2d7824 */ /* 0x000fc800078e0a34 */
[----:B--2---:R-:W-:Y:S02]  /*1fba0*/  IMAD.IADD R43, R24, 0x1, R45 ;  /* 0x00000001182b7824 */ /* 0x004fe400078e022d */
[----:B---3--:R-:W-:-:S04]  /*1fbb0*/  IMAD.IADD R42, R19, 0x1, R50 ;  /* 0x00000001132a7824 */ /* 0x008fc800078e0232 */
[----:B------:R-:W-:-:S04]  /*1fbc0*/  IMAD R49, R43, R30, R42 ;  /* 0x0000001e2b317224 */ /* 0x000fc800078e022a */
[----:B------:R-:W-:-:S06]  /*1fbd0*/  IMAD.WIDE R42, R49, 0x4, R36 ;  /* 0x00000004312a7825 */ /* 0x000fcc00078e0224 */
[----:B------:R-:W2:Y:S01]  /*1fbe0*/  LDG.E R43, desc[UR6][R42.64] ;  /* 0x000000062a2b7981 */ /* 0x000ea2000c1e1900 */
[----:B------:R-:W-:-:S03]  /*1fbf0*/  IMAD.WIDE R48, R49, 0x4, R40 ;  /* 0x0000000431307825 */ /* 0x000fc600078e0228 */
[----:B--2---:R2:W-:Y:S04]  /*1fc00*/  STG.E desc[UR6][R38.64+-0x10], R43 ;  /* 0xfffff02b26007986 */ /* 0x0045e8000c101906 */
[----:B------:R-:W3:Y:S01]  /*1fc10*/  LDG.E R48, desc[UR6][R48.64] ;  /* 0x0000000630307981 */ /* 0x000ee2000c1e1900 */
[----:B------:R-:W-:-:S04]  /*1fc20*/  IMAD.IADD R45, R45, 0x1, -R52 ;  /* 0x000000012d2d7824 */ /* 0x000fc800078e0a34 */
[----:B-1----:R-:W-:Y:S02]  /*1fc30*/  IMAD.IADD R47, R24, 0x1, R45 ;  /* 0x00000001182f7824 */ /* 0x002fe400078e022d */
[----:B---3--:R-:W-:-:S04]  /*1fc40*/  IMAD.IADD R46, R19, 0x1, R48 ;  /* 0x00000001132e7824 */ /* 0x008fc800078e0230 */
[----:B------:R-:W-:-:S04]  /*1fc50*/  IMAD R51, R47, R30, R46 ;  /* 0x0000001e2f337224 */ /* 0x000fc800078e022e */
        /* <DEDUP_REMOVED lines=26> */
[----:B------:R-:W-:-:S06]  /*1fe00*/  IMAD.WIDE R36, R45, 0x4, R36 ;  /* 0x000000042d247825 */ /* 0x000fcc00078e0224 */
[----:B------:R-:W3:Y:S01]  /*1fe10*/  LDG.E R37, desc[UR6][R36.64] ;  /* 0x0000000624257981 */ /* 0x000ee2000c1e1900 */
[----:B------:R-:W-:Y:S01]  /*1fe20*/  IMAD.WIDE R40, R45, 0x4, R40 ;  /* 0x000000042d287825 */ /* 0x000fe200078e0228 */
[----:B------:R-:W-:-:S06]  /*1fe30*/  UIADD3 UR4, UPT, UPT, UR4, 0x8, URZ ;  /* 0x0000000804047890 */ /* 0x000fcc000fffe0ff */
[----:B------:R-:W-:Y:S01]  /*1fe40*/  ISETP.NE.AND P2, PT, R57, UR4, PT ;  /* 0x0000000439007c0c */ /* 0x000fe2000bf45270 */
[----:B---3--:R2:W-:Y:S04]  /*1fe50*/  STG.E desc[UR6][R38.64+-0x20], R37 ;  /* 0xffffe02526007986 */ /* 0x0085e8000c101906 */
[----:B------:R2:W5:Y:S01]  /*1fe60*/  LDG.E R42, desc[UR6][R40.64] ;  /* 0x00000006282a7981 */ /* 0x000562000c1e1900 */
[----:B------:R-:W-:-:S07]  /*1fe70*/  VIADD R34, R34, 0xfffffff8 ;  /* 0xfffffff822227836 */ /* 0x000fce0000000000 */
[----:B------:R-:W-:Y:S05]  /*1fe80*/  @P2 BRA `(.L_x_2111) ;  /* 0xfffffff800b82947 */ /* 0x000fea000383ffff */
.L_x_2110:
[----:B------:R-:W-:Y:S05]  /*1fe90*/  @!P1 BRA `(.L_x_2104) ;  /* 0x0000000400809947 */ /* 0x000fea0003800000 */
[----:B------:R-:W-:Y:S02]  /*1fea0*/  ISETP.GE.U32.AND P1, PT, R58, 0x3, PT ;  /* 0x000000033a00780c */ /* 0x000fe40003f26070 */
[----:B------:R-:W-:-:S11]  /*1feb0*/  ISETP.NE.AND P2, PT, R56, RZ, PT ;  /* 0x000000ff3800720c */ /* 0x000fd60003f45270 */
[----:B------:R-:W-:Y:S05]  /*1fec0*/  @!P1 BRA `(.L_x_2112) ;  /* 0x0000000000b49947 */ /* 0x000fea0003800000 */
[----:B------:R-:W1:Y:S01]  /*1fed0*/  LDC R52, c[0x0][0x428] ;  /* 0x00010a00ff347b82 */ /* 0x000e620000000800 */
[----:B------:R-:W-:Y:S01]  /*1fee0*/  VIADD R35, R34, 0xffffffff ;  /* 0xffffffff22237836 */ /* 0x000fe20000000000 */
[----:B------:R-:W3:Y:S01]  /*1fef0*/  LDCU.64 UR4, c[0x0][0x3b8] ;  /* 0x00007700ff0477ac */ /* 0x000ee20008000a00 */
[----:B--2--5:R-:W-:-:S05]  /*1ff00*/  IMAD.IADD R47, R19, 0x1, R42 ;  /* 0x00000001132f7824 */ /* 0x024fca00078e022a */
[----:B------:R-:W2:Y:S08]  /*1ff10*/  LDC.64 R36, c[0x0][0x3f8] ;  /* 0x0000fe00ff247b82 */ /* 0x000eb00000000a00 */
[----:B------:R-:W4:Y:S01]  /*1ff20*/  LDC.64 R40, c[0x0][0x400] ;  /* 0x00010000ff287b82 */ /* 0x000f220000000a00 */
[----:B-1----:R-:W-:-:S04]  /*1ff30*/  IMAD R39, R35, R52, R24 ;  /* 0x0000003423277224 */ /* 0x002fc800078e0218 */
[----:B------:R-:W-:-:S04]  /*1ff40*/  IMAD R47, R39, R30, R47 ;  /* 0x0000001e272f7224 */ /* 0x000fc800078e022f */
[----:B--2---:R-:W-:-:S05]  /*1ff50*/  IMAD.WIDE R42, R47, 0x4, R36 ;  /* 0x000000042f2a7825 */ /* 0x004fca00078e0224 */
[----:B------:R-:W2:Y:S01]  /*1ff60*/  LDG.E R45, desc[UR6][R42.64] ;  /* 0x000000062a2d7981 */ /* 0x000ea2000c1e1900 */
[----:B------:R-:W-:Y:S02]  /*1ff70*/  SHF.R.S32.HI R38, RZ, 0x1f, R34 ;  /* 0x0000001fff267819 */ /* 0x000fe40000011422 */
[----:B------:R-:W-:-:S04]  /*1ff80*/  IADD3 R39, P1, PT, R33, R34, RZ ;  /* 0x0000002221277210 */ /* 0x000fc80007f3e0ff */
[----:B------:R-:W-:Y:S02]  /*1ff90*/  LEA.HI.X.SX32 R46, R33, R38, 0x1, P1 ;  /* 0x00000026212e7211 */ /* 0x000fe400008f0eff */
[----:B---3--:R-:W-:-:S04]  /*1ffa0*/  LEA R38, P1, R39, UR4, 0x2 ;  /* 0x0000000427267c11 */ /* 0x008fc8000f8210ff */
        /* <DEDUP_REMOVED lines=13> */
[----:B------:R-:W-:-:S04]  /*20080*/  IMAD.IADD R35, R35, 0x1, -R52 ;  /* 0x0000000123237824 */ /* 0x000fc800078e0a34 */
[----:B-1----:R-:W-:Y:S02]  /*20090*/  IMAD.IADD R45, R24, 0x1, R35 ;  /* 0x00000001182d7824 */ /* 0x002fe400078e0223 */
[----:B--2---:R-:W-:-:S04]  /*200a0*/  IMAD.IADD R46, R19, 0x1, R48 ;  /* 0x00000001132e7824 */ /* 0x004fc800078e0230 */
[----:B------:R-:W-:-:S04]  /*200b0*/  IMAD R45, R45, R30, R46 ;  /* 0x0000001e2d2d7224 */ /* 0x000fc800078e022e */
[----:B------:R-:W-:-:S06]  /*200c0*/  IMAD.WIDE R46, R45, 0x4, R36 ;  /* 0x000000042d2e7825 */ /* 0x000fcc00078e0224 */
[----:B------:R-:W2:Y:S01]  /*200d0*/  LDG.E R47, desc[UR6][R46.64] ;  /* 0x000000062e2f7981 */ /* 0x000ea2000c1e1900 */
[----:B------:R-:W-:-:S03]  /*200e0*/  IMAD.WIDE R50, R45, 0x4, R40 ;  /* 0x000000042d327825 */ /* 0x000fc600078e0228 */
        /* <DEDUP_REMOVED lines=9> */
[----:B------:R3:W5:Y:S01]  /*20180*/  LDG.E R42, desc[UR6][R40.64] ;  /* 0x00000006282a7981 */ /* 0x000762000c1e1900 */
[----:B------:R-:W-:-:S07]  /*20190*/  VIADD R34, R34, 0xfffffffc ;  /* 0xfffffffc22227836 */ /* 0x000fce0000000000 */
.L_x_2112:
[----:B------:R-:W-:Y:S05]  /*201a0*/  @!P2 BRA `(.L_x_2104) ;  /* 0x0000000000bca947 */ /* 0x000fea0003800000 */
[----:B------:R-:W-:Y:S02]  /*201b0*/  ISETP.NE.AND P1, PT, R59, RZ, PT ;  /* 0x000000ff3b00720c */ /* 0x000fe40003f25270 */
[----:B------:R-:W-:-:S11]  /*201c0*/  ISETP.NE.AND P2, PT, R23, RZ, PT ;  /* 0x000000ff1700720c */ /* 0x000fd60003f45270 */
[----:B------:R-:W-:Y:S05]  /*201d0*/  @!P1 BRA `(.L_x_2113) ;  /* 0x0000000000709947 */ /* 0x000fea0003800000 */
[----:B------:R-:W1:Y:S01]  /*201e0*/  LDC R48, c[0x0][0x428] ;  /* 0x00010a00ff307b82 */ /* 0x000e620000000800 */
[----:B------:R-:W-:Y:S01]  /*201f0*/  VIADD R45, R34, 0xffffffff ;  /* 0xffffffff222d7836 */ /* 0x000fe20000000000 */
[----:B------:R-:W4:Y:S01]  /*20200*/  LDCU.64 UR4, c[0x0][0x3b8] ;  /* 0x00007700ff0477ac */ /* 0x000f220008000a00 */
[----:B-----5:R-:W-:-:S05]  /*20210*/  IMAD.IADD R42, R19, 0x1, R42 ;  /* 0x00000001132a7824 */ /* 0x020fca00078e022a */
[----:B--23--:R-:W2:Y:S01]  /*20220*/  LDC.64 R36, c[0x0][0x3f8] ;  /* 0x0000fe00ff247b82 */ /* 0x00cea20000000a00 */
[----:B-1----:R-:W-:-:S04]  /*20230*/  IMAD R35, R45, R48, R24 ;  /* 0x000000302d237224 */ /* 0x002fc800078e0218 */
[----:B------:R-:W-:-:S03]  /*20240*/  IMAD R47, R35, R30, R42 ;  /* 0x0000001e232f7224 */ /* 0x000fc600078e022a */
[----:B------:R-:W1:Y:S01]  /*20250*/  LDC.64 R42, c[0x0][0x400] ;  /* 0x00010000ff2a7b82 */ /* 0x000e620000000a00 */
[----:B--2---:R-:W-:-:S05]  /*20260*/  IMAD.WIDE R38, R47, 0x4, R36 ;  /* 0x000000042f267825 */ /* 0x004fca00078e0224 */
[----:B------:R-:W2:Y:S01]  /*20270*/  LDG.E R35, desc[UR6][R38.64] ;  /* 0x0000000626237981 */ /* 0x000ea2000c1e1900 */
[----:B------:R-:W-:Y:S02]  /*20280*/  SHF.R.S32.HI R40, RZ, 0x1f, R34 ;  /* 0x0000001fff287819 */ /* 0x000fe40000011422 */
[----:B------:R-:W-:-:S04]  /*20290*/  IADD3 R41, P1, PT, R33, R34, RZ ;  /* 0x0000002221297210 */ /* 0x000fc80007f3e0ff */
[----:B------:R-:W-:Y:S02]  /*202a0*/  LEA.HI.X.SX32 R46, R33, R40, 0x1, P1 ;  /* 0x00000028212e7211 */ /* 0x000fe400008f0eff */
[----:B----4-:R-:W-:-:S04]  /*202b0*/  LEA R40, P1, R41, UR4, 0x2 ;  /* 0x0000000429287c11 */ /* 0x010fc8000f8210ff */
[----:B------:R-:W-:Y:S01]  /*202c0*/  LEA.HI.X R41, R41, UR5, R46, 0x2, P1 ;  /* 0x0000000529297c11 */ /* 0x000fe200088f142e */
[----:B-1----:R-:W-:-:S04]  /*202d0*/  IMAD.WIDE R46, R47, 0x4, R42 ;  /* 0x000000042f2e7825 */ /* 0x002fc800078e022a */
        /* <DEDUP_REMOVED lines=12> */
.L_x_2113:
        /* <DEDUP_REMOVED lines=16> */
.L_x_2104:
[----:B-1234-:R-:W1:Y:S01]  /*204a0*/  LDC.64 R34, c[0x0][0x3c0] ;  /* 0x0000f000ff227b82 */ /* 0x01ee620000000a00 */
[----:B------:R-:W-:Y:S01]  /*204b0*/  IMAD.IADD R31, R27, 0x1, R31 ;  /* 0x000000011b1f7824 */ /* 0x000fe200078e021f */
        /* <DEDUP_REMOVED lines=17> */
.L_x_2096:
[----:B------:R-:W1:Y:S01]  /*205d0*/  S2UR UR5, SR_CgaCtaId ;  /* 0x00000000000579c3 */ /* 0x000e620000008800 */
[----:B------:R-:W-:Y:S02]  /*205e0*/  UMOV UR4, 0x400 ;  /* 0x0000040000047882 */ /* 0x000fe40000000000 */
[----:B-1----:R-:W-:-:S09]  /*205f0*/  ULEA UR4, UR5, UR4, 0x18 ;  /* 0x0000000405047291 */ /* 0x002fd2000f8ec0ff */
[----:B------:R3:W-:Y:S01]  /*20600*/  STS [UR4], R30 ;  /* 0x0000001eff007988 */ /* 0x0007e20008000804 */
[----:B------:R-:W-:Y:S05]  /*20610*/  BRA `(.L_x_2092) ;  /* 0x0000000400ac7947 */ /* 0x000fea0003800000 */
.L_x_2093:
[----:B------:R-:W1:Y:S01]  /*20620*/  LDCU UR4, c[0x0][0x444] ;  /* 0x00008880ff0477ac */ /* 0x000e620008000800 */
[----:B------:R-:W-:Y:S02]  /*20630*/  ISETP.NE.U32.AND P5, PT, R40, RZ, PT ;  /* 0x000000ff2800720c */ /* 0x000fe40003fa5070 */
[----:B------:R-:W-:-:S04]  /*20640*/  ISETP.GE.AND P2, PT, R25, R18, PT ;  /* 0x000000121900720c */ /* 0x000fc80003f46270 */
[----:B------:R-:W-:Y:S01]  /*20650*/  ISETP.NE.AND.EX P2, PT, R41, RZ, !P2, P5 ;  /* 0x000000ff2900720c */ /* 0x000fe20005745350 */
[----:B-1----:R-:W-:-:S05]  /*20660*/  IMAD.U32 R30, RZ, RZ, UR4 ;  /* 0x00000004ff1e7e24 */ /* 0x002fca000f8e00ff */
        /* <DEDUP_REMOVED lines=16> */
[----:B------:R-:W-:-:S05]  /*20770*/  @!P1 IMAD.WIDE R32, R31, 0x2, R6 ;  /* 0x000000021f209825 */ /* 0x000fca00078e0206 */
[----:B------:R2:W5:Y:S01]  /*20780*/  @!P1 LDG.E.U16.CONSTANT R29, desc[UR6][R32.64] ;  /* 0x00000006201d9981 */ /* 0x000562000c1e9500 */
[----:B-1----:R-:W-:Y:S01]  /*20790*/  VIADD R42, R36, 0x1 ;  /* 0x00000001242a7836 */ /* 0x002fe20000000000 */
[----:B---3--:R-:W-:Y:S02]  /*207a0*/  SHF.R.S32.HI R16, RZ, 0x1f, R36 ;  /* 0x0000001fff107819 */ /* 0x008fe40000011424 */
[----:B------:R-:W-:-:S04]  /*207b0*/  IADD3 R17, P2, PT, R19, R36, RZ ;  /* 0x0000002413117210 */ /* 0x000fc80007f5e0ff */
[----:B------:R-:W-:Y:S01]  /*207c0*/  LEA.HI.X.SX32 R34, R19, R16, 0x1, P2 ;  /* 0x0000001013227211 */ /* 0x000fe200010f0eff */
[----:B------:R-:W-:-:S03]  /*207d0*/  IMAD.SHL.U32 R16, R17, 0x4, RZ ;  /* 0x0000000411107824 */ /* 0x000fc600078e00ff */
[----:B------:R-:W-:Y:S02]  /*207e0*/  SHF.L.U64.HI R17, R17, 0x2, R34 ;  /* 0x0000000211117819 */ /* 0x000fe40000010222 */
[C---:B--2---:R-:W-:Y:S02]  /*207f0*/  IADD3 R32, P2, PT, R16.reuse, UR8, RZ ;  /* 0x0000000810207c10 */ /* 0x044fe4000ff5e0ff */
[----:B----4-:R-:W-:Y:S02]  /*20800*/  IADD3 R16, P5, PT, R16, UR10, RZ ;  /* 0x0000000a10107c10 */ /* 0x010fe4000ffbe0ff */
[C---:B------:R-:W-:Y:S02]  /*20810*/  IADD3.X R33, PT, PT, R17.reuse, UR9, RZ, P2, !PT ;  /* 0x0000000911217c10 */ /* 0x040fe400097fe4ff */
[----:B------:R-:W-:-:S03]  /*20820*/  IADD3.X R17, PT, PT, R17, UR11, RZ, P5, !PT ;  /* 0x0000000b11117c10 */ /* 0x000fc6000affe4ff */
[----:B------:R1:W-:Y:S01]  /*20830*/  STG.E desc[UR6][R32.64], R37 ;  /* 0x0000002520007986 */ /* 0x0003e2000c101906 */
[----:B------:R-:W-:Y:S05]  /*20840*/  @!P1 BRA `(.L_x_2114) ;  /* 0x0000000000ec9947 */ /* 0x000fea0003800000 */
[----:B-1----:R-:W-:Y:S01]  /*20850*/  IMAD.WIDE R32, R31, 0x2, R6 ;  /* 0x000000021f207825 */ /* 0x002fe200078e0206 */
[----:B------:R-:W1:Y:S04]  /*20860*/  LDC R38, c[0x0][0x448] ;  /* 0x00011200ff267b82 */ /* 0x000e680000000800 */
[----:B-----5:R2:W3:Y:S01]  /*20870*/  LDG.E.U16.CONSTANT R29, desc[UR6][R32.64] ;  /* 0x00000006201d7981 */ /* 0x0204e2000c1e9500 */
[----:B------:R-:W-:-:S04]  /*20880*/  UIADD3 UR4, UPT, UPT, UR4, 0x4, URZ ;  /* 0x0000000404047890 */ /* 0x000fc8000fffe0ff */
[----:B------:R-:W-:Y:S01]  /*20890*/  ULEA UR4, UR5, UR4, 0x18 ;  /* 0x0000000405047291 */ /* 0x000fe2000f8ec0ff */
[----:B--2---:R-:W-:Y:S02]  /*208a0*/  IABS R33, R30 ;  /* 0x0000001e00217213 */ /* 0x004fe40000000000 */
[----:B------:R-:W-:Y:S02]  /*208b0*/  IABS R32, R37 ;  /* 0x0000002500207213 */ /* 0x000fe40000000000 */
[----:B-1----:R-:W-:-:S04]  /*208c0*/  IABS R39, R38 ;  /* 0x0000002600277213 */ /* 0x002fc80000000000 */
[----:B------:R-:W1:Y:S08]  /*208d0*/  I2F.RP R31, R39 ;  /* 0x00000027001f7306 */ /* 0x000e700000209400 */
[----:B-1----:R-:W1:Y:S02]  /*208e0*/  MUFU.RCP R31, R31 ;  /* 0x0000001f001f7308 */ /* 0x002e640000001000 */
[----:B-1----:R-:W-:-:S06]  /*208f0*/  VIADD R34, R31, 0xffffffe ;  /* 0x0ffffffe1f227836 */ /* 0x002fcc0000000000 */
[----:B------:R1:W2:Y:S02]  /*20900*/  F2I.FTZ.U32.TRUNC.NTZ R35, R34 ;  /* 0x0000002200237305 */ /* 0x0002a4000021f000 */
[----:B-1----:R-:W-:Y:S02]  /*20910*/  IMAD.MOV.U32 R34, RZ, RZ, RZ ;  /* 0x000000ffff227224 */ /* 0x002fe400078e00ff */
[----:B--2---:R-:W-:-:S04]  /*20920*/  IMAD.MOV R40, RZ, RZ, -R35 ;  /* 0x000000ffff287224 */ /* 0x004fc800078e0a23 */
[----:B------:R-:W-:-:S04]  /*20930*/  IMAD R41, R40, R39, RZ ;  /* 0x0000002728297224 */ /* 0x000fc800078e02ff */
[----:B------:R-:W-:-:S04]  /*20940*/  IMAD.HI.U32 R41, R35, R41, R34 ;  /* 0x0000002923297227 */ /* 0x000fc800078e0022 */
[----:B------:R-:W-:Y:S02]  /*20950*/  IMAD.MOV.U32 R35, RZ, RZ, R33 ;  /* 0x000000ffff237224 */ /* 0x000fe400078e0021 */
[----:B------:R-:W-:Y:S02]  /*20960*/  IMAD.HI.U32 R31, R41, R32, RZ ;  /* 0x00000020291f7227 */ /* 0x000fe400078e00ff */
[----:B------:R-:W1:Y:S02]  /*20970*/  I2F.RP R40, R35 ;  /* 0x0000002300287306 */ /* 0x000e640000209400 */
[----:B------:R-:W-:-:S04]  /*20980*/  IMAD.MOV R33, RZ, RZ, -R31 ;  /* 0x000000ffff217224 */ /* 0x000fc800078e0a1f */
[----:B------:R-:W-:-:S05]  /*20990*/  IMAD R32, R39, R33, R32 ;  /* 0x0000002127207224 */ /* 0x000fca00078e0220 */
[----:B------:R-:W-:Y:S01]  /*209a0*/  ISETP.GT.U32.AND P2, PT, R39, R32, PT ;  /* 0x000000202700720c */ /* 0x000fe20003f44070 */
[----:B-1----:R-:W1:-:S12]  /*209b0*/  MUFU.RCP R40, R40 ;  /* 0x0000002800287308 */ /* 0x002e580000001000 */
[----:B------:R-:W-:Y:S02]  /*209c0*/  @!P2 IMAD.IADD R32, R32, 0x1, -R39 ;  /* 0x000000012020a824 */ /* 0x000fe400078e0a27 */
[----:B------:R-:W-:Y:S01]  /*209d0*/  @!P2 VIADD R31, R31, 0x1 ;  /* 0x000000011f1fa836 */ /* 0x000fe20000000000 */
[----:B------:R-:W-:Y:S02]  /*209e0*/  ISETP.NE.AND P2, PT, R38, RZ, PT ;  /* 0x000000ff2600720c */ /* 0x000fe40003f45270 */
[----:B------:R-:W-:Y:S02]  /*209f0*/  ISETP.GE.U32.AND P1, PT, R32, R39, PT ;  /* 0x000000272000720c */ /* 0x000fe40003f26070 */
[----:B------:R-:W-:Y:S01]  /*20a00*/  LOP3.LUT R32, R37, R38, RZ, 0x3c, !PT ;  /* 0x0000002625207212 */ /* 0x000fe200078e3cff */
[----:B-1----:R-:W-:-:S03]  /*20a10*/  VIADD R33, R40, 0xffffffe ;  /* 0x0ffffffe28217836 */ /* 0x002fc60000000000 */
[----:B------:R-:W-:-:S03]  /*20a20*/  ISETP.GE.AND P5, PT, R32, RZ, PT ;  /* 0x000000ff2000720c */ /* 0x000fc60003fa6270 */
[----:B------:R-:W1:Y:S04]  /*20a30*/  F2I.FTZ.U32.TRUNC.NTZ R33, R33 ;  /* 0x0000002100217305 */ /* 0x000e68000021f000 */
[----:B------:R-:W-:-:S06]  /*20a40*/  @P1 VIADD R31, R31, 0x1 ;  /* 0x000000011f1f1836 */ /* 0x000fcc0000000000 */
[----:B------:R-:W-:Y:S01]  /*20a50*/  @!P5 IMAD.MOV R31, RZ, RZ, -R31 ;  /* 0x000000ffff1fd224 */ /* 0x000fe200078e0a1f */
[----:B------:R-:W-:Y:S02]  /*20a60*/  @!P2 LOP3.LUT R31, RZ, R38, RZ, 0x33, !PT ;  /* 0x00000026ff1fa212 */ /* 0x000fe400078e33ff */
[----:B------:R-:W-:Y:S02]  /*20a70*/  ISETP.NE.AND P5, PT, R30, RZ, PT ;  /* 0x000000ff1e00720c */ /* 0x000fe40003fa5270 */
[----:B------:R-:W-:Y:S01]  /*20a80*/  IABS R34, R31 ;  /* 0x0000001f00227213 */ /* 0x000fe20000000000 */
[----:B-1----:R-:W-:Y:S01]  /*20a90*/  IMAD.MOV R32, RZ, RZ, -R33 ;  /* 0x000000ffff207224 */ /* 0x002fe200078e0a21 */
[----:B------:R-:W-:-:S03]  /*20aa0*/  ISETP.GE.AND P2, PT, R31, RZ, PT ;  /* 0x000000ff1f00720c */ /* 0x000fc60003f46270 */
[----:B------:R-:W-:Y:S02]  /*20ab0*/  IMAD R37, R32, R35, RZ ;  /* 0x0000002320257224 */ /* 0x000fe400078e02ff */
[----:B------:R-:W-:-:S04]  /*20ac0*/  IMAD.MOV.U32 R32, RZ, RZ, RZ ;  /* 0x000000ffff207224 */ /* 0x000fc800078e00ff */
        /* <DEDUP_REMOVED lines=9> */
[----:B------:R-:W-:Y:S02]  /*20b60*/  IMAD.IADD R35, R19, 0x1, R36 ;  /* 0x0000000113237824 */ /* 0x000fe400078e0224 */
[----:B------:R-:W-:Y:S01]  /*20b70*/  @!P2 IMAD.MOV R32, RZ, RZ, -R32 ;  /* 0x000000ffff20a224 */ /* 0x000fe200078e0a20 */
[----:B------:R-:W-:-:S04]  /*20b80*/  @!P5 LOP3.LUT R32, RZ, R30, RZ, 0x33, !PT ;  /* 0x0000001eff20d212 */ /* 0x000fc800078e33ff */
[----:B------:R-:W-:Y:S02]  /*20b90*/  LEA R31, R32, UR4, 0x2 ;  /* 0x00000004201f7c11 */ /* 0x000fe4000f8e10ff */
[----:B------:R-:W1:Y:S04]  /*20ba0*/  LDC.64 R32, c[0x0][0x3a0] ;  /* 0x0000e800ff207b82 */ /* 0x000e680000000a00 */
[----:B------:R-:W2:Y:S01]  /*20bb0*/  LDS R31, [R31] ;  /* 0x000000001f1f7984 */ /* 0x000ea20000000800 */
[----:B-1----:R-:W-:-:S04]  /*20bc0*/  IMAD.WIDE R32, R35, 0x4, R32 ;  /* 0x0000000423207825 */ /* 0x002fc800078e0220 */
[----:B---3--:R-:W-:-:S05]  /*20bd0*/  HADD2.F32 R34, -RZ, R29.H0_H0 ;  /* 0x2000001dff227230 */ /* 0x008fca0000004100 */
[----:B--2---:R-:W-:-:S05]  /*20be0*/  FADD.FTZ R35, R34, -R31 ;  /* 0x8000001f22237221 */ /* 0x004fca0000010000 */
[----:B------:R2:W-:Y:S02]  /*20bf0*/  STG.E desc[UR6][R32.64], R35 ;  /* 0x0000002320007986 */ /* 0x0005e4000c101906 */
.L_x_2114:
[----:B-----5:R-:W-:Y:S01]  /*20c00*/  HADD2.F32 R29, -RZ, R29.H0_H0 ;  /* 0x2000001dff1d7230 */ /* 0x020fe20000004100 */
[----:B------:R3:W-:Y:S04]  /*20c10*/  STS [UR12], R42 ;  /* 0x0000002aff007988 */ /* 0x0007e8000800080c */
[----:B------:R3:W-:Y:S02]  /*20c20*/  STG.E desc[UR6][R16.64], R29 ;  /* 0x0000001d10007986 */ /* 0x0007e4000c101906 */
.L_x_2094:
[----:B------:R-:W-:Y:S05]  /*20c30*/  WARPSYNC.ALL ;  /* 0x0000000000007948 */ /* 0x000fea0003800000 */
[----:B------:R-:W4:Y:S08]  /*20c40*/  S2UR UR5, SR_CgaCtaId ;  /* 0x00000000000579c3 */ /* 0x000f300000008800 */
[----:B------:R-:W-:Y:S01]  /*20c50*/  BAR.SYNC.DEFER_BLOCKING 0x0 ;  /* 0x0000000000007b1d */ /* 0x000fe20000010000 */
[C---:B------:R-:W-:Y:S01]  /*20c60*/  ISETP.GE.U32.AND P1, PT, R25.reuse, 0x3f, PT ;  /* 0x0000003f1900780c */ /* 0x040fe20003f26070 */
[----:B------:R-:W-:-:S04]  /*20c70*/  VIADD R25, R25, 0x1 ;  /* 0x0000000119197836 */ /* 0x000fc80000000000 */
[----:B------:R-:W-:Y:S02]  /*20c80*/  UMOV UR4, 0x400 ;  /* 0x0000040000047882 */ /* 0x000fe40000000000 */
[----:B----4-:R-:W-:-:S09]  /*20c90*/  ULEA UR4, UR5, UR4, 0x18 ;  /* 0x0000000405047291 */ /* 0x010fd2000f8ec0ff */
[----:B---3--:R-:W3:Y:S02]  /*20ca0*/  LDS R17, [UR4] ;  /* 0x00000004ff117984 */ /* 0x008ee40008000800 */
[----:B---3--:R-:W-:-:S13]  /*20cb0*/  ISETP.LT.AND P2, PT, R17, R30, PT ;  /* 0x0000001e1100720c */ /* 0x008fda0003f41270 */
[----:B------:R-:W-:Y:S05]  /*20cc0*/  @!P1 BRA P2, `(.L_x_2115) ;  /* 0xffffffc400e49947 */ /* 0x000fea000103ffff */
.L_x_2092:
[----:B------:R-:W-:Y:S05]  /*20cd0*/  BSYNC.RECONVERGENT B0 ;  /* 0x0000000000007941 */ /* 0x000fea0003800200 */
.L_x_2091:
[----:B------:R-:W4:Y:S02]  /*20ce0*/  LDCU.64 UR4, c[0x0][0x3e8] ;  /* 0x00007d00ff0477ac */ /* 0x000f240008000a00 */
[----:B----4-:R-:W-:-:S04]  /*20cf0*/  ISETP.NE.U32.AND P0, PT, RZ, UR4, PT ;  /* 0x00000004ff007c0c */ /* 0x010fc8000bf05070 */
[----:B------:R-:W-:-:S04]  /*20d00*/  ISETP.NE.AND.EX P0, PT, RZ, UR5, PT, P0 ;  /* 0x00000005ff007c0c */ /* 0x000fc8000bf05300 */
[----:B------:R-:W-:-:S13]  /*20d10*/  ISETP.NE.OR P0, PT, R2, RZ, !P0 ;  /* 0x000000ff0200720c */ /* 0x000fda0004705670 */
[----:B------:R-:W-:Y:S05]  /*20d20*/  @P0 EXIT ;  /* 0x000000000000094d */ /* 0x000fea0003800000 */
[----:B------:R-:W1:Y:S01]  /*20d30*/  LDC.64 R4, c[0x0][0x3e8] ;  /* 0x0000fa00ff047b82 */ /* 0x000e620000000a00 */
[----:B------:R-:W4:Y:S01]  /*20d40*/  LDCU UR4, c[0x0][0x444] ;  /* 0x00008880ff0477ac */ /* 0x000f220008000800 */
[----:B-1----:R-:W-:-:S06]  /*20d50*/  IMAD.WIDE.U32 R4, R3, 0x4, R4 ;  /* 0x0000000403047825 */ /* 0x002fcc00078e0004 */
[----:B------:R-:W4:Y:S02]  /*20d60*/  LDG.E R4, desc[UR6][R4.64] ;  /* 0x0000000604047981 */ /* 0x000f24000c1e1900 */
[----:B----4-:R-:W-:-:S13]  /*20d70*/  ISETP.GE.AND P0, PT, R4, UR4, PT ;  /* 0x0000000404007c0c */ /* 0x010fda000bf06270 */
[----:B------:R-:W1:Y:S02]  /*20d80*/  @!P0 LDC.64 R6, c[0x0][0x3f0] ;  /* 0x0000fc00ff068b82 */ /* 0x000e640000000a00 */
[----:B-1----:R-:W-:-:S05]  /*20d90*/  @!P0 IADD3 R6, P1, PT, R3, R6, RZ ;  /* 0x0000000603068210 */ /* 0x002fca0007f3e0ff */
[----:B------:R-:W-:-:S05]  /*20da0*/  @!P0 IMAD.X R7, RZ, RZ, R7, P1 ;  /* 0x000000ffff078224 */ /* 0x000fca00008e0607 */
[----:B------:R1:W-:Y:S01]  /*20db0*/  @!P0 STG.E.U8 desc[UR6][R6.64], RZ ;  /* 0x000000ff06008986 */ /* 0x0003e2000c101106 */
[----:B------:R-:W-:Y:S05]  /*20dc0*/  @!P0 EXIT ;  /* 0x000000000000894d */ /* 0x000fea0003800000 */
[----:B------:R-:W4:Y:S02]  /*20dd0*/  LDCU.U8 UR4, c[0x0][0x438] ;  /* 0x00008700ff0477ac */ /* 0x000f240008000000 */
[----:B----4-:R-:W-:-:S13]  /*20de0*/  ISETP.NE.AND P0, PT, RZ, UR4, PT ;  /* 0x00000004ff007c0c */ /* 0x010fda000bf05270 */
[----:B------:R-:W-:Y:S05]  /*20df0*/  @!P0 EXIT ;  /* 0x000000000000894d */ /* 0x000fea0003800000 */
[----:B------:R-:W4:Y:S01]  /*20e00*/  LDCU.64 UR4, c[0x0][0x3f0] ;  /* 0x00007e00ff0477ac */ /* 0x000f220008000a00 */
[----:B------:R-:W-:Y:S01]  /*20e10*/  IMAD.MOV.U32 R0, RZ, RZ, 0x1 ;  /* 0x00000001ff007424 */ /* 0x000fe200078e00ff */
[----:B----4-:R-:W-:-:S05]  /*20e20*/  IADD3 R2, P0, PT, R3, UR4, RZ ;  /* 0x0000000403027c10 */ /* 0x010fca000ff1e0ff */
[----:B------:R-:W-:-:S05]  /*20e30*/  IMAD.X R3, RZ, RZ, UR5, P0 ;  /* 0x00000005ff037e24 */ /* 0x000fca00080e06ff */
[----:B------:R-:W-:Y:S01]  /*20e40*/  STG.E.U8 desc[UR6][R2.64], R0 ;  /* 0x0000000002007986 */ /* 0x000fe2000c101106 */
[----:B------:R-:W-:Y:S05]  /*20e50*/  EXIT ;  /* 0x000000000000794d */ /* 0x000fea0003800000 */
.L_x_2116:
        /* <DEDUP_REMOVED lines=10> */
.L_x_38452:


//--------------------- .text._ZN17fastertransformer38beam_online_softmax_topk_stage2_kernelI6__halfLi64ELi128EEEvPKfS3_PiPT_ii --------------------------
	.section	.text._ZN17fastertransformer38beam_online_softmax_topk_stage2_kernelI6__halfLi64ELi128EEEvPKfS3_PiPT_ii,"ax",@progbits
	.align	128
        .global         _ZN17fastertransformer38beam_online_softmax_topk_stage2_kernelI6__halfLi64ELi128EEEvPKfS3_PiPT_ii
        .type           _ZN17fastertransformer38beam_online_softmax_topk_stage2_kernelI6__halfLi64ELi128EEEvPKfS3_PiPT_ii,@function
        .size           _ZN17fastertransformer38beam_online_softmax_topk_stage2_kernelI6__halfLi64ELi128EEEvPKfS3_PiPT_ii,(.L_x_38453 - _ZN17fastertransformer38beam_online_softmax_topk_stage2_kernelI6__halfLi64ELi128EEEvPKfS3_PiPT_ii)
        .other          _ZN17fastertransformer38beam_online_softmax_topk_stage2_kernelI6__halfLi64ELi128EEEvPKfS3_PiPT_ii,@"STO_CUDA_ENTRY STV_DEFAULT"
_ZN17fastertransformer38beam_online_softmax_topk_stage2_kernelI6__halfLi64ELi128EEEvPKfS3_PiPT_ii:
.text._ZN17fastertransformer38beam_online_softmax_topk_stage2_kernelI6__halfLi64ELi128EEEvPKfS3_PiPT_ii:
[----:B------:R-:W0:Y:S01]  /*0000*/  LDC R1, c[0x0][0x37c] ;  /* 0x0000df00ff017b82 */ /* 0x000e220000000800 */
[----:B------:R-:W1:Y:S07]  /*0010*/  S2R R52, SR_TID.X ;  /* 0x0000000000347919 */ /* 0x000e6e0000002100 */
[----:B------:R-:W2:Y:S01]  /*0020*/  LDC R5, c[0x0][0x3a4] ;  /* 0x0000e900ff057b82 */ /* 0x000ea20000000800 */
[----:B0-----:R-:W-:Y:S01]  /*0030*/  VIADD R1, R1, 0xfffffe78 ;  /* 0xfffffe7801017836 */ /* 0x001fe20000000000 */
[----:B------:R-:W0:Y:S01]  /*0040*/  LDCU.64 UR8, c[0x0][0x358] ;  /* 0x00006b00ff0877ac */ /* 0x000e220008000a00 */
[----:B------:R-:W-:Y:S01]  /*0050*/  IMAD.MOV.U32 R2, RZ, RZ, -0x1 ;  /* 0xffffffffff027424 */ /* 0x000fe200078e00ff */
[----:B------:R-:W-:Y:S01]  /*0060*/  BSSY.RECONVERGENT B0, `(.L_x_2117) ;  /* 0x00000c2000007945 */ /* 0x000fe20003800200 */
[----:B------:R-:W-:-:S02]  /*0070*/  IMAD.MOV.U32 R3, RZ, RZ, -0x1 ;  /* 0xffffffffff037424 */ /* 0x000fc400078e00ff */
[----:B------:R-:W-:Y:S02]  /*0080*/  IMAD.MOV.U32 R6, RZ, RZ, -0x4000401 ;  /* 0xfbfffbffff067424 */ /* 0x000fe400078e00ff */
[----:B------:R-:W-:Y:S01]  /*0090*/  IMAD.MOV.U32 R7, RZ, RZ, -0x4000401 ;  /* 0xfbfffbffff077424 */ /* 0x000fe200078e00ff */
[----:B------:R-:W-:Y:S01]  /*00a0*/  STL.64 [R1+0x8], R2 ;  /* 0x0000080201007387 */ /* 0x000fe20000100a00 */
[----:B------:R-:W-:Y:S02]  /*00b0*/  IMAD.MOV.U32 R8, RZ, RZ, -0x38802000 ;  /* 0xc77fe000ff087424 */ /* 0x000fe400078e00ff */
[----:B------:R-:W-:Y:S01]  /*00c0*/  IMAD.MOV.U32 R9, RZ, RZ, RZ ;  /* 0x000000ffff097224 */ /* 0x000fe200078e00ff */
[----:B------:R-:W-:Y:S01]  /*00d0*/  STL.64 [R1+0x10], R2 ;  /* 0x0000100201007387 */ /* 0x000fe20000100a00 */
[----:B------:R-:W-:Y:S02]  /*00e0*/  IMAD.MOV.U32 R136, RZ, RZ, 0xfbff ;  /* 0x0000fbffff887424 */ /* 0x000fe400078e00ff */
[----:B------:R-:W-:Y:S01]  /*00f0*/  IMAD.MOV.U32 R0, RZ, RZ, R1 ;  /* 0x000000ffff007224 */ /* 0x000fe200078e0001 */
        /* <DEDUP_REMOVED lines=49> */
[----:B------:R3:W-:Y:S01]  /*0410*/  STL.64 [R1], R8 ;  /* 0x0000000801007387 */ /* 0x0007e20000100a00 */
[----:B0-----:R-:W-:Y:S05]  /*0420*/  @P0 BRA `(.L_x_2118) ;  /* 0x0000000800140947 */ /* 0x001fea0003800000 */
[----:B------:R-:W3:Y:S01]  /*0430*/  S2UR UR4, SR_CTAID.X ;  /* 0x00000000000479c3 */ /* 0x000ee20000002500 */
[----:B------:R-:W-:Y:S01]  /*0440*/  LOP3.LUT R2, RZ, R52, RZ, 0x33, !PT ;  /* 0x00000034ff027212 */ /* 0x000fe200078e33ff */
[----:B------:R-:W-:Y:S04]  /*0450*/  BSSY.RECONVERGENT B1, `(.L_x_2119) ;  /* 0x0000022000017945 */ /* 0x000fe80003800200 */
[----:B------:R-:W-:-:S05]  /*0460*/  IMAD.IADD R2, R3, 0x1, R2 ;  /* 0x0000000103027824 */ /* 0x000fca00078e0202 */
[C---:B------:R-:W-:Y:S02]  /*0470*/  LOP3.LUT R4, R2.reuse, 0x180, RZ, 0xc0, !PT ;  /* 0x0000018002047812 */ /* 0x040fe400078ec0ff */
[----:B------:R-:W-:Y:S02]  /*0480*/  ISETP.GE.U32.AND P1, PT, R2, 0x180, PT ;  /* 0x000001800200780c */ /* 0x000fe40003f26070 */
[----:B------:R-:W-:Y:S01]  /*0490*/  ISETP.NE.AND P0, PT, R4, 0x180, PT ;  /* 0x000001800400780c */ /* 0x000fe20003f05270 */
[----:B------:R-:W-:Y:S02]  /*04a0*/  IMAD.MOV.U32 R4, RZ, RZ, R52 ;  /* 0x000000ffff047224 */ /* 0x000fe400078e0034 */
[----:B---3--:R-:W-:-:S05]  /*04b0*/  IMAD R9, R3, UR4, RZ ;  /* 0x0000000403097c24 */ /* 0x008fca000f8e02ff */
[----:B------:R-:W-:-:S05]  /*04c0*/  SHF.R.S32.HI R10, RZ, 0x1f, R9 ;  /* 0x0000001fff0a7819 */ /* 0x000fca0000011409 */
[----:B------:R-:W-:Y:S05]  /*04d0*/  @!P0 BRA `(.L_x_2120) ;  /* 0x0000000000648947 */ /* 0x000fea0003800000 */
[----:B------:R-:W0:Y:S01]  /*04e0*/  S2UR UR5, SR_CgaCtaId ;  /* 0x00000000000579c3 */ /* 0x000e220000008800 */
[----:B------:R-:W1:Y:S01]  /*04f0*/  LDCU.64 UR6, c[0x0][0x380] ;  /* 0x00007000ff0677ac */ /* 0x000e620008000a00 */
[----:B------:R-:W-:Y:S02]  /*0500*/  LEA.HI R2, R2, 0x1, RZ, 0x19 ;  /* 0x0000000102027811 */ /* 0x000fe400078fc8ff */
[----:B------:R-:W-:Y:S01]  /*0510*/  IADD3 R11, P0, PT, R9, R52, RZ ;  /* 0x00000034090b7210 */ /* 0x000fe20007f1e0ff */
[----:B------:R-:W-:Y:S01]  /*0520*/  UMOV UR4, 0x400 ;  /* 0x0000040000047882 */ /* 0x000fe20000000000 */
[C---:B------:R-:W-:Y:S01]  /*0530*/  LOP3.LUT R4, R2.reuse, 0x3, RZ, 0xc0, !PT ;  /* 0x0000000302047812 */ /* 0x040fe200078ec0ff */
[----:B------:R-:W-:Y:S01]  /*0540*/  UIADD3 UR4, UPT, UPT, UR4, 0x7b0, URZ ;  /* 0x000007b004047890 */ /* 0x000fe2000fffe0ff */
[----:B------:R-:W-:Y:S02]  /*0550*/  IMAD.SHL.U32 R2, R2, 0x80, RZ ;  /* 0x0000008002027824 */ /* 0x000fe400078e00ff */
[----:B------:R-:W-:-:S03]  /*0560*/  IMAD.X R8, RZ, RZ, R10, P0 ;  /* 0x000000ffff087224 */ /* 0x000fc600000e060a */
[----:B------:R-:W-:Y:S02]  /*0570*/  LOP3.LUT R7, R2, 0x180, RZ, 0xc0, !PT ;  /* 0x0000018002077812 */ /* 0x000fe400078ec0ff */
[----:B-1----:R-:W-:-:S04]  /*0580*/  LEA R6, P0, R11, UR6, 0x2 ;  /* 0x000000060b067c11 */ /* 0x002fc8000f8010ff */
[----:B------:R-:W-:Y:S01]  /*0590*/  LEA.HI.X R11, R11, UR7, R8, 0x2, P0 ;  /* 0x000000070b0b7c11 */ /* 0x000fe200080f1408 */
[----:B0-----:R-:W-:Y:S01]  /*05a0*/  ULEA UR4, UR5, UR4, 0x18 ;  /* 0x0000000405047291 */ /* 0x001fe2000f8ec0ff */
[----:B------:R-:W-:Y:S02]  /*05b0*/  IMAD.MOV R8, RZ, RZ, -R4 ;  /* 0x000000ffff087224 */ /* 0x000fe400078e0a04 */
[----:B------:R-:W-:-:S03]  /*05c0*/  IMAD.IADD R4, R7, 0x1, R52 ;  /* 0x0000000107047824 */ /* 0x000fc600078e0234 */
[----:B------:R-:W-:-:S07]  /*05d0*/  LEA R2, R52, UR4, 0x2 ;  /* 0x0000000434027c11 */ /* 0x000fce000f8e10ff */
.L_x_2121:
[----:B------:R-:W-:-:S06]  /*05e0*/  IMAD.MOV.U32 R7, RZ, RZ, R11 ;  /* 0x000000ffff077224 */ /* 0x000fcc00078e000b */
[----:B------:R0:W2:Y:S01]  /*05f0*/  LDG.E.CONSTANT R7, desc[UR8][R6.64] ;  /* 0x0000000806077981 */ /* 0x0000a2000c1e9900 */
[----:B------:R-:W-:-:S05]  /*0600*/  VIADD R8, R8, 0x1 ;  /* 0x0000000108087836 */ /* 0x000fca0000000000 */
[----:B------:R-:W-:Y:S02]  /*0610*/  ISETP.NE.AND P0, PT, R8, RZ, PT ;  /* 0x000000ff0800720c */ /* 0x000fe40003f05270 */
[----:B0-----:R-:W-:-:S05]  /*0620*/  IADD3 R6, P2, PT, R6, 0x200, RZ ;  /* 0x0000020006067810 */ /* 0x001fca0007f5e0ff */
[----:B------:R-:W-:Y:S01]  /*0630*/  IMAD.X R11, RZ, RZ, R11, P2 ;  /* 0x000000ffff0b7224 */ /* 0x000fe200010e060b */
[----:B--2---:R0:W-:Y:S02]  /*0640*/  STS [R2], R7 ;  /* 0x0000000702007388 */ /* 0x0041e40000000800 */
[----:B0-----:R-:W-:-:S03]  /*0650*/  VIADD R2, R2, 0x200 ;  /* 0x0000020002027836 */ /* 0x001fc60000000000 */
[----:B------:R-:W-:Y:S05]  /*0660*/  @P0 BRA `(.L_x_2121) ;  /* 0xfffffffc00dc0947 */ /* 0x000fea000383ffff */
.L_x_2120:
[----:B------:R-:W-:Y:S05]  /*0670*/  BSYNC.RECONVERGENT B1 ;  /* 0x0000000000017941 */ /* 0x000fea0003800200 */
.L_x_2119:
[----:B------:R-:W-:Y:S05]  /*0680*/  @!P1 BRA `(.L_x_2118) ;  /* 0x00000004007c9947 */ /* 0x000fea0003800000 */
[----:B------:R-:W0:Y:S01]  /*0690*/  LDCU.64 UR6, c[0x0][0x380] ;  /* 0x00007000ff0677ac */ /* 0x000e220008000a00 */
[----:B------:R-:W1:Y:S01]  /*06a0*/  S2UR UR5, SR_CgaCtaId ;  /* 0x00000000000579c3 */ /* 0x000e620000008800 */
[----:B------:R-:W-:Y:S01]  /*06b0*/  IADD3 R2, P0, PT, R9, R4, RZ ;  /* 0x0000000409027210 */ /* 0x000fe20007f1e0ff */
[----:B------:R-:W-:Y:S01]  /*06c0*/  BSSY.RECONVERGENT B1, `(.L_x_2122) ;  /* 0x0000037000017945 */ /* 0x000fe20003800200 */
[----:B------:R-:W-:Y:S02]  /*06d0*/  UMOV UR4, 0x400 ;  /* 0x0000040000047882 */ /* 0x000fe40000000000 */
[----:B------:R-:W-:Y:S01]  /*06e0*/  UIADD3 UR4, UPT, UPT, UR4, 0x7b0, URZ ;  /* 0x000007b004047890 */ /* 0x000fe2000fffe0ff */
[----:B------:R-:W-:Y:S01]  /*06f0*/  IMAD.X R7, RZ, RZ, R10, P0 ;  /* 0x000000ffff077224 */ /* 0x000fe200000e060a */
[----:B0-----:R-:W-:-:S04]  /*0700*/  LEA R6, P0, R2, UR6, 0x2 ;  /* 0x0000000602067c11 */ /* 0x001fc8000f8010ff */
[----:B------:R-:W-:Y:S01]  /*0710*/  LEA.HI.X R2, R2, UR7, R7, 0x2, P0 ;  /* 0x0000000702027c11 */ /* 0x000fe200080f1407 */
[----:B------:R-:W-:Y:S01]  /*0720*/  IMAD.IADD R7, R3, 0x1, -R4 ;  /* 0x0000000103077824 */ /* 0x000fe200078e0a04 */
[----:B------:R-:W-:Y:S01]  /*0730*/  IADD3 R6, P0, PT, R6, 0x400, RZ ;  /* 0x0000040006067810 */ /* 0x000fe20007f1e0ff */
[----:B-1----:R-:W-:-:S03]  /*0740*/  ULEA UR4, UR5, UR4, 0x18 ;  /* 0x0000000405047291 */ /* 0x002fc6000f8ec0ff */
[----:B------:R-:W-:Y:S01]  /*0750*/  ISETP.GT.AND P1, PT, R7, 0x600, PT ;  /* 0x000006000700780c */ /* 0x000fe20003f24270 */
[----:B------:R-:W-:Y:S01]  /*0760*/  IMAD.X R7, RZ, RZ, R2, P0 ;  /* 0x000000ffff077224 */ /* 0x000fe200000e0602 */
[----:B------:R-:W-:Y:S02]  /*0770*/  PLOP3.LUT P0, PT, PT, PT, PT, 0x80, 0x8 ;  /* 0x000000000008781c */ /* 0x000fe40003f0f070 */
[----:B------:R-:W-:-:S05]  /*0780*/  LEA R2, R4, UR4, 0x2 ;  /* 0x0000000404027c11 */ /* 0x000fca000f8e10ff */
[----:B------:R-:W-:-:S04]  /*0790*/  VIADD R2, R2, 0x400 ;  /* 0x0000040002027836 */ /* 0x000fc80000000000 */
[----:B------:R-:W-:Y:S05]  /*07a0*/  @!P1 BRA `(.L_x_2123) ;  /* 0x0000000000a09947 */ /* 0x000fea0003800000 */
[----:B------:R-:W-:Y:S01]  /*07b0*/  PLOP3.LUT P0, PT, PT, PT, PT, 0x8, 0x80 ;  /* 0x000000000080781c */ /* 0x000fe20003f0e170 */
[----:B------:R-:W-:-:S12]  /*07c0*/  VIADD R41, R3, 0xfffffa00 ;  /* 0xfffffa0003297836 */ /* 0x000fd80000000000 */
.L_x_2124:
[----:B------:R-:W2:Y:S04]  /*07d0*/  LDG.E.CONSTANT R9, desc[UR8][R6.64+-0x400] ;  /* 0xfffc000806097981 */ /* 0x000ea8000c1e9900 */
[----:B------:R-:W3:Y:S04]  /*07e0*/  LDG.E.CONSTANT R11, desc[UR8][R6.64+-0x200] ;  /* 0xfffe0008060b7981 */ /* 0x000ee8000c1e9900 */
        /* <DEDUP_REMOVED lines=13> */
[----:B------:R0:W5:Y:S01]  /*08c0*/  LDG.E.CONSTANT R39, desc[UR8][R6.64+0x1a00] ;  /* 0x001a000806277981 */ /* 0x000162000c1e9900 */
[----:B------:R-:W-:-:S05]  /*08d0*/  VIADD R4, R4, 0x800 ;  /* 0x0000080004047836 */ /* 0x000fca0000000000 */
[----:B------:R-:W-:Y:S02]  /*08e0*/  ISETP.GE.AND P1, PT, R4, R41, PT ;  /* 0x000000290400720c */ /* 0x000fe40003f26270 */
[----:B0-----:R-:W-:-:S05]  /*08f0*/  IADD3 R6, P2, PT, R6, 0x2000, RZ ;  /* 0x0000200006067810 */ /* 0x001fca0007f5e0ff */
[----:B------:R-:W-:Y:S01]  /*0900*/  IMAD.X R7, RZ, RZ, R7, P2 ;  /* 0x000000ffff077224 */ /* 0x000fe200010e0607 */
[----:B--2---:R-:W-:Y:S04]  /*0910*/  STS [R2+-0x400], R9 ;  /* 0xfffc000902007388 */ /* 0x004fe80000000800 */
[----:B---3--:R-:W-:Y:S04]  /*0920*/  STS [R2+-0x200], R11 ;  /* 0xfffe000b02007388 */ /* 0x008fe80000000800 */
[----:B----4-:R-:W-:Y:S04]  /*0930*/  STS [R2], R13 ;  /* 0x0000000d02007388 */ /* 0x010fe80000000800 */
[----:B-----5:R-:W-:Y:S04]  /*0940*/  STS [R2+0x200], R15 ;  /* 0x0002000f02007388 */ /* 0x020fe80000000800 */
[----:B------:R-:W-:Y:S04]  /*0950*/  STS [R2+0x400], R17 ;  /* 0x0004001102007388 */ /* 0x000fe80000000800 */
        /* <DEDUP_REMOVED lines=10> */
[----:B------:R0:W-:Y:S02]  /*0a00*/  STS [R2+0x1a00], R39 ;  /* 0x001a002702007388 */ /* 0x0001e40000000800 */
[----:B0-----:R-:W-:Y:S01]  /*0a10*/  VIADD R2, R2, 0x2000 ;  /* 0x0000200002027836 */ /* 0x001fe20000000000 */
[----:B------:R-:W-:Y:S06]  /*0a20*/  @!P1 BRA `(.L_x_2124) ;  /* 0xfffffffc00689947 */ /* 0x000fec000383ffff */
.L_x_2123:
[----:B------:R-:W-:Y:S05]  /*0a30*/  BSYNC.RECONVERGENT B1 ;  /* 0x0000000000017941 */ /* 0x000fea0003800200 */
.L_x_2122:
[----:B------:R-:W-:Y:S01]  /*0a40*/  IMAD.IADD R8, R3, 0x1, -R4 ;  /* 0x0000000103087824 */ /* 0x000fe200078e0a04 */
[----:B------:R-:W-:Y:S04]  /*0a50*/  BSSY.RECONVERGENT B1, `(.L_x_2125) ;  /* 0x0000018000017945 */ /* 0x000fe80003800200 */
[----:B------:R-:W-:-:S13]  /*0a60*/  ISETP.GT.AND P1, PT, R8, 0x200, PT ;  /* 0x000002000800780c */ /* 0x000fda0003f24270 */
[----:B------:R-:W-:Y:S05]  /*0a70*/  @!P1 BRA `(.L_x_2126) ;  /* 0x0000000000549947 */ /* 0x000fea0003800000 */
[----:B------:R-:W2:Y:S04]  /*0a80*/  LDG.E.CONSTANT R9, desc[UR8][R6.64+-0x400] ;  /* 0xfffc000806097981 */ /* 0x000ea8000c1e9900 */
[----:B------:R-:W3:Y:S04]  /*0a90*/  LDG.E.CONSTANT R11, desc[UR8][R6.64+-0x200] ;  /* 0xfffe0008060b7981 */ /* 0x000ee8000c1e9900 */
[----:B------:R-:W4:Y:S04]  /*0aa0*/  LDG.E.CONSTANT R13, desc[UR8][R6.64] ;  /* 0x00000008060d7981 */ /* 0x000f28000c1e9900 */
[----:B------:R-:W5:Y:S04]  /*0ab0*/  LDG.E.CONSTANT R15, desc[UR8][R6.64+0x200] ;  /* 0x00020008060f7981 */ /* 0x000f68000c1e9900 */
[----:B------:R-:W5:Y:S04]  /*0ac0*/  LDG.E.CONSTANT R17, desc[UR8][R6.64+0x400] ;  /* 0x0004000806117981 */ /* 0x000f68000c1e9900 */
[----:B------:R-:W5:Y:S04]  /*0ad0*/  LDG.E.CONSTANT R19, desc[UR8][R6.64+0x600] ;  /* 0x0006000806137981 */ /* 0x000f68000c1e9900 */
[----:B------:R-:W5:Y:S04]  /*0ae0*/  LDG.E.CONSTANT R21, desc[UR8][R6.64+0x800] ;  /* 0x0008000806157981 */ /* 0x000f68000c1e9900 */
[----:B------:R0:W5:Y:S01]  /*0af0*/  LDG.E.CONSTANT R23, desc[UR8][R6.64+0xa00] ;  /* 0x000a000806177981 */ /* 0x000162000c1e9900 */
[----:B------:R-:W-:Y:S01]  /*0b00*/  PLOP3.LUT P0, PT, PT, PT, PT, 0x8, 0x80 ;  /* 0x000000000080781c */ /* 0x000fe20003f0e170 */
[----:B------:R-:W-:Y:S01]  /*0b10*/  VIADD R4, R4, 0x400 ;  /* 0x0000040004047836 */ /* 0x000fe20000000000 */
        /* <DEDUP_REMOVED lines=9> */
[----:B------:R0:W-:Y:S02]  /*0bb0*/  STS [R2+0xa00], R23 ;  /* 0x000a001702007388 */ /* 0x0001e40000000800 */
[----:B0-----:R-:W-:-:S07]  /*0bc0*/  VIADD R2, R2, 0x1000 ;  /* 0x0000100002027836 */ /* 0x001fce0000000000 */
.L_x_2126:
[----:B------:R-:W-:Y:S05]  /*0bd0*/  BSYNC.RECONVERGENT B1 ;  /* 0x0000000000017941 */ /* 0x000fea0003800200 */
.L_x_2125:
[----:B------:R-:W-:-:S13]  /*0be0*/  ISETP.LT.OR P0, PT, R4, R3, P0 ;  /* 0x000000030400720c */ /* 0x000fda0000701670 */
[----:B------:R-:W-:Y:S05]  /*0bf0*/  @!P0 BRA `(.L_x_2118) ;  /* 0x0000000000208947 */ /* 0x000fea0003800000 */
[----:B------:R-:W2:Y:S04]  /*0c00*/  LDG.E.CONSTANT R3, desc[UR8][R6.64+-0x400] ;  /* 0xfffc000806037981 */ /* 0x000ea8000c1e9900 */
[----:B------:R-:W3:Y:S04]  /*0c10*/  LDG.E.CONSTANT R9, desc[UR8][R6.64+-0x200] ;  /* 0xfffe000806097981 */ /* 0x000ee8000c1e9900 */
[----:B------:R-:W4:Y:S04]  /*0c20*/  LDG.E.CONSTANT R11, desc[UR8][R6.64] ;  /* 0x00000008060b7981 */ /* 0x000f28000c1e9900 */
[----:B------:R-:W5:Y:S04]  /*0c30*/  LDG.E.CONSTANT R13, desc[UR8][R6.64+0x200] ;  /* 0x00020008060d7981 */ /* 0x000f68000c1e9900 */
[----:B--2---:R0:W-:Y:S04]  /*0c40*/  STS [R2+-0x400], R3 ;  /* 0xfffc000302007388 */ /* 0x0041e80000000800 */
[----:B---3--:R0:W-:Y:S04]  /*0c50*/  STS [R2+-0x200], R9 ;  /* 0xfffe000902007388 */ /* 0x0081e80000000800 */
[----:B----4-:R0:W-:Y:S04]  /*0c60*/  STS [R2], R11 ;  /* 0x0000000b02007388 */ /* 0x0101e80000000800 */
[----:B-----5:R0:W-:Y:S02]  /*0c70*/  STS [R2+0x200], R13 ;  /* 0x0002000d02007388 */ /* 0x0201e40000000800 */
.L_x_2118:
[----:B------:R-:W-:Y:S05]  /*0c80*/  BSYNC.RECONVERGENT B0 ;  /* 0x0000000000007941 */ /* 0x000fea0003800200 */
.L_x_2117:
[----:B------:R-:W-:Y:S01]  /*0c90*/  ISETP.GE.U32.AND P0, PT, R52, R5, PT ;  /* 0x000000053400720c */ /* 0x000fe20003f06070 */
[----:B------:R-:W-:Y:S01]  /*0ca0*/  IMAD.MOV.U32 R104, RZ, RZ, 0xfbff ;  /* 0x0000fbffff687424 */ /* 0x000fe200078e00ff */
[----:B------:R-:W-:Y:S01]  /*0cb0*/  BAR.SYNC.DEFER_BLOCKING 0x0 ;  /* 0x0000000000007b1d */ /* 0x000fe20000010000 */
[----:B------:R-:W-:Y:S02]  /*0cc0*/  IMAD.MOV.U32 R134, RZ, RZ, 0xfbff ;  /* 0x0000fbffff867424 */ /* 0x000fe400078e00ff */
[----:B0-----:R-:W-:Y:S01]  /*0cd0*/  IMAD.MOV.U32 R2, RZ, RZ, 0xfbff ;  /* 0x0000fbffff027424 */ /* 0x001fe200078e00ff */
[----:B------:R-:W-:Y:S01]  /*0ce0*/  PRMT R104, R104, 0x5410, R104 ;  /* 0x0000541068687816 */ /* 0x000fe20000000068 */
[----:B------:R-:W-:Y:S01]  /*0cf0*/  IMAD.MOV.U32 R133, RZ, RZ, 0xfbff ;  /* 0x0000fbffff857424 */ /* 0x000fe200078e00ff */
[----:B------:R-:W-:Y:S01]  /*0d00*/  BSSY.RECONVERGENT B0, `(.L_x_2127) ;  /* 0x0000193000007945 */ /* 0x000fe20003800200 */
[----:B------:R-:W-:Y:S01]  /*0d10*/  IMAD.MOV.U32 R132, RZ, RZ, 0xfbff ;  /* 0x0000fbffff847424 */ /* 0x000fe200078e00ff */
[C---:B------:R-:W-:Y:S01]  /*0d20*/  PRMT R134, R2.reuse, 0x5410, R134 ;  /* 0x0000541002867816 */ /* 0x040fe20000000086 */
[----:B------:R-:W-:Y:S01]  /*0d30*/  IMAD.MOV.U32 R3, RZ, RZ, 0xfbff ;  /* 0x0000fbffff037424 */ /* 0x000fe200078e00ff */
[----:B------:R-:W-:Y:S01]  /*0d40*/  PRMT R133, R2, 0x5410, R133 ;  /* 0x0000541002857816 */ /* 0x000fe20000000085 */
[----:B------:R-:W-:-:S02]  /*0d50*/  IMAD.MOV.U32 R131, RZ, RZ, 0xfbff ;  /* 0x0000fbffff837424 */ /* 0x000fc400078e00ff */
        /* <DEDUP_REMOVED lines=53> */
[----:B------:R-:W-:Y:S01]  /*10b0*/  PRMT R103, R103, 0x5410, R2 ;  /* 0x0000541067677816 */ /* 0x000fe20000000002 */
[----:B------:R-:W-:Y:S01]  /*10c0*/  IMAD.MOV.U32 R135, RZ, RZ, 0xfbff ;  /* 0x0000fbffff877424 */ /* 0x000fe200078e00ff */
[----:B------:R-:W-:Y:S01]  /*10d0*/  PRMT R102, R102, 0x5410, R3 ;  /* 0x0000541066667816 */ /* 0x000fe20000000003 */
[----:B------:R-:W-:Y:S01]  /*10e0*/  IMAD.MOV.U32 R86, RZ, RZ, RZ ;  /* 0x000000ffff567224 */ /* 0x000fe200078e00ff */
[----:B------:R-:W-:Y:S01]  /*10f0*/  PRMT R126, R126, 0x5410, R4 ;  /* 0x000054107e7e7816 */ /* 0x000fe20000000004 */
        /* <DEDUP_REMOVED lines=18> */
[----:B---3--:R-:W-:-:S02]  /*1220*/  IMAD.MOV.U32 R7, RZ, RZ, -0x1 ;  /* 0xffffffffff077424 */ /* 0x008fc400078e00ff */
        /* <DEDUP_REMOVED lines=44> */
[----:B------:R-:W-:Y:S01]  /*14f0*/  IMAD.MOV.U32 R50, RZ, RZ, -0x1 ;  /* 0xffffffffff327424 */ /* 0x000fe200078e00ff */
[----:B------:R-:W-:Y:S06]  /*1500*/  @P0 BRA `(.L_x_2128) ;  /* 0x0000001000480947 */ /* 0x000fec0003800000 */
[----:B------:R-:W0:Y:S01]  /*1510*/  LDCU UR4, c[0x0][0x3a0] ;  /* 0x00007400ff0477ac */ /* 0x000e220008000800 */
[----:B------:R-:W-:Y:S01]  /*1520*/  IMAD R86, R52, 0x208, RZ ;  /* 0x0000020834567824 */ /* 0x000fe200078e02ff */
[----:B0-----:R-:W-:-:S09]  /*1530*/  UISETP.GE.AND UP0, UPT, UR4, 0x1, UPT ;  /* 0x000000010400788c */ /* 0x001fd2000bf06270 */
[----:B------:R-:W-:Y:S05]  /*1540*/  BRA.U !UP0, `(.L_x_2129) ;  /* 0x0000000908e87547 */ /* 0x000fea000b800000 */
[----:B------:R-:W-:Y:S01]  /*1550*/  USHF.L.U32 UR4, UR4, 0x1, URZ ;  /* 0x0000000104047899 */ /* 0x000fe200080006ff */
[----:B------:R-:W-:-:S03]  /*1560*/  IMAD.MOV.U32 R3, RZ, RZ, RZ ;  /* 0x000000ffff037224 */ /* 0x000fc600078e00ff */
[----:B------:R-:W-:-:S04]  /*1570*/  UISETP.LT.AND UP0, UPT, UR4, 0x1, UPT ;  /* 0x000000010400788c */ /* 0x000fc8000bf01270 */
[----:B------:R-:W-:Y:S02]  /*1580*/  USEL UR5, UR4, 0x1, !UP0 ;  /* 0x0000000104057887 */ /* 0x000fe4000c000000 */
[----:B------:R-:W-:Y:S02]  /*1590*/  UISETP.GE.AND UP0, UPT, UR4, 0x4, UPT ;  /* 0x000000040400788c */ /* 0x000fe4000bf06270 */
[----:B------:R-:W-:-:S07]  /*15a0*/  ULOP3.LUT UR6, UR5, 0x3, URZ, 0xc0, !UPT ;  /* 0x0000000305067892 */ /* 0x000fce000f8ec0ff */
[----:B------:R-:W-:Y:S05]  /*15b0*/  BRA.U !UP0, `(.L_x_2130) ;  /* 0x0000000908707547 */ /* 0x000fea000b800000 */
[----:B------:R-:W0:Y:S01]  /*15c0*/  S2R R3, SR_CgaCtaId ;  /* 0x0000000000037919 */ /* 0x000e220000008800 */
[----:B------:R-:W-:Y:S01]  /*15d0*/  ULOP3.LUT UR5, UR5, 0x7ffffffc, URZ, 0xc0, !UPT ;  /* 0x7ffffffc05057892 */ /* 0x000fe2000f8ec0ff */
[----:B------:R-:W-:Y:S01]  /*15e0*/  MOV R2, 0x400 ;  /* 0x0000040000027802 */ /* 0x000fe20000000f00 */
[----:B------:R-:W-:Y:S02]  /*15f0*/  VIADD R33, R0, 0x10e ;  /* 0x0000010e00217836 */ /* 0x000fe40000000000 */
[----:B------:R-:W-:Y:S01]  /*1600*/  UIADD3 UR4, UPT, UPT, -UR5, URZ, URZ ;  /* 0x000000ff05047290 */ /* 0x000fe2000fffe1ff */
[----:B------:R-:W-:Y:S02]  /*1610*/  IMAD.MOV.U32 R32, RZ, RZ, R0 ;  /* 0x000000ffff207224 */ /* 0x000fe400078e0000 */
[----:B------:R-:W-:Y:S01]  /*1620*/  VIADD R2, R2, 0x7b0 ;  /* 0x000007b002027836 */ /* 0x000fe20000000000 */
[----:B------:R-:W-:-:S04]  /*1630*/  UISETP.GE.AND UP0, UPT, UR4, URZ, UPT ;  /* 0x000000ff0400728c */ /* 0x000fc8000bf06270 */
[----:B0-----:R-:W-:Y:S01]  /*1640*/  LEA R5, R3, R2, 0x18 ;  /* 0x0000000203057211 */ /* 0x001fe200078ec0ff */
[----:B------:R-:W-:-:S03]  /*1650*/  IMAD.U32 R3, RZ, RZ, UR5 ;  /* 0x00000005ff037e24 */ /* 0x000fc6000f8e00ff */
[----:B------:R-:W-:Y:S01]  /*1660*/  IADD3 R2, PT, PT, R86, 0x108, R5 ;  /* 0x0000010856027810 */ /* 0x000fe20007ffe005 */
[----:B------:R-:W-:Y:S06]  /*1670*/  BRA.U UP0, `(.L_x_2131) ;  /* 0x0000000500e47547 */ /* 0x000fec000b800000 */
[----:B------:R-:W-:Y:S02]  /*1680*/  UIADD3 UR5, UPT, UPT, -UR4, URZ, URZ ;  /* 0x000000ff04057290 */ /* 0x000fe4000fffe1ff */
[----:B------:R-:W-:Y:S02]  /*1690*/  UPLOP3.LUT UP0, UPT, UPT, UPT, UPT, 0x80, 0x8 ;  /* 0x000000000008789c */ /* 0x000fe40003f0f070 */
[----:B------:R-:W-:-:S09]  /*16a0*/  UISETP.GT.AND UP1, UPT, UR5, 0xc, UPT ;  /* 0x0000000c0500788c */ /* 0x000fd2000bf24270 */
[----:B------:R-:W-:Y:S05]  /*16b0*/  BRA.U !UP1, `(.L_x_2132) ;  /* 0x0000000509287547 */ /* 0x000fea000b800000 */
[----:B------:R-:W-:-:S11]  /*16c0*/  UPLOP3.LUT UP0, UPT, UPT, UPT, UPT, 0x40, 0x4 ;  /* 0x000000000004789c */ /* 0x000fd60003f0e870 */
.L_x_2133:
[----:B------:R-:W0:Y:S01]  /*16d0*/  LDS.64 R6, [R2+-0x8] ;  /* 0xfffff80002067984 */ /* 0x000e220000000a00 */
[----:B------:R-:W-:-:S03]  /*16e0*/  UIADD3 UR4, UPT, UPT, UR4, 0x10, URZ ;  /* 0x0000001004047890 */ /* 0x000fc6000fffe0ff */
[----:B------:R-:W1:Y:S01]  /*16f0*/  LDS.64 R10, [R2] ;  /* 0x00000000020a7984 */ /* 0x000e620000000a00 */
[----:B------:R-:W-:-:S03]  /*1700*/  UISETP.GE.AND UP1, UPT, UR4, -0xc, UPT ;  /* 0xfffffff40400788c */ /* 0x000fc6000bf26270 */
[----:B------:R-:W-:Y:S04]  /*1710*/  LDS.64 R4, [R2+-0x108] ;  /* 0xfffef80002047984 */ /* 0x000fe80000000a00 */
[----:B------:R-:W2:Y:S04]  /*1720*/  LDS.64 R14, [R2+0x8] ;  /* 0x00000800020e7984 */ /* 0x000ea80000000a00 */
[----:B------:R-:W-:Y:S04]  /*1730*/  LDS.64 R8, [R2+-0x100] ;  /* 0xffff000002087984 */ /* 0x000fe80000000a00 */
[----:B------:R-:W3:Y:S04]  /*1740*/  LDS.64 R18, [R2+0x10] ;  /* 0x0000100002127984 */ /* 0x000ee80000000a00 */
[----:B------:R-:W-:Y:S04]  /*1750*/  LDS.64 R12, [R2+-0xf8] ;  /* 0xffff0800020c7984 */ /* 0x000fe80000000a00 */
[----:B------:R-:W4:Y:S04]  /*1760*/  LDS.64 R22, [R2+0x18] ;  /* 0x0000180002167984 */ /* 0x000f280000000a00 */
[----:B------:R-:W-:Y:S04]  /*1770*/  LDS.64 R16, [R2+-0xf0] ;  /* 0xffff100002107984 */ /* 0x000fe80000000a00 */
[----:B------:R-:W5:Y:S04]  /*1780*/  LDS.64 R26, [R2+0x20] ;  /* 0x00002000021a7984 */ /* 0x000f680000000a00 */
[----:B------:R-:W-:Y:S01]  /*1790*/  LDS.64 R20, [R2+-0xe8] ;  /* 0xffff180002147984 */ /* 0x000fe20000000a00 */
[----:B0-----:R-:W-:-:S03]  /*17a0*/  F2FP.F16.F32.PACK_AB R6, R7, R6 ;  /* 0x000000060706723e */ /* 0x001fc600000000ff */
[----:B------:R-:W0:Y:S01]  /*17b0*/  LDS.64 R28, [R2+0x28] ;  /* 0x00002800021c7984 */ /* 0x000e220000000a00 */
[----:B-1----:R-:W-:Y:S02]  /*17c0*/  F2FP.F16.F32.PACK_AB R10, R11, R10 ;  /* 0x0000000a0b0a723e */ /* 0x002fe400000000ff */
[C---:B------:R-:W-:Y:S01]  /*17d0*/  PRMT R34, R6.reuse, 0x7610, R34 ;  /* 0x0000761006227816 */ /* 0x040fe20000000022 */
[----:B------:R-:W-:Y:S01]  /*17e0*/  LDS.64 R24, [R2+-0xe0] ;  /* 0xffff200002187984 */ /* 0x000fe20000000a00 */
[----:B------:R-:W-:Y:S02]  /*17f0*/  PRMT R35, R6, 0x7632, R35 ;  /* 0x0000763206237816 */ /* 0x000fe40000000023 */
[----:B------:R-:W-:Y:S01]  /*1800*/  PRMT R36, R10, 0x7610, R36 ;  /* 0x000076100a247816 */ /* 0x000fe20000000024 */
[----:B------:R-:W1:Y:S01]  /*1810*/  LDS.64 R30, [R2+0x30] ;  /* 0x00003000021e7984 */ /* 0x000e620000000a00 */
[----:B--2---:R-:W-:-:S03]  /*1820*/  F2FP.F16.F32.PACK_AB R14, R15, R14 ;  /* 0x0000000e0f0e723e */ /* 0x004fc600000000ff */
[----:B------:R-:W2:Y:S04]  /*1830*/  LDS.64 R6, [R2+-0xd8] ;  /* 0xffff280002067984 */ /* 0x000ea80000000a00 */
[----:B------:R4:W-:Y:S01]  /*1840*/  STL [R32+0x8], R4 ;  /* 0x0000080420007387 */ /* 0x0009e20000100800 */
[----:B---3--:R-:W-:-:S03]  /*1850*/  F2FP.F16.F32.PACK_AB R18, R19, R18 ;  /* 0x000000121312723e */ /* 0x008fc600000000ff */
[----:B------:R-:W-:Y:S04]  /*1860*/  STL.U16 [R33+-0x6], R34 ;  /* 0xfffffa2221007387 */ /* 0x000fe80000100400 */
[----:B------:R3:W-:Y:S01]  /*1870*/  STL [R32+0xc], R5 ;  /* 0x00000c0520007387 */ /* 0x0007e20000100800 */
[----:B----4-:R-:W-:Y:S02]  /*1880*/  F2FP.F16.F32.PACK_AB R22, R23, R22 ;  /* 0x000000161716723e */ /* 0x010fe400000000ff */
[----:B------:R-:W-:Y:S01]  /*1890*/  PRMT R4, R10, 0x7632, R4 ;  /* 0x000076320a047816 */ /* 0x000fe20000000004 */
[----:B------:R-:W-:Y:S04]  /*18a0*/  STL.U16 [R33+-0x4], R35 ;  /* 0xfffffc2321007387 */ /* 0x000fe80000100400 */
[----:B------:R4:W2:Y:S01]  /*18b0*/  LDS.64 R10, [R2+-0xd0] ;  /* 0xffff3000020a7984 */ /* 0x0008a20000000a00 */
[----:B-----5:R-:W-:-:S02]  /*18c0*/  F2FP.F16.F32.PACK_AB R26, R27, R26 ;  /* 0x0000001a1b1a723e */ /* 0x020fc400000000ff */
[----:B---3--:R-:W-:Y:S01]  /*18d0*/  PRMT R5, R14, 0x7632, R5 ;  /* 0x000076320e057816 */ /* 0x008fe20000000005 */
[----:B------:R3:W-:Y:S04]  /*18e0*/  STL [R32+0x10], R8 ;  /* 0x0000100820007387 */ /* 0x0007e80000100800 */
[----:B------:R-:W-:Y:S01]  /*18f0*/  STL.U16 [R33+-0x2], R36 ;  /* 0xfffffe2421007387 */ /* 0x000fe20000100400 */
[----:B0-----:R-:W-:Y:S01]  /*1900*/  F2FP.F16.F32.PACK_AB R28, R29, R28 ;  /* 0x0000001c1d1c723e */ /* 0x001fe200000000ff */
[----:B----4-:R-:W-:Y:S02]  /*1910*/  VIADD R2, R2, 0x40 ;  /* 0x0000004002027836 */ /* 0x010fe40000000000 */
[----:B------:R0:W-:Y:S01]  /*1920*/  STL [R32+0x14], R9 ;  /* 0x0000140920007387 */ /* 0x0001e20000100800 */
[----:B---3--:R-:W-:-:S03]  /*1930*/  PRMT R8, R18, 0x7632, R8 ;  /* 0x0000763212087816 */ /* 0x008fc60000000008 */
[----:B------:R3:W-:Y:S01]  /*1940*/  STL.U16 [R33], R4 ;  /* 0x0000000421007387 */ /* 0x0007e20000100400 */
[----:B-1----:R-:W-:-:S03]  /*1950*/  F2FP.F16.F32.PACK_AB R30, R31, R30 ;  /* 0x0000001e1f1e723e */ /* 0x002fc600000000ff */
[----:B------:R-:W-:Y:S01]  /*1960*/  STL [R32+0x18], R12 ;  /* 0x0000180c20007387 */ /* 0x000fe20000100800 */
[----:B0-----:R-:W-:-:S03]  /*1970*/  PRMT R9, R30, 0x7632, R9 ;  /* 0x000076321e097816 */ /* 0x001fc60000000009 */
[----:B------:R-:W-:Y:S01]  /*1980*/  STL.U16 [R33+0x2], R14 ;  /* 0x0000020e21007387 */ /* 0x000fe20000100400 */
[----:B---3--:R-:W-:-:S03]  /*1990*/  PRMT R4, R22, 0x7632, R4 ;  /* 0x0000763216047816 */ /* 0x008fc60000000004 */
[----:B------:R-:W-:Y:S04]  /*19a0*/  STL [R32+0x1c], R13 ;  /* 0x00001c0d20007387 */ /* 0x000fe80000100800 */
[----:B------:R0:W-:Y:S04]  /*19b0*/  STL.U16 [R33+0x4], R5 ;  /* 0x0000040521007387 */ /* 0x0001e80000100400 */
[----:B------:R-:W-:Y:S04]  /*19c0*/  STL [R32+0x20], R16 ;  /* 0x0000201020007387 */ /* 0x000fe80000100800 */
[----:B------:R-:W-:Y:S01]  /*19d0*/  STL.U16 [R33+0x6], R18 ;  /* 0x0000061221007387 */ /* 0x000fe20000100400 */
[----:B0-----:R-:W-:-:S03]  /*19e0*/  PRMT R5, R26, 0x7632, R5 ;  /* 0x000076321a057816 */ /* 0x001fc60000000005 */
        /* <DEDUP_REMOVED lines=9> */
[----:B0-----:R-:W-:-:S03]  /*1a80*/  VIADD R4, R32, 0x40 ;  /* 0x0000004020047836 */ /* 0x001fc60000000000 */
[----:B------:R-:W-:Y:S04]  /*1a90*/  STL [R32+0x34], R25 ;  /* 0x0000341920007387 */ /* 0x000fe80000100800 */
[----:B------:R-:W-:Y:S04]  /*1aa0*/  STL.U16 [R33+0x10], R5 ;  /* 0x0000100521007387 */ /* 0x000fe80000100400 */
[----:B--2---:R-:W-:Y:S04]  /*1ab0*/  STL [R32+0x38], R6 ;  /* 0x0000380620007387 */ /* 0x004fe80000100800 */
[----:B------:R-:W-:Y:S04]  /*1ac0*/  STL.U16 [R33+0x12], R28 ;  /* 0x0000121c21007387 */ /* 0x000fe80000100400 */
[----:B------:R-:W-:Y:S04]  /*1ad0*/  STL [R32+0x3c], R7 ;  /* 0x00003c0720007387 */ /* 0x000fe80000100800 */
[----:B------:R-:W-:Y:S04]  /*1ae0*/  STL.U16 [R33+0x14], R8 ;  /* 0x0000140821007387 */ /* 0x000fe80000100400 */
[----:B------:R-:W-:Y:S04]  /*1af0*/  STL [R32+0x40], R10 ;  /* 0x0000400a20007387 */ /* 0x000fe80000100800 */
[----:B------:R-:W-:Y:S04]  /*1b00*/  STL.U16 [R33+0x16], R30 ;  /* 0x0000161e21007387 */ /* 0x000fe80000100400 */
[----:B------:R0:W-:Y:S04]  /*1b10*/  STL [R32+0x44], R11 ;  /* 0x0000440b20007387 */ /* 0x0001e80000100800 */
[----:B------:R1:W-:Y:S01]  /*1b20*/  STL.U16 [R33+0x18], R9 ;  /* 0x0000180921007387 */ /* 0x0003e20000100400 */
[----:B0-----:R-:W-:-:S02]  /*1b30*/  IMAD.MOV.U32 R32, RZ, RZ, R4 ;  /* 0x000000ffff207224 */ /* 0x001fc400078e0004 */
[----:B-1----:R-:W-:Y:S01]  /*1b40*/  VIADD R33, R33, 0x20 ;  /* 0x0000002021217836 */ /* 0x002fe20000000000 */
[----:B------:R-:W-:Y:S06]  /*1b50*/  BRA.U !UP1, `(.L_x_2133) ;  /* 0xfffffff909dc7547 */ /* 0x000fec000b83ffff */
.L_x_2132:
[----:B------:R-:W-:-:S04]  /*1b60*/  UIADD3 UR5, UPT, UPT, -UR4, URZ, URZ ;  /* 0x000000ff04057290 */ /* 0x000fc8000fffe1ff */
[----:B------:R-:W-:-:S09]  /*1b70*/  UISETP.GT.AND UP1, UPT, UR5, 0x4, UPT ;  /* 0x000000040500788c */ /* 0x000fd2000bf24270 */
[----:B------:R-:W-:Y:S05]  /*1b80*/  BRA.U !UP1, `(.L_x_2134) ;  /* 0x0000000109987547 */ /* 0x000fea000b800000 */
[----:B------:R-:W0:Y:S01]  /*1b90*/  LDS.64 R6, [R2+-0x8] ;  /* 0xfffff80002067984 */ /* 0x000e220000000a00 */
[----:B------:R-:W-:Y:S02]  /*1ba0*/  UIADD3 UR4, UPT, UPT, UR4, 0x8, URZ ;  /* 0x0000000804047890 */ /* 0x000fe4000fffe0ff */
[----:B------:R-:W-:Y:S01]  /*1bb0*/  UPLOP3.LUT UP0, UPT, UPT, UPT, UPT, 0x40, 0x4 ;  /* 0x000000000004789c */ /* 0x000fe20003f0e870 */
[----:B------:R-:W1:Y:S04]  /*1bc0*/  LDS.64 R10, [R2] ;  /* 0x00000000020a7984 */ /* 0x000e680000000a00 */
[----:B------:R-:W2:Y:S04]  /*1bd0*/  LDS.64 R4, [R2+-0x108] ;  /* 0xfffef80002047984 */ /* 0x000ea80000000a00 */
[----:B------:R-:W3:Y:S04]  /*1be0*/  LDS.64 R14, [R2+0x8] ;  /* 0x00000800020e7984 */ /* 0x000ee80000000a00 */
[----:B------:R-:W-:Y:S04]  /*1bf0*/  LDS.64 R8, [R2+-0x100] ;  /* 0xffff000002087984 */ /* 0x000fe80000000a00 */
[----:B------:R-:W4:Y:S04]  /*1c00*/  LDS.64 R18, [R2+0x10] ;  /* 0x0000100002127984 */ /* 0x000f280000000a00 */
[----:B------:R-:W5:Y:S04]  /*1c10*/  LDS.64 R12, [R2+-0xf8] ;  /* 0xffff0800020c7984 */ /* 0x000f680000000a00 */
[----:B------:R0:W5:Y:S02]  /*1c20*/  LDS.64 R16, [R2+-0xf0] ;  /* 0xffff100002107984 */ /* 0x0001640000000a00 */
[----:B0-----:R-:W-:Y:S01]  /*1c30*/  VIADD R2, R2, 0x20 ;  /* 0x0000002002027836 */ /* 0x001fe20000000000 */
[----:B------:R-:W-:-:S02]  /*1c40*/  F2FP.F16.F32.PACK_AB R6, R7, R6 ;  /* 0x000000060706723e */ /* 0x000fc400000000ff */
[----:B-1----:R-:W-:Y:S02]  /*1c50*/  F2FP.F16.F32.PACK_AB R10, R11, R10 ;  /* 0x0000000a0b0a723e */ /* 0x002fe400000000ff */
[----:B------:R-:W-:Y:S01]  /*1c60*/  PRMT R7, R6, 0x7632, R7 ;  /* 0x0000763206077816 */ /* 0x000fe20000000007 */
[----:B--2---:R0:W-:Y:S01]  /*1c70*/  STL [R32+0x8], R4 ;  /* 0x0000080420007387 */ /* 0x0041e20000100800 */
[----:B------:R-:W-:-:S03]  /*1c80*/  PRMT R11, R10, 0x7632, R11 ;  /* 0x000076320a0b7816 */ /* 0x000fc6000000000b */
[----:B------:R1:W-:Y:S01]  /*1c90*/  STL.U16 [R33+-0x6], R6 ;  /* 0xfffffa0621007387 */ /* 0x0003e20000100400 */
[----:B---3--:R-:W-:-:S03]  /*1ca0*/  F2FP.F16.F32.PACK_AB R14, R15, R14 ;  /* 0x0000000e0f0e723e */ /* 0x008fc600000000ff */
[----:B------:R2:W-:Y:S01]  /*1cb0*/  STL [R32+0xc], R5 ;  /* 0x00000c0520007387 */ /* 0x0005e20000100800 */
[----:B0-----:R-:W-:-:S03]  /*1cc0*/  VIADD R4, R32, 0x20 ;  /* 0x0000002020047836 */ /* 0x001fc60000000000 */
[----:B------:R-:W-:Y:S01]  /*1cd0*/  STL.U16 [R33+-0x4], R7 ;  /* 0xfffffc0721007387 */ /* 0x000fe20000100400 */
[----:B----4-:R-:W-:-:S03]  /*1ce0*/  F2FP.F16.F32.PACK_AB R18, R19, R18 ;  /* 0x000000121312723e */ /* 0x010fc600000000ff */
[----:B------:R-:W-:Y:S01]  /*1cf0*/  STL [R32+0x10], R8 ;  /* 0x0000100820007387 */ /* 0x000fe20000100800 */
[----:B-1----:R-:W-:Y:S02]  /*1d00*/  PRMT R6, R18, 0x7632, R6 ;  /* 0x0000763212067816 */ /* 0x002fe40000000006 */
[----:B--2---:R-:W-:Y:S01]  /*1d10*/  PRMT R5, R14, 0x7632, R5 ;  /* 0x000076320e057816 */ /* 0x004fe20000000005 */
[----:B------:R-:W-:Y:S04]  /*1d20*/  STL.U16 [R33+-0x2], R10 ;  /* 0xfffffe0a21007387 */ /* 0x000fe80000100400 */
[----:B------:R-:W-:Y:S04]  /*1d30*/  STL [R32+0x14], R9 ;  /* 0x0000140920007387 */ /* 0x000fe80000100800 */
[----:B------:R-:W-:Y:S04]  /*1d40*/  STL.U16 [R33], R11 ;  /* 0x0000000b21007387 */ /* 0x000fe80000100400 */
[----:B-----5:R-:W-:Y:S04]  /*1d50*/  STL [R32+0x18], R12 ;  /* 0x0000180c20007387 */ /* 0x020fe80000100800 */
        /* <DEDUP_REMOVED lines=8> */
[----:B-1----:R-:W-:-:S07]  /*1de0*/  VIADD R33, R33, 0x10 ;  /* 0x0000001021217836 */ /* 0x002fce0000000000 */
.L_x_2134:
[----:B------:R-:W-:-:S09]  /*1df0*/  UISETP.NE.OR UP0, UPT, UR4, URZ, UP0 ;  /* 0x000000ff0400728c */ /* 0x000fd20008705670 */
[----:B------:R-:W-:Y:S05]  /*1e00*/  BRA.U !UP0, `(.L_x_2130) ;  /* 0x00000001085c7547 */ /* 0x000fea000b800000 */
.L_x_2131:
[----:B------:R-:W0:Y:S01]  /*1e10*/  LDS.64 R6, [R2+-0x8] ;  /* 0xfffff80002067984 */ /* 0x000e220000000a00 */
[----:B------:R-:W-:-:S03]  /*1e20*/  UIADD3 UR4, UPT, UPT, UR4, 0x4, URZ ;  /* 0x0000000404047890 */ /* 0x000fc6000fffe0ff */
[----:B------:R-:W1:Y:S01]  /*1e30*/  LDS.64 R10, [R2] ;  /* 0x00000000020a7984 */ /* 0x000e620000000a00 */
[----:B------:R-:W-:-:S03]  /*1e40*/  UISETP.NE.AND UP0, UPT, UR4, URZ, UPT ;  /* 0x000000ff0400728c */ /* 0x000fc6000bf05270 */
[----:B------:R-:W2:Y:S04]  /*1e50*/  LDS.64 R4, [R2+-0x108] ;  /* 0xfffef80002047984 */ /* 0x000ea80000000a00 */
[----:B------:R3:W4:Y:S02]  /*1e60*/  LDS.64 R8, [R2+-0x100] ;  /* 0xffff000002087984 */ /* 0x0007240000000a00 */
[----:B---3--:R-:W-:Y:S01]  /*1e70*/  VIADD R2, R2, 0x10 ;  /* 0x0000001002027836 */ /* 0x008fe20000000000 */
[----:B0-----:R-:W-:Y:S02]  /*1e80*/  F2FP.F16.F32.PACK_AB R6, R7, R6 ;  /* 0x000000060706723e */ /* 0x001fe400000000ff */
[----:B-1----:R-:W-:Y:S02]  /*1e90*/  F2FP.F16.F32.PACK_AB R10, R11, R10 ;  /* 0x0000000a0b0a723e */ /* 0x002fe400000000ff */
[----:B------:R-:W-:Y:S01]  /*1ea0*/  PRMT R7, R6, 0x7632, R7 ;  /* 0x0000763206077816 */ /* 0x000fe20000000007 */
[----:B--2---:R0:W-:Y:S01]  /*1eb0*/  STL [R32+0x8], R4 ;  /* 0x0000080420007387 */ /* 0x0041e20000100800 */
[----:B------:R-:W-:-:S03]  /*1ec0*/  PRMT R11, R10, 0x7632, R11 ;  /* 0x000076320a0b7816 */ /* 0x000fc6000000000b */
[----:B------:R-:W-:Y:S04]  /*1ed0*/  STL.U16 [R33+-0x6], R6 ;  /* 0xfffffa0621007387 */ /* 0x000fe80000100400 */
[----:B------:R-:W-:Y:S01]  /*1ee0*/  STL [R32+0xc], R5 ;  /* 0x00000c0520007387 */ /* 0x000fe20000100800 */
[----:B0-----:R-:W-:-:S03]  /*1ef0*/  VIADD R4, R32, 0x10 ;  /* 0x0000001020047836 */ /* 0x001fc60000000000 */
[----:B------:R-:W-:Y:S04]  /*1f00*/  STL.U16 [R33+-0x4], R7 ;  /* 0xfffffc0721007387 */ /* 0x000fe80000100400 */
[----:B----4-:R-:W-:Y:S04]  /*1f10*/  STL [R32+0x10], R8 ;  /* 0x0000100820007387 */ /* 0x010fe80000100800 */
[----:B------:R-:W-:Y:S04]  /*1f20*/  STL.U16 [R33+-0x2], R10 ;  /* 0xfffffe0a21007387 */ /* 0x000fe80000100400 */
[----:B------:R0:W-:Y:S04]  /*1f30*/  STL [R32+0x14], R9 ;  /* 0x0000140920007387 */ /* 0x0001e80000100800 */
[----:B------:R1:W-:Y:S01]  /*1f40*/  STL.U16 [R33], R11 ;  /* 0x0000000b21007387 */ /* 0x0003e20000100400 */
[----:B0-----:R-:W-:-:S02]  /*1f50*/  IMAD.MOV.U32 R32, RZ, RZ, R4 ;  /* 0x000000ffff207224 */ /* 0x001fc400078e0004 */
[----:B-1----:R-:W-:Y:S01]  /*1f60*/  VIADD R33, R33, 0x8 ;  /* 0x0000000821217836 */ /* 0x002fe20000000000 */
[----:B------:R-:W-:Y:S06]  /*1f70*/  BRA.U UP0, `(.L_x_2131) ;  /* 0xfffffffd00a47547 */ /* 0x000fec000b83ffff */
.L_x_2130:
[----:B------:R-:W-:-:S09]  /*1f80*/  UISETP.NE.AND UP0, UPT, UR6, URZ, UPT ;  /* 0x000000ff0600728c */ /* 0x000fd2000bf05270 */
[----:B------:R-:W-:Y:S05]  /*1f90*/  BRA.U !UP0, `(.L_x_2129) ;  /* 0x0000000108547547 */ /* 0x000fea000b800000 */
[----:B------:R-:W0:Y:S01]  /*1fa0*/  S2R R5, SR_CgaCtaId ;  /* 0x0000000000057919 */ /* 0x000e220000008800 */
[----:B------:R-:W-:Y:S01]  /*1fb0*/  MOV R2, 0x400 ;  /* 0x0000040000027802 */ /* 0x000fe20000000f00 */
[----:B------:R-:W-:Y:S01]  /*1fc0*/  IMAD R4, R3, 0x4, R86 ;  /* 0x0000000403047824 */ /* 0x000fe200078e0256 */
[----:B------:R-:W-:-:S03]  /*1fd0*/  UIADD3 UR6, UPT, UPT, -UR6, URZ, URZ ;  /* 0x000000ff06067290 */ /* 0x000fc6000fffe1ff */
[----:B------:R-:W-:-:S05]  /*1fe0*/  VIADD R2, R2, 0x7b0 ;  /* 0x000007b002027836 */ /* 0x000fca0000000000 */
[----:B0-----:R-:W-:Y:S01]  /*1ff0*/  LEA R5, R5, R2, 0x18 ;  /* 0x0000000205057211 */ /* 0x001fe200078ec0ff */
[----:B------:R-:W-:-:S03]  /*2000*/  IMAD R2, R3, 0x2, R0 ;  /* 0x0000000203027824 */ /* 0x000fc600078e0200 */
[----:B------:R-:W-:Y:S01]  /*2010*/  IADD3 R4, PT, PT, R4, 0x100, R5 ;  /* 0x0000010004047810 */ /* 0x000fe20007ffe005 */
[----:B------:R-:W-:Y:S02]  /*2020*/  IMAD R5, R3, 0x4, R0 ;  /* 0x0000000403057824 */ /* 0x000fe400078e0200 */
[----:B------:R-:W-:-:S07]  /*2030*/  VIADD R6, R2, 0x108 ;  /* 0x0000010802067836 */ /* 0x000fce0000000000 */
.L_x_2135:
[----:B------:R-:W0:Y:S01]  /*2040*/  LDS R3, [R4] ;  /* 0x0000000004037984 */ /* 0x000e220000000800 */
[----:B------:R-:W-:-:S03]  /*2050*/  UIADD3 UR6, UPT, UPT, UR6, 0x1, URZ ;  /* 0x0000000106067890 */ /* 0x000fc6000fffe0ff */
[----:B------:R1:W2:Y:S01]  /*2060*/  LDS R2, [R4+-0x100] ;  /* 0xffff000004027984 */ /* 0x0002a20000000800 */
[----:B------:R-:W-:Y:S01]  /*2070*/  UISETP.NE.AND UP0, UPT, UR6, URZ, UPT ;  /* 0x000000ff0600728c */ /* 0x000fe2000bf05270 */
[----:B-1----:R-:W-:Y:S01]  /*2080*/  VIADD R4, R4, 0x4 ;  /* 0x0000000404047836 */ /* 0x002fe20000000000 */
[----:B0-----:R-:W-:Y:S01]  /*2090*/  F2FP.F16.F32.PACK_AB R3, RZ, R3 ;  /* 0x00000003ff03723e */ /* 0x001fe200000000ff */
[----:B--2---:R0:W-:Y:S04]  /*20a0*/  STL [R5+0x8], R2 ;  /* 0x0000080205007387 */ /* 0x0041e80000100800 */
[----:B------:R1:W-:Y:S01]  /*20b0*/  STL.U16 [R6], R3 ;  /* 0x0000000306007387 */ /* 0x0003e20000100400 */
[----:B0-----:R-:W-:Y:S02]  /*20c0*/  VIADD R5, R5, 0x4 ;  /* 0x0000000405057836 */ /* 0x001fe40000000000 */
[----:B-1----:R-:W-:Y:S01]  /*20d0*/  VIADD R6, R6, 0x2 ;  /* 0x0000000206067836 */ /* 0x002fe20000000000 */
[----:B------:R-:W-:Y:S06]  /*20e0*/  BRA.U UP0, `(.L_x_2135) ;  /* 0xfffffffd00d47547 */ /* 0x000fec000b83ffff */
.L_x_2129:
[----:B------:R-:W2:Y:S04]  /*20f0*/  LDL.64 R102, [R0+0x108] ;  /* 0x0001080000667983 */ /* 0x000ea80000100a00 */
[----:B------:R-:W2:Y:S04]  /*2100*/  LDL.64 R66, [R0+0x160] ;  /* 0x0001600000427983 */ /* 0x000ea80000100a00 */
        /* <DEDUP_REMOVED lines=46> */
[----:B------:R-:W1:Y:S01]  /*23f0*/  S2UR UR5, SR_CgaCtaId ;  /* 0x00000000000579c3 */ /* 0x000e620000008800 */
[----:B------:R-:W-:-:S02]  /*2400*/  UMOV UR4, 0x400 ;  /* 0x0000040000047882 */ /* 0x000fc40000000000 */
[----:B------:R-:W-:-:S04]  /*2410*/  UIADD3 UR4, UPT, UPT, UR4, 0x7b0, URZ ;  /* 0x000007b004047890 */ /* 0x000fc8000fffe0ff */
[----:B-1----:R-:W-:-:S09]  /*2420*/  ULEA UR4, UR5, UR4, 0x18 ;  /* 0x0000000405047291 */ /* 0x002fd2000f8ec0ff */
[----:B------:R-:W1:Y:S02]  /*2430*/  LDS.64 R86, [R86+UR4+0x200] ;  /* 0x0002000456567984 */ /* 0x000e640008000a00 */
[----:B-1----:R-:W-:Y:S02]  /*2440*/  IMAD.MOV.U32 R76, RZ, RZ, R87 ;  /* 0x000000ffff4c7224 */ /* 0x002fe400078e0057 */
[----:B------:R-:W-:-:S05]  /*2450*/  IMAD.MOV.U32 R77, RZ, RZ, R86 ;  /* 0x000000ffff4d7224 */ /* 0x000fca00078e0056 */
[----:B------:R0:W-:Y:S01]  /*2460*/  STL.64 [R0], R76 ;  /* 0x0000004c00007387 */ /* 0x0001e20000100a00 */
[--C-:B--2---:R-:W-:Y:S02]  /*2470*/  PRMT R126, R66, 0x5432, R102.reuse ;  /* 0x00005432427e7816 */ /* 0x104fe40000000066 */
[----:B------:R-:W-:Y:S02]  /*2480*/  PRMT R102, R103, 0x7610, R102 ;  /* 0x0000761067667816 */ /* 0x000fe40000000066 */
[C---:B---3--:R-:W-:Y:S02]  /*2490*/  PRMT R103, R104.reuse, 0x7610, R103 ;  /* 0x0000761068677816 */ /* 0x048fe40000000067 */
[----:B------:R-:W-:Y:S02]  /*24a0*/  PRMT R104, R104, 0x5432, R66 ;  /* 0x0000543268687816 */ /* 0x000fe40000000042 */
[----:B----4-:R-:W-:Y:S02]  /*24b0*/  PRMT R110, R52, 0x7610, R52 ;  /* 0x00007610346e7816 */ /* 0x010fe40000000034 */
        /* <DEDUP_REMOVED lines=21> */
[C---:B------:R-:W-:Y:S02]  /*2610*/  PRMT R135, R75.reuse, 0x7610, R135 ;  /* 0x000076104b877816 */ /* 0x040fe40000000087 */
[----:B0-----:R-:W-:-:S07]  /*2620*/  PRMT R136, R75, 0x7632, R136 ;  /* 0x000076324b887816 */ /* 0x001fce0000000088 */
.L_x_2128:
[----:B------:R-:W-:Y:S05]  /*2630*/  BSYNC.RECONVERGENT B0 ;  /* 0x0000000000007941 */ /* 0x000fea0003800200 */
.L_x_2127:
[----:B-----5:R-:W-:Y:S01]  /*2640*/  SHFL.DOWN PT, R68, R34, 0x1, 0x1f ;  /* 0x08201f0022447f89 */ /* 0x020fe200000e0000 */
[----:B------:R-:W-:Y:S01]  /*2650*/  PRMT R135, R135, 0x5410, R136 ;  /* 0x0000541087877816 */ /* 0x000fe20000000088 */
[----:B------:R-:W-:Y:S01]  /*2660*/  BSSY.RECONVERGENT B0, `(.L_x_2136) ;  /* 0x00004c4000007945 */ /* 0x000fe20003800200 */
[----:B------:R-:W-:Y:S01]  /*2670*/  IMAD.MOV.U32 R75, RZ, RZ, R87 ;  /* 0x000000ffff4b7224 */ /* 0x000fe200078e0057 */
        /* <DEDUP_REMOVED lines=15> */
[----:B--2---:R-:W-:Y:S04]  /*2770*/  STL.64 [R0+0x50], R70 ;  /* 0x0000504600007387 */ /* 0x004fe80000100a00 */
[----:B---3--:R-:W-:Y:S04]  /*2780*/  STL.64 [R0+0x58], R72 ;  /* 0x0000584800007387 */ /* 0x008fe80000100a00 */
[----:B------:R-:W-:Y:S04]  /*2790*/  SHFL.DOWN PT, R52, R28, 0x1, 0x1f ;  /* 0x08201f001c347f89 */ /* 0x000fe800000e0000 */
[----:B------:R-:W2:Y:S04]  /*27a0*/  SHFL.DOWN PT, R53, R29, 0x1, 0x1f ;  /* 0x08201f001d357f89 */ /* 0x000ea800000e0000 */
[----:B------:R-:W-:Y:S04]  /*27b0*/  SHFL.DOWN PT, R70, R10, 0x1, 0x1f ;  /* 0x08201f000a467f89 */ /* 0x000fe800000e0000 */
[----:B------:R-:W3:Y:S04]  /*27c0*/  SHFL.DOWN PT, R71, R11, 0x1, 0x1f ;  /* 0x08201f000b477f89 */ /* 0x000ee800000e0000 */
        /* <DEDUP_REMOVED lines=8> */
[----:B----4-:R-:W-:Y:S04]  /*2850*/  STL.64 [R0+0x40], R66 ;  /* 0x0000404200007387 */ /* 0x010fe80000100a00 */
[----:B------:R-:W-:Y:S04]  /*2860*/  SHFL.DOWN PT, R66, R14, 0x1, 0x1f ;  /* 0x08201f000e427f89 */ /* 0x000fe800000e0000 */
[----:B------:R-:W4:Y:S04]  /*2870*/  SHFL.DOWN PT, R67, R15, 0x1, 0x1f ;  /* 0x08201f000f437f89 */ /* 0x000f2800000e0000 */
[----:B0-----:R0:W-:Y:S04]  /*2880*/  STL.64 [R0+0xa0], R68 ;  /* 0x0000a04400007387 */ /* 0x0011e80000100a00 */
[----:B------:R-:W-:Y:S04]  /*2890*/  SHFL.DOWN PT, R56, R46, 0x1, 0x1f ;  /* 0x08201f002e387f89 */ /* 0x000fe800000e0000 */
[----:B------:R-:W4:Y:S01]  /*28a0*/  SHFL.DOWN PT, R57, R47, 0x1, 0x1f ;  /* 0x08201f002f397f89 */ /* 0x000f2200000e0000 */
[----:B0-----:R-:W-:-:S03]  /*28b0*/  PRMT R69, R126, 0x7632, R102 ;  /* 0x000076327e457816 */ /* 0x001fc60000000066 */
[----:B-1----:R-:W-:Y:S01]  /*28c0*/  STL.64 [R0+0x38], R64 ;  /* 0x0000384000007387 */ /* 0x002fe20000100a00 */
[----:B------:R-:W-:-:S03]  /*28d0*/  PRMT R68, R102, 0x7610, R103 ;  /* 0x0000761066447816 */ /* 0x000fc60000000067 */
[----:B--2---:R-:W-:Y:S04]  /*28e0*/  STL.64 [R0+0x60], R52 ;  /* 0x0000603400007387 */ /* 0x004fe80000100a00 */
[----:B------:R-:W-:Y:S04]  /*28f0*/  SHFL.DOWN PT, R54, R48, 0x1, 0x1f ;  /* 0x08201f0030367f89 */ /* 0x000fe800000e0000 */
[----:B------:R-:W0:Y:S04]  /*2900*/  SHFL.DOWN PT, R55, R49, 0x1, 0x1f ;  /* 0x08201f0031377f89 */ /* 0x000e2800000e0000 */
[----:B------:R-:W-:Y:S04]  /*2910*/  SHFL.DOWN PT, R64, R16, 0x1, 0x1f ;  /* 0x08201f0010407f89 */ /* 0x000fe800000e0000 */
[----:B------:R-:W1:Y:S04]  /*2920*/  SHFL.DOWN PT, R65, R17, 0x1, 0x1f ;  /* 0x08201f0011417f89 */ /* 0x000e6800000e0000 */
[----:B---3--:R2:W-:Y:S04]  /*2930*/  STL.64 [R0+0xa8], R70 ;  /* 0x0000a84600007387 */ /* 0x0085e80000100a00 */
[----:B------:R-:W-:Y:S04]  /*2940*/  STL.64 [R0+0xb0], R72 ;  /* 0x0000b04800007387 */ /* 0x000fe80000100a00 */
[----:B------:R-:W-:Y:S04]  /*2950*/  SHFL.DOWN PT, R52, R6, 0x1, 0x1f ;  /* 0x08201f0006347f89 */ /* 0x000fe800000e0000 */
[----:B------:R-:W3:Y:S01]  /*2960*/  SHFL.DOWN PT, R53, R7, 0x1, 0x1f ;  /* 0x08201f0007357f89 */ /* 0x000ee200000e0000 */
[----:B--2---:R-:W-:-:S03]  /*2970*/  PRMT R71, R103, 0x5410, R104 ;  /* 0x0000541067477816 */ /* 0x004fc60000000068 */
[----:B------:R-:W2:Y:S04]  /*2980*/  SHFL.DOWN PT, R73, R69, 0x1, 0x1f ;  /* 0x08201f0045497f89 */ /* 0x000ea800000e0000 */
[----:B------:R-:W2:Y:S04]  /*2990*/  SHFL.DOWN PT, R72, R68, 0x1, 0x1f ;  /* 0x08201f0044487f89 */ /* 0x000ea800000e0000 */
[----:B------:R-:W-:Y:S04]  /*29a0*/  STL.64 [R0+0x30], R62 ;  /* 0x0000303e00007387 */ /* 0x000fe80000100a00 */
[----:B------:R-:W-:Y:S04]  /*29b0*/  SHFL.DOWN PT, R62, R18, 0x1, 0x1f ;  /* 0x08201f00123e7f89 */ /* 0x000fe800000e0000 */
[----:B------:R-:W2:Y:S04]  /*29c0*/  SHFL.DOWN PT, R63, R19, 0x1, 0x1f ;  /* 0x08201f00133f7f89 */ /* 0x000ea800000e0000 */
[----:B------:R-:W2:Y:S04]  /*29d0*/  SHFL.DOWN PT, R71, R71, 0x1, 0x1f ;  /* 0x08201f0047477f89 */ /* 0x000ea800000e0000 */
[----:B------:R-:W-:Y:S04]  /*29e0*/  SHFL.DOWN PT, R70, R105, 0x1, 0x1f ;  /* 0x08201f0069467f89 */ /* 0x000fe800000e0000 */
[----:B------:R-:W-:Y:S04]  /*29f0*/  STL.64 [R0+0x28], R60 ;  /* 0x0000283c00007387 */ /* 0x000fe80000100a00 */
[----:B------:R-:W-:Y:S04]  /*2a00*/  SHFL.DOWN PT, R60, R20, 0x1, 0x1f ;  /* 0x08201f00143c7f89 */ /* 0x000fe800000e0000 */
[----:B------:R-:W2:Y:S04]  /*2a10*/  SHFL.DOWN PT, R61, R21, 0x1, 0x1f ;  /* 0x08201f00153d7f89 */ /* 0x000ea800000e0000 */
[----:B------:R-:W-:Y:S04]  /*2a20*/  SHFL.DOWN PT, R69, R106, 0x1, 0x1f ;  /* 0x08201f006a457f89 */ /* 0x000fe800000e0000 */
[----:B------:R-:W-:Y:S04]  /*2a30*/  SHFL.DOWN PT, R68, R107, 0x1, 0x1f ;  /* 0x08201f006b447f89 */ /* 0x000fe800000e0000 */
[----:B------:R-:W-:Y:S04]  /*2a40*/  STL.64 [R0+0x20], R58 ;  /* 0x0000203a00007387 */ /* 0x000fe80000100a00 */
[----:B------:R-:W-:Y:S04]  /*2a50*/  SHFL.DOWN PT, R58, R22, 0x1, 0x1f ;  /* 0x08201f00163a7f89 */ /* 0x000fe800000e0000 */
[----:B------:R-:W2:Y:S04]  /*2a60*/  SHFL.DOWN PT, R59, R23, 0x1, 0x1f ;  /* 0x08201f00173b7f89 */ /* 0x000ea800000e0000 */
[----:B----4-:R-:W-:Y:S04]  /*2a70*/  STL.64 [R0+0x98], R66 ;  /* 0x0000984200007387 */ /* 0x010fe80000100a00 */
[----:B------:R-:W-:Y:S04]  /*2a80*/  SHFL.DOWN PT, R66, R96, 0x1, 0x1f ;  /* 0x08201f0060427f89 */ /* 0x000fe800000e0000 */
[----:B------:R-:W4:Y:S04]  /*2a90*/  SHFL.DOWN PT, R67, R97, 0x1, 0x1f ;  /* 0x08201f0061437f89 */ /* 0x000f2800000e0000 */
[----:B------:R-:W-:Y:S04]  /*2aa0*/  STL.64 [R0+0x18], R56 ;  /* 0x0000183800007387 */ /* 0x000fe80000100a00 */
[----:B0-----:R-:W-:Y:S04]  /*2ab0*/  STL.64 [R0+0x10], R54 ;  /* 0x0000103600007387 */ /* 0x001fe80000100a00 */
[----:B------:R-:W-:Y:S04]  /*2ac0*/  SHFL.DOWN PT, R56, R24, 0x1, 0x1f ;  /* 0x08201f0018387f89 */ /* 0x000fe800000e0000 */
[----:B------:R-:W0:Y:S04]  /*2ad0*/  SHFL.DOWN PT, R57, R25, 0x1, 0x1f ;  /* 0x08201f0019397f89 */ /* 0x000e2800000e0000 */
[----:B-1----:R-:W-:Y:S04]  /*2ae0*/  STL.64 [R0+0x90], R64 ;  /* 0x0000904000007387 */ /* 0x002fe80000100a00 */
[----:B---3--:R2:W-:Y:S04]  /*2af0*/  STL.64 [R0+0xb8], R52 ;  /* 0x0000b83400007387 */ /* 0x0085e80000100a00 */
[----:B------:R-:W-:Y:S04]  /*2b00*/  SHFL.DOWN PT, R54, R26, 0x1, 0x1f ;  /* 0x08201f001a367f89 */ /* 0x000fe800000e0000 */
[----:B------:R-:W1:Y:S04]  /*2b10*/  SHFL.DOWN PT, R55, R27, 0x1, 0x1f ;  /* 0x08201f001b377f89 */ /* 0x000e6800000e0000 */
[----:B------:R-:W-:Y:S01]  /*2b20*/  SHFL.DOWN PT, R64, R94, 0x1, 0x1f ;  /* 0x08201f005e407f89 */ /* 0x000fe200000e0000 */
[----:B--2---:R-:W-:-:S02]  /*2b30*/  IMAD.MOV.U32 R52, RZ, RZ, R73 ;  /* 0x000000ffff347224 */ /* 0x004fc400078e0049 */
[----:B------:R-:W-:Y:S01]  /*2b40*/  IMAD.MOV.U32 R53, RZ, RZ, R72 ;  /* 0x000000ffff357224 */ /* 0x000fe200078e0048 */
[----:B------:R-:W2:Y:S04]  /*2b50*/  SHFL.DOWN PT, R65, R95, 0x1, 0x1f ;  /* 0x08201f005f417f89 */ /* 0x000ea800000e0000 */
[----:B------:R-:W-:Y:S04]  /*2b60*/  STL.64 [R0+0x88], R62 ;  /* 0x0000883e00007387 */ /* 0x000fe80000100a00 */
[----:B------:R3:W-:Y:S04]  /*2b70*/  STL.64 [R0+0x108], R52 ;  /* 0x0001083400007387 */ /* 0x0007e80000100a00 */
[----:B------:R-:W-:Y:S04]  /*2b80*/  SHFL.DOWN PT, R62, R92, 0x1, 0x1f ;  /* 0x08201f005c3e7f89 */ /* 0x000fe800000e0000 */
[----:B------:R-:W2:Y:S01]  /*2b90*/  SHFL.DOWN PT, R63, R93, 0x1, 0x1f ;  /* 0x08201f005d3f7f89 */ /* 0x000ea200000e0000 */
[----:B---3--:R-:W-:-:S03]  /*2ba0*/  IMAD.MOV.U32 R52, RZ, RZ, R71 ;  /* 0x000000ffff347224 */ /* 0x008fc600078e0047 */
[----:B------:R-:W-:Y:S01]  /*2bb0*/  STL.64 [R0+0x80], R60 ;  /* 0x0000803c00007387 */ /* 0x000fe20000100a00 */
[----:B------:R-:W-:-:S03]  /*2bc0*/  IMAD.MOV.U32 R53, RZ, RZ, R70 ;  /* 0x000000ffff357224 */ /* 0x000fc600078e0046 */
[----:B------:R-:W-:Y:S04]  /*2bd0*/  SHFL.DOWN PT, R60, R90, 0x1, 0x1f ;  /* 0x08201f005a3c7f89 */ /* 0x000fe800000e0000 */
[----:B------:R3:W-:Y:S04]  /*2be0*/  STL.64 [R0+0x110], R52 ;  /* 0x0001103400007387 */ /* 0x0007e80000100a00 */
[----:B------:R-:W2:Y:S04]  /*2bf0*/  SHFL.DOWN PT, R61, R91, 0x1, 0x1f ;  /* 0x08201f005b3d7f89 */ /* 0x000ea800000e0000 */
[----:B------:R-:W-:Y:S01]  /*2c00*/  STL.64 [R0+0x78], R58 ;  /* 0x0000783a00007387 */ /* 0x000fe20000100a00 */
[----:B---3--:R-:W-:-:S03]  /*2c10*/  IMAD.MOV.U32 R52, RZ, RZ, R69 ;  /* 0x000000ffff347224 */ /* 0x008fc600078e0045 */
[----:B------:R-:W-:Y:S01]  /*2c20*/  SHFL.DOWN PT, R58, R88, 0x1, 0x1f ;  /* 0x08201f00583a7f89 */ /* 0x000fe200000e0000 */
[----:B------:R-:W-:-:S03]  /*2c30*/  IMAD.MOV.U32 R53, RZ, RZ, R68 ;  /* 0x000000ffff357224 */ /* 0x000fc600078e0044 */
[----:B------:R-:W3:Y:S04]  /*2c40*/  SHFL.DOWN PT, R59, R89, 0x1, 0x1f ;  /* 0x08201f00593b7f89 */ /* 0x000ee800000e0000 */
[----:B------:R-:W-:Y:S04]  /*2c50*/  STL.64 [R0+0x118], R52 ;  /* 0x0001183400007387 */ /* 0x000fe80000100a00 */
[----:B----4-:R-:W-:Y:S04]  /*2c60*/  STL.64 [R0+0xf0], R66 ;  /* 0x0000f04200007387 */ /* 0x010fe80000100a00 */
[----:B------:R-:W-:Y:S04]  /*2c70*/  SHFL.DOWN PT, R52, R108, 0x1, 0x1f ;  /* 0x08201f006c347f89 */ /* 0x000fe800000e0000 */
[----:B------:R-:W4:Y:S04]  /*2c80*/  SHFL.DOWN PT, R53, R109, 0x1, 0x1f ;  /* 0x08201f006d357f89 */ /* 0x000f2800000e0000 */
[----:B------:R-:W4:Y:S04]  /*2c90*/  SHFL.DOWN PT, R67, R110, 0x1, 0x1f ;  /* 0x08201f006e437f89 */ /* 0x000f2800000e0000 */
[----:B------:R-:W-:Y:S04]  /*2ca0*/  SHFL.DOWN PT, R66, R111, 0x1, 0x1f ;  /* 0x08201f006f427f89 */ /* 0x000fe800000e0000 */
[----:B0-----:R-:W-:Y:S04]  /*2cb0*/  STL.64 [R0+0x70], R56 ;  /* 0x0000703800007387 */ /* 0x001fe80000100a00 */
[----:B-1----:R-:W-:Y:S04]  /*2cc0*/  STL.64 [R0+0x68], R54 ;  /* 0x0000683600007387 */ /* 0x002fe80000100a00 */
[----:B------:R-:W-:Y:S04]  /*2cd0*/  SHFL.DOWN PT, R56, R2, 0x1, 0x1f ;  /* 0x08201f0002387f89 */ /* 0x000fe800000e0000 */
[----:B------:R-:W0:Y:S04]  /*2ce0*/  SHFL.DOWN PT, R57, R3, 0x1, 0x1f ;  /* 0x08201f0003397f89 */ /* 0x000e2800000e0000 */
[----:B--2---:R-:W-:Y:S04]  /*2cf0*/  STL.64 [R0+0xe8], R64 ;  /* 0x0000e84000007387 */ /* 0x004fe80000100a00 */
[----:B------:R-:W-:Y:S04]  /*2d00*/  SHFL.DOWN PT, R54, R4, 0x1, 0x1f ;  /* 0x08201f0004367f89 */ /* 0x000fe800000e0000 */
[----:B------:R-:W1:Y:S04]  /*2d10*/  SHFL.DOWN PT, R55, R5, 0x1, 0x1f ;  /* 0x08201f0005377f89 */ /* 0x000e6800000e0000 */
[----:B------:R-:W2:Y:S04]  /*2d20*/  SHFL.DOWN PT, R65, R114, 0x1, 0x1f ;  /* 0x08201f0072417f89 */ /* 0x000ea800000e0000 */
[----:B------:R-:W2:Y:S04]  /*2d30*/  SHFL.DOWN PT, R64, R115, 0x1, 0x1f ;  /* 0x08201f0073407f89 */ /* 0x000ea800000e0000 */
[----:B------:R-:W-:Y:S04]  /*2d40*/  STL.64 [R0+0xe0], R62 ;  /* 0x0000e03e00007387 */ /* 0x000fe80000100a00 */
[----:B------:R-:W2:Y:S04]  /*2d50*/  SHFL.DOWN PT, R63, R116, 0x1, 0x1f ;  /* 0x08201f00743f7f89 */ /* 0x000ea800000e0000 */
[----:B------:R-:W2:Y:S04]  /*2d60*/  SHFL.DOWN PT, R62, R117, 0x1, 0x1f ;  /* 0x08201f00753e7f89 */ /* 0x000ea800000e0000 */
[----:B------:R-:W-:Y:S04]  /*2d70*/  STL.64 [R0+0xd8], R60 ;  /* 0x0000d83c00007387 */ /* 0x000fe80000100a00 */
[----:B------:R-:W-:Y:S04]  /*2d80*/  SHFL.DOWN PT, R61, R118, 0x1, 0x1f ;  /* 0x08201f00763d7f89 */ /* 0x000fe800000e0000 */
[----:B------:R-:W-:Y:S04]  /*2d90*/  SHFL.DOWN PT, R60, R119, 0x1, 0x1f ;  /* 0x08201f00773c7f89 */ /* 0x000fe800000e0000 */
[----:B---3--:R-:W-:Y:S04]  /*2da0*/  STL.64 [R0+0xd0], R58 ;  /* 0x0000d03a00007387 */ /* 0x008fe80000100a00 */
[----:B----4-:R3:W-:Y:S04]  /*2db0*/  STL.64 [R0+0x120], R52 ;  /* 0x0001203400007387 */ /* 0x0107e80000100a00 */
[----:B------:R-:W-:Y:S04]  /*2dc0*/  SHFL.DOWN PT, R59, R120, 0x1, 0x1f ;  /* 0x08201f00783b7f89 */ /* 0x000fe800000e0000 */
[----:B------:R-:W-:Y:S01]  /*2dd0*/  SHFL.DOWN PT, R58, R121, 0x1, 0x1f ;  /* 0x08201f00793a7f89 */ /* 0x000fe200000e0000 */
[----:B---3--:R-:W-:-:S03]  /*2de0*/  IMAD.MOV.U32 R52, RZ, RZ, R67 ;  /* 0x000000ffff347224 */ /* 0x008fc600078e0043 */
[----:B0-----:R-:W-:Y:S01]  /*2df0*/  STL.64 [R0+0xc8], R56 ;  /* 0x0000c83800007387 */ /* 0x001fe20000100a00 */
[----:B------:R-:W-:-:S03]  /*2e00*/  IMAD.MOV.U32 R53, RZ, RZ, R66 ;  /* 0x000000ffff357224 */ /* 0x000fc600078e0042 */
[----:B-1----:R-:W-:Y:S04]  /*2e10*/  STL.64 [R0+0xc0], R54 ;  /* 0x0000c03600007387 */ /* 0x002fe80000100a00 */
[----:B------:R2:W-:Y:S04]  /*2e20*/  STL.64 [R0+0x128], R52 ;  /* 0x0001283400007387 */ /* 0x0005e80000100a00 */
[----:B------:R-:W-:Y:S04]  /*2e30*/  SHFL.DOWN PT, R57, R122, 0x1, 0x1f ;  /* 0x08201f007a397f89 */ /* 0x000fe800000e0000 */
[----:B------:R-:W-:Y:S01]  /*2e40*/  SHFL.DOWN PT, R56, R123, 0x1, 0x1f ;  /* 0x08201f007b387f89 */ /* 0x000fe200000e0000 */
[----:B--2---:R-:W-:-:S03]  /*2e50*/  IMAD.MOV.U32 R52, RZ, RZ, R65 ;  /* 0x000000ffff347224 */ /* 0x004fc600078e0041 */
[----:B------:R-:W-:Y:S01]  /*2e60*/  SHFL.DOWN PT, R54, R98, 0x1, 0x1f ;  /* 0x08201f0062367f89 */ /* 0x000fe200000e0000 */
[----:B------:R-:W-:-:S03]  /*2e70*/  IMAD.MOV.U32 R53, RZ, RZ, R64 ;  /* 0x000000ffff357224 */ /* 0x000fc600078e0040 */
[----:B------:R-:W0:Y:S04]  /*2e80*/  SHFL.DOWN PT, R55, R99, 0x1, 0x1f ;  /* 0x08201f0063377f89 */ /* 0x000e2800000e0000 */
        /* <DEDUP_REMOVED lines=8> */
[----:B0-----:R0:W-:Y:S04]  /*2f10*/  STL.64 [R0+0xf8], R54 ;  /* 0x0000f83600007387 */ /* 0x0011e80000100a00 */
[----:B------:R-:W-:Y:S01]  /*2f20*/  SHFL.DOWN PT, R62, R131, 0x1, 0x1f ;  /* 0x08201f00833e7f89 */ /* 0x000fe200000e0000 */
[----:B-1----:R-:W-:Y:S01]  /*2f30*/  IMAD.MOV.U32 R52, RZ, RZ, R61 ;  /* 0x000000ffff347224 */ /* 0x002fe200078e003d */
[----:B------:R-:W1:Y:S01]  /*2f40*/  S2R R74, SR_LANEID ;  /* 0x00000000004a7919 */ /* 0x000e620000000000 */
[----:B------:R-:W-:Y:S01]  /*2f50*/  IMAD.MOV.U32 R53, RZ, RZ, R60 ;  /* 0x000000ffff357224 */ /* 0x000fe200078e003c */
[----:B0-----:R-:W-:Y:S01]  /*2f60*/  PRMT R54, R104, 0x5432, R126 ;  /* 0x0000543268367816 */ /* 0x001fe2000000007e */
        /* <DEDUP_REMOVED lines=8> */
[----:B------:R0:W-:Y:S01]  /*2ff0*/  STL.64 [R0+0x148], R52 ;  /* 0x0001483400007387 */ /* 0x0001e20000100a00 */
[----:B------:R-:W-:Y:S01]  /*3000*/  BAR.SYNC.DEFER_BLOCKING 0x0 ;  /* 0x0000000000007b1d */ /* 0x000fe20000010000 */
[----:B-1----:R-:W-:Y:S01]  /*3010*/  ISETP.GT.AND P0, PT, R74, 0x1e, PT ;  /* 0x0000001e4a00780c */ /* 0x002fe20003f04270 */
[----:B0-----:R-:W-:-:S04]  /*3020*/  IMAD.MOV.U32 R52, RZ, RZ, R57 ;  /* 0x000000ffff347224 */ /* 0x001fc800078e0039 */
[----:B------:R-:W-:Y:S01]  /*3030*/  SHFL.DOWN PT, R58, R135, 0x1, 0x1f ;  /* 0x08201f00873a7f89 */ /* 0x000fe200000e0000 */
[----:B------:R-:W-:-:S03]  /*3040*/  IMAD.MOV.U32 R53, RZ, RZ, R56 ;  /* 0x000000ffff357224 */ /* 0x000fc600078e0038 */
[----:B------:R-:W-:Y:S04]  /*3050*/  SHFL.DOWN PT, R56, R124, 0x1, 0x1f ;  /* 0x08201f007c387f89 */ /* 0x000fe800000e0000 */
[----:B------:R-:W-:Y:S04]  /*3060*/  STL.64 [R0+0x150], R52 ;  /* 0x0001503400007387 */ /* 0x000fe80000100a00 */
[----:B------:R-:W-:Y:S04]  /*3070*/  SHFL.DOWN PT, R52, R100, 0x1, 0x1f ;  /* 0x08201f0064347f89 */ /* 0x000fe800000e0000 */
[----:B------:R-:W0:Y:S04]  /*3080*/  SHFL.DOWN PT, R53, R101, 0x1, 0x1f ;  /* 0x08201f0065357f89 */ /* 0x000e2800000e0000 */
[----:B------:R-:W1:Y:S04]  /*3090*/  SHFL.DOWN PT, R57, R125, 0x1, 0x1f ;  /* 0x08201f007d397f89 */ /* 0x000e6800000e0000 */
[----:B------:R-:W2:Y:S04]  /*30a0*/  SHFL.DOWN PT, R55, R86, 0x1, 0x1f ;  /* 0x08201f0056377f89 */ /* 0x000ea800000e0000 */
[----:B0-----:R0:W-:Y:S04]  /*30b0*/  STL.64 [R0+0x100], R52 ;  /* 0x0001003400007387 */ /* 0x0011e80000100a00 */
[----:B-1----:R-:W-:Y:S04]  /*30c0*/  STL.64 [R0+0x158], R56 ;  /* 0x0001583800007387 */ /* 0x002fe80000100a00 */
[----:B--2---:R-:W-:Y:S01]  /*30d0*/  STL.64 [R0], R54 ;  /* 0x0000003600007387 */ /* 0x004fe20000100a00 */
        /* <DEDUP_REMOVED lines=16> */
[CC--:B------:R-:W-:Y:S01]  /*31e0*/  FSETP.GT.FTZ.AND P0, PT, R87.reuse, R54.reuse, PT ;  /* 0x000000365700720b */ /* 0x0c0fe20003f14000 */
[----:B------:R-:W-:Y:S01]  /*31f0*/  IMAD.MOV.U32 R56, RZ, RZ, RZ ;  /* 0x000000ffff387224 */ /* 0x000fe200078e00ff */
[----:B------:R-:W-:Y:S02]  /*3200*/  PRMT R58, R126, 0x7632, R58 ;  /* 0x000076327e3a7816 */ /* 0x000fe4000000003a */
[----:B------:R-:W-:Y:S02]  /*3210*/  FSEL R75, R87, R54, P0 ;  /* 0x00000036574b7208 */ /* 0x000fe40000000000 */
[----:B------:R-:W-:Y:S02]  /*3220*/  FSEL R54, R54, R87, P0 ;  /* 0x0000005736367208 */ /* 0x000fe40000000000 */
[----:B0-----:R-:W-:Y:S02]  /*3230*/  FSEL R53, R86, R55, P0 ;  /* 0x0000003756357208 */ /* 0x001fe40000000000 */
[----:B------:R-:W-:Y:S01]  /*3240*/  FSEL R86, R55, R86, P0 ;  /* 0x0000005637567208 */ /* 0x000fe20000000000 */
[----:B------:R-:W-:Y:S01]  /*3250*/  FADD.FTZ R54, -R75, R54 ;  /* 0x000000364b367221 */ /* 0x000fe20000010100 */
[----:B------:R-:W-:-:S03]  /*3260*/  IMAD.MOV.U32 R55, RZ, RZ, R50 ;  /* 0x000000ffff377224 */ /* 0x000fc600078e0032 */
[----:B------:R-:W-:-:S04]  /*3270*/  FMUL.FTZ R54, R54, 1.4426950216293334961 ;  /* 0x3fb8aa3b36367820 */ /* 0x000fc80000410000 */
[----:B------:R-:W0:Y:S02]  /*3280*/  MUFU.EX2 R52, R54 ;  /* 0x0000003600347308 */ /* 0x000e240000000800 */
[----:B0-----:R-:W-:Y:S01]  /*3290*/  FFMA.FTZ R86, R86, R52, R53 ;  /* 0x0000003456567223 */ /* 0x001fe20000010035 */
[----:B------:R-:W-:Y:S02]  /*32a0*/  VIADD R52, R0, 0x8 ;  /* 0x0000000800347836 */ /* 0x000fe40000000000 */
[----:B------:R-:W-:-:S07]  /*32b0*/  IMAD.MOV.U32 R53, RZ, RZ, R0 ;  /* 0x000000ffff357224 */ /* 0x000fce00078e0000 */
.L_x_2327:
[----:B------:R-:W2:Y:S04]  /*32c0*/  LDL.U16 R57, [R53+0x108] ;  /* 0x0001080035397983 */ /* 0x000ea80000100400 */
[----:B------:R-:W3:Y:S01]  /*32d0*/  LDL R50, [R52] ;  /* 0x0000000034327983 */ /* 0x000ee20000100800 */
[----:B------:R-:W-:Y:S01]  /*32e0*/  VIADD R56, R56, 0x1 ;  /* 0x0000000138387836 */ /* 0x000fe20000000000 */
[----:B------:R-:W-:Y:S01]  /*32f0*/  BSSY.RECONVERGENT B1, `(.L_x_2138) ;  /* 0x0000015000017945 */ /* 0x000fe20003800200 */
[----:B--2---:R-:W-:Y:S02]  /*3300*/  HSETP2.GT.AND P0, PT, R57.H0_H0, R136.H0_H0, PT ;  /* 0x2000008839007234 */ /* 0x004fe40003f04800 */
[----:B---3--:R-:W-:-:S03]  /*3310*/  ISETP.GE.AND P1, PT, R50, R101, PT ;  /* 0x000000653200720c */ /* 0x008fc60003f26270 */
[----:B------:R-:W-:Y:S02]  /*3320*/  ISETP.EQ.OR P0, PT, R101, -0x1, P0 ;  /* 0xffffffff6500780c */ /* 0x000fe40000702670 */
[----:B------:R-:W-:-:S04]  /*3330*/  HSETP2.NEU.OR P1, PT, R57.H0_H0, R136.H0_H0, P1 ;  /* 0x2000008839007234 */ /* 0x000fc80000f2d820 */
[----:B------:R-:W-:Y:S02]  /*3340*/  PLOP3.LUT P2, PT, P0, P1, PT, 0x8, 0x80 ;  /* 0x000000000080781c */ /* 0x000fe40000742170 */
[----:B------:R-:W-:-:S11]  /*3350*/  ISETP.NE.AND P1, PT, R56, 0x40, PT ;  /* 0x000000403800780c */ /* 0x000fd60003f25270 */
[----:B------:R-:W-:Y:S01]  /*3360*/  @!P2 PRMT R136, R57, 0x7610, R136 ;  /* 0x000076103988a816 */ /* 0x000fe20000000088 */
[----:B------:R-:W-:-:S04]  /*3370*/  @!P2 IMAD.MOV.U32 R101, RZ, RZ, R50 ;  /* 0x000000ffff65a224 */ /* 0x000fc800078e0032 */
[----:B------:R-:W-:-:S05]  /*3380*/  HSETP2.GT.AND P0, PT, R136.H0_H0, R135.H0_H0, PT ;  /* 0x2000008788007234 */ /* 0x000fca0003f04800 */
[----:B------:R-:W-:-:S13]  /*3390*/  ISETP.EQ.OR P0, PT, R100, -0x1, P0 ;  /* 0xffffffff6400780c */ /* 0x000fda0000702670 */
[----:B------:R-:W-:Y:S05]  /*33a0*/  @P0 BRA `(.L_x_2139) ;  /* 0x0000000000140947 */ /* 0x000fea0003800000 */
[----:B------:R-:W-:Y:S01]  /*33b0*/  ISETP.GE.AND P0, PT, R101, R100, PT ;  /* 0x000000646500720c */ /* 0x000fe20003f06270 */
[----:B------:R-:W-:Y:S01]  /*33c0*/  IMAD.MOV.U32 R50, RZ, RZ, R100 ;  /* 0x000000ffff327224 */ /* 0x000fe200078e0064 */
[----:B------:R-:W-:-:S03]  /*33d0*/  PRMT R54, R54, 0x5410, R135 ;  /* 0x0000541036367816 */ /* 0x000fc60000000087 */
[----:B------:R-:W-:-:S13]  /*33e0*/  HSETP2.NEU.OR P0, PT, R136.H0_H0, R135.H0_H0, P0 ;  /* 0x2000008788007234 */ /* 0x000fda000070d820 */
[----:B------:R-:W-:Y:S05]  /*33f0*/  @P0 BRA `(.L_x_2140) ;  /* 0x0000000000100947 */ /* 0x000fea0003800000 */
.L_x_2139:
[----:B------:R-:W-:Y:S01]  /*3400*/  IMAD.MOV.U32 R50, RZ, RZ, R101 ;  /* 0x000000ffff327224 */ /* 0x000fe200078e0065 */
[----:B------:R-:W-:Y:S01]  /*3410*/  PRMT R54, R54, 0x5410, R136 ;  /* 0x0000541036367816 */ /* 0x000fe20000000088 */
[----:B------:R-:W-:Y:S01]  /*3420*/  IMAD.MOV.U32 R101, RZ, RZ, R100 ;  /* 0x000000ffff657224 */ /* 0x000fe200078e0064 */
[----:B------:R-:W-:-:S07]  /*3430*/  PRMT R136, R135, 0x7610, R136 ;  /* 0x0000761087887816 */ /* 0x000fce0000000088 */
.L_x_2140:
[----:B------:R-:W-:Y:S05]  /*3440*/  BSYNC.RECONVERGENT B1 ;  /* 0x0000000000017941 */ /* 0x000fea0003800200 */
.L_x_2138:
        /* <DEDUP_REMOVED lines=11> */
.L_x_2142:
[----:B------:R-:W-:Y:S01]  /*3500*/  IMAD.MOV.U32 R57, RZ, RZ, R50 ;  /* 0x000000ffff397224 */ /* 0x000fe200078e0032 */
[----:B------:R-:W-:Y:S01]  /*3510*/  PRMT R58, R58, 0x7610, R54 ;  /* 0x000076103a3a7816 */ /* 0x000fe20000000036 */
[----:B------:R-:W-:Y:S01]  /*3520*/  IMAD.MOV.U32 R100, RZ, RZ, R99 ;  /* 0x000000ffff647224 */ /* 0x000fe200078e0063 */
[----:B------:R-:W-:-:S07]  /*3530*/  PRMT R135, R134, 0x7632, R135 ;  /* 0x0000763286877816 */ /* 0x000fce0000000087 */
.L_x_2143:
[----:B------:R-:W-:Y:S05]  /*3540*/  BSYNC.RECONVERGENT B1 ;  /* 0x0000000000017941 */ /* 0x000fea0003800200 */
.L_x_2141:
        /* <DEDUP_REMOVED lines=11> */
.L_x_2145:
[----:B------:R-:W-:Y:S01]  /*3600*/  IMAD.MOV.U32 R50, RZ, RZ, R57 ;  /* 0x000000ffff327224 */ /* 0x000fe200078e0039 */
[----:B------:R-:W-:Y:S01]  /*3610*/  PRMT R54, R58, 0x7632, R54 ;  /* 0x000076323a367816 */ /* 0x000fe20000000036 */
[----:B------:R-:W-:Y:S01]  /*3620*/  IMAD.MOV.U32 R99, RZ, RZ, R98 ;  /* 0x000000ffff637224 */ /* 0x000fe200078e0062 */
[----:B------:R-:W-:-:S07]  /*3630*/  PRMT R134, R134, 0x5410, R134 ;  /* 0x0000541086867816 */ /* 0x000fce0000000086 */
.L_x_2146:
[----:B------:R-:W-:Y:S05]  /*3640*/  BSYNC.RECONVERGENT B1 ;  /* 0x0000000000017941 */ /* 0x000fea0003800200 */
.L_x_2144:
        /* <DEDUP_REMOVED lines=11> */
.L_x_2148:
[----:B------:R-:W-:Y:S01]  /*3700*/  IMAD.MOV.U32 R57, RZ, RZ, R50 ;  /* 0x000000ffff397224 */ /* 0x000fe200078e0032 */
[----:B------:R-:W-:Y:S01]  /*3710*/  PRMT R59, R54, 0x7610, R59 ;  /* 0x00007610363b7816 */ /* 0x000fe2000000003b */
[----:B------:R-:W-:Y:S01]  /*3720*/  IMAD.MOV.U32 R98, RZ, RZ, R97 ;  /* 0x000000ffff627224 */ /* 0x000fe200078e0061 */
[----:B------:R-:W-:-:S07]  /*3730*/  PRMT R134, R133, 0x7632, R134 ;  /* 0x0000763285867816 */ /* 0x000fce0000000086 */
.L_x_2149:
[----:B------:R-:W-:Y:S05]  /*3740*/  BSYNC.RECONVERGENT B1 ;  /* 0x0000000000017941 */ /* 0x000fea0003800200 */
.L_x_2147:
        /* <DEDUP_REMOVED lines=11> */
.L_x_2151:
[----:B------:R-:W-:Y:S01]  /*3800*/  IMAD.MOV.U32 R50, RZ, RZ, R57 ;  /* 0x000000ffff327224 */ /* 0x000fe200078e0039 */
[----:B------:R-:W-:Y:S01]  /*3810*/  PRMT R54, R54, 0x5410, R59 ;  /* 0x0000541036367816 */ /* 0x000fe2000000003b */
[----:B------:R-:W-:Y:S01]  /*3820*/  IMAD.MOV.U32 R97, RZ, RZ, R96 ;  /* 0x000000ffff617224 */ /* 0x000fe200078e0060 */
[----:B------:R-:W-:-:S07]  /*3830*/  PRMT R133, R133, 0x5410, R133 ;  /* 0x0000541085857816 */ /* 0x000fce0000000085 */
.L_x_2152:
[----:B------:R-:W-:Y:S05]  /*3840*/  BSYNC.RECONVERGENT B1 ;  /* 0x0000000000017941 */ /* 0x000fea0003800200 */
.L_x_2150:
        /* <DEDUP_REMOVED lines=11> */
.L_x_2154:
[----:B------:R-:W-:Y:S01]  /*3900*/  IMAD.MOV.U32 R57, RZ, RZ, R50 ;  /* 0x000000ffff397224 */ /* 0x000fe200078e0032 */
[----:B------:R-:W-:Y:S01]  /*3910*/  PRMT R58, R58, 0x7610, R54 ;  /* 0x000076103a3a7816 */ /* 0x000fe20000000036 */
[----:B------:R-:W-:Y:S01]  /*3920*/  IMAD.MOV.U32 R96, RZ, RZ, R95 ;  /* 0x000000ffff607224 */ /* 0x000fe200078e005f */
[----:B------:R-:W-:-:S07]  /*3930*/  PRMT R133, R132, 0x7632, R133 ;  /* 0x0000763284857816 */ /* 0x000fce0000000085 */
.L_x_2155:
[----:B------:R-:W-:Y:S05]  /*3940*/  BSYNC.RECONVERGENT B1 ;  /* 0x0000000000017941 */ /* 0x000fea0003800200 */
.L_x_2153:
        /* <DEDUP_REMOVED lines=11> */
.L_x_2157:
[----:B------:R-:W-:Y:S01]  /*3a00*/  IMAD.MOV.U32 R50, RZ, RZ, R57 ;  /* 0x000000ffff327224 */ /* 0x000fe200078e0039 */
[----:B------:R-:W-:Y:S01]  /*3a10*/  PRMT R54, R58, 0x7632, R54 ;  /* 0x000076323a367816 */ /* 0x000fe20000000036 */
[----:B------:R-:W-:Y:S01]  /*3a20*/  IMAD.MOV.U32 R95, RZ, RZ, R94 ;  /* 0x000000ffff5f7224 */ /* 0x000fe200078e005e */
[----:B------:R-:W-:-:S07]  /*3a30*/  PRMT R132, R132, 0x5410, R132 ;  /* 0x0000541084847816 */ /* 0x000fce0000000084 */
.L_x_2158:
[----:B------:R-:W-:Y:S05]  /*3a40*/  BSYNC.RECONVERGENT B1 ;  /* 0x0000000000017941 */ /* 0x000fea0003800200 */
.L_x_2156:
        /* <DEDUP_REMOVED lines=11> */
.L_x_2160:
[----:B------:R-:W-:Y:S01]  /*3b00*/  IMAD.MOV.U32 R57, RZ, RZ, R50 ;  /* 0x000000ffff397224 */ /* 0x000fe200078e0032 */
[----:B------:R-:W-:Y:S01]  /*3b10*/  PRMT R59, R54, 0x7610, R59 ;  /* 0x00007610363b7816 */ /* 0x000fe2000000003b */
[----:B------:R-:W-:Y:S01]  /*3b20*/  IMAD.MOV.U32 R94, RZ, RZ, R93 ;  /* 0x000000ffff5e7224 */ /* 0x000fe200078e005d */
[----:B------:R-:W-:-:S07]  /*3b30*/  PRMT R132, R131, 0x7632, R132 ;  /* 0x0000763283847816 */ /* 0x000fce0000000084 */
.L_x_2161:
[----:B------:R-:W-:Y:S05]  /*3b40*/  BSYNC.RECONVERGENT B1 ;  /* 0x0000000000017941 */ /* 0x000fea0003800200 */
.L_x_2159:
        /* <DEDUP_REMOVED lines=11> */
.L_x_2163:
[----:B------:R-:W-:Y:S01]  /*3c00*/  IMAD.MOV.U32 R50, RZ, RZ, R57 ;  /* 0x000000ffff327224 */ /* 0x000fe200078e0039 */
[----:B------:R-:W-:Y:S01]  /*3c10*/  PRMT R54, R54, 0x5410, R59 ;  /* 0x0000541036367816 */ /* 0x000fe2000000003b */
[----:B------:R-:W-:Y:S01]  /*3c20*/  IMAD.MOV.U32 R93, RZ, RZ, R92 ;  /* 0x000000ffff5d7224 */ /* 0x000fe200078e005c */
[----:B------:R-:W-:-:S07]  /*3c30*/  PRMT R131, R131, 0x5410, R131 ;  /* 0x0000541083837816 */ /* 0x000fce0000000083 */
.L_x_2164:
[----:B------:R-:W-:Y:S05]  /*3c40*/  BSYNC.RECONVERGENT B1 ;  /* 0x0000000000017941 */ /* 0x000fea0003800200 */
.L_x_2162:
        /* <DEDUP_REMOVED lines=11> */
.L_x_2166:
[----:B------:R-:W-:Y:S01]  /*3d00*/  IMAD.MOV.U32 R57, RZ, RZ, R50 ;  /* 0x000000ffff397224 */ /* 0x000fe200078e0032 */
[----:B------:R-:W-:Y:S01]  /*3d10*/  PRMT R58, R58, 0x7610, R54 ;  /* 0x000076103a3a7816 */ /* 0x000fe20000000036 */
[----:B------:R-:W-:Y:S01]  /*3d20*/  IMAD.MOV.U32 R92, RZ, RZ, R91 ;  /* 0x000000ffff5c7224 */ /* 0x000fe200078e005b */
[----:B------:R-:W-:-:S07]  /*3d30*/  PRMT R131, R130, 0x7632, R131 ;  /* 0x0000763282837816 */ /* 0x000fce0000000083 */
.L_x_2167:
[----:B------:R-:W-:Y:S05]  /*3d40*/  BSYNC.RECONVERGENT B1 ;  /* 0x0000000000017941 */ /* 0x000fea0003800200 */
.L_x_2165:
        /* <DEDUP_REMOVED lines=11> */
.L_x_2169:
[----:B------:R-:W-:Y:S01]  /*3e00*/  IMAD.MOV.U32 R50, RZ, RZ, R57 ;  /* 0x000000ffff327224 */ /* 0x000fe200078e0039 */
[----:B------:R-:W-:Y:S01]  /*3e10*/  PRMT R54, R58, 0x7632, R54 ;  /* 0x000076323a367816 */ /* 0x000fe20000000036 */
[----:B------:R-:W-:Y:S01]  /*3e20*/  IMAD.MOV.U32 R91, RZ, RZ, R90 ;  /* 0x000000ffff5b7224 */ /* 0x000fe200078e005a */
[----:B------:R-:W-:-:S07]  /*3e30*/  PRMT R130, R130, 0x5410, R130 ;  /* 0x0000541082827816 */ /* 0x000fce0000000082 */
.L_x_2170:
[----:B------:R-:W-:Y:S05]  /*3e40*/  BSYNC.RECONVERGENT B1 ;  /* 0x0000000000017941 */ /* 0x000fea0003800200 */
.L_x_2168:
        /* <DEDUP_REMOVED lines=11> */
.L_x_2172:
[----:B------:R-:W-:Y:S01]  /*3f00*/  IMAD.MOV.U32 R57, RZ, RZ, R50 ;  /* 0x000000ffff397224 */ /* 0x000fe200078e0032 */
[----:B------:R-:W-:Y:S01]  /*3f10*/  PRMT R59, R54, 0x7610, R59 ;  /* 0x00007610363b7816 */ /* 0x000fe2000000003b */
[----:B------:R-:W-:Y:S01]  /*3f20*/  IMAD.MOV.U32 R90, RZ, RZ, R89 ;  /* 0x000000ffff5a7224 */ /* 0x000fe200078e0059 */
[----:B------:R-:W-:-:S07]  /*3f30*/  PRMT R130, R129, 0x7632, R130 ;  /* 0x0000763281827816 */ /* 0x000fce0000000082 */
.L_x_2173:
[----:B------:R-:W-:Y:S05]  /*3f40*/  BSYNC.RECONVERGENT B1 ;  /* 0x0000000000017941 */ /* 0x000fea0003800200 */
.L_x_2171:
        /* <DEDUP_REMOVED lines=11> */
.L_x_2175:
[----:B------:R-:W-:Y:S01]  /*4000*/  IMAD.MOV.U32 R50, RZ, RZ, R57 ;  /* 0x000000ffff327224 */ /* 0x000fe200078e0039 */
[----:B------:R-:W-:Y:S01]  /*4010*/  PRMT R54, R54, 0x5410, R59 ;  /* 0x0000541036367816 */ /* 0x000fe2000000003b */
[----:B------:R-:W-:Y:S01]  /*4020*/  IMAD.MOV.U32 R89, RZ, RZ, R88 ;  /* 0x000000ffff597224 */ /* 0x000fe200078e0058 */
[----:B------:R-:W-:-:S07]  /*4030*/  PRMT R129, R129, 0x5410, R129 ;  /* 0x0000541081817816 */ /* 0x000fce0000000081 */
.L_x_2176:
[----:B------:R-:W-:Y:S05]  /*4040*/  BSYNC.RECONVERGENT B1 ;  /* 0x0000000000017941 */ /* 0x000fea0003800200 */
.L_x_2174:
        /* <DEDUP_REMOVED lines=11> */
.L_x_2178:
[----:B------:R-:W-:Y:S01]  /*4100*/  IMAD.MOV.U32 R57, RZ, RZ, R50 ;  /* 0x000000ffff397224 */ /* 0x000fe200078e0032 */
[----:B------:R-:W-:Y:S01]  /*4110*/  PRMT R58, R58, 0x7610, R54 ;  /* 0x000076103a3a7816 */ /* 0x000fe20000000036 */
[----:B------:R-:W-:Y:S01]  /*4120*/  IMAD.MOV.U32 R88, RZ, RZ, R3 ;  /* 0x000000ffff587224 */ /* 0x000fe200078e0003 */
[----:B------:R-:W-:-:S07]  /*4130*/  PRMT R129, R128, 0x7632, R129 ;  /* 0x0000763280817816 */ /* 0x000fce0000000081 */
.L_x_2179:
[----:B------:R-:W-:Y:S05]  /*4140*/  BSYNC.RECONVERGENT B1 ;  /* 0x0000000000017941 */ /* 0x000fea0003800200 */
.L_x_2177:
        /* <DEDUP_REMOVED lines=11> */
.L_x_2181:
[----:B------:R-:W-:Y:S01]  /*4200*/  IMAD.MOV.U32 R50, RZ, RZ, R57 ;  /* 0x000000ffff327224 */ /* 0x000fe200078e0039 */
[----:B------:R-:W-:Y:S01]  /*4210*/  PRMT R54, R58, 0x7632, R54 ;  /* 0x000076323a367816 */ /* 0x000fe20000000036 */
[----:B------:R-:W-:Y:S01]  /*4220*/  IMAD.MOV.U32 R3, RZ, RZ, R2 ;  /* 0x000000ffff037224 */ /* 0x000fe200078e0002 */
[----:B------:R-:W-:-:S07]  /*4230*/  PRMT R128, R128, 0x5410, R128 ;  /* 0x0000541080807816 */ /* 0x000fce0000000080 */
.L_x_2182:
[----:B------:R-:W-:Y:S05]  /*4240*/  BSYNC.RECONVERGENT B1 ;  /* 0x0000000000017941 */ /* 0x000fea0003800200 */
.L_x_2180:
        /* <DEDUP_REMOVED lines=11> */
.L_x_2184:
[----:B------:R-:W-:Y:S01]  /*4300*/  IMAD.MOV.U32 R57, RZ, RZ, R50 ;  /* 0x000000ffff397224 */ /* 0x000fe200078e0032 */
[----:B------:R-:W-:Y:S01]  /*4310*/  PRMT R59, R54, 0x7610, R59 ;  /* 0x00007610363b7816 */ /* 0x000fe2000000003b */
[----:B------:R-:W-:Y:S01]  /*4320*/  IMAD.MOV.U32 R2, RZ, RZ, R5 ;  /* 0x000000ffff027224 */ /* 0x000fe200078e0005 */
[----:B------:R-:W-:-:S07]  /*4330*/  PRMT R128, R127, 0x7632, R128 ;  /* 0x000076327f807816 */ /* 0x000fce0000000080 */
.L_x_2185:
[----:B------:R-:W-:Y:S05]  /*4340*/  BSYNC.RECONVERGENT B1 ;  /* 0x0000000000017941 */ /* 0x000fea0003800200 */
.L_x_2183:
        /* <DEDUP_REMOVED lines=11> */
.L_x_2187:
[----:B------:R-:W-:Y:S01]  /*4400*/  IMAD.MOV.U32 R50, RZ, RZ, R57 ;  /* 0x000000ffff327224 */ /* 0x000fe200078e0039 */
[----:B------:R-:W-:Y:S01]  /*4410*/  PRMT R54, R54, 0x5410, R59 ;  /* 0x0000541036367816 */ /* 0x000fe2000000003b */
[----:B------:R-:W-:Y:S01]  /*4420*/  IMAD.MOV.U32 R5, RZ, RZ, R4 ;  /* 0x000000ffff057224 */ /* 0x000fe200078e0004 */
[----:B------:R-:W-:-:S07]  /*4430*/  PRMT R127, R127, 0x5410, R127 ;  /* 0x000054107f7f7816 */ /* 0x000fce000000007f */
.L_x_2188:
[----:B------:R-:W-:Y:S05]  /*4440*/  BSYNC.RECONVERGENT B1 ;  /* 0x0000000000017941 */ /* 0x000fea0003800200 */
.L_x_2186:
[----:B------:R-:W-:Y:S01]  /*4450*/  HSETP2.GT.AND P0, PT, R54.H1_H1, R126.H0_H0, PT ;  /* 0x2000007e36007234 */ /* 0x000fe20003f04c00 */
        /* <DEDUP_REMOVED lines=8> */
[----:B------:R-:W-:-:S13]  /*44e0*/  HSETP2.NEU.OR P0, PT, R54.H1_H1, R126.H0_H0, P0 ;  /* 0x2000007e36007234 */ /* 0x000fda000070dc20 */
[----:B------:R-:W-:Y:S05]  /*44f0*/  @P0 BRA `(.L_x_2191) ;  /* 0x0000000000100947 */ /* 0x000fea0003800000 */
.L_x_2190:
[----:B------:R-:W-:Y:S01]  /*4500*/  IMAD.MOV.U32 R57, RZ, RZ, R50 ;  /* 0x000000ffff397224 */ /* 0x000fe200078e0032 */
[----:B------:R-:W-:Y:S01]  /*4510*/  PRMT R58, R58, 0x7610, R54 ;  /* 0x000076103a3a7816 */ /* 0x000fe20000000036 */
[----:B------:R-:W-:Y:S01]  /*4520*/  IMAD.MOV.U32 R4, RZ, RZ, R7 ;  /* 0x000000ffff047224 */ /* 0x000fe200078e0007 */
[----:B------:R-:W-:-:S07]  /*4530*/  PRMT R127, R126, 0x7610, R127 ;  /* 0x000076107e7f7816 */ /* 0x000fce000000007f */
.L_x_2191:
[----:B------:R-:W-:Y:S05]  /*4540*/  BSYNC.RECONVERGENT B1 ;  /* 0x0000000000017941 */ /* 0x000fea0003800200 */
.L_x_2189:
        /* <DEDUP_REMOVED lines=11> */
.L_x_2193:
[----:B------:R-:W-:Y:S01]  /*4600*/  IMAD.MOV.U32 R50, RZ, RZ, R57 ;  /* 0x000000ffff327224 */ /* 0x000fe200078e0039 */
[----:B------:R-:W-:Y:S01]  /*4610*/  PRMT R54, R58, 0x7632, R54 ;  /* 0x000076323a367816 */ /* 0x000fe20000000036 */
[----:B------:R-:W-:Y:S01]  /*4620*/  IMAD.MOV.U32 R7, RZ, RZ, R6 ;  /* 0x000000ffff077224 */ /* 0x000fe200078e0006 */
[----:B------:R-:W-:-:S07]  /*4630*/  PRMT R126, R104, 0x7632, R126 ;  /* 0x00007632687e7816 */ /* 0x000fce000000007e */
.L_x_2194:
[----:B------:R-:W-:Y:S05]  /*4640*/  BSYNC.RECONVERGENT B1 ;  /* 0x0000000000017941 */ /* 0x000fea0003800200 */
.L_x_2192:
        /* <DEDUP_REMOVED lines=11> */
.L_x_2196:
[----:B------:R-:W-:Y:S01]  /*4700*/  IMAD.MOV.U32 R57, RZ, RZ, R50 ;  /* 0x000000ffff397224 */ /* 0x000fe200078e0032 */
[----:B------:R-:W-:Y:S01]  /*4710*/  PRMT R59, R54, 0x7610, R59 ;  /* 0x00007610363b7816 */ /* 0x000fe2000000003b */
[----:B------:R-:W-:Y:S01]  /*4720*/  IMAD.MOV.U32 R6, RZ, RZ, R9 ;  /* 0x000000ffff067224 */ /* 0x000fe200078e0009 */
[----:B------:R-:W-:-:S07]  /*4730*/  PRMT R104, R104, 0x7610, R125 ;  /* 0x0000761068687816 */ /* 0x000fce000000007d */
.L_x_2197:
[----:B------:R-:W-:Y:S05]  /*4740*/  BSYNC.RECONVERGENT B1 ;  /* 0x0000000000017941 */ /* 0x000fea0003800200 */
.L_x_2195:
        /* <DEDUP_REMOVED lines=11> */
.L_x_2199:
[----:B------:R-:W-:Y:S01]  /*4800*/  IMAD.MOV.U32 R50, RZ, RZ, R57 ;  /* 0x000000ffff327224 */ /* 0x000fe200078e0039 */
[----:B------:R-:W-:Y:S01]  /*4810*/  PRMT R54, R54, 0x5410, R59 ;  /* 0x0000541036367816 */ /* 0x000fe2000000003b */
[----:B------:R-:W-:Y:S01]  /*4820*/  IMAD.MOV.U32 R9, RZ, RZ, R8 ;  /* 0x000000ffff097224 */ /* 0x000fe200078e0008 */
[----:B------:R-:W-:-:S07]  /*4830*/  PRMT R125, R125, 0x5410, R125 ;  /* 0x000054107d7d7816 */ /* 0x000fce000000007d */
.L_x_2200:
[----:B------:R-:W-:Y:S05]  /*4840*/  BSYNC.RECONVERGENT B1 ;  /* 0x0000000000017941 */ /* 0x000fea0003800200 */
.L_x_2198:
        /* <DEDUP_REMOVED lines=11> */
.L_x_2202:
[----:B------:R-:W-:Y:S01]  /*4900*/  IMAD.MOV.U32 R57, RZ, RZ, R50 ;  /* 0x000000ffff397224 */ /* 0x000fe200078e0032 */
[----:B------:R-:W-:Y:S01]  /*4910*/  PRMT R58, R58, 0x7610, R54 ;  /* 0x000076103a3a7816 */ /* 0x000fe20000000036 */
[----:B------:R-:W-:Y:S01]  /*4920*/  IMAD.MOV.U32 R8, RZ, RZ, R11 ;  /* 0x000000ffff087224 */ /* 0x000fe200078e000b */
[----:B------:R-:W-:-:S07]  /*4930*/  PRMT R125, R124, 0x7632, R125 ;  /* 0x000076327c7d7816 */ /* 0x000fce000000007d */
.L_x_2203:
[----:B------:R-:W-:Y:S05]  /*4940*/  BSYNC.RECONVERGENT B1 ;  /* 0x0000000000017941 */ /* 0x000fea0003800200 */
.L_x_2201:
        /* <DEDUP_REMOVED lines=11> */
.L_x_2205:
[----:B------:R-:W-:Y:S01]  /*4a00*/  IMAD.MOV.U32 R50, RZ, RZ, R57 ;  /* 0x000000ffff327224 */ /* 0x000fe200078e0039 */
[----:B------:R-:W-:Y:S01]  /*4a10*/  PRMT R54, R58, 0x7632, R54 ;  /* 0x000076323a367816 */ /* 0x000fe20000000036 */
[----:B------:R-:W-:Y:S01]  /*4a20*/  IMAD.MOV.U32 R11, RZ, RZ, R10 ;  /* 0x000000ffff0b7224 */ /* 0x000fe200078e000a */
[----:B------:R-:W-:-:S07]  /*4a30*/  PRMT R124, R124, 0x5410, R124 ;  /* 0x000054107c7c7816 */ /* 0x000fce000000007c */
.L_x_2206:
[----:B------:R-:W-:Y:S05]  /*4a40*/  BSYNC.RECONVERGENT B1 ;  /* 0x0000000000017941 */ /* 0x000fea0003800200 */
.L_x_2204:
        /* <DEDUP_REMOVED lines=11> */
.L_x_2208:
[----:B------:R-:W-:Y:S01]  /*4b00*/  IMAD.MOV.U32 R57, RZ, RZ, R50 ;  /* 0x000000ffff397224 */ /* 0x000fe200078e0032 */
[----:B------:R-:W-:Y:S01]  /*4b10*/  PRMT R59, R54, 0x7610, R59 ;  /* 0x00007610363b7816 */ /* 0x000fe2000000003b */
[----:B------:R-:W-:Y:S01]  /*4b20*/  IMAD.MOV.U32 R10, RZ, RZ, R13 ;  /* 0x000000ffff0a7224 */ /* 0x000fe200078e000d */
[----:B------:R-:W-:-:S07]  /*4b30*/  PRMT R124, R123, 0x7632, R124 ;  /* 0x000076327b7c7816 */ /* 0x000fce000000007c */
.L_x_2209:
[----:B------:R-:W-:Y:S05]  /*4b40*/  BSYNC.RECONVERGENT B1 ;  /* 0x0000000000017941 */ /* 0x000fea0003800200 */
.L_x_2207:
        /* <DEDUP_REMOVED lines=11> */
.L_x_2211:
[----:B------:R-:W-:Y:S01]  /*4c00*/  IMAD.MOV.U32 R50, RZ, RZ, R57 ;  /* 0x000000ffff327224 */ /* 0x000fe200078e0039 */
[----:B------:R-:W-:Y:S01]  /*4c10*/  PRMT R54, R54, 0x5410, R59 ;  /* 0x0000541036367816 */ /* 0x000fe2000000003b */
[----:B------:R-:W-:Y:S01]  /*4c20*/  IMAD.MOV.U32 R13, RZ, RZ, R12 ;  /* 0x000000ffff0d7224 */ /* 0x000fe200078e000c */
[----:B------:R-:W-:-:S07]  /*4c30*/  PRMT R123, R123, 0x5410, R123 ;  /* 0x000054107b7b7816 */ /* 0x000fce000000007b */
.L_x_2212:
[----:B------:R-:W-:Y:S05]  /*4c40*/  BSYNC.RECONVERGENT B1 ;  /* 0x0000000000017941 */ /* 0x000fea0003800200 */
.L_x_2210:
        /* <DEDUP_REMOVED lines=11> */
.L_x_2214:
[----:B------:R-:W-:Y:S01]  /*4d00*/  IMAD.MOV.U32 R57, RZ, RZ, R50 ;  /* 0x000000ffff397224 */ /* 0x000fe200078e0032 */
[----:B------:R-:W-:Y:S01]  /*4d10*/  PRMT R58, R58, 0x7610, R54 ;  /* 0x000076103a3a7816 */ /* 0x000fe20000000036 */
[----:B------:R-:W-:Y:S01]  /*4d20*/  IMAD.MOV.U32 R12, RZ, RZ, R15 ;  /* 0x000000ffff0c7224 */ /* 0x000fe200078e000f */
[----:B------:R-:W-:-:S07]  /*4d30*/  PRMT R123, R122, 0x7632, R123 ;  /* 0x000076327a7b7816 */ /* 0x000fce000000007b */
.L_x_2215:
[----:B------:R-:W-:Y:S05]  /*4d40*/  BSYNC.RECONVERGENT B1 ;  /* 0x0000000000017941 */ /* 0x000fea0003800200 */
.L_x_2213:
        /* <DEDUP_REMOVED lines=11> */
.L_x_2217:
[----:B------:R-:W-:Y:S01]  /*4e00*/  IMAD.MOV.U32 R50, RZ, RZ, R57 ;  /* 0x000000ffff327224 */ /* 0x000fe200078e0039 */
[----:B------:R-:W-:Y:S01]  /*4e10*/  PRMT R54, R58, 0x7632, R54 ;  /* 0x000076323a367816 */ /* 0x000fe20000000036 */
[----:B------:R-:W-:Y:S01]  /*4e20*/  IMAD.MOV.U32 R15, RZ, RZ, R14 ;  /* 0x000000ffff0f7224 */ /* 0x000fe200078e000e */
[----:B------:R-:W-:-:S07]  /*4e30*/  PRMT R122, R122, 0x5410, R122 ;  /* 0x000054107a7a7816 */ /* 0x000fce000000007a */
.L_x_2218:
[----:B------:R-:W-:Y:S05]  /*4e40*/  BSYNC.RECONVERGENT B1 ;  /* 0x0000000000017941 */ /* 0x000fea0003800200 */
.L_x_2216:
        /* <DEDUP_REMOVED lines=11> */
.L_x_2220:
[----:B------:R-:W-:Y:S01]  /*4f00*/  IMAD.MOV.U32 R57, RZ, RZ, R50 ;  /* 0x000000ffff397224 */ /* 0x000fe200078e0032 */
[----:B------:R-:W-:Y:S01]  /*4f10*/  PRMT R59, R54, 0x7610, R59 ;  /* 0x00007610363b7816 */ /* 0x000fe2000000003b */
[----:B------:R-:W-:Y:S01]  /*4f20*/  IMAD.MOV.U32 R14, RZ, RZ, R17 ;  /* 0x000000ffff0e7224 */ /* 0x000fe200078e0011 */
[----:B------:R-:W-:-:S07]  /*4f30*/  PRMT R122, R121, 0x7632, R122 ;  /* 0x00007632797a7816 */ /* 0x000fce000000007a */
.L_x_2221:
[----:B------:R-:W-:Y:S05]  /*4f40*/  BSYNC.RECONVERGENT B1 ;  /* 0x0000000000017941 */ /* 0x000fea0003800200 */
.L_x_2219:
        /* <DEDUP_REMOVED lines=11> */
.L_x_2223:
[----:B------:R-:W-:Y:S01]  /*5000*/  IMAD.MOV.U32 R50, RZ, RZ, R57 ;  /* 0x000000ffff327224 */ /* 0x000fe200078e0039 */
[----:B------:R-:W-:Y:S01]  /*5010*/  PRMT R54, R54, 0x5410, R59 ;  /* 0x0000541036367816 */ /* 0x000fe2000000003b */
[----:B------:R-:W-:Y:S01]  /*5020*/  IMAD.MOV.U32 R17, RZ, RZ, R16 ;  /* 0x000000ffff117224 */ /* 0x000fe200078e0010 */
[----:B------:R-:W-:-:S07]  /*5030*/  PRMT R121, R121, 0x5410, R121 ;  /* 0x0000541079797816 */ /* 0x000fce0000000079 */
.L_x_2224:
[----:B------:R-:W-:Y:S05]  /*5040*/  BSYNC.RECONVERGENT B1 ;  /* 0x0000000000017941 */ /* 0x000fea0003800200 */
.L_x_2222:
        /* <DEDUP_REMOVED lines=11> */
.L_x_2226:
[----:B------:R-:W-:Y:S01]  /*5100*/  IMAD.MOV.U32 R57, RZ, RZ, R50 ;  /* 0x000000ffff397224 */ /* 0x000fe200078e0032 */
[----:B------:R-:W-:Y:S01]  /*5110*/  PRMT R58, R58, 0x7610, R54 ;  /* 0x000076103a3a7816 */ /* 0x000fe20000000036 */
[----:B------:R-:W-:Y:S01]  /*5120*/  IMAD.MOV.U32 R16, RZ, RZ, R19 ;  /* 0x000000ffff107224 */ /* 0x000fe200078e0013 */
[----:B------:R-:W-:-:S07]  /*5130*/  PRMT R121, R120, 0x7632, R121 ;  /* 0x0000763278797816 */ /* 0x000fce0000000079 */
.L_x_2227:
[----:B------:R-:W-:Y:S05]  /*5140*/  BSYNC.RECONVERGENT B1 ;  /* 0x0000000000017941 */ /* 0x000fea0003800200 */
.L_x_2225:
        /* <DEDUP_REMOVED lines=11> */
.L_x_2229:
[----:B------:R-:W-:Y:S01]  /*5200*/  IMAD.MOV.U32 R50, RZ, RZ, R57 ;  /* 0x000000ffff327224 */ /* 0x000fe200078e0039 */
[----:B------:R-:W-:Y:S01]  /*5210*/  PRMT R54, R58, 0x7632, R54 ;  /* 0x000076323a367816 */ /* 0x000fe20000000036 */
[----:B------:R-:W-:Y:S01]  /*5220*/  IMAD.MOV.U32 R19, RZ, RZ, R18 ;  /* 0x000000ffff137224 */ /* 0x000fe200078e0012 */
[----:B------:R-:W-:-:S07]  /*5230*/  PRMT R120, R120, 0x5410, R120 ;  /* 0x0000541078787816 */ /* 0x000fce0000000078 */
.L_x_2230:
[----:B------:R-:W-:Y:S05]  /*5240*/  BSYNC.RECONVERGENT B1 ;  /* 0x0000000000017941 */ /* 0x000fea0003800200 */
.L_x_2228:
        /* <DEDUP_REMOVED lines=11> */
.L_x_2232:
[----:B------:R-:W-:Y:S01]  /*5300*/  IMAD.MOV.U32 R57, RZ, RZ, R50 ;  /* 0x000000ffff397224 */ /* 0x000fe200078e0032 */
[----:B------:R-:W-:Y:S01]  /*5310*/  PRMT R59, R54, 0x7610, R59 ;  /* 0x00007610363b7816 */ /* 0x000fe2000000003b */
[----:B------:R-:W-:Y:S01]  /*5320*/  IMAD.MOV.U32 R18, RZ, RZ, R21 ;  /* 0x000000ffff127224 */ /* 0x000fe200078e0015 */
[----:B------:R-:W-:-:S07]  /*5330*/  PRMT R120, R119, 0x7632, R120 ;  /* 0x0000763277787816 */ /* 0x000fce0000000078 */
.L_x_2233:
[----:B------:R-:W-:Y:S05]  /*5340*/  BSYNC.RECONVERGENT B1 ;  /* 0x0000000000017941 */ /* 0x000fea0003800200 */
.L_x_2231:
        /* <DEDUP_REMOVED lines=11> */
.L_x_2235:
[----:B------:R-:W-:Y:S01]  /*5400*/  IMAD.MOV.U32 R50, RZ, RZ, R57 ;  /* 0x000000ffff327224 */ /* 0x000fe200078e0039 */
[----:B------:R-:W-:Y:S01]  /*5410*/  PRMT R54, R54, 0x5410, R59 ;  /* 0x0000541036367816 */ /* 0x000fe2000000003b */
[----:B------:R-:W-:Y:S01]  /*5420*/  IMAD.MOV.U32 R21, RZ, RZ, R20 ;  /* 0x000000ffff157224 */ /* 0x000fe200078e0014 */
[----:B------:R-:W-:-:S07]  /*5430*/  PRMT R119, R119, 0x5410, R119 ;  /* 0x0000541077777816 */ /* 0x000fce0000000077 */
.L_x_2236:
[----:B------:R-:W-:Y:S05]  /*5440*/  BSYNC.RECONVERGENT B1 ;  /* 0x0000000000017941 */ /* 0x000fea0003800200 */
.L_x_2234:
        /* <DEDUP_REMOVED lines=11> */
.L_x_2238:
[----:B------:R-:W-:Y:S01]  /*5500*/  IMAD.MOV.U32 R57, RZ, RZ, R50 ;  /* 0x000000ffff397224 */ /* 0x000fe200078e0032 */
[----:B------:R-:W-:Y:S01]  /*5510*/  PRMT R58, R58, 0x7610, R54 ;  /* 0x000076103a3a7816 */ /* 0x000fe20000000036 */
[----:B------:R-:W-:Y:S01]  /*5520*/  IMAD.MOV.U32 R20, RZ, RZ, R23 ;  /* 0x000000ffff147224 */ /* 0x000fe200078e0017 */
[----:B------:R-:W-:-:S07]  /*5530*/  PRMT R119, R118, 0x7632, R119 ;  /* 0x0000763276777816 */ /* 0x000fce0000000077 */
.L_x_2239:
[----:B------:R-:W-:Y:S05]  /*5540*/  BSYNC.RECONVERGENT B1 ;  /* 0x0000000000017941 */ /* 0x000fea0003800200 */
.L_x_2237:
        /* <DEDUP_REMOVED lines=11> */
.L_x_2241:
[----:B------:R-:W-:Y:S01]  /*5600*/  IMAD.MOV.U32 R50, RZ, RZ, R57 ;  /* 0x000000ffff327224 */ /* 0x000fe200078e0039 */
[----:B------:R-:W-:Y:S01]  /*5610*/  PRMT R54, R58, 0x7632, R54 ;  /* 0x000076323a367816 */ /* 0x000fe20000000036 */
[----:B------:R-:W-:Y:S01]  /*5620*/  IMAD.MOV.U32 R23, RZ, RZ, R22 ;  /* 0x000000ffff177224 */ /* 0x000fe200078e0016 */
[----:B------:R-:W-:-:S07]  /*5630*/  PRMT R118, R118, 0x5410, R118 ;  /* 0x0000541076767816 */ /* 0x000fce0000000076 */
.L_x_2242:
[----:B------:R-:W-:Y:S05]  /*5640*/  BSYNC.RECONVERGENT B1 ;  /* 0x0000000000017941 */ /* 0x000fea0003800200 */
.L_x_2240:
        /* <DEDUP_REMOVED lines=11> */
.L_x_2244:
[----:B------:R-:W-:Y:S01]  /*5700*/  IMAD.MOV.U32 R57, RZ, RZ, R50 ;  /* 0x000000ffff397224 */ /* 0x000fe200078e0032 */
[----:B------:R-:W-:Y:S01]  /*5710*/  PRMT R58, R58, 0x5410, R54 ;  /* 0x000054103a3a7816 */ /* 0x000fe20000000036 */
[----:B------:R-:W-:Y:S01]  /*5720*/  IMAD.MOV.U32 R22, RZ, RZ, R25 ;  /* 0x000000ffff167224 */ /* 0x000fe200078e0019 */
[----:B------:R-:W-:-:S07]  /*5730*/  PRMT R118, R117, 0x7632, R118 ;  /* 0x0000763275767816 */ /* 0x000fce0000000076 */
.L_x_2245:
[----:B------:R-:W-:Y:S05]  /*5740*/  BSYNC.RECONVERGENT B1 ;  /* 0x0000000000017941 */ /* 0x000fea0003800200 */
.L_x_2243:
        /* <DEDUP_REMOVED lines=11> */
.L_x_2247:
[----:B------:R-:W-:Y:S01]  /*5800*/  IMAD.MOV.U32 R50, RZ, RZ, R57 ;  /* 0x000000ffff327224 */ /* 0x000fe200078e0039 */
[----:B------:R-:W-:Y:S01]  /*5810*/  PRMT R54, R54, 0x7610, R58 ;  /* 0x0000761036367816 */ /* 0x000fe2000000003a */
[----:B------:R-:W-:Y:S01]  /*5820*/  IMAD.MOV.U32 R25, RZ, RZ, R24 ;  /* 0x000000ffff197224 */ /* 0x000fe200078e0018 */
[----:B------:R-:W-:-:S07]  /*5830*/  PRMT R117, R117, 0x5410, R117 ;  /* 0x0000541075757816 */ /* 0x000fce0000000075 */
.L_x_2248:
[----:B------:R-:W-:Y:S05]  /*5840*/  BSYNC.RECONVERGENT B1 ;  /* 0x0000000000017941 */ /* 0x000fea0003800200 */
.L_x_2246:
        /* <DEDUP_REMOVED lines=11> */
.L_x_2250:
[----:B------:R-:W-:Y:S01]  /*5900*/  IMAD.MOV.U32 R57, RZ, RZ, R50 ;  /* 0x000000ffff397224 */ /* 0x000fe200078e0032 */
[----:B------:R-:W-:Y:S01]  /*5910*/  PRMT R58, R58, 0x7610, R54 ;  /* 0x000076103a3a7816 */ /* 0x000fe20000000036 */
[----:B------:R-:W-:Y:S01]  /*5920*/  IMAD.MOV.U32 R24, RZ, RZ, R27 ;  /* 0x000000ffff187224 */ /* 0x000fe200078e001b */
[----:B------:R-:W-:-:S07]  /*5930*/  PRMT R117, R116, 0x7632, R117 ;  /* 0x0000763274757816 */ /* 0x000fce0000000075 */
.L_x_2251:
[----:B------:R-:W-:Y:S05]  /*5940*/  BSYNC.RECONVERGENT B1 ;  /* 0x0000000000017941 */ /* 0x000fea0003800200 */
.L_x_2249:
        /* <DEDUP_REMOVED lines=11> */
.L_x_2253:
[----:B------:R-:W-:Y:S01]  /*5a00*/  IMAD.MOV.U32 R50, RZ, RZ, R57 ;  /* 0x000000ffff327224 */ /* 0x000fe200078e0039 */
[----:B------:R-:W-:Y:S01]  /*5a10*/  PRMT R54, R58, 0x7632, R54 ;  /* 0x000076323a367816 */ /* 0x000fe20000000036 */
[----:B------:R-:W-:Y:S01]  /*5a20*/  IMAD.MOV.U32 R27, RZ, RZ, R26 ;  /* 0x000000ffff1b7224 */ /* 0x000fe200078e001a */
[----:B------:R-:W-:-:S07]  /*5a30*/  PRMT R116, R116, 0x5410, R116 ;  /* 0x0000541074747816 */ /* 0x000fce0000000074 */
.L_x_2254:
[----:B------:R-:W-:Y:S05]  /*5a40*/  BSYNC.RECONVERGENT B1 ;  /* 0x0000000000017941 */ /* 0x000fea0003800200 */
.L_x_2252:
        /* <DEDUP_REMOVED lines=11> */
.L_x_2256:
[----:B------:R-:W-:Y:S01]  /*5b00*/  IMAD.MOV.U32 R57, RZ, RZ, R50 ;  /* 0x000000ffff397224 */ /* 0x000fe200078e0032 */
[----:B------:R-:W-:Y:S01]  /*5b10*/  PRMT R59, R54, 0x7610, R59 ;  /* 0x00007610363b7816 */ /* 0x000fe2000000003b */
[----:B------:R-:W-:Y:S01]  /*5b20*/  IMAD.MOV.U32 R26, RZ, RZ, R29 ;  /* 0x000000ffff1a7224 */ /* 0x000fe200078e001d */
[----:B------:R-:W-:-:S07]  /*5b30*/  PRMT R116, R115, 0x7632, R116 ;  /* 0x0000763273747816 */ /* 0x000fce0000000074 */
.L_x_2257:
[----:B------:R-:W-:Y:S05]  /*5b40*/  BSYNC.RECONVERGENT B1 ;  /* 0x0000000000017941 */ /* 0x000fea0003800200 */
.L_x_2255:
        /* <DEDUP_REMOVED lines=11> */
.L_x_2259:
[----:B------:R-:W-:Y:S01]  /*5c00*/  IMAD.MOV.U32 R50, RZ, RZ, R57 ;  /* 0x000000ffff327224 */ /* 0x000fe200078e0039 */
[----:B------:R-:W-:Y:S01]  /*5c10*/  PRMT R54, R54, 0x5410, R59 ;  /* 0x0000541036367816 */ /* 0x000fe2000000003b */
[----:B------:R-:W-:Y:S01]  /*5c20*/  IMAD.MOV.U32 R29, RZ, RZ, R28 ;  /* 0x000000ffff1d7224 */ /* 0x000fe200078e001c */
[----:B------:R-:W-:-:S07]  /*5c30*/  PRMT R115, R115, 0x5410, R115 ;  /* 0x0000541073737816 */ /* 0x000fce0000000073 */
.L_x_2260:
[----:B------:R-:W-:Y:S05]  /*5c40*/  BSYNC.RECONVERGENT B1 ;  /* 0x0000000000017941 */ /* 0x000fea0003800200 */
.L_x_2258:
        /* <DEDUP_REMOVED lines=11> */
.L_x_2262:
[----:B------:R-:W-:Y:S01]  /*5d00*/  IMAD.MOV.U32 R57, RZ, RZ, R50 ;  /* 0x000000ffff397224 */ /* 0x000fe200078e0032 */
[----:B------:R-:W-:Y:S01]  /*5d10*/  PRMT R58, R58, 0x7610, R54 ;  /* 0x000076103a3a7816 */ /* 0x000fe20000000036 */
[----:B------:R-:W-:Y:S01]  /*5d20*/  IMAD.MOV.U32 R28, RZ, RZ, R31 ;  /* 0x000000ffff1c7224 */ /* 0x000fe200078e001f */
[----:B------:R-:W-:-:S07]  /*5d30*/  PRMT R115, R114, 0x7632, R115 ;  /* 0x0000763272737816 */ /* 0x000fce0000000073 */
.L_x_2263:
[----:B------:R-:W-:Y:S05]  /*5d40*/  BSYNC.RECONVERGENT B1 ;  /* 0x0000000000017941 */ /* 0x000fea0003800200 */
.L_x_2261:
        /* <DEDUP_REMOVED lines=11> */
.L_x_2265:
[----:B------:R-:W-:Y:S01]  /*5e00*/  IMAD.MOV.U32 R50, RZ, RZ, R57 ;  /* 0x000000ffff327224 */ /* 0x000fe200078e0039 */
[----:B------:R-:W-:Y:S01]  /*5e10*/  PRMT R54, R58, 0x7632, R54 ;  /* 0x000076323a367816 */ /* 0x000fe20000000036 */
[----:B------:R-:W-:Y:S01]  /*5e20*/  IMAD.MOV.U32 R31, RZ, RZ, R30 ;  /* 0x000000ffff1f7224 */ /* 0x000fe200078e001e */
[----:B------:R-:W-:-:S07]  /*5e30*/  PRMT R114, R114, 0x5410, R114 ;  /* 0x0000541072727816 */ /* 0x000fce0000000072 */
.L_x_2266:
[----:B------:R-:W-:Y:S05]  /*5e40*/  BSYNC.RECONVERGENT B1 ;  /* 0x0000000000017941 */ /* 0x000fea0003800200 */
.L_x_2264:
        /* <DEDUP_REMOVED lines=11> */
.L_x_2268:
[----:B------:R-:W-:Y:S01]  /*5f00*/  IMAD.MOV.U32 R57, RZ, RZ, R50 ;  /* 0x000000ffff397224 */ /* 0x000fe200078e0032 */
[----:B------:R-:W-:Y:S01]  /*5f10*/  PRMT R59, R54, 0x7610, R59 ;  /* 0x00007610363b7816 */ /* 0x000fe2000000003b */
[----:B------:R-:W-:Y:S01]  /*5f20*/  IMAD.MOV.U32 R30, RZ, RZ, R33 ;  /* 0x000000ffff1e7224 */ /* 0x000fe200078e0021 */
[----:B------:R-:W-:-:S07]  /*5f30*/  PRMT R114, R111, 0x7632, R114 ;  /* 0x000076326f727816 */ /* 0x000fce0000000072 */
.L_x_2269:
[----:B------:R-:W-:Y:S05]  /*5f40*/  BSYNC.RECONVERGENT B1 ;  /* 0x0000000000017941 */ /* 0x000fea0003800200 */
.L_x_2267:
        /* <DEDUP_REMOVED lines=11> */
.L_x_2271:
[----:B------:R-:W-:Y:S01]  /*6000*/  IMAD.MOV.U32 R50, RZ, RZ, R57 ;  /* 0x000000ffff327224 */ /* 0x000fe200078e0039 */
[----:B------:R-:W-:Y:S01]  /*6010*/  PRMT R54, R54, 0x5410, R59 ;  /* 0x0000541036367816 */ /* 0x000fe2000000003b */
[----:B------:R-:W-:Y:S01]  /*6020*/  IMAD.MOV.U32 R33, RZ, RZ, R32 ;  /* 0x000000ffff217224 */ /* 0x000fe200078e0020 */
[----:B------:R-:W-:-:S07]  /*6030*/  PRMT R111, R111, 0x5410, R111 ;  /* 0x000054106f6f7816 */ /* 0x000fce000000006f */
.L_x_2272:
[----:B------:R-:W-:Y:S05]  /*6040*/  BSYNC.RECONVERGENT B1 ;  /* 0x0000000000017941 */ /* 0x000fea0003800200 */
.L_x_2270:
        /* <DEDUP_REMOVED lines=11> */
.L_x_2274:
[----:B------:R-:W-:Y:S01]  /*6100*/  IMAD.MOV.U32 R57, RZ, RZ, R50 ;  /* 0x000000ffff397224 */ /* 0x000fe200078e0032 */
[----:B------:R-:W-:Y:S01]  /*6110*/  PRMT R58, R58, 0x7610, R54 ;  /* 0x000076103a3a7816 */ /* 0x000fe20000000036 */
[----:B------:R-:W-:Y:S01]  /*6120*/  IMAD.MOV.U32 R32, RZ, RZ, R35 ;  /* 0x000000ffff207224 */ /* 0x000fe200078e0023 */
[----:B------:R-:W-:-:S07]  /*6130*/  PRMT R111, R110, 0x7632, R111 ;  /* 0x000076326e6f7816 */ /* 0x000fce000000006f */
.L_x_2275:
[----:B------:R-:W-:Y:S05]  /*6140*/  BSYNC.RECONVERGENT B1 ;  /* 0x0000000000017941 */ /* 0x000fea0003800200 */
.L_x_2273:
        /* <DEDUP_REMOVED lines=11> */
.L_x_2277:
[----:B------:R-:W-:Y:S01]  /*6200*/  IMAD.MOV.U32 R50, RZ, RZ, R57 ;  /* 0x000000ffff327224 */ /* 0x000fe200078e0039 */
[----:B------:R-:W-:Y:S01]  /*6210*/  PRMT R54, R58, 0x7632, R54 ;  /* 0x000076323a367816 */ /* 0x000fe20000000036 */
[----:B------:R-:W-:Y:S01]  /*6220*/  IMAD.MOV.U32 R35, RZ, RZ, R34 ;  /* 0x000000ffff237224 */ /* 0x000fe200078e0022 */
[----:B------:R-:W-:-:S07]  /*6230*/  PRMT R110, R110, 0x5410, R110 ;  /* 0x000054106e6e7816 */ /* 0x000fce000000006e */
.L_x_2278:
[----:B------:R-:W-:Y:S05]  /*6240*/  BSYNC.RECONVERGENT B1 ;  /* 0x0000000000017941 */ /* 0x000fea0003800200 */
.L_x_2276:
[----:B------:R-:W-:Y:S01]  /*6250*/  HSETP2.GT.AND P0, PT, R54.H0_H0, R109.H1_H1, PT ;  /* 0x3000006d36007234 */ /* 0x000fe20003f04800 */
[----:B------:R-:W-:Y:S04]  /*6260*/  BSSY.RECONVERGENT B1, `(.L_x_2279) ;  /* 0x000000e000017945 */ /* 0x000fe80003800200 */
[----:B------:R-:W-:-:S13]  /*6270*/  ISETP.EQ.OR P0, PT, R37, -0x1, P0 ;  /* 0xffffffff2500780c */ /* 0x000fda0000702670 */
[----:B------:R-:W-:Y:S05]  /*6280*/  @P0 BRA `(.L_x_2280) ;  /* 0x00000000001c0947 */ /* 0x000fea0003800000 */
[----:B------:R-:W-:Y:S01]  /*6290*/  ISETP.GE.AND P0, PT, R50, R37, PT ;  /* 0x000000253200720c */ /* 0x000fe20003f06270 */
[----:B------:R-:W-:Y:S02]  /*62a0*/  IMAD.MOV.U32 R57, RZ, RZ, R37 ;  /* 0x000000ffff397224 */ /* 0x000fe400078e0025 */
[----:B------:R-:W-:Y:S02]  /*62b0*/  IMAD.MOV.U32 R34, RZ, RZ, R50 ;  /* 0x000000ffff227224 */ /* 0x000fe400078e0032 */
[----:B------:R-:W-:Y:S02]  /*62c0*/  HSETP2.NEU.OR P0, PT, R54.H0_H0, R109.H1_H1, P0 ;  /* 0x3000006d36007234 */ /* 0x000fe4000070d820 */
[----:B------:R-:W-:-:S04]  /*62d0*/  PRMT R54, R54, 0x7610, R109 ;  /* 0x0000761036367816 */ /* 0x000fc8000000006d */
[----:B------:R-:W-:-:S07]  /*62e0*/  PRMT R110, R54, 0x7610, R110 ;  /* 0x00007610366e7816 */ /* 0x000fce000000006e */
[----:B------:R-:W-:Y:S05]  /*62f0*/  @P0 BRA `(.L_x_2281) ;  /* 0x0000000000100947 */ /* 0x000fea0003800000 */
.L_x_2280:
[----:B------:R-:W-:Y:S01]  /*6300*/  IMAD.MOV.U32 R57, RZ, RZ, R50 ;  /* 0x000000ffff397224 */ /* 0x000fe200078e0032 */
[----:B------:R-:W-:Y:S01]  /*6310*/  PRMT R54, R54, 0x5410, R54 ;  /* 0x0000541036367816 */ /* 0x000fe20000000036 */
[----:B------:R-:W-:Y:S01]  /*6320*/  IMAD.MOV.U32 R34, RZ, RZ, R37 ;  /* 0x000000ffff227224 */ /* 0x000fe200078e0025 */
[----:B------:R-:W-:-:S07]  /*6330*/  PRMT R110, R109, 0x7632, R110 ;  /* 0x000076326d6e7816 */ /* 0x000fce000000006e */
.L_x_2281:
[----:B------:R-:W-:Y:S05]  /*6340*/  BSYNC.RECONVERGENT B1 ;  /* 0x0000000000017941 */ /* 0x000fea0003800200 */
.L_x_2279:
        /* <DEDUP_REMOVED lines=11> */
.L_x_2283:
[----:B------:R-:W-:Y:S01]  /*6400*/  IMAD.MOV.U32 R50, RZ, RZ, R57 ;  /* 0x000000ffff327224 */ /* 0x000fe200078e0039 */
[----:B------:R-:W-:Y:S01]  /*6410*/  PRMT R54, R54, 0x7632, R54 ;  /* 0x0000763236367816 */ /* 0x000fe20000000036 */
[----:B------:R-:W-:Y:S01]  /*6420*/  IMAD.MOV.U32 R37, RZ, RZ, R36 ;  /* 0x000000ffff257224 */ /* 0x000fe200078e0024 */
[----:B------:R-:W-:-:S07]  /*6430*/  PRMT R109, R109, 0x5410, R109 ;  /* 0x000054106d6d7816 */ /* 0x000fce000000006d */
.L_x_2284:
[----:B------:R-:W-:Y:S05]  /*6440*/  BSYNC.RECONVERGENT B1 ;  /* 0x0000000000017941 */ /* 0x000fea0003800200 */
.L_x_2282:
        /* <DEDUP_REMOVED lines=11> */
.L_x_2286:
[----:B------:R-:W-:Y:S01]  /*6500*/  IMAD.MOV.U32 R57, RZ, RZ, R50 ;  /* 0x000000ffff397224 */ /* 0x000fe200078e0032 */
[----:B------:R-:W-:Y:S01]  /*6510*/  PRMT R54, R54, 0x5410, R54 ;  /* 0x0000541036367816 */ /* 0x000fe20000000036 */
[----:B------:R-:W-:Y:S01]  /*6520*/  IMAD.MOV.U32 R36, RZ, RZ, R39 ;  /* 0x000000ffff247224 */ /* 0x000fe200078e0027 */
[----:B------:R-:W-:-:S07]  /*6530*/  PRMT R109, R108, 0x7632, R109 ;  /* 0x000076326c6d7816 */ /* 0x000fce000000006d */
.L_x_2287:
[----:B------:R-:W-:Y:S05]  /*6540*/  BSYNC.RECONVERGENT B1 ;  /* 0x0000000000017941 */ /* 0x000fea0003800200 */
.L_x_2285:
        /* <DEDUP_REMOVED lines=11> */
.L_x_2289:
[----:B------:R-:W-:Y:S01]  /*6600*/  IMAD.MOV.U32 R50, RZ, RZ, R57 ;  /* 0x000000ffff327224 */ /* 0x000fe200078e0039 */
[----:B------:R-:W-:Y:S01]  /*6610*/  PRMT R54, R54, 0x7632, R54 ;  /* 0x0000763236367816 */ /* 0x000fe20000000036 */
[----:B------:R-:W-:Y:S01]  /*6620*/  IMAD.MOV.U32 R39, RZ, RZ, R38 ;  /* 0x000000ffff277224 */ /* 0x000fe200078e0026 */
[----:B------:R-:W-:-:S07]  /*6630*/  PRMT R108, R108, 0x5410, R108 ;  /* 0x000054106c6c7816 */ /* 0x000fce000000006c */
.L_x_2290:
[----:B------:R-:W-:Y:S05]  /*6640*/  BSYNC.RECONVERGENT B1 ;  /* 0x0000000000017941 */ /* 0x000fea0003800200 */
.L_x_2288:
        /* <DEDUP_REMOVED lines=11> */
.L_x_2292:
[----:B------:R-:W-:Y:S01]  /*6700*/  IMAD.MOV.U32 R57, RZ, RZ, R50 ;  /* 0x000000ffff397224 */ /* 0x000fe200078e0032 */
[----:B------:R-:W-:Y:S01]  /*6710*/  PRMT R59, R54, 0x7610, R59 ;  /* 0x00007610363b7816 */ /* 0x000fe2000000003b */
[----:B------:R-:W-:Y:S01]  /*6720*/  IMAD.MOV.U32 R38, RZ, RZ, R41 ;  /* 0x000000ffff267224 */ /* 0x000fe200078e0029 */
[----:B------:R-:W-:-:S07]  /*6730*/  PRMT R108, R107, 0x7632, R108 ;  /* 0x000076326b6c7816 */ /* 0x000fce000000006c */
.L_x_2293:
[----:B------:R-:W-:Y:S05]  /*6740*/  BSYNC.RECONVERGENT B1 ;  /* 0x0000000000017941 */ /* 0x000fea0003800200 */
.L_x_2291:
        /* <DEDUP_REMOVED lines=11> */
.L_x_2295:
[----:B------:R-:W-:Y:S01]  /*6800*/  IMAD.MOV.U32 R50, RZ, RZ, R57 ;  /* 0x000000ffff327224 */ /* 0x000fe200078e0039 */
[----:B------:R-:W-:Y:S01]  /*6810*/  PRMT R54, R54, 0x5410, R59 ;  /* 0x0000541036367816 */ /* 0x000fe2000000003b */
[----:B------:R-:W-:Y:S01]  /*6820*/  IMAD.MOV.U32 R41, RZ, RZ, R40 ;  /* 0x000000ffff297224 */ /* 0x000fe200078e0028 */
[----:B------:R-:W-:-:S07]  /*6830*/  PRMT R107, R107, 0x5410, R107 ;  /* 0x000054106b6b7816 */ /* 0x000fce000000006b */
.L_x_2296:
[----:B------:R-:W-:Y:S05]  /*6840*/  BSYNC.RECONVERGENT B1 ;  /* 0x0000000000017941 */ /* 0x000fea0003800200 */
.L_x_2294:
        /* <DEDUP_REMOVED lines=11> */
.L_x_2298:
[----:B------:R-:W-:Y:S01]  /*6900*/  IMAD.MOV.U32 R57, RZ, RZ, R50 ;  /* 0x000000ffff397224 */ /* 0x000fe200078e0032 */
[----:B------:R-:W-:Y:S01]  /*6910*/  PRMT R58, R58, 0x7610, R54 ;  /* 0x000076103a3a7816 */ /* 0x000fe20000000036 */
[----:B------:R-:W-:Y:S01]  /*6920*/  IMAD.MOV.U32 R40, RZ, RZ, R43 ;  /* 0x000000ffff287224 */ /* 0x000fe200078e002b */
[----:B------:R-:W-:-:S07]  /*6930*/  PRMT R107, R106, 0x7632, R107 ;  /* 0x000076326a6b7816 */ /* 0x000fce000000006b */
.L_x_2299:
[----:B------:R-:W-:Y:S05]  /*6940*/  BSYNC.RECONVERGENT B1 ;  /* 0x0000000000017941 */ /* 0x000fea0003800200 */
.L_x_2297:
        /* <DEDUP_REMOVED lines=11> */
.L_x_2301:
[----:B------:R-:W-:Y:S01]  /*6a00*/  IMAD.MOV.U32 R50, RZ, RZ, R57 ;  /* 0x000000ffff327224 */ /* 0x000fe200078e0039 */
[----:B------:R-:W-:Y:S01]  /*6a10*/  PRMT R54, R58, 0x7632, R54 ;  /* 0x000076323a367816 */ /* 0x000fe20000000036 */
[----:B------:R-:W-:Y:S01]  /*6a20*/  IMAD.MOV.U32 R43, RZ, RZ, R42 ;  /* 0x000000ffff2b7224 */ /* 0x000fe200078e002a */
[----:B------:R-:W-:-:S07]  /*6a30*/  PRMT R106, R106, 0x5410, R106 ;  /* 0x000054106a6a7816 */ /* 0x000fce000000006a */
.L_x_2302:
[----:B------:R-:W-:Y:S05]  /*6a40*/  BSYNC.RECONVERGENT B1 ;  /* 0x0000000000017941 */ /* 0x000fea0003800200 */
.L_x_2300:
        /* <DEDUP_REMOVED lines=11> */
.L_x_2304:
[----:B------:R-:W-:Y:S01]  /*6b00*/  IMAD.MOV.U32 R57, RZ, RZ, R50 ;  /* 0x000000ffff397224 */ /* 0x000fe200078e0032 */
[----:B------:R-:W-:Y:S01]  /*6b10*/  PRMT R59, R54, 0x7610, R59 ;  /* 0x00007610363b7816 */ /* 0x000fe2000000003b */
[----:B------:R-:W-:Y:S01]  /*6b20*/  IMAD.MOV.U32 R42, RZ, RZ, R45 ;  /* 0x000000ffff2a7224 */ /* 0x000fe200078e002d */
[----:B------:R-:W-:-:S07]  /*6b30*/  PRMT R106, R105, 0x7632, R106 ;  /* 0x00007632696a7816 */ /* 0x000fce000000006a */
.L_x_2305:
[----:B------:R-:W-:Y:S05]  /*6b40*/  BSYNC.RECONVERGENT B1 ;  /* 0x0000000000017941 */ /* 0x000fea0003800200 */
.L_x_2303:
        /* <DEDUP_REMOVED lines=11> */
.L_x_2307:
[----:B------:R-:W-:Y:S01]  /*6c00*/  IMAD.MOV.U32 R50, RZ, RZ, R57 ;  /* 0x000000ffff327224 */ /* 0x000fe200078e0039 */
[----:B------:R-:W-:Y:S01]  /*6c10*/  PRMT R54, R54, 0x5410, R59 ;  /* 0x0000541036367816 */ /* 0x000fe2000000003b */
[----:B------:R-:W-:Y:S01]  /*6c20*/  IMAD.MOV.U32 R45, RZ, RZ, R44 ;  /* 0x000000ffff2d7224 */ /* 0x000fe200078e002c */
[----:B------:R-:W-:-:S07]  /*6c30*/  PRMT R105, R105, 0x5410, R105 ;  /* 0x0000541069697816 */ /* 0x000fce0000000069 */
.L_x_2308:
[----:B------:R-:W-:Y:S05]  /*6c40*/  BSYNC.RECONVERGENT B1 ;  /* 0x0000000000017941 */ /* 0x000fea0003800200 */
.L_x_2306:
        /* <DEDUP_REMOVED lines=11> */
.L_x_2310:
[----:B------:R-:W-:Y:S01]  /*6d00*/  IMAD.MOV.U32 R57, RZ, RZ, R50 ;  /* 0x000000ffff397224 */ /* 0x000fe200078e0032 */
[----:B------:R-:W-:Y:S01]  /*6d10*/  PRMT R54, R54, 0x7632, R54 ;  /* 0x0000763236367816 */ /* 0x000fe20000000036 */
[----:B------:R-:W-:Y:S01]  /*6d20*/  IMAD.MOV.U32 R44, RZ, RZ, R47 ;  /* 0x000000ffff2c7224 */ /* 0x000fe200078e002f */
[----:B------:R-:W-:-:S07]  /*6d30*/  PRMT R105, R104, 0x7610, R105 ;  /* 0x0000761068697816 */ /* 0x000fce0000000069 */
.L_x_2311:
[----:B------:R-:W-:Y:S05]  /*6d40*/  BSYNC.RECONVERGENT B1 ;  /* 0x0000000000017941 */ /* 0x000fea0003800200 */
.L_x_2309:
[----:B------:R-:W-:Y:S01]  /*6d50*/  HSETP2.GT.AND P0, PT, R54.H0_H0, R103.H0_H0, PT ;  /* 0x2000006736007234 */ /* 0x000fe20003f04800 */
        /* <DEDUP_REMOVED lines=8> */
[----:B------:R-:W-:-:S13]  /*6de0*/  HSETP2.NEU.OR P0, PT, R54.H0_H0, R103.H0_H0, P0 ;  /* 0x2000006736007234 */ /* 0x000fda000070d820 */
[----:B------:R-:W-:Y:S05]  /*6df0*/  @P0 BRA `(.L_x_2314) ;  /* 0x0000000000100947 */ /* 0x000fea0003800000 */
.L_x_2313:
[----:B------:R-:W-:Y:S01]  /*6e00*/  IMAD.MOV.U32 R50, RZ, RZ, R57 ;  /* 0x000000ffff327224 */ /* 0x000fe200078e0039 */
[----:B------:R-:W-:Y:S01]  /*6e10*/  PRMT R59, R54, 0x7610, R59 ;  /* 0x00007610363b7816 */ /* 0x000fe2000000003b */
[----:B------:R-:W-:Y:S01]  /*6e20*/  IMAD.MOV.U32 R47, RZ, RZ, R46 ;  /* 0x000000ffff2f7224 */ /* 0x000fe200078e002e */
[----:B------:R-:W-:-:S07]  /*6e30*/  PRMT R104, R103, 0x7610, R104 ;  /* 0x0000761067687816 */ /* 0x000fce0000000068 */
.L_x_2314:
[----:B------:R-:W-:Y:S05]  /*6e40*/  BSYNC.RECONVERGENT B1 ;  /* 0x0000000000017941 */ /* 0x000fea0003800200 */
.L_x_2312:
[----:B------:R-:W-:Y:S01]  /*6e50*/  HSETP2.GT.AND P0, PT, R59.H0_H0, R103.H1_H1, PT ;  /* 0x300000673b007234 */ /* 0x000fe20003f04800 */
[----:B------:R-:W-:Y:S04]  /*6e60*/  BSSY.RECONVERGENT B1, `(.L_x_2315) ;  /* 0x000000e000017945 */ /* 0x000fe80003800200 */
[----:B------:R-:W-:-:S13]  /*6e70*/  ISETP.EQ.OR P0, PT, R49, -0x1, P0 ;  /* 0xffffffff3100780c */ /* 0x000fda0000702670 */
[----:B------:R-:W-:Y:S05]  /*6e80*/  @P0 BRA `(.L_x_2316) ;  /* 0x00000000001c0947 */ /* 0x000fea0003800000 */
[----:B------:R-:W-:Y:S01]  /*6e90*/  ISETP.GE.AND P0, PT, R50, R49, PT ;  /* 0x000000313200720c */ /* 0x000fe20003f06270 */
[----:B------:R-:W-:Y:S01]  /*6ea0*/  IMAD.MOV.U32 R57, RZ, RZ, R49 ;  /* 0x000000ffff397224 */ /* 0x000fe200078e0031 */
[--C-:B------:R-:W-:Y:S01]  /*6eb0*/  PRMT R54, R54, 0x7610, R103.reuse ;  /* 0x0000761036367816 */ /* 0x100fe20000000067 */
[----:B------:R-:W-:Y:S02]  /*6ec0*/  IMAD.MOV.U32 R46, RZ, RZ, R50 ;  /* 0x000000ffff2e7224 */ /* 0x000fe400078e0032 */
[----:B------:R-:W-:Y:S02]  /*6ed0*/  HSETP2.NEU.OR P0, PT, R59.H0_H0, R103.H1_H1, P0 ;  /* 0x300000673b007234 */ /* 0x000fe4000070d820 */
[----:B------:R-:W-:-:S11]  /*6ee0*/  PRMT R103, R59, 0x7610, R103 ;  /* 0x000076103b677816 */ /* 0x000fd60000000067 */
[----:B------:R-:W-:Y:S05]  /*6ef0*/  @P0 BRA `(.L_x_2317) ;  /* 0x0000000000100947 */ /* 0x000fea0003800000 */
.L_x_2316:
[----:B------:R-:W-:Y:S01]  /*6f00*/  IMAD.MOV.U32 R57, RZ, RZ, R50 ;  /* 0x000000ffff397224 */ /* 0x000fe200078e0032 */
[----:B------:R-:W-:Y:S01]  /*6f10*/  PRMT R54, R54, 0x5410, R59 ;  /* 0x0000541036367816 */ /* 0x000fe2000000003b */
[----:B------:R-:W-:Y:S01]  /*6f20*/  IMAD.MOV.U32 R46, RZ, RZ, R49 ;  /* 0x000000ffff2e7224 */ /* 0x000fe200078e0031 */
[----:B------:R-:W-:-:S07]  /*6f30*/  PRMT R103, R103, 0x7632, R103 ;  /* 0x0000763267677816 */ /* 0x000fce0000000067 */
.L_x_2317:
[----:B------:R-:W-:Y:S05]  /*6f40*/  BSYNC.RECONVERGENT B1 ;  /* 0x0000000000017941 */ /* 0x000fea0003800200 */
.L_x_2315:
        /* <DEDUP_REMOVED lines=11> */
.L_x_2319:
[----:B------:R-:W-:Y:S01]  /*7000*/  IMAD.MOV.U32 R50, RZ, RZ, R57 ;  /* 0x000000ffff327224 */ /* 0x000fe200078e0039 */
[----:B------:R-:W-:Y:S01]  /*7010*/  PRMT R58, R58, 0x7610, R54 ;  /* 0x000076103a3a7816 */ /* 0x000fe20000000036 */
[----:B------:R-:W-:Y:S01]  /*7020*/  IMAD.MOV.U32 R49, RZ, RZ, R48 ;  /* 0x000000ffff317224 */ /* 0x000fe200078e0030 */
[----:B------:R-:W-:-:S07]  /*7030*/  PRMT R103, R103, 0x5410, R102 ;  /* 0x0000541067677816 */ /* 0x000fce0000000066 */
.L_x_2320:
[----:B------:R-:W-:Y:S05]  /*7040*/  BSYNC.RECONVERGENT B1 ;  /* 0x0000000000017941 */ /* 0x000fea0003800200 */
.L_x_2318:
[----:B------:R-:W-:Y:S01]  /*7050*/  HSETP2.GT.AND P0, PT, R58.H1_H1, R102.H1_H1, PT ;  /* 0x300000663a007234 */ /* 0x000fe20003f04c00 */
[----:B------:R-:W-:Y:S04]  /*7060*/  BSSY.RECONVERGENT B1, `(.L_x_2321) ;  /* 0x000000e000017945 */ /* 0x000fe80003800200 */
[----:B------:R-:W-:-:S13]  /*7070*/  ISETP.EQ.OR P0, PT, R51, -0x1, P0 ;  /* 0xffffffff3300780c */ /* 0x000fda0000702670 */
[----:B------:R-:W-:Y:S05]  /*7080*/  @P0 BRA `(.L_x_2322) ;  /* 0x00000000001c0947 */ /* 0x000fea0003800000 */
[----:B------:R-:W-:Y:S01]  /*7090*/  ISETP.GE.AND P0, PT, R50, R51, PT ;  /* 0x000000333200720c */ /* 0x000fe20003f06270 */
[----:B------:R-:W-:Y:S01]  /*70a0*/  IMAD.MOV.U32 R54, RZ, RZ, R51 ;  /* 0x000000ffff367224 */ /* 0x000fe200078e0033 */
[----:B------:R-:W-:Y:S01]  /*70b0*/  PRMT R57, R57, 0x7610, R102 ;  /* 0x0000761039397816 */ /* 0x000fe20000000066 */
[----:B------:R-:W-:Y:S02]  /*70c0*/  IMAD.MOV.U32 R48, RZ, RZ, R50 ;  /* 0x000000ffff307224 */ /* 0x000fe400078e0032 */
[----:B------:R-:W-:Y:S02]  /*70d0*/  HSETP2.NEU.OR P0, PT, R58.H1_H1, R102.H1_H1, P0 ;  /* 0x300000663a007234 */ /* 0x000fe4000070dc20 */
[----:B------:R-:W-:-:S11]  /*70e0*/  PRMT R102, R58, 0x7632, R102 ;  /* 0x000076323a667816 */ /* 0x000fd60000000066 */
[----:B------:R-:W-:Y:S05]  /*70f0*/  @P0 BRA `(.L_x_2323) ;  /* 0x0000000000100947 */ /* 0x000fea0003800000 */
.L_x_2322:
[----:B------:R-:W-:Y:S01]  /*7100*/  IMAD.MOV.U32 R54, RZ, RZ, R50 ;  /* 0x000000ffff367224 */ /* 0x000fe200078e0032 */
[----:B------:R-:W-:Y:S01]  /*7110*/  PRMT R57, R57, 0x7610, R58 ;  /* 0x0000761039397816 */ /* 0x000fe2000000003a */
[----:B------:R-:W-:Y:S01]  /*7120*/  IMAD.MOV.U32 R48, RZ, RZ, R51 ;  /* 0x000000ffff307224 */ /* 0x000fe200078e0033 */
[----:B------:R-:W-:-:S07]  /*7130*/  PRMT R102, R102, 0x7632, R102 ;  /* 0x0000763266667816 */ /* 0x000fce0000000066 */
.L_x_2323:
[----:B------:R-:W-:Y:S05]  /*7140*/  BSYNC.RECONVERGENT B1 ;  /* 0x0000000000017941 */ /* 0x000fea0003800200 */
.L_x_2321:
        /* <DEDUP_REMOVED lines=11> */
.L_x_2325:
[----:B------:R-:W-:Y:S01]  /*7200*/  PRMT R102, R102, 0x5410, R58 ;  /* 0x0000541066667816 */ /* 0x000fe2000000003a */
[----:B------:R-:W-:Y:S01]  /*7210*/  IMAD.MOV.U32 R51, RZ, RZ, R55 ;  /* 0x000000ffff337224 */ /* 0x000fe200078e0037 */
[----:B------:R-:W-:Y:S01]  /*7220*/  PRMT R126, R126, 0x7610, R57 ;  /* 0x000076107e7e7816 */ /* 0x000fe20000000039 */
[----:B------:R-:W-:Y:S01]  /*7230*/  IMAD.MOV.U32 R50, RZ, RZ, R54 ;  /* 0x000000ffff327224 */ /* 0x000fe200078e0036 */
[----:B------:R-:W-:Y:S01]  /*7240*/  PRMT R58, R57, 0x7632, R58 ;  /* 0x00007632393a7816 */ /* 0x000fe2000000003a */
[----:B------:R-:W-:-:S07]  /*7250*/  IMAD.MOV.U32 R55, RZ, RZ, R54 ;  /* 0x000000ffff377224 */ /* 0x000fce00078e0036 */
.L_x_2326:
[----:B------:R-:W-:Y:S05]  /*7260*/  BSYNC.RECONVERGENT B1 ;  /* 0x0000000000017941 */ /* 0x000fea0003800200 */
.L_x_2324:
[----:B------:R-:W-:Y:S02]  /*7270*/  VIADD R52, R52, 0x4 ;  /* 0x0000000434347836 */ /* 0x000fe40000000000 */
[----:B------:R-:W-:Y:S01]  /*7280*/  VIADD R53, R53, 0x2 ;  /* 0x0000000235357836 */ /* 0x000fe20000000000 */
[----:B------:R-:W-:Y:S06]  /*7290*/  @P1 BRA `(.L_x_2327) ;  /* 0xffffffc000081947 */ /* 0x000fec000383ffff */
.L_x_2137:
[----:B------:R-:W-:Y:S05]  /*72a0*/  BSYNC.RECONVERGENT B0 ;  /* 0x0000000000007941 */ /* 0x000fea0003800200 */
.L_x_2136:
[----:B------:R-:W-:Y:S01]  /*72b0*/  SHFL.DOWN PT, R62, R40, 0x2, 0x1f ;  /* 0x08401f00283e7f89 */ /* 0x000fe200000e0000 */
[----:B------:R-:W-:Y:S01]  /*72c0*/  PRMT R135, R135, 0x5410, R136 ;  /* 0x0000541087877816 */ /* 0x000fe20000000088 */
[----:B------:R-:W-:Y:S01]  /*72d0*/  BSSY.RECONVERGENT B0, `(.L_x_2328) ;  /* 0x00004c6000007945 */ /* 0x000fe20003800200 */
[----:B------:R-:W-:Y:S01]  /*72e0*/  ISETP.GT.AND P0, PT, R74, 0x1d, PT ;  /* 0x0000001d4a00780c */ /* 0x000fe20003f04270 */
[----:B------:R-:W1:Y:S01]  /*72f0*/  SHFL.DOWN PT, R63, R41, 0x2, 0x1f ;  /* 0x08401f00293f7f89 */ /* 0x000e6200000e0000 */
[----:B------:R-:W-:-:S03]  /*7300*/  IMAD.MOV.U32 R77, RZ, RZ, R75 ;  /* 0x000000ffff4d7224 */ /* 0x000fc600078e004b */
[----:B------:R-:W-:Y:S04]  /*7310*/  SHFL.DOWN PT, R64, R38, 0x2, 0x1f ;  /* 0x08401f0026407f89 */ /* 0x000fe800000e0000 */
[----:B------:R-:W2:Y:S04]  /*7320*/  SHFL.DOWN PT, R65, R39, 0x2, 0x1f ;  /* 0x08401f0027417f89 */ /* 0x000ea800000e0000 */
[----:B0-----:R-:W-:Y:S04]  /*7330*/  SHFL.DOWN PT, R52, R50, 0x2, 0x1f ;  /* 0x08401f0032347f89 */ /* 0x001fe800000e0000 */
[----:B------:R-:W0:Y:S04]  /*7340*/  SHFL.DOWN PT, R53, R51, 0x2, 0x1f ;  /* 0x08401f0033357f89 */ /* 0x000e2800000e0000 */
[----:B------:R-:W-:Y:S04]  /*7350*/  SHFL.DOWN PT, R68, R34, 0x2, 0x1f ;  /* 0x08401f0022447f89 */ /* 0x000fe800000e0000 */
[----:B------:R-:W3:Y:S04]  /*7360*/  SHFL.DOWN PT, R69, R35, 0x2, 0x1f ;  /* 0x08401f0023457f89 */ /* 0x000ee800000e0000 */
        /* <DEDUP_REMOVED lines=8> */
[----:B0-----:R-:W-:Y:S04]  /*73f0*/  STL.64 [R0+0x8], R52 ;  /* 0x0000083400007387 */ /* 0x001fe80000100a00 */
[----:B------:R-:W-:Y:S04]  /*7400*/  SHFL.DOWN PT, R52, R28, 0x2, 0x1f ;  /* 0x08401f001c347f89 */ /* 0x000fe800000e0000 */
[----:B------:R-:W0:Y:S04]  /*7410*/  SHFL.DOWN PT, R53, R29, 0x2, 0x1f ;  /* 0x08401f001d357f89 */ /* 0x000e2800000e0000 */
[----:B------:R-:W-:Y:S04]  /*7420*/  SHFL.DOWN PT, R70, R32, 0x2, 0x1f ;  /* 0x08401f0020467f89 */ /* 0x000fe800000e0000 */
[----:B------:R-:W5:Y:S04]  /*7430*/  SHFL.DOWN PT, R71, R33, 0x2, 0x1f ;  /* 0x08401f0021477f89 */ /* 0x000f6800000e0000 */
        /* <DEDUP_REMOVED lines=10> */
[----:B-1----:R1:W-:Y:S04]  /*74e0*/  STL.64 [R0+0x88], R62 ;  /* 0x0000883e00007387 */ /* 0x0023e80000100a00 */
[----:B--2---:R2:W-:Y:S04]  /*74f0*/  STL.64 [R0+0x90], R64 ;  /* 0x0000904000007387 */ /* 0x0045e80000100a00 */
[----:B------:R-:W-:Y:S01]  /*7500*/  SHFL.DOWN PT, R60, R42, 0x2, 0x1f ;  /* 0x08401f002a3c7f89 */ /* 0x000fe200000e0000 */
[----:B-1----:R-:W-:-:S03]  /*7510*/  PRMT R63, R102, 0x7610, R103 ;  /* 0x00007610663f7816 */ /* 0x002fc60000000067 */
[----:B------:R-:W1:Y:S01]  /*7520*/  SHFL.DOWN PT, R61, R43, 0x2, 0x1f ;  /* 0x08401f002b3d7f89 */ /* 0x000e6200000e0000 */
[----:B------:R-:W-:Y:S02]  /*7530*/  PRMT R62, R103, 0x5410, R104 ;  /* 0x00005410673e7816 */ /* 0x000fe40000000068 */
[----:B--2---:R-:W-:Y:S01]  /*7540*/  PRMT R64, R126, 0x7632, R102 ;  /* 0x000076327e407816 */ /* 0x004fe20000000066 */
[----:B0-----:R-:W-:Y:S04]  /*7550*/  STL.64 [R0+0x60], R52 ;  /* 0x0000603400007387 */ /* 0x001fe80000100a00 */
[----:B-----5:R-:W-:Y:S04]  /*7560*/  STL.64 [R0+0x50], R70 ;  /* 0x0000504600007387 */ /* 0x020fe80000100a00 */
[----:B------:R-:W-:Y:S04]  /*7570*/  SHFL.DOWN PT, R52, R10, 0x2, 0x1f ;  /* 0x08401f000a347f89 */ /* 0x000fe800000e0000 */
[----:B------:R-:W0:Y:S04]  /*7580*/  SHFL.DOWN PT, R53, R11, 0x2, 0x1f ;  /* 0x08401f000b357f89 */ /* 0x000e2800000e0000 */
[----:B------:R-:W-:Y:S04]  /*7590*/  SHFL.DOWN PT, R71, R64, 0x2, 0x1f ;  /* 0x08401f0040477f89 */ /* 0x000fe800000e0000 */
[----:B------:R-:W-:Y:S04]  /*75a0*/  SHFL.DOWN PT, R70, R63, 0x2, 0x1f ;  /* 0x08401f003f467f89 */ /* 0x000fe800000e0000 */
[----:B---3--:R-:W-:Y:S04]  /*75b0*/  STL.64 [R0+0xa0], R68 ;  /* 0x0000a04400007387 */ /* 0x008fe80000100a00 */
[----:B------:R-:W-:Y:S04]  /*75c0*/  SHFL.DOWN PT, R69, R62, 0x2, 0x1f ;  /* 0x08401f003e457f89 */ /* 0x000fe800000e0000 */
[----:B------:R-:W-:Y:S04]  /*75d0*/  SHFL.DOWN PT, R68, R105, 0x2, 0x1f ;  /* 0x08401f0069447f89 */ /* 0x000fe800000e0000 */
[----:B------:R-:W-:Y:S04]  /*75e0*/  STL.64 [R0+0x10], R54 ;  /* 0x0000103600007387 */ /* 0x000fe80000100a00 */
[----:B------:R-:W-:Y:S04]  /*75f0*/  SHFL.DOWN PT, R54, R26, 0x2, 0x1f ;  /* 0x08401f001a367f89 */ /* 0x000fe800000e0000 */
[----:B------:R-:W2:Y:S04]  /*7600*/  SHFL.DOWN PT, R55, R27, 0x2, 0x1f ;  /* 0x08401f001b377f89 */ /* 0x000ea800000e0000 */
[----:B----4-:R-:W-:Y:S04]  /*7610*/  STL.64 [R0+0x98], R66 ;  /* 0x0000984200007387 */ /* 0x010fe80000100a00 */
[----:B------:R-:W-:Y:S04]  /*7620*/  SHFL.DOWN PT, R67, R106, 0x2, 0x1f ;  /* 0x08401f006a437f89 */ /* 0x000fe800000e0000 */
[----:B------:R-:W-:Y:S04]  /*7630*/  SHFL.DOWN PT, R66, R107, 0x2, 0x1f ;  /* 0x08401f006b427f89 */ /* 0x000fe800000e0000 */
[----:B------:R-:W-:Y:S04]  /*7640*/  STL.64 [R0+0x20], R58 ;  /* 0x0000203a00007387 */ /* 0x000fe80000100a00 */
[----:B------:R-:W-:Y:S04]  /*7650*/  SHFL.DOWN PT, R58, R22, 0x2, 0x1f ;  /* 0x08401f00163a7f89 */ /* 0x000fe800000e0000 */
[----:B------:R-:W3:Y:S04]  /*7660*/  SHFL.DOWN PT, R59, R23, 0x2, 0x1f ;  /* 0x08401f00173b7f89 */ /* 0x000ee800000e0000 */
[----:B-1----:R-:W-:Y:S04]  /*7670*/  STL.64 [R0+0x28], R60 ;  /* 0x0000283c00007387 */ /* 0x002fe80000100a00 */
[----:B------:R-:W-:Y:S04]  /*7680*/  SHFL.DOWN PT, R60, R20, 0x2, 0x1f ;  /* 0x08401f00143c7f89 */ /* 0x000fe800000e0000 */
[----:B------:R-:W1:Y:S04]  /*7690*/  SHFL.DOWN PT, R61, R21, 0x2, 0x1f ;  /* 0x08401f00153d7f89 */ /* 0x000e6800000e0000 */
[----:B0-----:R0:W-:Y:S04]  /*76a0*/  STL.64 [R0+0xa8], R52 ;  /* 0x0000a83400007387 */ /* 0x0011e80000100a00 */
[----:B--2---:R-:W-:Y:S04]  /*76b0*/  STL.64 [R0+0x68], R54 ;  /* 0x0000683600007387 */ /* 0x004fe80000100a00 */
[----:B------:R-:W-:Y:S01]  /*76c0*/  SHFL.DOWN PT, R54, R8, 0x2, 0x1f ;  /* 0x08401f0008367f89 */ /* 0x000fe200000e0000 */
[----:B0-----:R-:W-:-:S03]  /*76d0*/  IMAD.MOV.U32 R52, RZ, RZ, R71 ;  /* 0x000000ffff347224 */ /* 0x001fc600078e0047 */
[----:B------:R-:W0:Y:S01]  /*76e0*/  SHFL.DOWN PT, R55, R9, 0x2, 0x1f ;  /* 0x08401f0009377f89 */ /* 0x000e2200000e0000 */
[----:B------:R-:W-:-:S03]  /*76f0*/  IMAD.MOV.U32 R53, RZ, RZ, R70 ;  /* 0x000000ffff357224 */ /* 0x000fc600078e0046 */
[----:B------:R-:W-:Y:S04]  /*7700*/  SHFL.DOWN PT, R65, R108, 0x2, 0x1f ;  /* 0x08401f006c417f89 */ /* 0x000fe800000e0000 */
[----:B------:R2:W-:Y:S04]  /*7710*/  STL.64 [R0+0x108], R52 ;  /* 0x0001083400007387 */ /* 0x0005e80000100a00 */
[----:B------:R-:W-:Y:S04]  /*7720*/  SHFL.DOWN PT, R64, R109, 0x2, 0x1f ;  /* 0x08401f006d407f89 */ /* 0x000fe800000e0000 */
[----:B------:R-:W-:Y:S01]  /*7730*/  SHFL.DOWN PT, R56, R46, 0x2, 0x1f ;  /* 0x08401f002e387f89 */ /* 0x000fe200000e0000 */
[----:B--2---:R-:W-:-:S03]  /*7740*/  IMAD.MOV.U32 R52, RZ, RZ, R69 ;  /* 0x000000ffff347224 */ /* 0x004fc600078e0045 */
[----:B------:R-:W2:Y:S01]  /*7750*/  SHFL.DOWN PT, R57, R47, 0x2, 0x1f ;  /* 0x08401f002f397f89 */ /* 0x000ea200000e0000 */
[----:B------:R-:W-:-:S03]  /*7760*/  IMAD.MOV.U32 R53, RZ, RZ, R68 ;  /* 0x000000ffff357224 */ /* 0x000fc600078e0044 */
[----:B---3--:R-:W-:Y:S04]  /*7770*/  STL.64 [R0+0x78], R58 ;  /* 0x0000783a00007387 */ /* 0x008fe80000100a00 */
[----:B------:R3:W-:Y:S04]  /*7780*/  STL.64 [R0+0x110], R52 ;  /* 0x0001103400007387 */ /* 0x0007e80000100a00 */
[----:B------:R-:W-:Y:S04]  /*7790*/  SHFL.DOWN PT, R58, R4, 0x2, 0x1f ;  /* 0x08401f00043a7f89 */ /* 0x000fe800000e0000 */
[----:B------:R-:W4:Y:S01]  /*77a0*/  SHFL.DOWN PT, R59, R5, 0x2, 0x1f ;  /* 0x08401f00053b7f89 */ /* 0x000f2200000e0000 */
[----:B---3--:R-:W-:-:S03]  /*77b0*/  IMAD.MOV.U32 R52, RZ, RZ, R67 ;  /* 0x000000ffff347224 */ /* 0x008fc600078e0043 */
[----:B------:R-:W-:Y:S01]  /*77c0*/  SHFL.DOWN PT, R63, R110, 0x2, 0x1f ;  /* 0x08401f006e3f7f89 */ /* 0x000fe200000e0000 */
[----:B------:R-:W-:-:S03]  /*77d0*/  IMAD.MOV.U32 R53, RZ, RZ, R66 ;  /* 0x000000ffff357224 */ /* 0x000fc600078e0042 */
[----:B------:R-:W-:Y:S04]  /*77e0*/  SHFL.DOWN PT, R62, R111, 0x2, 0x1f ;  /* 0x08401f006f3e7f89 */ /* 0x000fe800000e0000 */
[----:B------:R-:W-:Y:S04]  /*77f0*/  STL.64 [R0+0x118], R52 ;  /* 0x0001183400007387 */ /* 0x000fe80000100a00 */
[----:B------:R-:W-:Y:S04]  /*7800*/  SHFL.DOWN PT, R52, R88, 0x2, 0x1f ;  /* 0x08401f0058347f89 */ /* 0x000fe800000e0000 */
[----:B------:R-:W3:Y:S04]  /*7810*/  SHFL.DOWN PT, R53, R89, 0x2, 0x1f ;  /* 0x08401f0059357f89 */ /* 0x000ee800000e0000 */
[----:B------:R-:W-:Y:S04]  /*7820*/  SHFL.DOWN PT, R71, R114, 0x2, 0x1f ;  /* 0x08401f0072477f89 */ /* 0x000fe800000e0000 */
[----:B------:R-:W-:Y:S04]  /*7830*/  SHFL.DOWN PT, R70, R115, 0x2, 0x1f ;  /* 0x08401f0073467f89 */ /* 0x000fe800000e0000 */
[----:B-1----:R-:W-:Y:S04]  /*7840*/  STL.64 [R0+0x80], R60 ;  /* 0x0000803c00007387 */ /* 0x002fe80000100a00 */
[----:B------:R-:W-:Y:S04]  /*7850*/  SHFL.DOWN PT, R60, R2, 0x2, 0x1f ;  /* 0x08401f00023c7f89 */ /* 0x000fe800000e0000 */
[----:B------:R-:W1:Y:S04]  /*7860*/  SHFL.DOWN PT, R61, R3, 0x2, 0x1f ;  /* 0x08401f00033d7f89 */ /* 0x000e6800000e0000 */
[----:B------:R-:W5:Y:S04]  /*7870*/  SHFL.DOWN PT, R69, R116, 0x2, 0x1f ;  /* 0x08401f0074457f89 */ /* 0x000f6800000e0000 */
[----:B------:R-:W5:Y:S04]  /*7880*/  SHFL.DOWN PT, R68, R117, 0x2, 0x1f ;  /* 0x08401f0075447f89 */ /* 0x000f6800000e0000 */
[----:B------:R-:W-:Y:S04]  /*7890*/  SHFL.DOWN PT, R67, R118, 0x2, 0x1f ;  /* 0x08401f0076437f89 */ /* 0x000fe800000e0000 */
[----:B------:R-:W-:Y:S04]  /*78a0*/  SHFL.DOWN PT, R66, R119, 0x2, 0x1f ;  /* 0x08401f0077427f89 */ /* 0x000fe800000e0000 */
[----:B0-----:R0:W-:Y:S04]  /*78b0*/  STL.64 [R0+0xb0], R54 ;  /* 0x0000b03600007387 */ /* 0x0011e80000100a00 */
[----:B--2---:R-:W-:Y:S04]  /*78c0*/  STL.64 [R0+0x18], R56 ;  /* 0x0000183800007387 */ /* 0x004fe80000100a00 */
[----:B------:R-:W-:Y:S01]  /*78d0*/  SHFL.DOWN PT, R56, R24, 0x2, 0x1f ;  /* 0x08401f0018387f89 */ /* 0x000fe200000e0000 */
[----:B0-----:R-:W-:-:S03]  /*78e0*/  IMAD.MOV.U32 R54, RZ, RZ, R65 ;  /* 0x000000ffff367224 */ /* 0x001fc600078e0041 */
[----:B------:R-:W0:Y:S01]  /*78f0*/  SHFL.DOWN PT, R57, R25, 0x2, 0x1f ;  /* 0x08401f0019397f89 */ /* 0x000e2200000e0000 */
[----:B------:R-:W-:-:S03]  /*7900*/  IMAD.MOV.U32 R55, RZ, RZ, R64 ;  /* 0x000000ffff377224 */ /* 0x000fc600078e0040 */
[----:B------:R-:W-:Y:S04]  /*7910*/  SHFL.DOWN PT, R65, R120, 0x2, 0x1f ;  /* 0x08401f0078417f89 */ /* 0x000fe800000e0000 */
[----:B------:R-:W-:Y:S04]  /*7920*/  SHFL.DOWN PT, R64, R121, 0x2, 0x1f ;  /* 0x08401f0079407f89 */ /* 0x000fe800000e0000 */
[----:B----4-:R2:W-:Y:S04]  /*7930*/  STL.64 [R0+0xc0], R58 ;  /* 0x0000c03a00007387 */ /* 0x0105e80000100a00 */
[----:B---3--:R3:W-:Y:S04]  /*7940*/  STL.64 [R0+0xd0], R52 ;  /* 0x0000d03400007387 */ /* 0x0087e80000100a00 */
[----:B-1----:R-:W-:Y:S01]  /*7950*/  STL.64 [R0+0xc8], R60 ;  /* 0x0000c83c00007387 */ /* 0x002fe20000100a00 */
[----:B--2---:R-:W-:-:S03]  /*7960*/  IMAD.MOV.U32 R58, RZ, RZ, R63 ;  /* 0x000000ffff3a7224 */ /* 0x004fc600078e003f */
[----:B------:R-:W-:Y:S01]  /*7970*/  SHFL.DOWN PT, R61, R124, 0x2, 0x1f ;  /* 0x08401f007c3d7f89 */ /* 0x000fe200000e0000 */
[----:B------:R-:W-:Y:S02]  /*7980*/  IMAD.MOV.U32 R59, RZ, RZ, R62 ;  /* 0x000000ffff3b7224 */ /* 0x000fe400078e003e */
[----:B---3--:R-:W-:Y:S01]  /*7990*/  IMAD.MOV.U32 R52, RZ, RZ, R71 ;  /* 0x000000ffff347224 */ /* 0x008fe200078e0047 */
[----:B------:R-:W-:Y:S01]  /*79a0*/  SHFL.DOWN PT, R63, R122, 0x2, 0x1f ;  /* 0x08401f007a3f7f89 */ /* 0x000fe200000e0000 */
[----:B------:R-:W-:-:S03]  /*79b0*/  IMAD.MOV.U32 R53, RZ, RZ, R70 ;  /* 0x000000ffff357224 */ /* 0x000fc600078e0046 */
[----:B------:R-:W-:Y:S04]  /*79c0*/  SHFL.DOWN PT, R62, R123, 0x2, 0x1f ;  /* 0x08401f007b3e7f89 */ /* 0x000fe800000e0000 */
[----:B------:R5:W-:Y:S04]  /*79d0*/  STL.64 [R0+0x130], R52 ;  /* 0x0001303400007387 */ /* 0x000be80000100a00 */
[----:B------:R-:W-:Y:S04]  /*79e0*/  SHFL.DOWN PT, R60, R125, 0x2, 0x1f ;  /* 0x08401f007d3c7f89 */ /* 0x000fe800000e0000 */
[----:B------:R-:W-:Y:S01]  /*79f0*/  STL.64 [R0+0x120], R54 ;  /* 0x0001203600007387 */ /* 0x000fe20000100a00 */
[----:B-----5:R-:W-:-:S03]  /*7a00*/  IMAD.MOV.U32 R52, RZ, RZ, R69 ;  /* 0x000000ffff347224 */ /* 0x020fc600078e0045 */
[----:B------:R-:W-:Y:S01]  /*7a10*/  SHFL.DOWN PT, R54, R90, 0x2, 0x1f ;  /* 0x08401f005a367f89 */ /* 0x000fe200000e0000 */
[----:B------:R-:W-:-:S03]  /*7a20*/  IMAD.MOV.U32 R53, RZ, RZ, R68 ;  /* 0x000000ffff357224 */ /* 0x000fc600078e0044 */
[----:B------:R-:W1:Y:S04]  /*7a30*/  SHFL.DOWN PT, R55, R91, 0x2, 0x1f ;  /* 0x08401f005b377f89 */ /* 0x000e6800000e0000 */
[----:B------:R2:W-:Y:S04]  /*7a40*/  STL.64 [R0+0x138], R52 ;  /* 0x0001383400007387 */ /* 0x0005e80000100a00 */
[----:B0-----:R-:W-:Y:S04]  /*7a50*/  STL.64 [R0+0x70], R56 ;  /* 0x0000703800007387 */ /* 0x001fe80000100a00 */
[----:B------:R-:W-:Y:S01]  /*7a60*/  SHFL.DOWN PT, R56, R6, 0x2, 0x1f ;  /* 0x08401f0006387f89 */ /* 0x000fe200000e0000 */
[----:B--2---:R-:W-:-:S03]  /*7a70*/  IMAD.MOV.U32 R52, RZ, RZ, R67 ;  /* 0x000000ffff347224 */ /* 0x004fc600078e0043 */
[----:B------:R-:W0:Y:S01]  /*7a80*/  SHFL.DOWN PT, R57, R7, 0x2, 0x1f ;  /* 0x08401f0007397f89 */ /* 0x000e2200000e0000 */
[----:B------:R-:W-:-:S03]  /*7a90*/  IMAD.MOV.U32 R53, RZ, RZ, R66 ;  /* 0x000000ffff357224 */ /* 0x000fc600078e0042 */
[----:B------:R-:W-:Y:S04]  /*7aa0*/  SHFL.DOWN PT, R68, R127, 0x2, 0x1f ;  /* 0x08401f007f447f89 */ /* 0x000fe800000e0000 */
[----:B------:R2:W-:Y:S04]  /*7ab0*/  STL.64 [R0+0x140], R52 ;  /* 0x0001403400007387 */ /* 0x0005e80000100a00 */
[----:B-1----:R-:W-:Y:S04]  /*7ac0*/  STL.64 [R0+0xd8], R54 ;  /* 0x0000d83600007387 */ /* 0x002fe80000100a00 */
[----:B------:R-:W-:Y:S01]  /*7ad0*/  SHFL.DOWN PT, R54, R96, 0x2, 0x1f ;  /* 0x08401f0060367f89 */ /* 0x000fe200000e0000 */
[----:B--2---:R-:W-:-:S03]  /*7ae0*/  IMAD.MOV.U32 R52, RZ, RZ, R65 ;  /* 0x000000ffff347224 */ /* 0x004fc600078e0041 */
[----:B------:R-:W1:Y:S01]  /*7af0*/  SHFL.DOWN PT, R55, R97, 0x2, 0x1f ;  /* 0x08401f0061377f89 */ /* 0x000e6200000e0000 */
[----:B------:R-:W-:-:S03]  /*7b00*/  IMAD.MOV.U32 R53, RZ, RZ, R64 ;  /* 0x000000ffff357224 */ /* 0x000fc600078e0040 */
[----:B0-----:R-:W-:Y:S04]  /*7b10*/  STL.64 [R0+0xb8], R56 ;  /* 0x0000b83800007387 */ /* 0x001fe80000100a00 */
[----:B------:R0:W-:Y:S04]  /*7b20*/  STL.64 [R0+0x148], R52 ;  /* 0x0001483400007387 */ /* 0x0001e80000100a00 */
[----:B------:R-:W-:Y:S04]  /*7b30*/  STL.64 [R0+0x128], R58 ;  /* 0x0001283a00007387 */ /* 0x000fe80000100a00 */
[----:B------:R-:W-:Y:S01]  /*7b40*/  SHFL.DOWN PT, R56, R92, 0x2, 0x1f ;  /* 0x08401f005c387f89 */ /* 0x000fe200000e0000 */
[----:B0-----:R-:W-:-:S03]  /*7b50*/  IMAD.MOV.U32 R52, RZ, RZ, R63 ;  /* 0x000000ffff347224 */ /* 0x001fc600078e003f */
[----:B------:R-:W0:Y:S01]  /*7b60*/  SHFL.DOWN PT, R57, R93, 0x2, 0x1f ;  /* 0x08401f005d397f89 */ /* 0x000e2200000e0000 */
[----:B------:R-:W-:-:S03]  /*7b70*/  IMAD.MOV.U32 R53, RZ, RZ, R62 ;  /* 0x000000ffff357224 */ /* 0x000fc600078e003e */
[----:B------:R-:W-:Y:S04]  /*7b80*/  SHFL.DOWN PT, R58, R94, 0x2, 0x1f ;  /* 0x08401f005e3a7f89 */ /* 0x000fe800000e0000 */
[----:B------:R2:W-:Y:S04]  /*7b90*/  STL.64 [R0+0x150], R52 ;  /* 0x0001503400007387 */ /* 0x0005e80000100a00 */
[----:B------:R-:W3:Y:S04]  /*7ba0*/  SHFL.DOWN PT, R59, R95, 0x2, 0x1f ;  /* 0x08401f005f3b7f89 */ /* 0x000ee800000e0000 */
        /* <DEDUP_REMOVED lines=8> */
[----:B--2---:R-:W-:-:S03]  /*7c30*/  PRMT R52, R104, 0x5432, R126 ;  /* 0x0000543268347816 */ /* 0x004fc6000000007e */
[----:B------:R-:W-:Y:S04]  /*7c40*/  SHFL.DOWN PT, R62, R133, 0x2, 0x1f ;  /* 0x08401f00853e7f89 */ /* 0x000fe800000e0000 */
[----:B------:R-:W2:Y:S04]  /*7c50*/  SHFL.DOWN PT, R69, R52, 0x2, 0x1f ;  /* 0x08401f0034457f89 */ /* 0x000ea800000e0000 */
[----:B-1----:R1:W-:Y:S04]  /*7c60*/  STL.64 [R0+0xf0], R54 ;  /* 0x0000f03600007387 */ /* 0x0023e80000100a00 */
[----:B------:R-:W-:Y:S04]  /*7c70*/  SHFL.DOWN PT, R61, R134, 0x2, 0x1f ;  /* 0x08401f00863d7f89 */ /* 0x000fe800000e0000 */
[----:B------:R-:W-:Y:S01]  /*7c80*/  SHFL.DOWN PT, R60, R135, 0x2, 0x1f ;  /* 0x08401f00873c7f89 */ /* 0x000fe200000e0000 */
[----:B-1----:R-:W-:-:S03]  /*7c90*/  IMAD.MOV.U32 R55, RZ, RZ, R68 ;  /* 0x000000ffff377224 */ /* 0x002fc600078e0044 */
[----:B0-----:R-:W-:Y:S04]  /*7ca0*/  STL.64 [R0+0xe0], R56 ;  /* 0x0000e03800007387 */ /* 0x001fe80000100a00 */
[----:B---3--:R-:W-:Y:S01]  /*7cb0*/  STL.64 [R0+0xe8], R58 ;  /* 0x0000e83a00007387 */ /* 0x008fe20000100a00 */
[----:B--2---:R-:W-:-:S03]  /*7cc0*/  IMAD.MOV.U32 R54, RZ, RZ, R69 ;  /* 0x000000ffff367224 */ /* 0x004fc600078e0045 */
        /* <DEDUP_REMOVED lines=8> */
[----:B------:R4:W-:Y:S04]  /*7d50*/  STL.64 [R0+0x160], R54 ;  /* 0x0001603600007387 */ /* 0x0009e80000100a00 */
[----:B0-----:R-:W-:Y:S04]  /*7d60*/  STL.64 [R0+0x58], R72 ;  /* 0x0000584800007387 */ /* 0x001fe80000100a00 */
[----:B-1----:R-:W-:Y:S01]  /*7d70*/  STL.64 [R0+0xf8], R56 ;  /* 0x0000f83800007387 */ /* 0x002fe20000100a00 */
        /* <DEDUP_REMOVED lines=16> */
[----:B0-----:R-:W-:Y:S01]  /*7e80*/  IMAD.MOV.U32 R55, RZ, RZ, R50 ;  /* 0x000000ffff377224 */ /* 0x001fe200078e0032 */
[----:B------:R-:W-:Y:S01]  /*7e90*/  PRMT R58, R126, 0x7632, R58 ;  /* 0x000076327e3a7816 */ /* 0x000fe2000000003a */
[----:B------:R-:W-:Y:S01]  /*7ea0*/  IMAD.MOV.U32 R56, RZ, RZ, RZ ;  /* 0x000000ffff387224 */ /* 0x000fe200078e00ff */
[----:B------:R-:W-:Y:S02]  /*7eb0*/  FSEL R77, R75, R52, P0 ;  /* 0x000000344b4d7208 */ /* 0x000fe40000000000 */
[----:B------:R-:W-:Y:S02]  /*7ec0*/  FSEL R54, R52, R75, P0 ;  /* 0x0000004b34367208 */ /* 0x000fe40000000000 */
[----:B------:R-:W-:Y:S02]  /*7ed0*/  FSEL R57, R86, R53, P0 ;  /* 0x0000003556397208 */ /* 0x000fe40000000000 */
[----:B------:R-:W-:Y:S01]  /*7ee0*/  FSEL R86, R53, R86, P0 ;  /* 0x0000005635567208 */ /* 0x000fe20000000000 */
[----:B------:R-:W-:Y:S01]  /*7ef0*/  FADD.FTZ R54, -R77, R54 ;  /* 0x000000364d367221 */ /* 0x000fe20000010100 */
[----:B------:R-:W-:-:S03]  /*7f00*/  IMAD.MOV.U32 R53, RZ, RZ, R0 ;  /* 0x000000ffff357224 */ /* 0x000fc600078e0000 */
[----:B------:R-:W-:-:S04]  /*7f10*/  FMUL.FTZ R54, R54, 1.4426950216293334961 ;  /* 0x3fb8aa3b36367820 */ /* 0x000fc80000410000 */
[----:B------:R-:W0:Y:S02]  /*7f20*/  MUFU.EX2 R52, R54 ;  /* 0x0000003600347308 */ /* 0x000e240000000800 */
[----:B0-----:R-:W-:Y:S01]  /*7f30*/  FFMA.FTZ R86, R86, R52, R57 ;  /* 0x0000003456567223 */ /* 0x001fe20000010039 */
[----:B------:R-:W-:-:S07]  /*7f40*/  VIADD R52, R0, 0x8 ;  /* 0x0000000800347836 */ /* 0x000fce0000000000 */
.L_x_2519:
        /* <DEDUP_REMOVED lines=20> */
.L_x_2331:
[----:B------:R-:W-:Y:S01]  /*8090*/  IMAD.MOV.U32 R50, RZ, RZ, R101 ;  /* 0x000000ffff327224 */ /* 0x000fe200078e0065 */
[----:B------:R-:W-:Y:S01]  /*80a0*/  PRMT R54, R54, 0x5410, R136 ;  /* 0x0000541036367816 */ /* 0x000fe20000000088 */
[----:B------:R-:W-:Y:S01]  /*80b0*/  IMAD.MOV.U32 R101, RZ, RZ, R100 ;  /* 0x000000ffff657224 */ /* 0x000fe200078e0064 */
[----:B------:R-:W-:-:S07]  /*80c0*/  PRMT R136, R135, 0x7610, R136 ;  /* 0x0000761087887816 */ /* 0x000fce0000000088 */
.L_x_2332:
[----:B------:R-:W-:Y:S05]  /*80d0*/  BSYNC.RECONVERGENT B1 ;  /* 0x0000000000017941 */ /* 0x000fea0003800200 */
.L_x_2330:
        /* <DEDUP_REMOVED lines=11> */
.L_x_2334:
[----:B------:R-:W-:Y:S01]  /*8190*/  IMAD.MOV.U32 R57, RZ, RZ, R50 ;  /* 0x000000ffff397224 */ /* 0x000fe200078e0032 */
[----:B------:R-:W-:Y:S01]  /*81a0*/  PRMT R58, R58, 0x7610, R54 ;  /* 0x000076103a3a7816 */ /* 0x000fe20000000036 */
[----:B------:R-:W-:Y:S01]  /*81b0*/  IMAD.MOV.U32 R100, RZ, RZ, R99 ;  /* 0x000000ffff647224 */ /* 0x000fe200078e0063 */
[----:B------:R-:W-:-:S07]  /*81c0*/  PRMT R135, R134, 0x7632, R135 ;  /* 0x0000763286877816 */ /* 0x000fce0000000087 */
.L_x_2335:
[----:B------:R-:W-:Y:S05]  /*81d0*/  BSYNC.RECONVERGENT B1 ;  /* 0x0000000000017941 */ /* 0x000fea0003800200 */
.L_x_2333:
        /* <DEDUP_REMOVED lines=11> */
.L_x_2337:
[----:B------:R-:W-:Y:S01]  /*8290*/  IMAD.MOV.U32 R50, RZ, RZ, R57 ;  /* 0x000000ffff327224 */ /* 0x000fe200078e0039 */
[----:B------:R-:W-:Y:S01]  /*82a0*/  PRMT R54, R58, 0x7632, R54 ;  /* 0x000076323a367816 */ /* 0x000fe20000000036 */
[----:B------:R-:W-:Y:S01]  /*82b0*/  IMAD.MOV.U32 R99, RZ, RZ, R98 ;  /* 0x000000ffff637224 */ /* 0x000fe200078e0062 */
[----:B------:R-:W-:-:S07]  /*82c0*/  PRMT R134, R134, 0x5410, R134 ;  /* 0x0000541086867816 */ /* 0x000fce0000000086 */
.L_x_2338:
[----:B------:R-:W-:Y:S05]  /*82d0*/  BSYNC.RECONVERGENT B1 ;  /* 0x0000000000017941 */ /* 0x000fea0003800200 */
.L_x_2336:
        /* <DEDUP_REMOVED lines=11> */
.L_x_2340:
[----:B------:R-:W-:Y:S01]  /*8390*/  IMAD.MOV.U32 R57, RZ, RZ, R50 ;  /* 0x000000ffff397224 */ /* 0x000fe200078e0032 */
[----:B------:R-:W-:Y:S01]  /*83a0*/  PRMT R59, R54, 0x7610, R59 ;  /* 0x00007610363b7816 */ /* 0x000fe2000000003b */
[----:B------:R-:W-:Y:S01]  /*83b0*/  IMAD.MOV.U32 R98, RZ, RZ, R97 ;  /* 0x000000ffff627224 */ /* 0x000fe200078e0061 */
[----:B------:R-:W-:-:S07]  /*83c0*/  PRMT R134, R133, 0x7632, R134 ;  /* 0x0000763285867816 */ /* 0x000fce0000000086 */
.L_x_2341:
[----:B------:R-:W-:Y:S05]  /*83d0*/  BSYNC.RECONVERGENT B1 ;  /* 0x0000000000017941 */ /* 0x000fea0003800200 */
.L_x_2339:
        /* <DEDUP_REMOVED lines=11> */
.L_x_2343:
[----:B------:R-:W-:Y:S01]  /*8490*/  IMAD.MOV.U32 R50, RZ, RZ, R57 ;  /* 0x000000ffff327224 */ /* 0x000fe200078e0039 */
[----:B------:R-:W-:Y:S01]  /*84a0*/  PRMT R54, R54, 0x5410, R59 ;  /* 0x0000541036367816 */ /* 0x000fe2000000003b */
[----:B------:R-:W-:Y:S01]  /*84b0*/  IMAD.MOV.U32 R97, RZ, RZ, R96 ;  /* 0x000000ffff617224 */ /* 0x000fe200078e0060 */
[----:B------:R-:W-:-:S07]  /*84c0*/  PRMT R133, R133, 0x5410, R133 ;  /* 0x0000541085857816 */ /* 0x000fce0000000085 */
.L_x_2344:
[----:B------:R-:W-:Y:S05]  /*84d0*/  BSYNC.RECONVERGENT B1 ;  /* 0x0000000000017941 */ /* 0x000fea0003800200 */
.L_x_2342:
        /* <DEDUP_REMOVED lines=11> */
.L_x_2346:
[----:B------:R-:W-:Y:S01]  /*8590*/  IMAD.MOV.U32 R57, RZ, RZ, R50 ;  /* 0x000000ffff397224 */ /* 0x000fe200078e0032 */
[----:B------:R-:W-:Y:S01]  /*85a0*/  PRMT R58, R58, 0x7610, R54 ;  /* 0x000076103a3a7816 */ /* 0x000fe20000000036 */
[----:B------:R-:W-:Y:S01]  /*85b0*/  IMAD.MOV.U32 R96, RZ, RZ, R95 ;  /* 0x000000ffff607224 */ /* 0x000fe200078e005f */
[----:B------:R-:W-:-:S07]  /*85c0*/  PRMT R133, R132, 0x7632, R133 ;  /* 0x0000763284857816 */ /* 0x000fce0000000085 */
.L_x_2347:
[----:B------:R-:W-:Y:S05]  /*85d0*/  BSYNC.RECONVERGENT B1 ;  /* 0x0000000000017941 */ /* 0x000fea0003800200 */
.L_x_2345:
        /* <DEDUP_REMOVED lines=11> */
.L_x_2349:
[----:B------:R-:W-:Y:S01]  /*8690*/  IMAD.MOV.U32 R50, RZ, RZ, R57 ;  /* 0x000000ffff327224 */ /* 0x000fe200078e0039 */
[----:B------:R-:W-:Y:S01]  /*86a0*/  PRMT R54, R58, 0x7632, R54 ;  /* 0x000076323a367816 */ /* 0x000fe20000000036 */
[----:B------:R-:W-:Y:S01]  /*86b0*/  IMAD.MOV.U32 R95, RZ, RZ, R94 ;  /* 0x000000ffff5f7224 */ /* 0x000fe200078e005e */
[----:B------:R-:W-:-:S07]  /*86c0*/  PRMT R132, R132, 0x5410, R132 ;  /* 0x0000541084847816 */ /* 0x000fce0000000084 */
.L_x_2350:
[----:B------:R-:W-:Y:S05]  /*86d0*/  BSYNC.RECONVERGENT B1 ;  /* 0x0000000000017941 */ /* 0x000fea0003800200 */
.L_x_2348:
        /* <DEDUP_REMOVED lines=11> */
.L_x_2352:
[----:B------:R-:W-:Y:S01]  /*8790*/  IMAD.MOV.U32 R57, RZ, RZ, R50 ;  /* 0x000000ffff397224 */ /* 0x000fe200078e0032 */
[----:B------:R-:W-:Y:S01]  /*87a0*/  PRMT R59, R54, 0x7610, R59 ;  /* 0x00007610363b7816 */ /* 0x000fe2000000003b */
[----:B------:R-:W-:Y:S01]  /*87b0*/  IMAD.MOV.U32 R94, RZ, RZ, R93 ;  /* 0x000000ffff5e7224 */ /* 0x000fe200078e005d */
[----:B------:R-:W-:-:S07]  /*87c0*/  PRMT R132, R131, 0x7632, R132 ;  /* 0x0000763283847816 */ /* 0x000fce0000000084 */
.L_x_2353:
[----:B------:R-:W-:Y:S05]  /*87d0*/  BSYNC.RECONVERGENT B1 ;  /* 0x0000000000017941 */ /* 0x000fea0003800200 */
.L_x_2351:
        /* <DEDUP_REMOVED lines=11> */
.L_x_2355:
[----:B------:R-:W-:Y:S01]  /*8890*/  IMAD.MOV.U32 R50, RZ, RZ, R57 ;  /* 0x000000ffff327224 */ /* 0x000fe200078e0039 */
[----:B------:R-:W-:Y:S01]  /*88a0*/  PRMT R54, R54, 0x5410, R59 ;  /* 0x0000541036367816 */ /* 0x000fe2000000003b */
[----:B------:R-:W-:Y:S01]  /*88b0*/  IMAD.MOV.U32 R93, RZ, RZ, R92 ;  /* 0x000000ffff5d7224 */ /* 0x000fe200078e005c */
[----:B------:R-:W-:-:S07]  /*88c0*/  PRMT R131, R131, 0x5410, R131 ;  /* 0x0000541083837816 */ /* 0x000fce0000000083 */
.L_x_2356:
[----:B------:R-:W-:Y:S05]  /*88d0*/  BSYNC.RECONVERGENT B1 ;  /* 0x0000000000017941 */ /* 0x000fea0003800200 */
.L_x_2354:
        /* <DEDUP_REMOVED lines=11> */
.L_x_2358:
[----:B------:R-:W-:Y:S01]  /*8990*/  IMAD.MOV.U32 R57, RZ, RZ, R50 ;  /* 0x000000ffff397224 */ /* 0x000fe200078e0032 */
[----:B------:R-:W-:Y:S01]  /*89a0*/  PRMT R58, R58, 0x7610, R54 ;  /* 0x000076103a3a7816 */ /* 0x000fe20000000036 */
[----:B------:R-:W-:Y:S01]  /*89b0*/  IMAD.MOV.U32 R92, RZ, RZ, R91 ;  /* 0x000000ffff5c7224 */ /* 0x000fe200078e005b */
[----:B------:R-:W-:-:S07]  /*89c0*/  PRMT R131, R130, 0x7632, R131 ;  /* 0x0000763282837816 */ /* 0x000fce0000000083 */
.L_x_2359:
[----:B------:R-:W-:Y:S05]  /*89d0*/  BSYNC.RECONVERGENT B1 ;  /* 0x0000000000017941 */ /* 0x000fea0003800200 */
.L_x_2357:
        /* <DEDUP_REMOVED lines=11> */
.L_x_2361:
[----:B------:R-:W-:Y:S01]  /*8a90*/  IMAD.MOV.U32 R50, RZ, RZ, R57 ;  /* 0x000000ffff327224 */ /* 0x000fe200078e0039 */
[----:B------:R-:W-:Y:S01]  /*8aa0*/  PRMT R54, R58, 0x7632, R54 ;  /* 0x000076323a367816 */ /* 0x000fe20000000036 */
[----:B------:R-:W-:Y:S01]  /*8ab0*/  IMAD.MOV.U32 R91, RZ, RZ, R90 ;  /* 0x000000ffff5b7224 */ /* 0x000fe200078e005a */
[----:B------:R-:W-:-:S07]  /*8ac0*/  PRMT R130, R130, 0x5410, R130 ;  /* 0x0000541082827816 */ /* 0x000fce0000000082 */
.L_x_2362:
[----:B------:R-:W-:Y:S05]  /*8ad0*/  BSYNC.RECONVERGENT B1 ;  /* 0x0000000000017941 */ /* 0x000fea0003800200 */
.L_x_2360:
        /* <DEDUP_REMOVED lines=11> */
.L_x_2364:
[----:B------:R-:W-:Y:S01]  /*8b90*/  IMAD.MOV.U32 R57, RZ, RZ, R50 ;  /* 0x000000ffff397224 */ /* 0x000fe200078e0032 */
[----:B------:R-:W-:Y:S01]  /*8ba0*/  PRMT R59, R54, 0x7610, R59 ;  /* 0x00007610363b7816 */ /* 0x000fe2000000003b */
[----:B------:R-:W-:Y:S01]  /*8bb0*/  IMAD.MOV.U32 R90, RZ, RZ, R89 ;  /* 0x000000ffff5a7224 */ /* 0x000fe200078e0059 */
[----:B------:R-:W-:-:S07]  /*8bc0*/  PRMT R130, R129, 0x7632, R130 ;  /* 0x0000763281827816 */ /* 0x000fce0000000082 */
.L_x_2365:
[----:B------:R-:W-:Y:S05]  /*8bd0*/  BSYNC.RECONVERGENT B1 ;  /* 0x0000000000017941 */ /* 0x000fea0003800200 */
.L_x_2363:
        /* <DEDUP_REMOVED lines=11> */
.L_x_2367:
[----:B------:R-:W-:Y:S01]  /*8c90*/  IMAD.MOV.U32 R50, RZ, RZ, R57 ;  /* 0x000000ffff327224 */ /* 0x000fe200078e0039 */
[----:B------:R-:W-:Y:S01]  /*8ca0*/  PRMT R54, R54, 0x5410, R59 ;  /* 0x0000541036367816 */ /* 0x000fe2000000003b */
[----:B------:R-:W-:Y:S01]  /*8cb0*/  IMAD.MOV.U32 R89, RZ, RZ, R88 ;  /* 0x000000ffff597224 */ /* 0x000fe200078e0058 */
[----:B------:R-:W-:-:S07]  /*8cc0*/  PRMT R129, R129, 0x5410, R129 ;  /* 0x0000541081817816 */ /* 0x000fce0000000081 */
.L_x_2368:
[----:B------:R-:W-:Y:S05]  /*8cd0*/  BSYNC.RECONVERGENT B1 ;  /* 0x0000000000017941 */ /* 0x000fea0003800200 */
.L_x_2366:
        /* <DEDUP_REMOVED lines=11> */
.L_x_2370:
[----:B------:R-:W-:Y:S01]  /*8d90*/  IMAD.MOV.U32 R57, RZ, RZ, R50 ;  /* 0x000000ffff397224 */ /* 0x000fe200078e0032 */
[----:B------:R-:W-:Y:S01]  /*8da0*/  PRMT R58, R58, 0x7610, R54 ;  /* 0x000076103a3a7816 */ /* 0x000fe20000000036 */
[----:B------:R-:W-:Y:S01]  /*8db0*/  IMAD.MOV.U32 R88, RZ, RZ, R3 ;  /* 0x000000ffff587224 */ /* 0x000fe200078e0003 */
[----:B------:R-:W-:-:S07]  /*8dc0*/  PRMT R129, R128, 0x7632, R129 ;  /* 0x0000763280817816 */ /* 0x000fce0000000081 */
.L_x_2371:
[----:B------:R-:W-:Y:S05]  /*8dd0*/  BSYNC.RECONVERGENT B1 ;  /* 0x0000000000017941 */ /* 0x000fea0003800200 */
.L_x_2369:
        /* <DEDUP_REMOVED lines=11> */
.L_x_2373:
[----:B------:R-:W-:Y:S01]  /*8e90*/  IMAD.MOV.U32 R50, RZ, RZ, R57 ;  /* 0x000000ffff327224 */ /* 0x000fe200078e0039 */
[----:B------:R-:W-:Y:S01]  /*8ea0*/  PRMT R54, R58, 0x7632, R54 ;  /* 0x000076323a367816 */ /* 0x000fe20000000036 */
[----:B------:R-:W-:Y:S01]  /*8eb0*/  IMAD.MOV.U32 R3, RZ, RZ, R2 ;  /* 0x000000ffff037224 */ /* 0x000fe200078e0002 */
[----:B------:R-:W-:-:S07]  /*8ec0*/  PRMT R128, R128, 0x5410, R128 ;  /* 0x0000541080807816 */ /* 0x000fce0000000080 */
.L_x_2374:
[----:B------:R-:W-:Y:S05]  /*8ed0*/  BSYNC.RECONVERGENT B1 ;  /* 0x0000000000017941 */ /* 0x000fea0003800200 */
.L_x_2372:
        /* <DEDUP_REMOVED lines=11> */
.L_x_2376:
[----:B------:R-:W-:Y:S01]  /*8f90*/  IMAD.MOV.U32 R57, RZ, RZ, R50 ;  /* 0x000000ffff397224 */ /* 0x000fe200078e0032 */
[----:B------:R-:W-:Y:S01]  /*8fa0*/  PRMT R59, R54, 0x7610, R59 ;  /* 0x00007610363b7816 */ /* 0x000fe2000000003b */
[----:B------:R-:W-:Y:S01]  /*8fb0*/  IMAD.MOV.U32 R2, RZ, RZ, R5 ;  /* 0x000000ffff027224 */ /* 0x000fe200078e0005 */
[----:B------:R-:W-:-:S07]  /*8fc0*/  PRMT R128, R127, 0x7632, R128 ;  /* 0x000076327f807816 */ /* 0x000fce0000000080 */
.L_x_2377:
[----:B------:R-:W-:Y:S05]  /*8fd0*/  BSYNC.RECONVERGENT B1 ;  /* 0x0000000000017941 */ /* 0x000fea0003800200 */
.L_x_2375:
        /* <DEDUP_REMOVED lines=11> */
.L_x_2379:
[----:B------:R-:W-:Y:S01]  /*9090*/  IMAD.MOV.U32 R50, RZ, RZ, R57 ;  /* 0x000000ffff327224 */ /* 0x000fe200078e0039 */
[----:B------:R-:W-:Y:S01]  /*90a0*/  PRMT R54, R54, 0x5410, R59 ;  /* 0x0000541036367816 */ /* 0x000fe2000000003b */
[----:B------:R-:W-:Y:S01]  /*90b0*/  IMAD.MOV.U32 R5, RZ, RZ, R4 ;  /* 0x000000ffff057224 */ /* 0x000fe200078e0004 */
[----:B------:R-:W-:-:S07]  /*90c0*/  PRMT R127, R127, 0x5410, R127 ;  /* 0x000054107f7f7816 */ /* 0x000fce000000007f */
.L_x_2380:
[----:B------:R-:W-:Y:S05]  /*90d0*/  BSYNC.RECONVERGENT B1 ;  /* 0x0000000000017941 */ /* 0x000fea0003800200 */
.L_x_2378:
        /* <DEDUP_REMOVED lines=11> */
.L_x_2382:
[----:B------:R-:W-:Y:S01]  /*9190*/  IMAD.MOV.U32 R57, RZ, RZ, R50 ;  /* 0x000000ffff397224 */ /* 0x000fe200078e0032 */
[----:B------:R-:W-:Y:S01]  /*91a0*/  PRMT R58, R58, 0x7610, R54 ;  /* 0x000076103a3a7816 */ /* 0x000fe20000000036 */
[----:B------:R-:W-:Y:S01]  /*91b0*/  IMAD.MOV.U32 R4, RZ, RZ, R7 ;  /* 0x000000ffff047224 */ /* 0x000fe200078e0007 */
[----:B------:R-:W-:-:S07]  /*91c0*/  PRMT R127, R126, 0x7610, R127 ;  /* 0x000076107e7f7816 */ /* 0x000fce000000007f */
.L_x_2383:
[----:B------:R-:W-:Y:S05]  /*91d0*/  BSYNC.RECONVERGENT B1 ;  /* 0x0000000000017941 */ /* 0x000fea0003800200 */
.L_x_2381:
        /* <DEDUP_REMOVED lines=11> */
.L_x_2385:
[----:B------:R-:W-:Y:S01]  /*9290*/  IMAD.MOV.U32 R50, RZ, RZ, R57 ;  /* 0x000000ffff327224 */ /* 0x000fe200078e0039 */
[----:B------:R-:W-:Y:S01]  /*92a0*/  PRMT R54, R58, 0x7632, R54 ;  /* 0x000076323a367816 */ /* 0x000fe20000000036 */
[----:B------:R-:W-:Y:S01]  /*92b0*/  IMAD.MOV.U32 R7, RZ, RZ, R6 ;  /* 0x000000ffff077224 */ /* 0x000fe200078e0006 */
[----:B------:R-:W-:-:S07]  /*92c0*/  PRMT R126, R104, 0x7632, R126 ;  /* 0x00007632687e7816 */ /* 0x000fce000000007e */
.L_x_2386:
[----:B------:R-:W-:Y:S05]  /*92d0*/  BSYNC.RECONVERGENT B1 ;  /* 0x0000000000017941 */ /* 0x000fea0003800200 */
.L_x_2384:
        /* <DEDUP_REMOVED lines=11> */
.L_x_2388:
[----:B------:R-:W-:Y:S01]  /*9390*/  IMAD.MOV.U32 R57, RZ, RZ, R50 ;  /* 0x000000ffff397224 */ /* 0x000fe200078e0032 */
[----:B------:R-:W-:Y:S01]  /*93a0*/  PRMT R59, R54, 0x7610, R59 ;  /* 0x00007610363b7816 */ /* 0x000fe2000000003b */
[----:B------:R-:W-:Y:S01]  /*93b0*/  IMAD.MOV.U32 R6, RZ, RZ, R9 ;  /* 0x000000ffff067224 */ /* 0x000fe200078e0009 */
[----:B------:R-:W-:-:S07]  /*93c0*/  PRMT R104, R104, 0x7610, R125 ;  /* 0x0000761068687816 */ /* 0x000fce000000007d */
.L_x_2389:
[----:B------:R-:W-:Y:S05]  /*93d0*/  BSYNC.RECONVERGENT B1 ;  /* 0x0000000000017941 */ /* 0x000fea0003800200 */
.L_x_2387:
        /* <DEDUP_REMOVED lines=11> */
.L_x_2391:
[----:B------:R-:W-:Y:S01]  /*9490*/  IMAD.MOV.U32 R50, RZ, RZ, R57 ;  /* 0x000000ffff327224 */ /* 0x000fe200078e0039 */
[----:B------:R-:W-:Y:S01]  /*94a0*/  PRMT R54, R54, 0x5410, R59 ;  /* 0x0000541036367816 */ /* 0x000fe2000000003b */
[----:B------:R-:W-:Y:S01]  /*94b0*/  IMAD.MOV.U32 R9, RZ, RZ, R8 ;  /* 0x000000ffff097224 */ /* 0x000fe200078e0008 */
[----:B------:R-:W-:-:S07]  /*94c0*/  PRMT R125, R125, 0x5410, R125 ;  /* 0x000054107d7d7816 */ /* 0x000fce000000007d */
.L_x_2392:
[----:B------:R-:W-:Y:S05]  /*94d0*/  BSYNC.RECONVERGENT B1 ;  /* 0x0000000000017941 */ /* 0x000fea0003800200 */
.L_x_2390:
        /* <DEDUP_REMOVED lines=11> */
.L_x_2394:
[----:B------:R-:W-:Y:S01]  /*9590*/  IMAD.MOV.U32 R57, RZ, RZ, R50 ;  /* 0x000000ffff397224 */ /* 0x000fe200078e0032 */
[----:B------:R-:W-:Y:S01]  /*95a0*/  PRMT R58, R58, 0x7610, R54 ;  /* 0x000076103a3a7816 */ /* 0x000fe20000000036 */
[----:B------:R-:W-:Y:S01]  /*95b0*/  IMAD.MOV.U32 R8, RZ, RZ, R11 ;  /* 0x000000ffff087224 */ /* 0x000fe200078e000b */
[----:B------:R-:W-:-:S07]  /*95c0*/  PRMT R125, R124, 0x7632, R125 ;  /* 0x000076327c7d7816 */ /* 0x000fce000000007d */
.L_x_2395:
[----:B------:R-:W-:Y:S05]  /*95d0*/  BSYNC.RECONVERGENT B1 ;  /* 0x0000000000017941 */ /* 0x000fea0003800200 */
.L_x_2393:
        /* <DEDUP_REMOVED lines=11> */
.L_x_2397:
[----:B------:R-:W-:Y:S01]  /*9690*/  IMAD.MOV.U32 R50, RZ, RZ, R57 ;  /* 0x000000ffff327224 */ /* 0x000fe200078e0039 */
[----:B------:R-:W-:Y:S01]  /*96a0*/  PRMT R54, R58, 0x7632, R54 ;  /* 0x000076323a367816 */ /* 0x000fe20000000036 */
[----:B------:R-:W-:Y:S01]  /*96b0*/  IMAD.MOV.U32 R11, RZ, RZ, R10 ;  /* 0x000000ffff0b7224 */ /* 0x000fe200078e000a */
[----:B------:R-:W-:-:S07]  /*96c0*/  PRMT R124, R124, 0x5410, R124 ;  /* 0x000054107c7c7816 */ /* 0x000fce000000007c */
.L_x_2398:
[----:B------:R-:W-:Y:S05]  /*96d0*/  BSYNC.RECONVERGENT B1 ;  /* 0x0000000000017941 */ /* 0x000fea0003800200 */
.L_x_2396:
        /* <DEDUP_REMOVED lines=11> */
.L_x_2400:
[----:B------:R-:W-:Y:S01]  /*9790*/  IMAD.MOV.U32 R57, RZ, RZ, R50 ;  /* 0x000000ffff397224 */ /* 0x000fe200078e0032 */
[----:B------:R-:W-:Y:S01]  /*97a0*/  PRMT R59, R54, 0x7610, R59 ;  /* 0x00007610363b7816 */ /* 0x000fe2000000003b */
[----:B------:R-:W-:Y:S01]  /*97b0*/  IMAD.MOV.U32 R10, RZ, RZ, R13 ;  /* 0x000000ffff0a7224 */ /* 0x000fe200078e000d */
[----:B------:R-:W-:-:S07]  /*97c0*/  PRMT R124, R123, 0x7632, R124 ;  /* 0x000076327b7c7816 */ /* 0x000fce000000007c */
.L_x_2401:
[----:B------:R-:W-:Y:S05]  /*97d0*/  BSYNC.RECONVERGENT B1 ;  /* 0x0000000000017941 */ /* 0x000fea0003800200 */
.L_x_2399:
        /* <DEDUP_REMOVED lines=11> */
.L_x_2403:
[----:B------:R-:W-:Y:S01]  /*9890*/  IMAD.MOV.U32 R50, RZ, RZ, R57 ;  /* 0x000000ffff327224 */ /* 0x000fe200078e0039 */
[----:B------:R-:W-:Y:S01]  /*98a0*/  PRMT R54, R54, 0x5410, R59 ;  /* 0x0000541036367816 */ /* 0x000fe2000000003b */
[----:B------:R-:W-:Y:S01]  /*98b0*/  IMAD.MOV.U32 R13, RZ, RZ, R12 ;  /* 0x000000ffff0d7224 */ /* 0x000fe200078e000c */
[----:B------:R-:W-:-:S07]  /*98c0*/  PRMT R123, R123, 0x5410, R123 ;  /* 0x000054107b7b7816 */ /* 0x000fce000000007b */
.L_x_2404:
[----:B------:R-:W-:Y:S05]  /*98d0*/  BSYNC.RECONVERGENT B1 ;  /* 0x0000000000017941 */ /* 0x000fea0003800200 */
.L_x_2402:
        /* <DEDUP_REMOVED lines=11> */
.L_x_2406:
[----:B------:R-:W-:Y:S01]  /*9990*/  IMAD.MOV.U32 R57, RZ, RZ, R50 ;  /* 0x000000ffff397224 */ /* 0x000fe200078e0032 */
[----:B------:R-:W-:Y:S01]  /*99a0*/  PRMT R58, R58, 0x7610, R54 ;  /* 0x000076103a3a7816 */ /* 0x000fe20000000036 */
[----:B------:R-:W-:Y:S01]  /*99b0*/  IMAD.MOV.U32 R12, RZ, RZ, R15 ;  /* 0x000000ffff0c7224 */ /* 0x000fe200078e000f */
[----:B------:R-:W-:-:S07]  /*99c0*/  PRMT R123, R122, 0x7632, R123 ;  /* 0x000076327a7b7816 */ /* 0x000fce000000007b */
.L_x_2407:
[----:B------:R-:W-:Y:S05]  /*99d0*/  BSYNC.RECONVERGENT B1 ;  /* 0x0000000000017941 */ /* 0x000fea0003800200 */
.L_x_2405:
        /* <DEDUP_REMOVED lines=11> */
.L_x_2409:
[----:B------:R-:W-:Y:S01]  /*9a90*/  IMAD.MOV.U32 R50, RZ, RZ, R57 ;  /* 0x000000ffff327224 */ /* 0x000fe200078e0039 */
[----:B------:R-:W-:Y:S01]  /*9aa0*/  PRMT R54, R58, 0x7632, R54 ;  /* 0x000076323a367816 */ /* 0x000fe20000000036 */
[----:B------:R-:W-:Y:S01]  /*9ab0*/  IMAD.MOV.U32 R15, RZ, RZ, R14 ;  /* 0x000000ffff0f7224 */ /* 0x000fe200078e000e */
[----:B------:R-:W-:-:S07]  /*9ac0*/  PRMT R122, R122, 0x5410, R122 ;  /* 0x000054107a7a7816 */ /* 0x000fce000000007a */
.L_x_2410:
[----:B------:R-:W-:Y:S05]  /*9ad0*/  BSYNC.RECONVERGENT B1 ;  /* 0x0000000000017941 */ /* 0x000fea0003800200 */
.L_x_2408:
        /* <DEDUP_REMOVED lines=11> */
.L_x_2412:
[----:B------:R-:W-:Y:S01]  /*9b90*/  IMAD.MOV.U32 R57, RZ, RZ, R50 ;  /* 0x000000ffff397224 */ /* 0x000fe200078e0032 */
[----:B------:R-:W-:Y:S01]  /*9ba0*/  PRMT R59, R54, 0x7610, R59 ;  /* 0x00007610363b7816 */ /* 0x000fe2000000003b */
[----:B------:R-:W-:Y:S01]  /*9bb0*/  IMAD.MOV.U32 R14, RZ, RZ, R17 ;  /* 0x000000ffff0e7224 */ /* 0x000fe200078e0011 */
[----:B------:R-:W-:-:S07]  /*9bc0*/  PRMT R122, R121, 0x7632, R122 ;  /* 0x00007632797a7816 */ /* 0x000fce000000007a */
.L_x_2413:
[----:B------:R-:W-:Y:S05]  /*9bd0*/  BSYNC.RECONVERGENT B1 ;  /* 0x0000000000017941 */ /* 0x000fea0003800200 */
.L_x_2411:
        /* <DEDUP_REMOVED lines=11> */
.L_x_2415:
[----:B------:R-:W-:Y:S01]  /*9c90*/  IMAD.MOV.U32 R50, RZ, RZ, R57 ;  /* 0x000000ffff327224 */ /* 0x000fe200078e0039 */
[----:B------:R-:W-:Y:S01]  /*9ca0*/  PRMT R54, R54, 0x5410, R59 ;  /* 0x0000541036367816 */ /* 0x000fe2000000003b */
[----:B------:R-:W-:Y:S01]  /*9cb0*/  IMAD.MOV.U32 R17, RZ, RZ, R16 ;  /* 0x000000ffff117224 */ /* 0x000fe200078e0010 */
[----:B------:R-:W-:-:S07]  /*9cc0*/  PRMT R121, R121, 0x5410, R121 ;  /* 0x0000541079797816 */ /* 0x000fce0000000079 */
.L_x_2416:
[----:B------:R-:W-:Y:S05]  /*9cd0*/  BSYNC.RECONVERGENT B1 ;  /* 0x0000000000017941 */ /* 0x000fea0003800200 */
.L_x_2414:
        /* <DEDUP_REMOVED lines=11> */
.L_x_2418:
[----:B------:R-:W-:Y:S01]  /*9d90*/  IMAD.MOV.U32 R57, RZ, RZ, R50 ;  /* 0x000000ffff397224 */ /* 0x000fe200078e0032 */
[----:B------:R-:W-:Y:S01]  /*9da0*/  PRMT R58, R58, 0x7610, R54 ;  /* 0x000076103a3a7816 */ /* 0x000fe20000000036 */
[----:B------:R-:W-:Y:S01]  /*9db0*/  IMAD.MOV.U32 R16, RZ, RZ, R19 ;  /* 0x000000ffff107224 */ /* 0x000fe200078e0013 */
[----:B------:R-:W-:-:S07]  /*9dc0*/  PRMT R121, R120, 0x7632, R121 ;  /* 0x0000763278797816 */ /* 0x000fce0000000079 */
.L_x_2419:
[----:B------:R-:W-:Y:S05]  /*9dd0*/  BSYNC.RECONVERGENT B1 ;  /* 0x0000000000017941 */ /* 0x000fea0003800200 */
.L_x_2417:
        /* <DEDUP_REMOVED lines=11> */
.L_x_2421:
[----:B------:R-:W-:Y:S01]  /*9e90*/  IMAD.MOV.U32 R50, RZ, RZ, R57 ;  /* 0x000000ffff327224 */ /* 0x000fe200078e0039 */
[----:B------:R-:W-:Y:S01]  /*9ea0*/  PRMT R54, R58, 0x7632, R54 ;  /* 0x000076323a367816 */ /* 0x000fe20000000036 */
[----:B------:R-:W-:Y:S01]  /*9eb0*/  IMAD.MOV.U32 R19, RZ, RZ, R18 ;  /* 0x000000ffff137224 */ /* 0x000fe200078e0012 */
[----:B------:R-:W-:-:S07]  /*9ec0*/  PRMT R120, R120, 0x5410, R120 ;  /* 0x0000541078787816 */ /* 0x000fce0000000078 */
.L_x_2422:
[----:B------:R-:W-:Y:S05]  /*9ed0*/  BSYNC.RECONVERGENT B1 ;  /* 0x0000000000017941 */ /* 0x000fea0003800200 */
.L_x_2420:
        /* <DEDUP_REMOVED lines=11> */
.L_x_2424:
[----:B------:R-:W-:Y:S01]  /*9f90*/  IMAD.MOV.U32 R57, RZ, RZ, R50 ;  /* 0x000000ffff397224 */ /* 0x000fe200078e0032 */
[----:B------:R-:W-:Y:S01]  /*9fa0*/  PRMT R59, R54, 0x7610, R59 ;  /* 0x00007610363b7816 */ /* 0x000fe2000000003b */
[----:B------:R-:W-:Y:S01]  /*9fb0*/  IMAD.MOV.U32 R18, RZ, RZ, R21 ;  /* 0x000000ffff127224 */ /* 0x000fe200078e0015 */
[----:B------:R-:W-:-:S07]  /*9fc0*/  PRMT R120, R119, 0x7632, R120 ;  /* 0x0000763277787816 */ /* 0x000fce0000000078 */
.L_x_2425:
[----:B------:R-:W-:Y:S05]  /*9fd0*/  BSYNC.RECONVERGENT B1 ;  /* 0x0000000000017941 */ /* 0x000fea0003800200 */
.L_x_2423:
        /* <DEDUP_REMOVED lines=11> */
.L_x_2427:
[----:B------:R-:W-:Y:S01]  /*a090*/  IMAD.MOV.U32 R50, RZ, RZ, R57 ;  /* 0x000000ffff327224 */ /* 0x000fe200078e0039 */
[----:B------:R-:W-:Y:S01]  /*a0a0*/  PRMT R54, R54, 0x5410, R59 ;  /* 0x0000541036367816 */ /* 0x000fe2000000003b */
[----:B------:R-:W-:Y:S01]  /*a0b0*/  IMAD.MOV.U32 R21, RZ, RZ, R20 ;  /* 0x000000ffff157224 */ /* 0x000fe200078e0014 */
[----:B------:R-:W-:-:S07]  /*a0c0*/  PRMT R119, R119, 0x5410, R119 ;  /* 0x0000541077777816 */ /* 0x000fce0000000077 */
.L_x_2428:
[----:B------:R-:W-:Y:S05]  /*a0d0*/  BSYNC.RECONVERGENT B1 ;  /* 0x0000000000017941 */ /* 0x000fea0003800200 */
.L_x_2426:
        /* <DEDUP_REMOVED lines=11> */
.L_x_2430:
[----:B------:R-:W-:Y:S01]  /*a190*/  IMAD.MOV.U32 R57, RZ, RZ, R50 ;  /* 0x000000ffff397224 */ /* 0x000fe200078e0032 */
[----:B------:R-:W-:Y:S01]  /*a1a0*/  PRMT R58, R58, 0x7610, R54 ;  /* 0x000076103a3a7816 */ /* 0x000fe20000000036 */
[----:B------:R-:W-:Y:S01]  /*a1b0*/  IMAD.MOV.U32 R20, RZ, RZ, R23 ;  /* 0x000000ffff147224 */ /* 0x000fe200078e0017 */
[----:B------:R-:W-:-:S07]  /*a1c0*/  PRMT R119, R118, 0x7632, R119 ;  /* 0x0000763276777816 */ /* 0x000fce0000000077 */
.L_x_2431:
[----:B------:R-:W-:Y:S05]  /*a1d0*/  BSYNC.RECONVERGENT B1 ;  /* 0x0000000000017941 */ /* 0x000fea0003800200 */
.L_x_2429:
        /* <DEDUP_REMOVED lines=11> */
.L_x_2433:
[----:B------:R-:W-:Y:S01]  /*a290*/  IMAD.MOV.U32 R50, RZ, RZ, R57 ;  /* 0x000000ffff327224 */ /* 0x000fe200078e0039 */
[----:B------:R-:W-:Y:S01]  /*a2a0*/  PRMT R54, R58, 0x7632, R54 ;  /* 0x000076323a367816 */ /* 0x000fe20000000036 */
[----:B------:R-:W-:Y:S01]  /*a2b0*/  IMAD.MOV.U32 R23, RZ, RZ, R22 ;  /* 0x000000ffff177224 */ /* 0x000fe200078e0016 */
[----:B------:R-:W-:-:S07]  /*a2c0*/  PRMT R118, R118, 0x5410, R118 ;  /* 0x0000541076767816 */ /* 0x000fce0000000076 */
.L_x_2434:
[----:B------:R-:W-:Y:S05]  /*a2d0*/  BSYNC.RECONVERGENT B1 ;  /* 0x0000000000017941 */ /* 0x000fea0003800200 */
.L_x_2432:
        /* <DEDUP_REMOVED lines=11> */
.L_x_2436:
[----:B------:R-:W-:Y:S01]  /*a390*/  IMAD.MOV.U32 R57, RZ, RZ, R50 ;  /* 0x000000ffff397224 */ /* 0x000fe200078e0032 */
[----:B------:R-:W-:Y:S01]  /*a3a0*/  PRMT R58, R58, 0x5410, R54 ;  /* 0x000054103a3a7816 */ /* 0x000fe20000000036 */
[----:B------:R-:W-:Y:S01]  /*a3b0*/  IMAD.MOV.U32 R22, RZ, RZ, R25 ;  /* 0x000000ffff167224 */ /* 0x000fe200078e0019 */
[----:B------:R-:W-:-:S07]  /*a3c0*/  PRMT R118, R117, 0x7632, R118 ;  /* 0x0000763275767816 */ /* 0x000fce0000000076 */
.L_x_2437:
[----:B------:R-:W-:Y:S05]  /*a3d0*/  BSYNC.RECONVERGENT B1 ;  /* 0x0000000000017941 */ /* 0x000fea0003800200 */
.L_x_2435:
        /* <DEDUP_REMOVED lines=11> */
.L_x_2439:
[----:B------:R-:W-:Y:S01]  /*a490*/  IMAD.MOV.U32 R50, RZ, RZ, R57 ;  /* 0x000000ffff327224 */ /* 0x000fe200078e0039 */
[----:B------:R-:W-:Y:S01]  /*a4a0*/  PRMT R54, R54, 0x7610, R58 ;  /* 0x0000761036367816 */ /* 0x000fe2000000003a */
[----:B------:R-:W-:Y:S01]  /*a4b0*/  IMAD.MOV.U32 R25, RZ, RZ, R24 ;  /* 0x000000ffff197224 */ /* 0x000fe200078e0018 */
[----:B------:R-:W-:-:S07]  /*a4c0*/  PRMT R117, R117, 0x5410, R117 ;  /* 0x0000541075757816 */ /* 0x000fce0000000075 */
.L_x_2440:
[----:B------:R-:W-:Y:S05]  /*a4d0*/  BSYNC.RECONVERGENT B1 ;  /* 0x0000000000017941 */ /* 0x000fea0003800200 */
.L_x_2438:
        /* <DEDUP_REMOVED lines=11> */
.L_x_2442:
[----:B------:R-:W-:Y:S01]  /*a590*/  IMAD.MOV.U32 R57, RZ, RZ, R50 ;  /* 0x000000ffff397224 */ /* 0x000fe200078e0032 */
[----:B------:R-:W-:Y:S01]  /*a5a0*/  PRMT R58, R58, 0x7610, R54 ;  /* 0x000076103a3a7816 */ /* 0x000fe20000000036 */
[----:B------:R-:W-:Y:S01]  /*a5b0*/  IMAD.MOV.U32 R24, RZ, RZ, R27 ;  /* 0x000000ffff187224 */ /* 0x000fe200078e001b */
[----:B------:R-:W-:-:S07]  /*a5c0*/  PRMT R117, R116, 0x7632, R117 ;  /* 0x0000763274757816 */ /* 0x000fce0000000075 */
.L_x_2443:
[----:B------:R-:W-:Y:S05]  /*a5d0*/  BSYNC.RECONVERGENT B1 ;  /* 0x0000000000017941 */ /* 0x000fea0003800200 */
.L_x_2441:
        /* <DEDUP_REMOVED lines=11> */
.L_x_2445:
[----:B------:R-:W-:Y:S01]  /*a690*/  IMAD.MOV.U32 R50, RZ, RZ, R57 ;  /* 0x000000ffff327224 */ /* 0x000fe200078e0039 */
[----:B------:R-:W-:Y:S01]  /*a6a0*/  PRMT R54, R58, 0x7632, R54 ;  /* 0x000076323a367816 */ /* 0x000fe20000000036 */
[----:B------:R-:W-:Y:S01]  /*a6b0*/  IMAD.MOV.U32 R27, RZ, RZ, R26 ;  /* 0x000000ffff1b7224 */ /* 0x000fe200078e001a */
[----:B------:R-:W-:-:S07]  /*a6c0*/  PRMT R116, R116, 0x5410, R116 ;  /* 0x0000541074747816 */ /* 0x000fce0000000074 */
.L_x_2446:
[----:B------:R-:W-:Y:S05]  /*a6d0*/  BSYNC.RECONVERGENT B1 ;  /* 0x0000000000017941 */ /* 0x000fea0003800200 */
.L_x_2444:
        /* <DEDUP_REMOVED lines=11> */
.L_x_2448:
[----:B------:R-:W-:Y:S01]  /*a790*/  IMAD.MOV.U32 R57, RZ, RZ, R50 ;  /* 0x000000ffff397224 */ /* 0x000fe200078e0032 */
[----:B------:R-:W-:Y:S01]  /*a7a0*/  PRMT R59, R54, 0x7610, R59 ;  /* 0x00007610363b7816 */ /* 0x000fe2000000003b */
[----:B------:R-:W-:Y:S01]  /*a7b0*/  IMAD.MOV.U32 R26, RZ, RZ, R29 ;  /* 0x000000ffff1a7224 */ /* 0x000fe200078e001d */
[----:B------:R-:W-:-:S07]  /*a7c0*/  PRMT R116, R115, 0x7632, R116 ;  /* 0x0000763273747816 */ /* 0x000fce0000000074 */
.L_x_2449:
[----:B------:R-:W-:Y:S05]  /*a7d0*/  BSYNC.RECONVERGENT B1 ;  /* 0x0000000000017941 */ /* 0x000fea0003800200 */
.L_x_2447:
        /* <DEDUP_REMOVED lines=11> */
.L_x_2451:
[----:B------:R-:W-:Y:S01]  /*a890*/  IMAD.MOV.U32 R50, RZ, RZ, R57 ;  /* 0x000000ffff327224 */ /* 0x000fe200078e0039 */
[----:B------:R-:W-:Y:S01]  /*a8a0*/  PRMT R54, R54, 0x5410, R59 ;  /* 0x0000541036367816 */ /* 0x000fe2000000003b */
[----:B------:R-:W-:Y:S01]  /*a8b0*/  IMAD.MOV.U32 R29, RZ, RZ, R28 ;  /* 0x000000ffff1d7224 */ /* 0x000fe200078e001c */
[----:B------:R-:W-:-:S07]  /*a8c0*/  PRMT R115, R115, 0x5410, R115 ;  /* 0x0000541073737816 */ /* 0x000fce0000000073 */
.L_x_2452:
[----:B------:R-:W-:Y:S05]  /*a8d0*/  BSYNC.RECONVERGENT B1 ;  /* 0x0000000000017941 */ /* 0x000fea0003800200 */
.L_x_2450:
        /* <DEDUP_REMOVED lines=11> */
.L_x_2454:
[----:B------:R-:W-:Y:S01]  /*a990*/  IMAD.MOV.U32 R57, RZ, RZ, R50 ;  /* 0x000000ffff397224 */ /* 0x000fe200078e0032 */
[----:B------:R-:W-:Y:S01]  /*a9a0*/  PRMT R58, R58, 0x7610, R54 ;  /* 0x000076103a3a7816 */ /* 0x000fe20000000036 */
[----:B------:R-:W-:Y:S01]  /*a9b0*/  IMAD.MOV.U32 R28, RZ, RZ, R31 ;  /* 0x000000ffff1c7224 */ /* 0x000fe200078e001f */
[----:B------:R-:W-:-:S07]  /*a9c0*/  PRMT R115, R114, 0x7632, R115 ;  /* 0x0000763272737816 */ /* 0x000fce0000000073 */
.L_x_2455:
[----:B------:R-:W-:Y:S05]  /*a9d0*/  BSYNC.RECONVERGENT B1 ;  /* 0x0000000000017941 */ /* 0x000fea0003800200 */
.L_x_2453:
        /* <DEDUP_REMOVED lines=11> */
.L_x_2457:
[----:B------:R-:W-:Y:S01]  /*aa90*/  IMAD.MOV.U32 R50, RZ, RZ, R57 ;  /* 0x000000ffff327224 */ /* 0x000fe200078e0039 */
[----:B------:R-:W-:Y:S01]  /*aaa0*/  PRMT R54, R58, 0x7632, R54 ;  /* 0x000076323a367816 */ /* 0x000fe20000000036 */
[----:B------:R-:W-:Y:S01]  /*aab0*/  IMAD.MOV.U32 R31, RZ, RZ, R30 ;  /* 0x000000ffff1f7224 */ /* 0x000fe200078e001e */
[----:B------:R-:W-:-:S07]  /*aac0*/  PRMT R114, R114, 0x5410, R114 ;  /* 0x0000541072727816 */ /* 0x000fce0000000072 */
.L_x_2458:
[----:B------:R-:W-:Y:S05]  /*aad0*/  BSYNC.RECONVERGENT B1 ;  /* 0x0000000000017941 */ /* 0x000fea0003800200 */
.L_x_2456:
        /* <DEDUP_REMOVED lines=11> */
.L_x_2460:
[----:B------:R-:W-:Y:S01]  /*ab90*/  IMAD.MOV.U32 R57, RZ, RZ, R50 ;  /* 0x000000ffff397224 */ /* 0x000fe200078e0032 */
[----:B------:R-:W-:Y:S01]  /*aba0*/  PRMT R59, R54, 0x7610, R59 ;  /* 0x00007610363b7816 */ /* 0x000fe2000000003b */
[----:B------:R-:W-:Y:S01]  /*abb0*/  IMAD.MOV.U32 R30, RZ, RZ, R33 ;  /* 0x000000ffff1e7224 */ /* 0x000fe200078e0021 */
[----:B------:R-:W-:-:S07]  /*abc0*/  PRMT R114, R111, 0x7632, R114 ;  /* 0x000076326f727816 */ /* 0x000fce0000000072 */
.L_x_2461:
[----:B------:R-:W-:Y:S05]  /*abd0*/  BSYNC.RECONVERGENT B1 ;  /* 0x0000000000017941 */ /* 0x000fea0003800200 */
.L_x_2459:
        /* <DEDUP_REMOVED lines=11> */
.L_x_2463:
[----:B------:R-:W-:Y:S01]  /*ac90*/  IMAD.MOV.U32 R50, RZ, RZ, R57 ;  /* 0x000000ffff327224 */ /* 0x000fe200078e0039 */
[----:B------:R-:W-:Y:S01]  /*aca0*/  PRMT R54, R54, 0x5410, R59 ;  /* 0x0000541036367816 */ /* 0x000fe2000000003b */
[----:B------:R-:W-:Y:S01]  /*acb0*/  IMAD.MOV.U32 R33, RZ, RZ, R32 ;  /* 0x000000ffff217224 */ /* 0x000fe200078e0020 */
[----:B------:R-:W-:-:S07]  /*acc0*/  PRMT R111, R111, 0x5410, R111 ;  /* 0x000054106f6f7816 */ /* 0x000fce000000006f */
.L_x_2464:
[----:B------:R-:W-:Y:S05]  /*acd0*/  BSYNC.RECONVERGENT B1 ;  /* 0x0000000000017941 */ /* 0x000fea0003800200 */
.L_x_2462:
        /* <DEDUP_REMOVED lines=11> */
.L_x_2466:
[----:B------:R-:W-:Y:S01]  /*ad90*/  IMAD.MOV.U32 R57, RZ, RZ, R50 ;  /* 0x000000ffff397224 */ /* 0x000fe200078e0032 */
[----:B------:R-:W-:Y:S01]  /*ada0*/  PRMT R58, R58, 0x7610, R54 ;  /* 0x000076103a3a7816 */ /* 0x000fe20000000036 */
[----:B------:R-:W-:Y:S01]  /*adb0*/  IMAD.MOV.U32 R32, RZ, RZ, R35 ;  /* 0x000000ffff207224 */ /* 0x000fe200078e0023 */
[----:B------:R-:W-:-:S07]  /*adc0*/  PRMT R111, R110, 0x7632, R111 ;  /* 0x000076326e6f7816 */ /* 0x000fce000000006f */
.L_x_2467:
[----:B------:R-:W-:Y:S05]  /*add0*/  BSYNC.RECONVERGENT B1 ;  /* 0x0000000000017941 */ /* 0x000fea0003800200 */
.L_x_2465:
        /* <DEDUP_REMOVED lines=11> */
.L_x_2469:
[----:B------:R-:W-:Y:S01]  /*ae90*/  IMAD.MOV.U32 R50, RZ, RZ, R57 ;  /* 0x000000ffff327224 */ /* 0x000fe200078e0039 */
[----:B------:R-:W-:Y:S01]  /*aea0*/  PRMT R54, R58, 0x7632, R54 ;  /* 0x000076323a367816 */ /* 0x000fe20000000036 */
[----:B------:R-:W-:Y:S01]  /*aeb0*/  IMAD.MOV.U32 R35, RZ, RZ, R34 ;  /* 0x000000ffff237224 */ /* 0x000fe200078e0022 */
[----:B------:R-:W-:-:S07]  /*aec0*/  PRMT R110, R110, 0x5410, R110 ;  /* 0x000054106e6e7816 */ /* 0x000fce000000006e */
.L_x_2470:
[----:B------:R-:W-:Y:S05]  /*aed0*/  BSYNC.RECONVERGENT B1 ;  /* 0x0000000000017941 */ /* 0x000fea0003800200 */
.L_x_2468:
        /* <DEDUP_REMOVED lines=11> */
.L_x_2472:
[----:B------:R-:W-:Y:S01]  /*af90*/  IMAD.MOV.U32 R57, RZ, RZ, R50 ;  /* 0x000000ffff397224 */ /* 0x000fe200078e0032 */
[----:B------:R-:W-:Y:S01]  /*afa0*/  PRMT R54, R54, 0x5410, R54 ;  /* 0x0000541036367816 */ /* 0x000fe20000000036 */
[----:B------:R-:W-:Y:S01]  /*afb0*/  IMAD.MOV.U32 R34, RZ, RZ, R37 ;  /* 0x000000ffff227224 */ /* 0x000fe200078e0025 */
[----:B------:R-:W-:-:S07]  /*afc0*/  PRMT R110, R109, 0x7632, R110 ;  /* 0x000076326d6e7816 */ /* 0x000fce000000006e */
.L_x_2473:
[----:B------:R-:W-:Y:S05]  /*afd0*/  BSYNC.RECONVERGENT B1 ;  /* 0x0000000000017941 */ /* 0x000fea0003800200 */
.L_x_2471:
        /* <DEDUP_REMOVED lines=11> */
.L_x_2475:
[----:B------:R-:W-:Y:S01]  /*b090*/  IMAD.MOV.U32 R50, RZ, RZ, R57 ;  /* 0x000000ffff327224 */ /* 0x000fe200078e0039 */
[----:B------:R-:W-:Y:S01]  /*b0a0*/  PRMT R54, R54, 0x7632, R54 ;  /* 0x0000763236367816 */ /* 0x000fe20000000036 */
[----:B------:R-:W-:Y:S01]  /*b0b0*/  IMAD.MOV.U32 R37, RZ, RZ, R36 ;  /* 0x000000ffff257224 */ /* 0x000fe200078e0024 */
[----:B------:R-:W-:-:S07]  /*b0c0*/  PRMT R109, R109, 0x5410, R109 ;  /* 0x000054106d6d7816 */ /* 0x000fce000000006d */
.L_x_2476:
[----:B------:R-:W-:Y:S05]  /*b0d0*/  BSYNC.RECONVERGENT B1 ;  /* 0x0000000000017941 */ /* 0x000fea0003800200 */
.L_x_2474:
        /* <DEDUP_REMOVED lines=11> */
.L_x_2478:
[----:B------:R-:W-:Y:S01]  /*b190*/  IMAD.MOV.U32 R57, RZ, RZ, R50 ;  /* 0x000000ffff397224 */ /* 0x000fe200078e0032 */
[----:B------:R-:W-:Y:S01]  /*b1a0*/  PRMT R54, R54, 0x5410, R54 ;  /* 0x0000541036367816 */ /* 0x000fe20000000036 */
[----:B------:R-:W-:Y:S01]  /*b1b0*/  IMAD.MOV.U32 R36, RZ, RZ, R39 ;  /* 0x000000ffff247224 */ /* 0x000fe200078e0027 */
[----:B------:R-:W-:-:S07]  /*b1c0*/  PRMT R109, R108, 0x7632, R109 ;  /* 0x000076326c6d7816 */ /* 0x000fce000000006d */
.L_x_2479:
[----:B------:R-:W-:Y:S05]  /*b1d0*/  BSYNC.RECONVERGENT B1 ;  /* 0x0000000000017941 */ /* 0x000fea0003800200 */
.L_x_2477:
        /* <DEDUP_REMOVED lines=11> */
.L_x_2481:
[----:B------:R-:W-:Y:S01]  /*b290*/  IMAD.MOV.U32 R50, RZ, RZ, R57 ;  /* 0x000000ffff327224 */ /* 0x000fe200078e0039 */
[----:B------:R-:W-:Y:S01]  /*b2a0*/  PRMT R54, R54, 0x7632, R54 ;  /* 0x0000763236367816 */ /* 0x000fe20000000036 */
[----:B------:R-:W-:Y:S01]  /*b2b0*/  IMAD.MOV.U32 R39, RZ, RZ, R38 ;  /* 0x000000ffff277224 */ /* 0x000fe200078e0026 */
[----:B------:R-:W-:-:S07]  /*b2c0*/  PRMT R108, R108, 0x5410, R108 ;  /* 0x000054106c6c7816 */ /* 0x000fce000000006c */
.L_x_2482:
[----:B------:R-:W-:Y:S05]  /*b2d0*/  BSYNC.RECONVERGENT B1 ;  /* 0x0000000000017941 */ /* 0x000fea0003800200 */
.L_x_2480:
        /* <DEDUP_REMOVED lines=11> */
.L_x_2484:
[----:B------:R-:W-:Y:S01]  /*b390*/  IMAD.MOV.U32 R57, RZ, RZ, R50 ;  /* 0x000000ffff397224 */ /* 0x000fe200078e0032 */
[----:B------:R-:W-:Y:S01]  /*b3a0*/  PRMT R59, R54, 0x7610, R59 ;  /* 0x00007610363b7816 */ /* 0x000fe2000000003b */
[----:B------:R-:W-:Y:S01]  /*b3b0*/  IMAD.MOV.U32 R38, RZ, RZ, R41 ;  /* 0x000000ffff267224 */ /* 0x000fe200078e0029 */
[----:B------:R-:W-:-:S07]  /*b3c0*/  PRMT R108, R107, 0x7632, R108 ;  /* 0x000076326b6c7816 */ /* 0x000fce000000006c */
.L_x_2485:
[----:B------:R-:W-:Y:S05]  /*b3d0*/  BSYNC.RECONVERGENT B1 ;  /* 0x0000000000017941 */ /* 0x000fea0003800200 */
.L_x_2483:
        /* <DEDUP_REMOVED lines=11> */
.L_x_2487:
[----:B------:R-:W-:Y:S01]  /*b490*/  IMAD.MOV.U32 R50, RZ, RZ, R57 ;  /* 0x000000ffff327224 */ /* 0x000fe200078e0039 */
[----:B------:R-:W-:Y:S01]  /*b4a0*/  PRMT R54, R54, 0x5410, R59 ;  /* 0x0000541036367816 */ /* 0x000fe2000000003b */
[----:B------:R-:W-:Y:S01]  /*b4b0*/  IMAD.MOV.U32 R41, RZ, RZ, R40 ;  /* 0x000000ffff297224 */ /* 0x000fe200078e0028 */
[----:B------:R-:W-:-:S07]  /*b4c0*/  PRMT R107, R107, 0x5410, R107 ;  /* 0x000054106b6b7816 */ /* 0x000fce000000006b */
.L_x_2488:
[----:B------:R-:W-:Y:S05]  /*b4d0*/  BSYNC.RECONVERGENT B1 ;  /* 0x0000000000017941 */ /* 0x000fea0003800200 */
.L_x_2486:
        /* <DEDUP_REMOVED lines=11> */
.L_x_2490:
[----:B------:R-:W-:Y:S01]  /*b590*/  IMAD.MOV.U32 R57, RZ, RZ, R50 ;  /* 0x000000ffff397224 */ /* 0x000fe200078e0032 */
[----:B------:R-:W-:Y:S01]  /*b5a0*/  PRMT R58, R58, 0x7610, R54 ;  /* 0x000076103a3a7816 */ /* 0x000fe20000000036 */
[----:B------:R-:W-:Y:S01]  /*b5b0*/  IMAD.MOV.U32 R40, RZ, RZ, R43 ;  /* 0x000000ffff287224 */ /* 0x000fe200078e002b */
[----:B------:R-:W-:-:S07]  /*b5c0*/  PRMT R107, R106, 0x7632, R107 ;  /* 0x000076326a6b7816 */ /* 0x000fce000000006b */
.L_x_2491:
[----:B------:R-:W-:Y:S05]  /*b5d0*/  BSYNC.RECONVERGENT B1 ;  /* 0x0000000000017941 */ /* 0x000fea0003800200 */
.L_x_2489:
        /* <DEDUP_REMOVED lines=11> */
.L_x_2493:
[----:B------:R-:W-:Y:S01]  /*b690*/  IMAD.MOV.U32 R50, RZ, RZ, R57 ;  /* 0x000000ffff327224 */ /* 0x000fe200078e0039 */
[----:B------:R-:W-:Y:S01]  /*b6a0*/  PRMT R54, R58, 0x7632, R54 ;  /* 0x000076323a367816 */ /* 0x000fe20000000036 */
[----:B------:R-:W-:Y:S01]  /*b6b0*/  IMAD.MOV.U32 R43, RZ, RZ, R42 ;  /* 0x000000ffff2b7224 */ /* 0x000fe200078e002a */
[----:B------:R-:W-:-:S07]  /*b6c0*/  PRMT R106, R106, 0x5410, R106 ;  /* 0x000054106a6a7816 */ /* 0x000fce000000006a */
.L_x_2494:
[----:B------:R-:W-:Y:S05]  /*b6d0*/  BSYNC.RECONVERGENT B1 ;  /* 0x0000000000017941 */ /* 0x000fea0003800200 */
.L_x_2492:
        /* <DEDUP_REMOVED lines=11> */
.L_x_2496:
[----:B------:R-:W-:Y:S01]  /*b790*/  IMAD.MOV.U32 R57, RZ, RZ, R50 ;  /* 0x000000ffff397224 */ /* 0x000fe200078e0032 */
[----:B------:R-:W-:Y:S01]  /*b7a0*/  PRMT R59, R54, 0x7610, R59 ;  /* 0x00007610363b7816 */ /* 0x000fe2000000003b */
[----:B------:R-:W-:Y:S01]  /*b7b0*/  IMAD.MOV.U32 R42, RZ, RZ, R45 ;  /* 0x000000ffff2a7224 */ /* 0x000fe200078e002d */
[----:B------:R-:W-:-:S07]  /*b7c0*/  PRMT R106, R105, 0x7632, R106 ;  /* 0x00007632696a7816 */ /* 0x000fce000000006a */
.L_x_2497:
[----:B------:R-:W-:Y:S05]  /*b7d0*/  BSYNC.RECONVERGENT B1 ;  /* 0x0000000000017941 */ /* 0x000fea0003800200 */
.L_x_2495:
        /* <DEDUP_REMOVED lines=11> */
.L_x_2499:
[----:B------:R-:W-:Y:S01]  /*b890*/  IMAD.MOV.U32 R50, RZ, RZ, R57 ;  /* 0x000000ffff327224 */ /* 0x000fe200078e0039 */
[----:B------:R-:W-:Y:S01]  /*b8a0*/  PRMT R54, R54, 0x5410, R59 ;  /* 0x0000541036367816 */ /* 0x000fe2000000003b */
[----:B------:R-:W-:Y:S01]  /*b8b0*/  IMAD.MOV.U32 R45, RZ, RZ, R44 ;  /* 0x000000ffff2d7224 */ /* 0x000fe200078e002c */
[----:B------:R-:W-:-:S07]  /*b8c0*/  PRMT R105, R105, 0x5410, R105 ;  /* 0x0000541069697816 */ /* 0x000fce0000000069 */
.L_x_2500:
[----:B------:R-:W-:Y:S05]  /*b8d0*/  BSYNC.RECONVERGENT B1 ;  /* 0x0000000000017941 */ /* 0x000fea0003800200 */
.L_x_2498:
        /* <DEDUP_REMOVED lines=11> */
.L_x_2502:
[----:B------:R-:W-:Y:S01]  /*b990*/  IMAD.MOV.U32 R57, RZ, RZ, R50 ;  /* 0x000000ffff397224 */ /* 0x000fe200078e0032 */
[----:B------:R-:W-:Y:S01]  /*b9a0*/  PRMT R54, R54, 0x7632, R54 ;  /* 0x0000763236367816 */ /* 0x000fe20000000036 */
[----:B------:R-:W-:Y:S01]  /*b9b0*/  IMAD.MOV.U32 R44, RZ, RZ, R47 ;  /* 0x000000ffff2c7224 */ /* 0x000fe200078e002f */
[----:B------:R-:W-:-:S07]  /*b9c0*/  PRMT R105, R104, 0x7610, R105 ;  /* 0x0000761068697816 */ /* 0x000fce0000000069 */
.L_x_2503:
[----:B------:R-:W-:Y:S05]  /*b9d0*/  BSYNC.RECONVERGENT B1 ;  /* 0x0000000000017941 */ /* 0x000fea0003800200 */
.L_x_2501:
        /* <DEDUP_REMOVED lines=11> */
.L_x_2505:
[----:B------:R-:W-:Y:S01]  /*ba90*/  IMAD.MOV.U32 R50, RZ, RZ, R57 ;  /* 0x000000ffff327224 */ /* 0x000fe200078e0039 */
[----:B------:R-:W-:Y:S01]  /*baa0*/  PRMT R59, R54, 0x7610, R59 ;  /* 0x00007610363b7816 */ /* 0x000fe2000000003b */
[----:B------:R-:W-:Y:S01]  /*bab0*/  IMAD.MOV.U32 R47, RZ, RZ, R46 ;  /* 0x000000ffff2f7224 */ /* 0x000fe200078e002e */
[----:B------:R-:W-:-:S07]  /*bac0*/  PRMT R104, R103, 0x7610, R104 ;  /* 0x0000761067687816 */ /* 0x000fce0000000068 */
.L_x_2506:
[----:B------:R-:W-:Y:S05]  /*bad0*/  BSYNC.RECONVERGENT B1 ;  /* 0x0000000000017941 */ /* 0x000fea0003800200 */
.L_x_2504:
        /* <DEDUP_REMOVED lines=11> */
.L_x_2508:
[----:B------:R-:W-:Y:S01]  /*bb90*/  IMAD.MOV.U32 R57, RZ, RZ, R50 ;  /* 0x000000ffff397224 */ /* 0x000fe200078e0032 */
[----:B------:R-:W-:Y:S01]  /*bba0*/  PRMT R54, R54, 0x5410, R59 ;  /* 0x0000541036367816 */ /* 0x000fe2000000003b */
[----:B------:R-:W-:Y:S01]  /*bbb0*/  IMAD.MOV.U32 R46, RZ, RZ, R49 ;  /* 0x000000ffff2e7224 */ /* 0x000fe200078e0031 */
[----:B------:R-:W-:-:S07]  /*bbc0*/  PRMT R103, R103, 0x7632, R103 ;  /* 0x0000763267677816 */ /* 0x000fce0000000067 */
.L_x_2509:
[----:B------:R-:W-:Y:S05]  /*bbd0*/  BSYNC.RECONVERGENT B1 ;  /* 0x0000000000017941 */ /* 0x000fea0003800200 */
.L_x_2507:
        /* <DEDUP_REMOVED lines=11> */
.L_x_2511:
[----:B------:R-:W-:Y:S01]  /*bc90*/  IMAD.MOV.U32 R50, RZ, RZ, R57 ;  /* 0x000000ffff327224 */ /* 0x000fe200078e0039 */
[----:B------:R-:W-:Y:S01]  /*bca0*/  PRMT R58, R58, 0x7610, R54 ;  /* 0x000076103a3a7816 */ /* 0x000fe20000000036 */
[----:B------:R-:W-:Y:S01]  /*bcb0*/  IMAD.MOV.U32 R49, RZ, RZ, R48 ;  /* 0x000000ffff317224 */ /* 0x000fe200078e0030 */
[----:B------:R-:W-:-:S07]  /*bcc0*/  PRMT R103, R103, 0x5410, R102 ;  /* 0x0000541067677816 */ /* 0x000fce0000000066 */
.L_x_2512:
[----:B------:R-:W-:Y:S05]  /*bcd0*/  BSYNC.RECONVERGENT B1 ;  /* 0x0000000000017941 */ /* 0x000fea0003800200 */
.L_x_2510:
        /* <DEDUP_REMOVED lines=11> */
.L_x_2514:
[----:B------:R-:W-:Y:S01]  /*bd90*/  IMAD.MOV.U32 R54, RZ, RZ, R50 ;  /* 0x000000ffff367224 */ /* 0x000fe200078e0032 */
[----:B------:R-:W-:Y:S01]  /*bda0*/  PRMT R57, R57, 0x7610, R58 ;  /* 0x0000761039397816 */ /* 0x000fe2000000003a */
[----:B------:R-:W-:Y:S01]  /*bdb0*/  IMAD.MOV.U32 R48, RZ, RZ, R51 ;  /* 0x000000ffff307224 */ /* 0x000fe200078e0033 */
[----:B------:R-:W-:-:S07]  /*bdc0*/  PRMT R102, R102, 0x7632, R102 ;  /* 0x0000763266667816 */ /* 0x000fce0000000066 */
.L_x_2515:
[----:B------:R-:W-:Y:S05]  /*bdd0*/  BSYNC.RECONVERGENT B1 ;  /* 0x0000000000017941 */ /* 0x000fea0003800200 */
.L_x_2513:
        /* <DEDUP_REMOVED lines=11> */
.L_x_2517:
[----:B------:R-:W-:Y:S01]  /*be90*/  PRMT R102, R102, 0x5410, R58 ;  /* 0x0000541066667816 */ /* 0x000fe2000000003a */
[----:B------:R-:W-:Y:S01]  /*bea0*/  IMAD.MOV.U32 R51, RZ, RZ, R55 ;  /* 0x000000ffff337224 */ /* 0x000fe200078e0037 */
[----:B------:R-:W-:Y:S01]  /*beb0*/  PRMT R126, R126, 0x7610, R57 ;  /* 0x000076107e7e7816 */ /* 0x000fe20000000039 */
[----:B------:R-:W-:Y:S01]  /*bec0*/  IMAD.MOV.U32 R50, RZ, RZ, R54 ;  /* 0x000000ffff327224 */ /* 0x000fe200078e0036 */
[----:B------:R-:W-:Y:S01]  /*bed0*/  PRMT R58, R57, 0x7632, R58 ;  /* 0x00007632393a7816 */ /* 0x000fe2000000003a */
[----:B------:R-:W-:-:S07]  /*bee0*/  IMAD.MOV.U32 R55, RZ, RZ, R54 ;  /* 0x000000ffff377224 */ /* 0x000fce00078e0036 */
.L_x_2518:
[----:B------:R-:W-:Y:S05]  /*bef0*/  BSYNC.RECONVERGENT B1 ;  /* 0x0000000000017941 */ /* 0x000fea0003800200 */
.L_x_2516:
[----:B------:R-:W-:Y:S02]  /*bf00*/  VIADD R52, R52, 0x4 ;  /* 0x0000000434347836 */ /* 0x000fe40000000000 */
[----:B------:R-:W-:Y:S01]  /*bf10*/  VIADD R53, R53, 0x2 ;  /* 0x0000000235357836 */ /* 0x000fe20000000000 */
[----:B------:R-:W-:Y:S06]  /*bf20*/  @P1 BRA `(.L_x_2519) ;  /* 0xffffffc000081947 */ /* 0x000fec000383ffff */
.L_x_2329:
[----:B------:R-:W-:Y:S05]  /*bf30*/  BSYNC.RECONVERGENT B0 ;  /* 0x0000000000007941 */ /* 0x000fea0003800200 */
.L_x_2328:
        /* <DEDUP_REMOVED lines=14> */
[----:B-1----:R-:W-:Y:S04]  /*c020*/  STL.64 [R0+0x30], R62 ;  /* 0x0000303e00007387 */ /* 0x002fe80000100a00 */
[----:B--2---:R-:W-:Y:S04]  /*c030*/  STL.64 [R0+0x38], R64 ;  /* 0x0000384000007387 */ /* 0x004fe80000100a00 */
[----:B------:R-:W-:Y:S04]  /*c040*/  SHFL.DOWN PT, R62, R18, 0x4, 0x1f ;  /* 0x08801f00123e7f89 */ /* 0x000fe800000e0000 */
[----:B------:R-:W1:Y:S04]  /*c050*/  SHFL.DOWN PT, R63, R19, 0x4, 0x1f ;  /* 0x08801f00133f7f89 */ /* 0x000e6800000e0000 */
        /* <DEDUP_REMOVED lines=10> */
[----:B0-----:R-:W-:Y:S04]  /*c100*/  SHFL.DOWN PT, R54, R48, 0x4, 0x1f ;  /* 0x08801f0030367f89 */ /* 0x001fe800000e0000 */
[----:B------:R-:W0:Y:S04]  /*c110*/  SHFL.DOWN PT, R55, R49, 0x4, 0x1f ;  /* 0x08801f0031377f89 */ /* 0x000e2800000e0000 */
[----:B-----5:R-:W-:Y:S04]  /*c120*/  STL.64 [R0+0x40], R66 ;  /* 0x0000404200007387 */ /* 0x020fe80000100a00 */
[----:B------:R-:W-:Y:S04]  /*c130*/  SHFL.DOWN PT, R66, R14, 0x4, 0x1f ;  /* 0x08801f000e427f89 */ /* 0x000fe800000e0000 */
[----:B------:R-:W5:Y:S04]  /*c140*/  SHFL.DOWN PT, R67, R15, 0x4, 0x1f ;  /* 0x08801f000f437f89 */ /* 0x000f6800000e0000 */
[----:B------:R-:W-:Y:S04]  /*c150*/  SHFL.DOWN PT, R58, R44, 0x4, 0x1f ;  /* 0x08801f002c3a7f89 */ /* 0x000fe800000e0000 */
[----:B------:R-:W5:Y:S04]  /*c160*/  SHFL.DOWN PT, R59, R45, 0x4, 0x1f ;  /* 0x08801f002d3b7f89 */ /* 0x000f6800000e0000 */
[----:B-1----:R1:W-:Y:S04]  /*c170*/  STL.64 [R0+0x88], R62 ;  /* 0x0000883e00007387 */ /* 0x0023e80000100a00 */
[----:B--2---:R2:W-:Y:S04]  /*c180*/  STL.64 [R0+0x90], R64 ;  /* 0x0000904000007387 */ /* 0x0045e80000100a00 */
[----:B------:R-:W-:Y:S01]  /*c190*/  SHFL.DOWN PT, R60, R42, 0x4, 0x1f ;  /* 0x08801f002a3c7f89 */ /* 0x000fe200000e0000 */
[----:B-1----:R-:W-:-:S03]  /*c1a0*/  PRMT R63, R102, 0x7610, R103 ;  /* 0x00007610663f7816 */ /* 0x002fc60000000067 */
[----:B------:R-:W1:Y:S01]  /*c1b0*/  SHFL.DOWN PT, R61, R43, 0x4, 0x1f ;  /* 0x08801f002b3d7f89 */ /* 0x000e6200000e0000 */
[----:B------:R-:W-:Y:S02]  /*c1c0*/  PRMT R62, R103, 0x5410, R104 ;  /* 0x00005410673e7816 */ /* 0x000fe40000000068 */
[----:B--2---:R-:W-:Y:S01]  /*c1d0*/  PRMT R64, R126, 0x7632, R102 ;  /* 0x000076327e407816 */ /* 0x004fe20000000066 */
[----:B---3--:R-:W-:Y:S04]  /*c1e0*/  STL.64 [R0+0x60], R52 ;  /* 0x0000603400007387 */ /* 0x008fe80000100a00 */
[----:B------:R-:W-:Y:S04]  /*c1f0*/  STL.64 [R0+0x50], R70 ;  /* 0x0000504600007387 */ /* 0x000fe80000100a00 */
[----:B------:R-:W-:Y:S04]  /*c200*/  SHFL.DOWN PT, R52, R10, 0x4, 0x1f ;  /* 0x08801f000a347f89 */ /* 0x000fe800000e0000 */
[----:B------:R-:W2:Y:S04]  /*c210*/  SHFL.DOWN PT, R53, R11, 0x4, 0x1f ;  /* 0x08801f000b357f89 */ /* 0x000ea800000e0000 */
[----:B------:R-:W-:Y:S04]  /*c220*/  SHFL.DOWN PT, R71, R64, 0x4, 0x1f ;  /* 0x08801f0040477f89 */ /* 0x000fe800000e0000 */
[----:B------:R-:W-:Y:S04]  /*c230*/  SHFL.DOWN PT, R70, R63, 0x4, 0x1f ;  /* 0x08801f003f467f89 */ /* 0x000fe800000e0000 */
[----:B----4-:R-:W-:Y:S04]  /*c240*/  STL.64 [R0+0xa0], R68 ;  /* 0x0000a04400007387 */ /* 0x010fe80000100a00 */
[----:B------:R-:W-:Y:S04]  /*c250*/  SHFL.DOWN PT, R69, R62, 0x4, 0x1f ;  /* 0x08801f003e457f89 */ /* 0x000fe800000e0000 */
[----:B------:R-:W-:Y:S04]  /*c260*/  SHFL.DOWN PT, R68, R105, 0x4, 0x1f ;  /* 0x08801f0069447f89 */ /* 0x000fe800000e0000 */
[----:B0-----:R-:W-:Y:S04]  /*c270*/  STL.64 [R0+0x10], R54 ;  /* 0x0000103600007387 */ /* 0x001fe80000100a00 */
[----:B------:R-:W-:Y:S04]  /*c280*/  SHFL.DOWN PT, R54, R26, 0x4, 0x1f ;  /* 0x08801f001a367f89 */ /* 0x000fe800000e0000 */
[----:B------:R-:W0:Y:S04]  /*c290*/  SHFL.DOWN PT, R55, R27, 0x4, 0x1f ;  /* 0x08801f001b377f89 */ /* 0x000e2800000e0000 */
[----:B-----5:R-:W-:Y:S04]  /*c2a0*/  STL.64 [R0+0x98], R66 ;  /* 0x0000984200007387 */ /* 0x020fe80000100a00 */
        /* <DEDUP_REMOVED lines=8> */
[----:B--2---:R2:W-:Y:S04]  /*c330*/  STL.64 [R0+0xa8], R52 ;  /* 0x0000a83400007387 */ /* 0x0045e80000100a00 */
[----:B0-----:R-:W-:Y:S04]  /*c340*/  STL.64 [R0+0x68], R54 ;  /* 0x0000683600007387 */ /* 0x001fe80000100a00 */
[----:B------:R-:W-:Y:S01]  /*c350*/  SHFL.DOWN PT, R54, R8, 0x4, 0x1f ;  /* 0x08801f0008367f89 */ /* 0x000fe200000e0000 */
[----:B--2---:R-:W-:-:S03]  /*c360*/  IMAD.MOV.U32 R52, RZ, RZ, R71 ;  /* 0x000000ffff347224 */ /* 0x004fc600078e0047 */
        /* <DEDUP_REMOVED lines=135> */
.L_x_2711:
        /* <DEDUP_REMOVED lines=20> */
.L_x_2523:
[----:B------:R-:W-:Y:S01]  /*cd20*/  IMAD.MOV.U32 R50, RZ, RZ, R101 ;  /* 0x000000ffff327224 */ /* 0x000fe200078e0065 */
[----:B------:R-:W-:Y:S01]  /*cd30*/  PRMT R54, R54, 0x5410, R136 ;  /* 0x0000541036367816 */ /* 0x000fe20000000088 */
[----:B------:R-:W-:Y:S01]  /*cd40*/  IMAD.MOV.U32 R101, RZ, RZ, R100 ;  /* 0x000000ffff657224 */ /* 0x000fe200078e0064 */
[----:B------:R-:W-:-:S07]  /*cd50*/  PRMT R136, R135, 0x7610, R136 ;  /* 0x0000761087887816 */ /* 0x000fce0000000088 */
.L_x_2524:
[----:B------:R-:W-:Y:S05]  /*cd60*/  BSYNC.RECONVERGENT B1 ;  /* 0x0000000000017941 */ /* 0x000fea0003800200 */
.L_x_2522:
        /* <DEDUP_REMOVED lines=11> */
.L_x_2526:
[----:B------:R-:W-:Y:S01]  /*ce20*/  IMAD.MOV.U32 R57, RZ, RZ, R50 ;  /* 0x000000ffff397224 */ /* 0x000fe200078e0032 */
[----:B------:R-:W-:Y:S01]  /*ce30*/  PRMT R58, R58, 0x7610, R54 ;  /* 0x000076103a3a7816 */ /* 0x000fe20000000036 */
[----:B------:R-:W-:Y:S01]  /*ce40*/  IMAD.MOV.U32 R100, RZ, RZ, R99 ;  /* 0x000000ffff647224 */ /* 0x000fe200078e0063 */
[----:B------:R-:W-:-:S07]  /*ce50*/  PRMT R135, R134, 0x7632, R135 ;  /* 0x0000763286877816 */ /* 0x000fce0000000087 */
.L_x_2527:
[----:B------:R-:W-:Y:S05]  /*ce60*/  BSYNC.RECONVERGENT B1 ;  /* 0x0000000000017941 */ /* 0x000fea0003800200 */
.L_x_2525:
        /* <DEDUP_REMOVED lines=11> */
.L_x_2529:
[----:B------:R-:W-:Y:S01]  /*cf20*/  IMAD.MOV.U32 R50, RZ, RZ, R57 ;  /* 0x000000ffff327224 */ /* 0x000fe200078e0039 */
[----:B------:R-:W-:Y:S01]  /*cf30*/  PRMT R54, R58, 0x7632, R54 ;  /* 0x000076323a367816 */ /* 0x000fe20000000036 */
[----:B------:R-:W-:Y:S01]  /*cf40*/  IMAD.MOV.U32 R99, RZ, RZ, R98 ;  /* 0x000000ffff637224 */ /* 0x000fe200078e0062 */
[----:B------:R-:W-:-:S07]  /*cf50*/  PRMT R134, R134, 0x5410, R134 ;  /* 0x0000541086867816 */ /* 0x000fce0000000086 */
.L_x_2530:
[----:B------:R-:W-:Y:S05]  /*cf60*/  BSYNC.RECONVERGENT B1 ;  /* 0x0000000000017941 */ /* 0x000fea0003800200 */
.L_x_2528:
        /* <DEDUP_REMOVED lines=11> */
.L_x_2532:
[----:B------:R-:W-:Y:S01]  /*d020*/  IMAD.MOV.U32 R57, RZ, RZ, R50 ;  /* 0x000000ffff397224 */ /* 0x000fe200078e0032 */
[----:B------:R-:W-:Y:S01]  /*d030*/  PRMT R59, R54, 0x7610, R59 ;  /* 0x00007610363b7816 */ /* 0x000fe2000000003b */
[----:B------:R-:W-:Y:S01]  /*d040*/  IMAD.MOV.U32 R98, RZ, RZ, R97 ;  /* 0x000000ffff627224 */ /* 0x000fe200078e0061 */
[----:B------:R-:W-:-:S07]  /*d050*/  PRMT R134, R133, 0x7632, R134 ;  /* 0x0000763285867816 */ /* 0x000fce0000000086 */
.L_x_2533:
[----:B------:R-:W-:Y:S05]  /*d060*/  BSYNC.RECONVERGENT B1 ;  /* 0x0000000000017941 */ /* 0x000fea0003800200 */
.L_x_2531:
        /* <DEDUP_REMOVED lines=11> */
.L_x_2535:
[----:B------:R-:W-:Y:S01]  /*d120*/  IMAD.MOV.U32 R50, RZ, RZ, R57 ;  /* 0x000000ffff327224 */ /* 0x000fe200078e0039 */
[----:B------:R-:W-:Y:S01]  /*d130*/  PRMT R54, R54, 0x5410, R59 ;  /* 0x0000541036367816 */ /* 0x000fe2000000003b */
[----:B------:R-:W-:Y:S01]  /*d140*/  IMAD.MOV.U32 R97, RZ, RZ, R96 ;  /* 0x000000ffff617224 */ /* 0x000fe200078e0060 */
[----:B------:R-:W-:-:S07]  /*d150*/  PRMT R133, R133, 0x5410, R133 ;  /* 0x0000541085857816 */ /* 0x000fce0000000085 */
.L_x_2536:
[----:B------:R-:W-:Y:S05]  /*d160*/  BSYNC.RECONVERGENT B1 ;  /* 0x0000000000017941 */ /* 0x000fea0003800200 */
.L_x_2534:
        /* <DEDUP_REMOVED lines=11> */
.L_x_2538:
[----:B------:R-:W-:Y:S01]  /*d220*/  IMAD.MOV.U32 R57, RZ, RZ, R50 ;  /* 0x000000ffff397224 */ /* 0x000fe200078e0032 */
[----:B------:R-:W-:Y:S01]  /*d230*/  PRMT R58, R58, 0x7610, R54 ;  /* 0x000076103a3a7816 */ /* 0x000fe20000000036 */
[----:B------:R-:W-:Y:S01]  /*d240*/  IMAD.MOV.U32 R96, RZ, RZ, R95 ;  /* 0x000000ffff607224 */ /* 0x000fe200078e005f */
[----:B------:R-:W-:-:S07]  /*d250*/  PRMT R133, R132, 0x7632, R133 ;  /* 0x0000763284857816 */ /* 0x000fce0000000085 */
.L_x_2539:
[----:B------:R-:W-:Y:S05]  /*d260*/  BSYNC.RECONVERGENT B1 ;  /* 0x0000000000017941 */ /* 0x000fea0003800200 */
.L_x_2537:
        /* <DEDUP_REMOVED lines=11> */
.L_x_2541:
[----:B------:R-:W-:Y:S01]  /*d320*/  IMAD.MOV.U32 R50, RZ, RZ, R57 ;  /* 0x000000ffff327224 */ /* 0x000fe200078e0039 */
[----:B------:R-:W-:Y:S01]  /*d330*/  PRMT R54, R58, 0x7632, R54 ;  /* 0x000076323a367816 */ /* 0x000fe20000000036 */
[----:B------:R-:W-:Y:S01]  /*d340*/  IMAD.MOV.U32 R95, RZ, RZ, R94 ;  /* 0x000000ffff5f7224 */ /* 0x000fe200078e005e */
[----:B------:R-:W-:-:S07]  /*d350*/  PRMT R132, R132, 0x5410, R132 ;  /* 0x0000541084847816 */ /* 0x000fce0000000084 */
.L_x_2542:
[----:B------:R-:W-:Y:S05]  /*d360*/  BSYNC.RECONVERGENT B1 ;  /* 0x0000000000017941 */ /* 0x000fea0003800200 */
.L_x_2540:
        /* <DEDUP_REMOVED lines=11> */
.L_x_2544:
[----:B------:R-:W-:Y:S01]  /*d420*/  IMAD.MOV.U32 R57, RZ, RZ, R50 ;  /* 0x000000ffff397224 */ /* 0x000fe200078e0032 */
[----:B------:R-:W-:Y:S01]  /*d430*/  PRMT R59, R54, 0x7610, R59 ;  /* 0x00007610363b7816 */ /* 0x000fe2000000003b */
[----:B------:R-:W-:Y:S01]  /*d440*/  IMAD.MOV.U32 R94, RZ, RZ, R93 ;  /* 0x000000ffff5e7224 */ /* 0x000fe200078e005d */
[----:B------:R-:W-:-:S07]  /*d450*/  PRMT R132, R131, 0x7632, R132 ;  /* 0x0000763283847816 */ /* 0x000fce0000000084 */
.L_x_2545:
[----:B------:R-:W-:Y:S05]  /*d460*/  BSYNC.RECONVERGENT B1 ;  /* 0x0000000000017941 */ /* 0x000fea0003800200 */
.L_x_2543:
        /* <DEDUP_REMOVED lines=11> */
.L_x_2547:
[----:B------:R-:W-:Y:S01]  /*d520*/  IMAD.MOV.U32 R50, RZ, RZ, R57 ;  /* 0x000000ffff327224 */ /* 0x000fe200078e0039 */
[----:B------:R-:W-:Y:S01]  /*d530*/  PRMT R54, R54, 0x5410, R59 ;  /* 0x0000541036367816 */ /* 0x000fe2000000003b */
[----:B------:R-:W-:Y:S01]  /*d540*/  IMAD.MOV.U32 R93, RZ, RZ, R92 ;  /* 0x000000ffff5d7224 */ /* 0x000fe200078e005c */
[----:B------:R-:W-:-:S07]  /*d550*/  PRMT R131, R131, 0x5410, R131 ;  /* 0x0000541083837816 */ /* 0x000fce0000000083 */
.L_x_2548:
[----:B------:R-:W-:Y:S05]  /*d560*/  BSYNC.RECONVERGENT B1 ;  /* 0x0000000000017941 */ /* 0x000fea0003800200 */
.L_x_2546:
        /* <DEDUP_REMOVED lines=11> */
.L_x_2550:
[----:B------:R-:W-:Y:S01]  /*d620*/  IMAD.MOV.U32 R57, RZ, RZ, R50 ;  /* 0x000000ffff397224 */ /* 0x000fe200078e0032 */
[----:B------:R-:W-:Y:S01]  /*d630*/  PRMT R58, R58, 0x7610, R54 ;  /* 0x000076103a3a7816 */ /* 0x000fe20000000036 */
[----:B------:R-:W-:Y:S01]  /*d640*/  IMAD.MOV.U32 R92, RZ, RZ, R91 ;  /* 0x000000ffff5c7224 */ /* 0x000fe200078e005b */
[----:B------:R-:W-:-:S07]  /*d650*/  PRMT R131, R130, 0x7632, R131 ;  /* 0x0000763282837816 */ /* 0x000fce0000000083 */
.L_x_2551:
[----:B------:R-:W-:Y:S05]  /*d660*/  BSYNC.RECONVERGENT B1 ;  /* 0x0000000000017941 */ /* 0x000fea0003800200 */
.L_x_2549:
        /* <DEDUP_REMOVED lines=11> */
.L_x_2553:
[----:B------:R-:W-:Y:S01]  /*d720*/  IMAD.MOV.U32 R50, RZ, RZ, R57 ;  /* 0x000000ffff327224 */ /* 0x000fe200078e0039 */
[----:B------:R-:W-:Y:S01]  /*d730*/  PRMT R54, R58, 0x7632, R54 ;  /* 0x000076323a367816 */ /* 0x000fe20000000036 */
[----:B------:R-:W-:Y:S01]  /*d740*/  IMAD.MOV.U32 R91, RZ, RZ, R90 ;  /* 0x000000ffff5b7224 */ /* 0x000fe200078e005a */
[----:B------:R-:W-:-:S07]  /*d750*/  PRMT R130, R130, 0x5410, R130 ;  /* 0x0000541082827816 */ /* 0x000fce0000000082 */
.L_x_2554:
[----:B------:R-:W-:Y:S05]  /*d760*/  BSYNC.RECONVERGENT B1 ;  /* 0x0000000000017941 */ /* 0x000fea0003800200 */
.L_x_2552:
        /* <DEDUP_REMOVED lines=11> */
.L_x_2556:
[----:B------:R-:W-:Y:S01]  /*d820*/  IMAD.MOV.U32 R57, RZ, RZ, R50 ;  /* 0x000000ffff397224 */ /* 0x000fe200078e0032 */
[----:B------:R-:W-:Y:S01]  /*d830*/  PRMT R59, R54, 0x7610, R59 ;  /* 0x00007610363b7816 */ /* 0x000fe2000000003b */
[----:B------:R-:W-:Y:S01]  /*d840*/  IMAD.MOV.U32 R90, RZ, RZ, R89 ;  /* 0x000000ffff5a7224 */ /* 0x000fe200078e0059 */
[----:B------:R-:W-:-:S07]  /*d850*/  PRMT R130, R129, 0x7632, R130 ;  /* 0x0000763281827816 */ /* 0x000fce0000000082 */
.L_x_2557:
[----:B------:R-:W-:Y:S05]  /*d860*/  BSYNC.RECONVERGENT B1 ;  /* 0x0000000000017941 */ /* 0x000fea0003800200 */
.L_x_2555:
        /* <DEDUP_REMOVED lines=11> */
.L_x_2559:
[----:B------:R-:W-:Y:S01]  /*d920*/  IMAD.MOV.U32 R50, RZ, RZ, R57 ;  /* 0x000000ffff327224 */ /* 0x000fe200078e0039 */
[----:B------:R-:W-:Y:S01]  /*d930*/  PRMT R54, R54, 0x5410, R59 ;  /* 0x0000541036367816 */ /* 0x000fe2000000003b */
[----:B------:R-:W-:Y:S01]  /*d940*/  IMAD.MOV.U32 R89, RZ, RZ, R88 ;  /* 0x000000ffff597224 */ /* 0x000fe200078e0058 */
[----:B------:R-:W-:-:S07]  /*d950*/  PRMT R129, R129, 0x5410, R129 ;  /* 0x0000541081817816 */ /* 0x000fce0000000081 */
.L_x_2560:
[----:B------:R-:W-:Y:S05]  /*d960*/  BSYNC.RECONVERGENT B1 ;  /* 0x0000000000017941 */ /* 0x000fea0003800200 */
.L_x_2558:
        /* <DEDUP_REMOVED lines=11> */
.L_x_2562:
[----:B------:R-:W-:Y:S01]  /*da20*/  IMAD.MOV.U32 R57, RZ, RZ, R50 ;  /* 0x000000ffff397224 */ /* 0x000fe200078e0032 */
[----:B------:R-:W-:Y:S01]  /*da30*/  PRMT R58, R58, 0x7610, R54 ;  /* 0x000076103a3a7816 */ /* 0x000fe20000000036 */
[----:B------:R-:W-:Y:S01]  /*da40*/  IMAD.MOV.U32 R88, RZ, RZ, R3 ;  /* 0x000000ffff587224 */ /* 0x000fe200078e0003 */
[----:B------:R-:W-:-:S07]  /*da50*/  PRMT R129, R128, 0x7632, R129 ;  /* 0x0000763280817816 */ /* 0x000fce0000000081 */
.L_x_2563:
[----:B------:R-:W-:Y:S05]  /*da60*/  BSYNC.RECONVERGENT B1 ;  /* 0x0000000000017941 */ /* 0x000fea0003800200 */
.L_x_2561:
        /* <DEDUP_REMOVED lines=11> */
.L_x_2565:
[----:B------:R-:W-:Y:S01]  /*db20*/  IMAD.MOV.U32 R50, RZ, RZ, R57 ;  /* 0x000000ffff327224 */ /* 0x000fe200078e0039 */
[----:B------:R-:W-:Y:S01]  /*db30*/  PRMT R54, R58, 0x7632, R54 ;  /* 0x000076323a367816 */ /* 0x000fe20000000036 */
[----:B------:R-:W-:Y:S01]  /*db40*/  IMAD.MOV.U32 R3, RZ, RZ, R2 ;  /* 0x000000ffff037224 */ /* 0x000fe200078e0002 */
[----:B------:R-:W-:-:S07]  /*db50*/  PRMT R128, R128, 0x5410, R128 ;  /* 0x0000541080807816 */ /* 0x000fce0000000080 */
.L_x_2566:
[----:B------:R-:W-:Y:S05]  /*db60*/  BSYNC.RECONVERGENT B1 ;  /* 0x0000000000017941 */ /* 0x000fea0003800200 */
.L_x_2564:
        /* <DEDUP_REMOVED lines=11> */
.L_x_2568:
[----:B------:R-:W-:Y:S01]  /*dc20*/  IMAD.MOV.U32 R57, RZ, RZ, R50 ;  /* 0x000000ffff397224 */ /* 0x000fe200078e0032 */
[----:B------:R-:W-:Y:S01]  /*dc30*/  PRMT R59, R54, 0x7610, R59 ;  /* 0x00007610363b7816 */ /* 0x000fe2000000003b */
[----:B------:R-:W-:Y:S01]  /*dc40*/  IMAD.MOV.U32 R2, RZ, RZ, R5 ;  /* 0x000000ffff027224 */ /* 0x000fe200078e0005 */
[----:B------:R-:W-:-:S07]  /*dc50*/  PRMT R128, R127, 0x7632, R128 ;  /* 0x000076327f807816 */ /* 0x000fce0000000080 */
.L_x_2569:
[----:B------:R-:W-:Y:S05]  /*dc60*/  BSYNC.RECONVERGENT B1 ;  /* 0x0000000000017941 */ /* 0x000fea0003800200 */
.L_x_2567:
        /* <DEDUP_REMOVED lines=11> */
.L_x_2571:
[----:B------:R-:W-:Y:S01]  /*dd20*/  IMAD.MOV.U32 R50, RZ, RZ, R57 ;  /* 0x000000ffff327224 */ /* 0x000fe200078e0039 */
[----:B------:R-:W-:Y:S01]  /*dd30*/  PRMT R54, R54, 0x5410, R59 ;  /* 0x0000541036367816 */ /* 0x000fe2000000003b */
[----:B------:R-:W-:Y:S01]  /*dd40*/  IMAD.MOV.U32 R5, RZ, RZ, R4 ;  /* 0x000000ffff057224 */ /* 0x000fe200078e0004 */
[----:B------:R-:W-:-:S07]  /*dd50*/  PRMT R127, R127, 0x5410, R127 ;  /* 0x000054107f7f7816 */ /* 0x000fce000000007f */
.L_x_2572:
[----:B------:R-:W-:Y:S05]  /*dd60*/  BSYNC.RECONVERGENT B1 ;  /* 0x0000000000017941 */ /* 0x000fea0003800200 */
.L_x_2570:
        /* <DEDUP_REMOVED lines=11> */
.L_x_2574:
[----:B------:R-:W-:Y:S01]  /*de20*/  IMAD.MOV.U32 R57, RZ, RZ, R50 ;  /* 0x000000ffff397224 */ /* 0x000fe200078e0032 */
[----:B------:R-:W-:Y:S01]  /*de30*/  PRMT R58, R58, 0x7610, R54 ;  /* 0x000076103a3a7816 */ /* 0x000fe20000000036 */
[----:B------:R-:W-:Y:S01]  /*de40*/  IMAD.MOV.U32 R4, RZ, RZ, R7 ;  /* 0x000000ffff047224 */ /* 0x000fe200078e0007 */
[----:B------:R-:W-:-:S07]  /*de50*/  PRMT R127, R126, 0x7610, R127 ;  /* 0x000076107e7f7816 */ /* 0x000fce000000007f */
.L_x_2575:
[----:B------:R-:W-:Y:S05]  /*de60*/  BSYNC.RECONVERGENT B1 ;  /* 0x0000000000017941 */ /* 0x000fea0003800200 */
.L_x_2573:
        /* <DEDUP_REMOVED lines=11> */
.L_x_2577:
[----:B------:R-:W-:Y:S01]  /*df20*/  IMAD.MOV.U32 R50, RZ, RZ, R57 ;  /* 0x000000ffff327224 */ /* 0x000fe200078e0039 */
[----:B------:R-:W-:Y:S01]  /*df30*/  PRMT R54, R58, 0x7632, R54 ;  /* 0x000076323a367816 */ /* 0x000fe20000000036 */
[----:B------:R-:W-:Y:S01]  /*df40*/  IMAD.MOV.U32 R7, RZ, RZ, R6 ;  /* 0x000000ffff077224 */ /* 0x000fe200078e0006 */
[----:B------:R-:W-:-:S07]  /*df50*/  PRMT R126, R104, 0x7632, R126 ;  /* 0x00007632687e7816 */ /* 0x000fce000000007e */
.L_x_2578:
[----:B------:R-:W-:Y:S05]  /*df60*/  BSYNC.RECONVERGENT B1 ;  /* 0x0000000000017941 */ /* 0x000fea0003800200 */
.L_x_2576:
        /* <DEDUP_REMOVED lines=11> */
.L_x_2580:
[----:B------:R-:W-:Y:S01]  /*e020*/  IMAD.MOV.U32 R57, RZ, RZ, R50 ;  /* 0x000000ffff397224 */ /* 0x000fe200078e0032 */
[----:B------:R-:W-:Y:S01]  /*e030*/  PRMT R59, R54, 0x7610, R59 ;  /* 0x00007610363b7816 */ /* 0x000fe2000000003b */
[----:B------:R-:W-:Y:S01]  /*e040*/  IMAD.MOV.U32 R6, RZ, RZ, R9 ;  /* 0x000000ffff067224 */ /* 0x000fe200078e0009 */
[----:B------:R-:W-:-:S07]  /*e050*/  PRMT R104, R104, 0x7610, R125 ;  /* 0x0000761068687816 */ /* 0x000fce000000007d */
.L_x_2581:
[----:B------:R-:W-:Y:S05]  /*e060*/  BSYNC.RECONVERGENT B1 ;  /* 0x0000000000017941 */ /* 0x000fea0003800200 */
.L_x_2579:
        /* <DEDUP_REMOVED lines=11> */
.L_x_2583:
[----:B------:R-:W-:Y:S01]  /*e120*/  IMAD.MOV.U32 R50, RZ, RZ, R57 ;  /* 0x000000ffff327224 */ /* 0x000fe200078e0039 */
[----:B------:R-:W-:Y:S01]  /*e130*/  PRMT R54, R54, 0x5410, R59 ;  /* 0x0000541036367816 */ /* 0x000fe2000000003b */
[----:B------:R-:W-:Y:S01]  /*e140*/  IMAD.MOV.U32 R9, RZ, RZ, R8 ;  /* 0x000000ffff097224 */ /* 0x000fe200078e0008 */
[----:B------:R-:W-:-:S07]  /*e150*/  PRMT R125, R125, 0x5410, R125 ;  /* 0x000054107d7d7816 */ /* 0x000fce000000007d */
.L_x_2584:
[----:B------:R-:W-:Y:S05]  /*e160*/  BSYNC.RECONVERGENT B1 ;  /* 0x0000000000017941 */ /* 0x000fea0003800200 */
.L_x_2582:
        /* <DEDUP_REMOVED lines=11> */
.L_x_2586:
[----:B------:R-:W-:Y:S01]  /*e220*/  IMAD.MOV.U32 R57, RZ, RZ, R50 ;  /* 0x000000ffff397224 */ /* 0x000fe200078e0032 */
[----:B------:R-:W-:Y:S01]  /*e230*/  PRMT R58, R58, 0x7610, R54 ;  /* 0x000076103a3a7816 */ /* 0x000fe20000000036 */
[----:B------:R-:W-:Y:S01]  /*e240*/  IMAD.MOV.U32 R8, RZ, RZ, R11 ;  /* 0x000000ffff087224 */ /* 0x000fe200078e000b */
[----:B------:R-:W-:-:S07]  /*e250*/  PRMT R125, R124, 0x7632, R125 ;  /* 0x000076327c7d7816 */ /* 0x000fce000000007d */
.L_x_2587:
[----:B------:R-:W-:Y:S05]  /*e260*/  BSYNC.RECONVERGENT B1 ;  /* 0x0000000000017941 */ /* 0x000fea0003800200 */
.L_x_2585:
        /* <DEDUP_REMOVED lines=11> */
.L_x_2589:
[----:B------:R-:W-:Y:S01]  /*e320*/  IMAD.MOV.U32 R50, RZ, RZ, R57 ;  /* 0x000000ffff327224 */ /* 0x000fe200078e0039 */
[----:B------:R-:W-:Y:S01]  /*e330*/  PRMT R54, R58, 0x7632, R54 ;  /* 0x000076323a367816 */ /* 0x000fe20000000036 */
[----:B------:R-:W-:Y:S01]  /*e340*/  IMAD.MOV.U32 R11, RZ, RZ, R10 ;  /* 0x000000ffff0b7224 */ /* 0x000fe200078e000a */
[----:B------:R-:W-:-:S07]  /*e350*/  PRMT R124, R124, 0x5410, R124 ;  /* 0x000054107c7c7816 */ /* 0x000fce000000007c */
.L_x_2590:
[----:B------:R-:W-:Y:S05]  /*e360*/  BSYNC.RECONVERGENT B1 ;  /* 0x0000000000017941 */ /* 0x000fea0003800200 */
.L_x_2588:
        /* <DEDUP_REMOVED lines=11> */
.L_x_2592:
[----:B------:R-:W-:Y:S01]  /*e420*/  IMAD.MOV.U32 R57, RZ, RZ, R50 ;  /* 0x000000ffff397224 */ /* 0x000fe200078e0032 */
[----:B------:R-:W-:Y:S01]  /*e430*/  PRMT R59, R54, 0x7610, R59 ;  /* 0x00007610363b7816 */ /* 0x000fe2000000003b */
[----:B------:R-:W-:Y:S01]  /*e440*/  IMAD.MOV.U32 R10, RZ, RZ, R13 ;  /* 0x000000ffff0a7224 */ /* 0x000fe200078e000d */
[----:B------:R-:W-:-:S07]  /*e450*/  PRMT R124, R123, 0x7632, R124 ;  /* 0x000076327b7c7816 */ /* 0x000fce000000007c */
.L_x_2593:
[----:B------:R-:W-:Y:S05]  /*e460*/  BSYNC.RECONVERGENT B1 ;  /* 0x0000000000017941 */ /* 0x000fea0003800200 */
.L_x_2591:
        /* <DEDUP_REMOVED lines=11> */
.L_x_2595:
[----:B------:R-:W-:Y:S01]  /*e520*/  IMAD.MOV.U32 R50, RZ, RZ, R57 ;  /* 0x000000ffff327224 */ /* 0x000fe200078e0039 */
[----:B------:R-:W-:Y:S01]  /*e530*/  PRMT R54, R54, 0x5410, R59 ;  /* 0x0000541036367816 */ /* 0x000fe2000000003b */
[----:B------:R-:W-:Y:S01]  /*e540*/  IMAD.MOV.U32 R13, RZ, RZ, R12 ;  /* 0x000000ffff0d7224 */ /* 0x000fe200078e000c */
[----:B------:R-:W-:-:S07]  /*e550*/  PRMT R123, R123, 0x5410, R123 ;  /* 0x000054107b7b7816 */ /* 0x000fce000000007b */
.L_x_2596:
[----:B------:R-:W-:Y:S05]  /*e560*/  BSYNC.RECONVERGENT B1 ;  /* 0x0000000000017941 */ /* 0x000fea0003800200 */
.L_x_2594:
        /* <DEDUP_REMOVED lines=11> */
.L_x_2598:
[----:B------:R-:W-:Y:S01]  /*e620*/  IMAD.MOV.U32 R57, RZ, RZ, R50 ;  /* 0x000000ffff397224 */ /* 0x000fe200078e0032 */
[----:B------:R-:W-:Y:S01]  /*e630*/  PRMT R58, R58, 0x7610, R54 ;  /* 0x000076103a3a7816 */ /* 0x000fe20000000036 */
[----:B------:R-:W-:Y:S01]  /*e640*/  IMAD.MOV.U32 R12, RZ, RZ, R15 ;  /* 0x000000ffff0c7224 */ /* 0x000fe200078e000f */
[----:B------:R-:W-:-:S07]  /*e650*/  PRMT R123, R122, 0x7632, R123 ;  /* 0x000076327a7b7816 */ /* 0x000fce000000007b */
.L_x_2599:
[----:B------:R-:W-:Y:S05]  /*e660*/  BSYNC.RECONVERGENT B1 ;  /* 0x0000000000017941 */ /* 0x000fea0003800200 */
.L_x_2597:
        /* <DEDUP_REMOVED lines=11> */
.L_x_2601:
[----:B------:R-:W-:Y:S01]  /*e720*/  IMAD.MOV.U32 R50, RZ, RZ, R57 ;  /* 0x000000ffff327224 */ /* 0x000fe200078e0039 */
[----:B------:R-:W-:Y:S01]  /*e730*/  PRMT R54, R58, 0x7632, R54 ;  /* 0x000076323a367816 */ /* 0x000fe20000000036 */
[----:B------:R-:W-:Y:S01]  /*e740*/  IMAD.MOV.U32 R15, RZ, RZ, R14 ;  /* 0x000000ffff0f7224 */ /* 0x000fe200078e000e */
[----:B------:R-:W-:-:S07]  /*e750*/  PRMT R122, R122, 0x5410, R122 ;  /* 0x000054107a7a7816 */ /* 0x000fce000000007a */
.L_x_2602:
[----:B------:R-:W-:Y:S05]  /*e760*/  BSYNC.RECONVERGENT B1 ;  /* 0x0000000000017941 */ /* 0x000fea0003800200 */
.L_x_2600:
        /* <DEDUP_REMOVED lines=11> */
.L_x_2604:
[----:B------:R-:W-:Y:S01]  /*e820*/  IMAD.MOV.U32 R57, RZ, RZ, R50 ;  /* 0x000000ffff397224 */ /* 0x000fe200078e0032 */
[----:B------:R-:W-:Y:S01]  /*e830*/  PRMT R59, R54, 0x7610, R59 ;  /* 0x00007610363b7816 */ /* 0x000fe2000000003b */
[----:B------:R-:W-:Y:S01]  /*e840*/  IMAD.MOV.U32 R14, RZ, RZ, R17 ;  /* 0x000000ffff0e7224 */ /* 0x000fe200078e0011 */
[----:B------:R-:W-:-:S07]  /*e850*/  PRMT R122, R121, 0x7632, R122 ;  /* 0x00007632797a7816 */ /* 0x000fce000000007a */
.L_x_2605:
[----:B------:R-:W-:Y:S05]  /*e860*/  BSYNC.RECONVERGENT B1 ;  /* 0x0000000000017941 */ /* 0x000fea0003800200 */
.L_x_2603:
        /* <DEDUP_REMOVED lines=11> */
.L_x_2607:
[----:B------:R-:W-:Y:S01]  /*e920*/  IMAD.MOV.U32 R50, RZ, RZ, R57 ;  /* 0x000000ffff327224 */ /* 0x000fe200078e0039 */
[----:B------:R-:W-:Y:S01]  /*e930*/  PRMT R54, R54, 0x5410, R59 ;  /* 0x0000541036367816 */ /* 0x000fe2000000003b */
[----:B------:R-:W-:Y:S01]  /*e940*/  IMAD.MOV.U32 R17, RZ, RZ, R16 ;  /* 0x000000ffff117224 */ /* 0x000fe200078e0010 */
[----:B------:R-:W-:-:S07]  /*e950*/  PRMT R121, R121, 0x5410, R121 ;  /* 0x0000541079797816 */ /* 0x000fce0000000079 */
.L_x_2608:
[----:B------:R-:W-:Y:S05]  /*e960*/  BSYNC.RECONVERGENT B1 ;  /* 0x0000000000017941 */ /* 0x000fea0003800200 */
.L_x_2606:
        /* <DEDUP_REMOVED lines=11> */
.L_x_2610:
[----:B------:R-:W-:Y:S01]  /*ea20*/  IMAD.MOV.U32 R57, RZ, RZ, R50 ;  /* 0x000000ffff397224 */ /* 0x000fe200078e0032 */
[----:B------:R-:W-:Y:S01]  /*ea30*/  PRMT R58, R58, 0x7610, R54 ;  /* 0x000076103a3a7816 */ /* 0x000fe20000000036 */
[----:B------:R-:W-:Y:S01]  /*ea40*/  IMAD.MOV.U32 R16, RZ, RZ, R19 ;  /* 0x000000ffff107224 */ /* 0x000fe200078e0013 */
[----:B------:R-:W-:-:S07]  /*ea50*/  PRMT R121, R120, 0x7632, R121 ;  /* 0x0000763278797816 */ /* 0x000fce0000000079 */
.L_x_2611:
[----:B------:R-:W-:Y:S05]  /*ea60*/  BSYNC.RECONVERGENT B1 ;  /* 0x0000000000017941 */ /* 0x000fea0003800200 */
.L_x_2609:
        /* <DEDUP_REMOVED lines=11> */
.L_x_2613:
[----:B------:R-:W-:Y:S01]  /*eb20*/  IMAD.MOV.U32 R50, RZ, RZ, R57 ;  /* 0x000000ffff327224 */ /* 0x000fe200078e0039 */
[----:B------:R-:W-:Y:S01]  /*eb30*/  PRMT R54, R58, 0x7632, R54 ;  /* 0x000076323a367816 */ /* 0x000fe20000000036 */
[----:B------:R-:W-:Y:S01]  /*eb40*/  IMAD.MOV.U32 R19, RZ, RZ, R18 ;  /* 0x000000ffff137224 */ /* 0x000fe200078e0012 */
[----:B------:R-:W-:-:S07]  /*eb50*/  PRMT R120, R120, 0x5410, R120 ;  /* 0x0000541078787816 */ /* 0x000fce0000000078 */
.L_x_2614:
[----:B------:R-:W-:Y:S05]  /*eb60*/  BSYNC.RECONVERGENT B1 ;  /* 0x0000000000017941 */ /* 0x000fea0003800200 */
.L_x_2612:
        /* <DEDUP_REMOVED lines=11> */
.L_x_2616:
[----:B------:R-:W-:Y:S01]  /*ec20*/  IMAD.MOV.U32 R57, RZ, RZ, R50 ;  /* 0x000000ffff397224 */ /* 0x000fe200078e0032 */
[----:B------:R-:W-:Y:S01]  /*ec30*/  PRMT R59, R54, 0x7610, R59 ;  /* 0x00007610363b7816 */ /* 0x000fe2000000003b */
[----:B------:R-:W-:Y:S01]  /*ec40*/  IMAD.MOV.U32 R18, RZ, RZ, R21 ;  /* 0x000000ffff127224 */ /* 0x000fe200078e0015 */
[----:B------:R-:W-:-:S07]  /*ec50*/  PRMT R120, R119, 0x7632, R120 ;  /* 0x0000763277787816 */ /* 0x000fce0000000078 */
.L_x_2617:
[----:B------:R-:W-:Y:S05]  /*ec60*/  BSYNC.RECONVERGENT B1 ;  /* 0x0000000000017941 */ /* 0x000fea0003800200 */
.L_x_2615:
        /* <DEDUP_REMOVED lines=11> */
.L_x_2619:
[----:B------:R-:W-:Y:S01]  /*ed20*/  IMAD.MOV.U32 R50, RZ, RZ, R57 ;  /* 0x000000ffff327224 */ /* 0x000fe200078e0039 */
[----:B------:R-:W-:Y:S01]  /*ed30*/  PRMT R54, R54, 0x5410, R59 ;  /* 0x0000541036367816 */ /* 0x000fe2000000003b */
[----:B------:R-:W-:Y:S01]  /*ed40*/  IMAD.MOV.U32 R21, RZ, RZ, R20 ;  /* 0x000000ffff157224 */ /* 0x000fe200078e0014 */
[----:B------:R-:W-:-:S07]  /*ed50*/  PRMT R119, R119, 0x5410, R119 ;  /* 0x0000541077777816 */ /* 0x000fce0000000077 */
.L_x_2620:
[----:B------:R-:W-:Y:S05]  /*ed60*/  BSYNC.RECONVERGENT B1 ;  /* 0x0000000000017941 */ /* 0x000fea0003800200 */
.L_x_2618:
        /* <DEDUP_REMOVED lines=11> */
.L_x_2622:
[----:B------:R-:W-:Y:S01]  /*ee20*/  IMAD.MOV.U32 R57, RZ, RZ, R50 ;  /* 0x000000ffff397224 */ /* 0x000fe200078e0032 */
[----:B------:R-:W-:Y:S01]  /*ee30*/  PRMT R58, R58, 0x7610, R54 ;  /* 0x000076103a3a7816 */ /* 0x000fe20000000036 */
[----:B------:R-:W-:Y:S01]  /*ee40*/  IMAD.MOV.U32 R20, RZ, RZ, R23 ;  /* 0x000000ffff147224 */ /* 0x000fe200078e0017 */
[----:B------:R-:W-:-:S07]  /*ee50*/  PRMT R119, R118, 0x7632, R119 ;  /* 0x0000763276777816 */ /* 0x000fce0000000077 */
.L_x_2623:
[----:B------:R-:W-:Y:S05]  /*ee60*/  BSYNC.RECONVERGENT B1 ;  /* 0x0000000000017941 */ /* 0x000fea0003800200 */
.L_x_2621:
        /* <DEDUP_REMOVED lines=11> */
.L_x_2625:
[----:B------:R-:W-:Y:S01]  /*ef20*/  IMAD.MOV.U32 R50, RZ, RZ, R57 ;  /* 0x000000ffff327224 */ /* 0x000fe200078e0039 */
[----:B------:R-:W-:Y:S01]  /*ef30*/  PRMT R54, R58, 0x7632, R54 ;  /* 0x000076323a367816 */ /* 0x000fe20000000036 */
[----:B------:R-:W-:Y:S01]  /*ef40*/  IMAD.MOV.U32 R23, RZ, RZ, R22 ;  /* 0x000000ffff177224 */ /* 0x000fe200078e0016 */
[----:B------:R-:W-:-:S07]  /*ef50*/  PRMT R118, R118, 0x5410, R118 ;  /* 0x0000541076767816 */ /* 0x000fce0000000076 */
.L_x_2626:
[----:B------:R-:W-:Y:S05]  /*ef60*/  BSYNC.RECONVERGENT B1 ;  /* 0x0000000000017941 */ /* 0x000fea0003800200 */
.L_x_2624:
        /* <DEDUP_REMOVED lines=11> */
.L_x_2628:
[----:B------:R-:W-:Y:S01]  /*f020*/  IMAD.MOV.U32 R57, RZ, RZ, R50 ;  /* 0x000000ffff397224 */ /* 0x000fe200078e0032 */
[----:B------:R-:W-:Y:S01]  /*f030*/  PRMT R58, R58, 0x5410, R54 ;  /* 0x000054103a3a7816 */ /* 0x000fe20000000036 */
[----:B------:R-:W-:Y:S01]  /*f040*/  IMAD.MOV.U32 R22, RZ, RZ, R25 ;  /* 0x000000ffff167224 */ /* 0x000fe200078e0019 */
[----:B------:R-:W-:-:S07]  /*f050*/  PRMT R118, R117, 0x7632, R118 ;  /* 0x0000763275767816 */ /* 0x000fce0000000076 */
.L_x_2629:
[----:B------:R-:W-:Y:S05]  /*f060*/  BSYNC.RECONVERGENT B1 ;  /* 0x0000000000017941 */ /* 0x000fea0003800200 */
.L_x_2627:
        /* <DEDUP_REMOVED lines=11> */
.L_x_2631:
[----:B------:R-:W-:Y:S01]  /*f120*/  IMAD.MOV.U32 R50, RZ, RZ, R57 ;  /* 0x000000ffff327224 */ /* 0x000fe200078e0039 */
[----:B------:R-:W-:Y:S01]  /*f130*/  PRMT R54, R54, 0x7610, R58 ;  /* 0x0000761036367816 */ /* 0x000fe2000000003a */
[----:B------:R-:W-:Y:S01]  /*f140*/  IMAD.MOV.U32 R25, RZ, RZ, R24 ;  /* 0x000000ffff197224 */ /* 0x000fe200078e0018 */
[----:B------:R-:W-:-:S07]  /*f150*/  PRMT R117, R117, 0x5410, R117 ;  /* 0x0000541075757816 */ /* 0x000fce0000000075 */
.L_x_2632:
[----:B------:R-:W-:Y:S05]  /*f160*/  BSYNC.RECONVERGENT B1 ;  /* 0x0000000000017941 */ /* 0x000fea0003800200 */
.L_x_2630:
        /* <DEDUP_REMOVED lines=11> */
.L_x_2634:
[----:B------:R-:W-:Y:S01]  /*f220*/  IMAD.MOV.U32 R57, RZ, RZ, R50 ;  /* 0x000000ffff397224 */ /* 0x000fe200078e0032 */
[----:B------:R-:W-:Y:S01]  /*f230*/  PRMT R58, R58, 0x7610, R54 ;  /* 0x000076103a3a7816 */ /* 0x000fe20000000036 */
[----:B------:R-:W-:Y:S01]  /*f240*/  IMAD.MOV.U32 R24, RZ, RZ, R27 ;  /* 0x000000ffff187224 */ /* 0x000fe200078e001b */
[----:B------:R-:W-:-:S07]  /*f250*/  PRMT R117, R116, 0x7632, R117 ;  /* 0x0000763274757816 */ /* 0x000fce0000000075 */
.L_x_2635:
[----:B------:R-:W-:Y:S05]  /*f260*/  BSYNC.RECONVERGENT B1 ;  /* 0x0000000000017941 */ /* 0x000fea0003800200 */
.L_x_2633:
        /* <DEDUP_REMOVED lines=11> */
.L_x_2637:
[----:B------:R-:W-:Y:S01]  /*f320*/  IMAD.MOV.U32 R50, RZ, RZ, R57 ;  /* 0x000000ffff327224 */ /* 0x000fe200078e0039 */
[----:B------:R-:W-:Y:S01]  /*f330*/  PRMT R54, R58, 0x7632, R54 ;  /* 0x000076323a367816 */ /* 0x000fe20000000036 */
[----:B------:R-:W-:Y:S01]  /*f340*/  IMAD.MOV.U32 R27, RZ, RZ, R26 ;  /* 0x000000ffff1b7224 */ /* 0x000fe200078e001a */
[----:B------:R-:W-:-:S07]  /*f350*/  PRMT R116, R116, 0x5410, R116 ;  /* 0x0000541074747816 */ /* 0x000fce0000000074 */
.L_x_2638:
[----:B------:R-:W-:Y:S05]  /*f360*/  BSYNC.RECONVERGENT B1 ;  /* 0x0000000000017941 */ /* 0x000fea0003800200 */
.L_x_2636:
        /* <DEDUP_REMOVED lines=11> */
.L_x_2640:
[----:B------:R-:W-:Y:S01]  /*f420*/  IMAD.MOV.U32 R57, RZ, RZ, R50 ;  /* 0x000000ffff397224 */ /* 0x000fe200078e0032 */
[----:B------:R-:W-:Y:S01]  /*f430*/  PRMT R59, R54, 0x7610, R59 ;  /* 0x00007610363b7816 */ /* 0x000fe2000000003b */
[----:B------:R-:W-:Y:S01]  /*f440*/  IMAD.MOV.U32 R26, RZ, RZ, R29 ;  /* 0x000000ffff1a7224 */ /* 0x000fe200078e001d */
[----:B------:R-:W-:-:S07]  /*f450*/  PRMT R116, R115, 0x7632, R116 ;  /* 0x0000763273747816 */ /* 0x000fce0000000074 */
.L_x_2641:
[----:B------:R-:W-:Y:S05]  /*f460*/  BSYNC.RECONVERGENT B1 ;  /* 0x0000000000017941 */ /* 0x000fea0003800200 */
.L_x_2639:
        /* <DEDUP_REMOVED lines=11> */
.L_x_2643:
[----:B------:R-:W-:Y:S01]  /*f520*/  IMAD.MOV.U32 R50, RZ, RZ, R57 ;  /* 0x000000ffff327224 */ /* 0x000fe200078e0039 */
[----:B------:R-:W-:Y:S01]  /*f530*/  PRMT R54, R54, 0x5410, R59 ;  /* 0x0000541036367816 */ /* 0x000fe2000000003b */
[----:B------:R-:W-:Y:S01]  /*f540*/  IMAD.MOV.U32 R29, RZ, RZ, R28 ;  /* 0x000000ffff1d7224 */ /* 0x000fe200078e001c */
[----:B------:R-:W-:-:S07]  /*f550*/  PRMT R115, R115, 0x5410, R115 ;  /* 0x0000541073737816 */ /* 0x000fce0000000073 */
.L_x_2644:
[----:B------:R-:W-:Y:S05]  /*f560*/  BSYNC.RECONVERGENT B1 ;  /* 0x0000000000017941 */ /* 0x000fea0003800200 */
.L_x_2642:
        /* <DEDUP_REMOVED lines=11> */
.L_x_2646:
[----:B------:R-:W-:Y:S01]  /*f620*/  IMAD.MOV.U32 R57, RZ, RZ, R50 ;  /* 0x000000ffff397224 */ /* 0x000fe200078e0032 */
[----:B------:R-:W-:Y:S01]  /*f630*/  PRMT R58, R58, 0x7610, R54 ;  /* 0x000076103a3a7816 */ /* 0x000fe20000000036 */
[----:B------:R-:W-:Y:S01]  /*f640*/  IMAD.MOV.U32 R28, RZ, RZ, R31 ;  /* 0x000000ffff1c7224 */ /* 0x000fe200078e001f */
[----:B------:R-:W-:-:S07]  /*f650*/  PRMT R115, R114, 0x7632, R115 ;  /* 0x0000763272737816 */ /* 0x000fce0000000073 */
.L_x_2647:
[----:B------:R-:W-:Y:S05]  /*f660*/  BSYNC.RECONVERGENT B1 ;  /* 0x0000000000017941 */ /* 0x000fea0003800200 */
.L_x_2645:
        /* <DEDUP_REMOVED lines=11> */
.L_x_2649:
[----:B------:R-:W-:Y:S01]  /*f720*/  IMAD.MOV.U32 R50, RZ, RZ, R57 ;  /* 0x000000ffff327224 */ /* 0x000fe200078e0039 */
[----:B------:R-:W-:Y:S01]  /*f730*/  PRMT R54, R58, 0x7632, R54 ;  /* 0x000076323a367816 */ /* 0x000fe20000000036 */
[----:B------:R-:W-:Y:S01]  /*f740*/  IMAD.MOV.U32 R31, RZ, RZ, R30 ;  /* 0x000000ffff1f7224 */ /* 0x000fe200078e001e */
[----:B------:R-:W-:-:S07]  /*f750*/  PRMT R114, R114, 0x5410, R114 ;  /* 0x0000541072727816 */ /* 0x000fce0000000072 */
.L_x_2650:
[----:B------:R-:W-:Y:S05]  /*f760*/  BSYNC.RECONVERGENT B1 ;  /* 0x0000000000017941 */ /* 0x000fea0003800200 */
.L_x_2648:
        /* <DEDUP_REMOVED lines=11> */
.L_x_2652:
[----:B------:R-:W-:Y:S01]  /*f820*/  IMAD.MOV.U32 R57, RZ, RZ, R50 ;  /* 0x000000ffff397224 */ /* 0x000fe200078e0032 */
[----:B------:R-:W-:Y:S01]  /*f830*/  PRMT R59, R54, 0x7610, R59 ;  /* 0x00007610363b7816 */ /* 0x000fe2000000003b */
[----:B------:R-:W-:Y:S01]  /*f840*/  IMAD.MOV.U32 R30, RZ, RZ, R33 ;  /* 0x000000ffff1e7224 */ /* 0x000fe200078e0021 */
[----:B------:R-:W-:-:S07]  /*f850*/  PRMT R114, R111, 0x7632, R114 ;  /* 0x000076326f727816 */ /* 0x000fce0000000072 */
.L_x_2653:
[----:B------:R-:W-:Y:S05]  /*f860*/  BSYNC.RECONVERGENT B1 ;  /* 0x0000000000017941 */ /* 0x000fea0003800200 */
.L_x_2651:
        /* <DEDUP_REMOVED lines=11> */
.L_x_2655:
[----:B------:R-:W-:Y:S01]  /*f920*/  IMAD.MOV.U32 R50, RZ, RZ, R57 ;  /* 0x000000ffff327224 */ /* 0x000fe200078e0039 */
[----:B------:R-:W-:Y:S01]  /*f930*/  PRMT R54, R54, 0x5410, R59 ;  /* 0x0000541036367816 */ /* 0x000fe2000000003b */
[----:B------:R-:W-:Y:S01]  /*f940*/  IMAD.MOV.U32 R33, RZ, RZ, R32 ;  /* 0x000000ffff217224 */ /* 0x000fe200078e0020 */
[----:B------:R-:W-:-:S07]  /*f950*/  PRMT R111, R111, 0x5410, R111 ;  /* 0x000054106f6f7816 */ /* 0x000fce000000006f */
.L_x_2656:
[----:B------:R-:W-:Y:S05]  /*f960*/  BSYNC.RECONVERGENT B1 ;  /* 0x0000000000017941 */ /* 0x000fea0003800200 */
.L_x_2654:
        /* <DEDUP_REMOVED lines=11> */
.L_x_2658:
[----:B------:R-:W-:Y:S01]  /*fa20*/  IMAD.MOV.U32 R57, RZ, RZ, R50 ;  /* 0x000000ffff397224 */ /* 0x000fe200078e0032 */
[----:B------:R-:W-:Y:S01]  /*fa30*/  PRMT R58, R58, 0x7610, R54 ;  /* 0x000076103a3a7816 */ /* 0x000fe20000000036 */
[----:B------:R-:W-:Y:S01]  /*fa40*/  IMAD.MOV.U32 R32, RZ, RZ, R35 ;  /* 0x000000ffff207224 */ /* 0x000fe200078e0023 */
[----:B------:R-:W-:-:S07]  /*fa50*/  PRMT R111, R110, 0x7632, R111 ;  /* 0x000076326e6f7816 */ /* 0x000fce000000006f */
.L_x_2659:
[----:B------:R-:W-:Y:S05]  /*fa60*/  BSYNC.RECONVERGENT B1 ;  /* 0x0000000000017941 */ /* 0x000fea0003800200 */
.L_x_2657:
        /* <DEDUP_REMOVED lines=11> */
.L_x_2661:
[----:B------:R-:W-:Y:S01]  /*fb20*/  IMAD.MOV.U32 R50, RZ, RZ, R57 ;  /* 0x000000ffff327224 */ /* 0x000fe200078e0039 */
[----:B------:R-:W-:Y:S01]  /*fb30*/  PRMT R54, R58, 0x7632, R54 ;  /* 0x000076323a367816 */ /* 0x000fe20000000036 */
[----:B------:R-:W-:Y:S01]  /*fb40*/  IMAD.MOV.U32 R35, RZ, RZ, R34 ;  /* 0x000000ffff237224 */ /* 0x000fe200078e0022 */
[----:B------:R-:W-:-:S07]  /*fb50*/  PRMT R110, R110, 0x5410, R110 ;  /* 0x000054106e6e7816 */ /* 0x000fce000000006e */
.L_x_2662:
[----:B------:R-:W-:Y:S05]  /*fb60*/  BSYNC.RECONVERGENT B1 ;  /* 0x0000000000017941 */ /* 0x000fea0003800200 */
.L_x_2660:
        /* <DEDUP_REMOVED lines=11> */
.L_x_2664:
[----:B------:R-:W-:Y:S01]  /*fc20*/  IMAD.MOV.U32 R57, RZ, RZ, R50 ;  /* 0x000000ffff397224 */ /* 0x000fe200078e0032 */
[----:B------:R-:W-:Y:S01]  /*fc30*/  PRMT R54, R54, 0x5410, R54 ;  /* 0x0000541036367816 */ /* 0x000fe20000000036 */
[----:B------:R-:W-:Y:S01]  /*fc40*/  IMAD.MOV.U32 R34, RZ, RZ, R37 ;  /* 0x000000ffff227224 */ /* 0x000fe200078e0025 */
[----:B------:R-:W-:-:S07]  /*fc50*/  PRMT R110, R109, 0x7632, R110 ;  /* 0x000076326d6e7816 */ /* 0x000fce000000006e */
.L_x_2665:
[----:B------:R-:W-:Y:S05]  /*fc60*/  BSYNC.RECONVERGENT B1 ;  /* 0x0000000000017941 */ /* 0x000fea0003800200 */
.L_x_2663:
        /* <DEDUP_REMOVED lines=11> */
.L_x_2667:
[----:B------:R-:W-:Y:S01]  /*fd20*/  IMAD.MOV.U32 R50, RZ, RZ, R57 ;  /* 0x000000ffff327224 */ /* 0x000fe200078e0039 */
[----:B------:R-:W-:Y:S01]  /*fd30*/  PRMT R54, R54, 0x7632, R54 ;  /* 0x0000763236367816 */ /* 0x000fe20000000036 */
[----:B------:R-:W-:Y:S01]  /*fd40*/  IMAD.MOV.U32 R37, RZ, RZ, R36 ;  /* 0x000000ffff257224 */ /* 0x000fe200078e0024 */
[----:B------:R-:W-:-:S07]  /*fd50*/  PRMT R109, R109, 0x5410, R109 ;  /* 0x000054106d6d7816 */ /* 0x000fce000000006d */
.L_x_2668:
[----:B------:R-:W-:Y:S05]  /*fd60*/  BSYNC.RECONVERGENT B1 ;  /* 0x0000000000017941 */ /* 0x000fea0003800200 */
.L_x_2666:
        /* <DEDUP_REMOVED lines=11> */
.L_x_2670:
[----:B------:R-:W-:Y:S01]  /*fe20*/  IMAD.MOV.U32 R57, RZ, RZ, R50 ;  /* 0x000000ffff397224 */ /* 0x000fe200078e0032 */
[----:B------:R-:W-:Y:S01]  /*fe30*/  PRMT R54, R54, 0x5410, R54 ;  /* 0x0000541036367816 */ /* 0x000fe20000000036 */
[----:B------:R-:W-:Y:S01]  /*fe40*/  IMAD.MOV.U32 R36, RZ, RZ, R39 ;  /* 0x000000ffff247224 */ /* 0x000fe200078e0027 */
[----:B------:R-:W-:-:S07]  /*fe50*/  PRMT R109, R108, 0x7632, R109 ;  /* 0x000076326c6d7816 */ /* 0x000fce000000006d */
.L_x_2671:
[----:B------:R-:W-:Y:S05]  /*fe60*/  BSYNC.RECONVERGENT B1 ;  /* 0x0000000000017941 */ /* 0x000fea0003800200 */
.L_x_2669:
        /* <DEDUP_REMOVED lines=11> */
.L_x_2673:
[----:B------:R-:W-:Y:S01]  /*ff20*/  IMAD.MOV.U32 R50, RZ, RZ, R57 ;  /* 0x000000ffff327224 */ /* 0x000fe200078e0039 */
[----:B------:R-:W-:Y:S01]  /*ff30*/  PRMT R54, R54, 0x7632, R54 ;  /* 0x0000763236367816 */ /* 0x000fe20000000036 */
[----:B------:R-:W-:Y:S01]  /*ff40*/  IMAD.MOV.U32 R39, RZ, RZ, R38 ;  /* 0x000000ffff277224 */ /* 0x000fe200078e0026 */
[----:B------:R-:W-:-:S07]  /*ff50*/  PRMT R108, R108, 0x5410, R108 ;  /* 0x000054106c6c7816 */ /* 0x000fce000000006c */
.L_x_2674:
[----:B------:R-:W-:Y:S05]  /*ff60*/  BSYNC.RECONVERGENT B1 ;  /* 0x0000000000017941 */ /* 0x000fea0003800200 */
.L_x_2672:
        /* <DEDUP_REMOVED lines=11> */
.L_x_2676:
[----:B------:R-:W-:Y:S01]  /*10020*/  IMAD.MOV.U32 R57, RZ, RZ, R50 ;  /* 0x000000ffff397224 */ /* 0x000fe200078e0032 */
[----:B------:R-:W-:Y:S01]  /*10030*/  PRMT R59, R54, 0x7610, R59 ;  /* 0x00007610363b7816 */ /* 0x000fe2000000003b */
[----:B------:R-:W-:Y:S01]  /*10040*/  IMAD.MOV.U32 R38, RZ, RZ, R41 ;  /* 0x000000ffff267224 */ /* 0x000fe200078e0029 */
[----:B------:R-:W-:-:S07]  /*10050*/  PRMT R108, R107, 0x7632, R108 ;  /* 0x000076326b6c7816 */ /* 0x000fce000000006c */
.L_x_2677:
[----:B------:R-:W-:Y:S05]  /*10060*/  BSYNC.RECONVERGENT B1 ;  /* 0x0000000000017941 */ /* 0x000fea0003800200 */
.L_x_2675:
        /* <DEDUP_REMOVED lines=11> */
.L_x_2679:
[----:B------:R-:W-:Y:S01]  /*10120*/  IMAD.MOV.U32 R50, RZ, RZ, R57 ;  /* 0x000000ffff327224 */ /* 0x000fe200078e0039 */
[----:B------:R-:W-:Y:S01]  /*10130*/  PRMT R54, R54, 0x5410, R59 ;  /* 0x0000541036367816 */ /* 0x000fe2000000003b */
[----:B------:R-:W-:Y:S01]  /*10140*/  IMAD.MOV.U32 R41, RZ, RZ, R40 ;  /* 0x000000ffff297224 */ /* 0x000fe200078e0028 */
[----:B------:R-:W-:-:S07]  /*10150*/  PRMT R107, R107, 0x5410, R107 ;  /* 0x000054106b6b7816 */ /* 0x000fce000000006b */
.L_x_2680:
[----:B------:R-:W-:Y:S05]  /*10160*/  BSYNC.RECONVERGENT B1 ;  /* 0x0000000000017941 */ /* 0x000fea0003800200 */
.L_x_2678:
        /* <DEDUP_REMOVED lines=11> */
.L_x_2682:
[----:B------:R-:W-:Y:S01]  /*10220*/  IMAD.MOV.U32 R57, RZ, RZ, R50 ;  /* 0x000000ffff397224 */ /* 0x000fe200078e0032 */
[----:B------:R-:W-:Y:S01]  /*10230*/  PRMT R58, R58, 0x7610, R54 ;  /* 0x000076103a3a7816 */ /* 0x000fe20000000036 */
[----:B------:R-:W-:Y:S01]  /*10240*/  IMAD.MOV.U32 R40, RZ, RZ, R43 ;  /* 0x000000ffff287224 */ /* 0x000fe200078e002b */
[----:B------:R-:W-:-:S07]  /*10250*/  PRMT R107, R106, 0x7632, R107 ;  /* 0x000076326a6b7816 */ /* 0x000fce000000006b */
.L_x_2683:
[----:B------:R-:W-:Y:S05]  /*10260*/  BSYNC.RECONVERGENT B1 ;  /* 0x0000000000017941 */ /* 0x000fea0003800200 */
.L_x_2681:
        /* <DEDUP_REMOVED lines=11> */
.L_x_2685:
[----:B------:R-:W-:Y:S01]  /*10320*/  IMAD.MOV.U32 R50, RZ, RZ, R57 ;  /* 0x000000ffff327224 */ /* 0x000fe200078e0039 */
[----:B------:R-:W-:Y:S01]  /*10330*/  PRMT R54, R58, 0x7632, R54 ;  /* 0x000076323a367816 */ /* 0x000fe20000000036 */
[----:B------:R-:W-:Y:S01]  /*10340*/  IMAD.MOV.U32 R43, RZ, RZ, R42 ;  /* 0x000000ffff2b7224 */ /* 0x000fe200078e002a */
[----:B------:R-:W-:-:S07]  /*10350*/  PRMT R106, R106, 0x5410, R106 ;  /* 0x000054106a6a7816 */ /* 0x000fce000000006a */
.L_x_2686:
[----:B------:R-:W-:Y:S05]  /*10360*/  BSYNC.RECONVERGENT B1 ;  /* 0x0000000000017941 */ /* 0x000fea0003800200 */
.L_x_2684:
        /* <DEDUP_REMOVED lines=11> */
.L_x_2688:
[----:B------:R-:W-:Y:S01]  /*10420*/  IMAD.MOV.U32 R57, RZ, RZ, R50 ;  /* 0x000000ffff397224 */ /* 0x000fe200078e0032 */
[----:B------:R-:W-:Y:S01]  /*10430*/  PRMT R59, R54, 0x7610, R59 ;  /* 0x00007610363b7816 */ /* 0x000fe2000000003b */
[----:B------:R-:W-:Y:S01]  /*10440*/  IMAD.MOV.U32 R42, RZ, RZ, R45 ;  /* 0x000000ffff2a7224 */ /* 0x000fe200078e002d */
[----:B------:R-:W-:-:S07]  /*10450*/  PRMT R106, R105, 0x7632, R106 ;  /* 0x00007632696a7816 */ /* 0x000fce000000006a */
.L_x_2689:
[----:B------:R-:W-:Y:S05]  /*10460*/  BSYNC.RECONVERGENT B1 ;  /* 0x0000000000017941 */ /* 0x000fea0003800200 */
.L_x_2687:
        /* <DEDUP_REMOVED lines=11> */
.L_x_2691:
[----:B------:R-:W-:Y:S01]  /*10520*/  IMAD.MOV.U32 R50, RZ, RZ, R57 ;  /* 0x000000ffff327224 */ /* 0x000fe200078e0039 */
[----:B------:R-:W-:Y:S01]  /*10530*/  PRMT R54, R54, 0x5410, R59 ;  /* 0x0000541036367816 */ /* 0x000fe2000000003b */
[----:B------:R-:W-:Y:S01]  /*10540*/  IMAD.MOV.U32 R45, RZ, RZ, R44 ;  /* 0x000000ffff2d7224 */ /* 0x000fe200078e002c */
[----:B------:R-:W-:-:S07]  /*10550*/  PRMT R105, R105, 0x5410, R105 ;  /* 0x0000541069697816 */ /* 0x000fce0000000069 */
.L_x_2692:
[----:B------:R-:W-:Y:S05]  /*10560*/  BSYNC.RECONVERGENT B1 ;  /* 0x0000000000017941 */ /* 0x000fea0003800200 */
.L_x_2690:
        /* <DEDUP_REMOVED lines=11> */
.L_x_2694:
[----:B------:R-:W-:Y:S01]  /*10620*/  IMAD.MOV.U32 R57, RZ, RZ, R50 ;  /* 0x000000ffff397224 */ /* 0x000fe200078e0032 */
[----:B------:R-:W-:Y:S01]  /*10630*/  PRMT R54, R54, 0x7632, R54 ;  /* 0x0000763236367816 */ /* 0x000fe20000000036 */
[----:B------:R-:W-:Y:S01]  /*10640*/  IMAD.MOV.U32 R44, RZ, RZ, R47 ;  /* 0x000000ffff2c7224 */ /* 0x000fe200078e002f */
[----:B------:R-:W-:-:S07]  /*10650*/  PRMT R105, R104, 0x7610, R105 ;  /* 0x0000761068697816 */ /* 0x000fce0000000069 */
.L_x_2695:
[----:B------:R-:W-:Y:S05]  /*10660*/  BSYNC.RECONVERGENT B1 ;  /* 0x0000000000017941 */ /* 0x000fea0003800200 */
.L_x_2693:
        /* <DEDUP_REMOVED lines=11> */
.L_x_2697:
[----:B------:R-:W-:Y:S01]  /*10720*/  IMAD.MOV.U32 R50, RZ, RZ, R57 ;  /* 0x000000ffff327224 */ /* 0x000fe200078e0039 */
[----:B------:R-:W-:Y:S01]  /*10730*/  PRMT R59, R54, 0x7610, R59 ;  /* 0x00007610363b7816 */ /* 0x000fe2000000003b */
[----:B------:R-:W-:Y:S01]  /*10740*/  IMAD.MOV.U32 R47, RZ, RZ, R46 ;  /* 0x000000ffff2f7224 */ /* 0x000fe200078e002e */
[----:B------:R-:W-:-:S07]  /*10750*/  PRMT R104, R103, 0x7610, R104 ;  /* 0x0000761067687816 */ /* 0x000fce0000000068 */
.L_x_2698:
[----:B------:R-:W-:Y:S05]  /*10760*/  BSYNC.RECONVERGENT B1 ;  /* 0x0000000000017941 */ /* 0x000fea0003800200 */
.L_x_2696:
        /* <DEDUP_REMOVED lines=11> */
.L_x_2700:
[----:B------:R-:W-:Y:S01]  /*10820*/  IMAD.MOV.U32 R57, RZ, RZ, R50 ;  /* 0x000000ffff397224 */ /* 0x000fe200078e0032 */
[----:B------:R-:W-:Y:S01]  /*10830*/  PRMT R54, R54, 0x5410, R59 ;  /* 0x0000541036367816 */ /* 0x000fe2000000003b */
[----:B------:R-:W-:Y:S01]  /*10840*/  IMAD.MOV.U32 R46, RZ, RZ, R49 ;  /* 0x000000ffff2e7224 */ /* 0x000fe200078e0031 */
[----:B------:R-:W-:-:S07]  /*10850*/  PRMT R103, R103, 0x7632, R103 ;  /* 0x0000763267677816 */ /* 0x000fce0000000067 */
.L_x_2701:
[----:B------:R-:W-:Y:S05]  /*10860*/  BSYNC.RECONVERGENT B1 ;  /* 0x0000000000017941 */ /* 0x000fea0003800200 */
.L_x_2699:
        /* <DEDUP_REMOVED lines=11> */
.L_x_2703:
[----:B------:R-:W-:Y:S01]  /*10920*/  IMAD.MOV.U32 R50, RZ, RZ, R57 ;  /* 0x000000ffff327224 */ /* 0x000fe200078e0039 */
[----:B------:R-:W-:Y:S01]  /*10930*/  PRMT R58, R58, 0x7610, R54 ;  /* 0x000076103a3a7816 */ /* 0x000fe20000000036 */
[----:B------:R-:W-:Y:S01]  /*10940*/  IMAD.MOV.U32 R49, RZ, RZ, R48 ;  /* 0x000000ffff317224 */ /* 0x000fe200078e0030 */
[----:B------:R-:W-:-:S07]  /*10950*/  PRMT R103, R103, 0x5410, R102 ;  /* 0x0000541067677816 */ /* 0x000fce0000000066 */
.L_x_2704:
[----:B------:R-:W-:Y:S05]  /*10960*/  BSYNC.RECONVERGENT B1 ;  /* 0x0000000000017941 */ /* 0x000fea0003800200 */
.L_x_2702:
        /* <DEDUP_REMOVED lines=11> */
.L_x_2706:
[----:B------:R-:W-:Y:S01]  /*10a20*/  IMAD.MOV.U32 R54, RZ, RZ, R50 ;  /* 0x000000ffff367224 */ /* 0x000fe200078e0032 */
[----:B------:R-:W-:Y:S01]  /*10a30*/  PRMT R57, R57, 0x7610, R58 ;  /* 0x0000761039397816 */ /* 0x000fe2000000003a */
[----:B------:R-:W-:Y:S01]  /*10a40*/  IMAD.MOV.U32 R48, RZ, RZ, R51 ;  /* 0x000000ffff307224 */ /* 0x000fe200078e0033 */
[----:B------:R-:W-:-:S07]  /*10a50*/  PRMT R102, R102, 0x7632, R102 ;  /* 0x0000763266667816 */ /* 0x000fce0000000066 */
.L_x_2707:
[----:B------:R-:W-:Y:S05]  /*10a60*/  BSYNC.RECONVERGENT B1 ;  /* 0x0000000000017941 */ /* 0x000fea0003800200 */
.L_x_2705:
        /* <DEDUP_REMOVED lines=11> */
.L_x_2709:
[----:B------:R-:W-:Y:S01]  /*10b20*/  PRMT R102, R102, 0x5410, R58 ;  /* 0x0000541066667816 */ /* 0x000fe2000000003a */
[----:B------:R-:W-:Y:S01]  /*10b30*/  IMAD.MOV.U32 R51, RZ, RZ, R55 ;  /* 0x000000ffff337224 */ /* 0x000fe200078e0037 */
[----:B------:R-:W-:Y:S01]  /*10b40*/  PRMT R126, R126, 0x7610, R57 ;  /* 0x000076107e7e7816 */ /* 0x000fe20000000039 */
[----:B------:R-:W-:Y:S01]  /*10b50*/  IMAD.MOV.U32 R50, RZ, RZ, R54 ;  /* 0x000000ffff327224 */ /* 0x000fe200078e0036 */
[----:B------:R-:W-:Y:S01]  /*10b60*/  PRMT R58, R57, 0x7632, R58 ;  /* 0x00007632393a7816 */ /* 0x000fe2000000003a */
[----:B------:R-:W-:-:S07]  /*10b70*/  IMAD.MOV.U32 R55, RZ, RZ, R54 ;  /* 0x000000ffff377224 */ /* 0x000fce00078e0036 */
.L_x_2710:
[----:B------:R-:W-:Y:S05]  /*10b80*/  BSYNC.RECONVERGENT B1 ;  /* 0x0000000000017941 */ /* 0x000fea0003800200 */
.L_x_2708:
[----:B------:R-:W-:Y:S02]  /*10b90*/  VIADD R52, R52, 0x4 ;  /* 0x0000000434347836 */ /* 0x000fe40000000000 */
[----:B------:R-:W-:Y:S01]  /*10ba0*/  VIADD R53, R53, 0x2 ;  /* 0x0000000235357836 */ /* 0x000fe20000000000 */
[----:B------:R-:W-:Y:S06]  /*10bb0*/  @P1 BRA `(.L_x_2711) ;  /* 0xffffffc000081947 */ /* 0x000fec000383ffff */
.L_x_2521:
[----:B------:R-:W-:Y:S05]  /*10bc0*/  BSYNC.RECONVERGENT B0 ;  /* 0x0000000000007941 */ /* 0x000fea0003800200 */
.L_x_2520:
        /* <DEDUP_REMOVED lines=192> */
[----:B0-----:R-:W-:Y:S02]  /*117d0*/  FSEL R55, R52, R75, P0 ;  /* 0x0000004b34377208 */ /* 0x001fe40000000000 */
[----:B------:R-:W-:Y:S02]  /*117e0*/  FSEL R57, R86, R53, P0 ;  /* 0x0000003556397208 */ /* 0x000fe40000000000 */
[----:B------:R-:W-:Y:S01]  /*117f0*/  FSEL R86, R53, R86, P0 ;  /* 0x0000005635567208 */ /* 0x000fe20000000000 */
[----:B------:R-:W-:Y:S01]  /*11800*/  FADD.FTZ R54, -R84, R55 ;  /* 0x0000003754367221 */ /* 0x000fe20000010100 */
[----:B------:R-:W-:-:S02]  /*11810*/  IMAD.MOV.U32 R55, RZ, RZ, R50 ;  /* 0x000000ffff377224 */ /* 0x000fc400078e0032 */
[----:B------:R-:W-:Y:S02]  /*11820*/  IMAD.MOV.U32 R53, RZ, RZ, R0 ;  /* 0x000000ffff357224 */ /* 0x000fe400078e0000 */
[----:B------:R-:W-:-:S04]  /*11830*/  FMUL.FTZ R54, R54, 1.4426950216293334961 ;  /* 0x3fb8aa3b36367820 */ /* 0x000fc80000410000 */
[----:B------:R-:W0:Y:S02]  /*11840*/  MUFU.EX2 R52, R54 ;  /* 0x0000003600347308 */ /* 0x000e240000000800 */
[----:B0-----:R-:W-:Y:S01]  /*11850*/  FFMA.FTZ R86, R86, R52, R57 ;  /* 0x0000003456567223 */ /* 0x001fe20000010039 */
[----:B------:R-:W-:-:S07]  /*11860*/  VIADD R52, R0, 0x8 ;  /* 0x0000000800347836 */ /* 0x000fce0000000000 */
.L_x_2903:
        /* <DEDUP_REMOVED lines=20> */
.L_x_2715:
[----:B------:R-:W-:Y:S01]  /*119b0*/  IMAD.MOV.U32 R50, RZ, RZ, R101 ;  /* 0x000000ffff327224 */ /* 0x000fe200078e0065 */
[----:B------:R-:W-:Y:S01]  /*119c0*/  PRMT R54, R54, 0x5410, R136 ;  /* 0x0000541036367816 */ /* 0x000fe20000000088 */
[----:B------:R-:W-:Y:S01]  /*119d0*/  IMAD.MOV.U32 R101, RZ, RZ, R100 ;  /* 0x000000ffff657224 */ /* 0x000fe200078e0064 */
[----:B------:R-:W-:-:S07]  /*119e0*/  PRMT R136, R135, 0x7610, R136 ;  /* 0x0000761087887816 */ /* 0x000fce0000000088 */
.L_x_2716:
[----:B------:R-:W-:Y:S05]  /*119f0*/  BSYNC.RECONVERGENT B1 ;  /* 0x0000000000017941 */ /* 0x000fea0003800200 */
.L_x_2714:
        /* <DEDUP_REMOVED lines=11> */
.L_x_2718:
[----:B------:R-:W-:Y:S01]  /*11ab0*/  IMAD.MOV.U32 R57, RZ, RZ, R50 ;  /* 0x000000ffff397224 */ /* 0x000fe200078e0032 */
[----:B------:R-:W-:Y:S01]  /*11ac0*/  PRMT R58, R58, 0x7610, R54 ;  /* 0x000076103a3a7816 */ /* 0x000fe20000000036 */
[----:B------:R-:W-:Y:S01]  /*11ad0*/  IMAD.MOV.U32 R100, RZ, RZ, R99 ;  /* 0x000000ffff647224 */ /* 0x000fe200078e0063 */
[----:B------:R-:W-:-:S07]  /*11ae0*/  PRMT R135, R134, 0x7632, R135 ;  /* 0x0000763286877816 */ /* 0x000fce0000000087 */
.L_x_2719:
[----:B------:R-:W-:Y:S05]  /*11af0*/  BSYNC.RECONVERGENT B1 ;  /* 0x0000000000017941 */ /* 0x000fea0003800200 */
.L_x_2717:
        /* <DEDUP_REMOVED lines=11> */
.L_x_2721:
[----:B------:R-:W-:Y:S01]  /*11bb0*/  IMAD.MOV.U32 R50, RZ, RZ, R57 ;  /* 0x000000ffff327224 */ /* 0x000fe200078e0039 */
[----:B------:R-:W-:Y:S01]  /*11bc0*/  PRMT R54, R58, 0x7632, R54 ;  /* 0x000076323a367816 */ /* 0x000fe20000000036 */
[----:B------:R-:W-:Y:S01]  /*11bd0*/  IMAD.MOV.U32 R99, RZ, RZ, R98 ;  /* 0x000000ffff637224 */ /* 0x000fe200078e0062 */
[----:B------:R-:W-:-:S07]  /*11be0*/  PRMT R134, R134, 0x5410, R134 ;  /* 0x0000541086867816 */ /* 0x000fce0000000086 */
.L_x_2722:
[----:B------:R-:W-:Y:S05]  /*11bf0*/  BSYNC.RECONVERGENT B1 ;  /* 0x0000000000017941 */ /* 0x000fea0003800200 */
.L_x_2720:
        /* <DEDUP_REMOVED lines=11> */
.L_x_2724:
[----:B------:R-:W-:Y:S01]  /*11cb0*/  IMAD.MOV.U32 R57, RZ, RZ, R50 ;  /* 0x000000ffff397224 */ /* 0x000fe200078e0032 */
[----:B------:R-:W-:Y:S01]  /*11cc0*/  PRMT R59, R54, 0x7610, R59 ;  /* 0x00007610363b7816 */ /* 0x000fe2000000003b */
[----:B------:R-:W-:Y:S01]  /*11cd0*/  IMAD.MOV.U32 R98, RZ, RZ, R97 ;  /* 0x000000ffff627224 */ /* 0x000fe200078e0061 */
[----:B------:R-:W-:-:S07]  /*11ce0*/  PRMT R134, R133, 0x7632, R134 ;  /* 0x0000763285867816 */ /* 0x000fce0000000086 */
.L_x_2725:
[----:B------:R-:W-:Y:S05]  /*11cf0*/  BSYNC.RECONVERGENT B1 ;  /* 0x0000000000017941 */ /* 0x000fea0003800200 */
.L_x_2723:
        /* <DEDUP_REMOVED lines=11> */
.L_x_2727:
[----:B------:R-:W-:Y:S01]  /*11db0*/  IMAD.MOV.U32 R50, RZ, RZ, R57 ;  /* 0x000000ffff327224 */ /* 0x000fe200078e0039 */
[----:B------:R-:W-:Y:S01]  /*11dc0*/  PRMT R54, R54, 0x5410, R59 ;  /* 0x0000541036367816 */ /* 0x000fe2000000003b */
[----:B------:R-:W-:Y:S01]  /*11dd0*/  IMAD.MOV.U32 R97, RZ, RZ, R96 ;  /* 0x000000ffff617224 */ /* 0x000fe200078e0060 */
[----:B------:R-:W-:-:S07]  /*11de0*/  PRMT R133, R133, 0x5410, R133 ;  /* 0x0000541085857816 */ /* 0x000fce0000000085 */
.L_x_2728:
[----:B------:R-:W-:Y:S05]  /*11df0*/  BSYNC.RECONVERGENT B1 ;  /* 0x0000000000017941 */ /* 0x000fea0003800200 */
.L_x_2726:
        /* <DEDUP_REMOVED lines=11> */
.L_x_2730:
[----:B------:R-:W-:Y:S01]  /*11eb0*/  IMAD.MOV.U32 R57, RZ, RZ, R50 ;  /* 0x000000ffff397224 */ /* 0x000fe200078e0032 */
[----:B------:R-:W-:Y:S01]  /*11ec0*/  PRMT R58, R58, 0x7610, R54 ;  /* 0x000076103a3a7816 */ /* 0x000fe20000000036 */
[----:B------:R-:W-:Y:S01]  /*11ed0*/  IMAD.MOV.U32 R96, RZ, RZ, R95 ;  /* 0x000000ffff607224 */ /* 0x000fe200078e005f */
[----:B------:R-:W-:-:S07]  /*11ee0*/  PRMT R133, R132, 0x7632, R133 ;  /* 0x0000763284857816 */ /* 0x000fce0000000085 */
.L_x_2731:
[----:B------:R-:W-:Y:S05]  /*11ef0*/  BSYNC.RECONVERGENT B1 ;  /* 0x0000000000017941 */ /* 0x000fea0003800200 */
.L_x_2729:
        /* <DEDUP_REMOVED lines=11> */
.L_x_2733:
[----:B------:R-:W-:Y:S01]  /*11fb0*/  IMAD.MOV.U32 R50, RZ, RZ, R57 ;  /* 0x000000ffff327224 */ /* 0x000fe200078e0039 */
[----:B------:R-:W-:Y:S01]  /*11fc0*/  PRMT R54, R58, 0x7632, R54 ;  /* 0x000076323a367816 */ /* 0x000fe20000000036 */
[----:B------:R-:W-:Y:S01]  /*11fd0*/  IMAD.MOV.U32 R95, RZ, RZ, R94 ;  /* 0x000000ffff5f7224 */ /* 0x000fe200078e005e */
[----:B------:R-:W-:-:S07]  /*11fe0*/  PRMT R132, R132, 0x5410, R132 ;  /* 0x0000541084847816 */ /* 0x000fce0000000084 */
.L_x_2734:
[----:B------:R-:W-:Y:S05]  /*11ff0*/  BSYNC.RECONVERGENT B1 ;  /* 0x0000000000017941 */ /* 0x000fea0003800200 */
.L_x_2732:
        /* <DEDUP_REMOVED lines=11> */
.L_x_2736:
[----:B------:R-:W-:Y:S01]  /*120b0*/  IMAD.MOV.U32 R57, RZ, RZ, R50 ;  /* 0x000000ffff397224 */ /* 0x000fe200078e0032 */
[----:B------:R-:W-:Y:S01]  /*120c0*/  PRMT R59, R54, 0x7610, R59 ;  /* 0x00007610363b7816 */ /* 0x000fe2000000003b */
[----:B------:R-:W-:Y:S01]  /*120d0*/  IMAD.MOV.U32 R94, RZ, RZ, R93 ;  /* 0x000000ffff5e7224 */ /* 0x000fe200078e005d */
[----:B------:R-:W-:-:S07]  /*120e0*/  PRMT R132, R131, 0x7632, R132 ;  /* 0x0000763283847816 */ /* 0x000fce0000000084 */
.L_x_2737:
[----:B------:R-:W-:Y:S05]  /*120f0*/  BSYNC.RECONVERGENT B1 ;  /* 0x0000000000017941 */ /* 0x000fea0003800200 */
.L_x_2735:
        /* <DEDUP_REMOVED lines=11> */
.L_x_2739:
[----:B------:R-:W-:Y:S01]  /*121b0*/  IMAD.MOV.U32 R50, RZ, RZ, R57 ;  /* 0x000000ffff327224 */ /* 0x000fe200078e0039 */
[----:B------:R-:W-:Y:S01]  /*121c0*/  PRMT R54, R54, 0x5410, R59 ;  /* 0x0000541036367816 */ /* 0x000fe2000000003b */
[----:B------:R-:W-:Y:S01]  /*121d0*/  IMAD.MOV.U32 R93, RZ, RZ, R92 ;  /* 0x000000ffff5d7224 */ /* 0x000fe200078e005c */
[----:B------:R-:W-:-:S07]  /*121e0*/  PRMT R131, R131, 0x5410, R131 ;  /* 0x0000541083837816 */ /* 0x000fce0000000083 */
.L_x_2740:
[----:B------:R-:W-:Y:S05]  /*121f0*/  BSYNC.RECONVERGENT B1 ;  /* 0x0000000000017941 */ /* 0x000fea0003800200 */
.L_x_2738:
        /* <DEDUP_REMOVED lines=11> */
.L_x_2742:
[----:B------:R-:W-:Y:S01]  /*122b0*/  IMAD.MOV.U32 R57, RZ, RZ, R50 ;  /* 0x000000ffff397224 */ /* 0x000fe200078e0032 */
[----:B------:R-:W-:Y:S01]  /*122c0*/  PRMT R58, R58, 0x7610, R54 ;  /* 0x000076103a3a7816 */ /* 0x000fe20000000036 */
[----:B------:R-:W-:Y:S01]  /*122d0*/  IMAD.MOV.U32 R92, RZ, RZ, R91 ;  /* 0x000000ffff5c7224 */ /* 0x000fe200078e005b */
[----:B------:R-:W-:-:S07]  /*122e0*/  PRMT R131, R130, 0x7632, R131 ;  /* 0x0000763282837816 */ /* 0x000fce0000000083 */
.L_x_2743:
[----:B------:R-:W-:Y:S05]  /*122f0*/  BSYNC.RECONVERGENT B1 ;  /* 0x0000000000017941 */ /* 0x000fea0003800200 */
.L_x_2741:
        /* <DEDUP_REMOVED lines=11> */
.L_x_2745:
[----:B------:R-:W-:Y:S01]  /*123b0*/  IMAD.MOV.U32 R50, RZ, RZ, R57 ;  /* 0x000000ffff327224 */ /* 0x000fe200078e0039 */
[----:B------:R-:W-:Y:S01]  /*123c0*/  PRMT R54, R58, 0x7632, R54 ;  /* 0x000076323a367816 */ /* 0x000fe20000000036 */
[----:B------:R-:W-:Y:S01]  /*123d0*/  IMAD.MOV.U32 R91, RZ, RZ, R90 ;  /* 0x000000ffff5b7224 */ /* 0x000fe200078e005a */
[----:B------:R-:W-:-:S07]  /*123e0*/  PRMT R130, R130, 0x5410, R130 ;  /* 0x0000541082827816 */ /* 0x000fce0000000082 */
.L_x_2746:
[----:B------:R-:W-:Y:S05]  /*123f0*/  BSYNC.RECONVERGENT B1 ;  /* 0x0000000000017941 */ /* 0x000fea0003800200 */
.L_x_2744:
        /* <DEDUP_REMOVED lines=11> */
.L_x_2748:
[----:B------:R-:W-:Y:S01]  /*124b0*/  IMAD.MOV.U32 R57, RZ, RZ, R50 ;  /* 0x000000ffff397224 */ /* 0x000fe200078e0032 */
[----:B------:R-:W-:Y:S01]  /*124c0*/  PRMT R59, R54, 0x7610, R59 ;  /* 0x00007610363b7816 */ /* 0x000fe2000000003b */
[----:B------:R-:W-:Y:S01]  /*124d0*/  IMAD.MOV.U32 R90, RZ, RZ, R89 ;  /* 0x000000ffff5a7224 */ /* 0x000fe200078e0059 */
[----:B------:R-:W-:-:S07]  /*124e0*/  PRMT R130, R129, 0x7632, R130 ;  /* 0x0000763281827816 */ /* 0x000fce0000000082 */
.L_x_2749:
[----:B------:R-:W-:Y:S05]  /*124f0*/  BSYNC.RECONVERGENT B1 ;  /* 0x0000000000017941 */ /* 0x000fea0003800200 */
.L_x_2747:
        /* <DEDUP_REMOVED lines=11> */
.L_x_2751:
[----:B------:R-:W-:Y:S01]  /*125b0*/  IMAD.MOV.U32 R50, RZ, RZ, R57 ;  /* 0x000000ffff327224 */ /* 0x000fe200078e0039 */
[----:B------:R-:W-:Y:S01]  /*125c0*/  PRMT R54, R54, 0x5410, R59 ;  /* 0x0000541036367816 */ /* 0x000fe2000000003b */
[----:B------:R-:W-:Y:S01]  /*125d0*/  IMAD.MOV.U32 R89, RZ, RZ, R88 ;  /* 0x000000ffff597224 */ /* 0x000fe200078e0058 */
[----:B------:R-:W-:-:S07]  /*125e0*/  PRMT R129, R129, 0x5410, R129 ;  /* 0x0000541081817816 */ /* 0x000fce0000000081 */
.L_x_2752:
[----:B------:R-:W-:Y:S05]  /*125f0*/  BSYNC.RECONVERGENT B1 ;  /* 0x0000000000017941 */ /* 0x000fea0003800200 */
.L_x_2750:
        /* <DEDUP_REMOVED lines=11> */
.L_x_2754:
[----:B------:R-:W-:Y:S01]  /*126b0*/  IMAD.MOV.U32 R57, RZ, RZ, R50 ;  /* 0x000000ffff397224 */ /* 0x000fe200078e0032 */
[----:B------:R-:W-:Y:S01]  /*126c0*/  PRMT R58, R58, 0x7610, R54 ;  /* 0x000076103a3a7816 */ /* 0x000fe20000000036 */
[----:B------:R-:W-:Y:S01]  /*126d0*/  IMAD.MOV.U32 R88, RZ, RZ, R3 ;  /* 0x000000ffff587224 */ /* 0x000fe200078e0003 */
[----:B------:R-:W-:-:S07]  /*126e0*/  PRMT R129, R128, 0x7632, R129 ;  /* 0x0000763280817816 */ /* 0x000fce0000000081 */
.L_x_2755:
[----:B------:R-:W-:Y:S05]  /*126f0*/  BSYNC.RECONVERGENT B1 ;  /* 0x0000000000017941 */ /* 0x000fea0003800200 */
.L_x_2753:
        /* <DEDUP_REMOVED lines=11> */
.L_x_2757:
[----:B------:R-:W-:Y:S01]  /*127b0*/  IMAD.MOV.U32 R50, RZ, RZ, R57 ;  /* 0x000000ffff327224 */ /* 0x000fe200078e0039 */
[----:B------:R-:W-:Y:S01]  /*127c0*/  PRMT R54, R58, 0x7632, R54 ;  /* 0x000076323a367816 */ /* 0x000fe20000000036 */
[----:B------:R-:W-:Y:S01]  /*127d0*/  IMAD.MOV.U32 R3, RZ, RZ, R2 ;  /* 0x000000ffff037224 */ /* 0x000fe200078e0002 */
[----:B------:R-:W-:-:S07]  /*127e0*/  PRMT R128, R128, 0x5410, R128 ;  /* 0x0000541080807816 */ /* 0x000fce0000000080 */
.L_x_2758:
[----:B------:R-:W-:Y:S05]  /*127f0*/  BSYNC.RECONVERGENT B1 ;  /* 0x0000000000017941 */ /* 0x000fea0003800200 */
.L_x_2756:
        /* <DEDUP_REMOVED lines=11> */
.L_x_2760:
[----:B------:R-:W-:Y:S01]  /*128b0*/  IMAD.MOV.U32 R57, RZ, RZ, R50 ;  /* 0x000000ffff397224 */ /* 0x000fe200078e0032 */
[----:B------:R-:W-:Y:S01]  /*128c0*/  PRMT R59, R54, 0x7610, R59 ;  /* 0x00007610363b7816 */ /* 0x000fe2000000003b */
[----:B------:R-:W-:Y:S01]  /*128d0*/  IMAD.MOV.U32 R2, RZ, RZ, R5 ;  /* 0x000000ffff027224 */ /* 0x000fe200078e0005 */
[----:B------:R-:W-:-:S07]  /*128e0*/  PRMT R128, R127, 0x7632, R128 ;  /* 0x000076327f807816 */ /* 0x000fce0000000080 */
.L_x_2761:
[----:B------:R-:W-:Y:S05]  /*128f0*/  BSYNC.RECONVERGENT B1 ;  /* 0x0000000000017941 */ /* 0x000fea0003800200 */
.L_x_2759:
        /* <DEDUP_REMOVED lines=11> */
.L_x_2763:
[----:B------:R-:W-:Y:S01]  /*129b0*/  IMAD.MOV.U32 R50, RZ, RZ, R57 ;  /* 0x000000ffff327224 */ /* 0x000fe200078e0039 */
[----:B------:R-:W-:Y:S01]  /*129c0*/  PRMT R54, R54, 0x5410, R59 ;  /* 0x0000541036367816 */ /* 0x000fe2000000003b */
[----:B------:R-:W-:Y:S01]  /*129d0*/  IMAD.MOV.U32 R5, RZ, RZ, R4 ;  /* 0x000000ffff057224 */ /* 0x000fe200078e0004 */
[----:B------:R-:W-:-:S07]  /*129e0*/  PRMT R127, R127, 0x5410, R127 ;  /* 0x000054107f7f7816 */ /* 0x000fce000000007f */
.L_x_2764:
[----:B------:R-:W-:Y:S05]  /*129f0*/  BSYNC.RECONVERGENT B1 ;  /* 0x0000000000017941 */ /* 0x000fea0003800200 */
.L_x_2762:
        /* <DEDUP_REMOVED lines=11> */
.L_x_2766:
[----:B------:R-:W-:Y:S01]  /*12ab0*/  IMAD.MOV.U32 R57, RZ, RZ, R50 ;  /* 0x000000ffff397224 */ /* 0x000fe200078e0032 */
[----:B------:R-:W-:Y:S01]  /*12ac0*/  PRMT R58, R58, 0x7610, R54 ;  /* 0x000076103a3a7816 */ /* 0x000fe20000000036 */
[----:B------:R-:W-:Y:S01]  /*12ad0*/  IMAD.MOV.U32 R4, RZ, RZ, R7 ;  /* 0x000000ffff047224 */ /* 0x000fe200078e0007 */
[----:B------:R-:W-:-:S07]  /*12ae0*/  PRMT R127, R126, 0x7610, R127 ;  /* 0x000076107e7f7816 */ /* 0x000fce000000007f */
.L_x_2767:
[----:B------:R-:W-:Y:S05]  /*12af0*/  BSYNC.RECONVERGENT B1 ;  /* 0x0000000000017941 */ /* 0x000fea0003800200 */
.L_x_2765:
        /* <DEDUP_REMOVED lines=11> */
.L_x_2769:
[----:B------:R-:W-:Y:S01]  /*12bb0*/  IMAD.MOV.U32 R50, RZ, RZ, R57 ;  /* 0x000000ffff327224 */ /* 0x000fe200078e0039 */
[----:B------:R-:W-:Y:S01]  /*12bc0*/  PRMT R54, R58, 0x7632, R54 ;  /* 0x000076323a367816 */ /* 0x000fe20000000036 */
[----:B------:R-:W-:Y:S01]  /*12bd0*/  IMAD.MOV.U32 R7, RZ, RZ, R6 ;  /* 0x000000ffff077224 */ /* 0x000fe200078e0006 */
[----:B------:R-:W-:-:S07]  /*12be0*/  PRMT R126, R104, 0x7632, R126 ;  /* 0x00007632687e7816 */ /* 0x000fce000000007e */
.L_x_2770:
[----:B------:R-:W-:Y:S05]  /*12bf0*/  BSYNC.RECONVERGENT B1 ;  /* 0x0000000000017941 */ /* 0x000fea0003800200 */
.L_x_2768:
        /* <DEDUP_REMOVED lines=11> */
.L_x_2772:
[----:B------:R-:W-:Y:S01]  /*12cb0*/  IMAD.MOV.U32 R57, RZ, RZ, R50 ;  /* 0x000000ffff397224 */ /* 0x000fe200078e0032 */
[----:B------:R-:W-:Y:S01]  /*12cc0*/  PRMT R59, R54, 0x7610, R59 ;  /* 0x00007610363b7816 */ /* 0x000fe2000000003b */
[----:B------:R-:W-:Y:S01]  /*12cd0*/  IMAD.MOV.U32 R6, RZ, RZ, R9 ;  /* 0x000000ffff067224 */ /* 0x000fe200078e0009 */
[----:B------:R-:W-:-:S07]  /*12ce0*/  PRMT R104, R104, 0x7610, R125 ;  /* 0x0000761068687816 */ /* 0x000fce000000007d */
.L_x_2773:
[----:B------:R-:W-:Y:S05]  /*12cf0*/  BSYNC.RECONVERGENT B1 ;  /* 0x0000000000017941 */ /* 0x000fea0003800200 */
.L_x_2771:
        /* <DEDUP_REMOVED lines=11> */
.L_x_2775:
[----:B------:R-:W-:Y:S01]  /*12db0*/  IMAD.MOV.U32 R50, RZ, RZ, R57 ;  /* 0x000000ffff327224 */ /* 0x000fe200078e0039 */
[----:B------:R-:W-:Y:S01]  /*12dc0*/  PRMT R54, R54, 0x5410, R59 ;  /* 0x0000541036367816 */ /* 0x000fe2000000003b */
[----:B------:R-:W-:Y:S01]  /*12dd0*/  IMAD.MOV.U32 R9, RZ, RZ, R8 ;  /* 0x000000ffff097224 */ /* 0x000fe200078e0008 */
[----:B------:R-:W-:-:S07]  /*12de0*/  PRMT R125, R125, 0x5410, R125 ;  /* 0x000054107d7d7816 */ /* 0x000fce000000007d */
.L_x_2776:
[----:B------:R-:W-:Y:S05]  /*12df0*/  BSYNC.RECONVERGENT B1 ;  /* 0x0000000000017941 */ /* 0x000fea0003800200 */
.L_x_2774:
        /* <DEDUP_REMOVED lines=11> */
.L_x_2778:
[----:B------:R-:W-:Y:S01]  /*12eb0*/  IMAD.MOV.U32 R57, RZ, RZ, R50 ;  /* 0x000000ffff397224 */ /* 0x000fe200078e0032 */
[----:B------:R-:W-:Y:S01]  /*12ec0*/  PRMT R58, R58, 0x7610, R54 ;  /* 0x000076103a3a7816 */ /* 0x000fe20000000036 */
[----:B------:R-:W-:Y:S01]  /*12ed0*/  IMAD.MOV.U32 R8, RZ, RZ, R11 ;  /* 0x000000ffff087224 */ /* 0x000fe200078e000b */
[----:B------:R-:W-:-:S07]  /*12ee0*/  PRMT R125, R124, 0x7632, R125 ;  /* 0x000076327c7d7816 */ /* 0x000fce000000007d */
.L_x_2779:
[----:B------:R-:W-:Y:S05]  /*12ef0*/  BSYNC.RECONVERGENT B1 ;  /* 0x0000000000017941 */ /* 0x000fea0003800200 */
.L_x_2777:
        /* <DEDUP_REMOVED lines=11> */
.L_x_2781:
[----:B------:R-:W-:Y:S01]  /*12fb0*/  IMAD.MOV.U32 R50, RZ, RZ, R57 ;  /* 0x000000ffff327224 */ /* 0x000fe200078e0039 */
[----:B------:R-:W-:Y:S01]  /*12fc0*/  PRMT R54, R58, 0x7632, R54 ;  /* 0x000076323a367816 */ /* 0x000fe20000000036 */
[----:B------:R-:W-:Y:S01]  /*12fd0*/  IMAD.MOV.U32 R11, RZ, RZ, R10 ;  /* 0x000000ffff0b7224 */ /* 0x000fe200078e000a */
[----:B------:R-:W-:-:S07]  /*12fe0*/  PRMT R124, R124, 0x5410, R124 ;  /* 0x000054107c7c7816 */ /* 0x000fce000000007c */
.L_x_2782:
[----:B------:R-:W-:Y:S05]  /*12ff0*/  BSYNC.RECONVERGENT B1 ;  /* 0x0000000000017941 */ /* 0x000fea0003800200 */
.L_x_2780:
        /* <DEDUP_REMOVED lines=11> */
.L_x_2784:
[----:B------:R-:W-:Y:S01]  /*130b0*/  IMAD.MOV.U32 R57, RZ, RZ, R50 ;  /* 0x000000ffff397224 */ /* 0x000fe200078e0032 */
[----:B------:R-:W-:Y:S01]  /*130c0*/  PRMT R59, R54, 0x7610, R59 ;  /* 0x00007610363b7816 */ /* 0x000fe2000000003b */
[----:B------:R-:W-:Y:S01]  /*130d0*/  IMAD.MOV.U32 R10, RZ, RZ, R13 ;  /* 0x000000ffff0a7224 */ /* 0x000fe200078e000d */
[----:B------:R-:W-:-:S07]  /*130e0*/  PRMT R124, R123, 0x7632, R124 ;  /* 0x000076327b7c7816 */ /* 0x000fce000000007c */
.L_x_2785:
[----:B------:R-:W-:Y:S05]  /*130f0*/  BSYNC.RECONVERGENT B1 ;  /* 0x0000000000017941 */ /* 0x000fea0003800200 */
.L_x_2783:
        /* <DEDUP_REMOVED lines=11> */
.L_x_2787:
[----:B------:R-:W-:Y:S01]  /*131b0*/  IMAD.MOV.U32 R50, RZ, RZ, R57 ;  /* 0x000000ffff327224 */ /* 0x000fe200078e0039 */
[----:B------:R-:W-:Y:S01]  /*131c0*/  PRMT R54, R54, 0x5410, R59 ;  /* 0x0000541036367816 */ /* 0x000fe2000000003b */
[----:B------:R-:W-:Y:S01]  /*131d0*/  IMAD.MOV.U32 R13, RZ, RZ, R12 ;  /* 0x000000ffff0d7224 */ /* 0x000fe200078e000c */
[----:B------:R-:W-:-:S07]  /*131e0*/  PRMT R123, R123, 0x5410, R123 ;  /* 0x000054107b7b7816 */ /* 0x000fce000000007b */
.L_x_2788:
[----:B------:R-:W-:Y:S05]  /*131f0*/  BSYNC.RECONVERGENT B1 ;  /* 0x0000000000017941 */ /* 0x000fea0003800200 */
.L_x_2786:
        /* <DEDUP_REMOVED lines=11> */
.L_x_2790:
[----:B------:R-:W-:Y:S01]  /*132b0*/  IMAD.MOV.U32 R57, RZ, RZ, R50 ;  /* 0x000000ffff397224 */ /* 0x000fe200078e0032 */
[----:B------:R-:W-:Y:S01]  /*132c0*/  PRMT R58, R58, 0x7610, R54 ;  /* 0x000076103a3a7816 */ /* 0x000fe20000000036 */
[----:B------:R-:W-:Y:S01]  /*132d0*/  IMAD.MOV.U32 R12, RZ, RZ, R15 ;  /* 0x000000ffff0c7224 */ /* 0x000fe200078e000f */
[----:B------:R-:W-:-:S07]  /*132e0*/  PRMT R123, R122, 0x7632, R123 ;  /* 0x000076327a7b7816 */ /* 0x000fce000000007b */
.L_x_2791:
[----:B------:R-:W-:Y:S05]  /*132f0*/  BSYNC.RECONVERGENT B1 ;  /* 0x0000000000017941 */ /* 0x000fea0003800200 */
.L_x_2789:
        /* <DEDUP_REMOVED lines=11> */
.L_x_2793:
[----:B------:R-:W-:Y:S01]  /*133b0*/  IMAD.MOV.U32 R50, RZ, RZ, R57 ;  /* 0x000000ffff327224 */ /* 0x000fe200078e0039 */
[----:B------:R-:W-:Y:S01]  /*133c0*/  PRMT R54, R58, 0x7632, R54 ;  /* 0x000076323a367816 */ /* 0x000fe20000000036 */
[----:B------:R-:W-:Y:S01]  /*133d0*/  IMAD.MOV.U32 R15, RZ, RZ, R14 ;  /* 0x000000ffff0f7224 */ /* 0x000fe200078e000e */
[----:B------:R-:W-:-:S07]  /*133e0*/  PRMT R122, R122, 0x5410, R122 ;  /* 0x000054107a7a7816 */ /* 0x000fce000000007a */
.L_x_2794:
[----:B------:R-:W-:Y:S05]  /*133f0*/  BSYNC.RECONVERGENT B1 ;  /* 0x0000000000017941 */ /* 0x000fea0003800200 */
.L_x_2792:
        /* <DEDUP_REMOVED lines=11> */
.L_x_2796:
[----:B------:R-:W-:Y:S01]  /*134b0*/  IMAD.MOV.U32 R57, RZ, RZ, R50 ;  /* 0x000000ffff397224 */ /* 0x000fe200078e0032 */
[----:B------:R-:W-:Y:S01]  /*134c0*/  PRMT R59, R54, 0x7610, R59 ;  /* 0x00007610363b7816 */ /* 0x000fe2000000003b */
[----:B------:R-:W-:Y:S01]  /*134d0*/  IMAD.MOV.U32 R14, RZ, RZ, R17 ;  /* 0x000000ffff0e7224 */ /* 0x000fe200078e0011 */
[----:B------:R-:W-:-:S07]  /*134e0*/  PRMT R122, R121, 0x7632, R122 ;  /* 0x00007632797a7816 */ /* 0x000fce000000007a */
.L_x_2797:
[----:B------:R-:W-:Y:S05]  /*134f0*/  BSYNC.RECONVERGENT B1 ;  /* 0x0000000000017941 */ /* 0x000fea0003800200 */
.L_x_2795:
        /* <DEDUP_REMOVED lines=11> */
.L_x_2799:
[----:B------:R-:W-:Y:S01]  /*135b0*/  IMAD.MOV.U32 R50, RZ, RZ, R57 ;  /* 0x000000ffff327224 */ /* 0x000fe200078e0039 */
[----:B------:R-:W-:Y:S01]  /*135c0*/  PRMT R54, R54, 0x5410, R59 ;  /* 0x0000541036367816 */ /* 0x000fe2000000003b */
[----:B------:R-:W-:Y:S01]  /*135d0*/  IMAD.MOV.U32 R17, RZ, RZ, R16 ;  /* 0x000000ffff117224 */ /* 0x000fe200078e0010 */
[----:B------:R-:W-:-:S07]  /*135e0*/  PRMT R121, R121, 0x5410, R121 ;  /* 0x0000541079797816 */ /* 0x000fce0000000079 */
.L_x_2800:
[----:B------:R-:W-:Y:S05]  /*135f0*/  BSYNC.RECONVERGENT B1 ;  /* 0x0000000000017941 */ /* 0x000fea0003800200 */
.L_x_2798:
        /* <DEDUP_REMOVED lines=11> */
.L_x_2802:
[----:B------:R-:W-:Y:S01]  /*136b0*/  IMAD.MOV.U32 R57, RZ, RZ, R50 ;  /* 0x000000ffff397224 */ /* 0x000fe200078e0032 */
[----:B------:R-:W-:Y:S01]  /*136c0*/  PRMT R58, R58, 0x7610, R54 ;  /* 0x000076103a3a7816 */ /* 0x000fe20000000036 */
[----:B------:R-:W-:Y:S01]  /*136d0*/  IMAD.MOV.U32 R16, RZ, RZ, R19 ;  /* 0x000000ffff107224 */ /* 0x000fe200078e0013 */
[----:B------:R-:W-:-:S07]  /*136e0*/  PRMT R121, R120, 0x7632, R121 ;  /* 0x0000763278797816 */ /* 0x000fce0000000079 */
.L_x_2803:
[----:B------:R-:W-:Y:S05]  /*136f0*/  BSYNC.RECONVERGENT B1 ;  /* 0x0000000000017941 */ /* 0x000fea0003800200 */
.L_x_2801:
        /* <DEDUP_REMOVED lines=11> */
.L_x_2805:
[----:B------:R-:W-:Y:S01]  /*137b0*/  IMAD.MOV.U32 R50, RZ, RZ, R57 ;  /* 0x000000ffff327224 */ /* 0x000fe200078e0039 */
[----:B------:R-:W-:Y:S01]  /*137c0*/  PRMT R54, R58, 0x7632, R54 ;  /* 0x000076323a367816 */ /* 0x000fe20000000036 */
[----:B------:R-:W-:Y:S01]  /*137d0*/  IMAD.MOV.U32 R19, RZ, RZ, R18 ;  /* 0x000000ffff137224 */ /* 0x000fe200078e0012 */
[----:B------:R-:W-:-:S07]  /*137e0*/  PRMT R120, R120, 0x5410, R120 ;  /* 0x0000541078787816 */ /* 0x000fce0000000078 */
.L_x_2806:
[----:B------:R-:W-:Y:S05]  /*137f0*/  BSYNC.RECONVERGENT B1 ;  /* 0x0000000000017941 */ /* 0x000fea0003800200 */
.L_x_2804:
        /* <DEDUP_REMOVED lines=11> */
.L_x_2808:
[----:B------:R-:W-:Y:S01]  /*138b0*/  IMAD.MOV.U32 R57, RZ, RZ, R50 ;  /* 0x000000ffff397224 */ /* 0x000fe200078e0032 */
[----:B------:R-:W-:Y:S01]  /*138c0*/  PRMT R59, R54, 0x7610, R59 ;  /* 0x00007610363b7816 */ /* 0x000fe2000000003b */
[----:B------:R-:W-:Y:S01]  /*138d0*/  IMAD.MOV.U32 R18, RZ, RZ, R21 ;  /* 0x000000ffff127224 */ /* 0x000fe200078e0015 */
[----:B------:R-:W-:-:S07]  /*138e0*/  PRMT R120, R119, 0x7632, R120 ;  /* 0x0000763277787816 */ /* 0x000fce0000000078 */
.L_x_2809:
[----:B------:R-:W-:Y:S05]  /*138f0*/  BSYNC.RECONVERGENT B1 ;  /* 0x0000000000017941 */ /* 0x000fea0003800200 */
.L_x_2807:
        /* <DEDUP_REMOVED lines=11> */
.L_x_2811:
[----:B------:R-:W-:Y:S01]  /*139b0*/  IMAD.MOV.U32 R50, RZ, RZ, R57 ;  /* 0x000000ffff327224 */ /* 0x000fe200078e0039 */
[----:B------:R-:W-:Y:S01]  /*139c0*/  PRMT R54, R54, 0x5410, R59 ;  /* 0x0000541036367816 */ /* 0x000fe2000000003b */
[----:B------:R-:W-:Y:S01]  /*139d0*/  IMAD.MOV.U32 R21, RZ, RZ, R20 ;  /* 0x000000ffff157224 */ /* 0x000fe200078e0014 */
[----:B------:R-:W-:-:S07]  /*139e0*/  PRMT R119, R119, 0x5410, R119 ;  /* 0x0000541077777816 */ /* 0x000fce0000000077 */
.L_x_2812:
[----:B------:R-:W-:Y:S05]  /*139f0*/  BSYNC.RECONVERGENT B1 ;  /* 0x0000000000017941 */ /* 0x000fea0003800200 */
.L_x_2810:
        /* <DEDUP_REMOVED lines=11> */
.L_x_2814:
[----:B------:R-:W-:Y:S01]  /*13ab0*/  IMAD.MOV.U32 R57, RZ, RZ, R50 ;  /* 0x000000ffff397224 */ /* 0x000fe200078e0032 */
[----:B------:R-:W-:Y:S01]  /*13ac0*/  PRMT R58, R58, 0x7610, R54 ;  /* 0x000076103a3a7816 */ /* 0x000fe20000000036 */
[----:B------:R-:W-:Y:S01]  /*13ad0*/  IMAD.MOV.U32 R20, RZ, RZ, R23 ;  /* 0x000000ffff147224 */ /* 0x000fe200078e0017 */
[----:B------:R-:W-:-:S07]  /*13ae0*/  PRMT R119, R118, 0x7632, R119 ;  /* 0x0000763276777816 */ /* 0x000fce0000000077 */
.L_x_2815:
[----:B------:R-:W-:Y:S05]  /*13af0*/  BSYNC.RECONVERGENT B1 ;  /* 0x0000000000017941 */ /* 0x000fea0003800200 */
.L_x_2813:
        /* <DEDUP_REMOVED lines=11> */
.L_x_2817:
[----:B------:R-:W-:Y:S01]  /*13bb0*/  IMAD.MOV.U32 R50, RZ, RZ, R57 ;  /* 0x000000ffff327224 */ /* 0x000fe200078e0039 */
[----:B------:R-:W-:Y:S01]  /*13bc0*/  PRMT R54, R58, 0x7632, R54 ;  /* 0x000076323a367816 */ /* 0x000fe20000000036 */
[----:B------:R-:W-:Y:S01]  /*13bd0*/  IMAD.MOV.U32 R23, RZ, RZ, R22 ;  /* 0x000000ffff177224 */ /* 0x000fe200078e0016 */
[----:B------:R-:W-:-:S07]  /*13be0*/  PRMT R118, R118, 0x5410, R118 ;  /* 0x0000541076767816 */ /* 0x000fce0000000076 */
.L_x_2818:
[----:B------:R-:W-:Y:S05]  /*13bf0*/  BSYNC.RECONVERGENT B1 ;  /* 0x0000000000017941 */ /* 0x000fea0003800200 */
.L_x_2816:
        /* <DEDUP_REMOVED lines=11> */
.L_x_2820:
[----:B------:R-:W-:Y:S01]  /*13cb0*/  IMAD.MOV.U32 R57, RZ, RZ, R50 ;  /* 0x000000ffff397224 */ /* 0x000fe200078e0032 */
[----:B------:R-:W-:Y:S01]  /*13cc0*/  PRMT R58, R58, 0x5410, R54 ;  /* 0x000054103a3a7816 */ /* 0x000fe20000000036 */
[----:B------:R-:W-:Y:S01]  /*13cd0*/  IMAD.MOV.U32 R22, RZ, RZ, R25 ;  /* 0x000000ffff167224 */ /* 0x000fe200078e0019 */
[----:B------:R-:W-:-:S07]  /*13ce0*/  PRMT R118, R117, 0x7632, R118 ;  /* 0x0000763275767816 */ /* 0x000fce0000000076 */
.L_x_2821:
[----:B------:R-:W-:Y:S05]  /*13cf0*/  BSYNC.RECONVERGENT B1 ;  /* 0x0000000000017941 */ /* 0x000fea0003800200 */
.L_x_2819:
        /* <DEDUP_REMOVED lines=11> */
.L_x_2823:
[----:B------:R-:W-:Y:S01]  /*13db0*/  IMAD.MOV.U32 R50, RZ, RZ, R57 ;  /* 0x000000ffff327224 */ /* 0x000fe200078e0039 */
[----:B------:R-:W-:Y:S01]  /*13dc0*/  PRMT R54, R54, 0x7610, R58 ;  /* 0x0000761036367816 */ /* 0x000fe2000000003a */
[----:B------:R-:W-:Y:S01]  /*13dd0*/  IMAD.MOV.U32 R25, RZ, RZ, R24 ;  /* 0x000000ffff197224 */ /* 0x000fe200078e0018 */
[----:B------:R-:W-:-:S07]  /*13de0*/  PRMT R117, R117, 0x5410, R117 ;  /* 0x0000541075757816 */ /* 0x000fce0000000075 */
.L_x_2824:
[----:B------:R-:W-:Y:S05]  /*13df0*/  BSYNC.RECONVERGENT B1 ;  /* 0x0000000000017941 */ /* 0x000fea0003800200 */
.L_x_2822:
        /* <DEDUP_REMOVED lines=11> */
.L_x_2826:
[----:B------:R-:W-:Y:S01]  /*13eb0*/  IMAD.MOV.U32 R57, RZ, RZ, R50 ;  /* 0x000000ffff397224 */ /* 0x000fe200078e0032 */
[----:B------:R-:W-:Y:S01]  /*13ec0*/  PRMT R58, R58, 0x7610, R54 ;  /* 0x000076103a3a7816 */ /* 0x000fe20000000036 */
[----:B------:R-:W-:Y:S01]  /*13ed0*/  IMAD.MOV.U32 R24, RZ, RZ, R27 ;  /* 0x000000ffff187224 */ /* 0x000fe200078e001b */
[----:B------:R-:W-:-:S07]  /*13ee0*/  PRMT R117, R116, 0x7632, R117 ;  /* 0x0000763274757816 */ /* 0x000fce0000000075 */
.L_x_2827:
[----:B------:R-:W-:Y:S05]  /*13ef0*/  BSYNC.RECONVERGENT B1 ;  /* 0x0000000000017941 */ /* 0x000fea0003800200 */
.L_x_2825:
        /* <DEDUP_REMOVED lines=11> */
.L_x_2829:
[----:B------:R-:W-:Y:S01]  /*13fb0*/  IMAD.MOV.U32 R50, RZ, RZ, R57 ;  /* 0x000000ffff327224 */ /* 0x000fe200078e0039 */
[----:B------:R-:W-:Y:S01]  /*13fc0*/  PRMT R54, R58, 0x7632, R54 ;  /* 0x000076323a367816 */ /* 0x000fe20000000036 */
[----:B------:R-:W-:Y:S01]  /*13fd0*/  IMAD.MOV.U32 R27, RZ, RZ, R26 ;  /* 0x000000ffff1b7224 */ /* 0x000fe200078e001a */
[----:B------:R-:W-:-:S07]  /*13fe0*/  PRMT R116, R116, 0x5410, R116 ;  /* 0x0000541074747816 */ /* 0x000fce0000000074 */
.L_x_2830:
[----:B------:R-:W-:Y:S05]  /*13ff0*/  BSYNC.RECONVERGENT B1 ;  /* 0x0000000000017941 */ /* 0x000fea0003800200 */
.L_x_2828:
        /* <DEDUP_REMOVED lines=11> */
.L_x_2832:
[----:B------:R-:W-:Y:S01]  /*140b0*/  IMAD.MOV.U32 R57, RZ, RZ, R50 ;  /* 0x000000ffff397224 */ /* 0x000fe200078e0032 */
[----:B------:R-:W-:Y:S01]  /*140c0*/  PRMT R59, R54, 0x7610, R59 ;  /* 0x00007610363b7816 */ /* 0x000fe2000000003b */
[----:B------:R-:W-:Y:S01]  /*140d0*/  IMAD.MOV.U32 R26, RZ, RZ, R29 ;  /* 0x000000ffff1a7224 */ /* 0x000fe200078e001d */
[----:B------:R-:W-:-:S07]  /*140e0*/  PRMT R116, R115, 0x7632, R116 ;  /* 0x0000763273747816 */ /* 0x000fce0000000074 */
.L_x_2833:
[----:B------:R-:W-:Y:S05]  /*140f0*/  BSYNC.RECONVERGENT B1 ;  /* 0x0000000000017941 */ /* 0x000fea0003800200 */
.L_x_2831:
        /* <DEDUP_REMOVED lines=11> */
.L_x_2835:
[----:B------:R-:W-:Y:S01]  /*141b0*/  IMAD.MOV.U32 R50, RZ, RZ, R57 ;  /* 0x000000ffff327224 */ /* 0x000fe200078e0039 */
[----:B------:R-:W-:Y:S01]  /*141c0*/  PRMT R54, R54, 0x5410, R59 ;  /* 0x0000541036367816 */ /* 0x000fe2000000003b */
[----:B------:R-:W-:Y:S01]  /*141d0*/  IMAD.MOV.U32 R29, RZ, RZ, R28 ;  /* 0x000000ffff1d7224 */ /* 0x000fe200078e001c */
[----:B------:R-:W-:-:S07]  /*141e0*/  PRMT R115, R115, 0x5410, R115 ;  /* 0x0000541073737816 */ /* 0x000fce0000000073 */
.L_x_2836:
[----:B------:R-:W-:Y:S05]  /*141f0*/  BSYNC.RECONVERGENT B1 ;  /* 0x0000000000017941 */ /* 0x000fea0003800200 */
.L_x_2834:
        /* <DEDUP_REMOVED lines=11> */
.L_x_2838:
[----:B------:R-:W-:Y:S01]  /*142b0*/  IMAD.MOV.U32 R57, RZ, RZ, R50 ;  /* 0x000000ffff397224 */ /* 0x000fe200078e0032 */
[----:B------:R-:W-:Y:S01]  /*142c0*/  PRMT R58, R58, 0x7610, R54 ;  /* 0x000076103a3a7816 */ /* 0x000fe20000000036 */
[----:B------:R-:W-:Y:S01]  /*142d0*/  IMAD.MOV.U32 R28, RZ, RZ, R31 ;  /* 0x000000ffff1c7224 */ /* 0x000fe200078e001f */
[----:B------:R-:W-:-:S07]  /*142e0*/  PRMT R115, R114, 0x7632, R115 ;  /* 0x0000763272737816 */ /* 0x000fce0000000073 */
.L_x_2839:
[----:B------:R-:W-:Y:S05]  /*142f0*/  BSYNC.RECONVERGENT B1 ;  /* 0x0000000000017941 */ /* 0x000fea0003800200 */
.L_x_2837:
        /* <DEDUP_REMOVED lines=11> */
.L_x_2841:
[----:B------:R-:W-:Y:S01]  /*143b0*/  IMAD.MOV.U32 R50, RZ, RZ, R57 ;  /* 0x000000ffff327224 */ /* 0x000fe200078e0039 */
[----:B------:R-:W-:Y:S01]  /*143c0*/  PRMT R54, R58, 0x7632, R54 ;  /* 0x000076323a367816 */ /* 0x000fe20000000036 */
[----:B------:R-:W-:Y:S01]  /*143d0*/  IMAD.MOV.U32 R31, RZ, RZ, R30 ;  /* 0x000000ffff1f7224 */ /* 0x000fe200078e001e */
[----:B------:R-:W-:-:S07]  /*143e0*/  PRMT R114, R114, 0x5410, R114 ;  /* 0x0000541072727816 */ /* 0x000fce0000000072 */
.L_x_2842:
[----:B------:R-:W-:Y:S05]  /*143f0*/  BSYNC.RECONVERGENT B1 ;  /* 0x0000000000017941 */ /* 0x000fea0003800200 */
.L_x_2840:
        /* <DEDUP_REMOVED lines=11> */
.L_x_2844:
[----:B------:R-:W-:Y:S01]  /*144b0*/  IMAD.MOV.U32 R57, RZ, RZ, R50 ;  /* 0x000000ffff397224 */ /* 0x000fe200078e0032 */
[----:B------:R-:W-:Y:S01]  /*144c0*/  PRMT R59, R54, 0x7610, R59 ;  /* 0x00007610363b7816 */ /* 0x000fe2000000003b */
[----:B------:R-:W-:Y:S01]  /*144d0*/  IMAD.MOV.U32 R30, RZ, RZ, R33 ;  /* 0x000000ffff1e7224 */ /* 0x000fe200078e0021 */
[----:B------:R-:W-:-:S07]  /*144e0*/  PRMT R114, R111, 0x7632, R114 ;  /* 0x000076326f727816 */ /* 0x000fce0000000072 */
.L_x_2845:
[----:B------:R-:W-:Y:S05]  /*144f0*/  BSYNC.RECONVERGENT B1 ;  /* 0x0000000000017941 */ /* 0x000fea0003800200 */
.L_x_2843:
        /* <DEDUP_REMOVED lines=11> */
.L_x_2847:
[----:B------:R-:W-:Y:S01]  /*145b0*/  IMAD.MOV.U32 R50, RZ, RZ, R57 ;  /* 0x000000ffff327224 */ /* 0x000fe200078e0039 */
[----:B------:R-:W-:Y:S01]  /*145c0*/  PRMT R54, R54, 0x5410, R59 ;  /* 0x0000541036367816 */ /* 0x000fe2000000003b */
[----:B------:R-:W-:Y:S01]  /*145d0*/  IMAD.MOV.U32 R33, RZ, RZ, R32 ;  /* 0x000000ffff217224 */ /* 0x000fe200078e0020 */
[----:B------:R-:W-:-:S07]  /*145e0*/  PRMT R111, R111, 0x5410, R111 ;  /* 0x000054106f6f7816 */ /* 0x000fce000000006f */
.L_x_2848:
[----:B------:R-:W-:Y:S05]  /*145f0*/  BSYNC.RECONVERGENT B1 ;  /* 0x0000000000017941 */ /* 0x000fea0003800200 */
.L_x_2846:
        /* <DEDUP_REMOVED lines=11> */
.L_x_2850:
[----:B------:R-:W-:Y:S01]  /*146b0*/  IMAD.MOV.U32 R57, RZ, RZ, R50 ;  /* 0x000000ffff397224 */ /* 0x000fe200078e0032 */
[----:B------:R-:W-:Y:S01]  /*146c0*/  PRMT R58, R58, 0x7610, R54 ;  /* 0x000076103a3a7816 */ /* 0x000fe20000000036 */
[----:B------:R-:W-:Y:S01]  /*146d0*/  IMAD.MOV.U32 R32, RZ, RZ, R35 ;  /* 0x000000ffff207224 */ /* 0x000fe200078e0023 */
[----:B------:R-:W-:-:S07]  /*146e0*/  PRMT R111, R110, 0x7632, R111 ;  /* 0x000076326e6f7816 */ /* 0x000fce000000006f */
.L_x_2851:
[----:B------:R-:W-:Y:S05]  /*146f0*/  BSYNC.RECONVERGENT B1 ;  /* 0x0000000000017941 */ /* 0x000fea0003800200 */
.L_x_2849:
        /* <DEDUP_REMOVED lines=11> */
.L_x_2853:
[----:B------:R-:W-:Y:S01]  /*147b0*/  IMAD.MOV.U32 R50, RZ, RZ, R57 ;  /* 0x000000ffff327224 */ /* 0x000fe200078e0039 */
[----:B------:R-:W-:Y:S01]  /*147c0*/  PRMT R54, R58, 0x7632, R54 ;  /* 0x000076323a367816 */ /* 0x000fe20000000036 */
[----:B------:R-:W-:Y:S01]  /*147d0*/  IMAD.MOV.U32 R35, RZ, RZ, R34 ;  /* 0x000000ffff237224 */ /* 0x000fe200078e0022 */
[----:B------:R-:W-:-:S07]  /*147e0*/  PRMT R110, R110, 0x5410, R110 ;  /* 0x000054106e6e7816 */ /* 0x000fce000000006e */
.L_x_2854:
[----:B------:R-:W-:Y:S05]  /*147f0*/  BSYNC.RECONVERGENT B1 ;  /* 0x0000000000017941 */ /* 0x000fea0003800200 */
.L_x_2852:
        /* <DEDUP_REMOVED lines=11> */
.L_x_2856:
[----:B------:R-:W-:Y:S01]  /*148b0*/  IMAD.MOV.U32 R57, RZ, RZ, R50 ;  /* 0x000000ffff397224 */ /* 0x000fe200078e0032 */
[----:B------:R-:W-:Y:S01]  /*148c0*/  PRMT R54, R54, 0x5410, R54 ;  /* 0x0000541036367816 */ /* 0x000fe20000000036 */
[----:B------:R-:W-:Y:S01]  /*148d0*/  IMAD.MOV.U32 R34, RZ, RZ, R37 ;  /* 0x000000ffff227224 */ /* 0x000fe200078e0025 */
[----:B------:R-:W-:-:S07]  /*148e0*/  PRMT R110, R109, 0x7632, R110 ;  /* 0x000076326d6e7816 */ /* 0x000fce000000006e */
.L_x_2857:
[----:B------:R-:W-:Y:S05]  /*148f0*/  BSYNC.RECONVERGENT B1 ;  /* 0x0000000000017941 */ /* 0x000fea0003800200 */
.L_x_2855:
        /* <DEDUP_REMOVED lines=11> */
.L_x_2859:
[----:B------:R-:W-:Y:S01]  /*149b0*/  IMAD.MOV.U32 R50, RZ, RZ, R57 ;  /* 0x000000ffff327224 */ /* 0x000fe200078e0039 */
[----:B------:R-:W-:Y:S01]  /*149c0*/  PRMT R54, R54, 0x7632, R54 ;  /* 0x0000763236367816 */ /* 0x000fe20000000036 */
[----:B------:R-:W-:Y:S01]  /*149d0*/  IMAD.MOV.U32 R37, RZ, RZ, R36 ;  /* 0x000000ffff257224 */ /* 0x000fe200078e0024 */
[----:B------:R-:W-:-:S07]  /*149e0*/  PRMT R109, R109, 0x5410, R109 ;  /* 0x000054106d6d7816 */ /* 0x000fce000000006d */
.L_x_2860:
[----:B------:R-:W-:Y:S05]  /*149f0*/  BSYNC.RECONVERGENT B1 ;  /* 0x0000000000017941 */ /* 0x000fea0003800200 */
.L_x_2858:
        /* <DEDUP_REMOVED lines=11> */
.L_x_2862:
[----:B------:R-:W-:Y:S01]  /*14ab0*/  IMAD.MOV.U32 R57, RZ, RZ, R50 ;  /* 0x000000ffff397224 */ /* 0x000fe200078e0032 */
[----:B------:R-:W-:Y:S01]  /*14ac0*/  PRMT R54, R54, 0x5410, R54 ;  /* 0x0000541036367816 */ /* 0x000fe20000000036 */
[----:B------:R-:W-:Y:S01]  /*14ad0*/  IMAD.MOV.U32 R36, RZ, RZ, R39 ;  /* 0x000000ffff247224 */ /* 0x000fe200078e0027 */
[----:B------:R-:W-:-:S07]  /*14ae0*/  PRMT R109, R108, 0x7632, R109 ;  /* 0x000076326c6d7816 */ /* 0x000fce000000006d */
.L_x_2863:
[----:B------:R-:W-:Y:S05]  /*14af0*/  BSYNC.RECONVERGENT B1 ;  /* 0x0000000000017941 */ /* 0x000fea0003800200 */
.L_x_2861:
        /* <DEDUP_REMOVED lines=11> */
.L_x_2865:
[----:B------:R-:W-:Y:S01]  /*14bb0*/  IMAD.MOV.U32 R50, RZ, RZ, R57 ;  /* 0x000000ffff327224 */ /* 0x000fe200078e0039 */
[----:B------:R-:W-:Y:S01]  /*14bc0*/  PRMT R54, R54, 0x7632, R54 ;  /* 0x0000763236367816 */ /* 0x000fe20000000036 */
[----:B------:R-:W-:Y:S01]  /*14bd0*/  IMAD.MOV.U32 R39, RZ, RZ, R38 ;  /* 0x000000ffff277224 */ /* 0x000fe200078e0026 */
[----:B------:R-:W-:-:S07]  /*14be0*/  PRMT R108, R108, 0x5410, R108 ;  /* 0x000054106c6c7816 */ /* 0x000fce000000006c */
.L_x_2866:
[----:B------:R-:W-:Y:S05]  /*14bf0*/  BSYNC.RECONVERGENT B1 ;  /* 0x0000000000017941 */ /* 0x000fea0003800200 */
.L_x_2864:
        /* <DEDUP_REMOVED lines=11> */
.L_x_2868:
[----:B------:R-:W-:Y:S01]  /*14cb0*/  IMAD.MOV.U32 R57, RZ, RZ, R50 ;  /* 0x000000ffff397224 */ /* 0x000fe200078e0032 */
[----:B------:R-:W-:Y:S01]  /*14cc0*/  PRMT R59, R54, 0x7610, R59 ;  /* 0x00007610363b7816 */ /* 0x000fe2000000003b */
[----:B------:R-:W-:Y:S01]  /*14cd0*/  IMAD.MOV.U32 R38, RZ, RZ, R41 ;  /* 0x000000ffff267224 */ /* 0x000fe200078e0029 */
[----:B------:R-:W-:-:S07]  /*14ce0*/  PRMT R108, R107, 0x7632, R108 ;  /* 0x000076326b6c7816 */ /* 0x000fce000000006c */
.L_x_2869:
[----:B------:R-:W-:Y:S05]  /*14cf0*/  BSYNC.RECONVERGENT B1 ;  /* 0x0000000000017941 */ /* 0x000fea0003800200 */
.L_x_2867:
        /* <DEDUP_REMOVED lines=11> */
.L_x_2871:
[----:B------:R-:W-:Y:S01]  /*14db0*/  IMAD.MOV.U32 R50, RZ, RZ, R57 ;  /* 0x000000ffff327224 */ /* 0x000fe200078e0039 */
[----:B------:R-:W-:Y:S01]  /*14dc0*/  PRMT R54, R54, 0x5410, R59 ;  /* 0x0000541036367816 */ /* 0x000fe2000000003b */
[----:B------:R-:W-:Y:S01]  /*14dd0*/  IMAD.MOV.U32 R41, RZ, RZ, R40 ;  /* 0x000000ffff297224 */ /* 0x000fe200078e0028 */
[----:B------:R-:W-:-:S07]  /*14de0*/  PRMT R107, R107, 0x5410, R107 ;  /* 0x000054106b6b7816 */ /* 0x000fce000000006b */
.L_x_2872:
[----:B------:R-:W-:Y:S05]  /*14df0*/  BSYNC.RECONVERGENT B1 ;  /* 0x0000000000017941 */ /* 0x000fea0003800200 */
.L_x_2870:
        /* <DEDUP_REMOVED lines=11> */
.L_x_2874:
[----:B------:R-:W-:Y:S01]  /*14eb0*/  IMAD.MOV.U32 R57, RZ, RZ, R50 ;  /* 0x000000ffff397224 */ /* 0x000fe200078e0032 */
[----:B------:R-:W-:Y:S01]  /*14ec0*/  PRMT R58, R58, 0x7610, R54 ;  /* 0x000076103a3a7816 */ /* 0x000fe20000000036 */
[----:B------:R-:W-:Y:S01]  /*14ed0*/  IMAD.MOV.U32 R40, RZ, RZ, R43 ;  /* 0x000000ffff287224 */ /* 0x000fe200078e002b */
[----:B------:R-:W-:-:S07]  /*14ee0*/  PRMT R107, R106, 0x7632, R107 ;  /* 0x000076326a6b7816 */ /* 0x000fce000000006b */
.L_x_2875:
[----:B------:R-:W-:Y:S05]  /*14ef0*/  BSYNC.RECONVERGENT B1 ;  /* 0x0000000000017941 */ /* 0x000fea0003800200 */
.L_x_2873:
        /* <DEDUP_REMOVED lines=11> */
.L_x_2877:
[----:B------:R-:W-:Y:S01]  /*14fb0*/  IMAD.MOV.U32 R50, RZ, RZ, R57 ;  /* 0x000000ffff327224 */ /* 0x000fe200078e0039 */
[----:B------:R-:W-:Y:S01]  /*14fc0*/  PRMT R54, R58, 0x7632, R54 ;  /* 0x000076323a367816 */ /* 0x000fe20000000036 */
[----:B------:R-:W-:Y:S01]  /*14fd0*/  IMAD.MOV.U32 R43, RZ, RZ, R42 ;  /* 0x000000ffff2b7224 */ /* 0x000fe200078e002a */
[----:B------:R-:W-:-:S07]  /*14fe0*/  PRMT R106, R106, 0x5410, R106 ;  /* 0x000054106a6a7816 */ /* 0x000fce000000006a */
.L_x_2878:
[----:B------:R-:W-:Y:S05]  /*14ff0*/  BSYNC.RECONVERGENT B1 ;  /* 0x0000000000017941 */ /* 0x000fea0003800200 */
.L_x_2876:
        /* <DEDUP_REMOVED lines=11> */
.L_x_2880:
[----:B------:R-:W-:Y:S01]  /*150b0*/  IMAD.MOV.U32 R57, RZ, RZ, R50 ;  /* 0x000000ffff397224 */ /* 0x000fe200078e0032 */
[----:B------:R-:W-:Y:S01]  /*150c0*/  PRMT R59, R54, 0x7610, R59 ;  /* 0x00007610363b7816 */ /* 0x000fe2000000003b */
[----:B------:R-:W-:Y:S01]  /*150d0*/  IMAD.MOV.U32 R42, RZ, RZ, R45 ;  /* 0x000000ffff2a7224 */ /* 0x000fe200078e002d */
[----:B------:R-:W-:-:S07]  /*150e0*/  PRMT R106, R105, 0x7632, R106 ;  /* 0x00007632696a7816 */ /* 0x000fce000000006a */
.L_x_2881:
[----:B------:R-:W-:Y:S05]  /*150f0*/  BSYNC.RECONVERGENT B1 ;  /* 0x0000000000017941 */ /* 0x000fea0003800200 */
.L_x_2879:
        /* <DEDUP_REMOVED lines=11> */
.L_x_2883:
[----:B------:R-:W-:Y:S01]  /*151b0*/  IMAD.MOV.U32 R50, RZ, RZ, R57 ;  /* 0x000000ffff327224 */ /* 0x000fe200078e0039 */
[----:B------:R-:W-:Y:S01]  /*151c0*/  PRMT R54, R54, 0x5410, R59 ;  /* 0x0000541036367816 */ /* 0x000fe2000000003b */
[----:B------:R-:W-:Y:S01]  /*151d0*/  IMAD.MOV.U32 R45, RZ, RZ, R44 ;  /* 0x000000ffff2d7224 */ /* 0x000fe200078e002c */
[----:B------:R-:W-:-:S07]  /*151e0*/  PRMT R105, R105, 0x5410, R105 ;  /* 0x0000541069697816 */ /* 0x000fce0000000069 */
.L_x_2884:
[----:B------:R-:W-:Y:S05]  /*151f0*/  BSYNC.RECONVERGENT B1 ;  /* 0x0000000000017941 */ /* 0x000fea0003800200 */
.L_x_2882:
        /* <DEDUP_REMOVED lines=11> */
.L_x_2886:
[----:B------:R-:W-:Y:S01]  /*152b0*/  IMAD.MOV.U32 R57, RZ, RZ, R50 ;  /* 0x000000ffff397224 */ /* 0x000fe200078e0032 */
[----:B------:R-:W-:Y:S01]  /*152c0*/  PRMT R54, R54, 0x7632, R54 ;  /* 0x0000763236367816 */ /* 0x000fe20000000036 */
[----:B------:R-:W-:Y:S01]  /*152d0*/  IMAD.MOV.U32 R44, RZ, RZ, R47 ;  /* 0x000000ffff2c7224 */ /* 0x000fe200078e002f */
[----:B------:R-:W-:-:S07]  /*152e0*/  PRMT R105, R104, 0x7610, R105 ;  /* 0x0000761068697816 */ /* 0x000fce0000000069 */
.L_x_2887:
[----:B------:R-:W-:Y:S05]  /*152f0*/  BSYNC.RECONVERGENT B1 ;  /* 0x0000000000017941 */ /* 0x000fea0003800200 */
.L_x_2885:
        /* <DEDUP_REMOVED lines=11> */
.L_x_2889:
[----:B------:R-:W-:Y:S01]  /*153b0*/  IMAD.MOV.U32 R50, RZ, RZ, R57 ;  /* 0x000000ffff327224 */ /* 0x000fe200078e0039 */
[----:B------:R-:W-:Y:S01]  /*153c0*/  PRMT R59, R54, 0x7610, R59 ;  /* 0x00007610363b7816 */ /* 0x000fe2000000003b */
[----:B------:R-:W-:Y:S01]  /*153d0*/  IMAD.MOV.U32 R47, RZ, RZ, R46 ;  /* 0x000000ffff2f7224 */ /* 0x000fe200078e002e */
[----:B------:R-:W-:-:S07]  /*153e0*/  PRMT R104, R103, 0x7610, R104 ;  /* 0x0000761067687816 */ /* 0x000fce0000000068 */
.L_x_2890:
[----:B------:R-:W-:Y:S05]  /*153f0*/  BSYNC.RECONVERGENT B1 ;  /* 0x0000000000017941 */ /* 0x000fea0003800200 */
.L_x_2888:
        /* <DEDUP_REMOVED lines=11> */
.L_x_2892:
[----:B------:R-:W-:Y:S01]  /*154b0*/  IMAD.MOV.U32 R57, RZ, RZ, R50 ;  /* 0x000000ffff397224 */ /* 0x000fe200078e0032 */
[----:B------:R-:W-:Y:S01]  /*154c0*/  PRMT R54, R54, 0x5410, R59 ;  /* 0x0000541036367816 */ /* 0x000fe2000000003b */
[----:B------:R-:W-:Y:S01]  /*154d0*/  IMAD.MOV.U32 R46, RZ, RZ, R49 ;  /* 0x000000ffff2e7224 */ /* 0x000fe200078e0031 */
[----:B------:R-:W-:-:S07]  /*154e0*/  PRMT R103, R103, 0x7632, R103 ;  /* 0x0000763267677816 */ /* 0x000fce0000000067 */
.L_x_2893:
[----:B------:R-:W-:Y:S05]  /*154f0*/  BSYNC.RECONVERGENT B1 ;  /* 0x0000000000017941 */ /* 0x000fea0003800200 */
.L_x_2891:
        /* <DEDUP_REMOVED lines=11> */
.L_x_2895:
[----:B------:R-:W-:Y:S01]  /*155b0*/  IMAD.MOV.U32 R50, RZ, RZ, R57 ;  /* 0x000000ffff327224 */ /* 0x000fe200078e0039 */
[----:B------:R-:W-:Y:S01]  /*155c0*/  PRMT R58, R58, 0x7610, R54 ;  /* 0x000076103a3a7816 */ /* 0x000fe20000000036 */
[----:B------:R-:W-:Y:S01]  /*155d0*/  IMAD.MOV.U32 R49, RZ, RZ, R48 ;  /* 0x000000ffff317224 */ /* 0x000fe200078e0030 */
[----:B------:R-:W-:-:S07]  /*155e0*/  PRMT R103, R103, 0x5410, R102 ;  /* 0x0000541067677816 */ /* 0x000fce0000000066 */
.L_x_2896:
[----:B------:R-:W-:Y:S05]  /*155f0*/  BSYNC.RECONVERGENT B1 ;  /* 0x0000000000017941 */ /* 0x000fea0003800200 */
.L_x_2894:
        /* <DEDUP_REMOVED lines=11> */
.L_x_2898:
[----:B------:R-:W-:Y:S01]  /*156b0*/  IMAD.MOV.U32 R54, RZ, RZ, R50 ;  /* 0x000000ffff367224 */ /* 0x000fe200078e0032 */
[----:B------:R-:W-:Y:S01]  /*156c0*/  PRMT R57, R57, 0x7610, R58 ;  /* 0x0000761039397816 */ /* 0x000fe2000000003a */
[----:B------:R-:W-:Y:S01]  /*156d0*/  IMAD.MOV.U32 R48, RZ, RZ, R51 ;  /* 0x000000ffff307224 */ /* 0x000fe200078e0033 */
[----:B------:R-:W-:-:S07]  /*156e0*/  PRMT R102, R102, 0x7632, R102 ;  /* 0x0000763266667816 */ /* 0x000fce0000000066 */
.L_x_2899:
[----:B------:R-:W-:Y:S05]  /*156f0*/  BSYNC.RECONVERGENT B1 ;  /* 0x0000000000017941 */ /* 0x000fea0003800200 */
.L_x_2897:
        /* <DEDUP_REMOVED lines=11> */
.L_x_2901:
[----:B------:R-:W-:Y:S01]  /*157b0*/  PRMT R102, R102, 0x5410, R58 ;  /* 0x0000541066667816 */ /* 0x000fe2000000003a */
[----:B------:R-:W-:Y:S01]  /*157c0*/  IMAD.MOV.U32 R51, RZ, RZ, R55 ;  /* 0x000000ffff337224 */ /* 0x000fe200078e0037 */
[----:B------:R-:W-:Y:S01]  /*157d0*/  PRMT R126, R126, 0x7610, R57 ;  /* 0x000076107e7e7816 */ /* 0x000fe20000000039 */
[----:B------:R-:W-:Y:S01]  /*157e0*/  IMAD.MOV.U32 R50, RZ, RZ, R54 ;  /* 0x000000ffff327224 */ /* 0x000fe200078e0036 */
[----:B------:R-:W-:Y:S01]  /*157f0*/  PRMT R58, R57, 0x7632, R58 ;  /* 0x00007632393a7816 */ /* 0x000fe2000000003a */
[----:B------:R-:W-:-:S07]  /*15800*/  IMAD.MOV.U32 R55, RZ, RZ, R54 ;  /* 0x000000ffff377224 */ /* 0x000fce00078e0036 */
.L_x_2902:
[----:B------:R-:W-:Y:S05]  /*15810*/  BSYNC.RECONVERGENT B1 ;  /* 0x0000000000017941 */ /* 0x000fea0003800200 */
.L_x_2900:
[----:B------:R-:W-:Y:S02]  /*15820*/  VIADD R52, R52, 0x4 ;  /* 0x0000000434347836 */ /* 0x000fe40000000000 */
[----:B------:R-:W-:Y:S01]  /*15830*/  VIADD R53, R53, 0x2 ;  /* 0x0000000235357836 */ /* 0x000fe20000000000 */
[----:B------:R-:W-:Y:S06]  /*15840*/  @P1 BRA `(.L_x_2903) ;  /* 0xffffffc000081947 */ /* 0x000fec000383ffff */
.L_x_2713:
[----:B------:R-:W-:Y:S05]  /*15850*/  BSYNC.RECONVERGENT B0 ;  /* 0x0000000000007941 */ /* 0x000fea0003800200 */
.L_x_2712:
[----:B------:R-:W-:Y:S01]  /*15860*/  SHFL.DOWN PT, R62, R40, 0x10, 0x1f ;  /* 0x0a001f00283e7f89 */ /* 0x000fe200000e0000 */
[----:B------:R-:W-:Y:S01]  /*15870*/  PRMT R135, R135, 0x5410, R136 ;  /* 0x0000541087877816 */ /* 0x000fe20000000088 */
[----:B------:R-:W-:Y:S01]  /*15880*/  BSSY.RECONVERGENT B0, `(.L_x_2904) ;  /* 0x00004c5000007945 */ /* 0x000fe20003800200 */
[----:B------:R-:W-:Y:S01]  /*15890*/  ISETP.GT.AND P0, PT, R74, 0xf, PT ;  /* 0x0000000f4a00780c */ /* 0x000fe20003f04270 */
        /* <DEDUP_REMOVED lines=183> */
[----:B------:R-:W-:Y:S01]  /*16410*/  FSETP.GT.FTZ.AND P0, PT, R84, R52, PT ;  /* 0x000000345400720b */ /* 0x000fe20003f14000 */
[----:B------:R-:W-:Y:S01]  /*16420*/  IMAD.MOV.U32 R56, RZ, RZ, RZ ;  /* 0x000000ffff387224 */ /* 0x000fe200078e00ff */
[----:B------:R-:W-:Y:S02]  /*16430*/  PRMT R58, R126, 0x7632, R58 ;  /* 0x000076327e3a7816 */ /* 0x000fe4000000003a */
[----:B0-----:R-:W-:Y:S02]  /*16440*/  FSEL R55, R52, R84, P0 ;  /* 0x0000005434377208 */ /* 0x001fe40000000000 */
[----:B------:R-:W-:Y:S02]  /*16450*/  FSEL R84, R84, R52, P0 ;  /* 0x0000003454547208 */ /* 0x000fe40000000000 */
        /* <DEDUP_REMOVED lines=9> */
.L_x_3095:
        /* <DEDUP_REMOVED lines=20> */
.L_x_2907:
[----:B------:R-:W-:Y:S01]  /*16630*/  IMAD.MOV.U32 R50, RZ, RZ, R101 ;  /* 0x000000ffff327224 */ /* 0x000fe200078e0065 */
[----:B------:R-:W-:Y:S01]  /*16640*/  PRMT R54, R54, 0x5410, R136 ;  /* 0x0000541036367816 */ /* 0x000fe20000000088 */
[----:B------:R-:W-:Y:S01]  /*16650*/  IMAD.MOV.U32 R101, RZ, RZ, R100 ;  /* 0x000000ffff657224 */ /* 0x000fe200078e0064 */
[----:B------:R-:W-:-:S07]  /*16660*/  PRMT R136, R135, 0x7610, R136 ;  /* 0x0000761087887816 */ /* 0x000fce0000000088 */
.L_x_2908:
[----:B------:R-:W-:Y:S05]  /*16670*/  BSYNC.RECONVERGENT B1 ;  /* 0x0000000000017941 */ /* 0x000fea0003800200 */
.L_x_2906:
        /* <DEDUP_REMOVED lines=11> */
.L_x_2910:
[----:B------:R-:W-:Y:S01]  /*16730*/  IMAD.MOV.U32 R57, RZ, RZ, R50 ;  /* 0x000000ffff397224 */ /* 0x000fe200078e0032 */
[----:B------:R-:W-:Y:S01]  /*16740*/  PRMT R58, R58, 0x7610, R54 ;  /* 0x000076103a3a7816 */ /* 0x000fe20000000036 */
[----:B------:R-:W-:Y:S01]  /*16750*/  IMAD.MOV.U32 R100, RZ, RZ, R99 ;  /* 0x000000ffff647224 */ /* 0x000fe200078e0063 */
[----:B------:R-:W-:-:S07]  /*16760*/  PRMT R135, R134, 0x7632, R135 ;  /* 0x0000763286877816 */ /* 0x000fce0000000087 */
.L_x_2911:
[----:B------:R-:W-:Y:S05]  /*16770*/  BSYNC.RECONVERGENT B1 ;  /* 0x0000000000017941 */ /* 0x000fea0003800200 */
.L_x_2909:
        /* <DEDUP_REMOVED lines=11> */
.L_x_2913:
[----:B------:R-:W-:Y:S01]  /*16830*/  IMAD.MOV.U32 R50, RZ, RZ, R57 ;  /* 0x000000ffff327224 */ /* 0x000fe200078e0039 */
[----:B------:R-:W-:Y:S01]  /*16840*/  PRMT R54, R58, 0x7632, R54 ;  /* 0x000076323a367816 */ /* 0x000fe20000000036 */
[----:B------:R-:W-:Y:S01]  /*16850*/  IMAD.MOV.U32 R99, RZ, RZ, R98 ;  /* 0x000000ffff637224 */ /* 0x000fe200078e0062 */
[----:B------:R-:W-:-:S07]  /*16860*/  PRMT R134, R134, 0x5410, R134 ;  /* 0x0000541086867816 */ /* 0x000fce0000000086 */
.L_x_2914:
[----:B------:R-:W-:Y:S05]  /*16870*/  BSYNC.RECONVERGENT B1 ;  /* 0x0000000000017941 */ /* 0x000fea0003800200 */
.L_x_2912:
        /* <DEDUP_REMOVED lines=11> */
.L_x_2916:
[----:B------:R-:W-:Y:S01]  /*16930*/  IMAD.MOV.U32 R57, RZ, RZ, R50 ;  /* 0x000000ffff397224 */ /* 0x000fe200078e0032 */
[----:B------:R-:W-:Y:S01]  /*16940*/  PRMT R59, R54, 0x7610, R59 ;  /* 0x00007610363b7816 */ /* 0x000fe2000000003b */
[----:B------:R-:W-:Y:S01]  /*16950*/  IMAD.MOV.U32 R98, RZ, RZ, R97 ;  /* 0x000000ffff627224 */ /* 0x000fe200078e0061 */
[----:B------:R-:W-:-:S07]  /*16960*/  PRMT R134, R133, 0x7632, R134 ;  /* 0x0000763285867816 */ /* 0x000fce0000000086 */
.L_x_2917:
[----:B------:R-:W-:Y:S05]  /*16970*/  BSYNC.RECONVERGENT B1 ;  /* 0x0000000000017941 */ /* 0x000fea0003800200 */
.L_x_2915:
        /* <DEDUP_REMOVED lines=11> */
.L_x_2919:
[----:B------:R-:W-:Y:S01]  /*16a30*/  IMAD.MOV.U32 R50, RZ, RZ, R57 ;  /* 0x000000ffff327224 */ /* 0x000fe200078e0039 */
[----:B------:R-:W-:Y:S01]  /*16a40*/  PRMT R54, R54, 0x5410, R59 ;  /* 0x0000541036367816 */ /* 0x000fe2000000003b */
[----:B------:R-:W-:Y:S01]  /*16a50*/  IMAD.MOV.U32 R97, RZ, RZ, R96 ;  /* 0x000000ffff617224 */ /* 0x000fe200078e0060 */
[----:B------:R-:W-:-:S07]  /*16a60*/  PRMT R133, R133, 0x5410, R133 ;  /* 0x0000541085857816 */ /* 0x000fce0000000085 */
.L_x_2920:
[----:B------:R-:W-:Y:S05]  /*16a70*/  BSYNC.RECONVERGENT B1 ;  /* 0x0000000000017941 */ /* 0x000fea0003800200 */
.L_x_2918:
        /* <DEDUP_REMOVED lines=11> */
.L_x_2922:
[----:B------:R-:W-:Y:S01]  /*16b30*/  IMAD.MOV.U32 R57, RZ, RZ, R50 ;  /* 0x000000ffff397224 */ /* 0x000fe200078e0032 */
[----:B------:R-:W-:Y:S01]  /*16b40*/  PRMT R58, R58, 0x7610, R54 ;  /* 0x000076103a3a7816 */ /* 0x000fe20000000036 */
[----:B------:R-:W-:Y:S01]  /*16b50*/  IMAD.MOV.U32 R96, RZ, RZ, R95 ;  /* 0x000000ffff607224 */ /* 0x000fe200078e005f */
[----:B------:R-:W-:-:S07]  /*16b60*/  PRMT R133, R132, 0x7632, R133 ;  /* 0x0000763284857816 */ /* 0x000fce0000000085 */
.L_x_2923:
[----:B------:R-:W-:Y:S05]  /*16b70*/  BSYNC.RECONVERGENT B1 ;  /* 0x0000000000017941 */ /* 0x000fea0003800200 */
.L_x_2921:
        /* <DEDUP_REMOVED lines=11> */
.L_x_2925:
[----:B------:R-:W-:Y:S01]  /*16c30*/  IMAD.MOV.U32 R50, RZ, RZ, R57 ;  /* 0x000000ffff327224 */ /* 0x000fe200078e0039 */
[----:B------:R-:W-:Y:S01]  /*16c40*/  PRMT R54, R58, 0x7632, R54 ;  /* 0x000076323a367816 */ /* 0x000fe20000000036 */
[----:B------:R-:W-:Y:S01]  /*16c50*/  IMAD.MOV.U32 R95, RZ, RZ, R94 ;  /* 0x000000ffff5f7224 */ /* 0x000fe200078e005e */
[----:B------:R-:W-:-:S07]  /*16c60*/  PRMT R132, R132, 0x5410, R132 ;  /* 0x0000541084847816 */ /* 0x000fce0000000084 */
.L_x_2926:
[----:B------:R-:W-:Y:S05]  /*16c70*/  BSYNC.RECONVERGENT B1 ;  /* 0x0000000000017941 */ /* 0x000fea0003800200 */
.L_x_2924:
        /* <DEDUP_REMOVED lines=11> */
.L_x_2928:
[----:B------:R-:W-:Y:S01]  /*16d30*/  IMAD.MOV.U32 R57, RZ, RZ, R50 ;  /* 0x000000ffff397224 */ /* 0x000fe200078e0032 */
[----:B------:R-:W-:Y:S01]  /*16d40*/  PRMT R59, R54, 0x7610, R59 ;  /* 0x00007610363b7816 */ /* 0x000fe2000000003b */
[----:B------:R-:W-:Y:S01]  /*16d50*/  IMAD.MOV.U32 R94, RZ, RZ, R93 ;  /* 0x000000ffff5e7224 */ /* 0x000fe200078e005d */
[----:B------:R-:W-:-:S07]  /*16d60*/  PRMT R132, R131, 0x7632, R132 ;  /* 0x0000763283847816 */ /* 0x000fce0000000084 */
.L_x_2929:
[----:B------:R-:W-:Y:S05]  /*16d70*/  BSYNC.RECONVERGENT B1 ;  /* 0x0000000000017941 */ /* 0x000fea0003800200 */
.L_x_2927:
        /* <DEDUP_REMOVED lines=11> */
.L_x_2931:
[----:B------:R-:W-:Y:S01]  /*16e30*/  IMAD.MOV.U32 R50, RZ, RZ, R57 ;  /* 0x000000ffff327224 */ /* 0x000fe200078e0039 */
[----:B------:R-:W-:Y:S01]  /*16e40*/  PRMT R54, R54, 0x5410, R59 ;  /* 0x0000541036367816 */ /* 0x000fe2000000003b */
[----:B------:R-:W-:Y:S01]  /*16e50*/  IMAD.MOV.U32 R93, RZ, RZ, R92 ;  /* 0x000000ffff5d7224 */ /* 0x000fe200078e005c */
[----:B------:R-:W-:-:S07]  /*16e60*/  PRMT R131, R131, 0x5410, R131 ;  /* 0x0000541083837816 */ /* 0x000fce0000000083 */
.L_x_2932:
[----:B------:R-:W-:Y:S05]  /*16e70*/  BSYNC.RECONVERGENT B1 ;  /* 0x0000000000017941 */ /* 0x000fea0003800200 */
.L_x_2930:
        /* <DEDUP_REMOVED lines=11> */
.L_x_2934:
[----:B------:R-:W-:Y:S01]  /*16f30*/  IMAD.MOV.U32 R57, RZ, RZ, R50 ;  /* 0x000000ffff397224 */ /* 0x000fe200078e0032 */
[----:B------:R-:W-:Y:S01]  /*16f40*/  PRMT R58, R58, 0x7610, R54 ;  /* 0x000076103a3a7816 */ /* 0x000fe20000000036 */
[----:B------:R-:W-:Y:S01]  /*16f50*/  IMAD.MOV.U32 R92, RZ, RZ, R91 ;  /* 0x000000ffff5c7224 */ /* 0x000fe200078e005b */
[----:B------:R-:W-:-:S07]  /*16f60*/  PRMT R131, R130, 0x7632, R131 ;  /* 0x0000763282837816 */ /* 0x000fce0000000083 */
.L_x_2935:
[----:B------:R-:W-:Y:S05]  /*16f70*/  BSYNC.RECONVERGENT B1 ;  /* 0x0000000000017941 */ /* 0x000fea0003800200 */
.L_x_2933:
        /* <DEDUP_REMOVED lines=11> */
.L_x_2937:
[----:B------:R-:W-:Y:S01]  /*17030*/  IMAD.MOV.U32 R50, RZ, RZ, R57 ;  /* 0x000000ffff327224 */ /* 0x000fe200078e0039 */
[----:B------:R-:W-:Y:S01]  /*17040*/  PRMT R54, R58, 0x7632, R54 ;  /* 0x000076323a367816 */ /* 0x000fe20000000036 */
[----:B------:R-:W-:Y:S01]  /*17050*/  IMAD.MOV.U32 R91, RZ, RZ, R90 ;  /* 0x000000ffff5b7224 */ /* 0x000fe200078e005a */
[----:B------:R-:W-:-:S07]  /*17060*/  PRMT R130, R130, 0x5410, R130 ;  /* 0x0000541082827816 */ /* 0x000fce0000000082 */
.L_x_2938:
[----:B------:R-:W-:Y:S05]  /*17070*/  BSYNC.RECONVERGENT B1 ;  /* 0x0000000000017941 */ /* 0x000fea0003800200 */
.L_x_2936:
        /* <DEDUP_REMOVED lines=11> */
.L_x_2940:
[----:B------:R-:W-:Y:S01]  /*17130*/  IMAD.MOV.U32 R57, RZ, RZ, R50 ;  /* 0x000000ffff397224 */ /* 0x000fe200078e0032 */
[----:B------:R-:W-:Y:S01]  /*17140*/  PRMT R59, R54, 0x7610, R59 ;  /* 0x00007610363b7816 */ /* 0x000fe2000000003b */
[----:B------:R-:W-:Y:S01]  /*17150*/  IMAD.MOV.U32 R90, RZ, RZ, R89 ;  /* 0x000000ffff5a7224 */ /* 0x000fe200078e0059 */
[----:B------:R-:W-:-:S07]  /*17160*/  PRMT R130, R129, 0x7632, R130 ;  /* 0x0000763281827816 */ /* 0x000fce0000000082 */
.L_x_2941:
[----:B------:R-:W-:Y:S05]  /*17170*/  BSYNC.RECONVERGENT B1 ;  /* 0x0000000000017941 */ /* 0x000fea0003800200 */
.L_x_2939:
        /* <DEDUP_REMOVED lines=11> */
.L_x_2943:
[----:B------:R-:W-:Y:S01]  /*17230*/  IMAD.MOV.U32 R50, RZ, RZ, R57 ;  /* 0x000000ffff327224 */ /* 0x000fe200078e0039 */
[----:B------:R-:W-:Y:S01]  /*17240*/  PRMT R54, R54, 0x5410, R59 ;  /* 0x0000541036367816 */ /* 0x000fe2000000003b */
[----:B------:R-:W-:Y:S01]  /*17250*/  IMAD.MOV.U32 R89, RZ, RZ, R88 ;  /* 0x000000ffff597224 */ /* 0x000fe200078e0058 */
[----:B------:R-:W-:-:S07]  /*17260*/  PRMT R129, R129, 0x5410, R129 ;  /* 0x0000541081817816 */ /* 0x000fce0000000081 */
.L_x_2944:
[----:B------:R-:W-:Y:S05]  /*17270*/  BSYNC.RECONVERGENT B1 ;  /* 0x0000000000017941 */ /* 0x000fea0003800200 */
.L_x_2942:
        /* <DEDUP_REMOVED lines=11> */
.L_x_2946:
[----:B------:R-:W-:Y:S01]  /*17330*/  IMAD.MOV.U32 R57, RZ, RZ, R50 ;  /* 0x000000ffff397224 */ /* 0x000fe200078e0032 */
[----:B------:R-:W-:Y:S01]  /*17340*/  PRMT R58, R58, 0x7610, R54 ;  /* 0x000076103a3a7816 */ /* 0x000fe20000000036 */
[----:B------:R-:W-:Y:S01]  /*17350*/  IMAD.MOV.U32 R88, RZ, RZ, R3 ;  /* 0x000000ffff587224 */ /* 0x000fe200078e0003 */
[----:B------:R-:W-:-:S07]  /*17360*/  PRMT R129, R128, 0x7632, R129 ;  /* 0x0000763280817816 */ /* 0x000fce0000000081 */
.L_x_2947:
[----:B------:R-:W-:Y:S05]  /*17370*/  BSYNC.RECONVERGENT B1 ;  /* 0x0000000000017941 */ /* 0x000fea0003800200 */
.L_x_2945:
        /* <DEDUP_REMOVED lines=11> */
.L_x_2949:
[----:B------:R-:W-:Y:S01]  /*17430*/  IMAD.MOV.U32 R50, RZ, RZ, R57 ;  /* 0x000000ffff327224 */ /* 0x000fe200078e0039 */
[----:B------:R-:W-:Y:S01]  /*17440*/  PRMT R54, R58, 0x7632, R54 ;  /* 0x000076323a367816 */ /* 0x000fe20000000036 */
[----:B------:R-:W-:Y:S01]  /*17450*/  IMAD.MOV.U32 R3, RZ, RZ, R2 ;  /* 0x000000ffff037224 */ /* 0x000fe200078e0002 */
[----:B------:R-:W-:-:S07]  /*17460*/  PRMT R128, R128, 0x5410, R128 ;  /* 0x0000541080807816 */ /* 0x000fce0000000080 */
.L_x_2950:
[----:B------:R-:W-:Y:S05]  /*17470*/  BSYNC.RECONVERGENT B1 ;  /* 0x0000000000017941 */ /* 0x000fea0003800200 */
.L_x_2948:
        /* <DEDUP_REMOVED lines=11> */
.L_x_2952:
[----:B------:R-:W-:Y:S01]  /*17530*/  IMAD.MOV.U32 R57, RZ, RZ, R50 ;  /* 0x000000ffff397224 */ /* 0x000fe200078e0032 */
[----:B------:R-:W-:Y:S01]  /*17540*/  PRMT R59, R54, 0x7610, R59 ;  /* 0x00007610363b7816 */ /* 0x000fe2000000003b */
[----:B------:R-:W-:Y:S01]  /*17550*/  IMAD.MOV.U32 R2, RZ, RZ, R5 ;  /* 0x000000ffff027224 */ /* 0x000fe200078e0005 */
[----:B------:R-:W-:-:S07]  /*17560*/  PRMT R128, R127, 0x7632, R128 ;  /* 0x000076327f807816 */ /* 0x000fce0000000080 */
.L_x_2953:
[----:B------:R-:W-:Y:S05]  /*17570*/  BSYNC.RECONVERGENT B1 ;  /* 0x0000000000017941 */ /* 0x000fea0003800200 */
.L_x_2951:
        /* <DEDUP_REMOVED lines=11> */
.L_x_2955:
[----:B------:R-:W-:Y:S01]  /*17630*/  IMAD.MOV.U32 R50, RZ, RZ, R57 ;  /* 0x000000ffff327224 */ /* 0x000fe200078e0039 */
[----:B------:R-:W-:Y:S01]  /*17640*/  PRMT R54, R54, 0x5410, R59 ;  /* 0x0000541036367816 */ /* 0x000fe2000000003b */
[----:B------:R-:W-:Y:S01]  /*17650*/  IMAD.MOV.U32 R5, RZ, RZ, R4 ;  /* 0x000000ffff057224 */ /* 0x000fe200078e0004 */
[----:B------:R-:W-:-:S07]  /*17660*/  PRMT R127, R127, 0x5410, R127 ;  /* 0x000054107f7f7816 */ /* 0x000fce000000007f */
.L_x_2956:
[----:B------:R-:W-:Y:S05]  /*17670*/  BSYNC.RECONVERGENT B1 ;  /* 0x0000000000017941 */ /* 0x000fea0003800200 */
.L_x_2954:
        /* <DEDUP_REMOVED lines=11> */
.L_x_2958:
[----:B------:R-:W-:Y:S01]  /*17730*/  IMAD.MOV.U32 R57, RZ, RZ, R50 ;  /* 0x000000ffff397224 */ /* 0x000fe200078e0032 */
[----:B------:R-:W-:Y:S01]  /*17740*/  PRMT R58, R58, 0x7610, R54 ;  /* 0x000076103a3a7816 */ /* 0x000fe20000000036 */
[----:B------:R-:W-:Y:S01]  /*17750*/  IMAD.MOV.U32 R4, RZ, RZ, R7 ;  /* 0x000000ffff047224 */ /* 0x000fe200078e0007 */
[----:B------:R-:W-:-:S07]  /*17760*/  PRMT R127, R126, 0x7610, R127 ;  /* 0x000076107e7f7816 */ /* 0x000fce000000007f */
.L_x_2959:
[----:B------:R-:W-:Y:S05]  /*17770*/  BSYNC.RECONVERGENT B1 ;  /* 0x0000000000017941 */ /* 0x000fea0003800200 */
.L_x_2957:
        /* <DEDUP_REMOVED lines=11> */
.L_x_2961:
[----:B------:R-:W-:Y:S01]  /*17830*/  IMAD.MOV.U32 R50, RZ, RZ, R57 ;  /* 0x000000ffff327224 */ /* 0x000fe200078e0039 */
[----:B------:R-:W-:Y:S01]  /*17840*/  PRMT R54, R58, 0x7632, R54 ;  /* 0x000076323a367816 */ /* 0x000fe20000000036 */
[----:B------:R-:W-:Y:S01]  /*17850*/  IMAD.MOV.U32 R7, RZ, RZ, R6 ;  /* 0x000000ffff077224 */ /* 0x000fe200078e0006 */
[----:B------:R-:W-:-:S07]  /*17860*/  PRMT R126, R104, 0x7632, R126 ;  /* 0x00007632687e7816 */ /* 0x000fce000000007e */
.L_x_2962:
[----:B------:R-:W-:Y:S05]  /*17870*/  BSYNC.RECONVERGENT B1 ;  /* 0x0000000000017941 */ /* 0x000fea0003800200 */
.L_x_2960:
        /* <DEDUP_REMOVED lines=11> */
.L_x_2964:
[----:B------:R-:W-:Y:S01]  /*17930*/  IMAD.MOV.U32 R57, RZ, RZ, R50 ;  /* 0x000000ffff397224 */ /* 0x000fe200078e0032 */
[----:B------:R-:W-:Y:S01]  /*17940*/  PRMT R59, R54, 0x7610, R59 ;  /* 0x00007610363b7816 */ /* 0x000fe2000000003b */
[----:B------:R-:W-:Y:S01]  /*17950*/  IMAD.MOV.U32 R6, RZ, RZ, R9 ;  /* 0x000000ffff067224 */ /* 0x000fe200078e0009 */
[----:B------:R-:W-:-:S07]  /*17960*/  PRMT R104, R104, 0x7610, R125 ;  /* 0x0000761068687816 */ /* 0x000fce000000007d */
.L_x_2965:
[----:B------:R-:W-:Y:S05]  /*17970*/  BSYNC.RECONVERGENT B1 ;  /* 0x0000000000017941 */ /* 0x000fea0003800200 */
.L_x_2963:
        /* <DEDUP_REMOVED lines=11> */
.L_x_2967:
[----:B------:R-:W-:Y:S01]  /*17a30*/  IMAD.MOV.U32 R50, RZ, RZ, R57 ;  /* 0x000000ffff327224 */ /* 0x000fe200078e0039 */
[----:B------:R-:W-:Y:S01]  /*17a40*/  PRMT R54, R54, 0x5410, R59 ;  /* 0x0000541036367816 */ /* 0x000fe2000000003b */
[----:B------:R-:W-:Y:S01]  /*17a50*/  IMAD.MOV.U32 R9, RZ, RZ, R8 ;  /* 0x000000ffff097224 */ /* 0x000fe200078e0008 */
[----:B------:R-:W-:-:S07]  /*17a60*/  PRMT R125, R125, 0x5410, R125 ;  /* 0x000054107d7d7816 */ /* 0x000fce000000007d */
.L_x_2968:
[----:B------:R-:W-:Y:S05]  /*17a70*/  BSYNC.RECONVERGENT B1 ;  /* 0x0000000000017941 */ /* 0x000fea0003800200 */
.L_x_2966:
        /* <DEDUP_REMOVED lines=11> */
.L_x_2970:
[----:B------:R-:W-:Y:S01]  /*17b30*/  IMAD.MOV.U32 R57, RZ, RZ, R50 ;  /* 0x000000ffff397224 */ /* 0x000fe200078e0032 */
[----:B------:R-:W-:Y:S01]  /*17b40*/  PRMT R58, R58, 0x7610, R54 ;  /* 0x000076103a3a7816 */ /* 0x000fe20000000036 */
[----:B------:R-:W-:Y:S01]  /*17b50*/  IMAD.MOV.U32 R8, RZ, RZ, R11 ;  /* 0x000000ffff087224 */ /* 0x000fe200078e000b */
[----:B------:R-:W-:-:S07]  /*17b60*/  PRMT R125, R124, 0x7632, R125 ;  /* 0x000076327c7d7816 */ /* 0x000fce000000007d */
.L_x_2971:
[----:B------:R-:W-:Y:S05]  /*17b70*/  BSYNC.RECONVERGENT B1 ;  /* 0x0000000000017941 */ /* 0x000fea0003800200 */
.L_x_2969:
        /* <DEDUP_REMOVED lines=11> */
.L_x_2973:
[----:B------:R-:W-:Y:S01]  /*17c30*/  IMAD.MOV.U32 R50, RZ, RZ, R57 ;  /* 0x000000ffff327224 */ /* 0x000fe200078e0039 */
[----:B------:R-:W-:Y:S01]  /*17c40*/  PRMT R54, R58, 0x7632, R54 ;  /* 0x000076323a367816 */ /* 0x000fe20000000036 */
[----:B------:R-:W-:Y:S01]  /*17c50*/  IMAD.MOV.U32 R11, RZ, RZ, R10 ;  /* 0x000000ffff0b7224 */ /* 0x000fe200078e000a */
[----:B------:R-:W-:-:S07]  /*17c60*/  PRMT R124, R124, 0x5410, R124 ;  /* 0x000054107c7c7816 */ /* 0x000fce000000007c */
.L_x_2974:
[----:B------:R-:W-:Y:S05]  /*17c70*/  BSYNC.RECONVERGENT B1 ;  /* 0x0000000000017941 */ /* 0x000fea0003800200 */
.L_x_2972:
        /* <DEDUP_REMOVED lines=11> */
.L_x_2976:
[----:B------:R-:W-:Y:S01]  /*17d30*/  IMAD.MOV.U32 R57, RZ, RZ, R50 ;  /* 0x000000ffff397224 */ /* 0x000fe200078e0032 */
[----:B------:R-:W-:Y:S01]  /*17d40*/  PRMT R59, R54, 0x7610, R59 ;  /* 0x00007610363b7816 */ /* 0x000fe2000000003b */
[----:B------:R-:W-:Y:S01]  /*17d50*/  IMAD.MOV.U32 R10, RZ, RZ, R13 ;  /* 0x000000ffff0a7224 */ /* 0x000fe200078e000d */
[----:B------:R-:W-:-:S07]  /*17d60*/  PRMT R124, R123, 0x7632, R124 ;  /* 0x000076327b7c7816 */ /* 0x000fce000000007c */
.L_x_2977:
[----:B------:R-:W-:Y:S05]  /*17d70*/  BSYNC.RECONVERGENT B1 ;  /* 0x0000000000017941 */ /* 0x000fea0003800200 */
.L_x_2975:
        /* <DEDUP_REMOVED lines=11> */
.L_x_2979:
[----:B------:R-:W-:Y:S01]  /*17e30*/  IMAD.MOV.U32 R50, RZ, RZ, R57 ;  /* 0x000000ffff327224 */ /* 0x000fe200078e0039 */
[----:B------:R-:W-:Y:S01]  /*17e40*/  PRMT R54, R54, 0x5410, R59 ;  /* 0x0000541036367816 */ /* 0x000fe2000000003b */
[----:B------:R-:W-:Y:S01]  /*17e50*/  IMAD.MOV.U32 R13, RZ, RZ, R12 ;  /* 0x000000ffff0d7224 */ /* 0x000fe200078e000c */
[----:B------:R-:W-:-:S07]  /*17e60*/  PRMT R123, R123, 0x5410, R123 ;  /* 0x000054107b7b7816 */ /* 0x000fce000000007b */
.L_x_2980:
[----:B------:R-:W-:Y:S05]  /*17e70*/  BSYNC.RECONVERGENT B1 ;  /* 0x0000000000017941 */ /* 0x000fea0003800200 */
.L_x_2978:
        /* <DEDUP_REMOVED lines=11> */
.L_x_2982:
[----:B------:R-:W-:Y:S01]  /*17f30*/  IMAD.MOV.U32 R57, RZ, RZ, R50 ;  /* 0x000000ffff397224 */ /* 0x000fe200078e0032 */
[----:B------:R-:W-:Y:S01]  /*17f40*/  PRMT R58, R58, 0x7610, R54 ;  /* 0x000076103a3a7816 */ /* 0x000fe20000000036 */
[----:B------:R-:W-:Y:S01]  /*17f50*/  IMAD.MOV.U32 R12, RZ, RZ, R15 ;  /* 0x000000ffff0c7224 */ /* 0x000fe200078e000f */
[----:B------:R-:W-:-:S07]  /*17f60*/  PRMT R123, R122, 0x7632, R123 ;  /* 0x000076327a7b7816 */ /* 0x000fce000000007b */
.L_x_2983:
[----:B------:R-:W-:Y:S05]  /*17f70*/  BSYNC.RECONVERGENT B1 ;  /* 0x0000000000017941 */ /* 0x000fea0003800200 */
.L_x_2981:
        /* <DEDUP_REMOVED lines=11> */
.L_x_2985:
[----:B------:R-:W-:Y:S01]  /*18030*/  IMAD.MOV.U32 R50, RZ, RZ, R57 ;  /* 0x000000ffff327224 */ /* 0x000fe200078e0039 */
[----:B------:R-:W-:Y:S01]  /*18040*/  PRMT R54, R58, 0x7632, R54 ;  /* 0x000076323a367816 */ /* 0x000fe20000000036 */
[----:B------:R-:W-:Y:S01]  /*18050*/  IMAD.MOV.U32 R15, RZ, RZ, R14 ;  /* 0x000000ffff0f7224 */ /* 0x000fe200078e000e */
[----:B------:R-:W-:-:S07]  /*18060*/  PRMT R122, R122, 0x5410, R122 ;  /* 0x000054107a7a7816 */ /* 0x000fce000000007a */
.L_x_2986:
[----:B------:R-:W-:Y:S05]  /*18070*/  BSYNC.RECONVERGENT B1 ;  /* 0x0000000000017941 */ /* 0x000fea0003800200 */
.L_x_2984:
        /* <DEDUP_REMOVED lines=11> */
.L_x_2988:
[----:B------:R-:W-:Y:S01]  /*18130*/  IMAD.MOV.U32 R57, RZ, RZ, R50 ;  /* 0x000000ffff397224 */ /* 0x000fe200078e0032 */
[----:B------:R-:W-:Y:S01]  /*18140*/  PRMT R59, R54, 0x7610, R59 ;  /* 0x00007610363b7816 */ /* 0x000fe2000000003b */
[----:B------:R-:W-:Y:S01]  /*18150*/  IMAD.MOV.U32 R14, RZ, RZ, R17 ;  /* 0x000000ffff0e7224 */ /* 0x000fe200078e0011 */
[----:B------:R-:W-:-:S07]  /*18160*/  PRMT R122, R121, 0x7632, R122 ;  /* 0x00007632797a7816 */ /* 0x000fce000000007a */
.L_x_2989:
[----:B------:R-:W-:Y:S05]  /*18170*/  BSYNC.RECONVERGENT B1 ;  /* 0x0000000000017941 */ /* 0x000fea0003800200 */
.L_x_2987:
        /* <DEDUP_REMOVED lines=11> */
.L_x_2991:
[----:B------:R-:W-:Y:S01]  /*18230*/  IMAD.MOV.U32 R50, RZ, RZ, R57 ;  /* 0x000000ffff327224 */ /* 0x000fe200078e0039 */
[----:B------:R-:W-:Y:S01]  /*18240*/  PRMT R54, R54, 0x5410, R59 ;  /* 0x0000541036367816 */ /* 0x000fe2000000003b */
[----:B------:R-:W-:Y:S01]  /*18250*/  IMAD.MOV.U32 R17, RZ, RZ, R16 ;  /* 0x000000ffff117224 */ /* 0x000fe200078e0010 */
[----:B------:R-:W-:-:S07]  /*18260*/  PRMT R121, R121, 0x5410, R121 ;  /* 0x0000541079797816 */ /* 0x000fce0000000079 */
.L_x_2992:
[----:B------:R-:W-:Y:S05]  /*18270*/  BSYNC.RECONVERGENT B1 ;  /* 0x0000000000017941 */ /* 0x000fea0003800200 */
.L_x_2990:
        /* <DEDUP_REMOVED lines=11> */
.L_x_2994:
[----:B------:R-:W-:Y:S01]  /*18330*/  IMAD.MOV.U32 R57, RZ, RZ, R50 ;  /* 0x000000ffff397224 */ /* 0x000fe200078e0032 */
[----:B------:R-:W-:Y:S01]  /*18340*/  PRMT R58, R58, 0x7610, R54 ;  /* 0x000076103a3a7816 */ /* 0x000fe20000000036 */
[----:B------:R-:W-:Y:S01]  /*18350*/  IMAD.MOV.U32 R16, RZ, RZ, R19 ;  /* 0x000000ffff107224 */ /* 0x000fe200078e0013 */
[----:B------:R-:W-:-:S07]  /*18360*/  PRMT R121, R120, 0x7632, R121 ;  /* 0x0000763278797816 */ /* 0x000fce0000000079 */
.L_x_2995:
[----:B------:R-:W-:Y:S05]  /*18370*/  BSYNC.RECONVERGENT B1 ;  /* 0x0000000000017941 */ /* 0x000fea0003800200 */
.L_x_2993:
        /* <DEDUP_REMOVED lines=11> */
.L_x_2997:
[----:B------:R-:W-:Y:S01]  /*18430*/  IMAD.MOV.U32 R50, RZ, RZ, R57 ;  /* 0x000000ffff327224 */ /* 0x000fe200078e0039 */
[----:B------:R-:W-:Y:S01]  /*18440*/  PRMT R54, R58, 0x7632, R54 ;  /* 0x000076323a367816 */ /* 0x000fe20000000036 */
[----:B------:R-:W-:Y:S01]  /*18450*/  IMAD.MOV.U32 R19, RZ, RZ, R18 ;  /* 0x000000ffff137224 */ /* 0x000fe200078e0012 */
[----:B------:R-:W-:-:S07]  /*18460*/  PRMT R120, R120, 0x5410, R120 ;  /* 0x0000541078787816 */ /* 0x000fce0000000078 */
.L_x_2998:
[----:B------:R-:W-:Y:S05]  /*18470*/  BSYNC.RECONVERGENT B1 ;  /* 0x0000000000017941 */ /* 0x000fea0003800200 */
.L_x_2996:
        /* <DEDUP_REMOVED lines=11> */
.L_x_3000:
[----:B------:R-:W-:Y:S01]  /*18530*/  IMAD.MOV.U32 R57, RZ, RZ, R50 ;  /* 0x000000ffff397224 */ /* 0x000fe200078e0032 */
[----:B------:R-:W-:Y:S01]  /*18540*/  PRMT R59, R54, 0x7610, R59 ;  /* 0x00007610363b7816 */ /* 0x000fe2000000003b */
[----:B------:R-:W-:Y:S01]  /*18550*/  IMAD.MOV.U32 R18, RZ, RZ, R21 ;  /* 0x000000ffff127224 */ /* 0x000fe200078e0015 */
[----:B------:R-:W-:-:S07]  /*18560*/  PRMT R120, R119, 0x7632, R120 ;  /* 0x0000763277787816 */ /* 0x000fce0000000078 */
.L_x_3001:
[----:B------:R-:W-:Y:S05]  /*18570*/  BSYNC.RECONVERGENT B1 ;  /* 0x0000000000017941 */ /* 0x000fea0003800200 */
.L_x_2999:
        /* <DEDUP_REMOVED lines=11> */
.L_x_3003:
[----:B------:R-:W-:Y:S01]  /*18630*/  IMAD.MOV.U32 R50, RZ, RZ, R57 ;  /* 0x000000ffff327224 */ /* 0x000fe200078e0039 */
[----:B------:R-:W-:Y:S01]  /*18640*/  PRMT R54, R54, 0x5410, R59 ;  /* 0x0000541036367816 */ /* 0x000fe2000000003b */
[----:B------:R-:W-:Y:S01]  /*18650*/  IMAD.MOV.U32 R21, RZ, RZ, R20 ;  /* 0x000000ffff157224 */ /* 0x000fe200078e0014 */
[----:B------:R-:W-:-:S07]  /*18660*/  PRMT R119, R119, 0x5410, R119 ;  /* 0x0000541077777816 */ /* 0x000fce0000000077 */
.L_x_3004:
[----:B------:R-:W-:Y:S05]  /*18670*/  BSYNC.RECONVERGENT B1 ;  /* 0x0000000000017941 */ /* 0x000fea0003800200 */
.L_x_3002:
        /* <DEDUP_REMOVED lines=11> */
.L_x_3006:
[----:B------:R-:W-:Y:S01]  /*18730*/  IMAD.MOV.U32 R57, RZ, RZ, R50 ;  /* 0x000000ffff397224 */ /* 0x000fe200078e0032 */
[----:B------:R-:W-:Y:S01]  /*18740*/  PRMT R58, R58, 0x7610, R54 ;  /* 0x000076103a3a7816 */ /* 0x000fe20000000036 */
[----:B------:R-:W-:Y:S01]  /*18750*/  IMAD.MOV.U32 R20, RZ, RZ, R23 ;  /* 0x000000ffff147224 */ /* 0x000fe200078e0017 */
[----:B------:R-:W-:-:S07]  /*18760*/  PRMT R119, R118, 0x7632, R119 ;  /* 0x0000763276777816 */ /* 0x000fce0000000077 */
.L_x_3007:
[----:B------:R-:W-:Y:S05]  /*18770*/  BSYNC.RECONVERGENT B1 ;  /* 0x0000000000017941 */ /* 0x000fea0003800200 */
.L_x_3005:
        /* <DEDUP_REMOVED lines=11> */
.L_x_3009:
[----:B------:R-:W-:Y:S01]  /*18830*/  IMAD.MOV.U32 R50, RZ, RZ, R57 ;  /* 0x000000ffff327224 */ /* 0x000fe200078e0039 */
[----:B------:R-:W-:Y:S01]  /*18840*/  PRMT R54, R58, 0x7632, R54 ;  /* 0x000076323a367816 */ /* 0x000fe20000000036 */
[----:B------:R-:W-:Y:S01]  /*18850*/  IMAD.MOV.U32 R23, RZ, RZ, R22 ;  /* 0x000000ffff177224 */ /* 0x000fe200078e0016 */
[----:B------:R-:W-:-:S07]  /*18860*/  PRMT R118, R118, 0x5410, R118 ;  /* 0x0000541076767816 */ /* 0x000fce0000000076 */
.L_x_3010:
[----:B------:R-:W-:Y:S05]  /*18870*/  BSYNC.RECONVERGENT B1 ;  /* 0x0000000000017941 */ /* 0x000fea0003800200 */
.L_x_3008:
        /* <DEDUP_REMOVED lines=11> */
.L_x_3012:
[----:B------:R-:W-:Y:S01]  /*18930*/  IMAD.MOV.U32 R57, RZ, RZ, R50 ;  /* 0x000000ffff397224 */ /* 0x000fe200078e0032 */
[----:B------:R-:W-:Y:S01]  /*18940*/  PRMT R58, R58, 0x5410, R54 ;  /* 0x000054103a3a7816 */ /* 0x000fe20000000036 */
[----:B------:R-:W-:Y:S01]  /*18950*/  IMAD.MOV.U32 R22, RZ, RZ, R25 ;  /* 0x000000ffff167224 */ /* 0x000fe200078e0019 */
[----:B------:R-:W-:-:S07]  /*18960*/  PRMT R118, R117, 0x7632, R118 ;  /* 0x0000763275767816 */ /* 0x000fce0000000076 */
.L_x_3013:
[----:B------:R-:W-:Y:S05]  /*18970*/  BSYNC.RECONVERGENT B1 ;  /* 0x0000000000017941 */ /* 0x000fea0003800200 */
.L_x_3011:
        /* <DEDUP_REMOVED lines=11> */
.L_x_3015:
[----:B------:R-:W-:Y:S01]  /*18a30*/  IMAD.MOV.U32 R50, RZ, RZ, R57 ;  /* 0x000000ffff327224 */ /* 0x000fe200078e0039 */
[----:B------:R-:W-:Y:S01]  /*18a40*/  PRMT R54, R54, 0x7610, R58 ;  /* 0x0000761036367816 */ /* 0x000fe2000000003a */
[----:B------:R-:W-:Y:S01]  /*18a50*/  IMAD.MOV.U32 R25, RZ, RZ, R24 ;  /* 0x000000ffff197224 */ /* 0x000fe200078e0018 */
[----:B------:R-:W-:-:S07]  /*18a60*/  PRMT R117, R117, 0x5410, R117 ;  /* 0x0000541075757816 */ /* 0x000fce0000000075 */
.L_x_3016:
[----:B------:R-:W-:Y:S05]  /*18a70*/  BSYNC.RECONVERGENT B1 ;  /* 0x0000000000017941 */ /* 0x000fea0003800200 */
.L_x_3014:
        /* <DEDUP_REMOVED lines=11> */
.L_x_3018:
[----:B------:R-:W-:Y:S01]  /*18b30*/  IMAD.MOV.U32 R57, RZ, RZ, R50 ;  /* 0x000000ffff397224 */ /* 0x000fe200078e0032 */
[----:B------:R-:W-:Y:S01]  /*18b40*/  PRMT R58, R58, 0x7610, R54 ;  /* 0x000076103a3a7816 */ /* 0x000fe20000000036 */
[----:B------:R-:W-:Y:S01]  /*18b50*/  IMAD.MOV.U32 R24, RZ, RZ, R27 ;  /* 0x000000ffff187224 */ /* 0x000fe200078e001b */
[----:B------:R-:W-:-:S07]  /*18b60*/  PRMT R117, R116, 0x7632, R117 ;  /* 0x0000763274757816 */ /* 0x000fce0000000075 */
.L_x_3019:
[----:B------:R-:W-:Y:S05]  /*18b70*/  BSYNC.RECONVERGENT B1 ;  /* 0x0000000000017941 */ /* 0x000fea0003800200 */
.L_x_3017:
        /* <DEDUP_REMOVED lines=11> */
.L_x_3021:
[----:B------:R-:W-:Y:S01]  /*18c30*/  IMAD.MOV.U32 R50, RZ, RZ, R57 ;  /* 0x000000ffff327224 */ /* 0x000fe200078e0039 */
[----:B------:R-:W-:Y:S01]  /*18c40*/  PRMT R54, R58, 0x7632, R54 ;  /* 0x000076323a367816 */ /* 0x000fe20000000036 */
[----:B------:R-:W-:Y:S01]  /*18c50*/  IMAD.MOV.U32 R27, RZ, RZ, R26 ;  /* 0x000000ffff1b7224 */ /* 0x000fe200078e001a */
[----:B------:R-:W-:-:S07]  /*18c60*/  PRMT R116, R116, 0x5410, R116 ;  /* 0x0000541074747816 */ /* 0x000fce0000000074 */
.L_x_3022:
[----:B------:R-:W-:Y:S05]  /*18c70*/  BSYNC.RECONVERGENT B1 ;  /* 0x0000000000017941 */ /* 0x000fea0003800200 */
.L_x_3020:
        /* <DEDUP_REMOVED lines=11> */
.L_x_3024:
[----:B------:R-:W-:Y:S01]  /*18d30*/  IMAD.MOV.U32 R57, RZ, RZ, R50 ;  /* 0x000000ffff397224 */ /* 0x000fe200078e0032 */
[----:B------:R-:W-:Y:S01]  /*18d40*/  PRMT R59, R54, 0x7610, R59 ;  /* 0x00007610363b7816 */ /* 0x000fe2000000003b */
[----:B------:R-:W-:Y:S01]  /*18d50*/  IMAD.MOV.U32 R26, RZ, RZ, R29 ;  /* 0x000000ffff1a7224 */ /* 0x000fe200078e001d */
[----:B------:R-:W-:-:S07]  /*18d60*/  PRMT R116, R115, 0x7632, R116 ;  /* 0x0000763273747816 */ /* 0x000fce0000000074 */
.L_x_3025:
[----:B------:R-:W-:Y:S05]  /*18d70*/  BSYNC.RECONVERGENT B1 ;  /* 0x0000000000017941 */ /* 0x000fea0003800200 */
.L_x_3023:
        /* <DEDUP_REMOVED lines=11> */
.L_x_3027:
[----:B------:R-:W-:Y:S01]  /*18e30*/  IMAD.MOV.U32 R50, RZ, RZ, R57 ;  /* 0x000000ffff327224 */ /* 0x000fe200078e0039 */
[----:B------:R-:W-:Y:S01]  /*18e40*/  PRMT R54, R54, 0x5410, R59 ;  /* 0x0000541036367816 */ /* 0x000fe2000000003b */
[----:B------:R-:W-:Y:S01]  /*18e50*/  IMAD.MOV.U32 R29, RZ, RZ, R28 ;  /* 0x000000ffff1d7224 */ /* 0x000fe200078e001c */
[----:B------:R-:W-:-:S07]  /*18e60*/  PRMT R115, R115, 0x5410, R115 ;  /* 0x0000541073737816 */ /* 0x000fce0000000073 */
.L_x_3028:
[----:B------:R-:W-:Y:S05]  /*18e70*/  BSYNC.RECONVERGENT B1 ;  /* 0x0000000000017941 */ /* 0x000fea0003800200 */
.L_x_3026:
        /* <DEDUP_REMOVED lines=11> */
.L_x_3030:
[----:B------:R-:W-:Y:S01]  /*18f30*/  IMAD.MOV.U32 R57, RZ, RZ, R50 ;  /* 0x000000ffff397224 */ /* 0x000fe200078e0032 */
[----:B------:R-:W-:Y:S01]  /*18f40*/  PRMT R58, R58, 0x7610, R54 ;  /* 0x000076103a3a7816 */ /* 0x000fe20000000036 */
[----:B------:R-:W-:Y:S01]  /*18f50*/  IMAD.MOV.U32 R28, RZ, RZ, R31 ;  /* 0x000000ffff1c7224 */ /* 0x000fe200078e001f */
[----:B------:R-:W-:-:S07]  /*18f60*/  PRMT R115, R114, 0x7632, R115 ;  /* 0x0000763272737816 */ /* 0x000fce0000000073 */
.L_x_3031:
[----:B------:R-:W-:Y:S05]  /*18f70*/  BSYNC.RECONVERGENT B1 ;  /* 0x0000000000017941 */ /* 0x000fea0003800200 */
.L_x_3029:
        /* <DEDUP_REMOVED lines=11> */
.L_x_3033:
[----:B------:R-:W-:Y:S01]  /*19030*/  IMAD.MOV.U32 R50, RZ, RZ, R57 ;  /* 0x000000ffff327224 */ /* 0x000fe200078e0039 */
[----:B------:R-:W-:Y:S01]  /*19040*/  PRMT R54, R58, 0x7632, R54 ;  /* 0x000076323a367816 */ /* 0x000fe20000000036 */
[----:B------:R-:W-:Y:S01]  /*19050*/  IMAD.MOV.U32 R31, RZ, RZ, R30 ;  /* 0x000000ffff1f7224 */ /* 0x000fe200078e001e */
[----:B------:R-:W-:-:S07]  /*19060*/  PRMT R114, R114, 0x5410, R114 ;  /* 0x0000541072727816 */ /* 0x000fce0000000072 */
.L_x_3034:
[----:B------:R-:W-:Y:S05]  /*19070*/  BSYNC.RECONVERGENT B1 ;  /* 0x0000000000017941 */ /* 0x000fea0003800200 */
.L_x_3032:
        /* <DEDUP_REMOVED lines=11> */
.L_x_3036:
[----:B------:R-:W-:Y:S01]  /*19130*/  IMAD.MOV.U32 R57, RZ, RZ, R50 ;  /* 0x000000ffff397224 */ /* 0x000fe200078e0032 */
[----:B------:R-:W-:Y:S01]  /*19140*/  PRMT R59, R54, 0x7610, R59 ;  /* 0x00007610363b7816 */ /* 0x000fe2000000003b */
[----:B------:R-:W-:Y:S01]  /*19150*/  IMAD.MOV.U32 R30, RZ, RZ, R33 ;  /* 0x000000ffff1e7224 */ /* 0x000fe200078e0021 */
[----:B------:R-:W-:-:S07]  /*19160*/  PRMT R114, R111, 0x7632, R114 ;  /* 0x000076326f727816 */ /* 0x000fce0000000072 */
.L_x_3037:
[----:B------:R-:W-:Y:S05]  /*19170*/  BSYNC.RECONVERGENT B1 ;  /* 0x0000000000017941 */ /* 0x000fea0003800200 */
.L_x_3035:
        /* <DEDUP_REMOVED lines=11> */
.L_x_3039:
[----:B------:R-:W-:Y:S01]  /*19230*/  IMAD.MOV.U32 R50, RZ, RZ, R57 ;  /* 0x000000ffff327224 */ /* 0x000fe200078e0039 */
[----:B------:R-:W-:Y:S01]  /*19240*/  PRMT R54, R54, 0x5410, R59 ;  /* 0x0000541036367816 */ /* 0x000fe2000000003b */
[----:B------:R-:W-:Y:S01]  /*19250*/  IMAD.MOV.U32 R33, RZ, RZ, R32 ;  /* 0x000000ffff217224 */ /* 0x000fe200078e0020 */
[----:B------:R-:W-:-:S07]  /*19260*/  PRMT R111, R111, 0x5410, R111 ;  /* 0x000054106f6f7816 */ /* 0x000fce000000006f */
.L_x_3040:
[----:B------:R-:W-:Y:S05]  /*19270*/  BSYNC.RECONVERGENT B1 ;  /* 0x0000000000017941 */ /* 0x000fea0003800200 */
.L_x_3038:
        /* <DEDUP_REMOVED lines=11> */
.L_x_3042:
[----:B------:R-:W-:Y:S01]  /*19330*/  IMAD.MOV.U32 R57, RZ, RZ, R50 ;  /* 0x000000ffff397224 */ /* 0x000fe200078e0032 */
[----:B------:R-:W-:Y:S01]  /*19340*/  PRMT R58, R58, 0x7610, R54 ;  /* 0x000076103a3a7816 */ /* 0x000fe20000000036 */
[----:B------:R-:W-:Y:S01]  /*19350*/  IMAD.MOV.U32 R32, RZ, RZ, R35 ;  /* 0x000000ffff207224 */ /* 0x000fe200078e0023 */
[----:B------:R-:W-:-:S07]  /*19360*/  PRMT R111, R110, 0x7632, R111 ;  /* 0x000076326e6f7816 */ /* 0x000fce000000006f */
.L_x_3043:
[----:B------:R-:W-:Y:S05]  /*19370*/  BSYNC.RECONVERGENT B1 ;  /* 0x0000000000017941 */ /* 0x000fea0003800200 */
.L_x_3041:
        /* <DEDUP_REMOVED lines=11> */
.L_x_3045:
[----:B------:R-:W-:Y:S01]  /*19430*/  IMAD.MOV.U32 R50, RZ, RZ, R57 ;  /* 0x000000ffff327224 */ /* 0x000fe200078e0039 */
[----:B------:R-:W-:Y:S01]  /*19440*/  PRMT R54, R58, 0x7632, R54 ;  /* 0x000076323a367816 */ /* 0x000fe20000000036 */
[----:B------:R-:W-:Y:S01]  /*19450*/  IMAD.MOV.U32 R35, RZ, RZ, R34 ;  /* 0x000000ffff237224 */ /* 0x000fe200078e0022 */
[----:B------:R-:W-:-:S07]  /*19460*/  PRMT R110, R110, 0x5410, R110 ;  /* 0x000054106e6e7816 */ /* 0x000fce000000006e */
.L_x_3046:
[----:B------:R-:W-:Y:S05]  /*19470*/  BSYNC.RECONVERGENT B1 ;  /* 0x0000000000017941 */ /* 0x000fea0003800200 */
.L_x_3044:
        /* <DEDUP_REMOVED lines=11> */
.L_x_3048:
[----:B------:R-:W-:Y:S01]  /*19530*/  IMAD.MOV.U32 R57, RZ, RZ, R50 ;  /* 0x000000ffff397224 */ /* 0x000fe200078e0032 */
[----:B------:R-:W-:Y:S01]  /*19540*/  PRMT R54, R54, 0x5410, R54 ;  /* 0x0000541036367816 */ /* 0x000fe20000000036 */
[----:B------:R-:W-:Y:S01]  /*19550*/  IMAD.MOV.U32 R34, RZ, RZ, R37 ;  /* 0x000000ffff227224 */ /* 0x000fe200078e0025 */
[----:B------:R-:W-:-:S07]  /*19560*/  PRMT R110, R109, 0x7632, R110 ;  /* 0x000076326d6e7816 */ /* 0x000fce000000006e */
.L_x_3049:
[----:B------:R-:W-:Y:S05]  /*19570*/  BSYNC.RECONVERGENT B1 ;  /* 0x0000000000017941 */ /* 0x000fea0003800200 */
.L_x_3047:
        /* <DEDUP_REMOVED lines=11> */
.L_x_3051:
[----:B------:R-:W-:Y:S01]  /*19630*/  IMAD.MOV.U32 R50, RZ, RZ, R57 ;  /* 0x000000ffff327224 */ /* 0x000fe200078e0039 */
[----:B------:R-:W-:Y:S01]  /*19640*/  PRMT R54, R54, 0x7632, R54 ;  /* 0x0000763236367816 */ /* 0x000fe20000000036 */
[----:B------:R-:W-:Y:S01]  /*19650*/  IMAD.MOV.U32 R37, RZ, RZ, R36 ;  /* 0x000000ffff257224 */ /* 0x000fe200078e0024 */
[----:B------:R-:W-:-:S07]  /*19660*/  PRMT R109, R109, 0x5410, R109 ;  /* 0x000054106d6d7816 */ /* 0x000fce000000006d */
.L_x_3052:
[----:B------:R-:W-:Y:S05]  /*19670*/  BSYNC.RECONVERGENT B1 ;  /* 0x0000000000017941 */ /* 0x000fea0003800200 */
.L_x_3050:
        /* <DEDUP_REMOVED lines=11> */
.L_x_3054:
[----:B------:R-:W-:Y:S01]  /*19730*/  IMAD.MOV.U32 R57, RZ, RZ, R50 ;  /* 0x000000ffff397224 */ /* 0x000fe200078e0032 */
[----:B------:R-:W-:Y:S01]  /*19740*/  PRMT R54, R54, 0x5410, R54 ;  /* 0x0000541036367816 */ /* 0x000fe20000000036 */
[----:B------:R-:W-:Y:S01]  /*19750*/  IMAD.MOV.U32 R36, RZ, RZ, R39 ;  /* 0x000000ffff247224 */ /* 0x000fe200078e0027 */
[----:B------:R-:W-:-:S07]  /*19760*/  PRMT R109, R108, 0x7632, R109 ;  /* 0x000076326c6d7816 */ /* 0x000fce000000006d */
.L_x_3055:
[----:B------:R-:W-:Y:S05]  /*19770*/  BSYNC.RECONVERGENT B1 ;  /* 0x0000000000017941 */ /* 0x000fea0003800200 */
.L_x_3053:
        /* <DEDUP_REMOVED lines=11> */
.L_x_3057:
[----:B------:R-:W-:Y:S01]  /*19830*/  IMAD.MOV.U32 R50, RZ, RZ, R57 ;  /* 0x000000ffff327224 */ /* 0x000fe200078e0039 */
[----:B------:R-:W-:Y:S01]  /*19840*/  PRMT R54, R54, 0x7632, R54 ;  /* 0x0000763236367816 */ /* 0x000fe20000000036 */
[----:B------:R-:W-:Y:S01]  /*19850*/  IMAD.MOV.U32 R39, RZ, RZ, R38 ;  /* 0x000000ffff277224 */ /* 0x000fe200078e0026 */
[----:B------:R-:W-:-:S07]  /*19860*/  PRMT R108, R108, 0x5410, R108 ;  /* 0x000054106c6c7816 */ /* 0x000fce000000006c */
.L_x_3058:
[----:B------:R-:W-:Y:S05]  /*19870*/  BSYNC.RECONVERGENT B1 ;  /* 0x0000000000017941 */ /* 0x000fea0003800200 */
.L_x_3056:
        /* <DEDUP_REMOVED lines=11> */
.L_x_3060:
[----:B------:R-:W-:Y:S01]  /*19930*/  IMAD.MOV.U32 R57, RZ, RZ, R50 ;  /* 0x000000ffff397224 */ /* 0x000fe200078e0032 */
[----:B------:R-:W-:Y:S01]  /*19940*/  PRMT R59, R54, 0x7610, R59 ;  /* 0x00007610363b7816 */ /* 0x000fe2000000003b */
[----:B------:R-:W-:Y:S01]  /*19950*/  IMAD.MOV.U32 R38, RZ, RZ, R41 ;  /* 0x000000ffff267224 */ /* 0x000fe200078e0029 */
[----:B------:R-:W-:-:S07]  /*19960*/  PRMT R108, R107, 0x7632, R108 ;  /* 0x000076326b6c7816 */ /* 0x000fce000000006c */
.L_x_3061:
[----:B------:R-:W-:Y:S05]  /*19970*/  BSYNC.RECONVERGENT B1 ;  /* 0x0000000000017941 */ /* 0x000fea0003800200 */
.L_x_3059:
        /* <DEDUP_REMOVED lines=11> */
.L_x_3063:
[----:B------:R-:W-:Y:S01]  /*19a30*/  IMAD.MOV.U32 R50, RZ, RZ, R57 ;  /* 0x000000ffff327224 */ /* 0x000fe200078e0039 */
[----:B------:R-:W-:Y:S01]  /*19a40*/  PRMT R54, R54, 0x5410, R59 ;  /* 0x0000541036367816 */ /* 0x000fe2000000003b */
[----:B------:R-:W-:Y:S01]  /*19a50*/  IMAD.MOV.U32 R41, RZ, RZ, R40 ;  /* 0x000000ffff297224 */ /* 0x000fe200078e0028 */
[----:B------:R-:W-:-:S07]  /*19a60*/  PRMT R107, R107, 0x5410, R107 ;  /* 0x000054106b6b7816 */ /* 0x000fce000000006b */
.L_x_3064:
[----:B------:R-:W-:Y:S05]  /*19a70*/  BSYNC.RECONVERGENT B1 ;  /* 0x0000000000017941 */ /* 0x000fea0003800200 */
.L_x_3062:
        /* <DEDUP_REMOVED lines=11> */
.L_x_3066:
[----:B------:R-:W-:Y:S01]  /*19b30*/  IMAD.MOV.U32 R57, RZ, RZ, R50 ;  /* 0x000000ffff397224 */ /* 0x000fe200078e0032 */
[----:B------:R-:W-:Y:S01]  /*19b40*/  PRMT R58, R58, 0x7610, R54 ;  /* 0x000076103a3a7816 */ /* 0x000fe20000000036 */
[----:B------:R-:W-:Y:S01]  /*19b50*/  IMAD.MOV.U32 R40, RZ, RZ, R43 ;  /* 0x000000ffff287224 */ /* 0x000fe200078e002b */
[----:B------:R-:W-:-:S07]  /*19b60*/  PRMT R107, R106, 0x7632, R107 ;  /* 0x000076326a6b7816 */ /* 0x000fce000000006b */
.L_x_3067:
[----:B------:R-:W-:Y:S05]  /*19b70*/  BSYNC.RECONVERGENT B1 ;  /* 0x0000000000017941 */ /* 0x000fea0003800200 */
.L_x_3065:
        /* <DEDUP_REMOVED lines=11> */
.L_x_3069:
[----:B------:R-:W-:Y:S01]  /*19c30*/  IMAD.MOV.U32 R50, RZ, RZ, R57 ;  /* 0x000000ffff327224 */ /* 0x000fe200078e0039 */
[----:B------:R-:W-:Y:S01]  /*19c40*/  PRMT R54, R58, 0x7632, R54 ;  /* 0x000076323a367816 */ /* 0x000fe20000000036 */
[----:B------:R-:W-:Y:S01]  /*19c50*/  IMAD.MOV.U32 R43, RZ, RZ, R42 ;  /* 0x000000ffff2b7224 */ /* 0x000fe200078e002a */
[----:B------:R-:W-:-:S07]  /*19c60*/  PRMT R106, R106, 0x5410, R106 ;  /* 0x000054106a6a7816 */ /* 0x000fce000000006a */
.L_x_3070:
[----:B------:R-:W-:Y:S05]  /*19c70*/  BSYNC.RECONVERGENT B1 ;  /* 0x0000000000017941 */ /* 0x000fea0003800200 */
.L_x_3068:
        /* <DEDUP_REMOVED lines=11> */
.L_x_3072:
[----:B------:R-:W-:Y:S01]  /*19d30*/  IMAD.MOV.U32 R57, RZ, RZ, R50 ;  /* 0x000000ffff397224 */ /* 0x000fe200078e0032 */
[----:B------:R-:W-:Y:S01]  /*19d40*/  PRMT R59, R54, 0x7610, R59 ;  /* 0x00007610363b7816 */ /* 0x000fe2000000003b */
[----:B------:R-:W-:Y:S01]  /*19d50*/  IMAD.MOV.U32 R42, RZ, RZ, R45 ;  /* 0x000000ffff2a7224 */ /* 0x000fe200078e002d */
[----:B------:R-:W-:-:S07]  /*19d60*/  PRMT R106, R105, 0x7632, R106 ;  /* 0x00007632696a7816 */ /* 0x000fce000000006a */
.L_x_3073:
[----:B------:R-:W-:Y:S05]  /*19d70*/  BSYNC.RECONVERGENT B1 ;  /* 0x0000000000017941 */ /* 0x000fea0003800200 */
.L_x_3071:
        /* <DEDUP_REMOVED lines=11> */
.L_x_3075:
[----:B------:R-:W-:Y:S01]  /*19e30*/  IMAD.MOV.U32 R50, RZ, RZ, R57 ;  /* 0x000000ffff327224 */ /* 0x000fe200078e0039 */
[----:B------:R-:W-:Y:S01]  /*19e40*/  PRMT R54, R54, 0x5410, R59 ;  /* 0x0000541036367816 */ /* 0x000fe2000000003b */
[----:B------:R-:W-:Y:S01]  /*19e50*/  IMAD.MOV.U32 R45, RZ, RZ, R44 ;  /* 0x000000ffff2d7224 */ /* 0x000fe200078e002c */
[----:B------:R-:W-:-:S07]  /*19e60*/  PRMT R105, R105, 0x5410, R105 ;  /* 0x0000541069697816 */ /* 0x000fce0000000069 */
.L_x_3076:
[----:B------:R-:W-:Y:S05]  /*19e70*/  BSYNC.RECONVERGENT B1 ;  /* 0x0000000000017941 */ /* 0x000fea0003800200 */
.L_x_3074:
        /* <DEDUP_REMOVED lines=11> */
.L_x_3078:
[----:B------:R-:W-:Y:S01]  /*19f30*/  IMAD.MOV.U32 R57, RZ, RZ, R50 ;  /* 0x000000ffff397224 */ /* 0x000fe200078e0032 */
[----:B------:R-:W-:Y:S01]  /*19f40*/  PRMT R54, R54, 0x7632, R54 ;  /* 0x0000763236367816 */ /* 0x000fe20000000036 */
[----:B------:R-:W-:Y:S01]  /*19f50*/  IMAD.MOV.U32 R44, RZ, RZ, R47 ;  /* 0x000000ffff2c7224 */ /* 0x000fe200078e002f */
[----:B------:R-:W-:-:S07]  /*19f60*/  PRMT R105, R104, 0x7610, R105 ;  /* 0x0000761068697816 */ /* 0x000fce0000000069 */
.L_x_3079:
[----:B------:R-:W-:Y:S05]  /*19f70*/  BSYNC.RECONVERGENT B1 ;  /* 0x0000000000017941 */ /* 0x000fea0003800200 */
.L_x_3077:
        /* <DEDUP_REMOVED lines=11> */
.L_x_3081:
[----:B------:R-:W-:Y:S01]  /*1a030*/  IMAD.MOV.U32 R50, RZ, RZ, R57 ;  /* 0x000000ffff327224 */ /* 0x000fe200078e0039 */
[----:B------:R-:W-:Y:S01]  /*1a040*/  PRMT R59, R54, 0x7610, R59 ;  /* 0x00007610363b7816 */ /* 0x000fe2000000003b */
[----:B------:R-:W-:Y:S01]  /*1a050*/  IMAD.MOV.U32 R47, RZ, RZ, R46 ;  /* 0x000000ffff2f7224 */ /* 0x000fe200078e002e */
[----:B------:R-:W-:-:S07]  /*1a060*/  PRMT R104, R103, 0x7610, R104 ;  /* 0x0000761067687816 */ /* 0x000fce0000000068 */
.L_x_3082:
[----:B------:R-:W-:Y:S05]  /*1a070*/  BSYNC.RECONVERGENT B1 ;  /* 0x0000000000017941 */ /* 0x000fea0003800200 */
.L_x_3080:
        /* <DEDUP_REMOVED lines=11> */
.L_x_3084:
[----:B------:R-:W-:Y:S01]  /*1a130*/  IMAD.MOV.U32 R57, RZ, RZ, R50 ;  /* 0x000000ffff397224 */ /* 0x000fe200078e0032 */
[----:B------:R-:W-:Y:S01]  /*1a140*/  PRMT R54, R54, 0x5410, R59 ;  /* 0x0000541036367816 */ /* 0x000fe2000000003b */
[----:B------:R-:W-:Y:S01]  /*1a150*/  IMAD.MOV.U32 R46, RZ, RZ, R49 ;  /* 0x000000ffff2e7224 */ /* 0x000fe200078e0031 */
[----:B------:R-:W-:-:S07]  /*1a160*/  PRMT R103, R103, 0x7632, R103 ;  /* 0x0000763267677816 */ /* 0x000fce0000000067 */
.L_x_3085:
[----:B------:R-:W-:Y:S05]  /*1a170*/  BSYNC.RECONVERGENT B1 ;  /* 0x0000000000017941 */ /* 0x000fea0003800200 */
.L_x_3083:
        /* <DEDUP_REMOVED lines=11> */
.L_x_3087:
[----:B------:R-:W-:Y:S01]  /*1a230*/  IMAD.MOV.U32 R50, RZ, RZ, R57 ;  /* 0x000000ffff327224 */ /* 0x000fe200078e0039 */
[----:B------:R-:W-:Y:S01]  /*1a240*/  PRMT R58, R58, 0x7610, R54 ;  /* 0x000076103a3a7816 */ /* 0x000fe20000000036 */
[----:B------:R-:W-:Y:S01]  /*1a250*/  IMAD.MOV.U32 R49, RZ, RZ, R48 ;  /* 0x000000ffff317224 */ /* 0x000fe200078e0030 */
[----:B------:R-:W-:-:S07]  /*1a260*/  PRMT R103, R103, 0x5410, R102 ;  /* 0x0000541067677816 */ /* 0x000fce0000000066 */
.L_x_3088:
[----:B------:R-:W-:Y:S05]  /*1a270*/  BSYNC.RECONVERGENT B1 ;  /* 0x0000000000017941 */ /* 0x000fea0003800200 */
.L_x_3086:
        /* <DEDUP_REMOVED lines=11> */
.L_x_3090:
[----:B------:R-:W-:Y:S01]  /*1a330*/  IMAD.MOV.U32 R54, RZ, RZ, R50 ;  /* 0x000000ffff367224 */ /* 0x000fe200078e0032 */
[----:B------:R-:W-:Y:S01]  /*1a340*/  PRMT R57, R57, 0x7610, R58 ;  /* 0x0000761039397816 */ /* 0x000fe2000000003a */
[----:B------:R-:W-:Y:S01]  /*1a350*/  IMAD.MOV.U32 R48, RZ, RZ, R51 ;  /* 0x000000ffff307224 */ /* 0x000fe200078e0033 */
[----:B------:R-:W-:-:S07]  /*1a360*/  PRMT R102, R102, 0x7632, R102 ;  /* 0x0000763266667816 */ /* 0x000fce0000000066 */
.L_x_3091:
[----:B------:R-:W-:Y:S05]  /*1a370*/  BSYNC.RECONVERGENT B1 ;  /* 0x0000000000017941 */ /* 0x000fea0003800200 */
.L_x_3089:
        /* <DEDUP_REMOVED lines=11> */
.L_x_3093:
[----:B------:R-:W-:Y:S01]  /*1a430*/  PRMT R102, R102, 0x5410, R58 ;  /* 0x0000541066667816 */ /* 0x000fe2000000003a */
[----:B------:R-:W-:Y:S01]  /*1a440*/  IMAD.MOV.U32 R51, RZ, RZ, R55 ;  /* 0x000000ffff337224 */ /* 0x000fe200078e0037 */
[----:B------:R-:W-:Y:S01]  /*1a450*/  PRMT R126, R126, 0x7610, R57 ;  /* 0x000076107e7e7816 */ /* 0x000fe20000000039 */
[----:B------:R-:W-:Y:S01]  /*1a460*/  IMAD.MOV.U32 R50, RZ, RZ, R54 ;  /* 0x000000ffff327224 */ /* 0x000fe200078e0036 */
[----:B------:R-:W-:Y:S01]  /*1a470*/  PRMT R58, R57, 0x7632, R58 ;  /* 0x00007632393a7816 */ /* 0x000fe2000000003a */
[----:B------:R-:W-:-:S07]  /*1a480*/  IMAD.MOV.U32 R55, RZ, RZ, R54 ;  /* 0x000000ffff377224 */ /* 0x000fce00078e0036 */
.L_x_3094:
[----:B------:R-:W-:Y:S05]  /*1a490*/  BSYNC.RECONVERGENT B1 ;  /* 0x0000000000017941 */ /* 0x000fea0003800200 */
.L_x_3092:
[----:B------:R-:W-:Y:S02]  /*1a4a0*/  VIADD R52, R52, 0x4 ;  /* 0x0000000434347836 */ /* 0x000fe40000000000 */
[----:B------:R-:W-:Y:S01]  /*1a4b0*/  VIADD R53, R53, 0x2 ;  /* 0x0000000235357836 */ /* 0x000fe20000000000 */
[----:B------:R-:W-:Y:S06]  /*1a4c0*/  @P1 BRA `(.L_x_3095) ;  /* 0xffffffc000081947 */ /* 0x000fec000383ffff */
.L_x_2905:
[----:B------:R-:W-:Y:S05]  /*1a4d0*/  BSYNC.RECONVERGENT B0 ;  /* 0x0000000000007941 */ /* 0x000fea0003800200 */
.L_x_2904:
[----:B------:R-:W1:Y:S01]  /*1a4e0*/  S2R R137, SR_TID.X ;  /* 0x0000000000897919 */ /* 0x000e620000002100 */
[----:B------:R-:W-:Y:S01]  /*1a4f0*/  ISETP.NE.AND P0, PT, R74, RZ, PT ;  /* 0x000000ff4a00720c */ /* 0x000fe20003f05270 */
[----:B------:R-:W-:-:S12]  /*1a500*/  BSSY.RECONVERGENT B0, `(.L_x_3096) ;  /* 0x0000050000007945 */ /* 0x000fd80003800200 */
[----:B------:R-:W-:Y:S05]  /*1a510*/  @P0 BRA `(.L_x_3097) ;  /* 0x0000000400380947 */ /* 0x000fea0003800000 */
[----:B------:R-:W2:Y:S01]  /*1a520*/  S2R R52, SR_CgaCtaId ;  /* 0x0000000000347919 */ /* 0x000ea20000008800 */
[----:B------:R-:W-:Y:S01]  /*1a530*/  MOV R53, 0x400 ;  /* 0x0000040000357802 */ /* 0x000fe20000000f00 */
[----:B------:R-:W-:Y:S01]  /*1a540*/  IMAD.MOV.U32 R85, RZ, RZ, R86 ;  /* 0x000000ffff557224 */ /* 0x000fe200078e0056 */
[----:B0-----:R-:W-:Y:S01]  /*1a550*/  PRMT R55, R102, 0x7610, R103 ;  /* 0x0000761066377816 */ /* 0x001fe20000000067 */
[----:B------:R-:W0:Y:S01]  /*1a560*/  S2R R54, SR_TID.X ;  /* 0x0000000000367919 */ /* 0x000e220000002100 */
[----:B--2---:R-:W-:Y:S02]  /*1a570*/  LEA R52, R52, R53, 0x18 ;  /* 0x0000003534347211 */ /* 0x004fe400078ec0ff */
[----:B0-----:R-:W-:Y:S02]  /*1a580*/  SHF.R.U32.HI R53, RZ, 0x5, R54 ;  /* 0x00000005ff357819 */ /* 0x001fe40000011636 */
[----:B------:R-:W-:-:S03]  /*1a590*/  PRMT R54, R126, 0x7632, R102 ;  /* 0x000076327e367816 */ /* 0x000fc60000000066 */
[----:B------:R-:W-:Y:S01]  /*1a5a0*/  IMAD R56, R53, 0x188, R52 ;  /* 0x0000018835387824 */ /* 0x000fe200078e0234 */
[----:B------:R-:W-:Y:S01]  /*1a5b0*/  PRMT R52, R103, 0x5410, R104 ;  /* 0x0000541067347816 */ /* 0x000fe20000000068 */
[----:B------:R-:W-:-:S03]  /*1a5c0*/  IMAD.MOV.U32 R53, RZ, RZ, R105 ;  /* 0x000000ffff357224 */ /* 0x000fc600078e0069 */
[----:B------:R-:W-:Y:S04]  /*1a5d0*/  STS.64 [R56+0x110], R54 ;  /* 0x0001103638007388 */ /* 0x000fe80000000a00 */
[----:B------:R0:W-:Y:S04]  /*1a5e0*/  STS.64 [R56+0x118], R52 ;  /* 0x0001183438007388 */ /* 0x0001e80000000a00 */
[----:B------:R-:W-:Y:S04]  /*1a5f0*/  STS.64 [R56+0x120], R106 ;  /* 0x0001206a38007388 */ /* 0x000fe80000000a00 */
[----:B------:R-:W-:Y:S01]  /*1a600*/  STS.64 [R56+0x128], R108 ;  /* 0x0001286c38007388 */ /* 0x000fe20000000a00 */
[----:B0-----:R-:W-:-:S03]  /*1a610*/  IMAD.MOV.U32 R52, RZ, RZ, R118 ;  /* 0x000000ffff347224 */ /* 0x001fc600078e0076 */
[----:B------:R-:W-:Y:S01]  /*1a620*/  STS.64 [R56+0x130], R110 ;  /* 0x0001306e38007388 */ /* 0x000fe20000000a00 */
        /* <DEDUP_REMOVED lines=26> */
[----:B0-----:R-:W-:Y:S01]  /*1a7d0*/  PRMT R52, R104, 0x5432, R126 ;  /* 0x0000543268347816 */ /* 0x001fe2000000007e */
[----:B------:R-:W-:-:S02]  /*1a7e0*/  IMAD.MOV.U32 R53, RZ, RZ, R127 ;  /* 0x000000ffff357224 */ /* 0x000fc400078e007f */
        /* <DEDUP_REMOVED lines=23> */
[----:B------:R2:W-:Y:S04]  /*1a960*/  STS.64 [R56+0xd8], R88 ;  /* 0x0000d85838007388 */ /* 0x0005e80000000a00 */
[----:B------:R2:W-:Y:S01]  /*1a970*/  STS.64 [R56+0xe0], R90 ;  /* 0x0000e05a38007388 */ /* 0x0005e20000000a00 */
[----:B0-----:R-:W-:Y:S01]  /*1a980*/  IMAD.MOV.U32 R52, RZ, RZ, R134 ;  /* 0x000000ffff347224 */ /* 0x001fe200078e0086 */
[----:B------:R-:W-:-:S02]  /*1a990*/  PRMT R53, R135, 0x5410, R136 ;  /* 0x0000541087357816 */ /* 0x000fc40000000088 */
[----:B------:R2:W-:Y:S04]  /*1a9a0*/  STS.64 [R56+0xe8], R92 ;  /* 0x0000e85c38007388 */ /* 0x0005e80000000a00 */
[----:B------:R2:W-:Y:S04]  /*1a9b0*/  STS.64 [R56+0x188], R52 ;  /* 0x0001883438007388 */ /* 0x0005e80000000a00 */
[----:B------:R2:W-:Y:S04]  /*1a9c0*/  STS.64 [R56+0xf0], R94 ;  /* 0x0000f05e38007388 */ /* 0x0005e80000000a00 */
[----:B------:R2:W-:Y:S04]  /*1a9d0*/  STS.64 [R56+0xf8], R96 ;  /* 0x0000f86038007388 */ /* 0x0005e80000000a00 */
[----:B------:R2:W-:Y:S04]  /*1a9e0*/  STS.64 [R56+0x100], R98 ;  /* 0x0001006238007388 */ /* 0x0005e80000000a00 */
[----:B------:R2:W-:Y:S02]  /*1a9f0*/  STS.64 [R56+0x108], R100 ;  /* 0x0001086438007388 */ /* 0x0005e40000000a00 */
.L_x_3097:
[----:B------:R-:W-:Y:S05]  /*1aa00*/  BSYNC.RECONVERGENT B0 ;  /* 0x0000000000007941 */ /* 0x000fea0003800200 */
.L_x_3096:
[----:B------:R-:W-:Y:S01]  /*1aa10*/  BAR.SYNC.DEFER_BLOCKING 0x0 ;  /* 0x0000000000007b1d */ /* 0x000fe20000010000 */
[----:B-1----:R-:W-:-:S05]  /*1aa20*/  ISETP.NE.AND P0, PT, R137, RZ, PT ;  /* 0x000000ff8900720c */ /* 0x002fca0003f05270 */
[----:B------:R-:W-:Y:S08]  /*1aa30*/  BSSY.RECONVERGENT B0, `(.L_x_3098) ;  /* 0x0000d33000007945 */ /* 0x000ff00003800200 */
[----:B------:R-:W-:Y:S05]  /*1aa40*/  @P0 BRA `(.L_x_3099) ;  /* 0x000000d000c40947 */ /* 0x000fea0003800000 */
[----:B------:R-:W1:Y:S01]  /*1aa50*/  S2UR UR5, SR_CgaCtaId ;  /* 0x00000000000579c3 */ /* 0x000e620000008800 */
[----:B------:R-:W-:Y:S01]  /*1aa60*/  UMOV UR4, 0x400 ;  /* 0x0000040000047882 */ /* 0x000fe20000000000 */
[----:B------:R-:W-:Y:S01]  /*1aa70*/  VIADD R138, R0, 0x8 ;  /* 0x00000008008a7836 */ /* 0x000fe20000000000 */
[----:B-1----:R-:W-:-:S09]  /*1aa80*/  ULEA UR4, UR5, UR4, 0x18 ;  /* 0x0000000405047291 */ /* 0x002fd2000f8ec0ff */
[----:B------:R-:W1:Y:S04]  /*1aa90*/  LDS.128 R60, [UR4+0x300] ;  /* 0x00030004ff3c7984 */ /* 0x000e680008000c00 */
[----:B------:R-:W-:Y:S04]  /*1aaa0*/  LDS.128 R64, [UR4+0x2f0] ;  /* 0x0002f004ff407984 */ /* 0x000fe80008000c00 */
[----:B0-2---:R-:W0:Y:S04]  /*1aab0*/  LDS.128 R52, [UR4+0x2d0] ;  /* 0x0002d004ff347984 */ /* 0x005e280008000c00 */
[----:B------:R-:W-:Y:S04]  /*1aac0*/  LDS.128 R56, [UR4+0x2c0] ;  /* 0x0002c004ff387984 */ /* 0x000fe80008000c00 */
[----:B------:R-:W2:Y:S04]  /*1aad0*/  LDS.128 R68, [UR4+0x2e0] ;  /* 0x0002e004ff447984 */ /* 0x000ea80008000c00 */
[----:B------:R-:W3:Y:S04]  /*1aae0*/  LDS.128 R76, [UR4+0x230] ;  /* 0x00023004ff4c7984 */ /* 0x000ee80008000c00 */
[----:B------:R-:W-:Y:S04]  /*1aaf0*/  LDS.64 R112, [UR4+0x310] ;  /* 0x00031004ff707984 */ /* 0x000fe80008000a00 */
[----:B-1----:R1:W-:Y:S04]  /*1ab00*/  STL.64 [R0+0x170], R60 ;  /* 0x0001703c00007387 */ /* 0x0023e80000100a00 */
[----:B------:R-:W-:Y:S01]  /*1ab10*/  STL.64 [R0+0x178], R62 ;  /* 0x0001783e00007387 */ /* 0x000fe20000100a00 */
[----:B0-----:R-:W-:-:S02]  /*1ab20*/  IMAD.MOV.U32 R72, RZ, RZ, R54 ;  /* 0x000000ffff487224 */ /* 0x001fc400078e0036 */
[----:B------:R-:W-:Y:S02]  /*1ab30*/  IMAD.MOV.U32 R73, RZ, RZ, R55 ;  /* 0x000000ffff497224 */ /* 0x000fe400078e0037 */
[----:B-1----:R-:W-:Y:S02]  /*1ab40*/  IMAD.MOV.U32 R60, RZ, RZ, R64 ;  /* 0x000000ffff3c7224 */ /* 0x002fe400078e0040 */
[----:B------:R-:W-:Y:S01]  /*1ab50*/  IMAD.MOV.U32 R61, RZ, RZ, R65 ;  /* 0x000000ffff3d7224 */ /* 0x000fe200078e0041 */
[----:B------:R0:W-:Y:S04]  /*1ab60*/  STL.64 [R0+0x148], R72 ;  /* 0x0001484800007387 */ /* 0x0001e80000100a00 */
[----:B------:R1:W-:Y:S04]  /*1ab70*/  STL.64 [R0+0x160], R60 ;  /* 0x0001603c00007387 */ /* 0x0003e80000100a00 */
[----:B--2---:R2:W-:Y:S01]  /*1ab80*/  STL.64 [R0+0x150], R68 ;  /* 0x0001504400007387 */ /* 0x0045e20000100a00 */
[----:B0-----:R-:W-:-:S03]  /*1ab90*/  IMAD.MOV.U32 R72, RZ, RZ, R56 ;  /* 0x000000ffff487224 */ /* 0x001fc600078e0038 */
[----:B------:R-:W-:Y:S01]  /*1aba0*/  STL.64 [R0+0x158], R70 ;  /* 0x0001584600007387 */ /* 0x000fe20000100a00 */
[----:B------:R-:W-:Y:S02]  /*1abb0*/  IMAD.MOV.U32 R73, RZ, RZ, R57 ;  /* 0x000000ffff497224 */ /* 0x000fe400078e0039 */
[----:B-1----:R-:W-:Y:S01]  /*1abc0*/  IMAD.MOV.U32 R60, RZ, RZ, R66 ;  /* 0x000000ffff3c7224 */ /* 0x002fe200078e0042 */
[----:B---3--:R-:W-:Y:S01]  /*1abd0*/  STL.64 [R0+0xa0], R76 ;  /* 0x0000a04c00007387 */ /* 0x008fe20000100a00 */
[----:B------:R-:W-:Y:S02]  /*1abe0*/  IMAD.MOV.U32 R61, RZ, RZ, R67 ;  /* 0x000000ffff3d7224 */ /* 0x000fe400078e0043 */
[----:B--2---:R-:W-:Y:S01]  /*1abf0*/  IMAD.MOV.U32 R68, RZ, RZ, R52 ;  /* 0x000000ffff447224 */ /* 0x004fe200078e0034 */
[----:B------:R-:W0:Y:S01]  /*1ac00*/  LDS.128 R64, [UR4+0x2b0] ;  /* 0x0002b004ff407984 */ /* 0x000e220008000c00 */
[----:B------:R-:W-:-:S03]  /*1ac10*/  IMAD.MOV.U32 R69, RZ, RZ, R53 ;  /* 0x000000ffff457224 */ /* 0x000fc600078e0035 */
[----:B------:R-:W-:Y:S04]  /*1ac20*/  STL.64 [R0+0x168], R60 ;  /* 0x0001683c00007387 */ /* 0x000fe80000100a00 */
[----:B------:R-:W1:Y:S04]  /*1ac30*/  LDS.128 R60, [UR4+0x2a0] ;  /* 0x0002a004ff3c7984 */ /* 0x000e680008000c00 */
[----:B------:R2:W-:Y:S04]  /*1ac40*/  STL.64 [R0+0x130], R72 ;  /* 0x0001304800007387 */ /* 0x0005e80000100a00 */
[----:B------:R-:W3:Y:S04]  /*1ac50*/  LDS.128 R52, [UR4+0x290] ;  /* 0x00029004ff347984 */ /* 0x000ee80008000c00 */
[----:B------:R-:W-:Y:S01]  /*1ac60*/  STL.64 [R0+0x140], R68 ;  /* 0x0001404400007387 */ /* 0x000fe20000100a00 */
[----:B--2---:R-:W-:-:S03]  /*1ac70*/  IMAD.MOV.U32 R72, RZ, RZ, R58 ;  /* 0x000000ffff487224 */ /* 0x004fc600078e003a */
[----:B------:R-:W-:Y:S01]  /*1ac80*/  LDS.128 R68, [UR4+0x280] ;  /* 0x00028004ff447984 */ /* 0x000fe20008000c00 */
[----:B------:R-:W-:-:S03]  /*1ac90*/  IMAD.MOV.U32 R73, RZ, RZ, R59 ;  /* 0x000000ffff497224 */ /* 0x000fc600078e003b */
[----:B------:R-:W2:Y:S04]  /*1aca0*/  LDS.128 R56, [UR4+0x270] ;  /* 0x00027004ff387984 */ /* 0x000ea80008000c00 */
[----:B------:R1:W-:Y:S04]  /*1acb0*/  STL.64 [R0+0x138], R72 ;  /* 0x0001384800007387 */ /* 0x0003e80000100a00 */
[----:B------:R-:W-:Y:S04]  /*1acc0*/  STL.64 [R0+0xa8], R78 ;  /* 0x0000a84e00007387 */ /* 0x000fe80000100a00 */
[----:B0-----:R0:W-:Y:S04]  /*1acd0*/  STL.64 [R0+0x120], R64 ;  /* 0x0001204000007387 */ /* 0x0011e80000100a00 */
[----:B------:R-:W-:Y:S01]  /*1ace0*/  STL.64 [R0+0x128], R66 ;  /* 0x0001284200007387 */ /* 0x000fe20000100a00 */
[----:B-1----:R-:W-:-:S03]  /*1acf0*/  IMAD.MOV.U32 R72, RZ, RZ, R62 ;  /* 0x000000ffff487224 */ /* 0x002fc600078e003e */
[----:B------:R-:W-:Y:S01]  /*1ad00*/  LDS.128 R76, [UR4+0x1b0] ;  /* 0x0001b004ff4c7984 */ /* 0x000fe20008000c00 */
[----:B------:R-:W-:Y:S02]  /*1ad10*/  IMAD.MOV.U32 R73, RZ, RZ, R63 ;  /* 0x000000ffff497224 */ /* 0x000fe400078e003f */
[----:B0-----:R-:W-:Y:S01]  /*1ad20*/  IMAD.MOV.U32 R64, RZ, RZ, R60 ;  /* 0x000000ffff407224 */ /* 0x001fe200078e003c */
[----:B------:R-:W-:Y:S01]  /*1ad30*/  STL.64 [R0+0x180], R112 ;  /* 0x0001807000007387 */ /* 0x000fe20000100a00 */
[----:B------:R-:W-:Y:S02]  /*1ad40*/  IMAD.MOV.U32 R65, RZ, RZ, R61 ;  /* 0x000000ffff417224 */ /* 0x000fe400078e003d */
[----:B---3--:R-:W-:Y:S01]  /*1ad50*/  IMAD.MOV.U32 R80, RZ, RZ, R54 ;  /* 0x000000ffff507224 */ /* 0x008fe200078e0036 */
[----:B------:R-:W-:Y:S01]  /*1ad60*/  STL.64 [R0+0x118], R72 ;  /* 0x0001184800007387 */ /* 0x000fe20000100a00 */
[----:B------:R-:W-:-:S03]  /*1ad70*/  IMAD.MOV.U32 R81, RZ, RZ, R55 ;  /* 0x000000ffff517224 */ /* 0x000fc600078e0037 */
[----:B------:R-:W0:Y:S04]  /*1ad80*/  LDS.128 R72, [UR4+0x240] ;  /* 0x00024004ff487984 */ /* 0x000e280008000c00 */
[----:B------:R-:W-:Y:S04]  /*1ad90*/  STL.64 [R0+0x110], R64 ;  /* 0x0001104000007387 */ /* 0x000fe80000100a00 */
[----:B--2---:R-:W-:Y:S04]  /*1ada0*/  STL.64 [R0+0xe0], R56 ;  /* 0x0000e03800007387 */ /* 0x004fe80000100a00 */
[----:B------:R-:W-:Y:S04]  /*1adb0*/  STL.64 [R0+0xe8], R58 ;  /* 0x0000e83a00007387 */ /* 0x000fe80000100a00 */
[----:B------:R-:W1:Y:S04]  /*1adc0*/  LDS.128 R60, [UR4+0x260] ;  /* 0x00026004ff3c7984 */ /* 0x000e680008000c00 */
[----:B------:R-:W2:Y:S04]  /*1add0*/  LDS.128 R64, [UR4+0x250] ;  /* 0x00025004ff407984 */ /* 0x000ea80008000c00 */
[----:B------:R-:W3:Y:S04]  /*1ade0*/  LDS.128 R56, [UR4+0x210] ;  /* 0x00021004ff387984 */ /* 0x000ee80008000c00 */
[----:B------:R-:W-:Y:S04]  /*1adf0*/  STL.64 [R0+0x100], R52 ;  /* 0x0001003400007387 */ /* 0x000fe80000100a00 */
[----:B------:R-:W-:Y:S04]  /*1ae00*/  LDS.128 R52, [UR4+0x220] ;  /* 0x00022004ff347984 */ /* 0x000fe80008000c00 */
[----:B------:R-:W-:Y:S04]  /*1ae10*/  STL.64 [R0+0x108], R80 ;  /* 0x0001085000007387 */ /* 0x000fe80000100a00 */
[----:B0-----:R-:W-:Y:S04]  /*1ae20*/  STL.64 [R0+0xb0], R72 ;  /* 0x0000b04800007387 */ /* 0x001fe80000100a00 */
[----:B------:R-:W-:Y:S04]  /*1ae30*/  STL.64 [R0+0xb8], R74 ;  /* 0x0000b84a00007387 */ /* 0x000fe80000100a00 */
[----:B------:R-:W0:Y:S04]  /*1ae40*/  LDS.128 R72, [UR4+0x190] ;  /* 0x00019004ff487984 */ /* 0x000e280008000c00 */
[----:B------:R-:W-:Y:S04]  /*1ae50*/  STL.64 [R0+0xf0], R68 ;  /* 0x0000f04400007387 */ /* 0x000fe80000100a00 */
[----:B------:R-:W-:Y:S04]  /*1ae60*/  STL.64 [R0+0xf8], R70 ;  /* 0x0000f84600007387 */ /* 0x000fe80000100a00 */
[----:B-1----:R-:W-:Y:S04]  /*1ae70*/  STL.64 [R0+0xd0], R60 ;  /* 0x0000d03c00007387 */ /* 0x002fe80000100a00 */
[----:B------:R-:W-:Y:S04]  /*1ae80*/  STL.64 [R0+0xd8], R62 ;  /* 0x0000d83e00007387 */ /* 0x000fe80000100a00 */
[----:B--2---:R-:W-:Y:S04]  /*1ae90*/  STL.64 [R0+0xc0], R64 ;  /* 0x0000c04000007387 */ /* 0x004fe80000100a00 */
[----:B------:R-:W-:Y:S04]  /*1aea0*/  STL.64 [R0+0xc8], R66 ;  /* 0x0000c84200007387 */ /* 0x000fe80000100a00 */
[----:B---3--:R-:W-:Y:S04]  /*1aeb0*/  STL.64 [R0+0x80], R56 ;  /* 0x0000803800007387 */ /* 0x008fe80000100a00 */
[----:B------:R-:W-:Y:S04]  /*1aec0*/  STL.64 [R0+0x88], R58 ;  /* 0x0000883a00007387 */ /* 0x000fe80000100a00 */
[----:B------:R-:W1:Y:S04]  /*1aed0*/  LDS.128 R68, [UR4+0x200] ;  /* 0x00020004ff447984 */ /* 0x000e680008000c00 */
[----:B------:R-:W2:Y:S01]  /*1aee0*/  LDS.128 R80, [UR4+0x1f0] ;  /* 0x0001f004ff507984 */ /* 0x000ea20008000c00 */
[----:B0-----:R-:W-:-:S03]  /*1aef0*/  FSETP.GT.FTZ.AND P0, PT, R84, R72, PT ;  /* 0x000000485400720b */ /* 0x001fc60003f14000 */
[----:B------:R-:W0:Y:S01]  /*1af00*/  LDS.128 R60, [UR4+0x1e0] ;  /* 0x0001e004ff3c7984 */ /* 0x000e220008000c00 */
[----:B------:R-:W-:Y:S02]  /*1af10*/  FSEL R139, R84, R72, P0 ;  /* 0x00000048548b7208 */ /* 0x000fe40000000000 */
[----:B------:R-:W-:Y:S01]  /*1af20*/  FSEL R84, R72, R84, P0 ;  /* 0x0000005448547208 */ /* 0x000fe20000000000 */
[----:B------:R-:W3:Y:S01]  /*1af30*/  LDS.128 R64, [UR4+0x1d0] ;  /* 0x0001d004ff407984 */ /* 0x000ee20008000c00 */
[----:B------:R-:W-:-:S03]  /*1af40*/  FSEL R142, R73, R86, P0 ;  /* 0x00000056498e7208 */ /* 0x000fc60000000000 */
[----:B------:R-:W4:Y:S01]  /*1af50*/  LDS.128 R56, [UR4+0x1a0] ;  /* 0x0001a004ff387984 */ /* 0x000f220008000c00 */
[----:B------:R-:W-:-:S03]  /*1af60*/  FADD.FTZ R84, -R139, R84 ;  /* 0x000000548b547221 */ /* 0x000fc60000010100 */
[----:B------:R-:W-:Y:S01]  /*1af70*/  STL.64 [R0+0x90], R52 ;  /* 0x0000903400007387 */ /* 0x000fe20000100a00 */
[----:B------:R-:W-:-:S03]  /*1af80*/  FMUL.FTZ R84, R84, 1.4426950216293334961 ;  /* 0x3fb8aa3b54547820 */ /* 0x000fc60000410000 */
[----:B------:R-:W-:Y:S03]  /*1af90*/  STL.64 [R0+0x98], R54 ;  /* 0x0000983600007387 */ /* 0x000fe60000100a00 */
[----:B------:R-:W5:Y:S01]  /*1afa0*/  MUFU.EX2 R84, R84 ;  /* 0x0000005400547308 */ /* 0x000f620000000800 */
[----:B------:R-:W5:Y:S04]  /*1afb0*/  LDS.128 R52, [UR4+0x1c0] ;  /* 0x0001c004ff347984 */ /* 0x000f680008000c00 */
[----:B------:R-:W-:Y:S04]  /*1afc0*/  STL.64 [R0+0x20], R76 ;  /* 0x0000204c00007387 */ /* 0x000fe80000100a00 */
[----:B------:R-:W-:Y:S04]  /*1afd0*/  STL.64 [R0+0x28], R78 ;  /* 0x0000284e00007387 */ /* 0x000fe80000100a00 */
[----:B-1----:R-:W-:Y:S04]  /*1afe0*/  STL.64 [R0+0x70], R68 ;  /* 0x0000704400007387 */ /* 0x002fe80000100a00 */
[----:B------:R-:W-:Y:S04]  /*1aff0*/  STL.64 [R0+0x78], R70 ;  /* 0x0000784600007387 */ /* 0x000fe80000100a00 */
[----:B--2---:R-:W-:Y:S04]  /*1b000*/  STL.64 [R0+0x60], R80 ;  /* 0x0000605000007387 */ /* 0x004fe80000100a00 */
[----:B------:R-:W-:Y:S04]  /*1b010*/  STL.64 [R0+0x68], R82 ;  /* 0x0000685200007387 */ /* 0x000fe80000100a00 */
[----:B0-----:R-:W-:Y:S04]  /*1b020*/  STL.64 [R0+0x50], R60 ;  /* 0x0000503c00007387 */ /* 0x001fe80000100a00 */
[----:B------:R-:W-:Y:S04]  /*1b030*/  STL.64 [R0+0x58], R62 ;  /* 0x0000583e00007387 */ /* 0x000fe80000100a00 */
[----:B---3--:R-:W-:Y:S04]  /*1b040*/  STL.64 [R0+0x40], R64 ;  /* 0x0000404000007387 */ /* 0x008fe80000100a00 */
[----:B------:R-:W-:Y:S04]  /*1b050*/  STL.64 [R0+0x48], R66 ;  /* 0x0000484200007387 */ /* 0x000fe80000100a00 */
[----:B----4-:R-:W-:Y:S04]  /*1b060*/  STL.64 [R0+0x10], R56 ;  /* 0x0000103800007387 */ /* 0x010fe80000100a00 */
[----:B------:R-:W-:Y:S04]  /*1b070*/  STL.64 [R0+0x18], R58 ;  /* 0x0000183a00007387 */ /* 0x000fe80000100a00 */
[----:B------:R-:W-:Y:S04]  /*1b080*/  STL.64 [R0+0x8], R74 ;  /* 0x0000084a00007387 */ /* 0x000fe80000100a00 */
[----:B------:R-:W-:Y:S04]  /*1b090*/  STL.64 [R0], R72 ;  /* 0x0000004800007387 */ /* 0x000fe80000100a00 */
[----:B-----5:R0:W-:Y:S04]  /*1b0a0*/  STL.64 [R0+0x30], R52 ;  /* 0x0000303400007387 */ /* 0x0201e80000100a00 */
[----:B------:R1:W-:Y:S01]  /*1b0b0*/  STL.64 [R0+0x38], R54 ;  /* 0x0000383600007387 */ /* 0x0003e20000100a00 */
[----:B0-----:R-:W-:Y:S01]  /*1b0c0*/  FSEL R53, R86, R73, P0 ;  /* 0x0000004956357208 */ /* 0x001fe20000000000 */
[----:B------:R-:W-:-:S02]  /*1b0d0*/  IMAD.MOV.U32 R52, RZ, RZ, R0 ;  /* 0x000000ffff347224 */ /* 0x000fc400078e0000 */
[----:B-1----:R-:W-:Y:S02]  /*1b0e0*/  IMAD.MOV.U32 R54, RZ, RZ, RZ ;  /* 0x000000ffff367224 */ /* 0x002fe400078e00ff */
[----:B------:R-:W-:Y:S01]  /*1b0f0*/  FFMA.FTZ R142, R142, R84, R53 ;  /* 0x000000548e8e7223 */ /* 0x000fe20000010035 */
[----:B------:R-:W-:-:S07]  /*1b100*/  IMAD.MOV.U32 R53, RZ, RZ, R138 ;  /* 0x000000ffff357224 */ /* 0x000fce00078e008a */
.L_x_3289:
        /* <DEDUP_REMOVED lines=20> */
.L_x_3101:
[----:B------:R-:W-:Y:S01]  /*1b250*/  IMAD.MOV.U32 R56, RZ, RZ, R101 ;  /* 0x000000ffff387224 */ /* 0x000fe200078e0065 */
[----:B------:R-:W-:Y:S01]  /*1b260*/  PRMT R57, R57, 0x5410, R136 ;  /* 0x0000541039397816 */ /* 0x000fe20000000088 */
[----:B------:R-:W-:Y:S01]  /*1b270*/  IMAD.MOV.U32 R101, RZ, RZ, R100 ;  /* 0x000000ffff657224 */ /* 0x000fe200078e0064 */
[----:B------:R-:W-:-:S07]  /*1b280*/  PRMT R136, R135, 0x7610, R136 ;  /* 0x0000761087887816 */ /* 0x000fce0000000088 */
.L_x_3102:
[----:B------:R-:W-:Y:S05]  /*1b290*/  BSYNC.RECONVERGENT B1 ;  /* 0x0000000000017941 */ /* 0x000fea0003800200 */
.L_x_3100:
        /* <DEDUP_REMOVED lines=11> */
.L_x_3104:
[----:B------:R-:W-:Y:S01]  /*1b350*/  IMAD.MOV.U32 R55, RZ, RZ, R56 ;  /* 0x000000ffff377224 */ /* 0x000fe200078e0038 */
[----:B------:R-:W-:Y:S01]  /*1b360*/  PRMT R58, R58, 0x7610, R57 ;  /* 0x000076103a3a7816 */ /* 0x000fe20000000039 */
[----:B------:R-:W-:Y:S01]  /*1b370*/  IMAD.MOV.U32 R100, RZ, RZ, R99 ;  /* 0x000000ffff647224 */ /* 0x000fe200078e0063 */
[----:B------:R-:W-:-:S07]  /*1b380*/  PRMT R135, R134, 0x7632, R135 ;  /* 0x0000763286877816 */ /* 0x000fce0000000087 */
.L_x_3105:
[----:B------:R-:W-:Y:S05]  /*1b390*/  BSYNC.RECONVERGENT B1 ;  /* 0x0000000000017941 */ /* 0x000fea0003800200 */
.L_x_3103:
        /* <DEDUP_REMOVED lines=11> */
.L_x_3107:
[----:B------:R-:W-:Y:S01]  /*1b450*/  IMAD.MOV.U32 R56, RZ, RZ, R55 ;  /* 0x000000ffff387224 */ /* 0x000fe200078e0037 */
[----:B------:R-:W-:Y:S01]  /*1b460*/  PRMT R57, R58, 0x7632, R57 ;  /* 0x000076323a397816 */ /* 0x000fe20000000039 */
[----:B------:R-:W-:Y:S01]  /*1b470*/  IMAD.MOV.U32 R99, RZ, RZ, R98 ;  /* 0x000000ffff637224 */ /* 0x000fe200078e0062 */
[----:B------:R-:W-:-:S07]  /*1b480*/  PRMT R134, R134, 0x5410, R134 ;  /* 0x0000541086867816 */ /* 0x000fce0000000086 */
.L_x_3108:
[----:B------:R-:W-:Y:S05]  /*1b490*/  BSYNC.RECONVERGENT B1 ;  /* 0x0000000000017941 */ /* 0x000fea0003800200 */
.L_x_3106:
        /* <DEDUP_REMOVED lines=11> */
.L_x_3110:
[----:B------:R-:W-:Y:S01]  /*1b550*/  IMAD.MOV.U32 R55, RZ, RZ, R56 ;  /* 0x000000ffff377224 */ /* 0x000fe200078e0038 */
[----:B------:R-:W-:Y:S01]  /*1b560*/  PRMT R58, R57, 0x7610, R58 ;  /* 0x00007610393a7816 */ /* 0x000fe2000000003a */
[----:B------:R-:W-:Y:S01]  /*1b570*/  IMAD.MOV.U32 R98, RZ, RZ, R97 ;  /* 0x000000ffff627224 */ /* 0x000fe200078e0061 */
[----:B------:R-:W-:-:S07]  /*1b580*/  PRMT R134, R133, 0x7632, R134 ;  /* 0x0000763285867816 */ /* 0x000fce0000000086 */
.L_x_3111:
[----:B------:R-:W-:Y:S05]  /*1b590*/  BSYNC.RECONVERGENT B1 ;  /* 0x0000000000017941 */ /* 0x000fea0003800200 */
.L_x_3109:
        /* <DEDUP_REMOVED lines=11> */
.L_x_3113:
[----:B------:R-:W-:Y:S01]  /*1b650*/  IMAD.MOV.U32 R56, RZ, RZ, R55 ;  /* 0x000000ffff387224 */ /* 0x000fe200078e0037 */
[----:B------:R-:W-:Y:S01]  /*1b660*/  PRMT R57, R57, 0x5410, R58 ;  /* 0x0000541039397816 */ /* 0x000fe2000000003a */
[----:B------:R-:W-:Y:S01]  /*1b670*/  IMAD.MOV.U32 R97, RZ, RZ, R96 ;  /* 0x000000ffff617224 */ /* 0x000fe200078e0060 */
[----:B------:R-:W-:-:S07]  /*1b680*/  PRMT R133, R133, 0x5410, R133 ;  /* 0x0000541085857816 */ /* 0x000fce0000000085 */
.L_x_3114:
[----:B------:R-:W-:Y:S05]  /*1b690*/  BSYNC.RECONVERGENT B1 ;  /* 0x0000000000017941 */ /* 0x000fea0003800200 */
.L_x_3112:
        /* <DEDUP_REMOVED lines=11> */
.L_x_3116:
[----:B------:R-:W-:Y:S01]  /*1b750*/  IMAD.MOV.U32 R55, RZ, RZ, R56 ;  /* 0x000000ffff377224 */ /* 0x000fe200078e0038 */
[----:B------:R-:W-:Y:S01]  /*1b760*/  PRMT R58, R58, 0x7610, R57 ;  /* 0x000076103a3a7816 */ /* 0x000fe20000000039 */
[----:B------:R-:W-:Y:S01]  /*1b770*/  IMAD.MOV.U32 R96, RZ, RZ, R95 ;  /* 0x000000ffff607224 */ /* 0x000fe200078e005f */
[----:B------:R-:W-:-:S07]  /*1b780*/  PRMT R133, R132, 0x7632, R133 ;  /* 0x0000763284857816 */ /* 0x000fce0000000085 */
.L_x_3117:
[----:B------:R-:W-:Y:S05]  /*1b790*/  BSYNC.RECONVERGENT B1 ;  /* 0x0000000000017941 */ /* 0x000fea0003800200 */
.L_x_3115:
        /* <DEDUP_REMOVED lines=11> */
.L_x_3119:
[----:B------:R-:W-:Y:S01]  /*1b850*/  IMAD.MOV.U32 R56, RZ, RZ, R55 ;  /* 0x000000ffff387224 */ /* 0x000fe200078e0037 */
[----:B------:R-:W-:Y:S01]  /*1b860*/  PRMT R57, R58, 0x7632, R57 ;  /* 0x000076323a397816 */ /* 0x000fe20000000039 */
[----:B------:R-:W-:Y:S01]  /*1b870*/  IMAD.MOV.U32 R95, RZ, RZ, R94 ;  /* 0x000000ffff5f7224 */ /* 0x000fe200078e005e */
[----:B------:R-:W-:-:S07]  /*1b880*/  PRMT R132, R132, 0x5410, R132 ;  /* 0x0000541084847816 */ /* 0x000fce0000000084 */
.L_x_3120:
[----:B------:R-:W-:Y:S05]  /*1b890*/  BSYNC.RECONVERGENT B1 ;  /* 0x0000000000017941 */ /* 0x000fea0003800200 */
.L_x_3118:
        /* <DEDUP_REMOVED lines=11> */
.L_x_3122:
[----:B------:R-:W-:Y:S01]  /*1b950*/  IMAD.MOV.U32 R55, RZ, RZ, R56 ;  /* 0x000000ffff377224 */ /* 0x000fe200078e0038 */
[----:B------:R-:W-:Y:S01]  /*1b960*/  PRMT R58, R57, 0x7610, R58 ;  /* 0x00007610393a7816 */ /* 0x000fe2000000003a */
[----:B------:R-:W-:Y:S01]  /*1b970*/  IMAD.MOV.U32 R94, RZ, RZ, R93 ;  /* 0x000000ffff5e7224 */ /* 0x000fe200078e005d */
[----:B------:R-:W-:-:S07]  /*1b980*/  PRMT R132, R131, 0x7632, R132 ;  /* 0x0000763283847816 */ /* 0x000fce0000000084 */
.L_x_3123:
[----:B------:R-:W-:Y:S05]  /*1b990*/  BSYNC.RECONVERGENT B1 ;  /* 0x0000000000017941 */ /* 0x000fea0003800200 */
.L_x_3121:
        /* <DEDUP_REMOVED lines=11> */
.L_x_3125:
[----:B------:R-:W-:Y:S01]  /*1ba50*/  IMAD.MOV.U32 R56, RZ, RZ, R55 ;  /* 0x000000ffff387224 */ /* 0x000fe200078e0037 */
[----:B------:R-:W-:Y:S01]  /*1ba60*/  PRMT R57, R57, 0x5410, R58 ;  /* 0x0000541039397816 */ /* 0x000fe2000000003a */
[----:B------:R-:W-:Y:S01]  /*1ba70*/  IMAD.MOV.U32 R93, RZ, RZ, R92 ;  /* 0x000000ffff5d7224 */ /* 0x000fe200078e005c */
[----:B------:R-:W-:-:S07]  /*1ba80*/  PRMT R131, R131, 0x5410, R131 ;  /* 0x0000541083837816 */ /* 0x000fce0000000083 */
.L_x_3126:
[----:B------:R-:W-:Y:S05]  /*1ba90*/  BSYNC.RECONVERGENT B1 ;  /* 0x0000000000017941 */ /* 0x000fea0003800200 */
.L_x_3124:
        /* <DEDUP_REMOVED lines=11> */
.L_x_3128:
[----:B------:R-:W-:Y:S01]  /*1bb50*/  IMAD.MOV.U32 R55, RZ, RZ, R56 ;  /* 0x000000ffff377224 */ /* 0x000fe200078e0038 */
[----:B------:R-:W-:Y:S01]  /*1bb60*/  PRMT R58, R58, 0x7610, R57 ;  /* 0x000076103a3a7816 */ /* 0x000fe20000000039 */
[----:B------:R-:W-:Y:S01]  /*1bb70*/  IMAD.MOV.U32 R92, RZ, RZ, R91 ;  /* 0x000000ffff5c7224 */ /* 0x000fe200078e005b */
[----:B------:R-:W-:-:S07]  /*1bb80*/  PRMT R131, R130, 0x7632, R131 ;  /* 0x0000763282837816 */ /* 0x000fce0000000083 */
.L_x_3129:
[----:B------:R-:W-:Y:S05]  /*1bb90*/  BSYNC.RECONVERGENT B1 ;  /* 0x0000000000017941 */ /* 0x000fea0003800200 */
.L_x_3127:
        /* <DEDUP_REMOVED lines=11> */
.L_x_3131:
[----:B------:R-:W-:Y:S01]  /*1bc50*/  IMAD.MOV.U32 R56, RZ, RZ, R55 ;  /* 0x000000ffff387224 */ /* 0x000fe200078e0037 */
[----:B------:R-:W-:Y:S01]  /*1bc60*/  PRMT R57, R58, 0x7632, R57 ;  /* 0x000076323a397816 */ /* 0x000fe20000000039 */
[----:B------:R-:W-:Y:S01]  /*1bc70*/  IMAD.MOV.U32 R91, RZ, RZ, R90 ;  /* 0x000000ffff5b7224 */ /* 0x000fe200078e005a */
[----:B------:R-:W-:-:S07]  /*1bc80*/  PRMT R130, R130, 0x5410, R130 ;  /* 0x0000541082827816 */ /* 0x000fce0000000082 */
.L_x_3132:
[----:B------:R-:W-:Y:S05]  /*1bc90*/  BSYNC.RECONVERGENT B1 ;  /* 0x0000000000017941 */ /* 0x000fea0003800200 */
.L_x_3130:
        /* <DEDUP_REMOVED lines=11> */
.L_x_3134:
[----:B------:R-:W-:Y:S01]  /*1bd50*/  IMAD.MOV.U32 R55, RZ, RZ, R56 ;  /* 0x000000ffff377224 */ /* 0x000fe200078e0038 */
[----:B------:R-:W-:Y:S01]  /*1bd60*/  PRMT R58, R57, 0x7610, R58 ;  /* 0x00007610393a7816 */ /* 0x000fe2000000003a */
[----:B------:R-:W-:Y:S01]  /*1bd70*/  IMAD.MOV.U32 R90, RZ, RZ, R89 ;  /* 0x000000ffff5a7224 */ /* 0x000fe200078e0059 */
[----:B------:R-:W-:-:S07]  /*1bd80*/  PRMT R130, R129, 0x7632, R130 ;  /* 0x0000763281827816 */ /* 0x000fce0000000082 */
.L_x_3135:
[----:B------:R-:W-:Y:S05]  /*1bd90*/  BSYNC.RECONVERGENT B1 ;  /* 0x0000000000017941 */ /* 0x000fea0003800200 */
.L_x_3133:
        /* <DEDUP_REMOVED lines=11> */
.L_x_3137:
[----:B------:R-:W-:Y:S01]  /*1be50*/  IMAD.MOV.U32 R56, RZ, RZ, R55 ;  /* 0x000000ffff387224 */ /* 0x000fe200078e0037 */
[----:B------:R-:W-:Y:S01]  /*1be60*/  PRMT R57, R57, 0x5410, R58 ;  /* 0x0000541039397816 */ /* 0x000fe2000000003a */
[----:B------:R-:W-:Y:S01]  /*1be70*/  IMAD.MOV.U32 R89, RZ, RZ, R88 ;  /* 0x000000ffff597224 */ /* 0x000fe200078e0058 */
[----:B------:R-:W-:-:S07]  /*1be80*/  PRMT R129, R129, 0x5410, R129 ;  /* 0x0000541081817816 */ /* 0x000fce0000000081 */
.L_x_3138:
[----:B------:R-:W-:Y:S05]  /*1be90*/  BSYNC.RECONVERGENT B1 ;  /* 0x0000000000017941 */ /* 0x000fea0003800200 */
.L_x_3136:
        /* <DEDUP_REMOVED lines=11> */
.L_x_3140:
[----:B------:R-:W-:Y:S01]  /*1bf50*/  IMAD.MOV.U32 R55, RZ, RZ, R56 ;  /* 0x000000ffff377224 */ /* 0x000fe200078e0038 */
[----:B------:R-:W-:Y:S01]  /*1bf60*/  PRMT R58, R58, 0x7610, R57 ;  /* 0x000076103a3a7816 */ /* 0x000fe20000000039 */
[----:B------:R-:W-:Y:S01]  /*1bf70*/  IMAD.MOV.U32 R88, RZ, RZ, R3 ;  /* 0x000000ffff587224 */ /* 0x000fe200078e0003 */
[----:B------:R-:W-:-:S07]  /*1bf80*/  PRMT R129, R128, 0x7632, R129 ;  /* 0x0000763280817816 */ /* 0x000fce0000000081 */
.L_x_3141:
[----:B------:R-:W-:Y:S05]  /*1bf90*/  BSYNC.RECONVERGENT B1 ;  /* 0x0000000000017941 */ /* 0x000fea0003800200 */
.L_x_3139:
        /* <DEDUP_REMOVED lines=11> */
.L_x_3143:
[----:B------:R-:W-:Y:S01]  /*1c050*/  IMAD.MOV.U32 R56, RZ, RZ, R55 ;  /* 0x000000ffff387224 */ /* 0x000fe200078e0037 */
[----:B------:R-:W-:Y:S01]  /*1c060*/  PRMT R57, R58, 0x7632, R57 ;  /* 0x000076323a397816 */ /* 0x000fe20000000039 */
[----:B------:R-:W-:Y:S01]  /*1c070*/  IMAD.MOV.U32 R3, RZ, RZ, R2 ;  /* 0x000000ffff037224 */ /* 0x000fe200078e0002 */
[----:B------:R-:W-:-:S07]  /*1c080*/  PRMT R128, R128, 0x5410, R128 ;  /* 0x0000541080807816 */ /* 0x000fce0000000080 */
.L_x_3144:
[----:B------:R-:W-:Y:S05]  /*1c090*/  BSYNC.RECONVERGENT B1 ;  /* 0x0000000000017941 */ /* 0x000fea0003800200 */
.L_x_3142:
        /* <DEDUP_REMOVED lines=11> */
.L_x_3146:
[----:B------:R-:W-:Y:S01]  /*1c150*/  IMAD.MOV.U32 R55, RZ, RZ, R56 ;  /* 0x000000ffff377224 */ /* 0x000fe200078e0038 */
[----:B------:R-:W-:Y:S01]  /*1c160*/  PRMT R58, R57, 0x7610, R58 ;  /* 0x00007610393a7816 */ /* 0x000fe2000000003a */
[----:B------:R-:W-:Y:S01]  /*1c170*/  IMAD.MOV.U32 R2, RZ, RZ, R5 ;  /* 0x000000ffff027224 */ /* 0x000fe200078e0005 */
[----:B------:R-:W-:-:S07]  /*1c180*/  PRMT R128, R127, 0x7632, R128 ;  /* 0x000076327f807816 */ /* 0x000fce0000000080 */
.L_x_3147:
[----:B------:R-:W-:Y:S05]  /*1c190*/  BSYNC.RECONVERGENT B1 ;  /* 0x0000000000017941 */ /* 0x000fea0003800200 */
.L_x_3145:
        /* <DEDUP_REMOVED lines=11> */
.L_x_3149:
[----:B------:R-:W-:Y:S01]  /*1c250*/  IMAD.MOV.U32 R56, RZ, RZ, R55 ;  /* 0x000000ffff387224 */ /* 0x000fe200078e0037 */
[----:B------:R-:W-:Y:S01]  /*1c260*/  PRMT R57, R57, 0x5410, R58 ;  /* 0x0000541039397816 */ /* 0x000fe2000000003a */
[----:B------:R-:W-:Y:S01]  /*1c270*/  IMAD.MOV.U32 R5, RZ, RZ, R4 ;  /* 0x000000ffff057224 */ /* 0x000fe200078e0004 */
[----:B------:R-:W-:-:S07]  /*1c280*/  PRMT R127, R127, 0x5410, R127 ;  /* 0x000054107f7f7816 */ /* 0x000fce000000007f */
.L_x_3150:
[----:B------:R-:W-:Y:S05]  /*1c290*/  BSYNC.RECONVERGENT B1 ;  /* 0x0000000000017941 */ /* 0x000fea0003800200 */
.L_x_3148:
        /* <DEDUP_REMOVED lines=11> */
.L_x_3152:
[----:B------:R-:W-:Y:S01]  /*1c350*/  IMAD.MOV.U32 R55, RZ, RZ, R56 ;  /* 0x000000ffff377224 */ /* 0x000fe200078e0038 */
[----:B------:R-:W-:Y:S01]  /*1c360*/  PRMT R58, R58, 0x7610, R57 ;  /* 0x000076103a3a7816 */ /* 0x000fe20000000039 */
[----:B------:R-:W-:Y:S01]  /*1c370*/  IMAD.MOV.U32 R4, RZ, RZ, R7 ;  /* 0x000000ffff047224 */ /* 0x000fe200078e0007 */
[----:B------:R-:W-:-:S07]  /*1c380*/  PRMT R127, R126, 0x7610, R127 ;  /* 0x000076107e7f7816 */ /* 0x000fce000000007f */
.L_x_3153:
[----:B------:R-:W-:Y:S05]  /*1c390*/  BSYNC.RECONVERGENT B1 ;  /* 0x0000000000017941 */ /* 0x000fea0003800200 */
.L_x_3151:
        /* <DEDUP_REMOVED lines=11> */
.L_x_3155:
[----:B------:R-:W-:Y:S01]  /*1c450*/  IMAD.MOV.U32 R56, RZ, RZ, R55 ;  /* 0x000000ffff387224 */ /* 0x000fe200078e0037 */
[----:B------:R-:W-:Y:S01]  /*1c460*/  PRMT R57, R58, 0x7632, R57 ;  /* 0x000076323a397816 */ /* 0x000fe20000000039 */
[----:B------:R-:W-:Y:S01]  /*1c470*/  IMAD.MOV.U32 R7, RZ, RZ, R6 ;  /* 0x000000ffff077224 */ /* 0x000fe200078e0006 */
[----:B------:R-:W-:-:S07]  /*1c480*/  PRMT R126, R104, 0x7632, R126 ;  /* 0x00007632687e7816 */ /* 0x000fce000000007e */
.L_x_3156:
[----:B------:R-:W-:Y:S05]  /*1c490*/  BSYNC.RECONVERGENT B1 ;  /* 0x0000000000017941 */ /* 0x000fea0003800200 */
.L_x_3154:
        /* <DEDUP_REMOVED lines=11> */
.L_x_3158:
[----:B------:R-:W-:Y:S01]  /*1c550*/  IMAD.MOV.U32 R55, RZ, RZ, R56 ;  /* 0x000000ffff377224 */ /* 0x000fe200078e0038 */
[----:B------:R-:W-:Y:S01]  /*1c560*/  PRMT R58, R57, 0x7610, R58 ;  /* 0x00007610393a7816 */ /* 0x000fe2000000003a */
[----:B------:R-:W-:Y:S01]  /*1c570*/  IMAD.MOV.U32 R6, RZ, RZ, R9 ;  /* 0x000000ffff067224 */ /* 0x000fe200078e0009 */
[----:B------:R-:W-:-:S07]  /*1c580*/  PRMT R104, R104, 0x7610, R125 ;  /* 0x0000761068687816 */ /* 0x000fce000000007d */
.L_x_3159:
[----:B------:R-:W-:Y:S05]  /*1c590*/  BSYNC.RECONVERGENT B1 ;  /* 0x0000000000017941 */ /* 0x000fea0003800200 */
.L_x_3157:
        /* <DEDUP_REMOVED lines=11> */
.L_x_3161:
[----:B------:R-:W-:Y:S01]  /*1c650*/  IMAD.MOV.U32 R56, RZ, RZ, R55 ;  /* 0x000000ffff387224 */ /* 0x000fe200078e0037 */
[----:B------:R-:W-:Y:S01]  /*1c660*/  PRMT R57, R57, 0x5410, R58 ;  /* 0x0000541039397816 */ /* 0x000fe2000000003a */
[----:B------:R-:W-:Y:S01]  /*1c670*/  IMAD.MOV.U32 R9, RZ, RZ, R8 ;  /* 0x000000ffff097224 */ /* 0x000fe200078e0008 */
[----:B------:R-:W-:-:S07]  /*1c680*/  PRMT R125, R125, 0x5410, R125 ;  /* 0x000054107d7d7816 */ /* 0x000fce000000007d */
.L_x_3162:
[----:B------:R-:W-:Y:S05]  /*1c690*/  BSYNC.RECONVERGENT B1 ;  /* 0x0000000000017941 */ /* 0x000fea0003800200 */
.L_x_3160:
        /* <DEDUP_REMOVED lines=11> */
.L_x_3164:
[----:B------:R-:W-:Y:S01]  /*1c750*/  IMAD.MOV.U32 R55, RZ, RZ, R56 ;  /* 0x000000ffff377224 */ /* 0x000fe200078e0038 */
[----:B------:R-:W-:Y:S01]  /*1c760*/  PRMT R58, R58, 0x7610, R57 ;  /* 0x000076103a3a7816 */ /* 0x000fe20000000039 */
[----:B------:R-:W-:Y:S01]  /*1c770*/  IMAD.MOV.U32 R8, RZ, RZ, R11 ;  /* 0x000000ffff087224 */ /* 0x000fe200078e000b */
[----:B------:R-:W-:-:S07]  /*1c780*/  PRMT R125, R124, 0x7632, R125 ;  /* 0x000076327c7d7816 */ /* 0x000fce000000007d */
.L_x_3165:
[----:B------:R-:W-:Y:S05]  /*1c790*/  BSYNC.RECONVERGENT B1 ;  /* 0x0000000000017941 */ /* 0x000fea0003800200 */
.L_x_3163:
        /* <DEDUP_REMOVED lines=11> */
.L_x_3167:
[----:B------:R-:W-:Y:S01]  /*1c850*/  IMAD.MOV.U32 R56, RZ, RZ, R55 ;  /* 0x000000ffff387224 */ /* 0x000fe200078e0037 */
[----:B------:R-:W-:Y:S01]  /*1c860*/  PRMT R57, R58, 0x7632, R57 ;  /* 0x000076323a397816 */ /* 0x000fe20000000039 */
[----:B------:R-:W-:Y:S01]  /*1c870*/  IMAD.MOV.U32 R11, RZ, RZ, R10 ;  /* 0x000000ffff0b7224 */ /* 0x000fe200078e000a */
[----:B------:R-:W-:-:S07]  /*1c880*/  PRMT R124, R124, 0x5410, R124 ;  /* 0x000054107c7c7816 */ /* 0x000fce000000007c */
.L_x_3168:
[----:B------:R-:W-:Y:S05]  /*1c890*/  BSYNC.RECONVERGENT B1 ;  /* 0x0000000000017941 */ /* 0x000fea0003800200 */
.L_x_3166:
        /* <DEDUP_REMOVED lines=11> */
.L_x_3170:
[----:B------:R-:W-:Y:S01]  /*1c950*/  IMAD.MOV.U32 R55, RZ, RZ, R56 ;  /* 0x000000ffff377224 */ /* 0x000fe200078e0038 */
[----:B------:R-:W-:Y:S01]  /*1c960*/  PRMT R58, R57, 0x7610, R58 ;  /* 0x00007610393a7816 */ /* 0x000fe2000000003a */
[----:B------:R-:W-:Y:S01]  /*1c970*/  IMAD.MOV.U32 R10, RZ, RZ, R13 ;  /* 0x000000ffff0a7224 */ /* 0x000fe200078e000d */
[----:B------:R-:W-:-:S07]  /*1c980*/  PRMT R124, R123, 0x7632, R124 ;  /* 0x000076327b7c7816 */ /* 0x000fce000000007c */
.L_x_3171:
[----:B------:R-:W-:Y:S05]  /*1c990*/  BSYNC.RECONVERGENT B1 ;  /* 0x0000000000017941 */ /* 0x000fea0003800200 */
.L_x_3169:
        /* <DEDUP_REMOVED lines=11> */
.L_x_3173:
[----:B------:R-:W-:Y:S01]  /*1ca50*/  IMAD.MOV.U32 R56, RZ, RZ, R55 ;  /* 0x000000ffff387224 */ /* 0x000fe200078e0037 */
[----:B------:R-:W-:Y:S01]  /*1ca60*/  PRMT R57, R57, 0x5410, R58 ;  /* 0x0000541039397816 */ /* 0x000fe2000000003a */
[----:B------:R-:W-:Y:S01]  /*1ca70*/  IMAD.MOV.U32 R13, RZ, RZ, R12 ;  /* 0x000000ffff0d7224 */ /* 0x000fe200078e000c */
[----:B------:R-:W-:-:S07]  /*1ca80*/  PRMT R123, R123, 0x5410, R123 ;  /* 0x000054107b7b7816 */ /* 0x000fce000000007b */
.L_x_3174:
[----:B------:R-:W-:Y:S05]  /*1ca90*/  BSYNC.RECONVERGENT B1 ;  /* 0x0000000000017941 */ /* 0x000fea0003800200 */
.L_x_3172:
        /* <DEDUP_REMOVED lines=11> */
.L_x_3176:
[----:B------:R-:W-:Y:S01]  /*1cb50*/  IMAD.MOV.U32 R55, RZ, RZ, R56 ;  /* 0x000000ffff377224 */ /* 0x000fe200078e0038 */
[----:B------:R-:W-:Y:S01]  /*1cb60*/  PRMT R58, R58, 0x7610, R57 ;  /* 0x000076103a3a7816 */ /* 0x000fe20000000039 */
[----:B------:R-:W-:Y:S01]  /*1cb70*/  IMAD.MOV.U32 R12, RZ, RZ, R15 ;  /* 0x000000ffff0c7224 */ /* 0x000fe200078e000f */
[----:B------:R-:W-:-:S07]  /*1cb80*/  PRMT R123, R122, 0x7632, R123 ;  /* 0x000076327a7b7816 */ /* 0x000fce000000007b */
.L_x_3177:
[----:B------:R-:W-:Y:S05]  /*1cb90*/  BSYNC.RECONVERGENT B1 ;  /* 0x0000000000017941 */ /* 0x000fea0003800200 */
.L_x_3175:
        /* <DEDUP_REMOVED lines=11> */
.L_x_3179:
[----:B------:R-:W-:Y:S01]  /*1cc50*/  IMAD.MOV.U32 R56, RZ, RZ, R55 ;  /* 0x000000ffff387224 */ /* 0x000fe200078e0037 */
[----:B------:R-:W-:Y:S01]  /*1cc60*/  PRMT R57, R58, 0x7632, R57 ;  /* 0x000076323a397816 */ /* 0x000fe20000000039 */
[----:B------:R-:W-:Y:S01]  /*1cc70*/  IMAD.MOV.U32 R15, RZ, RZ, R14 ;  /* 0x000000ffff0f7224 */ /* 0x000fe200078e000e */
[----:B------:R-:W-:-:S07]  /*1cc80*/  PRMT R122, R122, 0x5410, R122 ;  /* 0x000054107a7a7816 */ /* 0x000fce000000007a */
.L_x_3180:
[----:B------:R-:W-:Y:S05]  /*1cc90*/  BSYNC.RECONVERGENT B1 ;  /* 0x0000000000017941 */ /* 0x000fea0003800200 */
.L_x_3178:
        /* <DEDUP_REMOVED lines=11> */
.L_x_3182:
[----:B------:R-:W-:Y:S01]  /*1cd50*/  IMAD.MOV.U32 R55, RZ, RZ, R56 ;  /* 0x000000ffff377224 */ /* 0x000fe200078e0038 */
[----:B------:R-:W-:Y:S01]  /*1cd60*/  PRMT R58, R57, 0x7610, R58 ;  /* 0x00007610393a7816 */ /* 0x000fe2000000003a */
[----:B------:R-:W-:Y:S01]  /*1cd70*/  IMAD.MOV.U32 R14, RZ, RZ, R17 ;  /* 0x000000ffff0e7224 */ /* 0x000fe200078e0011 */
[----:B------:R-:W-:-:S07]  /*1cd80*/  PRMT R122, R121, 0x7632, R122 ;  /* 0x00007632797a7816 */ /* 0x000fce000000007a */
.L_x_3183:
[----:B------:R-:W-:Y:S05]  /*1cd90*/  BSYNC.RECONVERGENT B1 ;  /* 0x0000000000017941 */ /* 0x000fea0003800200 */
.L_x_3181:
        /* <DEDUP_REMOVED lines=11> */
.L_x_3185:
[----:B------:R-:W-:Y:S01]  /*1ce50*/  IMAD.MOV.U32 R56, RZ, RZ, R55 ;  /* 0x000000ffff387224 */ /* 0x000fe200078e0037 */
[----:B------:R-:W-:Y:S01]  /*1ce60*/  PRMT R57, R57, 0x5410, R58 ;  /* 0x0000541039397816 */ /* 0x000fe2000000003a */
[----:B------:R-:W-:Y:S01]  /*1ce70*/  IMAD.MOV.U32 R17, RZ, RZ, R16 ;  /* 0x000000ffff117224 */ /* 0x000fe200078e0010 */
[----:B------:R-:W-:-:S07]  /*1ce80*/  PRMT R121, R121, 0x5410, R121 ;  /* 0x0000541079797816 */ /* 0x000fce0000000079 */
.L_x_3186:
[----:B------:R-:W-:Y:S05]  /*1ce90*/  BSYNC.RECONVERGENT B1 ;  /* 0x0000000000017941 */ /* 0x000fea0003800200 */
.L_x_3184:
        /* <DEDUP_REMOVED lines=11> */
.L_x_3188:
[----:B------:R-:W-:Y:S01]  /*1cf50*/  IMAD.MOV.U32 R55, RZ, RZ, R56 ;  /* 0x000000ffff377224 */ /* 0x000fe200078e0038 */
[----:B------:R-:W-:Y:S01]  /*1cf60*/  PRMT R58, R58, 0x7610, R57 ;  /* 0x000076103a3a7816 */ /* 0x000fe20000000039 */
[----:B------:R-:W-:Y:S01]  /*1cf70*/  IMAD.MOV.U32 R16, RZ, RZ, R19 ;  /* 0x000000ffff107224 */ /* 0x000fe200078e0013 */
[----:B------:R-:W-:-:S07]  /*1cf80*/  PRMT R121, R120, 0x7632, R121 ;  /* 0x0000763278797816 */ /* 0x000fce0000000079 */
.L_x_3189:
[----:B------:R-:W-:Y:S05]  /*1cf90*/  BSYNC.RECONVERGENT B1 ;  /* 0x0000000000017941 */ /* 0x000fea0003800200 */
.L_x_3187:
        /* <DEDUP_REMOVED lines=11> */
.L_x_3191:
[----:B------:R-:W-:Y:S01]  /*1d050*/  IMAD.MOV.U32 R56, RZ, RZ, R55 ;  /* 0x000000ffff387224 */ /* 0x000fe200078e0037 */
[----:B------:R-:W-:Y:S01]  /*1d060*/  PRMT R57, R58, 0x7632, R57 ;  /* 0x000076323a397816 */ /* 0x000fe20000000039 */
[----:B------:R-:W-:Y:S01]  /*1d070*/  IMAD.MOV.U32 R19, RZ, RZ, R18 ;  /* 0x000000ffff137224 */ /* 0x000fe200078e0012 */
[----:B------:R-:W-:-:S07]  /*1d080*/  PRMT R120, R120, 0x5410, R120 ;  /* 0x0000541078787816 */ /* 0x000fce0000000078 */
.L_x_3192:
[----:B------:R-:W-:Y:S05]  /*1d090*/  BSYNC.RECONVERGENT B1 ;  /* 0x0000000000017941 */ /* 0x000fea0003800200 */
.L_x_3190:
        /* <DEDUP_REMOVED lines=11> */
.L_x_3194:
[----:B------:R-:W-:Y:S01]  /*1d150*/  IMAD.MOV.U32 R55, RZ, RZ, R56 ;  /* 0x000000ffff377224 */ /* 0x000fe200078e0038 */
[----:B------:R-:W-:Y:S01]  /*1d160*/  PRMT R58, R57, 0x7610, R58 ;  /* 0x00007610393a7816 */ /* 0x000fe2000000003a */
[----:B------:R-:W-:Y:S01]  /*1d170*/  IMAD.MOV.U32 R18, RZ, RZ, R21 ;  /* 0x000000ffff127224 */ /* 0x000fe200078e0015 */
[----:B------:R-:W-:-:S07]  /*1d180*/  PRMT R120, R119, 0x7632, R120 ;  /* 0x0000763277787816 */ /* 0x000fce0000000078 */
.L_x_3195:
[----:B------:R-:W-:Y:S05]  /*1d190*/  BSYNC.RECONVERGENT B1 ;  /* 0x0000000000017941 */ /* 0x000fea0003800200 */
.L_x_3193:
        /* <DEDUP_REMOVED lines=11> */
.L_x_3197:
[----:B------:R-:W-:Y:S01]  /*1d250*/  IMAD.MOV.U32 R56, RZ, RZ, R55 ;  /* 0x000000ffff387224 */ /* 0x000fe200078e0037 */
[----:B------:R-:W-:Y:S01]  /*1d260*/  PRMT R57, R57, 0x5410, R58 ;  /* 0x0000541039397816 */ /* 0x000fe2000000003a */
[----:B------:R-:W-:Y:S01]  /*1d270*/  IMAD.MOV.U32 R21, RZ, RZ, R20 ;  /* 0x000000ffff157224 */ /* 0x000fe200078e0014 */
[----:B------:R-:W-:-:S07]  /*1d280*/  PRMT R119, R119, 0x5410, R119 ;  /* 0x0000541077777816 */ /* 0x000fce0000000077 */
.L_x_3198:
[----:B------:R-:W-:Y:S05]  /*1d290*/  BSYNC.RECONVERGENT B1 ;  /* 0x0000000000017941 */ /* 0x000fea0003800200 */
.L_x_3196:
        /* <DEDUP_REMOVED lines=11> */
.L_x_3200:
[----:B------:R-:W-:Y:S01]  /*1d350*/  IMAD.MOV.U32 R55, RZ, RZ, R56 ;  /* 0x000000ffff377224 */ /* 0x000fe200078e0038 */
[----:B------:R-:W-:Y:S01]  /*1d360*/  PRMT R58, R58, 0x7610, R57 ;  /* 0x000076103a3a7816 */ /* 0x000fe20000000039 */
[----:B------:R-:W-:Y:S01]  /*1d370*/  IMAD.MOV.U32 R20, RZ, RZ, R23 ;  /* 0x000000ffff147224 */ /* 0x000fe200078e0017 */
[----:B------:R-:W-:-:S07]  /*1d380*/  PRMT R119, R118, 0x7632, R119 ;  /* 0x0000763276777816 */ /* 0x000fce0000000077 */
.L_x_3201:
[----:B------:R-:W-:Y:S05]  /*1d390*/  BSYNC.RECONVERGENT B1 ;  /* 0x0000000000017941 */ /* 0x000fea0003800200 */
.L_x_3199:
        /* <DEDUP_REMOVED lines=11> */
.L_x_3203:
[----:B------:R-:W-:Y:S01]  /*1d450*/  IMAD.MOV.U32 R56, RZ, RZ, R55 ;  /* 0x000000ffff387224 */ /* 0x000fe200078e0037 */
[----:B------:R-:W-:Y:S01]  /*1d460*/  PRMT R57, R58, 0x7632, R57 ;  /* 0x000076323a397816 */ /* 0x000fe20000000039 */
[----:B------:R-:W-:Y:S01]  /*1d470*/  IMAD.MOV.U32 R23, RZ, RZ, R22 ;  /* 0x000000ffff177224 */ /* 0x000fe200078e0016 */
[----:B------:R-:W-:-:S07]  /*1d480*/  PRMT R118, R118, 0x5410, R118 ;  /* 0x0000541076767816 */ /* 0x000fce0000000076 */
.L_x_3204:
[----:B------:R-:W-:Y:S05]  /*1d490*/  BSYNC.RECONVERGENT B1 ;  /* 0x0000000000017941 */ /* 0x000fea0003800200 */
.L_x_3202:
        /* <DEDUP_REMOVED lines=11> */
.L_x_3206:
[----:B------:R-:W-:Y:S01]  /*1d550*/  IMAD.MOV.U32 R55, RZ, RZ, R56 ;  /* 0x000000ffff377224 */ /* 0x000fe200078e0038 */
[----:B------:R-:W-:Y:S01]  /*1d560*/  PRMT R58, R57, 0x7610, R58 ;  /* 0x00007610393a7816 */ /* 0x000fe2000000003a */
[----:B------:R-:W-:Y:S01]  /*1d570*/  IMAD.MOV.U32 R22, RZ, RZ, R25 ;  /* 0x000000ffff167224 */ /* 0x000fe200078e0019 */
[----:B------:R-:W-:-:S07]  /*1d580*/  PRMT R118, R117, 0x7632, R118 ;  /* 0x0000763275767816 */ /* 0x000fce0000000076 */
.L_x_3207:
[----:B------:R-:W-:Y:S05]  /*1d590*/  BSYNC.RECONVERGENT B1 ;  /* 0x0000000000017941 */ /* 0x000fea0003800200 */
.L_x_3205:
        /* <DEDUP_REMOVED lines=11> */
.L_x_3209:
[----:B------:R-:W-:Y:S01]  /*1d650*/  IMAD.MOV.U32 R56, RZ, RZ, R55 ;  /* 0x000000ffff387224 */ /* 0x000fe200078e0037 */
[----:B------:R-:W-:Y:S01]  /*1d660*/  PRMT R57, R57, 0x5410, R58 ;  /* 0x0000541039397816 */ /* 0x000fe2000000003a */
[----:B------:R-:W-:Y:S01]  /*1d670*/  IMAD.MOV.U32 R25, RZ, RZ, R24 ;  /* 0x000000ffff197224 */ /* 0x000fe200078e0018 */
[----:B------:R-:W-:-:S07]  /*1d680*/  PRMT R117, R117, 0x5410, R117 ;  /* 0x0000541075757816 */ /* 0x000fce0000000075 */
.L_x_3210:
[----:B------:R-:W-:Y:S05]  /*1d690*/  BSYNC.RECONVERGENT B1 ;  /* 0x0000000000017941 */ /* 0x000fea0003800200 */
.L_x_3208:
        /* <DEDUP_REMOVED lines=11> */
.L_x_3212:
[----:B------:R-:W-:Y:S01]  /*1d750*/  IMAD.MOV.U32 R55, RZ, RZ, R56 ;  /* 0x000000ffff377224 */ /* 0x000fe200078e0038 */
[----:B------:R-:W-:Y:S01]  /*1d760*/  PRMT R58, R57, 0x7632, R58 ;  /* 0x00007632393a7816 */ /* 0x000fe2000000003a */
[----:B------:R-:W-:Y:S01]  /*1d770*/  IMAD.MOV.U32 R24, RZ, RZ, R27 ;  /* 0x000000ffff187224 */ /* 0x000fe200078e001b */
[----:B------:R-:W-:-:S07]  /*1d780*/  PRMT R117, R116, 0x7632, R117 ;  /* 0x0000763274757816 */ /* 0x000fce0000000075 */
.L_x_3213:
[----:B------:R-:W-:Y:S05]  /*1d790*/  BSYNC.RECONVERGENT B1 ;  /* 0x0000000000017941 */ /* 0x000fea0003800200 */
.L_x_3211:
[----:B------:R-:W-:Y:S01]  /*1d7a0*/  HSETP2.GT.AND P0, PT, R58.H0_H0, R116.H0_H0, PT ;  /* 0x200000743a007234 */ /* 0x000fe20003f04800 */
[----:B------:R-:W-:Y:S04]  /*1d7b0*/  BSSY.RECONVERGENT B1, `(.L_x_3214) ;  /* 0x000000e000017945 */ /* 0x000fe80003800200 */
[----:B------:R-:W-:-:S13]  /*1d7c0*/  ISETP.EQ.OR P0, PT, R26, -0x1, P0 ;  /* 0xffffffff1a00780c */ /* 0x000fda0000702670 */
[----:B------:R-:W-:Y:S05]  /*1d7d0*/  @P0 BRA `(.L_x_3215) ;  /* 0x00000000001c0947 */ /* 0x000fea0003800000 */
[----:B------:R-:W-:Y:S01]  /*1d7e0*/  ISETP.GE.AND P0, PT, R55, R26, PT ;  /* 0x0000001a3700720c */ /* 0x000fe20003f06270 */
[----:B------:R-:W-:Y:S01]  /*1d7f0*/  IMAD.MOV.U32 R56, RZ, RZ, R26 ;  /* 0x000000ffff387224 */ /* 0x000fe200078e001a */
[C---:B------:R-:W-:Y:S01]  /*1d800*/  PRMT R57, R116.reuse, 0x7610, R57 ;  /* 0x0000761074397816 */ /* 0x040fe20000000039 */
[----:B------:R-:W-:Y:S02]  /*1d810*/  IMAD.MOV.U32 R27, RZ, RZ, R55 ;  /* 0x000000ffff1b7224 */ /* 0x000fe400078e0037 */
[----:B------:R-:W-:Y:S02]  /*1d820*/  HSETP2.NEU.OR P0, PT, R58.H0_H0, R116.H0_H0, P0 ;  /* 0x200000743a007234 */ /* 0x000fe4000070d820 */
[----:B------:R-:W-:-:S11]  /*1d830*/  PRMT R116, R116, 0x5410, R58 ;  /* 0x0000541074747816 */ /* 0x000fd6000000003a */
[----:B------:R-:W-:Y:S05]  /*1d840*/  @P0 BRA `(.L_x_3216) ;  /* 0x0000000000100947 */ /* 0x000fea0003800000 */
.L_x_3215:
[----:B------:R-:W-:Y:S01]  /*1d850*/  IMAD.MOV.U32 R56, RZ, RZ, R55 ;  /* 0x000000ffff387224 */ /* 0x000fe200078e0037 */
[----:B------:R-:W-:Y:S01]  /*1d860*/  PRMT R57, R58, 0x7610, R57 ;  /* 0x000076103a397816 */ /* 0x000fe20000000039 */
[----:B------:R-:W-:Y:S01]  /*1d870*/  IMAD.MOV.U32 R27, RZ, RZ, R26 ;  /* 0x000000ffff1b7224 */ /* 0x000fe200078e001a */
[----:B------:R-:W-:-:S07]  /*1d880*/  PRMT R116, R116, 0x5410, R116 ;  /* 0x0000541074747816 */ /* 0x000fce0000000074 */
.L_x_3216:
[----:B------:R-:W-:Y:S05]  /*1d890*/  BSYNC.RECONVERGENT B1 ;  /* 0x0000000000017941 */ /* 0x000fea0003800200 */
.L_x_3214:
        /* <DEDUP_REMOVED lines=11> */
.L_x_3218:
[----:B------:R-:W-:Y:S01]  /*1d950*/  IMAD.MOV.U32 R55, RZ, RZ, R56 ;  /* 0x000000ffff377224 */ /* 0x000fe200078e0038 */
[----:B------:R-:W-:Y:S01]  /*1d960*/  PRMT R57, R57, 0x5410, R57 ;  /* 0x0000541039397816 */ /* 0x000fe20000000039 */
[----:B------:R-:W-:Y:S01]  /*1d970*/  IMAD.MOV.U32 R26, RZ, RZ, R29 ;  /* 0x000000ffff1a7224 */ /* 0x000fe200078e001d */
[----:B------:R-:W-:-:S07]  /*1d980*/  PRMT R116, R115, 0x7632, R116 ;  /* 0x0000763273747816 */ /* 0x000fce0000000074 */
.L_x_3219:
[----:B------:R-:W-:Y:S05]  /*1d990*/  BSYNC.RECONVERGENT B1 ;  /* 0x0000000000017941 */ /* 0x000fea0003800200 */
.L_x_3217:
        /* <DEDUP_REMOVED lines=11> */
.L_x_3221:
[----:B------:R-:W-:Y:S01]  /*1da50*/  IMAD.MOV.U32 R56, RZ, RZ, R55 ;  /* 0x000000ffff387224 */ /* 0x000fe200078e0037 */
[----:B------:R-:W-:Y:S01]  /*1da60*/  PRMT R57, R57, 0x7632, R57 ;  /* 0x0000763239397816 */ /* 0x000fe20000000039 */
[----:B------:R-:W-:Y:S01]  /*1da70*/  IMAD.MOV.U32 R29, RZ, RZ, R28 ;  /* 0x000000ffff1d7224 */ /* 0x000fe200078e001c */
[----:B------:R-:W-:-:S07]  /*1da80*/  PRMT R115, R115, 0x5410, R115 ;  /* 0x0000541073737816 */ /* 0x000fce0000000073 */
.L_x_3222:
[----:B------:R-:W-:Y:S05]  /*1da90*/  BSYNC.RECONVERGENT B1 ;  /* 0x0000000000017941 */ /* 0x000fea0003800200 */
.L_x_3220:
        /* <DEDUP_REMOVED lines=11> */
.L_x_3224:
[----:B------:R-:W-:Y:S01]  /*1db50*/  IMAD.MOV.U32 R55, RZ, RZ, R56 ;  /* 0x000000ffff377224 */ /* 0x000fe200078e0038 */
[----:B------:R-:W-:Y:S01]  /*1db60*/  PRMT R57, R57, 0x5410, R57 ;  /* 0x0000541039397816 */ /* 0x000fe20000000039 */
[----:B------:R-:W-:Y:S01]  /*1db70*/  IMAD.MOV.U32 R28, RZ, RZ, R31 ;  /* 0x000000ffff1c7224 */ /* 0x000fe200078e001f */
[----:B------:R-:W-:-:S07]  /*1db80*/  PRMT R115, R114, 0x7632, R115 ;  /* 0x0000763272737816 */ /* 0x000fce0000000073 */
.L_x_3225:
[----:B------:R-:W-:Y:S05]  /*1db90*/  BSYNC.RECONVERGENT B1 ;  /* 0x0000000000017941 */ /* 0x000fea0003800200 */
.L_x_3223:
        /* <DEDUP_REMOVED lines=11> */
.L_x_3227:
[----:B------:R-:W-:Y:S01]  /*1dc50*/  IMAD.MOV.U32 R56, RZ, RZ, R55 ;  /* 0x000000ffff387224 */ /* 0x000fe200078e0037 */
[----:B------:R-:W-:Y:S01]  /*1dc60*/  PRMT R57, R57, 0x7632, R57 ;  /* 0x0000763239397816 */ /* 0x000fe20000000039 */
[----:B------:R-:W-:Y:S01]  /*1dc70*/  IMAD.MOV.U32 R31, RZ, RZ, R30 ;  /* 0x000000ffff1f7224 */ /* 0x000fe200078e001e */
[----:B------:R-:W-:-:S07]  /*1dc80*/  PRMT R114, R114, 0x5410, R114 ;  /* 0x0000541072727816 */ /* 0x000fce0000000072 */
.L_x_3228:
[----:B------:R-:W-:Y:S05]  /*1dc90*/  BSYNC.RECONVERGENT B1 ;  /* 0x0000000000017941 */ /* 0x000fea0003800200 */
.L_x_3226:
        /* <DEDUP_REMOVED lines=11> */
.L_x_3230:
[----:B------:R-:W-:Y:S01]  /*1dd50*/  IMAD.MOV.U32 R55, RZ, RZ, R56 ;  /* 0x000000ffff377224 */ /* 0x000fe200078e0038 */
[----:B------:R-:W-:Y:S01]  /*1dd60*/  PRMT R58, R57, 0x7610, R58 ;  /* 0x00007610393a7816 */ /* 0x000fe2000000003a */
[----:B------:R-:W-:Y:S01]  /*1dd70*/  IMAD.MOV.U32 R30, RZ, RZ, R33 ;  /* 0x000000ffff1e7224 */ /* 0x000fe200078e0021 */
[----:B------:R-:W-:-:S07]  /*1dd80*/  PRMT R114, R111, 0x7632, R114 ;  /* 0x000076326f727816 */ /* 0x000fce0000000072 */
.L_x_3231:
[----:B------:R-:W-:Y:S05]  /*1dd90*/  BSYNC.RECONVERGENT B1 ;  /* 0x0000000000017941 */ /* 0x000fea0003800200 */
.L_x_3229:
        /* <DEDUP_REMOVED lines=11> */
.L_x_3233:
[----:B------:R-:W-:Y:S01]  /*1de50*/  IMAD.MOV.U32 R56, RZ, RZ, R55 ;  /* 0x000000ffff387224 */ /* 0x000fe200078e0037 */
[----:B------:R-:W-:Y:S01]  /*1de60*/  PRMT R57, R57, 0x5410, R58 ;  /* 0x0000541039397816 */ /* 0x000fe2000000003a */
[----:B------:R-:W-:Y:S01]  /*1de70*/  IMAD.MOV.U32 R33, RZ, RZ, R32 ;  /* 0x000000ffff217224 */ /* 0x000fe200078e0020 */
[----:B------:R-:W-:-:S07]  /*1de80*/  PRMT R111, R111, 0x5410, R111 ;  /* 0x000054106f6f7816 */ /* 0x000fce000000006f */
.L_x_3234:
[----:B------:R-:W-:Y:S05]  /*1de90*/  BSYNC.RECONVERGENT B1 ;  /* 0x0000000000017941 */ /* 0x000fea0003800200 */
.L_x_3232:
        /* <DEDUP_REMOVED lines=11> */
.L_x_3236:
[----:B------:R-:W-:Y:S01]  /*1df50*/  IMAD.MOV.U32 R55, RZ, RZ, R56 ;  /* 0x000000ffff377224 */ /* 0x000fe200078e0038 */
[----:B------:R-:W-:Y:S01]  /*1df60*/  PRMT R58, R58, 0x7610, R57 ;  /* 0x000076103a3a7816 */ /* 0x000fe20000000039 */
[----:B------:R-:W-:Y:S01]  /*1df70*/  IMAD.MOV.U32 R32, RZ, RZ, R35 ;  /* 0x000000ffff207224 */ /* 0x000fe200078e0023 */
[----:B------:R-:W-:-:S07]  /*1df80*/  PRMT R111, R110, 0x7632, R111 ;  /* 0x000076326e6f7816 */ /* 0x000fce000000006f */
.L_x_3237:
[----:B------:R-:W-:Y:S05]  /*1df90*/  BSYNC.RECONVERGENT B1 ;  /* 0x0000000000017941 */ /* 0x000fea0003800200 */
.L_x_3235:
        /* <DEDUP_REMOVED lines=11> */
.L_x_3239:
[----:B------:R-:W-:Y:S01]  /*1e050*/  IMAD.MOV.U32 R56, RZ, RZ, R55 ;  /* 0x000000ffff387224 */ /* 0x000fe200078e0037 */
[----:B------:R-:W-:Y:S01]  /*1e060*/  PRMT R57, R58, 0x7632, R57 ;  /* 0x000076323a397816 */ /* 0x000fe20000000039 */
[----:B------:R-:W-:Y:S01]  /*1e070*/  IMAD.MOV.U32 R35, RZ, RZ, R34 ;  /* 0x000000ffff237224 */ /* 0x000fe200078e0022 */
[----:B------:R-:W-:-:S07]  /*1e080*/  PRMT R110, R110, 0x5410, R110 ;  /* 0x000054106e6e7816 */ /* 0x000fce000000006e */
.L_x_3240:
[----:B------:R-:W-:Y:S05]  /*1e090*/  BSYNC.RECONVERGENT B1 ;  /* 0x0000000000017941 */ /* 0x000fea0003800200 */
.L_x_3238:
        /* <DEDUP_REMOVED lines=11> */
.L_x_3242:
[----:B------:R-:W-:Y:S01]  /*1e150*/  IMAD.MOV.U32 R55, RZ, RZ, R56 ;  /* 0x000000ffff377224 */ /* 0x000fe200078e0038 */
[----:B------:R-:W-:Y:S01]  /*1e160*/  PRMT R58, R57, 0x7610, R58 ;  /* 0x00007610393a7816 */ /* 0x000fe2000000003a */
[----:B------:R-:W-:Y:S01]  /*1e170*/  IMAD.MOV.U32 R34, RZ, RZ, R37 ;  /* 0x000000ffff227224 */ /* 0x000fe200078e0025 */
[----:B------:R-:W-:-:S07]  /*1e180*/  PRMT R110, R109, 0x7632, R110 ;  /* 0x000076326d6e7816 */ /* 0x000fce000000006e */
.L_x_3243:
[----:B------:R-:W-:Y:S05]  /*1e190*/  BSYNC.RECONVERGENT B1 ;  /* 0x0000000000017941 */ /* 0x000fea0003800200 */
.L_x_3241:
        /* <DEDUP_REMOVED lines=11> */
.L_x_3245:
[----:B------:R-:W-:Y:S01]  /*1e250*/  IMAD.MOV.U32 R56, RZ, RZ, R55 ;  /* 0x000000ffff387224 */ /* 0x000fe200078e0037 */
[----:B------:R-:W-:Y:S01]  /*1e260*/  PRMT R57, R57, 0x5410, R58 ;  /* 0x0000541039397816 */ /* 0x000fe2000000003a */
[----:B------:R-:W-:Y:S01]  /*1e270*/  IMAD.MOV.U32 R37, RZ, RZ, R36 ;  /* 0x000000ffff257224 */ /* 0x000fe200078e0024 */
[----:B------:R-:W-:-:S07]  /*1e280*/  PRMT R109, R109, 0x5410, R109 ;  /* 0x000054106d6d7816 */ /* 0x000fce000000006d */
.L_x_3246:
[----:B------:R-:W-:Y:S05]  /*1e290*/  BSYNC.RECONVERGENT B1 ;  /* 0x0000000000017941 */ /* 0x000fea0003800200 */
.L_x_3244:
        /* <DEDUP_REMOVED lines=11> */
.L_x_3248:
[----:B------:R-:W-:Y:S01]  /*1e350*/  IMAD.MOV.U32 R55, RZ, RZ, R56 ;  /* 0x000000ffff377224 */ /* 0x000fe200078e0038 */
[----:B------:R-:W-:Y:S01]  /*1e360*/  PRMT R58, R58, 0x7610, R57 ;  /* 0x000076103a3a7816 */ /* 0x000fe20000000039 */
[----:B------:R-:W-:Y:S01]  /*1e370*/  IMAD.MOV.U32 R36, RZ, RZ, R39 ;  /* 0x000000ffff247224 */ /* 0x000fe200078e0027 */
[----:B------:R-:W-:-:S07]  /*1e380*/  PRMT R109, R108, 0x7632, R109 ;  /* 0x000076326c6d7816 */ /* 0x000fce000000006d */
.L_x_3249:
[----:B------:R-:W-:Y:S05]  /*1e390*/  BSYNC.RECONVERGENT B1 ;  /* 0x0000000000017941 */ /* 0x000fea0003800200 */
.L_x_3247:
        /* <DEDUP_REMOVED lines=11> */
.L_x_3251:
[----:B------:R-:W-:Y:S01]  /*1e450*/  IMAD.MOV.U32 R56, RZ, RZ, R55 ;  /* 0x000000ffff387224 */ /* 0x000fe200078e0037 */
[----:B------:R-:W-:Y:S01]  /*1e460*/  PRMT R57, R58, 0x7632, R57 ;  /* 0x000076323a397816 */ /* 0x000fe20000000039 */
[----:B------:R-:W-:Y:S01]  /*1e470*/  IMAD.MOV.U32 R39, RZ, RZ, R38 ;  /* 0x000000ffff277224 */ /* 0x000fe200078e0026 */
[----:B------:R-:W-:-:S07]  /*1e480*/  PRMT R108, R108, 0x5410, R108 ;  /* 0x000054106c6c7816 */ /* 0x000fce000000006c */
.L_x_3252:
[----:B------:R-:W-:Y:S05]  /*1e490*/  BSYNC.RECONVERGENT B1 ;  /* 0x0000000000017941 */ /* 0x000fea0003800200 */
.L_x_3250:
        /* <DEDUP_REMOVED lines=11> */
.L_x_3254:
[----:B------:R-:W-:Y:S01]  /*1e550*/  IMAD.MOV.U32 R55, RZ, RZ, R56 ;  /* 0x000000ffff377224 */ /* 0x000fe200078e0038 */
[----:B------:R-:W-:Y:S01]  /*1e560*/  PRMT R58, R57, 0x7610, R58 ;  /* 0x00007610393a7816 */ /* 0x000fe2000000003a */
[----:B------:R-:W-:Y:S01]  /*1e570*/  IMAD.MOV.U32 R38, RZ, RZ, R41 ;  /* 0x000000ffff267224 */ /* 0x000fe200078e0029 */
[----:B------:R-:W-:-:S07]  /*1e580*/  PRMT R108, R107, 0x7632, R108 ;  /* 0x000076326b6c7816 */ /* 0x000fce000000006c */
.L_x_3255:
[----:B------:R-:W-:Y:S05]  /*1e590*/  BSYNC.RECONVERGENT B1 ;  /* 0x0000000000017941 */ /* 0x000fea0003800200 */
.L_x_3253:
        /* <DEDUP_REMOVED lines=11> */
.L_x_3257:
[----:B------:R-:W-:Y:S01]  /*1e650*/  IMAD.MOV.U32 R56, RZ, RZ, R55 ;  /* 0x000000ffff387224 */ /* 0x000fe200078e0037 */
[----:B------:R-:W-:Y:S01]  /*1e660*/  PRMT R57, R57, 0x5410, R58 ;  /* 0x0000541039397816 */ /* 0x000fe2000000003a */
[----:B------:R-:W-:Y:S01]  /*1e670*/  IMAD.MOV.U32 R41, RZ, RZ, R40 ;  /* 0x000000ffff297224 */ /* 0x000fe200078e0028 */
[----:B------:R-:W-:-:S07]  /*1e680*/  PRMT R107, R107, 0x5410, R107 ;  /* 0x000054106b6b7816 */ /* 0x000fce000000006b */
.L_x_3258:
[----:B------:R-:W-:Y:S05]  /*1e690*/  BSYNC.RECONVERGENT B1 ;  /* 0x0000000000017941 */ /* 0x000fea0003800200 */
.L_x_3256:
        /* <DEDUP_REMOVED lines=11> */
.L_x_3260:
[----:B------:R-:W-:Y:S01]  /*1e750*/  IMAD.MOV.U32 R55, RZ, RZ, R56 ;  /* 0x000000ffff377224 */ /* 0x000fe200078e0038 */
[----:B------:R-:W-:Y:S01]  /*1e760*/  PRMT R58, R58, 0x7610, R57 ;  /* 0x000076103a3a7816 */ /* 0x000fe20000000039 */
[----:B------:R-:W-:Y:S01]  /*1e770*/  IMAD.MOV.U32 R40, RZ, RZ, R43 ;  /* 0x000000ffff287224 */ /* 0x000fe200078e002b */
[----:B------:R-:W-:-:S07]  /*1e780*/  PRMT R107, R106, 0x7632, R107 ;  /* 0x000076326a6b7816 */ /* 0x000fce000000006b */
.L_x_3261:
[----:B------:R-:W-:Y:S05]  /*1e790*/  BSYNC.RECONVERGENT B1 ;  /* 0x0000000000017941 */ /* 0x000fea0003800200 */
.L_x_3259:
        /* <DEDUP_REMOVED lines=11> */
.L_x_3263:
[----:B------:R-:W-:Y:S01]  /*1e850*/  IMAD.MOV.U32 R56, RZ, RZ, R55 ;  /* 0x000000ffff387224 */ /* 0x000fe200078e0037 */
[----:B------:R-:W-:Y:S01]  /*1e860*/  PRMT R57, R58, 0x7632, R57 ;  /* 0x000076323a397816 */ /* 0x000fe20000000039 */
[----:B------:R-:W-:Y:S01]  /*1e870*/  IMAD.MOV.U32 R43, RZ, RZ, R42 ;  /* 0x000000ffff2b7224 */ /* 0x000fe200078e002a */
[----:B------:R-:W-:-:S07]  /*1e880*/  PRMT R106, R106, 0x5410, R106 ;  /* 0x000054106a6a7816 */ /* 0x000fce000000006a */
.L_x_3264:
[----:B------:R-:W-:Y:S05]  /*1e890*/  BSYNC.RECONVERGENT B1 ;  /* 0x0000000000017941 */ /* 0x000fea0003800200 */
.L_x_3262:
        /* <DEDUP_REMOVED lines=11> */
.L_x_3266:
[----:B------:R-:W-:Y:S01]  /*1e950*/  IMAD.MOV.U32 R55, RZ, RZ, R56 ;  /* 0x000000ffff377224 */ /* 0x000fe200078e0038 */
[----:B------:R-:W-:Y:S01]  /*1e960*/  PRMT R58, R57, 0x7610, R58 ;  /* 0x00007610393a7816 */ /* 0x000fe2000000003a */
[----:B------:R-:W-:Y:S01]  /*1e970*/  IMAD.MOV.U32 R42, RZ, RZ, R45 ;  /* 0x000000ffff2a7224 */ /* 0x000fe200078e002d */
[----:B------:R-:W-:-:S07]  /*1e980*/  PRMT R106, R105, 0x7632, R106 ;  /* 0x00007632696a7816 */ /* 0x000fce000000006a */
.L_x_3267:
[----:B------:R-:W-:Y:S05]  /*1e990*/  BSYNC.RECONVERGENT B1 ;  /* 0x0000000000017941 */ /* 0x000fea0003800200 */
.L_x_3265:
        /* <DEDUP_REMOVED lines=11> */
.L_x_3269:
[----:B------:R-:W-:Y:S01]  /*1ea50*/  IMAD.MOV.U32 R56, RZ, RZ, R55 ;  /* 0x000000ffff387224 */ /* 0x000fe200078e0037 */
[----:B------:R-:W-:Y:S01]  /*1ea60*/  PRMT R57, R57, 0x5410, R58 ;  /* 0x0000541039397816 */ /* 0x000fe2000000003a */
[----:B------:R-:W-:Y:S01]  /*1ea70*/  IMAD.MOV.U32 R45, RZ, RZ, R44 ;  /* 0x000000ffff2d7224 */ /* 0x000fe200078e002c */
[----:B------:R-:W-:-:S07]  /*1ea80*/  PRMT R105, R105, 0x5410, R105 ;  /* 0x0000541069697816 */ /* 0x000fce0000000069 */
.L_x_3270:
[----:B------:R-:W-:Y:S05]  /*1ea90*/  BSYNC.RECONVERGENT B1 ;  /* 0x0000000000017941 */ /* 0x000fea0003800200 */
.L_x_3268:
        /* <DEDUP_REMOVED lines=11> */
.L_x_3272:
[----:B------:R-:W-:Y:S01]  /*1eb50*/  IMAD.MOV.U32 R55, RZ, RZ, R56 ;  /* 0x000000ffff377224 */ /* 0x000fe200078e0038 */
[----:B------:R-:W-:Y:S01]  /*1eb60*/  PRMT R57, R57, 0x7632, R57 ;  /* 0x0000763239397816 */ /* 0x000fe20000000039 */
[----:B------:R-:W-:Y:S01]  /*1eb70*/  IMAD.MOV.U32 R44, RZ, RZ, R47 ;  /* 0x000000ffff2c7224 */ /* 0x000fe200078e002f */
[----:B------:R-:W-:-:S07]  /*1eb80*/  PRMT R105, R104, 0x7610, R105 ;  /* 0x0000761068697816 */ /* 0x000fce0000000069 */
.L_x_3273:
[----:B------:R-:W-:Y:S05]  /*1eb90*/  BSYNC.RECONVERGENT B1 ;  /* 0x0000000000017941 */ /* 0x000fea0003800200 */
.L_x_3271:
        /* <DEDUP_REMOVED lines=11> */
.L_x_3275:
[----:B------:R-:W-:Y:S01]  /*1ec50*/  IMAD.MOV.U32 R56, RZ, RZ, R55 ;  /* 0x000000ffff387224 */ /* 0x000fe200078e0037 */
[----:B------:R-:W-:Y:S01]  /*1ec60*/  PRMT R58, R57, 0x7610, R58 ;  /* 0x00007610393a7816 */ /* 0x000fe2000000003a */
[----:B------:R-:W-:Y:S01]  /*1ec70*/  IMAD.MOV.U32 R47, RZ, RZ, R46 ;  /* 0x000000ffff2f7224 */ /* 0x000fe200078e002e */
[----:B------:R-:W-:-:S07]  /*1ec80*/  PRMT R104, R103, 0x7610, R104 ;  /* 0x0000761067687816 */ /* 0x000fce0000000068 */
.L_x_3276:
[----:B------:R-:W-:Y:S05]  /*1ec90*/  BSYNC.RECONVERGENT B1 ;  /* 0x0000000000017941 */ /* 0x000fea0003800200 */
.L_x_3274:
        /* <DEDUP_REMOVED lines=11> */
.L_x_3278:
[----:B------:R-:W-:Y:S01]  /*1ed50*/  IMAD.MOV.U32 R55, RZ, RZ, R56 ;  /* 0x000000ffff377224 */ /* 0x000fe200078e0038 */
[----:B------:R-:W-:Y:S01]  /*1ed60*/  PRMT R57, R57, 0x5410, R58 ;  /* 0x0000541039397816 */ /* 0x000fe2000000003a */
[----:B------:R-:W-:Y:S01]  /*1ed70*/  IMAD.MOV.U32 R46, RZ, RZ, R49 ;  /* 0x000000ffff2e7224 */ /* 0x000fe200078e0031 */
[----:B------:R-:W-:-:S07]  /*1ed80*/  PRMT R103, R103, 0x7632, R103 ;  /* 0x0000763267677816 */ /* 0x000fce0000000067 */
.L_x_3279:
[----:B------:R-:W-:Y:S05]  /*1ed90*/  BSYNC.RECONVERGENT B1 ;  /* 0x0000000000017941 */ /* 0x000fea0003800200 */
.L_x_3277:
        /* <DEDUP_REMOVED lines=11> */
.L_x_3281:
[----:B------:R-:W-:Y:S01]  /*1ee50*/  IMAD.MOV.U32 R56, RZ, RZ, R55 ;  /* 0x000000ffff387224 */ /* 0x000fe200078e0037 */
[----:B------:R-:W-:Y:S01]  /*1ee60*/  PRMT R58, R58, 0x7610, R57 ;  /* 0x000076103a3a7816 */ /* 0x000fe20000000039 */
[----:B------:R-:W-:Y:S01]  /*1ee70*/  IMAD.MOV.U32 R49, RZ, RZ, R48 ;  /* 0x000000ffff317224 */ /* 0x000fe200078e0030 */
[----:B------:R-:W-:-:S07]  /*1ee80*/  PRMT R103, R103, 0x5410, R102 ;  /* 0x0000541067677816 */ /* 0x000fce0000000066 */
.L_x_3282:
[----:B------:R-:W-:Y:S05]  /*1ee90*/  BSYNC.RECONVERGENT B1 ;  /* 0x0000000000017941 */ /* 0x000fea0003800200 */
.L_x_3280:
        /* <DEDUP_REMOVED lines=11> */
.L_x_3284:
[----:B------:R-:W-:Y:S01]  /*1ef50*/  IMAD.MOV.U32 R55, RZ, RZ, R56 ;  /* 0x000000ffff377224 */ /* 0x000fe200078e0038 */
[----:B------:R-:W-:Y:S01]  /*1ef60*/  PRMT R57, R57, 0x7610, R58 ;  /* 0x0000761039397816 */ /* 0x000fe2000000003a */
[----:B------:R-:W-:Y:S01]  /*1ef70*/  IMAD.MOV.U32 R48, RZ, RZ, R51 ;  /* 0x000000ffff307224 */ /* 0x000fe200078e0033 */
[----:B------:R-:W-:-:S07]  /*1ef80*/  PRMT R102, R102, 0x7632, R102 ;  /* 0x0000763266667816 */ /* 0x000fce0000000066 */
.L_x_3285:
[----:B------:R-:W-:Y:S05]  /*1ef90*/  BSYNC.RECONVERGENT B1 ;  /* 0x0000000000017941 */ /* 0x000fea0003800200 */
.L_x_3283:
        /* <DEDUP_REMOVED lines=11> */
.L_x_3287:
[----:B------:R-:W-:Y:S01]  /*1f050*/  PRMT R102, R102, 0x7610, R126 ;  /* 0x0000761066667816 */ /* 0x000fe2000000007e */
[----:B------:R-:W-:Y:S01]  /*1f060*/  IMAD.MOV.U32 R51, RZ, RZ, R50 ;  /* 0x000000ffff337224 */ /* 0x000fe200078e0032 */
[----:B------:R-:W-:Y:S01]  /*1f070*/  PRMT R113, R57, 0x7632, R113 ;  /* 0x0000763239717816 */ /* 0x000fe20000000071 */
[----:B------:R-:W-:Y:S01]  /*1f080*/  IMAD.MOV.U32 R140, RZ, RZ, R55 ;  /* 0x000000ffff8c7224 */ /* 0x000fe200078e0037 */
[----:B------:R-:W-:Y:S01]  /*1f090*/  PRMT R126, R126, 0x7610, R57 ;  /* 0x000076107e7e7816 */ /* 0x000fe20000000039 */
[----:B------:R-:W-:-:S07]  /*1f0a0*/  IMAD.MOV.U32 R50, RZ, RZ, R55 ;  /* 0x000000ffff327224 */ /* 0x000fce00078e0037 */
.L_x_3288:
[----:B------:R-:W-:Y:S05]  /*1f0b0*/  BSYNC.RECONVERGENT B1 ;  /* 0x0000000000017941 */ /* 0x000fea0003800200 */
.L_x_3286:
[----:B------:R-:W-:Y:S02]  /*1f0c0*/  VIADD R53, R53, 0x4 ;  /* 0x0000000435357836 */ /* 0x000fe40000000000 */
[----:B------:R-:W-:Y:S01]  /*1f0d0*/  VIADD R52, R52, 0x2 ;  /* 0x0000000234347836 */ /* 0x000fe20000000000 */
[----:B------:R-:W-:Y:S06]  /*1f0e0*/  @P1 BRA `(.L_x_3289) ;  /* 0xffffffc000081947 */ /* 0x000fec000383ffff */
[----:B------:R-:W0:Y:S01]  /*1f0f0*/  S2UR UR5, SR_CgaCtaId ;  /* 0x00000000000579c3 */ /* 0x000e220000008800 */
[----:B------:R-:W-:Y:S02]  /*1f100*/  UMOV UR4, 0x400 ;  /* 0x0000040000047882 */ /* 0x000fe40000000000 */
[----:B0-----:R-:W-:-:S09]  /*1f110*/  ULEA UR4, UR5, UR4, 0x18 ;  /* 0x0000000405047291 */ /* 0x001fd2000f8ec0ff */
[----:B------:R-:W0:Y:S04]  /*1f120*/  LDS.128 R60, [UR4+0x490] ;  /* 0x00049004ff3c7984 */ /* 0x000e280008000c00 */
[----:B------:R-:W1:Y:S04]  /*1f130*/  LDS.128 R64, [UR4+0x480] ;  /* 0x00048004ff407984 */ /* 0x000e680008000c00 */
[----:B------:R-:W-:Y:S04]  /*1f140*/  LDS.128 R68, [UR4+0x470] ;  /* 0x00047004ff447984 */ /* 0x000fe80008000c00 */
[----:B------:R-:W2:Y:S04]  /*1f150*/  LDS.128 R56, [UR4+0x460] ;  /* 0x00046004ff387984 */ /* 0x000ea80008000c00 */
[----:B------:R-:W-:Y:S04]  /*1f160*/  LDS.128 R52, [UR4+0x450] ;  /* 0x00045004ff347984 */ /* 0x000fe80008000c00 */
[----:B------:R-:W3:Y:S04]  /*1f170*/  LDS.128 R76, [UR4+0x3c0] ;  /* 0x0003c004ff4c7984 */ /* 0x000ee80008000c00 */
[----:B------:R-:W4:Y:S04]  /*1f180*/  LDS.128 R84, [UR4+0x380] ;  /* 0x00038004ff547984 */ /* 0x000f280008000c00 */
[----:B0-----:R-:W-:Y:S04]  /*1f190*/  STL.64 [R0+0x178], R60 ;  /* 0x0001783c00007387 */ /* 0x001fe80000100a00 */
[----:B------:R-:W-:Y:S04]  /*1f1a0*/  STL.64 [R0+0x180], R62 ;  /* 0x0001803e00007387 */ /* 0x000fe80000100a00 */
[----:B-1----:R-:W-:Y:S04]  /*1f1b0*/  STL.64 [R0+0x168], R64 ;  /* 0x0001684000007387 */ /* 0x002fe80000100a00 */
[----:B------:R-:W-:Y:S01]  /*1f1c0*/  STL.64 [R0+0x170], R66 ;  /* 0x0001704200007387 */ /* 0x000fe20000100a00 */
[----:B--2---:R-:W-:-:S02]  /*1f1d0*/  IMAD.MOV.U32 R72, RZ, RZ, R56 ;  /* 0x000000ffff487224 */ /* 0x004fc400078e0038 */
[----:B------:R-:W-:Y:S01]  /*1f1e0*/  IMAD.MOV.U32 R73, RZ, RZ, R57 ;  /* 0x000000ffff497224 */ /* 0x000fe200078e0039 */
[----:B------:R-:W-:Y:S01]  /*1f1f0*/  STL.64 [R0+0x158], R68 ;  /* 0x0001584400007387 */ /* 0x000fe20000100a00 */
[----:B------:R-:W-:Y:S02]  /*1f200*/  IMAD.MOV.U32 R74, RZ, RZ, R58 ;  /* 0x000000ffff4a7224 */ /* 0x000fe400078e003a */
[----:B------:R-:W-:Y:S01]  /*1f210*/  IMAD.MOV.U32 R75, RZ, RZ, R59 ;  /* 0x000000ffff4b7224 */ /* 0x000fe200078e003b */
[----:B------:R-:W-:Y:S04]  /*1f220*/  STL.64 [R0+0x160], R70 ;  /* 0x0001604600007387 */ /* 0x000fe80000100a00 */
[----:B------:R-:W0:Y:S04]  /*1f230*/  LDS.128 R60, [UR4+0x440] ;  /* 0x00044004ff3c7984 */ /* 0x000e280008000c00 */
[----:B------:R-:W-:Y:S04]  /*1f240*/  LDS.128 R64, [UR4+0x430] ;  /* 0x00043004ff407984 */ /* 0x000fe80008000c00 */
[----:B------:R-:W1:Y:S04]  /*1f250*/  LDS.128 R56, [UR4+0x420] ;  /* 0x00042004ff387984 */ /* 0x000e680008000c00 */
[----:B------:R-:W2:Y:S04]  /*1f260*/  LDS.128 R68, [UR4+0x410] ;  /* 0x00041004ff447984 */ /* 0x000ea80008000c00 */
[----:B------:R5:W-:Y:S04]  /*1f270*/  STL.64 [R0+0x148], R72 ;  /* 0x0001484800007387 */ /* 0x000be80000100a00 */
[----:B------:R-:W-:Y:S04]  /*1f280*/  STL.64 [R0+0x150], R74 ;  /* 0x0001504a00007387 */ /* 0x000fe80000100a00 */
[----:B---3--:R-:W-:Y:S01]  /*1f290*/  STL.64 [R0+0xa8], R76 ;  /* 0x0000a84c00007387 */ /* 0x008fe20000100a00 */
[----:B-----5:R-:W-:-:S03]  /*1f2a0*/  IMAD.MOV.U32 R72, RZ, RZ, R52 ;  /* 0x000000ffff487224 */ /* 0x020fc600078e0034 */
[----:B------:R-:W3:Y:S01]  /*1f2b0*/  LDS.64 R76, [UR4+0x318] ;  /* 0x00031804ff4c7984 */ /* 0x000ee20008000a00 */
[----:B------:R-:W-:-:S03]  /*1f2c0*/  IMAD.MOV.U32 R73, RZ, RZ, R53 ;  /* 0x000000ffff497224 */ /* 0x000fc600078e0035 */
[----:B----4-:R-:W-:Y:S04]  /*1f2d0*/  STL.64 [R0+0x68], R84 ;  /* 0x0000685400007387 */ /* 0x010fe80000100a00 */
[----:B------:R4:W-:Y:S04]  /*1f2e0*/  STL.64 [R0+0x138], R72 ;  /* 0x0001384800007387 */ /* 0x0009e80000100a00 */
[----:B0-----:R-:W-:Y:S04]  /*1f2f0*/  STL.64 [R0+0x128], R60 ;  /* 0x0001283c00007387 */ /* 0x001fe80000100a00 */
[----:B------:R-:W-:Y:S01]  /*1f300*/  STL.64 [R0+0x130], R62 ;  /* 0x0001303e00007387 */ /* 0x000fe20000100a00 */
[----:B-1----:R-:W-:-:S03]  /*1f310*/  IMAD.MOV.U32 R80, RZ, RZ, R56 ;  /* 0x000000ffff507224 */ /* 0x002fc600078e0038 */
[----:B------:R-:W-:Y:S01]  /*1f320*/  STL.64 [R0+0x118], R64 ;  /* 0x0001184000007387 */ /* 0x000fe20000100a00 */
[----:B----4-:R-:W-:Y:S02]  /*1f330*/  IMAD.MOV.U32 R72, RZ, RZ, R54 ;  /* 0x000000ffff487224 */ /* 0x010fe400078e0036 */
[----:B------:R-:W-:Y:S01]  /*1f340*/  IMAD.MOV.U32 R73, RZ, RZ, R55 ;  /* 0x000000ffff497224 */ /* 0x000fe200078e0037 */
[----:B------:R-:W-:Y:S01]  /*1f350*/  STL.64 [R0+0x120], R66 ;  /* 0x0001204200007387 */ /* 0x000fe20000100a00 */
[----:B------:R-:W-:Y:S02]  /*1f360*/  IMAD.MOV.U32 R81, RZ, RZ, R57 ;  /* 0x000000ffff517224 */ /* 0x000fe400078e0039 */
[----:B------:R-:W-:Y:S01]  /*1f370*/  IMAD.MOV.U32 R82, RZ, RZ, R58 ;  /* 0x000000ffff527224 */ /* 0x000fe200078e003a */
[----:B------:R-:W-:Y:S01]  /*1f380*/  STL.64 [R0+0x140], R72 ;  /* 0x0001404800007387 */ /* 0x000fe20000100a00 */
[----:B------:R-:W-:-:S03]  /*1f390*/  IMAD.MOV.U32 R83, RZ, RZ, R59 ;  /* 0x000000ffff537224 */ /* 0x000fc600078e003b */
[----:B--2---:R-:W-:Y:S04]  /*1f3a0*/  STL.64 [R0+0xf8], R68 ;  /* 0x0000f84400007387 */ /* 0x004fe80000100a00 */
[----:B------:R-:W-:Y:S04]  /*1f3b0*/  STL.64 [R0+0x100], R70 ;  /* 0x0001004600007387 */ /* 0x000fe80000100a00 */
[----:B------:R-:W0:Y:S01]  /*1f3c0*/  LDS.128 R56, [UR4+0x3f0] ;  /* 0x0003f004ff387984 */ /* 0x000e220008000c00 */
[----:B---3--:R-:W-:-:S03]  /*1f3d0*/  FSETP.GT.FTZ.AND P0, PT, R139, R76, PT ;  /* 0x0000004c8b00720b */ /* 0x008fc60003f14000 */
[----:B------:R-:W1:Y:S01]  /*1f3e0*/  LDS.128 R60, [UR4+0x3e0] ;  /* 0x0003e004ff3c7984 */ /* 0x000e620008000c00 */
[----:B------:R-:W-:Y:S02]  /*1f3f0*/  FSEL R85, R139, R76, P0 ;  /* 0x0000004c8b557208 */ /* 0x000fe40000000000 */
[----:B------:R-:W-:Y:S01]  /*1f400*/  FSEL R50, R76, R139, P0 ;  /* 0x0000008b4c327208 */ /* 0x000fe20000000000 */
[----:B------:R-:W2:Y:S01]  /*1f410*/  LDS.128 R72, [UR4+0x3d0] ;  /* 0x0003d004ff487984 */ /* 0x000ea20008000c00 */
[----:B------:R-:W-:-:S03]  /*1f420*/  FSEL R112, R77, R142, P0 ;  /* 0x0000008e4d707208 */ /* 0x000fc60000000000 */
[----:B------:R-:W3:Y:S01]  /*1f430*/  LDS.128 R64, [UR4+0x3b0] ;  /* 0x0003b004ff407984 */ /* 0x000ee20008000c00 */
[----:B------:R-:W-:-:S03]  /*1f440*/  FADD.FTZ R50, -R85, R50 ;  /* 0x0000003255327221 */ /* 0x000fc60000010100 */
[----:B------:R-:W4:Y:S01]  /*1f450*/  LDS.128 R68, [UR4+0x3a0] ;  /* 0x0003a004ff447984 */ /* 0x000f220008000c00 */
[----:B------:R-:W-:-:S03]  /*1f460*/  FMUL.FTZ R50, R50, 1.4426950216293334961 ;  /* 0x3fb8aa3b32327820 */ /* 0x000fc60000410000 */
[----:B------:R-:W5:Y:S03]  /*1f470*/  LDS.128 R52, [UR4+0x400] ;  /* 0x00040004ff347984 */ /* 0x000f660008000c00 */
[----:B------:R-:W5:Y:S01]  /*1f480*/  MUFU.EX2 R50, R50 ;  /* 0x0000003200327308 */ /* 0x000f620000000800 */
[----:B------:R-:W-:Y:S04]  /*1f490*/  STL.64 [R0+0x108], R80 ;  /* 0x0001085000007387 */ /* 0x000fe80000100a00 */
[----:B------:R-:W-:Y:S04]  /*1f4a0*/  STL.64 [R0+0x110], R82 ;  /* 0x0001105200007387 */ /* 0x000fe80000100a00 */
[----:B------:R-:W5:Y:S04]  /*1f4b0*/  LDS.128 R80, [UR4+0x370] ;  /* 0x00037004ff507984 */ /* 0x000f680008000c00 */
        /* <DEDUP_REMOVED lines=11> */
[----:B------:R-:W0:Y:S04]  /*1f570*/  LDS.128 R56, [UR4+0x360] ;  /* 0x00036004ff387984 */ /* 0x000e280008000c00 */
[----:B------:R-:W1:Y:S04]  /*1f580*/  LDS.128 R60, [UR4+0x350] ;  /* 0x00035004ff3c7984 */ /* 0x000e680008000c00 */
[----:B------:R-:W2:Y:S04]  /*1f590*/  LDS.128 R64, [UR4+0x340] ;  /* 0x00034004ff407984 */ /* 0x000ea80008000c00 */
[----:B------:R-:W3:Y:S04]  /*1f5a0*/  LDS.128 R68, [UR4+0x330] ;  /* 0x00033004ff447984 */ /* 0x000ee80008000c00 */
[----:B------:R-:W4:Y:S04]  /*1f5b0*/  LDS.128 R72, [UR4+0x320] ;  /* 0x00032004ff487984 */ /* 0x000f280008000c00 */
[----:B-----5:R-:W-:Y:S04]  /*1f5c0*/  STL.64 [R0+0xe8], R52 ;  /* 0x0000e83400007387 */ /* 0x020fe80000100a00 */
[----:B------:R-:W-:Y:S04]  /*1f5d0*/  STL.64 [R0+0xf0], R54 ;  /* 0x0000f03600007387 */ /* 0x000fe80000100a00 */
[----:B------:R-:W5:Y:S04]  /*1f5e0*/  LDS.128 R52, [UR4+0x390] ;  /* 0x00039004ff347984 */ /* 0x000f680008000c00 */
        /* <DEDUP_REMOVED lines=21> */
.L_x_3479:
        /* <DEDUP_REMOVED lines=20> */
.L_x_3291:
[----:B------:R-:W-:Y:S01]  /*1f880*/  IMAD.MOV.U32 R50, RZ, RZ, R101 ;  /* 0x000000ffff327224 */ /* 0x000fe200078e0065 */
[----:B------:R-:W-:Y:S01]  /*1f890*/  PRMT R56, R56, 0x5410, R136 ;  /* 0x0000541038387816 */ /* 0x000fe20000000088 */
[----:B------:R-:W-:Y:S01]  /*1f8a0*/  IMAD.MOV.U32 R101, RZ, RZ, R100 ;  /* 0x000000ffff657224 */ /* 0x000fe200078e0064 */
[----:B------:R-:W-:-:S07]  /*1f8b0*/  PRMT R136, R135, 0x7610, R136 ;  /* 0x0000761087887816 */ /* 0x000fce0000000088 */
.L_x_3292:
[----:B------:R-:W-:Y:S05]  /*1f8c0*/  BSYNC.RECONVERGENT B1 ;  /* 0x0000000000017941 */ /* 0x000fea0003800200 */
.L_x_3290:
        /* <DEDUP_REMOVED lines=11> */
.L_x_3294:
[----:B------:R-:W-:Y:S01]  /*1f980*/  IMAD.MOV.U32 R55, RZ, RZ, R50 ;  /* 0x000000ffff377224 */ /* 0x000fe200078e0032 */
[----:B------:R-:W-:Y:S01]  /*1f990*/  PRMT R57, R57, 0x7610, R56 ;  /* 0x0000761039397816 */ /* 0x000fe20000000038 */
[----:B------:R-:W-:Y:S01]  /*1f9a0*/  IMAD.MOV.U32 R100, RZ, RZ, R99 ;  /* 0x000000ffff647224 */ /* 0x000fe200078e0063 */
[----:B------:R-:W-:-:S07]  /*1f9b0*/  PRMT R135, R134, 0x7632, R135 ;  /* 0x0000763286877816 */ /* 0x000fce0000000087 */
.L_x_3295:
[----:B------:R-:W-:Y:S05]  /*1f9c0*/  BSYNC.RECONVERGENT B1 ;  /* 0x0000000000017941 */ /* 0x000fea0003800200 */
.L_x_3293:
        /* <DEDUP_REMOVED lines=11> */
.L_x_3297:
[----:B------:R-:W-:Y:S01]  /*1fa80*/  IMAD.MOV.U32 R50, RZ, RZ, R55 ;  /* 0x000000ffff327224 */ /* 0x000fe200078e0037 */
[----:B------:R-:W-:Y:S01]  /*1fa90*/  PRMT R56, R57, 0x7632, R56 ;  /* 0x0000763239387816 */ /* 0x000fe20000000038 */
[----:B------:R-:W-:Y:S01]  /*1faa0*/  IMAD.MOV.U32 R99, RZ, RZ, R98 ;  /* 0x000000ffff637224 */ /* 0x000fe200078e0062 */
[----:B------:R-:W-:-:S07]  /*1fab0*/  PRMT R134, R134, 0x5410, R134 ;  /* 0x0000541086867816 */ /* 0x000fce0000000086 */
.L_x_3298:
[----:B------:R-:W-:Y:S05]  /*1fac0*/  BSYNC.RECONVERGENT B1 ;  /* 0x0000000000017941 */ /* 0x000fea0003800200 */
.L_x_3296:
        /* <DEDUP_REMOVED lines=11> */
.L_x_3300:
[----:B------:R-:W-:Y:S01]  /*1fb80*/  IMAD.MOV.U32 R55, RZ, RZ, R50 ;  /* 0x000000ffff377224 */ /* 0x000fe200078e0032 */
[----:B------:R-:W-:Y:S01]  /*1fb90*/  PRMT R57, R56, 0x7610, R57 ;  /* 0x0000761038397816 */ /* 0x000fe20000000039 */
[----:B------:R-:W-:Y:S01]  /*1fba0*/  IMAD.MOV.U32 R98, RZ, RZ, R97 ;  /* 0x000000ffff627224 */ /* 0x000fe200078e0061 */
[----:B------:R-:W-:-:S07]  /*1fbb0*/  PRMT R134, R133, 0x7632, R134 ;  /* 0x0000763285867816 */ /* 0x000fce0000000086 */
.L_x_3301:
[----:B------:R-:W-:Y:S05]  /*1fbc0*/  BSYNC.RECONVERGENT B1 ;  /* 0x0000000000017941 */ /* 0x000fea0003800200 */
.L_x_3299:
        /* <DEDUP_REMOVED lines=11> */
.L_x_3303:
[----:B------:R-:W-:Y:S01]  /*1fc80*/  IMAD.MOV.U32 R50, RZ, RZ, R55 ;  /* 0x000000ffff327224 */ /* 0x000fe200078e0037 */
[----:B------:R-:W-:Y:S01]  /*1fc90*/  PRMT R56, R56, 0x5410, R57 ;  /* 0x0000541038387816 */ /* 0x000fe20000000039 */
[----:B------:R-:W-:Y:S01]  /*1fca0*/  IMAD.MOV.U32 R97, RZ, RZ, R96 ;  /* 0x000000ffff617224 */ /* 0x000fe200078e0060 */
[----:B------:R-:W-:-:S07]  /*1fcb0*/  PRMT R133, R133, 0x5410, R133 ;  /* 0x0000541085857816 */ /* 0x000fce0000000085 */
.L_x_3304:
[----:B------:R-:W-:Y:S05]  /*1fcc0*/  BSYNC.RECONVERGENT B1 ;  /* 0x0000000000017941 */ /* 0x000fea0003800200 */
.L_x_3302:
        /* <DEDUP_REMOVED lines=11> */
.L_x_3306:
[----:B------:R-:W-:Y:S01]  /*1fd80*/  IMAD.MOV.U32 R55, RZ, RZ, R50 ;  /* 0x000000ffff377224 */ /* 0x000fe200078e0032 */
[----:B------:R-:W-:Y:S01]  /*1fd90*/  PRMT R57, R57, 0x7610, R56 ;  /* 0x0000761039397816 */ /* 0x000fe20000000038 */
[----:B------:R-:W-:Y:S01]  /*1fda0*/  IMAD.MOV.U32 R96, RZ, RZ, R95 ;  /* 0x000000ffff607224 */ /* 0x000fe200078e005f */
[----:B------:R-:W-:-:S07]  /*1fdb0*/  PRMT R133, R132, 0x7632, R133 ;  /* 0x0000763284857816 */ /* 0x000fce0000000085 */
.L_x_3307:
[----:B------:R-:W-:Y:S05]  /*1fdc0*/  BSYNC.RECONVERGENT B1 ;  /* 0x0000000000017941 */ /* 0x000fea0003800200 */
.L_x_3305:
        /* <DEDUP_REMOVED lines=11> */
.L_x_3309:
[----:B------:R-:W-:Y:S01]  /*1fe80*/  IMAD.MOV.U32 R50, RZ, RZ, R55 ;  /* 0x000000ffff327224 */ /* 0x000fe200078e0037 */
[----:B------:R-:W-:Y:S01]  /*1fe90*/  PRMT R56, R57, 0x7632, R56 ;  /* 0x0000763239387816 */ /* 0x000fe20000000038 */
[----:B------:R-:W-:Y:S01]  /*1fea0*/  IMAD.MOV.U32 R95, RZ, RZ, R94 ;  /* 0x000000ffff5f7224 */ /* 0x000fe200078e005e */
[----:B------:R-:W-:-:S07]  /*1feb0*/  PRMT R132, R132, 0x5410, R132 ;  /* 0x0000541084847816 */ /* 0x000fce0000000084 */
.L_x_3310:
[----:B------:R-:W-:Y:S05]  /*1fec0*/  BSYNC.RECONVERGENT B1 ;  /* 0x0000000000017941 */ /* 0x000fea0003800200 */
.L_x_3308:
        /* <DEDUP_REMOVED lines=11> */
.L_x_3312:
[----:B------:R-:W-:Y:S01]  /*1ff80*/  IMAD.MOV.U32 R55, RZ, RZ, R50 ;  /* 0x000000ffff377224 */ /* 0x000fe200078e0032 */
[----:B------:R-:W-:Y:S01]  /*1ff90*/  PRMT R57, R56, 0x7610, R57 ;  /* 0x0000761038397816 */ /* 0x000fe20000000039 */
[----:B------:R-:W-:Y:S01]  /*1ffa0*/  IMAD.MOV.U32 R94, RZ, RZ, R93 ;  /* 0x000000ffff5e7224 */ /* 0x000fe200078e005d */
[----:B------:R-:W-:-:S07]  /*1ffb0*/  PRMT R132, R131, 0x7632, R132 ;  /* 0x0000763283847816 */ /* 0x000fce0000000084 */
.L_x_3313:
[----:B------:R-:W-:Y:S05]  /*1ffc0*/  BSYNC.RECONVERGENT B1 ;  /* 0x0000000000017941 */ /* 0x000fea0003800200 */
.L_x_3311:
        /* <DEDUP_REMOVED lines=11> */
.L_x_3315:
[----:B------:R-:W-:Y:S01]  /*20080*/  IMAD.MOV.U32 R50, RZ, RZ, R55 ;  /* 0x000000ffff327224 */ /* 0x000fe200078e0037 */
[----:B------:R-:W-:Y:S01]  /*20090*/  PRMT R56, R56, 0x5410, R57 ;  /* 0x0000541038387816 */ /* 0x000fe20000000039 */
[----:B------:R-:W-:Y:S01]  /*200a0*/  IMAD.MOV.U32 R93, RZ, RZ, R92 ;  /* 0x000000ffff5d7224 */ /* 0x000fe200078e005c */
[----:B------:R-:W-:-:S07]  /*200b0*/  PRMT R131, R131, 0x5410, R131 ;  /* 0x0000541083837816 */ /* 0x000fce0000000083 */
.L_x_3316:
[----:B------:R-:W-:Y:S05]  /*200c0*/  BSYNC.RECONVERGENT B1 ;  /* 0x0000000000017941 */ /* 0x000fea0003800200 */
.L_x_3314:
        /* <DEDUP_REMOVED lines=11> */
.L_x_3318:
[----:B------:R-:W-:Y:S01]  /*20180*/  IMAD.MOV.U32 R55, RZ, RZ, R50 ;  /* 0x000000ffff377224 */ /* 0x000fe200078e0032 */
[----:B------:R-:W-:Y:S01]  /*20190*/  PRMT R57, R57, 0x7610, R56 ;  /* 0x0000761039397816 */ /* 0x000fe20000000038 */
[----:B------:R-:W-:Y:S01]  /*201a0*/  IMAD.MOV.U32 R92, RZ, RZ, R91 ;  /* 0x000000ffff5c7224 */ /* 0x000fe200078e005b */
[----:B------:R-:W-:-:S07]  /*201b0*/  PRMT R131, R130, 0x7632, R131 ;  /* 0x0000763282837816 */ /* 0x000fce0000000083 */
.L_x_3319:
[----:B------:R-:W-:Y:S05]  /*201c0*/  BSYNC.RECONVERGENT B1 ;  /* 0x0000000000017941 */ /* 0x000fea0003800200 */
.L_x_3317:
        /* <DEDUP_REMOVED lines=11> */
.L_x_3321:
[----:B------:R-:W-:Y:S01]  /*20280*/  IMAD.MOV.U32 R50, RZ, RZ, R55 ;  /* 0x000000ffff327224 */ /* 0x000fe200078e0037 */
[----:B------:R-:W-:Y:S01]  /*20290*/  PRMT R56, R57, 0x7632, R56 ;  /* 0x0000763239387816 */ /* 0x000fe20000000038 */
[----:B------:R-:W-:Y:S01]  /*202a0*/  IMAD.MOV.U32 R91, RZ, RZ, R90 ;  /* 0x000000ffff5b7224 */ /* 0x000fe200078e005a */
[----:B------:R-:W-:-:S07]  /*202b0*/  PRMT R130, R130, 0x5410, R130 ;  /* 0x0000541082827816 */ /* 0x000fce0000000082 */
.L_x_3322:
[----:B------:R-:W-:Y:S05]  /*202c0*/  BSYNC.RECONVERGENT B1 ;  /* 0x0000000000017941 */ /* 0x000fea0003800200 */
.L_x_3320:
        /* <DEDUP_REMOVED lines=11> */
.L_x_3324:
[----:B------:R-:W-:Y:S01]  /*20380*/  IMAD.MOV.U32 R55, RZ, RZ, R50 ;  /* 0x000000ffff377224 */ /* 0x000fe200078e0032 */
[----:B------:R-:W-:Y:S01]  /*20390*/  PRMT R57, R56, 0x7610, R57 ;  /* 0x0000761038397816 */ /* 0x000fe20000000039 */
[----:B------:R-:W-:Y:S01]  /*203a0*/  IMAD.MOV.U32 R90, RZ, RZ, R89 ;  /* 0x000000ffff5a7224 */ /* 0x000fe200078e0059 */
[----:B------:R-:W-:-:S07]  /*203b0*/  PRMT R130, R129, 0x7632, R130 ;  /* 0x0000763281827816 */ /* 0x000fce0000000082 */
.L_x_3325:
[----:B------:R-:W-:Y:S05]  /*203c0*/  BSYNC.RECONVERGENT B1 ;  /* 0x0000000000017941 */ /* 0x000fea0003800200 */
.L_x_3323:
        /* <DEDUP_REMOVED lines=11> */
.L_x_3327:
[----:B------:R-:W-:Y:S01]  /*20480*/  IMAD.MOV.U32 R50, RZ, RZ, R55 ;  /* 0x000000ffff327224 */ /* 0x000fe200078e0037 */
[----:B------:R-:W-:Y:S01]  /*20490*/  PRMT R56, R56, 0x5410, R57 ;  /* 0x0000541038387816 */ /* 0x000fe20000000039 */
[----:B------:R-:W-:Y:S01]  /*204a0*/  IMAD.MOV.U32 R89, RZ, RZ, R88 ;  /* 0x000000ffff597224 */ /* 0x000fe200078e0058 */
[----:B------:R-:W-:-:S07]  /*204b0*/  PRMT R129, R129, 0x5410, R129 ;  /* 0x0000541081817816 */ /* 0x000fce0000000081 */
.L_x_3328:
[----:B------:R-:W-:Y:S05]  /*204c0*/  BSYNC.RECONVERGENT B1 ;  /* 0x0000000000017941 */ /* 0x000fea0003800200 */
.L_x_3326:
        /* <DEDUP_REMOVED lines=11> */
.L_x_3330:
[----:B------:R-:W-:Y:S01]  /*20580*/  IMAD.MOV.U32 R55, RZ, RZ, R50 ;  /* 0x000000ffff377224 */ /* 0x000fe200078e0032 */
[----:B------:R-:W-:Y:S01]  /*20590*/  PRMT R57, R57, 0x7610, R56 ;  /* 0x0000761039397816 */ /* 0x000fe20000000038 */
[----:B------:R-:W-:Y:S01]  /*205a0*/  IMAD.MOV.U32 R88, RZ, RZ, R3 ;  /* 0x000000ffff587224 */ /* 0x000fe200078e0003 */
[----:B------:R-:W-:-:S07]  /*205b0*/  PRMT R129, R128, 0x7632, R129 ;  /* 0x0000763280817816 */ /* 0x000fce0000000081 */
.L_x_3331:
[----:B------:R-:W-:Y:S05]  /*205c0*/  BSYNC.RECONVERGENT B1 ;  /* 0x0000000000017941 */ /* 0x000fea0003800200 */
.L_x_3329:
        /* <DEDUP_REMOVED lines=11> */
.L_x_3333:
[----:B------:R-:W-:Y:S01]  /*20680*/  IMAD.MOV.U32 R50, RZ, RZ, R55 ;  /* 0x000000ffff327224 */ /* 0x000fe200078e0037 */
[----:B------:R-:W-:Y:S01]  /*20690*/  PRMT R56, R57, 0x7632, R56 ;  /* 0x0000763239387816 */ /* 0x000fe20000000038 */
[----:B------:R-:W-:Y:S01]  /*206a0*/  IMAD.MOV.U32 R3, RZ, RZ, R2 ;  /* 0x000000ffff037224 */ /* 0x000fe200078e0002 */
[----:B------:R-:W-:-:S07]  /*206b0*/  PRMT R128, R128, 0x5410, R128 ;  /* 0x0000541080807816 */ /* 0x000fce0000000080 */
.L_x_3334:
[----:B------:R-:W-:Y:S05]  /*206c0*/  BSYNC.RECONVERGENT B1 ;  /* 0x0000000000017941 */ /* 0x000fea0003800200 */
.L_x_3332:
        /* <DEDUP_REMOVED lines=11> */
.L_x_3336:
[----:B------:R-:W-:Y:S01]  /*20780*/  IMAD.MOV.U32 R55, RZ, RZ, R50 ;  /* 0x000000ffff377224 */ /* 0x000fe200078e0032 */
[----:B------:R-:W-:Y:S01]  /*20790*/  PRMT R57, R56, 0x7610, R57 ;  /* 0x0000761038397816 */ /* 0x000fe20000000039 */
[----:B------:R-:W-:Y:S01]  /*207a0*/  IMAD.MOV.U32 R2, RZ, RZ, R5 ;  /* 0x000000ffff027224 */ /* 0x000fe200078e0005 */
[----:B------:R-:W-:-:S07]  /*207b0*/  PRMT R128, R127, 0x7632, R128 ;  /* 0x000076327f807816 */ /* 0x000fce0000000080 */
.L_x_3337:
[----:B------:R-:W-:Y:S05]  /*207c0*/  BSYNC.RECONVERGENT B1 ;  /* 0x0000000000017941 */ /* 0x000fea0003800200 */
.L_x_3335:
        /* <DEDUP_REMOVED lines=11> */
.L_x_3339:
[----:B------:R-:W-:Y:S01]  /*20880*/  IMAD.MOV.U32 R50, RZ, RZ, R55 ;  /* 0x000000ffff327224 */ /* 0x000fe200078e0037 */
[----:B------:R-:W-:Y:S01]  /*20890*/  PRMT R56, R56, 0x5410, R57 ;  /* 0x0000541038387816 */ /* 0x000fe20000000039 */
[----:B------:R-:W-:Y:S01]  /*208a0*/  IMAD.MOV.U32 R5, RZ, RZ, R4 ;  /* 0x000000ffff057224 */ /* 0x000fe200078e0004 */
[----:B------:R-:W-:-:S07]  /*208b0*/  PRMT R127, R127, 0x5410, R127 ;  /* 0x000054107f7f7816 */ /* 0x000fce000000007f */
.L_x_3340:
[----:B------:R-:W-:Y:S05]  /*208c0*/  BSYNC.RECONVERGENT B1 ;  /* 0x0000000000017941 */ /* 0x000fea0003800200 */
.L_x_3338:
        /* <DEDUP_REMOVED lines=11> */
.L_x_3342:
[----:B------:R-:W-:Y:S01]  /*20980*/  IMAD.MOV.U32 R55, RZ, RZ, R50 ;  /* 0x000000ffff377224 */ /* 0x000fe200078e0032 */
[----:B------:R-:W-:Y:S01]  /*20990*/  PRMT R57, R57, 0x7610, R56 ;  /* 0x0000761039397816 */ /* 0x000fe20000000038 */
[----:B------:R-:W-:Y:S01]  /*209a0*/  IMAD.MOV.U32 R4, RZ, RZ, R7 ;  /* 0x000000ffff047224 */ /* 0x000fe200078e0007 */
[----:B------:R-:W-:-:S07]  /*209b0*/  PRMT R127, R126, 0x7610, R127 ;  /* 0x000076107e7f7816 */ /* 0x000fce000000007f */
.L_x_3343:
[----:B------:R-:W-:Y:S05]  /*209c0*/  BSYNC.RECONVERGENT B1 ;  /* 0x0000000000017941 */ /* 0x000fea0003800200 */
.L_x_3341:
        /* <DEDUP_REMOVED lines=11> */
.L_x_3345:
[----:B------:R-:W-:Y:S01]  /*20a80*/  IMAD.MOV.U32 R50, RZ, RZ, R55 ;  /* 0x000000ffff327224 */ /* 0x000fe200078e0037 */
[----:B------:R-:W-:Y:S01]  /*20a90*/  PRMT R56, R57, 0x7632, R56 ;  /* 0x0000763239387816 */ /* 0x000fe20000000038 */
[----:B------:R-:W-:Y:S01]  /*20aa0*/  IMAD.MOV.U32 R7, RZ, RZ, R6 ;  /* 0x000000ffff077224 */ /* 0x000fe200078e0006 */
[----:B------:R-:W-:-:S07]  /*20ab0*/  PRMT R126, R104, 0x7632, R126 ;  /* 0x00007632687e7816 */ /* 0x000fce000000007e */
.L_x_3346:
[----:B------:R-:W-:Y:S05]  /*20ac0*/  BSYNC.RECONVERGENT B1 ;  /* 0x0000000000017941 */ /* 0x000fea0003800200 */
.L_x_3344:
        /* <DEDUP_REMOVED lines=11> */
.L_x_3348:
[----:B------:R-:W-:Y:S01]  /*20b80*/  IMAD.MOV.U32 R55, RZ, RZ, R50 ;  /* 0x000000ffff377224 */ /* 0x000fe200078e0032 */
[----:B------:R-:W-:Y:S01]  /*20b90*/  PRMT R57, R56, 0x7610, R57 ;  /* 0x0000761038397816 */ /* 0x000fe20000000039 */
[----:B------:R-:W-:Y:S01]  /*20ba0*/  IMAD.MOV.U32 R6, RZ, RZ, R9 ;  /* 0x000000ffff067224 */ /* 0x000fe200078e0009 */
[----:B------:R-:W-:-:S07]  /*20bb0*/  PRMT R104, R104, 0x7610, R125 ;  /* 0x0000761068687816 */ /* 0x000fce000000007d */
.L_x_3349:
[----:B------:R-:W-:Y:S05]  /*20bc0*/  BSYNC.RECONVERGENT B1 ;  /* 0x0000000000017941 */ /* 0x000fea0003800200 */
.L_x_3347:
        /* <DEDUP_REMOVED lines=11> */
.L_x_3351:
[----:B------:R-:W-:Y:S01]  /*20c80*/  IMAD.MOV.U32 R50, RZ, RZ, R55 ;  /* 0x000000ffff327224 */ /* 0x000fe200078e0037 */
[----:B------:R-:W-:Y:S01]  /*20c90*/  PRMT R56, R56, 0x5410, R57 ;  /* 0x0000541038387816 */ /* 0x000fe20000000039 */
[----:B------:R-:W-:Y:S01]  /*20ca0*/  IMAD.MOV.U32 R9, RZ, RZ, R8 ;  /* 0x000000ffff097224 */ /* 0x000fe200078e0008 */
[----:B------:R-:W-:-:S07]  /*20cb0*/  PRMT R125, R125, 0x5410, R125 ;  /* 0x000054107d7d7816 */ /* 0x000fce000000007d */
.L_x_3352:
[----:B------:R-:W-:Y:S05]  /*20cc0*/  BSYNC.RECONVERGENT B1 ;  /* 0x0000000000017941 */ /* 0x000fea0003800200 */
.L_x_3350:
        /* <DEDUP_REMOVED lines=11> */
.L_x_3354:
[----:B------:R-:W-:Y:S01]  /*20d80*/  IMAD.MOV.U32 R55, RZ, RZ, R50 ;  /* 0x000000ffff377224 */ /* 0x000fe200078e0032 */
[----:B------:R-:W-:Y:S01]  /*20d90*/  PRMT R57, R57, 0x7610, R56 ;  /* 0x0000761039397816 */ /* 0x000fe20000000038 */
[----:B------:R-:W-:Y:S01]  /*20da0*/  IMAD.MOV.U32 R8, RZ, RZ, R11 ;  /* 0x000000ffff087224 */ /* 0x000fe200078e000b */
[----:B------:R-:W-:-:S07]  /*20db0*/  PRMT R125, R124, 0x7632, R125 ;  /* 0x000076327c7d7816 */ /* 0x000fce000000007d */
.L_x_3355:
[----:B------:R-:W-:Y:S05]  /*20dc0*/  BSYNC.RECONVERGENT B1 ;  /* 0x0000000000017941 */ /* 0x000fea0003800200 */
.L_x_3353:
        /* <DEDUP_REMOVED lines=11> */
.L_x_3357:
[----:B------:R-:W-:Y:S01]  /*20e80*/  IMAD.MOV.U32 R50, RZ, RZ, R55 ;  /* 0x000000ffff327224 */ /* 0x000fe200078e0037 */
[----:B------:R-:W-:Y:S01]  /*20e90*/  PRMT R56, R57, 0x7632, R56 ;  /* 0x0000763239387816 */ /* 0x000fe20000000038 */
[----:B------:R-:W-:Y:S01]  /*20ea0*/  IMAD.MOV.U32 R11, RZ, RZ, R10 ;  /* 0x000000ffff0b7224 */ /* 0x000fe200078e000a */
[----:B------:R-:W-:-:S07]  /*20eb0*/  PRMT R124, R124, 0x5410, R124 ;  /* 0x000054107c7c7816 */ /* 0x000fce000000007c */
.L_x_3358:
[----:B------:R-:W-:Y:S05]  /*20ec0*/  BSYNC.RECONVERGENT B1 ;  /* 0x0000000000017941 */ /* 0x000fea0003800200 */
.L_x_3356:
        /* <DEDUP_REMOVED lines=11> */
.L_x_3360:
[----:B------:R-:W-:Y:S01]  /*20f80*/  IMAD.MOV.U32 R55, RZ, RZ, R50 ;  /* 0x000000ffff377224 */ /* 0x000fe200078e0032 */
[----:B------:R-:W-:Y:S01]  /*20f90*/  PRMT R57, R56, 0x7610, R57 ;  /* 0x0000761038397816 */ /* 0x000fe20000000039 */
[----:B------:R-:W-:Y:S01]  /*20fa0*/  IMAD.MOV.U32 R10, RZ, RZ, R13 ;  /* 0x000000ffff0a7224 */ /* 0x000fe200078e000d */
[----:B------:R-:W-:-:S07]  /*20fb0*/  PRMT R124, R123, 0x7632, R124 ;  /* 0x000076327b7c7816 */ /* 0x000fce000000007c */
.L_x_3361:
[----:B------:R-:W-:Y:S05]  /*20fc0*/  BSYNC.RECONVERGENT B1 ;  /* 0x0000000000017941 */ /* 0x000fea0003800200 */
.L_x_3359:
        /* <DEDUP_REMOVED lines=11> */
.L_x_3363:
[----:B------:R-:W-:Y:S01]  /*21080*/  IMAD.MOV.U32 R50, RZ, RZ, R55 ;  /* 0x000000ffff327224 */ /* 0x000fe200078e0037 */
[----:B------:R-:W-:Y:S01]  /*21090*/  PRMT R56, R56, 0x5410, R57 ;  /* 0x0000541038387816 */ /* 0x000fe20000000039 */
[----:B------:R-:W-:Y:S01]  /*210a0*/  IMAD.MOV.U32 R13, RZ, RZ, R12 ;  /* 0x000000ffff0d7224 */ /* 0x000fe200078e000c */
[----:B------:R-:W-:-:S07]  /*210b0*/  PRMT R123, R123, 0x5410, R123 ;  /* 0x000054107b7b7816 */ /* 0x000fce000000007b */
.L_x_3364:
[----:B------:R-:W-:Y:S05]  /*210c0*/  BSYNC.RECONVERGENT B1 ;  /* 0x0000000000017941 */ /* 0x000fea0003800200 */
.L_x_3362:
        /* <DEDUP_REMOVED lines=11> */
.L_x_3366:
[----:B------:R-:W-:Y:S01]  /*21180*/  IMAD.MOV.U32 R55, RZ, RZ, R50 ;  /* 0x000000ffff377224 */ /* 0x000fe200078e0032 */
[----:B------:R-:W-:Y:S01]  /*21190*/  PRMT R57, R57, 0x7610, R56 ;  /* 0x0000761039397816 */ /* 0x000fe20000000038 */
[----:B------:R-:W-:Y:S01]  /*211a0*/  IMAD.MOV.U32 R12, RZ, RZ, R15 ;  /* 0x000000ffff0c7224 */ /* 0x000fe200078e000f */
[----:B------:R-:W-:-:S07]  /*211b0*/  PRMT R123, R122, 0x7632, R123 ;  /* 0x000076327a7b7816 */ /* 0x000fce000000007b */
.L_x_3367:
[----:B------:R-:W-:Y:S05]  /*211c0*/  BSYNC.RECONVERGENT B1 ;  /* 0x0000000000017941 */ /* 0x000fea0003800200 */
.L_x_3365:
        /* <DEDUP_REMOVED lines=11> */
.L_x_3369:
[----:B------:R-:W-:Y:S01]  /*21280*/  IMAD.MOV.U32 R50, RZ, RZ, R55 ;  /* 0x000000ffff327224 */ /* 0x000fe200078e0037 */
[----:B------:R-:W-:Y:S01]  /*21290*/  PRMT R56, R57, 0x7632, R56 ;  /* 0x0000763239387816 */ /* 0x000fe20000000038 */
[----:B------:R-:W-:Y:S01]  /*212a0*/  IMAD.MOV.U32 R15, RZ, RZ, R14 ;  /* 0x000000ffff0f7224 */ /* 0x000fe200078e000e */
[----:B------:R-:W-:-:S07]  /*212b0*/  PRMT R122, R122, 0x5410, R122 ;  /* 0x000054107a7a7816 */ /* 0x000fce000000007a */
.L_x_3370:
[----:B------:R-:W-:Y:S05]  /*212c0*/  BSYNC.RECONVERGENT B1 ;  /* 0x0000000000017941 */ /* 0x000fea0003800200 */
.L_x_3368:
        /* <DEDUP_REMOVED lines=11> */
.L_x_3372:
[----:B------:R-:W-:Y:S01]  /*21380*/  IMAD.MOV.U32 R55, RZ, RZ, R50 ;  /* 0x000000ffff377224 */ /* 0x000fe200078e0032 */
[----:B------:R-:W-:Y:S01]  /*21390*/  PRMT R57, R56, 0x7610, R57 ;  /* 0x0000761038397816 */ /* 0x000fe20000000039 */
[----:B------:R-:W-:Y:S01]  /*213a0*/  IMAD.MOV.U32 R14, RZ, RZ, R17 ;  /* 0x000000ffff0e7224 */ /* 0x000fe200078e0011 */
[----:B------:R-:W-:-:S07]  /*213b0*/  PRMT R122, R121, 0x7632, R122 ;  /* 0x00007632797a7816 */ /* 0x000fce000000007a */
.L_x_3373:
[----:B------:R-:W-:Y:S05]  /*213c0*/  BSYNC.RECONVERGENT B1 ;  /* 0x0000000000017941 */ /* 0x000fea0003800200 */
.L_x_3371:
        /* <DEDUP_REMOVED lines=11> */
.L_x_3375:
[----:B------:R-:W-:Y:S01]  /*21480*/  IMAD.MOV.U32 R50, RZ, RZ, R55 ;  /* 0x000000ffff327224 */ /* 0x000fe200078e0037 */
[----:B------:R-:W-:Y:S01]  /*21490*/  PRMT R56, R56, 0x5410, R57 ;  /* 0x0000541038387816 */ /* 0x000fe20000000039 */
[----:B------:R-:W-:Y:S01]  /*214a0*/  IMAD.MOV.U32 R17, RZ, RZ, R16 ;  /* 0x000000ffff117224 */ /* 0x000fe200078e0010 */
[----:B------:R-:W-:-:S07]  /*214b0*/  PRMT R121, R121, 0x5410, R121 ;  /* 0x0000541079797816 */ /* 0x000fce0000000079 */
.L_x_3376:
[----:B------:R-:W-:Y:S05]  /*214c0*/  BSYNC.RECONVERGENT B1 ;  /* 0x0000000000017941 */ /* 0x000fea0003800200 */
.L_x_3374:
        /* <DEDUP_REMOVED lines=11> */
.L_x_3378:
[----:B------:R-:W-:Y:S01]  /*21580*/  IMAD.MOV.U32 R55, RZ, RZ, R50 ;  /* 0x000000ffff377224 */ /* 0x000fe200078e0032 */
[----:B------:R-:W-:Y:S01]  /*21590*/  PRMT R57, R57, 0x7610, R56 ;  /* 0x0000761039397816 */ /* 0x000fe20000000038 */
[----:B------:R-:W-:Y:S01]  /*215a0*/  IMAD.MOV.U32 R16, RZ, RZ, R19 ;  /* 0x000000ffff107224 */ /* 0x000fe200078e0013 */
[----:B------:R-:W-:-:S07]  /*215b0*/  PRMT R121, R120, 0x7632, R121 ;  /* 0x0000763278797816 */ /* 0x000fce0000000079 */
.L_x_3379:
[----:B------:R-:W-:Y:S05]  /*215c0*/  BSYNC.RECONVERGENT B1 ;  /* 0x0000000000017941 */ /* 0x000fea0003800200 */
.L_x_3377:
        /* <DEDUP_REMOVED lines=11> */
.L_x_3381:
[----:B------:R-:W-:Y:S01]  /*21680*/  IMAD.MOV.U32 R50, RZ, RZ, R55 ;  /* 0x000000ffff327224 */ /* 0x000fe200078e0037 */
[----:B------:R-:W-:Y:S01]  /*21690*/  PRMT R56, R57, 0x7632, R56 ;  /* 0x0000763239387816 */ /* 0x000fe20000000038 */
[----:B------:R-:W-:Y:S01]  /*216a0*/  IMAD.MOV.U32 R19, RZ, RZ, R18 ;  /* 0x000000ffff137224 */ /* 0x000fe200078e0012 */
[----:B------:R-:W-:-:S07]  /*216b0*/  PRMT R120, R120, 0x5410, R120 ;  /* 0x0000541078787816 */ /* 0x000fce0000000078 */
.L_x_3382:
[----:B------:R-:W-:Y:S05]  /*216c0*/  BSYNC.RECONVERGENT B1 ;  /* 0x0000000000017941 */ /* 0x000fea0003800200 */
.L_x_3380:
        /* <DEDUP_REMOVED lines=11> */
.L_x_3384:
[----:B------:R-:W-:Y:S01]  /*21780*/  IMAD.MOV.U32 R55, RZ, RZ, R50 ;  /* 0x000000ffff377224 */ /* 0x000fe200078e0032 */
[----:B------:R-:W-:Y:S01]  /*21790*/  PRMT R57, R56, 0x7610, R57 ;  /* 0x0000761038397816 */ /* 0x000fe20000000039 */
[----:B------:R-:W-:Y:S01]  /*217a0*/  IMAD.MOV.U32 R18, RZ, RZ, R21 ;  /* 0x000000ffff127224 */ /* 0x000fe200078e0015 */
[----:B------:R-:W-:-:S07]  /*217b0*/  PRMT R120, R119, 0x7632, R120 ;  /* 0x0000763277787816 */ /* 0x000fce0000000078 */
.L_x_3385:
[----:B------:R-:W-:Y:S05]  /*217c0*/  BSYNC.RECONVERGENT B1 ;  /* 0x0000000000017941 */ /* 0x000fea0003800200 */
.L_x_3383:
        /* <DEDUP_REMOVED lines=11> */
.L_x_3387:
[----:B------:R-:W-:Y:S01]  /*21880*/  IMAD.MOV.U32 R50, RZ, RZ, R55 ;  /* 0x000000ffff327224 */ /* 0x000fe200078e0037 */
[----:B------:R-:W-:Y:S01]  /*21890*/  PRMT R56, R56, 0x5410, R57 ;  /* 0x0000541038387816 */ /* 0x000fe20000000039 */
[----:B------:R-:W-:Y:S01]  /*218a0*/  IMAD.MOV.U32 R21, RZ, RZ, R20 ;  /* 0x000000ffff157224 */ /* 0x000fe200078e0014 */
[----:B------:R-:W-:-:S07]  /*218b0*/  PRMT R119, R119, 0x5410, R119 ;  /* 0x0000541077777816 */ /* 0x000fce0000000077 */
.L_x_3388:
[----:B------:R-:W-:Y:S05]  /*218c0*/  BSYNC.RECONVERGENT B1 ;  /* 0x0000000000017941 */ /* 0x000fea0003800200 */
.L_x_3386:
        /* <DEDUP_REMOVED lines=11> */
.L_x_3390:
[----:B------:R-:W-:Y:S01]  /*21980*/  IMAD.MOV.U32 R55, RZ, RZ, R50 ;  /* 0x000000ffff377224 */ /* 0x000fe200078e0032 */
[----:B------:R-:W-:Y:S01]  /*21990*/  PRMT R57, R57, 0x7610, R56 ;  /* 0x0000761039397816 */ /* 0x000fe20000000038 */
[----:B------:R-:W-:Y:S01]  /*219a0*/  IMAD.MOV.U32 R20, RZ, RZ, R23 ;  /* 0x000000ffff147224 */ /* 0x000fe200078e0017 */
[----:B------:R-:W-:-:S07]  /*219b0*/  PRMT R119, R118, 0x7632, R119 ;  /* 0x0000763276777816 */ /* 0x000fce0000000077 */
.L_x_3391:
[----:B------:R-:W-:Y:S05]  /*219c0*/  BSYNC.RECONVERGENT B1 ;  /* 0x0000000000017941 */ /* 0x000fea0003800200 */
.L_x_3389:
        /* <DEDUP_REMOVED lines=11> */
.L_x_3393:
[----:B------:R-:W-:Y:S01]  /*21a80*/  IMAD.MOV.U32 R50, RZ, RZ, R55 ;  /* 0x000000ffff327224 */ /* 0x000fe200078e0037 */
[----:B------:R-:W-:Y:S01]  /*21a90*/  PRMT R56, R57, 0x7632, R56 ;  /* 0x0000763239387816 */ /* 0x000fe20000000038 */
[----:B------:R-:W-:Y:S01]  /*21aa0*/  IMAD.MOV.U32 R23, RZ, RZ, R22 ;  /* 0x000000ffff177224 */ /* 0x000fe200078e0016 */
[----:B------:R-:W-:-:S07]  /*21ab0*/  PRMT R118, R118, 0x5410, R118 ;  /* 0x0000541076767816 */ /* 0x000fce0000000076 */
.L_x_3394:
[----:B------:R-:W-:Y:S05]  /*21ac0*/  BSYNC.RECONVERGENT B1 ;  /* 0x0000000000017941 */ /* 0x000fea0003800200 */
.L_x_3392:
        /* <DEDUP_REMOVED lines=11> */
.L_x_3396:
[----:B------:R-:W-:Y:S01]  /*21b80*/  IMAD.MOV.U32 R55, RZ, RZ, R50 ;  /* 0x000000ffff377224 */ /* 0x000fe200078e0032 */
[----:B------:R-:W-:Y:S01]  /*21b90*/  PRMT R57, R56, 0x7610, R57 ;  /* 0x0000761038397816 */ /* 0x000fe20000000039 */
[----:B------:R-:W-:Y:S01]  /*21ba0*/  IMAD.MOV.U32 R22, RZ, RZ, R25 ;  /* 0x000000ffff167224 */ /* 0x000fe200078e0019 */
[----:B------:R-:W-:-:S07]  /*21bb0*/  PRMT R118, R117, 0x7632, R118 ;  /* 0x0000763275767816 */ /* 0x000fce0000000076 */
.L_x_3397:
[----:B------:R-:W-:Y:S05]  /*21bc0*/  BSYNC.RECONVERGENT B1 ;  /* 0x0000000000017941 */ /* 0x000fea0003800200 */
.L_x_3395:
        /* <DEDUP_REMOVED lines=11> */
.L_x_3399:
[----:B------:R-:W-:Y:S01]  /*21c80*/  IMAD.MOV.U32 R50, RZ, RZ, R55 ;  /* 0x000000ffff327224 */ /* 0x000fe200078e0037 */
[----:B------:R-:W-:Y:S01]  /*21c90*/  PRMT R56, R56, 0x5410, R57 ;  /* 0x0000541038387816 */ /* 0x000fe20000000039 */
[----:B------:R-:W-:Y:S01]  /*21ca0*/  IMAD.MOV.U32 R25, RZ, RZ, R24 ;  /* 0x000000ffff197224 */ /* 0x000fe200078e0018 */
[----:B------:R-:W-:-:S07]  /*21cb0*/  PRMT R117, R117, 0x5410, R117 ;  /* 0x0000541075757816 */ /* 0x000fce0000000075 */
.L_x_3400:
[----:B------:R-:W-:Y:S05]  /*21cc0*/  BSYNC.RECONVERGENT B1 ;  /* 0x0000000000017941 */ /* 0x000fea0003800200 */
.L_x_3398:
        /* <DEDUP_REMOVED lines=11> */
.L_x_3402:
[----:B------:R-:W-:Y:S01]  /*21d80*/  IMAD.MOV.U32 R55, RZ, RZ, R50 ;  /* 0x000000ffff377224 */ /* 0x000fe200078e0032 */
[----:B------:R-:W-:Y:S01]  /*21d90*/  PRMT R57, R57, 0x7610, R56 ;  /* 0x0000761039397816 */ /* 0x000fe20000000038 */
[----:B------:R-:W-:Y:S01]  /*21da0*/  IMAD.MOV.U32 R24, RZ, RZ, R27 ;  /* 0x000000ffff187224 */ /* 0x000fe200078e001b */
[----:B------:R-:W-:-:S07]  /*21db0*/  PRMT R117, R116, 0x7632, R117 ;  /* 0x0000763274757816 */ /* 0x000fce0000000075 */
.L_x_3403:
[----:B------:R-:W-:Y:S05]  /*21dc0*/  BSYNC.RECONVERGENT B1 ;  /* 0x0000000000017941 */ /* 0x000fea0003800200 */
.L_x_3401:
        /* <DEDUP_REMOVED lines=11> */
.L_x_3405:
[----:B------:R-:W-:Y:S01]  /*21e80*/  IMAD.MOV.U32 R50, RZ, RZ, R55 ;  /* 0x000000ffff327224 */ /* 0x000fe200078e0037 */
[----:B------:R-:W-:Y:S01]  /*21e90*/  PRMT R56, R57, 0x7632, R56 ;  /* 0x0000763239387816 */ /* 0x000fe20000000038 */
[----:B------:R-:W-:Y:S01]  /*21ea0*/  IMAD.MOV.U32 R27, RZ, RZ, R26 ;  /* 0x000000ffff1b7224 */ /* 0x000fe200078e001a */
[----:B------:R-:W-:-:S07]  /*21eb0*/  PRMT R116, R116, 0x5410, R116 ;  /* 0x0000541074747816 */ /* 0x000fce0000000074 */
.L_x_3406:
[----:B------:R-:W-:Y:S05]  /*21ec0*/  BSYNC.RECONVERGENT B1 ;  /* 0x0000000000017941 */ /* 0x000fea0003800200 */
.L_x_3404:
        /* <DEDUP_REMOVED lines=11> */
.L_x_3408:
[----:B------:R-:W-:Y:S01]  /*21f80*/  IMAD.MOV.U32 R55, RZ, RZ, R50 ;  /* 0x000000ffff377224 */ /* 0x000fe200078e0032 */
[----:B------:R-:W-:Y:S01]  /*21f90*/  PRMT R57, R56, 0x7610, R57 ;  /* 0x0000761038397816 */ /* 0x000fe20000000039 */
[----:B------:R-:W-:Y:S01]  /*21fa0*/  IMAD.MOV.U32 R26, RZ, RZ, R29 ;  /* 0x000000ffff1a7224 */ /* 0x000fe200078e001d */
[----:B------:R-:W-:-:S07]  /*21fb0*/  PRMT R116, R115, 0x7632, R116 ;  /* 0x0000763273747816 */ /* 0x000fce0000000074 */
.L_x_3409:
[----:B------:R-:W-:Y:S05]  /*21fc0*/  BSYNC.RECONVERGENT B1 ;  /* 0x0000000000017941 */ /* 0x000fea0003800200 */
.L_x_3407:
        /* <DEDUP_REMOVED lines=11> */
.L_x_3411:
[----:B------:R-:W-:Y:S01]  /*22080*/  IMAD.MOV.U32 R50, RZ, RZ, R55 ;  /* 0x000000ffff327224 */ /* 0x000fe200078e0037 */
[----:B------:R-:W-:Y:S01]  /*22090*/  PRMT R56, R56, 0x5410, R57 ;  /* 0x0000541038387816 */ /* 0x000fe20000000039 */
[----:B------:R-:W-:Y:S01]  /*220a0*/  IMAD.MOV.U32 R29, RZ, RZ, R28 ;  /* 0x000000ffff1d7224 */ /* 0x000fe200078e001c */
[----:B------:R-:W-:-:S07]  /*220b0*/  PRMT R115, R115, 0x5410, R115 ;  /* 0x0000541073737816 */ /* 0x000fce0000000073 */
.L_x_3412:
[----:B------:R-:W-:Y:S05]  /*220c0*/  BSYNC.RECONVERGENT B1 ;  /* 0x0000000000017941 */ /* 0x000fea0003800200 */
.L_x_3410:
        /* <DEDUP_REMOVED lines=11> */
.L_x_3414:
[----:B------:R-:W-:Y:S01]  /*22180*/  IMAD.MOV.U32 R55, RZ, RZ, R50 ;  /* 0x000000ffff377224 */ /* 0x000fe200078e0032 */
[----:B------:R-:W-:Y:S01]  /*22190*/  PRMT R57, R56, 0x7632, R57 ;  /* 0x0000763238397816 */ /* 0x000fe20000000039 */
[----:B------:R-:W-:Y:S01]  /*221a0*/  IMAD.MOV.U32 R28, RZ, RZ, R31 ;  /* 0x000000ffff1c7224 */ /* 0x000fe200078e001f */
[----:B------:R-:W-:-:S07]  /*221b0*/  PRMT R115, R114, 0x7632, R115 ;  /* 0x0000763272737816 */ /* 0x000fce0000000073 */
.L_x_3415:
[----:B------:R-:W-:Y:S05]  /*221c0*/  BSYNC.RECONVERGENT B1 ;  /* 0x0000000000017941 */ /* 0x000fea0003800200 */
.L_x_3413:
        /* <DEDUP_REMOVED lines=11> */
.L_x_3417:
[----:B------:R-:W-:Y:S01]  /*22280*/  IMAD.MOV.U32 R50, RZ, RZ, R55 ;  /* 0x000000ffff327224 */ /* 0x000fe200078e0037 */
[----:B------:R-:W-:Y:S01]  /*22290*/  PRMT R56, R57, 0x7610, R56 ;  /* 0x0000761039387816 */ /* 0x000fe20000000038 */
[----:B------:R-:W-:Y:S01]  /*222a0*/  IMAD.MOV.U32 R31, RZ, RZ, R30 ;  /* 0x000000ffff1f7224 */ /* 0x000fe200078e001e */
[----:B------:R-:W-:-:S07]  /*222b0*/  PRMT R114, R114, 0x5410, R114 ;  /* 0x0000541072727816 */ /* 0x000fce0000000072 */
.L_x_3418:
[----:B------:R-:W-:Y:S05]  /*222c0*/  BSYNC.RECONVERGENT B1 ;  /* 0x0000000000017941 */ /* 0x000fea0003800200 */
.L_x_3416:
        /* <DEDUP_REMOVED lines=11> */
.L_x_3420:
[----:B------:R-:W-:Y:S01]  /*22380*/  IMAD.MOV.U32 R55, RZ, RZ, R50 ;  /* 0x000000ffff377224 */ /* 0x000fe200078e0032 */
[----:B------:R-:W-:Y:S01]  /*22390*/  PRMT R57, R56, 0x7610, R57 ;  /* 0x0000761038397816 */ /* 0x000fe20000000039 */
[----:B------:R-:W-:Y:S01]  /*223a0*/  IMAD.MOV.U32 R30, RZ, RZ, R33 ;  /* 0x000000ffff1e7224 */ /* 0x000fe200078e0021 */
[----:B------:R-:W-:-:S07]  /*223b0*/  PRMT R114, R111, 0x7632, R114 ;  /* 0x000076326f727816 */ /* 0x000fce0000000072 */
.L_x_3421:
[----:B------:R-:W-:Y:S05]  /*223c0*/  BSYNC.RECONVERGENT B1 ;  /* 0x0000000000017941 */ /* 0x000fea0003800200 */
.L_x_3419:
        /* <DEDUP_REMOVED lines=11> */
.L_x_3423:
[----:B------:R-:W-:Y:S01]  /*22480*/  IMAD.MOV.U32 R50, RZ, RZ, R55 ;  /* 0x000000ffff327224 */ /* 0x000fe200078e0037 */
[----:B------:R-:W-:Y:S01]  /*22490*/  PRMT R56, R56, 0x5410, R57 ;  /* 0x0000541038387816 */ /* 0x000fe20000000039 */
[----:B------:R-:W-:Y:S01]  /*224a0*/  IMAD.MOV.U32 R33, RZ, RZ, R32 ;  /* 0x000000ffff217224 */ /* 0x000fe200078e0020 */
[----:B------:R-:W-:-:S07]  /*224b0*/  PRMT R111, R111, 0x5410, R111 ;  /* 0x000054106f6f7816 */ /* 0x000fce000000006f */
.L_x_3424:
[----:B------:R-:W-:Y:S05]  /*224c0*/  BSYNC.RECONVERGENT B1 ;  /* 0x0000000000017941 */ /* 0x000fea0003800200 */
.L_x_3422:
        /* <DEDUP_REMOVED lines=11> */
.L_x_3426:
[----:B------:R-:W-:Y:S01]  /*22580*/  IMAD.MOV.U32 R55, RZ, RZ, R50 ;  /* 0x000000ffff377224 */ /* 0x000fe200078e0032 */
[----:B------:R-:W-:Y:S01]  /*22590*/  PRMT R57, R57, 0x7610, R56 ;  /* 0x0000761039397816 */ /* 0x000fe20000000038 */
[----:B------:R-:W-:Y:S01]  /*225a0*/  IMAD.MOV.U32 R32, RZ, RZ, R35 ;  /* 0x000000ffff207224 */ /* 0x000fe200078e0023 */
[----:B------:R-:W-:-:S07]  /*225b0*/  PRMT R111, R110, 0x7632, R111 ;  /* 0x000076326e6f7816 */ /* 0x000fce000000006f */
.L_x_3427:
[----:B------:R-:W-:Y:S05]  /*225c0*/  BSYNC.RECONVERGENT B1 ;  /* 0x0000000000017941 */ /* 0x000fea0003800200 */
.L_x_3425:
        /* <DEDUP_REMOVED lines=11> */
.L_x_3429:
[----:B------:R-:W-:Y:S01]  /*22680*/  IMAD.MOV.U32 R50, RZ, RZ, R55 ;  /* 0x000000ffff327224 */ /* 0x000fe200078e0037 */
[----:B------:R-:W-:Y:S01]  /*22690*/  PRMT R56, R57, 0x7632, R56 ;  /* 0x0000763239387816 */ /* 0x000fe20000000038 */
[----:B------:R-:W-:Y:S01]  /*226a0*/  IMAD.MOV.U32 R35, RZ, RZ, R34 ;  /* 0x000000ffff237224 */ /* 0x000fe200078e0022 */
[----:B------:R-:W-:-:S07]  /*226b0*/  PRMT R110, R110, 0x5410, R110 ;  /* 0x000054106e6e7816 */ /* 0x000fce000000006e */
.L_x_3430:
[----:B------:R-:W-:Y:S05]  /*226c0*/  BSYNC.RECONVERGENT B1 ;  /* 0x0000000000017941 */ /* 0x000fea0003800200 */
.L_x_3428:
        /* <DEDUP_REMOVED lines=11> */
.L_x_3432:
[----:B------:R-:W-:Y:S01]  /*22780*/  IMAD.MOV.U32 R55, RZ, RZ, R50 ;  /* 0x000000ffff377224 */ /* 0x000fe200078e0032 */
[----:B------:R-:W-:Y:S01]  /*22790*/  PRMT R57, R56, 0x7610, R57 ;  /* 0x0000761038397816 */ /* 0x000fe20000000039 */
[----:B------:R-:W-:Y:S01]  /*227a0*/  IMAD.MOV.U32 R34, RZ, RZ, R37 ;  /* 0x000000ffff227224 */ /* 0x000fe200078e0025 */
[----:B------:R-:W-:-:S07]  /*227b0*/  PRMT R110, R109, 0x7632, R110 ;  /* 0x000076326d6e7816 */ /* 0x000fce000000006e */
.L_x_3433:
[----:B------:R-:W-:Y:S05]  /*227c0*/  BSYNC.RECONVERGENT B1 ;  /* 0x0000000000017941 */ /* 0x000fea0003800200 */
.L_x_3431:
        /* <DEDUP_REMOVED lines=11> */
.L_x_3435:
[----:B------:R-:W-:Y:S01]  /*22880*/  IMAD.MOV.U32 R50, RZ, RZ, R55 ;  /* 0x000000ffff327224 */ /* 0x000fe200078e0037 */
[----:B------:R-:W-:Y:S01]  /*22890*/  PRMT R56, R56, 0x5410, R57 ;  /* 0x0000541038387816 */ /* 0x000fe20000000039 */
[----:B------:R-:W-:Y:S01]  /*228a0*/  IMAD.MOV.U32 R37, RZ, RZ, R36 ;  /* 0x000000ffff257224 */ /* 0x000fe200078e0024 */
[----:B------:R-:W-:-:S07]  /*228b0*/  PRMT R109, R109, 0x5410, R109 ;  /* 0x000054106d6d7816 */ /* 0x000fce000000006d */
.L_x_3436:
[----:B------:R-:W-:Y:S05]  /*228c0*/  BSYNC.RECONVERGENT B1 ;  /* 0x0000000000017941 */ /* 0x000fea0003800200 */
.L_x_3434:
        /* <DEDUP_REMOVED lines=11> */
.L_x_3438:
[----:B------:R-:W-:Y:S01]  /*22980*/  IMAD.MOV.U32 R55, RZ, RZ, R50 ;  /* 0x000000ffff377224 */ /* 0x000fe200078e0032 */
[----:B------:R-:W-:Y:S01]  /*22990*/  PRMT R57, R57, 0x7610, R56 ;  /* 0x0000761039397816 */ /* 0x000fe20000000038 */
[----:B------:R-:W-:Y:S01]  /*229a0*/  IMAD.MOV.U32 R36, RZ, RZ, R39 ;  /* 0x000000ffff247224 */ /* 0x000fe200078e0027 */
[----:B------:R-:W-:-:S07]  /*229b0*/  PRMT R109, R108, 0x7632, R109 ;  /* 0x000076326c6d7816 */ /* 0x000fce000000006d */
.L_x_3439:
[----:B------:R-:W-:Y:S05]  /*229c0*/  BSYNC.RECONVERGENT B1 ;  /* 0x0000000000017941 */ /* 0x000fea0003800200 */
.L_x_3437:
        /* <DEDUP_REMOVED lines=11> */
.L_x_3441:
[----:B------:R-:W-:Y:S01]  /*22a80*/  IMAD.MOV.U32 R50, RZ, RZ, R55 ;  /* 0x000000ffff327224 */ /* 0x000fe200078e0037 */
[----:B------:R-:W-:Y:S01]  /*22a90*/  PRMT R56, R57, 0x7632, R56 ;  /* 0x0000763239387816 */ /* 0x000fe20000000038 */
[----:B------:R-:W-:Y:S01]  /*22aa0*/  IMAD.MOV.U32 R39, RZ, RZ, R38 ;  /* 0x000000ffff277224 */ /* 0x000fe200078e0026 */
[----:B------:R-:W-:-:S07]  /*22ab0*/  PRMT R108, R108, 0x5410, R108 ;  /* 0x000054106c6c7816 */ /* 0x000fce000000006c */
.L_x_3442:
[----:B------:R-:W-:Y:S05]  /*22ac0*/  BSYNC.RECONVERGENT B1 ;  /* 0x0000000000017941 */ /* 0x000fea0003800200 */
.L_x_3440:
        /* <DEDUP_REMOVED lines=11> */
.L_x_3444:
[----:B------:R-:W-:Y:S01]  /*22b80*/  IMAD.MOV.U32 R55, RZ, RZ, R50 ;  /* 0x000000ffff377224 */ /* 0x000fe200078e0032 */
[----:B------:R-:W-:Y:S01]  /*22b90*/  PRMT R57, R56, 0x7610, R57 ;  /* 0x0000761038397816 */ /* 0x000fe20000000039 */
[----:B------:R-:W-:Y:S01]  /*22ba0*/  IMAD.MOV.U32 R38, RZ, RZ, R41 ;  /* 0x000000ffff267224 */ /* 0x000fe200078e0029 */
[----:B------:R-:W-:-:S07]  /*22bb0*/  PRMT R108, R107, 0x7632, R108 ;  /* 0x000076326b6c7816 */ /* 0x000fce000000006c */
.L_x_3445:
[----:B------:R-:W-:Y:S05]  /*22bc0*/  BSYNC.RECONVERGENT B1 ;  /* 0x0000000000017941 */ /* 0x000fea0003800200 */
.L_x_3443:
        /* <DEDUP_REMOVED lines=11> */
.L_x_3447:
[----:B------:R-:W-:Y:S01]  /*22c80*/  IMAD.MOV.U32 R50, RZ, RZ, R55 ;  /* 0x000000ffff327224 */ /* 0x000fe200078e0037 */
[----:B------:R-:W-:Y:S01]  /*22c90*/  PRMT R56, R56, 0x5410, R57 ;  /* 0x0000541038387816 */ /* 0x000fe20000000039 */
[----:B------:R-:W-:Y:S01]  /*22ca0*/  IMAD.MOV.U32 R41, RZ, RZ, R40 ;  /* 0x000000ffff297224 */ /* 0x000fe200078e0028 */
[----:B------:R-:W-:-:S07]  /*22cb0*/  PRMT R107, R107, 0x5410, R107 ;  /* 0x000054106b6b7816 */ /* 0x000fce000000006b */
.L_x_3448:
[----:B------:R-:W-:Y:S05]  /*22cc0*/  BSYNC.RECONVERGENT B1 ;  /* 0x0000000000017941 */ /* 0x000fea0003800200 */
.L_x_3446:
        /* <DEDUP_REMOVED lines=11> */
.L_x_3450:
[----:B------:R-:W-:Y:S01]  /*22d80*/  IMAD.MOV.U32 R55, RZ, RZ, R50 ;  /* 0x000000ffff377224 */ /* 0x000fe200078e0032 */
[----:B------:R-:W-:Y:S01]  /*22d90*/  PRMT R57, R57, 0x7610, R56 ;  /* 0x0000761039397816 */ /* 0x000fe20000000038 */
[----:B------:R-:W-:Y:S01]  /*22da0*/  IMAD.MOV.U32 R40, RZ, RZ, R43 ;  /* 0x000000ffff287224 */ /* 0x000fe200078e002b */
[----:B------:R-:W-:-:S07]  /*22db0*/  PRMT R107, R106, 0x7632, R107 ;  /* 0x000076326a6b7816 */ /* 0x000fce000000006b */
.L_x_3451:
[----:B------:R-:W-:Y:S05]  /*22dc0*/  BSYNC.RECONVERGENT B1 ;  /* 0x0000000000017941 */ /* 0x000fea0003800200 */
.L_x_3449:
        /* <DEDUP_REMOVED lines=11> */
.L_x_3453:
[----:B------:R-:W-:Y:S01]  /*22e80*/  IMAD.MOV.U32 R50, RZ, RZ, R55 ;  /* 0x000000ffff327224 */ /* 0x000fe200078e0037 */
[----:B------:R-:W-:Y:S01]  /*22e90*/  PRMT R56, R57, 0x7632, R56 ;  /* 0x0000763239387816 */ /* 0x000fe20000000038 */
[----:B------:R-:W-:Y:S01]  /*22ea0*/  IMAD.MOV.U32 R43, RZ, RZ, R42 ;  /* 0x000000ffff2b7224 */ /* 0x000fe200078e002a */
[----:B------:R-:W-:-:S07]  /*22eb0*/  PRMT R106, R106, 0x5410, R106 ;  /* 0x000054106a6a7816 */ /* 0x000fce000000006a */
.L_x_3454:
[----:B------:R-:W-:Y:S05]  /*22ec0*/  BSYNC.RECONVERGENT B1 ;  /* 0x0000000000017941 */ /* 0x000fea0003800200 */
.L_x_3452:
        /* <DEDUP_REMOVED lines=11> */
.L_x_3456:
[----:B------:R-:W-:Y:S01]  /*22f80*/  IMAD.MOV.U32 R55, RZ, RZ, R50 ;  /* 0x000000ffff377224 */ /* 0x000fe200078e0032 */
[----:B------:R-:W-:Y:S01]  /*22f90*/  PRMT R57, R56, 0x7610, R57 ;  /* 0x0000761038397816 */ /* 0x000fe20000000039 */
[----:B------:R-:W-:Y:S01]  /*22fa0*/  IMAD.MOV.U32 R42, RZ, RZ, R45 ;  /* 0x000000ffff2a7224 */ /* 0x000fe200078e002d */
[----:B------:R-:W-:-:S07]  /*22fb0*/  PRMT R106, R105, 0x7632, R106 ;  /* 0x00007632696a7816 */ /* 0x000fce000000006a */
.L_x_3457:
[----:B------:R-:W-:Y:S05]  /*22fc0*/  BSYNC.RECONVERGENT B1 ;  /* 0x0000000000017941 */ /* 0x000fea0003800200 */
.L_x_3455:
        /* <DEDUP_REMOVED lines=11> */
.L_x_3459:
[----:B------:R-:W-:Y:S01]  /*23080*/  IMAD.MOV.U32 R50, RZ, RZ, R55 ;  /* 0x000000ffff327224 */ /* 0x000fe200078e0037 */
[----:B------:R-:W-:Y:S01]  /*23090*/  PRMT R56, R56, 0x5410, R57 ;  /* 0x0000541038387816 */ /* 0x000fe20000000039 */
[----:B------:R-:W-:Y:S01]  /*230a0*/  IMAD.MOV.U32 R45, RZ, RZ, R44 ;  /* 0x000000ffff2d7224 */ /* 0x000fe200078e002c */
[----:B------:R-:W-:-:S07]  /*230b0*/  PRMT R105, R105, 0x5410, R105 ;  /* 0x0000541069697816 */ /* 0x000fce0000000069 */
.L_x_3460:
[----:B------:R-:W-:Y:S05]  /*230c0*/  BSYNC.RECONVERGENT B1 ;  /* 0x0000000000017941 */ /* 0x000fea0003800200 */
.L_x_3458:
        /* <DEDUP_REMOVED lines=11> */
.L_x_3462:
[----:B------:R-:W-:Y:S01]  /*23180*/  IMAD.MOV.U32 R55, RZ, RZ, R50 ;  /* 0x000000ffff377224 */ /* 0x000fe200078e0032 */
[----:B------:R-:W-:Y:S01]  /*23190*/  PRMT R56, R56, 0x7632, R56 ;  /* 0x0000763238387816 */ /* 0x000fe20000000038 */
[----:B------:R-:W-:Y:S01]  /*231a0*/  IMAD.MOV.U32 R44, RZ, RZ, R47 ;  /* 0x000000ffff2c7224 */ /* 0x000fe200078e002f */
[----:B------:R-:W-:-:S07]  /*231b0*/  PRMT R105, R104, 0x7610, R105 ;  /* 0x0000761068697816 */ /* 0x000fce0000000069 */
.L_x_3463:
[----:B------:R-:W-:Y:S05]  /*231c0*/  BSYNC.RECONVERGENT B1 ;  /* 0x0000000000017941 */ /* 0x000fea0003800200 */
.L_x_3461:
        /* <DEDUP_REMOVED lines=11> */
.L_x_3465:
[----:B------:R-:W-:Y:S01]  /*23280*/  IMAD.MOV.U32 R50, RZ, RZ, R55 ;  /* 0x000000ffff327224 */ /* 0x000fe200078e0037 */
[----:B------:R-:W-:Y:S01]  /*23290*/  PRMT R57, R56, 0x7610, R57 ;  /* 0x0000761038397816 */ /* 0x000fe20000000039 */
[----:B------:R-:W-:Y:S01]  /*232a0*/  IMAD.MOV.U32 R47, RZ, RZ, R46 ;  /* 0x000000ffff2f7224 */ /* 0x000fe200078e002e */
[----:B------:R-:W-:-:S07]  /*232b0*/  PRMT R104, R103, 0x7610, R104 ;  /* 0x0000761067687816 */ /* 0x000fce0000000068 */
.L_x_3466:
[----:B------:R-:W-:Y:S05]  /*232c0*/  BSYNC.RECONVERGENT B1 ;  /* 0x0000000000017941 */ /* 0x000fea0003800200 */
.L_x_3464:
        /* <DEDUP_REMOVED lines=11> */
.L_x_3468:
[----:B------:R-:W-:Y:S01]  /*23380*/  IMAD.MOV.U32 R55, RZ, RZ, R50 ;  /* 0x000000ffff377224 */ /* 0x000fe200078e0032 */
[----:B------:R-:W-:Y:S01]  /*23390*/  PRMT R56, R56, 0x5410, R57 ;  /* 0x0000541038387816 */ /* 0x000fe20000000039 */
[----:B------:R-:W-:Y:S01]  /*233a0*/  IMAD.MOV.U32 R46, RZ, RZ, R49 ;  /* 0x000000ffff2e7224 */ /* 0x000fe200078e0031 */
[----:B------:R-:W-:-:S07]  /*233b0*/  PRMT R103, R103, 0x7632, R103 ;  /* 0x0000763267677816 */ /* 0x000fce0000000067 */
.L_x_3469:
[----:B------:R-:W-:Y:S05]  /*233c0*/  BSYNC.RECONVERGENT B1 ;  /* 0x0000000000017941 */ /* 0x000fea0003800200 */
.L_x_3467:
        /* <DEDUP_REMOVED lines=11> */
.L_x_3471:
[----:B------:R-:W-:Y:S01]  /*23480*/  IMAD.MOV.U32 R50, RZ, RZ, R55 ;  /* 0x000000ffff327224 */ /* 0x000fe200078e0037 */
[----:B------:R-:W-:Y:S01]  /*23490*/  PRMT R57, R57, 0x7610, R56 ;  /* 0x0000761039397816 */ /* 0x000fe20000000038 */
[----:B------:R-:W-:Y:S01]  /*234a0*/  IMAD.MOV.U32 R49, RZ, RZ, R48 ;  /* 0x000000ffff317224 */ /* 0x000fe200078e0030 */
[----:B------:R-:W-:-:S07]  /*234b0*/  PRMT R103, R103, 0x5410, R102 ;  /* 0x0000541067677816 */ /* 0x000fce0000000066 */
.L_x_3472:
[----:B------:R-:W-:Y:S05]  /*234c0*/  BSYNC.RECONVERGENT B1 ;  /* 0x0000000000017941 */ /* 0x000fea0003800200 */
.L_x_3470:
        /* <DEDUP_REMOVED lines=11> */
.L_x_3474:
[----:B------:R-:W-:Y:S01]  /*23580*/  IMAD.MOV.U32 R55, RZ, RZ, R50 ;  /* 0x000000ffff377224 */ /* 0x000fe200078e0032 */
[----:B------:R-:W-:Y:S01]  /*23590*/  PRMT R56, R57, 0x7632, R56 ;  /* 0x0000763239387816 */ /* 0x000fe20000000038 */
[----:B------:R-:W-:Y:S01]  /*235a0*/  IMAD.MOV.U32 R48, RZ, RZ, R51 ;  /* 0x000000ffff307224 */ /* 0x000fe200078e0033 */
[----:B------:R-:W-:-:S07]  /*235b0*/  PRMT R102, R102, 0x7632, R102 ;  /* 0x0000763266667816 */ /* 0x000fce0000000066 */
.L_x_3475:
[----:B------:R-:W-:Y:S05]  /*235c0*/  BSYNC.RECONVERGENT B1 ;  /* 0x0000000000017941 */ /* 0x000fea0003800200 */
.L_x_3473:
        /* <DEDUP_REMOVED lines=11> */
.L_x_3477:
[----:B------:R-:W-:Y:S01]  /*23680*/  PRMT R102, R102, 0x5410, R113 ;  /* 0x0000541066667816 */ /* 0x000fe20000000071 */
[----:B------:R-:W-:Y:S01]  /*23690*/  IMAD.MOV.U32 R51, RZ, RZ, R140 ;  /* 0x000000ffff337224 */ /* 0x000fe200078e008c */
[----:B------:R-:W-:Y:S01]  /*236a0*/  PRMT R126, R126, 0x5410, R56 ;  /* 0x000054107e7e7816 */ /* 0x000fe20000000038 */
[----:B------:R-:W-:Y:S01]  /*236b0*/  IMAD.MOV.U32 R50, RZ, RZ, R55 ;  /* 0x000000ffff327224 */ /* 0x000fe200078e0037 */
[----:B------:R-:W-:Y:S01]  /*236c0*/  PRMT R113, R56, 0x7610, R113 ;  /* 0x0000761038717816 */ /* 0x000fe20000000071 */
[----:B------:R-:W-:-:S07]  /*236d0*/  IMAD.MOV.U32 R140, RZ, RZ, R55 ;  /* 0x000000ffff8c7224 */ /* 0x000fce00078e0037 */
.L_x_3478:
[----:B------:R-:W-:Y:S05]  /*236e0*/  BSYNC.RECONVERGENT B1 ;  /* 0x0000000000017941 */ /* 0x000fea0003800200 */
.L_x_3476:
        /* <DEDUP_REMOVED lines=10> */
[----:B------:R-:W3:Y:S04]  /*23790*/  LDS.128 R68, [UR4+0x5f0] ;  /* 0x0005f004ff447984 */ /* 0x000ee80008000c00 */
[----:B------:R-:W-:Y:S04]  /*237a0*/  LDS.128 R76, [UR4+0x540] ;  /* 0x00054004ff4c7984 */ /* 0x000fe80008000c00 */
[----:B------:R-:W-:Y:S01]  /*237b0*/  LDS.64 R86, [UR4+0x620] ;  /* 0x00062004ff567984 */ /* 0x000fe20008000a00 */
[----:B0-----:R-:W-:-:S02]  /*237c0*/  IMAD.MOV.U32 R72, RZ, RZ, R56 ;  /* 0x000000ffff487224 */ /* 0x001fc400078e0038 */
[----:B------:R-:W-:Y:S02]  /*237d0*/  IMAD.MOV.U32 R73, RZ, RZ, R57 ;  /* 0x000000ffff497224 */ /* 0x000fe400078e0039 */
[----:B------:R-:W-:Y:S01]  /*237e0*/  IMAD.MOV.U32 R74, RZ, RZ, R58 ;  /* 0x000000ffff4a7224 */ /* 0x000fe200078e003a */
[----:B-1----:R-:W-:Y:S01]  /*237f0*/  STL.64 [R0+0x170], R60 ;  /* 0x0001703c00007387 */ /* 0x002fe20000100a00 */
[----:B------:R-:W-:-:S03]  /*23800*/  IMAD.MOV.U32 R75, RZ, RZ, R59 ;  /* 0x000000ffff4b7224 */ /* 0x000fc600078e003b */
[----:B------:R-:W0:Y:S04]  /*23810*/  LDS.128 R56, [UR4+0x5b0] ;  /* 0x0005b004ff387984 */ /* 0x000e280008000c00 */
[----:B------:R-:W-:Y:S04]  /*23820*/  STL.64 [R0+0x178], R62 ;  /* 0x0001783e00007387 */ /* 0x000fe80000100a00 */
[----:B------:R-:W1:Y:S04]  /*23830*/  LDS.128 R60, [UR4+0x5c0] ;  /* 0x0005c004ff3c7984 */ /* 0x000e680008000c00 */
[----:B------:R4:W-:Y:S04]  /*23840*/  STL.64 [R0+0x140], R72 ;  /* 0x0001404800007387 */ /* 0x0009e80000100a00 */
[----:B------:R5:W-:Y:S04]  /*23850*/  STL.64 [R0+0x148], R74 ;  /* 0x0001484a00007387 */ /* 0x000be80000100a00 */
[----:B--2---:R-:W-:Y:S01]  /*23860*/  STL.64 [R0+0x160], R64 ;  /* 0x0001604000007387 */ /* 0x004fe20000100a00 */
[----:B----4-:R-:W-:-:S03]  /*23870*/  IMAD.MOV.U32 R72, RZ, RZ, R52 ;  /* 0x000000ffff487224 */ /* 0x010fc600078e0034 */
[----:B------:R-:W-:Y:S01]  /*23880*/  STL.64 [R0+0x168], R66 ;  /* 0x0001684200007387 */ /* 0x000fe20000100a00 */
[----:B------:R-:W-:Y:S02]  /*23890*/  IMAD.MOV.U32 R73, RZ, RZ, R53 ;  /* 0x000000ffff497224 */ /* 0x000fe400078e0035 */
[----:B-----5:R-:W-:Y:S01]  /*238a0*/  IMAD.MOV.U32 R74, RZ, RZ, R54 ;  /* 0x000000ffff4a7224 */ /* 0x020fe200078e0036 */
[----:B------:R-:W2:Y:S01]  /*238b0*/  LDS.128 R64, [UR4+0x5a0] ;  /* 0x0005a004ff407984 */ /* 0x000ea20008000c00 */
[----:B------:R-:W-:-:S03]  /*238c0*/  IMAD.MOV.U32 R75, RZ, RZ, R55 ;  /* 0x000000ffff4b7224 */ /* 0x000fc600078e0037 */
[----:B------:R-:W4:Y:S04]  /*238d0*/  LDS.128 R52, [UR4+0x580] ;  /* 0x00058004ff347984 */ /* 0x000f280008000c00 */
[----:B------:R0:W-:Y:S04]  /*238e0*/  STL.64 [R0+0x130], R72 ;  /* 0x0001304800007387 */ /* 0x0001e80000100a00 */
[----:B------:R-:W-:Y:S04]  /*238f0*/  STL.64 [R0+0x138], R74 ;  /* 0x0001384a00007387 */ /* 0x000fe80000100a00 */
[----:B---3--:R-:W-:Y:S01]  /*23900*/  STL.64 [R0+0x150], R68 ;  /* 0x0001504400007387 */ /* 0x008fe20000100a00 */
[----:B0-----:R-:W-:-:S03]  /*23910*/  IMAD.MOV.U32 R72, RZ, RZ, R58 ;  /* 0x000000ffff487224 */ /* 0x001fc600078e003a */
[----:B-1----:R0:W-:Y:S01]  /*23920*/  STL.64 [R0+0x120], R60 ;  /* 0x0001203c00007387 */ /* 0x0021e20000100a00 */
[----:B------:R-:W-:-:S03]  /*23930*/  IMAD.MOV.U32 R73, RZ, RZ, R59 ;  /* 0x000000ffff497224 */ /* 0x000fc600078e003b */
[----:B------:R-:W-:Y:S04]  /*23940*/  STL.64 [R0+0x158], R70 ;  /* 0x0001584600007387 */ /* 0x000fe80000100a00 */
[----:B------:R-:W-:Y:S04]  /*23950*/  STL.64 [R0+0x118], R72 ;  /* 0x0001184800007387 */ /* 0x000fe80000100a00 */
[----:B------:R-:W1:Y:S01]  /*23960*/  LDS.128 R72, [UR4+0x550] ;  /* 0x00055004ff487984 */ /* 0x000e620008000c00 */
[----:B0-----:R-:W-:Y:S02]  /*23970*/  IMAD.MOV.U32 R60, RZ, RZ, R56 ;  /* 0x000000ffff3c7224 */ /* 0x001fe400078e0038 */
[----:B------:R-:W-:Y:S01]  /*23980*/  IMAD.MOV.U32 R61, RZ, RZ, R57 ;  /* 0x000000ffff3d7224 */ /* 0x000fe200078e0039 */
[----:B------:R-:W-:Y:S01]  /*23990*/  STL.64 [R0+0x128], R62 ;  /* 0x0001283e00007387 */ /* 0x000fe20000100a00 */
[----:B--2---:R-:W-:-:S03]  /*239a0*/  IMAD.MOV.U32 R80, RZ, RZ, R66 ;  /* 0x000000ffff507224 */ /* 0x004fc600078e0042 */
[----:B------:R-:W0:Y:S01]  /*239b0*/  LDS.128 R56, [UR4+0x570] ;  /* 0x00057004ff387984 */ /* 0x000e220008000c00 */
[----:B------:R-:W-:-:S03]  /*239c0*/  IMAD.MOV.U32 R81, RZ, RZ, R67 ;  /* 0x000000ffff517224 */ /* 0x000fc600078e0043 */
[----:B----4-:R-:W-:Y:S04]  /*239d0*/  STL.64 [R0+0xe0], R52 ;  /* 0x0000e03400007387 */ /* 0x010fe80000100a00 */
[----:B------:R-:W-:Y:S04]  /*239e0*/  STL.64 [R0+0xe8], R54 ;  /* 0x0000e83600007387 */ /* 0x000fe80000100a00 */
[----:B------:R-:W2:Y:S04]  /*239f0*/  LDS.128 R52, [UR4+0x520] ;  /* 0x00052004ff347984 */ /* 0x000ea80008000c00 */
[----:B------:R-:W-:Y:S04]  /*23a00*/  STL.64 [R0+0x110], R60 ;  /* 0x0001103c00007387 */ /* 0x000fe80000100a00 */
[----:B------:R-:W-:Y:S04]  /*23a10*/  STL.64 [R0+0x100], R64 ;  /* 0x0001004000007387 */ /* 0x000fe80000100a00 */
[----:B------:R-:W3:Y:S04]  /*23a20*/  LDS.128 R68, [UR4+0x590] ;  /* 0x00059004ff447984 */ /* 0x000ee80008000c00 */
[----:B------:R-:W4:Y:S04]  /*23a30*/  LDS.128 R60, [UR4+0x560] ;  /* 0x00056004ff3c7984 */ /* 0x000f280008000c00 */
[----:B------:R-:W-:Y:S04]  /*23a40*/  LDS.128 R64, [UR4+0x530] ;  /* 0x00053004ff407984 */ /* 0x000fe80008000c00 */
[----:B-1----:R-:W-:Y:S04]  /*23a50*/  STL.64 [R0+0xb0], R72 ;  /* 0x0000b04800007387 */ /* 0x002fe80000100a00 */
[----:B------:R-:W-:Y:S04]  /*23a60*/  STL.64 [R0+0xb8], R74 ;  /* 0x0000b84a00007387 */ /* 0x000fe80000100a00 */
[----:B------:R-:W1:Y:S04]  /*23a70*/  LDS.128 R72, [UR4+0x4a0] ;  /* 0x0004a004ff487984 */ /* 0x000e680008000c00 */
[----:B0-----:R-:W-:Y:S04]  /*23a80*/  STL.64 [R0+0xd0], R56 ;  /* 0x0000d03800007387 */ /* 0x001fe80000100a00 */
[----:B------:R-:W-:Y:S04]  /*23a90*/  STL.64 [R0+0xd8], R58 ;  /* 0x0000d83a00007387 */ /* 0x000fe80000100a00 */
[----:B------:R-:W0:Y:S04]  /*23aa0*/  LDS.128 R56, [UR4+0x4f0] ;  /* 0x0004f004ff387984 */ /* 0x000e280008000c00 */
[----:B--2---:R-:W-:Y:S04]  /*23ab0*/  STL.64 [R0+0x80], R52 ;  /* 0x0000803400007387 */ /* 0x004fe80000100a00 */
[----:B------:R-:W-:Y:S04]  /*23ac0*/  STL.64 [R0+0x88], R54 ;  /* 0x0000883600007387 */ /* 0x000fe80000100a00 */
[----:B------:R-:W2:Y:S04]  /*23ad0*/  LDS.128 R52, [UR4+0x4b0] ;  /* 0x0004b004ff347984 */ /* 0x000ea80008000c00 */
[----:B------:R-:W-:Y:S04]  /*23ae0*/  STL.64 [R0+0x108], R80 ;  /* 0x0001085000007387 */ /* 0x000fe80000100a00 */
[----:B---3--:R-:W-:Y:S04]  /*23af0*/  STL.64 [R0+0xf0], R68 ;  /* 0x0000f04400007387 */ /* 0x008fe80000100a00 */
[----:B------:R-:W-:Y:S04]  /*23b00*/  STL.64 [R0+0xf8], R70 ;  /* 0x0000f84600007387 */ /* 0x000fe80000100a00 */
[----:B----4-:R-:W-:Y:S01]  /*23b10*/  STL.64 [R0+0xc0], R60 ;  /* 0x0000c03c00007387 */ /* 0x010fe20000100a00 */
[----:B-1----:R-:W-:-:S03]  /*23b20*/  FSETP.GT.FTZ.AND P0, PT, R85, R72, PT ;  /* 0x000000485500720b */ /* 0x002fc60003f14000 */
[----:B------:R-:W-:Y:S01]  /*23b30*/  STL.64 [R0+0xc8], R62 ;  /* 0x0000c83e00007387 */ /* 0x000fe20000100a00 */
[----:B------:R-:W-:-:S03]  /*23b40*/  FSEL R84, R85, R72, P0 ;  /* 0x0000004855547208 */ /* 0x000fc60000000000 */
[----:B------:R-:W-:Y:S04]  /*23b50*/  STL.64 [R0+0xa0], R76 ;  /* 0x0000a04c00007387 */ /* 0x000fe80000100a00 */
[----:B------:R-:W-:Y:S04]  /*23b60*/  STL.64 [R0+0xa8], R78 ;  /* 0x0000a84e00007387 */ /* 0x000fe80000100a00 */
[----:B------:R-:W-:Y:S04]  /*23b70*/  STL.64 [R0+0x90], R64 ;  /* 0x0000904000007387 */ /* 0x000fe80000100a00 */
[----:B------:R-:W-:Y:S04]  /*23b80*/  STL.64 [R0+0x98], R66 ;  /* 0x0000984200007387 */ /* 0x000fe80000100a00 */
[----:B------:R-:W1:Y:S04]  /*23b90*/  LDS.128 R68, [UR4+0x510] ;  /* 0x00051004ff447984 */ /* 0x000e680008000c00 */
[----:B------:R-:W3:Y:S04]  /*23ba0*/  LDS.128 R80, [UR4+0x500] ;  /* 0x00050004ff507984 */ /* 0x000ee80008000c00 */
[----:B------:R-:W4:Y:S04]  /*23bb0*/  LDS.128 R60, [UR4+0x4e0] ;  /* 0x0004e004ff3c7984 */ /* 0x000f280008000c00 */
[----:B------:R-:W5:Y:S04]  /*23bc0*/  LDS.128 R64, [UR4+0x4d0] ;  /* 0x0004d004ff407984 */ /* 0x000f680008000c00 */
[----:B------:R-:W5:Y:S04]  /*23bd0*/  LDS.128 R76, [UR4+0x4c0] ;  /* 0x0004c004ff4c7984 */ /* 0x000f680008000c00 */
[----:B0-----:R0:W-:Y:S04]  /*23be0*/  STL.64 [R0+0x50], R56 ;  /* 0x0000503800007387 */ /* 0x0011e80000100a00 */
[----:B--2---:R2:W-:Y:S04]  /*23bf0*/  STL.64 [R0+0x10], R52 ;  /* 0x0000103400007387 */ /* 0x0045e80000100a00 */
[----:B------:R-:W-:Y:S01]  /*23c00*/  STL.64 [R0+0x8], R74 ;  /* 0x0000084a00007387 */ /* 0x000fe20000100a00 */
[----:B0-----:R-:W-:-:S03]  /*23c10*/  FSEL R57, R72, R85, P0 ;  /* 0x0000005548397208 */ /* 0x001fc60000000000 */
[----:B------:R-:W-:Y:S01]  /*23c20*/  STL.64 [R0], R72 ;  /* 0x0000004800007387 */ /* 0x000fe20000100a00 */
[----:B--2---:R-:W-:Y:S02]  /*23c30*/  IMAD.MOV.U32 R52, RZ, RZ, R86 ;  /* 0x000000ffff347224 */ /* 0x004fe400078e0056 */
[----:B------:R-:W-:Y:S01]  /*23c40*/  FADD.FTZ R57, -R84, R57 ;  /* 0x0000003954397221 */ /* 0x000fe20000010100 */
[----:B------:R-:W-:Y:S01]  /*23c50*/  IMAD.MOV.U32 R53, RZ, RZ, R87 ;  /* 0x000000ffff357224 */ /* 0x000fe200078e0057 */
[----:B------:R0:W-:Y:S01]  /*23c60*/  STL.64 [R0+0x58], R58 ;  /* 0x0000583a00007387 */ /* 0x0001e20000100a00 */
[----:B------:R-:W-:Y:S01]  /*23c70*/  FSEL R86, R112, R73, P0 ;  /* 0x0000004970567208 */ /* 0x000fe20000000000 */
[----:B------:R-:W-:Y:S02]  /*23c80*/  FMUL.FTZ R57, R57, 1.4426950216293334961 ;  /* 0x3fb8aa3b39397820 */ /* 0x000fe40000410000 */
[----:B-1----:R-:W-:Y:S04]  /*23c90*/  STL.64 [R0+0x70], R68 ;  /* 0x0000704400007387 */ /* 0x002fe80000100a00 */
[----:B------:R-:W-:Y:S01]  /*23ca0*/  STL.64 [R0+0x78], R70 ;  /* 0x0000784600007387 */ /* 0x000fe20000100a00 */
[----:B------:R-:W1:Y:S03]  /*23cb0*/  MUFU.EX2 R57, R57 ;  /* 0x0000003900397308 */ /* 0x000e660000000800 */
[----:B---3--:R-:W-:Y:S01]  /*23cc0*/  STL.64 [R0+0x60], R80 ;  /* 0x0000605000007387 */ /* 0x008fe20000100a00 */
[----:B0-----:R-:W-:-:S03]  /*23cd0*/  FSEL R59, R73, R112, P0 ;  /* 0x00000070493b7208 */ /* 0x001fc60000000000 */
[----:B------:R-:W-:Y:S04]  /*23ce0*/  STL.64 [R0+0x68], R82 ;  /* 0x0000685200007387 */ /* 0x000fe80000100a00 */
[----:B----4-:R-:W-:Y:S01]  /*23cf0*/  STL.64 [R0+0x40], R60 ;  /* 0x0000403c00007387 */ /* 0x010fe20000100a00 */
[----:B-1----:R-:W-:-:S03]  /*23d00*/  FFMA.FTZ R86, R59, R57, R86 ;  /* 0x000000393b567223 */ /* 0x002fc60000010056 */
[----:B------:R-:W-:Y:S04]  /*23d10*/  STL.64 [R0+0x48], R62 ;  /* 0x0000483e00007387 */ /* 0x000fe80000100a00 */
[----:B-----5:R-:W-:Y:S04]  /*23d20*/  STL.64 [R0+0x30], R64 ;  /* 0x0000304000007387 */ /* 0x020fe80000100a00 */
[----:B------:R-:W-:Y:S04]  /*23d30*/  STL.64 [R0+0x38], R66 ;  /* 0x0000384200007387 */ /* 0x000fe80000100a00 */
[----:B------:R-:W-:Y:S04]  /*23d40*/  STL.64 [R0+0x20], R76 ;  /* 0x0000204c00007387 */ /* 0x000fe80000100a00 */
[----:B------:R-:W-:Y:S04]  /*23d50*/  STL.64 [R0+0x28], R78 ;  /* 0x0000284e00007387 */ /* 0x000fe80000100a00 */
[----:B------:R-:W-:Y:S04]  /*23d60*/  STL.64 [R0+0x180], R52 ;  /* 0x0001803400007387 */ /* 0x000fe80000100a00 */
[----:B------:R0:W-:Y:S02]  /*23d70*/  STL.64 [R0+0x18], R54 ;  /* 0x0000183600007387 */ /* 0x0001e40000100a00 */
[----:B0-----:R-:W-:-:S07]  /*23d80*/  IMAD.MOV.U32 R54, RZ, RZ, RZ ;  /* 0x000000ffff367224 */ /* 0x001fce00078e00ff */
.L_x_3672:
[----:B------:R-:W2:Y:S04]  /*23d90*/  LDL.U16 R53, [R0+0x108] ;  /* 0x0001080000357983 */ /* 0x000ea80000100400 */
[----:B------:R0:W5:Y:S01]  /*23da0*/  LDL R52, [R138] ;  /* 0x000000008a347983 */ /* 0x0001620000100800 */
[----:B------:R-:W-:Y:S01]  /*23db0*/  VIADD R54, R54, 0x1 ;  /* 0x0000000136367836 */ /* 0x000fe20000000000 */
[----:B------:R-:W-:Y:S04]  /*23dc0*/  BSSY.RECONVERGENT B1, `(.L_x_3480) ;  /* 0x000000a000017945 */ /* 0x000fe80003800200 */
[----:B------:R-:W-:-:S02]  /*23dd0*/  ISETP.NE.AND P1, PT, R54, 0x40, PT ;  /* 0x000000403600780c */ /* 0x000fc40003f25270 */
[----:B--2---:R-:W-:-:S05]  /*23de0*/  HSETP2.GT.AND P0, PT, R53.H0_H0, R136.H0_H0, PT ;  /* 0x2000008835007234 */ /* 0x004fca0003f04800 */
[----:B------:R-:W-:-:S13]  /*23df0*/  ISETP.EQ.OR P0, PT, R101, -0x1, P0 ;  /* 0xffffffff6500780c */ /* 0x000fda0000702670 */
[----:B0-----:R-:W-:Y:S05]  /*23e00*/  @P0 BRA `(.L_x_3481) ;  /* 0x00000000000c0947 */ /* 0x001fea0003800000 */
[----:B-----5:R-:W-:-:S05]  /*23e10*/  ISETP.GE.AND P0, PT, R52, R101, PT ;  /* 0x000000653400720c */ /* 0x020fca0003f06270 */
[----:B------:R-:W-:-:S13]  /*23e20*/  HSETP2.NEU.OR P0, PT, R53.H0_H0, R136.H0_H0, P0 ;  /* 0x2000008835007234 */ /* 0x000fda000070d820 */
[----:B------:R-:W-:Y:S05]  /*23e30*/  @P0 BRA `(.L_x_3482) ;  /* 0x0000000000080947 */ /* 0x000fea0003800000 */
.L_x_3481:
[----:B------:R-:W-:Y:S01]  /*23e40*/  PRMT R136, R53, 0x7610, R136 ;  /* 0x0000761035887816 */ /* 0x000fe20000000088 */
[----:B-----5:R-:W-:-:S07]  /*23e50*/  IMAD.MOV.U32 R101, RZ, RZ, R52 ;  /* 0x000000ffff657224 */ /* 0x020fce00078e0034 */
.L_x_3482:
[----:B------:R-:W-:Y:S05]  /*23e60*/  BSYNC.RECONVERGENT B1 ;  /* 0x0000000000017941 */ /* 0x000fea0003800200 */
.L_x_3480:
[----:B------:R-:W-:Y:S01]  /*23e70*/  HSETP2.GT.AND P0, PT, R136.H0_H0, R135.H0_H0, PT ;  /* 0x2000008788007234 */ /* 0x000fe20003f04800 */
[----:B------:R-:W-:Y:S04]  /*23e80*/  BSSY.RECONVERGENT B1, `(.L_x_3483) ;  /* 0x000000c000017945 */ /* 0x000fe80003800200 */
[----:B------:R-:W-:-:S13]  /*23e90*/  ISETP.EQ.OR P0, PT, R100, -0x1, P0 ;  /* 0xffffffff6400780c */ /* 0x000fda0000702670 */
[----:B------:R-:W-:Y:S05]  /*23ea0*/  @P0 BRA `(.L_x_3484) ;  /* 0x0000000000140947 */ /* 0x000fea0003800000 */
[----:B------:R-:W-:Y:S01]  /*23eb0*/  ISETP.GE.AND P0, PT, R101, R100, PT ;  /* 0x000000646500720c */ /* 0x000fe20003f06270 */
[----:B------:R-:W-:Y:S01]  /*23ec0*/  IMAD.MOV.U32 R52, RZ, RZ, R100 ;  /* 0x000000ffff347224 */ /* 0x000fe200078e0064 */
[----:B------:R-:W-:-:S03]  /*23ed0*/  PRMT R55, R55, 0x5410, R135 ;  /* 0x0000541037377816 */ /* 0x000fc60000000087 */
[----:B------:R-:W-:-:S13]  /*23ee0*/  HSETP2.NEU.OR P0, PT, R136.H0_H0, R135.H0_H0, P0 ;  /* 0x2000008788007234 */ /* 0x000fda000070d820 */
[----:B------:R-:W-:Y:S05]  /*23ef0*/  @P0 BRA `(.L_x_3485) ;  /* 0x0000000000100947 */ /* 0x000fea0003800000 */
.L_x_3484:
[----:B------:R-:W-:Y:S01]  /*23f00*/  IMAD.MOV.U32 R52, RZ, RZ, R101 ;  /* 0x000000ffff347224 */ /* 0x000fe200078e0065 */
[----:B------:R-:W-:Y:S01]  /*23f10*/  PRMT R55, R55, 0x5410, R136 ;  /* 0x0000541037377816 */ /* 0x000fe20000000088 */
[----:B------:R-:W-:Y:S01]  /*23f20*/  IMAD.MOV.U32 R101, RZ, RZ, R100 ;  /* 0x000000ffff657224 */ /* 0x000fe200078e0064 */
[----:B------:R-:W-:-:S07]  /*23f30*/  PRMT R136, R135, 0x7610, R136 ;  /* 0x0000761087887816 */ /* 0x000fce0000000088 */
.L_x_3485:
[----:B------:R-:W-:Y:S05]  /*23f40*/  BSYNC.RECONVERGENT B1 ;  /* 0x0000000000017941 */ /* 0x000fea0003800200 */
.L_x_3483:
        /* <DEDUP_REMOVED lines=11> */
.L_x_3487:
[----:B------:R-:W-:Y:S01]  /*24000*/  IMAD.MOV.U32 R53, RZ, RZ, R52 ;  /* 0x000000ffff357224 */ /* 0x000fe200078e0034 */
[----:B------:R-:W-:Y:S01]  /*24010*/  PRMT R56, R56, 0x7610, R55 ;  /* 0x0000761038387816 */ /* 0x000fe20000000037 */
[----:B------:R-:W-:Y:S01]  /*24020*/  IMAD.MOV.U32 R100, RZ, RZ, R99 ;  /* 0x000000ffff647224 */ /* 0x000fe200078e0063 */
[----:B------:R-:W-:-:S07]  /*24030*/  PRMT R135, R134, 0x7632, R135 ;  /* 0x0000763286877816 */ /* 0x000fce0000000087 */
.L_x_3488:
[----:B------:R-:W-:Y:S05]  /*24040*/  BSYNC.RECONVERGENT B1 ;  /* 0x0000000000017941 */ /* 0x000fea0003800200 */
.L_x_3486:
        /* <DEDUP_REMOVED lines=11> */
.L_x_3490:
[----:B------:R-:W-:Y:S01]  /*24100*/  IMAD.MOV.U32 R52, RZ, RZ, R53 ;  /* 0x000000ffff347224 */ /* 0x000fe200078e0035 */
[----:B------:R-:W-:Y:S01]  /*24110*/  PRMT R55, R56, 0x7632, R55 ;  /* 0x0000763238377816 */ /* 0x000fe20000000037 */
[----:B------:R-:W-:Y:S01]  /*24120*/  IMAD.MOV.U32 R99, RZ, RZ, R98 ;  /* 0x000000ffff637224 */ /* 0x000fe200078e0062 */
[----:B------:R-:W-:-:S07]  /*24130*/  PRMT R134, R134, 0x5410, R134 ;  /* 0x0000541086867816 */ /* 0x000fce0000000086 */
.L_x_3491:
[----:B------:R-:W-:Y:S05]  /*24140*/  BSYNC.RECONVERGENT B1 ;  /* 0x0000000000017941 */ /* 0x000fea0003800200 */
.L_x_3489:
        /* <DEDUP_REMOVED lines=11> */
.L_x_3493:
[----:B------:R-:W-:Y:S01]  /*24200*/  IMAD.MOV.U32 R53, RZ, RZ, R52 ;  /* 0x000000ffff357224 */ /* 0x000fe200078e0034 */
[----:B------:R-:W-:Y:S01]  /*24210*/  PRMT R56, R55, 0x7610, R56 ;  /* 0x0000761037387816 */ /* 0x000fe20000000038 */
[----:B------:R-:W-:Y:S01]  /*24220*/  IMAD.MOV.U32 R98, RZ, RZ, R97 ;  /* 0x000000ffff627224 */ /* 0x000fe200078e0061 */
[----:B------:R-:W-:-:S07]  /*24230*/  PRMT R134, R133, 0x7632, R134 ;  /* 0x0000763285867816 */ /* 0x000fce0000000086 */
.L_x_3494:
[----:B------:R-:W-:Y:S05]  /*24240*/  BSYNC.RECONVERGENT B1 ;  /* 0x0000000000017941 */ /* 0x000fea0003800200 */
.L_x_3492:
        /* <DEDUP_REMOVED lines=11> */
.L_x_3496:
[----:B------:R-:W-:Y:S01]  /*24300*/  IMAD.MOV.U32 R52, RZ, RZ, R53 ;  /* 0x000000ffff347224 */ /* 0x000fe200078e0035 */
[----:B------:R-:W-:Y:S01]  /*24310*/  PRMT R55, R55, 0x5410, R56 ;  /* 0x0000541037377816 */ /* 0x000fe20000000038 */
[----:B------:R-:W-:Y:S01]  /*24320*/  IMAD.MOV.U32 R97, RZ, RZ, R96 ;  /* 0x000000ffff617224 */ /* 0x000fe200078e0060 */
[----:B------:R-:W-:-:S07]  /*24330*/  PRMT R133, R133, 0x5410, R133 ;  /* 0x0000541085857816 */ /* 0x000fce0000000085 */
.L_x_3497:
[----:B------:R-:W-:Y:S05]  /*24340*/  BSYNC.RECONVERGENT B1 ;  /* 0x0000000000017941 */ /* 0x000fea0003800200 */
.L_x_3495:
        /* <DEDUP_REMOVED lines=11> */
.L_x_3499:
[----:B------:R-:W-:Y:S01]  /*24400*/  IMAD.MOV.U32 R53, RZ, RZ, R52 ;  /* 0x000000ffff357224 */ /* 0x000fe200078e0034 */
[----:B------:R-:W-:Y:S01]  /*24410*/  PRMT R56, R56, 0x7610, R55 ;  /* 0x0000761038387816 */ /* 0x000fe20000000037 */
[----:B------:R-:W-:Y:S01]  /*24420*/  IMAD.MOV.U32 R96, RZ, RZ, R95 ;  /* 0x000000ffff607224 */ /* 0x000fe200078e005f */
[----:B------:R-:W-:-:S07]  /*24430*/  PRMT R133, R132, 0x7632, R133 ;  /* 0x0000763284857816 */ /* 0x000fce0000000085 */
.L_x_3500:
[----:B------:R-:W-:Y:S05]  /*24440*/  BSYNC.RECONVERGENT B1 ;  /* 0x0000000000017941 */ /* 0x000fea0003800200 */
.L_x_3498:
        /* <DEDUP_REMOVED lines=11> */
.L_x_3502:
[----:B------:R-:W-:Y:S01]  /*24500*/  IMAD.MOV.U32 R52, RZ, RZ, R53 ;  /* 0x000000ffff347224 */ /* 0x000fe200078e0035 */
[----:B------:R-:W-:Y:S01]  /*24510*/  PRMT R55, R56, 0x7632, R55 ;  /* 0x0000763238377816 */ /* 0x000fe20000000037 */
[----:B------:R-:W-:Y:S01]  /*24520*/  IMAD.MOV.U32 R95, RZ, RZ, R94 ;  /* 0x000000ffff5f7224 */ /* 0x000fe200078e005e */
[----:B------:R-:W-:-:S07]  /*24530*/  PRMT R132, R132, 0x5410, R132 ;  /* 0x0000541084847816 */ /* 0x000fce0000000084 */
.L_x_3503:
[----:B------:R-:W-:Y:S05]  /*24540*/  BSYNC.RECONVERGENT B1 ;  /* 0x0000000000017941 */ /* 0x000fea0003800200 */
.L_x_3501:
        /* <DEDUP_REMOVED lines=11> */
.L_x_3505:
[----:B------:R-:W-:Y:S01]  /*24600*/  IMAD.MOV.U32 R53, RZ, RZ, R52 ;  /* 0x000000ffff357224 */ /* 0x000fe200078e0034 */
[----:B------:R-:W-:Y:S01]  /*24610*/  PRMT R56, R55, 0x7610, R56 ;  /* 0x0000761037387816 */ /* 0x000fe20000000038 */
[----:B------:R-:W-:Y:S01]  /*24620*/  IMAD.MOV.U32 R94, RZ, RZ, R93 ;  /* 0x000000ffff5e7224 */ /* 0x000fe200078e005d */
[----:B------:R-:W-:-:S07]  /*24630*/  PRMT R132, R131, 0x7632, R132 ;  /* 0x0000763283847816 */ /* 0x000fce0000000084 */
.L_x_3506:
[----:B------:R-:W-:Y:S05]  /*24640*/  BSYNC.RECONVERGENT B1 ;  /* 0x0000000000017941 */ /* 0x000fea0003800200 */
.L_x_3504:
        /* <DEDUP_REMOVED lines=11> */
.L_x_3508:
[----:B------:R-:W-:Y:S01]  /*24700*/  IMAD.MOV.U32 R52, RZ, RZ, R53 ;  /* 0x000000ffff347224 */ /* 0x000fe200078e0035 */
[----:B------:R-:W-:Y:S01]  /*24710*/  PRMT R55, R55, 0x5410, R56 ;  /* 0x0000541037377816 */ /* 0x000fe20000000038 */
[----:B------:R-:W-:Y:S01]  /*24720*/  IMAD.MOV.U32 R93, RZ, RZ, R92 ;  /* 0x000000ffff5d7224 */ /* 0x000fe200078e005c */
[----:B------:R-:W-:-:S07]  /*24730*/  PRMT R131, R131, 0x5410, R131 ;  /* 0x0000541083837816 */ /* 0x000fce0000000083 */
.L_x_3509:
[----:B------:R-:W-:Y:S05]  /*24740*/  BSYNC.RECONVERGENT B1 ;  /* 0x0000000000017941 */ /* 0x000fea0003800200 */
.L_x_3507:
        /* <DEDUP_REMOVED lines=11> */
.L_x_3511:
[----:B------:R-:W-:Y:S01]  /*24800*/  IMAD.MOV.U32 R53, RZ, RZ, R52 ;  /* 0x000000ffff357224 */ /* 0x000fe200078e0034 */
[----:B------:R-:W-:Y:S01]  /*24810*/  PRMT R56, R56, 0x7610, R55 ;  /* 0x0000761038387816 */ /* 0x000fe20000000037 */
[----:B------:R-:W-:Y:S01]  /*24820*/  IMAD.MOV.U32 R92, RZ, RZ, R91 ;  /* 0x000000ffff5c7224 */ /* 0x000fe200078e005b */
[----:B------:R-:W-:-:S07]  /*24830*/  PRMT R131, R130, 0x7632, R131 ;  /* 0x0000763282837816 */ /* 0x000fce0000000083 */
.L_x_3512:
[----:B------:R-:W-:Y:S05]  /*24840*/  BSYNC.RECONVERGENT B1 ;  /* 0x0000000000017941 */ /* 0x000fea0003800200 */
.L_x_3510:
        /* <DEDUP_REMOVED lines=11> */
.L_x_3514:
[----:B------:R-:W-:Y:S01]  /*24900*/  IMAD.MOV.U32 R52, RZ, RZ, R53 ;  /* 0x000000ffff347224 */ /* 0x000fe200078e0035 */
[----:B------:R-:W-:Y:S01]  /*24910*/  PRMT R55, R56, 0x7632, R55 ;  /* 0x0000763238377816 */ /* 0x000fe20000000037 */
[----:B------:R-:W-:Y:S01]  /*24920*/  IMAD.MOV.U32 R91, RZ, RZ, R90 ;  /* 0x000000ffff5b7224 */ /* 0x000fe200078e005a */
[----:B------:R-:W-:-:S07]  /*24930*/  PRMT R130, R130, 0x5410, R130 ;  /* 0x0000541082827816 */ /* 0x000fce0000000082 */
.L_x_3515:
[----:B------:R-:W-:Y:S05]  /*24940*/  BSYNC.RECONVERGENT B1 ;  /* 0x0000000000017941 */ /* 0x000fea0003800200 */
.L_x_3513:
        /* <DEDUP_REMOVED lines=11> */
.L_x_3517:
[----:B------:R-:W-:Y:S01]  /*24a00*/  IMAD.MOV.U32 R53, RZ, RZ, R52 ;  /* 0x000000ffff357224 */ /* 0x000fe200078e0034 */
[----:B------:R-:W-:Y:S01]  /*24a10*/  PRMT R56, R55, 0x7610, R56 ;  /* 0x0000761037387816 */ /* 0x000fe20000000038 */
[----:B------:R-:W-:Y:S01]  /*24a20*/  IMAD.MOV.U32 R90, RZ, RZ, R89 ;  /* 0x000000ffff5a7224 */ /* 0x000fe200078e0059 */
[----:B------:R-:W-:-:S07]  /*24a30*/  PRMT R130, R129, 0x7632, R130 ;  /* 0x0000763281827816 */ /* 0x000fce0000000082 */
.L_x_3518:
[----:B------:R-:W-:Y:S05]  /*24a40*/  BSYNC.RECONVERGENT B1 ;  /* 0x0000000000017941 */ /* 0x000fea0003800200 */
.L_x_3516:
        /* <DEDUP_REMOVED lines=11> */
.L_x_3520:
[----:B------:R-:W-:Y:S01]  /*24b00*/  IMAD.MOV.U32 R52, RZ, RZ, R53 ;  /* 0x000000ffff347224 */ /* 0x000fe200078e0035 */
[----:B------:R-:W-:Y:S01]  /*24b10*/  PRMT R55, R55, 0x5410, R56 ;  /* 0x0000541037377816 */ /* 0x000fe20000000038 */
[----:B------:R-:W-:Y:S01]  /*24b20*/  IMAD.MOV.U32 R89, RZ, RZ, R88 ;  /* 0x000000ffff597224 */ /* 0x000fe200078e0058 */
[----:B------:R-:W-:-:S07]  /*24b30*/  PRMT R129, R129, 0x5410, R129 ;  /* 0x0000541081817816 */ /* 0x000fce0000000081 */
.L_x_3521:
[----:B------:R-:W-:Y:S05]  /*24b40*/  BSYNC.RECONVERGENT B1 ;  /* 0x0000000000017941 */ /* 0x000fea0003800200 */
.L_x_3519:
        /* <DEDUP_REMOVED lines=11> */
.L_x_3523:
[----:B------:R-:W-:Y:S01]  /*24c00*/  IMAD.MOV.U32 R53, RZ, RZ, R52 ;  /* 0x000000ffff357224 */ /* 0x000fe200078e0034 */
[----:B------:R-:W-:Y:S01]  /*24c10*/  PRMT R56, R56, 0x7610, R55 ;  /* 0x0000761038387816 */ /* 0x000fe20000000037 */
[----:B------:R-:W-:Y:S01]  /*24c20*/  IMAD.MOV.U32 R88, RZ, RZ, R3 ;  /* 0x000000ffff587224 */ /* 0x000fe200078e0003 */
[----:B------:R-:W-:-:S07]  /*24c30*/  PRMT R129, R128, 0x7632, R129 ;  /* 0x0000763280817816 */ /* 0x000fce0000000081 */
.L_x_3524:
[----:B------:R-:W-:Y:S05]  /*24c40*/  BSYNC.RECONVERGENT B1 ;  /* 0x0000000000017941 */ /* 0x000fea0003800200 */
.L_x_3522:
        /* <DEDUP_REMOVED lines=11> */
.L_x_3526:
[----:B------:R-:W-:Y:S01]  /*24d00*/  IMAD.MOV.U32 R52, RZ, RZ, R53 ;  /* 0x000000ffff347224 */ /* 0x000fe200078e0035 */
[----:B------:R-:W-:Y:S01]  /*24d10*/  PRMT R55, R56, 0x7632, R55 ;  /* 0x0000763238377816 */ /* 0x000fe20000000037 */
[----:B------:R-:W-:Y:S01]  /*24d20*/  IMAD.MOV.U32 R3, RZ, RZ, R2 ;  /* 0x000000ffff037224 */ /* 0x000fe200078e0002 */
[----:B------:R-:W-:-:S07]  /*24d30*/  PRMT R128, R128, 0x5410, R128 ;  /* 0x0000541080807816 */ /* 0x000fce0000000080 */
.L_x_3527:
[----:B------:R-:W-:Y:S05]  /*24d40*/  BSYNC.RECONVERGENT B1 ;  /* 0x0000000000017941 */ /* 0x000fea0003800200 */
.L_x_3525:
        /* <DEDUP_REMOVED lines=11> */
.L_x_3529:
[----:B------:R-:W-:Y:S01]  /*24e00*/  IMAD.MOV.U32 R53, RZ, RZ, R52 ;  /* 0x000000ffff357224 */ /* 0x000fe200078e0034 */
[----:B------:R-:W-:Y:S01]  /*24e10*/  PRMT R56, R55, 0x7610, R56 ;  /* 0x0000761037387816 */ /* 0x000fe20000000038 */
[----:B------:R-:W-:Y:S01]  /*24e20*/  IMAD.MOV.U32 R2, RZ, RZ, R5 ;  /* 0x000000ffff027224 */ /* 0x000fe200078e0005 */
[----:B------:R-:W-:-:S07]  /*24e30*/  PRMT R128, R127, 0x7632, R128 ;  /* 0x000076327f807816 */ /* 0x000fce0000000080 */
.L_x_3530:
[----:B------:R-:W-:Y:S05]  /*24e40*/  BSYNC.RECONVERGENT B1 ;  /* 0x0000000000017941 */ /* 0x000fea0003800200 */
.L_x_3528:
        /* <DEDUP_REMOVED lines=11> */
.L_x_3532:
[----:B------:R-:W-:Y:S01]  /*24f00*/  IMAD.MOV.U32 R52, RZ, RZ, R53 ;  /* 0x000000ffff347224 */ /* 0x000fe200078e0035 */
[----:B------:R-:W-:Y:S01]  /*24f10*/  PRMT R55, R55, 0x5410, R56 ;  /* 0x0000541037377816 */ /* 0x000fe20000000038 */
[----:B------:R-:W-:Y:S01]  /*24f20*/  IMAD.MOV.U32 R5, RZ, RZ, R4 ;  /* 0x000000ffff057224 */ /* 0x000fe200078e0004 */
[----:B------:R-:W-:-:S07]  /*24f30*/  PRMT R127, R127, 0x5410, R127 ;  /* 0x000054107f7f7816 */ /* 0x000fce000000007f */
.L_x_3533:
[----:B------:R-:W-:Y:S05]  /*24f40*/  BSYNC.RECONVERGENT B1 ;  /* 0x0000000000017941 */ /* 0x000fea0003800200 */
.L_x_3531:
        /* <DEDUP_REMOVED lines=11> */
.L_x_3535:
[----:B------:R-:W-:Y:S01]  /*25000*/  IMAD.MOV.U32 R53, RZ, RZ, R52 ;  /* 0x000000ffff357224 */ /* 0x000fe200078e0034 */
[----:B------:R-:W-:Y:S01]  /*25010*/  PRMT R56, R56, 0x7610, R55 ;  /* 0x0000761038387816 */ /* 0x000fe20000000037 */
[----:B------:R-:W-:Y:S01]  /*25020*/  IMAD.MOV.U32 R4, RZ, RZ, R7 ;  /* 0x000000ffff047224 */ /* 0x000fe200078e0007 */
[----:B------:R-:W-:-:S07]  /*25030*/  PRMT R127, R126, 0x7610, R127 ;  /* 0x000076107e7f7816 */ /* 0x000fce000000007f */
.L_x_3536:
[----:B------:R-:W-:Y:S05]  /*25040*/  BSYNC.RECONVERGENT B1 ;  /* 0x0000000000017941 */ /* 0x000fea0003800200 */
.L_x_3534:
        /* <DEDUP_REMOVED lines=11> */
.L_x_3538:
[----:B------:R-:W-:Y:S01]  /*25100*/  IMAD.MOV.U32 R52, RZ, RZ, R53 ;  /* 0x000000ffff347224 */ /* 0x000fe200078e0035 */
[----:B------:R-:W-:Y:S01]  /*25110*/  PRMT R55, R56, 0x7632, R55 ;  /* 0x0000763238377816 */ /* 0x000fe20000000037 */
[----:B------:R-:W-:Y:S01]  /*25120*/  IMAD.MOV.U32 R7, RZ, RZ, R6 ;  /* 0x000000ffff077224 */ /* 0x000fe200078e0006 */
[----:B------:R-:W-:-:S07]  /*25130*/  PRMT R126, R104, 0x7632, R126 ;  /* 0x00007632687e7816 */ /* 0x000fce000000007e */
.L_x_3539:
[----:B------:R-:W-:Y:S05]  /*25140*/  BSYNC.RECONVERGENT B1 ;  /* 0x0000000000017941 */ /* 0x000fea0003800200 */
.L_x_3537:
        /* <DEDUP_REMOVED lines=11> */
.L_x_3541:
[----:B------:R-:W-:Y:S01]  /*25200*/  IMAD.MOV.U32 R53, RZ, RZ, R52 ;  /* 0x000000ffff357224 */ /* 0x000fe200078e0034 */
[----:B------:R-:W-:Y:S01]  /*25210*/  PRMT R56, R55, 0x7610, R56 ;  /* 0x0000761037387816 */ /* 0x000fe20000000038 */
[----:B------:R-:W-:Y:S01]  /*25220*/  IMAD.MOV.U32 R6, RZ, RZ, R9 ;  /* 0x000000ffff067224 */ /* 0x000fe200078e0009 */
[----:B------:R-:W-:-:S07]  /*25230*/  PRMT R104, R104, 0x7610, R125 ;  /* 0x0000761068687816 */ /* 0x000fce000000007d */
.L_x_3542:
[----:B------:R-:W-:Y:S05]  /*25240*/  BSYNC.RECONVERGENT B1 ;  /* 0x0000000000017941 */ /* 0x000fea0003800200 */
.L_x_3540:
        /* <DEDUP_REMOVED lines=11> */
.L_x_3544:
[----:B------:R-:W-:Y:S01]  /*25300*/  IMAD.MOV.U32 R52, RZ, RZ, R53 ;  /* 0x000000ffff347224 */ /* 0x000fe200078e0035 */
[----:B------:R-:W-:Y:S01]  /*25310*/  PRMT R55, R55, 0x5410, R56 ;  /* 0x0000541037377816 */ /* 0x000fe20000000038 */
[----:B------:R-:W-:Y:S01]  /*25320*/  IMAD.MOV.U32 R9, RZ, RZ, R8 ;  /* 0x000000ffff097224 */ /* 0x000fe200078e0008 */
[----:B------:R-:W-:-:S07]  /*25330*/  PRMT R125, R125, 0x5410, R125 ;  /* 0x000054107d7d7816 */ /* 0x000fce000000007d */
.L_x_3545:
[----:B------:R-:W-:Y:S05]  /*25340*/  BSYNC.RECONVERGENT B1 ;  /* 0x0000000000017941 */ /* 0x000fea0003800200 */
.L_x_3543:
        /* <DEDUP_REMOVED lines=11> */
.L_x_3547:
[----:B------:R-:W-:Y:S01]  /*25400*/  IMAD.MOV.U32 R53, RZ, RZ, R52 ;  /* 0x000000ffff357224 */ /* 0x000fe200078e0034 */
[----:B------:R-:W-:Y:S01]  /*25410*/  PRMT R56, R56, 0x7610, R55 ;  /* 0x0000761038387816 */ /* 0x000fe20000000037 */
[----:B------:R-:W-:Y:S01]  /*25420*/  IMAD.MOV.U32 R8, RZ, RZ, R11 ;  /* 0x000000ffff087224 */ /* 0x000fe200078e000b */
[----:B------:R-:W-:-:S07]  /*25430*/  PRMT R125, R124, 0x7632, R125 ;  /* 0x000076327c7d7816 */ /* 0x000fce000000007d */
.L_x_3548:
[----:B------:R-:W-:Y:S05]  /*25440*/  BSYNC.RECONVERGENT B1 ;  /* 0x0000000000017941 */ /* 0x000fea0003800200 */
.L_x_3546:
        /* <DEDUP_REMOVED lines=11> */
.L_x_3550:
[----:B------:R-:W-:Y:S01]  /*25500*/  IMAD.MOV.U32 R52, RZ, RZ, R53 ;  /* 0x000000ffff347224 */ /* 0x000fe200078e0035 */
[----:B------:R-:W-:Y:S01]  /*25510*/  PRMT R55, R56, 0x7632, R55 ;  /* 0x0000763238377816 */ /* 0x000fe20000000037 */
[----:B------:R-:W-:Y:S01]  /*25520*/  IMAD.MOV.U32 R11, RZ, RZ, R10 ;  /* 0x000000ffff0b7224 */ /* 0x000fe200078e000a */
[----:B------:R-:W-:-:S07]  /*25530*/  PRMT R124, R124, 0x5410, R124 ;  /* 0x000054107c7c7816 */ /* 0x000fce000000007c */
.L_x_3551:
[----:B------:R-:W-:Y:S05]  /*25540*/  BSYNC.RECONVERGENT B1 ;  /* 0x0000000000017941 */ /* 0x000fea0003800200 */
.L_x_3549:
        /* <DEDUP_REMOVED lines=11> */
.L_x_3553:
[----:B------:R-:W-:Y:S01]  /*25600*/  IMAD.MOV.U32 R53, RZ, RZ, R52 ;  /* 0x000000ffff357224 */ /* 0x000fe200078e0034 */
[----:B------:R-:W-:Y:S01]  /*25610*/  PRMT R56, R55, 0x7610, R56 ;  /* 0x0000761037387816 */ /* 0x000fe20000000038 */
[----:B------:R-:W-:Y:S01]  /*25620*/  IMAD.MOV.U32 R10, RZ, RZ, R13 ;  /* 0x000000ffff0a7224 */ /* 0x000fe200078e000d */
[----:B------:R-:W-:-:S07]  /*25630*/  PRMT R124, R123, 0x7632, R124 ;  /* 0x000076327b7c7816 */ /* 0x000fce000000007c */
.L_x_3554:
[----:B------:R-:W-:Y:S05]  /*25640*/  BSYNC.RECONVERGENT B1 ;  /* 0x0000000000017941 */ /* 0x000fea0003800200 */
.L_x_3552:
        /* <DEDUP_REMOVED lines=11> */
.L_x_3556:
[----:B------:R-:W-:Y:S01]  /*25700*/  IMAD.MOV.U32 R52, RZ, RZ, R53 ;  /* 0x000000ffff347224 */ /* 0x000fe200078e0035 */
[----:B------:R-:W-:Y:S01]  /*25710*/  PRMT R55, R55, 0x5410, R56 ;  /* 0x0000541037377816 */ /* 0x000fe20000000038 */
[----:B------:R-:W-:Y:S01]  /*25720*/  IMAD.MOV.U32 R13, RZ, RZ, R12 ;  /* 0x000000ffff0d7224 */ /* 0x000fe200078e000c */
[----:B------:R-:W-:-:S07]  /*25730*/  PRMT R123, R123, 0x5410, R123 ;  /* 0x000054107b7b7816 */ /* 0x000fce000000007b */
.L_x_3557:
[----:B------:R-:W-:Y:S05]  /*25740*/  BSYNC.RECONVERGENT B1 ;  /* 0x0000000000017941 */ /* 0x000fea0003800200 */
.L_x_3555:
        /* <DEDUP_REMOVED lines=11> */
.L_x_3559:
[----:B------:R-:W-:Y:S01]  /*25800*/  IMAD.MOV.U32 R53, RZ, RZ, R52 ;  /* 0x000000ffff357224 */ /* 0x000fe200078e0034 */
[----:B------:R-:W-:Y:S01]  /*25810*/  PRMT R56, R56, 0x7610, R55 ;  /* 0x0000761038387816 */ /* 0x000fe20000000037 */
[----:B------:R-:W-:Y:S01]  /*25820*/  IMAD.MOV.U32 R12, RZ, RZ, R15 ;  /* 0x000000ffff0c7224 */ /* 0x000fe200078e000f */
[----:B------:R-:W-:-:S07]  /*25830*/  PRMT R123, R122, 0x7632, R123 ;  /* 0x000076327a7b7816 */ /* 0x000fce000000007b */
.L_x_3560:
[----:B------:R-:W-:Y:S05]  /*25840*/  BSYNC.RECONVERGENT B1 ;  /* 0x0000000000017941 */ /* 0x000fea0003800200 */
.L_x_3558:
        /* <DEDUP_REMOVED lines=11> */
.L_x_3562:
[----:B------:R-:W-:Y:S01]  /*25900*/  IMAD.MOV.U32 R52, RZ, RZ, R53 ;  /* 0x000000ffff347224 */ /* 0x000fe200078e0035 */
[----:B------:R-:W-:Y:S01]  /*25910*/  PRMT R55, R56, 0x7632, R55 ;  /* 0x0000763238377816 */ /* 0x000fe20000000037 */
[----:B------:R-:W-:Y:S01]  /*25920*/  IMAD.MOV.U32 R15, RZ, RZ, R14 ;  /* 0x000000ffff0f7224 */ /* 0x000fe200078e000e */
[----:B------:R-:W-:-:S07]  /*25930*/  PRMT R122, R122, 0x5410, R122 ;  /* 0x000054107a7a7816 */ /* 0x000fce000000007a */
.L_x_3563:
[----:B------:R-:W-:Y:S05]  /*25940*/  BSYNC.RECONVERGENT B1 ;  /* 0x0000000000017941 */ /* 0x000fea0003800200 */
.L_x_3561:
        /* <DEDUP_REMOVED lines=11> */
.L_x_3565:
[----:B------:R-:W-:Y:S01]  /*25a00*/  IMAD.MOV.U32 R53, RZ, RZ, R52 ;  /* 0x000000ffff357224 */ /* 0x000fe200078e0034 */
[----:B------:R-:W-:Y:S01]  /*25a10*/  PRMT R56, R55, 0x7610, R56 ;  /* 0x0000761037387816 */ /* 0x000fe20000000038 */
[----:B------:R-:W-:Y:S01]  /*25a20*/  IMAD.MOV.U32 R14, RZ, RZ, R17 ;  /* 0x000000ffff0e7224 */ /* 0x000fe200078e0011 */
[----:B------:R-:W-:-:S07]  /*25a30*/  PRMT R122, R121, 0x7632, R122 ;  /* 0x00007632797a7816 */ /* 0x000fce000000007a */
.L_x_3566:
[----:B------:R-:W-:Y:S05]  /*25a40*/  BSYNC.RECONVERGENT B1 ;  /* 0x0000000000017941 */ /* 0x000fea0003800200 */
.L_x_3564:
        /* <DEDUP_REMOVED lines=11> */
.L_x_3568:
[----:B------:R-:W-:Y:S01]  /*25b00*/  IMAD.MOV.U32 R52, RZ, RZ, R53 ;  /* 0x000000ffff347224 */ /* 0x000fe200078e0035 */
[----:B------:R-:W-:Y:S01]  /*25b10*/  PRMT R55, R55, 0x5410, R56 ;  /* 0x0000541037377816 */ /* 0x000fe20000000038 */
[----:B------:R-:W-:Y:S01]  /*25b20*/  IMAD.MOV.U32 R17, RZ, RZ, R16 ;  /* 0x000000ffff117224 */ /* 0x000fe200078e0010 */
[----:B------:R-:W-:-:S07]  /*25b30*/  PRMT R121, R121, 0x5410, R121 ;  /* 0x0000541079797816 */ /* 0x000fce0000000079 */
.L_x_3569:
[----:B------:R-:W-:Y:S05]  /*25b40*/  BSYNC.RECONVERGENT B1 ;  /* 0x0000000000017941 */ /* 0x000fea0003800200 */
.L_x_3567:
        /* <DEDUP_REMOVED lines=11> */
.L_x_3571:
[----:B------:R-:W-:Y:S01]  /*25c00*/  IMAD.MOV.U32 R53, RZ, RZ, R52 ;  /* 0x000000ffff357224 */ /* 0x000fe200078e0034 */
[----:B------:R-:W-:Y:S01]  /*25c10*/  PRMT R56, R56, 0x7610, R55 ;  /* 0x0000761038387816 */ /* 0x000fe20000000037 */
[----:B------:R-:W-:Y:S01]  /*25c20*/  IMAD.MOV.U32 R16, RZ, RZ, R19 ;  /* 0x000000ffff107224 */ /* 0x000fe200078e0013 */
[----:B------:R-:W-:-:S07]  /*25c30*/  PRMT R121, R120, 0x7632, R121 ;  /* 0x0000763278797816 */ /* 0x000fce0000000079 */
.L_x_3572:
[----:B------:R-:W-:Y:S05]  /*25c40*/  BSYNC.RECONVERGENT B1 ;  /* 0x0000000000017941 */ /* 0x000fea0003800200 */
.L_x_3570:
        /* <DEDUP_REMOVED lines=11> */
.L_x_3574:
[----:B------:R-:W-:Y:S01]  /*25d00*/  IMAD.MOV.U32 R52, RZ, RZ, R53 ;  /* 0x000000ffff347224 */ /* 0x000fe200078e0035 */
[----:B------:R-:W-:Y:S01]  /*25d10*/  PRMT R55, R56, 0x7632, R55 ;  /* 0x0000763238377816 */ /* 0x000fe20000000037 */
[----:B------:R-:W-:Y:S01]  /*25d20*/  IMAD.MOV.U32 R19, RZ, RZ, R18 ;  /* 0x000000ffff137224 */ /* 0x000fe200078e0012 */
[----:B------:R-:W-:-:S07]  /*25d30*/  PRMT R120, R120, 0x5410, R120 ;  /* 0x0000541078787816 */ /* 0x000fce0000000078 */
.L_x_3575:
[----:B------:R-:W-:Y:S05]  /*25d40*/  BSYNC.RECONVERGENT B1 ;  /* 0x0000000000017941 */ /* 0x000fea0003800200 */
.L_x_3573:
        /* <DEDUP_REMOVED lines=11> */
.L_x_3577:
[----:B------:R-:W-:Y:S01]  /*25e00*/  IMAD.MOV.U32 R53, RZ, RZ, R52 ;  /* 0x000000ffff357224 */ /* 0x000fe200078e0034 */
[----:B------:R-:W-:Y:S01]  /*25e10*/  PRMT R56, R55, 0x7610, R56 ;  /* 0x0000761037387816 */ /* 0x000fe20000000038 */
[----:B------:R-:W-:Y:S01]  /*25e20*/  IMAD.MOV.U32 R18, RZ, RZ, R21 ;  /* 0x000000ffff127224 */ /* 0x000fe200078e0015 */
[----:B------:R-:W-:-:S07]  /*25e30*/  PRMT R120, R119, 0x7632, R120 ;  /* 0x0000763277787816 */ /* 0x000fce0000000078 */
.L_x_3578:
[----:B------:R-:W-:Y:S05]  /*25e40*/  BSYNC.RECONVERGENT B1 ;  /* 0x0000000000017941 */ /* 0x000fea0003800200 */
.L_x_3576:
        /* <DEDUP_REMOVED lines=11> */
.L_x_3580:
[----:B------:R-:W-:Y:S01]  /*25f00*/  IMAD.MOV.U32 R52, RZ, RZ, R53 ;  /* 0x000000ffff347224 */ /* 0x000fe200078e0035 */
[----:B------:R-:W-:Y:S01]  /*25f10*/  PRMT R55, R55, 0x5410, R56 ;  /* 0x0000541037377816 */ /* 0x000fe20000000038 */
[----:B------:R-:W-:Y:S01]  /*25f20*/  IMAD.MOV.U32 R21, RZ, RZ, R20 ;  /* 0x000000ffff157224 */ /* 0x000fe200078e0014 */
[----:B------:R-:W-:-:S07]  /*25f30*/  PRMT R119, R119, 0x5410, R119 ;  /* 0x0000541077777816 */ /* 0x000fce0000000077 */
.L_x_3581:
[----:B------:R-:W-:Y:S05]  /*25f40*/  BSYNC.RECONVERGENT B1 ;  /* 0x0000000000017941 */ /* 0x000fea0003800200 */
.L_x_3579:
        /* <DEDUP_REMOVED lines=11> */
.L_x_3583:
[----:B------:R-:W-:Y:S01]  /*26000*/  IMAD.MOV.U32 R53, RZ, RZ, R52 ;  /* 0x000000ffff357224 */ /* 0x000fe200078e0034 */
[----:B------:R-:W-:Y:S01]  /*26010*/  PRMT R56, R56, 0x7610, R55 ;  /* 0x0000761038387816 */ /* 0x000fe20000000037 */
[----:B------:R-:W-:Y:S01]  /*26020*/  IMAD.MOV.U32 R20, RZ, RZ, R23 ;  /* 0x000000ffff147224 */ /* 0x000fe200078e0017 */
[----:B------:R-:W-:-:S07]  /*26030*/  PRMT R119, R118, 0x7632, R119 ;  /* 0x0000763276777816 */ /* 0x000fce0000000077 */
.L_x_3584:
[----:B------:R-:W-:Y:S05]  /*26040*/  BSYNC.RECONVERGENT B1 ;  /* 0x0000000000017941 */ /* 0x000fea0003800200 */
.L_x_3582:
        /* <DEDUP_REMOVED lines=11> */
.L_x_3586:
[----:B------:R-:W-:Y:S01]  /*26100*/  IMAD.MOV.U32 R52, RZ, RZ, R53 ;  /* 0x000000ffff347224 */ /* 0x000fe200078e0035 */
[----:B------:R-:W-:Y:S01]  /*26110*/  PRMT R55, R56, 0x7632, R55 ;  /* 0x0000763238377816 */ /* 0x000fe20000000037 */
[----:B------:R-:W-:Y:S01]  /*26120*/  IMAD.MOV.U32 R23, RZ, RZ, R22 ;  /* 0x000000ffff177224 */ /* 0x000fe200078e0016 */
[----:B------:R-:W-:-:S07]  /*26130*/  PRMT R118, R118, 0x5410, R118 ;  /* 0x0000541076767816 */ /* 0x000fce0000000076 */
.L_x_3587:
[----:B------:R-:W-:Y:S05]  /*26140*/  BSYNC.RECONVERGENT B1 ;  /* 0x0000000000017941 */ /* 0x000fea0003800200 */
.L_x_3585:
        /* <DEDUP_REMOVED lines=11> */
.L_x_3589:
[----:B------:R-:W-:Y:S01]  /*26200*/  IMAD.MOV.U32 R53, RZ, RZ, R52 ;  /* 0x000000ffff357224 */ /* 0x000fe200078e0034 */
[----:B------:R-:W-:Y:S01]  /*26210*/  PRMT R56, R55, 0x7610, R56 ;  /* 0x0000761037387816 */ /* 0x000fe20000000038 */
[----:B------:R-:W-:Y:S01]  /*26220*/  IMAD.MOV.U32 R22, RZ, RZ, R25 ;  /* 0x000000ffff167224 */ /* 0x000fe200078e0019 */
[----:B------:R-:W-:-:S07]  /*26230*/  PRMT R118, R117, 0x7632, R118 ;  /* 0x0000763275767816 */ /* 0x000fce0000000076 */
.L_x_3590:
[----:B------:R-:W-:Y:S05]  /*26240*/  BSYNC.RECONVERGENT B1 ;  /* 0x0000000000017941 */ /* 0x000fea0003800200 */
.L_x_3588:
        /* <DEDUP_REMOVED lines=11> */
.L_x_3592:
[----:B------:R-:W-:Y:S01]  /*26300*/  IMAD.MOV.U32 R52, RZ, RZ, R53 ;  /* 0x000000ffff347224 */ /* 0x000fe200078e0035 */
[----:B------:R-:W-:Y:S01]  /*26310*/  PRMT R55, R55, 0x5410, R56 ;  /* 0x0000541037377816 */ /* 0x000fe20000000038 */
[----:B------:R-:W-:Y:S01]  /*26320*/  IMAD.MOV.U32 R25, RZ, RZ, R24 ;  /* 0x000000ffff197224 */ /* 0x000fe200078e0018 */
[----:B------:R-:W-:-:S07]  /*26330*/  PRMT R117, R117, 0x5410, R117 ;  /* 0x0000541075757816 */ /* 0x000fce0000000075 */
.L_x_3593:
[----:B------:R-:W-:Y:S05]  /*26340*/  BSYNC.RECONVERGENT B1 ;  /* 0x0000000000017941 */ /* 0x000fea0003800200 */
.L_x_3591:
        /* <DEDUP_REMOVED lines=11> */
.L_x_3595:
[----:B------:R-:W-:Y:S01]  /*26400*/  IMAD.MOV.U32 R53, RZ, RZ, R52 ;  /* 0x000000ffff357224 */ /* 0x000fe200078e0034 */
[----:B------:R-:W-:Y:S01]  /*26410*/  PRMT R56, R56, 0x7610, R55 ;  /* 0x0000761038387816 */ /* 0x000fe20000000037 */
[----:B------:R-:W-:Y:S01]  /*26420*/  IMAD.MOV.U32 R24, RZ, RZ, R27 ;  /* 0x000000ffff187224 */ /* 0x000fe200078e001b */
[----:B------:R-:W-:-:S07]  /*26430*/  PRMT R117, R116, 0x7632, R117 ;  /* 0x0000763274757816 */ /* 0x000fce0000000075 */
.L_x_3596:
[----:B------:R-:W-:Y:S05]  /*26440*/  BSYNC.RECONVERGENT B1 ;  /* 0x0000000000017941 */ /* 0x000fea0003800200 */
.L_x_3594:
        /* <DEDUP_REMOVED lines=11> */
.L_x_3598:
[----:B------:R-:W-:Y:S01]  /*26500*/  IMAD.MOV.U32 R52, RZ, RZ, R53 ;  /* 0x000000ffff347224 */ /* 0x000fe200078e0035 */
[----:B------:R-:W-:Y:S01]  /*26510*/  PRMT R55, R56, 0x7632, R55 ;  /* 0x0000763238377816 */ /* 0x000fe20000000037 */
[----:B------:R-:W-:Y:S01]  /*26520*/  IMAD.MOV.U32 R27, RZ, RZ, R26 ;  /* 0x000000ffff1b7224 */ /* 0x000fe200078e001a */
[----:B------:R-:W-:-:S07]  /*26530*/  PRMT R116, R116, 0x5410, R116 ;  /* 0x0000541074747816 */ /* 0x000fce0000000074 */
.L_x_3599:
[----:B------:R-:W-:Y:S05]  /*26540*/  BSYNC.RECONVERGENT B1 ;  /* 0x0000000000017941 */ /* 0x000fea0003800200 */
.L_x_3597:
        /* <DEDUP_REMOVED lines=11> */
.L_x_3601:
[----:B------:R-:W-:Y:S01]  /*26600*/  IMAD.MOV.U32 R53, RZ, RZ, R52 ;  /* 0x000000ffff357224 */ /* 0x000fe200078e0034 */
[----:B------:R-:W-:Y:S01]  /*26610*/  PRMT R56, R55, 0x7610, R56 ;  /* 0x0000761037387816 */ /* 0x000fe20000000038 */
[----:B------:R-:W-:Y:S01]  /*26620*/  IMAD.MOV.U32 R26, RZ, RZ, R29 ;  /* 0x000000ffff1a7224 */ /* 0x000fe200078e001d */
[----:B------:R-:W-:-:S07]  /*26630*/  PRMT R116, R115, 0x7632, R116 ;  /* 0x0000763273747816 */ /* 0x000fce0000000074 */
.L_x_3602:
[----:B------:R-:W-:Y:S05]  /*26640*/  BSYNC.RECONVERGENT B1 ;  /* 0x0000000000017941 */ /* 0x000fea0003800200 */
.L_x_3600:
        /* <DEDUP_REMOVED lines=11> */
.L_x_3604:
[----:B------:R-:W-:Y:S01]  /*26700*/  IMAD.MOV.U32 R52, RZ, RZ, R53 ;  /* 0x000000ffff347224 */ /* 0x000fe200078e0035 */
[----:B------:R-:W-:Y:S01]  /*26710*/  PRMT R55, R55, 0x5410, R56 ;  /* 0x0000541037377816 */ /* 0x000fe20000000038 */
[----:B------:R-:W-:Y:S01]  /*26720*/  IMAD.MOV.U32 R29, RZ, RZ, R28 ;  /* 0x000000ffff1d7224 */ /* 0x000fe200078e001c */
[----:B------:R-:W-:-:S07]  /*26730*/  PRMT R115, R115, 0x5410, R115 ;  /* 0x0000541073737816 */ /* 0x000fce0000000073 */
.L_x_3605:
[----:B------:R-:W-:Y:S05]  /*26740*/  BSYNC.RECONVERGENT B1 ;  /* 0x0000000000017941 */ /* 0x000fea0003800200 */
.L_x_3603:
        /* <DEDUP_REMOVED lines=11> */
.L_x_3607:
[----:B------:R-:W-:Y:S01]  /*26800*/  IMAD.MOV.U32 R53, RZ, RZ, R52 ;  /* 0x000000ffff357224 */ /* 0x000fe200078e0034 */
[----:B------:R-:W-:Y:S01]  /*26810*/  PRMT R56, R56, 0x7610, R55 ;  /* 0x0000761038387816 */ /* 0x000fe20000000037 */
[----:B------:R-:W-:Y:S01]  /*26820*/  IMAD.MOV.U32 R28, RZ, RZ, R31 ;  /* 0x000000ffff1c7224 */ /* 0x000fe200078e001f */
[----:B------:R-:W-:-:S07]  /*26830*/  PRMT R115, R114, 0x7632, R115 ;  /* 0x0000763272737816 */ /* 0x000fce0000000073 */
.L_x_3608:
[----:B------:R-:W-:Y:S05]  /*26840*/  BSYNC.RECONVERGENT B1 ;  /* 0x0000000000017941 */ /* 0x000fea0003800200 */
.L_x_3606:
        /* <DEDUP_REMOVED lines=11> */
.L_x_3610:
[----:B------:R-:W-:Y:S01]  /*26900*/  IMAD.MOV.U32 R52, RZ, RZ, R53 ;  /* 0x000000ffff347224 */ /* 0x000fe200078e0035 */
[----:B------:R-:W-:Y:S01]  /*26910*/  PRMT R55, R56, 0x7632, R55 ;  /* 0x0000763238377816 */ /* 0x000fe20000000037 */
[----:B------:R-:W-:Y:S01]  /*26920*/  IMAD.MOV.U32 R31, RZ, RZ, R30 ;  /* 0x000000ffff1f7224 */ /* 0x000fe200078e001e */
[----:B------:R-:W-:-:S07]  /*26930*/  PRMT R114, R114, 0x5410, R114 ;  /* 0x0000541072727816 */ /* 0x000fce0000000072 */
.L_x_3611:
[----:B------:R-:W-:Y:S05]  /*26940*/  BSYNC.RECONVERGENT B1 ;  /* 0x0000000000017941 */ /* 0x000fea0003800200 */
.L_x_3609:
        /* <DEDUP_REMOVED lines=11> */
.L_x_3613:
[----:B------:R-:W-:Y:S01]  /*26a00*/  IMAD.MOV.U32 R53, RZ, RZ, R52 ;  /* 0x000000ffff357224 */ /* 0x000fe200078e0034 */
[----:B------:R-:W-:Y:S01]  /*26a10*/  PRMT R55, R55, 0x5410, R55 ;  /* 0x0000541037377816 */ /* 0x000fe20000000037 */
[----:B------:R-:W-:Y:S01]  /*26a20*/  IMAD.MOV.U32 R30, RZ, RZ, R33 ;  /* 0x000000ffff1e7224 */ /* 0x000fe200078e0021 */
[----:B------:R-:W-:-:S07]  /*26a30*/  PRMT R114, R111, 0x7632, R114 ;  /* 0x000076326f727816 */ /* 0x000fce0000000072 */
.L_x_3614:
[----:B------:R-:W-:Y:S05]  /*26a40*/  BSYNC.RECONVERGENT B1 ;  /* 0x0000000000017941 */ /* 0x000fea0003800200 */
.L_x_3612:
        /* <DEDUP_REMOVED lines=11> */
.L_x_3616:
[----:B------:R-:W-:Y:S01]  /*26b00*/  IMAD.MOV.U32 R52, RZ, RZ, R53 ;  /* 0x000000ffff347224 */ /* 0x000fe200078e0035 */
[----:B------:R-:W-:Y:S01]  /*26b10*/  PRMT R55, R55, 0x7632, R55 ;  /* 0x0000763237377816 */ /* 0x000fe20000000037 */
[----:B------:R-:W-:Y:S01]  /*26b20*/  IMAD.MOV.U32 R33, RZ, RZ, R32 ;  /* 0x000000ffff217224 */ /* 0x000fe200078e0020 */
[----:B------:R-:W-:-:S07]  /*26b30*/  PRMT R111, R111, 0x5410, R111 ;  /* 0x000054106f6f7816 */ /* 0x000fce000000006f */
.L_x_3617:
[----:B------:R-:W-:Y:S05]  /*26b40*/  BSYNC.RECONVERGENT B1 ;  /* 0x0000000000017941 */ /* 0x000fea0003800200 */
.L_x_3615:
        /* <DEDUP_REMOVED lines=11> */
.L_x_3619:
[----:B------:R-:W-:Y:S01]  /*26c00*/  IMAD.MOV.U32 R53, RZ, RZ, R52 ;  /* 0x000000ffff357224 */ /* 0x000fe200078e0034 */
[----:B------:R-:W-:Y:S01]  /*26c10*/  PRMT R55, R55, 0x5410, R55 ;  /* 0x0000541037377816 */ /* 0x000fe20000000037 */
[----:B------:R-:W-:Y:S01]  /*26c20*/  IMAD.MOV.U32 R32, RZ, RZ, R35 ;  /* 0x000000ffff207224 */ /* 0x000fe200078e0023 */
[----:B------:R-:W-:-:S07]  /*26c30*/  PRMT R111, R110, 0x7632, R111 ;  /* 0x000076326e6f7816 */ /* 0x000fce000000006f */
.L_x_3620:
[----:B------:R-:W-:Y:S05]  /*26c40*/  BSYNC.RECONVERGENT B1 ;  /* 0x0000000000017941 */ /* 0x000fea0003800200 */
.L_x_3618:
        /* <DEDUP_REMOVED lines=11> */
.L_x_3622:
[----:B------:R-:W-:Y:S01]  /*26d00*/  IMAD.MOV.U32 R52, RZ, RZ, R53 ;  /* 0x000000ffff347224 */ /* 0x000fe200078e0035 */
[----:B------:R-:W-:Y:S01]  /*26d10*/  PRMT R55, R55, 0x7632, R55 ;  /* 0x0000763237377816 */ /* 0x000fe20000000037 */
[----:B------:R-:W-:Y:S01]  /*26d20*/  IMAD.MOV.U32 R35, RZ, RZ, R34 ;  /* 0x000000ffff237224 */ /* 0x000fe200078e0022 */
[----:B------:R-:W-:-:S07]  /*26d30*/  PRMT R110, R110, 0x5410, R110 ;  /* 0x000054106e6e7816 */ /* 0x000fce000000006e */
.L_x_3623:
[----:B------:R-:W-:Y:S05]  /*26d40*/  BSYNC.RECONVERGENT B1 ;  /* 0x0000000000017941 */ /* 0x000fea0003800200 */
.L_x_3621:
        /* <DEDUP_REMOVED lines=11> */
.L_x_3625:
[----:B------:R-:W-:Y:S01]  /*26e00*/  IMAD.MOV.U32 R53, RZ, RZ, R52 ;  /* 0x000000ffff357224 */ /* 0x000fe200078e0034 */
[----:B------:R-:W-:Y:S01]  /*26e10*/  PRMT R56, R55, 0x7610, R56 ;  /* 0x0000761037387816 */ /* 0x000fe20000000038 */
[----:B------:R-:W-:Y:S01]  /*26e20*/  IMAD.MOV.U32 R34, RZ, RZ, R37 ;  /* 0x000000ffff227224 */ /* 0x000fe200078e0025 */
[----:B------:R-:W-:-:S07]  /*26e30*/  PRMT R110, R109, 0x7632, R110 ;  /* 0x000076326d6e7816 */ /* 0x000fce000000006e */
.L_x_3626:
[----:B------:R-:W-:Y:S05]  /*26e40*/  BSYNC.RECONVERGENT B1 ;  /* 0x0000000000017941 */ /* 0x000fea0003800200 */
.L_x_3624:
        /* <DEDUP_REMOVED lines=11> */
.L_x_3628:
[----:B------:R-:W-:Y:S01]  /*26f00*/  IMAD.MOV.U32 R52, RZ, RZ, R53 ;  /* 0x000000ffff347224 */ /* 0x000fe200078e0035 */
[----:B------:R-:W-:Y:S01]  /*26f10*/  PRMT R55, R55, 0x5410, R56 ;  /* 0x0000541037377816 */ /* 0x000fe20000000038 */
[----:B------:R-:W-:Y:S01]  /*26f20*/  IMAD.MOV.U32 R37, RZ, RZ, R36 ;  /* 0x000000ffff257224 */ /* 0x000fe200078e0024 */
[----:B------:R-:W-:-:S07]  /*26f30*/  PRMT R109, R109, 0x5410, R109 ;  /* 0x000054106d6d7816 */ /* 0x000fce000000006d */
.L_x_3629:
[----:B------:R-:W-:Y:S05]  /*26f40*/  BSYNC.RECONVERGENT B1 ;  /* 0x0000000000017941 */ /* 0x000fea0003800200 */
.L_x_3627:
        /* <DEDUP_REMOVED lines=11> */
.L_x_3631:
[----:B------:R-:W-:Y:S01]  /*27000*/  IMAD.MOV.U32 R53, RZ, RZ, R52 ;  /* 0x000000ffff357224 */ /* 0x000fe200078e0034 */
[----:B------:R-:W-:Y:S01]  /*27010*/  PRMT R56, R56, 0x7610, R55 ;  /* 0x0000761038387816 */ /* 0x000fe20000000037 */
[----:B------:R-:W-:Y:S01]  /*27020*/  IMAD.MOV.U32 R36, RZ, RZ, R39 ;  /* 0x000000ffff247224 */ /* 0x000fe200078e0027 */
[----:B------:R-:W-:-:S07]  /*27030*/  PRMT R109, R108, 0x7632, R109 ;  /* 0x000076326c6d7816 */ /* 0x000fce000000006d */
.L_x_3632:
[----:B------:R-:W-:Y:S05]  /*27040*/  BSYNC.RECONVERGENT B1 ;  /* 0x0000000000017941 */ /* 0x000fea0003800200 */
.L_x_3630:
        /* <DEDUP_REMOVED lines=11> */
.L_x_3634:
[----:B------:R-:W-:Y:S01]  /*27100*/  IMAD.MOV.U32 R52, RZ, RZ, R53 ;  /* 0x000000ffff347224 */ /* 0x000fe200078e0035 */
[----:B------:R-:W-:Y:S01]  /*27110*/  PRMT R55, R56, 0x7632, R55 ;  /* 0x0000763238377816 */ /* 0x000fe20000000037 */
[----:B------:R-:W-:Y:S01]  /*27120*/  IMAD.MOV.U32 R39, RZ, RZ, R38 ;  /* 0x000000ffff277224 */ /* 0x000fe200078e0026 */
[----:B------:R-:W-:-:S07]  /*27130*/  PRMT R108, R108, 0x5410, R108 ;  /* 0x000054106c6c7816 */ /* 0x000fce000000006c */
.L_x_3635:
[----:B------:R-:W-:Y:S05]  /*27140*/  BSYNC.RECONVERGENT B1 ;  /* 0x0000000000017941 */ /* 0x000fea0003800200 */
.L_x_3633:
        /* <DEDUP_REMOVED lines=11> */
.L_x_3637:
[----:B------:R-:W-:Y:S01]  /*27200*/  IMAD.MOV.U32 R53, RZ, RZ, R52 ;  /* 0x000000ffff357224 */ /* 0x000fe200078e0034 */
[----:B------:R-:W-:Y:S01]  /*27210*/  PRMT R56, R55, 0x7610, R56 ;  /* 0x0000761037387816 */ /* 0x000fe20000000038 */
[----:B------:R-:W-:Y:S01]  /*27220*/  IMAD.MOV.U32 R38, RZ, RZ, R41 ;  /* 0x000000ffff267224 */ /* 0x000fe200078e0029 */
[----:B------:R-:W-:-:S07]  /*27230*/  PRMT R108, R107, 0x7632, R108 ;  /* 0x000076326b6c7816 */ /* 0x000fce000000006c */
.L_x_3638:
[----:B------:R-:W-:Y:S05]  /*27240*/  BSYNC.RECONVERGENT B1 ;  /* 0x0000000000017941 */ /* 0x000fea0003800200 */
.L_x_3636:
        /* <DEDUP_REMOVED lines=11> */
.L_x_3640:
[----:B------:R-:W-:Y:S01]  /*27300*/  IMAD.MOV.U32 R52, RZ, RZ, R53 ;  /* 0x000000ffff347224 */ /* 0x000fe200078e0035 */
[----:B------:R-:W-:Y:S01]  /*27310*/  PRMT R55, R55, 0x5410, R56 ;  /* 0x0000541037377816 */ /* 0x000fe20000000038 */
[----:B------:R-:W-:Y:S01]  /*27320*/  IMAD.MOV.U32 R41, RZ, RZ, R40 ;  /* 0x000000ffff297224 */ /* 0x000fe200078e0028 */
[----:B------:R-:W-:-:S07]  /*27330*/  PRMT R107, R107, 0x5410, R107 ;  /* 0x000054106b6b7816 */ /* 0x000fce000000006b */
.L_x_3641:
[----:B------:R-:W-:Y:S05]  /*27340*/  BSYNC.RECONVERGENT B1 ;  /* 0x0000000000017941 */ /* 0x000fea0003800200 */
.L_x_3639:
        /* <DEDUP_REMOVED lines=11> */
.L_x_3643:
[----:B------:R-:W-:Y:S01]  /*27400*/  PRMT R56, R56, 0x7610, R55 ;  /* 0x0000761038387816 */ /* 0x000fe20000000037 */
[----:B------:R-:W-:Y:S01]  /*27410*/  IMAD.MOV.U32 R53, RZ, RZ, R52 ;  /* 0x000000ffff357224 */ /* 0x000fe200078e0034 */
[----:B------:R-:W-:Y:S01]  /*27420*/  PRMT R107, R106, 0x7632, R107 ;  /* 0x000076326a6b7816 */ /* 0x000fe2000000006b */
[----:B------:R-:W-:-:S07]  /*27430*/  IMAD.MOV.U32 R40, RZ, RZ, R43 ;  /* 0x000000ffff287224 */ /* 0x000fce00078e002b */
.L_x_3644:
[----:B------:R-:W-:Y:S05]  /*27440*/  BSYNC.RECONVERGENT B1 ;  /* 0x0000000000017941 */ /* 0x000fea0003800200 */
.L_x_3642:
        /* <DEDUP_REMOVED lines=11> */
.L_x_3646:
[----:B------:R-:W-:Y:S01]  /*27500*/  PRMT R106, R106, 0x5410, R106 ;  /* 0x000054106a6a7816 */ /* 0x000fe2000000006a */
[----:B------:R-:W-:Y:S01]  /*27510*/  IMAD.MOV.U32 R52, RZ, RZ, R53 ;  /* 0x000000ffff347224 */ /* 0x000fe200078e0035 */
[----:B------:R-:W-:Y:S01]  /*27520*/  PRMT R55, R56, 0x7632, R55 ;  /* 0x0000763238377816 */ /* 0x000fe20000000037 */
[----:B------:R-:W-:-:S07]  /*27530*/  IMAD.MOV.U32 R43, RZ, RZ, R42 ;  /* 0x000000ffff2b7224 */ /* 0x000fce00078e002a */
.L_x_3647:
[----:B------:R-:W-:Y:S05]  /*27540*/  BSYNC.RECONVERGENT B1 ;  /* 0x0000000000017941 */ /* 0x000fea0003800200 */
.L_x_3645:
        /* <DEDUP_REMOVED lines=11> */
.L_x_3649:
[----:B------:R-:W-:Y:S01]  /*27600*/  PRMT R106, R105, 0x7632, R106 ;  /* 0x00007632696a7816 */ /* 0x000fe2000000006a */
[----:B------:R-:W-:Y:S01]  /*27610*/  IMAD.MOV.U32 R53, RZ, RZ, R52 ;  /* 0x000000ffff357224 */ /* 0x000fe200078e0034 */
[----:B------:R-:W-:Y:S01]  /*27620*/  PRMT R56, R55, 0x7610, R56 ;  /* 0x0000761037387816 */ /* 0x000fe20000000038 */
[----:B------:R-:W-:-:S07]  /*27630*/  IMAD.MOV.U32 R42, RZ, RZ, R45 ;  /* 0x000000ffff2a7224 */ /* 0x000fce00078e002d */
.L_x_3650:
[----:B------:R-:W-:Y:S05]  /*27640*/  BSYNC.RECONVERGENT B1 ;  /* 0x0000000000017941 */ /* 0x000fea0003800200 */
.L_x_3648:
        /* <DEDUP_REMOVED lines=11> */
.L_x_3652:
[----:B------:R-:W-:Y:S01]  /*27700*/  PRMT R105, R105, 0x5410, R105 ;  /* 0x0000541069697816 */ /* 0x000fe20000000069 */
[----:B------:R-:W-:Y:S01]  /*27710*/  IMAD.MOV.U32 R52, RZ, RZ, R53 ;  /* 0x000000ffff347224 */ /* 0x000fe200078e0035 */
[----:B------:R-:W-:Y:S01]  /*27720*/  PRMT R55, R55, 0x5410, R56 ;  /* 0x0000541037377816 */ /* 0x000fe20000000038 */
[----:B------:R-:W-:-:S07]  /*27730*/  IMAD.MOV.U32 R45, RZ, RZ, R44 ;  /* 0x000000ffff2d7224 */ /* 0x000fce00078e002c */
.L_x_3653:
[----:B------:R-:W-:Y:S05]  /*27740*/  BSYNC.RECONVERGENT B1 ;  /* 0x0000000000017941 */ /* 0x000fea0003800200 */
.L_x_3651:
        /* <DEDUP_REMOVED lines=11> */
.L_x_3655:
[----:B------:R-:W-:Y:S01]  /*27800*/  PRMT R105, R104, 0x7610, R105 ;  /* 0x0000761068697816 */ /* 0x000fe20000000069 */
[----:B------:R-:W-:Y:S01]  /*27810*/  IMAD.MOV.U32 R53, RZ, RZ, R52 ;  /* 0x000000ffff357224 */ /* 0x000fe200078e0034 */
[----:B------:R-:W-:Y:S01]  /*27820*/  PRMT R55, R55, 0x7632, R55 ;  /* 0x0000763237377816 */ /* 0x000fe20000000037 */
[----:B------:R-:W-:-:S07]  /*27830*/  IMAD.MOV.U32 R44, RZ, RZ, R47 ;  /* 0x000000ffff2c7224 */ /* 0x000fce00078e002f */
.L_x_3656:
[----:B------:R-:W-:Y:S05]  /*27840*/  BSYNC.RECONVERGENT B1 ;  /* 0x0000000000017941 */ /* 0x000fea0003800200 */
.L_x_3654:
        /* <DEDUP_REMOVED lines=11> */
.L_x_3658:
[----:B------:R-:W-:Y:S01]  /*27900*/  PRMT R104, R103, 0x7610, R104 ;  /* 0x0000761067687816 */ /* 0x000fe20000000068 */
[----:B------:R-:W-:Y:S01]  /*27910*/  IMAD.MOV.U32 R52, RZ, RZ, R53 ;  /* 0x000000ffff347224 */ /* 0x000fe200078e0035 */
[----:B------:R-:W-:Y:S01]  /*27920*/  PRMT R56, R55, 0x7610, R56 ;  /* 0x0000761037387816 */ /* 0x000fe20000000038 */
[----:B------:R-:W-:-:S07]  /*27930*/  IMAD.MOV.U32 R47, RZ, RZ, R46 ;  /* 0x000000ffff2f7224 */ /* 0x000fce00078e002e */
.L_x_3659:
[----:B------:R-:W-:Y:S05]  /*27940*/  BSYNC.RECONVERGENT B1 ;  /* 0x0000000000017941 */ /* 0x000fea0003800200 */
.L_x_3657:
        /* <DEDUP_REMOVED lines=11> */
.L_x_3661:
[----:B------:R-:W-:Y:S01]  /*27a00*/  PRMT R103, R103, 0x7632, R103 ;  /* 0x0000763267677816 */ /* 0x000fe20000000067 */
[----:B------:R-:W-:Y:S01]  /*27a10*/  IMAD.MOV.U32 R53, RZ, RZ, R52 ;  /* 0x000000ffff357224 */ /* 0x000fe200078e0034 */
[----:B------:R-:W-:Y:S01]  /*27a20*/  PRMT R55, R55, 0x5410, R56 ;  /* 0x0000541037377816 */ /* 0x000fe20000000038 */
[----:B------:R-:W-:-:S07]  /*27a30*/  IMAD.MOV.U32 R46, RZ, RZ, R49 ;  /* 0x000000ffff2e7224 */ /* 0x000fce00078e0031 */
.L_x_3662:
[----:B------:R-:W-:Y:S05]  /*27a40*/  BSYNC.RECONVERGENT B1 ;  /* 0x0000000000017941 */ /* 0x000fea0003800200 */
.L_x_3660:
        /* <DEDUP_REMOVED lines=11> */
.L_x_3664:
[----:B------:R-:W-:Y:S01]  /*27b00*/  PRMT R103, R103, 0x5410, R102 ;  /* 0x0000541067677816 */ /* 0x000fe20000000066 */
[----:B------:R-:W-:Y:S01]  /*27b10*/  IMAD.MOV.U32 R52, RZ, RZ, R53 ;  /* 0x000000ffff347224 */ /* 0x000fe200078e0035 */
[----:B------:R-:W-:Y:S01]  /*27b20*/  PRMT R56, R56, 0x7610, R55 ;  /* 0x0000761038387816 */ /* 0x000fe20000000037 */
[----:B------:R-:W-:-:S07]  /*27b30*/  IMAD.MOV.U32 R49, RZ, RZ, R48 ;  /* 0x000000ffff317224 */ /* 0x000fce00078e0030 */
.L_x_3665:
[----:B------:R-:W-:Y:S05]  /*27b40*/  BSYNC.RECONVERGENT B1 ;  /* 0x0000000000017941 */ /* 0x000fea0003800200 */
.L_x_3663:
[----:B------:R-:W-:Y:S01]  /*27b50*/  HSETP2.GT.AND P0, PT, R56.H1_H1, R102.H1_H1, PT ;  /* 0x3000006638007234 */ /* 0x000fe20003f04c00 */
[----:B------:R-:W-:Y:S04]  /*27b60*/  BSSY.RECONVERGENT B1, `(.L_x_3666) ;  /* 0x000000e000017945 */ /* 0x000fe80003800200 */
[----:B------:R-:W-:-:S13]  /*27b70*/  ISETP.EQ.OR P0, PT, R51, -0x1, P0 ;  /* 0xffffffff3300780c */ /* 0x000fda0000702670 */
[----:B------:R-:W-:Y:S05]  /*27b80*/  @P0 BRA `(.L_x_3667) ;  /* 0x00000000001c0947 */ /* 0x000fea0003800000 */
[----:B------:R-:W-:Y:S01]  /*27b90*/  ISETP.GE.AND P0, PT, R52, R51, PT ;  /* 0x000000333400720c */ /* 0x000fe20003f06270 */
[----:B------:R-:W-:Y:S02]  /*27ba0*/  IMAD.MOV.U32 R53, RZ, RZ, R51 ;  /* 0x000000ffff357224 */ /* 0x000fe400078e0033 */
[----:B------:R-:W-:Y:S02]  /*27bb0*/  IMAD.MOV.U32 R48, RZ, RZ, R52 ;  /* 0x000000ffff307224 */ /* 0x000fe400078e0034 */
[----:B------:R-:W-:Y:S02]  /*27bc0*/  HSETP2.NEU.OR P0, PT, R56.H1_H1, R102.H1_H1, P0 ;  /* 0x3000006638007234 */ /* 0x000fe4000070dc20 */
[----:B------:R-:W-:-:S04]  /*27bd0*/  PRMT R102, R56, 0x7632, R102 ;  /* 0x0000763238667816 */ /* 0x000fc80000000066 */
[----:B------:R-:W-:-:S07]  /*27be0*/  PRMT R55, R55, 0x7610, R102 ;  /* 0x0000761037377816 */ /* 0x000fce0000000066 */
[----:B------:R-:W-:Y:S05]  /*27bf0*/  @P0 BRA `(.L_x_3668) ;  /* 0x0000000000100947 */ /* 0x000fea0003800000 */
.L_x_3667:
[----:B------:R-:W-:Y:S01]  /*27c00*/  PRMT R102, R102, 0x7632, R102 ;  /* 0x0000763266667816 */ /* 0x000fe20000000066 */
[----:B------:R-:W-:Y:S01]  /*27c10*/  IMAD.MOV.U32 R53, RZ, RZ, R52 ;  /* 0x000000ffff357224 */ /* 0x000fe200078e0034 */
[----:B------:R-:W-:Y:S01]  /*27c20*/  PRMT R55, R55, 0x7610, R56 ;  /* 0x0000761037377816 */ /* 0x000fe20000000038 */
[----:B------:R-:W-:-:S07]  /*27c30*/  IMAD.MOV.U32 R48, RZ, RZ, R51 ;  /* 0x000000ffff307224 */ /* 0x000fce00078e0033 */
.L_x_3668:
[----:B------:R-:W-:Y:S05]  /*27c40*/  BSYNC.RECONVERGENT B1 ;  /* 0x0000000000017941 */ /* 0x000fea0003800200 */
.L_x_3666:
[----:B------:R-:W-:Y:S01]  /*27c50*/  HSETP2.GT.AND P0, PT, R55.H1_H1, R126.H1_H1, PT ;  /* 0x3000007e37007234 */ /* 0x000fe20003f04c00 */
[----:B------:R-:W-:Y:S04]  /*27c60*/  BSSY.RECONVERGENT B1, `(.L_x_3669) ;  /* 0x000000c000017945 */ /* 0x000fe80003800200 */
[----:B------:R-:W-:-:S13]  /*27c70*/  ISETP.EQ.OR P0, PT, R50, -0x1, P0 ;  /* 0xffffffff3200780c */ /* 0x000fda0000702670 */
[----:B------:R-:W-:Y:S05]  /*27c80*/  @P0 BRA `(.L_x_3670) ;  /* 0x0000000000140947 */ /* 0x000fea0003800000 */
[----:B------:R-:W-:Y:S01]  /*27c90*/  ISETP.GE.AND P0, PT, R53, R50, PT ;  /* 0x000000323500720c */ /* 0x000fe20003f06270 */
[----:B------:R-:W-:Y:S01]  /*27ca0*/  IMAD.MOV.U32 R51, RZ, RZ, R53 ;  /* 0x000000ffff337224 */ /* 0x000fe200078e0035 */
[----:B------:R-:W-:-:S03]  /*27cb0*/  PRMT R102, R102, 0x7610, R55 ;  /* 0x0000761066667816 */ /* 0x000fc60000000037 */
[----:B------:R-:W-:-:S13]  /*27cc0*/  HSETP2.NEU.OR P0, PT, R55.H1_H1, R126.H1_H1, P0 ;  /* 0x3000007e37007234 */ /* 0x000fda000070dc20 */
[----:B------:R-:W-:Y:S05]  /*27cd0*/  @P0 BRA `(.L_x_3671) ;  /* 0x0000000000100947 */ /* 0x000fea0003800000 */
.L_x_3670:
[----:B------:R-:W-:Y:S01]  /*27ce0*/  PRMT R102, R102, 0x7610, R126 ;  /* 0x0000761066667816 */ /* 0x000fe2000000007e */
[----:B------:R-:W-:Y:S01]  /*27cf0*/  IMAD.MOV.U32 R51, RZ, RZ, R50 ;  /* 0x000000ffff337224 */ /* 0x000fe200078e0032 */
[----:B------:R-:W-:Y:S01]  /*27d00*/  PRMT R126, R126, 0x7610, R55 ;  /* 0x000076107e7e7816 */ /* 0x000fe20000000037 */
[----:B------:R-:W-:-:S07]  /*27d10*/  IMAD.MOV.U32 R50, RZ, RZ, R53 ;  /* 0x000000ffff327224 */ /* 0x000fce00078e0035 */
.L_x_3671:
[----:B------:R-:W-:Y:S05]  /*27d20*/  BSYNC.RECONVERGENT B1 ;  /* 0x0000000000017941 */ /* 0x000fea0003800200 */
.L_x_3669:
[----:B------:R-:W-:Y:S02]  /*27d30*/  VIADD R138, R138, 0x4 ;  /* 0x000000048a8a7836 */ /* 0x000fe40000000000 */
[----:B------:R-:W-:Y:S01]  /*27d40*/  VIADD R0, R0, 0x2 ;  /* 0x0000000200007836 */ /* 0x000fe20000000000 */
[----:B------:R-:W-:Y:S06]  /*27d50*/  @P1 BRA `(.L_x_3672) ;  /* 0xffffffc0000c1947 */ /* 0x000fec000383ffff */
.L_x_3099:
[----:B------:R-:W-:Y:S05]  /*27d60*/  BSYNC.RECONVERGENT B0 ;  /* 0x0000000000007941 */ /* 0x000fea0003800200 */
.L_x_3098:
[----:B------:R-:W-:-:S13]  /*27d70*/  ISETP.NE.AND P0, PT, R137, RZ, PT ;  /* 0x000000ff8900720c */ /* 0x000fda0003f05270 */
[----:B------:R-:W-:Y:S05]  /*27d80*/  @P0 EXIT ;  /* 0x000000000000094d */ /* 0x000fea0003800000 */
[----:B0-----:R-:W0:Y:S01]  /*27d90*/  S2R R55, SR_CTAID.X ;  /* 0x0000000000377919 */ /* 0x001e220000002500 */
[----:B------:R-:W1:Y:S08]  /*27da0*/  LDC R54, c[0x0][0x3a0] ;  /* 0x0000e800ff367b82 */ /* 0x000e700000000800 */
[----:B------:R-:W0:Y:S01]  /*27db0*/  LDC.64 R64, c[0x0][0x388] ;  /* 0x0000e200ff407b82 */ /* 0x000e220000000a00 */
[----:B------:R-:W3:Y:S07]  /*27dc0*/  MUFU.LG2 R86, R86 ;  /* 0x0000005600567308 */ /* 0x000eee0000000c00 */
[----:B------:R-:W4:Y:S01]  /*27dd0*/  LDC.64 R66, c[0x0][0x390] ;  /* 0x0000e400ff427b82 */ /* 0x000f220000000a00 */
[----:B-1----:R-:W-:-:S07]  /*27de0*/  ISETP.GE.AND P0, PT, R54, 0x1, PT ;  /* 0x000000013600780c */ /* 0x002fce0003f06270 */
[----:B------:R-:W1:Y:S01]  /*27df0*/  LDC.64 R70, c[0x0][0x398] ;  /* 0x0000e600ff467b82 */ /* 0x000e620000000a00 */
[----:B0-----:R-:W-:-:S05]  /*27e00*/  IMAD.WIDE.U32 R64, R55, 0x4, R64 ;  /* 0x0000000437407825 */ /* 0x001fca00078e0040 */
[----:B------:R-:W5:Y:S04]  /*27e10*/  @P0 LDG.E.CONSTANT R0, desc[UR8][R64.64] ;  /* 0x0000000840000981 */ /* 0x000f68000c1e9900 */
[----:B------:R-:W5:Y:S01]  /*27e20*/  @P0 LDG.E.CONSTANT R60, desc[UR8][R64.64] ;  /* 0x00000008403c0981 */ /* 0x000f62000c1e9900 */
[C---:B------:R-:W-:Y:S02]  /*27e30*/  ISETP.GE.AND P4, PT, R54.reuse, 0x2, PT ;  /* 0x000000023600780c */ /* 0x040fe40003f86270 */
[----:B------:R-:W-:-:S11]  /*27e40*/  ISETP.GE.AND P3, PT, R54, 0x3, PT ;  /* 0x000000033600780c */ /* 0x000fd60003f66270 */
[----:B------:R-:W5:Y:S04]  /*27e50*/  @P4 LDG.E.CONSTANT R62, desc[UR8][R64.64] ;  /* 0x00000008403e4981 */ /* 0x000f68000c1e9900 */
[----:B------:R-:W5:Y:S04]  /*27e60*/  @P4 LDG.E.CONSTANT R61, desc[UR8][R64.64] ;  /* 0x00000008403d4981 */ /* 0x000f68000c1e9900 */
[----:B------:R-:W5:Y:S01]  /*27e70*/  @P3 LDG.E.CONSTANT R59, desc[UR8][R64.64] ;  /* 0x00000008403b3981 */ /* 0x000f62000c1e9900 */
[----:B------:R-:W-:-:S03]  /*27e80*/  ISETP.GE.AND P2, PT, R54, 0x4, PT ;  /* 0x000000043600780c */ /* 0x000fc60003f46270 */
[----:B------:R-:W5:Y:S10]  /*27e90*/  @P3 LDG.E.CONSTANT R58, desc[UR8][R64.64] ;  /* 0x00000008403a3981 */ /* 0x000f74000c1e9900 */
[----:B--2---:R-:W2:Y:S04]  /*27ea0*/  @P2 LDG.E.CONSTANT R53, desc[UR8][R64.64] ;  /* 0x0000000840352981 */ /* 0x004ea8000c1e9900 */
[----:B------:R-:W2:Y:S01]  /*27eb0*/  @P2 LDG.E.CONSTANT R52, desc[UR8][R64.64] ;  /* 0x0000000840342981 */ /* 0x000ea2000c1e9900 */
[C---:B------:R-:W-:Y:S01]  /*27ec0*/  ISETP.GE.AND P1, PT, R54.reuse, 0x5, PT ;  /* 0x000000053600780c */ /* 0x040fe20003f26270 */
[----:B------:R-:W-:Y:S01]  /*27ed0*/  HADD2.F32 R57, -RZ, R126.H1_H1 ;  /* 0x3000007eff397230 */ /* 0x000fe20000004100 */
[----:B------:R-:W-:Y:S01]  /*27ee0*/  ISETP.GE.AND P6, PT, R54, 0x6, PT ;  /* 0x000000063600780c */ /* 0x000fe20003fc6270 */
[----:B------:R-:W-:-:S02]  /*27ef0*/  HADD2.F32 R63, -RZ, R102.H1_H1 ;  /* 0x30000066ff3f7230 */ /* 0x000fc40000004100 */
[----:B------:R-:W-:Y:S02]  /*27f00*/  IMAD R56, R55, R54, RZ ;  /* 0x0000003637387224 */ /* 0x000fe400078e02ff */
[--C-:B------:R-:W-:Y:S01]  /*27f10*/  FADD.FTZ R57, R57, -R84.reuse ;  /* 0x8000005439397221 */ /* 0x100fe20000010000 */
[----:B------:R-:W-:Y:S01]  /*27f20*/  FADD.FTZ R63, R63, -R84 ;  /* 0x800000543f3f7221 */ /* 0x000fe20000010000 */
[----:B------:R-:W-:Y:S02]  /*27f30*/  IMAD.SHL.U32 R56, R56, 0x2, RZ ;  /* 0x0000000238387824 */ /* 0x000fe400078e00ff */
[C---:B---3--:R-:W-:Y:S01]  /*27f40*/  @P0 FFMA.FTZ R57, R86.reuse, -0.69314718246459960938, R57 ;  /* 0xbf31721856390823 */ /* 0x048fe20000010039 */
[----:B------:R-:W-:Y:S01]  /*27f50*/  @P0 FFMA.FTZ R63, R86, -0.69314718246459960938, R63 ;  /* 0xbf317218563f0823 */ /* 0x000fe2000001003f */
[----:B------:R-:W3:Y:S01]  /*27f60*/  @P1 LDG.E.CONSTANT R55, desc[UR8][R64.64] ;  /* 0x0000000840371981 */ /* 0x000ee2000c1e9900 */
[----:B----4-:R-:W-:Y:S01]  /*27f70*/  IMAD.WIDE R66, R56, 0x4, R66 ;  /* 0x0000000438427825 */ /* 0x010fe200078e0242 */
[----:B------:R-:W-:-:S04]  /*27f80*/  ISETP.GE.AND P5, PT, R54, 0x7, PT ;  /* 0x000000073600780c */ /* 0x000fc80003fa6270 */
[----:B------:R0:W-:Y:S01]  /*27f90*/  @P0 STG.E desc[UR8][R66.64], R50 ;  /* 0x0000003242000986 */ /* 0x0001e2000c101908 */
[----:B-1----:R-:W-:-:S03]  /*27fa0*/  IMAD.WIDE R70, R56, 0x2, R70 ;  /* 0x0000000238467825 */ /* 0x002fc600078e0246 */
[----:B------:R-:W4:Y:S01]  /*27fb0*/  @P6 LDG.E.CONSTANT R56, desc[UR8][R64.64] ;  /* 0x0000000840386981 */ /* 0x000f22000c1e9900 */
[----:B------:R-:W-:-:S05]  /*27fc0*/  HADD2.F32 R69, -RZ, R103.H1_H1 ;  /* 0x30000067ff457230 */ /* 0x000fca0000004100 */
[----:B------:R-:W-:Y:S01]  /*27fd0*/  FADD.FTZ R69, R69, -R84 ;  /* 0x8000005445457221 */ /* 0x000fe20000010000 */
[----:B-----5:R-:W-:Y:S02]  /*27fe0*/  @P0 FADD.FTZ R0, R0, R57 ;  /* 0x0000003900000221 */ /* 0x020fe40000010000 */
[----:B------:R-:W5:Y:S01]  /*27ff0*/  @P1 LDG.E.CONSTANT R57, desc[UR8][R64.64] ;  /* 0x0000000840391981 */ /* 0x000f62000c1e9900 */
[----:B------:R-:W-:-:S03]  /*28000*/  @P0 FADD.FTZ R63, R60, R63 ;  /* 0x0000003f3c3f0221 */ /* 0x000fc60000010000 */
[----:B------:R-:W5:Y:S02]  /*28010*/  @P6 LDG.E.CONSTANT R60, desc[UR8][R64.64] ;  /* 0x00000008403c6981 */ /* 0x000f64000c1e9900 */
[----:B0-----:R-:W-:Y:S01]  /*28020*/  @P0 F2FP.F16.F32.PACK_AB R50, RZ, R63 ;  /* 0x0000003fff32023e */ /* 0x001fe200000000ff */
[----:B------:R-:W-:Y:S01]  /*28030*/  HADD2.F32 R63, -RZ, R102.H0_H0 ;  /* 0x20000066ff3f7230 */ /* 0x000fe20000004100 */
[----:B------:R-:W-:-:S04]  /*28040*/  @P0 F2FP.F16.F32.PACK_AB R0, RZ, R0 ;  /* 0x00000000ff00023e */ /* 0x000fc800000000ff */
[----:B------:R-:W-:-:S04]  /*28050*/  FADD.FTZ R63, R63, -R84 ;  /* 0x800000543f3f7221 */ /* 0x000fc80000010000 */
[----:B------:R-:W-:Y:S01]  /*28060*/  @P4 FFMA.FTZ R73, R86, -0.69314718246459960938, R63 ;  /* 0xbf31721856494823 */ /* 0x000fe2000001003f */
[----:B------:R0:W-:Y:S03]  /*28070*/  @P0 STG.E.U16 desc[UR8][R70.64], R0 ;  /* 0x0000000046000986 */ /* 0x0001e6000c101508 */
[----:B------:R-:W-:Y:S01]  /*28080*/  @P4 FADD.FTZ R73, R62, R73 ;  /* 0x000000493e494221 */ /* 0x000fe20000010000 */
[----:B------:R1:W-:Y:S04]  /*28090*/  @P0 STG.E desc[UR8][R66.64+0x4], R51 ;  /* 0x0000043342000986 */ /* 0x0003e8000c101908 */
[----:B------:R-:W5:Y:S04]  /*280a0*/  @P5 LDG.E.CONSTANT R63, desc[UR8][R64.64] ;  /* 0x00000008403f5981 */ /* 0x000f68000c1e9900 */
[----:B------:R2:W-:Y:S01]  /*280b0*/  @P0 STG.E.U16 desc[UR8][R70.64+0x2], R50 ;  /* 0x0000023246000986 */ /* 0x0005e2000c101508 */
[----:B0-----:R-:W-:Y:S01]  /*280c0*/  @P4 FFMA.FTZ R0, R86, -0.69314718246459960938, R69 ;  /* 0xbf31721856004823 */ /* 0x001fe20000010045 */
[----:B------:R-:W-:Y:S01]  /*280d0*/  ISETP.GE.AND P0, PT, R54, 0x8, PT ;  /* 0x000000083600780c */ /* 0x000fe20003f06270 */
[----:B------:R-:W-:Y:S01]  /*280e0*/  HADD2.F32 R69, -RZ, R103.H0_H0 ;  /* 0x20000067ff457230 */ /* 0x000fe20000004100 */
[----:B-1----:R-:W-:Y:S01]  /*280f0*/  @P4 F2FP.F16.F32.PACK_AB R51, RZ, R73 ;  /* 0x00000049ff33423e */ /* 0x002fe200000000ff */
[----:B------:R-:W-:Y:S01]  /*28100*/  HADD2.F32 R73, -RZ, R104.H0_H0 ;  /* 0x20000068ff497230 */ /* 0x000fe20000004100 */
[----:B------:R-:W5:Y:S02]  /*28110*/  @P5 LDG.E.CONSTANT R62, desc[UR8][R64.64] ;  /* 0x00000008403e5981 */ /* 0x000f64000c1e9900 */
[----:B------:R-:W-:Y:S01]  /*28120*/  FADD.FTZ R69, R69, -R84 ;  /* 0x8000005445457221 */ /* 0x000fe20000010000 */
[----:B------:R-:W-:Y:S01]  /*28130*/  @P4 FADD.FTZ R0, R61, R0 ;  /* 0x000000003d004221 */ /* 0x000fe20000010000 */
[----:B------:R-:W-:Y:S01]  /*28140*/  FADD.FTZ R73, R73, -R84 ;  /* 0x8000005449497221 */ /* 0x000fe20000010000 */
[----:B------:R0:W-:Y:S03]  /*28150*/  @P4 STG.E desc[UR8][R66.64+0x8], R48 ;  /* 0x0000083042004986 */ /* 0x0001e6000c101908 */
[C---:B------:R-:W-:Y:S01]  /*28160*/  @P3 FFMA.FTZ R73, R86.reuse, -0.69314718246459960938, R73 ;  /* 0xbf31721856493823 */ /* 0x040fe20000010049 */
[----:B------:R-:W-:Y:S01]  /*28170*/  @P4 F2FP.F16.F32.PACK_AB R0, RZ, R0 ;  /* 0x00000000ff00423e */ /* 0x000fe200000000ff */
[----:B------:R-:W5:Y:S04]  /*28180*/  @P0 LDG.E.CONSTANT R61, desc[UR8][R64.64] ;  /* 0x00000008403d0981 */ /* 0x000f68000c1e9900 */
[----:B--2---:R-:W2:Y:S01]  /*28190*/  @P0 LDG.E.CONSTANT R50, desc[UR8][R64.64] ;  /* 0x0000000840320981 */ /* 0x004ea2000c1e9900 */
[----:B0-----:R-:W-:Y:S01]  /*281a0*/  @P3 FFMA.FTZ R48, R86, -0.69314718246459960938, R69 ;  /* 0xbf31721856303823 */ /* 0x001fe20000010045 */
[----:B------:R-:W-:-:S03]  /*281b0*/  @P3 FADD.FTZ R58, R58, R73 ;  /* 0x000000493a3a3221 */ /* 0x000fc60000010000 */
[----:B------:R-:W-:Y:S01]  /*281c0*/  @P3 FADD.FTZ R48, R59, R48 ;  /* 0x000000303b303221 */ /* 0x000fe20000010000 */
[----:B------:R-:W-:Y:S01]  /*281d0*/  @P4 STG.E.U16 desc[UR8][R70.64+0x4], R51 ;  /* 0x0000043346004986 */ /* 0x000fe2000c101508 */
[----:B------:R-:W-:-:S03]  /*281e0*/  HADD2.F32 R59, -RZ, R105.H0_H0 ;  /* 0x20000069ff3b7230 */ /* 0x000fc60000004100 */
[----:B------:R-:W-:Y:S01]  /*281f0*/  @P4 STG.E desc[UR8][R66.64+0xc], R49 ;  /* 0x00000c3142004986 */ /* 0x000fe2000c101908 */
[----:B------:R-:W-:-:S03]  /*28200*/  @P3 F2FP.F16.F32.PACK_AB R48, RZ, R48 ;  /* 0x00000030ff30323e */ /* 0x000fc600000000ff */
[----:B------:R0:W-:Y:S01]  /*28210*/  @P4 STG.E.U16 desc[UR8][R70.64+0x6], R0 ;  /* 0x0000060046004986 */ /* 0x0001e2000c101508 */
[----:B------:R-:W-:Y:S01]  /*28220*/  ISETP.GE.AND P4, PT, R54, 0x9, PT ;  /* 0x000000093600780c */ /* 0x000fe20003f86270 */
[----:B------:R-:W-:Y:S01]  /*28230*/  FADD.FTZ R59, R59, -R84 ;  /* 0x800000543b3b7221 */ /* 0x000fe20000010000 */
[----:B------:R-:W-:Y:S01]  /*28240*/  HADD2.F32 R69, -RZ, R105.H1_H1 ;  /* 0x30000069ff457230 */ /* 0x000fe20000004100 */
[----:B------:R-:W-:Y:S04]  /*28250*/  @P3 STG.E desc[UR8][R66.64+0x10], R46 ;  /* 0x0000102e42003986 */ /* 0x000fe8000c101908 */
[----:B------:R1:W-:Y:S01]  /*28260*/  @P3 STG.E.U16 desc[UR8][R70.64+0x8], R48 ;  /* 0x0000083046003986 */ /* 0x0003e2000c101508 */
[----:B0-----:R-:W-:-:S03]  /*28270*/  @P3 F2FP.F16.F32.PACK_AB R0, RZ, R58 ;  /* 0x0000003aff00323e */ /* 0x001fc600000000ff */
[----:B------:R-:W-:Y:S01]  /*28280*/  @P3 STG.E desc[UR8][R66.64+0x14], R47 ;  /* 0x0000142f42003986 */ /* 0x000fe2000c101908 */
[----:B------:R-:W-:-:S03]  /*28290*/  @P2 FFMA.FTZ R58, R86, -0.69314718246459960938, R59 ;  /* 0xbf317218563a2823 */ /* 0x000fc6000001003b */
[----:B------:R0:W-:Y:S01]  /*282a0*/  @P3 STG.E.U16 desc[UR8][R70.64+0xa], R0 ;  /* 0x00000a0046003986 */ /* 0x0001e2000c101508 */
[----:B------:R-:W-:Y:S01]  /*282b0*/  ISETP.GE.AND P3, PT, R54, 0xa, PT ;  /* 0x0000000a3600780c */ /* 0x000fe20003f66270 */
[----:B------:R-:W-:Y:S01]  /*282c0*/  FADD.FTZ R69, R69, -R84 ;  /* 0x8000005445457221 */ /* 0x000fe20000010000 */
[----:B------:R-:W-:Y:S01]  /*282d0*/  @P2 FADD.FTZ R53, R53, R58 ;  /* 0x0000003a35352221 */ /* 0x000fe20000010000 */
[----:B------:R-:W2:Y:S02]  /*282e0*/  @P4 LDG.E.CONSTANT R51, desc[UR8][R64.64] ;  /* 0x0000000840334981 */ /* 0x000ea4000c1e9900 */
[----:B------:R-:W-:Y:S02]  /*282f0*/  @P2 FFMA.FTZ R69, R86, -0.69314718246459960938, R69 ;  /* 0xbf31721856452823 */ /* 0x000fe40000010045 */
[----:B-1----:R-:W-:Y:S01]  /*28300*/  @P2 F2FP.F16.F32.PACK_AB R48, RZ, R53 ;  /* 0x00000035ff30223e */ /* 0x002fe200000000ff */
[----:B------:R-:W2:Y:S01]  /*28310*/  @P4 LDG.E.CONSTANT R49, desc[UR8][R64.64] ;  /* 0x0000000840314981 */ /* 0x000ea2000c1e9900 */
[----:B------:R-:W-:-:S02]  /*28320*/  @P2 FADD.FTZ R46, R52, R69 ;  /* 0x00000045342e2221 */ /* 0x000fc40000010000 */
[----:B0-----:R-:W-:Y:S02]  /*28330*/  PRMT R0, R48, 0x7610, R0 ;  /* 0x0000761030007816 */ /* 0x001fe40000000000 */
[----:B------:R-:W2:Y:S01]  /*28340*/  @P3 LDG.E.CONSTANT R52, desc[UR8][R64.64] ;  /* 0x0000000840343981 */ /* 0x000ea2000c1e9900 */
[----:B------:R-:W-:-:S03]  /*28350*/  @P2 F2FP.F16.F32.PACK_AB R46, RZ, R46 ;  /* 0x0000002eff2e223e */ /* 0x000fc600000000ff */
[----:B------:R-:W-:Y:S04]  /*28360*/  @P2 STG.E desc[UR8][R66.64+0x18], R44 ;  /* 0x0000182c42002986 */ /* 0x000fe8000c101908 */
[----:B------:R3:W-:Y:S04]  /*28370*/  @P2 STG.E.U16 desc[UR8][R70.64+0xc], R0 ;  /* 0x00000c0046002986 */ /* 0x0007e8000c101508 */
[----:B------:R0:W-:Y:S04]  /*28380*/  @P2 STG.E desc[UR8][R66.64+0x1c], R45 ;  /* 0x00001c2d42002986 */ /* 0x0001e8000c101908 */
[----:B------:R-:W-:Y:S01]  /*28390*/  @P2 STG.E.U16 desc[UR8][R70.64+0xe], R46 ;  /* 0x00000e2e46002986 */ /* 0x000fe2000c101508 */
[----:B------:R-:W-:-:S03]  /*283a0*/  ISETP.GE.AND P2, PT, R54, 0xb, PT ;  /* 0x0000000b3600780c */ /* 0x000fc60003f46270 */
[----:B------:R-:W2:Y:S10]  /*283b0*/  @P3 LDG.E.CONSTANT R47, desc[UR8][R64.64] ;  /* 0x00000008402f3981 */ /* 0x000eb4000c1e9900 */
[----:B------:R-:W2:Y:S04]  /*283c0*/  @P2 LDG.E.CONSTANT R53, desc[UR8][R64.64] ;  /* 0x0000000840352981 */ /* 0x000ea8000c1e9900 */
[----:B------:R-:W2:Y:S01]  /*283d0*/  @P2 LDG.E.CONSTANT R48, desc[UR8][R64.64] ;  /* 0x0000000840302981 */ /* 0x000ea2000c1e9900 */
[----:B------:R-:W-:-:S05]  /*283e0*/  HADD2.F32 R59, -RZ, R106.H0_H0 ;  /* 0x2000006aff3b7230 */ /* 0x000fca0000004100 */
[----:B------:R-:W-:-:S04]  /*283f0*/  FADD.FTZ R59, R59, -R84 ;  /* 0x800000543b3b7221 */ /* 0x000fc80000010000 */
[----:B------:R-:W-:Y:S01]  /*28400*/  @P1 FFMA.FTZ R58, R86, -0.69314718246459960938, R59 ;  /* 0xbf317218563a1823 */ /* 0x000fe2000001003b */
[----:B------:R-:W-:-:S05]  /*28410*/  HADD2.F32 R59, -RZ, R106.H1_H1 ;  /* 0x3000006aff3b7230 */ /* 0x000fca0000004100 */
[----:B------:R-:W-:Y:S01]  /*28420*/  FADD.FTZ R59, R59, -R84 ;  /* 0x800000543b3b7221 */ /* 0x000fe20000010000 */
[--C-:B------:R-:W-:Y:S02]  /*28430*/  HADD2.F32 R69, -RZ, R107.reuse.H0_H0 ;  /* 0x2000006bff457230 */ /* 0x100fe40000004100 */
[----:B---3--:R-:W-:Y:S01]  /*28440*/  @P1 FADD.FTZ R0, R55, R58 ;  /* 0x0000003a37001221 */ /* 0x008fe20000010000 */
[C---:B------:R-:W-:Y:S01]  /*28450*/  @P1 FFMA.FTZ R44, R86.reuse, -0.69314718246459960938, R59 ;  /* 0xbf317218562c1823 */ /* 0x040fe2000001003b */
[----:B0-----:R-:W-:Y:S02]  /*28460*/  HADD2.F32 R45, -RZ, R107.H1_H1 ;  /* 0x3000006bff2d7230 */ /* 0x001fe40000004100 */
[--C-:B------:R-:W-:Y:S01]  /*28470*/  FADD.FTZ R69, R69, -R84.reuse ;  /* 0x8000005445457221 */ /* 0x100fe20000010000 */
[----:B------:R-:W-:Y:S02]  /*28480*/  @P1 F2FP.F16.F32.PACK_AB R0, RZ, R0 ;  /* 0x00000000ff00123e */ /* 0x000fe400000000ff */
[----:B------:R-:W-:Y:S01]  /*28490*/  FADD.FTZ R45, R45, -R84 ;  /* 0x800000542d2d7221 */ /* 0x000fe20000010000 */
[C---:B------:R-:W-:Y:S01]  /*284a0*/  @P6 FFMA.FTZ R69, R86.reuse, -0.69314718246459960938, R69 ;  /* 0xbf31721856456823 */ /* 0x040fe20000010045 */
[----:B------:R-:W-:Y:S02]  /*284b0*/  @P1 STG.E desc[UR8][R66.64+0x20], R42 ;  /* 0x0000202a42001986 */ /* 0x000fe4000c101908 */
[----:B------:R-:W-:-:S02]  /*284c0*/  @P6 FFMA.FTZ R55, R86, -0.69314718246459960938, R45 ;  /* 0xbf31721856376823 */ /* 0x000fc4000001002d */
[----:B------:R-:W-:Y:S01]  /*284d0*/  @P1 STG.E.U16 desc[UR8][R70.64+0x10], R0 ;  /* 0x0000100046001986 */ /* 0x000fe2000c101508 */
[----:B----4-:R-:W-:-:S03]  /*284e0*/  @P6 FADD.FTZ R56, R56, R69 ;  /* 0x0000004538386221 */ /* 0x010fc60000010000 */
[----:B------:R0:W-:Y:S01]  /*284f0*/  @P1 STG.E desc[UR8][R66.64+0x24], R43 ;  /* 0x0000242b42001986 */ /* 0x0001e2000c101908 */
[----:B------:R-:W-:Y:S01]  /*28500*/  HADD2.F32 R59, -RZ, R108.H1_H1 ;  /* 0x3000006cff3b7230 */ /* 0x000fe20000004100 */
[----:B------:R-:W-:-:S04]  /*28510*/  @P6 F2FP.F16.F32.PACK_AB R45, RZ, R56 ;  /* 0x00000038ff2d623e */ /* 0x000fc800000000ff */
[----:B0-----:R-:W-:-:S04]  /*28520*/  FADD.FTZ R43, R59, -R84 ;  /* 0x800000543b2b7221 */ /* 0x001fc80000010000 */
[----:B------:R-:W-:Y:S01]  /*28530*/  @P5 FFMA.FTZ R43, R86, -0.69314718246459960938, R43 ;  /* 0xbf317218562b5823 */ /* 0x000fe2000001002b */
[----:B-----5:R-:W-:Y:S01]  /*28540*/  @P1 FADD.FTZ R44, R57, R44 ;  /* 0x0000002c392c1221 */ /* 0x020fe20000010000 */
[----:B------:R-:W-:-:S04]  /*28550*/  HADD2.F32 R57, -RZ, R108.H0_H0 ;  /* 0x2000006cff397230 */ /* 0x000fc80000004100 */
[----:B------:R-:W-:Y:S01]  /*28560*/  @P1 F2FP.F16.F32.PACK_AB R44, RZ, R44 ;  /* 0x0000002cff2c123e */ /* 0x000fe200000000ff */
[----:B------:R-:W-:-:S04]  /*28570*/  @P6 FADD.FTZ R55, R60, R55 ;  /* 0x000000373c376221 */ /* 0x000fc80000010000 */
[----:B------:R-:W-:Y:S01]  /*28580*/  @P1 STG.E.U16 desc[UR8][R70.64+0x12], R44 ;  /* 0x0000122c46001986 */ /* 0x000fe2000c101508 */
[----:B------:R-:W-:Y:S01]  /*28590*/  ISETP.GE.AND P1, PT, R54, 0xc, PT ;  /* 0x0000000c3600780c */ /* 0x000fe20003f26270 */
[----:B------:R-:W-:Y:S01]  /*285a0*/  FADD.FTZ R57, R57, -R84 ;  /* 0x8000005439397221 */ /* 0x000fe20000010000 */
[----:B------:R-:W-:Y:S01]  /*285b0*/  @P6 F2FP.F16.F32.PACK_AB R55, RZ, R55 ;  /* 0x00000037ff37623e */ /* 0x000fe200000000ff */
[----:B------:R-:W-:Y:S02]  /*285c0*/  @P6 STG.E desc[UR8][R66.64+0x28], R40 ;  /* 0x0000282842006986 */ /* 0x000fe4000c101908 */
[----:B------:R-:W-:Y:S02]  /*285d0*/  @P5 FFMA.FTZ R0, R86, -0.69314718246459960938, R57 ;  /* 0xbf31721856005823 */ /* 0x000fe40000010039 */
[----:B------:R0:W-:Y:S01]  /*285e0*/  @P6 STG.E.U16 desc[UR8][R70.64+0x14], R45 ;  /* 0x0000142d46006986 */ /* 0x0001e2000c101508 */
[----:B------:R-:W-:-:S03]  /*285f0*/  HADD2.F32 R57, -RZ, R109.H1_H1 ;  /* 0x3000006dff397230 */ /* 0x000fc60000004100 */
[----:B------:R1:W-:Y:S04]  /*28600*/  @P6 STG.E desc[UR8][R66.64+0x2c], R41 ;  /* 0x00002c2942006986 */ /* 0x0003e8000c101908 */
[----:B------:R3:W-:Y:S01]  /*28610*/  @P6 STG.E.U16 desc[UR8][R70.64+0x16], R55 ;  /* 0x0000163746006986 */ /* 0x0007e2000c101508 */
[----:B------:R-:W-:Y:S01]  /*28620*/  @P5 FADD.FTZ R0, R63, R0 ;  /* 0x000000003f005221 */ /* 0x000fe20000010000 */
[----:B------:R-:W-:Y:S01]  /*28630*/  ISETP.GE.AND P6, PT, R54, 0xd, PT ;  /* 0x0000000d3600780c */ /* 0x000fe20003fc6270 */
[----:B0-----:R-:W-:Y:S01]  /*28640*/  HADD2.F32 R45, -RZ, R109.H0_H0 ;  /* 0x2000006dff2d7230 */ /* 0x001fe20000004100 */
[----:B------:R-:W4:Y:S02]  /*28650*/  @P1 LDG.E.CONSTANT R40, desc[UR8][R64.64] ;  /* 0x0000000840281981 */ /* 0x000f24000c1e9900 */
[----:B------:R-:W-:-:S02]  /*28660*/  @P5 F2FP.F16.F32.PACK_AB R0, RZ, R0 ;  /* 0x00000000ff00523e */ /* 0x000fc400000000ff */
[----:B-1----:R-:W5:Y:S01]  /*28670*/  @P1 LDG.E.CONSTANT R41, desc[UR8][R64.64] ;  /* 0x0000000840291981 */ /* 0x002f62000c1e9900 */
[----:B------:R-:W-:Y:S01]  /*28680*/  @P5 FADD.FTZ R43, R62, R43 ;  /* 0x0000002b3e2b5221 */ /* 0x000fe20000010000 */
[--C-:B---3--:R-:W-:Y:S01]  /*28690*/  FADD.FTZ R55, R45, -R84.reuse ;  /* 0x800000542d377221 */ /* 0x108fe20000010000 */
[----:B------:R-:W-:Y:S01]  /*286a0*/  FADD.FTZ R45, R57, -R84 ;  /* 0x80000054392d7221 */ /* 0x000fe20000010000 */
[----:B------:R-:W-:-:S03]  /*286b0*/  PRMT R44, R0, 0x7610, R44 ;  /* 0x00007610002c7816 */ /* 0x000fc6000000002c */
[----:B------:R-:W3:Y:S01]  /*286c0*/  @P6 LDG.E.CONSTANT R42, desc[UR8][R64.64] ;  /* 0x00000008402a6981 */ /* 0x000ee2000c1e9900 */
[----:B------:R-:W-:Y:S01]  /*286d0*/  @P0 FFMA.FTZ R0, R86, -0.69314718246459960938, R45 ;  /* 0xbf31721856000823 */ /* 0x000fe2000001002d */
[----:B------:R-:W-:-:S03]  /*286e0*/  @P5 F2FP.F16.F32.PACK_AB R43, RZ, R43 ;  /* 0x0000002bff2b523e */ /* 0x000fc600000000ff */
[----:B------:R-:W-:Y:S01]  /*286f0*/  @P0 FADD.FTZ R61, R61, R0 ;  /* 0x000000003d3d0221 */ /* 0x000fe20000010000 */
[----:B------:R-:W-:Y:S01]  /*28700*/  PRMT R45, R43, 0x7610, R45 ;  /* 0x000076102b2d7816 */ /* 0x000fe2000000002d */
[----:B------:R-:W3:Y:S01]  /*28710*/  @P6 LDG.E.CONSTANT R0, desc[UR8][R64.64] ;  /* 0x0000000840006981 */ /* 0x000ee2000c1e9900 */
[----:B------:R-:W-:-:S03]  /*28720*/  HADD2.F32 R43, -RZ, R110.H0_H0 ;  /* 0x2000006eff2b7230 */ /* 0x000fc60000004100 */
[----:B------:R0:W-:Y:S01]  /*28730*/  @P5 STG.E desc[UR8][R66.64+0x30], R38 ;  /* 0x0000302642005986 */ /* 0x0001e2000c101908 */
[----:B------:R-:W-:-:S03]  /*28740*/  @P0 FFMA.FTZ R55, R86, -0.69314718246459960938, R55 ;  /* 0xbf31721856370823 */ /* 0x000fc60000010037 */
[----:B------:R-:W-:Y:S01]  /*28750*/  @P5 STG.E.U16 desc[UR8][R70.64+0x18], R44 ;  /* 0x0000182c46005986 */ /* 0x000fe2000c101508 */
[----:B------:R-:W-:-:S03]  /*28760*/  FADD.FTZ R43, R43, -R84 ;  /* 0x800000542b2b7221 */ /* 0x000fc60000010000 */
[----:B------:R1:W-:Y:S04]  /*28770*/  @P5 STG.E desc[UR8][R66.64+0x34], R39 ;  /* 0x0000342742005986 */ /* 0x0003e8000c101908 */
[----:B------:R1:W-:Y:S01]  /*28780*/  @P5 STG.E.U16 desc[UR8][R70.64+0x1a], R45 ;  /* 0x00001a2d46005986 */ /* 0x0003e2000c101508 */
[----:B------:R-:W-:Y:S01]  /*28790*/  ISETP.GE.AND P5, PT, R54, 0xe, PT ;  /* 0x0000000e3600780c */ /* 0x000fe20003fa6270 */
[----:B--2---:R-:W-:Y:S01]  /*287a0*/  @P0 FADD.FTZ R50, R50, R55 ;  /* 0x0000003732320221 */ /* 0x004fe20000010000 */
[----:B0-----:R-:W-:Y:S01]  /*287b0*/  @P4 FFMA.FTZ R38, R86, -0.69314718246459960938, R43 ;  /* 0xbf31721856264823 */ /* 0x001fe2000001002b */
[----:B------:R-:W-:Y:S02]  /*287c0*/  HADD2.F32 R43, -RZ, R111.H0_H0 ;  /* 0x2000006fff2b7230 */ /* 0x000fe40000004100 */
[----:B-1----:R-:W-:Y:S01]  /*287d0*/  HADD2.F32 R39, -RZ, R110.H1_H1 ;  /* 0x3000006eff277230 */ /* 0x002fe20000004100 */
[----:B------:R-:W-:-:S02]  /*287e0*/  @P0 F2FP.F16.F32.PACK_AB R50, RZ, R50 ;  /* 0x00000032ff32023e */ /* 0x000fc400000000ff */
[--C-:B------:R-:W-:Y:S01]  /*287f0*/  FADD.FTZ R43, R43, -R84.reuse ;  /* 0x800000542b2b7221 */ /* 0x100fe20000010000 */
[----:B------:R-:W-:Y:S01]  /*28800*/  @P0 F2FP.F16.F32.PACK_AB R61, RZ, R61 ;  /* 0x0000003dff3d023e */ /* 0x000fe200000000ff */
[----:B------:R0:W-:Y:S01]  /*28810*/  @P0 STG.E desc[UR8][R66.64+0x38], R36 ;  /* 0x0000382442000986 */ /* 0x0001e2000c101908 */
[----:B------:R-:W-:Y:S01]  /*28820*/  FADD.FTZ R39, R39, -R84 ;  /* 0x8000005427277221 */ /* 0x000fe20000010000 */
[C---:B------:R-:W-:Y:S02]  /*28830*/  @P3 FFMA.FTZ R43, R86.reuse, -0.69314718246459960938, R43 ;  /* 0xbf317218562b3823 */ /* 0x040fe4000001002b */
[----:B------:R-:W-:Y:S01]  /*28840*/  @P0 STG.E.U16 desc[UR8][R70.64+0x1c], R50 ;  /* 0x00001c3246000986 */ /* 0x000fe2000c101508 */
[----:B------:R-:W-:-:S03]  /*28850*/  @P4 FFMA.FTZ R44, R86, -0.69314718246459960938, R39 ;  /* 0xbf317218562c4823 */ /* 0x000fc60000010027 */
[----:B------:R-:W-:Y:S01]  /*28860*/  @P0 STG.E desc[UR8][R66.64+0x3c], R37 ;  /* 0x00003c2542000986 */ /* 0x000fe2000c101908 */
[----:B------:R-:W-:-:S03]  /*28870*/  @P4 FADD.FTZ R51, R51, R38 ;  /* 0x0000002633334221 */ /* 0x000fc60000010000 */
[----:B------:R-:W2:Y:S01]  /*28880*/  @P5 LDG.E.CONSTANT R38, desc[UR8][R64.64] ;  /* 0x0000000840265981 */ /* 0x000ea2000c1e9900 */
[----:B------:R-:W-:-:S03]  /*28890*/  HADD2.F32 R45, -RZ, R111.H1_H1 ;  /* 0x3000006fff2d7230 */ /* 0x000fc60000004100 */
[----:B------:R-:W-:Y:S01]  /*288a0*/  @P0 STG.E.U16 desc[UR8][R70.64+0x1e], R61 ;  /* 0x00001e3d46000986 */ /* 0x000fe2000c101508 */
[----:B------:R-:W-:-:S03]  /*288b0*/  ISETP.GE.AND P0, PT, R54, 0xf, PT ;  /* 0x0000000f3600780c */ /* 0x000fc60003f06270 */
[----:B0-----:R-:W2:Y:S01]  /*288c0*/  @P5 LDG.E.CONSTANT R36, desc[UR8][R64.64] ;  /* 0x0000000840245981 */ /* 0x001ea2000c1e9900 */
[----:B------:R-:W-:Y:S01]  /*288d0*/  @P4 FADD.FTZ R44, R49, R44 ;  /* 0x0000002c312c4221 */ /* 0x000fe20000010000 */
[----:B------:R-:W-:Y:S01]  /*288e0*/  @P3 FADD.FTZ R43, R52, R43 ;  /* 0x0000002b342b3221 */ /* 0x000fe20000010000 */
[----:B------:R-:W-:Y:S01]  /*288f0*/  @P4 F2FP.F16.F32.PACK_AB R51, RZ, R51 ;  /* 0x00000033ff33423e */ /* 0x000fe200000000ff */
[----:B------:R-:W-:Y:S01]  /*28900*/  FADD.FTZ R45, R45, -R84 ;  /* 0x800000542d2d7221 */ /* 0x000fe20000010000 */
[----:B------:R0:W-:Y:S01]  /*28910*/  @P4 STG.E desc[UR8][R66.64+0x40], R34 ;  /* 0x0000402242004986 */ /* 0x0001e2000c101908 */
[----:B------:R-:W-:Y:S02]  /*28920*/  @P4 F2FP.F16.F32.PACK_AB R44, RZ, R44 ;  /* 0x0000002cff2c423e */ /* 0x000fe400000000ff */
[----:B------:R-:W-:Y:S01]  /*28930*/  @P3 F2FP.F16.F32.PACK_AB R43, RZ, R43 ;  /* 0x0000002bff2b323e */ /* 0x000fe200000000ff */
[----:B------:R-:W-:Y:S03]  /*28940*/  @P4 STG.E.U16 desc[UR8][R70.64+0x20], R51 ;  /* 0x0000203346004986 */ /* 0x000fe6000c101508 */
[----:B------:R-:W-:Y:S01]  /*28950*/  PRMT R46, R43, 0x7610, R46 ;  /* 0x000076102b2e7816 */ /* 0x000fe2000000002e */
[----:B------:R-:W-:Y:S01]  /*28960*/  @P4 STG.E desc[UR8][R66.64+0x44], R35 ;  /* 0x0000442342004986 */ /* 0x000fe2000c101908 */
[----:B------:R-:W-:-:S02]  /*28970*/  HADD2.F32 R43, -RZ, R114.H1_H1 ;  /* 0x30000072ff2b7230 */ /* 0x000fc40000004100 */
[----:B0-----:R-:W-:Y:S01]  /*28980*/  @P3 FFMA.FTZ R34, R86, -0.69314718246459960938, R45 ;  /* 0xbf31721856223823 */ /* 0x001fe2000001002d */
[----:B------:R-:W-:Y:S01]  /*28990*/  HADD2.F32 R45, -RZ, R114.H0_H0 ;  /* 0x20000072ff2d7230 */ /* 0x000fe20000004100 */
[----:B------:R-:W2:Y:S04]  /*289a0*/  @P0 LDG.E.CONSTANT R37, desc[UR8][R64.64] ;  /* 0x0000000840250981 */ /* 0x000ea8000c1e9900 */
[----:B------:R0:W-:Y:S01]  /*289b0*/  @P4 STG.E.U16 desc[UR8][R70.64+0x22], R44 ;  /* 0x0000222c46004986 */ /* 0x0001e2000c101508 */
[----:B------:R-:W-:Y:S01]  /*289c0*/  ISETP.GE.AND P4, PT, R54, 0x10, PT ;  /* 0x000000103600780c */ /* 0x000fe20003f86270 */
[----:B------:R-:W-:Y:S01]  /*289d0*/  FADD.FTZ R45, R45, -R84 ;  /* 0x800000542d2d7221 */ /* 0x000fe20000010000 */
[----:B------:R-:W-:Y:S01]  /*289e0*/  @P3 FADD.FTZ R47, R47, R34 ;  /* 0x000000222f2f3221 */ /* 0x000fe20000010000 */
[----:B------:R-:W2:Y:S01]  /*289f0*/  @P0 LDG.E.CONSTANT R39, desc[UR8][R64.64] ;  /* 0x0000000840270981 */ /* 0x000ea2000c1e9900 */
[----:B------:R-:W-:-:S03]  /*28a00*/  FADD.FTZ R43, R43, -R84 ;  /* 0x800000542b2b7221 */ /* 0x000fc60000010000 */
[----:B------:R-:W-:Y:S01]  /*28a10*/  @P3 F2FP.F16.F32.PACK_AB R47, RZ, R47 ;  /* 0x0000002fff2f323e */ /* 0x000fe200000000ff */
[C---:B------:R-:W-:Y:S01]  /*28a20*/  @P2 FFMA.FTZ R43, R86.reuse, -0.69314718246459960938, R43 ;  /* 0xbf317218562b2823 */ /* 0x040fe2000001002b */
[----:B0-----:R-:W-:Y:S01]  /*28a30*/  @P2 FFMA.FTZ R44, R86, -0.69314718246459960938, R45 ;  /* 0xbf317218562c2823 */ /* 0x001fe2000001002d */
[----:B------:R0:W-:Y:S02]  /*28a40*/  @P3 STG.E desc[UR8][R66.64+0x48], R32 ;  /* 0x0000482042003986 */ /* 0x0001e4000c101908 */
[----:B------:R-:W-:Y:S01]  /*28a50*/  @P2 FADD.FTZ R43, R48, R43 ;  /* 0x0000002b302b2221 */ /* 0x000fe20000010000 */
[----:B------:R-:W-:Y:S01]  /*28a60*/  @P2 FADD.FTZ R44, R53, R44 ;  /* 0x0000002c352c2221 */ /* 0x000fe20000010000 */
[----:B------:R1:W-:Y:S04]  /*28a70*/  @P3 STG.E.U16 desc[UR8][R70.64+0x24], R46 ;  /* 0x0000242e46003986 */ /* 0x0003e8000c101508 */
[----:B------:R-:W2:Y:S01]  /*28a80*/  @P4 LDG.E.CONSTANT R35, desc[UR8][R64.64] ;  /* 0x0000000840234981 */ /* 0x000ea2000c1e9900 */
[----:B------:R-:W-:-:S03]  /*28a90*/  @P2 F2FP.F16.F32.PACK_AB R44, RZ, R44 ;  /* 0x0000002cff2c223e */ /* 0x000fc600000000ff */
[----:B------:R1:W-:Y:S01]  /*28aa0*/  @P3 STG.E desc[UR8][R66.64+0x4c], R33 ;  /* 0x00004c2142003986 */ /* 0x0003e2000c101908 */
[----:B0-----:R-:W-:-:S03]  /*28ab0*/  @P2 F2FP.F16.F32.PACK_AB R32, RZ, R43 ;  /* 0x0000002bff20223e */ /* 0x001fc600000000ff */
[----:B------:R0:W-:Y:S01]  /*28ac0*/  @P3 STG.E.U16 desc[UR8][R70.64+0x26], R47 ;  /* 0x0000262f46003986 */ /* 0x0001e2000c101508 */
[----:B------:R-:W-:-:S03]  /*28ad0*/  ISETP.GE.AND P3, PT, R54, 0x11, PT ;  /* 0x000000113600780c */ /* 0x000fc60003f66270 */
[----:B------:R-:W2:Y:S01]  /*28ae0*/  @P4 LDG.E.CONSTANT R34, desc[UR8][R64.64] ;  /* 0x0000000840224981 */ /* 0x000ea2000c1e9900 */
[----:B-1----:R-:W-:Y:S02]  /*28af0*/  PRMT R46, R44, 0x7610, R46 ;  /* 0x000076102c2e7816 */ /* 0x002fe4000000002e */
[----:B------:R-:W-:Y:S01]  /*28b00*/  PRMT R48, R32, 0x7610, R48 ;  /* 0x0000761020307816 */ /* 0x000fe20000000030 */
[----:B------:R-:W-:Y:S04]  /*28b10*/  @P2 STG.E desc[UR8][R66.64+0x50], R30 ;  /* 0x0000501e42002986 */ /* 0x000fe8000c101908 */
[----:B------:R-:W-:Y:S04]  /*28b20*/  @P2 STG.E.U16 desc[UR8][R70.64+0x28], R46 ;  /* 0x0000282e46002986 */ /* 0x000fe8000c101508 */
[----:B------:R1:W-:Y:S04]  /*28b30*/  @P2 STG.E desc[UR8][R66.64+0x54], R31 ;  /* 0x0000541f42002986 */ /* 0x0003e8000c101908 */
[----:B------:R-:W-:Y:S01]  /*28b40*/  @P2 STG.E.U16 desc[UR8][R70.64+0x2a], R48 ;  /* 0x00002a3046002986 */ /* 0x000fe2000c101508 */
[----:B------:R-:W-:-:S03]  /*28b50*/  ISETP.GE.AND P2, PT, R54, 0x12, PT ;  /* 0x000000123600780c */ /* 0x000fc60003f46270 */
[----:B------:R-:W2:Y:S04]  /*28b60*/  @P3 LDG.E.CONSTANT R44, desc[UR8][R64.64] ;  /* 0x00000008402c3981 */ /* 0x000ea8000c1e9900 */
[----:B------:R-:W2:Y:S06]  /*28b70*/  @P3 LDG.E.CONSTANT R43, desc[UR8][R64.64] ;  /* 0x00000008402b3981 */ /* 0x000eac000c1e9900 */
[----:B------:R-:W2:Y:S04]  /*28b80*/  @P2 LDG.E.CONSTANT R33, desc[UR8][R64.64] ;  /* 0x0000000840212981 */ /* 0x000ea8000c1e9900 */
[----:B------:R-:W2:Y:S01]  /*28b90*/  @P2 LDG.E.CONSTANT R32, desc[UR8][R64.64] ;  /* 0x0000000840202981 */ /* 0x000ea2000c1e9900 */
[----:B------:R-:W-:-:S02]  /*28ba0*/  HADD2.F32 R45, -RZ, R115.H0_H0 ;  /* 0x20000073ff2d7230 */ /* 0x000fc40000004100 */
[----:B0-----:R-:W-:-:S03]  /*28bb0*/  HADD2.F32 R47, -RZ, R115.H1_H1 ;  /* 0x30000073ff2f7230 */ /* 0x001fc60000004100 */
[--C-:B------:R-:W-:Y:S01]  /*28bc0*/  FADD.FTZ R45, R45, -R84.reuse ;  /* 0x800000542d2d7221 */ /* 0x100fe20000010000 */
[--C-:B------:R-:W-:Y:S02]  /*28bd0*/  HADD2.F32 R49, -RZ, R116.reuse.H0_H0 ;  /* 0x20000074ff317230 */ /* 0x100fe40000004100 */
[--C-:B------:R-:W-:Y:S01]  /*28be0*/  FADD.FTZ R47, R47, -R84.reuse ;  /* 0x800000542f2f7221 */ /* 0x100fe20000010000 */
[C---:B-1----:R-:W-:Y:S01]  /*28bf0*/  @P1 FFMA.FTZ R31, R86.reuse, -0.69314718246459960938, R45 ;  /* 0xbf317218561f1823 */ /* 0x042fe2000001002d */
[----:B------:R-:W-:Y:S02]  /*28c00*/  HADD2.F32 R45, -RZ, R116.H1_H1 ;  /* 0x30000074ff2d7230 */ /* 0x000fe40000004100 */
[----:B------:R-:W-:Y:S01]  /*28c10*/  @P1 FFMA.FTZ R30, R86, -0.69314718246459960938, R47 ;  /* 0xbf317218561e1823 */ /* 0x000fe2000001002f */
[--C-:B------:R-:W-:Y:S02]  /*28c20*/  FADD.FTZ R49, R49, -R84.reuse ;  /* 0x8000005431317221 */ /* 0x100fe40000010000 */
[----:B------:R-:W-:Y:S01]  /*28c30*/  FADD.FTZ R45, R45, -R84 ;  /* 0x800000542d2d7221 */ /* 0x000fe20000010000 */
[----:B------:R0:W-:Y:S01]  /*28c40*/  @P1 STG.E desc[UR8][R66.64+0x58], R28 ;  /* 0x0000581c42001986 */ /* 0x0001e2000c101908 */
[----:B----4-:R-:W-:Y:S01]  /*28c50*/  @P1 FADD.FTZ R31, R40, R31 ;  /* 0x0000001f281f1221 */ /* 0x010fe20000010000 */
[----:B-----5:R-:W-:-:S04]  /*28c60*/  @P1 FADD.FTZ R30, R41, R30 ;  /* 0x0000001e291e1221 */ /* 0x020fc80000010000 */
[----:B------:R-:W-:Y:S01]  /*28c70*/  @P1 F2FP.F16.F32.PACK_AB R31, RZ, R31 ;  /* 0x0000001fff1f123e */ /* 0x000fe200000000ff */
[----:B------:R-:W-:-:S03]  /*28c80*/  @P6 FFMA.FTZ R41, R86, -0.69314718246459960938, R49 ;  /* 0xbf31721856296823 */ /* 0x000fc60000010031 */
[----:B------:R-:W-:Y:S01]  /*28c90*/  PRMT R40, R31, 0x7610, R40 ;  /* 0x000076101f287816 */ /* 0x000fe20000000028 */
[----:B------:R-:W-:Y:S01]  /*28ca0*/  @P6 FFMA.FTZ R31, R86, -0.69314718246459960938, R45 ;  /* 0xbf317218561f6823 */ /* 0x000fe2000001002d */
[----:B------:R-:W-:Y:S01]  /*28cb0*/  @P1 F2FP.F16.F32.PACK_AB R30, RZ, R30 ;  /* 0x0000001eff1e123e */ /* 0x000fe200000000ff */
[----:B---3--:R-:W-:Y:S02]  /*28cc0*/  @P6 FADD.FTZ R41, R42, R41 ;  /* 0x000000292a296221 */ /* 0x008fe40000010000 */
[----:B------:R-:W-:Y:S01]  /*28cd0*/  @P1 STG.E.U16 desc[UR8][R70.64+0x2c], R40 ;  /* 0x00002c2846001986 */ /* 0x000fe2000c101508 */
[----:B------:R-:W-:-:S03]  /*28ce0*/  @P6 FADD.FTZ R0, R0, R31 ;  /* 0x0000001f00006221 */ /* 0x000fc60000010000 */
[----:B------:R1:W-:Y:S01]  /*28cf0*/  @P1 STG.E desc[UR8][R66.64+0x5c], R29 ;  /* 0x00005c1d42001986 */ /* 0x0003e2000c101908 */
[----:B------:R-:W-:-:S03]  /*28d00*/  @P6 F2FP.F16.F32.PACK_AB R41, RZ, R41 ;  /* 0x00000029ff29623e */ /* 0x000fc600000000ff */
[----:B------:R-:W-:Y:S01]  /*28d10*/  @P1 STG.E.U16 desc[UR8][R70.64+0x2e], R30 ;  /* 0x00002e1e46001986 */ /* 0x000fe2000c101508 */
[----:B------:R-:W-:Y:S01]  /*28d20*/  ISETP.GE.AND P1, PT, R54, 0x13, PT ;  /* 0x000000133600780c */ /* 0x000fe20003f26270 */
[--C-:B------:R-:W-:Y:S01]  /*28d30*/  HADD2.F32 R31, -RZ, R117.reuse.H0_H0 ;  /* 0x20000075ff1f7230 */ /* 0x100fe20000004100 */
[----:B------:R-:W-:Y:S02]  /*28d40*/  @P6 F2FP.F16.F32.PACK_AB R0, RZ, R0 ;  /* 0x00000000ff00623e */ /* 0x000fe400000000ff */
[----:B------:R-:W-:Y:S01]  /*28d50*/  PRMT R42, R41, 0x7610, R42 ;  /* 0x00007610292a7816 */ /* 0x000fe2000000002a */
[----:B------:R-:W-:Y:S01]  /*28d60*/  HADD2.F32 R41, -RZ, R117.H1_H1 ;  /* 0x30000075ff297230 */ /* 0x000fe20000004100 */
[----:B0-----:R-:W-:Y:S01]  /*28d70*/  PRMT R28, R0, 0x7610, R28 ;  /* 0x00007610001c7816 */ /* 0x001fe2000000001c */
[----:B------:R-:W-:Y:S01]  /*28d80*/  @P6 STG.E desc[UR8][R66.64+0x60], R26 ;  /* 0x0000601a42006986 */ /* 0x000fe2000c101908 */
[--C-:B------:R-:W-:Y:S02]  /*28d90*/  FADD.FTZ R31, R31, -R84.reuse ;  /* 0x800000541f1f7221 */ /* 0x100fe40000010000 */
[----:B------:R-:W-:Y:S01]  /*28da0*/  FADD.FTZ R45, R41, -R84 ;  /* 0x80000054292d7221 */ /* 0x000fe20000010000 */
[----:B------:R-:W-:Y:S01]  /*28db0*/  @P6 STG.E.U16 desc[UR8][R70.64+0x30], R42 ;  /* 0x0000302a46006986 */ /* 0x000fe2000c101508 */
[----:B-1----:R-:W-:-:S03]  /*28dc0*/  @P5 FFMA.FTZ R29, R86, -0.69314718246459960938, R31 ;  /* 0xbf317218561d5823 */ /* 0x002fc6000001001f */
[----:B------:R-:W-:Y:S01]  /*28dd0*/  @P6 STG.E desc[UR8][R66.64+0x64], R27 ;  /* 0x0000641b42006986 */ /* 0x000fe2000c101908 */
[----:B------:R-:W-:-:S03]  /*28de0*/  @P5 FFMA.FTZ R31, R86, -0.69314718246459960938, R45 ;  /* 0xbf317218561f5823 */ /* 0x000fc6000001002d */
[----:B------:R-:W-:Y:S04]  /*28df0*/  @P6 STG.E.U16 desc[UR8][R70.64+0x32], R28 ;  /* 0x0000321c46006986 */ /* 0x000fe8000c101508 */
[----:B------:R0:W-:Y:S01]  /*28e00*/  @P5 STG.E desc[UR8][R66.64+0x68], R24 ;  /* 0x0000681842005986 */ /* 0x0001e2000c101908 */
[----:B------:R-:W-:-:S03]  /*28e10*/  HADD2.F32 R41, -RZ, R118.H0_H0 ;  /* 0x20000076ff297230 */ /* 0x000fc60000004100 */
[----:B------:R-:W3:Y:S04]  /*28e20*/  @P1 LDG.E.CONSTANT R0, desc[UR8][R64.64] ;  /* 0x0000000840001981 */ /* 0x000ee8000c1e9900 */
[----:B0-----:R-:W4:Y:S01]  /*28e30*/  @P1 LDG.E.CONSTANT R24, desc[UR8][R64.64] ;  /* 0x0000000840181981 */ /* 0x001f22000c1e9900 */
[----:B--2---:R-:W-:Y:S01]  /*28e40*/  @P5 FADD.FTZ R29, R38, R29 ;  /* 0x0000001d261d5221 */ /* 0x004fe20000010000 */
[----:B------:R-:W-:Y:S02]  /*28e50*/  HADD2.F32 R45, -RZ, R118.H1_H1 ;  /* 0x30000076ff2d7230 */ /* 0x000fe40000004100 */
[----:B------:R-:W-:Y:S02]  /*28e60*/  @P5 FADD.FTZ R31, R36, R31 ;  /* 0x0000001f241f5221 */ /* 0x000fe40000010000 */
[----:B------:R-:W-:Y:S01]  /*28e70*/  @P5 F2FP.F16.F32.PACK_AB R29, RZ, R29 ;  /* 0x0000001dff1d523e */ /* 0x000fe200000000ff */
[----:B------:R-:W-:-:S02]  /*28e80*/  FADD.FTZ R41, R41, -R84 ;  /* 0x8000005429297221 */ /* 0x000fc40000010000 */
[----:B------:R-:W-:Y:S02]  /*28e90*/  @P5 F2FP.F16.F32.PACK_AB R31, RZ, R31 ;  /* 0x0000001fff1f523e */ /* 0x000fe400000000ff */
[----:B------:R-:W-:Y:S01]  /*28ea0*/  PRMT R30, R29, 0x7610, R30 ;  /* 0x000076101d1e7816 */ /* 0x000fe2000000001e */
[----:B------:R-:W-:Y:S01]  /*28eb0*/  FADD.FTZ R45, R45, -R84 ;  /* 0x800000542d2d7221 */ /* 0x000fe20000010000 */
[----:B------:R-:W-:Y:S01]  /*28ec0*/  ISETP.GE.AND P6, PT, R54, 0x14, PT ;  /* 0x000000143600780c */ /* 0x000fe20003fc6270 */
[C---:B------:R-:W-:Y:S01]  /*28ed0*/  @P0 FFMA.FTZ R26, R86.reuse, -0.69314718246459960938, R41 ;  /* 0xbf317218561a0823 */ /* 0x040fe20000010029 */
[----:B------:R-:W-:Y:S01]  /*28ee0*/  PRMT R36, R31, 0x7610, R36 ;  /* 0x000076101f247816 */ /* 0x000fe20000000024 */
[----:B------:R0:W-:Y:S01]  /*28ef0*/  @P5 STG.E.U16 desc[UR8][R70.64+0x34], R30 ;  /* 0x0000341e46005986 */ /* 0x0001e2000c101508 */
[----:B------:R-:W-:Y:S01]  /*28f00*/  @P0 FFMA.FTZ R28, R86, -0.69314718246459960938, R45 ;  /* 0xbf317218561c0823 */ /* 0x000fe2000001002d */
[--C-:B------:R-:W-:Y:S02]  /*28f10*/  HADD2.F32 R29, -RZ, R119.reuse.H1_H1 ;  /* 0x30000077ff1d7230 */ /* 0x100fe40000004100 */
[----:B------:R1:W-:Y:S01]  /*28f20*/  @P5 STG.E desc[UR8][R66.64+0x6c], R25 ;  /* 0x00006c1942005986 */ /* 0x0003e2000c101908 */
[----:B------:R-:W-:-:S02]  /*28f30*/  HADD2.F32 R27, -RZ, R119.H0_H0 ;  /* 0x20000077ff1b7230 */ /* 0x000fc40000004100 */
[----:B------:R-:W-:Y:S01]  /*28f40*/  @P0 FADD.FTZ R26, R37, R26 ;  /* 0x0000001a251a0221 */ /* 0x000fe20000010000 */
[----:B------:R-:W-:Y:S01]  /*28f50*/  @P5 STG.E.U16 desc[UR8][R70.64+0x36], R36 ;  /* 0x0000362446005986 */ /* 0x000fe2000c101508 */
[----:B------:R-:W-:Y:S01]  /*28f60*/  ISETP.GE.AND P5, PT, R54, 0x15, PT ;  /* 0x000000153600780c */ /* 0x000fe20003fa6270 */
[--C-:B------:R-:W-:Y:S01]  /*28f70*/  FADD.FTZ R29, R29, -R84.reuse ;  /* 0x800000541d1d7221 */ /* 0x100fe20000010000 */
[----:B------:R-:W-:Y:S02]  /*28f80*/  FADD.FTZ R31, R27, -R84 ;  /* 0x800000541b1f7221 */ /* 0x000fe40000010000 */
[----:B------:R-:W2:Y:S01]  /*28f90*/  @P6 LDG.E.CONSTANT R27, desc[UR8][R64.64] ;  /* 0x00000008401b6981 */ /* 0x000ea2000c1e9900 */
[----:B------:R-:W-:Y:S01]  /*28fa0*/  @P0 FADD.FTZ R39, R39, R28 ;  /* 0x0000001c27270221 */ /* 0x000fe20000010000 */
[----:B------:R-:W-:Y:S02]  /*28fb0*/  @P0 F2FP.F16.F32.PACK_AB R28, RZ, R26 ;  /* 0x0000001aff1c023e */ /* 0x000fe400000000ff */
[----:B------:R-:W5:Y:S02]  /*28fc0*/  @P6 LDG.E.CONSTANT R26, desc[UR8][R64.64] ;  /* 0x00000008401a6981 */ /* 0x000f64000c1e9900 */
[----:B0-----:R-:W-:Y:S01]  /*28fd0*/  PRMT R30, R28, 0x7610, R30 ;  /* 0x000076101c1e7816 */ /* 0x001fe2000000001e */
[C---:B------:R-:W-:Y:S01]  /*28fe0*/  @P4 FFMA.FTZ R28, R86.reuse, -0.69314718246459960938, R29 ;  /* 0xbf317218561c4823 */ /* 0x040fe2000001001d */
[----:B------:R0:W-:Y:S01]  /*28ff0*/  @P0 STG.E desc[UR8][R66.64+0x70], R22 ;  /* 0x0000701642000986 */ /* 0x0001e2000c101908 */
[----:B-1----:R-:W-:Y:S01]  /*29000*/  @P4 FFMA.FTZ R25, R86, -0.69314718246459960938, R31 ;  /* 0xbf31721856194823 */ /* 0x002fe2000001001f */
[--C-:B------:R-:W-:Y:S01]  /*29010*/  HADD2.F32 R29, -RZ, R120.reuse.H0_H0 ;  /* 0x20000078ff1d7230 */ /* 0x100fe20000004100 */
[----:B------:R-:W-:Y:S01]  /*29020*/  @P0 F2FP.F16.F32.PACK_AB R39, RZ, R39 ;  /* 0x00000027ff27023e */ /* 0x000fe200000000ff */
[----:B------:R-:W-:-:S02]  /*29030*/  HADD2.F32 R31, -RZ, R120.H1_H1 ;  /* 0x30000078ff1f7230 */ /* 0x000fc40000004100 */
[----:B------:R-:W-:Y:S01]  /*29040*/  @P4 FADD.FTZ R28, R35, R28 ;  /* 0x0000001c231c4221 */ /* 0x000fe20000010000 */
[----:B0-----:R-:W5:Y:S01]  /*29050*/  @P5 LDG.E.CONSTANT R22, desc[UR8][R64.64] ;  /* 0x0000000840165981 */ /* 0x001f62000c1e9900 */
[----:B------:R-:W-:-:S03]  /*29060*/  FADD.FTZ R29, R29, -R84 ;  /* 0x800000541d1d7221 */ /* 0x000fc60000010000 */
[----:B------:R-:W-:Y:S01]  /*29070*/  @P4 F2FP.F16.F32.PACK_AB R28, RZ, R28 ;  /* 0x0000001cff1c423e */ /* 0x000fe200000000ff */
[----:B------:R0:W-:Y:S01]  /*29080*/  @P0 STG.E.U16 desc[UR8][R70.64+0x38], R30 ;  /* 0x0000381e46000986 */ /* 0x0001e2000c101508 */
[----:B------:R-:W-:Y:S01]  /*29090*/  FADD.FTZ R31, R31, -R84 ;  /* 0x800000541f1f7221 */ /* 0x000fe20000010000 */
[----:B------:R-:W-:Y:S02]  /*290a0*/  @P4 FADD.FTZ R34, R34, R25 ;  /* 0x0000001922224221 */ /* 0x000fe40000010000 */
[----:B------:R1:W-:Y:S04]  /*290b0*/  @P0 STG.E desc[UR8][R66.64+0x74], R23 ;  /* 0x0000741742000986 */ /* 0x0003e8000c101908 */
[----:B------:R-:W-:Y:S01]  /*290c0*/  @P0 STG.E.U16 desc[UR8][R70.64+0x3a], R39 ;  /* 0x00003a2746000986 */ /* 0x000fe2000c101508 */
[----:B------:R-:W-:-:S02]  /*290d0*/  @P4 F2FP.F16.F32.PACK_AB R34, RZ, R34 ;  /* 0x00000022ff22423e */ /* 0x000fc400000000ff */
[----:B------:R-:W-:Y:S01]  /*290e0*/  ISETP.GE.AND P0, PT, R54, 0x16, PT ;  /* 0x000000163600780c */ /* 0x000fe20003f06270 */
[----:B------:R-:W5:Y:S01]  /*290f0*/  @P5 LDG.E.CONSTANT R25, desc[UR8][R64.64] ;  /* 0x0000000840195981 */ /* 0x000f62000c1e9900 */
[----:B0-----:R-:W-:Y:S01]  /*29100*/  PRMT R30, R28, 0x7610, R30 ;  /* 0x000076101c1e7816 */ /* 0x001fe2000000001e */
[C---:B------:R-:W-:Y:S01]  /*29110*/  @P3 FFMA.FTZ R28, R86.reuse, -0.69314718246459960938, R29 ;  /* 0xbf317218561c3823 */ /* 0x040fe2000001001d */
[----:B------:R-:W-:Y:S01]  /*29120*/  @P3 FFMA.FTZ R29, R86, -0.69314718246459960938, R31 ;  /* 0xbf317218561d3823 */ /* 0x000fe2000001001f */
[----:B------:R0:W-:Y:S01]  /*29130*/  @P4 STG.E desc[UR8][R66.64+0x78], R20 ;  /* 0x0000781442004986 */ /* 0x0001e2000c101908 */
[----:B------:R-:W-:-:S03]  /*29140*/  HADD2.F32 R31, -RZ, R121.H0_H0 ;  /* 0x20000079ff1f7230 */ /* 0x000fc60000004100 */
[----:B------:R-:W-:Y:S01]  /*29150*/  @P4 STG.E.U16 desc[UR8][R70.64+0x3c], R34 ;  /* 0x00003c2246004986 */ /* 0x000fe2000c101508 */
[----:B------:R-:W-:Y:S02]  /*29160*/  HADD2.F32 R35, -RZ, R121.H1_H1 ;  /* 0x30000079ff237230 */ /* 0x000fe40000004100 */
[----:B------:R-:W-:Y:S01]  /*29170*/  @P3 FADD.FTZ R29, R44, R29 ;  /* 0x0000001d2c1d3221 */ /* 0x000fe20000010000 */
[----:B------:R-:W-:Y:S04]  /*29180*/  @P4 STG.E desc[UR8][R66.64+0x7c], R21 ;  /* 0x00007c1542004986 */ /* 0x000fe8000c101908 */
[----:B------:R0:W-:Y:S01]  /*29190*/  @P4 STG.E.U16 desc[UR8][R70.64+0x3e], R30 ;  /* 0x00003e1e46004986 */ /* 0x0001e2000c101508 */
[----:B------:R-:W-:Y:S01]  /*291a0*/  ISETP.GE.AND P4, PT, R54, 0x17, PT ;  /* 0x000000173600780c */ /* 0x000fe20003f86270 */
[----:B------:R-:W-:Y:S01]  /*291b0*/  @P3 FADD.FTZ R28, R43, R28 ;  /* 0x0000001c2b1c3221 */ /* 0x000fe20000010000 */
[--C-:B------:R-:W-:Y:S01]  /*291c0*/  FADD.FTZ R31, R31, -R84.reuse ;  /* 0x800000541f1f7221 */ /* 0x100fe20000010000 */
[----:B------:R-:W-:Y:S01]  /*291d0*/  @P3 F2FP.F16.F32.PACK_AB R29, RZ, R29 ;  /* 0x0000001dff1d323e */ /* 0x000fe200000000ff */
[----:B------:R-:W-:Y:S01]  /*291e0*/  FADD.FTZ R35, R35, -R84 ;  /* 0x8000005423237221 */ /* 0x000fe20000010000 */
[----:B-1----:R-:W5:Y:S01]  /*291f0*/  @P0 LDG.E.CONSTANT R23, desc[UR8][R64.64] ;  /* 0x0000000840170981 */ /* 0x002f62000c1e9900 */
[----:B------:R-:W-:-:S03]  /*29200*/  @P3 F2FP.F16.F32.PACK_AB R28, RZ, R28 ;  /* 0x0000001cff1c323e */ /* 0x000fc600000000ff */
[----:B0-----:R-:W5:Y:S01]  /*29210*/  @P0 LDG.E.CONSTANT R20, desc[UR8][R64.64] ;  /* 0x0000000840140981 */ /* 0x001f62000c1e9900 */
[C-C-:B------:R-:W-:Y:S01]  /*29220*/  @P2 FFMA.FTZ R30, R86.reuse, -0.69314718246459960938, R31.reuse ;  /* 0xbf317218561e2823 */ /* 0x140fe2000001001f */
[----:B------:R-:W-:Y:S01]  /*29230*/  PRMT R31, R29, 0x7610, R31 ;  /* 0x000076101d1f7816 */ /* 0x000fe2000000001f */
[----:B------:R-:W-:Y:S01]  /*29240*/  @P2 FFMA.FTZ R29, R86, -0.69314718246459960938, R35 ;  /* 0xbf317218561d2823 */ /* 0x000fe20000010023 */
[----:B------:R-:W-:Y:S01]  /*29250*/  PRMT R34, R28, 0x7610, R34 ;  /* 0x000076101c227816 */ /* 0x000fe20000000022 */
[----:B------:R-:W-:Y:S01]  /*29260*/  @P2 FADD.FTZ R30, R33, R30 ;  /* 0x0000001e211e2221 */ /* 0x000fe20000010000 */
[----:B------:R-:W5:Y:S01]  /*29270*/  @P4 LDG.E.CONSTANT R28, desc[UR8][R64.64] ;  /* 0x00000008401c4981 */ /* 0x000f62000c1e9900 */
[----:B------:R-:W-:-:S03]  /*29280*/  @P2 FADD.FTZ R29, R32, R29 ;  /* 0x0000001d201d2221 */ /* 0x000fc60000010000 */
[----:B------:R-:W-:Y:S01]  /*29290*/  @P2 F2FP.F16.F32.PACK_AB R30, RZ, R30 ;  /* 0x0000001eff1e223e */ /* 0x000fe200000000ff */
[----:B------:R0:W-:Y:S01]  /*292a0*/  @P3 STG.E desc[UR8][R66.64+0x80], R18 ;  /* 0x0000801242003986 */ /* 0x0001e2000c101908 */
[----:B------:R-:W-:Y:S02]  /*292b0*/  @P2 F2FP.F16.F32.PACK_AB R29, RZ, R29 ;  /* 0x0000001dff1d223e */ /* 0x000fe400000000ff */
[----:B------:R-:W-:Y:S01]  /*292c0*/  PRMT R35, R30, 0x7610, R35 ;  /* 0x000076101e237816 */ /* 0x000fe20000000023 */
[----:B------:R-:W-:Y:S01]  /*292d0*/  @P3 STG.E.U16 desc[UR8][R70.64+0x40], R34 ;  /* 0x0000402246003986 */ /* 0x000fe2000c101508 */
[----:B------:R-:W-:-:S03]  /*292e0*/  PRMT R32, R29, 0x7610, R32 ;  /* 0x000076101d207816 */ /* 0x000fc60000000020 */
[----:B------:R1:W-:Y:S04]  /*292f0*/  @P3 STG.E desc[UR8][R66.64+0x84], R19 ;  /* 0x0000841342003986 */ /* 0x0003e8000c101908 */
[----:B------:R-:W-:Y:S01]  /*29300*/  @P3 STG.E.U16 desc[UR8][R70.64+0x42], R31 ;  /* 0x0000421f46003986 */ /* 0x000fe2000c101508 */
[----:B------:R-:W-:-:S03]  /*29310*/  ISETP.GE.AND P3, PT, R54, 0x18, PT ;  /* 0x000000183600780c */ /* 0x000fc60003f66270 */
[----:B------:R-:W-:Y:S04]  /*29320*/  @P2 STG.E desc[UR8][R66.64+0x88], R16 ;  /* 0x0000881042002986 */ /* 0x000fe8000c101908 */
[----:B------:R-:W5:Y:S04]  /*29330*/  @P4 LDG.E.CONSTANT R21, desc[UR8][R64.64] ;  /* 0x0000000840154981 */ /* 0x000f68000c1e9900 */
[----:B------:R-:W-:Y:S04]  /*29340*/  @P2 STG.E.U16 desc[UR8][R70.64+0x44], R35 ;  /* 0x0000442346002986 */ /* 0x000fe8000c101508 */
[----:B------:R1:W-:Y:S04]  /*29350*/  @P2 STG.E desc[UR8][R66.64+0x8c], R17 ;  /* 0x00008c1142002986 */ /* 0x0003e8000c101908 */
[----:B------:R-:W-:Y:S01]  /*29360*/  @P2 STG.E.U16 desc[UR8][R70.64+0x46], R32 ;  /* 0x0000462046002986 */ /* 0x000fe2000c101508 */
[----:B------:R-:W-:-:S03]  /*29370*/  ISETP.GE.AND P2, PT, R54, 0x19, PT ;  /* 0x000000193600780c */ /* 0x000fc60003f46270 */
[----:B------:R-:W5:Y:S04]  /*29380*/  @P3 LDG.E.CONSTANT R30, desc[UR8][R64.64] ;  /* 0x00000008401e3981 */ /* 0x000f68000c1e9900 */
[----:B------:R-:W5:Y:S06]  /*29390*/  @P3 LDG.E.CONSTANT R29, desc[UR8][R64.64] ;  /* 0x00000008401d3981 */ /* 0x000f6c000c1e9900 */
[----:B0-----:R-:W5:Y:S04]  /*293a0*/  @P2 LDG.E.CONSTANT R18, desc[UR8][R64.64] ;  /* 0x0000000840122981 */ /* 0x001f68000c1e9900 */
[----:B-1----:R-:W5:Y:S01]  /*293b0*/  @P2 LDG.E.CONSTANT R19, desc[UR8][R64.64] ;  /* 0x0000000840132981 */ /* 0x002f62000c1e9900 */
[----:B------:R-:W-:-:S05]  /*293c0*/  HADD2.F32 R33, -RZ, R122.H1_H1 ;  /* 0x3000007aff217230 */ /* 0x000fca0000004100 */
[----:B------:R-:W-:Y:S01]  /*293d0*/  FADD.FTZ R17, R33, -R84 ;  /* 0x8000005421117221 */ /* 0x000fe20000010000 */
[----:B------:R-:W-:-:S03]  /*293e0*/  HADD2.F32 R31, -RZ, R122.H0_H0 ;  /* 0x2000007aff1f7230 */ /* 0x000fc60000004100 */
[----:B------:R-:W-:Y:S02]  /*293f0*/  @P1 FFMA.FTZ R17, R86, -0.69314718246459960938, R17 ;  /* 0xbf31721856111823 */ /* 0x000fe40000010011 */
[----:B------:R-:W-:-:S04]  /*29400*/  FADD.FTZ R31, R31, -R84 ;  /* 0x800000541f1f7221 */ /* 0x000fc80000010000 */
[----:B------:R-:W-:Y:S01]  /*29410*/  @P1 FFMA.FTZ R31, R86, -0.69314718246459960938, R31 ;  /* 0xbf317218561f1823 */ /* 0x000fe2000001001f */
[----:B------:R-:W-:Y:S01]  /*29420*/  HADD2.F32 R33, -RZ, R123.H1_H1 ;  /* 0x3000007bff217230 */ /* 0x000fe20000004100 */
[----:B------:R0:W-:Y:S04]  /*29430*/  @P1 STG.E desc[UR8][R66.64+0x90], R14 ;  /* 0x0000900e42001986 */ /* 0x0001e8000c101908 */
[----:B------:R-:W-:Y:S01]  /*29440*/  FADD.FTZ R33, R33, -R84 ;  /* 0x8000005421217221 */ /* 0x000fe20000010000 */
[----:B----4-:R-:W-:Y:S01]  /*29450*/  @P1 FADD.FTZ R17, R24, R17 ;  /* 0x0000001118111221 */ /* 0x010fe20000010000 */
[----:B---3--:R-:W-:-:S04]  /*29460*/  @P1 FADD.FTZ R0, R0, R31 ;  /* 0x0000001f00001221 */ /* 0x008fc80000010000 */
[----:B------:R-:W-:-:S04]  /*29470*/  @P1 F2FP.F16.F32.PACK_AB R17, RZ, R17 ;  /* 0x00000011ff11123e */ /* 0x000fc800000000ff */
[----:B------:R-:W-:Y:S01]  /*29480*/  PRMT R16, R17, 0x7610, R16 ;  /* 0x0000761011107816 */ /* 0x000fe20000000010 */
[----:B------:R-:W-:Y:S01]  /*29490*/  HADD2.F32 R17, -RZ, R124.H0_H0 ;  /* 0x2000007cff117230 */ /* 0x000fe20000004100 */
[----:B------:R-:W-:Y:S01]  /*294a0*/  @P1 F2FP.F16.F32.PACK_AB R0, RZ, R0 ;  /* 0x00000000ff00123e */ /* 0x000fe200000000ff */
[----:B------:R-:W-:-:S03]  /*294b0*/  HADD2.F32 R31, -RZ, R123.H0_H0 ;  /* 0x2000007bff1f7230 */ /* 0x000fc60000004100 */
[--C-:B------:R-:W-:Y:S01]  /*294c0*/  FADD.FTZ R17, R17, -R84.reuse ;  /* 0x8000005411117221 */ /* 0x100fe20000010000 */
[----:B------:R-:W-:Y:S01]  /*294d0*/  PRMT R35, R0, 0x7610, R35 ;  /* 0x0000761000237816 */ /* 0x000fe20000000023 */
[----:B------:R-:W-:Y:S02]  /*294e0*/  FADD.FTZ R31, R31, -R84 ;  /* 0x800000541f1f7221 */ /* 0x000fe40000010000 */
[C---:B0-----:R-:W-:Y:S01]  /*294f0*/  @P5 FFMA.FTZ R14, R86.reuse, -0.69314718246459960938, R17 ;  /* 0xbf317218560e5823 */ /* 0x041fe20000010011 */
[----:B------:R-:W-:Y:S01]  /*29500*/  HADD2.F32 R17, -RZ, R124.H1_H1 ;  /* 0x3000007cff117230 */ /* 0x000fe20000004100 */
[----:B------:R-:W-:Y:S01]  /*29510*/  @P1 STG.E.U16 desc[UR8][R70.64+0x48], R35 ;  /* 0x0000482346001986 */ /* 0x000fe2000c101508 */
[C---:B------:R-:W-:Y:S01]  /*29520*/  @P6 FFMA.FTZ R0, R86.reuse, -0.69314718246459960938, R33 ;  /* 0xbf31721856006823 */ /* 0x040fe20000010021 */
[----:B------:R-:W-:Y:S02]  /*29530*/  @P6 FFMA.FTZ R31, R86, -0.69314718246459960938, R31 ;  /* 0xbf317218561f6823 */ /* 0x000fe4000001001f */
[----:B------:R0:W-:Y:S01]  /*29540*/  @P1 STG.E desc[UR8][R66.64+0x94], R15 ;  /* 0x0000940f42001986 */ /* 0x0001e2000c101908 */
[----:B--2---:R-:W-:Y:S01]  /*29550*/  @P6 FADD.FTZ R0, R27, R0 ;  /* 0x000000001b006221 */ /* 0x004fe20000010000 */
[----:B0-----:R-:W-:Y:S01]  /*29560*/  FADD.FTZ R15, R17, -R84 ;  /* 0x80000054110f7221 */ /* 0x001fe20000010000 */
[----:B-----5:R-:W-:-:S03]  /*29570*/  @P6 FADD.FTZ R26, R26, R31 ;  /* 0x0000001f1a1a6221 */ /* 0x020fc60000010000 */
[----:B------:R-:W-:Y:S01]  /*29580*/  @P5 FFMA.FTZ R15, R86, -0.69314718246459960938, R15 ;  /* 0xbf317218560f5823 */ /* 0x000fe2000001000f */
[----:B------:R-:W-:Y:S02]  /*29590*/  @P6 F2FP.F16.F32.PACK_AB R0, RZ, R0 ;  /* 0x00000000ff00623e */ /* 0x000fe400000000ff */
[----:B------:R-:W-:Y:S01]  /*295a0*/  @P6 F2FP.F16.F32.PACK_AB R26, RZ, R26 ;  /* 0x0000001aff1a623e */ /* 0x000fe200000000ff */
[----:B------:R-:W-:Y:S01]  /*295b0*/  @P1 STG.E.U16 desc[UR8][R70.64+0x4a], R16 ;  /* 0x00004a1046001986 */ /* 0x000fe2000c101508 */
[----:B------:R-:W-:Y:S01]  /*295c0*/  PRMT R35, R0, 0x7610, R35 ;  /* 0x0000761000237816 */ /* 0x000fe20000000023 */
[----:B------:R-:W-:Y:S02]  /*295d0*/  @P5 FADD.FTZ R15, R22, R15 ;  /* 0x0000000f160f5221 */ /* 0x000fe40000010000 */
[----:B------:R-:W-:Y:S03]  /*295e0*/  @P6 STG.E desc[UR8][R66.64+0x98], R12 ;  /* 0x0000980c42006986 */ /* 0x000fe6000c101908 */
[----:B------:R-:W-:Y:S01]  /*295f0*/  @P5 F2FP.F16.F32.PACK_AB R15, RZ, R15 ;  /* 0x0000000fff0f523e */ /* 0x000fe200000000ff */
[----:B------:R-:W-:Y:S01]  /*29600*/  @P6 STG.E.U16 desc[UR8][R70.64+0x4c], R26 ;  /* 0x00004c1a46006986 */ /* 0x000fe2000c101508 */
[----:B------:R-:W-:-:S03]  /*29610*/  HADD2.F32 R17, -RZ, R125.H1_H1 ;  /* 0x3000007dff117230 */ /* 0x000fc60000004100 */
[----:B------:R-:W-:Y:S04]  /*29620*/  @P6 STG.E desc[UR8][R66.64+0x9c], R13 ;  /* 0x00009c0d42006986 */ /* 0x000fe8000c101908 */
[----:B------:R0:W-:Y:S01]  /*29630*/  @P6 STG.E.U16 desc[UR8][R70.64+0x4e], R35 ;  /* 0x00004e2346006986 */ /* 0x0001e2000c101508 */
[C---:B------:R-:W-:Y:S01]  /*29640*/  ISETP.GE.AND P6, PT, R54.reuse, 0x1b, PT ;  /* 0x0000001b3600780c */ /* 0x040fe20003fc6270 */
[----:B------:R-:W-:Y:S01]  /*29650*/  @P5 FADD.FTZ R14, R25, R14 ;  /* 0x0000000e190e5221 */ /* 0x000fe20000010000 */
[----:B------:R-:W-:Y:S01]  /*29660*/  HADD2.F32 R25, -RZ, R125.H0_H0 ;  /* 0x2000007dff197230 */ /* 0x000fe20000004100 */
[----:B0-----:R-:W-:Y:S01]  /*29670*/  PRMT R35, R15, 0x7610, R35 ;  /* 0x000076100f237816 */ /* 0x001fe20000000023 */
[----:B------:R-:W-:Y:S02]  /*29680*/  HADD2.F32 R15, -RZ, R104.H1_H1 ;  /* 0x30000068ff0f7230 */ /* 0x000fe40000004100 */
[----:B------:R-:W-:Y:S01]  /*29690*/  @P5 F2FP.F16.F32.PACK_AB R14, RZ, R14 ;  /* 0x0000000eff0e523e */ /* 0x000fe200000000ff */
[--C-:B------:R-:W-:Y:S01]  /*296a0*/  FADD.FTZ R25, R25, -R84.reuse ;  /* 0x8000005419197221 */ /* 0x100fe20000010000 */
[--C-:B------:R-:W-:Y:S01]  /*296b0*/  FADD.FTZ R13, R17, -R84.reuse ;  /* 0x80000054110d7221 */ /* 0x100fe20000010000 */
[----:B------:R-:W-:Y:S01]  /*296c0*/  ISETP.GE.AND P1, PT, R54, 0x1a, PT ;  /* 0x0000001a3600780c */ /* 0x000fe20003f26270 */
[----:B------:R-:W-:Y:S01]  /*296d0*/  FADD.FTZ R17, R15, -R84 ;  /* 0x800000540f117221 */ /* 0x000fe20000010000 */
[----:B------:R-:W-:-:S02]  /*296e0*/  HADD2.F32 R15, -RZ, R126.H0_H0 ;  /* 0x2000007eff0f7230 */ /* 0x000fc40000004100 */
[C---:B------:R-:W-:Y:S01]  /*296f0*/  @P0 FFMA.FTZ R0, R86.reuse, -0.69314718246459960938, R25 ;  /* 0xbf31721856000823 */ /* 0x040fe20000010019 */
[----:B------:R-:W-:Y:S01]  /*29700*/  @P5 STG.E desc[UR8][R66.64+0xa0], R10 ;  /* 0x0000a00a42005986 */ /* 0x000fe2000c101908 */
[----:B------:R-:W-:-:S03]  /*29710*/  @P0 FFMA.FTZ R13, R86, -0.69314718246459960938, R13 ;  /* 0xbf317218560d0823 */ /* 0x000fc6000001000d */
[----:B------:R-:W-:Y:S01]  /*29720*/  @P5 STG.E.U16 desc[UR8][R70.64+0x50], R14 ;  /* 0x0000500e46005986 */ /* 0x000fe2000c101508 */
[----:B------:R-:W-:-:S03]  /*29730*/  @P0 FADD.FTZ R0, R23, R0 ;  /* 0x0000000017000221 */ /* 0x000fc60000010000 */
[----:B------:R0:W-:Y:S01]  /*29740*/  @P5 STG.E desc[UR8][R66.64+0xa4], R11 ;  /* 0x0000a40b42005986 */ /* 0x0001e2000c101908 */
[----:B------:R-:W-:-:S03]  /*29750*/  @P0 FADD.FTZ R13, R20, R13 ;  /* 0x0000000d140d0221 */ /* 0x000fc60000010000 */
[----:B------:R-:W2:Y:S01]  /*29760*/  @P6 LDG.E.CONSTANT R12, desc[UR8][R64.64] ;  /* 0x00000008400c6981 */ /* 0x000ea2000c1e9900 */
[----:B------:R-:W-:-:S03]  /*29770*/  @P0 F2FP.F16.F32.PACK_AB R0, RZ, R0 ;  /* 0x00000000ff00023e */ /* 0x000fc600000000ff */
[----:B------:R-:W3:Y:S01]  /*29780*/  @P1 LDG.E.CONSTANT R23, desc[UR8][R64.64] ;  /* 0x0000000840171981 */ /* 0x000ee2000c1e9900 */
[----:B0-----:R-:W-:-:S03]  /*29790*/  FADD.FTZ R11, R15, -R84 ;  /* 0x800000540f0b7221 */ /* 0x001fc60000010000 */
[----:B------:R0:W-:Y:S01]  /*297a0*/  @P5 STG.E.U16 desc[UR8][R70.64+0x52], R35 ;  /* 0x0000522346005986 */ /* 0x0001e2000c101508 */
[----:B------:R-:W-:-:S03]  /*297b0*/  @P4 FFMA.FTZ R11, R86, -0.69314718246459960938, R11 ;  /* 0xbf317218560b4823 */ /* 0x000fc6000001000b */
[----:B------:R-:W-:Y:S01]  /*297c0*/  @P0 STG.E desc[UR8][R66.64+0xa8], R8 ;  /* 0x0000a80842000986 */ /* 0x000fe2000c101908 */
[----:B------:R-:W-:Y:S01]  /*297d0*/  @P0 F2FP.F16.F32.PACK_AB R13, RZ, R13 ;  /* 0x0000000dff0d023e */ /* 0x000fe200000000ff */
[----:B------:R-:W-:Y:S02]  /*297e0*/  @P4 FADD.FTZ R11, R28, R11 ;  /* 0x0000000b1c0b4221 */ /* 0x000fe40000010000 */
[----:B------:R-:W-:Y:S01]  /*297f0*/  @P0 STG.E.U16 desc[UR8][R70.64+0x54], R0 ;  /* 0x0000540046000986 */ /* 0x000fe2000c101508 */
[----:B------:R-:W-:-:S03]  /*29800*/  @P4 FFMA.FTZ R10, R86, -0.69314718246459960938, R17 ;  /* 0xbf317218560a4823 */ /* 0x000fc60000010011 */
[----:B------:R1:W-:Y:S01]  /*29810*/  @P0 STG.E desc[UR8][R66.64+0xac], R9 ;  /* 0x0000ac0942000986 */ /* 0x0003e2000c101908 */
[----:B------:R-:W-:Y:S02]  /*29820*/  @P4 F2FP.F16.F32.PACK_AB R11, RZ, R11 ;  /* 0x0000000bff0b423e */ /* 0x000fe400000000ff */
[----:B0-----:R-:W-:Y:S01]  /*29830*/  PRMT R35, R13, 0x7610, R35 ;  /* 0x000076100d237816 */ /* 0x001fe20000000023 */
[----:B------:R-:W4:Y:S01]  /*29840*/  @P1 LDG.E.CONSTANT R17, desc[UR8][R64.64] ;  /* 0x0000000840111981 */ /* 0x000f22000c1e9900 */
[--C-:B------:R-:W-:Y:S01]  /*29850*/  HADD2.F32 R13, -RZ, R127.reuse.H0_H0 ;  /* 0x2000007fff0d7230 */ /* 0x100fe20000004100 */
[----:B------:R-:W-:Y:S02]  /*29860*/  PRMT R14, R11, 0x7610, R14 ;  /* 0x000076100b0e7816 */ /* 0x000fe4000000000e */
[----:B------:R-:W5:Y:S01]  /*29870*/  @P6 LDG.E.CONSTANT R15, desc[UR8][R64.64] ;  /* 0x00000008400f6981 */ /* 0x000f62000c1e9900 */
[----:B-1----:R-:W-:Y:S02]  /*29880*/  HADD2.F32 R9, -RZ, R127.H1_H1 ;  /* 0x3000007fff097230 */ /* 0x002fe40000004100 */
[----:B------:R-:W-:Y:S01]  /*29890*/  @P4 FADD.FTZ R10, R21, R10 ;  /* 0x0000000a150a4221 */ /* 0x000fe20000010000 */
[----:B------:R-:W-:-:S02]  /*298a0*/  FADD.FTZ R13, R13, -R84 ;  /* 0x800000540d0d7221 */ /* 0x000fc40000010000 */
[--C-:B------:R-:W-:Y:S01]  /*298b0*/  FADD.FTZ R11, R9, -R84.reuse ;  /* 0x80000054090b7221 */ /* 0x100fe20000010000 */
[----:B------:R-:W-:Y:S01]  /*298c0*/  ISETP.GE.AND P5, PT, R54, 0x1c, PT ;  /* 0x0000001c3600780c */ /* 0x000fe20003fa6270 */
[----:B------:R-:W-:Y:S02]  /*298d0*/  @P0 STG.E.U16 desc[UR8][R70.64+0x56], R35 ;  /* 0x0000562346000986 */ /* 0x000fe4000c101508 */
[----:B------:R-:W-:Y:S01]  /*298e0*/  @P3 FFMA.FTZ R0, R86, -0.69314718246459960938, R11 ;  /* 0xbf31721856003823 */ /* 0x000fe2000001000b */
[--C-:B------:R-:W-:Y:S01]  /*298f0*/  HADD2.F32 R11, -RZ, R128.reuse.H0_H0 ;  /* 0x20000080ff0b7230 */ /* 0x100fe20000004100 */
[----:B------:R-:W-:Y:S01]  /*29900*/  ISETP.GE.AND P0, PT, R54, 0x1d, PT ;  /* 0x0000001d3600780c */ /* 0x000fe20003f06270 */
[----:B------:R-:W-:Y:S01]  /*29910*/  @P3 FFMA.FTZ R9, R86, -0.69314718246459960938, R13 ;  /* 0xbf31721856093823 */ /* 0x000fe2000001000d */
[----:B------:R-:W-:Y:S01]  /*29920*/  @P4 F2FP.F16.F32.PACK_AB R10, RZ, R10 ;  /* 0x0000000aff0a423e */ /* 0x000fe200000000ff */
[----:B------:R-:W-:Y:S02]  /*29930*/  HADD2.F32 R13, -RZ, R128.H1_H1 ;  /* 0x30000080ff0d7230 */ /* 0x000fe40000004100 */
[--C-:B------:R-:W-:Y:S01]  /*29940*/  FADD.FTZ R11, R11, -R84.reuse ;  /* 0x800000540b0b7221 */ /* 0x100fe20000010000 */
[----:B------:R0:W-:Y:S01]  /*29950*/  @P4 STG.E desc[UR8][R66.64+0xb0], R6 ;  /* 0x0000b00642004986 */ /* 0x0001e2000c101908 */
[----:B------:R-:W-:Y:S01]  /*29960*/  @P3 FADD.FTZ R9, R30, R9 ;  /* 0x000000091e093221 */ /* 0x000fe20000010000 */
[----:B------:R-:W-:-:S02]  /*29970*/  FADD.FTZ R13, R13, -R84 ;  /* 0x800000540d0d7221 */ /* 0x000fc40000010000 */
[----:B------:R-:W-:Y:S04]  /*29980*/  @P4 STG.E.U16 desc[UR8][R70.64+0x58], R10 ;  /* 0x0000580a46004986 */ /* 0x000fe8000c101508 */
[----:B------:R1:W-:Y:S01]  /*29990*/  @P4 STG.E desc[UR8][R66.64+0xb4], R7 ;  /* 0x0000b40742004986 */ /* 0x0003e2000c101908 */
[----:B------:R-:W-:Y:S01]  /*299a0*/  @P3 F2FP.F16.F32.PACK_AB R9, RZ, R9 ;  /* 0x00000009ff09323e */ /* 0x000fe200000000ff */
[----:B0-----:R-:W-:Y:S02]  /*299b0*/  @P2 FFMA.FTZ R6, R86, -0.69314718246459960938, R13 ;  /* 0xbf31721856062823 */ /* 0x001fe4000001000d */
[----:B------:R0:W-:Y:S01]  /*299c0*/  @P4 STG.E.U16 desc[UR8][R70.64+0x5a], R14 ;  /* 0x00005a0e46004986 */ /* 0x0001e2000c101508 */
[----:B------:R-:W-:Y:S01]  /*299d0*/  ISETP.GE.AND P4, PT, R54, 0x1e, PT ;  /* 0x0000001e3600780c */ /* 0x000fe20003f86270 */
[----:B------:R-:W-:-:S02]  /*299e0*/  @P3 FADD.FTZ R0, R29, R0 ;  /* 0x000000001d003221 */ /* 0x000fc40000010000 */
[----:B------:R-:W5:Y:S01]  /*299f0*/  @P5 LDG.E.CONSTANT R25, desc[UR8][R64.64] ;  /* 0x0000000840195981 */ /* 0x000f62000c1e9900 */
[----:B-1----:R-:W-:-:S03]  /*29a00*/  @P2 FFMA.FTZ R7, R86, -0.69314718246459960938, R11 ;  /* 0xbf31721856072823 */ /* 0x002fc6000001000b */
[----:B------:R-:W5:Y:S01]  /*29a10*/  @P0 LDG.E.CONSTANT R8, desc[UR8][R64.64] ;  /* 0x0000000840080981 */ /* 0x000f62000c1e9900 */
[----:B------:R-:W-:Y:S01]  /*29a20*/  @P2 FADD.FTZ R6, R19, R6 ;  /* 0x0000000613062221 */ /* 0x000fe20000010000 */
[----:B------:R-:W-:Y:S01]  /*29a30*/  @P2 FADD.FTZ R7, R18, R7 ;  /* 0x0000000712072221 */ /* 0x000fe20000010000 */
[----:B------:R-:W-:Y:S01]  /*29a40*/  PRMT R35, R9, 0x7610, R35 ;  /* 0x0000761009237816 */ /* 0x000fe20000000023 */
[----:B------:R-:W5:Y:S01]  /*29a50*/  @P5 LDG.E.CONSTANT R21, desc[UR8][R64.64] ;  /* 0x0000000840155981 */ /* 0x000f62000c1e9900 */
[----:B------:R-:W-:Y:S02]  /*29a60*/  @P3 F2FP.F16.F32.PACK_AB R0, RZ, R0 ;  /* 0x00000000ff00323e */ /* 0x000fe400000000ff */
[----:B------:R-:W-:Y:S01]  /*29a70*/  @P2 F2FP.F16.F32.PACK_AB R7, RZ, R7 ;  /* 0x00000007ff07223e */ /* 0x000fe200000000ff */
[----:B------:R-:W-:Y:S01]  /*29a80*/  @P3 STG.E desc[UR8][R66.64+0xb8], R4 ;  /* 0x0000b80442003986 */ /* 0x000fe2000c101908 */
[----:B------:R-:W-:Y:S02]  /*29a90*/  @P2 F2FP.F16.F32.PACK_AB R6, RZ, R6 ;  /* 0x00000006ff06223e */ /* 0x000fe400000000ff */
[----:B------:R-:W-:Y:S01]  /*29aa0*/  PRMT R10, R7, 0x7610, R10 ;  /* 0x00007610070a7816 */ /* 0x000fe2000000000a */
[----:B------:R-:W-:Y:S01]  /*29ab0*/  @P3 STG.E.U16 desc[UR8][R70.64+0x5c], R35 ;  /* 0x00005c2346003986 */ /* 0x000fe2000c101508 */
[----:B0-----:R-:W-:-:S03]  /*29ac0*/  PRMT R14, R6, 0x7610, R14 ;  /* 0x00007610060e7816 */ /* 0x001fc6000000000e */
[----:B------:R-:W-:Y:S04]  /*29ad0*/  @P3 STG.E desc[UR8][R66.64+0xbc], R5 ;  /* 0x0000bc0542003986 */ /* 0x000fe8000c101908 */
[----:B------:R-:W-:Y:S01]  /*29ae0*/  @P3 STG.E.U16 desc[UR8][R70.64+0x5e], R0 ;  /* 0x00005e0046003986 */ /* 0x000fe2000c101508 */
[----:B------:R-:W-:-:S03]  /*29af0*/  ISETP.GE.AND P3, PT, R54, 0x1f, PT ;  /* 0x0000001f3600780c */ /* 0x000fc60003f66270 */
[----:B------:R-:W-:Y:S04]  /*29b00*/  @P2 STG.E desc[UR8][R66.64+0xc0], R2 ;  /* 0x0000c00242002986 */ /* 0x000fe8000c101908 */
[----:B------:R-:W5:Y:S04]  /*29b10*/  @P4 LDG.E.CONSTANT R9, desc[UR8][R64.64] ;  /* 0x0000000840094981 */ /* 0x000f68000c1e9900 */
[----:B------:R-:W-:Y:S04]  /*29b20*/  @P2 STG.E.U16 desc[UR8][R70.64+0x60], R10 ;  /* 0x0000600a46002986 */ /* 0x000fe8000c101508 */
[----:B------:R-:W5:Y:S04]  /*29b30*/  @P0 LDG.E.CONSTANT R27, desc[UR8][R64.64] ;  /* 0x00000008401b0981 */ /* 0x000f68000c1e9900 */
[----:B------:R0:W-:Y:S04]  /*29b40*/  @P2 STG.E desc[UR8][R66.64+0xc4], R3 ;  /* 0x0000c40342002986 */ /* 0x0001e8000c101908 */
[----:B------:R-:W-:Y:S01]  /*29b50*/  @P2 STG.E.U16 desc[UR8][R70.64+0x62], R14 ;  /* 0x0000620e46002986 */ /* 0x000fe2000c101508 */
[----:B------:R-:W-:-:S03]  /*29b60*/  ISETP.GE.AND P2, PT, R54, 0x20, PT ;  /* 0x000000203600780c */ /* 0x000fc60003f46270 */
[----:B------:R-:W5:Y:S04]  /*29b70*/  @P4 LDG.E.CONSTANT R11, desc[UR8][R64.64] ;  /* 0x00000008400b4981 */ /* 0x000f68000c1e9900 */
[----:B------:R-:W5:Y:S04]  /*29b80*/  @P3 LDG.E.CONSTANT R6, desc[UR8][R64.64] ;  /* 0x0000000840063981 */ /* 0x000f68000c1e9900 */
[----:B------:R-:W5:Y:S04]  /*29b90*/  @P3 LDG.E.CONSTANT R13, desc[UR8][R64.64] ;  /* 0x00000008400d3981 */ /* 0x000f68000c1e9900 */
[----:B------:R-:W5:Y:S01]  /*29ba0*/  @P2 LDG.E.CONSTANT R19, desc[UR8][R64.64] ;  /* 0x0000000840132981 */ /* 0x000f62000c1e9900 */
[----:B0-----:R-:W-:-:S02]  /*29bb0*/  HADD2.F32 R3, -RZ, R130.H0_H0 ;  /* 0x20000082ff037230 */ /* 0x001fc40000004100 */
[----:B------:R-:W-:-:S03]  /*29bc0*/  HADD2.F32 R5, -RZ, R129.H0_H0 ;  /* 0x20000081ff057230 */ /* 0x000fc60000004100 */
[--C-:B------:R-:W-:Y:S02]  /*29bd0*/  FADD.FTZ R3, R3, -R84.reuse ;  /* 0x8000005403037221 */ /* 0x100fe40000010000 */
[--C-:B------:R-:W-:Y:S01]  /*29be0*/  FADD.FTZ R7, R5, -R84.reuse ;  /* 0x8000005405077221 */ /* 0x100fe20000010000 */
[----:B------:R-:W-:Y:S02]  /*29bf0*/  HADD2.F32 R5, -RZ, R129.H1_H1 ;  /* 0x30000081ff057230 */ /* 0x000fe40000004100 */
[C---:B------:R-:W-:Y:S01]  /*29c00*/  @P6 FFMA.FTZ R3, R86.reuse, -0.69314718246459960938, R3 ;  /* 0xbf31721856036823 */ /* 0x040fe20000010003 */
[----:B------:R-:W-:Y:S02]  /*29c10*/  @P1 FFMA.FTZ R0, R86, -0.69314718246459960938, R7 ;  /* 0xbf31721856001823 */ /* 0x000fe40000010007 */
[----:B------:R-:W-:-:S04]  /*29c20*/  FADD.FTZ R5, R5, -R84 ;  /* 0x8000005405057221 */ /* 0x000fc80000010000 */
[----:B------:R-:W-:Y:S01]  /*29c30*/  @P1 FFMA.FTZ R2, R86, -0.69314718246459960938, R5 ;  /* 0xbf31721856021823 */ /* 0x000fe20000010005 */
[----:B------:R-:W-:-:S05]  /*29c40*/  HADD2.F32 R5, -RZ, R130.H1_H1 ;  /* 0x30000082ff057230 */ /* 0x000fca0000004100 */
[----:B------:R-:W-:Y:S01]  /*29c50*/  FADD.FTZ R5, R5, -R84 ;  /* 0x8000005405057221 */ /* 0x000fe20000010000 */
[----:B------:R-:W-:Y:S01]  /*29c60*/  @P1 STG.E desc[UR8][R66.64+0xc8], R88 ;  /* 0x0000c85842001986 */ /* 0x000fe2000c101908 */
[----:B------:R-:W-:-:S05]  /*29c70*/  HADD2.F32 R7, -RZ, R132.H1_H1 ;  /* 0x30000084ff077230 */ /* 0x000fca0000004100 */
[----:B------:R-:W-:Y:S01]  /*29c80*/  FADD.FTZ R7, R7, -R84 ;  /* 0x8000005407077221 */ /* 0x000fe20000010000 */
[----:B--2---:R-:W-:Y:S01]  /*29c90*/  @P6 FADD.FTZ R3, R12, R3 ;  /* 0x000000030c036221 */ /* 0x004fe20000010000 */
[----:B---3--:R-:W-:-:S04]  /*29ca0*/  @P1 FADD.FTZ R0, R23, R0 ;  /* 0x0000000017001221 */ /* 0x008fc80000010000 */
[----:B------:R-:W-:Y:S02]  /*29cb0*/  @P6 F2FP.F16.F32.PACK_AB R3, RZ, R3 ;  /* 0x00000003ff03623e */ /* 0x000fe400000000ff */
[----:B------:R-:W-:Y:S02]  /*29cc0*/  @P1 F2FP.F16.F32.PACK_AB R0, RZ, R0 ;  /* 0x00000000ff00123e */ /* 0x000fe400000000ff */
[----:B------:R-:W-:Y:S01]  /*29cd0*/  PRMT R10, R3, 0x7610, R10 ;  /* 0x00007610030a7816 */ /* 0x000fe2000000000a */
[----:B------:R-:W-:Y:S01]  /*29ce0*/  HADD2.F32 R3, -RZ, R131.H0_H0 ;  /* 0x20000083ff037230 */ /* 0x000fe20000004100 */
[----:B------:R-:W-:Y:S01]  /*29cf0*/  PRMT R35, R0, 0x7610, R35 ;  /* 0x0000761000237816 */ /* 0x000fe20000000023 */
[----:B------:R-:W-:-:S03]  /*29d00*/  @P6 FFMA.FTZ R0, R86, -0.69314718246459960938, R5 ;  /* 0xbf31721856006823 */ /* 0x000fc60000010005 */
[----:B------:R-:W-:Y:S01]  /*29d10*/  FADD.FTZ R5, R3, -R84 ;  /* 0x8000005403057221 */ /* 0x000fe20000010000 */
[----:B----4-:R-:W-:-:S05]  /*29d20*/  @P1 FADD.FTZ R2, R17, R2 ;  /* 0x0000000211021221 */ /* 0x010fca0000010000 */
[----:B------:R-:W-:Y:S01]  /*29d30*/  @P1 F2FP.F16.F32.PACK_AB R2, RZ, R2 ;  /* 0x00000002ff02123e */ /* 0x000fe200000000ff */
[----:B-----5:R-:W-:Y:S01]  /*29d40*/  @P6 FADD.FTZ R0, R15, R0 ;  /* 0x000000000f006221 */ /* 0x020fe20000010000 */
[----:B------:R-:W-:Y:S02]  /*29d50*/  HADD2.F32 R3, -RZ, R131.H1_H1 ;  /* 0x30000083ff037230 */ /* 0x000fe40000004100 */
[----:B------:R-:W-:Y:S01]  /*29d60*/  PRMT R4, R2, 0x7610, R4 ;  /* 0x0000761002047816 */ /* 0x000fe20000000004 */
[----:B------:R-:W-:Y:S01]  /*29d70*/  @P5 FFMA.FTZ R2, R86, -0.69314718246459960938, R5 ;  /* 0xbf31721856025823 */ /* 0x000fe20000010005 */
[----:B------:R-:W-:Y:S01]  /*29d80*/  HADD2.F32 R5, -RZ, R132.H0_H0 ;  /* 0x20000084ff057230 */ /* 0x000fe20000004100 */
[----:B------:R-:W-:Y:S01]  /*29d90*/  @P6 F2FP.F16.F32.PACK_AB R0, RZ, R0 ;  /* 0x00000000ff00623e */ /* 0x000fe200000000ff */
[--C-:B------:R-:W-:Y:S01]  /*29da0*/  FADD.FTZ R3, R3, -R84.reuse ;  /* 0x8000005403037221 */ /* 0x100fe20000010000 */
[----:B------:R0:W-:Y:S02]  /*29db0*/  @P1 STG.E.U16 desc[UR8][R70.64+0x64], R35 ;  /* 0x0000642346001986 */ /* 0x0001e4000c101508 */
[----:B------:R-:W-:-:S02]  /*29dc0*/  FADD.FTZ R5, R5, -R84 ;  /* 0x8000005405057221 */ /* 0x000fc40000010000 */
[----:B------:R-:W-:Y:S01]  /*29dd0*/  @P1 STG.E desc[UR8][R66.64+0xcc], R89 ;  /* 0x0000cc5942001986 */ /* 0x000fe2000c101908 */
[----:B0-----:R-:W-:Y:S01]  /*29de0*/  PRMT R35, R0, 0x7610, R35 ;  /* 0x0000761000237816 */ /* 0x001fe20000000023 */
[C---:B------:R-:W-:Y:S01]  /*29df0*/  @P5 FFMA.FTZ R0, R86.reuse, -0.69314718246459960938, R3 ;  /* 0xbf31721856005823 */ /* 0x040fe20000010003 */
[----:B------:R-:W-:Y:S01]  /*29e00*/  @P0 FFMA.FTZ R3, R86, -0.69314718246459960938, R5 ;  /* 0xbf31721856030823 */ /* 0x000fe20000010005 */
[----:B------:R-:W-:Y:S01]  /*29e10*/  HADD2.F32 R5, -RZ, R133.H0_H0 ;  /* 0x20000085ff057230 */ /* 0x000fe20000004100 */
[----:B------:R0:W-:Y:S04]  /*29e20*/  @P1 STG.E.U16 desc[UR8][R70.64+0x66], R4 ;  /* 0x0000660446001986 */ /* 0x0001e8000c101508 */
[----:B------:R-:W-:Y:S01]  /*29e30*/  @P6 STG.E desc[UR8][R66.64+0xd0], R90 ;  /* 0x0000d05a42006986 */ /* 0x000fe2000c101908 */
[----:B------:R-:W-:Y:S01]  /*29e40*/  FADD.FTZ R5, R5, -R84 ;  /* 0x8000005405057221 */ /* 0x000fe20000010000 */
[----:B------:R-:W-:Y:S01]  /*29e50*/  @P5 FADD.FTZ R0, R25, R0 ;  /* 0x0000000019005221 */ /* 0x000fe20000010000 */
[----:B------:R-:W-:-:S04]  /*29e60*/  @P0 FADD.FTZ R3, R8, R3 ;  /* 0x0000000308030221 */ /* 0x000fc80000010000 */
[----:B------:R-:W-:Y:S01]  /*29e70*/  @P5 F2FP.F16.F32.PACK_AB R0, RZ, R0 ;  /* 0x00000000ff00523e */ /* 0x000fe200000000ff */
[----:B------:R-:W-:Y:S01]  /*29e80*/  @P6 STG.E.U16 desc[UR8][R70.64+0x68], R10 ;  /* 0x0000680a46006986 */ /* 0x000fe2000c101508 */
[----:B------:R-:W-:-:S03]  /*29e90*/  @P0 F2FP.F16.F32.PACK_AB R3, RZ, R3 ;  /* 0x00000003ff03023e */ /* 0x000fc600000000ff */
[----:B------:R-:W-:Y:S01]  /*29ea0*/  @P6 STG.E desc[UR8][R66.64+0xd4], R91 ;  /* 0x0000d45b42006986 */ /* 0x000fe2000c101908 */
[----:B------:R-:W-:-:S03]  /*29eb0*/  @P5 FADD.FTZ R2, R21, R2 ;  /* 0x0000000215025221 */ /* 0x000fc60000010000 */
[----:B------:R1:W-:Y:S01]  /*29ec0*/  @P6 STG.E.U16 desc[UR8][R70.64+0x6a], R35 ;  /* 0x00006a2346006986 */ /* 0x0003e2000c101508 */
[----:B------:R-:W-:Y:S01]  /*29ed0*/  PRMT R8, R3, 0x7610, R8 ;  /* 0x0000761003087816 */ /* 0x000fe20000000008 */
[----:B0-----:R-:W-:Y:S01]  /*29ee0*/  @P0 FFMA.FTZ R4, R86, -0.69314718246459960938, R7 ;  /* 0xbf31721856040823 */ /* 0x001fe20000010007 */
[----:B------:R-:W-:Y:S01]  /*29ef0*/  HADD2.F32 R3, -RZ, R133.H1_H1 ;  /* 0x30000085ff037230 */ /* 0x000fe20000004100 */
[----:B------:R-:W-:Y:S01]  /*29f00*/  @P5 F2FP.F16.F32.PACK_AB R2, RZ, R2 ;  /* 0x00000002ff02523e */ /* 0x000fe200000000ff */
[--C-:B------:R-:W-:Y:S01]  /*29f10*/  HADD2.F32 R7, -RZ, R134.reuse.H1_H1 ;  /* 0x30000086ff077230 */ /* 0x100fe20000004100 */
[----:B-1----:R-:W-:Y:S01]  /*29f20*/  PRMT R35, R0, 0x7610, R35 ;  /* 0x0000761000237816 */ /* 0x002fe20000000023 */
[----:B------:R-:W-:Y:S01]  /*29f30*/  @P4 FFMA.FTZ R0, R86, -0.69314718246459960938, R5 ;  /* 0xbf31721856004823 */ /* 0x000fe20000010005 */
[----:B------:R-:W-:Y:S02]  /*29f40*/  HADD2.F32 R5, -RZ, R134.H0_H0 ;  /* 0x20000086ff057230 */ /* 0x000fe40000004100 */
[----:B------:R-:W-:Y:S01]  /*29f50*/  FADD.FTZ R3, R3, -R84 ;  /* 0x8000005403037221 */ /* 0x000fe20000010000 */
[----:B------:R-:W-:Y:S01]  /*29f60*/  @P4 FADD.FTZ R0, R9, R0 ;  /* 0x0000000009004221 */ /* 0x000fe20000010000 */
[----:B------:R-:W-:Y:S01]  /*29f70*/  HADD2.F32 R9, -RZ, R135.H0_H0 ;  /* 0x20000087ff097230 */ /* 0x000fe20000004100 */
[----:B------:R-:W-:Y:S01]  /*29f80*/  @P5 STG.E desc[UR8][R66.64+0xd8], R92 ;  /* 0x0000d85c42005986 */ /* 0x000fe2000c101908 */
[----:B------:R-:W-:Y:S01]  /*29f90*/  FADD.FTZ R5, R5, -R84 ;  /* 0x8000005405057221 */ /* 0x000fe20000010000 */
[----:B------:R-:W-:-:S02]  /*29fa0*/  @P0 FADD.FTZ R4, R27, R4 ;  /* 0x000000041b040221 */ /* 0x000fc40000010000 */
[----:B------:R0:W-:Y:S01]  /*29fb0*/  @P5 STG.E.U16 desc[UR8][R70.64+0x6c], R2 ;  /* 0x00006c0246005986 */ /* 0x0001e2000c101508 */
[----:B------:R-:W-:Y:S01]  /*29fc0*/  @P4 F2FP.F16.F32.PACK_AB R0, RZ, R0 ;  /* 0x00000000ff00423e */ /* 0x000fe200000000ff */
[--C-:B------:R-:W-:Y:S02]  /*29fd0*/  FADD.FTZ R7, R7, -R84.reuse ;  /* 0x8000005407077221 */ /* 0x100fe40000010000 */
[----:B------:R-:W-:Y:S01]  /*29fe0*/  @P5 STG.E desc[UR8][R66.64+0xdc], R93 ;  /* 0x0000dc5d42005986 */ /* 0x000fe2000c101908 */
[----:B------:R-:W-:Y:S01]  /*29ff0*/  @P0 F2FP.F16.F32.PACK_AB R4, RZ, R4 ;  /* 0x00000004ff04023e */ /* 0x000fe200000000ff */
[----:B------:R-:W-:Y:S02]  /*2a000*/  FADD.FTZ R9, R9, -R84 ;  /* 0x8000005409097221 */ /* 0x000fe40000010000 */
[----:B------:R1:W-:Y:S01]  /*2a010*/  @P5 STG.E.U16 desc[UR8][R70.64+0x6e], R35 ;  /* 0x00006e2346005986 */ /* 0x0003e2000c101508 */
[----:B0-----:R-:W-:-:S03]  /*2a020*/  @P4 FFMA.FTZ R2, R86, -0.69314718246459960938, R3 ;  /* 0xbf31721856024823 */ /* 0x001fc60000010003 */
[----:B------:R-:W-:Y:S01]  /*2a030*/  @P0 STG.E desc[UR8][R66.64+0xe0], R94 ;  /* 0x0000e05e42000986 */ /* 0x000fe2000c101908 */
[----:B------:R-:W-:Y:S01]  /*2a040*/  @P3 FFMA.FTZ R3, R86, -0.69314718246459960938, R5 ;  /* 0xbf31721856033823 */ /* 0x000fe20000010005 */
[----:B------:R-:W-:Y:S02]  /*2a050*/  @P4 FADD.FTZ R2, R11, R2 ;  /* 0x000000020b024221 */ /* 0x000fe40000010000 */
[----:B------:R-:W-:Y:S01]  /*2a060*/  @P0 STG.E.U16 desc[UR8][R70.64+0x70], R8 ;  /* 0x0000700846000986 */ /* 0x000fe2000c101508 */
[----:B-1----:R-:W-:-:S03]  /*2a070*/  PRMT R35, R0, 0x7610, R35 ;  /* 0x0000761000237816 */ /* 0x002fc60000000023 */
[----:B------:R-:W-:Y:S01]  /*2a080*/  @P0 STG.E desc[UR8][R66.64+0xe4], R95 ;  /* 0x0000e45f42000986 */ /* 0x000fe2000c101908 */
[----:B------:R-:W-:Y:S01]  /*2a090*/  @P3 FFMA.FTZ R0, R86, -0.69314718246459960938, R7 ;  /* 0xbf31721856003823 */ /* 0x000fe20000010007 */
[----:B------:R-:W-:Y:S02]  /*2a0a0*/  @P3 FADD.FTZ R3, R6, R3 ;  /* 0x0000000306033221 */ /* 0x000fe40000010000 */
[----:B------:R0:W-:Y:S01]  /*2a0b0*/  @P0 STG.E.U16 desc[UR8][R70.64+0x72], R4 ;  /* 0x0000720446000986 */ /* 0x0001e2000c101508 */
[----:B------:R-:W-:Y:S01]  /*2a0c0*/  @P3 FADD.FTZ R0, R13, R0 ;  /* 0x000000000d003221 */ /* 0x000fe20000010000 */
[----:B------:R-:W-:Y:S02]  /*2a0d0*/  @P4 F2FP.F16.F32.PACK_AB R2, RZ, R2 ;  /* 0x00000002ff02423e */ /* 0x000fe400000000ff */
[----:B------:R1:W-:Y:S01]  /*2a0e0*/  @P4 STG.E desc[UR8][R66.64+0xe8], R96 ;  /* 0x0000e86042004986 */ /* 0x0003e2000c101908 */
[----:B------:R-:W-:Y:S01]  /*2a0f0*/  @P3 F2FP.F16.F32.PACK_AB R3, RZ, R3 ;  /* 0x00000003ff03323e */ /* 0x000fe200000000ff */
[----:B0-----:R-:W-:-:S02]  /*2a100*/  @P2 FFMA.FTZ R4, R86, -0.69314718246459960938, R9 ;  /* 0xbf31721856042823 */ /* 0x001fc40000010009 */
[----:B------:R1:W-:Y:S02]  /*2a110*/  @P4 STG.E.U16 desc[UR8][R70.64+0x74], R35 ;  /* 0x0000742346004986 */ /* 0x0003e4000c101508 */
[----:B------:R-:W-:Y:S02]  /*2a120*/  @P2 FADD.FTZ R4, R19, R4 ;  /* 0x0000000413042221 */ /* 0x000fe40000010000 */
[----:B------:R1:W-:Y:S01]  /*2a130*/  @P4 STG.E desc[UR8][R66.64+0xec], R97 ;  /* 0x0000ec6142004986 */ /* 0x0003e2000c101908 */
[----:B------:R-:W-:-:S03]  /*2a140*/  @P3 F2FP.F16.F32.PACK_AB R0, RZ, R0 ;  /* 0x00000000ff00323e */ /* 0x000fc600000000ff */
[----:B------:R1:W-:Y:S01]  /*2a150*/  @P4 STG.E.U16 desc[UR8][R70.64+0x76], R2 ;  /* 0x0000760246004986 */ /* 0x0003e2000c101508 */
[----:B------:R-:W-:-:S03]  /*2a160*/  @P2 F2FP.F16.F32.PACK_AB R4, RZ, R4 ;  /* 0x00000004ff04223e */ /* 0x000fc600000000ff */
[----:B------:R1:W-:Y:S04]  /*2a170*/  @P3 STG.E desc[UR8][R66.64+0xf0], R98 ;  /* 0x0000f06242003986 */ /* 0x0003e8000c101908 */
[----:B------:R1:W-:Y:S04]  /*2a180*/  @P3 STG.E.U16 desc[UR8][R70.64+0x78], R3 ;  /* 0x0000780346003986 */ /* 0x0003e8000c101508 */
[----:B------:R1:W-:Y:S04]  /*2a190*/  @P3 STG.E desc[UR8][R66.64+0xf4], R99 ;  /* 0x0000f46342003986 */ /* 0x0003e8000c101908 */
[----:B------:R1:W-:Y:S04]  /*2a1a0*/  @P3 STG.E.U16 desc[UR8][R70.64+0x7a], R0 ;  /* 0x00007a0046003986 */ /* 0x0003e8000c101508 */
[----:B------:R1:W-:Y:S04]  /*2a1b0*/  @P2 STG.E desc[UR8][R66.64+0xf8], R100 ;  /* 0x0000f86442002986 */ /* 0x0003e8000c101908 */
[----:B------:R1:W-:Y:S01]  /*2a1c0*/  @P2 STG.E.U16 desc[UR8][R70.64+0x7c], R4 ;  /* 0x00007c0446002986 */ /* 0x0003e2000c101508 */
[----:B------:R-:W-:Y:S05]  /*2a1d0*/  @!P2 EXIT ;  /* 0x000000000000a94d */ /* 0x000fea0003800000 */
[----:B------:R-:W2:Y:S01]  /*2a1e0*/  LDG.E.CONSTANT R65, desc[UR8][R64.64] ;  /* 0x0000000840417981 */ /* 0x000ea2000c1e9900 */
[----:B-1----:R-:W-:-:S03]  /*2a1f0*/  HADD2.F32 R3, -RZ, R136.H0_H0 ;  /* 0x20000088ff037230 */ /* 0x002fc60000004100 */
[----:B------:R-:W-:Y:S02]  /*2a200*/  STG.E desc[UR8][R66.64+0xfc], R101 ;  /* 0x0000fc6542007986 */ /* 0x000fe4000c101908 */
[----:B------:R-:W-:-:S04]  /*2a210*/  FADD.FTZ R3, R3, -R84 ;  /* 0x8000005403037221 */ /* 0x000fc80000010000 */
[----:B------:R-:W-:-:S04]  /*2a220*/  FFMA.FTZ R0, R86, -0.69314718246459960938, R3 ;  /* 0xbf31721856007823 */ /* 0x000fc80000010003 */
[----:B--2---:R-:W-:-:S05]  /*2a230*/  FADD.FTZ R0, R65, R0 ;  /* 0x0000000041007221 */ /* 0x004fca0000010000 */
[----:B------:R-:W-:-:S05]  /*2a240*/  F2FP.F16.F32.PACK_AB R0, RZ, R0 ;  /* 0x00000000ff00723e */ /* 0x000fca00000000ff */
[----:B------:R-:W-:Y:S01]  /*2a250*/  STG.E.U16 desc[UR8][R70.64+0x7e], R0 ;  /* 0x00007e0046007986 */ /* 0x000fe2000c101508 */
[----:B------:R-:W-:Y:S05]  /*2a260*/  EXIT ;  /* 0x000000000000794d */ /* 0x000fea0003800000 */
.L_x_3673:
        /* <DEDUP_REMOVED lines=9> */
.L_x_38453:


//--------------------- .text._ZN17fastertransformer38beam_online_softmax_topk_stage2_kernelI6__halfLi64ELi64EEEvPKfS3_PiPT_ii --------------------------
	.section	.text._ZN17fastertransformer38beam_online_softmax_topk_stage2_kernelI6__halfLi64ELi64EEEvPKfS3_PiPT_ii,"ax",@progbits
	.align	128
        .global         _ZN17fastertransformer38beam_online_softmax_topk_stage2_kernelI6__halfLi64ELi64EEEvPKfS3_PiPT_ii
        .type           _ZN17fastertransformer38beam_online_softmax_topk_stage2_kernelI6__halfLi64ELi64EEEvPKfS3_PiPT_ii,@function
        .size           _ZN17fastertransformer38beam_online_softmax_topk_stage2_kernelI6__halfLi64ELi64EEEvPKfS3_PiPT_ii,(.L_x_38454 - _ZN17fastertransformer38beam_online_softmax_topk_stage2_kernelI6__halfLi64ELi64EEEvPKfS3_PiPT_ii)
        .other          _ZN17fastertransformer38beam_online_softmax_topk_stage2_kernelI6__halfLi64ELi64EEEvPKfS3_PiPT_ii,@"STO_CUDA_ENTRY STV_DEFAULT"
_ZN17fastertransformer38beam_online_softmax_topk_stage2_kernelI6__halfLi64ELi64EEEvPKfS3_PiPT_ii:
.text._ZN17fastertransformer38beam_online_softmax_topk_stage2_kernelI6__halfLi64ELi64EEEvPKfS3_PiPT_ii:
        /* <DEDUP_REMOVED lines=14> */
[----:B------:R-:W-:Y:S02]  /*00e0*/  IMAD.MOV.U32 R0, RZ, RZ, R1 ;  /* 0x000000ffff007224 */ /* 0x000fe400078e0001 */
[----:B------:R-:W-:Y:S01]  /*00f0*/  IMAD.MOV.U32 R136, RZ, RZ, 0xfbff ;  /* 0x0000fbffff887424 */ /* 0x000fe200078e00ff */
[----:B------:R-:W-:Y:S01]  /*0100*/  STL.64 [R1+0x1a0], R2 ;  /* 0x0001a00201007387 */ /* 0x000fe20000100a00 */
[----:B------:R-:W-:-:S02]  /*0110*/  VIADD R50, R1, 0x188 ;  /* 0x0000018801327836 */ /* 0x000fc40000000000 */
[----:B------:R-:W-:Y:S01]  /*0120*/  IMAD.MOV.U32 R101, RZ, RZ, -0x38802000 ;  /* 0xc77fe000ff657424 */ /* 0x000fe200078e00ff */
[----:B------:R-:W-:Y:S01]  /*0130*/  STL.64 [R1+0x1a8], R2 ;  /* 0x0001a80201007387 */ /* 0x000fe20000100a00 */
[--C-:B------:R-:W-:Y:S02]  /*0140*/  IMAD.MOV.U32 R76, RZ, RZ, R0.reuse ;  /* 0x000000ffff4c7224 */ /* 0x100fe400078e0000 */
[--C-:B------:R-:W-:Y:S01]  /*0150*/  IMAD.MOV.U32 R77, RZ, RZ, R0.reuse ;  /* 0x000000ffff4d7224 */ /* 0x100fe200078e0000 */
[----:B------:R-:W-:Y:S01]  /*0160*/  STL.64 [R1+0x1b0], R2 ;  /* 0x0001b00201007387 */ /* 0x000fe20000100a00 */
[--C-:B------:R-:W-:Y:S02]  /*0170*/  IMAD.MOV.U32 R78, RZ, RZ, R0.reuse ;  /* 0x000000ffff4e7224 */ /* 0x100fe400078e0000 */
[--C-:B------:R-:W-:Y:S01]  /*0180*/  IMAD.MOV.U32 R79, RZ, RZ, R0.reuse ;  /* 0x000000ffff4f7224 */ /* 0x100fe200078e0000 */
[----:B------:R-:W-:Y:S01]  /*0190*/  STL.64 [R1+0x1b8], R2 ;  /* 0x0001b80201007387 */ /* 0x000fe20000100a00 */
[----:B------:R-:W-:-:S03]  /*01a0*/  IMAD.MOV.U32 R82, RZ, RZ, R0 ;  /* 0x000000ffff527224 */ /* 0x000fc600078e0000 */
        /* <DEDUP_REMOVED lines=65> */
[----:B------:R-:W-:-:S02]  /*05c0*/  IMAD.X R7, RZ, RZ, R10, P0 ;  /* 0x000000ffff077224 */ /* 0x000fc400000e060a */
[----:B------:R-:W-:Y:S01]  /*05d0*/  IMAD.MOV R9, RZ, RZ, -R5 ;  /* 0x000000ffff097224 */ /* 0x000fe200078e0a05 */
[----:B------:R-:W-:-:S05]  /*05e0*/  LOP3.LUT R6, R3, 0xc0, RZ, 0xc0, !PT ;  /* 0x000000c003067812 */ /* 0x000fca00078ec0ff */
[----:B------:R-:W-:Y:S01]  /*05f0*/  IMAD.IADD R5, R6, 0x1, R51 ;  /* 0x0000000106057824 */ /* 0x000fe200078e0233 */
[----:B-1----:R-:W-:-:S04]  /*0600*/  LEA R11, P0, R12, UR8, 0x2 ;  /* 0x000000080c0b7c11 */ /* 0x002fc8000f8010ff */
[----:B------:R-:W-:Y:S01]  /*0610*/  LEA.HI.X R12, R12, UR9, R7, 0x2, P0 ;  /* 0x000000090c0c7c11 */ /* 0x000fe200080f1407 */
[----:B0-----:R-:W-:-:S06]  /*0620*/  ULEA UR4, UR5, UR4, 0x18 ;  /* 0x0000000405047291 */ /* 0x001fcc000f8ec0ff */
[----:B------:R-:W-:-:S07]  /*0630*/  LEA R3, R51, UR4, 0x2 ;  /* 0x0000000433037c11 */ /* 0x000fce000f8e10ff */
.L_x_3678:
[----:B------:R-:W-:Y:S02]  /*0640*/  IMAD.MOV.U32 R6, RZ, RZ, R11 ;  /* 0x000000ffff067224 */ /* 0x000fe400078e000b */
[----:B------:R-:W-:-:S05]  /*0650*/  IMAD.MOV.U32 R7, RZ, RZ, R12 ;  /* 0x000000ffff077224 */ /* 0x000fca00078e000c */
[----:B------:R-:W2:Y:S01]  /*0660*/  LDG.E.CONSTANT R6, desc[UR6][R6.64] ;  /* 0x0000000606067981 */ /* 0x000ea2000c1e9900 */
[----:B------:R-:W-:Y:S01]  /*0670*/  VIADD R9, R9, 0x1 ;  /* 0x0000000109097836 */ /* 0x000fe20000000000 */
[----:B------:R-:W-:-:S04]  /*0680*/  IADD3 R11, P2, PT, R11, 0x100, RZ ;  /* 0x000001000b0b7810 */ /* 0x000fc80007f5e0ff */
[----:B------:R-:W-:Y:S01]  /*0690*/  ISETP.NE.AND P0, PT, R9, RZ, PT ;  /* 0x000000ff0900720c */ /* 0x000fe20003f05270 */
[----:B------:R-:W-:Y:S01]  /*06a0*/  IMAD.X R12, RZ, RZ, R12, P2 ;  /* 0x000000ffff0c7224 */ /* 0x000fe200010e060c */
[----:B--2---:R0:W-:Y:S02]  /*06b0*/  STS [R3], R6 ;  /* 0x0000000603007388 */ /* 0x0041e40000000800 */
[----:B0-----:R-:W-:-:S09]  /*06c0*/  VIADD R3, R3, 0x100 ;  /* 0x0000010003037836 */ /* 0x001fd20000000000 */
[----:B------:R-:W-:Y:S05]  /*06d0*/  @P0 BRA `(.L_x_3678) ;  /* 0xfffffffc00d80947 */ /* 0x000fea000383ffff */
.L_x_3677:
[----:B------:R-:W-:Y:S05]  /*06e0*/  BSYNC.RECONVERGENT B1 ;  /* 0x0000000000017941 */ /* 0x000fea0003800200 */
.L_x_3676:
[----:B------:R-:W-:Y:S05]  /*06f0*/  @!P1 BRA `(.L_x_3675) ;  /* 0x00000004007c9947 */ /* 0x000fea0003800000 */
[----:B------:R-:W0:Y:S01]  /*0700*/  S2UR UR5, SR_CgaCtaId ;  /* 0x00000000000579c3 */ /* 0x000e220000008800 */
[----:B------:R-:W1:Y:S01]  /*0710*/  LDCU.64 UR8, c[0x0][0x380] ;  /* 0x00007000ff0877ac */ /* 0x000e620008000a00 */
[----:B------:R-:W-:Y:S01]  /*0720*/  IADD3 R3, P0, PT, R8, R5, RZ ;  /* 0x0000000508037210 */ /* 0x000fe20007f1e0ff */
[----:B------:R-:W-:Y:S01]  /*0730*/  IMAD.IADD R7, R2, 0x1, -R5 ;  /* 0x0000000102077824 */ /* 0x000fe200078e0a05 */
[----:B------:R-:W-:Y:S01]  /*0740*/  BSSY.RECONVERGENT B1, `(.L_x_3679) ;  /* 0x0000036000017945 */ /* 0x000fe20003800200 */
[----:B------:R-:W-:Y:S02]  /*0750*/  UMOV UR4, 0x400 ;  /* 0x0000040000047882 */ /* 0x000fe40000000000 */
[----:B------:R-:W-:Y:S01]  /*0760*/  IMAD.X R10, RZ, RZ, R10, P0 ;  /* 0x000000ffff0a7224 */ /* 0x000fe200000e060a */
[----:B------:R-:W-:Y:S01]  /*0770*/  UIADD3 UR4, UPT, UPT, UR4, 0x4a0, URZ ;  /* 0x000004a004047890 */ /* 0x000fe2000fffe0ff */
[----:B------:R-:W-:Y:S02]  /*0780*/  ISETP.GT.AND P1, PT, R7, 0x300, PT ;  /* 0x000003000700780c */ /* 0x000fe40003f24270 */
[----:B-1----:R-:W-:-:S04]  /*0790*/  LEA R6, P0, R3, UR8, 0x2 ;  /* 0x0000000803067c11 */ /* 0x002fc8000f8010ff */
[----:B------:R-:W-:Y:S01]  /*07a0*/  LEA.HI.X R3, R3, UR9, R10, 0x2, P0 ;  /* 0x0000000903037c11 */ /* 0x000fe200080f140a */
[----:B0-----:R-:W-:Y:S01]  /*07b0*/  ULEA UR4, UR5, UR4, 0x18 ;  /* 0x0000000405047291 */ /* 0x001fe2000f8ec0ff */
[----:B------:R-:W-:-:S05]  /*07c0*/  IADD3 R6, P0, PT, R6, 0x200, RZ ;  /* 0x0000020006067810 */ /* 0x000fca0007f1e0ff */
[----:B------:R-:W-:Y:S01]  /*07d0*/  IMAD.X R7, RZ, RZ, R3, P0 ;  /* 0x000000ffff077224 */ /* 0x000fe200000e0603 */
[----:B------:R-:W-:Y:S02]  /*07e0*/  LEA R3, R5, UR4, 0x2 ;  /* 0x0000000405037c11 */ /* 0x000fe4000f8e10ff */
[----:B------:R-:W-:-:S03]  /*07f0*/  PLOP3.LUT P0, PT, PT, PT, PT, 0x80, 0x8 ;  /* 0x000000000008781c */ /* 0x000fc60003f0f070 */
[----:B------:R-:W-:Y:S01]  /*0800*/  VIADD R3, R3, 0x200 ;  /* 0x0000020003037836 */ /* 0x000fe20000000000 */
[----:B------:R-:W-:Y:S09]  /*0810*/  @!P1 BRA `(.L_x_3680) ;  /* 0x0000000000a09947 */ /* 0x000ff20003800000 */
[----:B------:R-:W-:Y:S01]  /*0820*/  PLOP3.LUT P0, PT, PT, PT, PT, 0x8, 0x80 ;  /* 0x000000000080781c */ /* 0x000fe20003f0e170 */
[----:B------:R-:W-:-:S12]  /*0830*/  VIADD R40, R2, 0xfffffd00 ;  /* 0xfffffd0002287836 */ /* 0x000fd80000000000 */
.L_x_3681:
        /* <DEDUP_REMOVED lines=38> */
.L_x_3680:
[----:B------:R-:W-:Y:S05]  /*0aa0*/  BSYNC.RECONVERGENT B1 ;  /* 0x0000000000017941 */ /* 0x000fea0003800200 */
.L_x_3679:
        /* <DEDUP_REMOVED lines=25> */
.L_x_3683:
[----:B------:R-:W-:Y:S05]  /*0c40*/  BSYNC.RECONVERGENT B1 ;  /* 0x0000000000017941 */ /* 0x000fea0003800200 */
.L_x_3682:
        /* <DEDUP_REMOVED lines=10> */
.L_x_3675:
[----:B------:R-:W-:Y:S05]  /*0cf0*/  BSYNC.RECONVERGENT B0 ;  /* 0x0000000000007941 */ /* 0x000fea0003800200 */
.L_x_3674:
        /* <DEDUP_REMOVED lines=91> */
[----:B---3--:R-:W-:Y:S02]  /*12b0*/  IMAD.MOV.U32 R7, RZ, RZ, -0x1 ;  /* 0xffffffffff077424 */ /* 0x008fe400078e00ff */
        /* <DEDUP_REMOVED lines=44> */
[----:B------:R-:W0:Y:S01]  /*1580*/  LDC R2, c[0x0][0x3a0] ;  /* 0x0000e800ff027b82 */ /* 0x000e220000000800 */
[----:B------:R-:W-:Y:S01]  /*1590*/  IMAD R100, R51, 0x208, RZ ;  /* 0x0000020833647824 */ /* 0x000fe200078e02ff */
[----:B0-----:R-:W-:-:S13]  /*15a0*/  ISETP.GE.AND P0, PT, R2, 0x1, PT ;  /* 0x000000010200780c */ /* 0x001fda0003f06270 */
[----:B------:R-:W-:Y:S05]  /*15b0*/  @!P0 BRA `(.L_x_3686) ;  /* 0x0000000800e08947 */ /* 0x000fea0003800000 */
[----:B------:R-:W-:Y:S02]  /*15c0*/  IMAD.SHL.U32 R2, R2, 0x2, RZ ;  /* 0x0000000202027824 */ /* 0x000fe400078e00ff */
[----:B------:R-:W-:-:S03]  /*15d0*/  IMAD.MOV.U32 R3, RZ, RZ, RZ ;  /* 0x000000ffff037224 */ /* 0x000fc600078e00ff */
[C---:B------:R-:W-:Y:S02]  /*15e0*/  ISETP.GE.AND P0, PT, R2.reuse, 0x4, PT ;  /* 0x000000040200780c */ /* 0x040fe40003f06270 */
[----:B------:R-:W-:-:S04]  /*15f0*/  VIMNMX R4, PT, PT, R2, 0x1, !PT ;  /* 0x0000000102047848 */ /* 0x000fc80007fe0100 */
[----:B------:R-:W-:-:S07]  /*1600*/  LOP3.LUT R2, R4, 0x3, RZ, 0xc0, !PT ;  /* 0x0000000304027812 */ /* 0x000fce00078ec0ff */
[----:B------:R-:W-:Y:S05]  /*1610*/  @!P0 BRA `(.L_x_3687) ;  /* 0x00000008006c8947 */ /* 0x000fea0003800000 */
[----:B------:R-:W0:Y:S01]  /*1620*/  S2R R6, SR_CgaCtaId ;  /* 0x0000000000067919 */ /* 0x000e220000008800 */
[----:B------:R-:W-:Y:S01]  /*1630*/  LOP3.LUT R3, R4, 0x7ffffffc, RZ, 0xc0, !PT ;  /* 0x7ffffffc04037812 */ /* 0x000fe200078ec0ff */
[----:B------:R-:W-:Y:S01]  /*1640*/  VIADD R35, R1, 0x296 ;  /* 0x0000029601237836 */ /* 0x000fe20000000000 */
[----:B------:R-:W-:Y:S01]  /*1650*/  MOV R5, 0x400 ;  /* 0x0000040000057802 */ /* 0x000fe20000000f00 */
[----:B------:R-:W-:Y:S02]  /*1660*/  IMAD.MOV.U32 R34, RZ, RZ, R50 ;  /* 0x000000ffff227224 */ /* 0x000fe400078e0032 */
[----:B------:R-:W-:Y:S02]  /*1670*/  IMAD.MOV R4, RZ, RZ, -R3 ;  /* 0x000000ffff047224 */ /* 0x000fe400078e0a03 */
[----:B------:R-:W-:-:S03]  /*1680*/  VIADD R5, R5, 0x4a0 ;  /* 0x000004a005057836 */ /* 0x000fc60000000000 */
[----:B------:R-:W-:Y:S02]  /*1690*/  ISETP.GE.AND P0, PT, R4, RZ, PT ;  /* 0x000000ff0400720c */ /* 0x000fe40003f06270 */
[----:B0-----:R-:W-:-:S04]  /*16a0*/  LEA R5, R6, R5, 0x18 ;  /* 0x0000000506057211 */ /* 0x001fc800078ec0ff */
[----:B------:R-:W-:-:S07]  /*16b0*/  IADD3 R5, PT, PT, R100, 0x108, R5 ;  /* 0x0000010864057810 */ /* 0x000fce0007ffe005 */
[----:B------:R-:W-:Y:S05]  /*16c0*/  @P0 BRA `(.L_x_3688) ;  /* 0x0000000400e40947 */ /* 0x000fea0003800000 */
[----:B------:R-:W-:Y:S01]  /*16d0*/  IMAD.MOV R6, RZ, RZ, -R4 ;  /* 0x000000ffff067224 */ /* 0x000fe200078e0a04 */
[----:B------:R-:W-:-:S04]  /*16e0*/  PLOP3.LUT P0, PT, PT, PT, PT, 0x80, 0x8 ;  /* 0x000000000008781c */ /* 0x000fc80003f0f070 */
[----:B------:R-:W-:-:S13]  /*16f0*/  ISETP.GT.AND P1, PT, R6, 0xc, PT ;  /* 0x0000000c0600780c */ /* 0x000fda0003f24270 */
[----:B------:R-:W-:Y:S05]  /*1700*/  @!P1 BRA `(.L_x_3689) ;  /* 0x0000000400289947 */ /* 0x000fea0003800000 */
[----:B------:R-:W-:-:S13]  /*1710*/  PLOP3.LUT P0, PT, PT, PT, PT, 0x8, 0x80 ;  /* 0x000000000080781c */ /* 0x000fda0003f0e170 */
.L_x_3690:
[----:B------:R-:W0:Y:S01]  /*1720*/  LDS.64 R8, [R5+-0x8] ;  /* 0xfffff80005087984 */ /* 0x000e220000000a00 */
[----:B------:R-:W-:-:S03]  /*1730*/  VIADD R4, R4, 0x10 ;  /* 0x0000001004047836 */ /* 0x000fc60000000000 */
[----:B------:R-:W1:Y:S02]  /*1740*/  LDS.64 R12, [R5] ;  /* 0x00000000050c7984 */ /* 0x000e640000000a00 */
[----:B------:R-:W-:Y:S02]  /*1750*/  ISETP.GE.AND P1, PT, R4, -0xc, PT ;  /* 0xfffffff40400780c */ /* 0x000fe40003f26270 */
        /* <DEDUP_REMOVED lines=68> */
[----:B------:R-:W-:Y:S06]  /*1ba0*/  @!P1 BRA `(.L_x_3690) ;  /* 0xfffffff800dc9947 */ /* 0x000fec000383ffff */
.L_x_3689:
[----:B------:R-:W-:-:S05]  /*1bb0*/  IMAD.MOV R6, RZ, RZ, -R4 ;  /* 0x000000ffff067224 */ /* 0x000fca00078e0a04 */
[----:B------:R-:W-:-:S13]  /*1bc0*/  ISETP.GT.AND P1, PT, R6, 0x4, PT ;  /* 0x000000040600780c */ /* 0x000fda0003f24270 */
[----:B------:R-:W-:Y:S05]  /*1bd0*/  @!P1 BRA `(.L_x_3691) ;  /* 0x0000000000989947 */ /* 0x000fea0003800000 */
[----:B------:R-:W0:Y:S01]  /*1be0*/  LDS.64 R8, [R5+-0x8] ;  /* 0xfffff80005087984 */ /* 0x000e220000000a00 */
[----:B------:R-:W-:Y:S01]  /*1bf0*/  PLOP3.LUT P0, PT, PT, PT, PT, 0x8, 0x80 ;  /* 0x000000000080781c */ /* 0x000fe20003f0e170 */
[----:B------:R-:W-:Y:S02]  /*1c00*/  VIADD R4, R4, 0x8 ;  /* 0x0000000804047836 */ /* 0x000fe40000000000 */
        /* <DEDUP_REMOVED lines=35> */
.L_x_3691:
[----:B------:R-:W-:-:S13]  /*1e40*/  ISETP.NE.OR P0, PT, R4, RZ, P0 ;  /* 0x000000ff0400720c */ /* 0x000fda0000705670 */
[----:B------:R-:W-:Y:S05]  /*1e50*/  @!P0 BRA `(.L_x_3687) ;  /* 0x00000000005c8947 */ /* 0x000fea0003800000 */
.L_x_3688:
[----:B------:R-:W0:Y:S01]  /*1e60*/  LDS.64 R8, [R5+-0x8] ;  /* 0xfffff80005087984 */ /* 0x000e220000000a00 */
[----:B------:R-:W-:-:S03]  /*1e70*/  VIADD R4, R4, 0x4 ;  /* 0x0000000404047836 */ /* 0x000fc60000000000 */
[----:B------:R-:W1:Y:S02]  /*1e80*/  LDS.64 R12, [R5] ;  /* 0x00000000050c7984 */ /* 0x000e640000000a00 */
[----:B------:R-:W-:Y:S02]  /*1e90*/  ISETP.NE.AND P0, PT, R4, RZ, PT ;  /* 0x000000ff0400720c */ /* 0x000fe40003f05270 */
[----:B------:R-:W2:Y:S04]  /*1ea0*/  LDS.64 R6, [R5+-0x108] ;  /* 0xfffef80005067984 */ /* 0x000ea80000000a00 */
[----:B------:R3:W4:Y:S02]  /*1eb0*/  LDS.64 R10, [R5+-0x100] ;  /* 0xffff0000050a7984 */ /* 0x0007240000000a00 */
[----:B---3--:R-:W-:Y:S01]  /*1ec0*/  VIADD R5, R5, 0x10 ;  /* 0x0000001005057836 */ /* 0x008fe20000000000 */
[----:B0-----:R-:W-:-:S02]  /*1ed0*/  F2FP.F16.F32.PACK_AB R8, R9, R8 ;  /* 0x000000080908723e */ /* 0x001fc400000000ff */
        /* <DEDUP_REMOVED lines=14> */
[----:B------:R-:W-:Y:S06]  /*1fc0*/  @P0 BRA `(.L_x_3688) ;  /* 0xfffffffc00a40947 */ /* 0x000fec000383ffff */
.L_x_3687:
[----:B------:R-:W-:-:S13]  /*1fd0*/  ISETP.NE.AND P0, PT, R2, RZ, PT ;  /* 0x000000ff0200720c */ /* 0x000fda0003f05270 */
[----:B------:R-:W-:Y:S05]  /*1fe0*/  @!P0 BRA `(.L_x_3686) ;  /* 0x0000000000548947 */ /* 0x000fea0003800000 */
[----:B------:R-:W0:Y:S01]  /*1ff0*/  S2R R7, SR_CgaCtaId ;  /* 0x0000000000077919 */ /* 0x000e220000008800 */
[----:B------:R-:W-:Y:S01]  /*2000*/  MOV R4, 0x400 ;  /* 0x0000040000047802 */ /* 0x000fe20000000f00 */
[----:B------:R-:W-:Y:S02]  /*2010*/  IMAD R5, R3, 0x4, R100 ;  /* 0x0000000403057824 */ /* 0x000fe400078e0264 */
[----:B------:R-:W-:Y:S02]  /*2020*/  IMAD.MOV R2, RZ, RZ, -R2 ;  /* 0x000000ffff027224 */ /* 0x000fe400078e0a02 */
[----:B------:R-:W-:-:S05]  /*2030*/  VIADD R4, R4, 0x4a0 ;  /* 0x000004a004047836 */ /* 0x000fca0000000000 */
[----:B0-----:R-:W-:Y:S01]  /*2040*/  LEA R6, R7, R4, 0x18 ;  /* 0x0000000407067211 */ /* 0x001fe200078ec0ff */
[C-C-:B------:R-:W-:Y:S02]  /*2050*/  IMAD R4, R3.reuse, 0x2, R50.reuse ;  /* 0x0000000203047824 */ /* 0x140fe400078e0232 */
[----:B------:R-:W-:Y:S01]  /*2060*/  IMAD R50, R3, 0x4, R50 ;  /* 0x0000000403327824 */ /* 0x000fe200078e0232 */
[----:B------:R-:W-:Y:S01]  /*2070*/  IADD3 R5, PT, PT, R5, 0x100, R6 ;  /* 0x0000010005057810 */ /* 0x000fe20007ffe006 */
[----:B------:R-:W-:-:S07]  /*2080*/  VIADD R6, R4, 0x108 ;  /* 0x0000010804067836 */ /* 0x000fce0000000000 */
.L_x_3692:
[----:B------:R-:W0:Y:S01]  /*2090*/  LDS R4, [R5] ;  /* 0x0000000005047984 */ /* 0x000e220000000800 */
[----:B------:R-:W-:-:S03]  /*20a0*/  VIADD R2, R2, 0x1 ;  /* 0x0000000102027836 */ /* 0x000fc60000000000 */
[----:B------:R1:W2:Y:S02]  /*20b0*/  LDS R3, [R5+-0x100] ;  /* 0xffff000005037984 */ /* 0x0002a40000000800 */
[----:B------:R-:W-:Y:S01]  /*20c0*/  ISETP.NE.AND P0, PT, R2, RZ, PT ;  /* 0x000000ff0200720c */ /* 0x000fe20003f05270 */
[----:B-1----:R-:W-:Y:S01]  /*20d0*/  VIADD R5, R5, 0x4 ;  /* 0x0000000405057836 */ /* 0x002fe20000000000 */
[----:B0-----:R-:W-:Y:S01]  /*20e0*/  F2FP.F16.F32.PACK_AB R4, RZ, R4 ;  /* 0x00000004ff04723e */ /* 0x001fe200000000ff */
[----:B--2---:R0:W-:Y:S04]  /*20f0*/  STL [R50+0x8], R3 ;  /* 0x0000080332007387 */ /* 0x0041e80000100800 */
[----:B------:R1:W-:Y:S01]  /*2100*/  STL.U16 [R6], R4 ;  /* 0x0000000406007387 */ /* 0x0003e20000100400 */
[----:B0-----:R-:W-:-:S02]  /*2110*/  VIADD R50, R50, 0x4 ;  /* 0x0000000432327836 */ /* 0x001fc40000000000 */
[----:B-1----:R-:W-:-:S03]  /*2120*/  VIADD R6, R6, 0x2 ;  /* 0x0000000206067836 */ /* 0x002fc60000000000 */
[----:B------:R-:W-:Y:S05]  /*2130*/  @P0 BRA `(.L_x_3692) ;  /* 0xfffffffc00d40947 */ /* 0x000fea000383ffff */
.L_x_3686:
        /* <DEDUP_REMOVED lines=55> */
[----:B------:R0:W-:Y:S01]  /*24b0*/  STL.64 [R1+0x188], R112 ;  /* 0x0001887001007387 */ /* 0x0001e20000100a00 */
[----:B--2---:R-:W-:Y:S02]  /*24c0*/  PRMT R109, R105, 0x7610, R104 ;  /* 0x00007610696d7816 */ /* 0x004fe40000000068 */
[----:B---3--:R-:W-:Y:S02]  /*24d0*/  PRMT R108, R102, 0x7610, R105 ;  /* 0x00007610666c7816 */ /* 0x008fe40000000069 */
[----:B------:R-:W-:Y:S02]  /*24e0*/  PRMT R107, R103, 0x7610, R102 ;  /* 0x00007610676b7816 */ /* 0x000fe40000000066 */
[----:B----4-:R-:W-:Y:S02]  /*24f0*/  PRMT R106, R80, 0x7610, R103 ;  /* 0x00007610506a7816 */ /* 0x010fe40000000067 */
        /* <DEDUP_REMOVED lines=27> */
[C---:B------:R-:W-:Y:S02]  /*26b0*/  PRMT R135, R73.reuse, 0x7610, R135 ;  /* 0x0000761049877816 */ /* 0x040fe40000000087 */
[----:B0-----:R-:W-:-:S07]  /*26c0*/  PRMT R136, R73, 0x7632, R136 ;  /* 0x0000763249887816 */ /* 0x001fce0000000088 */
.L_x_3685:
[----:B------:R-:W-:Y:S05]  /*26d0*/  BSYNC.RECONVERGENT B0 ;  /* 0x0000000000007941 */ /* 0x000fea0003800200 */
.L_x_3684:
[----:B-----5:R-:W-:Y:S01]  /*26e0*/  SHFL.DOWN PT, R62, R48, 0x1, 0x1f ;  /* 0x08201f00303e7f89 */ /* 0x020fe200000e0000 */
[----:B------:R-:W-:Y:S01]  /*26f0*/  PRMT R135, R135, 0x5410, R136 ;  /* 0x0000541087877816 */ /* 0x000fe20000000088 */
[----:B------:R-:W-:Y:S01]  /*2700*/  BSSY.RECONVERGENT B0, `(.L_x_3693) ;  /* 0x00004cc000007945 */ /* 0x000fe20003800200 */
[----:B------:R-:W-:Y:S01]  /*2710*/  IMAD.MOV.U32 R69, RZ, RZ, R101 ;  /* 0x000000ffff457224 */ /* 0x000fe200078e0065 */
[----:B------:R-:W0:Y:S04]  /*2720*/  SHFL.DOWN PT, R63, R49, 0x1, 0x1f ;  /* 0x08201f00313f7f89 */ /* 0x000e2800000e0000 */
[----:B------:R-:W-:Y:S04]  /*2730*/  SHFL.DOWN PT, R58, R38, 0x1, 0x1f ;  /* 0x08201f00263a7f89 */ /* 0x000fe800000e0000 */
[----:B------:R-:W-:Y:S04]  /*2740*/  SHFL.DOWN PT, R59, R39, 0x1, 0x1f ;  /* 0x08201f00273b7f89 */ /* 0x000fe800000e0000 */
[----:B------:R-:W-:Y:S04]  /*2750*/  SHFL.DOWN PT, R50, R46, 0x1, 0x1f ;  /* 0x08201f002e327f89 */ /* 0x000fe800000e0000 */
[----:B------:R-:W-:Y:S04]  /*2760*/  SHFL.DOWN PT, R51, R47, 0x1, 0x1f ;  /* 0x08201f002f337f89 */ /* 0x000fe800000e0000 */
[----:B------:R-:W-:Y:S04]  /*2770*/  SHFL.DOWN PT, R56, R40, 0x1, 0x1f ;  /* 0x08201f0028387f89 */ /* 0x000fe800000e0000 */
[----:B0-----:R-:W-:Y:S04]  /*2780*/  STL.64 [R82+0x8], R62 ;  /* 0x0000083e52007387 */ /* 0x001fe80000100a00 */
[----:B------:R-:W-:Y:S04]  /*2790*/  SHFL.DOWN PT, R62, R34, 0x1, 0x1f ;  /* 0x08201f00223e7f89 */ /* 0x000fe800000e0000 */
[----:B------:R-:W0:Y:S04]  /*27a0*/  SHFL.DOWN PT, R63, R35, 0x1, 0x1f ;  /* 0x08201f00233f7f89 */ /* 0x000e2800000e0000 */
[----:B------:R-:W1:Y:S04]  /*27b0*/  SHFL.DOWN PT, R57, R41, 0x1, 0x1f ;  /* 0x08201f0029397f89 */ /* 0x000e6800000e0000 */
[----:B------:R-:W-:Y:S04]  /*27c0*/  SHFL.DOWN PT, R52, R44, 0x1, 0x1f ;  /* 0x08201f002c347f89 */ /* 0x000fe800000e0000 */
[----:B------:R-:W2:Y:S04]  /*27d0*/  SHFL.DOWN PT, R53, R45, 0x1, 0x1f ;  /* 0x08201f002d357f89 */ /* 0x000ea800000e0000 */
[----:B------:R-:W-:Y:S04]  /*27e0*/  SHFL.DOWN PT, R60, R36, 0x1, 0x1f ;  /* 0x08201f00243c7f89 */ /* 0x000fe800000e0000 */
[----:B------:R-:W3:Y:S04]  /*27f0*/  SHFL.DOWN PT, R61, R37, 0x1, 0x1f ;  /* 0x08201f00253d7f89 */ /* 0x000ee800000e0000 */
[----:B------:R-:W-:Y:S04]  /*2800*/  SHFL.DOWN PT, R54, R42, 0x1, 0x1f ;  /* 0x08201f002a367f89 */ /* 0x000fe800000e0000 */
[----:B------:R-:W4:Y:S04]  /*2810*/  SHFL.DOWN PT, R55, R43, 0x1, 0x1f ;  /* 0x08201f002b377f89 */ /* 0x000f2800000e0000 */
[----:B0-----:R0:W-:Y:S04]  /*2820*/  STL.64 [R82+0x40], R62 ;  /* 0x0000403e52007387 */ /* 0x0011e80000100a00 */
[----:B------:R-:W-:Y:S04]  /*2830*/  SHFL.DOWN PT, R64, R32, 0x1, 0x1f ;  /* 0x08201f0020407f89 */ /* 0x000fe800000e0000 */
[----:B------:R-:W4:Y:S04]  /*2840*/  SHFL.DOWN PT, R65, R33, 0x1, 0x1f ;  /* 0x08201f0021417f89 */ /* 0x000f2800000e0000 */
[----:B------:R-:W-:Y:S01]  /*2850*/  STL.64 [R82+0x30], R58 ;  /* 0x0000303a52007387 */ /* 0x000fe20000100a00 */
[----:B0-----:R-:W-:-:S02]  /*2860*/  PRMT R62, R109, 0x7610, R108 ;  /* 0x000076106d3e7816 */ /* 0x001fc4000000006c */
[----:B------:R-:W-:Y:S01]  /*2870*/  PRMT R63, R110, 0x7610, R109 ;  /* 0x000076106e3f7816 */ /* 0x000fe2000000006d */
[----:B------:R-:W-:Y:S04]  /*2880*/  SHFL.DOWN PT, R58, R20, 0x1, 0x1f ;  /* 0x08201f00143a7f89 */ /* 0x000fe800000e0000 */
[----:B------:R-:W0:Y:S04]  /*2890*/  SHFL.DOWN PT, R59, R21, 0x1, 0x1f ;  /* 0x08201f00153b7f89 */ /* 0x000e2800000e0000 */
[----:B------:R-:W-:Y:S04]  /*28a0*/  STL.64 [R82+0x10], R50 ;  /* 0x0000103252007387 */ /* 0x000fe80000100a00 */
[----:B-1----:R-:W-:Y:S04]  /*28b0*/  STL.64 [R82+0x28], R56 ;  /* 0x0000283852007387 */ /* 0x002fe80000100a00 */
[----:B------:R-:W-:Y:S04]  /*28c0*/  SHFL.DOWN PT, R50, R28, 0x1, 0x1f ;  /* 0x08201f001c327f89 */ /* 0x000fe800000e0000 */
[----:B------:R-:W1:Y:S04]  /*28d0*/  SHFL.DOWN PT, R51, R29, 0x1, 0x1f ;  /* 0x08201f001d337f89 */ /* 0x000e6800000e0000 */
[----:B------:R-:W-:Y:S04]  /*28e0*/  SHFL.DOWN PT, R56, R22, 0x1, 0x1f ;  /* 0x08201f0016387f89 */ /* 0x000fe800000e0000 */
[----:B------:R-:W1:Y:S04]  /*28f0*/  SHFL.DOWN PT, R57, R23, 0x1, 0x1f ;  /* 0x08201f0017397f89 */ /* 0x000e6800000e0000 */
[----:B------:R-:W1:Y:S04]  /*2900*/  SHFL.DOWN PT, R62, R62, 0x1, 0x1f ;  /* 0x08201f003e3e7f89 */ /* 0x000e6800000e0000 */
[----:B--2---:R-:W-:Y:S04]  /*2910*/  STL.64 [R82+0x18], R52 ;  /* 0x0000183452007387 */ /* 0x004fe80000100a00 */
[----:B------:R-:W-:Y:S04]  /*2920*/  SHFL.DOWN PT, R52, R26, 0x1, 0x1f ;  /* 0x08201f001a347f89 */ /* 0x000fe800000e0000 */
        /* <DEDUP_REMOVED lines=8> */
[----:B------:R2:W-:Y:S04]  /*29b0*/  STL.64 [R82+0x48], R64 ;  /* 0x0000484052007387 */ /* 0x0005e80000100a00 */
[----:B0-----:R0:W-:Y:S04]  /*29c0*/  STL.64 [R82+0x78], R58 ;  /* 0x0000783a52007387 */ /* 0x0011e80000100a00 */
[----:B-1----:R-:W-:Y:S01]  /*29d0*/  STL.64 [R82+0x58], R50 ;  /* 0x0000583252007387 */ /* 0x002fe20000100a00 */
[----:B--2---:R-:W-:-:S03]  /*29e0*/  PRMT R65, R108, 0x7610, R107 ;  /* 0x000076106c417816 */ /* 0x004fc6000000006b */
[----:B------:R1:W-:Y:S01]  /*29f0*/  STL.64 [R82+0x70], R56 ;  /* 0x0000703852007387 */ /* 0x0003e20000100a00 */
[----:B0-----:R-:W-:-:S03]  /*2a00*/  PRMT R59, R107, 0x7610, R106 ;  /* 0x000076106b3b7816 */ /* 0x001fc6000000006a */
[----:B------:R-:W-:Y:S01]  /*2a10*/  SHFL.DOWN PT, R50, R16, 0x1, 0x1f ;  /* 0x08201f0010327f89 */ /* 0x000fe200000e0000 */
[----:B------:R-:W-:-:S03]  /*2a20*/  PRMT R58, R106, 0x7610, R105 ;  /* 0x000076106a3a7816 */ /* 0x000fc60000000069 */
[----:B------:R-:W0:Y:S01]  /*2a30*/  SHFL.DOWN PT, R51, R17, 0x1, 0x1f ;  /* 0x08201f0011337f89 */ /* 0x000e2200000e0000 */
[----:B-1----:R-:W-:-:S03]  /*2a40*/  IMAD.MOV.U32 R57, RZ, RZ, R62 ;  /* 0x000000ffff397224 */ /* 0x002fc600078e003e */
[----:B------:R-:W1:Y:S01]  /*2a50*/  SHFL.DOWN PT, R65, R65, 0x1, 0x1f ;  /* 0x08201f0041417f89 */ /* 0x000e6200000e0000 */
[----:B------:R-:W-:Y:S01]  /*2a60*/  PRMT R62, R105, 0x7610, R104 ;  /* 0x00007610693e7816 */ /* 0x000fe20000000068 */
[----:B------:R-:W-:Y:S02]  /*2a70*/  IMAD.MOV.U32 R56, RZ, RZ, R63 ;  /* 0x000000ffff387224 */ /* 0x000fe400078e003f */
[----:B------:R2:W-:Y:S04]  /*2a80*/  SHFL.DOWN PT, R64, R59, 0x1, 0x1f ;  /* 0x08201f003b407f89 */ /* 0x0005e800000e0000 */
[----:B------:R-:W-:Y:S04]  /*2a90*/  STL.64 [R82+0x60], R52 ;  /* 0x0000603452007387 */ /* 0x000fe80000100a00 */
[----:B------:R-:W-:Y:S01]  /*2aa0*/  SHFL.DOWN PT, R52, R14, 0x1, 0x1f ;  /* 0x08201f000e347f89 */ /* 0x000fe200000e0000 */
[----:B--2---:R-:W-:-:S03]  /*2ab0*/  PRMT R59, R102, 0x7610, R110 ;  /* 0x00007610663b7816 */ /* 0x004fc6000000006e */
[----:B------:R-:W2:Y:S04]  /*2ac0*/  SHFL.DOWN PT, R53, R15, 0x1, 0x1f ;  /* 0x08201f000f357f89 */ /* 0x000ea800000e0000 */
[----:B------:R-:W2:Y:S04]  /*2ad0*/  SHFL.DOWN PT, R63, R58, 0x1, 0x1f ;  /* 0x08201f003a3f7f89 */ /* 0x000ea800000e0000 */
[----:B------:R-:W2:Y:S04]  /*2ae0*/  SHFL.DOWN PT, R62, R62, 0x1, 0x1f ;  /* 0x08201f003e3e7f89 */ /* 0x000ea800000e0000 */
[----:B---3--:R3:W-:Y:S04]  /*2af0*/  STL.64 [R82+0x80], R60 ;  /* 0x0000803c52007387 */ /* 0x0087e80000100a00 */
[----:B----4-:R-:W-:Y:S04]  /*2b00*/  STL.64 [R82+0x68], R54 ;  /* 0x0000683652007387 */ /* 0x010fe80000100a00 */
[----:B------:R-:W-:Y:S01]  /*2b10*/  SHFL.DOWN PT, R54, R12, 0x1, 0x1f ;  /* 0x08201f000c367f89 */ /* 0x000fe200000e0000 */
[----:B---3--:R-:W-:-:S03]  /*2b20*/  PRMT R61, R104, 0x7610, R103 ;  /* 0x00007610683d7816 */ /* 0x008fc60000000067 */
[----:B------:R-:W3:Y:S01]  /*2b30*/  SHFL.DOWN PT, R55, R13, 0x1, 0x1f ;  /* 0x08201f000d377f89 */ /* 0x000ee200000e0000 */
[----:B------:R-:W-:-:S03]  /*2b40*/  PRMT R60, R103, 0x7610, R102 ;  /* 0x00007610673c7816 */ /* 0x000fc60000000066 */
[----:B------:R-:W-:Y:S04]  /*2b50*/  STL.64 [R82+0x108], R56 ;  /* 0x0001083852007387 */ /* 0x000fe80000100a00 */
[----:B------:R-:W-:Y:S04]  /*2b60*/  SHFL.DOWN PT, R61, R61, 0x1, 0x1f ;  /* 0x08201f003d3d7f89 */ /* 0x000fe800000e0000 */
[----:B------:R-:W-:Y:S04]  /*2b70*/  SHFL.DOWN PT, R60, R60, 0x1, 0x1f ;  /* 0x08201f003c3c7f89 */ /* 0x000fe800000e0000 */
[----:B------:R-:W-:Y:S04]  /*2b80*/  SHFL.DOWN PT, R56, R10, 0x1, 0x1f ;  /* 0x08201f000a387f89 */ /* 0x000fe800000e0000 */
[----:B------:R-:W4:Y:S04]  /*2b90*/  SHFL.DOWN PT, R57, R11, 0x1, 0x1f ;  /* 0x08201f000b397f89 */ /* 0x000f2800000e0000 */
[----:B0-----:R1:W-:Y:S04]  /*2ba0*/  STL.64 [R82+0x88], R50 ;  /* 0x0000883252007387 */ /* 0x0013e80000100a00 */
[----:B------:R-:W-:Y:S04]  /*2bb0*/  SHFL.DOWN PT, R59, R59, 0x1, 0x1f ;  /* 0x08201f003b3b7f89 */ /* 0x000fe800000e0000 */
[----:B------:R-:W-:Y:S01]  /*2bc0*/  SHFL.DOWN PT, R58, R111, 0x1, 0x1f ;  /* 0x08201f006f3a7f89 */ /* 0x000fe200000e0000 */
[----:B-1----:R-:W-:-:S03]  /*2bd0*/  IMAD.MOV.U32 R50, RZ, RZ, R65 ;  /* 0x000000ffff327224 */ /* 0x002fc600078e0041 */
[----:B--2---:R0:W-:Y:S01]  /*2be0*/  STL.64 [R82+0x90], R52 ;  /* 0x0000903452007387 */ /* 0x0041e20000100a00 */
[----:B------:R-:W-:-:S03]  /*2bf0*/  IMAD.MOV.U32 R51, RZ, RZ, R64 ;  /* 0x000000ffff337224 */ /* 0x000fc600078e0040 */
[----:B------:R-:W-:Y:S04]  /*2c00*/  SHFL.DOWN PT, R65, R114, 0x1, 0x1f ;  /* 0x08201f0072417f89 */ /* 0x000fe800000e0000 */
[----:B------:R-:W-:Y:S01]  /*2c10*/  STL.64 [R82+0x110], R50 ;  /* 0x0001103252007387 */ /* 0x000fe20000100a00 */
[----:B0-----:R-:W-:-:S03]  /*2c20*/  IMAD.MOV.U32 R52, RZ, RZ, R63 ;  /* 0x000000ffff347224 */ /* 0x001fc600078e003f */
[----:B------:R-:W-:Y:S01]  /*2c30*/  SHFL.DOWN PT, R50, R8, 0x1, 0x1f ;  /* 0x08201f0008327f89 */ /* 0x000fe200000e0000 */
[----:B------:R-:W-:-:S03]  /*2c40*/  IMAD.MOV.U32 R53, RZ, RZ, R62 ;  /* 0x000000ffff357224 */ /* 0x000fc600078e003e */
[----:B------:R-:W0:Y:S04]  /*2c50*/  SHFL.DOWN PT, R51, R9, 0x1, 0x1f ;  /* 0x08201f0009337f89 */ /* 0x000e2800000e0000 */
[----:B------:R-:W-:Y:S04]  /*2c60*/  SHFL.DOWN PT, R64, R115, 0x1, 0x1f ;  /* 0x08201f0073407f89 */ /* 0x000fe800000e0000 */
[----:B------:R-:W-:Y:S04]  /*2c70*/  STL.64 [R82+0x118], R52 ;  /* 0x0001183452007387 */ /* 0x000fe80000100a00 */
[----:B------:R-:W-:Y:S04]  /*2c80*/  SHFL.DOWN PT, R52, R6, 0x1, 0x1f ;  /* 0x08201f0006347f89 */ /* 0x000fe800000e0000 */
[----:B------:R-:W1:Y:S04]  /*2c90*/  SHFL.DOWN PT, R53, R7, 0x1, 0x1f ;  /* 0x08201f0007357f89 */ /* 0x000e6800000e0000 */
[----:B------:R-:W2:Y:S04]  /*2ca0*/  SHFL.DOWN PT, R63, R116, 0x1, 0x1f ;  /* 0x08201f00743f7f89 */ /* 0x000ea800000e0000 */
[----:B------:R-:W2:Y:S04]  /*2cb0*/  SHFL.DOWN PT, R62, R117, 0x1, 0x1f ;  /* 0x08201f00753e7f89 */ /* 0x000ea800000e0000 */
[----:B---3--:R3:W-:Y:S04]  /*2cc0*/  STL.64 [R82+0x98], R54 ;  /* 0x0000983652007387 */ /* 0x0087e80000100a00 */
[----:B----4-:R4:W-:Y:S04]  /*2cd0*/  STL.64 [R82+0xa0], R56 ;  /* 0x0000a03852007387 */ /* 0x0109e80000100a00 */
[----:B0-----:R0:W-:Y:S01]  /*2ce0*/  STL.64 [R82+0xa8], R50 ;  /* 0x0000a83252007387 */ /* 0x0011e20000100a00 */
[----:B---3--:R-:W-:-:S03]  /*2cf0*/  IMAD.MOV.U32 R54, RZ, RZ, R61 ;  /* 0x000000ffff367224 */ /* 0x008fc600078e003d */
[----:B-1----:R2:W-:Y:S01]  /*2d00*/  STL.64 [R82+0xb0], R52 ;  /* 0x0000b03452007387 */ /* 0x0025e20000100a00 */
[----:B------:R-:W-:Y:S02]  /*2d10*/  IMAD.MOV.U32 R55, RZ, RZ, R60 ;  /* 0x000000ffff377224 */ /* 0x000fe400078e003c */
[----:B----4-:R-:W-:Y:S01]  /*2d20*/  IMAD.MOV.U32 R56, RZ, RZ, R59 ;  /* 0x000000ffff387224 */ /* 0x010fe200078e003b */
[----:B------:R-:W-:Y:S01]  /*2d30*/  SHFL.DOWN PT, R61, R118, 0x1, 0x1f ;  /* 0x08201f00763d7f89 */ /* 0x000fe200000e0000 */
[----:B------:R-:W-:Y:S02]  /*2d40*/  IMAD.MOV.U32 R57, RZ, RZ, R58 ;  /* 0x000000ffff397224 */ /* 0x000fe400078e003a */
[----:B0-----:R-:W-:Y:S01]  /*2d50*/  IMAD.MOV.U32 R50, RZ, RZ, R65 ;  /* 0x000000ffff327224 */ /* 0x001fe200078e0041 */
[----:B------:R-:W-:Y:S01]  /*2d60*/  STL.64 [R82+0x120], R54 ;  /* 0x0001203652007387 */ /* 0x000fe20000100a00 */
[----:B------:R-:W-:-:S03]  /*2d70*/  IMAD.MOV.U32 R51, RZ, RZ, R64 ;  /* 0x000000ffff337224 */ /* 0x000fc600078e0040 */
[----:B------:R-:W-:Y:S01]  /*2d80*/  SHFL.DOWN PT, R54, R4, 0x1, 0x1f ;  /* 0x08201f0004367f89 */ /* 0x000fe200000e0000 */
[----:B--2---:R-:W-:Y:S02]  /*2d90*/  IMAD.MOV.U32 R52, RZ, RZ, R63 ;  /* 0x000000ffff347224 */ /* 0x004fe400078e003f */
[----:B------:R-:W-:Y:S01]  /*2da0*/  IMAD.MOV.U32 R53, RZ, RZ, R62 ;  /* 0x000000ffff357224 */ /* 0x000fe200078e003e */
[----:B------:R-:W0:Y:S04]  /*2db0*/  SHFL.DOWN PT, R55, R5, 0x1, 0x1f ;  /* 0x08201f0005377f89 */ /* 0x000e2800000e0000 */
[----:B------:R-:W-:Y:S04]  /*2dc0*/  SHFL.DOWN PT, R60, R119, 0x1, 0x1f ;  /* 0x08201f00773c7f89 */ /* 0x000fe800000e0000 */
[----:B------:R-:W-:Y:S04]  /*2dd0*/  STL.64 [R82+0x128], R56 ;  /* 0x0001283852007387 */ /* 0x000fe80000100a00 */
[----:B------:R-:W-:Y:S04]  /*2de0*/  SHFL.DOWN PT, R56, R2, 0x1, 0x1f ;  /* 0x08201f0002387f89 */ /* 0x000fe800000e0000 */
[----:B------:R-:W1:Y:S04]  /*2df0*/  SHFL.DOWN PT, R57, R3, 0x1, 0x1f ;  /* 0x08201f0003397f89 */ /* 0x000e6800000e0000 */
[----:B------:R-:W-:Y:S04]  /*2e00*/  SHFL.DOWN PT, R59, R120, 0x1, 0x1f ;  /* 0x08201f00783b7f89 */ /* 0x000fe800000e0000 */
        /* <DEDUP_REMOVED lines=8> */
[----:B------:R-:W3:Y:S04]  /*2e90*/  SHFL.DOWN PT, R53, R87, 0x1, 0x1f ;  /* 0x08201f0057357f89 */ /* 0x000ee800000e0000 */
[----:B------:R-:W4:Y:S04]  /*2ea0*/  SHFL.DOWN PT, R63, R124, 0x1, 0x1f ;  /* 0x08201f007c3f7f89 */ /* 0x000f2800000e0000 */
[----:B------:R-:W4:Y:S04]  /*2eb0*/  SHFL.DOWN PT, R62, R125, 0x1, 0x1f ;  /* 0x08201f007d3e7f89 */ /* 0x000f2800000e0000 */
[----:B0-----:R0:W-:Y:S04]  /*2ec0*/  STL.64 [R82+0xb8], R54 ;  /* 0x0000b83652007387 */ /* 0x0011e80000100a00 */
[----:B-1----:R1:W-:Y:S04]  /*2ed0*/  STL.64 [R82+0xc0], R56 ;  /* 0x0000c03852007387 */ /* 0x0023e80000100a00 */
[----:B--2---:R2:W-:Y:S01]  /*2ee0*/  STL.64 [R82+0xc8], R50 ;  /* 0x0000c83252007387 */ /* 0x0045e20000100a00 */
[----:B0-----:R-:W-:-:S03]  /*2ef0*/  IMAD.MOV.U32 R54, RZ, RZ, R61 ;  /* 0x000000ffff367224 */ /* 0x001fc600078e003d */
[----:B---3--:R-:W-:Y:S01]  /*2f00*/  STL.64 [R82+0xd0], R52 ;  /* 0x0000d03452007387 */ /* 0x008fe20000100a00 */
[----:B------:R-:W-:Y:S02]  /*2f10*/  IMAD.MOV.U32 R55, RZ, RZ, R60 ;  /* 0x000000ffff377224 */ /* 0x000fe400078e003c */
[----:B-1----:R-:W-:Y:S01]  /*2f20*/  IMAD.MOV.U32 R56, RZ, RZ, R59 ;  /* 0x000000ffff387224 */ /* 0x002fe200078e003b */
[----:B------:R-:W0:Y:S01]  /*2f30*/  SHFL.DOWN PT, R61, R126, 0x1, 0x1f ;  /* 0x08201f007e3d7f89 */ /* 0x000e2200000e0000 */
[----:B------:R-:W-:Y:S02]  /*2f40*/  IMAD.MOV.U32 R57, RZ, RZ, R58 ;  /* 0x000000ffff397224 */ /* 0x000fe400078e003a */
[----:B--2---:R-:W-:Y:S01]  /*2f50*/  IMAD.MOV.U32 R50, RZ, RZ, R65 ;  /* 0x000000ffff327224 */ /* 0x004fe200078e0041 */
[----:B------:R-:W1:Y:S01]  /*2f60*/  SHFL.DOWN PT, R60, R127, 0x1, 0x1f ;  /* 0x08201f007f3c7f89 */ /* 0x000e6200000e0000 */
[----:B------:R-:W-:-:S03]  /*2f70*/  IMAD.MOV.U32 R51, RZ, RZ, R64 ;  /* 0x000000ffff337224 */ /* 0x000fc600078e0040 */
[----:B------:R-:W-:Y:S04]  /*2f80*/  SHFL.DOWN PT, R59, R128, 0x1, 0x1f ;  /* 0x08201f00803b7f89 */ /* 0x000fe800000e0000 */
[----:B------:R-:W-:Y:S04]  /*2f90*/  SHFL.DOWN PT, R58, R129, 0x1, 0x1f ;  /* 0x08201f00813a7f89 */ /* 0x000fe800000e0000 */
[----:B------:R-:W-:Y:S04]  /*2fa0*/  STL.64 [R82+0x140], R54 ;  /* 0x0001403652007387 */ /* 0x000fe80000100a00 */
[----:B------:R-:W-:Y:S04]  /*2fb0*/  STL.64 [R82+0x148], R56 ;  /* 0x0001483852007387 */ /* 0x000fe80000100a00 */
[----:B------:R-:W-:Y:S04]  /*2fc0*/  SHFL.DOWN PT, R54, R88, 0x1, 0x1f ;  /* 0x08201f0058367f89 */ /* 0x000fe800000e0000 */
[----:B------:R-:W2:Y:S04]  /*2fd0*/  SHFL.DOWN PT, R55, R89, 0x1, 0x1f ;  /* 0x08201f0059377f89 */ /* 0x000ea800000e0000 */
[----:B------:R-:W-:Y:S04]  /*2fe0*/  SHFL.DOWN PT, R56, R90, 0x1, 0x1f ;  /* 0x08201f005a387f89 */ /* 0x000fe800000e0000 */
[----:B------:R-:W3:Y:S04]  /*2ff0*/  SHFL.DOWN PT, R57, R91, 0x1, 0x1f ;  /* 0x08201f005b397f89 */ /* 0x000ee800000e0000 */
[----:B------:R4:W-:Y:S04]  /*3000*/  STL.64 [R82+0x150], R50 ;  /* 0x0001503252007387 */ /* 0x0009e80000100a00 */
[----:B------:R-:W-:Y:S04]  /*3010*/  SHFL.DOWN PT, R52, R92, 0x1, 0x1f ;  /* 0x08201f005c347f89 */ /* 0x000fe800000e0000 */
[----:B------:R-:W3:Y:S01]  /*3020*/  SHFL.DOWN PT, R53, R93, 0x1, 0x1f ;  /* 0x08201f005d357f89 */ /* 0x000ee200000e0000 */
[----:B----4-:R-:W-:-:S03]  /*3030*/  IMAD.MOV.U32 R50, RZ, RZ, R63 ;  /* 0x000000ffff327224 */ /* 0x010fc600078e003f */
        /* <DEDUP_REMOVED lines=8> */
[----:B-1----:R-:W-:Y:S01]  /*30c0*/  IMAD.MOV.U32 R51, RZ, RZ, R60 ;  /* 0x000000ffff337224 */ /* 0x002fe200078e003c */
[----:B------:R-:W-:Y:S04]  /*30d0*/  SHFL.DOWN PT, R61, R134, 0x1, 0x1f ;  /* 0x08201f00863d7f89 */ /* 0x000fe800000e0000 */
[----:B------:R1:W-:Y:S04]  /*30e0*/  STL.64 [R82+0x160], R50 ;  /* 0x0001603252007387 */ /* 0x0003e80000100a00 */
[----:B------:R-:W-:Y:S04]  /*30f0*/  SHFL.DOWN PT, R60, R135, 0x1, 0x1f ;  /* 0x08201f00873c7f89 */ /* 0x000fe800000e0000 */
[----:B--2---:R-:W-:Y:S01]  /*3100*/  STL.64 [R82+0xd8], R54 ;  /* 0x0000d83652007387 */ /* 0x004fe20000100a00 */
[----:B-1----:R-:W-:-:S03]  /*3110*/  IMAD.MOV.U32 R50, RZ, RZ, R59 ;  /* 0x000000ffff327224 */ /* 0x002fc600078e003b */
[----:B---3--:R-:W-:Y:S01]  /*3120*/  STL.64 [R82+0xe0], R56 ;  /* 0x0000e03852007387 */ /* 0x008fe20000100a00 */
[----:B------:R-:W-:-:S03]  /*3130*/  IMAD.MOV.U32 R51, RZ, RZ, R58 ;  /* 0x000000ffff337224 */ /* 0x000fc600078e003a */
[----:B------:R-:W-:Y:S04]  /*3140*/  SHFL.DOWN PT, R66, R30, 0x1, 0x1f ;  /* 0x08201f001e427f89 */ /* 0x000fe800000e0000 */
[----:B------:R-:W-:Y:S01]  /*3150*/  STL.64 [R82+0x168], R50 ;  /* 0x0001683252007387 */ /* 0x000fe20000100a00 */
[----:B0-----:R-:W-:-:S03]  /*3160*/  ISETP.GT.AND P0, PT, R72, 0x1e, PT ;  /* 0x0000001e4800780c */ /* 0x001fc60003f04270 */
        /* <DEDUP_REMOVED lines=12> */
[----:B--2---:R-:W-:-:S03]  /*3230*/  IMAD.MOV.U32 R52, RZ, RZ, R65 ;  /* 0x000000ffff347224 */ /* 0x004fc600078e0041 */
[----:B------:R-:W-:Y:S01]  /*3240*/  STL.64 [R82+0xf8], R56 ;  /* 0x0000f83852007387 */ /* 0x000fe20000100a00 */
[----:B------:R-:W-:-:S03]  /*3250*/  IMAD.MOV.U32 R53, RZ, RZ, R64 ;  /* 0x000000ffff357224 */ /* 0x000fc600078e0040 */
[----:B---3--:R-:W-:Y:S04]  /*3260*/  STL.64 [R82+0x100], R58 ;  /* 0x0001003a52007387 */ /* 0x008fe80000100a00 */
[----:B------:R0:W-:Y:S04]  /*3270*/  STL.64 [R82+0x170], R52 ;  /* 0x0001703452007387 */ /* 0x0001e80000100a00 */
[----:B----4-:R-:W-:Y:S01]  /*3280*/  STL.64 [R82], R50 ;  /* 0x0000003252007387 */ /* 0x010fe20000100a00 */
        /* <DEDUP_REMOVED lines=8> */
[CC--:B------:R-:W-:Y:S01]  /*3310*/  FSETP.GT.FTZ.AND P0, PT, R101.reuse, R50.reuse, PT ;  /* 0x000000326500720b */ /* 0x0c0fe20003f14000 */
[----:B0-----:R-:W-:Y:S01]  /*3320*/  IMAD.MOV.U32 R52, RZ, RZ, R48 ;  /* 0x000000ffff347224 */ /* 0x001fe200078e0030 */
[----:B------:R-:W-:Y:S02]  /*3330*/  PRMT R55, R110, 0x7610, R55 ;  /* 0x000076106e377816 */ /* 0x000fe40000000037 */
[----:B------:R-:W-:Y:S02]  /*3340*/  FSEL R69, R101, R50, P0 ;  /* 0x0000003265457208 */ /* 0x000fe40000000000 */
[----:B------:R-:W-:Y:S02]  /*3350*/  FSEL R54, R50, R101, P0 ;  /* 0x0000006532367208 */ /* 0x000fe40000000000 */
[----:B------:R-:W-:Y:S02]  /*3360*/  FSEL R53, R100, R51, P0 ;  /* 0x0000003364357208 */ /* 0x000fe40000000000 */
[----:B------:R-:W-:Y:S01]  /*3370*/  FSEL R100, R51, R100, P0 ;  /* 0x0000006433647208 */ /* 0x000fe20000000000 */
[----:B------:R-:W-:-:S04]  /*3380*/  FADD.FTZ R54, -R69, R54 ;  /* 0x0000003645367221 */ /* 0x000fc80000010100 */
[----:B------:R-:W-:-:S04]  /*3390*/  FMUL.FTZ R54, R54, 1.4426950216293334961 ;  /* 0x3fb8aa3b36367820 */ /* 0x000fc80000410000 */
[----:B------:R-:W0:Y:S02]  /*33a0*/  MUFU.EX2 R50, R54 ;  /* 0x0000003600327308 */ /* 0x000e240000000800 */
[----:B0-----:R-:W-:Y:S01]  /*33b0*/  FFMA.FTZ R100, R100, R50, R53 ;  /* 0x0000003264647223 */ /* 0x001fe20000010035 */
[----:B------:R-:W-:Y:S02]  /*33c0*/  VIADD R50, R82, 0x8 ;  /* 0x0000000852327836 */ /* 0x000fe40000000000 */
[----:B------:R-:W-:-:S07]  /*33d0*/  IMAD.MOV.U32 R53, RZ, RZ, RZ ;  /* 0x000000ffff357224 */ /* 0x000fce00078e00ff */
.L_x_3884:
        /* <DEDUP_REMOVED lines=20> */
.L_x_3696:
[----:B------:R-:W-:Y:S01]  /*3520*/  IMAD.MOV.U32 R48, RZ, RZ, R99 ;  /* 0x000000ffff307224 */ /* 0x000fe200078e0063 */
[----:B------:R-:W-:Y:S01]  /*3530*/  PRMT R54, R54, 0x5410, R136 ;  /* 0x0000541036367816 */ /* 0x000fe20000000088 */
[----:B------:R-:W-:Y:S01]  /*3540*/  IMAD.MOV.U32 R99, RZ, RZ, R98 ;  /* 0x000000ffff637224 */ /* 0x000fe200078e0062 */
[----:B------:R-:W-:-:S07]  /*3550*/  PRMT R136, R135, 0x7610, R136 ;  /* 0x0000761087887816 */ /* 0x000fce0000000088 */
.L_x_3697:
[----:B------:R-:W-:Y:S05]  /*3560*/  BSYNC.RECONVERGENT B1 ;  /* 0x0000000000017941 */ /* 0x000fea0003800200 */
.L_x_3695:
        /* <DEDUP_REMOVED lines=11> */
.L_x_3699:
[----:B------:R-:W-:Y:S01]  /*3620*/  IMAD.MOV.U32 R51, RZ, RZ, R48 ;  /* 0x000000ffff337224 */ /* 0x000fe200078e0030 */
[----:B------:R-:W-:Y:S01]  /*3630*/  PRMT R55, R55, 0x7610, R54 ;  /* 0x0000761037377816 */ /* 0x000fe20000000036 */
[----:B------:R-:W-:Y:S01]  /*3640*/  IMAD.MOV.U32 R98, RZ, RZ, R97 ;  /* 0x000000ffff627224 */ /* 0x000fe200078e0061 */
[----:B------:R-:W-:-:S07]  /*3650*/  PRMT R135, R134, 0x7632, R135 ;  /* 0x0000763286877816 */ /* 0x000fce0000000087 */
.L_x_3700:
[----:B------:R-:W-:Y:S05]  /*3660*/  BSYNC.RECONVERGENT B1 ;  /* 0x0000000000017941 */ /* 0x000fea0003800200 */
.L_x_3698:
        /* <DEDUP_REMOVED lines=11> */
.L_x_3702:
[----:B------:R-:W-:Y:S01]  /*3720*/  IMAD.MOV.U32 R48, RZ, RZ, R51 ;  /* 0x000000ffff307224 */ /* 0x000fe200078e0033 */
[----:B------:R-:W-:Y:S01]  /*3730*/  PRMT R54, R55, 0x7632, R54 ;  /* 0x0000763237367816 */ /* 0x000fe20000000036 */
[----:B------:R-:W-:Y:S01]  /*3740*/  IMAD.MOV.U32 R97, RZ, RZ, R96 ;  /* 0x000000ffff617224 */ /* 0x000fe200078e0060 */
[----:B------:R-:W-:-:S07]  /*3750*/  PRMT R134, R134, 0x5410, R134 ;  /* 0x0000541086867816 */ /* 0x000fce0000000086 */
.L_x_3703:
[----:B------:R-:W-:Y:S05]  /*3760*/  BSYNC.RECONVERGENT B1 ;  /* 0x0000000000017941 */ /* 0x000fea0003800200 */
.L_x_3701:
        /* <DEDUP_REMOVED lines=11> */
.L_x_3705:
[----:B------:R-:W-:Y:S01]  /*3820*/  IMAD.MOV.U32 R51, RZ, RZ, R48 ;  /* 0x000000ffff337224 */ /* 0x000fe200078e0030 */
[----:B------:R-:W-:Y:S01]  /*3830*/  PRMT R56, R54, 0x7610, R56 ;  /* 0x0000761036387816 */ /* 0x000fe20000000038 */
[----:B------:R-:W-:Y:S01]  /*3840*/  IMAD.MOV.U32 R96, RZ, RZ, R95 ;  /* 0x000000ffff607224 */ /* 0x000fe200078e005f */
[----:B------:R-:W-:-:S07]  /*3850*/  PRMT R134, R133, 0x7632, R134 ;  /* 0x0000763285867816 */ /* 0x000fce0000000086 */
.L_x_3706:
[----:B------:R-:W-:Y:S05]  /*3860*/  BSYNC.RECONVERGENT B1 ;  /* 0x0000000000017941 */ /* 0x000fea0003800200 */
.L_x_3704:
        /* <DEDUP_REMOVED lines=11> */
.L_x_3708:
[----:B------:R-:W-:Y:S01]  /*3920*/  IMAD.MOV.U32 R48, RZ, RZ, R51 ;  /* 0x000000ffff307224 */ /* 0x000fe200078e0033 */
[----:B------:R-:W-:Y:S01]  /*3930*/  PRMT R54, R54, 0x5410, R56 ;  /* 0x0000541036367816 */ /* 0x000fe20000000038 */
[----:B------:R-:W-:Y:S01]  /*3940*/  IMAD.MOV.U32 R95, RZ, RZ, R94 ;  /* 0x000000ffff5f7224 */ /* 0x000fe200078e005e */
[----:B------:R-:W-:-:S07]  /*3950*/  PRMT R133, R133, 0x5410, R133 ;  /* 0x0000541085857816 */ /* 0x000fce0000000085 */
.L_x_3709:
[----:B------:R-:W-:Y:S05]  /*3960*/  BSYNC.RECONVERGENT B1 ;  /* 0x0000000000017941 */ /* 0x000fea0003800200 */
.L_x_3707:
        /* <DEDUP_REMOVED lines=11> */
.L_x_3711:
[----:B------:R-:W-:Y:S01]  /*3a20*/  IMAD.MOV.U32 R51, RZ, RZ, R48 ;  /* 0x000000ffff337224 */ /* 0x000fe200078e0030 */
[----:B------:R-:W-:Y:S01]  /*3a30*/  PRMT R55, R55, 0x7610, R54 ;  /* 0x0000761037377816 */ /* 0x000fe20000000036 */
[----:B------:R-:W-:Y:S01]  /*3a40*/  IMAD.MOV.U32 R94, RZ, RZ, R93 ;  /* 0x000000ffff5e7224 */ /* 0x000fe200078e005d */
[----:B------:R-:W-:-:S07]  /*3a50*/  PRMT R133, R132, 0x7632, R133 ;  /* 0x0000763284857816 */ /* 0x000fce0000000085 */
.L_x_3712:
[----:B------:R-:W-:Y:S05]  /*3a60*/  BSYNC.RECONVERGENT B1 ;  /* 0x0000000000017941 */ /* 0x000fea0003800200 */
.L_x_3710:
        /* <DEDUP_REMOVED lines=11> */
.L_x_3714:
[----:B------:R-:W-:Y:S01]  /*3b20*/  IMAD.MOV.U32 R48, RZ, RZ, R51 ;  /* 0x000000ffff307224 */ /* 0x000fe200078e0033 */
[----:B------:R-:W-:Y:S01]  /*3b30*/  PRMT R54, R55, 0x7632, R54 ;  /* 0x0000763237367816 */ /* 0x000fe20000000036 */
[----:B------:R-:W-:Y:S01]  /*3b40*/  IMAD.MOV.U32 R93, RZ, RZ, R92 ;  /* 0x000000ffff5d7224 */ /* 0x000fe200078e005c */
[----:B------:R-:W-:-:S07]  /*3b50*/  PRMT R132, R132, 0x5410, R132 ;  /* 0x0000541084847816 */ /* 0x000fce0000000084 */
.L_x_3715:
[----:B------:R-:W-:Y:S05]  /*3b60*/  BSYNC.RECONVERGENT B1 ;  /* 0x0000000000017941 */ /* 0x000fea0003800200 */
.L_x_3713:
        /* <DEDUP_REMOVED lines=11> */
.L_x_3717:
[----:B------:R-:W-:Y:S01]  /*3c20*/  IMAD.MOV.U32 R51, RZ, RZ, R48 ;  /* 0x000000ffff337224 */ /* 0x000fe200078e0030 */
[----:B------:R-:W-:Y:S01]  /*3c30*/  PRMT R56, R54, 0x7610, R56 ;  /* 0x0000761036387816 */ /* 0x000fe20000000038 */
[----:B------:R-:W-:Y:S01]  /*3c40*/  IMAD.MOV.U32 R92, RZ, RZ, R91 ;  /* 0x000000ffff5c7224 */ /* 0x000fe200078e005b */
[----:B------:R-:W-:-:S07]  /*3c50*/  PRMT R132, R131, 0x7632, R132 ;  /* 0x0000763283847816 */ /* 0x000fce0000000084 */
.L_x_3718:
[----:B------:R-:W-:Y:S05]  /*3c60*/  BSYNC.RECONVERGENT B1 ;  /* 0x0000000000017941 */ /* 0x000fea0003800200 */
.L_x_3716:
        /* <DEDUP_REMOVED lines=11> */
.L_x_3720:
[----:B------:R-:W-:Y:S01]  /*3d20*/  IMAD.MOV.U32 R48, RZ, RZ, R51 ;  /* 0x000000ffff307224 */ /* 0x000fe200078e0033 */
[----:B------:R-:W-:Y:S01]  /*3d30*/  PRMT R54, R54, 0x5410, R56 ;  /* 0x0000541036367816 */ /* 0x000fe20000000038 */
[----:B------:R-:W-:Y:S01]  /*3d40*/  IMAD.MOV.U32 R91, RZ, RZ, R90 ;  /* 0x000000ffff5b7224 */ /* 0x000fe200078e005a */
[----:B------:R-:W-:-:S07]  /*3d50*/  PRMT R131, R131, 0x5410, R131 ;  /* 0x0000541083837816 */ /* 0x000fce0000000083 */
.L_x_3721:
[----:B------:R-:W-:Y:S05]  /*3d60*/  BSYNC.RECONVERGENT B1 ;  /* 0x0000000000017941 */ /* 0x000fea0003800200 */
.L_x_3719:
        /* <DEDUP_REMOVED lines=11> */
.L_x_3723:
[----:B------:R-:W-:Y:S01]  /*3e20*/  IMAD.MOV.U32 R51, RZ, RZ, R48 ;  /* 0x000000ffff337224 */ /* 0x000fe200078e0030 */
[----:B------:R-:W-:Y:S01]  /*3e30*/  PRMT R55, R55, 0x7610, R54 ;  /* 0x0000761037377816 */ /* 0x000fe20000000036 */
[----:B------:R-:W-:Y:S01]  /*3e40*/  IMAD.MOV.U32 R90, RZ, RZ, R89 ;  /* 0x000000ffff5a7224 */ /* 0x000fe200078e0059 */
[----:B------:R-:W-:-:S07]  /*3e50*/  PRMT R131, R130, 0x7632, R131 ;  /* 0x0000763282837816 */ /* 0x000fce0000000083 */
.L_x_3724:
[----:B------:R-:W-:Y:S05]  /*3e60*/  BSYNC.RECONVERGENT B1 ;  /* 0x0000000000017941 */ /* 0x000fea0003800200 */
.L_x_3722:
        /* <DEDUP_REMOVED lines=11> */
.L_x_3726:
[----:B------:R-:W-:Y:S01]  /*3f20*/  IMAD.MOV.U32 R48, RZ, RZ, R51 ;  /* 0x000000ffff307224 */ /* 0x000fe200078e0033 */
[----:B------:R-:W-:Y:S01]  /*3f30*/  PRMT R54, R55, 0x7632, R54 ;  /* 0x0000763237367816 */ /* 0x000fe20000000036 */
[----:B------:R-:W-:Y:S01]  /*3f40*/  IMAD.MOV.U32 R89, RZ, RZ, R88 ;  /* 0x000000ffff597224 */ /* 0x000fe200078e0058 */
[----:B------:R-:W-:-:S07]  /*3f50*/  PRMT R130, R130, 0x5410, R130 ;  /* 0x0000541082827816 */ /* 0x000fce0000000082 */
.L_x_3727:
[----:B------:R-:W-:Y:S05]  /*3f60*/  BSYNC.RECONVERGENT B1 ;  /* 0x0000000000017941 */ /* 0x000fea0003800200 */
.L_x_3725:
        /* <DEDUP_REMOVED lines=11> */
.L_x_3729:
[----:B------:R-:W-:Y:S01]  /*4020*/  IMAD.MOV.U32 R51, RZ, RZ, R48 ;  /* 0x000000ffff337224 */ /* 0x000fe200078e0030 */
[----:B------:R-:W-:Y:S01]  /*4030*/  PRMT R56, R54, 0x7610, R56 ;  /* 0x0000761036387816 */ /* 0x000fe20000000038 */
[----:B------:R-:W-:Y:S01]  /*4040*/  IMAD.MOV.U32 R88, RZ, RZ, R87 ;  /* 0x000000ffff587224 */ /* 0x000fe200078e0057 */
[----:B------:R-:W-:-:S07]  /*4050*/  PRMT R130, R129, 0x7632, R130 ;  /* 0x0000763281827816 */ /* 0x000fce0000000082 */
.L_x_3730:
[----:B------:R-:W-:Y:S05]  /*4060*/  BSYNC.RECONVERGENT B1 ;  /* 0x0000000000017941 */ /* 0x000fea0003800200 */
.L_x_3728:
        /* <DEDUP_REMOVED lines=11> */
.L_x_3732:
[----:B------:R-:W-:Y:S01]  /*4120*/  IMAD.MOV.U32 R48, RZ, RZ, R51 ;  /* 0x000000ffff307224 */ /* 0x000fe200078e0033 */
[----:B------:R-:W-:Y:S01]  /*4130*/  PRMT R54, R54, 0x5410, R56 ;  /* 0x0000541036367816 */ /* 0x000fe20000000038 */
[----:B------:R-:W-:Y:S01]  /*4140*/  IMAD.MOV.U32 R87, RZ, RZ, R86 ;  /* 0x000000ffff577224 */ /* 0x000fe200078e0056 */
[----:B------:R-:W-:-:S07]  /*4150*/  PRMT R129, R129, 0x5410, R129 ;  /* 0x0000541081817816 */ /* 0x000fce0000000081 */
.L_x_3733:
[----:B------:R-:W-:Y:S05]  /*4160*/  BSYNC.RECONVERGENT B1 ;  /* 0x0000000000017941 */ /* 0x000fea0003800200 */
.L_x_3731:
        /* <DEDUP_REMOVED lines=11> */
.L_x_3735:
[----:B------:R-:W-:Y:S01]  /*4220*/  IMAD.MOV.U32 R51, RZ, RZ, R48 ;  /* 0x000000ffff337224 */ /* 0x000fe200078e0030 */
[----:B------:R-:W-:Y:S01]  /*4230*/  PRMT R55, R55, 0x7610, R54 ;  /* 0x0000761037377816 */ /* 0x000fe20000000036 */
[----:B------:R-:W-:Y:S01]  /*4240*/  IMAD.MOV.U32 R86, RZ, RZ, R85 ;  /* 0x000000ffff567224 */ /* 0x000fe200078e0055 */
[----:B------:R-:W-:-:S07]  /*4250*/  PRMT R129, R128, 0x7632, R129 ;  /* 0x0000763280817816 */ /* 0x000fce0000000081 */
.L_x_3736:
[----:B------:R-:W-:Y:S05]  /*4260*/  BSYNC.RECONVERGENT B1 ;  /* 0x0000000000017941 */ /* 0x000fea0003800200 */
.L_x_3734:
        /* <DEDUP_REMOVED lines=11> */
.L_x_3738:
[----:B------:R-:W-:Y:S01]  /*4320*/  IMAD.MOV.U32 R48, RZ, RZ, R51 ;  /* 0x000000ffff307224 */ /* 0x000fe200078e0033 */
[----:B------:R-:W-:Y:S01]  /*4330*/  PRMT R54, R55, 0x7632, R54 ;  /* 0x0000763237367816 */ /* 0x000fe20000000036 */
[----:B------:R-:W-:Y:S01]  /*4340*/  IMAD.MOV.U32 R85, RZ, RZ, R84 ;  /* 0x000000ffff557224 */ /* 0x000fe200078e0054 */
[----:B------:R-:W-:-:S07]  /*4350*/  PRMT R128, R128, 0x5410, R128 ;  /* 0x0000541080807816 */ /* 0x000fce0000000080 */
.L_x_3739:
[----:B------:R-:W-:Y:S05]  /*4360*/  BSYNC.RECONVERGENT B1 ;  /* 0x0000000000017941 */ /* 0x000fea0003800200 */
.L_x_3737:
        /* <DEDUP_REMOVED lines=11> */
.L_x_3741:
[----:B------:R-:W-:Y:S01]  /*4420*/  IMAD.MOV.U32 R51, RZ, RZ, R48 ;  /* 0x000000ffff337224 */ /* 0x000fe200078e0030 */
[----:B------:R-:W-:Y:S01]  /*4430*/  PRMT R56, R54, 0x7610, R56 ;  /* 0x0000761036387816 */ /* 0x000fe20000000038 */
[----:B------:R-:W-:Y:S01]  /*4440*/  IMAD.MOV.U32 R84, RZ, RZ, R3 ;  /* 0x000000ffff547224 */ /* 0x000fe200078e0003 */
[----:B------:R-:W-:-:S07]  /*4450*/  PRMT R128, R127, 0x7632, R128 ;  /* 0x000076327f807816 */ /* 0x000fce0000000080 */
.L_x_3742:
[----:B------:R-:W-:Y:S05]  /*4460*/  BSYNC.RECONVERGENT B1 ;  /* 0x0000000000017941 */ /* 0x000fea0003800200 */
.L_x_3740:
        /* <DEDUP_REMOVED lines=11> */
.L_x_3744:
[----:B------:R-:W-:Y:S01]  /*4520*/  IMAD.MOV.U32 R48, RZ, RZ, R51 ;  /* 0x000000ffff307224 */ /* 0x000fe200078e0033 */
[----:B------:R-:W-:Y:S01]  /*4530*/  PRMT R54, R54, 0x5410, R56 ;  /* 0x0000541036367816 */ /* 0x000fe20000000038 */
[----:B------:R-:W-:Y:S01]  /*4540*/  IMAD.MOV.U32 R3, RZ, RZ, R2 ;  /* 0x000000ffff037224 */ /* 0x000fe200078e0002 */
[----:B------:R-:W-:-:S07]  /*4550*/  PRMT R127, R127, 0x5410, R127 ;  /* 0x000054107f7f7816 */ /* 0x000fce000000007f */
.L_x_3745:
[----:B------:R-:W-:Y:S05]  /*4560*/  BSYNC.RECONVERGENT B1 ;  /* 0x0000000000017941 */ /* 0x000fea0003800200 */
.L_x_3743:
        /* <DEDUP_REMOVED lines=11> */
.L_x_3747:
[----:B------:R-:W-:Y:S01]  /*4620*/  IMAD.MOV.U32 R51, RZ, RZ, R48 ;  /* 0x000000ffff337224 */ /* 0x000fe200078e0030 */
[----:B------:R-:W-:Y:S01]  /*4630*/  PRMT R55, R55, 0x7610, R54 ;  /* 0x0000761037377816 */ /* 0x000fe20000000036 */
[----:B------:R-:W-:Y:S01]  /*4640*/  IMAD.MOV.U32 R2, RZ, RZ, R5 ;  /* 0x000000ffff027224 */ /* 0x000fe200078e0005 */
[----:B------:R-:W-:-:S07]  /*4650*/  PRMT R127, R126, 0x7632, R127 ;  /* 0x000076327e7f7816 */ /* 0x000fce000000007f */
.L_x_3748:
[----:B------:R-:W-:Y:S05]  /*4660*/  BSYNC.RECONVERGENT B1 ;  /* 0x0000000000017941 */ /* 0x000fea0003800200 */
.L_x_3746:
        /* <DEDUP_REMOVED lines=11> */
.L_x_3750:
[----:B------:R-:W-:Y:S01]  /*4720*/  IMAD.MOV.U32 R48, RZ, RZ, R51 ;  /* 0x000000ffff307224 */ /* 0x000fe200078e0033 */
[----:B------:R-:W-:Y:S01]  /*4730*/  PRMT R54, R55, 0x7632, R54 ;  /* 0x0000763237367816 */ /* 0x000fe20000000036 */
[----:B------:R-:W-:Y:S01]  /*4740*/  IMAD.MOV.U32 R5, RZ, RZ, R4 ;  /* 0x000000ffff057224 */ /* 0x000fe200078e0004 */
[----:B------:R-:W-:-:S07]  /*4750*/  PRMT R126, R126, 0x5410, R126 ;  /* 0x000054107e7e7816 */ /* 0x000fce000000007e */
.L_x_3751:
[----:B------:R-:W-:Y:S05]  /*4760*/  BSYNC.RECONVERGENT B1 ;  /* 0x0000000000017941 */ /* 0x000fea0003800200 */
.L_x_3749:
        /* <DEDUP_REMOVED lines=11> */
.L_x_3753:
[----:B------:R-:W-:Y:S01]  /*4820*/  IMAD.MOV.U32 R51, RZ, RZ, R48 ;  /* 0x000000ffff337224 */ /* 0x000fe200078e0030 */
[----:B------:R-:W-:Y:S01]  /*4830*/  PRMT R56, R54, 0x7610, R56 ;  /* 0x0000761036387816 */ /* 0x000fe20000000038 */
[----:B------:R-:W-:Y:S01]  /*4840*/  IMAD.MOV.U32 R4, RZ, RZ, R7 ;  /* 0x000000ffff047224 */ /* 0x000fe200078e0007 */
[----:B------:R-:W-:-:S07]  /*4850*/  PRMT R126, R125, 0x7632, R126 ;  /* 0x000076327d7e7816 */ /* 0x000fce000000007e */
.L_x_3754:
[----:B------:R-:W-:Y:S05]  /*4860*/  BSYNC.RECONVERGENT B1 ;  /* 0x0000000000017941 */ /* 0x000fea0003800200 */
.L_x_3752:
        /* <DEDUP_REMOVED lines=11> */
.L_x_3756:
[----:B------:R-:W-:Y:S01]  /*4920*/  IMAD.MOV.U32 R48, RZ, RZ, R51 ;  /* 0x000000ffff307224 */ /* 0x000fe200078e0033 */
[----:B------:R-:W-:Y:S01]  /*4930*/  PRMT R54, R54, 0x5410, R56 ;  /* 0x0000541036367816 */ /* 0x000fe20000000038 */
[----:B------:R-:W-:Y:S01]  /*4940*/  IMAD.MOV.U32 R7, RZ, RZ, R6 ;  /* 0x000000ffff077224 */ /* 0x000fe200078e0006 */
[----:B------:R-:W-:-:S07]  /*4950*/  PRMT R125, R125, 0x5410, R125 ;  /* 0x000054107d7d7816 */ /* 0x000fce000000007d */
.L_x_3757:
[----:B------:R-:W-:Y:S05]  /*4960*/  BSYNC.RECONVERGENT B1 ;  /* 0x0000000000017941 */ /* 0x000fea0003800200 */
.L_x_3755:
        /* <DEDUP_REMOVED lines=11> */
.L_x_3759:
[----:B------:R-:W-:Y:S01]  /*4a20*/  IMAD.MOV.U32 R51, RZ, RZ, R48 ;  /* 0x000000ffff337224 */ /* 0x000fe200078e0030 */
[----:B------:R-:W-:Y:S01]  /*4a30*/  PRMT R55, R55, 0x7610, R54 ;  /* 0x0000761037377816 */ /* 0x000fe20000000036 */
[----:B------:R-:W-:Y:S01]  /*4a40*/  IMAD.MOV.U32 R6, RZ, RZ, R9 ;  /* 0x000000ffff067224 */ /* 0x000fe200078e0009 */
[----:B------:R-:W-:-:S07]  /*4a50*/  PRMT R125, R124, 0x7632, R125 ;  /* 0x000076327c7d7816 */ /* 0x000fce000000007d */
.L_x_3760:
[----:B------:R-:W-:Y:S05]  /*4a60*/  BSYNC.RECONVERGENT B1 ;  /* 0x0000000000017941 */ /* 0x000fea0003800200 */
.L_x_3758:
        /* <DEDUP_REMOVED lines=11> */
.L_x_3762:
[----:B------:R-:W-:Y:S01]  /*4b20*/  IMAD.MOV.U32 R48, RZ, RZ, R51 ;  /* 0x000000ffff307224 */ /* 0x000fe200078e0033 */
[----:B------:R-:W-:Y:S01]  /*4b30*/  PRMT R54, R55, 0x7632, R54 ;  /* 0x0000763237367816 */ /* 0x000fe20000000036 */
[----:B------:R-:W-:Y:S01]  /*4b40*/  IMAD.MOV.U32 R9, RZ, RZ, R8 ;  /* 0x000000ffff097224 */ /* 0x000fe200078e0008 */
[----:B------:R-:W-:-:S07]  /*4b50*/  PRMT R124, R124, 0x5410, R124 ;  /* 0x000054107c7c7816 */ /* 0x000fce000000007c */
.L_x_3763:
[----:B------:R-:W-:Y:S05]  /*4b60*/  BSYNC.RECONVERGENT B1 ;  /* 0x0000000000017941 */ /* 0x000fea0003800200 */
.L_x_3761:
        /* <DEDUP_REMOVED lines=11> */
.L_x_3765:
[----:B------:R-:W-:Y:S01]  /*4c20*/  IMAD.MOV.U32 R51, RZ, RZ, R48 ;  /* 0x000000ffff337224 */ /* 0x000fe200078e0030 */
[----:B------:R-:W-:Y:S01]  /*4c30*/  PRMT R56, R54, 0x7610, R56 ;  /* 0x0000761036387816 */ /* 0x000fe20000000038 */
[----:B------:R-:W-:Y:S01]  /*4c40*/  IMAD.MOV.U32 R8, RZ, RZ, R11 ;  /* 0x000000ffff087224 */ /* 0x000fe200078e000b */
[----:B------:R-:W-:-:S07]  /*4c50*/  PRMT R124, R123, 0x7632, R124 ;  /* 0x000076327b7c7816 */ /* 0x000fce000000007c */
.L_x_3766:
[----:B------:R-:W-:Y:S05]  /*4c60*/  BSYNC.RECONVERGENT B1 ;  /* 0x0000000000017941 */ /* 0x000fea0003800200 */
.L_x_3764:
        /* <DEDUP_REMOVED lines=11> */
.L_x_3768:
[----:B------:R-:W-:Y:S01]  /*4d20*/  IMAD.MOV.U32 R48, RZ, RZ, R51 ;  /* 0x000000ffff307224 */ /* 0x000fe200078e0033 */
[----:B------:R-:W-:Y:S01]  /*4d30*/  PRMT R54, R54, 0x5410, R56 ;  /* 0x0000541036367816 */ /* 0x000fe20000000038 */
[----:B------:R-:W-:Y:S01]  /*4d40*/  IMAD.MOV.U32 R11, RZ, RZ, R10 ;  /* 0x000000ffff0b7224 */ /* 0x000fe200078e000a */
[----:B------:R-:W-:-:S07]  /*4d50*/  PRMT R123, R123, 0x5410, R123 ;  /* 0x000054107b7b7816 */ /* 0x000fce000000007b */
.L_x_3769:
[----:B------:R-:W-:Y:S05]  /*4d60*/  BSYNC.RECONVERGENT B1 ;  /* 0x0000000000017941 */ /* 0x000fea0003800200 */
.L_x_3767:
        /* <DEDUP_REMOVED lines=11> */
.L_x_3771:
[----:B------:R-:W-:Y:S01]  /*4e20*/  IMAD.MOV.U32 R51, RZ, RZ, R48 ;  /* 0x000000ffff337224 */ /* 0x000fe200078e0030 */
[----:B------:R-:W-:Y:S01]  /*4e30*/  PRMT R55, R55, 0x7610, R54 ;  /* 0x0000761037377816 */ /* 0x000fe20000000036 */
[----:B------:R-:W-:Y:S01]  /*4e40*/  IMAD.MOV.U32 R10, RZ, RZ, R13 ;  /* 0x000000ffff0a7224 */ /* 0x000fe200078e000d */
[----:B------:R-:W-:-:S07]  /*4e50*/  PRMT R123, R122, 0x7632, R123 ;  /* 0x000076327a7b7816 */ /* 0x000fce000000007b */
.L_x_3772:
[----:B------:R-:W-:Y:S05]  /*4e60*/  BSYNC.RECONVERGENT B1 ;  /* 0x0000000000017941 */ /* 0x000fea0003800200 */
.L_x_3770:
        /* <DEDUP_REMOVED lines=11> */
.L_x_3774:
[----:B------:R-:W-:Y:S01]  /*4f20*/  IMAD.MOV.U32 R48, RZ, RZ, R51 ;  /* 0x000000ffff307224 */ /* 0x000fe200078e0033 */
[----:B------:R-:W-:Y:S01]  /*4f30*/  PRMT R54, R55, 0x7632, R54 ;  /* 0x0000763237367816 */ /* 0x000fe20000000036 */
[----:B------:R-:W-:Y:S01]  /*4f40*/  IMAD.MOV.U32 R13, RZ, RZ, R12 ;  /* 0x000000ffff0d7224 */ /* 0x000fe200078e000c */
[----:B------:R-:W-:-:S07]  /*4f50*/  PRMT R122, R122, 0x5410, R122 ;  /* 0x000054107a7a7816 */ /* 0x000fce000000007a */
.L_x_3775:
[----:B------:R-:W-:Y:S05]  /*4f60*/  BSYNC.RECONVERGENT B1 ;  /* 0x0000000000017941 */ /* 0x000fea0003800200 */
.L_x_3773:
        /* <DEDUP_REMOVED lines=11> */
.L_x_3777:
[----:B------:R-:W-:Y:S01]  /*5020*/  IMAD.MOV.U32 R51, RZ, RZ, R48 ;  /* 0x000000ffff337224 */ /* 0x000fe200078e0030 */
[----:B------:R-:W-:Y:S01]  /*5030*/  PRMT R56, R54, 0x7610, R56 ;  /* 0x0000761036387816 */ /* 0x000fe20000000038 */
[----:B------:R-:W-:Y:S01]  /*5040*/  IMAD.MOV.U32 R12, RZ, RZ, R15 ;  /* 0x000000ffff0c7224 */ /* 0x000fe200078e000f */
[----:B------:R-:W-:-:S07]  /*5050*/  PRMT R122, R121, 0x7632, R122 ;  /* 0x00007632797a7816 */ /* 0x000fce000000007a */
.L_x_3778:
[----:B------:R-:W-:Y:S05]  /*5060*/  BSYNC.RECONVERGENT B1 ;  /* 0x0000000000017941 */ /* 0x000fea0003800200 */
.L_x_3776:
        /* <DEDUP_REMOVED lines=11> */
.L_x_3780:
[----:B------:R-:W-:Y:S01]  /*5120*/  IMAD.MOV.U32 R48, RZ, RZ, R51 ;  /* 0x000000ffff307224 */ /* 0x000fe200078e0033 */
[----:B------:R-:W-:Y:S01]  /*5130*/  PRMT R54, R54, 0x5410, R56 ;  /* 0x0000541036367816 */ /* 0x000fe20000000038 */
[----:B------:R-:W-:Y:S01]  /*5140*/  IMAD.MOV.U32 R15, RZ, RZ, R14 ;  /* 0x000000ffff0f7224 */ /* 0x000fe200078e000e */
[----:B------:R-:W-:-:S07]  /*5150*/  PRMT R121, R121, 0x5410, R121 ;  /* 0x0000541079797816 */ /* 0x000fce0000000079 */
.L_x_3781:
[----:B------:R-:W-:Y:S05]  /*5160*/  BSYNC.RECONVERGENT B1 ;  /* 0x0000000000017941 */ /* 0x000fea0003800200 */
.L_x_3779:
        /* <DEDUP_REMOVED lines=11> */
.L_x_3783:
[----:B------:R-:W-:Y:S01]  /*5220*/  IMAD.MOV.U32 R51, RZ, RZ, R48 ;  /* 0x000000ffff337224 */ /* 0x000fe200078e0030 */
[----:B------:R-:W-:Y:S01]  /*5230*/  PRMT R55, R55, 0x7610, R54 ;  /* 0x0000761037377816 */ /* 0x000fe20000000036 */
[----:B------:R-:W-:Y:S01]  /*5240*/  IMAD.MOV.U32 R14, RZ, RZ, R17 ;  /* 0x000000ffff0e7224 */ /* 0x000fe200078e0011 */
[----:B------:R-:W-:-:S07]  /*5250*/  PRMT R121, R120, 0x7632, R121 ;  /* 0x0000763278797816 */ /* 0x000fce0000000079 */
.L_x_3784:
[----:B------:R-:W-:Y:S05]  /*5260*/  BSYNC.RECONVERGENT B1 ;  /* 0x0000000000017941 */ /* 0x000fea0003800200 */
.L_x_3782:
        /* <DEDUP_REMOVED lines=11> */
.L_x_3786:
[----:B------:R-:W-:Y:S01]  /*5320*/  IMAD.MOV.U32 R48, RZ, RZ, R51 ;  /* 0x000000ffff307224 */ /* 0x000fe200078e0033 */
[----:B------:R-:W-:Y:S01]  /*5330*/  PRMT R54, R55, 0x7632, R54 ;  /* 0x0000763237367816 */ /* 0x000fe20000000036 */
[----:B------:R-:W-:Y:S01]  /*5340*/  IMAD.MOV.U32 R17, RZ, RZ, R16 ;  /* 0x000000ffff117224 */ /* 0x000fe200078e0010 */
[----:B------:R-:W-:-:S07]  /*5350*/  PRMT R120, R120, 0x5410, R120 ;  /* 0x0000541078787816 */ /* 0x000fce0000000078 */
.L_x_3787:
[----:B------:R-:W-:Y:S05]  /*5360*/  BSYNC.RECONVERGENT B1 ;  /* 0x0000000000017941 */ /* 0x000fea0003800200 */
.L_x_3785:
        /* <DEDUP_REMOVED lines=11> */
.L_x_3789:
[----:B------:R-:W-:Y:S01]  /*5420*/  IMAD.MOV.U32 R51, RZ, RZ, R48 ;  /* 0x000000ffff337224 */ /* 0x000fe200078e0030 */
[----:B------:R-:W-:Y:S01]  /*5430*/  PRMT R56, R54, 0x7610, R56 ;  /* 0x0000761036387816 */ /* 0x000fe20000000038 */
[----:B------:R-:W-:Y:S01]  /*5440*/  IMAD.MOV.U32 R16, RZ, RZ, R19 ;  /* 0x000000ffff107224 */ /* 0x000fe200078e0013 */
[----:B------:R-:W-:-:S07]  /*5450*/  PRMT R120, R119, 0x7632, R120 ;  /* 0x0000763277787816 */ /* 0x000fce0000000078 */
.L_x_3790:
[----:B------:R-:W-:Y:S05]  /*5460*/  BSYNC.RECONVERGENT B1 ;  /* 0x0000000000017941 */ /* 0x000fea0003800200 */
.L_x_3788:
        /* <DEDUP_REMOVED lines=11> */
.L_x_3792:
[----:B------:R-:W-:Y:S01]  /*5520*/  IMAD.MOV.U32 R48, RZ, RZ, R51 ;  /* 0x000000ffff307224 */ /* 0x000fe200078e0033 */
[----:B------:R-:W-:Y:S01]  /*5530*/  PRMT R54, R54, 0x5410, R56 ;  /* 0x0000541036367816 */ /* 0x000fe20000000038 */
[----:B------:R-:W-:Y:S01]  /*5540*/  IMAD.MOV.U32 R19, RZ, RZ, R18 ;  /* 0x000000ffff137224 */ /* 0x000fe200078e0012 */
[----:B------:R-:W-:-:S07]  /*5550*/  PRMT R119, R119, 0x5410, R119 ;  /* 0x0000541077777816 */ /* 0x000fce0000000077 */
.L_x_3793:
[----:B------:R-:W-:Y:S05]  /*5560*/  BSYNC.RECONVERGENT B1 ;  /* 0x0000000000017941 */ /* 0x000fea0003800200 */
.L_x_3791:
        /* <DEDUP_REMOVED lines=11> */
.L_x_3795:
[----:B------:R-:W-:Y:S01]  /*5620*/  IMAD.MOV.U32 R51, RZ, RZ, R48 ;  /* 0x000000ffff337224 */ /* 0x000fe200078e0030 */
[----:B------:R-:W-:Y:S01]  /*5630*/  PRMT R55, R55, 0x7610, R54 ;  /* 0x0000761037377816 */ /* 0x000fe20000000036 */
[----:B------:R-:W-:Y:S01]  /*5640*/  IMAD.MOV.U32 R18, RZ, RZ, R21 ;  /* 0x000000ffff127224 */ /* 0x000fe200078e0015 */
[----:B------:R-:W-:-:S07]  /*5650*/  PRMT R119, R118, 0x7632, R119 ;  /* 0x0000763276777816 */ /* 0x000fce0000000077 */
.L_x_3796:
[----:B------:R-:W-:Y:S05]  /*5660*/  BSYNC.RECONVERGENT B1 ;  /* 0x0000000000017941 */ /* 0x000fea0003800200 */
.L_x_3794:
        /* <DEDUP_REMOVED lines=11> */
.L_x_3798:
[----:B------:R-:W-:Y:S01]  /*5720*/  IMAD.MOV.U32 R48, RZ, RZ, R51 ;  /* 0x000000ffff307224 */ /* 0x000fe200078e0033 */
[----:B------:R-:W-:Y:S01]  /*5730*/  PRMT R54, R55, 0x7632, R54 ;  /* 0x0000763237367816 */ /* 0x000fe20000000036 */
[----:B------:R-:W-:Y:S01]  /*5740*/  IMAD.MOV.U32 R21, RZ, RZ, R20 ;  /* 0x000000ffff157224 */ /* 0x000fe200078e0014 */
[----:B------:R-:W-:-:S07]  /*5750*/  PRMT R118, R118, 0x5410, R118 ;  /* 0x0000541076767816 */ /* 0x000fce0000000076 */
.L_x_3799:
[----:B------:R-:W-:Y:S05]  /*5760*/  BSYNC.RECONVERGENT B1 ;  /* 0x0000000000017941 */ /* 0x000fea0003800200 */
.L_x_3797:
        /* <DEDUP_REMOVED lines=11> */
.L_x_3801:
[----:B------:R-:W-:Y:S01]  /*5820*/  IMAD.MOV.U32 R51, RZ, RZ, R48 ;  /* 0x000000ffff337224 */ /* 0x000fe200078e0030 */
[----:B------:R-:W-:Y:S01]  /*5830*/  PRMT R56, R54, 0x7610, R56 ;  /* 0x0000761036387816 */ /* 0x000fe20000000038 */
[----:B------:R-:W-:Y:S01]  /*5840*/  IMAD.MOV.U32 R20, RZ, RZ, R23 ;  /* 0x000000ffff147224 */ /* 0x000fe200078e0017 */
[----:B------:R-:W-:-:S07]  /*5850*/  PRMT R118, R117, 0x7632, R118 ;  /* 0x0000763275767816 */ /* 0x000fce0000000076 */
.L_x_3802:
[----:B------:R-:W-:Y:S05]  /*5860*/  BSYNC.RECONVERGENT B1 ;  /* 0x0000000000017941 */ /* 0x000fea0003800200 */
.L_x_3800:
        /* <DEDUP_REMOVED lines=11> */
.L_x_3804:
[----:B------:R-:W-:Y:S01]  /*5920*/  IMAD.MOV.U32 R48, RZ, RZ, R51 ;  /* 0x000000ffff307224 */ /* 0x000fe200078e0033 */
[----:B------:R-:W-:Y:S01]  /*5930*/  PRMT R54, R54, 0x5410, R56 ;  /* 0x0000541036367816 */ /* 0x000fe20000000038 */
[----:B------:R-:W-:Y:S01]  /*5940*/  IMAD.MOV.U32 R23, RZ, RZ, R22 ;  /* 0x000000ffff177224 */ /* 0x000fe200078e0016 */
[----:B------:R-:W-:-:S07]  /*5950*/  PRMT R117, R117, 0x5410, R117 ;  /* 0x0000541075757816 */ /* 0x000fce0000000075 */
.L_x_3805:
[----:B------:R-:W-:Y:S05]  /*5960*/  BSYNC.RECONVERGENT B1 ;  /* 0x0000000000017941 */ /* 0x000fea0003800200 */
.L_x_3803:
        /* <DEDUP_REMOVED lines=11> */
.L_x_3807:
[----:B------:R-:W-:Y:S01]  /*5a20*/  IMAD.MOV.U32 R51, RZ, RZ, R48 ;  /* 0x000000ffff337224 */ /* 0x000fe200078e0030 */
[----:B------:R-:W-:Y:S01]  /*5a30*/  PRMT R55, R55, 0x7610, R54 ;  /* 0x0000761037377816 */ /* 0x000fe20000000036 */
[----:B------:R-:W-:Y:S01]  /*5a40*/  IMAD.MOV.U32 R22, RZ, RZ, R25 ;  /* 0x000000ffff167224 */ /* 0x000fe200078e0019 */
[----:B------:R-:W-:-:S07]  /*5a50*/  PRMT R117, R116, 0x7632, R117 ;  /* 0x0000763274757816 */ /* 0x000fce0000000075 */
.L_x_3808:
[----:B------:R-:W-:Y:S05]  /*5a60*/  BSYNC.RECONVERGENT B1 ;  /* 0x0000000000017941 */ /* 0x000fea0003800200 */
.L_x_3806:
        /* <DEDUP_REMOVED lines=11> */
.L_x_3810:
[----:B------:R-:W-:Y:S01]  /*5b20*/  IMAD.MOV.U32 R48, RZ, RZ, R51 ;  /* 0x000000ffff307224 */ /* 0x000fe200078e0033 */
[----:B------:R-:W-:Y:S01]  /*5b30*/  PRMT R54, R55, 0x7632, R54 ;  /* 0x0000763237367816 */ /* 0x000fe20000000036 */
[----:B------:R-:W-:Y:S01]  /*5b40*/  IMAD.MOV.U32 R25, RZ, RZ, R24 ;  /* 0x000000ffff197224 */ /* 0x000fe200078e0018 */
[----:B------:R-:W-:-:S07]  /*5b50*/  PRMT R116, R116, 0x5410, R116 ;  /* 0x0000541074747816 */ /* 0x000fce0000000074 */
.L_x_3811:
[----:B------:R-:W-:Y:S05]  /*5b60*/  BSYNC.RECONVERGENT B1 ;  /* 0x0000000000017941 */ /* 0x000fea0003800200 */
.L_x_3809:
        /* <DEDUP_REMOVED lines=11> */
.L_x_3813:
[----:B------:R-:W-:Y:S01]  /*5c20*/  IMAD.MOV.U32 R51, RZ, RZ, R48 ;  /* 0x000000ffff337224 */ /* 0x000fe200078e0030 */
[----:B------:R-:W-:Y:S01]  /*5c30*/  PRMT R56, R54, 0x7610, R56 ;  /* 0x0000761036387816 */ /* 0x000fe20000000038 */
[----:B------:R-:W-:Y:S01]  /*5c40*/  IMAD.MOV.U32 R24, RZ, RZ, R27 ;  /* 0x000000ffff187224 */ /* 0x000fe200078e001b */
[----:B------:R-:W-:-:S07]  /*5c50*/  PRMT R116, R115, 0x7632, R116 ;  /* 0x0000763273747816 */ /* 0x000fce0000000074 */
.L_x_3814:
[----:B------:R-:W-:Y:S05]  /*5c60*/  BSYNC.RECONVERGENT B1 ;  /* 0x0000000000017941 */ /* 0x000fea0003800200 */
.L_x_3812:
        /* <DEDUP_REMOVED lines=11> */
.L_x_3816:
[----:B------:R-:W-:Y:S01]  /*5d20*/  IMAD.MOV.U32 R48, RZ, RZ, R51 ;  /* 0x000000ffff307224 */ /* 0x000fe200078e0033 */
[----:B------:R-:W-:Y:S01]  /*5d30*/  PRMT R54, R54, 0x5410, R56 ;  /* 0x0000541036367816 */ /* 0x000fe20000000038 */
[----:B------:R-:W-:Y:S01]  /*5d40*/  IMAD.MOV.U32 R27, RZ, RZ, R26 ;  /* 0x000000ffff1b7224 */ /* 0x000fe200078e001a */
[----:B------:R-:W-:-:S07]  /*5d50*/  PRMT R115, R115, 0x5410, R115 ;  /* 0x0000541073737816 */ /* 0x000fce0000000073 */
.L_x_3817:
[----:B------:R-:W-:Y:S05]  /*5d60*/  BSYNC.RECONVERGENT B1 ;  /* 0x0000000000017941 */ /* 0x000fea0003800200 */
.L_x_3815:
        /* <DEDUP_REMOVED lines=11> */
.L_x_3819:
[----:B------:R-:W-:Y:S01]  /*5e20*/  IMAD.MOV.U32 R51, RZ, RZ, R48 ;  /* 0x000000ffff337224 */ /* 0x000fe200078e0030 */
[----:B------:R-:W-:Y:S01]  /*5e30*/  PRMT R55, R55, 0x7610, R54 ;  /* 0x0000761037377816 */ /* 0x000fe20000000036 */
[----:B------:R-:W-:Y:S01]  /*5e40*/  IMAD.MOV.U32 R26, RZ, RZ, R29 ;  /* 0x000000ffff1a7224 */ /* 0x000fe200078e001d */
[----:B------:R-:W-:-:S07]  /*5e50*/  PRMT R115, R114, 0x7632, R115 ;  /* 0x0000763272737816 */ /* 0x000fce0000000073 */
.L_x_3820:
[----:B------:R-:W-:Y:S05]  /*5e60*/  BSYNC.RECONVERGENT B1 ;  /* 0x0000000000017941 */ /* 0x000fea0003800200 */
.L_x_3818:
        /* <DEDUP_REMOVED lines=11> */
.L_x_3822:
[----:B------:R-:W-:Y:S01]  /*5f20*/  IMAD.MOV.U32 R48, RZ, RZ, R51 ;  /* 0x000000ffff307224 */ /* 0x000fe200078e0033 */
[----:B------:R-:W-:Y:S01]  /*5f30*/  PRMT R54, R55, 0x7632, R54 ;  /* 0x0000763237367816 */ /* 0x000fe20000000036 */
[----:B------:R-:W-:Y:S01]  /*5f40*/  IMAD.MOV.U32 R29, RZ, RZ, R28 ;  /* 0x000000ffff1d7224 */ /* 0x000fe200078e001c */
[----:B------:R-:W-:-:S07]  /*5f50*/  PRMT R114, R114, 0x5410, R114 ;  /* 0x0000541072727816 */ /* 0x000fce0000000072 */
.L_x_3823:
[----:B------:R-:W-:Y:S05]  /*5f60*/  BSYNC.RECONVERGENT B1 ;  /* 0x0000000000017941 */ /* 0x000fea0003800200 */
.L_x_3821:
        /* <DEDUP_REMOVED lines=11> */
.L_x_3825:
[----:B------:R-:W-:Y:S01]  /*6020*/  IMAD.MOV.U32 R51, RZ, RZ, R48 ;  /* 0x000000ffff337224 */ /* 0x000fe200078e0030 */
[----:B------:R-:W-:Y:S01]  /*6030*/  PRMT R55, R55, 0x5410, R54 ;  /* 0x0000541037377816 */ /* 0x000fe20000000036 */
[----:B------:R-:W-:Y:S01]  /*6040*/  IMAD.MOV.U32 R28, RZ, RZ, R31 ;  /* 0x000000ffff1c7224 */ /* 0x000fe200078e001f */
[----:B------:R-:W-:-:S07]  /*6050*/  PRMT R114, R111, 0x7632, R114 ;  /* 0x000076326f727816 */ /* 0x000fce0000000072 */
.L_x_3826:
[----:B------:R-:W-:Y:S05]  /*6060*/  BSYNC.RECONVERGENT B1 ;  /* 0x0000000000017941 */ /* 0x000fea0003800200 */
.L_x_3824:
        /* <DEDUP_REMOVED lines=11> */
.L_x_3828:
[----:B------:R-:W-:Y:S01]  /*6120*/  IMAD.MOV.U32 R48, RZ, RZ, R51 ;  /* 0x000000ffff307224 */ /* 0x000fe200078e0033 */
[----:B------:R-:W-:Y:S01]  /*6130*/  PRMT R54, R54, 0x7610, R55 ;  /* 0x0000761036367816 */ /* 0x000fe20000000037 */
[----:B------:R-:W-:Y:S01]  /*6140*/  IMAD.MOV.U32 R31, RZ, RZ, R30 ;  /* 0x000000ffff1f7224 */ /* 0x000fe200078e001e */
[----:B------:R-:W-:-:S07]  /*6150*/  PRMT R111, R111, 0x5410, R111 ;  /* 0x000054106f6f7816 */ /* 0x000fce000000006f */
.L_x_3829:
[----:B------:R-:W-:Y:S05]  /*6160*/  BSYNC.RECONVERGENT B1 ;  /* 0x0000000000017941 */ /* 0x000fea0003800200 */
.L_x_3827:
        /* <DEDUP_REMOVED lines=11> */
.L_x_3831:
[----:B------:R-:W-:Y:S01]  /*6220*/  IMAD.MOV.U32 R51, RZ, RZ, R48 ;  /* 0x000000ffff337224 */ /* 0x000fe200078e0030 */
[----:B------:R-:W-:Y:S01]  /*6230*/  PRMT R55, R55, 0x7610, R54 ;  /* 0x0000761037377816 */ /* 0x000fe20000000036 */
[----:B------:R-:W-:Y:S01]  /*6240*/  IMAD.MOV.U32 R30, RZ, RZ, R33 ;  /* 0x000000ffff1e7224 */ /* 0x000fe200078e0021 */
[----:B------:R-:W-:-:S07]  /*6250*/  PRMT R111, R110, 0x7632, R111 ;  /* 0x000076326e6f7816 */ /* 0x000fce000000006f */
.L_x_3832:
[----:B------:R-:W-:Y:S05]  /*6260*/  BSYNC.RECONVERGENT B1 ;  /* 0x0000000000017941 */ /* 0x000fea0003800200 */
.L_x_3830:
        /* <DEDUP_REMOVED lines=11> */
.L_x_3834:
[----:B------:R-:W-:Y:S01]  /*6320*/  IMAD.MOV.U32 R48, RZ, RZ, R51 ;  /* 0x000000ffff307224 */ /* 0x000fe200078e0033 */
[----:B------:R-:W-:Y:S01]  /*6330*/  PRMT R54, R54, 0x7610, R55 ;  /* 0x0000761036367816 */ /* 0x000fe20000000037 */
[----:B------:R-:W-:Y:S01]  /*6340*/  IMAD.MOV.U32 R33, RZ, RZ, R32 ;  /* 0x000000ffff217224 */ /* 0x000fe200078e0020 */
[----:B------:R-:W-:-:S07]  /*6350*/  PRMT R110, R110, 0x5410, R102 ;  /* 0x000054106e6e7816 */ /* 0x000fce0000000066 */
.L_x_3835:
[----:B------:R-:W-:Y:S05]  /*6360*/  BSYNC.RECONVERGENT B1 ;  /* 0x0000000000017941 */ /* 0x000fea0003800200 */
.L_x_3833:
        /* <DEDUP_REMOVED lines=11> */
.L_x_3837:
[----:B------:R-:W-:Y:S01]  /*6420*/  IMAD.MOV.U32 R51, RZ, RZ, R48 ;  /* 0x000000ffff337224 */ /* 0x000fe200078e0030 */
[----:B------:R-:W-:Y:S01]  /*6430*/  PRMT R54, R54, 0x7632, R54 ;  /* 0x0000763236367816 */ /* 0x000fe20000000036 */
[----:B------:R-:W-:Y:S01]  /*6440*/  IMAD.MOV.U32 R32, RZ, RZ, R35 ;  /* 0x000000ffff207224 */ /* 0x000fe200078e0023 */
[----:B------:R-:W-:-:S07]  /*6450*/  PRMT R102, R102, 0x7632, R102 ;  /* 0x0000763266667816 */ /* 0x000fce0000000066 */
.L_x_3838:
[----:B------:R-:W-:Y:S05]  /*6460*/  BSYNC.RECONVERGENT B1 ;  /* 0x0000000000017941 */ /* 0x000fea0003800200 */
.L_x_3836:
        /* <DEDUP_REMOVED lines=11> */
.L_x_3840:
[----:B------:R-:W-:Y:S01]  /*6520*/  IMAD.MOV.U32 R48, RZ, RZ, R51 ;  /* 0x000000ffff307224 */ /* 0x000fe200078e0033 */
[----:B------:R-:W-:Y:S01]  /*6530*/  PRMT R56, R54, 0x7610, R56 ;  /* 0x0000761036387816 */ /* 0x000fe20000000038 */
[----:B------:R-:W-:Y:S01]  /*6540*/  IMAD.MOV.U32 R35, RZ, RZ, R34 ;  /* 0x000000ffff237224 */ /* 0x000fe200078e0022 */
[----:B------:R-:W-:-:S07]  /*6550*/  PRMT R102, R102, 0x5410, R103 ;  /* 0x0000541066667816 */ /* 0x000fce0000000067 */
.L_x_3841:
[----:B------:R-:W-:Y:S05]  /*6560*/  BSYNC.RECONVERGENT B1 ;  /* 0x0000000000017941 */ /* 0x000fea0003800200 */
.L_x_3839:
        /* <DEDUP_REMOVED lines=11> */
.L_x_3843:
[----:B------:R-:W-:Y:S01]  /*6620*/  IMAD.MOV.U32 R51, RZ, RZ, R48 ;  /* 0x000000ffff337224 */ /* 0x000fe200078e0030 */
[----:B------:R-:W-:Y:S01]  /*6630*/  PRMT R54, R54, 0x5410, R56 ;  /* 0x0000541036367816 */ /* 0x000fe20000000038 */
[----:B------:R-:W-:Y:S01]  /*6640*/  IMAD.MOV.U32 R34, RZ, RZ, R37 ;  /* 0x000000ffff227224 */ /* 0x000fe200078e0025 */
[----:B------:R-:W-:-:S07]  /*6650*/  PRMT R103, R103, 0x7632, R103 ;  /* 0x0000763267677816 */ /* 0x000fce0000000067 */
.L_x_3844:
[----:B------:R-:W-:Y:S05]  /*6660*/  BSYNC.RECONVERGENT B1 ;  /* 0x0000000000017941 */ /* 0x000fea0003800200 */
.L_x_3842:
        /* <DEDUP_REMOVED lines=11> */
.L_x_3846:
[----:B------:R-:W-:Y:S01]  /*6720*/  IMAD.MOV.U32 R48, RZ, RZ, R51 ;  /* 0x000000ffff307224 */ /* 0x000fe200078e0033 */
[----:B------:R-:W-:Y:S01]  /*6730*/  PRMT R55, R55, 0x7610, R54 ;  /* 0x0000761037377816 */ /* 0x000fe20000000036 */
[----:B------:R-:W-:Y:S01]  /*6740*/  IMAD.MOV.U32 R37, RZ, RZ, R36 ;  /* 0x000000ffff257224 */ /* 0x000fe200078e0024 */
[----:B------:R-:W-:-:S07]  /*6750*/  PRMT R103, R103, 0x5410, R104 ;  /* 0x0000541067677816 */ /* 0x000fce0000000068 */
.L_x_3847:
[----:B------:R-:W-:Y:S05]  /*6760*/  BSYNC.RECONVERGENT B1 ;  /* 0x0000000000017941 */ /* 0x000fea0003800200 */
.L_x_3845:
        /* <DEDUP_REMOVED lines=11> */
.L_x_3849:
[----:B------:R-:W-:Y:S01]  /*6820*/  IMAD.MOV.U32 R51, RZ, RZ, R48 ;  /* 0x000000ffff337224 */ /* 0x000fe200078e0030 */
[----:B------:R-:W-:Y:S01]  /*6830*/  PRMT R54, R55, 0x7632, R54 ;  /* 0x0000763237367816 */ /* 0x000fe20000000036 */
[----:B------:R-:W-:Y:S01]  /*6840*/  IMAD.MOV.U32 R36, RZ, RZ, R39 ;  /* 0x000000ffff247224 */ /* 0x000fe200078e0027 */
[----:B------:R-:W-:-:S07]  /*6850*/  PRMT R104, R104, 0x7632, R104 ;  /* 0x0000763268687816 */ /* 0x000fce0000000068 */
.L_x_3850:
[----:B------:R-:W-:Y:S05]  /*6860*/  BSYNC.RECONVERGENT B1 ;  /* 0x0000000000017941 */ /* 0x000fea0003800200 */
.L_x_3848:
        /* <DEDUP_REMOVED lines=11> */
.L_x_3852:
[----:B------:R-:W-:Y:S01]  /*6920*/  IMAD.MOV.U32 R48, RZ, RZ, R51 ;  /* 0x000000ffff307224 */ /* 0x000fe200078e0033 */
[----:B------:R-:W-:Y:S01]  /*6930*/  PRMT R56, R54, 0x7610, R56 ;  /* 0x0000761036387816 */ /* 0x000fe20000000038 */
[----:B------:R-:W-:Y:S01]  /*6940*/  IMAD.MOV.U32 R39, RZ, RZ, R38 ;  /* 0x000000ffff277224 */ /* 0x000fe200078e0026 */
[----:B------:R-:W-:-:S07]  /*6950*/  PRMT R104, R104, 0x5410, R105 ;  /* 0x0000541068687816 */ /* 0x000fce0000000069 */
.L_x_3853:
[----:B------:R-:W-:Y:S05]  /*6960*/  BSYNC.RECONVERGENT B1 ;  /* 0x0000000000017941 */ /* 0x000fea0003800200 */
.L_x_3851:
        /* <DEDUP_REMOVED lines=11> */
.L_x_3855:
[----:B------:R-:W-:Y:S01]  /*6a20*/  IMAD.MOV.U32 R51, RZ, RZ, R48 ;  /* 0x000000ffff337224 */ /* 0x000fe200078e0030 */
[----:B------:R-:W-:Y:S01]  /*6a30*/  PRMT R54, R54, 0x5410, R56 ;  /* 0x0000541036367816 */ /* 0x000fe20000000038 */
[----:B------:R-:W-:Y:S01]  /*6a40*/  IMAD.MOV.U32 R38, RZ, RZ, R41 ;  /* 0x000000ffff267224 */ /* 0x000fe200078e0029 */
[----:B------:R-:W-:-:S07]  /*6a50*/  PRMT R105, R105, 0x7632, R105 ;  /* 0x0000763269697816 */ /* 0x000fce0000000069 */
.L_x_3856:
[----:B------:R-:W-:Y:S05]  /*6a60*/  BSYNC.RECONVERGENT B1 ;  /* 0x0000000000017941 */ /* 0x000fea0003800200 */
.L_x_3854:
        /* <DEDUP_REMOVED lines=11> */
.L_x_3858:
[----:B------:R-:W-:Y:S01]  /*6b20*/  IMAD.MOV.U32 R48, RZ, RZ, R51 ;  /* 0x000000ffff307224 */ /* 0x000fe200078e0033 */
[----:B------:R-:W-:Y:S01]  /*6b30*/  PRMT R55, R55, 0x7610, R54 ;  /* 0x0000761037377816 */ /* 0x000fe20000000036 */
[----:B------:R-:W-:Y:S01]  /*6b40*/  IMAD.MOV.U32 R41, RZ, RZ, R40 ;  /* 0x000000ffff297224 */ /* 0x000fe200078e0028 */
[----:B------:R-:W-:-:S07]  /*6b50*/  PRMT R105, R105, 0x5410, R106 ;  /* 0x0000541069697816 */ /* 0x000fce000000006a */
.L_x_3859:
[----:B------:R-:W-:Y:S05]  /*6b60*/  BSYNC.RECONVERGENT B1 ;  /* 0x0000000000017941 */ /* 0x000fea0003800200 */
.L_x_3857:
        /* <DEDUP_REMOVED lines=11> */
.L_x_3861:
[----:B------:R-:W-:Y:S01]  /*6c20*/  IMAD.MOV.U32 R51, RZ, RZ, R48 ;  /* 0x000000ffff337224 */ /* 0x000fe200078e0030 */
[----:B------:R-:W-:Y:S01]  /*6c30*/  PRMT R54, R55, 0x7632, R54 ;  /* 0x0000763237367816 */ /* 0x000fe20000000036 */
[----:B------:R-:W-:Y:S01]  /*6c40*/  IMAD.MOV.U32 R40, RZ, RZ, R43 ;  /* 0x000000ffff287224 */ /* 0x000fe200078e002b */
[----:B------:R-:W-:-:S07]  /*6c50*/  PRMT R106, R106, 0x7632, R106 ;  /* 0x000076326a6a7816 */ /* 0x000fce000000006a */
.L_x_3862:
[----:B------:R-:W-:Y:S05]  /*6c60*/  BSYNC.RECONVERGENT B1 ;  /* 0x0000000000017941 */ /* 0x000fea0003800200 */
.L_x_3860:
        /* <DEDUP_REMOVED lines=11> */
.L_x_3864:
[----:B------:R-:W-:Y:S01]  /*6d20*/  IMAD.MOV.U32 R48, RZ, RZ, R51 ;  /* 0x000000ffff307224 */ /* 0x000fe200078e0033 */
[----:B------:R-:W-:Y:S01]  /*6d30*/  PRMT R56, R54, 0x7610, R56 ;  /* 0x0000761036387816 */ /* 0x000fe20000000038 */
[----:B------:R-:W-:Y:S01]  /*6d40*/  IMAD.MOV.U32 R43, RZ, RZ, R42 ;  /* 0x000000ffff2b7224 */ /* 0x000fe200078e002a */
[----:B------:R-:W-:-:S07]  /*6d50*/  PRMT R106, R106, 0x5410, R107 ;  /* 0x000054106a6a7816 */ /* 0x000fce000000006b */
.L_x_3865:
[----:B------:R-:W-:Y:S05]  /*6d60*/  BSYNC.RECONVERGENT B1 ;  /* 0x0000000000017941 */ /* 0x000fea0003800200 */
.L_x_3863:
[----:B------:R-:W-:Y:S01]  /*6d70*/  HSETP2.GT.AND P0, PT, R56.H0_H0, R107.H1_H1, PT ;  /* 0x3000006b38007234 */ /* 0x000fe20003f04800 */
[----:B------:R-:W-:Y:S04]  /*6d80*/  BSSY.RECONVERGENT B1, `(.L_x_3866) ;  /* 0x000000e000017945 */ /* 0x000fe80003800200 */
[----:B------:R-:W-:-:S13]  /*6d90*/  ISETP.EQ.OR P0, PT, R45, -0x1, P0 ;  /* 0xffffffff2d00780c */ /* 0x000fda0000702670 */
[----:B------:R-:W-:Y:S05]  /*6da0*/  @P0 BRA `(.L_x_3867) ;  /* 0x00000000001c0947 */ /* 0x000fea0003800000 */
[----:B------:R-:W-:Y:S01]  /*6db0*/  ISETP.GE.AND P0, PT, R48, R45, PT ;  /* 0x0000002d3000720c */ /* 0x000fe20003f06270 */
[----:B------:R-:W-:Y:S01]  /*6dc0*/  IMAD.MOV.U32 R51, RZ, RZ, R45 ;  /* 0x000000ffff337224 */ /* 0x000fe200078e002d */
[----:B------:R-:W-:Y:S01]  /*6dd0*/  PRMT R54, R107, 0x7632, R54 ;  /* 0x000076326b367816 */ /* 0x000fe20000000036 */
[----:B------:R-:W-:Y:S02]  /*6de0*/  IMAD.MOV.U32 R42, RZ, RZ, R48 ;  /* 0x000000ffff2a7224 */ /* 0x000fe400078e0030 */
[----:B------:R-:W-:Y:S02]  /*6df0*/  HSETP2.NEU.OR P0, PT, R56.H0_H0, R107.H1_H1, P0 ;  /* 0x3000006b38007234 */ /* 0x000fe4000070d820 */
[----:B------:R-:W-:-:S11]  /*6e00*/  PRMT R107, R56, 0x7610, R107 ;  /* 0x00007610386b7816 */ /* 0x000fd6000000006b */
[----:B------:R-:W-:Y:S05]  /*6e10*/  @P0 BRA `(.L_x_3868) ;  /* 0x0000000000100947 */ /* 0x000fea0003800000 */
.L_x_3867:
[----:B------:R-:W-:Y:S01]  /*6e20*/  IMAD.MOV.U32 R51, RZ, RZ, R48 ;  /* 0x000000ffff337224 */ /* 0x000fe200078e0030 */
[----:B------:R-:W-:Y:S01]  /*6e30*/  PRMT R54, R56, 0x7610, R54 ;  /* 0x0000761038367816 */ /* 0x000fe20000000036 */
[----:B------:R-:W-:Y:S01]  /*6e40*/  IMAD.MOV.U32 R42, RZ, RZ, R45 ;  /* 0x000000ffff2a7224 */ /* 0x000fe200078e002d */
[----:B------:R-:W-:-:S07]  /*6e50*/  PRMT R107, R107, 0x7632, R107 ;  /* 0x000076326b6b7816 */ /* 0x000fce000000006b */
.L_x_3868:
[----:B------:R-:W-:Y:S05]  /*6e60*/  BSYNC.RECONVERGENT B1 ;  /* 0x0000000000017941 */ /* 0x000fea0003800200 */
.L_x_3866:
        /* <DEDUP_REMOVED lines=11> */
.L_x_3870:
[----:B------:R-:W-:Y:S01]  /*6f20*/  IMAD.MOV.U32 R48, RZ, RZ, R51 ;  /* 0x000000ffff307224 */ /* 0x000fe200078e0033 */
[----:B------:R-:W-:Y:S01]  /*6f30*/  PRMT R54, R54, 0x5410, R54 ;  /* 0x0000541036367816 */ /* 0x000fe20000000036 */
[----:B------:R-:W-:Y:S01]  /*6f40*/  IMAD.MOV.U32 R45, RZ, RZ, R44 ;  /* 0x000000ffff2d7224 */ /* 0x000fe200078e002c */
[----:B------:R-:W-:-:S07]  /*6f50*/  PRMT R107, R107, 0x5410, R108 ;  /* 0x000054106b6b7816 */ /* 0x000fce000000006c */
.L_x_3871:
[----:B------:R-:W-:Y:S05]  /*6f60*/  BSYNC.RECONVERGENT B1 ;  /* 0x0000000000017941 */ /* 0x000fea0003800200 */
.L_x_3869:
        /* <DEDUP_REMOVED lines=11> */
.L_x_3873:
[----:B------:R-:W-:Y:S01]  /*7020*/  IMAD.MOV.U32 R51, RZ, RZ, R48 ;  /* 0x000000ffff337224 */ /* 0x000fe200078e0030 */
[----:B------:R-:W-:Y:S01]  /*7030*/  PRMT R54, R54, 0x7632, R54 ;  /* 0x0000763236367816 */ /* 0x000fe20000000036 */
[----:B------:R-:W-:Y:S01]  /*7040*/  IMAD.MOV.U32 R44, RZ, RZ, R47 ;  /* 0x000000ffff2c7224 */ /* 0x000fe200078e002f */
[----:B------:R-:W-:-:S07]  /*7050*/  PRMT R108, R108, 0x7632, R108 ;  /* 0x000076326c6c7816 */ /* 0x000fce000000006c */
.L_x_3874:
[----:B------:R-:W-:Y:S05]  /*7060*/  BSYNC.RECONVERGENT B1 ;  /* 0x0000000000017941 */ /* 0x000fea0003800200 */
.L_x_3872:
        /* <DEDUP_REMOVED lines=11> */
.L_x_3876:
[----:B------:R-:W-:Y:S01]  /*7120*/  IMAD.MOV.U32 R48, RZ, RZ, R51 ;  /* 0x000000ffff307224 */ /* 0x000fe200078e0033 */
[----:B------:R-:W-:Y:S01]  /*7130*/  PRMT R54, R54, 0x5410, R54 ;  /* 0x0000541036367816 */ /* 0x000fe20000000036 */
[----:B------:R-:W-:Y:S01]  /*7140*/  IMAD.MOV.U32 R47, RZ, RZ, R46 ;  /* 0x000000ffff2f7224 */ /* 0x000fe200078e002e */
[----:B------:R-:W-:-:S07]  /*7150*/  PRMT R108, R108, 0x5410, R109 ;  /* 0x000054106c6c7816 */ /* 0x000fce000000006d */
.L_x_3877:
[----:B------:R-:W-:Y:S05]  /*7160*/  BSYNC.RECONVERGENT B1 ;  /* 0x0000000000017941 */ /* 0x000fea0003800200 */
.L_x_3875:
        /* <DEDUP_REMOVED lines=11> */
.L_x_3879:
[----:B------:R-:W-:Y:S01]  /*7220*/  IMAD.MOV.U32 R51, RZ, RZ, R48 ;  /* 0x000000ffff337224 */ /* 0x000fe200078e0030 */
[----:B------:R-:W-:Y:S01]  /*7230*/  PRMT R54, R54, 0x7632, R54 ;  /* 0x0000763236367816 */ /* 0x000fe20000000036 */
[----:B------:R-:W-:Y:S01]  /*7240*/  IMAD.MOV.U32 R46, RZ, RZ, R49 ;  /* 0x000000ffff2e7224 */ /* 0x000fe200078e0031 */
[----:B------:R-:W-:-:S07]  /*7250*/  PRMT R109, R109, 0x7632, R109 ;  /* 0x000076326d6d7816 */ /* 0x000fce000000006d */
.L_x_3880:
[----:B------:R-:W-:Y:S05]  /*7260*/  BSYNC.RECONVERGENT B1 ;  /* 0x0000000000017941 */ /* 0x000fea0003800200 */
.L_x_3878:
        /* <DEDUP_REMOVED lines=11> */
.L_x_3882:
[----:B------:R-:W-:Y:S01]  /*7320*/  PRMT R109, R109, 0x5410, R55 ;  /* 0x000054106d6d7816 */ /* 0x000fe20000000037 */
[----:B------:R-:W-:Y:S01]  /*7330*/  IMAD.MOV.U32 R49, RZ, RZ, R52 ;  /* 0x000000ffff317224 */ /* 0x000fe200078e0034 */
[C---:B------:R-:W-:Y:S01]  /*7340*/  PRMT R110, R54.reuse, 0x7610, R110 ;  /* 0x00007610366e7816 */ /* 0x040fe2000000006e */
[----:B------:R-:W-:Y:S01]  /*7350*/  IMAD.MOV.U32 R48, RZ, RZ, R51 ;  /* 0x000000ffff307224 */ /* 0x000fe200078e0033 */
[----:B------:R-:W-:Y:S01]  /*7360*/  PRMT R55, R54, 0x7610, R55 ;  /* 0x0000761036377816 */ /* 0x000fe20000000037 */
[----:B------:R-:W-:-:S07]  /*7370*/  IMAD.MOV.U32 R52, RZ, RZ, R51 ;  /* 0x000000ffff347224 */ /* 0x000fce00078e0033 */
.L_x_3883:
[----:B------:R-:W-:Y:S05]  /*7380*/  BSYNC.RECONVERGENT B1 ;  /* 0x0000000000017941 */ /* 0x000fea0003800200 */
.L_x_3881:
[----:B------:R-:W-:Y:S02]  /*7390*/  VIADD R50, R50, 0x4 ;  /* 0x0000000432327836 */ /* 0x000fe40000000000 */
[----:B------:R-:W-:Y:S01]  /*73a0*/  VIADD R82, R82, 0x2 ;  /* 0x0000000252527836 */ /* 0x000fe20000000000 */
[----:B------:R-:W-:Y:S06]  /*73b0*/  @P1 BRA `(.L_x_3884) ;  /* 0xffffffc000081947 */ /* 0x000fec000383ffff */
.L_x_3694:
[----:B------:R-:W-:Y:S05]  /*73c0*/  BSYNC.RECONVERGENT B0 ;  /* 0x0000000000007941 */ /* 0x000fea0003800200 */
.L_x_3693:
[----:B------:R-:W-:Y:S01]  /*73d0*/  SHFL.DOWN PT, R62, R48, 0x2, 0x1f ;  /* 0x08401f00303e7f89 */ /* 0x000fe200000e0000 */
[----:B------:R-:W-:Y:S01]  /*73e0*/  PRMT R135, R135, 0x5410, R136 ;  /* 0x0000541087877816 */ /* 0x000fe20000000088 */
[----:B------:R-:W-:Y:S01]  /*73f0*/  BSSY.RECONVERGENT B0, `(.L_x_3885) ;  /* 0x00004ca000007945 */ /* 0x000fe20003800200 */
[----:B------:R-:W-:Y:S01]  /*7400*/  ISETP.GT.AND P0, PT, R72, 0x1d, PT ;  /* 0x0000001d4800780c */ /* 0x000fe20003f04270 */
[----:B------:R-:W1:Y:S01]  /*7410*/  SHFL.DOWN PT, R63, R49, 0x2, 0x1f ;  /* 0x08401f00313f7f89 */ /* 0x000e6200000e0000 */
[----:B------:R-:W-:-:S03]  /*7420*/  IMAD.MOV.U32 R71, RZ, RZ, R69 ;  /* 0x000000ffff477224 */ /* 0x000fc600078e0045 */
[----:B------:R-:W-:Y:S04]  /*7430*/  SHFL.DOWN PT, R58, R38, 0x2, 0x1f ;  /* 0x08401f00263a7f89 */ /* 0x000fe800000e0000 */
[----:B------:R-:W-:Y:S04]  /*7440*/  SHFL.DOWN PT, R59, R39, 0x2, 0x1f ;  /* 0x08401f00273b7f89 */ /* 0x000fe800000e0000 */
[----:B------:R-:W-:Y:S04]  /*7450*/  SHFL.DOWN PT, R50, R46, 0x2, 0x1f ;  /* 0x08401f002e327f89 */ /* 0x000fe800000e0000 */
[----:B------:R-:W-:Y:S04]  /*7460*/  SHFL.DOWN PT, R51, R47, 0x2, 0x1f ;  /* 0x08401f002f337f89 */ /* 0x000fe800000e0000 */
[----:B------:R-:W-:Y:S04]  /*7470*/  SHFL.DOWN PT, R56, R40, 0x2, 0x1f ;  /* 0x08401f0028387f89 */ /* 0x000fe800000e0000 */
[----:B-1----:R-:W-:Y:S04]  /*7480*/  STL.64 [R79+0x8], R62 ;  /* 0x0000083e4f007387 */ /* 0x002fe80000100a00 */
[----:B------:R-:W-:Y:S04]  /*7490*/  SHFL.DOWN PT, R62, R34, 0x2, 0x1f ;  /* 0x08401f00223e7f89 */ /* 0x000fe800000e0000 */
[----:B------:R-:W1:Y:S04]  /*74a0*/  SHFL.DOWN PT, R63, R35, 0x2, 0x1f ;  /* 0x08401f00233f7f89 */ /* 0x000e6800000e0000 */
[----:B------:R-:W2:Y:S04]  /*74b0*/  SHFL.DOWN PT, R57, R41, 0x2, 0x1f ;  /* 0x08401f0029397f89 */ /* 0x000ea800000e0000 */
[----:B0-----:R-:W-:Y:S04]  /*74c0*/  SHFL.DOWN PT, R52, R44, 0x2, 0x1f ;  /* 0x08401f002c347f89 */ /* 0x001fe800000e0000 */
[----:B------:R-:W0:Y:S04]  /*74d0*/  SHFL.DOWN PT, R53, R45, 0x2, 0x1f ;  /* 0x08401f002d357f89 */ /* 0x000e2800000e0000 */
[----:B------:R-:W-:Y:S04]  /*74e0*/  SHFL.DOWN PT, R60, R36, 0x2, 0x1f ;  /* 0x08401f00243c7f89 */ /* 0x000fe800000e0000 */
[----:B------:R-:W3:Y:S04]  /*74f0*/  SHFL.DOWN PT, R61, R37, 0x2, 0x1f ;  /* 0x08401f00253d7f89 */ /* 0x000ee800000e0000 */
[----:B------:R-:W-:Y:S04]  /*7500*/  SHFL.DOWN PT, R54, R42, 0x2, 0x1f ;  /* 0x08401f002a367f89 */ /* 0x000fe800000e0000 */
[----:B------:R-:W4:Y:S04]  /*7510*/  SHFL.DOWN PT, R55, R43, 0x2, 0x1f ;  /* 0x08401f002b377f89 */ /* 0x000f2800000e0000 */
[----:B-1----:R1:W-:Y:S04]  /*7520*/  STL.64 [R79+0x40], R62 ;  /* 0x0000403e4f007387 */ /* 0x0023e80000100a00 */
[----:B------:R-:W-:Y:S04]  /*7530*/  SHFL.DOWN PT, R64, R32, 0x2, 0x1f ;  /* 0x08401f0020407f89 */ /* 0x000fe800000e0000 */
[----:B------:R-:W5:Y:S04]  /*7540*/  SHFL.DOWN PT, R65, R33, 0x2, 0x1f ;  /* 0x08401f0021417f89 */ /* 0x000f6800000e0000 */
[----:B------:R-:W-:Y:S01]  /*7550*/  STL.64 [R79+0x30], R58 ;  /* 0x0000303a4f007387 */ /* 0x000fe20000100a00 */
[----:B-1----:R-:W-:-:S02]  /*7560*/  PRMT R62, R109, 0x7610, R108 ;  /* 0x000076106d3e7816 */ /* 0x002fc4000000006c */
[----:B------:R-:W-:Y:S01]  /*7570*/  PRMT R63, R110, 0x7610, R109 ;  /* 0x000076106e3f7816 */ /* 0x000fe2000000006d */
[----:B------:R-:W-:Y:S04]  /*7580*/  SHFL.DOWN PT, R58, R20, 0x2, 0x1f ;  /* 0x08401f00143a7f89 */ /* 0x000fe800000e0000 */
[----:B------:R-:W1:Y:S04]  /*7590*/  SHFL.DOWN PT, R59, R21, 0x2, 0x1f ;  /* 0x08401f00153b7f89 */ /* 0x000e6800000e0000 */
[----:B------:R-:W-:Y:S04]  /*75a0*/  STL.64 [R79+0x10], R50 ;  /* 0x000010324f007387 */ /* 0x000fe80000100a00 */
[----:B--2---:R-:W-:Y:S04]  /*75b0*/  STL.64 [R79+0x28], R56 ;  /* 0x000028384f007387 */ /* 0x004fe80000100a00 */
[----:B------:R-:W-:Y:S04]  /*75c0*/  SHFL.DOWN PT, R50, R28, 0x2, 0x1f ;  /* 0x08401f001c327f89 */ /* 0x000fe800000e0000 */
[----:B------:R-:W2:Y:S04]  /*75d0*/  SHFL.DOWN PT, R51, R29, 0x2, 0x1f ;  /* 0x08401f001d337f89 */ /* 0x000ea800000e0000 */
[----:B------:R-:W-:Y:S04]  /*75e0*/  SHFL.DOWN PT, R56, R22, 0x2, 0x1f ;  /* 0x08401f0016387f89 */ /* 0x000fe800000e0000 */
[----:B------:R-:W2:Y:S04]  /*75f0*/  SHFL.DOWN PT, R57, R23, 0x2, 0x1f ;  /* 0x08401f0017397f89 */ /* 0x000ea800000e0000 */
[----:B------:R-:W2:Y:S04]  /*7600*/  SHFL.DOWN PT, R62, R62, 0x2, 0x1f ;  /* 0x08401f003e3e7f89 */ /* 0x000ea800000e0000 */
[----:B0-----:R-:W-:Y:S04]  /*7610*/  STL.64 [R79+0x18], R52 ;  /* 0x000018344f007387 */ /* 0x001fe80000100a00 */
[----:B------:R-:W-:Y:S04]  /*7620*/  SHFL.DOWN PT, R52, R26, 0x2, 0x1f ;  /* 0x08401f001a347f89 */ /* 0x000fe800000e0000 */
[----:B------:R-:W-:Y:S04]  /*7630*/  SHFL.DOWN PT, R53, R27, 0x2, 0x1f ;  /* 0x08401f001b357f89 */ /* 0x000fe800000e0000 */
[----:B------:R-:W0:Y:S04]  /*7640*/  SHFL.DOWN PT, R63, R63, 0x2, 0x1f ;  /* 0x08401f003f3f7f89 */ /* 0x000e2800000e0000 */
[----:B---3--:R-:W-:Y:S04]  /*7650*/  STL.64 [R79+0x38], R60 ;  /* 0x0000383c4f007387 */ /* 0x008fe80000100a00 */
[----:B------:R-:W-:Y:S04]  /*7660*/  SHFL.DOWN PT, R60, R18, 0x2, 0x1f ;  /* 0x08401f00123c7f89 */ /* 0x000fe800000e0000 */
[----:B------:R-:W3:Y:S04]  /*7670*/  SHFL.DOWN PT, R61, R19, 0x2, 0x1f ;  /* 0x08401f00133d7f89 */ /* 0x000ee800000e0000 */
[----:B----4-:R-:W-:Y:S04]  /*7680*/  STL.64 [R79+0x20], R54 ;  /* 0x000020364f007387 */ /* 0x010fe80000100a00 */
[----:B------:R-:W-:Y:S04]  /*7690*/  SHFL.DOWN PT, R54, R24, 0x2, 0x1f ;  /* 0x08401f0018367f89 */ /* 0x000fe800000e0000 */
[----:B------:R-:W4:Y:S04]  /*76a0*/  SHFL.DOWN PT, R55, R25, 0x2, 0x1f ;  /* 0x08401f0019377f89 */ /* 0x000f2800000e0000 */
[----:B-----5:R5:W-:Y:S04]  /*76b0*/  STL.64 [R79+0x48], R64 ;  /* 0x000048404f007387 */ /* 0x020be80000100a00 */
[----:B-1----:R1:W-:Y:S04]  /*76c0*/  STL.64 [R79+0x78], R58 ;  /* 0x0000783a4f007387 */ /* 0x0023e80000100a00 */
[----:B--2---:R-:W-:Y:S01]  /*76d0*/  STL.64 [R79+0x58], R50 ;  /* 0x000058324f007387 */ /* 0x004fe20000100a00 */
[----:B-----5:R-:W-:-:S03]  /*76e0*/  PRMT R65, R108, 0x7610, R107 ;  /* 0x000076106c417816 */ /* 0x020fc6000000006b */
[----:B------:R2:W-:Y:S01]  /*76f0*/  STL.64 [R79+0x70], R56 ;  /* 0x000070384f007387 */ /* 0x0005e20000100a00 */
[----:B-1----:R-:W-:-:S03]  /*7700*/  PRMT R59, R107, 0x7610, R106 ;  /* 0x000076106b3b7816 */ /* 0x002fc6000000006a */
[----:B------:R-:W-:Y:S01]  /*7710*/  SHFL.DOWN PT, R50, R16, 0x2, 0x1f ;  /* 0x08401f0010327f89 */ /* 0x000fe200000e0000 */
[----:B------:R-:W-:-:S03]  /*7720*/  PRMT R58, R106, 0x7610, R105 ;  /* 0x000076106a3a7816 */ /* 0x000fc60000000069 */
[----:B------:R-:W1:Y:S01]  /*7730*/  SHFL.DOWN PT, R51, R17, 0x2, 0x1f ;  /* 0x08401f0011337f89 */ /* 0x000e6200000e0000 */
[----:B--2---:R-:W-:-:S03]  /*7740*/  IMAD.MOV.U32 R57, RZ, RZ, R62 ;  /* 0x000000ffff397224 */ /* 0x004fc600078e003e */
[----:B------:R-:W2:Y:S01]  /*7750*/  SHFL.DOWN PT, R65, R65, 0x2, 0x1f ;  /* 0x08401f0041417f89 */ /* 0x000ea200000e0000 */
[----:B------:R-:W-:Y:S01]  /*7760*/  PRMT R62, R105, 0x7610, R104 ;  /* 0x00007610693e7816 */ /* 0x000fe20000000068 */
[----:B0-----:R-:W-:Y:S02]  /*7770*/  IMAD.MOV.U32 R56, RZ, RZ, R63 ;  /* 0x000000ffff387224 */ /* 0x001fe400078e003f */
[----:B------:R0:W-:Y:S04]  /*7780*/  SHFL.DOWN PT, R64, R59, 0x2, 0x1f ;  /* 0x08401f003b407f89 */ /* 0x0001e800000e0000 */
[----:B------:R-:W-:Y:S04]  /*7790*/  STL.64 [R79+0x60], R52 ;  /* 0x000060344f007387 */ /* 0x000fe80000100a00 */
[----:B------:R-:W-:Y:S01]  /*77a0*/  SHFL.DOWN PT, R52, R14, 0x2, 0x1f ;  /* 0x08401f000e347f89 */ /* 0x000fe200000e0000 */
[----:B0-----:R-:W-:-:S03]  /*77b0*/  PRMT R59, R102, 0x7610, R110 ;  /* 0x00007610663b7816 */ /* 0x001fc6000000006e */
[----:B------:R-:W0:Y:S04]  /*77c0*/  SHFL.DOWN PT, R53, R15, 0x2, 0x1f ;  /* 0x08401f000f357f89 */ /* 0x000e2800000e0000 */
[----:B------:R-:W5:Y:S04]  /*77d0*/  SHFL.DOWN PT, R63, R58, 0x2, 0x1f ;  /* 0x08401f003a3f7f89 */ /* 0x000f6800000e0000 */
[----:B------:R-:W5:Y:S04]  /*77e0*/  SHFL.DOWN PT, R62, R62, 0x2, 0x1f ;  /* 0x08401f003e3e7f89 */ /* 0x000f6800000e0000 */
        /* <DEDUP_REMOVED lines=11> */
[----:B-1----:R2:W-:Y:S04]  /*78a0*/  STL.64 [R79+0x88], R50 ;  /* 0x000088324f007387 */ /* 0x0025e80000100a00 */
[----:B------:R-:W-:Y:S04]  /*78b0*/  SHFL.DOWN PT, R59, R59, 0x2, 0x1f ;  /* 0x08401f003b3b7f89 */ /* 0x000fe800000e0000 */
[----:B------:R-:W-:Y:S01]  /*78c0*/  SHFL.DOWN PT, R58, R111, 0x2, 0x1f ;  /* 0x08401f006f3a7f89 */ /* 0x000fe200000e0000 */
[----:B--2---:R-:W-:-:S03]  /*78d0*/  IMAD.MOV.U32 R50, RZ, RZ, R65 ;  /* 0x000000ffff327224 */ /* 0x004fc600078e0041 */
[----:B0-----:R5:W-:Y:S01]  /*78e0*/  STL.64 [R79+0x90], R52 ;  /* 0x000090344f007387 */ /* 0x001be20000100a00 */
[----:B------:R-:W-:-:S03]  /*78f0*/  IMAD.MOV.U32 R51, RZ, RZ, R64 ;  /* 0x000000ffff337224 */ /* 0x000fc600078e0040 */
[----:B------:R-:W-:Y:S04]  /*7900*/  SHFL.DOWN PT, R65, R114, 0x2, 0x1f ;  /* 0x08401f0072417f89 */ /* 0x000fe800000e0000 */
[----:B------:R-:W-:Y:S01]  /*7910*/  STL.64 [R79+0x110], R50 ;  /* 0x000110324f007387 */ /* 0x000fe20000100a00 */
[----:B-----5:R-:W-:-:S03]  /*7920*/  IMAD.MOV.U32 R52, RZ, RZ, R63 ;  /* 0x000000ffff347224 */ /* 0x020fc600078e003f */
        /* <DEDUP_REMOVED lines=8> */
[----:B------:R-:W5:Y:S04]  /*79b0*/  SHFL.DOWN PT, R62, R117, 0x2, 0x1f ;  /* 0x08401f00753e7f89 */ /* 0x000f6800000e0000 */
        /* <DEDUP_REMOVED lines=14> */
[----:B-----5:R-:W-:Y:S01]  /*7aa0*/  IMAD.MOV.U32 R53, RZ, RZ, R62 ;  /* 0x000000ffff357224 */ /* 0x020fe200078e003e */
        /* <DEDUP_REMOVED lines=16> */
[----:B------:R-:W5:Y:S04]  /*7bb0*/  SHFL.DOWN PT, R62, R125, 0x2, 0x1f ;  /* 0x08401f007d3e7f89 */ /* 0x000f6800000e0000 */
        /* <DEDUP_REMOVED lines=10> */
[----:B------:R-:W-:Y:S01]  /*7c60*/  SHFL.DOWN PT, R60, R127, 0x2, 0x1f ;  /* 0x08401f007f3c7f89 */ /* 0x000fe200000e0000 */
[----:B------:R-:W-:-:S03]  /*7c70*/  IMAD.MOV.U32 R51, RZ, RZ, R64 ;  /* 0x000000ffff337224 */ /* 0x000fc600078e0040 */
[----:B------:R-:W-:Y:S04]  /*7c80*/  SHFL.DOWN PT, R59, R128, 0x2, 0x1f ;  /* 0x08401f00803b7f89 */ /* 0x000fe800000e0000 */
[----:B------:R-:W-:Y:S04]  /*7c90*/  SHFL.DOWN PT, R58, R129, 0x2, 0x1f ;  /* 0x08401f00813a7f89 */ /* 0x000fe800000e0000 */
[----:B------:R-:W-:Y:S04]  /*7ca0*/  STL.64 [R79+0x140], R54 ;  /* 0x000140364f007387 */ /* 0x000fe80000100a00 */
[----:B------:R-:W-:Y:S04]  /*7cb0*/  STL.64 [R79+0x148], R56 ;  /* 0x000148384f007387 */ /* 0x000fe80000100a00 */
[----:B------:R-:W-:Y:S04]  /*7cc0*/  SHFL.DOWN PT, R54, R88, 0x2, 0x1f ;  /* 0x08401f0058367f89 */ /* 0x000fe800000e0000 */
[----:B------:R-:W1:Y:S04]  /*7cd0*/  SHFL.DOWN PT, R55, R89, 0x2, 0x1f ;  /* 0x08401f0059377f89 */ /* 0x000e6800000e0000 */
[----:B------:R-:W-:Y:S04]  /*7ce0*/  SHFL.DOWN PT, R56, R90, 0x2, 0x1f ;  /* 0x08401f005a387f89 */ /* 0x000fe800000e0000 */
[----:B------:R-:W2:Y:S04]  /*7cf0*/  SHFL.DOWN PT, R57, R91, 0x2, 0x1f ;  /* 0x08401f005b397f89 */ /* 0x000ea800000e0000 */
[----:B------:R4:W-:Y:S04]  /*7d00*/  STL.64 [R79+0x150], R50 ;  /* 0x000150324f007387 */ /* 0x0009e80000100a00 */
[----:B------:R-:W-:Y:S04]  /*7d10*/  SHFL.DOWN PT, R52, R92, 0x2, 0x1f ;  /* 0x08401f005c347f89 */ /* 0x000fe800000e0000 */
[----:B------:R-:W3:Y:S01]  /*7d20*/  SHFL.DOWN PT, R53, R93, 0x2, 0x1f ;  /* 0x08401f005d357f89 */ /* 0x000ee200000e0000 */
[----:B----4-:R-:W-:-:S03]  /*7d30*/  IMAD.MOV.U32 R50, RZ, RZ, R63 ;  /* 0x000000ffff327224 */ /* 0x010fc600078e003f */
[----:B------:R-:W-:Y:S01]  /*7d40*/  SHFL.DOWN PT, R65, R130, 0x2, 0x1f ;  /* 0x08401f0082417f89 */ /* 0x000fe200000e0000 */
[----:B-----5:R-:W-:-:S03]  /*7d50*/  IMAD.MOV.U32 R51, RZ, RZ, R62 ;  /* 0x000000ffff337224 */ /* 0x020fc600078e003e */
[----:B------:R-:W-:Y:S04]  /*7d60*/  SHFL.DOWN PT, R64, R131, 0x2, 0x1f ;  /* 0x08401f0083407f89 */ /* 0x000fe800000e0000 */
[----:B------:R0:W-:Y:S04]  /*7d70*/  STL.64 [R79+0x158], R50 ;  /* 0x000158324f007387 */ /* 0x0001e80000100a00 */
[----:B------:R-:W-:Y:S04]  /*7d80*/  SHFL.DOWN PT, R63, R132, 0x2, 0x1f ;  /* 0x08401f00843f7f89 */ /* 0x000fe800000e0000 */
[----:B------:R-:W-:Y:S01]  /*7d90*/  SHFL.DOWN PT, R62, R133, 0x2, 0x1f ;  /* 0x08401f00853e7f89 */ /* 0x000fe200000e0000 */
[----:B0-----:R-:W-:-:S03]  /*7da0*/  IMAD.MOV.U32 R50, RZ, RZ, R61 ;  /* 0x000000ffff327224 */ /* 0x001fc600078e003d */
[----:B-1----:R-:W-:Y:S01]  /*7db0*/  STL.64 [R79+0xd8], R54 ;  /* 0x0000d8364f007387 */ /* 0x002fe20000100a00 */
[----:B------:R-:W-:-:S03]  /*7dc0*/  IMAD.MOV.U32 R51, RZ, RZ, R60 ;  /* 0x000000ffff337224 */ /* 0x000fc600078e003c */
[----:B------:R-:W-:Y:S04]  /*7dd0*/  SHFL.DOWN PT, R61, R134, 0x2, 0x1f ;  /* 0x08401f00863d7f89 */ /* 0x000fe800000e0000 */
[----:B------:R0:W-:Y:S04]  /*7de0*/  STL.64 [R79+0x160], R50 ;  /* 0x000160324f007387 */ /* 0x0001e80000100a00 */
[----:B------:R-:W-:Y:S04]  /*7df0*/  SHFL.DOWN PT, R60, R135, 0x2, 0x1f ;  /* 0x08401f00873c7f89 */ /* 0x000fe800000e0000 */
[----:B--2---:R-:W-:Y:S01]  /*7e00*/  STL.64 [R79+0xe0], R56 ;  /* 0x0000e0384f007387 */ /* 0x004fe20000100a00 */
[----:B0-----:R-:W-:-:S03]  /*7e10*/  IMAD.MOV.U32 R50, RZ, RZ, R59 ;  /* 0x000000ffff327224 */ /* 0x001fc600078e003b */
[----:B------:R-:W-:Y:S01]  /*7e20*/  SHFL.DOWN PT, R66, R30, 0x2, 0x1f ;  /* 0x08401f001e427f89 */ /* 0x000fe200000e0000 */
[----:B------:R-:W-:-:S03]  /*7e30*/  IMAD.MOV.U32 R51, RZ, RZ, R58 ;  /* 0x000000ffff337224 */ /* 0x000fc600078e003a */
[----:B------:R-:W0:Y:S04]  /*7e40*/  SHFL.DOWN PT, R67, R31, 0x2, 0x1f ;  /* 0x08401f001f437f89 */ /* 0x000e2800000e0000 */
[----:B------:R-:W-:Y:S04]  /*7e50*/  STL.64 [R79+0x168], R50 ;  /* 0x000168324f007387 */ /* 0x000fe80000100a00 */
[----:B------:R-:W-:Y:S04]  /*7e60*/  SHFL.DOWN PT, R54, R94, 0x2, 0x1f ;  /* 0x08401f005e367f89 */ /* 0x000fe800000e0000 */
[----:B------:R-:W1:Y:S04]  /*7e70*/  SHFL.DOWN PT, R55, R95, 0x2, 0x1f ;  /* 0x08401f005f377f89 */ /* 0x000e6800000e0000 */
[----:B------:R-:W-:Y:S04]  /*7e80*/  SHFL.DOWN PT, R56, R96, 0x2, 0x1f ;  /* 0x08401f0060387f89 */ /* 0x000fe800000e0000 */
[----:B------:R-:W2:Y:S04]  /*7e90*/  SHFL.DOWN PT, R57, R97, 0x2, 0x1f ;  /* 0x08401f0061397f89 */ /* 0x000ea800000e0000 */
[----:B------:R-:W-:Y:S04]  /*7ea0*/  SHFL.DOWN PT, R58, R98, 0x2, 0x1f ;  /* 0x08401f00623a7f89 */ /* 0x000fe800000e0000 */
[----:B------:R-:W4:Y:S04]  /*7eb0*/  SHFL.DOWN PT, R59, R99, 0x2, 0x1f ;  /* 0x08401f00633b7f89 */ /* 0x000f2800000e0000 */
[----:B------:R-:W-:Y:S04]  /*7ec0*/  SHFL.DOWN PT, R50, R69, 0x2, 0x1f ;  /* 0x08401f0045327f89 */ /* 0x000fe800000e0000 */
[----:B------:R-:W5:Y:S04]  /*7ed0*/  SHFL.DOWN PT, R51, R100, 0x2, 0x1f ;  /* 0x08401f0064337f89 */ /* 0x000f6800000e0000 */
[----:B---3--:R3:W-:Y:S04]  /*7ee0*/  STL.64 [R79+0xe8], R52 ;  /* 0x0000e8344f007387 */ /* 0x0087e80000100a00 */
[----:B0-----:R-:W-:Y:S04]  /*7ef0*/  STL.64 [R79+0x50], R66 ;  /* 0x000050424f007387 */ /* 0x001fe80000100a00 */
[----:B-1----:R-:W-:Y:S01]  /*7f00*/  STL.64 [R79+0xf0], R54 ;  /* 0x0000f0364f007387 */ /* 0x002fe20000100a00 */
[----:B---3--:R-:W-:-:S03]  /*7f10*/  IMAD.MOV.U32 R52, RZ, RZ, R65 ;  /* 0x000000ffff347224 */ /* 0x008fc600078e0041 */
[----:B--2---:R-:W-:Y:S01]  /*7f20*/  STL.64 [R79+0xf8], R56 ;  /* 0x0000f8384f007387 */ /* 0x004fe20000100a00 */
[----:B------:R-:W-:-:S03]  /*7f30*/  IMAD.MOV.U32 R53, RZ, RZ, R64 ;  /* 0x000000ffff357224 */ /* 0x000fc600078e0040 */
[----:B----4-:R-:W-:Y:S04]  /*7f40*/  STL.64 [R79+0x100], R58 ;  /* 0x0001003a4f007387 */ /* 0x010fe80000100a00 */
[----:B------:R0:W-:Y:S04]  /*7f50*/  STL.64 [R79+0x170], R52 ;  /* 0x000170344f007387 */ /* 0x0001e80000100a00 */
[----:B-----5:R-:W-:Y:S01]  /*7f60*/  STL.64 [R79], R50 ;  /* 0x000000324f007387 */ /* 0x020fe20000100a00 */
        /* <DEDUP_REMOVED lines=20> */
.L_x_4076:
        /* <DEDUP_REMOVED lines=20> */
.L_x_3888:
[----:B------:R-:W-:Y:S01]  /*81f0*/  IMAD.MOV.U32 R48, RZ, RZ, R99 ;  /* 0x000000ffff307224 */ /* 0x000fe200078e0063 */
[----:B------:R-:W-:Y:S01]  /*8200*/  PRMT R54, R54, 0x5410, R136 ;  /* 0x0000541036367816 */ /* 0x000fe20000000088 */
[----:B------:R-:W-:Y:S01]  /*8210*/  IMAD.MOV.U32 R99, RZ, RZ, R98 ;  /* 0x000000ffff637224 */ /* 0x000fe200078e0062 */
[----:B------:R-:W-:-:S07]  /*8220*/  PRMT R136, R135, 0x7610, R136 ;  /* 0x0000761087887816 */ /* 0x000fce0000000088 */
.L_x_3889:
[----:B------:R-:W-:Y:S05]  /*8230*/  BSYNC.RECONVERGENT B1 ;  /* 0x0000000000017941 */ /* 0x000fea0003800200 */
.L_x_3887:
        /* <DEDUP_REMOVED lines=11> */
.L_x_3891:
[----:B------:R-:W-:Y:S01]  /*82f0*/  IMAD.MOV.U32 R51, RZ, RZ, R48 ;  /* 0x000000ffff337224 */ /* 0x000fe200078e0030 */
[----:B------:R-:W-:Y:S01]  /*8300*/  PRMT R55, R55, 0x7610, R54 ;  /* 0x0000761037377816 */ /* 0x000fe20000000036 */
[----:B------:R-:W-:Y:S01]  /*8310*/  IMAD.MOV.U32 R98, RZ, RZ, R97 ;  /* 0x000000ffff627224 */ /* 0x000fe200078e0061 */
[----:B------:R-:W-:-:S07]  /*8320*/  PRMT R135, R134, 0x7632, R135 ;  /* 0x0000763286877816 */ /* 0x000fce0000000087 */
.L_x_3892:
[----:B------:R-:W-:Y:S05]  /*8330*/  BSYNC.RECONVERGENT B1 ;  /* 0x0000000000017941 */ /* 0x000fea0003800200 */
.L_x_3890:
        /* <DEDUP_REMOVED lines=11> */
.L_x_3894:
[----:B------:R-:W-:Y:S01]  /*83f0*/  IMAD.MOV.U32 R48, RZ, RZ, R51 ;  /* 0x000000ffff307224 */ /* 0x000fe200078e0033 */
[----:B------:R-:W-:Y:S01]  /*8400*/  PRMT R54, R55, 0x7632, R54 ;  /* 0x0000763237367816 */ /* 0x000fe20000000036 */
[----:B------:R-:W-:Y:S01]  /*8410*/  IMAD.MOV.U32 R97, RZ, RZ, R96 ;  /* 0x000000ffff617224 */ /* 0x000fe200078e0060 */
[----:B------:R-:W-:-:S07]  /*8420*/  PRMT R134, R134, 0x5410, R134 ;  /* 0x0000541086867816 */ /* 0x000fce0000000086 */
.L_x_3895:
[----:B------:R-:W-:Y:S05]  /*8430*/  BSYNC.RECONVERGENT B1 ;  /* 0x0000000000017941 */ /* 0x000fea0003800200 */
.L_x_3893:
        /* <DEDUP_REMOVED lines=11> */
.L_x_3897:
[----:B------:R-:W-:Y:S01]  /*84f0*/  IMAD.MOV.U32 R51, RZ, RZ, R48 ;  /* 0x000000ffff337224 */ /* 0x000fe200078e0030 */
[----:B------:R-:W-:Y:S01]  /*8500*/  PRMT R56, R54, 0x7610, R56 ;  /* 0x0000761036387816 */ /* 0x000fe20000000038 */
[----:B------:R-:W-:Y:S01]  /*8510*/  IMAD.MOV.U32 R96, RZ, RZ, R95 ;  /* 0x000000ffff607224 */ /* 0x000fe200078e005f */
[----:B------:R-:W-:-:S07]  /*8520*/  PRMT R134, R133, 0x7632, R134 ;  /* 0x0000763285867816 */ /* 0x000fce0000000086 */
.L_x_3898:
[----:B------:R-:W-:Y:S05]  /*8530*/  BSYNC.RECONVERGENT B1 ;  /* 0x0000000000017941 */ /* 0x000fea0003800200 */
.L_x_3896:
        /* <DEDUP_REMOVED lines=11> */
.L_x_3900:
[----:B------:R-:W-:Y:S01]  /*85f0*/  IMAD.MOV.U32 R48, RZ, RZ, R51 ;  /* 0x000000ffff307224 */ /* 0x000fe200078e0033 */
[----:B------:R-:W-:Y:S01]  /*8600*/  PRMT R54, R54, 0x5410, R56 ;  /* 0x0000541036367816 */ /* 0x000fe20000000038 */
[----:B------:R-:W-:Y:S01]  /*8610*/  IMAD.MOV.U32 R95, RZ, RZ, R94 ;  /* 0x000000ffff5f7224 */ /* 0x000fe200078e005e */
[----:B------:R-:W-:-:S07]  /*8620*/  PRMT R133, R133, 0x5410, R133 ;  /* 0x0000541085857816 */ /* 0x000fce0000000085 */
.L_x_3901:
[----:B------:R-:W-:Y:S05]  /*8630*/  BSYNC.RECONVERGENT B1 ;  /* 0x0000000000017941 */ /* 0x000fea0003800200 */
.L_x_3899:
        /* <DEDUP_REMOVED lines=11> */
.L_x_3903:
[----:B------:R-:W-:Y:S01]  /*86f0*/  IMAD.MOV.U32 R51, RZ, RZ, R48 ;  /* 0x000000ffff337224 */ /* 0x000fe200078e0030 */
[----:B------:R-:W-:Y:S01]  /*8700*/  PRMT R55, R55, 0x7610, R54 ;  /* 0x0000761037377816 */ /* 0x000fe20000000036 */
[----:B------:R-:W-:Y:S01]  /*8710*/  IMAD.MOV.U32 R94, RZ, RZ, R93 ;  /* 0x000000ffff5e7224 */ /* 0x000fe200078e005d */
[----:B------:R-:W-:-:S07]  /*8720*/  PRMT R133, R132, 0x7632, R133 ;  /* 0x0000763284857816 */ /* 0x000fce0000000085 */
.L_x_3904:
[----:B------:R-:W-:Y:S05]  /*8730*/  BSYNC.RECONVERGENT B1 ;  /* 0x0000000000017941 */ /* 0x000fea0003800200 */
.L_x_3902:
        /* <DEDUP_REMOVED lines=11> */
.L_x_3906:
[----:B------:R-:W-:Y:S01]  /*87f0*/  IMAD.MOV.U32 R48, RZ, RZ, R51 ;  /* 0x000000ffff307224 */ /* 0x000fe200078e0033 */
[----:B------:R-:W-:Y:S01]  /*8800*/  PRMT R54, R55, 0x7632, R54 ;  /* 0x0000763237367816 */ /* 0x000fe20000000036 */
[----:B------:R-:W-:Y:S01]  /*8810*/  IMAD.MOV.U32 R93, RZ, RZ, R92 ;  /* 0x000000ffff5d7224 */ /* 0x000fe200078e005c */
[----:B------:R-:W-:-:S07]  /*8820*/  PRMT R132, R132, 0x5410, R132 ;  /* 0x0000541084847816 */ /* 0x000fce0000000084 */
.L_x_3907:
[----:B------:R-:W-:Y:S05]  /*8830*/  BSYNC.RECONVERGENT B1 ;  /* 0x0000000000017941 */ /* 0x000fea0003800200 */
.L_x_3905:
        /* <DEDUP_REMOVED lines=11> */
.L_x_3909:
[----:B------:R-:W-:Y:S01]  /*88f0*/  IMAD.MOV.U32 R51, RZ, RZ, R48 ;  /* 0x000000ffff337224 */ /* 0x000fe200078e0030 */
[----:B------:R-:W-:Y:S01]  /*8900*/  PRMT R56, R54, 0x7610, R56 ;  /* 0x0000761036387816 */ /* 0x000fe20000000038 */
[----:B------:R-:W-:Y:S01]  /*8910*/  IMAD.MOV.U32 R92, RZ, RZ, R91 ;  /* 0x000000ffff5c7224 */ /* 0x000fe200078e005b */
[----:B------:R-:W-:-:S07]  /*8920*/  PRMT R132, R131, 0x7632, R132 ;  /* 0x0000763283847816 */ /* 0x000fce0000000084 */
.L_x_3910:
[----:B------:R-:W-:Y:S05]  /*8930*/  BSYNC.RECONVERGENT B1 ;  /* 0x0000000000017941 */ /* 0x000fea0003800200 */
.L_x_3908:
        /* <DEDUP_REMOVED lines=11> */
.L_x_3912:
[----:B------:R-:W-:Y:S01]  /*89f0*/  IMAD.MOV.U32 R48, RZ, RZ, R51 ;  /* 0x000000ffff307224 */ /* 0x000fe200078e0033 */
[----:B------:R-:W-:Y:S01]  /*8a00*/  PRMT R54, R54, 0x5410, R56 ;  /* 0x0000541036367816 */ /* 0x000fe20000000038 */
[----:B------:R-:W-:Y:S01]  /*8a10*/  IMAD.MOV.U32 R91, RZ, RZ, R90 ;  /* 0x000000ffff5b7224 */ /* 0x000fe200078e005a */
[----:B------:R-:W-:-:S07]  /*8a20*/  PRMT R131, R131, 0x5410, R131 ;  /* 0x0000541083837816 */ /* 0x000fce0000000083 */
.L_x_3913:
[----:B------:R-:W-:Y:S05]  /*8a30*/  BSYNC.RECONVERGENT B1 ;  /* 0x0000000000017941 */ /* 0x000fea0003800200 */
.L_x_3911:
        /* <DEDUP_REMOVED lines=11> */
.L_x_3915:
[----:B------:R-:W-:Y:S01]  /*8af0*/  IMAD.MOV.U32 R51, RZ, RZ, R48 ;  /* 0x000000ffff337224 */ /* 0x000fe200078e0030 */
[----:B------:R-:W-:Y:S01]  /*8b00*/  PRMT R55, R55, 0x7610, R54 ;  /* 0x0000761037377816 */ /* 0x000fe20000000036 */
[----:B------:R-:W-:Y:S01]  /*8b10*/  IMAD.MOV.U32 R90, RZ, RZ, R89 ;  /* 0x000000ffff5a7224 */ /* 0x000fe200078e0059 */
[----:B------:R-:W-:-:S07]  /*8b20*/  PRMT R131, R130, 0x7632, R131 ;  /* 0x0000763282837816 */ /* 0x000fce0000000083 */
.L_x_3916:
[----:B------:R-:W-:Y:S05]  /*8b30*/  BSYNC.RECONVERGENT B1 ;  /* 0x0000000000017941 */ /* 0x000fea0003800200 */
.L_x_3914:
        /* <DEDUP_REMOVED lines=11> */
.L_x_3918:
[----:B------:R-:W-:Y:S01]  /*8bf0*/  IMAD.MOV.U32 R48, RZ, RZ, R51 ;  /* 0x000000ffff307224 */ /* 0x000fe200078e0033 */
[----:B------:R-:W-:Y:S01]  /*8c00*/  PRMT R54, R55, 0x7632, R54 ;  /* 0x0000763237367816 */ /* 0x000fe20000000036 */
[----:B------:R-:W-:Y:S01]  /*8c10*/  IMAD.MOV.U32 R89, RZ, RZ, R88 ;  /* 0x000000ffff597224 */ /* 0x000fe200078e0058 */
[----:B------:R-:W-:-:S07]  /*8c20*/  PRMT R130, R130, 0x5410, R130 ;  /* 0x0000541082827816 */ /* 0x000fce0000000082 */
.L_x_3919:
[----:B------:R-:W-:Y:S05]  /*8c30*/  BSYNC.RECONVERGENT B1 ;  /* 0x0000000000017941 */ /* 0x000fea0003800200 */
.L_x_3917:
        /* <DEDUP_REMOVED lines=11> */
.L_x_3921:
[----:B------:R-:W-:Y:S01]  /*8cf0*/  IMAD.MOV.U32 R51, RZ, RZ, R48 ;  /* 0x000000ffff337224 */ /* 0x000fe200078e0030 */
[----:B------:R-:W-:Y:S01]  /*8d00*/  PRMT R56, R54, 0x7610, R56 ;  /* 0x0000761036387816 */ /* 0x000fe20000000038 */
[----:B------:R-:W-:Y:S01]  /*8d10*/  IMAD.MOV.U32 R88, RZ, RZ, R87 ;  /* 0x000000ffff587224 */ /* 0x000fe200078e0057 */
[----:B------:R-:W-:-:S07]  /*8d20*/  PRMT R130, R129, 0x7632, R130 ;  /* 0x0000763281827816 */ /* 0x000fce0000000082 */
.L_x_3922:
[----:B------:R-:W-:Y:S05]  /*8d30*/  BSYNC.RECONVERGENT B1 ;  /* 0x0000000000017941 */ /* 0x000fea0003800200 */
.L_x_3920:
        /* <DEDUP_REMOVED lines=11> */
.L_x_3924:
[----:B------:R-:W-:Y:S01]  /*8df0*/  IMAD.MOV.U32 R48, RZ, RZ, R51 ;  /* 0x000000ffff307224 */ /* 0x000fe200078e0033 */
[----:B------:R-:W-:Y:S01]  /*8e00*/  PRMT R54, R54, 0x5410, R56 ;  /* 0x0000541036367816 */ /* 0x000fe20000000038 */
[----:B------:R-:W-:Y:S01]  /*8e10*/  IMAD.MOV.U32 R87, RZ, RZ, R86 ;  /* 0x000000ffff577224 */ /* 0x000fe200078e0056 */
[----:B------:R-:W-:-:S07]  /*8e20*/  PRMT R129, R129, 0x5410, R129 ;  /* 0x0000541081817816 */ /* 0x000fce0000000081 */
.L_x_3925:
[----:B------:R-:W-:Y:S05]  /*8e30*/  BSYNC.RECONVERGENT B1 ;  /* 0x0000000000017941 */ /* 0x000fea0003800200 */
.L_x_3923:
        /* <DEDUP_REMOVED lines=11> */
.L_x_3927:
[----:B------:R-:W-:Y:S01]  /*8ef0*/  IMAD.MOV.U32 R51, RZ, RZ, R48 ;  /* 0x000000ffff337224 */ /* 0x000fe200078e0030 */
[----:B------:R-:W-:Y:S01]  /*8f00*/  PRMT R55, R55, 0x7610, R54 ;  /* 0x0000761037377816 */ /* 0x000fe20000000036 */
[----:B------:R-:W-:Y:S01]  /*8f10*/  IMAD.MOV.U32 R86, RZ, RZ, R85 ;  /* 0x000000ffff567224 */ /* 0x000fe200078e0055 */
[----:B------:R-:W-:-:S07]  /*8f20*/  PRMT R129, R128, 0x7632, R129 ;  /* 0x0000763280817816 */ /* 0x000fce0000000081 */
.L_x_3928:
[----:B------:R-:W-:Y:S05]  /*8f30*/  BSYNC.RECONVERGENT B1 ;  /* 0x0000000000017941 */ /* 0x000fea0003800200 */
.L_x_3926:
        /* <DEDUP_REMOVED lines=11> */
.L_x_3930:
[----:B------:R-:W-:Y:S01]  /*8ff0*/  IMAD.MOV.U32 R48, RZ, RZ, R51 ;  /* 0x000000ffff307224 */ /* 0x000fe200078e0033 */
[----:B------:R-:W-:Y:S01]  /*9000*/  PRMT R54, R55, 0x7632, R54 ;  /* 0x0000763237367816 */ /* 0x000fe20000000036 */
[----:B------:R-:W-:Y:S01]  /*9010*/  IMAD.MOV.U32 R85, RZ, RZ, R84 ;  /* 0x000000ffff557224 */ /* 0x000fe200078e0054 */
[----:B------:R-:W-:-:S07]  /*9020*/  PRMT R128, R128, 0x5410, R128 ;  /* 0x0000541080807816 */ /* 0x000fce0000000080 */
.L_x_3931:
[----:B------:R-:W-:Y:S05]  /*9030*/  BSYNC.RECONVERGENT B1 ;  /* 0x0000000000017941 */ /* 0x000fea0003800200 */
.L_x_3929:
        /* <DEDUP_REMOVED lines=11> */
.L_x_3933:
[----:B------:R-:W-:Y:S01]  /*90f0*/  IMAD.MOV.U32 R51, RZ, RZ, R48 ;  /* 0x000000ffff337224 */ /* 0x000fe200078e0030 */
[----:B------:R-:W-:Y:S01]  /*9100*/  PRMT R56, R54, 0x7610, R56 ;  /* 0x0000761036387816 */ /* 0x000fe20000000038 */
[----:B------:R-:W-:Y:S01]  /*9110*/  IMAD.MOV.U32 R84, RZ, RZ, R3 ;  /* 0x000000ffff547224 */ /* 0x000fe200078e0003 */
[----:B------:R-:W-:-:S07]  /*9120*/  PRMT R128, R127, 0x7632, R128 ;  /* 0x000076327f807816 */ /* 0x000fce0000000080 */
.L_x_3934:
[----:B------:R-:W-:Y:S05]  /*9130*/  BSYNC.RECONVERGENT B1 ;  /* 0x0000000000017941 */ /* 0x000fea0003800200 */
.L_x_3932:
        /* <DEDUP_REMOVED lines=11> */
.L_x_3936:
[----:B------:R-:W-:Y:S01]  /*91f0*/  IMAD.MOV.U32 R48, RZ, RZ, R51 ;  /* 0x000000ffff307224 */ /* 0x000fe200078e0033 */
[----:B------:R-:W-:Y:S01]  /*9200*/  PRMT R54, R54, 0x5410, R56 ;  /* 0x0000541036367816 */ /* 0x000fe20000000038 */
[----:B------:R-:W-:Y:S01]  /*9210*/  IMAD.MOV.U32 R3, RZ, RZ, R2 ;  /* 0x000000ffff037224 */ /* 0x000fe200078e0002 */
[----:B------:R-:W-:-:S07]  /*9220*/  PRMT R127, R127, 0x5410, R127 ;  /* 0x000054107f7f7816 */ /* 0x000fce000000007f */
.L_x_3937:
[----:B------:R-:W-:Y:S05]  /*9230*/  BSYNC.RECONVERGENT B1 ;  /* 0x0000000000017941 */ /* 0x000fea0003800200 */
.L_x_3935:
        /* <DEDUP_REMOVED lines=11> */
.L_x_3939:
[----:B------:R-:W-:Y:S01]  /*92f0*/  IMAD.MOV.U32 R51, RZ, RZ, R48 ;  /* 0x000000ffff337224 */ /* 0x000fe200078e0030 */
[----:B------:R-:W-:Y:S01]  /*9300*/  PRMT R55, R55, 0x7610, R54 ;  /* 0x0000761037377816 */ /* 0x000fe20000000036 */
[----:B------:R-:W-:Y:S01]  /*9310*/  IMAD.MOV.U32 R2, RZ, RZ, R5 ;  /* 0x000000ffff027224 */ /* 0x000fe200078e0005 */
[----:B------:R-:W-:-:S07]  /*9320*/  PRMT R127, R126, 0x7632, R127 ;  /* 0x000076327e7f7816 */ /* 0x000fce000000007f */
.L_x_3940:
[----:B------:R-:W-:Y:S05]  /*9330*/  BSYNC.RECONVERGENT B1 ;  /* 0x0000000000017941 */ /* 0x000fea0003800200 */
.L_x_3938:
        /* <DEDUP_REMOVED lines=11> */
.L_x_3942:
[----:B------:R-:W-:Y:S01]  /*93f0*/  IMAD.MOV.U32 R48, RZ, RZ, R51 ;  /* 0x000000ffff307224 */ /* 0x000fe200078e0033 */
[----:B------:R-:W-:Y:S01]  /*9400*/  PRMT R54, R55, 0x7632, R54 ;  /* 0x0000763237367816 */ /* 0x000fe20000000036 */
[----:B------:R-:W-:Y:S01]  /*9410*/  IMAD.MOV.U32 R5, RZ, RZ, R4 ;  /* 0x000000ffff057224 */ /* 0x000fe200078e0004 */
[----:B------:R-:W-:-:S07]  /*9420*/  PRMT R126, R126, 0x5410, R126 ;  /* 0x000054107e7e7816 */ /* 0x000fce000000007e */
.L_x_3943:
[----:B------:R-:W-:Y:S05]  /*9430*/  BSYNC.RECONVERGENT B1 ;  /* 0x0000000000017941 */ /* 0x000fea0003800200 */
.L_x_3941:
        /* <DEDUP_REMOVED lines=11> */
.L_x_3945:
[----:B------:R-:W-:Y:S01]  /*94f0*/  IMAD.MOV.U32 R51, RZ, RZ, R48 ;  /* 0x000000ffff337224 */ /* 0x000fe200078e0030 */
[----:B------:R-:W-:Y:S01]  /*9500*/  PRMT R56, R54, 0x7610, R56 ;  /* 0x0000761036387816 */ /* 0x000fe20000000038 */
[----:B------:R-:W-:Y:S01]  /*9510*/  IMAD.MOV.U32 R4, RZ, RZ, R7 ;  /* 0x000000ffff047224 */ /* 0x000fe200078e0007 */
[----:B------:R-:W-:-:S07]  /*9520*/  PRMT R126, R125, 0x7632, R126 ;  /* 0x000076327d7e7816 */ /* 0x000fce000000007e */
.L_x_3946:
[----:B------:R-:W-:Y:S05]  /*9530*/  BSYNC.RECONVERGENT B1 ;  /* 0x0000000000017941 */ /* 0x000fea0003800200 */
.L_x_3944:
        /* <DEDUP_REMOVED lines=11> */
.L_x_3948:
[----:B------:R-:W-:Y:S01]  /*95f0*/  IMAD.MOV.U32 R48, RZ, RZ, R51 ;  /* 0x000000ffff307224 */ /* 0x000fe200078e0033 */
[----:B------:R-:W-:Y:S01]  /*9600*/  PRMT R54, R54, 0x5410, R56 ;  /* 0x0000541036367816 */ /* 0x000fe20000000038 */
[----:B------:R-:W-:Y:S01]  /*9610*/  IMAD.MOV.U32 R7, RZ, RZ, R6 ;  /* 0x000000ffff077224 */ /* 0x000fe200078e0006 */
[----:B------:R-:W-:-:S07]  /*9620*/  PRMT R125, R125, 0x5410, R125 ;  /* 0x000054107d7d7816 */ /* 0x000fce000000007d */
.L_x_3949:
[----:B------:R-:W-:Y:S05]  /*9630*/  BSYNC.RECONVERGENT B1 ;  /* 0x0000000000017941 */ /* 0x000fea0003800200 */
.L_x_3947:
        /* <DEDUP_REMOVED lines=11> */
.L_x_3951:
[----:B------:R-:W-:Y:S01]  /*96f0*/  IMAD.MOV.U32 R51, RZ, RZ, R48 ;  /* 0x000000ffff337224 */ /* 0x000fe200078e0030 */
[----:B------:R-:W-:Y:S01]  /*9700*/  PRMT R55, R55, 0x7610, R54 ;  /* 0x0000761037377816 */ /* 0x000fe20000000036 */
[----:B------:R-:W-:Y:S01]  /*9710*/  IMAD.MOV.U32 R6, RZ, RZ, R9 ;  /* 0x000000ffff067224 */ /* 0x000fe200078e0009 */
[----:B------:R-:W-:-:S07]  /*9720*/  PRMT R125, R124, 0x7632, R125 ;  /* 0x000076327c7d7816 */ /* 0x000fce000000007d */
.L_x_3952:
[----:B------:R-:W-:Y:S05]  /*9730*/  BSYNC.RECONVERGENT B1 ;  /* 0x0000000000017941 */ /* 0x000fea0003800200 */
.L_x_3950:
        /* <DEDUP_REMOVED lines=11> */
.L_x_3954:
[----:B------:R-:W-:Y:S01]  /*97f0*/  IMAD.MOV.U32 R48, RZ, RZ, R51 ;  /* 0x000000ffff307224 */ /* 0x000fe200078e0033 */
[----:B------:R-:W-:Y:S01]  /*9800*/  PRMT R54, R55, 0x7632, R54 ;  /* 0x0000763237367816 */ /* 0x000fe20000000036 */
[----:B------:R-:W-:Y:S01]  /*9810*/  IMAD.MOV.U32 R9, RZ, RZ, R8 ;  /* 0x000000ffff097224 */ /* 0x000fe200078e0008 */
[----:B------:R-:W-:-:S07]  /*9820*/  PRMT R124, R124, 0x5410, R124 ;  /* 0x000054107c7c7816 */ /* 0x000fce000000007c */
.L_x_3955:
[----:B------:R-:W-:Y:S05]  /*9830*/  BSYNC.RECONVERGENT B1 ;  /* 0x0000000000017941 */ /* 0x000fea0003800200 */
.L_x_3953:
        /* <DEDUP_REMOVED lines=11> */
.L_x_3957:
[----:B------:R-:W-:Y:S01]  /*98f0*/  IMAD.MOV.U32 R51, RZ, RZ, R48 ;  /* 0x000000ffff337224 */ /* 0x000fe200078e0030 */
[----:B------:R-:W-:Y:S01]  /*9900*/  PRMT R56, R54, 0x7610, R56 ;  /* 0x0000761036387816 */ /* 0x000fe20000000038 */
[----:B------:R-:W-:Y:S01]  /*9910*/  IMAD.MOV.U32 R8, RZ, RZ, R11 ;  /* 0x000000ffff087224 */ /* 0x000fe200078e000b */
[----:B------:R-:W-:-:S07]  /*9920*/  PRMT R124, R123, 0x7632, R124 ;  /* 0x000076327b7c7816 */ /* 0x000fce000000007c */
.L_x_3958:
[----:B------:R-:W-:Y:S05]  /*9930*/  BSYNC.RECONVERGENT B1 ;  /* 0x0000000000017941 */ /* 0x000fea0003800200 */
.L_x_3956:
        /* <DEDUP_REMOVED lines=11> */
.L_x_3960:
[----:B------:R-:W-:Y:S01]  /*99f0*/  IMAD.MOV.U32 R48, RZ, RZ, R51 ;  /* 0x000000ffff307224 */ /* 0x000fe200078e0033 */
[----:B------:R-:W-:Y:S01]  /*9a00*/  PRMT R54, R54, 0x5410, R56 ;  /* 0x0000541036367816 */ /* 0x000fe20000000038 */
[----:B------:R-:W-:Y:S01]  /*9a10*/  IMAD.MOV.U32 R11, RZ, RZ, R10 ;  /* 0x000000ffff0b7224 */ /* 0x000fe200078e000a */
[----:B------:R-:W-:-:S07]  /*9a20*/  PRMT R123, R123, 0x5410, R123 ;  /* 0x000054107b7b7816 */ /* 0x000fce000000007b */
.L_x_3961:
[----:B------:R-:W-:Y:S05]  /*9a30*/  BSYNC.RECONVERGENT B1 ;  /* 0x0000000000017941 */ /* 0x000fea0003800200 */
.L_x_3959:
        /* <DEDUP_REMOVED lines=11> */
.L_x_3963:
[----:B------:R-:W-:Y:S01]  /*9af0*/  IMAD.MOV.U32 R51, RZ, RZ, R48 ;  /* 0x000000ffff337224 */ /* 0x000fe200078e0030 */
[----:B------:R-:W-:Y:S01]  /*9b00*/  PRMT R55, R55, 0x7610, R54 ;  /* 0x0000761037377816 */ /* 0x000fe20000000036 */
[----:B------:R-:W-:Y:S01]  /*9b10*/  IMAD.MOV.U32 R10, RZ, RZ, R13 ;  /* 0x000000ffff0a7224 */ /* 0x000fe200078e000d */
[----:B------:R-:W-:-:S07]  /*9b20*/  PRMT R123, R122, 0x7632, R123 ;  /* 0x000076327a7b7816 */ /* 0x000fce000000007b */
.L_x_3964:
[----:B------:R-:W-:Y:S05]  /*9b30*/  BSYNC.RECONVERGENT B1 ;  /* 0x0000000000017941 */ /* 0x000fea0003800200 */
.L_x_3962:
        /* <DEDUP_REMOVED lines=11> */
.L_x_3966:
[----:B------:R-:W-:Y:S01]  /*9bf0*/  IMAD.MOV.U32 R48, RZ, RZ, R51 ;  /* 0x000000ffff307224 */ /* 0x000fe200078e0033 */
[----:B------:R-:W-:Y:S01]  /*9c00*/  PRMT R54, R55, 0x7632, R54 ;  /* 0x0000763237367816 */ /* 0x000fe20000000036 */
[----:B------:R-:W-:Y:S01]  /*9c10*/  IMAD.MOV.U32 R13, RZ, RZ, R12 ;  /* 0x000000ffff0d7224 */ /* 0x000fe200078e000c */
[----:B------:R-:W-:-:S07]  /*9c20*/  PRMT R122, R122, 0x5410, R122 ;  /* 0x000054107a7a7816 */ /* 0x000fce000000007a */
.L_x_3967:
[----:B------:R-:W-:Y:S05]  /*9c30*/  BSYNC.RECONVERGENT B1 ;  /* 0x0000000000017941 */ /* 0x000fea0003800200 */
.L_x_3965:
        /* <DEDUP_REMOVED lines=11> */
.L_x_3969:
[----:B------:R-:W-:Y:S01]  /*9cf0*/  IMAD.MOV.U32 R51, RZ, RZ, R48 ;  /* 0x000000ffff337224 */ /* 0x000fe200078e0030 */
[----:B------:R-:W-:Y:S01]  /*9d00*/  PRMT R56, R54, 0x7610, R56 ;  /* 0x0000761036387816 */ /* 0x000fe20000000038 */
[----:B------:R-:W-:Y:S01]  /*9d10*/  IMAD.MOV.U32 R12, RZ, RZ, R15 ;  /* 0x000000ffff0c7224 */ /* 0x000fe200078e000f */
[----:B------:R-:W-:-:S07]  /*9d20*/  PRMT R122, R121, 0x7632, R122 ;  /* 0x00007632797a7816 */ /* 0x000fce000000007a */
.L_x_3970:
[----:B------:R-:W-:Y:S05]  /*9d30*/  BSYNC.RECONVERGENT B1 ;  /* 0x0000000000017941 */ /* 0x000fea0003800200 */
.L_x_3968:
        /* <DEDUP_REMOVED lines=11> */
.L_x_3972:
[----:B------:R-:W-:Y:S01]  /*9df0*/  IMAD.MOV.U32 R48, RZ, RZ, R51 ;  /* 0x000000ffff307224 */ /* 0x000fe200078e0033 */
[----:B------:R-:W-:Y:S01]  /*9e00*/  PRMT R54, R54, 0x5410, R56 ;  /* 0x0000541036367816 */ /* 0x000fe20000000038 */
[----:B------:R-:W-:Y:S01]  /*9e10*/  IMAD.MOV.U32 R15, RZ, RZ, R14 ;  /* 0x000000ffff0f7224 */ /* 0x000fe200078e000e */
[----:B------:R-:W-:-:S07]  /*9e20*/  PRMT R121, R121, 0x5410, R121 ;  /* 0x0000541079797816 */ /* 0x000fce0000000079 */
.L_x_3973:
[----:B------:R-:W-:Y:S05]  /*9e30*/  BSYNC.RECONVERGENT B1 ;  /* 0x0000000000017941 */ /* 0x000fea0003800200 */
.L_x_3971:
        /* <DEDUP_REMOVED lines=11> */
.L_x_3975:
[----:B------:R-:W-:Y:S01]  /*9ef0*/  IMAD.MOV.U32 R51, RZ, RZ, R48 ;  /* 0x000000ffff337224 */ /* 0x000fe200078e0030 */
[----:B------:R-:W-:Y:S01]  /*9f00*/  PRMT R55, R55, 0x7610, R54 ;  /* 0x0000761037377816 */ /* 0x000fe20000000036 */
[----:B------:R-:W-:Y:S01]  /*9f10*/  IMAD.MOV.U32 R14, RZ, RZ, R17 ;  /* 0x000000ffff0e7224 */ /* 0x000fe200078e0011 */
[----:B------:R-:W-:-:S07]  /*9f20*/  PRMT R121, R120, 0x7632, R121 ;  /* 0x0000763278797816 */ /* 0x000fce0000000079 */
.L_x_3976:
[----:B------:R-:W-:Y:S05]  /*9f30*/  BSYNC.RECONVERGENT B1 ;  /* 0x0000000000017941 */ /* 0x000fea0003800200 */
.L_x_3974:
        /* <DEDUP_REMOVED lines=11> */
.L_x_3978:
[----:B------:R-:W-:Y:S01]  /*9ff0*/  IMAD.MOV.U32 R48, RZ, RZ, R51 ;  /* 0x000000ffff307224 */ /* 0x000fe200078e0033 */
[----:B------:R-:W-:Y:S01]  /*a000*/  PRMT R54, R55, 0x7632, R54 ;  /* 0x0000763237367816 */ /* 0x000fe20000000036 */
[----:B------:R-:W-:Y:S01]  /*a010*/  IMAD.MOV.U32 R17, RZ, RZ, R16 ;  /* 0x000000ffff117224 */ /* 0x000fe200078e0010 */
[----:B------:R-:W-:-:S07]  /*a020*/  PRMT R120, R120, 0x5410, R120 ;  /* 0x0000541078787816 */ /* 0x000fce0000000078 */
.L_x_3979:
[----:B------:R-:W-:Y:S05]  /*a030*/  BSYNC.RECONVERGENT B1 ;  /* 0x0000000000017941 */ /* 0x000fea0003800200 */
.L_x_3977:
        /* <DEDUP_REMOVED lines=11> */
.L_x_3981:
[----:B------:R-:W-:Y:S01]  /*a0f0*/  IMAD.MOV.U32 R51, RZ, RZ, R48 ;  /* 0x000000ffff337224 */ /* 0x000fe200078e0030 */
[----:B------:R-:W-:Y:S01]  /*a100*/  PRMT R56, R54, 0x7610, R56 ;  /* 0x0000761036387816 */ /* 0x000fe20000000038 */
[----:B------:R-:W-:Y:S01]  /*a110*/  IMAD.MOV.U32 R16, RZ, RZ, R19 ;  /* 0x000000ffff107224 */ /* 0x000fe200078e0013 */
[----:B------:R-:W-:-:S07]  /*a120*/  PRMT R120, R119, 0x7632, R120 ;  /* 0x0000763277787816 */ /* 0x000fce0000000078 */
.L_x_3982:
[----:B------:R-:W-:Y:S05]  /*a130*/  BSYNC.RECONVERGENT B1 ;  /* 0x0000000000017941 */ /* 0x000fea0003800200 */
.L_x_3980:
        /* <DEDUP_REMOVED lines=11> */
.L_x_3984:
[----:B------:R-:W-:Y:S01]  /*a1f0*/  IMAD.MOV.U32 R48, RZ, RZ, R51 ;  /* 0x000000ffff307224 */ /* 0x000fe200078e0033 */
[----:B------:R-:W-:Y:S01]  /*a200*/  PRMT R54, R54, 0x5410, R56 ;  /* 0x0000541036367816 */ /* 0x000fe20000000038 */
[----:B------:R-:W-:Y:S01]  /*a210*/  IMAD.MOV.U32 R19, RZ, RZ, R18 ;  /* 0x000000ffff137224 */ /* 0x000fe200078e0012 */
[----:B------:R-:W-:-:S07]  /*a220*/  PRMT R119, R119, 0x5410, R119 ;  /* 0x0000541077777816 */ /* 0x000fce0000000077 */
.L_x_3985:
[----:B------:R-:W-:Y:S05]  /*a230*/  BSYNC.RECONVERGENT B1 ;  /* 0x0000000000017941 */ /* 0x000fea0003800200 */
.L_x_3983:
        /* <DEDUP_REMOVED lines=11> */
.L_x_3987:
[----:B------:R-:W-:Y:S01]  /*a2f0*/  IMAD.MOV.U32 R51, RZ, RZ, R48 ;  /* 0x000000ffff337224 */ /* 0x000fe200078e0030 */
[----:B------:R-:W-:Y:S01]  /*a300*/  PRMT R55, R55, 0x7610, R54 ;  /* 0x0000761037377816 */ /* 0x000fe20000000036 */
[----:B------:R-:W-:Y:S01]  /*a310*/  IMAD.MOV.U32 R18, RZ, RZ, R21 ;  /* 0x000000ffff127224 */ /* 0x000fe200078e0015 */
[----:B------:R-:W-:-:S07]  /*a320*/  PRMT R119, R118, 0x7632, R119 ;  /* 0x0000763276777816 */ /* 0x000fce0000000077 */
.L_x_3988:
[----:B------:R-:W-:Y:S05]  /*a330*/  BSYNC.RECONVERGENT B1 ;  /* 0x0000000000017941 */ /* 0x000fea0003800200 */
.L_x_3986:
        /* <DEDUP_REMOVED lines=11> */
.L_x_3990:
[----:B------:R-:W-:Y:S01]  /*a3f0*/  IMAD.MOV.U32 R48, RZ, RZ, R51 ;  /* 0x000000ffff307224 */ /* 0x000fe200078e0033 */
[----:B------:R-:W-:Y:S01]  /*a400*/  PRMT R54, R55, 0x7632, R54 ;  /* 0x0000763237367816 */ /* 0x000fe20000000036 */
[----:B------:R-:W-:Y:S01]  /*a410*/  IMAD.MOV.U32 R21, RZ, RZ, R20 ;  /* 0x000000ffff157224 */ /* 0x000fe200078e0014 */
[----:B------:R-:W-:-:S07]  /*a420*/  PRMT R118, R118, 0x5410, R118 ;  /* 0x0000541076767816 */ /* 0x000fce0000000076 */
.L_x_3991:
[----:B------:R-:W-:Y:S05]  /*a430*/  BSYNC.RECONVERGENT B1 ;  /* 0x0000000000017941 */ /* 0x000fea0003800200 */
.L_x_3989:
        /* <DEDUP_REMOVED lines=11> */
.L_x_3993:
[----:B------:R-:W-:Y:S01]  /*a4f0*/  IMAD.MOV.U32 R51, RZ, RZ, R48 ;  /* 0x000000ffff337224 */ /* 0x000fe200078e0030 */
[----:B------:R-:W-:Y:S01]  /*a500*/  PRMT R56, R54, 0x7610, R56 ;  /* 0x0000761036387816 */ /* 0x000fe20000000038 */
[----:B------:R-:W-:Y:S01]  /*a510*/  IMAD.MOV.U32 R20, RZ, RZ, R23 ;  /* 0x000000ffff147224 */ /* 0x000fe200078e0017 */
[----:B------:R-:W-:-:S07]  /*a520*/  PRMT R118, R117, 0x7632, R118 ;  /* 0x0000763275767816 */ /* 0x000fce0000000076 */
.L_x_3994:
[----:B------:R-:W-:Y:S05]  /*a530*/  BSYNC.RECONVERGENT B1 ;  /* 0x0000000000017941 */ /* 0x000fea0003800200 */
.L_x_3992:
        /* <DEDUP_REMOVED lines=11> */
.L_x_3996:
[----:B------:R-:W-:Y:S01]  /*a5f0*/  IMAD.MOV.U32 R48, RZ, RZ, R51 ;  /* 0x000000ffff307224 */ /* 0x000fe200078e0033 */
[----:B------:R-:W-:Y:S01]  /*a600*/  PRMT R54, R54, 0x5410, R56 ;  /* 0x0000541036367816 */ /* 0x000fe20000000038 */
[----:B------:R-:W-:Y:S01]  /*a610*/  IMAD.MOV.U32 R23, RZ, RZ, R22 ;  /* 0x000000ffff177224 */ /* 0x000fe200078e0016 */
[----:B------:R-:W-:-:S07]  /*a620*/  PRMT R117, R117, 0x5410, R117 ;  /* 0x0000541075757816 */ /* 0x000fce0000000075 */
.L_x_3997:
[----:B------:R-:W-:Y:S05]  /*a630*/  BSYNC.RECONVERGENT B1 ;  /* 0x0000000000017941 */ /* 0x000fea0003800200 */
.L_x_3995:
        /* <DEDUP_REMOVED lines=11> */
.L_x_3999:
[----:B------:R-:W-:Y:S01]  /*a6f0*/  IMAD.MOV.U32 R51, RZ, RZ, R48 ;  /* 0x000000ffff337224 */ /* 0x000fe200078e0030 */
[----:B------:R-:W-:Y:S01]  /*a700*/  PRMT R55, R55, 0x7610, R54 ;  /* 0x0000761037377816 */ /* 0x000fe20000000036 */
[----:B------:R-:W-:Y:S01]  /*a710*/  IMAD.MOV.U32 R22, RZ, RZ, R25 ;  /* 0x000000ffff167224 */ /* 0x000fe200078e0019 */
[----:B------:R-:W-:-:S07]  /*a720*/  PRMT R117, R116, 0x7632, R117 ;  /* 0x0000763274757816 */ /* 0x000fce0000000075 */
.L_x_4000:
[----:B------:R-:W-:Y:S05]  /*a730*/  BSYNC.RECONVERGENT B1 ;  /* 0x0000000000017941 */ /* 0x000fea0003800200 */
.L_x_3998:
        /* <DEDUP_REMOVED lines=11> */
.L_x_4002:
[----:B------:R-:W-:Y:S01]  /*a7f0*/  IMAD.MOV.U32 R48, RZ, RZ, R51 ;  /* 0x000000ffff307224 */ /* 0x000fe200078e0033 */
[----:B------:R-:W-:Y:S01]  /*a800*/  PRMT R54, R55, 0x7632, R54 ;  /* 0x0000763237367816 */ /* 0x000fe20000000036 */
[----:B------:R-:W-:Y:S01]  /*a810*/  IMAD.MOV.U32 R25, RZ, RZ, R24 ;  /* 0x000000ffff197224 */ /* 0x000fe200078e0018 */
[----:B------:R-:W-:-:S07]  /*a820*/  PRMT R116, R116, 0x5410, R116 ;  /* 0x0000541074747816 */ /* 0x000fce0000000074 */
.L_x_4003:
[----:B------:R-:W-:Y:S05]  /*a830*/  BSYNC.RECONVERGENT B1 ;  /* 0x0000000000017941 */ /* 0x000fea0003800200 */
.L_x_4001:
        /* <DEDUP_REMOVED lines=11> */
.L_x_4005:
[----:B------:R-:W-:Y:S01]  /*a8f0*/  IMAD.MOV.U32 R51, RZ, RZ, R48 ;  /* 0x000000ffff337224 */ /* 0x000fe200078e0030 */
[----:B------:R-:W-:Y:S01]  /*a900*/  PRMT R56, R54, 0x7610, R56 ;  /* 0x0000761036387816 */ /* 0x000fe20000000038 */
[----:B------:R-:W-:Y:S01]  /*a910*/  IMAD.MOV.U32 R24, RZ, RZ, R27 ;  /* 0x000000ffff187224 */ /* 0x000fe200078e001b */
[----:B------:R-:W-:-:S07]  /*a920*/  PRMT R116, R115, 0x7632, R116 ;  /* 0x0000763273747816 */ /* 0x000fce0000000074 */
.L_x_4006:
[----:B------:R-:W-:Y:S05]  /*a930*/  BSYNC.RECONVERGENT B1 ;  /* 0x0000000000017941 */ /* 0x000fea0003800200 */
.L_x_4004:
        /* <DEDUP_REMOVED lines=11> */
.L_x_4008:
[----:B------:R-:W-:Y:S01]  /*a9f0*/  IMAD.MOV.U32 R48, RZ, RZ, R51 ;  /* 0x000000ffff307224 */ /* 0x000fe200078e0033 */
[----:B------:R-:W-:Y:S01]  /*aa00*/  PRMT R54, R54, 0x5410, R56 ;  /* 0x0000541036367816 */ /* 0x000fe20000000038 */
[----:B------:R-:W-:Y:S01]  /*aa10*/  IMAD.MOV.U32 R27, RZ, RZ, R26 ;  /* 0x000000ffff1b7224 */ /* 0x000fe200078e001a */
[----:B------:R-:W-:-:S07]  /*aa20*/  PRMT R115, R115, 0x5410, R115 ;  /* 0x0000541073737816 */ /* 0x000fce0000000073 */
.L_x_4009:
[----:B------:R-:W-:Y:S05]  /*aa30*/  BSYNC.RECONVERGENT B1 ;  /* 0x0000000000017941 */ /* 0x000fea0003800200 */
.L_x_4007:
        /* <DEDUP_REMOVED lines=11> */
.L_x_4011:
[----:B------:R-:W-:Y:S01]  /*aaf0*/  IMAD.MOV.U32 R51, RZ, RZ, R48 ;  /* 0x000000ffff337224 */ /* 0x000fe200078e0030 */
[----:B------:R-:W-:Y:S01]  /*ab00*/  PRMT R55, R55, 0x7610, R54 ;  /* 0x0000761037377816 */ /* 0x000fe20000000036 */
[----:B------:R-:W-:Y:S01]  /*ab10*/  IMAD.MOV.U32 R26, RZ, RZ, R29 ;  /* 0x000000ffff1a7224 */ /* 0x000fe200078e001d */
[----:B------:R-:W-:-:S07]  /*ab20*/  PRMT R115, R114, 0x7632, R115 ;  /* 0x0000763272737816 */ /* 0x000fce0000000073 */
.L_x_4012:
[----:B------:R-:W-:Y:S05]  /*ab30*/  BSYNC.RECONVERGENT B1 ;  /* 0x0000000000017941 */ /* 0x000fea0003800200 */
.L_x_4010:
        /* <DEDUP_REMOVED lines=11> */
.L_x_4014:
[----:B------:R-:W-:Y:S01]  /*abf0*/  IMAD.MOV.U32 R48, RZ, RZ, R51 ;  /* 0x000000ffff307224 */ /* 0x000fe200078e0033 */
[----:B------:R-:W-:Y:S01]  /*ac00*/  PRMT R54, R55, 0x7632, R54 ;  /* 0x0000763237367816 */ /* 0x000fe20000000036 */
[----:B------:R-:W-:Y:S01]  /*ac10*/  IMAD.MOV.U32 R29, RZ, RZ, R28 ;  /* 0x000000ffff1d7224 */ /* 0x000fe200078e001c */
[----:B------:R-:W-:-:S07]  /*ac20*/  PRMT R114, R114, 0x5410, R114 ;  /* 0x0000541072727816 */ /* 0x000fce0000000072 */
.L_x_4015:
[----:B------:R-:W-:Y:S05]  /*ac30*/  BSYNC.RECONVERGENT B1 ;  /* 0x0000000000017941 */ /* 0x000fea0003800200 */
.L_x_4013:
        /* <DEDUP_REMOVED lines=11> */
.L_x_4017:
[----:B------:R-:W-:Y:S01]  /*acf0*/  IMAD.MOV.U32 R51, RZ, RZ, R48 ;  /* 0x000000ffff337224 */ /* 0x000fe200078e0030 */
[----:B------:R-:W-:Y:S01]  /*ad00*/  PRMT R55, R55, 0x5410, R54 ;  /* 0x0000541037377816 */ /* 0x000fe20000000036 */
[----:B------:R-:W-:Y:S01]  /*ad10*/  IMAD.MOV.U32 R28, RZ, RZ, R31 ;  /* 0x000000ffff1c7224 */ /* 0x000fe200078e001f */
[----:B------:R-:W-:-:S07]  /*ad20*/  PRMT R114, R111, 0x7632, R114 ;  /* 0x000076326f727816 */ /* 0x000fce0000000072 */
.L_x_4018:
[----:B------:R-:W-:Y:S05]  /*ad30*/  BSYNC.RECONVERGENT B1 ;  /* 0x0000000000017941 */ /* 0x000fea0003800200 */
.L_x_4016:
        /* <DEDUP_REMOVED lines=11> */
.L_x_4020:
[----:B------:R-:W-:Y:S01]  /*adf0*/  IMAD.MOV.U32 R48, RZ, RZ, R51 ;  /* 0x000000ffff307224 */ /* 0x000fe200078e0033 */
[----:B------:R-:W-:Y:S01]  /*ae00*/  PRMT R54, R54, 0x7610, R55 ;  /* 0x0000761036367816 */ /* 0x000fe20000000037 */
[----:B------:R-:W-:Y:S01]  /*ae10*/  IMAD.MOV.U32 R31, RZ, RZ, R30 ;  /* 0x000000ffff1f7224 */ /* 0x000fe200078e001e */
[----:B------:R-:W-:-:S07]  /*ae20*/  PRMT R111, R111, 0x5410, R111 ;  /* 0x000054106f6f7816 */ /* 0x000fce000000006f */
.L_x_4021:
[----:B------:R-:W-:Y:S05]  /*ae30*/  BSYNC.RECONVERGENT B1 ;  /* 0x0000000000017941 */ /* 0x000fea0003800200 */
.L_x_4019:
        /* <DEDUP_REMOVED lines=11> */
.L_x_4023:
[----:B------:R-:W-:Y:S01]  /*aef0*/  IMAD.MOV.U32 R51, RZ, RZ, R48 ;  /* 0x000000ffff337224 */ /* 0x000fe200078e0030 */
[----:B------:R-:W-:Y:S01]  /*af00*/  PRMT R55, R55, 0x7610, R54 ;  /* 0x0000761037377816 */ /* 0x000fe20000000036 */
[----:B------:R-:W-:Y:S01]  /*af10*/  IMAD.MOV.U32 R30, RZ, RZ, R33 ;  /* 0x000000ffff1e7224 */ /* 0x000fe200078e0021 */
[----:B------:R-:W-:-:S07]  /*af20*/  PRMT R111, R110, 0x7632, R111 ;  /* 0x000076326e6f7816 */ /* 0x000fce000000006f */
.L_x_4024:
[----:B------:R-:W-:Y:S05]  /*af30*/  BSYNC.RECONVERGENT B1 ;  /* 0x0000000000017941 */ /* 0x000fea0003800200 */
.L_x_4022:
        /* <DEDUP_REMOVED lines=11> */
.L_x_4026:
[----:B------:R-:W-:Y:S01]  /*aff0*/  IMAD.MOV.U32 R48, RZ, RZ, R51 ;  /* 0x000000ffff307224 */ /* 0x000fe200078e0033 */
[----:B------:R-:W-:Y:S01]  /*b000*/  PRMT R54, R54, 0x7610, R55 ;  /* 0x0000761036367816 */ /* 0x000fe20000000037 */
[----:B------:R-:W-:Y:S01]  /*b010*/  IMAD.MOV.U32 R33, RZ, RZ, R32 ;  /* 0x000000ffff217224 */ /* 0x000fe200078e0020 */
[----:B------:R-:W-:-:S07]  /*b020*/  PRMT R110, R110, 0x5410, R102 ;  /* 0x000054106e6e7816 */ /* 0x000fce0000000066 */
.L_x_4027:
[----:B------:R-:W-:Y:S05]  /*b030*/  BSYNC.RECONVERGENT B1 ;  /* 0x0000000000017941 */ /* 0x000fea0003800200 */
.L_x_4025:
        /* <DEDUP_REMOVED lines=11> */
.L_x_4029:
[----:B------:R-:W-:Y:S01]  /*b0f0*/  IMAD.MOV.U32 R51, RZ, RZ, R48 ;  /* 0x000000ffff337224 */ /* 0x000fe200078e0030 */
[----:B------:R-:W-:Y:S01]  /*b100*/  PRMT R54, R54, 0x7632, R54 ;  /* 0x0000763236367816 */ /* 0x000fe20000000036 */
[----:B------:R-:W-:Y:S01]  /*b110*/  IMAD.MOV.U32 R32, RZ, RZ, R35 ;  /* 0x000000ffff207224 */ /* 0x000fe200078e0023 */
[----:B------:R-:W-:-:S07]  /*b120*/  PRMT R102, R102, 0x7632, R102 ;  /* 0x0000763266667816 */ /* 0x000fce0000000066 */
.L_x_4030:
[----:B------:R-:W-:Y:S05]  /*b130*/  BSYNC.RECONVERGENT B1 ;  /* 0x0000000000017941 */ /* 0x000fea0003800200 */
.L_x_4028:
        /* <DEDUP_REMOVED lines=11> */
.L_x_4032:
[----:B------:R-:W-:Y:S01]  /*b1f0*/  IMAD.MOV.U32 R48, RZ, RZ, R51 ;  /* 0x000000ffff307224 */ /* 0x000fe200078e0033 */
[----:B------:R-:W-:Y:S01]  /*b200*/  PRMT R56, R54, 0x7610, R56 ;  /* 0x0000761036387816 */ /* 0x000fe20000000038 */
[----:B------:R-:W-:Y:S01]  /*b210*/  IMAD.MOV.U32 R35, RZ, RZ, R34 ;  /* 0x000000ffff237224 */ /* 0x000fe200078e0022 */
[----:B------:R-:W-:-:S07]  /*b220*/  PRMT R102, R102, 0x5410, R103 ;  /* 0x0000541066667816 */ /* 0x000fce0000000067 */
.L_x_4033:
[----:B------:R-:W-:Y:S05]  /*b230*/  BSYNC.RECONVERGENT B1 ;  /* 0x0000000000017941 */ /* 0x000fea0003800200 */
.L_x_4031:
        /* <DEDUP_REMOVED lines=11> */
.L_x_4035:
[----:B------:R-:W-:Y:S01]  /*b2f0*/  IMAD.MOV.U32 R51, RZ, RZ, R48 ;  /* 0x000000ffff337224 */ /* 0x000fe200078e0030 */
[----:B------:R-:W-:Y:S01]  /*b300*/  PRMT R54, R54, 0x5410, R56 ;  /* 0x0000541036367816 */ /* 0x000fe20000000038 */
[----:B------:R-:W-:Y:S01]  /*b310*/  IMAD.MOV.U32 R34, RZ, RZ, R37 ;  /* 0x000000ffff227224 */ /* 0x000fe200078e0025 */
[----:B------:R-:W-:-:S07]  /*b320*/  PRMT R103, R103, 0x7632, R103 ;  /* 0x0000763267677816 */ /* 0x000fce0000000067 */
.L_x_4036:
[----:B------:R-:W-:Y:S05]  /*b330*/  BSYNC.RECONVERGENT B1 ;  /* 0x0000000000017941 */ /* 0x000fea0003800200 */
.L_x_4034:
        /* <DEDUP_REMOVED lines=11> */
.L_x_4038:
[----:B------:R-:W-:Y:S01]  /*b3f0*/  IMAD.MOV.U32 R48, RZ, RZ, R51 ;  /* 0x000000ffff307224 */ /* 0x000fe200078e0033 */
[----:B------:R-:W-:Y:S01]  /*b400*/  PRMT R55, R55, 0x7610, R54 ;  /* 0x0000761037377816 */ /* 0x000fe20000000036 */
[----:B------:R-:W-:Y:S01]  /*b410*/  IMAD.MOV.U32 R37, RZ, RZ, R36 ;  /* 0x000000ffff257224 */ /* 0x000fe200078e0024 */
[----:B------:R-:W-:-:S07]  /*b420*/  PRMT R103, R103, 0x5410, R104 ;  /* 0x0000541067677816 */ /* 0x000fce0000000068 */
.L_x_4039:
[----:B------:R-:W-:Y:S05]  /*b430*/  BSYNC.RECONVERGENT B1 ;  /* 0x0000000000017941 */ /* 0x000fea0003800200 */
.L_x_4037:
        /* <DEDUP_REMOVED lines=11> */
.L_x_4041:
[----:B------:R-:W-:Y:S01]  /*b4f0*/  IMAD.MOV.U32 R51, RZ, RZ, R48 ;  /* 0x000000ffff337224 */ /* 0x000fe200078e0030 */
[----:B------:R-:W-:Y:S01]  /*b500*/  PRMT R54, R55, 0x7632, R54 ;  /* 0x0000763237367816 */ /* 0x000fe20000000036 */
[----:B------:R-:W-:Y:S01]  /*b510*/  IMAD.MOV.U32 R36, RZ, RZ, R39 ;  /* 0x000000ffff247224 */ /* 0x000fe200078e0027 */
[----:B------:R-:W-:-:S07]  /*b520*/  PRMT R104, R104, 0x7632, R104 ;  /* 0x0000763268687816 */ /* 0x000fce0000000068 */
.L_x_4042:
[----:B------:R-:W-:Y:S05]  /*b530*/  BSYNC.RECONVERGENT B1 ;  /* 0x0000000000017941 */ /* 0x000fea0003800200 */
.L_x_4040:
        /* <DEDUP_REMOVED lines=11> */
.L_x_4044:
[----:B------:R-:W-:Y:S01]  /*b5f0*/  IMAD.MOV.U32 R48, RZ, RZ, R51 ;  /* 0x000000ffff307224 */ /* 0x000fe200078e0033 */
[----:B------:R-:W-:Y:S01]  /*b600*/  PRMT R56, R54, 0x7610, R56 ;  /* 0x0000761036387816 */ /* 0x000fe20000000038 */
[----:B------:R-:W-:Y:S01]  /*b610*/  IMAD.MOV.U32 R39, RZ, RZ, R38 ;  /* 0x000000ffff277224 */ /* 0x000fe200078e0026 */
[----:B------:R-:W-:-:S07]  /*b620*/  PRMT R104, R104, 0x5410, R105 ;  /* 0x0000541068687816 */ /* 0x000fce0000000069 */
.L_x_4045:
[----:B------:R-:W-:Y:S05]  /*b630*/  BSYNC.RECONVERGENT B1 ;  /* 0x0000000000017941 */ /* 0x000fea0003800200 */
.L_x_4043:
        /* <DEDUP_REMOVED lines=11> */
.L_x_4047:
[----:B------:R-:W-:Y:S01]  /*b6f0*/  IMAD.MOV.U32 R51, RZ, RZ, R48 ;  /* 0x000000ffff337224 */ /* 0x000fe200078e0030 */
[----:B------:R-:W-:Y:S01]  /*b700*/  PRMT R54, R54, 0x5410, R56 ;  /* 0x0000541036367816 */ /* 0x000fe20000000038 */
[----:B------:R-:W-:Y:S01]  /*b710*/  IMAD.MOV.U32 R38, RZ, RZ, R41 ;  /* 0x000000ffff267224 */ /* 0x000fe200078e0029 */
[----:B------:R-:W-:-:S07]  /*b720*/  PRMT R105, R105, 0x7632, R105 ;  /* 0x0000763269697816 */ /* 0x000fce0000000069 */
.L_x_4048:
[----:B------:R-:W-:Y:S05]  /*b730*/  BSYNC.RECONVERGENT B1 ;  /* 0x0000000000017941 */ /* 0x000fea0003800200 */
.L_x_4046:
        /* <DEDUP_REMOVED lines=11> */
.L_x_4050:
[----:B------:R-:W-:Y:S01]  /*b7f0*/  IMAD.MOV.U32 R48, RZ, RZ, R51 ;  /* 0x000000ffff307224 */ /* 0x000fe200078e0033 */
[----:B------:R-:W-:Y:S01]  /*b800*/  PRMT R55, R55, 0x7610, R54 ;  /* 0x0000761037377816 */ /* 0x000fe20000000036 */
[----:B------:R-:W-:Y:S01]  /*b810*/  IMAD.MOV.U32 R41, RZ, RZ, R40 ;  /* 0x000000ffff297224 */ /* 0x000fe200078e0028 */
[----:B------:R-:W-:-:S07]  /*b820*/  PRMT R105, R105, 0x5410, R106 ;  /* 0x0000541069697816 */ /* 0x000fce000000006a */
.L_x_4051:
[----:B------:R-:W-:Y:S05]  /*b830*/  BSYNC.RECONVERGENT B1 ;  /* 0x0000000000017941 */ /* 0x000fea0003800200 */
.L_x_4049:
        /* <DEDUP_REMOVED lines=11> */
.L_x_4053:
[----:B------:R-:W-:Y:S01]  /*b8f0*/  IMAD.MOV.U32 R51, RZ, RZ, R48 ;  /* 0x000000ffff337224 */ /* 0x000fe200078e0030 */
[----:B------:R-:W-:Y:S01]  /*b900*/  PRMT R54, R55, 0x7632, R54 ;  /* 0x0000763237367816 */ /* 0x000fe20000000036 */
[----:B------:R-:W-:Y:S01]  /*b910*/  IMAD.MOV.U32 R40, RZ, RZ, R43 ;  /* 0x000000ffff287224 */ /* 0x000fe200078e002b */
[----:B------:R-:W-:-:S07]  /*b920*/  PRMT R106, R106, 0x7632, R106 ;  /* 0x000076326a6a7816 */ /* 0x000fce000000006a */
.L_x_4054:
[----:B------:R-:W-:Y:S05]  /*b930*/  BSYNC.RECONVERGENT B1 ;  /* 0x0000000000017941 */ /* 0x000fea0003800200 */
.L_x_4052:
        /* <DEDUP_REMOVED lines=11> */
.L_x_4056:
[----:B------:R-:W-:Y:S01]  /*b9f0*/  IMAD.MOV.U32 R48, RZ, RZ, R51 ;  /* 0x000000ffff307224 */ /* 0x000fe200078e0033 */
[----:B------:R-:W-:Y:S01]  /*ba00*/  PRMT R56, R54, 0x7610, R56 ;  /* 0x0000761036387816 */ /* 0x000fe20000000038 */
[----:B------:R-:W-:Y:S01]  /*ba10*/  IMAD.MOV.U32 R43, RZ, RZ, R42 ;  /* 0x000000ffff2b7224 */ /* 0x000fe200078e002a */
[----:B------:R-:W-:-:S07]  /*ba20*/  PRMT R106, R106, 0x5410, R107 ;  /* 0x000054106a6a7816 */ /* 0x000fce000000006b */
.L_x_4057:
[----:B------:R-:W-:Y:S05]  /*ba30*/  BSYNC.RECONVERGENT B1 ;  /* 0x0000000000017941 */ /* 0x000fea0003800200 */
.L_x_4055:
        /* <DEDUP_REMOVED lines=11> */
.L_x_4059:
[----:B------:R-:W-:Y:S01]  /*baf0*/  IMAD.MOV.U32 R51, RZ, RZ, R48 ;  /* 0x000000ffff337224 */ /* 0x000fe200078e0030 */
[----:B------:R-:W-:Y:S01]  /*bb00*/  PRMT R54, R56, 0x7610, R54 ;  /* 0x0000761038367816 */ /* 0x000fe20000000036 */
[----:B------:R-:W-:Y:S01]  /*bb10*/  IMAD.MOV.U32 R42, RZ, RZ, R45 ;  /* 0x000000ffff2a7224 */ /* 0x000fe200078e002d */
[----:B------:R-:W-:-:S07]  /*bb20*/  PRMT R107, R107, 0x7632, R107 ;  /* 0x000076326b6b7816 */ /* 0x000fce000000006b */
.L_x_4060:
[----:B------:R-:W-:Y:S05]  /*bb30*/  BSYNC.RECONVERGENT B1 ;  /* 0x0000000000017941 */ /* 0x000fea0003800200 */
.L_x_4058:
        /* <DEDUP_REMOVED lines=11> */
.L_x_4062:
[----:B------:R-:W-:Y:S01]  /*bbf0*/  IMAD.MOV.U32 R48, RZ, RZ, R51 ;  /* 0x000000ffff307224 */ /* 0x000fe200078e0033 */
[----:B------:R-:W-:Y:S01]  /*bc00*/  PRMT R54, R54, 0x5410, R54 ;  /* 0x0000541036367816 */ /* 0x000fe20000000036 */
[----:B------:R-:W-:Y:S01]  /*bc10*/  IMAD.MOV.U32 R45, RZ, RZ, R44 ;  /* 0x000000ffff2d7224 */ /* 0x000fe200078e002c */
[----:B------:R-:W-:-:S07]  /*bc20*/  PRMT R107, R107, 0x5410, R108 ;  /* 0x000054106b6b7816 */ /* 0x000fce000000006c */
.L_x_4063:
[----:B------:R-:W-:Y:S05]  /*bc30*/  BSYNC.RECONVERGENT B1 ;  /* 0x0000000000017941 */ /* 0x000fea0003800200 */
.L_x_4061:
        /* <DEDUP_REMOVED lines=11> */
.L_x_4065:
[----:B------:R-:W-:Y:S01]  /*bcf0*/  IMAD.MOV.U32 R51, RZ, RZ, R48 ;  /* 0x000000ffff337224 */ /* 0x000fe200078e0030 */
[----:B------:R-:W-:Y:S01]  /*bd00*/  PRMT R54, R54, 0x7632, R54 ;  /* 0x0000763236367816 */ /* 0x000fe20000000036 */
[----:B------:R-:W-:Y:S01]  /*bd10*/  IMAD.MOV.U32 R44, RZ, RZ, R47 ;  /* 0x000000ffff2c7224 */ /* 0x000fe200078e002f */
[----:B------:R-:W-:-:S07]  /*bd20*/  PRMT R108, R108, 0x7632, R108 ;  /* 0x000076326c6c7816 */ /* 0x000fce000000006c */
.L_x_4066:
[----:B------:R-:W-:Y:S05]  /*bd30*/  BSYNC.RECONVERGENT B1 ;  /* 0x0000000000017941 */ /* 0x000fea0003800200 */
.L_x_4064:
        /* <DEDUP_REMOVED lines=11> */
.L_x_4068:
[----:B------:R-:W-:Y:S01]  /*bdf0*/  IMAD.MOV.U32 R48, RZ, RZ, R51 ;  /* 0x000000ffff307224 */ /* 0x000fe200078e0033 */
[----:B------:R-:W-:Y:S01]  /*be00*/  PRMT R54, R54, 0x5410, R54 ;  /* 0x0000541036367816 */ /* 0x000fe20000000036 */
[----:B------:R-:W-:Y:S01]  /*be10*/  IMAD.MOV.U32 R47, RZ, RZ, R46 ;  /* 0x000000ffff2f7224 */ /* 0x000fe200078e002e */
[----:B------:R-:W-:-:S07]  /*be20*/  PRMT R108, R108, 0x5410, R109 ;  /* 0x000054106c6c7816 */ /* 0x000fce000000006d */
.L_x_4069:
[----:B------:R-:W-:Y:S05]  /*be30*/  BSYNC.RECONVERGENT B1 ;  /* 0x0000000000017941 */ /* 0x000fea0003800200 */
.L_x_4067:
        /* <DEDUP_REMOVED lines=11> */
.L_x_4071:
[----:B------:R-:W-:Y:S01]  /*bef0*/  IMAD.MOV.U32 R51, RZ, RZ, R48 ;  /* 0x000000ffff337224 */ /* 0x000fe200078e0030 */
[----:B------:R-:W-:Y:S01]  /*bf00*/  PRMT R54, R54, 0x7632, R54 ;  /* 0x0000763236367816 */ /* 0x000fe20000000036 */
[----:B------:R-:W-:Y:S01]  /*bf10*/  IMAD.MOV.U32 R46, RZ, RZ, R49 ;  /* 0x000000ffff2e7224 */ /* 0x000fe200078e0031 */
[----:B------:R-:W-:-:S07]  /*bf20*/  PRMT R109, R109, 0x7632, R109 ;  /* 0x000076326d6d7816 */ /* 0x000fce000000006d */
.L_x_4072:
[----:B------:R-:W-:Y:S05]  /*bf30*/  BSYNC.RECONVERGENT B1 ;  /* 0x0000000000017941 */ /* 0x000fea0003800200 */
.L_x_4070:
        /* <DEDUP_REMOVED lines=11> */
.L_x_4074:
[----:B------:R-:W-:Y:S01]  /*bff0*/  PRMT R109, R109, 0x5410, R55 ;  /* 0x000054106d6d7816 */ /* 0x000fe20000000037 */
[----:B------:R-:W-:Y:S01]  /*c000*/  IMAD.MOV.U32 R49, RZ, RZ, R52 ;  /* 0x000000ffff317224 */ /* 0x000fe200078e0034 */
[C---:B------:R-:W-:Y:S01]  /*c010*/  PRMT R110, R54.reuse, 0x7610, R110 ;  /* 0x00007610366e7816 */ /* 0x040fe2000000006e */
[----:B------:R-:W-:Y:S01]  /*c020*/  IMAD.MOV.U32 R48, RZ, RZ, R51 ;  /* 0x000000ffff307224 */ /* 0x000fe200078e0033 */
[----:B------:R-:W-:Y:S01]  /*c030*/  PRMT R55, R54, 0x7610, R55 ;  /* 0x0000761036377816 */ /* 0x000fe20000000037 */
[----:B------:R-:W-:-:S07]  /*c040*/  IMAD.MOV.U32 R52, RZ, RZ, R51 ;  /* 0x000000ffff347224 */ /* 0x000fce00078e0033 */
.L_x_4075:
[----:B------:R-:W-:Y:S05]  /*c050*/  BSYNC.RECONVERGENT B1 ;  /* 0x0000000000017941 */ /* 0x000fea0003800200 */
.L_x_4073:
[----:B------:R-:W-:Y:S02]  /*c060*/  VIADD R50, R50, 0x4 ;  /* 0x0000000432327836 */ /* 0x000fe40000000000 */
[----:B------:R-:W-:Y:S01]  /*c070*/  VIADD R79, R79, 0x2 ;  /* 0x000000024f4f7836 */ /* 0x000fe20000000000 */
[----:B------:R-:W-:Y:S06]  /*c080*/  @P1 BRA `(.L_x_4076) ;  /* 0xffffffc000081947 */ /* 0x000fec000383ffff */
.L_x_3886:
[----:B------:R-:W-:Y:S05]  /*c090*/  BSYNC.RECONVERGENT B0 ;  /* 0x0000000000007941 */ /* 0x000fea0003800200 */
.L_x_3885:
        /* <DEDUP_REMOVED lines=11> */
[----:B-1----:R-:W-:Y:S04]  /*c150*/  STL.64 [R78+0x20], R64 ;  /* 0x000020404e007387 */ /* 0x002fe80000100a00 */
[----:B------:R-:W-:Y:S04]  /*c160*/  SHFL.DOWN PT, R64, R26, 0x4, 0x1f ;  /* 0x08801f001a407f89 */ /* 0x000fe800000e0000 */
[----:B------:R-:W1:Y:S04]  /*c170*/  SHFL.DOWN PT, R65, R27, 0x4, 0x1f ;  /* 0x08801f001b417f89 */ /* 0x000e6800000e0000 */
[----:B------:R-:W4:Y:S04]  /*c180*/  SHFL.DOWN PT, R63, R45, 0x4, 0x1f ;  /* 0x08801f002d3f7f89 */ /* 0x000f2800000e0000 */
[----:B------:R-:W-:Y:S04]  /*c190*/  SHFL.DOWN PT, R66, R24, 0x4, 0x1f ;  /* 0x08801f0018427f89 */ /* 0x000fe800000e0000 */
[----:B------:R-:W5:Y:S04]  /*c1a0*/  SHFL.DOWN PT, R67, R25, 0x4, 0x1f ;  /* 0x08801f0019437f89 */ /* 0x000f6800000e0000 */
[----:B--2---:R-:W-:Y:S04]  /*c1b0*/  STL.64 [R78+0x8], R58 ;  /* 0x0000083a4e007387 */ /* 0x004fe80000100a00 */
[----:B------:R-:W-:Y:S04]  /*c1c0*/  SHFL.DOWN PT, R58, R32, 0x4, 0x1f ;  /* 0x08801f00203a7f89 */ /* 0x000fe800000e0000 */
[----:B------:R-:W2:Y:S04]  /*c1d0*/  SHFL.DOWN PT, R59, R33, 0x4, 0x1f ;  /* 0x08801f00213b7f89 */ /* 0x000ea800000e0000 */
[----:B---3--:R-:W-:Y:S04]  /*c1e0*/  STL.64 [R78+0x10], R60 ;  /* 0x0000103c4e007387 */ /* 0x008fe80000100a00 */
[----:B------:R-:W-:Y:S04]  /*c1f0*/  SHFL.DOWN PT, R60, R30, 0x4, 0x1f ;  /* 0x08801f001e3c7f89 */ /* 0x000fe800000e0000 */
[----:B------:R-:W3:Y:S04]  /*c200*/  SHFL.DOWN PT, R61, R31, 0x4, 0x1f ;  /* 0x08801f001f3d7f89 */ /* 0x000ee800000e0000 */
[----:B------:R-:W-:Y:S04]  /*c210*/  SHFL.DOWN PT, R50, R40, 0x4, 0x1f ;  /* 0x08801f0028327f89 */ /* 0x000fe800000e0000 */
[----:B------:R-:W3:Y:S04]  /*c220*/  SHFL.DOWN PT, R51, R41, 0x4, 0x1f ;  /* 0x08801f0029337f89 */ /* 0x000ee800000e0000 */
[----:B------:R-:W-:Y:S04]  /*c230*/  SHFL.DOWN PT, R54, R36, 0x4, 0x1f ;  /* 0x08801f0024367f89 */ /* 0x000fe800000e0000 */
[----:B------:R-:W3:Y:S04]  /*c240*/  SHFL.DOWN PT, R55, R37, 0x4, 0x1f ;  /* 0x08801f0025377f89 */ /* 0x000ee800000e0000 */
[----:B-1----:R1:W-:Y:S04]  /*c250*/  STL.64 [R78+0x60], R64 ;  /* 0x000060404e007387 */ /* 0x0023e80000100a00 */
[----:B----4-:R-:W-:Y:S04]  /*c260*/  STL.64 [R78+0x18], R62 ;  /* 0x0000183e4e007387 */ /* 0x010fe80000100a00 */
[----:B------:R-:W-:Y:S01]  /*c270*/  SHFL.DOWN PT, R62, R28, 0x4, 0x1f ;  /* 0x08801f001c3e7f89 */ /* 0x000fe200000e0000 */
[----:B-1----:R-:W-:-:S03]  /*c280*/  PRMT R64, R110, 0x7610, R109 ;  /* 0x000076106e407816 */ /* 0x002fc6000000006d */
[----:B------:R-:W1:Y:S01]  /*c290*/  SHFL.DOWN PT, R63, R29, 0x4, 0x1f ;  /* 0x08801f001d3f7f89 */ /* 0x000e6200000e0000 */
[----:B------:R-:W-:-:S03]  /*c2a0*/  PRMT R65, R108, 0x7610, R107 ;  /* 0x000076106c417816 */ /* 0x000fc6000000006b */
[----:B-----5:R-:W-:Y:S04]  /*c2b0*/  STL.64 [R78+0x68], R66 ;  /* 0x000068424e007387 */ /* 0x020fe80000100a00 */
[----:B------:R4:W-:Y:S04]  /*c2c0*/  SHFL.DOWN PT, R67, R64, 0x4, 0x1f ;  /* 0x08801f0040437f89 */ /* 0x0009e800000e0000 */
[----:B0-----:R-:W-:Y:S01]  /*c2d0*/  SHFL.DOWN PT, R52, R38, 0x4, 0x1f ;  /* 0x08801f0026347f89 */ /* 0x001fe200000e0000 */
[----:B----4-:R-:W-:-:S03]  /*c2e0*/  PRMT R64, R107, 0x7610, R106 ;  /* 0x000076106b407816 */ /* 0x010fc6000000006a */
[----:B------:R-:W0:Y:S01]  /*c2f0*/  SHFL.DOWN PT, R53, R39, 0x4, 0x1f ;  /* 0x08801f0027357f89 */ /* 0x000e2200000e0000 */
[----:B------:R-:W-:-:S03]  /*c300*/  PRMT R66, R109, 0x7610, R108 ;  /* 0x000076106d427816 */ /* 0x000fc6000000006c */
[----:B--2---:R-:W-:Y:S04]  /*c310*/  STL.64 [R78+0x48], R58 ;  /* 0x0000483a4e007387 */ /* 0x004fe80000100a00 */
[----:B------:R-:W-:Y:S04]  /*c320*/  SHFL.DOWN PT, R58, R14, 0x4, 0x1f ;  /* 0x08801f000e3a7f89 */ /* 0x000fe800000e0000 */
[----:B------:R-:W2:Y:S04]  /*c330*/  SHFL.DOWN PT, R59, R15, 0x4, 0x1f ;  /* 0x08801f000f3b7f89 */ /* 0x000ea800000e0000 */
[----:B------:R-:W4:Y:S04]  /*c340*/  SHFL.DOWN PT, R65, R65, 0x4, 0x1f ;  /* 0x08801f0041417f89 */ /* 0x000f2800000e0000 */
[----:B------:R-:W-:Y:S04]  /*c350*/  SHFL.DOWN PT, R64, R64, 0x4, 0x1f ;  /* 0x08801f0040407f89 */ /* 0x000fe800000e0000 */
[----:B---3--:R-:W-:Y:S04]  /*c360*/  STL.64 [R78+0x50], R60 ;  /* 0x0000503c4e007387 */ /* 0x008fe80000100a00 */
[----:B------:R-:W-:Y:S04]  /*c370*/  SHFL.DOWN PT, R60, R12, 0x4, 0x1f ;  /* 0x08801f000c3c7f89 */ /* 0x000fe800000e0000 */
[----:B------:R-:W3:Y:S04]  /*c380*/  SHFL.DOWN PT, R61, R13, 0x4, 0x1f ;  /* 0x08801f000d3d7f89 */ /* 0x000ee800000e0000 */
[----:B------:R-:W-:Y:S04]  /*c390*/  STL.64 [R78+0x28], R50 ;  /* 0x000028324e007387 */ /* 0x000fe80000100a00 */
[----:B------:R-:W-:Y:S04]  /*c3a0*/  STL.64 [R78+0x38], R54 ;  /* 0x000038364e007387 */ /* 0x000fe80000100a00 */
[----:B------:R-:W-:Y:S04]  /*c3b0*/  SHFL.DOWN PT, R50, R22, 0x4, 0x1f ;  /* 0x08801f0016327f89 */ /* 0x000fe800000e0000 */
[----:B------:R-:W5:Y:S04]  /*c3c0*/  SHFL.DOWN PT, R51, R23, 0x4, 0x1f ;  /* 0x08801f0017337f89 */ /* 0x000f6800000e0000 */
[----:B------:R-:W-:Y:S04]  /*c3d0*/  SHFL.DOWN PT, R54, R18, 0x4, 0x1f ;  /* 0x08801f0012367f89 */ /* 0x000fe800000e0000 */
[----:B------:R-:W5:Y:S04]  /*c3e0*/  SHFL.DOWN PT, R55, R19, 0x4, 0x1f ;  /* 0x08801f0013377f89 */ /* 0x000f6800000e0000 */
[----:B------:R-:W-:Y:S04]  /*c3f0*/  SHFL.DOWN PT, R66, R66, 0x4, 0x1f ;  /* 0x08801f0042427f89 */ /* 0x000fe800000e0000 */
[----:B-1----:R-:W-:Y:S04]  /*c400*/  STL.64 [R78+0x58], R62 ;  /* 0x0000583e4e007387 */ /* 0x002fe80000100a00 */
[----:B------:R-:W-:Y:S04]  /*c410*/  SHFL.DOWN PT, R62, R10, 0x4, 0x1f ;  /* 0x08801f000a3e7f89 */ /* 0x000fe800000e0000 */
[----:B------:R-:W1:Y:S04]  /*c420*/  SHFL.DOWN PT, R63, R11, 0x4, 0x1f ;  /* 0x08801f000b3f7f89 */ /* 0x000e6800000e0000 */
[----:B0-----:R-:W-:Y:S04]  /*c430*/  STL.64 [R78+0x30], R52 ;  /* 0x000030344e007387 */ /* 0x001fe80000100a00 */
[----:B------:R-:W-:Y:S04]  /*c440*/  SHFL.DOWN PT, R52, R20, 0x4, 0x1f ;  /* 0x08801f0014347f89 */ /* 0x000fe800000e0000 */
[----:B------:R-:W0:Y:S04]  /*c450*/  SHFL.DOWN PT, R53, R21, 0x4, 0x1f ;  /* 0x08801f0015357f89 */ /* 0x000e2800000e0000 */
[----:B--2---:R4:W-:Y:S04]  /*c460*/  STL.64 [R78+0x90], R58 ;  /* 0x0000903a4e007387 */ /* 0x0049e80000100a00 */
[----:B------:R-:W-:Y:S04]  /*c470*/  SHFL.DOWN PT, R56, R34, 0x4, 0x1f ;  /* 0x08801f0022387f89 */ /* 0x000fe800000e0000 */
[----:B------:R-:W2:Y:S01]  /*c480*/  SHFL.DOWN PT, R57, R35, 0x4, 0x1f ;  /* 0x08801f0023397f89 */ /* 0x000ea200000e0000 */
[----:B----4-:R-:W-:-:S03]  /*c490*/  IMAD.MOV.U32 R58, RZ, RZ, R65 ;  /* 0x000000ffff3a7224 */ /* 0x010fc600078e0041 */
[----:B---3--:R3:W-:Y:S01]  /*c4a0*/  STL.64 [R78+0x98], R60 ;  /* 0x0000983c4e007387 */ /* 0x0087e20000100a00 */
[----:B------:R-:W-:-:S03]  /*c4b0*/  IMAD.MOV.U32 R59, RZ, RZ, R64 ;  /* 0x000000ffff3b7224 */ /* 0x000fc600078e0040 */
[----:B-----5:R-:W-:Y:S04]  /*c4c0*/  STL.64 [R78+0x70], R50 ;  /* 0x000070324e007387 */ /* 0x020fe80000100a00 */
[----:B------:R4:W-:Y:S01]  /*c4d0*/  STL.64 [R78+0x110], R58 ;  /* 0x0001103a4e007387 */ /* 0x0009e20000100a00 */
[----:B---3--:R-:W-:-:S03]  /*c4e0*/  PRMT R60, R106, 0x7610, R105 ;  /* 0x000076106a3c7816 */ /* 0x008fc60000000069 */
[----:B------:R3:W-:Y:S04]  /*c4f0*/  STL.64 [R78+0x80], R54 ;  /* 0x000080364e007387 */ /* 0x0007e80000100a00 */
[----:B------:R-:W-:Y:S01]  /*c500*/  SHFL.DOWN PT, R50, R8, 0x4, 0x1f ;  /* 0x08801f0008327f89 */ /* 0x000fe200000e0000 */
[----:B----4-:R-:W-:-:S03]  /*c510*/  PRMT R59, R105, 0x7610, R104 ;  /* 0x00007610693b7816 */ /* 0x010fc60000000068 */
[----:B------:R-:W4:Y:S01]  /*c520*/  SHFL.DOWN PT, R51, R9, 0x4, 0x1f ;  /* 0x08801f0009337f89 */ /* 0x000f2200000e0000 */
[----:B------:R-:W-:Y:S01]  /*c530*/  PRMT R58, R104, 0x7610, R103 ;  /* 0x00007610683a7816 */ /* 0x000fe20000000067 */
[----:B---3--:R-:W-:Y:S02]  /*c540*/  IMAD.MOV.U32 R54, RZ, RZ, R67 ;  /* 0x000000ffff367224 */ /* 0x008fe400078e0043 */
[----:B-1----:R1:W-:Y:S01]  /*c550*/  STL.64 [R78+0xa0], R62 ;  /* 0x0000a03e4e007387 */ /* 0x0023e20000100a00 */
[----:B------:R-:W-:-:S03]  /*c560*/  IMAD.MOV.U32 R55, RZ, RZ, R66 ;  /* 0x000000ffff377224 */ /* 0x000fc600078e0042 */
[----:B------:R-:W3:Y:S04]  /*c570*/  SHFL.DOWN PT, R67, R60, 0x4, 0x1f ;  /* 0x08801f003c437f89 */ /* 0x000ee800000e0000 */
[----:B------:R5:W3:Y:S04]  /*c580*/  SHFL.DOWN PT, R66, R59, 0x4, 0x1f ;  /* 0x08801f003b427f89 */ /* 0x000ae800000e0000 */
[----:B------:R-:W-:Y:S01]  /*c590*/  SHFL.DOWN PT, R65, R58, 0x4, 0x1f ;  /* 0x08801f003a417f89 */ /* 0x000fe200000e0000 */
[----:B-1----:R-:W-:Y:S02]  /*c5a0*/  PRMT R63, R102, 0x7610, R110 ;  /* 0x00007610663f7816 */ /* 0x002fe4000000006e */
[----:B-----5:R-:W-:Y:S01]  /*c5b0*/  PRMT R59, R103, 0x7610, R102 ;  /* 0x00007610673b7816 */ /* 0x020fe20000000066 */
[----:B0-----:R-:W-:Y:S04]  /*c5c0*/  STL.64 [R78+0x78], R52 ;  /* 0x000078344e007387 */ /* 0x001fe80000100a00 */
[----:B------:R-:W-:Y:S04]  /*c5d0*/  SHFL.DOWN PT, R64, R59, 0x4, 0x1f ;  /* 0x08801f003b407f89 */ /* 0x000fe800000e0000 */
[----:B------:R-:W-:Y:S04]  /*c5e0*/  SHFL.DOWN PT, R52, R6, 0x4, 0x1f ;  /* 0x08801f0006347f89 */ /* 0x000fe800000e0000 */
[----:B------:R-:W0:Y:S04]  /*c5f0*/  SHFL.DOWN PT, R53, R7, 0x4, 0x1f ;  /* 0x08801f0007357f89 */ /* 0x000e2800000e0000 */
[----:B------:R-:W1:Y:S04]  /*c600*/  SHFL.DOWN PT, R63, R63, 0x4, 0x1f ;  /* 0x08801f003f3f7f89 */ /* 0x000e6800000e0000 */
[----:B------:R-:W5:Y:S04]  /*c610*/  SHFL.DOWN PT, R62, R111, 0x4, 0x1f ;  /* 0x08801f006f3e7f89 */ /* 0x000f6800000e0000 */
[----:B--2---:R-:W-:Y:S04]  /*c620*/  STL.64 [R78+0x40], R56 ;  /* 0x000040384e007387 */ /* 0x004fe80000100a00 */
[----:B------:R-:W-:Y:S04]  /*c630*/  SHFL.DOWN PT, R56, R16, 0x4, 0x1f ;  /* 0x08801f0010387f89 */ /* 0x000fe800000e0000 */
[----:B------:R-:W2:Y:S04]  /*c640*/  SHFL.DOWN PT, R57, R17, 0x4, 0x1f ;  /* 0x08801f0011397f89 */ /* 0x000ea800000e0000 */
[----:B----4-:R3:W-:Y:S04]  /*c650*/  STL.64 [R78+0xa8], R50 ;  /* 0x0000a8324e007387 */ /* 0x0107e80000100a00 */
[----:B------:R-:W-:Y:S04]  /*c660*/  STL.64 [R78+0x108], R54 ;  /* 0x000108364e007387 */ /* 0x000fe80000100a00 */
[----:B------:R-:W-:Y:S01]  /*c670*/  SHFL.DOWN PT, R54, R4, 0x4, 0x1f ;  /* 0x08801f0004367f89 */ /* 0x000fe200000e0000 */
[----:B---3--:R-:W-:-:S03]  /*c680*/  IMAD.MOV.U32 R50, RZ, RZ, R67 ;  /* 0x000000ffff327224 */ /* 0x008fc600078e0043 */
[----:B------:R-:W3:Y:S01]  /*c690*/  SHFL.DOWN PT, R55, R5, 0x4, 0x1f ;  /* 0x08801f0005377f89 */ /* 0x000ee200000e0000 */
[----:B------:R-:W-:-:S03]  /*c6a0*/  IMAD.MOV.U32 R51, RZ, RZ, R66 ;  /* 0x000000ffff337224 */ /* 0x000fc600078e0042 */
[----:B------:R-:W-:Y:S04]  /*c6b0*/  SHFL.DOWN PT, R61, R114, 0x4, 0x1f ;  /* 0x08801f00723d7f89 */ /* 0x000fe800000e0000 */
[----:B------:R4:W-:Y:S04]  /*c6c0*/  STL.64 [R78+0x118], R50 ;  /* 0x000118324e007387 */ /* 0x0009e80000100a00 */
[----:B------:R-:W-:Y:S04]  /*c6d0*/  SHFL.DOWN PT, R60, R115, 0x4, 0x1f ;  /* 0x08801f00733c7f89 */ /* 0x000fe800000e0000 */
[----:B0-----:R1:W-:Y:S01]  /*c6e0*/  STL.64 [R78+0xb0], R52 ;  /* 0x0000b0344e007387 */ /* 0x0013e20000100a00 */
[----:B----4-:R-:W-:-:S03]  /*c6f0*/  IMAD.MOV.U32 R50, RZ, RZ, R65 ;  /* 0x000000ffff327224 */ /* 0x010fc600078e0041 */
[----:B------:R-:W-:Y:S01]  /*c700*/  SHFL.DOWN PT, R58, R116, 0x4, 0x1f ;  /* 0x08801f00743a7f89 */ /* 0x000fe200000e0000 */
[----:B------:R-:W-:-:S03]  /*c710*/  IMAD.MOV.U32 R51, RZ, RZ, R64 ;  /* 0x000000ffff337224 */ /* 0x000fc600078e0040 */
[----:B------:R-:W0:Y:S01]  /*c720*/  SHFL.DOWN PT, R59, R117, 0x4, 0x1f ;  /* 0x08801f00753b7f89 */ /* 0x000e2200000e0000 */
[----:B-1----:R-:W-:-:S03]  /*c730*/  IMAD.MOV.U32 R52, RZ, RZ, R63 ;  /* 0x000000ffff347224 */ /* 0x002fc600078e003f */
[----:B------:R-:W-:Y:S01]  /*c740*/  STL.64 [R78+0x120], R50 ;  /* 0x000120324e007387 */ /* 0x000fe20000100a00 */
[----:B-----5:R-:W-:-:S03]  /*c750*/  IMAD.MOV.U32 R53, RZ, RZ, R62 ;  /* 0x000000ffff357224 */ /* 0x020fc600078e003e */
[----:B------:R-:W-:Y:S04]  /*c760*/  SHFL.DOWN PT, R50, R84, 0x4, 0x1f ;  /* 0x08801f0054327f89 */ /* 0x000fe800000e0000 */
[----:B------:R-:W1:Y:S04]  /*c770*/  SHFL.DOWN PT, R51, R85, 0x4, 0x1f ;  /* 0x08801f0055337f89 */ /* 0x000e6800000e0000 */
[----:B------:R-:W4:Y:S04]  /*c780*/  SHFL.DOWN PT, R67, R118, 0x4, 0x1f ;  /* 0x08801f0076437f89 */ /* 0x000f2800000e0000 */
[----:B------:R-:W5:Y:S04]  /*c790*/  SHFL.DOWN PT, R66, R119, 0x4, 0x1f ;  /* 0x08801f0077427f89 */ /* 0x000f6800000e0000 */
[----:B--2---:R-:W-:Y:S04]  /*c7a0*/  STL.64 [R78+0x88], R56 ;  /* 0x000088384e007387 */ /* 0x004fe80000100a00 */
[----:B------:R-:W-:Y:S04]  /*c7b0*/  SHFL.DOWN PT, R56, R2, 0x4, 0x1f ;  /* 0x08801f0002387f89 */ /* 0x000fe800000e0000 */
[----:B------:R-:W2:Y:S04]  /*c7c0*/  SHFL.DOWN PT, R57, R3, 0x4, 0x1f ;  /* 0x08801f0003397f89 */ /* 0x000ea800000e0000 */
[----:B------:R-:W-:Y:S04]  /*c7d0*/  STL.64 [R78+0x128], R52 ;  /* 0x000128344e007387 */ /* 0x000fe80000100a00 */
[----:B------:R-:W-:Y:S04]  /*c7e0*/  SHFL.DOWN PT, R52, R86, 0x4, 0x1f ;  /* 0x08801f0056347f89 */ /* 0x000fe800000e0000 */
[----:B------:R-:W2:Y:S04]  /*c7f0*/  SHFL.DOWN PT, R53, R87, 0x4, 0x1f ;  /* 0x08801f0057357f89 */ /* 0x000ea800000e0000 */
[----:B------:R-:W2:Y:S04]  /*c800*/  SHFL.DOWN PT, R65, R120, 0x4, 0x1f ;  /* 0x08801f0078417f89 */ /* 0x000ea800000e0000 */
[----:B------:R-:W2:Y:S04]  /*c810*/  SHFL.DOWN PT, R64, R121, 0x4, 0x1f ;  /* 0x08801f0079407f89 */ /* 0x000ea800000e0000 */
[----:B------:R-:W2:Y:S04]  /*c820*/  SHFL.DOWN PT, R63, R122, 0x4, 0x1f ;  /* 0x08801f007a3f7f89 */ /* 0x000ea800000e0000 */
[----:B------:R-:W-:Y:S04]  /*c830*/  SHFL.DOWN PT, R62, R123, 0x4, 0x1f ;  /* 0x08801f007b3e7f89 */ /* 0x000fe800000e0000 */
[----:B---3--:R3:W-:Y:S04]  /*c840*/  STL.64 [R78+0xb8], R54 ;  /* 0x0000b8364e007387 */ /* 0x0087e80000100a00 */
[----:B0-----:R-:W-:Y:S04]  /*c850*/  STL.64 [R78+0x138], R58 ;  /* 0x0001383a4e007387 */ /* 0x001fe80000100a00 */
[----:B-1----:R4:W-:Y:S01]  /*c860*/  STL.64 [R78+0xc8], R50 ;  /* 0x0000c8324e007387 */ /* 0x0029e20000100a00 */
[----:B---3--:R-:W-:-:S03]  /*c870*/  IMAD.MOV.U32 R54, RZ, RZ, R61 ;  /* 0x000000ffff367224 */ /* 0x008fc600078e003d */
[----:B------:R-:W-:Y:S01]  /*c880*/  SHFL.DOWN PT, R59, R126, 0x4, 0x1f ;  /* 0x08801f007e3b7f89 */ /* 0x000fe200000e0000 */
[----:B------:R-:W-:-:S03]  /*c890*/  IMAD.MOV.U32 R55, RZ, RZ, R60 ;  /* 0x000000ffff377224 */ /* 0x000fc600078e003c */
[----:B------:R-:W-:Y:S01]  /*c8a0*/  SHFL.DOWN PT, R61, R124, 0x4, 0x1f ;  /* 0x08801f007c3d7f89 */ /* 0x000fe200000e0000 */
[----:B----4-:R-:W-:-:S03]  /*c8b0*/  IMAD.MOV.U32 R50, RZ, RZ, R67 ;  /* 0x000000ffff327224 */ /* 0x010fc600078e0043 */
[----:B------:R-:W-:Y:S01]  /*c8c0*/  SHFL.DOWN PT, R60, R125, 0x4, 0x1f ;  /* 0x08801f007d3c7f89 */ /* 0x000fe200000e0000 */
[----:B-----5:R-:W-:-:S03]  /*c8d0*/  IMAD.MOV.U32 R51, RZ, RZ, R66 ;  /* 0x000000ffff337224 */ /* 0x020fc600078e0042 */
[----:B------:R-:W-:Y:S04]  /*c8e0*/  SHFL.DOWN PT, R58, R127, 0x4, 0x1f ;  /* 0x08801f007f3a7f89 */ /* 0x000fe800000e0000 */
[----:B--2---:R-:W-:Y:S04]  /*c8f0*/  STL.64 [R78+0xc0], R56 ;  /* 0x0000c0384e007387 */ /* 0x004fe80000100a00 */
[----:B------:R-:W-:Y:S04]  /*c900*/  STL.64 [R78+0x130], R54 ;  /* 0x000130364e007387 */ /* 0x000fe80000100a00 */
[----:B------:R-:W-:Y:S04]  /*c910*/  SHFL.DOWN PT, R54, R88, 0x4, 0x1f ;  /* 0x08801f0058367f89 */ /* 0x000fe800000e0000 */
[----:B------:R-:W0:Y:S04]  /*c920*/  SHFL.DOWN PT, R55, R89, 0x4, 0x1f ;  /* 0x08801f0059377f89 */ /* 0x000e2800000e0000 */
[----:B------:R-:W-:Y:S04]  /*c930*/  SHFL.DOWN PT, R56, R90, 0x4, 0x1f ;  /* 0x08801f005a387f89 */ /* 0x000fe800000e0000 */
[----:B------:R-:W1:Y:S04]  /*c940*/  SHFL.DOWN PT, R57, R91, 0x4, 0x1f ;  /* 0x08801f005b397f89 */ /* 0x000e6800000e0000 */
[----:B------:R-:W-:Y:S04]  /*c950*/  STL.64 [R78+0xd0], R52 ;  /* 0x0000d0344e007387 */ /* 0x000fe80000100a00 */
[----:B------:R2:W-:Y:S04]  /*c960*/  STL.64 [R78+0x140], R50 ;  /* 0x000140324e007387 */ /* 0x0005e80000100a00 */
[----:B------:R-:W-:Y:S04]  /*c970*/  SHFL.DOWN PT, R52, R92, 0x4, 0x1f ;  /* 0x08801f005c347f89 */ /* 0x000fe800000e0000 */
[----:B------:R-:W3:Y:S01]  /*c980*/  SHFL.DOWN PT, R53, R93, 0x4, 0x1f ;  /* 0x08801f005d357f89 */ /* 0x000ee200000e0000 */
[----:B--2---:R-:W-:-:S03]  /*c990*/  IMAD.MOV.U32 R50, RZ, RZ, R65 ;  /* 0x000000ffff327224 */ /* 0x004fc600078e0041 */
[----:B------:R-:W-:Y:S01]  /*c9a0*/  SHFL.DOWN PT, R67, R128, 0x4, 0x1f ;  /* 0x08801f0080437f89 */ /* 0x000fe200000e0000 */
[----:B------:R-:W-:-:S03]  /*c9b0*/  IMAD.MOV.U32 R51, RZ, RZ, R64 ;  /* 0x000000ffff337224 */ /* 0x000fc600078e0040 */
[----:B------:R-:W-:Y:S04]  /*c9c0*/  SHFL.DOWN PT, R66, R129, 0x4, 0x1f ;  /* 0x08801f0081427f89 */ /* 0x000fe800000e0000 */
[----:B------:R2:W-:Y:S04]  /*c9d0*/  STL.64 [R78+0x148], R50 ;  /* 0x000148324e007387 */ /* 0x0005e80000100a00 */
[----:B------:R-:W-:Y:S04]  /*c9e0*/  SHFL.DOWN PT, R65, R130, 0x4, 0x1f ;  /* 0x08801f0082417f89 */ /* 0x000fe800000e0000 */
[----:B------:R-:W-:Y:S01]  /*c9f0*/  SHFL.DOWN PT, R64, R131, 0x4, 0x1f ;  /* 0x08801f0083407f89 */ /* 0x000fe200000e0000 */
[----:B--2---:R-:W-:-:S03]  /*ca00*/  IMAD.MOV.U32 R50, RZ, RZ, R63 ;  /* 0x000000ffff327224 */ /* 0x004fc600078e003f */
[----:B0-----:R-:W-:Y:S01]  /*ca10*/  STL.64 [R78+0xd8], R54 ;  /* 0x0000d8364e007387 */ /* 0x001fe20000100a00 */
[----:B------:R-:W-:-:S03]  /*ca20*/  IMAD.MOV.U32 R51, RZ, RZ, R62 ;  /* 0x000000ffff337224 */ /* 0x000fc600078e003e */
[----:B------:R-:W-:Y:S04]  /*ca30*/  SHFL.DOWN PT, R63, R132, 0x4, 0x1f ;  /* 0x08801f00843f7f89 */ /* 0x000fe800000e0000 */
[----:B------:R0:W-:Y:S04]  /*ca40*/  STL.64 [R78+0x150], R50 ;  /* 0x000150324e007387 */ /* 0x0001e80000100a00 */
[----:B------:R-:W-:Y:S04]  /*ca50*/  SHFL.DOWN PT, R62, R133, 0x4, 0x1f ;  /* 0x08801f00853e7f89 */ /* 0x000fe800000e0000 */
[----:B-1----:R-:W-:Y:S01]  /*ca60*/  STL.64 [R78+0xe0], R56 ;  /* 0x0000e0384e007387 */ /* 0x002fe20000100a00 */
[----:B0-----:R-:W-:-:S03]  /*ca70*/  IMAD.MOV.U32 R50, RZ, RZ, R61 ;  /* 0x000000ffff327224 */ /* 0x001fc600078e003d */
[----:B------:R-:W-:Y:S01]  /*ca80*/  SHFL.DOWN PT, R54, R94, 0x4, 0x1f ;  /* 0x08801f005e367f89 */ /* 0x000fe200000e0000 */
[----:B------:R-:W-:-:S03]  /*ca90*/  IMAD.MOV.U32 R51, RZ, RZ, R60 ;  /* 0x000000ffff337224 */ /* 0x000fc600078e003c */
[----:B------:R-:W-:Y:S04]  /*caa0*/  SHFL.DOWN PT, R61, R134, 0x4, 0x1f ;  /* 0x08801f00863d7f89 */ /* 0x000fe800000e0000 */
[----:B------:R0:W-:Y:S04]  /*cab0*/  STL.64 [R78+0x158], R50 ;  /* 0x000158324e007387 */ /* 0x0001e80000100a00 */
[----:B------:R-:W-:Y:S04]  /*cac0*/  SHFL.DOWN PT, R60, R135, 0x4, 0x1f ;  /* 0x08801f00873c7f89 */ /* 0x000fe800000e0000 */
[----:B------:R-:W1:Y:S01]  /*cad0*/  SHFL.DOWN PT, R55, R95, 0x4, 0x1f ;  /* 0x08801f005f377f89 */ /* 0x000e6200000e0000 */
[----:B0-----:R-:W-:-:S03]  /*cae0*/  IMAD.MOV.U32 R50, RZ, RZ, R59 ;  /* 0x000000ffff327224 */ /* 0x001fc600078e003b */
[----:B------:R-:W-:Y:S01]  /*caf0*/  SHFL.DOWN PT, R56, R96, 0x4, 0x1f ;  /* 0x08801f0060387f89 */ /* 0x000fe200000e0000 */
[----:B------:R-:W-:-:S03]  /*cb00*/  IMAD.MOV.U32 R51, RZ, RZ, R58 ;  /* 0x000000ffff337224 */ /* 0x000fc600078e003a */
[----:B------:R-:W0:Y:S04]  /*cb10*/  SHFL.DOWN PT, R57, R97, 0x4, 0x1f ;  /* 0x08801f0061397f89 */ /* 0x000e2800000e0000 */
[----:B------:R-:W-:Y:S04]  /*cb20*/  STL.64 [R78+0x160], R50 ;  /* 0x000160324e007387 */ /* 0x000fe80000100a00 */
[----:B------:R-:W-:Y:S04]  /*cb30*/  SHFL.DOWN PT, R58, R98, 0x4, 0x1f ;  /* 0x08801f00623a7f89 */ /* 0x000fe800000e0000 */
[----:B------:R-:W2:Y:S04]  /*cb40*/  SHFL.DOWN PT, R59, R99, 0x4, 0x1f ;  /* 0x08801f00633b7f89 */ /* 0x000ea800000e0000 */
[----:B------:R-:W-:Y:S04]  /*cb50*/  SHFL.DOWN PT, R50, R71, 0x4, 0x1f ;  /* 0x08801f0047327f89 */ /* 0x000fe800000e0000 */
[----:B------:R-:W4:Y:S04]  /*cb60*/  SHFL.DOWN PT, R51, R100, 0x4, 0x1f ;  /* 0x08801f0064337f89 */ /* 0x000f2800000e0000 */
[----:B---3--:R3:W-:Y:S04]  /*cb70*/  STL.64 [R78+0xe8], R52 ;  /* 0x0000e8344e007387 */ /* 0x0087e80000100a00 */
[----:B-1----:R-:W-:Y:S04]  /*cb80*/  STL.64 [R78+0xf0], R54 ;  /* 0x0000f0364e007387 */ /* 0x002fe80000100a00 */
[----:B0-----:R-:W-:Y:S01]  /*cb90*/  STL.64 [R78+0xf8], R56 ;  /* 0x0000f8384e007387 */ /* 0x001fe20000100a00 */
[----:B---3--:R-:W-:-:S03]  /*cba0*/  IMAD.MOV.U32 R52, RZ, RZ, R67 ;  /* 0x000000ffff347224 */ /* 0x008fc600078e0043 */
[----:B--2---:R-:W-:Y:S01]  /*cbb0*/  STL.64 [R78+0x100], R58 ;  /* 0x0001003a4e007387 */ /* 0x004fe20000100a00 */
[----:B------:R-:W-:-:S05]  /*cbc0*/  IMAD.MOV.U32 R53, RZ, RZ, R66 ;  /* 0x000000ffff357224 */ /* 0x000fca00078e0042 */
[----:B------:R0:W-:Y:S04]  /*cbd0*/  STL.64 [R78+0x168], R52 ;  /* 0x000168344e007387 */ /* 0x0001e80000100a00 */
[----:B----4-:R-:W-:Y:S01]  /*cbe0*/  STL.64 [R78], R50 ;  /* 0x000000324e007387 */ /* 0x010fe20000100a00 */
        /* <DEDUP_REMOVED lines=23> */
.L_x_4268:
        /* <DEDUP_REMOVED lines=20> */
.L_x_4080:
[----:B------:R-:W-:Y:S01]  /*cea0*/  IMAD.MOV.U32 R48, RZ, RZ, R99 ;  /* 0x000000ffff307224 */ /* 0x000fe200078e0063 */
[----:B------:R-:W-:Y:S01]  /*ceb0*/  PRMT R54, R54, 0x5410, R136 ;  /* 0x0000541036367816 */ /* 0x000fe20000000088 */
[----:B------:R-:W-:Y:S01]  /*cec0*/  IMAD.MOV.U32 R99, RZ, RZ, R98 ;  /* 0x000000ffff637224 */ /* 0x000fe200078e0062 */
[----:B------:R-:W-:-:S07]  /*ced0*/  PRMT R136, R135, 0x7610, R136 ;  /* 0x0000761087887816 */ /* 0x000fce0000000088 */
.L_x_4081:
[----:B------:R-:W-:Y:S05]  /*cee0*/  BSYNC.RECONVERGENT B1 ;  /* 0x0000000000017941 */ /* 0x000fea0003800200 */
.L_x_4079:
        /* <DEDUP_REMOVED lines=11> */
.L_x_4083:
[----:B------:R-:W-:Y:S01]  /*cfa0*/  IMAD.MOV.U32 R51, RZ, RZ, R48 ;  /* 0x000000ffff337224 */ /* 0x000fe200078e0030 */
[----:B------:R-:W-:Y:S01]  /*cfb0*/  PRMT R55, R55, 0x7610, R54 ;  /* 0x0000761037377816 */ /* 0x000fe20000000036 */
[----:B------:R-:W-:Y:S01]  /*cfc0*/  IMAD.MOV.U32 R98, RZ, RZ, R97 ;  /* 0x000000ffff627224 */ /* 0x000fe200078e0061 */
[----:B------:R-:W-:-:S07]  /*cfd0*/  PRMT R135, R134, 0x7632, R135 ;  /* 0x0000763286877816 */ /* 0x000fce0000000087 */
.L_x_4084:
[----:B------:R-:W-:Y:S05]  /*cfe0*/  BSYNC.RECONVERGENT B1 ;  /* 0x0000000000017941 */ /* 0x000fea0003800200 */
.L_x_4082:
        /* <DEDUP_REMOVED lines=11> */
.L_x_4086:
[----:B------:R-:W-:Y:S01]  /*d0a0*/  IMAD.MOV.U32 R48, RZ, RZ, R51 ;  /* 0x000000ffff307224 */ /* 0x000fe200078e0033 */
[----:B------:R-:W-:Y:S01]  /*d0b0*/  PRMT R54, R55, 0x7632, R54 ;  /* 0x0000763237367816 */ /* 0x000fe20000000036 */
[----:B------:R-:W-:Y:S01]  /*d0c0*/  IMAD.MOV.U32 R97, RZ, RZ, R96 ;  /* 0x000000ffff617224 */ /* 0x000fe200078e0060 */
[----:B------:R-:W-:-:S07]  /*d0d0*/  PRMT R134, R134, 0x5410, R134 ;  /* 0x0000541086867816 */ /* 0x000fce0000000086 */
.L_x_4087:
[----:B------:R-:W-:Y:S05]  /*d0e0*/  BSYNC.RECONVERGENT B1 ;  /* 0x0000000000017941 */ /* 0x000fea0003800200 */
.L_x_4085:
        /* <DEDUP_REMOVED lines=11> */
.L_x_4089:
[----:B------:R-:W-:Y:S01]  /*d1a0*/  IMAD.MOV.U32 R51, RZ, RZ, R48 ;  /* 0x000000ffff337224 */ /* 0x000fe200078e0030 */
[----:B------:R-:W-:Y:S01]  /*d1b0*/  PRMT R56, R54, 0x7610, R56 ;  /* 0x0000761036387816 */ /* 0x000fe20000000038 */
[----:B------:R-:W-:Y:S01]  /*d1c0*/  IMAD.MOV.U32 R96, RZ, RZ, R95 ;  /* 0x000000ffff607224 */ /* 0x000fe200078e005f */
[----:B------:R-:W-:-:S07]  /*d1d0*/  PRMT R134, R133, 0x7632, R134 ;  /* 0x0000763285867816 */ /* 0x000fce0000000086 */
.L_x_4090:
[----:B------:R-:W-:Y:S05]  /*d1e0*/  BSYNC.RECONVERGENT B1 ;  /* 0x0000000000017941 */ /* 0x000fea0003800200 */
.L_x_4088:
        /* <DEDUP_REMOVED lines=11> */
.L_x_4092:
[----:B------:R-:W-:Y:S01]  /*d2a0*/  IMAD.MOV.U32 R48, RZ, RZ, R51 ;  /* 0x000000ffff307224 */ /* 0x000fe200078e0033 */
[----:B------:R-:W-:Y:S01]  /*d2b0*/  PRMT R54, R54, 0x5410, R56 ;  /* 0x0000541036367816 */ /* 0x000fe20000000038 */
[----:B------:R-:W-:Y:S01]  /*d2c0*/  IMAD.MOV.U32 R95, RZ, RZ, R94 ;  /* 0x000000ffff5f7224 */ /* 0x000fe200078e005e */
[----:B------:R-:W-:-:S07]  /*d2d0*/  PRMT R133, R133, 0x5410, R133 ;  /* 0x0000541085857816 */ /* 0x000fce0000000085 */
.L_x_4093:
[----:B------:R-:W-:Y:S05]  /*d2e0*/  BSYNC.RECONVERGENT B1 ;  /* 0x0000000000017941 */ /* 0x000fea0003800200 */
.L_x_4091:
        /* <DEDUP_REMOVED lines=11> */
.L_x_4095:
[----:B------:R-:W-:Y:S01]  /*d3a0*/  IMAD.MOV.U32 R51, RZ, RZ, R48 ;  /* 0x000000ffff337224 */ /* 0x000fe200078e0030 */
[----:B------:R-:W-:Y:S01]  /*d3b0*/  PRMT R55, R55, 0x7610, R54 ;  /* 0x0000761037377816 */ /* 0x000fe20000000036 */
[----:B------:R-:W-:Y:S01]  /*d3c0*/  IMAD.MOV.U32 R94, RZ, RZ, R93 ;  /* 0x000000ffff5e7224 */ /* 0x000fe200078e005d */
[----:B------:R-:W-:-:S07]  /*d3d0*/  PRMT R133, R132, 0x7632, R133 ;  /* 0x0000763284857816 */ /* 0x000fce0000000085 */
.L_x_4096:
[----:B------:R-:W-:Y:S05]  /*d3e0*/  BSYNC.RECONVERGENT B1 ;  /* 0x0000000000017941 */ /* 0x000fea0003800200 */
.L_x_4094:
        /* <DEDUP_REMOVED lines=11> */
.L_x_4098:
[----:B------:R-:W-:Y:S01]  /*d4a0*/  IMAD.MOV.U32 R48, RZ, RZ, R51 ;  /* 0x000000ffff307224 */ /* 0x000fe200078e0033 */
[----:B------:R-:W-:Y:S01]  /*d4b0*/  PRMT R54, R55, 0x7632, R54 ;  /* 0x0000763237367816 */ /* 0x000fe20000000036 */
[----:B------:R-:W-:Y:S01]  /*d4c0*/  IMAD.MOV.U32 R93, RZ, RZ, R92 ;  /* 0x000000ffff5d7224 */ /* 0x000fe200078e005c */
[----:B------:R-:W-:-:S07]  /*d4d0*/  PRMT R132, R132, 0x5410, R132 ;  /* 0x0000541084847816 */ /* 0x000fce0000000084 */
.L_x_4099:
[----:B------:R-:W-:Y:S05]  /*d4e0*/  BSYNC.RECONVERGENT B1 ;  /* 0x0000000000017941 */ /* 0x000fea0003800200 */
.L_x_4097:
        /* <DEDUP_REMOVED lines=11> */
.L_x_4101:
[----:B------:R-:W-:Y:S01]  /*d5a0*/  IMAD.MOV.U32 R51, RZ, RZ, R48 ;  /* 0x000000ffff337224 */ /* 0x000fe200078e0030 */
[----:B------:R-:W-:Y:S01]  /*d5b0*/  PRMT R56, R54, 0x7610, R56 ;  /* 0x0000761036387816 */ /* 0x000fe20000000038 */
[----:B------:R-:W-:Y:S01]  /*d5c0*/  IMAD.MOV.U32 R92, RZ, RZ, R91 ;  /* 0x000000ffff5c7224 */ /* 0x000fe200078e005b */
[----:B------:R-:W-:-:S07]  /*d5d0*/  PRMT R132, R131, 0x7632, R132 ;  /* 0x0000763283847816 */ /* 0x000fce0000000084 */
.L_x_4102:
[----:B------:R-:W-:Y:S05]  /*d5e0*/  BSYNC.RECONVERGENT B1 ;  /* 0x0000000000017941 */ /* 0x000fea0003800200 */
.L_x_4100:
        /* <DEDUP_REMOVED lines=11> */
.L_x_4104:
[----:B------:R-:W-:Y:S01]  /*d6a0*/  IMAD.MOV.U32 R48, RZ, RZ, R51 ;  /* 0x000000ffff307224 */ /* 0x000fe200078e0033 */
[----:B------:R-:W-:Y:S01]  /*d6b0*/  PRMT R54, R54, 0x5410, R56 ;  /* 0x0000541036367816 */ /* 0x000fe20000000038 */
[----:B------:R-:W-:Y:S01]  /*d6c0*/  IMAD.MOV.U32 R91, RZ, RZ, R90 ;  /* 0x000000ffff5b7224 */ /* 0x000fe200078e005a */
[----:B------:R-:W-:-:S07]  /*d6d0*/  PRMT R131, R131, 0x5410, R131 ;  /* 0x0000541083837816 */ /* 0x000fce0000000083 */
.L_x_4105:
[----:B------:R-:W-:Y:S05]  /*d6e0*/  BSYNC.RECONVERGENT B1 ;  /* 0x0000000000017941 */ /* 0x000fea0003800200 */
.L_x_4103:
        /* <DEDUP_REMOVED lines=11> */
.L_x_4107:
[----:B------:R-:W-:Y:S01]  /*d7a0*/  IMAD.MOV.U32 R51, RZ, RZ, R48 ;  /* 0x000000ffff337224 */ /* 0x000fe200078e0030 */
[----:B------:R-:W-:Y:S01]  /*d7b0*/  PRMT R55, R55, 0x7610, R54 ;  /* 0x0000761037377816 */ /* 0x000fe20000000036 */
[----:B------:R-:W-:Y:S01]  /*d7c0*/  IMAD.MOV.U32 R90, RZ, RZ, R89 ;  /* 0x000000ffff5a7224 */ /* 0x000fe200078e0059 */
[----:B------:R-:W-:-:S07]  /*d7d0*/  PRMT R131, R130, 0x7632, R131 ;  /* 0x0000763282837816 */ /* 0x000fce0000000083 */
.L_x_4108:
[----:B------:R-:W-:Y:S05]  /*d7e0*/  BSYNC.RECONVERGENT B1 ;  /* 0x0000000000017941 */ /* 0x000fea0003800200 */
.L_x_4106:
        /* <DEDUP_REMOVED lines=11> */
.L_x_4110:
[----:B------:R-:W-:Y:S01]  /*d8a0*/  IMAD.MOV.U32 R48, RZ, RZ, R51 ;  /* 0x000000ffff307224 */ /* 0x000fe200078e0033 */
[----:B------:R-:W-:Y:S01]  /*d8b0*/  PRMT R54, R55, 0x7632, R54 ;  /* 0x0000763237367816 */ /* 0x000fe20000000036 */
[----:B------:R-:W-:Y:S01]  /*d8c0*/  IMAD.MOV.U32 R89, RZ, RZ, R88 ;  /* 0x000000ffff597224 */ /* 0x000fe200078e0058 */
[----:B------:R-:W-:-:S07]  /*d8d0*/  PRMT R130, R130, 0x5410, R130 ;  /* 0x0000541082827816 */ /* 0x000fce0000000082 */
.L_x_4111:
[----:B------:R-:W-:Y:S05]  /*d8e0*/  BSYNC.RECONVERGENT B1 ;  /* 0x0000000000017941 */ /* 0x000fea0003800200 */
.L_x_4109:
        /* <DEDUP_REMOVED lines=11> */
.L_x_4113:
[----:B------:R-:W-:Y:S01]  /*d9a0*/  IMAD.MOV.U32 R51, RZ, RZ, R48 ;  /* 0x000000ffff337224 */ /* 0x000fe200078e0030 */
[----:B------:R-:W-:Y:S01]  /*d9b0*/  PRMT R56, R54, 0x7610, R56 ;  /* 0x0000761036387816 */ /* 0x000fe20000000038 */
[----:B------:R-:W-:Y:S01]  /*d9c0*/  IMAD.MOV.U32 R88, RZ, RZ, R87 ;  /* 0x000000ffff587224 */ /* 0x000fe200078e0057 */
[----:B------:R-:W-:-:S07]  /*d9d0*/  PRMT R130, R129, 0x7632, R130 ;  /* 0x0000763281827816 */ /* 0x000fce0000000082 */
.L_x_4114:
[----:B------:R-:W-:Y:S05]  /*d9e0*/  BSYNC.RECONVERGENT B1 ;  /* 0x0000000000017941 */ /* 0x000fea0003800200 */
.L_x_4112:
        /* <DEDUP_REMOVED lines=11> */
.L_x_4116:
[----:B------:R-:W-:Y:S01]  /*daa0*/  IMAD.MOV.U32 R48, RZ, RZ, R51 ;  /* 0x000000ffff307224 */ /* 0x000fe200078e0033 */
[----:B------:R-:W-:Y:S01]  /*dab0*/  PRMT R54, R54, 0x5410, R56 ;  /* 0x0000541036367816 */ /* 0x000fe20000000038 */
[----:B------:R-:W-:Y:S01]  /*dac0*/  IMAD.MOV.U32 R87, RZ, RZ, R86 ;  /* 0x000000ffff577224 */ /* 0x000fe200078e0056 */
[----:B------:R-:W-:-:S07]  /*dad0*/  PRMT R129, R129, 0x5410, R129 ;  /* 0x0000541081817816 */ /* 0x000fce0000000081 */
.L_x_4117:
[----:B------:R-:W-:Y:S05]  /*dae0*/  BSYNC.RECONVERGENT B1 ;  /* 0x0000000000017941 */ /* 0x000fea0003800200 */
.L_x_4115:
        /* <DEDUP_REMOVED lines=11> */
.L_x_4119:
[----:B------:R-:W-:Y:S01]  /*dba0*/  IMAD.MOV.U32 R51, RZ, RZ, R48 ;  /* 0x000000ffff337224 */ /* 0x000fe200078e0030 */
[----:B------:R-:W-:Y:S01]  /*dbb0*/  PRMT R55, R55, 0x7610, R54 ;  /* 0x0000761037377816 */ /* 0x000fe20000000036 */
[----:B------:R-:W-:Y:S01]  /*dbc0*/  IMAD.MOV.U32 R86, RZ, RZ, R85 ;  /* 0x000000ffff567224 */ /* 0x000fe200078e0055 */
[----:B------:R-:W-:-:S07]  /*dbd0*/  PRMT R129, R128, 0x7632, R129 ;  /* 0x0000763280817816 */ /* 0x000fce0000000081 */
.L_x_4120:
[----:B------:R-:W-:Y:S05]  /*dbe0*/  BSYNC.RECONVERGENT B1 ;  /* 0x0000000000017941 */ /* 0x000fea0003800200 */
.L_x_4118:
        /* <DEDUP_REMOVED lines=11> */
.L_x_4122:
[----:B------:R-:W-:Y:S01]  /*dca0*/  IMAD.MOV.U32 R48, RZ, RZ, R51 ;  /* 0x000000ffff307224 */ /* 0x000fe200078e0033 */
[----:B------:R-:W-:Y:S01]  /*dcb0*/  PRMT R54, R55, 0x7632, R54 ;  /* 0x0000763237367816 */ /* 0x000fe20000000036 */
[----:B------:R-:W-:Y:S01]  /*dcc0*/  IMAD.MOV.U32 R85, RZ, RZ, R84 ;  /* 0x000000ffff557224 */ /* 0x000fe200078e0054 */
[----:B------:R-:W-:-:S07]  /*dcd0*/  PRMT R128, R128, 0x5410, R128 ;  /* 0x0000541080807816 */ /* 0x000fce0000000080 */
.L_x_4123:
[----:B------:R-:W-:Y:S05]  /*dce0*/  BSYNC.RECONVERGENT B1 ;  /* 0x0000000000017941 */ /* 0x000fea0003800200 */
.L_x_4121:
        /* <DEDUP_REMOVED lines=11> */
.L_x_4125:
[----:B------:R-:W-:Y:S01]  /*dda0*/  IMAD.MOV.U32 R51, RZ, RZ, R48 ;  /* 0x000000ffff337224 */ /* 0x000fe200078e0030 */
[----:B------:R-:W-:Y:S01]  /*ddb0*/  PRMT R56, R54, 0x7610, R56 ;  /* 0x0000761036387816 */ /* 0x000fe20000000038 */
[----:B------:R-:W-:Y:S01]  /*ddc0*/  IMAD.MOV.U32 R84, RZ, RZ, R3 ;  /* 0x000000ffff547224 */ /* 0x000fe200078e0003 */
[----:B------:R-:W-:-:S07]  /*ddd0*/  PRMT R128, R127, 0x7632, R128 ;  /* 0x000076327f807816 */ /* 0x000fce0000000080 */
.L_x_4126:
[----:B------:R-:W-:Y:S05]  /*dde0*/  BSYNC.RECONVERGENT B1 ;  /* 0x0000000000017941 */ /* 0x000fea0003800200 */
.L_x_4124:
        /* <DEDUP_REMOVED lines=11> */
.L_x_4128:
[----:B------:R-:W-:Y:S01]  /*dea0*/  IMAD.MOV.U32 R48, RZ, RZ, R51 ;  /* 0x000000ffff307224 */ /* 0x000fe200078e0033 */
[----:B------:R-:W-:Y:S01]  /*deb0*/  PRMT R54, R54, 0x5410, R56 ;  /* 0x0000541036367816 */ /* 0x000fe20000000038 */
[----:B------:R-:W-:Y:S01]  /*dec0*/  IMAD.MOV.U32 R3, RZ, RZ, R2 ;  /* 0x000000ffff037224 */ /* 0x000fe200078e0002 */
[----:B------:R-:W-:-:S07]  /*ded0*/  PRMT R127, R127, 0x5410, R127 ;  /* 0x000054107f7f7816 */ /* 0x000fce000000007f */
.L_x_4129:
[----:B------:R-:W-:Y:S05]  /*dee0*/  BSYNC.RECONVERGENT B1 ;  /* 0x0000000000017941 */ /* 0x000fea0003800200 */
.L_x_4127:
        /* <DEDUP_REMOVED lines=11> */
.L_x_4131:
[----:B------:R-:W-:Y:S01]  /*dfa0*/  IMAD.MOV.U32 R51, RZ, RZ, R48 ;  /* 0x000000ffff337224 */ /* 0x000fe200078e0030 */
[----:B------:R-:W-:Y:S01]  /*dfb0*/  PRMT R55, R55, 0x7610, R54 ;  /* 0x0000761037377816 */ /* 0x000fe20000000036 */
[----:B------:R-:W-:Y:S01]  /*dfc0*/  IMAD.MOV.U32 R2, RZ, RZ, R5 ;  /* 0x000000ffff027224 */ /* 0x000fe200078e0005 */
[----:B------:R-:W-:-:S07]  /*dfd0*/  PRMT R127, R126, 0x7632, R127 ;  /* 0x000076327e7f7816 */ /* 0x000fce000000007f */
.L_x_4132:
[----:B------:R-:W-:Y:S05]  /*dfe0*/  BSYNC.RECONVERGENT B1 ;  /* 0x0000000000017941 */ /* 0x000fea0003800200 */
.L_x_4130:
        /* <DEDUP_REMOVED lines=11> */
.L_x_4134:
[----:B------:R-:W-:Y:S01]  /*e0a0*/  IMAD.MOV.U32 R48, RZ, RZ, R51 ;  /* 0x000000ffff307224 */ /* 0x000fe200078e0033 */
[----:B------:R-:W-:Y:S01]  /*e0b0*/  PRMT R54, R55, 0x7632, R54 ;  /* 0x0000763237367816 */ /* 0x000fe20000000036 */
[----:B------:R-:W-:Y:S01]  /*e0c0*/  IMAD.MOV.U32 R5, RZ, RZ, R4 ;  /* 0x000000ffff057224 */ /* 0x000fe200078e0004 */
[----:B------:R-:W-:-:S07]  /*e0d0*/  PRMT R126, R126, 0x5410, R126 ;  /* 0x000054107e7e7816 */ /* 0x000fce000000007e */
.L_x_4135:
[----:B------:R-:W-:Y:S05]  /*e0e0*/  BSYNC.RECONVERGENT B1 ;  /* 0x0000000000017941 */ /* 0x000fea0003800200 */
.L_x_4133:
        /* <DEDUP_REMOVED lines=11> */
.L_x_4137:
[----:B------:R-:W-:Y:S01]  /*e1a0*/  IMAD.MOV.U32 R51, RZ, RZ, R48 ;  /* 0x000000ffff337224 */ /* 0x000fe200078e0030 */
[----:B------:R-:W-:Y:S01]  /*e1b0*/  PRMT R56, R54, 0x7610, R56 ;  /* 0x0000761036387816 */ /* 0x000fe20000000038 */
[----:B------:R-:W-:Y:S01]  /*e1c0*/  IMAD.MOV.U32 R4, RZ, RZ, R7 ;  /* 0x000000ffff047224 */ /* 0x000fe200078e0007 */
[----:B------:R-:W-:-:S07]  /*e1d0*/  PRMT R126, R125, 0x7632, R126 ;  /* 0x000076327d7e7816 */ /* 0x000fce000000007e */
.L_x_4138:
[----:B------:R-:W-:Y:S05]  /*e1e0*/  BSYNC.RECONVERGENT B1 ;  /* 0x0000000000017941 */ /* 0x000fea0003800200 */
.L_x_4136:
        /* <DEDUP_REMOVED lines=11> */
.L_x_4140:
[----:B------:R-:W-:Y:S01]  /*e2a0*/  IMAD.MOV.U32 R48, RZ, RZ, R51 ;  /* 0x000000ffff307224 */ /* 0x000fe200078e0033 */
[----:B------:R-:W-:Y:S01]  /*e2b0*/  PRMT R54, R54, 0x5410, R56 ;  /* 0x0000541036367816 */ /* 0x000fe20000000038 */
[----:B------:R-:W-:Y:S01]  /*e2c0*/  IMAD.MOV.U32 R7, RZ, RZ, R6 ;  /* 0x000000ffff077224 */ /* 0x000fe200078e0006 */
[----:B------:R-:W-:-:S07]  /*e2d0*/  PRMT R125, R125, 0x5410, R125 ;  /* 0x000054107d7d7816 */ /* 0x000fce000000007d */
.L_x_4141:
[----:B------:R-:W-:Y:S05]  /*e2e0*/  BSYNC.RECONVERGENT B1 ;  /* 0x0000000000017941 */ /* 0x000fea0003800200 */
.L_x_4139:
        /* <DEDUP_REMOVED lines=11> */
.L_x_4143:
[----:B------:R-:W-:Y:S01]  /*e3a0*/  IMAD.MOV.U32 R51, RZ, RZ, R48 ;  /* 0x000000ffff337224 */ /* 0x000fe200078e0030 */
[----:B------:R-:W-:Y:S01]  /*e3b0*/  PRMT R55, R55, 0x7610, R54 ;  /* 0x0000761037377816 */ /* 0x000fe20000000036 */
[----:B------:R-:W-:Y:S01]  /*e3c0*/  IMAD.MOV.U32 R6, RZ, RZ, R9 ;  /* 0x000000ffff067224 */ /* 0x000fe200078e0009 */
[----:B------:R-:W-:-:S07]  /*e3d0*/  PRMT R125, R124, 0x7632, R125 ;  /* 0x000076327c7d7816 */ /* 0x000fce000000007d */
.L_x_4144:
[----:B------:R-:W-:Y:S05]  /*e3e0*/  BSYNC.RECONVERGENT B1 ;  /* 0x0000000000017941 */ /* 0x000fea0003800200 */
.L_x_4142:
        /* <DEDUP_REMOVED lines=11> */
.L_x_4146:
[----:B------:R-:W-:Y:S01]  /*e4a0*/  IMAD.MOV.U32 R48, RZ, RZ, R51 ;  /* 0x000000ffff307224 */ /* 0x000fe200078e0033 */
[----:B------:R-:W-:Y:S01]  /*e4b0*/  PRMT R54, R55, 0x7632, R54 ;  /* 0x0000763237367816 */ /* 0x000fe20000000036 */
[----:B------:R-:W-:Y:S01]  /*e4c0*/  IMAD.MOV.U32 R9, RZ, RZ, R8 ;  /* 0x000000ffff097224 */ /* 0x000fe200078e0008 */
[----:B------:R-:W-:-:S07]  /*e4d0*/  PRMT R124, R124, 0x5410, R124 ;  /* 0x000054107c7c7816 */ /* 0x000fce000000007c */
.L_x_4147:
[----:B------:R-:W-:Y:S05]  /*e4e0*/  BSYNC.RECONVERGENT B1 ;  /* 0x0000000000017941 */ /* 0x000fea0003800200 */
.L_x_4145:
        /* <DEDUP_REMOVED lines=11> */
.L_x_4149:
[----:B------:R-:W-:Y:S01]  /*e5a0*/  IMAD.MOV.U32 R51, RZ, RZ, R48 ;  /* 0x000000ffff337224 */ /* 0x000fe200078e0030 */
[----:B------:R-:W-:Y:S01]  /*e5b0*/  PRMT R56, R54, 0x7610, R56 ;  /* 0x0000761036387816 */ /* 0x000fe20000000038 */
[----:B------:R-:W-:Y:S01]  /*e5c0*/  IMAD.MOV.U32 R8, RZ, RZ, R11 ;  /* 0x000000ffff087224 */ /* 0x000fe200078e000b */
[----:B------:R-:W-:-:S07]  /*e5d0*/  PRMT R124, R123, 0x7632, R124 ;  /* 0x000076327b7c7816 */ /* 0x000fce000000007c */
.L_x_4150:
[----:B------:R-:W-:Y:S05]  /*e5e0*/  BSYNC.RECONVERGENT B1 ;  /* 0x0000000000017941 */ /* 0x000fea0003800200 */
.L_x_4148:
        /* <DEDUP_REMOVED lines=11> */
.L_x_4152:
[----:B------:R-:W-:Y:S01]  /*e6a0*/  IMAD.MOV.U32 R48, RZ, RZ, R51 ;  /* 0x000000ffff307224 */ /* 0x000fe200078e0033 */
[----:B------:R-:W-:Y:S01]  /*e6b0*/  PRMT R54, R54, 0x5410, R56 ;  /* 0x0000541036367816 */ /* 0x000fe20000000038 */
[----:B------:R-:W-:Y:S01]  /*e6c0*/  IMAD.MOV.U32 R11, RZ, RZ, R10 ;  /* 0x000000ffff0b7224 */ /* 0x000fe200078e000a */
[----:B------:R-:W-:-:S07]  /*e6d0*/  PRMT R123, R123, 0x5410, R123 ;  /* 0x000054107b7b7816 */ /* 0x000fce000000007b */
.L_x_4153:
[----:B------:R-:W-:Y:S05]  /*e6e0*/  BSYNC.RECONVERGENT B1 ;  /* 0x0000000000017941 */ /* 0x000fea0003800200 */
.L_x_4151:
        /* <DEDUP_REMOVED lines=11> */
.L_x_4155:
[----:B------:R-:W-:Y:S01]  /*e7a0*/  IMAD.MOV.U32 R51, RZ, RZ, R48 ;  /* 0x000000ffff337224 */ /* 0x000fe200078e0030 */
[----:B------:R-:W-:Y:S01]  /*e7b0*/  PRMT R55, R55, 0x7610, R54 ;  /* 0x0000761037377816 */ /* 0x000fe20000000036 */
[----:B------:R-:W-:Y:S01]  /*e7c0*/  IMAD.MOV.U32 R10, RZ, RZ, R13 ;  /* 0x000000ffff0a7224 */ /* 0x000fe200078e000d */
[----:B------:R-:W-:-:S07]  /*e7d0*/  PRMT R123, R122, 0x7632, R123 ;  /* 0x000076327a7b7816 */ /* 0x000fce000000007b */
.L_x_4156:
[----:B------:R-:W-:Y:S05]  /*e7e0*/  BSYNC.RECONVERGENT B1 ;  /* 0x0000000000017941 */ /* 0x000fea0003800200 */
.L_x_4154:
        /* <DEDUP_REMOVED lines=11> */
.L_x_4158:
[----:B------:R-:W-:Y:S01]  /*e8a0*/  IMAD.MOV.U32 R48, RZ, RZ, R51 ;  /* 0x000000ffff307224 */ /* 0x000fe200078e0033 */
[----:B------:R-:W-:Y:S01]  /*e8b0*/  PRMT R54, R55, 0x7632, R54 ;  /* 0x0000763237367816 */ /* 0x000fe20000000036 */
[----:B------:R-:W-:Y:S01]  /*e8c0*/  IMAD.MOV.U32 R13, RZ, RZ, R12 ;  /* 0x000000ffff0d7224 */ /* 0x000fe200078e000c */
[----:B------:R-:W-:-:S07]  /*e8d0*/  PRMT R122, R122, 0x5410, R122 ;  /* 0x000054107a7a7816 */ /* 0x000fce000000007a */
.L_x_4159:
[----:B------:R-:W-:Y:S05]  /*e8e0*/  BSYNC.RECONVERGENT B1 ;  /* 0x0000000000017941 */ /* 0x000fea0003800200 */
.L_x_4157:
        /* <DEDUP_REMOVED lines=11> */
.L_x_4161:
[----:B------:R-:W-:Y:S01]  /*e9a0*/  IMAD.MOV.U32 R51, RZ, RZ, R48 ;  /* 0x000000ffff337224 */ /* 0x000fe200078e0030 */
[----:B------:R-:W-:Y:S01]  /*e9b0*/  PRMT R56, R54, 0x7610, R56 ;  /* 0x0000761036387816 */ /* 0x000fe20000000038 */
[----:B------:R-:W-:Y:S01]  /*e9c0*/  IMAD.MOV.U32 R12, RZ, RZ, R15 ;  /* 0x000000ffff0c7224 */ /* 0x000fe200078e000f */
[----:B------:R-:W-:-:S07]  /*e9d0*/  PRMT R122, R121, 0x7632, R122 ;  /* 0x00007632797a7816 */ /* 0x000fce000000007a */
.L_x_4162:
[----:B------:R-:W-:Y:S05]  /*e9e0*/  BSYNC.RECONVERGENT B1 ;  /* 0x0000000000017941 */ /* 0x000fea0003800200 */
.L_x_4160:
        /* <DEDUP_REMOVED lines=11> */
.L_x_4164:
[----:B------:R-:W-:Y:S01]  /*eaa0*/  IMAD.MOV.U32 R48, RZ, RZ, R51 ;  /* 0x000000ffff307224 */ /* 0x000fe200078e0033 */
[----:B------:R-:W-:Y:S01]  /*eab0*/  PRMT R54, R54, 0x5410, R56 ;  /* 0x0000541036367816 */ /* 0x000fe20000000038 */
[----:B------:R-:W-:Y:S01]  /*eac0*/  IMAD.MOV.U32 R15, RZ, RZ, R14 ;  /* 0x000000ffff0f7224 */ /* 0x000fe200078e000e */
[----:B------:R-:W-:-:S07]  /*ead0*/  PRMT R121, R121, 0x5410, R121 ;  /* 0x0000541079797816 */ /* 0x000fce0000000079 */
.L_x_4165:
[----:B------:R-:W-:Y:S05]  /*eae0*/  BSYNC.RECONVERGENT B1 ;  /* 0x0000000000017941 */ /* 0x000fea0003800200 */
.L_x_4163:
        /* <DEDUP_REMOVED lines=11> */
.L_x_4167:
[----:B------:R-:W-:Y:S01]  /*eba0*/  IMAD.MOV.U32 R51, RZ, RZ, R48 ;  /* 0x000000ffff337224 */ /* 0x000fe200078e0030 */
[----:B------:R-:W-:Y:S01]  /*ebb0*/  PRMT R55, R55, 0x7610, R54 ;  /* 0x0000761037377816 */ /* 0x000fe20000000036 */
[----:B------:R-:W-:Y:S01]  /*ebc0*/  IMAD.MOV.U32 R14, RZ, RZ, R17 ;  /* 0x000000ffff0e7224 */ /* 0x000fe200078e0011 */
[----:B------:R-:W-:-:S07]  /*ebd0*/  PRMT R121, R120, 0x7632, R121 ;  /* 0x0000763278797816 */ /* 0x000fce0000000079 */
.L_x_4168:
[----:B------:R-:W-:Y:S05]  /*ebe0*/  BSYNC.RECONVERGENT B1 ;  /* 0x0000000000017941 */ /* 0x000fea0003800200 */
.L_x_4166:
        /* <DEDUP_REMOVED lines=11> */
.L_x_4170:
[----:B------:R-:W-:Y:S01]  /*eca0*/  IMAD.MOV.U32 R48, RZ, RZ, R51 ;  /* 0x000000ffff307224 */ /* 0x000fe200078e0033 */
[----:B------:R-:W-:Y:S01]  /*ecb0*/  PRMT R54, R55, 0x7632, R54 ;  /* 0x0000763237367816 */ /* 0x000fe20000000036 */
[----:B------:R-:W-:Y:S01]  /*ecc0*/  IMAD.MOV.U32 R17, RZ, RZ, R16 ;  /* 0x000000ffff117224 */ /* 0x000fe200078e0010 */
[----:B------:R-:W-:-:S07]  /*ecd0*/  PRMT R120, R120, 0x5410, R120 ;  /* 0x0000541078787816 */ /* 0x000fce0000000078 */
.L_x_4171:
[----:B------:R-:W-:Y:S05]  /*ece0*/  BSYNC.RECONVERGENT B1 ;  /* 0x0000000000017941 */ /* 0x000fea0003800200 */
.L_x_4169:
        /* <DEDUP_REMOVED lines=11> */
.L_x_4173:
[----:B------:R-:W-:Y:S01]  /*eda0*/  IMAD.MOV.U32 R51, RZ, RZ, R48 ;  /* 0x000000ffff337224 */ /* 0x000fe200078e0030 */
[----:B------:R-:W-:Y:S01]  /*edb0*/  PRMT R56, R54, 0x7610, R56 ;  /* 0x0000761036387816 */ /* 0x000fe20000000038 */
[----:B------:R-:W-:Y:S01]  /*edc0*/  IMAD.MOV.U32 R16, RZ, RZ, R19 ;  /* 0x000000ffff107224 */ /* 0x000fe200078e0013 */
[----:B------:R-:W-:-:S07]  /*edd0*/  PRMT R120, R119, 0x7632, R120 ;  /* 0x0000763277787816 */ /* 0x000fce0000000078 */
.L_x_4174:
[----:B------:R-:W-:Y:S05]  /*ede0*/  BSYNC.RECONVERGENT B1 ;  /* 0x0000000000017941 */ /* 0x000fea0003800200 */
.L_x_4172:
        /* <DEDUP_REMOVED lines=11> */
.L_x_4176:
[----:B------:R-:W-:Y:S01]  /*eea0*/  IMAD.MOV.U32 R48, RZ, RZ, R51 ;  /* 0x000000ffff307224 */ /* 0x000fe200078e0033 */
[----:B------:R-:W-:Y:S01]  /*eeb0*/  PRMT R54, R54, 0x5410, R56 ;  /* 0x0000541036367816 */ /* 0x000fe20000000038 */
[----:B------:R-:W-:Y:S01]  /*eec0*/  IMAD.MOV.U32 R19, RZ, RZ, R18 ;  /* 0x000000ffff137224 */ /* 0x000fe200078e0012 */
[----:B------:R-:W-:-:S07]  /*eed0*/  PRMT R119, R119, 0x5410, R119 ;  /* 0x0000541077777816 */ /* 0x000fce0000000077 */
.L_x_4177:
[----:B------:R-:W-:Y:S05]  /*eee0*/  BSYNC.RECONVERGENT B1 ;  /* 0x0000000000017941 */ /* 0x000fea0003800200 */
.L_x_4175:
        /* <DEDUP_REMOVED lines=11> */
.L_x_4179:
[----:B------:R-:W-:Y:S01]  /*efa0*/  IMAD.MOV.U32 R51, RZ, RZ, R48 ;  /* 0x000000ffff337224 */ /* 0x000fe200078e0030 */
[----:B------:R-:W-:Y:S01]  /*efb0*/  PRMT R55, R55, 0x7610, R54 ;  /* 0x0000761037377816 */ /* 0x000fe20000000036 */
[----:B------:R-:W-:Y:S01]  /*efc0*/  IMAD.MOV.U32 R18, RZ, RZ, R21 ;  /* 0x000000ffff127224 */ /* 0x000fe200078e0015 */
[----:B------:R-:W-:-:S07]  /*efd0*/  PRMT R119, R118, 0x7632, R119 ;  /* 0x0000763276777816 */ /* 0x000fce0000000077 */
.L_x_4180:
[----:B------:R-:W-:Y:S05]  /*efe0*/  BSYNC.RECONVERGENT B1 ;  /* 0x0000000000017941 */ /* 0x000fea0003800200 */
.L_x_4178:
        /* <DEDUP_REMOVED lines=11> */
.L_x_4182:
[----:B------:R-:W-:Y:S01]  /*f0a0*/  IMAD.MOV.U32 R48, RZ, RZ, R51 ;  /* 0x000000ffff307224 */ /* 0x000fe200078e0033 */
[----:B------:R-:W-:Y:S01]  /*f0b0*/  PRMT R54, R55, 0x7632, R54 ;  /* 0x0000763237367816 */ /* 0x000fe20000000036 */
[----:B------:R-:W-:Y:S01]  /*f0c0*/  IMAD.MOV.U32 R21, RZ, RZ, R20 ;  /* 0x000000ffff157224 */ /* 0x000fe200078e0014 */
[----:B------:R-:W-:-:S07]  /*f0d0*/  PRMT R118, R118, 0x5410, R118 ;  /* 0x0000541076767816 */ /* 0x000fce0000000076 */
.L_x_4183:
[----:B------:R-:W-:Y:S05]  /*f0e0*/  BSYNC.RECONVERGENT B1 ;  /* 0x0000000000017941 */ /* 0x000fea0003800200 */
.L_x_4181:
        /* <DEDUP_REMOVED lines=11> */
.L_x_4185:
[----:B------:R-:W-:Y:S01]  /*f1a0*/  IMAD.MOV.U32 R51, RZ, RZ, R48 ;  /* 0x000000ffff337224 */ /* 0x000fe200078e0030 */
[----:B------:R-:W-:Y:S01]  /*f1b0*/  PRMT R56, R54, 0x7610, R56 ;  /* 0x0000761036387816 */ /* 0x000fe20000000038 */
[----:B------:R-:W-:Y:S01]  /*f1c0*/  IMAD.MOV.U32 R20, RZ, RZ, R23 ;  /* 0x000000ffff147224 */ /* 0x000fe200078e0017 */
[----:B------:R-:W-:-:S07]  /*f1d0*/  PRMT R118, R117, 0x7632, R118 ;  /* 0x0000763275767816 */ /* 0x000fce0000000076 */
.L_x_4186:
[----:B------:R-:W-:Y:S05]  /*f1e0*/  BSYNC.RECONVERGENT B1 ;  /* 0x0000000000017941 */ /* 0x000fea0003800200 */
.L_x_4184:
        /* <DEDUP_REMOVED lines=11> */
.L_x_4188:
[----:B------:R-:W-:Y:S01]  /*f2a0*/  IMAD.MOV.U32 R48, RZ, RZ, R51 ;  /* 0x000000ffff307224 */ /* 0x000fe200078e0033 */
[----:B------:R-:W-:Y:S01]  /*f2b0*/  PRMT R54, R54, 0x5410, R56 ;  /* 0x0000541036367816 */ /* 0x000fe20000000038 */
[----:B------:R-:W-:Y:S01]  /*f2c0*/  IMAD.MOV.U32 R23, RZ, RZ, R22 ;  /* 0x000000ffff177224 */ /* 0x000fe200078e0016 */
[----:B------:R-:W-:-:S07]  /*f2d0*/  PRMT R117, R117, 0x5410, R117 ;  /* 0x0000541075757816 */ /* 0x000fce0000000075 */
.L_x_4189:
[----:B------:R-:W-:Y:S05]  /*f2e0*/  BSYNC.RECONVERGENT B1 ;  /* 0x0000000000017941 */ /* 0x000fea0003800200 */
.L_x_4187:
        /* <DEDUP_REMOVED lines=11> */
.L_x_4191:
[----:B------:R-:W-:Y:S01]  /*f3a0*/  IMAD.MOV.U32 R51, RZ, RZ, R48 ;  /* 0x000000ffff337224 */ /* 0x000fe200078e0030 */
[----:B------:R-:W-:Y:S01]  /*f3b0*/  PRMT R55, R55, 0x7610, R54 ;  /* 0x0000761037377816 */ /* 0x000fe20000000036 */
[----:B------:R-:W-:Y:S01]  /*f3c0*/  IMAD.MOV.U32 R22, RZ, RZ, R25 ;  /* 0x000000ffff167224 */ /* 0x000fe200078e0019 */
[----:B------:R-:W-:-:S07]  /*f3d0*/  PRMT R117, R116, 0x7632, R117 ;  /* 0x0000763274757816 */ /* 0x000fce0000000075 */
.L_x_4192:
[----:B------:R-:W-:Y:S05]  /*f3e0*/  BSYNC.RECONVERGENT B1 ;  /* 0x0000000000017941 */ /* 0x000fea0003800200 */
.L_x_4190:
        /* <DEDUP_REMOVED lines=11> */
.L_x_4194:
[----:B------:R-:W-:Y:S01]  /*f4a0*/  IMAD.MOV.U32 R48, RZ, RZ, R51 ;  /* 0x000000ffff307224 */ /* 0x000fe200078e0033 */
[----:B------:R-:W-:Y:S01]  /*f4b0*/  PRMT R54, R55, 0x7632, R54 ;  /* 0x0000763237367816 */ /* 0x000fe20000000036 */
[----:B------:R-:W-:Y:S01]  /*f4c0*/  IMAD.MOV.U32 R25, RZ, RZ, R24 ;  /* 0x000000ffff197224 */ /* 0x000fe200078e0018 */
[----:B------:R-:W-:-:S07]  /*f4d0*/  PRMT R116, R116, 0x5410, R116 ;  /* 0x0000541074747816 */ /* 0x000fce0000000074 */
.L_x_4195:
[----:B------:R-:W-:Y:S05]  /*f4e0*/  BSYNC.RECONVERGENT B1 ;  /* 0x0000000000017941 */ /* 0x000fea0003800200 */
.L_x_4193:
        /* <DEDUP_REMOVED lines=11> */
.L_x_4197:
[----:B------:R-:W-:Y:S01]  /*f5a0*/  IMAD.MOV.U32 R51, RZ, RZ, R48 ;  /* 0x000000ffff337224 */ /* 0x000fe200078e0030 */
[----:B------:R-:W-:Y:S01]  /*f5b0*/  PRMT R56, R54, 0x7610, R56 ;  /* 0x0000761036387816 */ /* 0x000fe20000000038 */
[----:B------:R-:W-:Y:S01]  /*f5c0*/  IMAD.MOV.U32 R24, RZ, RZ, R27 ;  /* 0x000000ffff187224 */ /* 0x000fe200078e001b */
[----:B------:R-:W-:-:S07]  /*f5d0*/  PRMT R116, R115, 0x7632, R116 ;  /* 0x0000763273747816 */ /* 0x000fce0000000074 */
.L_x_4198:
[----:B------:R-:W-:Y:S05]  /*f5e0*/  BSYNC.RECONVERGENT B1 ;  /* 0x0000000000017941 */ /* 0x000fea0003800200 */
.L_x_4196:
        /* <DEDUP_REMOVED lines=11> */
.L_x_4200:
[----:B------:R-:W-:Y:S01]  /*f6a0*/  IMAD.MOV.U32 R48, RZ, RZ, R51 ;  /* 0x000000ffff307224 */ /* 0x000fe200078e0033 */
[----:B------:R-:W-:Y:S01]  /*f6b0*/  PRMT R54, R54, 0x5410, R56 ;  /* 0x0000541036367816 */ /* 0x000fe20000000038 */
[----:B------:R-:W-:Y:S01]  /*f6c0*/  IMAD.MOV.U32 R27, RZ, RZ, R26 ;  /* 0x000000ffff1b7224 */ /* 0x000fe200078e001a */
[----:B------:R-:W-:-:S07]  /*f6d0*/  PRMT R115, R115, 0x5410, R115 ;  /* 0x0000541073737816 */ /* 0x000fce0000000073 */
.L_x_4201:
[----:B------:R-:W-:Y:S05]  /*f6e0*/  BSYNC.RECONVERGENT B1 ;  /* 0x0000000000017941 */ /* 0x000fea0003800200 */
.L_x_4199:
        /* <DEDUP_REMOVED lines=11> */
.L_x_4203:
[----:B------:R-:W-:Y:S01]  /*f7a0*/  IMAD.MOV.U32 R51, RZ, RZ, R48 ;  /* 0x000000ffff337224 */ /* 0x000fe200078e0030 */
[----:B------:R-:W-:Y:S01]  /*f7b0*/  PRMT R55, R55, 0x7610, R54 ;  /* 0x0000761037377816 */ /* 0x000fe20000000036 */
[----:B------:R-:W-:Y:S01]  /*f7c0*/  IMAD.MOV.U32 R26, RZ, RZ, R29 ;  /* 0x000000ffff1a7224 */ /* 0x000fe200078e001d */
[----:B------:R-:W-:-:S07]  /*f7d0*/  PRMT R115, R114, 0x7632, R115 ;  /* 0x0000763272737816 */ /* 0x000fce0000000073 */
.L_x_4204:
[----:B------:R-:W-:Y:S05]  /*f7e0*/  BSYNC.RECONVERGENT B1 ;  /* 0x0000000000017941 */ /* 0x000fea0003800200 */
.L_x_4202:
        /* <DEDUP_REMOVED lines=11> */
.L_x_4206:
[----:B------:R-:W-:Y:S01]  /*f8a0*/  IMAD.MOV.U32 R48, RZ, RZ, R51 ;  /* 0x000000ffff307224 */ /* 0x000fe200078e0033 */
[----:B------:R-:W-:Y:S01]  /*f8b0*/  PRMT R54, R55, 0x7632, R54 ;  /* 0x0000763237367816 */ /* 0x000fe20000000036 */
[----:B------:R-:W-:Y:S01]  /*f8c0*/  IMAD.MOV.U32 R29, RZ, RZ, R28 ;  /* 0x000000ffff1d7224 */ /* 0x000fe200078e001c */
[----:B------:R-:W-:-:S07]  /*f8d0*/  PRMT R114, R114, 0x5410, R114 ;  /* 0x0000541072727816 */ /* 0x000fce0000000072 */
.L_x_4207:
[----:B------:R-:W-:Y:S05]  /*f8e0*/  BSYNC.RECONVERGENT B1 ;  /* 0x0000000000017941 */ /* 0x000fea0003800200 */
.L_x_4205:
        /* <DEDUP_REMOVED lines=11> */
.L_x_4209:
[----:B------:R-:W-:Y:S01]  /*f9a0*/  IMAD.MOV.U32 R51, RZ, RZ, R48 ;  /* 0x000000ffff337224 */ /* 0x000fe200078e0030 */
[----:B------:R-:W-:Y:S01]  /*f9b0*/  PRMT R55, R55, 0x5410, R54 ;  /* 0x0000541037377816 */ /* 0x000fe20000000036 */
[----:B------:R-:W-:Y:S01]  /*f9c0*/  IMAD.MOV.U32 R28, RZ, RZ, R31 ;  /* 0x000000ffff1c7224 */ /* 0x000fe200078e001f */
[----:B------:R-:W-:-:S07]  /*f9d0*/  PRMT R114, R111, 0x7632, R114 ;  /* 0x000076326f727816 */ /* 0x000fce0000000072 */
.L_x_4210:
[----:B------:R-:W-:Y:S05]  /*f9e0*/  BSYNC.RECONVERGENT B1 ;  /* 0x0000000000017941 */ /* 0x000fea0003800200 */
.L_x_4208:
        /* <DEDUP_REMOVED lines=11> */
.L_x_4212:
[----:B------:R-:W-:Y:S01]  /*faa0*/  IMAD.MOV.U32 R48, RZ, RZ, R51 ;  /* 0x000000ffff307224 */ /* 0x000fe200078e0033 */
[----:B------:R-:W-:Y:S01]  /*fab0*/  PRMT R54, R54, 0x7610, R55 ;  /* 0x0000761036367816 */ /* 0x000fe20000000037 */
[----:B------:R-:W-:Y:S01]  /*fac0*/  IMAD.MOV.U32 R31, RZ, RZ, R30 ;  /* 0x000000ffff1f7224 */ /* 0x000fe200078e001e */
[----:B------:R-:W-:-:S07]  /*fad0*/  PRMT R111, R111, 0x5410, R111 ;  /* 0x000054106f6f7816 */ /* 0x000fce000000006f */
.L_x_4213:
[----:B------:R-:W-:Y:S05]  /*fae0*/  BSYNC.RECONVERGENT B1 ;  /* 0x0000000000017941 */ /* 0x000fea0003800200 */
.L_x_4211:
        /* <DEDUP_REMOVED lines=11> */
.L_x_4215:
[----:B------:R-:W-:Y:S01]  /*fba0*/  IMAD.MOV.U32 R51, RZ, RZ, R48 ;  /* 0x000000ffff337224 */ /* 0x000fe200078e0030 */
[----:B------:R-:W-:Y:S01]  /*fbb0*/  PRMT R55, R55, 0x7610, R54 ;  /* 0x0000761037377816 */ /* 0x000fe20000000036 */
[----:B------:R-:W-:Y:S01]  /*fbc0*/  IMAD.MOV.U32 R30, RZ, RZ, R33 ;  /* 0x000000ffff1e7224 */ /* 0x000fe200078e0021 */
[----:B------:R-:W-:-:S07]  /*fbd0*/  PRMT R111, R110, 0x7632, R111 ;  /* 0x000076326e6f7816 */ /* 0x000fce000000006f */
.L_x_4216:
[----:B------:R-:W-:Y:S05]  /*fbe0*/  BSYNC.RECONVERGENT B1 ;  /* 0x0000000000017941 */ /* 0x000fea0003800200 */
.L_x_4214:
        /* <DEDUP_REMOVED lines=11> */
.L_x_4218:
[----:B------:R-:W-:Y:S01]  /*fca0*/  IMAD.MOV.U32 R48, RZ, RZ, R51 ;  /* 0x000000ffff307224 */ /* 0x000fe200078e0033 */
[----:B------:R-:W-:Y:S01]  /*fcb0*/  PRMT R54, R54, 0x7610, R55 ;  /* 0x0000761036367816 */ /* 0x000fe20000000037 */
[----:B------:R-:W-:Y:S01]  /*fcc0*/  IMAD.MOV.U32 R33, RZ, RZ, R32 ;  /* 0x000000ffff217224 */ /* 0x000fe200078e0020 */
[----:B------:R-:W-:-:S07]  /*fcd0*/  PRMT R110, R110, 0x5410, R102 ;  /* 0x000054106e6e7816 */ /* 0x000fce0000000066 */
.L_x_4219:
[----:B------:R-:W-:Y:S05]  /*fce0*/  BSYNC.RECONVERGENT B1 ;  /* 0x0000000000017941 */ /* 0x000fea0003800200 */
.L_x_4217:
        /* <DEDUP_REMOVED lines=11> */
.L_x_4221:
[----:B------:R-:W-:Y:S01]  /*fda0*/  IMAD.MOV.U32 R51, RZ, RZ, R48 ;  /* 0x000000ffff337224 */ /* 0x000fe200078e0030 */
[----:B------:R-:W-:Y:S01]  /*fdb0*/  PRMT R54, R54, 0x7632, R54 ;  /* 0x0000763236367816 */ /* 0x000fe20000000036 */
[----:B------:R-:W-:Y:S01]  /*fdc0*/  IMAD.MOV.U32 R32, RZ, RZ, R35 ;  /* 0x000000ffff207224 */ /* 0x000fe200078e0023 */
[----:B------:R-:W-:-:S07]  /*fdd0*/  PRMT R102, R102, 0x7632, R102 ;  /* 0x0000763266667816 */ /* 0x000fce0000000066 */
.L_x_4222:
[----:B------:R-:W-:Y:S05]  /*fde0*/  BSYNC.RECONVERGENT B1 ;  /* 0x0000000000017941 */ /* 0x000fea0003800200 */
.L_x_4220:
        /* <DEDUP_REMOVED lines=11> */
.L_x_4224:
[----:B------:R-:W-:Y:S01]  /*fea0*/  IMAD.MOV.U32 R48, RZ, RZ, R51 ;  /* 0x000000ffff307224 */ /* 0x000fe200078e0033 */
[----:B------:R-:W-:Y:S01]  /*feb0*/  PRMT R56, R54, 0x7610, R56 ;  /* 0x0000761036387816 */ /* 0x000fe20000000038 */
[----:B------:R-:W-:Y:S01]  /*fec0*/  IMAD.MOV.U32 R35, RZ, RZ, R34 ;  /* 0x000000ffff237224 */ /* 0x000fe200078e0022 */
[----:B------:R-:W-:-:S07]  /*fed0*/  PRMT R102, R102, 0x5410, R103 ;  /* 0x0000541066667816 */ /* 0x000fce0000000067 */
.L_x_4225:
[----:B------:R-:W-:Y:S05]  /*fee0*/  BSYNC.RECONVERGENT B1 ;  /* 0x0000000000017941 */ /* 0x000fea0003800200 */
.L_x_4223:
        /* <DEDUP_REMOVED lines=11> */
.L_x_4227:
[----:B------:R-:W-:Y:S01]  /*ffa0*/  IMAD.MOV.U32 R51, RZ, RZ, R48 ;  /* 0x000000ffff337224 */ /* 0x000fe200078e0030 */
[----:B------:R-:W-:Y:S01]  /*ffb0*/  PRMT R54, R54, 0x5410, R56 ;  /* 0x0000541036367816 */ /* 0x000fe20000000038 */
[----:B------:R-:W-:Y:S01]  /*ffc0*/  IMAD.MOV.U32 R34, RZ, RZ, R37 ;  /* 0x000000ffff227224 */ /* 0x000fe200078e0025 */
[----:B------:R-:W-:-:S07]  /*ffd0*/  PRMT R103, R103, 0x7632, R103 ;  /* 0x0000763267677816 */ /* 0x000fce0000000067 */
.L_x_4228:
[----:B------:R-:W-:Y:S05]  /*ffe0*/  BSYNC.RECONVERGENT B1 ;  /* 0x0000000000017941 */ /* 0x000fea0003800200 */
.L_x_4226:
        /* <DEDUP_REMOVED lines=11> */
.L_x_4230:
[----:B------:R-:W-:Y:S01]  /*100a0*/  IMAD.MOV.U32 R48, RZ, RZ, R51 ;  /* 0x000000ffff307224 */ /* 0x000fe200078e0033 */
[----:B------:R-:W-:Y:S01]  /*100b0*/  PRMT R55, R55, 0x7610, R54 ;  /* 0x0000761037377816 */ /* 0x000fe20000000036 */
[----:B------:R-:W-:Y:S01]  /*100c0*/  IMAD.MOV.U32 R37, RZ, RZ, R36 ;  /* 0x000000ffff257224 */ /* 0x000fe200078e0024 */
[----:B------:R-:W-:-:S07]  /*100d0*/  PRMT R103, R103, 0x5410, R104 ;  /* 0x0000541067677816 */ /* 0x000fce0000000068 */
.L_x_4231:
[----:B------:R-:W-:Y:S05]  /*100e0*/  BSYNC.RECONVERGENT B1 ;  /* 0x0000000000017941 */ /* 0x000fea0003800200 */
.L_x_4229:
        /* <DEDUP_REMOVED lines=11> */
.L_x_4233:
[----:B------:R-:W-:Y:S01]  /*101a0*/  IMAD.MOV.U32 R51, RZ, RZ, R48 ;  /* 0x000000ffff337224 */ /* 0x000fe200078e0030 */
[----:B------:R-:W-:Y:S01]  /*101b0*/  PRMT R54, R55, 0x7632, R54 ;  /* 0x0000763237367816 */ /* 0x000fe20000000036 */
[----:B------:R-:W-:Y:S01]  /*101c0*/  IMAD.MOV.U32 R36, RZ, RZ, R39 ;  /* 0x000000ffff247224 */ /* 0x000fe200078e0027 */
[----:B------:R-:W-:-:S07]  /*101d0*/  PRMT R104, R104, 0x7632, R104 ;  /* 0x0000763268687816 */ /* 0x000fce0000000068 */
.L_x_4234:
[----:B------:R-:W-:Y:S05]  /*101e0*/  BSYNC.RECONVERGENT B1 ;  /* 0x0000000000017941 */ /* 0x000fea0003800200 */
.L_x_4232:
        /* <DEDUP_REMOVED lines=11> */
.L_x_4236:
[----:B------:R-:W-:Y:S01]  /*102a0*/  IMAD.MOV.U32 R48, RZ, RZ, R51 ;  /* 0x000000ffff307224 */ /* 0x000fe200078e0033 */
[----:B------:R-:W-:Y:S01]  /*102b0*/  PRMT R56, R54, 0x7610, R56 ;  /* 0x0000761036387816 */ /* 0x000fe20000000038 */
[----:B------:R-:W-:Y:S01]  /*102c0*/  IMAD.MOV.U32 R39, RZ, RZ, R38 ;  /* 0x000000ffff277224 */ /* 0x000fe200078e0026 */
[----:B------:R-:W-:-:S07]  /*102d0*/  PRMT R104, R104, 0x5410, R105 ;  /* 0x0000541068687816 */ /* 0x000fce0000000069 */
.L_x_4237:
[----:B------:R-:W-:Y:S05]  /*102e0*/  BSYNC.RECONVERGENT B1 ;  /* 0x0000000000017941 */ /* 0x000fea0003800200 */
.L_x_4235:
        /* <DEDUP_REMOVED lines=11> */
.L_x_4239:
[----:B------:R-:W-:Y:S01]  /*103a0*/  IMAD.MOV.U32 R51, RZ, RZ, R48 ;  /* 0x000000ffff337224 */ /* 0x000fe200078e0030 */
[----:B------:R-:W-:Y:S01]  /*103b0*/  PRMT R54, R54, 0x5410, R56 ;  /* 0x0000541036367816 */ /* 0x000fe20000000038 */
[----:B------:R-:W-:Y:S01]  /*103c0*/  IMAD.MOV.U32 R38, RZ, RZ, R41 ;  /* 0x000000ffff267224 */ /* 0x000fe200078e0029 */
[----:B------:R-:W-:-:S07]  /*103d0*/  PRMT R105, R105, 0x7632, R105 ;  /* 0x0000763269697816 */ /* 0x000fce0000000069 */
.L_x_4240:
[----:B------:R-:W-:Y:S05]  /*103e0*/  BSYNC.RECONVERGENT B1 ;  /* 0x0000000000017941 */ /* 0x000fea0003800200 */
.L_x_4238:
        /* <DEDUP_REMOVED lines=11> */
.L_x_4242:
[----:B------:R-:W-:Y:S01]  /*104a0*/  IMAD.MOV.U32 R48, RZ, RZ, R51 ;  /* 0x000000ffff307224 */ /* 0x000fe200078e0033 */
[----:B------:R-:W-:Y:S01]  /*104b0*/  PRMT R55, R55, 0x7610, R54 ;  /* 0x0000761037377816 */ /* 0x000fe20000000036 */
[----:B------:R-:W-:Y:S01]  /*104c0*/  IMAD.MOV.U32 R41, RZ, RZ, R40 ;  /* 0x000000ffff297224 */ /* 0x000fe200078e0028 */
[----:B------:R-:W-:-:S07]  /*104d0*/  PRMT R105, R105, 0x5410, R106 ;  /* 0x0000541069697816 */ /* 0x000fce000000006a */
.L_x_4243:
[----:B------:R-:W-:Y:S05]  /*104e0*/  BSYNC.RECONVERGENT B1 ;  /* 0x0000000000017941 */ /* 0x000fea0003800200 */
.L_x_4241:
        /* <DEDUP_REMOVED lines=11> */
.L_x_4245:
[----:B------:R-:W-:Y:S01]  /*105a0*/  IMAD.MOV.U32 R51, RZ, RZ, R48 ;  /* 0x000000ffff337224 */ /* 0x000fe200078e0030 */
[----:B------:R-:W-:Y:S01]  /*105b0*/  PRMT R54, R55, 0x7632, R54 ;  /* 0x0000763237367816 */ /* 0x000fe20000000036 */
[----:B------:R-:W-:Y:S01]  /*105c0*/  IMAD.MOV.U32 R40, RZ, RZ, R43 ;  /* 0x000000ffff287224 */ /* 0x000fe200078e002b */
[----:B------:R-:W-:-:S07]  /*105d0*/  PRMT R106, R106, 0x7632, R106 ;  /* 0x000076326a6a7816 */ /* 0x000fce000000006a */
.L_x_4246:
[----:B------:R-:W-:Y:S05]  /*105e0*/  BSYNC.RECONVERGENT B1 ;  /* 0x0000000000017941 */ /* 0x000fea0003800200 */
.L_x_4244:
        /* <DEDUP_REMOVED lines=11> */
.L_x_4248:
[----:B------:R-:W-:Y:S01]  /*106a0*/  IMAD.MOV.U32 R48, RZ, RZ, R51 ;  /* 0x000000ffff307224 */ /* 0x000fe200078e0033 */
[----:B------:R-:W-:Y:S01]  /*106b0*/  PRMT R56, R54, 0x7610, R56 ;  /* 0x0000761036387816 */ /* 0x000fe20000000038 */
[----:B------:R-:W-:Y:S01]  /*106c0*/  IMAD.MOV.U32 R43, RZ, RZ, R42 ;  /* 0x000000ffff2b7224 */ /* 0x000fe200078e002a */
[----:B------:R-:W-:-:S07]  /*106d0*/  PRMT R106, R106, 0x5410, R107 ;  /* 0x000054106a6a7816 */ /* 0x000fce000000006b */
.L_x_4249:
[----:B------:R-:W-:Y:S05]  /*106e0*/  BSYNC.RECONVERGENT B1 ;  /* 0x0000000000017941 */ /* 0x000fea0003800200 */
.L_x_4247:
        /* <DEDUP_REMOVED lines=11> */
.L_x_4251:
[----:B------:R-:W-:Y:S01]  /*107a0*/  IMAD.MOV.U32 R51, RZ, RZ, R48 ;  /* 0x000000ffff337224 */ /* 0x000fe200078e0030 */
[----:B------:R-:W-:Y:S01]  /*107b0*/  PRMT R54, R56, 0x7610, R54 ;  /* 0x0000761038367816 */ /* 0x000fe20000000036 */
[----:B------:R-:W-:Y:S01]  /*107c0*/  IMAD.MOV.U32 R42, RZ, RZ, R45 ;  /* 0x000000ffff2a7224 */ /* 0x000fe200078e002d */
[----:B------:R-:W-:-:S07]  /*107d0*/  PRMT R107, R107, 0x7632, R107 ;  /* 0x000076326b6b7816 */ /* 0x000fce000000006b */
.L_x_4252:
[----:B------:R-:W-:Y:S05]  /*107e0*/  BSYNC.RECONVERGENT B1 ;  /* 0x0000000000017941 */ /* 0x000fea0003800200 */
.L_x_4250:
        /* <DEDUP_REMOVED lines=11> */
.L_x_4254:
[----:B------:R-:W-:Y:S01]  /*108a0*/  IMAD.MOV.U32 R48, RZ, RZ, R51 ;  /* 0x000000ffff307224 */ /* 0x000fe200078e0033 */
[----:B------:R-:W-:Y:S01]  /*108b0*/  PRMT R54, R54, 0x5410, R54 ;  /* 0x0000541036367816 */ /* 0x000fe20000000036 */
[----:B------:R-:W-:Y:S01]  /*108c0*/  IMAD.MOV.U32 R45, RZ, RZ, R44 ;  /* 0x000000ffff2d7224 */ /* 0x000fe200078e002c */
[----:B------:R-:W-:-:S07]  /*108d0*/  PRMT R107, R107, 0x5410, R108 ;  /* 0x000054106b6b7816 */ /* 0x000fce000000006c */
.L_x_4255:
[----:B------:R-:W-:Y:S05]  /*108e0*/  BSYNC.RECONVERGENT B1 ;  /* 0x0000000000017941 */ /* 0x000fea0003800200 */
.L_x_4253:
        /* <DEDUP_REMOVED lines=11> */
.L_x_4257:
[----:B------:R-:W-:Y:S01]  /*109a0*/  IMAD.MOV.U32 R51, RZ, RZ, R48 ;  /* 0x000000ffff337224 */ /* 0x000fe200078e0030 */
[----:B------:R-:W-:Y:S01]  /*109b0*/  PRMT R54, R54, 0x7632, R54 ;  /* 0x0000763236367816 */ /* 0x000fe20000000036 */
[----:B------:R-:W-:Y:S01]  /*109c0*/  IMAD.MOV.U32 R44, RZ, RZ, R47 ;  /* 0x000000ffff2c7224 */ /* 0x000fe200078e002f */
[----:B------:R-:W-:-:S07]  /*109d0*/  PRMT R108, R108, 0x7632, R108 ;  /* 0x000076326c6c7816 */ /* 0x000fce000000006c */
.L_x_4258:
[----:B------:R-:W-:Y:S05]  /*109e0*/  BSYNC.RECONVERGENT B1 ;  /* 0x0000000000017941 */ /* 0x000fea0003800200 */
.L_x_4256:
        /* <DEDUP_REMOVED lines=11> */
.L_x_4260:
[----:B------:R-:W-:Y:S01]  /*10aa0*/  IMAD.MOV.U32 R48, RZ, RZ, R51 ;  /* 0x000000ffff307224 */ /* 0x000fe200078e0033 */
[----:B------:R-:W-:Y:S01]  /*10ab0*/  PRMT R54, R54, 0x5410, R54 ;  /* 0x0000541036367816 */ /* 0x000fe20000000036 */
[----:B------:R-:W-:Y:S01]  /*10ac0*/  IMAD.MOV.U32 R47, RZ, RZ, R46 ;  /* 0x000000ffff2f7224 */ /* 0x000fe200078e002e */
[----:B------:R-:W-:-:S07]  /*10ad0*/  PRMT R108, R108, 0x5410, R109 ;  /* 0x000054106c6c7816 */ /* 0x000fce000000006d */
.L_x_4261:
[----:B------:R-:W-:Y:S05]  /*10ae0*/  BSYNC.RECONVERGENT B1 ;  /* 0x0000000000017941 */ /* 0x000fea0003800200 */
.L_x_4259:
        /* <DEDUP_REMOVED lines=11> */
.L_x_4263:
[----:B------:R-:W-:Y:S01]  /*10ba0*/  IMAD.MOV.U32 R51, RZ, RZ, R48 ;  /* 0x000000ffff337224 */ /* 0x000fe200078e0030 */
[----:B------:R-:W-:Y:S01]  /*10bb0*/  PRMT R54, R54, 0x7632, R54 ;  /* 0x0000763236367816 */ /* 0x000fe20000000036 */
[----:B------:R-:W-:Y:S01]  /*10bc0*/  IMAD.MOV.U32 R46, RZ, RZ, R49 ;  /* 0x000000ffff2e7224 */ /* 0x000fe200078e0031 */
[----:B------:R-:W-:-:S07]  /*10bd0*/  PRMT R109, R109, 0x7632, R109 ;  /* 0x000076326d6d7816 */ /* 0x000fce000000006d */
.L_x_4264:
[----:B------:R-:W-:Y:S05]  /*10be0*/  BSYNC.RECONVERGENT B1 ;  /* 0x0000000000017941 */ /* 0x000fea0003800200 */
.L_x_4262:
        /* <DEDUP_REMOVED lines=11> */
.L_x_4266:
[----:B------:R-:W-:Y:S01]  /*10ca0*/  PRMT R109, R109, 0x5410, R55 ;  /* 0x000054106d6d7816 */ /* 0x000fe20000000037 */
[----:B------:R-:W-:Y:S01]  /*10cb0*/  IMAD.MOV.U32 R49, RZ, RZ, R52 ;  /* 0x000000ffff317224 */ /* 0x000fe200078e0034 */
[C---:B------:R-:W-:Y:S01]  /*10cc0*/  PRMT R110, R54.reuse, 0x7610, R110 ;  /* 0x00007610366e7816 */ /* 0x040fe2000000006e */
[----:B------:R-:W-:Y:S01]  /*10cd0*/  IMAD.MOV.U32 R48, RZ, RZ, R51 ;  /* 0x000000ffff307224 */ /* 0x000fe200078e0033 */
[----:B------:R-:W-:Y:S01]  /*10ce0*/  PRMT R55, R54, 0x7610, R55 ;  /* 0x0000761036377816 */ /* 0x000fe20000000037 */
[----:B------:R-:W-:-:S07]  /*10cf0*/  IMAD.MOV.U32 R52, RZ, RZ, R51 ;  /* 0x000000ffff347224 */ /* 0x000fce00078e0033 */
.L_x_4267:
[----:B------:R-:W-:Y:S05]  /*10d00*/  BSYNC.RECONVERGENT B1 ;  /* 0x0000000000017941 */ /* 0x000fea0003800200 */
.L_x_4265:
[----:B------:R-:W-:Y:S02]  /*10d10*/  VIADD R50, R50, 0x4 ;  /* 0x0000000432327836 */ /* 0x000fe40000000000 */
[----:B------:R-:W-:Y:S01]  /*10d20*/  VIADD R78, R78, 0x2 ;  /* 0x000000024e4e7836 */ /* 0x000fe20000000000 */
[----:B------:R-:W-:Y:S06]  /*10d30*/  @P1 BRA `(.L_x_4268) ;  /* 0xffffffc000081947 */ /* 0x000fec000383ffff */
.L_x_4078:
[----:B------:R-:W-:Y:S05]  /*10d40*/  BSYNC.RECONVERGENT B0 ;  /* 0x0000000000007941 */ /* 0x000fea0003800200 */
.L_x_4077:
        /* <DEDUP_REMOVED lines=12> */
[----:B-1----:R-:W-:Y:S04]  /*10e10*/  STL.64 [R77+0x20], R64 ;  /* 0x000020404d007387 */ /* 0x002fe80000100a00 */
        /* <DEDUP_REMOVED lines=14> */
[----:B----4-:R-:W-:Y:S04]  /*10f00*/  STL.64 [R77+0x18], R62 ;  /* 0x0000183e4d007387 */ /* 0x010fe80000100a00 */
[----:B------:R-:W-:Y:S04]  /*10f10*/  SHFL.DOWN PT, R62, R28, 0x8, 0x1f ;  /* 0x09001f001c3e7f89 */ /* 0x000fe800000e0000 */
[----:B------:R-:W4:Y:S04]  /*10f20*/  SHFL.DOWN PT, R63, R29, 0x8, 0x1f ;  /* 0x09001f001d3f7f89 */ /* 0x000f2800000e0000 */
[----:B-1----:R1:W-:Y:S04]  /*10f30*/  STL.64 [R77+0x60], R64 ;  /* 0x000060404d007387 */ /* 0x0023e80000100a00 */
[----:B0-----:R-:W-:Y:S04]  /*10f40*/  SHFL.DOWN PT, R52, R38, 0x8, 0x1f ;  /* 0x09001f0026347f89 */ /* 0x001fe800000e0000 */
[----:B------:R-:W0:Y:S01]  /*10f50*/  SHFL.DOWN PT, R53, R39, 0x8, 0x1f ;  /* 0x09001f0027357f89 */ /* 0x000e2200000e0000 */
[----:B-1----:R-:W-:-:S03]  /*10f60*/  PRMT R65, R108, 0x7610, R107 ;  /* 0x000076106c417816 */ /* 0x002fc6000000006b */
[----:B--2---:R-:W-:Y:S01]  /*10f70*/  STL.64 [R77+0x48], R58 ;  /* 0x0000483a4d007387 */ /* 0x004fe20000100a00 */
[----:B------:R-:W-:-:S03]  /*10f80*/  PRMT R64, R107, 0x7610, R106 ;  /* 0x000076106b407816 */ /* 0x000fc6000000006a */
[----:B------:R-:W-:Y:S04]  /*10f90*/  SHFL.DOWN PT, R58, R14, 0x8, 0x1f ;  /* 0x09001f000e3a7f89 */ /* 0x000fe800000e0000 */
[----:B------:R-:W1:Y:S04]  /*10fa0*/  SHFL.DOWN PT, R59, R15, 0x8, 0x1f ;  /* 0x09001f000f3b7f89 */ /* 0x000e6800000e0000 */
[----:B------:R-:W2:Y:S04]  /*10fb0*/  SHFL.DOWN PT, R65, R65, 0x8, 0x1f ;  /* 0x09001f0041417f89 */ /* 0x000ea800000e0000 */
[----:B------:R-:W-:Y:S04]  /*10fc0*/  SHFL.DOWN PT, R64, R64, 0x8, 0x1f ;  /* 0x09001f0040407f89 */ /* 0x000fe800000e0000 */
[----:B---3--:R3:W-:Y:S04]  /*10fd0*/  STL.64 [R77+0x68], R66 ;  /* 0x000068424d007387 */ /* 0x0087e80000100a00 */
[----:B-----5:R-:W-:Y:S04]  /*10fe0*/  STL.64 [R77+0x50], R60 ;  /* 0x0000503c4d007387 */ /* 0x020fe80000100a00 */
[----:B------:R-:W-:Y:S01]  /*10ff0*/  SHFL.DOWN PT, R60, R12, 0x8, 0x1f ;  /* 0x09001f000c3c7f89 */ /* 0x000fe200000e0000 */
[----:B---3--:R-:W-:-:S03]  /*11000*/  PRMT R67, R110, 0x7610, R109 ;  /* 0x000076106e437816 */ /* 0x008fc6000000006d */
[----:B------:R-:W3:Y:S01]  /*11010*/  SHFL.DOWN PT, R61, R13, 0x8, 0x1f ;  /* 0x09001f000d3d7f89 */ /* 0x000ee200000e0000 */
[----:B------:R-:W-:-:S03]  /*11020*/  PRMT R66, R109, 0x7610, R108 ;  /* 0x000076106d427816 */ /* 0x000fc6000000006c */
[----:B------:R-:W-:Y:S04]  /*11030*/  STL.64 [R77+0x28], R50 ;  /* 0x000028324d007387 */ /* 0x000fe80000100a00 */
[----:B------:R-:W-:Y:S04]  /*11040*/  STL.64 [R77+0x38], R54 ;  /* 0x000038364d007387 */ /* 0x000fe80000100a00 */
[----:B------:R-:W-:Y:S04]  /*11050*/  SHFL.DOWN PT, R50, R22, 0x8, 0x1f ;  /* 0x09001f0016327f89 */ /* 0x000fe800000e0000 */
[----:B------:R-:W5:Y:S04]  /*11060*/  SHFL.DOWN PT, R51, R23, 0x8, 0x1f ;  /* 0x09001f0017337f89 */ /* 0x000f6800000e0000 */
[----:B------:R-:W-:Y:S04]  /*11070*/  SHFL.DOWN PT, R54, R18, 0x8, 0x1f ;  /* 0x09001f0012367f89 */ /* 0x000fe800000e0000 */
[----:B------:R-:W5:Y:S04]  /*11080*/  SHFL.DOWN PT, R55, R19, 0x8, 0x1f ;  /* 0x09001f0013377f89 */ /* 0x000f6800000e0000 */
[----:B------:R-:W5:Y:S04]  /*11090*/  SHFL.DOWN PT, R67, R67, 0x8, 0x1f ;  /* 0x09001f0043437f89 */ /* 0x000f6800000e0000 */
[----:B------:R-:W-:Y:S04]  /*110a0*/  SHFL.DOWN PT, R66, R66, 0x8, 0x1f ;  /* 0x09001f0042427f89 */ /* 0x000fe800000e0000 */
[----:B----4-:R-:W-:Y:S04]  /*110b0*/  STL.64 [R77+0x58], R62 ;  /* 0x0000583e4d007387 */ /* 0x010fe80000100a00 */
[----:B------:R-:W-:Y:S04]  /*110c0*/  SHFL.DOWN PT, R62, R10, 0x8, 0x1f ;  /* 0x09001f000a3e7f89 */ /* 0x000fe800000e0000 */
[----:B------:R-:W4:Y:S04]  /*110d0*/  SHFL.DOWN PT, R63, R11, 0x8, 0x1f ;  /* 0x09001f000b3f7f89 */ /* 0x000f2800000e0000 */
[----:B0-----:R-:W-:Y:S04]  /*110e0*/  STL.64 [R77+0x30], R52 ;  /* 0x000030344d007387 */ /* 0x001fe80000100a00 */
[----:B------:R-:W-:Y:S04]  /*110f0*/  SHFL.DOWN PT, R52, R20, 0x8, 0x1f ;  /* 0x09001f0014347f89 */ /* 0x000fe800000e0000 */
[----:B------:R-:W0:Y:S04]  /*11100*/  SHFL.DOWN PT, R53, R21, 0x8, 0x1f ;  /* 0x09001f0015357f89 */ /* 0x000e2800000e0000 */
[----:B-1----:R2:W-:Y:S04]  /*11110*/  STL.64 [R77+0x90], R58 ;  /* 0x0000903a4d007387 */ /* 0x0025e80000100a00 */
[----:B------:R-:W-:Y:S04]  /*11120*/  SHFL.DOWN PT, R56, R34, 0x8, 0x1f ;  /* 0x09001f0022387f89 */ /* 0x000fe800000e0000 */
[----:B------:R-:W1:Y:S01]  /*11130*/  SHFL.DOWN PT, R57, R35, 0x8, 0x1f ;  /* 0x09001f0023397f89 */ /* 0x000e6200000e0000 */
[----:B--2---:R-:W-:-:S03]  /*11140*/  IMAD.MOV.U32 R58, RZ, RZ, R65 ;  /* 0x000000ffff3a7224 */ /* 0x004fc600078e0041 */
[----:B---3--:R2:W-:Y:S01]  /*11150*/  STL.64 [R77+0x98], R60 ;  /* 0x0000983c4d007387 */ /* 0x0085e20000100a00 */
[----:B------:R-:W-:-:S03]  /*11160*/  IMAD.MOV.U32 R59, RZ, RZ, R64 ;  /* 0x000000ffff3b7224 */ /* 0x000fc600078e0040 */
[----:B-----5:R-:W-:Y:S04]  /*11170*/  STL.64 [R77+0x70], R50 ;  /* 0x000070324d007387 */ /* 0x020fe80000100a00 */
[----:B------:R3:W-:Y:S01]  /*11180*/  STL.64 [R77+0x110], R58 ;  /* 0x0001103a4d007387 */ /* 0x0007e20000100a00 */
[----:B--2---:R-:W-:-:S03]  /*11190*/  PRMT R60, R106, 0x7610, R105 ;  /* 0x000076106a3c7816 */ /* 0x004fc60000000069 */
[----:B------:R2:W-:Y:S04]  /*111a0*/  STL.64 [R77+0x80], R54 ;  /* 0x000080364d007387 */ /* 0x0005e80000100a00 */
[----:B------:R-:W-:Y:S01]  /*111b0*/  SHFL.DOWN PT, R50, R8, 0x8, 0x1f ;  /* 0x09001f0008327f89 */ /* 0x000fe200000e0000 */
[----:B---3--:R-:W-:-:S03]  /*111c0*/  PRMT R59, R105, 0x7610, R104 ;  /* 0x00007610693b7816 */ /* 0x008fc60000000068 */
[----:B------:R-:W3:Y:S01]  /*111d0*/  SHFL.DOWN PT, R51, R9, 0x8, 0x1f ;  /* 0x09001f0009337f89 */ /* 0x000ee200000e0000 */
[----:B------:R-:W-:Y:S01]  /*111e0*/  PRMT R58, R104, 0x7610, R103 ;  /* 0x00007610683a7816 */ /* 0x000fe20000000067 */
[----:B--2---:R-:W-:Y:S02]  /*111f0*/  IMAD.MOV.U32 R54, RZ, RZ, R67 ;  /* 0x000000ffff367224 */ /* 0x004fe400078e0043 */
[----:B----4-:R2:W-:Y:S01]  /*11200*/  STL.64 [R77+0xa0], R62 ;  /* 0x0000a03e4d007387 */ /* 0x0105e20000100a00 */
[----:B------:R-:W-:-:S03]  /*11210*/  IMAD.MOV.U32 R55, RZ, RZ, R66 ;  /* 0x000000ffff377224 */ /* 0x000fc600078e0042 */
[----:B------:R-:W4:Y:S04]  /*11220*/  SHFL.DOWN PT, R67, R60, 0x8, 0x1f ;  /* 0x09001f003c437f89 */ /* 0x000f2800000e0000 */
[----:B------:R5:W4:Y:S04]  /*11230*/  SHFL.DOWN PT, R66, R59, 0x8, 0x1f ;  /* 0x09001f003b427f89 */ /* 0x000b2800000e0000 */
[----:B------:R-:W-:Y:S01]  /*11240*/  SHFL.DOWN PT, R65, R58, 0x8, 0x1f ;  /* 0x09001f003a417f89 */ /* 0x000fe200000e0000 */
[----:B--2---:R-:W-:Y:S02]  /*11250*/  PRMT R63, R102, 0x7610, R110 ;  /* 0x00007610663f7816 */ /* 0x004fe4000000006e */
[----:B-----5:R-:W-:Y:S01]  /*11260*/  PRMT R59, R103, 0x7610, R102 ;  /* 0x00007610673b7816 */ /* 0x020fe20000000066 */
[----:B0-----:R-:W-:Y:S04]  /*11270*/  STL.64 [R77+0x78], R52 ;  /* 0x000078344d007387 */ /* 0x001fe80000100a00 */
[----:B------:R-:W-:Y:S04]  /*11280*/  SHFL.DOWN PT, R64, R59, 0x8, 0x1f ;  /* 0x09001f003b407f89 */ /* 0x000fe800000e0000 */
[----:B------:R-:W-:Y:S04]  /*11290*/  SHFL.DOWN PT, R52, R6, 0x8, 0x1f ;  /* 0x09001f0006347f89 */ /* 0x000fe800000e0000 */
[----:B------:R-:W0:Y:S04]  /*112a0*/  SHFL.DOWN PT, R53, R7, 0x8, 0x1f ;  /* 0x09001f0007357f89 */ /* 0x000e2800000e0000 */
[----:B------:R-:W2:Y:S04]  /*112b0*/  SHFL.DOWN PT, R63, R63, 0x8, 0x1f ;  /* 0x09001f003f3f7f89 */ /* 0x000ea800000e0000 */
[----:B------:R-:W5:Y:S04]  /*112c0*/  SHFL.DOWN PT, R62, R111, 0x8, 0x1f ;  /* 0x09001f006f3e7f89 */ /* 0x000f6800000e0000 */
[----:B-1----:R-:W-:Y:S04]  /*112d0*/  STL.64 [R77+0x40], R56 ;  /* 0x000040384d007387 */ /* 0x002fe80000100a00 */
[----:B------:R-:W-:Y:S04]  /*112e0*/  SHFL.DOWN PT, R56, R16, 0x8, 0x1f ;  /* 0x09001f0010387f89 */ /* 0x000fe800000e0000 */
[----:B------:R-:W1:Y:S04]  /*112f0*/  SHFL.DOWN PT, R57, R17, 0x8, 0x1f ;  /* 0x09001f0011397f89 */ /* 0x000e6800000e0000 */
[----:B---3--:R4:W-:Y:S04]  /*11300*/  STL.64 [R77+0xa8], R50 ;  /* 0x0000a8324d007387 */ /* 0x0089e80000100a00 */
[----:B------:R-:W-:Y:S04]  /*11310*/  STL.64 [R77+0x108], R54 ;  /* 0x000108364d007387 */ /* 0x000fe80000100a00 */
[----:B------:R-:W-:Y:S01]  /*11320*/  SHFL.DOWN PT, R54, R4, 0x8, 0x1f ;  /* 0x09001f0004367f89 */ /* 0x000fe200000e0000 */
[----:B----4-:R-:W-:-:S03]  /*11330*/  IMAD.MOV.U32 R50, RZ, RZ, R67 ;  /* 0x000000ffff327224 */ /* 0x010fc600078e0043 */
        /* <DEDUP_REMOVED lines=10> */
[----:B--2---:R-:W-:-:S03]  /*113e0*/  IMAD.MOV.U32 R52, RZ, RZ, R63 ;  /* 0x000000ffff347224 */ /* 0x004fc600078e003f */
[----:B------:R-:W-:Y:S01]  /*113f0*/  STL.64 [R77+0x120], R50 ;  /* 0x000120324d007387 */ /* 0x000fe20000100a00 */
[----:B-----5:R-:W-:-:S03]  /*11400*/  IMAD.MOV.U32 R53, RZ, RZ, R62 ;  /* 0x000000ffff357224 */ /* 0x020fc600078e003e */
[----:B------:R-:W-:Y:S04]  /*11410*/  SHFL.DOWN PT, R50, R84, 0x8, 0x1f ;  /* 0x09001f0054327f89 */ /* 0x000fe800000e0000 */
[----:B------:R-:W2:Y:S04]  /*11420*/  SHFL.DOWN PT, R51, R85, 0x8, 0x1f ;  /* 0x09001f0055337f89 */ /* 0x000ea800000e0000 */
[----:B------:R-:W4:Y:S04]  /*11430*/  SHFL.DOWN PT, R67, R118, 0x8, 0x1f ;  /* 0x09001f0076437f89 */ /* 0x000f2800000e0000 */
[----:B------:R-:W5:Y:S04]  /*11440*/  SHFL.DOWN PT, R66, R119, 0x8, 0x1f ;  /* 0x09001f0077427f89 */ /* 0x000f6800000e0000 */
[----:B-1----:R-:W-:Y:S04]  /*11450*/  STL.64 [R77+0x88], R56 ;  /* 0x000088384d007387 */ /* 0x002fe80000100a00 */
[----:B------:R-:W-:Y:S04]  /*11460*/  SHFL.DOWN PT, R56, R2, 0x8, 0x1f ;  /* 0x09001f0002387f89 */ /* 0x000fe800000e0000 */
[----:B------:R-:W1:Y:S04]  /*11470*/  SHFL.DOWN PT, R57, R3, 0x8, 0x1f ;  /* 0x09001f0003397f89 */ /* 0x000e6800000e0000 */
[----:B------:R-:W-:Y:S04]  /*11480*/  STL.64 [R77+0x128], R52 ;  /* 0x000128344d007387 */ /* 0x000fe80000100a00 */
[----:B------:R-:W-:Y:S04]  /*11490*/  SHFL.DOWN PT, R52, R86, 0x8, 0x1f ;  /* 0x09001f0056347f89 */ /* 0x000fe800000e0000 */
[----:B------:R-:W1:Y:S04]  /*114a0*/  SHFL.DOWN PT, R53, R87, 0x8, 0x1f ;  /* 0x09001f0057357f89 */ /* 0x000e6800000e0000 */
[----:B------:R-:W1:Y:S04]  /*114b0*/  SHFL.DOWN PT, R65, R120, 0x8, 0x1f ;  /* 0x09001f0078417f89 */ /* 0x000e6800000e0000 */
[----:B------:R-:W1:Y:S04]  /*114c0*/  SHFL.DOWN PT, R64, R121, 0x8, 0x1f ;  /* 0x09001f0079407f89 */ /* 0x000e6800000e0000 */
[----:B------:R-:W1:Y:S04]  /*114d0*/  SHFL.DOWN PT, R63, R122, 0x8, 0x1f ;  /* 0x09001f007a3f7f89 */ /* 0x000e6800000e0000 */
[----:B------:R-:W-:Y:S04]  /*114e0*/  SHFL.DOWN PT, R62, R123, 0x8, 0x1f ;  /* 0x09001f007b3e7f89 */ /* 0x000fe800000e0000 */
[----:B---3--:R3:W-:Y:S04]  /*114f0*/  STL.64 [R77+0xb8], R54 ;  /* 0x0000b8364d007387 */ /* 0x0087e80000100a00 */
[----:B0-----:R-:W-:Y:S04]  /*11500*/  STL.64 [R77+0x138], R58 ;  /* 0x0001383a4d007387 */ /* 0x001fe80000100a00 */
[----:B--2---:R4:W-:Y:S01]  /*11510*/  STL.64 [R77+0xc8], R50 ;  /* 0x0000c8324d007387 */ /* 0x0049e20000100a00 */
        /* <DEDUP_REMOVED lines=8> */
[----:B-1----:R-:W-:Y:S04]  /*115a0*/  STL.64 [R77+0xc0], R56 ;  /* 0x0000c0384d007387 */ /* 0x002fe80000100a00 */
        /* <DEDUP_REMOVED lines=70> */
.L_x_4460:
        /* <DEDUP_REMOVED lines=20> */
.L_x_4272:
[----:B------:R-:W-:Y:S01]  /*11b50*/  IMAD.MOV.U32 R48, RZ, RZ, R99 ;  /* 0x000000ffff307224 */ /* 0x000fe200078e0063 */
[----:B------:R-:W-:Y:S01]  /*11b60*/  PRMT R54, R54, 0x5410, R136 ;  /* 0x0000541036367816 */ /* 0x000fe20000000088 */
[----:B------:R-:W-:Y:S01]  /*11b70*/  IMAD.MOV.U32 R99, RZ, RZ, R98 ;  /* 0x000000ffff637224 */ /* 0x000fe200078e0062 */
[----:B------:R-:W-:-:S07]  /*11b80*/  PRMT R136, R135, 0x7610, R136 ;  /* 0x0000761087887816 */ /* 0x000fce0000000088 */
.L_x_4273:
[----:B------:R-:W-:Y:S05]  /*11b90*/  BSYNC.RECONVERGENT B1 ;  /* 0x0000000000017941 */ /* 0x000fea0003800200 */
.L_x_4271:
        /* <DEDUP_REMOVED lines=11> */
.L_x_4275:
[----:B------:R-:W-:Y:S01]  /*11c50*/  IMAD.MOV.U32 R51, RZ, RZ, R48 ;  /* 0x000000ffff337224 */ /* 0x000fe200078e0030 */
[----:B------:R-:W-:Y:S01]  /*11c60*/  PRMT R55, R55, 0x7610, R54 ;  /* 0x0000761037377816 */ /* 0x000fe20000000036 */
[----:B------:R-:W-:Y:S01]  /*11c70*/  IMAD.MOV.U32 R98, RZ, RZ, R97 ;  /* 0x000000ffff627224 */ /* 0x000fe200078e0061 */
[----:B------:R-:W-:-:S07]  /*11c80*/  PRMT R135, R134, 0x7632, R135 ;  /* 0x0000763286877816 */ /* 0x000fce0000000087 */
.L_x_4276:
[----:B------:R-:W-:Y:S05]  /*11c90*/  BSYNC.RECONVERGENT B1 ;  /* 0x0000000000017941 */ /* 0x000fea0003800200 */
.L_x_4274:
        /* <DEDUP_REMOVED lines=11> */
.L_x_4278:
[----:B------:R-:W-:Y:S01]  /*11d50*/  IMAD.MOV.U32 R48, RZ, RZ, R51 ;  /* 0x000000ffff307224 */ /* 0x000fe200078e0033 */
[----:B------:R-:W-:Y:S01]  /*11d60*/  PRMT R54, R55, 0x7632, R54 ;  /* 0x0000763237367816 */ /* 0x000fe20000000036 */
[----:B------:R-:W-:Y:S01]  /*11d70*/  IMAD.MOV.U32 R97, RZ, RZ, R96 ;  /* 0x000000ffff617224 */ /* 0x000fe200078e0060 */
[----:B------:R-:W-:-:S07]  /*11d80*/  PRMT R134, R134, 0x5410, R134 ;  /* 0x0000541086867816 */ /* 0x000fce0000000086 */
.L_x_4279:
[----:B------:R-:W-:Y:S05]  /*11d90*/  BSYNC.RECONVERGENT B1 ;  /* 0x0000000000017941 */ /* 0x000fea0003800200 */
.L_x_4277:
        /* <DEDUP_REMOVED lines=11> */
.L_x_4281:
[----:B------:R-:W-:Y:S01]  /*11e50*/  IMAD.MOV.U32 R51, RZ, RZ, R48 ;  /* 0x000000ffff337224 */ /* 0x000fe200078e0030 */
[----:B------:R-:W-:Y:S01]  /*11e60*/  PRMT R56, R54, 0x7610, R56 ;  /* 0x0000761036387816 */ /* 0x000fe20000000038 */
[----:B------:R-:W-:Y:S01]  /*11e70*/  IMAD.MOV.U32 R96, RZ, RZ, R95 ;  /* 0x000000ffff607224 */ /* 0x000fe200078e005f */
[----:B------:R-:W-:-:S07]  /*11e80*/  PRMT R134, R133, 0x7632, R134 ;  /* 0x0000763285867816 */ /* 0x000fce0000000086 */
.L_x_4282:
[----:B------:R-:W-:Y:S05]  /*11e90*/  BSYNC.RECONVERGENT B1 ;  /* 0x0000000000017941 */ /* 0x000fea0003800200 */
.L_x_4280:
        /* <DEDUP_REMOVED lines=11> */
.L_x_4284:
[----:B------:R-:W-:Y:S01]  /*11f50*/  IMAD.MOV.U32 R48, RZ, RZ, R51 ;  /* 0x000000ffff307224 */ /* 0x000fe200078e0033 */
[----:B------:R-:W-:Y:S01]  /*11f60*/  PRMT R54, R54, 0x5410, R56 ;  /* 0x0000541036367816 */ /* 0x000fe20000000038 */
[----:B------:R-:W-:Y:S01]  /*11f70*/  IMAD.MOV.U32 R95, RZ, RZ, R94 ;  /* 0x000000ffff5f7224 */ /* 0x000fe200078e005e */
[----:B------:R-:W-:-:S07]  /*11f80*/  PRMT R133, R133, 0x5410, R133 ;  /* 0x0000541085857816 */ /* 0x000fce0000000085 */
.L_x_4285:
[----:B------:R-:W-:Y:S05]  /*11f90*/  BSYNC.RECONVERGENT B1 ;  /* 0x0000000000017941 */ /* 0x000fea0003800200 */
.L_x_4283:
        /* <DEDUP_REMOVED lines=11> */
.L_x_4287:
[----:B------:R-:W-:Y:S01]  /*12050*/  IMAD.MOV.U32 R51, RZ, RZ, R48 ;  /* 0x000000ffff337224 */ /* 0x000fe200078e0030 */
[----:B------:R-:W-:Y:S01]  /*12060*/  PRMT R55, R55, 0x7610, R54 ;  /* 0x0000761037377816 */ /* 0x000fe20000000036 */
[----:B------:R-:W-:Y:S01]  /*12070*/  IMAD.MOV.U32 R94, RZ, RZ, R93 ;  /* 0x000000ffff5e7224 */ /* 0x000fe200078e005d */
[----:B------:R-:W-:-:S07]  /*12080*/  PRMT R133, R132, 0x7632, R133 ;  /* 0x0000763284857816 */ /* 0x000fce0000000085 */
.L_x_4288:
[----:B------:R-:W-:Y:S05]  /*12090*/  BSYNC.RECONVERGENT B1 ;  /* 0x0000000000017941 */ /* 0x000fea0003800200 */
.L_x_4286:
        /* <DEDUP_REMOVED lines=11> */
.L_x_4290:
[----:B------:R-:W-:Y:S01]  /*12150*/  IMAD.MOV.U32 R48, RZ, RZ, R51 ;  /* 0x000000ffff307224 */ /* 0x000fe200078e0033 */
[----:B------:R-:W-:Y:S01]  /*12160*/  PRMT R54, R55, 0x7632, R54 ;  /* 0x0000763237367816 */ /* 0x000fe20000000036 */
[----:B------:R-:W-:Y:S01]  /*12170*/  IMAD.MOV.U32 R93, RZ, RZ, R92 ;  /* 0x000000ffff5d7224 */ /* 0x000fe200078e005c */
[----:B------:R-:W-:-:S07]  /*12180*/  PRMT R132, R132, 0x5410, R132 ;  /* 0x0000541084847816 */ /* 0x000fce0000000084 */
.L_x_4291:
[----:B------:R-:W-:Y:S05]  /*12190*/  BSYNC.RECONVERGENT B1 ;  /* 0x0000000000017941 */ /* 0x000fea0003800200 */
.L_x_4289:
        /* <DEDUP_REMOVED lines=11> */
.L_x_4293:
[----:B------:R-:W-:Y:S01]  /*12250*/  IMAD.MOV.U32 R51, RZ, RZ, R48 ;  /* 0x000000ffff337224 */ /* 0x000fe200078e0030 */
[----:B------:R-:W-:Y:S01]  /*12260*/  PRMT R56, R54, 0x7610, R56 ;  /* 0x0000761036387816 */ /* 0x000fe20000000038 */
[----:B------:R-:W-:Y:S01]  /*12270*/  IMAD.MOV.U32 R92, RZ, RZ, R91 ;  /* 0x000000ffff5c7224 */ /* 0x000fe200078e005b */
[----:B------:R-:W-:-:S07]  /*12280*/  PRMT R132, R131, 0x7632, R132 ;  /* 0x0000763283847816 */ /* 0x000fce0000000084 */
.L_x_4294:
[----:B------:R-:W-:Y:S05]  /*12290*/  BSYNC.RECONVERGENT B1 ;  /* 0x0000000000017941 */ /* 0x000fea0003800200 */
.L_x_4292:
        /* <DEDUP_REMOVED lines=11> */
.L_x_4296:
[----:B------:R-:W-:Y:S01]  /*12350*/  IMAD.MOV.U32 R48, RZ, RZ, R51 ;  /* 0x000000ffff307224 */ /* 0x000fe200078e0033 */
[----:B------:R-:W-:Y:S01]  /*12360*/  PRMT R54, R54, 0x5410, R56 ;  /* 0x0000541036367816 */ /* 0x000fe20000000038 */
[----:B------:R-:W-:Y:S01]  /*12370*/  IMAD.MOV.U32 R91, RZ, RZ, R90 ;  /* 0x000000ffff5b7224 */ /* 0x000fe200078e005a */
[----:B------:R-:W-:-:S07]  /*12380*/  PRMT R131, R131, 0x5410, R131 ;  /* 0x0000541083837816 */ /* 0x000fce0000000083 */
.L_x_4297:
[----:B------:R-:W-:Y:S05]  /*12390*/  BSYNC.RECONVERGENT B1 ;  /* 0x0000000000017941 */ /* 0x000fea0003800200 */
.L_x_4295:
        /* <DEDUP_REMOVED lines=11> */
.L_x_4299:
[----:B------:R-:W-:Y:S01]  /*12450*/  IMAD.MOV.U32 R51, RZ, RZ, R48 ;  /* 0x000000ffff337224 */ /* 0x000fe200078e0030 */
[----:B------:R-:W-:Y:S01]  /*12460*/  PRMT R55, R55, 0x7610, R54 ;  /* 0x0000761037377816 */ /* 0x000fe20000000036 */
[----:B------:R-:W-:Y:S01]  /*12470*/  IMAD.MOV.U32 R90, RZ, RZ, R89 ;  /* 0x000000ffff5a7224 */ /* 0x000fe200078e0059 */
[----:B------:R-:W-:-:S07]  /*12480*/  PRMT R131, R130, 0x7632, R131 ;  /* 0x0000763282837816 */ /* 0x000fce0000000083 */
.L_x_4300:
[----:B------:R-:W-:Y:S05]  /*12490*/  BSYNC.RECONVERGENT B1 ;  /* 0x0000000000017941 */ /* 0x000fea0003800200 */
.L_x_4298:
        /* <DEDUP_REMOVED lines=11> */
.L_x_4302:
[----:B------:R-:W-:Y:S01]  /*12550*/  IMAD.MOV.U32 R48, RZ, RZ, R51 ;  /* 0x000000ffff307224 */ /* 0x000fe200078e0033 */
[----:B------:R-:W-:Y:S01]  /*12560*/  PRMT R54, R55, 0x7632, R54 ;  /* 0x0000763237367816 */ /* 0x000fe20000000036 */
[----:B------:R-:W-:Y:S01]  /*12570*/  IMAD.MOV.U32 R89, RZ, RZ, R88 ;  /* 0x000000ffff597224 */ /* 0x000fe200078e0058 */
[----:B------:R-:W-:-:S07]  /*12580*/  PRMT R130, R130, 0x5410, R130 ;  /* 0x0000541082827816 */ /* 0x000fce0000000082 */
.L_x_4303:
[----:B------:R-:W-:Y:S05]  /*12590*/  BSYNC.RECONVERGENT B1 ;  /* 0x0000000000017941 */ /* 0x000fea0003800200 */
.L_x_4301:
        /* <DEDUP_REMOVED lines=11> */
.L_x_4305:
[----:B------:R-:W-:Y:S01]  /*12650*/  IMAD.MOV.U32 R51, RZ, RZ, R48 ;  /* 0x000000ffff337224 */ /* 0x000fe200078e0030 */
[----:B------:R-:W-:Y:S01]  /*12660*/  PRMT R56, R54, 0x7610, R56 ;  /* 0x0000761036387816 */ /* 0x000fe20000000038 */
[----:B------:R-:W-:Y:S01]  /*12670*/  IMAD.MOV.U32 R88, RZ, RZ, R87 ;  /* 0x000000ffff587224 */ /* 0x000fe200078e0057 */
[----:B------:R-:W-:-:S07]  /*12680*/  PRMT R130, R129, 0x7632, R130 ;  /* 0x0000763281827816 */ /* 0x000fce0000000082 */
.L_x_4306:
[----:B------:R-:W-:Y:S05]  /*12690*/  BSYNC.RECONVERGENT B1 ;  /* 0x0000000000017941 */ /* 0x000fea0003800200 */
.L_x_4304:
        /* <DEDUP_REMOVED lines=11> */
.L_x_4308:
[----:B------:R-:W-:Y:S01]  /*12750*/  IMAD.MOV.U32 R48, RZ, RZ, R51 ;  /* 0x000000ffff307224 */ /* 0x000fe200078e0033 */
[----:B------:R-:W-:Y:S01]  /*12760*/  PRMT R54, R54, 0x5410, R56 ;  /* 0x0000541036367816 */ /* 0x000fe20000000038 */
[----:B------:R-:W-:Y:S01]  /*12770*/  IMAD.MOV.U32 R87, RZ, RZ, R86 ;  /* 0x000000ffff577224 */ /* 0x000fe200078e0056 */
[----:B------:R-:W-:-:S07]  /*12780*/  PRMT R129, R129, 0x5410, R129 ;  /* 0x0000541081817816 */ /* 0x000fce0000000081 */
.L_x_4309:
[----:B------:R-:W-:Y:S05]  /*12790*/  BSYNC.RECONVERGENT B1 ;  /* 0x0000000000017941 */ /* 0x000fea0003800200 */
.L_x_4307:
        /* <DEDUP_REMOVED lines=11> */
.L_x_4311:
[----:B------:R-:W-:Y:S01]  /*12850*/  IMAD.MOV.U32 R51, RZ, RZ, R48 ;  /* 0x000000ffff337224 */ /* 0x000fe200078e0030 */
[----:B------:R-:W-:Y:S01]  /*12860*/  PRMT R55, R55, 0x7610, R54 ;  /* 0x0000761037377816 */ /* 0x000fe20000000036 */
[----:B------:R-:W-:Y:S01]  /*12870*/  IMAD.MOV.U32 R86, RZ, RZ, R85 ;  /* 0x000000ffff567224 */ /* 0x000fe200078e0055 */
[----:B------:R-:W-:-:S07]  /*12880*/  PRMT R129, R128, 0x7632, R129 ;  /* 0x0000763280817816 */ /* 0x000fce0000000081 */
.L_x_4312:
[----:B------:R-:W-:Y:S05]  /*12890*/  BSYNC.RECONVERGENT B1 ;  /* 0x0000000000017941 */ /* 0x000fea0003800200 */
.L_x_4310:
        /* <DEDUP_REMOVED lines=11> */
.L_x_4314:
[----:B------:R-:W-:Y:S01]  /*12950*/  IMAD.MOV.U32 R48, RZ, RZ, R51 ;  /* 0x000000ffff307224 */ /* 0x000fe200078e0033 */
[----:B------:R-:W-:Y:S01]  /*12960*/  PRMT R54, R55, 0x7632, R54 ;  /* 0x0000763237367816 */ /* 0x000fe20000000036 */
[----:B------:R-:W-:Y:S01]  /*12970*/  IMAD.MOV.U32 R85, RZ, RZ, R84 ;  /* 0x000000ffff557224 */ /* 0x000fe200078e0054 */
[----:B------:R-:W-:-:S07]  /*12980*/  PRMT R128, R128, 0x5410, R128 ;  /* 0x0000541080807816 */ /* 0x000fce0000000080 */
.L_x_4315:
[----:B------:R-:W-:Y:S05]  /*12990*/  BSYNC.RECONVERGENT B1 ;  /* 0x0000000000017941 */ /* 0x000fea0003800200 */
.L_x_4313:
        /* <DEDUP_REMOVED lines=11> */
.L_x_4317:
[----:B------:R-:W-:Y:S01]  /*12a50*/  IMAD.MOV.U32 R51, RZ, RZ, R48 ;  /* 0x000000ffff337224 */ /* 0x000fe200078e0030 */
[----:B------:R-:W-:Y:S01]  /*12a60*/  PRMT R56, R54, 0x7610, R56 ;  /* 0x0000761036387816 */ /* 0x000fe20000000038 */
[----:B------:R-:W-:Y:S01]  /*12a70*/  IMAD.MOV.U32 R84, RZ, RZ, R3 ;  /* 0x000000ffff547224 */ /* 0x000fe200078e0003 */
[----:B------:R-:W-:-:S07]  /*12a80*/  PRMT R128, R127, 0x7632, R128 ;  /* 0x000076327f807816 */ /* 0x000fce0000000080 */
.L_x_4318:
[----:B------:R-:W-:Y:S05]  /*12a90*/  BSYNC.RECONVERGENT B1 ;  /* 0x0000000000017941 */ /* 0x000fea0003800200 */
.L_x_4316:
        /* <DEDUP_REMOVED lines=11> */
.L_x_4320:
[----:B------:R-:W-:Y:S01]  /*12b50*/  IMAD.MOV.U32 R48, RZ, RZ, R51 ;  /* 0x000000ffff307224 */ /* 0x000fe200078e0033 */
[----:B------:R-:W-:Y:S01]  /*12b60*/  PRMT R54, R54, 0x5410, R56 ;  /* 0x0000541036367816 */ /* 0x000fe20000000038 */
[----:B------:R-:W-:Y:S01]  /*12b70*/  IMAD.MOV.U32 R3, RZ, RZ, R2 ;  /* 0x000000ffff037224 */ /* 0x000fe200078e0002 */
[----:B------:R-:W-:-:S07]  /*12b80*/  PRMT R127, R127, 0x5410, R127 ;  /* 0x000054107f7f7816 */ /* 0x000fce000000007f */
.L_x_4321:
[----:B------:R-:W-:Y:S05]  /*12b90*/  BSYNC.RECONVERGENT B1 ;  /* 0x0000000000017941 */ /* 0x000fea0003800200 */
.L_x_4319:
        /* <DEDUP_REMOVED lines=11> */
.L_x_4323:
[----:B------:R-:W-:Y:S01]  /*12c50*/  IMAD.MOV.U32 R51, RZ, RZ, R48 ;  /* 0x000000ffff337224 */ /* 0x000fe200078e0030 */
[----:B------:R-:W-:Y:S01]  /*12c60*/  PRMT R55, R55, 0x7610, R54 ;  /* 0x0000761037377816 */ /* 0x000fe20000000036 */
[----:B------:R-:W-:Y:S01]  /*12c70*/  IMAD.MOV.U32 R2, RZ, RZ, R5 ;  /* 0x000000ffff027224 */ /* 0x000fe200078e0005 */
[----:B------:R-:W-:-:S07]  /*12c80*/  PRMT R127, R126, 0x7632, R127 ;  /* 0x000076327e7f7816 */ /* 0x000fce000000007f */
.L_x_4324:
[----:B------:R-:W-:Y:S05]  /*12c90*/  BSYNC.RECONVERGENT B1 ;  /* 0x0000000000017941 */ /* 0x000fea0003800200 */
.L_x_4322:
        /* <DEDUP_REMOVED lines=11> */
.L_x_4326:
[----:B------:R-:W-:Y:S01]  /*12d50*/  IMAD.MOV.U32 R48, RZ, RZ, R51 ;  /* 0x000000ffff307224 */ /* 0x000fe200078e0033 */
[----:B------:R-:W-:Y:S01]  /*12d60*/  PRMT R54, R55, 0x7632, R54 ;  /* 0x0000763237367816 */ /* 0x000fe20000000036 */
[----:B------:R-:W-:Y:S01]  /*12d70*/  IMAD.MOV.U32 R5, RZ, RZ, R4 ;  /* 0x000000ffff057224 */ /* 0x000fe200078e0004 */
[----:B------:R-:W-:-:S07]  /*12d80*/  PRMT R126, R126, 0x5410, R126 ;  /* 0x000054107e7e7816 */ /* 0x000fce000000007e */
.L_x_4327:
[----:B------:R-:W-:Y:S05]  /*12d90*/  BSYNC.RECONVERGENT B1 ;  /* 0x0000000000017941 */ /* 0x000fea0003800200 */
.L_x_4325:
        /* <DEDUP_REMOVED lines=11> */
.L_x_4329:
[----:B------:R-:W-:Y:S01]  /*12e50*/  IMAD.MOV.U32 R51, RZ, RZ, R48 ;  /* 0x000000ffff337224 */ /* 0x000fe200078e0030 */
[----:B------:R-:W-:Y:S01]  /*12e60*/  PRMT R56, R54, 0x7610, R56 ;  /* 0x0000761036387816 */ /* 0x000fe20000000038 */
[----:B------:R-:W-:Y:S01]  /*12e70*/  IMAD.MOV.U32 R4, RZ, RZ, R7 ;  /* 0x000000ffff047224 */ /* 0x000fe200078e0007 */
[----:B------:R-:W-:-:S07]  /*12e80*/  PRMT R126, R125, 0x7632, R126 ;  /* 0x000076327d7e7816 */ /* 0x000fce000000007e */
.L_x_4330:
[----:B------:R-:W-:Y:S05]  /*12e90*/  BSYNC.RECONVERGENT B1 ;  /* 0x0000000000017941 */ /* 0x000fea0003800200 */
.L_x_4328:
        /* <DEDUP_REMOVED lines=11> */
.L_x_4332:
[----:B------:R-:W-:Y:S01]  /*12f50*/  IMAD.MOV.U32 R48, RZ, RZ, R51 ;  /* 0x000000ffff307224 */ /* 0x000fe200078e0033 */
[----:B------:R-:W-:Y:S01]  /*12f60*/  PRMT R54, R54, 0x5410, R56 ;  /* 0x0000541036367816 */ /* 0x000fe20000000038 */
[----:B------:R-:W-:Y:S01]  /*12f70*/  IMAD.MOV.U32 R7, RZ, RZ, R6 ;  /* 0x000000ffff077224 */ /* 0x000fe200078e0006 */
[----:B------:R-:W-:-:S07]  /*12f80*/  PRMT R125, R125, 0x5410, R125 ;  /* 0x000054107d7d7816 */ /* 0x000fce000000007d */
.L_x_4333:
[----:B------:R-:W-:Y:S05]  /*12f90*/  BSYNC.RECONVERGENT B1 ;  /* 0x0000000000017941 */ /* 0x000fea0003800200 */
.L_x_4331:
        /* <DEDUP_REMOVED lines=11> */
.L_x_4335:
[----:B------:R-:W-:Y:S01]  /*13050*/  IMAD.MOV.U32 R51, RZ, RZ, R48 ;  /* 0x000000ffff337224 */ /* 0x000fe200078e0030 */
[----:B------:R-:W-:Y:S01]  /*13060*/  PRMT R55, R55, 0x7610, R54 ;  /* 0x0000761037377816 */ /* 0x000fe20000000036 */
[----:B------:R-:W-:Y:S01]  /*13070*/  IMAD.MOV.U32 R6, RZ, RZ, R9 ;  /* 0x000000ffff067224 */ /* 0x000fe200078e0009 */
[----:B------:R-:W-:-:S07]  /*13080*/  PRMT R125, R124, 0x7632, R125 ;  /* 0x000076327c7d7816 */ /* 0x000fce000000007d */
.L_x_4336:
[----:B------:R-:W-:Y:S05]  /*13090*/  BSYNC.RECONVERGENT B1 ;  /* 0x0000000000017941 */ /* 0x000fea0003800200 */
.L_x_4334:
        /* <DEDUP_REMOVED lines=11> */
.L_x_4338:
[----:B------:R-:W-:Y:S01]  /*13150*/  IMAD.MOV.U32 R48, RZ, RZ, R51 ;  /* 0x000000ffff307224 */ /* 0x000fe200078e0033 */
[----:B------:R-:W-:Y:S01]  /*13160*/  PRMT R54, R55, 0x7632, R54 ;  /* 0x0000763237367816 */ /* 0x000fe20000000036 */
[----:B------:R-:W-:Y:S01]  /*13170*/  IMAD.MOV.U32 R9, RZ, RZ, R8 ;  /* 0x000000ffff097224 */ /* 0x000fe200078e0008 */
[----:B------:R-:W-:-:S07]  /*13180*/  PRMT R124, R124, 0x5410, R124 ;  /* 0x000054107c7c7816 */ /* 0x000fce000000007c */
.L_x_4339:
[----:B------:R-:W-:Y:S05]  /*13190*/  BSYNC.RECONVERGENT B1 ;  /* 0x0000000000017941 */ /* 0x000fea0003800200 */
.L_x_4337:
        /* <DEDUP_REMOVED lines=11> */
.L_x_4341:
[----:B------:R-:W-:Y:S01]  /*13250*/  IMAD.MOV.U32 R51, RZ, RZ, R48 ;  /* 0x000000ffff337224 */ /* 0x000fe200078e0030 */
[----:B------:R-:W-:Y:S01]  /*13260*/  PRMT R56, R54, 0x7610, R56 ;  /* 0x0000761036387816 */ /* 0x000fe20000000038 */
[----:B------:R-:W-:Y:S01]  /*13270*/  IMAD.MOV.U32 R8, RZ, RZ, R11 ;  /* 0x000000ffff087224 */ /* 0x000fe200078e000b */
[----:B------:R-:W-:-:S07]  /*13280*/  PRMT R124, R123, 0x7632, R124 ;  /* 0x000076327b7c7816 */ /* 0x000fce000000007c */
.L_x_4342:
[----:B------:R-:W-:Y:S05]  /*13290*/  BSYNC.RECONVERGENT B1 ;  /* 0x0000000000017941 */ /* 0x000fea0003800200 */
.L_x_4340:
        /* <DEDUP_REMOVED lines=11> */
.L_x_4344:
[----:B------:R-:W-:Y:S01]  /*13350*/  IMAD.MOV.U32 R48, RZ, RZ, R51 ;  /* 0x000000ffff307224 */ /* 0x000fe200078e0033 */
[----:B------:R-:W-:Y:S01]  /*13360*/  PRMT R54, R54, 0x5410, R56 ;  /* 0x0000541036367816 */ /* 0x000fe20000000038 */
[----:B------:R-:W-:Y:S01]  /*13370*/  IMAD.MOV.U32 R11, RZ, RZ, R10 ;  /* 0x000000ffff0b7224 */ /* 0x000fe200078e000a */
[----:B------:R-:W-:-:S07]  /*13380*/  PRMT R123, R123, 0x5410, R123 ;  /* 0x000054107b7b7816 */ /* 0x000fce000000007b */
.L_x_4345:
[----:B------:R-:W-:Y:S05]  /*13390*/  BSYNC.RECONVERGENT B1 ;  /* 0x0000000000017941 */ /* 0x000fea0003800200 */
.L_x_4343:
        /* <DEDUP_REMOVED lines=11> */
.L_x_4347:
[----:B------:R-:W-:Y:S01]  /*13450*/  IMAD.MOV.U32 R51, RZ, RZ, R48 ;  /* 0x000000ffff337224 */ /* 0x000fe200078e0030 */
[----:B------:R-:W-:Y:S01]  /*13460*/  PRMT R55, R55, 0x7610, R54 ;  /* 0x0000761037377816 */ /* 0x000fe20000000036 */
[----:B------:R-:W-:Y:S01]  /*13470*/  IMAD.MOV.U32 R10, RZ, RZ, R13 ;  /* 0x000000ffff0a7224 */ /* 0x000fe200078e000d */
[----:B------:R-:W-:-:S07]  /*13480*/  PRMT R123, R122, 0x7632, R123 ;  /* 0x000076327a7b7816 */ /* 0x000fce000000007b */
.L_x_4348:
[----:B------:R-:W-:Y:S05]  /*13490*/  BSYNC.RECONVERGENT B1 ;  /* 0x0000000000017941 */ /* 0x000fea0003800200 */
.L_x_4346:
        /* <DEDUP_REMOVED lines=11> */
.L_x_4350:
[----:B------:R-:W-:Y:S01]  /*13550*/  IMAD.MOV.U32 R48, RZ, RZ, R51 ;  /* 0x000000ffff307224 */ /* 0x000fe200078e0033 */
[----:B------:R-:W-:Y:S01]  /*13560*/  PRMT R54, R55, 0x7632, R54 ;  /* 0x0000763237367816 */ /* 0x000fe20000000036 */
[----:B------:R-:W-:Y:S01]  /*13570*/  IMAD.MOV.U32 R13, RZ, RZ, R12 ;  /* 0x000000ffff0d7224 */ /* 0x000fe200078e000c */
[----:B------:R-:W-:-:S07]  /*13580*/  PRMT R122, R122, 0x5410, R122 ;  /* 0x000054107a7a7816 */ /* 0x000fce000000007a */
.L_x_4351:
[----:B------:R-:W-:Y:S05]  /*13590*/  BSYNC.RECONVERGENT B1 ;  /* 0x0000000000017941 */ /* 0x000fea0003800200 */
.L_x_4349:
        /* <DEDUP_REMOVED lines=11> */
.L_x_4353:
[----:B------:R-:W-:Y:S01]  /*13650*/  IMAD.MOV.U32 R51, RZ, RZ, R48 ;  /* 0x000000ffff337224 */ /* 0x000fe200078e0030 */
[----:B------:R-:W-:Y:S01]  /*13660*/  PRMT R56, R54, 0x7610, R56 ;  /* 0x0000761036387816 */ /* 0x000fe20000000038 */
[----:B------:R-:W-:Y:S01]  /*13670*/  IMAD.MOV.U32 R12, RZ, RZ, R15 ;  /* 0x000000ffff0c7224 */ /* 0x000fe200078e000f */
[----:B------:R-:W-:-:S07]  /*13680*/  PRMT R122, R121, 0x7632, R122 ;  /* 0x00007632797a7816 */ /* 0x000fce000000007a */
.L_x_4354:
[----:B------:R-:W-:Y:S05]  /*13690*/  BSYNC.RECONVERGENT B1 ;  /* 0x0000000000017941 */ /* 0x000fea0003800200 */
.L_x_4352:
        /* <DEDUP_REMOVED lines=11> */
.L_x_4356:
[----:B------:R-:W-:Y:S01]  /*13750*/  IMAD.MOV.U32 R48, RZ, RZ, R51 ;  /* 0x000000ffff307224 */ /* 0x000fe200078e0033 */
[----:B------:R-:W-:Y:S01]  /*13760*/  PRMT R54, R54, 0x5410, R56 ;  /* 0x0000541036367816 */ /* 0x000fe20000000038 */
[----:B------:R-:W-:Y:S01]  /*13770*/  IMAD.MOV.U32 R15, RZ, RZ, R14 ;  /* 0x000000ffff0f7224 */ /* 0x000fe200078e000e */
[----:B------:R-:W-:-:S07]  /*13780*/  PRMT R121, R121, 0x5410, R121 ;  /* 0x0000541079797816 */ /* 0x000fce0000000079 */
.L_x_4357:
[----:B------:R-:W-:Y:S05]  /*13790*/  BSYNC.RECONVERGENT B1 ;  /* 0x0000000000017941 */ /* 0x000fea0003800200 */
.L_x_4355:
        /* <DEDUP_REMOVED lines=11> */
.L_x_4359:
[----:B------:R-:W-:Y:S01]  /*13850*/  IMAD.MOV.U32 R51, RZ, RZ, R48 ;  /* 0x000000ffff337224 */ /* 0x000fe200078e0030 */
[----:B------:R-:W-:Y:S01]  /*13860*/  PRMT R55, R55, 0x7610, R54 ;  /* 0x0000761037377816 */ /* 0x000fe20000000036 */
[----:B------:R-:W-:Y:S01]  /*13870*/  IMAD.MOV.U32 R14, RZ, RZ, R17 ;  /* 0x000000ffff0e7224 */ /* 0x000fe200078e0011 */
[----:B------:R-:W-:-:S07]  /*13880*/  PRMT R121, R120, 0x7632, R121 ;  /* 0x0000763278797816 */ /* 0x000fce0000000079 */
.L_x_4360:
[----:B------:R-:W-:Y:S05]  /*13890*/  BSYNC.RECONVERGENT B1 ;  /* 0x0000000000017941 */ /* 0x000fea0003800200 */
.L_x_4358:
        /* <DEDUP_REMOVED lines=11> */
.L_x_4362:
[----:B------:R-:W-:Y:S01]  /*13950*/  IMAD.MOV.U32 R48, RZ, RZ, R51 ;  /* 0x000000ffff307224 */ /* 0x000fe200078e0033 */
[----:B------:R-:W-:Y:S01]  /*13960*/  PRMT R54, R55, 0x7632, R54 ;  /* 0x0000763237367816 */ /* 0x000fe20000000036 */
[----:B------:R-:W-:Y:S01]  /*13970*/  IMAD.MOV.U32 R17, RZ, RZ, R16 ;  /* 0x000000ffff117224 */ /* 0x000fe200078e0010 */
[----:B------:R-:W-:-:S07]  /*13980*/  PRMT R120, R120, 0x5410, R120 ;  /* 0x0000541078787816 */ /* 0x000fce0000000078 */
.L_x_4363:
[----:B------:R-:W-:Y:S05]  /*13990*/  BSYNC.RECONVERGENT B1 ;  /* 0x0000000000017941 */ /* 0x000fea0003800200 */
.L_x_4361:
        /* <DEDUP_REMOVED lines=11> */
.L_x_4365:
[----:B------:R-:W-:Y:S01]  /*13a50*/  IMAD.MOV.U32 R51, RZ, RZ, R48 ;  /* 0x000000ffff337224 */ /* 0x000fe200078e0030 */
[----:B------:R-:W-:Y:S01]  /*13a60*/  PRMT R56, R54, 0x7610, R56 ;  /* 0x0000761036387816 */ /* 0x000fe20000000038 */
[----:B------:R-:W-:Y:S01]  /*13a70*/  IMAD.MOV.U32 R16, RZ, RZ, R19 ;  /* 0x000000ffff107224 */ /* 0x000fe200078e0013 */
[----:B------:R-:W-:-:S07]  /*13a80*/  PRMT R120, R119, 0x7632, R120 ;  /* 0x0000763277787816 */ /* 0x000fce0000000078 */
.L_x_4366:
[----:B------:R-:W-:Y:S05]  /*13a90*/  BSYNC.RECONVERGENT B1 ;  /* 0x0000000000017941 */ /* 0x000fea0003800200 */
.L_x_4364:
        /* <DEDUP_REMOVED lines=11> */
.L_x_4368:
[----:B------:R-:W-:Y:S01]  /*13b50*/  IMAD.MOV.U32 R48, RZ, RZ, R51 ;  /* 0x000000ffff307224 */ /* 0x000fe200078e0033 */
[----:B------:R-:W-:Y:S01]  /*13b60*/  PRMT R54, R54, 0x5410, R56 ;  /* 0x0000541036367816 */ /* 0x000fe20000000038 */
[----:B------:R-:W-:Y:S01]  /*13b70*/  IMAD.MOV.U32 R19, RZ, RZ, R18 ;  /* 0x000000ffff137224 */ /* 0x000fe200078e0012 */
[----:B------:R-:W-:-:S07]  /*13b80*/  PRMT R119, R119, 0x5410, R119 ;  /* 0x0000541077777816 */ /* 0x000fce0000000077 */
.L_x_4369:
[----:B------:R-:W-:Y:S05]  /*13b90*/  BSYNC.RECONVERGENT B1 ;  /* 0x0000000000017941 */ /* 0x000fea0003800200 */
.L_x_4367:
        /* <DEDUP_REMOVED lines=11> */
.L_x_4371:
[----:B------:R-:W-:Y:S01]  /*13c50*/  IMAD.MOV.U32 R51, RZ, RZ, R48 ;  /* 0x000000ffff337224 */ /* 0x000fe200078e0030 */
[----:B------:R-:W-:Y:S01]  /*13c60*/  PRMT R55, R55, 0x7610, R54 ;  /* 0x0000761037377816 */ /* 0x000fe20000000036 */
[----:B------:R-:W-:Y:S01]  /*13c70*/  IMAD.MOV.U32 R18, RZ, RZ, R21 ;  /* 0x000000ffff127224 */ /* 0x000fe200078e0015 */
[----:B------:R-:W-:-:S07]  /*13c80*/  PRMT R119, R118, 0x7632, R119 ;  /* 0x0000763276777816 */ /* 0x000fce0000000077 */
.L_x_4372:
[----:B------:R-:W-:Y:S05]  /*13c90*/  BSYNC.RECONVERGENT B1 ;  /* 0x0000000000017941 */ /* 0x000fea0003800200 */
.L_x_4370:
        /* <DEDUP_REMOVED lines=11> */
.L_x_4374:
[----:B------:R-:W-:Y:S01]  /*13d50*/  IMAD.MOV.U32 R48, RZ, RZ, R51 ;  /* 0x000000ffff307224 */ /* 0x000fe200078e0033 */
[----:B------:R-:W-:Y:S01]  /*13d60*/  PRMT R54, R55, 0x7632, R54 ;  /* 0x0000763237367816 */ /* 0x000fe20000000036 */
[----:B------:R-:W-:Y:S01]  /*13d70*/  IMAD.MOV.U32 R21, RZ, RZ, R20 ;  /* 0x000000ffff157224 */ /* 0x000fe200078e0014 */
[----:B------:R-:W-:-:S07]  /*13d80*/  PRMT R118, R118, 0x5410, R118 ;  /* 0x0000541076767816 */ /* 0x000fce0000000076 */
.L_x_4375:
[----:B------:R-:W-:Y:S05]  /*13d90*/  BSYNC.RECONVERGENT B1 ;  /* 0x0000000000017941 */ /* 0x000fea0003800200 */
.L_x_4373:
        /* <DEDUP_REMOVED lines=11> */
.L_x_4377:
[----:B------:R-:W-:Y:S01]  /*13e50*/  IMAD.MOV.U32 R51, RZ, RZ, R48 ;  /* 0x000000ffff337224 */ /* 0x000fe200078e0030 */
[----:B------:R-:W-:Y:S01]  /*13e60*/  PRMT R56, R54, 0x7610, R56 ;  /* 0x0000761036387816 */ /* 0x000fe20000000038 */
[----:B------:R-:W-:Y:S01]  /*13e70*/  IMAD.MOV.U32 R20, RZ, RZ, R23 ;  /* 0x000000ffff147224 */ /* 0x000fe200078e0017 */
[----:B------:R-:W-:-:S07]  /*13e80*/  PRMT R118, R117, 0x7632, R118 ;  /* 0x0000763275767816 */ /* 0x000fce0000000076 */
.L_x_4378:
[----:B------:R-:W-:Y:S05]  /*13e90*/  BSYNC.RECONVERGENT B1 ;  /* 0x0000000000017941 */ /* 0x000fea0003800200 */
.L_x_4376:
        /* <DEDUP_REMOVED lines=11> */
.L_x_4380:
[----:B------:R-:W-:Y:S01]  /*13f50*/  IMAD.MOV.U32 R48, RZ, RZ, R51 ;  /* 0x000000ffff307224 */ /* 0x000fe200078e0033 */
[----:B------:R-:W-:Y:S01]  /*13f60*/  PRMT R54, R54, 0x5410, R56 ;  /* 0x0000541036367816 */ /* 0x000fe20000000038 */
[----:B------:R-:W-:Y:S01]  /*13f70*/  IMAD.MOV.U32 R23, RZ, RZ, R22 ;  /* 0x000000ffff177224 */ /* 0x000fe200078e0016 */
[----:B------:R-:W-:-:S07]  /*13f80*/  PRMT R117, R117, 0x5410, R117 ;  /* 0x0000541075757816 */ /* 0x000fce0000000075 */
.L_x_4381:
[----:B------:R-:W-:Y:S05]  /*13f90*/  BSYNC.RECONVERGENT B1 ;  /* 0x0000000000017941 */ /* 0x000fea0003800200 */
.L_x_4379:
        /* <DEDUP_REMOVED lines=11> */
.L_x_4383:
[----:B------:R-:W-:Y:S01]  /*14050*/  IMAD.MOV.U32 R51, RZ, RZ, R48 ;  /* 0x000000ffff337224 */ /* 0x000fe200078e0030 */
[----:B------:R-:W-:Y:S01]  /*14060*/  PRMT R55, R55, 0x7610, R54 ;  /* 0x0000761037377816 */ /* 0x000fe20000000036 */
[----:B------:R-:W-:Y:S01]  /*14070*/  IMAD.MOV.U32 R22, RZ, RZ, R25 ;  /* 0x000000ffff167224 */ /* 0x000fe200078e0019 */
[----:B------:R-:W-:-:S07]  /*14080*/  PRMT R117, R116, 0x7632, R117 ;  /* 0x0000763274757816 */ /* 0x000fce0000000075 */
.L_x_4384:
[----:B------:R-:W-:Y:S05]  /*14090*/  BSYNC.RECONVERGENT B1 ;  /* 0x0000000000017941 */ /* 0x000fea0003800200 */
.L_x_4382:
        /* <DEDUP_REMOVED lines=11> */
.L_x_4386:
[----:B------:R-:W-:Y:S01]  /*14150*/  IMAD.MOV.U32 R48, RZ, RZ, R51 ;  /* 0x000000ffff307224 */ /* 0x000fe200078e0033 */
[----:B------:R-:W-:Y:S01]  /*14160*/  PRMT R54, R55, 0x7632, R54 ;  /* 0x0000763237367816 */ /* 0x000fe20000000036 */
[----:B------:R-:W-:Y:S01]  /*14170*/  IMAD.MOV.U32 R25, RZ, RZ, R24 ;  /* 0x000000ffff197224 */ /* 0x000fe200078e0018 */
[----:B------:R-:W-:-:S07]  /*14180*/  PRMT R116, R116, 0x5410, R116 ;  /* 0x0000541074747816 */ /* 0x000fce0000000074 */
.L_x_4387:
[----:B------:R-:W-:Y:S05]  /*14190*/  BSYNC.RECONVERGENT B1 ;  /* 0x0000000000017941 */ /* 0x000fea0003800200 */
.L_x_4385:
        /* <DEDUP_REMOVED lines=11> */
.L_x_4389:
[----:B------:R-:W-:Y:S01]  /*14250*/  IMAD.MOV.U32 R51, RZ, RZ, R48 ;  /* 0x000000ffff337224 */ /* 0x000fe200078e0030 */
[----:B------:R-:W-:Y:S01]  /*14260*/  PRMT R56, R54, 0x7610, R56 ;  /* 0x0000761036387816 */ /* 0x000fe20000000038 */
[----:B------:R-:W-:Y:S01]  /*14270*/  IMAD.MOV.U32 R24, RZ, RZ, R27 ;  /* 0x000000ffff187224 */ /* 0x000fe200078e001b */
[----:B------:R-:W-:-:S07]  /*14280*/  PRMT R116, R115, 0x7632, R116 ;  /* 0x0000763273747816 */ /* 0x000fce0000000074 */
.L_x_4390:
[----:B------:R-:W-:Y:S05]  /*14290*/  BSYNC.RECONVERGENT B1 ;  /* 0x0000000000017941 */ /* 0x000fea0003800200 */
.L_x_4388:
        /* <DEDUP_REMOVED lines=11> */
.L_x_4392:
[----:B------:R-:W-:Y:S01]  /*14350*/  IMAD.MOV.U32 R48, RZ, RZ, R51 ;  /* 0x000000ffff307224 */ /* 0x000fe200078e0033 */
[----:B------:R-:W-:Y:S01]  /*14360*/  PRMT R54, R54, 0x5410, R56 ;  /* 0x0000541036367816 */ /* 0x000fe20000000038 */
[----:B------:R-:W-:Y:S01]  /*14370*/  IMAD.MOV.U32 R27, RZ, RZ, R26 ;  /* 0x000000ffff1b7224 */ /* 0x000fe200078e001a */
[----:B------:R-:W-:-:S07]  /*14380*/  PRMT R115, R115, 0x5410, R115 ;  /* 0x0000541073737816 */ /* 0x000fce0000000073 */
.L_x_4393:
[----:B------:R-:W-:Y:S05]  /*14390*/  BSYNC.RECONVERGENT B1 ;  /* 0x0000000000017941 */ /* 0x000fea0003800200 */
.L_x_4391:
        /* <DEDUP_REMOVED lines=11> */
.L_x_4395:
[----:B------:R-:W-:Y:S01]  /*14450*/  IMAD.MOV.U32 R51, RZ, RZ, R48 ;  /* 0x000000ffff337224 */ /* 0x000fe200078e0030 */
[----:B------:R-:W-:Y:S01]  /*14460*/  PRMT R55, R55, 0x7610, R54 ;  /* 0x0000761037377816 */ /* 0x000fe20000000036 */
[----:B------:R-:W-:Y:S01]  /*14470*/  IMAD.MOV.U32 R26, RZ, RZ, R29 ;  /* 0x000000ffff1a7224 */ /* 0x000fe200078e001d */
[----:B------:R-:W-:-:S07]  /*14480*/  PRMT R115, R114, 0x7632, R115 ;  /* 0x0000763272737816 */ /* 0x000fce0000000073 */
.L_x_4396:
[----:B------:R-:W-:Y:S05]  /*14490*/  BSYNC.RECONVERGENT B1 ;  /* 0x0000000000017941 */ /* 0x000fea0003800200 */
.L_x_4394:
        /* <DEDUP_REMOVED lines=11> */
.L_x_4398:
[----:B------:R-:W-:Y:S01]  /*14550*/  IMAD.MOV.U32 R48, RZ, RZ, R51 ;  /* 0x000000ffff307224 */ /* 0x000fe200078e0033 */
[----:B------:R-:W-:Y:S01]  /*14560*/  PRMT R54, R55, 0x7632, R54 ;  /* 0x0000763237367816 */ /* 0x000fe20000000036 */
[----:B------:R-:W-:Y:S01]  /*14570*/  IMAD.MOV.U32 R29, RZ, RZ, R28 ;  /* 0x000000ffff1d7224 */ /* 0x000fe200078e001c */
[----:B------:R-:W-:-:S07]  /*14580*/  PRMT R114, R114, 0x5410, R114 ;  /* 0x0000541072727816 */ /* 0x000fce0000000072 */
.L_x_4399:
[----:B------:R-:W-:Y:S05]  /*14590*/  BSYNC.RECONVERGENT B1 ;  /* 0x0000000000017941 */ /* 0x000fea0003800200 */
.L_x_4397:
        /* <DEDUP_REMOVED lines=11> */
.L_x_4401:
[----:B------:R-:W-:Y:S01]  /*14650*/  IMAD.MOV.U32 R51, RZ, RZ, R48 ;  /* 0x000000ffff337224 */ /* 0x000fe200078e0030 */
[----:B------:R-:W-:Y:S01]  /*14660*/  PRMT R55, R55, 0x5410, R54 ;  /* 0x0000541037377816 */ /* 0x000fe20000000036 */
[----:B------:R-:W-:Y:S01]  /*14670*/  IMAD.MOV.U32 R28, RZ, RZ, R31 ;  /* 0x000000ffff1c7224 */ /* 0x000fe200078e001f */
[----:B------:R-:W-:-:S07]  /*14680*/  PRMT R114, R111, 0x7632, R114 ;  /* 0x000076326f727816 */ /* 0x000fce0000000072 */
.L_x_4402:
[----:B------:R-:W-:Y:S05]  /*14690*/  BSYNC.RECONVERGENT B1 ;  /* 0x0000000000017941 */ /* 0x000fea0003800200 */
.L_x_4400:
        /* <DEDUP_REMOVED lines=11> */
.L_x_4404:
[----:B------:R-:W-:Y:S01]  /*14750*/  IMAD.MOV.U32 R48, RZ, RZ, R51 ;  /* 0x000000ffff307224 */ /* 0x000fe200078e0033 */
[----:B------:R-:W-:Y:S01]  /*14760*/  PRMT R54, R54, 0x7610, R55 ;  /* 0x0000761036367816 */ /* 0x000fe20000000037 */
[----:B------:R-:W-:Y:S01]  /*14770*/  IMAD.MOV.U32 R31, RZ, RZ, R30 ;  /* 0x000000ffff1f7224 */ /* 0x000fe200078e001e */
[----:B------:R-:W-:-:S07]  /*14780*/  PRMT R111, R111, 0x5410, R111 ;  /* 0x000054106f6f7816 */ /* 0x000fce000000006f */
.L_x_4405:
[----:B------:R-:W-:Y:S05]  /*14790*/  BSYNC.RECONVERGENT B1 ;  /* 0x0000000000017941 */ /* 0x000fea0003800200 */
.L_x_4403:
        /* <DEDUP_REMOVED lines=11> */
.L_x_4407:
[----:B------:R-:W-:Y:S01]  /*14850*/  IMAD.MOV.U32 R51, RZ, RZ, R48 ;  /* 0x000000ffff337224 */ /* 0x000fe200078e0030 */
[----:B------:R-:W-:Y:S01]  /*14860*/  PRMT R55, R55, 0x7610, R54 ;  /* 0x0000761037377816 */ /* 0x000fe20000000036 */
[----:B------:R-:W-:Y:S01]  /*14870*/  IMAD.MOV.U32 R30, RZ, RZ, R33 ;  /* 0x000000ffff1e7224 */ /* 0x000fe200078e0021 */
[----:B------:R-:W-:-:S07]  /*14880*/  PRMT R111, R110, 0x7632, R111 ;  /* 0x000076326e6f7816 */ /* 0x000fce000000006f */
.L_x_4408:
[----:B------:R-:W-:Y:S05]  /*14890*/  BSYNC.RECONVERGENT B1 ;  /* 0x0000000000017941 */ /* 0x000fea0003800200 */
.L_x_4406:
        /* <DEDUP_REMOVED lines=11> */
.L_x_4410:
[----:B------:R-:W-:Y:S01]  /*14950*/  IMAD.MOV.U32 R48, RZ, RZ, R51 ;  /* 0x000000ffff307224 */ /* 0x000fe200078e0033 */
[----:B------:R-:W-:Y:S01]  /*14960*/  PRMT R54, R54, 0x7610, R55 ;  /* 0x0000761036367816 */ /* 0x000fe20000000037 */
[----:B------:R-:W-:Y:S01]  /*14970*/  IMAD.MOV.U32 R33, RZ, RZ, R32 ;  /* 0x000000ffff217224 */ /* 0x000fe200078e0020 */
[----:B------:R-:W-:-:S07]  /*14980*/  PRMT R110, R110, 0x5410, R102 ;  /* 0x000054106e6e7816 */ /* 0x000fce0000000066 */
.L_x_4411:
[----:B------:R-:W-:Y:S05]  /*14990*/  BSYNC.RECONVERGENT B1 ;  /* 0x0000000000017941 */ /* 0x000fea0003800200 */
.L_x_4409:
        /* <DEDUP_REMOVED lines=11> */
.L_x_4413:
[----:B------:R-:W-:Y:S01]  /*14a50*/  IMAD.MOV.U32 R51, RZ, RZ, R48 ;  /* 0x000000ffff337224 */ /* 0x000fe200078e0030 */
[----:B------:R-:W-:Y:S01]  /*14a60*/  PRMT R54, R54, 0x7632, R54 ;  /* 0x0000763236367816 */ /* 0x000fe20000000036 */
[----:B------:R-:W-:Y:S01]  /*14a70*/  IMAD.MOV.U32 R32, RZ, RZ, R35 ;  /* 0x000000ffff207224 */ /* 0x000fe200078e0023 */
[----:B------:R-:W-:-:S07]  /*14a80*/  PRMT R102, R102, 0x7632, R102 ;  /* 0x0000763266667816 */ /* 0x000fce0000000066 */
.L_x_4414:
[----:B------:R-:W-:Y:S05]  /*14a90*/  BSYNC.RECONVERGENT B1 ;  /* 0x0000000000017941 */ /* 0x000fea0003800200 */
.L_x_4412:
        /* <DEDUP_REMOVED lines=11> */
.L_x_4416:
[----:B------:R-:W-:Y:S01]  /*14b50*/  IMAD.MOV.U32 R48, RZ, RZ, R51 ;  /* 0x000000ffff307224 */ /* 0x000fe200078e0033 */
[----:B------:R-:W-:Y:S01]  /*14b60*/  PRMT R56, R54, 0x7610, R56 ;  /* 0x0000761036387816 */ /* 0x000fe20000000038 */
[----:B------:R-:W-:Y:S01]  /*14b70*/  IMAD.MOV.U32 R35, RZ, RZ, R34 ;  /* 0x000000ffff237224 */ /* 0x000fe200078e0022 */
[----:B------:R-:W-:-:S07]  /*14b80*/  PRMT R102, R102, 0x5410, R103 ;  /* 0x0000541066667816 */ /* 0x000fce0000000067 */
.L_x_4417:
[----:B------:R-:W-:Y:S05]  /*14b90*/  BSYNC.RECONVERGENT B1 ;  /* 0x0000000000017941 */ /* 0x000fea0003800200 */
.L_x_4415:
        /* <DEDUP_REMOVED lines=11> */
.L_x_4419:
[----:B------:R-:W-:Y:S01]  /*14c50*/  IMAD.MOV.U32 R51, RZ, RZ, R48 ;  /* 0x000000ffff337224 */ /* 0x000fe200078e0030 */
[----:B------:R-:W-:Y:S01]  /*14c60*/  PRMT R54, R54, 0x5410, R56 ;  /* 0x0000541036367816 */ /* 0x000fe20000000038 */
[----:B------:R-:W-:Y:S01]  /*14c70*/  IMAD.MOV.U32 R34, RZ, RZ, R37 ;  /* 0x000000ffff227224 */ /* 0x000fe200078e0025 */
[----:B------:R-:W-:-:S07]  /*14c80*/  PRMT R103, R103, 0x7632, R103 ;  /* 0x0000763267677816 */ /* 0x000fce0000000067 */
.L_x_4420:
[----:B------:R-:W-:Y:S05]  /*14c90*/  BSYNC.RECONVERGENT B1 ;  /* 0x0000000000017941 */ /* 0x000fea0003800200 */
.L_x_4418:
        /* <DEDUP_REMOVED lines=11> */
.L_x_4422:
[----:B------:R-:W-:Y:S01]  /*14d50*/  IMAD.MOV.U32 R48, RZ, RZ, R51 ;  /* 0x000000ffff307224 */ /* 0x000fe200078e0033 */
[----:B------:R-:W-:Y:S01]  /*14d60*/  PRMT R55, R55, 0x7610, R54 ;  /* 0x0000761037377816 */ /* 0x000fe20000000036 */
[----:B------:R-:W-:Y:S01]  /*14d70*/  IMAD.MOV.U32 R37, RZ, RZ, R36 ;  /* 0x000000ffff257224 */ /* 0x000fe200078e0024 */
[----:B------:R-:W-:-:S07]  /*14d80*/  PRMT R103, R103, 0x5410, R104 ;  /* 0x0000541067677816 */ /* 0x000fce0000000068 */
.L_x_4423:
[----:B------:R-:W-:Y:S05]  /*14d90*/  BSYNC.RECONVERGENT B1 ;  /* 0x0000000000017941 */ /* 0x000fea0003800200 */
.L_x_4421:
        /* <DEDUP_REMOVED lines=11> */
.L_x_4425:
[----:B------:R-:W-:Y:S01]  /*14e50*/  IMAD.MOV.U32 R51, RZ, RZ, R48 ;  /* 0x000000ffff337224 */ /* 0x000fe200078e0030 */
[----:B------:R-:W-:Y:S01]  /*14e60*/  PRMT R54, R55, 0x7632, R54 ;  /* 0x0000763237367816 */ /* 0x000fe20000000036 */
[----:B------:R-:W-:Y:S01]  /*14e70*/  IMAD.MOV.U32 R36, RZ, RZ, R39 ;  /* 0x000000ffff247224 */ /* 0x000fe200078e0027 */
[----:B------:R-:W-:-:S07]  /*14e80*/  PRMT R104, R104, 0x7632, R104 ;  /* 0x0000763268687816 */ /* 0x000fce0000000068 */
.L_x_4426:
[----:B------:R-:W-:Y:S05]  /*14e90*/  BSYNC.RECONVERGENT B1 ;  /* 0x0000000000017941 */ /* 0x000fea0003800200 */
.L_x_4424:
        /* <DEDUP_REMOVED lines=11> */
.L_x_4428:
[----:B------:R-:W-:Y:S01]  /*14f50*/  IMAD.MOV.U32 R48, RZ, RZ, R51 ;  /* 0x000000ffff307224 */ /* 0x000fe200078e0033 */
[----:B------:R-:W-:Y:S01]  /*14f60*/  PRMT R56, R54, 0x7610, R56 ;  /* 0x0000761036387816 */ /* 0x000fe20000000038 */
[----:B------:R-:W-:Y:S01]  /*14f70*/  IMAD.MOV.U32 R39, RZ, RZ, R38 ;  /* 0x000000ffff277224 */ /* 0x000fe200078e0026 */
[----:B------:R-:W-:-:S07]  /*14f80*/  PRMT R104, R104, 0x5410, R105 ;  /* 0x0000541068687816 */ /* 0x000fce0000000069 */
.L_x_4429:
[----:B------:R-:W-:Y:S05]  /*14f90*/  BSYNC.RECONVERGENT B1 ;  /* 0x0000000000017941 */ /* 0x000fea0003800200 */
.L_x_4427:
        /* <DEDUP_REMOVED lines=11> */
.L_x_4431:
[----:B------:R-:W-:Y:S01]  /*15050*/  IMAD.MOV.U32 R51, RZ, RZ, R48 ;  /* 0x000000ffff337224 */ /* 0x000fe200078e0030 */
[----:B------:R-:W-:Y:S01]  /*15060*/  PRMT R54, R54, 0x5410, R56 ;  /* 0x0000541036367816 */ /* 0x000fe20000000038 */
[----:B------:R-:W-:Y:S01]  /*15070*/  IMAD.MOV.U32 R38, RZ, RZ, R41 ;  /* 0x000000ffff267224 */ /* 0x000fe200078e0029 */
[----:B------:R-:W-:-:S07]  /*15080*/  PRMT R105, R105, 0x7632, R105 ;  /* 0x0000763269697816 */ /* 0x000fce0000000069 */
.L_x_4432:
[----:B------:R-:W-:Y:S05]  /*15090*/  BSYNC.RECONVERGENT B1 ;  /* 0x0000000000017941 */ /* 0x000fea0003800200 */
.L_x_4430:
        /* <DEDUP_REMOVED lines=11> */
.L_x_4434:
[----:B------:R-:W-:Y:S01]  /*15150*/  IMAD.MOV.U32 R48, RZ, RZ, R51 ;  /* 0x000000ffff307224 */ /* 0x000fe200078e0033 */
[----:B------:R-:W-:Y:S01]  /*15160*/  PRMT R55, R55, 0x7610, R54 ;  /* 0x0000761037377816 */ /* 0x000fe20000000036 */
[----:B------:R-:W-:Y:S01]  /*15170*/  IMAD.MOV.U32 R41, RZ, RZ, R40 ;  /* 0x000000ffff297224 */ /* 0x000fe200078e0028 */
[----:B------:R-:W-:-:S07]  /*15180*/  PRMT R105, R105, 0x5410, R106 ;  /* 0x0000541069697816 */ /* 0x000fce000000006a */
.L_x_4435:
[----:B------:R-:W-:Y:S05]  /*15190*/  BSYNC.RECONVERGENT B1 ;  /* 0x0000000000017941 */ /* 0x000fea0003800200 */
.L_x_4433:
        /* <DEDUP_REMOVED lines=11> */
.L_x_4437:
[----:B------:R-:W-:Y:S01]  /*15250*/  IMAD.MOV.U32 R51, RZ, RZ, R48 ;  /* 0x000000ffff337224 */ /* 0x000fe200078e0030 */
[----:B------:R-:W-:Y:S01]  /*15260*/  PRMT R54, R55, 0x7632, R54 ;  /* 0x0000763237367816 */ /* 0x000fe20000000036 */
[----:B------:R-:W-:Y:S01]  /*15270*/  IMAD.MOV.U32 R40, RZ, RZ, R43 ;  /* 0x000000ffff287224 */ /* 0x000fe200078e002b */
[----:B------:R-:W-:-:S07]  /*15280*/  PRMT R106, R106, 0x7632, R106 ;  /* 0x000076326a6a7816 */ /* 0x000fce000000006a */
.L_x_4438:
[----:B------:R-:W-:Y:S05]  /*15290*/  BSYNC.RECONVERGENT B1 ;  /* 0x0000000000017941 */ /* 0x000fea0003800200 */
.L_x_4436:
        /* <DEDUP_REMOVED lines=11> */
.L_x_4440:
[----:B------:R-:W-:Y:S01]  /*15350*/  IMAD.MOV.U32 R48, RZ, RZ, R51 ;  /* 0x000000ffff307224 */ /* 0x000fe200078e0033 */
[----:B------:R-:W-:Y:S01]  /*15360*/  PRMT R56, R54, 0x7610, R56 ;  /* 0x0000761036387816 */ /* 0x000fe20000000038 */
[----:B------:R-:W-:Y:S01]  /*15370*/  IMAD.MOV.U32 R43, RZ, RZ, R42 ;  /* 0x000000ffff2b7224 */ /* 0x000fe200078e002a */
[----:B------:R-:W-:-:S07]  /*15380*/  PRMT R106, R106, 0x5410, R107 ;  /* 0x000054106a6a7816 */ /* 0x000fce000000006b */
.L_x_4441:
[----:B------:R-:W-:Y:S05]  /*15390*/  BSYNC.RECONVERGENT B1 ;  /* 0x0000000000017941 */ /* 0x000fea0003800200 */
.L_x_4439:
        /* <DEDUP_REMOVED lines=11> */
.L_x_4443:
[----:B------:R-:W-:Y:S01]  /*15450*/  IMAD.MOV.U32 R51, RZ, RZ, R48 ;  /* 0x000000ffff337224 */ /* 0x000fe200078e0030 */
[----:B------:R-:W-:Y:S01]  /*15460*/  PRMT R54, R56, 0x7610, R54 ;  /* 0x0000761038367816 */ /* 0x000fe20000000036 */
[----:B------:R-:W-:Y:S01]  /*15470*/  IMAD.MOV.U32 R42, RZ, RZ, R45 ;  /* 0x000000ffff2a7224 */ /* 0x000fe200078e002d */
[----:B------:R-:W-:-:S07]  /*15480*/  PRMT R107, R107, 0x7632, R107 ;  /* 0x000076326b6b7816 */ /* 0x000fce000000006b */
.L_x_4444:
[----:B------:R-:W-:Y:S05]  /*15490*/  BSYNC.RECONVERGENT B1 ;  /* 0x0000000000017941 */ /* 0x000fea0003800200 */
.L_x_4442:
        /* <DEDUP_REMOVED lines=11> */
.L_x_4446:
[----:B------:R-:W-:Y:S01]  /*15550*/  IMAD.MOV.U32 R48, RZ, RZ, R51 ;  /* 0x000000ffff307224 */ /* 0x000fe200078e0033 */
[----:B------:R-:W-:Y:S01]  /*15560*/  PRMT R54, R54, 0x5410, R54 ;  /* 0x0000541036367816 */ /* 0x000fe20000000036 */
[----:B------:R-:W-:Y:S01]  /*15570*/  IMAD.MOV.U32 R45, RZ, RZ, R44 ;  /* 0x000000ffff2d7224 */ /* 0x000fe200078e002c */
[----:B------:R-:W-:-:S07]  /*15580*/  PRMT R107, R107, 0x5410, R108 ;  /* 0x000054106b6b7816 */ /* 0x000fce000000006c */
.L_x_4447:
[----:B------:R-:W-:Y:S05]  /*15590*/  BSYNC.RECONVERGENT B1 ;  /* 0x0000000000017941 */ /* 0x000fea0003800200 */
.L_x_4445:
        /* <DEDUP_REMOVED lines=11> */
.L_x_4449:
[----:B------:R-:W-:Y:S01]  /*15650*/  IMAD.MOV.U32 R51, RZ, RZ, R48 ;  /* 0x000000ffff337224 */ /* 0x000fe200078e0030 */
[----:B------:R-:W-:Y:S01]  /*15660*/  PRMT R54, R54, 0x7632, R54 ;  /* 0x0000763236367816 */ /* 0x000fe20000000036 */
[----:B------:R-:W-:Y:S01]  /*15670*/  IMAD.MOV.U32 R44, RZ, RZ, R47 ;  /* 0x000000ffff2c7224 */ /* 0x000fe200078e002f */
[----:B------:R-:W-:-:S07]  /*15680*/  PRMT R108, R108, 0x7632, R108 ;  /* 0x000076326c6c7816 */ /* 0x000fce000000006c */
.L_x_4450:
[----:B------:R-:W-:Y:S05]  /*15690*/  BSYNC.RECONVERGENT B1 ;  /* 0x0000000000017941 */ /* 0x000fea0003800200 */
.L_x_4448:
        /* <DEDUP_REMOVED lines=11> */
.L_x_4452:
[----:B------:R-:W-:Y:S01]  /*15750*/  IMAD.MOV.U32 R48, RZ, RZ, R51 ;  /* 0x000000ffff307224 */ /* 0x000fe200078e0033 */
[----:B------:R-:W-:Y:S01]  /*15760*/  PRMT R54, R54, 0x5410, R54 ;  /* 0x0000541036367816 */ /* 0x000fe20000000036 */
[----:B------:R-:W-:Y:S01]  /*15770*/  IMAD.MOV.U32 R47, RZ, RZ, R46 ;  /* 0x000000ffff2f7224 */ /* 0x000fe200078e002e */
[----:B------:R-:W-:-:S07]  /*15780*/  PRMT R108, R108, 0x5410, R109 ;  /* 0x000054106c6c7816 */ /* 0x000fce000000006d */
.L_x_4453:
[----:B------:R-:W-:Y:S05]  /*15790*/  BSYNC.RECONVERGENT B1 ;  /* 0x0000000000017941 */ /* 0x000fea0003800200 */
.L_x_4451:
        /* <DEDUP_REMOVED lines=11> */
.L_x_4455:
[----:B------:R-:W-:Y:S01]  /*15850*/  IMAD.MOV.U32 R51, RZ, RZ, R48 ;  /* 0x000000ffff337224 */ /* 0x000fe200078e0030 */
[----:B------:R-:W-:Y:S01]  /*15860*/  PRMT R54, R54, 0x7632, R54 ;  /* 0x0000763236367816 */ /* 0x000fe20000000036 */
[----:B------:R-:W-:Y:S01]  /*15870*/  IMAD.MOV.U32 R46, RZ, RZ, R49 ;  /* 0x000000ffff2e7224 */ /* 0x000fe200078e0031 */
[----:B------:R-:W-:-:S07]  /*15880*/  PRMT R109, R109, 0x7632, R109 ;  /* 0x000076326d6d7816 */ /* 0x000fce000000006d */
.L_x_4456:
[----:B------:R-:W-:Y:S05]  /*15890*/  BSYNC.RECONVERGENT B1 ;  /* 0x0000000000017941 */ /* 0x000fea0003800200 */
.L_x_4454:
        /* <DEDUP_REMOVED lines=11> */
.L_x_4458:
[----:B------:R-:W-:Y:S01]  /*15950*/  PRMT R109, R109, 0x5410, R55 ;  /* 0x000054106d6d7816 */ /* 0x000fe20000000037 */
[----:B------:R-:W-:Y:S01]  /*15960*/  IMAD.MOV.U32 R49, RZ, RZ, R52 ;  /* 0x000000ffff317224 */ /* 0x000fe200078e0034 */
[C---:B------:R-:W-:Y:S01]  /*15970*/  PRMT R110, R54.reuse, 0x7610, R110 ;  /* 0x00007610366e7816 */ /* 0x040fe2000000006e */
[----:B------:R-:W-:Y:S01]  /*15980*/  IMAD.MOV.U32 R48, RZ, RZ, R51 ;  /* 0x000000ffff307224 */ /* 0x000fe200078e0033 */
[----:B------:R-:W-:Y:S01]  /*15990*/  PRMT R55, R54, 0x7610, R55 ;  /* 0x0000761036377816 */ /* 0x000fe20000000037 */
[----:B------:R-:W-:-:S07]  /*159a0*/  IMAD.MOV.U32 R52, RZ, RZ, R51 ;  /* 0x000000ffff347224 */ /* 0x000fce00078e0033 */
.L_x_4459:
[----:B------:R-:W-:Y:S05]  /*159b0*/  BSYNC.RECONVERGENT B1 ;  /* 0x0000000000017941 */ /* 0x000fea0003800200 */
.L_x_4457:
[----:B------:R-:W-:Y:S02]  /*159c0*/  VIADD R50, R50, 0x4 ;  /* 0x0000000432327836 */ /* 0x000fe40000000000 */
[----:B------:R-:W-:Y:S01]  /*159d0*/  VIADD R77, R77, 0x2 ;  /* 0x000000024d4d7836 */ /* 0x000fe20000000000 */
[----:B------:R-:W-:Y:S06]  /*159e0*/  @P1 BRA `(.L_x_4460) ;  /* 0xffffffc000081947 */ /* 0x000fec000383ffff */
.L_x_4270:
[----:B------:R-:W-:Y:S05]  /*159f0*/  BSYNC.RECONVERGENT B0 ;  /* 0x0000000000007941 */ /* 0x000fea0003800200 */
.L_x_4269:
        /* <DEDUP_REMOVED lines=29> */
[----:B-----5:R-:W-:Y:S04]  /*15bd0*/  STL.64 [R76+0x40], R64 ;  /* 0x000040404c007387 */ /* 0x020fe80000100a00 */
[----:B------:R-:W-:Y:S04]  /*15be0*/  SHFL.DOWN PT, R64, R12, 0x10, 0x1f ;  /* 0x0a001f000c407f89 */ /* 0x000fe800000e0000 */
[----:B------:R-:W5:Y:S04]  /*15bf0*/  SHFL.DOWN PT, R65, R13, 0x10, 0x1f ;  /* 0x0a001f000d417f89 */ /* 0x000f6800000e0000 */
[----:B0-----:R-:W-:Y:S04]  /*15c00*/  SHFL.DOWN PT, R52, R46, 0x10, 0x1f ;  /* 0x0a001f002e347f89 */ /* 0x001fe800000e0000 */
[----:B------:R-:W0:Y:S04]  /*15c10*/  SHFL.DOWN PT, R53, R47, 0x10, 0x1f ;  /* 0x0a001f002f357f89 */ /* 0x000e2800000e0000 */
[----:B------:R-:W-:Y:S04]  /*15c20*/  SHFL.DOWN PT, R56, R42, 0x10, 0x1f ;  /* 0x0a001f002a387f89 */ /* 0x000fe800000e0000 */
[----:B------:R-:W0:Y:S04]  /*15c30*/  SHFL.DOWN PT, R57, R43, 0x10, 0x1f ;  /* 0x0a001f002b397f89 */ /* 0x000e2800000e0000 */
[----:B-1----:R1:W-:Y:S04]  /*15c40*/  STL.64 [R76+0x88], R60 ;  /* 0x0000883c4c007387 */ /* 0x0023e80000100a00 */
[----:B--2---:R2:W-:Y:S04]  /*15c50*/  STL.64 [R76+0x90], R62 ;  /* 0x0000903e4c007387 */ /* 0x0045e80000100a00 */
[----:B------:R-:W-:Y:S01]  /*15c60*/  SHFL.DOWN PT, R58, R40, 0x10, 0x1f ;  /* 0x0a001f00283a7f89 */ /* 0x000fe200000e0000 */
[----:B-1----:R-:W-:-:S03]  /*15c70*/  PRMT R61, R109, 0x7610, R108 ;  /* 0x000076106d3d7816 */ /* 0x002fc6000000006c */
[----:B------:R-:W1:Y:S01]  /*15c80*/  SHFL.DOWN PT, R59, R41, 0x10, 0x1f ;  /* 0x0a001f00293b7f89 */ /* 0x000e6200000e0000 */
[----:B------:R-:W-:Y:S02]  /*15c90*/  PRMT R60, R108, 0x7610, R107 ;  /* 0x000076106c3c7816 */ /* 0x000fe4000000006b */
[----:B--2---:R-:W-:Y:S01]  /*15ca0*/  PRMT R62, R110, 0x7610, R109 ;  /* 0x000076106e3e7816 */ /* 0x004fe2000000006d */
[----:B---3--:R-:W-:Y:S01]  /*15cb0*/  STL.64 [R76+0x60], R50 ;  /* 0x000060324c007387 */ /* 0x008fe20000100a00 */
[----:B------:R-:W-:-:S03]  /*15cc0*/  PRMT R63, R104, 0x7610, R103 ;  /* 0x00007610683f7816 */ /* 0x000fc60000000067 */
[----:B----4-:R-:W-:Y:S04]  /*15cd0*/  STL.64 [R76+0x50], R68 ;  /* 0x000050444c007387 */ /* 0x010fe80000100a00 */
[----:B------:R-:W-:Y:S04]  /*15ce0*/  STL.64 [R76+0xa0], R66 ;  /* 0x0000a0424c007387 */ /* 0x000fe80000100a00 */
[----:B------:R-:W-:Y:S04]  /*15cf0*/  SHFL.DOWN PT, R50, R8, 0x10, 0x1f ;  /* 0x0a001f0008327f89 */ /* 0x000fe800000e0000 */
[----:B------:R-:W2:Y:S04]  /*15d00*/  SHFL.DOWN PT, R51, R9, 0x10, 0x1f ;  /* 0x0a001f0009337f89 */ /* 0x000ea800000e0000 */
[----:B------:R3:W-:Y:S04]  /*15d10*/  SHFL.DOWN PT, R69, R62, 0x10, 0x1f ;  /* 0x0a001f003e457f89 */ /* 0x0007e800000e0000 */
[----:B------:R4:W-:Y:S04]  /*15d20*/  SHFL.DOWN PT, R68, R61, 0x10, 0x1f ;  /* 0x0a001f003d447f89 */ /* 0x0009e800000e0000 */
[----:B------:R5:W-:Y:S01]  /*15d30*/  SHFL.DOWN PT, R67, R60, 0x10, 0x1f ;  /* 0x0a001f003c437f89 */ /* 0x000be200000e0000 */
[----:B---3--:R-:W-:-:S03]  /*15d40*/  PRMT R62, R103, 0x7610, R102 ;  /* 0x00007610673e7816 */ /* 0x008fc60000000066 */
[----:B------:R-:W-:Y:S01]  /*15d50*/  STL.64 [R76+0x18], R54 ;  /* 0x000018364c007387 */ /* 0x000fe20000100a00 */
[----:B----4-:R-:W-:Y:S02]  /*15d60*/  PRMT R61, R102, 0x7610, R110 ;  /* 0x00007610663d7816 */ /* 0x010fe4000000006e */
[----:B-----5:R-:W-:Y:S01]  /*15d70*/  PRMT R60, R107, 0x7610, R106 ;  /* 0x000076106b3c7816 */ /* 0x020fe2000000006a */
[----:B------:R-:W-:Y:S04]  /*15d80*/  SHFL.DOWN PT, R54, R22, 0x10, 0x1f ;  /* 0x0a001f0016367f89 */ /* 0x000fe800000e0000 */
[----:B------:R-:W3:Y:S04]  /*15d90*/  SHFL.DOWN PT, R55, R23, 0x10, 0x1f ;  /* 0x0a001f0017377f89 */ /* 0x000ee800000e0000 */
[----:B------:R4:W-:Y:S04]  /*15da0*/  STL.64 [R76+0x98], R64 ;  /* 0x000098404c007387 */ /* 0x0009e80000100a00 */
[----:B------:R-:W-:Y:S04]  /*15db0*/  SHFL.DOWN PT, R66, R60, 0x10, 0x1f ;  /* 0x0a001f003c427f89 */ /* 0x000fe800000e0000 */
[----:B0-----:R-:W-:Y:S01]  /*15dc0*/  STL.64 [R76+0x10], R52 ;  /* 0x000010344c007387 */ /* 0x001fe20000100a00 */
[----:B----4-:R-:W-:-:S03]  /*15dd0*/  PRMT R65, R106, 0x7610, R105 ;  /* 0x000076106a417816 */ /* 0x010fc60000000069 */
[----:B------:R-:W-:Y:S01]  /*15de0*/  STL.64 [R76+0x20], R56 ;  /* 0x000020384c007387 */ /* 0x000fe20000100a00 */
[----:B------:R-:W-:-:S03]  /*15df0*/  PRMT R64, R105, 0x7610, R104 ;  /* 0x0000761069407816 */ /* 0x000fc60000000068 */
[----:B------:R-:W-:Y:S04]  /*15e00*/  SHFL.DOWN PT, R52, R24, 0x10, 0x1f ;  /* 0x0a001f0018347f89 */ /* 0x000fe800000e0000 */
[----:B------:R-:W-:Y:S04]  /*15e10*/  SHFL.DOWN PT, R65, R65, 0x10, 0x1f ;  /* 0x0a001f0041417f89 */ /* 0x000fe800000e0000 */
[----:B------:R-:W-:Y:S04]  /*15e20*/  SHFL.DOWN PT, R64, R64, 0x10, 0x1f ;  /* 0x0a001f0040407f89 */ /* 0x000fe800000e0000 */
[----:B------:R-:W0:Y:S04]  /*15e30*/  SHFL.DOWN PT, R53, R25, 0x10, 0x1f ;  /* 0x0a001f0019357f89 */ /* 0x000e2800000e0000 */
[----:B------:R-:W-:Y:S04]  /*15e40*/  SHFL.DOWN PT, R56, R20, 0x10, 0x1f ;  /* 0x0a001f0014387f89 */ /* 0x000fe800000e0000 */
[----:B------:R-:W4:Y:S04]  /*15e50*/  SHFL.DOWN PT, R57, R21, 0x10, 0x1f ;  /* 0x0a001f0015397f89 */ /* 0x000f2800000e0000 */
[----:B-1----:R-:W-:Y:S04]  /*15e60*/  STL.64 [R76+0x28], R58 ;  /* 0x0000283a4c007387 */ /* 0x002fe80000100a00 */
[----:B------:R-:W-:Y:S04]  /*15e70*/  SHFL.DOWN PT, R58, R18, 0x10, 0x1f ;  /* 0x0a001f00123a7f89 */ /* 0x000fe800000e0000 */
[----:B------:R-:W1:Y:S04]  /*15e80*/  SHFL.DOWN PT, R59, R19, 0x10, 0x1f ;  /* 0x0a001f00133b7f89 */ /* 0x000e6800000e0000 */
[----:B--2---:R2:W-:Y:S04]  /*15e90*/  STL.64 [R76+0xa8], R50 ;  /* 0x0000a8324c007387 */ /* 0x0045e80000100a00 */
[----:B---3--:R-:W-:Y:S04]  /*15ea0*/  STL.64 [R76+0x70], R54 ;  /* 0x000070364c007387 */ /* 0x008fe80000100a00 */
[----:B------:R-:W-:Y:S01]  /*15eb0*/  SHFL.DOWN PT, R54, R4, 0x10, 0x1f ;  /* 0x0a001f0004367f89 */ /* 0x000fe200000e0000 */
[----:B--2---:R-:W-:-:S03]  /*15ec0*/  IMAD.MOV.U32 R50, RZ, RZ, R69 ;  /* 0x000000ffff327224 */ /* 0x004fc600078e0045 */
[----:B------:R-:W2:Y:S01]  /*15ed0*/  SHFL.DOWN PT, R55, R5, 0x10, 0x1f ;  /* 0x0a001f0005377f89 */ /* 0x000ea200000e0000 */
[----:B------:R-:W-:-:S03]  /*15ee0*/  IMAD.MOV.U32 R51, RZ, RZ, R68 ;  /* 0x000000ffff337224 */ /* 0x000fc600078e0044 */
[----:B------:R-:W3:Y:S04]  /*15ef0*/  SHFL.DOWN PT, R63, R63, 0x10, 0x1f ;  /* 0x0a001f003f3f7f89 */ /* 0x000ee800000e0000 */
[----:B------:R5:W-:Y:S04]  /*15f00*/  STL.64 [R76+0x108], R50 ;  /* 0x000108324c007387 */ /* 0x000be80000100a00 */
[----:B------:R-:W-:Y:S04]  /*15f10*/  SHFL.DOWN PT, R62, R62, 0x10, 0x1f ;  /* 0x0a001f003e3e7f89 */ /* 0x000fe800000e0000 */
[----:B0-----:R-:W-:Y:S01]  /*15f20*/  STL.64 [R76+0x68], R52 ;  /* 0x000068344c007387 */ /* 0x001fe20000100a00 */
[----:B-----5:R-:W-:-:S03]  /*15f30*/  IMAD.MOV.U32 R50, RZ, RZ, R67 ;  /* 0x000000ffff327224 */ /* 0x020fc600078e0043 */
[----:B----4-:R-:W-:Y:S01]  /*15f40*/  STL.64 [R76+0x78], R56 ;  /* 0x000078384c007387 */ /* 0x010fe20000100a00 */
[----:B------:R-:W-:-:S03]  /*15f50*/  IMAD.MOV.U32 R51, RZ, RZ, R66 ;  /* 0x000000ffff337224 */ /* 0x000fc600078e0042 */
[----:B------:R-:W-:Y:S04]  /*15f60*/  SHFL.DOWN PT, R52, R6, 0x10, 0x1f ;  /* 0x0a001f0006347f89 */ /* 0x000fe800000e0000 */
[----:B------:R0:W-:Y:S04]  /*15f70*/  STL.64 [R76+0x110], R50 ;  /* 0x000110324c007387 */ /* 0x0001e80000100a00 */
[----:B------:R-:W4:Y:S04]  /*15f80*/  SHFL.DOWN PT, R53, R7, 0x10, 0x1f ;  /* 0x0a001f0007357f89 */ /* 0x000f2800000e0000 */
[----:B------:R-:W-:Y:S01]  /*15f90*/  SHFL.DOWN PT, R56, R2, 0x10, 0x1f ;  /* 0x0a001f0002387f89 */ /* 0x000fe200000e0000 */
[----:B0-----:R-:W-:-:S03]  /*15fa0*/  IMAD.MOV.U32 R50, RZ, RZ, R65 ;  /* 0x000000ffff327224 */ /* 0x001fc600078e0041 */
[----:B------:R-:W0:Y:S01]  /*15fb0*/  SHFL.DOWN PT, R57, R3, 0x10, 0x1f ;  /* 0x0a001f0003397f89 */ /* 0x000e2200000e0000 */
[----:B------:R-:W-:-:S03]  /*15fc0*/  IMAD.MOV.U32 R51, RZ, RZ, R64 ;  /* 0x000000ffff337224 */ /* 0x000fc600078e0040 */
[----:B------:R-:W5:Y:S04]  /*15fd0*/  SHFL.DOWN PT, R61, R61, 0x10, 0x1f ;  /* 0x0a001f003d3d7f89 */ /* 0x000f6800000e0000 */
[----:B------:R-:W-:Y:S04]  /*15fe0*/  STL.64 [R76+0x118], R50 ;  /* 0x000118324c007387 */ /* 0x000fe80000100a00 */
[----:B------:R-:W-:Y:S04]  /*15ff0*/  SHFL.DOWN PT, R60, R111, 0x10, 0x1f ;  /* 0x0a001f006f3c7f89 */ /* 0x000fe800000e0000 */
[----:B------:R-:W-:Y:S04]  /*16000*/  SHFL.DOWN PT, R50, R86, 0x10, 0x1f ;  /* 0x0a001f0056327f89 */ /* 0x000fe800000e0000 */
[----:B------:R-:W5:Y:S04]  /*16010*/  SHFL.DOWN PT, R51, R87, 0x10, 0x1f ;  /* 0x0a001f0057337f89 */ /* 0x000f6800000e0000 */
[----:B------:R-:W5:Y:S04]  /*16020*/  SHFL.DOWN PT, R69, R114, 0x10, 0x1f ;  /* 0x0a001f0072457f89 */ /* 0x000f6800000e0000 */
[----:B------:R-:W-:Y:S04]  /*16030*/  SHFL.DOWN PT, R68, R115, 0x10, 0x1f ;  /* 0x0a001f0073447f89 */ /* 0x000fe800000e0000 */
[----:B-1----:R-:W-:Y:S04]  /*16040*/  STL.64 [R76+0x80], R58 ;  /* 0x0000803a4c007387 */ /* 0x002fe80000100a00 */
[----:B------:R-:W-:Y:S04]  /*16050*/  SHFL.DOWN PT, R58, R84, 0x10, 0x1f ;  /* 0x0a001f00543a7f89 */ /* 0x000fe800000e0000 */
[----:B------:R-:W1:Y:S04]  /*16060*/  SHFL.DOWN PT, R59, R85, 0x10, 0x1f ;  /* 0x0a001f00553b7f89 */ /* 0x000e6800000e0000 */
[----:B------:R-:W1:Y:S04]  /*16070*/  SHFL.DOWN PT, R67, R116, 0x10, 0x1f ;  /* 0x0a001f0074437f89 */ /* 0x000e6800000e0000 */
[----:B------:R-:W1:Y:S04]  /*16080*/  SHFL.DOWN PT, R66, R117, 0x10, 0x1f ;  /* 0x0a001f0075427f89 */ /* 0x000e6800000e0000 */
[----:B--2---:R3:W-:Y:S04]  /*16090*/  STL.64 [R76+0xb8], R54 ;  /* 0x0000b8364c007387 */ /* 0x0047e80000100a00 */
[----:B------:R-:W-:Y:S04]  /*160a0*/  SHFL.DOWN PT, R65, R118, 0x10, 0x1f ;  /* 0x0a001f0076417f89 */ /* 0x000fe800000e0000 */
[----:B------:R-:W-:Y:S01]  /*160b0*/  SHFL.DOWN PT, R64, R119, 0x10, 0x1f ;  /* 0x0a001f0077407f89 */ /* 0x000fe200000e0000 */
[----:B---3--:R-:W-:-:S03]  /*160c0*/  IMAD.MOV.U32 R54, RZ, RZ, R63 ;  /* 0x000000ffff367224 */ /* 0x008fc600078e003f */
[----:B----4-:R-:W-:Y:S01]  /*160d0*/  STL.64 [R76+0xb0], R52 ;  /* 0x0000b0344c007387 */ /* 0x010fe20000100a00 */
[----:B------:R-:W-:-:S03]  /*160e0*/  IMAD.MOV.U32 R55, RZ, RZ, R62 ;  /* 0x000000ffff377224 */ /* 0x000fc600078e003e */
[----:B------:R-:W-:Y:S04]  /*160f0*/  SHFL.DOWN PT, R63, R120, 0x10, 0x1f ;  /* 0x0a001f00783f7f89 */ /* 0x000fe800000e0000 */
[----:B------:R-:W-:Y:S04]  /*16100*/  STL.64 [R76+0x120], R54 ;  /* 0x000120364c007387 */ /* 0x000fe80000100a00 */
[----:B------:R-:W-:Y:S04]  /*16110*/  SHFL.DOWN PT, R54, R90, 0x10, 0x1f ;  /* 0x0a001f005a367f89 */ /* 0x000fe800000e0000 */
[----:B------:R-:W2:Y:S04]  /*16120*/  SHFL.DOWN PT, R55, R91, 0x10, 0x1f ;  /* 0x0a001f005b377f89 */ /* 0x000ea800000e0000 */
[----:B------:R-:W-:Y:S04]  /*16130*/  SHFL.DOWN PT, R62, R121, 0x10, 0x1f ;  /* 0x0a001f00793e7f89 */ /* 0x000fe800000e0000 */
[----:B0-----:R5:W-:Y:S04]  /*16140*/  STL.64 [R76+0xc0], R56 ;  /* 0x0000c0384c007387 */ /* 0x001be80000100a00 */
[----:B------:R-:W-:Y:S04]  /*16150*/  SHFL.DOWN PT, R52, R88, 0x10, 0x1f ;  /* 0x0a001f0058347f89 */ /* 0x000fe800000e0000 */
[----:B------:R-:W0:Y:S01]  /*16160*/  SHFL.DOWN PT, R53, R89, 0x10, 0x1f ;  /* 0x0a001f0059357f89 */ /* 0x000e2200000e0000 */
[----:B-----5:R-:W-:-:S03]  /*16170*/  IMAD.MOV.U32 R56, RZ, RZ, R61 ;  /* 0x000000ffff387224 */ /* 0x020fc600078e003d */
[----:B------:R3:W-:Y:S01]  /*16180*/  STL.64 [R76+0xd0], R50 ;  /* 0x0000d0324c007387 */ /* 0x0007e20000100a00 */
[----:B------:R-:W-:-:S03]  /*16190*/  IMAD.MOV.U32 R57, RZ, RZ, R60 ;  /* 0x000000ffff397224 */ /* 0x000fc600078e003c */
[----:B------:R-:W-:Y:S04]  /*161a0*/  SHFL.DOWN PT, R61, R122, 0x10, 0x1f ;  /* 0x0a001f007a3d7f89 */ /* 0x000fe800000e0000 */
[----:B------:R-:W-:Y:S01]  /*161b0*/  SHFL.DOWN PT, R60, R123, 0x10, 0x1f ;  /* 0x0a001f007b3c7f89 */ /* 0x000fe200000e0000 */
[----:B---3--:R-:W-:-:S03]  /*161c0*/  IMAD.MOV.U32 R50, RZ, RZ, R69 ;  /* 0x000000ffff327224 */ /* 0x008fc600078e0045 */
[----:B-1----:R-:W-:Y:S01]  /*161d0*/  STL.64 [R76+0xc8], R58 ;  /* 0x0000c83a4c007387 */ /* 0x002fe20000100a00 */
[----:B------:R-:W-:-:S03]  /*161e0*/  IMAD.MOV.U32 R51, RZ, RZ, R68 ;  /* 0x000000ffff337224 */ /* 0x000fc600078e0044 */
[----:B------:R-:W-:Y:S04]  /*161f0*/  SHFL.DOWN PT, R59, R124, 0x10, 0x1f ;  /* 0x0a001f007c3b7f89 */ /* 0x000fe800000e0000 */
[----:B------:R1:W-:Y:S04]  /*16200*/  STL.64 [R76+0x130], R50 ;  /* 0x000130324c007387 */ /* 0x0003e80000100a00 */
[----:B------:R-:W-:Y:S04]  /*16210*/  SHFL.DOWN PT, R58, R125, 0x10, 0x1f ;  /* 0x0a001f007d3a7f89 */ /* 0x000fe800000e0000 */
[----:B------:R-:W-:Y:S01]  /*16220*/  STL.64 [R76+0x128], R56 ;  /* 0x000128384c007387 */ /* 0x000fe20000100a00 */
[----:B-1----:R-:W-:-:S03]  /*16230*/  IMAD.MOV.U32 R50, RZ, RZ, R67 ;  /* 0x000000ffff327224 */ /* 0x002fc600078e0043 */
[----:B------:R-:W-:Y:S01]  /*16240*/  SHFL.DOWN PT, R56, R92, 0x10, 0x1f ;  /* 0x0a001f005c387f89 */ /* 0x000fe200000e0000 */
[----:B------:R-:W-:-:S03]  /*16250*/  IMAD.MOV.U32 R51, RZ, RZ, R66 ;  /* 0x000000ffff337224 */ /* 0x000fc600078e0042 */
[----:B------:R-:W1:Y:S04]  /*16260*/  SHFL.DOWN PT, R57, R93, 0x10, 0x1f ;  /* 0x0a001f005d397f89 */ /* 0x000e6800000e0000 */
[----:B------:R3:W-:Y:S04]  /*16270*/  STL.64 [R76+0x138], R50 ;  /* 0x000138324c007387 */ /* 0x0007e80000100a00 */
[----:B--2---:R-:W-:Y:S04]  /*16280*/  STL.64 [R76+0xe0], R54 ;  /* 0x0000e0364c007387 */ /* 0x004fe80000100a00 */
[----:B------:R-:W-:Y:S01]  /*16290*/  SHFL.DOWN PT, R54, R96, 0x10, 0x1f ;  /* 0x0a001f0060367f89 */ /* 0x000fe200000e0000 */
[----:B---3--:R-:W-:-:S03]  /*162a0*/  IMAD.MOV.U32 R50, RZ, RZ, R65 ;  /* 0x000000ffff327224 */ /* 0x008fc600078e0041 */
[----:B------:R-:W2:Y:S01]  /*162b0*/  SHFL.DOWN PT, R55, R97, 0x10, 0x1f ;  /* 0x0a001f0061377f89 */ /* 0x000ea200000e0000 */
[----:B------:R-:W-:-:S03]  /*162c0*/  IMAD.MOV.U32 R51, RZ, RZ, R64 ;  /* 0x000000ffff337224 */ /* 0x000fc600078e0040 */
[----:B0-----:R0:W-:Y:S04]  /*162d0*/  STL.64 [R76+0xd8], R52 ;  /* 0x0000d8344c007387 */ /* 0x0011e80000100a00 */
[----:B------:R3:W-:Y:S04]  /*162e0*/  STL.64 [R76+0x140], R50 ;  /* 0x000140324c007387 */ /* 0x0007e80000100a00 */
[----:B-1----:R-:W-:Y:S01]  /*162f0*/  STL.64 [R76+0xe8], R56 ;  /* 0x0000e8384c007387 */ /* 0x002fe20000100a00 */
[----:B0-----:R-:W-:-:S03]  /*16300*/  IMAD.MOV.U32 R52, RZ, RZ, R61 ;  /* 0x000000ffff347224 */ /* 0x001fc600078e003d */
[----:B------:R-:W-:Y:S01]  /*16310*/  SHFL.DOWN PT, R70, R28, 0x10, 0x1f ;  /* 0x0a001f001c467f89 */ /* 0x000fe200000e0000 */
[----:B------:R-:W-:Y:S02]  /*16320*/  IMAD.MOV.U32 R53, RZ, RZ, R60 ;  /* 0x000000ffff357224 */ /* 0x000fe400078e003c */
[----:B---3--:R-:W-:Y:S01]  /*16330*/  IMAD.MOV.U32 R50, RZ, RZ, R63 ;  /* 0x000000ffff327224 */ /* 0x008fe200078e003f */
[----:B------:R-:W-:Y:S01]  /*16340*/  SHFL.DOWN PT, R61, R132, 0x10, 0x1f ;  /* 0x0a001f00843d7f89 */ /* 0x000fe200000e0000 */
[----:B------:R-:W-:-:S03]  /*16350*/  IMAD.MOV.U32 R51, RZ, RZ, R62 ;  /* 0x000000ffff337224 */ /* 0x000fc600078e003e */
[----:B------:R-:W0:Y:S04]  /*16360*/  SHFL.DOWN PT, R63, R130, 0x10, 0x1f ;  /* 0x0a001f00823f7f89 */ /* 0x000e2800000e0000 */
[----:B------:R-:W1:Y:S04]  /*16370*/  SHFL.DOWN PT, R62, R131, 0x10, 0x1f ;  /* 0x0a001f00833e7f89 */ /* 0x000e6800000e0000 */
[----:B------:R-:W-:Y:S04]  /*16380*/  SHFL.DOWN PT, R60, R133, 0x10, 0x1f ;  /* 0x0a001f00853c7f89 */ /* 0x000fe800000e0000 */
[----:B------:R3:W-:Y:S04]  /*16390*/  STL.64 [R76+0x150], R52 ;  /* 0x000150344c007387 */ /* 0x0007e80000100a00 */
[----:B------:R-:W4:Y:S04]  /*163a0*/  SHFL.DOWN PT, R71, R29, 0x10, 0x1f ;  /* 0x0a001f001d477f89 */ /* 0x000f2800000e0000 */
[----:B------:R-:W-:Y:S01]  /*163b0*/  SHFL.DOWN PT, R56, R98, 0x10, 0x1f ;  /* 0x0a001f0062387f89 */ /* 0x000fe200000e0000 */
[----:B---3--:R-:W-:-:S03]  /*163c0*/  IMAD.MOV.U32 R52, RZ, RZ, R59 ;  /* 0x000000ffff347224 */ /* 0x008fc600078e003b */
[----:B------:R-:W3:Y:S01]  /*163d0*/  SHFL.DOWN PT, R57, R99, 0x10, 0x1f ;  /* 0x0a001f0063397f89 */ /* 0x000ee200000e0000 */
[----:B------:R-:W-:-:S03]  /*163e0*/  IMAD.MOV.U32 R53, RZ, RZ, R58 ;  /* 0x000000ffff357224 */ /* 0x000fc600078e003a */
[----:B------:R-:W-:Y:S04]  /*163f0*/  SHFL.DOWN PT, R59, R134, 0x10, 0x1f ;  /* 0x0a001f00863b7f89 */ /* 0x000fe800000e0000 */
[----:B------:R-:W-:Y:S04]  /*16400*/  SHFL.DOWN PT, R58, R135, 0x10, 0x1f ;  /* 0x0a001f00873a7f89 */ /* 0x000fe800000e0000 */
[----:B------:R-:W-:Y:S04]  /*16410*/  STL.64 [R76+0x158], R52 ;  /* 0x000158344c007387 */ /* 0x000fe80000100a00 */
[----:B------:R-:W-:Y:S04]  /*16420*/  SHFL.DOWN PT, R52, R73, 0x10, 0x1f ;  /* 0x0a001f0049347f89 */ /* 0x000fe800000e0000 */
[----:B------:R-:W5:Y:S04]  /*16430*/  SHFL.DOWN PT, R53, R100, 0x10, 0x1f ;  /* 0x0a001f0064357f89 */ /* 0x000f6800000e0000 */
[----:B------:R-:W-:Y:S04]  /*16440*/  STL.64 [R76+0x148], R50 ;  /* 0x000148324c007387 */ /* 0x000fe80000100a00 */
[----:B--2---:R0:W-:Y:S04]  /*16450*/  STL.64 [R76+0xf8], R54 ;  /* 0x0000f8364c007387 */ /* 0x0041e80000100a00 */
[----:B------:R-:W-:Y:S04]  /*16460*/  SHFL.DOWN PT, R50, R94, 0x10, 0x1f ;  /* 0x0a001f005e327f89 */ /* 0x000fe800000e0000 */
[----:B------:R-:W2:Y:S01]  /*16470*/  SHFL.DOWN PT, R51, R95, 0x10, 0x1f ;  /* 0x0a001f005f337f89 */ /* 0x000ea200000e0000 */
[----:B0-----:R-:W-:-:S03]  /*16480*/  IMAD.MOV.U32 R54, RZ, RZ, R63 ;  /* 0x000000ffff367224 */ /* 0x001fc600078e003f */
[----:B------:R-:W0:Y:S01]  /*16490*/  SHFL.DOWN PT, R67, R126, 0x10, 0x1f ;  /* 0x0a001f007e437f89 */ /* 0x000e2200000e0000 */
[----:B-1----:R-:W-:-:S03]  /*164a0*/  IMAD.MOV.U32 R55, RZ, RZ, R62 ;  /* 0x000000ffff377224 */ /* 0x002fc600078e003e */
[----:B------:R-:W1:Y:S04]  /*164b0*/  SHFL.DOWN PT, R66, R127, 0x10, 0x1f ;  /* 0x0a001f007f427f89 */ /* 0x000e6800000e0000 */
[----:B------:R4:W-:Y:S04]  /*164c0*/  STL.64 [R76+0x170], R54 ;  /* 0x000170364c007387 */ /* 0x0009e80000100a00 */
[----:B------:R-:W1:Y:S04]  /*164d0*/  SHFL.DOWN PT, R65, R128, 0x10, 0x1f ;  /* 0x0a001f0080417f89 */ /* 0x000e6800000e0000 */
[----:B------:R-:W1:Y:S01]  /*164e0*/  SHFL.DOWN PT, R64, R129, 0x10, 0x1f ;  /* 0x0a001f0081407f89 */ /* 0x000e6200000e0000 */
[----:B----4-:R-:W-:-:S03]  /*164f0*/  IMAD.MOV.U32 R54, RZ, RZ, R61 ;  /* 0x000000ffff367224 */ /* 0x010fc600078e003d */
[----:B------:R-:W-:Y:S01]  /*16500*/  STL.64 [R76+0x58], R70 ;  /* 0x000058464c007387 */ /* 0x000fe20000100a00 */
[----:B------:R-:W-:-:S03]  /*16510*/  IMAD.MOV.U32 R55, RZ, RZ, R60 ;  /* 0x000000ffff377224 */ /* 0x000fc600078e003c */
[----:B---3--:R-:W-:Y:S04]  /*16520*/  STL.64 [R76+0x100], R56 ;  /* 0x000100384c007387 */ /* 0x008fe80000100a00 */
[----:B------:R3:W-:Y:S04]  /*16530*/  STL.64 [R76+0x178], R54 ;  /* 0x000178364c007387 */ /* 0x0007e80000100a00 */
[----:B-----5:R-:W-:Y:S04]  /*16540*/  STL.64 [R76], R52 ;  /* 0x000000344c007387 */ /* 0x020fe80000100a00 */
[----:B--2---:R0:W-:Y:S01]  /*16550*/  STL.64 [R76+0xf0], R50 ;  /* 0x0000f0324c007387 */ /* 0x0041e20000100a00 */
[----:B---3--:R-:W-:-:S02]  /*16560*/  IMAD.MOV.U32 R54, RZ, RZ, R59 ;  /* 0x000000ffff367224 */ /* 0x008fc400078e003b */
[----:B------:R-:W-:-:S05]  /*16570*/  IMAD.MOV.U32 R55, RZ, RZ, R58 ;  /* 0x000000ffff377224 */ /* 0x000fca00078e003a */
[----:B------:R-:W-:Y:S01]  /*16580*/  STL.64 [R76+0x180], R54 ;  /* 0x000180364c007387 */ /* 0x000fe20000100a00 */
[----:B0-----:R-:W-:Y:S02]  /*16590*/  IMAD.MOV.U32 R50, RZ, RZ, R67 ;  /* 0x000000ffff327224 */ /* 0x001fe400078e0043 */
[----:B-1----:R-:W-:-:S05]  /*165a0*/  IMAD.MOV.U32 R51, RZ, RZ, R66 ;  /* 0x000000ffff337224 */ /* 0x002fca00078e0042 */
[----:B------:R0:W-:Y:S02]  /*165b0*/  STL.64 [R76+0x160], R50 ;  /* 0x000160324c007387 */ /* 0x0001e40000100a00 */
[----:B0-----:R-:W-:Y:S02]  /*165c0*/  IMAD.MOV.U32 R50, RZ, RZ, R65 ;  /* 0x000000ffff327224 */ /* 0x001fe400078e0041 */
[----:B------:R-:W-:-:S05]  /*165d0*/  IMAD.MOV.U32 R51, RZ, RZ, R64 ;  /* 0x000000ffff337224 */ /* 0x000fca00078e0040 */
[----:B------:R0:W-:Y:S02]  /*165e0*/  STL.64 [R76+0x168], R50 ;  /* 0x000168324c007387 */ /* 0x0001e40000100a00 */
[----:B0-----:R-:W-:Y:S01]  /*165f0*/  IMAD.MOV.U32 R50, RZ, RZ, R73 ;  /* 0x000000ffff327224 */ /* 0x001fe200078e0049 */
[----:B------:R-:W-:Y:S06]  /*16600*/  @P0 BRA `(.L_x_4462) ;  /* 0x00000040002c0947 */ /* 0x000fec0003800000 */
[CC--:B------:R-:W-:Y:S01]  /*16610*/  FSETP.GT.FTZ.AND P0, PT, R73.reuse, R52.reuse, PT ;  /* 0x000000344900720b */ /* 0x0c0fe20003f14000 */
[----:B------:R-:W-:Y:S01]  /*16620*/  IMAD.MOV.U32 R54, RZ, RZ, RZ ;  /* 0x000000ffff367224 */ /* 0x000fe200078e00ff */
[----:B------:R-:W-:Y:S02]  /*16630*/  PRMT R57, R110, 0x7610, R57 ;  /* 0x000076106e397816 */ /* 0x000fe40000000039 */
        /* <DEDUP_REMOVED lines=10> */
.L_x_4652:
        /* <DEDUP_REMOVED lines=20> */
.L_x_4464:
[----:B------:R-:W-:Y:S01]  /*16820*/  IMAD.MOV.U32 R48, RZ, RZ, R99 ;  /* 0x000000ffff307224 */ /* 0x000fe200078e0063 */
[----:B------:R-:W-:Y:S01]  /*16830*/  PRMT R52, R52, 0x5410, R136 ;  /* 0x0000541034347816 */ /* 0x000fe20000000088 */
[----:B------:R-:W-:Y:S01]  /*16840*/  IMAD.MOV.U32 R99, RZ, RZ, R98 ;  /* 0x000000ffff637224 */ /* 0x000fe200078e0062 */
[----:B------:R-:W-:-:S07]  /*16850*/  PRMT R136, R135, 0x7610, R136 ;  /* 0x0000761087887816 */ /* 0x000fce0000000088 */
.L_x_4465:
[----:B------:R-:W-:Y:S05]  /*16860*/  BSYNC.RECONVERGENT B1 ;  /* 0x0000000000017941 */ /* 0x000fea0003800200 */
.L_x_4463:
        /* <DEDUP_REMOVED lines=11> */
.L_x_4467:
[----:B------:R-:W-:Y:S01]  /*16920*/  IMAD.MOV.U32 R55, RZ, RZ, R48 ;  /* 0x000000ffff377224 */ /* 0x000fe200078e0030 */
[----:B------:R-:W-:Y:S01]  /*16930*/  PRMT R56, R56, 0x7610, R52 ;  /* 0x0000761038387816 */ /* 0x000fe20000000034 */
[----:B------:R-:W-:Y:S01]  /*16940*/  IMAD.MOV.U32 R98, RZ, RZ, R97 ;  /* 0x000000ffff627224 */ /* 0x000fe200078e0061 */
[----:B------:R-:W-:-:S07]  /*16950*/  PRMT R135, R134, 0x7632, R135 ;  /* 0x0000763286877816 */ /* 0x000fce0000000087 */
.L_x_4468:
[----:B------:R-:W-:Y:S05]  /*16960*/  BSYNC.RECONVERGENT B1 ;  /* 0x0000000000017941 */ /* 0x000fea0003800200 */
.L_x_4466:
        /* <DEDUP_REMOVED lines=11> */
.L_x_4470:
[----:B------:R-:W-:Y:S01]  /*16a20*/  IMAD.MOV.U32 R48, RZ, RZ, R55 ;  /* 0x000000ffff307224 */ /* 0x000fe200078e0037 */
[----:B------:R-:W-:Y:S01]  /*16a30*/  PRMT R52, R56, 0x7632, R52 ;  /* 0x0000763238347816 */ /* 0x000fe20000000034 */
[----:B------:R-:W-:Y:S01]  /*16a40*/  IMAD.MOV.U32 R97, RZ, RZ, R96 ;  /* 0x000000ffff617224 */ /* 0x000fe200078e0060 */
[----:B------:R-:W-:-:S07]  /*16a50*/  PRMT R134, R134, 0x5410, R134 ;  /* 0x0000541086867816 */ /* 0x000fce0000000086 */
.L_x_4471:
[----:B------:R-:W-:Y:S05]  /*16a60*/  BSYNC.RECONVERGENT B1 ;  /* 0x0000000000017941 */ /* 0x000fea0003800200 */
.L_x_4469:
        /* <DEDUP_REMOVED lines=11> */
.L_x_4473:
[----:B------:R-:W-:Y:S01]  /*16b20*/  IMAD.MOV.U32 R55, RZ, RZ, R48 ;  /* 0x000000ffff377224 */ /* 0x000fe200078e0030 */
[----:B------:R-:W-:Y:S01]  /*16b30*/  PRMT R56, R52, 0x7610, R56 ;  /* 0x0000761034387816 */ /* 0x000fe20000000038 */
[----:B------:R-:W-:Y:S01]  /*16b40*/  IMAD.MOV.U32 R96, RZ, RZ, R95 ;  /* 0x000000ffff607224 */ /* 0x000fe200078e005f */
[----:B------:R-:W-:-:S07]  /*16b50*/  PRMT R134, R133, 0x7632, R134 ;  /* 0x0000763285867816 */ /* 0x000fce0000000086 */
.L_x_4474:
[----:B------:R-:W-:Y:S05]  /*16b60*/  BSYNC.RECONVERGENT B1 ;  /* 0x0000000000017941 */ /* 0x000fea0003800200 */
.L_x_4472:
        /* <DEDUP_REMOVED lines=11> */
.L_x_4476:
[----:B------:R-:W-:Y:S01]  /*16c20*/  IMAD.MOV.U32 R48, RZ, RZ, R55 ;  /* 0x000000ffff307224 */ /* 0x000fe200078e0037 */
[----:B------:R-:W-:Y:S01]  /*16c30*/  PRMT R52, R52, 0x5410, R56 ;  /* 0x0000541034347816 */ /* 0x000fe20000000038 */
[----:B------:R-:W-:Y:S01]  /*16c40*/  IMAD.MOV.U32 R95, RZ, RZ, R94 ;  /* 0x000000ffff5f7224 */ /* 0x000fe200078e005e */
[----:B------:R-:W-:-:S07]  /*16c50*/  PRMT R133, R133, 0x5410, R133 ;  /* 0x0000541085857816 */ /* 0x000fce0000000085 */
.L_x_4477:
[----:B------:R-:W-:Y:S05]  /*16c60*/  BSYNC.RECONVERGENT B1 ;  /* 0x0000000000017941 */ /* 0x000fea0003800200 */
.L_x_4475:
        /* <DEDUP_REMOVED lines=11> */
.L_x_4479:
[----:B------:R-:W-:Y:S01]  /*16d20*/  IMAD.MOV.U32 R55, RZ, RZ, R48 ;  /* 0x000000ffff377224 */ /* 0x000fe200078e0030 */
[----:B------:R-:W-:Y:S01]  /*16d30*/  PRMT R56, R56, 0x7610, R52 ;  /* 0x0000761038387816 */ /* 0x000fe20000000034 */
[----:B------:R-:W-:Y:S01]  /*16d40*/  IMAD.MOV.U32 R94, RZ, RZ, R93 ;  /* 0x000000ffff5e7224 */ /* 0x000fe200078e005d */
[----:B------:R-:W-:-:S07]  /*16d50*/  PRMT R133, R132, 0x7632, R133 ;  /* 0x0000763284857816 */ /* 0x000fce0000000085 */
.L_x_4480:
[----:B------:R-:W-:Y:S05]  /*16d60*/  BSYNC.RECONVERGENT B1 ;  /* 0x0000000000017941 */ /* 0x000fea0003800200 */
.L_x_4478:
        /* <DEDUP_REMOVED lines=11> */
.L_x_4482:
[----:B------:R-:W-:Y:S01]  /*16e20*/  IMAD.MOV.U32 R48, RZ, RZ, R55 ;  /* 0x000000ffff307224 */ /* 0x000fe200078e0037 */
[----:B------:R-:W-:Y:S01]  /*16e30*/  PRMT R52, R56, 0x7632, R52 ;  /* 0x0000763238347816 */ /* 0x000fe20000000034 */
[----:B------:R-:W-:Y:S01]  /*16e40*/  IMAD.MOV.U32 R93, RZ, RZ, R92 ;  /* 0x000000ffff5d7224 */ /* 0x000fe200078e005c */
[----:B------:R-:W-:-:S07]  /*16e50*/  PRMT R132, R132, 0x5410, R132 ;  /* 0x0000541084847816 */ /* 0x000fce0000000084 */
.L_x_4483:
[----:B------:R-:W-:Y:S05]  /*16e60*/  BSYNC.RECONVERGENT B1 ;  /* 0x0000000000017941 */ /* 0x000fea0003800200 */
.L_x_4481:
        /* <DEDUP_REMOVED lines=11> */
.L_x_4485:
[----:B------:R-:W-:Y:S01]  /*16f20*/  IMAD.MOV.U32 R55, RZ, RZ, R48 ;  /* 0x000000ffff377224 */ /* 0x000fe200078e0030 */
[----:B------:R-:W-:Y:S01]  /*16f30*/  PRMT R56, R52, 0x7610, R56 ;  /* 0x0000761034387816 */ /* 0x000fe20000000038 */
[----:B------:R-:W-:Y:S01]  /*16f40*/  IMAD.MOV.U32 R92, RZ, RZ, R91 ;  /* 0x000000ffff5c7224 */ /* 0x000fe200078e005b */
[----:B------:R-:W-:-:S07]  /*16f50*/  PRMT R132, R131, 0x7632, R132 ;  /* 0x0000763283847816 */ /* 0x000fce0000000084 */
.L_x_4486:
[----:B------:R-:W-:Y:S05]  /*16f60*/  BSYNC.RECONVERGENT B1 ;  /* 0x0000000000017941 */ /* 0x000fea0003800200 */
.L_x_4484:
        /* <DEDUP_REMOVED lines=11> */
.L_x_4488:
[----:B------:R-:W-:Y:S01]  /*17020*/  IMAD.MOV.U32 R48, RZ, RZ, R55 ;  /* 0x000000ffff307224 */ /* 0x000fe200078e0037 */
[----:B------:R-:W-:Y:S01]  /*17030*/  PRMT R52, R52, 0x5410, R56 ;  /* 0x0000541034347816 */ /* 0x000fe20000000038 */
[----:B------:R-:W-:Y:S01]  /*17040*/  IMAD.MOV.U32 R91, RZ, RZ, R90 ;  /* 0x000000ffff5b7224 */ /* 0x000fe200078e005a */
[----:B------:R-:W-:-:S07]  /*17050*/  PRMT R131, R131, 0x5410, R131 ;  /* 0x0000541083837816 */ /* 0x000fce0000000083 */
.L_x_4489:
[----:B------:R-:W-:Y:S05]  /*17060*/  BSYNC.RECONVERGENT B1 ;  /* 0x0000000000017941 */ /* 0x000fea0003800200 */
.L_x_4487:
        /* <DEDUP_REMOVED lines=11> */
.L_x_4491:
[----:B------:R-:W-:Y:S01]  /*17120*/  IMAD.MOV.U32 R55, RZ, RZ, R48 ;  /* 0x000000ffff377224 */ /* 0x000fe200078e0030 */
[----:B------:R-:W-:Y:S01]  /*17130*/  PRMT R56, R56, 0x7610, R52 ;  /* 0x0000761038387816 */ /* 0x000fe20000000034 */
[----:B------:R-:W-:Y:S01]  /*17140*/  IMAD.MOV.U32 R90, RZ, RZ, R89 ;  /* 0x000000ffff5a7224 */ /* 0x000fe200078e0059 */
[----:B------:R-:W-:-:S07]  /*17150*/  PRMT R131, R130, 0x7632, R131 ;  /* 0x0000763282837816 */ /* 0x000fce0000000083 */
.L_x_4492:
[----:B------:R-:W-:Y:S05]  /*17160*/  BSYNC.RECONVERGENT B1 ;  /* 0x0000000000017941 */ /* 0x000fea0003800200 */
.L_x_4490:
        /* <DEDUP_REMOVED lines=11> */
.L_x_4494:
[----:B------:R-:W-:Y:S01]  /*17220*/  IMAD.MOV.U32 R48, RZ, RZ, R55 ;  /* 0x000000ffff307224 */ /* 0x000fe200078e0037 */
[----:B------:R-:W-:Y:S01]  /*17230*/  PRMT R52, R56, 0x7632, R52 ;  /* 0x0000763238347816 */ /* 0x000fe20000000034 */
[----:B------:R-:W-:Y:S01]  /*17240*/  IMAD.MOV.U32 R89, RZ, RZ, R88 ;  /* 0x000000ffff597224 */ /* 0x000fe200078e0058 */
[----:B------:R-:W-:-:S07]  /*17250*/  PRMT R130, R130, 0x5410, R130 ;  /* 0x0000541082827816 */ /* 0x000fce0000000082 */
.L_x_4495:
[----:B------:R-:W-:Y:S05]  /*17260*/  BSYNC.RECONVERGENT B1 ;  /* 0x0000000000017941 */ /* 0x000fea0003800200 */
.L_x_4493:
        /* <DEDUP_REMOVED lines=11> */
.L_x_4497:
[----:B------:R-:W-:Y:S01]  /*17320*/  IMAD.MOV.U32 R55, RZ, RZ, R48 ;  /* 0x000000ffff377224 */ /* 0x000fe200078e0030 */
[----:B------:R-:W-:Y:S01]  /*17330*/  PRMT R56, R52, 0x7610, R56 ;  /* 0x0000761034387816 */ /* 0x000fe20000000038 */
[----:B------:R-:W-:Y:S01]  /*17340*/  IMAD.MOV.U32 R88, RZ, RZ, R87 ;  /* 0x000000ffff587224 */ /* 0x000fe200078e0057 */
[----:B------:R-:W-:-:S07]  /*17350*/  PRMT R130, R129, 0x7632, R130 ;  /* 0x0000763281827816 */ /* 0x000fce0000000082 */
.L_x_4498:
[----:B------:R-:W-:Y:S05]  /*17360*/  BSYNC.RECONVERGENT B1 ;  /* 0x0000000000017941 */ /* 0x000fea0003800200 */
.L_x_4496:
        /* <DEDUP_REMOVED lines=11> */
.L_x_4500:
[----:B------:R-:W-:Y:S01]  /*17420*/  IMAD.MOV.U32 R48, RZ, RZ, R55 ;  /* 0x000000ffff307224 */ /* 0x000fe200078e0037 */
[----:B------:R-:W-:Y:S01]  /*17430*/  PRMT R52, R52, 0x5410, R56 ;  /* 0x0000541034347816 */ /* 0x000fe20000000038 */
[----:B------:R-:W-:Y:S01]  /*17440*/  IMAD.MOV.U32 R87, RZ, RZ, R86 ;  /* 0x000000ffff577224 */ /* 0x000fe200078e0056 */
[----:B------:R-:W-:-:S07]  /*17450*/  PRMT R129, R129, 0x5410, R129 ;  /* 0x0000541081817816 */ /* 0x000fce0000000081 */
.L_x_4501:
[----:B------:R-:W-:Y:S05]  /*17460*/  BSYNC.RECONVERGENT B1 ;  /* 0x0000000000017941 */ /* 0x000fea0003800200 */
.L_x_4499:
        /* <DEDUP_REMOVED lines=11> */
.L_x_4503:
[----:B------:R-:W-:Y:S01]  /*17520*/  IMAD.MOV.U32 R55, RZ, RZ, R48 ;  /* 0x000000ffff377224 */ /* 0x000fe200078e0030 */
[----:B------:R-:W-:Y:S01]  /*17530*/  PRMT R56, R56, 0x7610, R52 ;  /* 0x0000761038387816 */ /* 0x000fe20000000034 */
[----:B------:R-:W-:Y:S01]  /*17540*/  IMAD.MOV.U32 R86, RZ, RZ, R85 ;  /* 0x000000ffff567224 */ /* 0x000fe200078e0055 */
[----:B------:R-:W-:-:S07]  /*17550*/  PRMT R129, R128, 0x7632, R129 ;  /* 0x0000763280817816 */ /* 0x000fce0000000081 */
.L_x_4504:
[----:B------:R-:W-:Y:S05]  /*17560*/  BSYNC.RECONVERGENT B1 ;  /* 0x0000000000017941 */ /* 0x000fea0003800200 */
.L_x_4502:
        /* <DEDUP_REMOVED lines=11> */
.L_x_4506:
[----:B------:R-:W-:Y:S01]  /*17620*/  IMAD.MOV.U32 R48, RZ, RZ, R55 ;  /* 0x000000ffff307224 */ /* 0x000fe200078e0037 */
[----:B------:R-:W-:Y:S01]  /*17630*/  PRMT R52, R56, 0x7632, R52 ;  /* 0x0000763238347816 */ /* 0x000fe20000000034 */
[----:B------:R-:W-:Y:S01]  /*17640*/  IMAD.MOV.U32 R85, RZ, RZ, R84 ;  /* 0x000000ffff557224 */ /* 0x000fe200078e0054 */
[----:B------:R-:W-:-:S07]  /*17650*/  PRMT R128, R128, 0x5410, R128 ;  /* 0x0000541080807816 */ /* 0x000fce0000000080 */
.L_x_4507:
[----:B------:R-:W-:Y:S05]  /*17660*/  BSYNC.RECONVERGENT B1 ;  /* 0x0000000000017941 */ /* 0x000fea0003800200 */
.L_x_4505:
        /* <DEDUP_REMOVED lines=11> */
.L_x_4509:
[----:B------:R-:W-:Y:S01]  /*17720*/  IMAD.MOV.U32 R55, RZ, RZ, R48 ;  /* 0x000000ffff377224 */ /* 0x000fe200078e0030 */
[----:B------:R-:W-:Y:S01]  /*17730*/  PRMT R56, R52, 0x7610, R56 ;  /* 0x0000761034387816 */ /* 0x000fe20000000038 */
[----:B------:R-:W-:Y:S01]  /*17740*/  IMAD.MOV.U32 R84, RZ, RZ, R3 ;  /* 0x000000ffff547224 */ /* 0x000fe200078e0003 */
[----:B------:R-:W-:-:S07]  /*17750*/  PRMT R128, R127, 0x7632, R128 ;  /* 0x000076327f807816 */ /* 0x000fce0000000080 */
.L_x_4510:
[----:B------:R-:W-:Y:S05]  /*17760*/  BSYNC.RECONVERGENT B1 ;  /* 0x0000000000017941 */ /* 0x000fea0003800200 */
.L_x_4508:
        /* <DEDUP_REMOVED lines=11> */
.L_x_4512:
[----:B------:R-:W-:Y:S01]  /*17820*/  IMAD.MOV.U32 R48, RZ, RZ, R55 ;  /* 0x000000ffff307224 */ /* 0x000fe200078e0037 */
[----:B------:R-:W-:Y:S01]  /*17830*/  PRMT R52, R52, 0x5410, R56 ;  /* 0x0000541034347816 */ /* 0x000fe20000000038 */
[----:B------:R-:W-:Y:S01]  /*17840*/  IMAD.MOV.U32 R3, RZ, RZ, R2 ;  /* 0x000000ffff037224 */ /* 0x000fe200078e0002 */
[----:B------:R-:W-:-:S07]  /*17850*/  PRMT R127, R127, 0x5410, R127 ;  /* 0x000054107f7f7816 */ /* 0x000fce000000007f */
.L_x_4513:
[----:B------:R-:W-:Y:S05]  /*17860*/  BSYNC.RECONVERGENT B1 ;  /* 0x0000000000017941 */ /* 0x000fea0003800200 */
.L_x_4511:
        /* <DEDUP_REMOVED lines=11> */
.L_x_4515:
[----:B------:R-:W-:Y:S01]  /*17920*/  IMAD.MOV.U32 R55, RZ, RZ, R48 ;  /* 0x000000ffff377224 */ /* 0x000fe200078e0030 */
[----:B------:R-:W-:Y:S01]  /*17930*/  PRMT R56, R56, 0x7610, R52 ;  /* 0x0000761038387816 */ /* 0x000fe20000000034 */
[----:B------:R-:W-:Y:S01]  /*17940*/  IMAD.MOV.U32 R2, RZ, RZ, R5 ;  /* 0x000000ffff027224 */ /* 0x000fe200078e0005 */
[----:B------:R-:W-:-:S07]  /*17950*/  PRMT R127, R126, 0x7632, R127 ;  /* 0x000076327e7f7816 */ /* 0x000fce000000007f */
.L_x_4516:
[----:B------:R-:W-:Y:S05]  /*17960*/  BSYNC.RECONVERGENT B1 ;  /* 0x0000000000017941 */ /* 0x000fea0003800200 */
.L_x_4514:
        /* <DEDUP_REMOVED lines=11> */
.L_x_4518:
[----:B------:R-:W-:Y:S01]  /*17a20*/  IMAD.MOV.U32 R48, RZ, RZ, R55 ;  /* 0x000000ffff307224 */ /* 0x000fe200078e0037 */
[----:B------:R-:W-:Y:S01]  /*17a30*/  PRMT R52, R56, 0x7632, R52 ;  /* 0x0000763238347816 */ /* 0x000fe20000000034 */
[----:B------:R-:W-:Y:S01]  /*17a40*/  IMAD.MOV.U32 R5, RZ, RZ, R4 ;  /* 0x000000ffff057224 */ /* 0x000fe200078e0004 */
[----:B------:R-:W-:-:S07]  /*17a50*/  PRMT R126, R126, 0x5410, R126 ;  /* 0x000054107e7e7816 */ /* 0x000fce000000007e */
.L_x_4519:
[----:B------:R-:W-:Y:S05]  /*17a60*/  BSYNC.RECONVERGENT B1 ;  /* 0x0000000000017941 */ /* 0x000fea0003800200 */
.L_x_4517:
        /* <DEDUP_REMOVED lines=11> */
.L_x_4521:
[----:B------:R-:W-:Y:S01]  /*17b20*/  IMAD.MOV.U32 R55, RZ, RZ, R48 ;  /* 0x000000ffff377224 */ /* 0x000fe200078e0030 */
[----:B------:R-:W-:Y:S01]  /*17b30*/  PRMT R56, R52, 0x7610, R56 ;  /* 0x0000761034387816 */ /* 0x000fe20000000038 */
[----:B------:R-:W-:Y:S01]  /*17b40*/  IMAD.MOV.U32 R4, RZ, RZ, R7 ;  /* 0x000000ffff047224 */ /* 0x000fe200078e0007 */
[----:B------:R-:W-:-:S07]  /*17b50*/  PRMT R126, R125, 0x7632, R126 ;  /* 0x000076327d7e7816 */ /* 0x000fce000000007e */
.L_x_4522:
[----:B------:R-:W-:Y:S05]  /*17b60*/  BSYNC.RECONVERGENT B1 ;  /* 0x0000000000017941 */ /* 0x000fea0003800200 */
.L_x_4520:
        /* <DEDUP_REMOVED lines=11> */
.L_x_4524:
[----:B------:R-:W-:Y:S01]  /*17c20*/  IMAD.MOV.U32 R48, RZ, RZ, R55 ;  /* 0x000000ffff307224 */ /* 0x000fe200078e0037 */
[----:B------:R-:W-:Y:S01]  /*17c30*/  PRMT R52, R52, 0x5410, R56 ;  /* 0x0000541034347816 */ /* 0x000fe20000000038 */
[----:B------:R-:W-:Y:S01]  /*17c40*/  IMAD.MOV.U32 R7, RZ, RZ, R6 ;  /* 0x000000ffff077224 */ /* 0x000fe200078e0006 */
[----:B------:R-:W-:-:S07]  /*17c50*/  PRMT R125, R125, 0x5410, R125 ;  /* 0x000054107d7d7816 */ /* 0x000fce000000007d */
.L_x_4525:
[----:B------:R-:W-:Y:S05]  /*17c60*/  BSYNC.RECONVERGENT B1 ;  /* 0x0000000000017941 */ /* 0x000fea0003800200 */
.L_x_4523:
        /* <DEDUP_REMOVED lines=11> */
.L_x_4527:
[----:B------:R-:W-:Y:S01]  /*17d20*/  IMAD.MOV.U32 R55, RZ, RZ, R48 ;  /* 0x000000ffff377224 */ /* 0x000fe200078e0030 */
[----:B------:R-:W-:Y:S01]  /*17d30*/  PRMT R56, R56, 0x7610, R52 ;  /* 0x0000761038387816 */ /* 0x000fe20000000034 */
[----:B------:R-:W-:Y:S01]  /*17d40*/  IMAD.MOV.U32 R6, RZ, RZ, R9 ;  /* 0x000000ffff067224 */ /* 0x000fe200078e0009 */
[----:B------:R-:W-:-:S07]  /*17d50*/  PRMT R125, R124, 0x7632, R125 ;  /* 0x000076327c7d7816 */ /* 0x000fce000000007d */
.L_x_4528:
[----:B------:R-:W-:Y:S05]  /*17d60*/  BSYNC.RECONVERGENT B1 ;  /* 0x0000000000017941 */ /* 0x000fea0003800200 */
.L_x_4526:
        /* <DEDUP_REMOVED lines=11> */
.L_x_4530:
[----:B------:R-:W-:Y:S01]  /*17e20*/  IMAD.MOV.U32 R48, RZ, RZ, R55 ;  /* 0x000000ffff307224 */ /* 0x000fe200078e0037 */
[----:B------:R-:W-:Y:S01]  /*17e30*/  PRMT R52, R56, 0x7632, R52 ;  /* 0x0000763238347816 */ /* 0x000fe20000000034 */
[----:B------:R-:W-:Y:S01]  /*17e40*/  IMAD.MOV.U32 R9, RZ, RZ, R8 ;  /* 0x000000ffff097224 */ /* 0x000fe200078e0008 */
[----:B------:R-:W-:-:S07]  /*17e50*/  PRMT R124, R124, 0x5410, R124 ;  /* 0x000054107c7c7816 */ /* 0x000fce000000007c */
.L_x_4531:
[----:B------:R-:W-:Y:S05]  /*17e60*/  BSYNC.RECONVERGENT B1 ;  /* 0x0000000000017941 */ /* 0x000fea0003800200 */
.L_x_4529:
        /* <DEDUP_REMOVED lines=11> */
.L_x_4533:
[----:B------:R-:W-:Y:S01]  /*17f20*/  IMAD.MOV.U32 R55, RZ, RZ, R48 ;  /* 0x000000ffff377224 */ /* 0x000fe200078e0030 */
[----:B------:R-:W-:Y:S01]  /*17f30*/  PRMT R56, R52, 0x7610, R56 ;  /* 0x0000761034387816 */ /* 0x000fe20000000038 */
[----:B------:R-:W-:Y:S01]  /*17f40*/  IMAD.MOV.U32 R8, RZ, RZ, R11 ;  /* 0x000000ffff087224 */ /* 0x000fe200078e000b */
[----:B------:R-:W-:-:S07]  /*17f50*/  PRMT R124, R123, 0x7632, R124 ;  /* 0x000076327b7c7816 */ /* 0x000fce000000007c */
.L_x_4534:
[----:B------:R-:W-:Y:S05]  /*17f60*/  BSYNC.RECONVERGENT B1 ;  /* 0x0000000000017941 */ /* 0x000fea0003800200 */
.L_x_4532:
        /* <DEDUP_REMOVED lines=11> */
.L_x_4536:
[----:B------:R-:W-:Y:S01]  /*18020*/  IMAD.MOV.U32 R48, RZ, RZ, R55 ;  /* 0x000000ffff307224 */ /* 0x000fe200078e0037 */
[----:B------:R-:W-:Y:S01]  /*18030*/  PRMT R52, R52, 0x5410, R56 ;  /* 0x0000541034347816 */ /* 0x000fe20000000038 */
[----:B------:R-:W-:Y:S01]  /*18040*/  IMAD.MOV.U32 R11, RZ, RZ, R10 ;  /* 0x000000ffff0b7224 */ /* 0x000fe200078e000a */
[----:B------:R-:W-:-:S07]  /*18050*/  PRMT R123, R123, 0x5410, R123 ;  /* 0x000054107b7b7816 */ /* 0x000fce000000007b */
.L_x_4537:
[----:B------:R-:W-:Y:S05]  /*18060*/  BSYNC.RECONVERGENT B1 ;  /* 0x0000000000017941 */ /* 0x000fea0003800200 */
.L_x_4535:
        /* <DEDUP_REMOVED lines=11> */
.L_x_4539:
[----:B------:R-:W-:Y:S01]  /*18120*/  IMAD.MOV.U32 R55, RZ, RZ, R48 ;  /* 0x000000ffff377224 */ /* 0x000fe200078e0030 */
[----:B------:R-:W-:Y:S01]  /*18130*/  PRMT R56, R56, 0x7610, R52 ;  /* 0x0000761038387816 */ /* 0x000fe20000000034 */
[----:B------:R-:W-:Y:S01]  /*18140*/  IMAD.MOV.U32 R10, RZ, RZ, R13 ;  /* 0x000000ffff0a7224 */ /* 0x000fe200078e000d */
[----:B------:R-:W-:-:S07]  /*18150*/  PRMT R123, R122, 0x7632, R123 ;  /* 0x000076327a7b7816 */ /* 0x000fce000000007b */
.L_x_4540:
[----:B------:R-:W-:Y:S05]  /*18160*/  BSYNC.RECONVERGENT B1 ;  /* 0x0000000000017941 */ /* 0x000fea0003800200 */
.L_x_4538:
        /* <DEDUP_REMOVED lines=11> */
.L_x_4542:
[----:B------:R-:W-:Y:S01]  /*18220*/  IMAD.MOV.U32 R48, RZ, RZ, R55 ;  /* 0x000000ffff307224 */ /* 0x000fe200078e0037 */
[----:B------:R-:W-:Y:S01]  /*18230*/  PRMT R52, R56, 0x7632, R52 ;  /* 0x0000763238347816 */ /* 0x000fe20000000034 */
[----:B------:R-:W-:Y:S01]  /*18240*/  IMAD.MOV.U32 R13, RZ, RZ, R12 ;  /* 0x000000ffff0d7224 */ /* 0x000fe200078e000c */
[----:B------:R-:W-:-:S07]  /*18250*/  PRMT R122, R122, 0x5410, R122 ;  /* 0x000054107a7a7816 */ /* 0x000fce000000007a */
.L_x_4543:
[----:B------:R-:W-:Y:S05]  /*18260*/  BSYNC.RECONVERGENT B1 ;  /* 0x0000000000017941 */ /* 0x000fea0003800200 */
.L_x_4541:
        /* <DEDUP_REMOVED lines=11> */
.L_x_4545:
[----:B------:R-:W-:Y:S01]  /*18320*/  IMAD.MOV.U32 R55, RZ, RZ, R48 ;  /* 0x000000ffff377224 */ /* 0x000fe200078e0030 */
[----:B------:R-:W-:Y:S01]  /*18330*/  PRMT R56, R52, 0x7610, R56 ;  /* 0x0000761034387816 */ /* 0x000fe20000000038 */
[----:B------:R-:W-:Y:S01]  /*18340*/  IMAD.MOV.U32 R12, RZ, RZ, R15 ;  /* 0x000000ffff0c7224 */ /* 0x000fe200078e000f */
[----:B------:R-:W-:-:S07]  /*18350*/  PRMT R122, R121, 0x7632, R122 ;  /* 0x00007632797a7816 */ /* 0x000fce000000007a */
.L_x_4546:
[----:B------:R-:W-:Y:S05]  /*18360*/  BSYNC.RECONVERGENT B1 ;  /* 0x0000000000017941 */ /* 0x000fea0003800200 */
.L_x_4544:
        /* <DEDUP_REMOVED lines=11> */
.L_x_4548:
[----:B------:R-:W-:Y:S01]  /*18420*/  IMAD.MOV.U32 R48, RZ, RZ, R55 ;  /* 0x000000ffff307224 */ /* 0x000fe200078e0037 */
[----:B------:R-:W-:Y:S01]  /*18430*/  PRMT R52, R52, 0x5410, R56 ;  /* 0x0000541034347816 */ /* 0x000fe20000000038 */
[----:B------:R-:W-:Y:S01]  /*18440*/  IMAD.MOV.U32 R15, RZ, RZ, R14 ;  /* 0x000000ffff0f7224 */ /* 0x000fe200078e000e */
[----:B------:R-:W-:-:S07]  /*18450*/  PRMT R121, R121, 0x5410, R121 ;  /* 0x0000541079797816 */ /* 0x000fce0000000079 */
.L_x_4549:
[----:B------:R-:W-:Y:S05]  /*18460*/  BSYNC.RECONVERGENT B1 ;  /* 0x0000000000017941 */ /* 0x000fea0003800200 */
.L_x_4547:
        /* <DEDUP_REMOVED lines=11> */
.L_x_4551:
[----:B------:R-:W-:Y:S01]  /*18520*/  IMAD.MOV.U32 R55, RZ, RZ, R48 ;  /* 0x000000ffff377224 */ /* 0x000fe200078e0030 */
[----:B------:R-:W-:Y:S01]  /*18530*/  PRMT R56, R56, 0x7610, R52 ;  /* 0x0000761038387816 */ /* 0x000fe20000000034 */
[----:B------:R-:W-:Y:S01]  /*18540*/  IMAD.MOV.U32 R14, RZ, RZ, R17 ;  /* 0x000000ffff0e7224 */ /* 0x000fe200078e0011 */
[----:B------:R-:W-:-:S07]  /*18550*/  PRMT R121, R120, 0x7632, R121 ;  /* 0x0000763278797816 */ /* 0x000fce0000000079 */
.L_x_4552:
[----:B------:R-:W-:Y:S05]  /*18560*/  BSYNC.RECONVERGENT B1 ;  /* 0x0000000000017941 */ /* 0x000fea0003800200 */
.L_x_4550:
        /* <DEDUP_REMOVED lines=11> */
.L_x_4554:
[----:B------:R-:W-:Y:S01]  /*18620*/  IMAD.MOV.U32 R48, RZ, RZ, R55 ;  /* 0x000000ffff307224 */ /* 0x000fe200078e0037 */
[----:B------:R-:W-:Y:S01]  /*18630*/  PRMT R52, R56, 0x7632, R52 ;  /* 0x0000763238347816 */ /* 0x000fe20000000034 */
[----:B------:R-:W-:Y:S01]  /*18640*/  IMAD.MOV.U32 R17, RZ, RZ, R16 ;  /* 0x000000ffff117224 */ /* 0x000fe200078e0010 */
[----:B------:R-:W-:-:S07]  /*18650*/  PRMT R120, R120, 0x5410, R120 ;  /* 0x0000541078787816 */ /* 0x000fce0000000078 */
.L_x_4555:
[----:B------:R-:W-:Y:S05]  /*18660*/  BSYNC.RECONVERGENT B1 ;  /* 0x0000000000017941 */ /* 0x000fea0003800200 */
.L_x_4553:
        /* <DEDUP_REMOVED lines=11> */
.L_x_4557:
[----:B------:R-:W-:Y:S01]  /*18720*/  IMAD.MOV.U32 R55, RZ, RZ, R48 ;  /* 0x000000ffff377224 */ /* 0x000fe200078e0030 */
[----:B------:R-:W-:Y:S01]  /*18730*/  PRMT R56, R52, 0x7610, R56 ;  /* 0x0000761034387816 */ /* 0x000fe20000000038 */
[----:B------:R-:W-:Y:S01]  /*18740*/  IMAD.MOV.U32 R16, RZ, RZ, R19 ;  /* 0x000000ffff107224 */ /* 0x000fe200078e0013 */
[----:B------:R-:W-:-:S07]  /*18750*/  PRMT R120, R119, 0x7632, R120 ;  /* 0x0000763277787816 */ /* 0x000fce0000000078 */
.L_x_4558:
[----:B------:R-:W-:Y:S05]  /*18760*/  BSYNC.RECONVERGENT B1 ;  /* 0x0000000000017941 */ /* 0x000fea0003800200 */
.L_x_4556:
        /* <DEDUP_REMOVED lines=11> */
.L_x_4560:
[----:B------:R-:W-:Y:S01]  /*18820*/  IMAD.MOV.U32 R48, RZ, RZ, R55 ;  /* 0x000000ffff307224 */ /* 0x000fe200078e0037 */
[----:B------:R-:W-:Y:S01]  /*18830*/  PRMT R52, R52, 0x5410, R56 ;  /* 0x0000541034347816 */ /* 0x000fe20000000038 */
[----:B------:R-:W-:Y:S01]  /*18840*/  IMAD.MOV.U32 R19, RZ, RZ, R18 ;  /* 0x000000ffff137224 */ /* 0x000fe200078e0012 */
[----:B------:R-:W-:-:S07]  /*18850*/  PRMT R119, R119, 0x5410, R119 ;  /* 0x0000541077777816 */ /* 0x000fce0000000077 */
.L_x_4561:
[----:B------:R-:W-:Y:S05]  /*18860*/  BSYNC.RECONVERGENT B1 ;  /* 0x0000000000017941 */ /* 0x000fea0003800200 */
.L_x_4559:
        /* <DEDUP_REMOVED lines=11> */
.L_x_4563:
[----:B------:R-:W-:Y:S01]  /*18920*/  IMAD.MOV.U32 R55, RZ, RZ, R48 ;  /* 0x000000ffff377224 */ /* 0x000fe200078e0030 */
[----:B------:R-:W-:Y:S01]  /*18930*/  PRMT R56, R56, 0x7610, R52 ;  /* 0x0000761038387816 */ /* 0x000fe20000000034 */
[----:B------:R-:W-:Y:S01]  /*18940*/  IMAD.MOV.U32 R18, RZ, RZ, R21 ;  /* 0x000000ffff127224 */ /* 0x000fe200078e0015 */
[----:B------:R-:W-:-:S07]  /*18950*/  PRMT R119, R118, 0x7632, R119 ;  /* 0x0000763276777816 */ /* 0x000fce0000000077 */
.L_x_4564:
[----:B------:R-:W-:Y:S05]  /*18960*/  BSYNC.RECONVERGENT B1 ;  /* 0x0000000000017941 */ /* 0x000fea0003800200 */
.L_x_4562:
        /* <DEDUP_REMOVED lines=11> */
.L_x_4566:
[----:B------:R-:W-:Y:S01]  /*18a20*/  IMAD.MOV.U32 R48, RZ, RZ, R55 ;  /* 0x000000ffff307224 */ /* 0x000fe200078e0037 */
[----:B------:R-:W-:Y:S01]  /*18a30*/  PRMT R52, R56, 0x7632, R52 ;  /* 0x0000763238347816 */ /* 0x000fe20000000034 */
[----:B------:R-:W-:Y:S01]  /*18a40*/  IMAD.MOV.U32 R21, RZ, RZ, R20 ;  /* 0x000000ffff157224 */ /* 0x000fe200078e0014 */
[----:B------:R-:W-:-:S07]  /*18a50*/  PRMT R118, R118, 0x5410, R118 ;  /* 0x0000541076767816 */ /* 0x000fce0000000076 */
.L_x_4567:
[----:B------:R-:W-:Y:S05]  /*18a60*/  BSYNC.RECONVERGENT B1 ;  /* 0x0000000000017941 */ /* 0x000fea0003800200 */
.L_x_4565:
        /* <DEDUP_REMOVED lines=11> */
.L_x_4569:
[----:B------:R-:W-:Y:S01]  /*18b20*/  IMAD.MOV.U32 R55, RZ, RZ, R48 ;  /* 0x000000ffff377224 */ /* 0x000fe200078e0030 */
[----:B------:R-:W-:Y:S01]  /*18b30*/  PRMT R56, R52, 0x7610, R56 ;  /* 0x0000761034387816 */ /* 0x000fe20000000038 */
[----:B------:R-:W-:Y:S01]  /*18b40*/  IMAD.MOV.U32 R20, RZ, RZ, R23 ;  /* 0x000000ffff147224 */ /* 0x000fe200078e0017 */
[----:B------:R-:W-:-:S07]  /*18b50*/  PRMT R118, R117, 0x7632, R118 ;  /* 0x0000763275767816 */ /* 0x000fce0000000076 */
.L_x_4570:
[----:B------:R-:W-:Y:S05]  /*18b60*/  BSYNC.RECONVERGENT B1 ;  /* 0x0000000000017941 */ /* 0x000fea0003800200 */
.L_x_4568:
        /* <DEDUP_REMOVED lines=11> */
.L_x_4572:
[----:B------:R-:W-:Y:S01]  /*18c20*/  IMAD.MOV.U32 R48, RZ, RZ, R55 ;  /* 0x000000ffff307224 */ /* 0x000fe200078e0037 */
[----:B------:R-:W-:Y:S01]  /*18c30*/  PRMT R52, R52, 0x5410, R56 ;  /* 0x0000541034347816 */ /* 0x000fe20000000038 */
[----:B------:R-:W-:Y:S01]  /*18c40*/  IMAD.MOV.U32 R23, RZ, RZ, R22 ;  /* 0x000000ffff177224 */ /* 0x000fe200078e0016 */
[----:B------:R-:W-:-:S07]  /*18c50*/  PRMT R117, R117, 0x5410, R117 ;  /* 0x0000541075757816 */ /* 0x000fce0000000075 */
.L_x_4573:
[----:B------:R-:W-:Y:S05]  /*18c60*/  BSYNC.RECONVERGENT B1 ;  /* 0x0000000000017941 */ /* 0x000fea0003800200 */
.L_x_4571:
        /* <DEDUP_REMOVED lines=11> */
.L_x_4575:
[----:B------:R-:W-:Y:S01]  /*18d20*/  IMAD.MOV.U32 R55, RZ, RZ, R48 ;  /* 0x000000ffff377224 */ /* 0x000fe200078e0030 */
[----:B------:R-:W-:Y:S01]  /*18d30*/  PRMT R56, R56, 0x7610, R52 ;  /* 0x0000761038387816 */ /* 0x000fe20000000034 */
[----:B------:R-:W-:Y:S01]  /*18d40*/  IMAD.MOV.U32 R22, RZ, RZ, R25 ;  /* 0x000000ffff167224 */ /* 0x000fe200078e0019 */
[----:B------:R-:W-:-:S07]  /*18d50*/  PRMT R117, R116, 0x7632, R117 ;  /* 0x0000763274757816 */ /* 0x000fce0000000075 */
.L_x_4576:
[----:B------:R-:W-:Y:S05]  /*18d60*/  BSYNC.RECONVERGENT B1 ;  /* 0x0000000000017941 */ /* 0x000fea0003800200 */
.L_x_4574:
        /* <DEDUP_REMOVED lines=11> */
.L_x_4578:
[----:B------:R-:W-:Y:S01]  /*18e20*/  IMAD.MOV.U32 R48, RZ, RZ, R55 ;  /* 0x000000ffff307224 */ /* 0x000fe200078e0037 */
[----:B------:R-:W-:Y:S01]  /*18e30*/  PRMT R52, R56, 0x7632, R52 ;  /* 0x0000763238347816 */ /* 0x000fe20000000034 */
[----:B------:R-:W-:Y:S01]  /*18e40*/  IMAD.MOV.U32 R25, RZ, RZ, R24 ;  /* 0x000000ffff197224 */ /* 0x000fe200078e0018 */
[----:B------:R-:W-:-:S07]  /*18e50*/  PRMT R116, R116, 0x5410, R116 ;  /* 0x0000541074747816 */ /* 0x000fce0000000074 */
.L_x_4579:
[----:B------:R-:W-:Y:S05]  /*18e60*/  BSYNC.RECONVERGENT B1 ;  /* 0x0000000000017941 */ /* 0x000fea0003800200 */
.L_x_4577:
        /* <DEDUP_REMOVED lines=11> */
.L_x_4581:
[----:B------:R-:W-:Y:S01]  /*18f20*/  IMAD.MOV.U32 R55, RZ, RZ, R48 ;  /* 0x000000ffff377224 */ /* 0x000fe200078e0030 */
[----:B------:R-:W-:Y:S01]  /*18f30*/  PRMT R56, R52, 0x7610, R56 ;  /* 0x0000761034387816 */ /* 0x000fe20000000038 */
[----:B------:R-:W-:Y:S01]  /*18f40*/  IMAD.MOV.U32 R24, RZ, RZ, R27 ;  /* 0x000000ffff187224 */ /* 0x000fe200078e001b */
[----:B------:R-:W-:-:S07]  /*18f50*/  PRMT R116, R115, 0x7632, R116 ;  /* 0x0000763273747816 */ /* 0x000fce0000000074 */
.L_x_4582:
[----:B------:R-:W-:Y:S05]  /*18f60*/  BSYNC.RECONVERGENT B1 ;  /* 0x0000000000017941 */ /* 0x000fea0003800200 */
.L_x_4580:
        /* <DEDUP_REMOVED lines=11> */
.L_x_4584:
[----:B------:R-:W-:Y:S01]  /*19020*/  IMAD.MOV.U32 R48, RZ, RZ, R55 ;  /* 0x000000ffff307224 */ /* 0x000fe200078e0037 */
[----:B------:R-:W-:Y:S01]  /*19030*/  PRMT R52, R52, 0x5410, R56 ;  /* 0x0000541034347816 */ /* 0x000fe20000000038 */
[----:B------:R-:W-:Y:S01]  /*19040*/  IMAD.MOV.U32 R27, RZ, RZ, R26 ;  /* 0x000000ffff1b7224 */ /* 0x000fe200078e001a */
[----:B------:R-:W-:-:S07]  /*19050*/  PRMT R115, R115, 0x5410, R115 ;  /* 0x0000541073737816 */ /* 0x000fce0000000073 */
.L_x_4585:
[----:B------:R-:W-:Y:S05]  /*19060*/  BSYNC.RECONVERGENT B1 ;  /* 0x0000000000017941 */ /* 0x000fea0003800200 */
.L_x_4583:
        /* <DEDUP_REMOVED lines=11> */
.L_x_4587:
[----:B------:R-:W-:Y:S01]  /*19120*/  IMAD.MOV.U32 R55, RZ, RZ, R48 ;  /* 0x000000ffff377224 */ /* 0x000fe200078e0030 */
[----:B------:R-:W-:Y:S01]  /*19130*/  PRMT R56, R56, 0x7610, R52 ;  /* 0x0000761038387816 */ /* 0x000fe20000000034 */
[----:B------:R-:W-:Y:S01]  /*19140*/  IMAD.MOV.U32 R26, RZ, RZ, R29 ;  /* 0x000000ffff1a7224 */ /* 0x000fe200078e001d */
[----:B------:R-:W-:-:S07]  /*19150*/  PRMT R115, R114, 0x7632, R115 ;  /* 0x0000763272737816 */ /* 0x000fce0000000073 */
.L_x_4588:
[----:B------:R-:W-:Y:S05]  /*19160*/  BSYNC.RECONVERGENT B1 ;  /* 0x0000000000017941 */ /* 0x000fea0003800200 */
.L_x_4586:
        /* <DEDUP_REMOVED lines=11> */
.L_x_4590:
[----:B------:R-:W-:Y:S01]  /*19220*/  IMAD.MOV.U32 R48, RZ, RZ, R55 ;  /* 0x000000ffff307224 */ /* 0x000fe200078e0037 */
[----:B------:R-:W-:Y:S01]  /*19230*/  PRMT R52, R56, 0x7632, R52 ;  /* 0x0000763238347816 */ /* 0x000fe20000000034 */
[----:B------:R-:W-:Y:S01]  /*19240*/  IMAD.MOV.U32 R29, RZ, RZ, R28 ;  /* 0x000000ffff1d7224 */ /* 0x000fe200078e001c */
[----:B------:R-:W-:-:S07]  /*19250*/  PRMT R114, R114, 0x5410, R114 ;  /* 0x0000541072727816 */ /* 0x000fce0000000072 */
.L_x_4591:
[----:B------:R-:W-:Y:S05]  /*19260*/  BSYNC.RECONVERGENT B1 ;  /* 0x0000000000017941 */ /* 0x000fea0003800200 */
.L_x_4589:
        /* <DEDUP_REMOVED lines=11> */
.L_x_4593:
[----:B------:R-:W-:Y:S01]  /*19320*/  IMAD.MOV.U32 R55, RZ, RZ, R48 ;  /* 0x000000ffff377224 */ /* 0x000fe200078e0030 */
[----:B------:R-:W-:Y:S01]  /*19330*/  PRMT R56, R52, 0x7610, R56 ;  /* 0x0000761034387816 */ /* 0x000fe20000000038 */
[----:B------:R-:W-:Y:S01]  /*19340*/  IMAD.MOV.U32 R28, RZ, RZ, R31 ;  /* 0x000000ffff1c7224 */ /* 0x000fe200078e001f */
[----:B------:R-:W-:-:S07]  /*19350*/  PRMT R114, R111, 0x7632, R114 ;  /* 0x000076326f727816 */ /* 0x000fce0000000072 */
.L_x_4594:
[----:B------:R-:W-:Y:S05]  /*19360*/  BSYNC.RECONVERGENT B1 ;  /* 0x0000000000017941 */ /* 0x000fea0003800200 */
.L_x_4592:
        /* <DEDUP_REMOVED lines=11> */
.L_x_4596:
[----:B------:R-:W-:Y:S01]  /*19420*/  IMAD.MOV.U32 R48, RZ, RZ, R55 ;  /* 0x000000ffff307224 */ /* 0x000fe200078e0037 */
[----:B------:R-:W-:Y:S01]  /*19430*/  PRMT R52, R52, 0x5410, R56 ;  /* 0x0000541034347816 */ /* 0x000fe20000000038 */
[----:B------:R-:W-:Y:S01]  /*19440*/  IMAD.MOV.U32 R31, RZ, RZ, R30 ;  /* 0x000000ffff1f7224 */ /* 0x000fe200078e001e */
[----:B------:R-:W-:-:S07]  /*19450*/  PRMT R111, R111, 0x5410, R111 ;  /* 0x000054106f6f7816 */ /* 0x000fce000000006f */
.L_x_4597:
[----:B------:R-:W-:Y:S05]  /*19460*/  BSYNC.RECONVERGENT B1 ;  /* 0x0000000000017941 */ /* 0x000fea0003800200 */
.L_x_4595:
        /* <DEDUP_REMOVED lines=11> */
.L_x_4599:
[----:B------:R-:W-:Y:S01]  /*19520*/  IMAD.MOV.U32 R55, RZ, RZ, R48 ;  /* 0x000000ffff377224 */ /* 0x000fe200078e0030 */
[----:B------:R-:W-:Y:S01]  /*19530*/  PRMT R56, R56, 0x7610, R52 ;  /* 0x0000761038387816 */ /* 0x000fe20000000034 */
[----:B------:R-:W-:Y:S01]  /*19540*/  IMAD.MOV.U32 R30, RZ, RZ, R33 ;  /* 0x000000ffff1e7224 */ /* 0x000fe200078e0021 */
[----:B------:R-:W-:-:S07]  /*19550*/  PRMT R111, R110, 0x7632, R111 ;  /* 0x000076326e6f7816 */ /* 0x000fce000000006f */
.L_x_4600:
[----:B------:R-:W-:Y:S05]  /*19560*/  BSYNC.RECONVERGENT B1 ;  /* 0x0000000000017941 */ /* 0x000fea0003800200 */
.L_x_4598:
        /* <DEDUP_REMOVED lines=11> */
.L_x_4602:
[----:B------:R-:W-:Y:S01]  /*19620*/  IMAD.MOV.U32 R48, RZ, RZ, R55 ;  /* 0x000000ffff307224 */ /* 0x000fe200078e0037 */
[----:B------:R-:W-:Y:S01]  /*19630*/  PRMT R52, R52, 0x7610, R56 ;  /* 0x0000761034347816 */ /* 0x000fe20000000038 */
[----:B------:R-:W-:Y:S01]  /*19640*/  IMAD.MOV.U32 R33, RZ, RZ, R32 ;  /* 0x000000ffff217224 */ /* 0x000fe200078e0020 */
[----:B------:R-:W-:-:S07]  /*19650*/  PRMT R110, R110, 0x5410, R102 ;  /* 0x000054106e6e7816 */ /* 0x000fce0000000066 */
.L_x_4603:
[----:B------:R-:W-:Y:S05]  /*19660*/  BSYNC.RECONVERGENT B1 ;  /* 0x0000000000017941 */ /* 0x000fea0003800200 */
.L_x_4601:
        /* <DEDUP_REMOVED lines=11> */
.L_x_4605:
[----:B------:R-:W-:Y:S01]  /*19720*/  IMAD.MOV.U32 R55, RZ, RZ, R48 ;  /* 0x000000ffff377224 */ /* 0x000fe200078e0030 */
[----:B------:R-:W-:Y:S01]  /*19730*/  PRMT R52, R52, 0x7632, R52 ;  /* 0x0000763234347816 */ /* 0x000fe20000000034 */
[----:B------:R-:W-:Y:S01]  /*19740*/  IMAD.MOV.U32 R32, RZ, RZ, R35 ;  /* 0x000000ffff207224 */ /* 0x000fe200078e0023 */
[----:B------:R-:W-:-:S07]  /*19750*/  PRMT R102, R102, 0x7632, R102 ;  /* 0x0000763266667816 */ /* 0x000fce0000000066 */
.L_x_4606:
[----:B------:R-:W-:Y:S05]  /*19760*/  BSYNC.RECONVERGENT B1 ;  /* 0x0000000000017941 */ /* 0x000fea0003800200 */
.L_x_4604:
        /* <DEDUP_REMOVED lines=11> */
.L_x_4608:
[----:B------:R-:W-:Y:S01]  /*19820*/  IMAD.MOV.U32 R48, RZ, RZ, R55 ;  /* 0x000000ffff307224 */ /* 0x000fe200078e0037 */
[----:B------:R-:W-:Y:S01]  /*19830*/  PRMT R56, R52, 0x7610, R56 ;  /* 0x0000761034387816 */ /* 0x000fe20000000038 */
[----:B------:R-:W-:Y:S01]  /*19840*/  IMAD.MOV.U32 R35, RZ, RZ, R34 ;  /* 0x000000ffff237224 */ /* 0x000fe200078e0022 */
[----:B------:R-:W-:-:S07]  /*19850*/  PRMT R102, R102, 0x5410, R103 ;  /* 0x0000541066667816 */ /* 0x000fce0000000067 */
.L_x_4609:
[----:B------:R-:W-:Y:S05]  /*19860*/  BSYNC.RECONVERGENT B1 ;  /* 0x0000000000017941 */ /* 0x000fea0003800200 */
.L_x_4607:
        /* <DEDUP_REMOVED lines=11> */
.L_x_4611:
[----:B------:R-:W-:Y:S01]  /*19920*/  IMAD.MOV.U32 R55, RZ, RZ, R48 ;  /* 0x000000ffff377224 */ /* 0x000fe200078e0030 */
[----:B------:R-:W-:Y:S01]  /*19930*/  PRMT R52, R56, 0x7610, R52 ;  /* 0x0000761038347816 */ /* 0x000fe20000000034 */
[----:B------:R-:W-:Y:S01]  /*19940*/  IMAD.MOV.U32 R34, RZ, RZ, R37 ;  /* 0x000000ffff227224 */ /* 0x000fe200078e0025 */
[----:B------:R-:W-:-:S07]  /*19950*/  PRMT R103, R103, 0x7632, R103 ;  /* 0x0000763267677816 */ /* 0x000fce0000000067 */
.L_x_4612:
[----:B------:R-:W-:Y:S05]  /*19960*/  BSYNC.RECONVERGENT B1 ;  /* 0x0000000000017941 */ /* 0x000fea0003800200 */
.L_x_4610:
        /* <DEDUP_REMOVED lines=11> */
.L_x_4614:
[----:B------:R-:W-:Y:S01]  /*19a20*/  IMAD.MOV.U32 R48, RZ, RZ, R55 ;  /* 0x000000ffff307224 */ /* 0x000fe200078e0037 */
[----:B------:R-:W-:Y:S01]  /*19a30*/  PRMT R52, R52, 0x5410, R52 ;  /* 0x0000541034347816 */ /* 0x000fe20000000034 */
[----:B------:R-:W-:Y:S01]  /*19a40*/  IMAD.MOV.U32 R37, RZ, RZ, R36 ;  /* 0x000000ffff257224 */ /* 0x000fe200078e0024 */
[----:B------:R-:W-:-:S07]  /*19a50*/  PRMT R103, R103, 0x5410, R104 ;  /* 0x0000541067677816 */ /* 0x000fce0000000068 */
.L_x_4615:
[----:B------:R-:W-:Y:S05]  /*19a60*/  BSYNC.RECONVERGENT B1 ;  /* 0x0000000000017941 */ /* 0x000fea0003800200 */
.L_x_4613:
        /* <DEDUP_REMOVED lines=11> */
.L_x_4617:
[----:B------:R-:W-:Y:S01]  /*19b20*/  IMAD.MOV.U32 R55, RZ, RZ, R48 ;  /* 0x000000ffff377224 */ /* 0x000fe200078e0030 */
[----:B------:R-:W-:Y:S01]  /*19b30*/  PRMT R52, R52, 0x7632, R52 ;  /* 0x0000763234347816 */ /* 0x000fe20000000034 */
[----:B------:R-:W-:Y:S01]  /*19b40*/  IMAD.MOV.U32 R36, RZ, RZ, R39 ;  /* 0x000000ffff247224 */ /* 0x000fe200078e0027 */
[----:B------:R-:W-:-:S07]  /*19b50*/  PRMT R104, R104, 0x7632, R104 ;  /* 0x0000763268687816 */ /* 0x000fce0000000068 */
.L_x_4618:
[----:B------:R-:W-:Y:S05]  /*19b60*/  BSYNC.RECONVERGENT B1 ;  /* 0x0000000000017941 */ /* 0x000fea0003800200 */
.L_x_4616:
        /* <DEDUP_REMOVED lines=11> */
.L_x_4620:
[----:B------:R-:W-:Y:S01]  /*19c20*/  IMAD.MOV.U32 R48, RZ, RZ, R55 ;  /* 0x000000ffff307224 */ /* 0x000fe200078e0037 */
[----:B------:R-:W-:Y:S01]  /*19c30*/  PRMT R52, R52, 0x5410, R52 ;  /* 0x0000541034347816 */ /* 0x000fe20000000034 */
[----:B------:R-:W-:Y:S01]  /*19c40*/  IMAD.MOV.U32 R39, RZ, RZ, R38 ;  /* 0x000000ffff277224 */ /* 0x000fe200078e0026 */
[----:B------:R-:W-:-:S07]  /*19c50*/  PRMT R104, R104, 0x5410, R105 ;  /* 0x0000541068687816 */ /* 0x000fce0000000069 */
.L_x_4621:
[----:B------:R-:W-:Y:S05]  /*19c60*/  BSYNC.RECONVERGENT B1 ;  /* 0x0000000000017941 */ /* 0x000fea0003800200 */
.L_x_4619:
[----:B------:R-:W-:Y:S01]  /*19c70*/  HSETP2.GT.AND P0, PT, R52.H1_H1, R105.H1_H1, PT ;  /* 0x3000006934007234 */ /* 0x000fe20003f04c00 */
[----:B------:R-:W-:Y:S04]  /*19c80*/  BSSY.RECONVERGENT B1, `(.L_x_4622) ;  /* 0x000000e000017945 */ /* 0x000fe80003800200 */
[----:B------:R-:W-:-:S13]  /*19c90*/  ISETP.EQ.OR P0, PT, R41, -0x1, P0 ;  /* 0xffffffff2900780c */ /* 0x000fda0000702670 */
[----:B------:R-:W-:Y:S05]  /*19ca0*/  @P0 BRA `(.L_x_4623) ;  /* 0x00000000001c0947 */ /* 0x000fea0003800000 */
[----:B------:R-:W-:Y:S01]  /*19cb0*/  ISETP.GE.AND P0, PT, R48, R41, PT ;  /* 0x000000293000720c */ /* 0x000fe20003f06270 */
[----:B------:R-:W-:Y:S01]  /*19cc0*/  IMAD.MOV.U32 R55, RZ, RZ, R41 ;  /* 0x000000ffff377224 */ /* 0x000fe200078e0029 */
[--C-:B------:R-:W-:Y:S01]  /*19cd0*/  PRMT R56, R56, 0x7610, R105.reuse ;  /* 0x0000761038387816 */ /* 0x100fe20000000069 */
[----:B------:R-:W-:Y:S02]  /*19ce0*/  IMAD.MOV.U32 R38, RZ, RZ, R48 ;  /* 0x000000ffff267224 */ /* 0x000fe400078e0030 */
[----:B------:R-:W-:Y:S02]  /*19cf0*/  HSETP2.NEU.OR P0, PT, R52.H1_H1, R105.H1_H1, P0 ;  /* 0x3000006934007234 */ /* 0x000fe4000070dc20 */
[----:B------:R-:W-:-:S11]  /*19d00*/  PRMT R105, R52, 0x7632, R105 ;  /* 0x0000763234697816 */ /* 0x000fd60000000069 */
[----:B------:R-:W-:Y:S05]  /*19d10*/  @P0 BRA `(.L_x_4624) ;  /* 0x0000000000100947 */ /* 0x000fea0003800000 */
.L_x_4623:
[----:B------:R-:W-:Y:S01]  /*19d20*/  IMAD.MOV.U32 R55, RZ, RZ, R48 ;  /* 0x000000ffff377224 */ /* 0x000fe200078e0030 */
[----:B------:R-:W-:Y:S01]  /*19d30*/  PRMT R56, R56, 0x7610, R52 ;  /* 0x0000761038387816 */ /* 0x000fe20000000034 */
[----:B------:R-:W-:Y:S01]  /*19d40*/  IMAD.MOV.U32 R38, RZ, RZ, R41 ;  /* 0x000000ffff267224 */ /* 0x000fe200078e0029 */
[----:B------:R-:W-:-:S07]  /*19d50*/  PRMT R105, R105, 0x7632, R105 ;  /* 0x0000763269697816 */ /* 0x000fce0000000069 */
.L_x_4624:
[----:B------:R-:W-:Y:S05]  /*19d60*/  BSYNC.RECONVERGENT B1 ;  /* 0x0000000000017941 */ /* 0x000fea0003800200 */
.L_x_4622:
        /* <DEDUP_REMOVED lines=11> */
.L_x_4626:
[----:B------:R-:W-:Y:S01]  /*19e20*/  IMAD.MOV.U32 R48, RZ, RZ, R55 ;  /* 0x000000ffff307224 */ /* 0x000fe200078e0037 */
[----:B------:R-:W-:Y:S01]  /*19e30*/  PRMT R52, R52, 0x7610, R56 ;  /* 0x0000761034347816 */ /* 0x000fe20000000038 */
[----:B------:R-:W-:Y:S01]  /*19e40*/  IMAD.MOV.U32 R41, RZ, RZ, R40 ;  /* 0x000000ffff297224 */ /* 0x000fe200078e0028 */
[----:B------:R-:W-:-:S07]  /*19e50*/  PRMT R105, R105, 0x5410, R106 ;  /* 0x0000541069697816 */ /* 0x000fce000000006a */
.L_x_4627:
[----:B------:R-:W-:Y:S05]  /*19e60*/  BSYNC.RECONVERGENT B1 ;  /* 0x0000000000017941 */ /* 0x000fea0003800200 */
.L_x_4625:
        /* <DEDUP_REMOVED lines=11> */
.L_x_4629:
[----:B------:R-:W-:Y:S01]  /*19f20*/  IMAD.MOV.U32 R55, RZ, RZ, R48 ;  /* 0x000000ffff377224 */ /* 0x000fe200078e0030 */
[----:B------:R-:W-:Y:S01]  /*19f30*/  PRMT R52, R52, 0x7632, R52 ;  /* 0x0000763234347816 */ /* 0x000fe20000000034 */
[----:B------:R-:W-:Y:S01]  /*19f40*/  IMAD.MOV.U32 R40, RZ, RZ, R43 ;  /* 0x000000ffff287224 */ /* 0x000fe200078e002b */
[----:B------:R-:W-:-:S07]  /*19f50*/  PRMT R106, R106, 0x7632, R106 ;  /* 0x000076326a6a7816 */ /* 0x000fce000000006a */
.L_x_4630:
[----:B------:R-:W-:Y:S05]  /*19f60*/  BSYNC.RECONVERGENT B1 ;  /* 0x0000000000017941 */ /* 0x000fea0003800200 */
.L_x_4628:
        /* <DEDUP_REMOVED lines=11> */
.L_x_4632:
[----:B------:R-:W-:Y:S01]  /*1a020*/  IMAD.MOV.U32 R48, RZ, RZ, R55 ;  /* 0x000000ffff307224 */ /* 0x000fe200078e0037 */
[----:B------:R-:W-:Y:S01]  /*1a030*/  PRMT R56, R52, 0x7610, R56 ;  /* 0x0000761034387816 */ /* 0x000fe20000000038 */
[----:B------:R-:W-:Y:S01]  /*1a040*/  IMAD.MOV.U32 R43, RZ, RZ, R42 ;  /* 0x000000ffff2b7224 */ /* 0x000fe200078e002a */
[----:B------:R-:W-:-:S07]  /*1a050*/  PRMT R106, R106, 0x5410, R107 ;  /* 0x000054106a6a7816 */ /* 0x000fce000000006b */
.L_x_4633:
[----:B------:R-:W-:Y:S05]  /*1a060*/  BSYNC.RECONVERGENT B1 ;  /* 0x0000000000017941 */ /* 0x000fea0003800200 */
.L_x_4631:
        /* <DEDUP_REMOVED lines=11> */
.L_x_4635:
[----:B------:R-:W-:Y:S01]  /*1a120*/  IMAD.MOV.U32 R55, RZ, RZ, R48 ;  /* 0x000000ffff377224 */ /* 0x000fe200078e0030 */
[----:B------:R-:W-:Y:S01]  /*1a130*/  PRMT R52, R52, 0x5410, R56 ;  /* 0x0000541034347816 */ /* 0x000fe20000000038 */
[----:B------:R-:W-:Y:S01]  /*1a140*/  IMAD.MOV.U32 R42, RZ, RZ, R45 ;  /* 0x000000ffff2a7224 */ /* 0x000fe200078e002d */
[----:B------:R-:W-:-:S07]  /*1a150*/  PRMT R107, R107, 0x7632, R107 ;  /* 0x000076326b6b7816 */ /* 0x000fce000000006b */
.L_x_4636:
[----:B------:R-:W-:Y:S05]  /*1a160*/  BSYNC.RECONVERGENT B1 ;  /* 0x0000000000017941 */ /* 0x000fea0003800200 */
.L_x_4634:
        /* <DEDUP_REMOVED lines=11> */
.L_x_4638:
[----:B------:R-:W-:Y:S01]  /*1a220*/  IMAD.MOV.U32 R48, RZ, RZ, R55 ;  /* 0x000000ffff307224 */ /* 0x000fe200078e0037 */
[----:B------:R-:W-:Y:S01]  /*1a230*/  PRMT R56, R56, 0x7610, R52 ;  /* 0x0000761038387816 */ /* 0x000fe20000000034 */
[----:B------:R-:W-:Y:S01]  /*1a240*/  IMAD.MOV.U32 R45, RZ, RZ, R44 ;  /* 0x000000ffff2d7224 */ /* 0x000fe200078e002c */
[----:B------:R-:W-:-:S07]  /*1a250*/  PRMT R107, R107, 0x5410, R108 ;  /* 0x000054106b6b7816 */ /* 0x000fce000000006c */
.L_x_4639:
[----:B------:R-:W-:Y:S05]  /*1a260*/  BSYNC.RECONVERGENT B1 ;  /* 0x0000000000017941 */ /* 0x000fea0003800200 */
.L_x_4637:
        /* <DEDUP_REMOVED lines=11> */
.L_x_4641:
[----:B------:R-:W-:Y:S01]  /*1a320*/  IMAD.MOV.U32 R55, RZ, RZ, R48 ;  /* 0x000000ffff377224 */ /* 0x000fe200078e0030 */
[----:B------:R-:W-:Y:S01]  /*1a330*/  PRMT R52, R56, 0x7632, R52 ;  /* 0x0000763238347816 */ /* 0x000fe20000000034 */
[----:B------:R-:W-:Y:S01]  /*1a340*/  IMAD.MOV.U32 R44, RZ, RZ, R47 ;  /* 0x000000ffff2c7224 */ /* 0x000fe200078e002f */
[----:B------:R-:W-:-:S07]  /*1a350*/  PRMT R108, R108, 0x7632, R108 ;  /* 0x000076326c6c7816 */ /* 0x000fce000000006c */
.L_x_4642:
[----:B------:R-:W-:Y:S05]  /*1a360*/  BSYNC.RECONVERGENT B1 ;  /* 0x0000000000017941 */ /* 0x000fea0003800200 */
.L_x_4640:
        /* <DEDUP_REMOVED lines=11> */
.L_x_4644:
[----:B------:R-:W-:Y:S01]  /*1a420*/  IMAD.MOV.U32 R48, RZ, RZ, R55 ;  /* 0x000000ffff307224 */ /* 0x000fe200078e0037 */
[----:B------:R-:W-:Y:S01]  /*1a430*/  PRMT R56, R52, 0x7610, R56 ;  /* 0x0000761034387816 */ /* 0x000fe20000000038 */
[----:B------:R-:W-:Y:S01]  /*1a440*/  IMAD.MOV.U32 R47, RZ, RZ, R46 ;  /* 0x000000ffff2f7224 */ /* 0x000fe200078e002e */
[----:B------:R-:W-:-:S07]  /*1a450*/  PRMT R108, R108, 0x5410, R109 ;  /* 0x000054106c6c7816 */ /* 0x000fce000000006d */
.L_x_4645:
[----:B------:R-:W-:Y:S05]  /*1a460*/  BSYNC.RECONVERGENT B1 ;  /* 0x0000000000017941 */ /* 0x000fea0003800200 */
.L_x_4643:
        /* <DEDUP_REMOVED lines=11> */
.L_x_4647:
[----:B------:R-:W-:Y:S01]  /*1a520*/  IMAD.MOV.U32 R52, RZ, RZ, R48 ;  /* 0x000000ffff347224 */ /* 0x000fe200078e0030 */
[----:B------:R-:W-:Y:S01]  /*1a530*/  PRMT R55, R56, 0x7610, R55 ;  /* 0x0000761038377816 */ /* 0x000fe20000000037 */
[----:B------:R-:W-:Y:S01]  /*1a540*/  IMAD.MOV.U32 R46, RZ, RZ, R49 ;  /* 0x000000ffff2e7224 */ /* 0x000fe200078e0031 */
[----:B------:R-:W-:-:S07]  /*1a550*/  PRMT R109, R109, 0x7632, R109 ;  /* 0x000076326d6d7816 */ /* 0x000fce000000006d */
.L_x_4648:
[----:B------:R-:W-:Y:S05]  /*1a560*/  BSYNC.RECONVERGENT B1 ;  /* 0x0000000000017941 */ /* 0x000fea0003800200 */
.L_x_4646:
        /* <DEDUP_REMOVED lines=11> */
.L_x_4650:
[----:B------:R-:W-:Y:S01]  /*1a620*/  PRMT R109, R109, 0x5410, R57 ;  /* 0x000054106d6d7816 */ /* 0x000fe20000000039 */
[----:B------:R-:W-:Y:S01]  /*1a630*/  IMAD.MOV.U32 R49, RZ, RZ, R53 ;  /* 0x000000ffff317224 */ /* 0x000fe200078e0035 */
[C---:B------:R-:W-:Y:S01]  /*1a640*/  PRMT R110, R55.reuse, 0x7610, R110 ;  /* 0x00007610376e7816 */ /* 0x040fe2000000006e */
[--C-:B------:R-:W-:Y:S01]  /*1a650*/  IMAD.MOV.U32 R48, RZ, RZ, R52.reuse ;  /* 0x000000ffff307224 */ /* 0x100fe200078e0034 */
[----:B------:R-:W-:Y:S01]  /*1a660*/  PRMT R57, R55, 0x7610, R57 ;  /* 0x0000761037397816 */ /* 0x000fe20000000039 */
[----:B------:R-:W-:-:S07]  /*1a670*/  IMAD.MOV.U32 R53, RZ, RZ, R52 ;  /* 0x000000ffff357224 */ /* 0x000fce00078e0034 */
.L_x_4651:
[----:B------:R-:W-:Y:S05]  /*1a680*/  BSYNC.RECONVERGENT B1 ;  /* 0x0000000000017941 */ /* 0x000fea0003800200 */
.L_x_4649:
[----:B------:R-:W-:Y:S02]  /*1a690*/  VIADD R51, R51, 0x4 ;  /* 0x0000000433337836 */ /* 0x000fe40000000000 */
[----:B------:R-:W-:Y:S01]  /*1a6a0*/  VIADD R76, R76, 0x2 ;  /* 0x000000024c4c7836 */ /* 0x000fe20000000000 */
[----:B------:R-:W-:Y:S06]  /*1a6b0*/  @P1 BRA `(.L_x_4652) ;  /* 0xffffffc000081947 */ /* 0x000fec000383ffff */
.L_x_4462:
[----:B------:R-:W-:Y:S05]  /*1a6c0*/  BSYNC.RECONVERGENT B0 ;  /* 0x0000000000007941 */ /* 0x000fea0003800200 */
.L_x_4461:
[----:B------:R-:W0:Y:S01]  /*1a6d0*/  S2R R101, SR_TID.X ;  /* 0x0000000000657919 */ /* 0x000e220000002100 */
[----:B------:R-:W-:Y:S01]  /*1a6e0*/  ISETP.NE.AND P0, PT, R72, RZ, PT ;  /* 0x000000ff4800720c */ /* 0x000fe20003f05270 */
[----:B------:R-:W-:-:S12]  /*1a6f0*/  BSSY.RECONVERGENT B0, `(.L_x_4653) ;  /* 0x0000056000007945 */ /* 0x000fd80003800200 */
[----:B------:R-:W-:Y:S05]  /*1a700*/  @P0 BRA `(.L_x_4654) ;  /* 0x0000000400500947 */ /* 0x000fea0003800000 */
[----:B------:R-:W1:Y:S01]  /*1a710*/  S2R R51, SR_CgaCtaId ;  /* 0x0000000000337919 */ /* 0x000e620000008800 */
[----:B------:R-:W-:Y:S02]  /*1a720*/  MOV R52, 0x400 ;  /* 0x0000040000347802 */ /* 0x000fe40000000f00 */
[----:B------:R-:W-:Y:S01]  /*1a730*/  PRMT R54, R110, 0x7610, R109 ;  /* 0x000076106e367816 */ /* 0x000fe2000000006d */
[----:B------:R-:W2:Y:S01]  /*1a740*/  S2R R53, SR_TID.X ;  /* 0x0000000000357919 */ /* 0x000ea20000002100 */
[----:B------:R-:W-:Y:S02]  /*1a750*/  PRMT R55, R109, 0x7610, R108 ;  /* 0x000076106d377816 */ /* 0x000fe4000000006c */
[----:B-1----:R-:W-:Y:S02]  /*1a760*/  LEA R51, R51, R52, 0x18 ;  /* 0x0000003433337211 */ /* 0x002fe400078ec0ff */
[----:B------:R-:W-:Y:S02]  /*1a770*/  PRMT R52, R108, 0x7610, R107 ;  /* 0x000076106c347816 */ /* 0x000fe4000000006b */
[----:B--2---:R-:W-:-:S02]  /*1a780*/  SHF.R.U32.HI R56, RZ, 0x5, R53 ;  /* 0x00000005ff387819 */ /* 0x004fc40000011635 */
[----:B------:R-:W-:-:S03]  /*1a790*/  PRMT R53, R107, 0x7610, R106 ;  /* 0x000076106b357816 */ /* 0x000fc6000000006a */
[----:B------:R-:W-:Y:S02]  /*1a7a0*/  IMAD R56, R56, 0x188, R51 ;  /* 0x0000018838387824 */ /* 0x000fe400078e0233 */
[----:B------:R-:W-:-:S03]  /*1a7b0*/  IMAD.MOV.U32 R51, RZ, RZ, R100 ;  /* 0x000000ffff337224 */ /* 0x000fc600078e0064 */
[----:B------:R1:W-:Y:S04]  /*1a7c0*/  STS.64 [R56+0x118], R52 ;  /* 0x0001183438007388 */ /* 0x0003e80000000a00 */
[----:B------:R2:W-:Y:S04]  /*1a7d0*/  STS.64 [R56+0x110], R54 ;  /* 0x0001103638007388 */ /* 0x0005e80000000a00 */
[----:B------:R-:W-:Y:S01]  /*1a7e0*/  STS.64 [R56+0x138], R114 ;  /* 0x0001387238007388 */ /* 0x000fe20000000a00 */
[----:B-1----:R-:W-:-:S03]  /*1a7f0*/  PRMT R52, R104, 0x7610, R103 ;  /* 0x0000761068347816 */ /* 0x002fc60000000067 */
[----:B------:R-:W-:Y:S01]  /*1a800*/  STS.64 [R56+0x140], R116 ;  /* 0x0001407438007388 */ /* 0x000fe20000000a00 */
[----:B------:R-:W-:Y:S02]  /*1a810*/  PRMT R53, R103, 0x7610, R102 ;  /* 0x0000761067357816 */ /* 0x000fe40000000066 */
[----:B--2---:R-:W-:Y:S01]  /*1a820*/  PRMT R54, R106, 0x7610, R105 ;  /* 0x000076106a367816 */ /* 0x004fe20000000069 */
[----:B------:R-:W-:Y:S01]  /*1a830*/  STS.64 [R56+0x8], R50 ;  /* 0x0000083238007388 */ /* 0x000fe20000000a00 */
[----:B------:R-:W-:-:S03]  /*1a840*/  PRMT R55, R105, 0x7610, R104 ;  /* 0x0000761069377816 */ /* 0x000fc60000000068 */
[----:B------:R1:W-:Y:S04]  /*1a850*/  STS.64 [R56+0x128], R52 ;  /* 0x0001283438007388 */ /* 0x0003e80000000a00 */
[----:B------:R-:W-:Y:S04]  /*1a860*/  STS.64 [R56+0x120], R54 ;  /* 0x0001203638007388 */ /* 0x000fe80000000a00 */
[----:B------:R-:W-:Y:S01]  /*1a870*/  STS.64 [R56+0x10], R48 ;  /* 0x0000103038007388 */ /* 0x000fe20000000a00 */
[----:B-1----:R-:W-:Y:S01]  /*1a880*/  PRMT R52, R102, 0x7610, R110 ;  /* 0x0000761066347816 */ /* 0x002fe2000000006e */
        /* <DEDUP_REMOVED lines=54> */
[----:B-1----:R-:W-:-:S02]  /*1abf0*/  IMAD.MOV.U32 R52, RZ, RZ, R132 ;  /* 0x000000ffff347224 */ /* 0x002fc400078e0084 */
[----:B------:R-:W-:-:S05]  /*1ac00*/  IMAD.MOV.U32 R53, RZ, RZ, R133 ;  /* 0x000000ffff357224 */ /* 0x000fca00078e0085 */
[----:B------:R1:W-:Y:S02]  /*1ac10*/  STS.64 [R56+0x180], R52 ;  /* 0x0001803438007388 */ /* 0x0003e40000000a00 */
[----:B-1----:R-:W-:Y:S01]  /*1ac20*/  IMAD.MOV.U32 R52, RZ, RZ, R134 ;  /* 0x000000ffff347224 */ /* 0x002fe200078e0086 */
[----:B------:R-:W-:-:S05]  /*1ac30*/  PRMT R53, R135, 0x5410, R136 ;  /* 0x0000541087357816 */ /* 0x000fca0000000088 */
[----:B------:R1:W-:Y:S02]  /*1ac40*/  STS.64 [R56+0x188], R52 ;  /* 0x0001883438007388 */ /* 0x0003e40000000a00 */
.L_x_4654:
[----:B------:R-:W-:Y:S05]  /*1ac50*/  BSYNC.RECONVERGENT B0 ;  /* 0x0000000000007941 */ /* 0x000fea0003800200 */
.L_x_4653:
[----:B------:R-:W-:Y:S01]  /*1ac60*/  BAR.SYNC.DEFER_BLOCKING 0x0 ;  /* 0x0000000000007b1d */ /* 0x000fe20000010000 */
[----:B0-----:R-:W-:-:S05]  /*1ac70*/  ISETP.NE.AND P0, PT, R101, RZ, PT ;  /* 0x000000ff6500720c */ /* 0x001fca0003f05270 */
[----:B------:R-:W-:Y:S08]  /*1ac80*/  BSSY.RECONVERGENT B0, `(.L_x_4655) ;  /* 0x000046d000007945 */ /* 0x000ff00003800200 */
[----:B------:R-:W-:Y:S05]  /*1ac90*/  @P0 BRA `(.L_x_4656) ;  /* 0x0000004400ac0947 */ /* 0x000fea0003800000 */
[----:B------:R-:W0:Y:S01]  /*1aca0*/  S2UR UR5, SR_CgaCtaId ;  /* 0x00000000000579c3 */ /* 0x000e220000008800 */
[----:B------:R-:W-:Y:S02]  /*1acb0*/  UMOV UR4, 0x400 ;  /* 0x0000040000047882 */ /* 0x000fe40000000000 */
[----:B0-----:R-:W-:-:S09]  /*1acc0*/  ULEA UR4, UR5, UR4, 0x18 ;  /* 0x0000000405047291 */ /* 0x001fd2000f8ec0ff */
[----:B------:R-:W0:Y:S04]  /*1acd0*/  LDS.128 R60, [UR4+0x300] ;  /* 0x00030004ff3c7984 */ /* 0x000e280008000c00 */
[----:B------:R-:W-:Y:S04]  /*1ace0*/  LDS.128 R64, [UR4+0x2f0] ;  /* 0x0002f004ff407984 */ /* 0x000fe80008000c00 */
[----:B-1----:R-:W1:Y:S04]  /*1acf0*/  LDS.128 R52, [UR4+0x2d0] ;  /* 0x0002d004ff347984 */ /* 0x002e680008000c00 */
[----:B------:R-:W-:Y:S04]  /*1ad00*/  LDS.128 R56, [UR4+0x2c0] ;  /* 0x0002c004ff387984 */ /* 0x000fe80008000c00 */
[----:B------:R-:W2:Y:S04]  /*1ad10*/  LDS.128 R68, [UR4+0x2e0] ;  /* 0x0002e004ff447984 */ /* 0x000ea80008000c00 */
[----:B------:R-:W3:Y:S04]  /*1ad20*/  LDS.128 R76, [UR4+0x230] ;  /* 0x00023004ff4c7984 */ /* 0x000ee80008000c00 */
[----:B------:R-:W-:Y:S04]  /*1ad30*/  LDS.64 R112, [UR4+0x310] ;  /* 0x00031004ff707984 */ /* 0x000fe80008000a00 */
[----:B0-----:R0:W-:Y:S04]  /*1ad40*/  STL.64 [R0+0x170], R60 ;  /* 0x0001703c00007387 */ /* 0x0011e80000100a00 */
[----:B------:R-:W-:Y:S01]  /*1ad50*/  STL.64 [R0+0x178], R62 ;  /* 0x0001783e00007387 */ /* 0x000fe20000100a00 */
[----:B-1----:R-:W-:-:S02]  /*1ad60*/  IMAD.MOV.U32 R72, RZ, RZ, R54 ;  /* 0x000000ffff487224 */ /* 0x002fc400078e0036 */
[----:B------:R-:W-:Y:S02]  /*1ad70*/  IMAD.MOV.U32 R73, RZ, RZ, R55 ;  /* 0x000000ffff497224 */ /* 0x000fe400078e0037 */
[----:B0-----:R-:W-:Y:S02]  /*1ad80*/  IMAD.MOV.U32 R60, RZ, RZ, R64 ;  /* 0x000000ffff3c7224 */ /* 0x001fe400078e0040 */
        /* <DEDUP_REMOVED lines=62> */
[----:B------:R-:W3:Y:S04]  /*1b170*/  LDS.128 R64, [UR4+0x1d0] ;  /* 0x0001d004ff407984 */ /* 0x000ee80008000c00 */
        /* <DEDUP_REMOVED lines=24> */
[----:B------:R-:W-:Y:S01]  /*1b300*/  VIADD R52, R0, 0x8 ;  /* 0x0000000800347836 */ /* 0x000fe20000000000 */
[----:B------:R-:W-:Y:S01]  /*1b310*/  FSEL R100, R73, R100, P0 ;  /* 0x0000006449647208 */ /* 0x000fe20000000000 */
[----:B-1----:R-:W-:-:S04]  /*1b320*/  IMAD.MOV.U32 R54, RZ, RZ, RZ ;  /* 0x000000ffff367224 */ /* 0x002fc800078e00ff */
[----:B------:R-:W-:-:S07]  /*1b330*/  FFMA.FTZ R100, R100, R50, R53 ;  /* 0x0000003264647223 */ /* 0x000fce0000010035 */
.L_x_4846:
        /* <DEDUP_REMOVED lines=20> */
.L_x_4658:
[----:B------:R-:W-:Y:S01]  /*1b480*/  IMAD.MOV.U32 R50, RZ, RZ, R99 ;  /* 0x000000ffff327224 */ /* 0x000fe200078e0063 */
[----:B------:R-:W-:Y:S01]  /*1b490*/  PRMT R55, R55, 0x5410, R136 ;  /* 0x0000541037377816 */ /* 0x000fe20000000088 */
[----:B------:R-:W-:Y:S01]  /*1b4a0*/  IMAD.MOV.U32 R99, RZ, RZ, R98 ;  /* 0x000000ffff637224 */ /* 0x000fe200078e0062 */
[----:B------:R-:W-:-:S07]  /*1b4b0*/  PRMT R136, R135, 0x7610, R136 ;  /* 0x0000761087887816 */ /* 0x000fce0000000088 */
.L_x_4659:
[----:B------:R-:W-:Y:S05]  /*1b4c0*/  BSYNC.RECONVERGENT B1 ;  /* 0x0000000000017941 */ /* 0x000fea0003800200 */
.L_x_4657:
        /* <DEDUP_REMOVED lines=11> */
.L_x_4661:
[----:B------:R-:W-:Y:S01]  /*1b580*/  IMAD.MOV.U32 R53, RZ, RZ, R50 ;  /* 0x000000ffff357224 */ /* 0x000fe200078e0032 */
[----:B------:R-:W-:Y:S01]  /*1b590*/  PRMT R56, R56, 0x7610, R55 ;  /* 0x0000761038387816 */ /* 0x000fe20000000037 */
[----:B------:R-:W-:Y:S01]  /*1b5a0*/  IMAD.MOV.U32 R98, RZ, RZ, R97 ;  /* 0x000000ffff627224 */ /* 0x000fe200078e0061 */
[----:B------:R-:W-:-:S07]  /*1b5b0*/  PRMT R135, R134, 0x7632, R135 ;  /* 0x0000763286877816 */ /* 0x000fce0000000087 */
.L_x_4662:
[----:B------:R-:W-:Y:S05]  /*1b5c0*/  BSYNC.RECONVERGENT B1 ;  /* 0x0000000000017941 */ /* 0x000fea0003800200 */
.L_x_4660:
        /* <DEDUP_REMOVED lines=11> */
.L_x_4664:
[----:B------:R-:W-:Y:S01]  /*1b680*/  IMAD.MOV.U32 R50, RZ, RZ, R53 ;  /* 0x000000ffff327224 */ /* 0x000fe200078e0035 */
[----:B------:R-:W-:Y:S01]  /*1b690*/  PRMT R55, R56, 0x7632, R55 ;  /* 0x0000763238377816 */ /* 0x000fe20000000037 */
[----:B------:R-:W-:Y:S01]  /*1b6a0*/  IMAD.MOV.U32 R97, RZ, RZ, R96 ;  /* 0x000000ffff617224 */ /* 0x000fe200078e0060 */
[----:B------:R-:W-:-:S07]  /*1b6b0*/  PRMT R134, R134, 0x5410, R134 ;  /* 0x0000541086867816 */ /* 0x000fce0000000086 */
.L_x_4665:
[----:B------:R-:W-:Y:S05]  /*1b6c0*/  BSYNC.RECONVERGENT B1 ;  /* 0x0000000000017941 */ /* 0x000fea0003800200 */
.L_x_4663:
        /* <DEDUP_REMOVED lines=11> */
.L_x_4667:
[----:B------:R-:W-:Y:S01]  /*1b780*/  IMAD.MOV.U32 R53, RZ, RZ, R50 ;  /* 0x000000ffff357224 */ /* 0x000fe200078e0032 */
[----:B------:R-:W-:Y:S01]  /*1b790*/  PRMT R56, R55, 0x7610, R56 ;  /* 0x0000761037387816 */ /* 0x000fe20000000038 */
[----:B------:R-:W-:Y:S01]  /*1b7a0*/  IMAD.MOV.U32 R96, RZ, RZ, R95 ;  /* 0x000000ffff607224 */ /* 0x000fe200078e005f */
[----:B------:R-:W-:-:S07]  /*1b7b0*/  PRMT R134, R133, 0x7632, R134 ;  /* 0x0000763285867816 */ /* 0x000fce0000000086 */
.L_x_4668:
[----:B------:R-:W-:Y:S05]  /*1b7c0*/  BSYNC.RECONVERGENT B1 ;  /* 0x0000000000017941 */ /* 0x000fea0003800200 */
.L_x_4666:
        /* <DEDUP_REMOVED lines=11> */
.L_x_4670:
[----:B------:R-:W-:Y:S01]  /*1b880*/  IMAD.MOV.U32 R50, RZ, RZ, R53 ;  /* 0x000000ffff327224 */ /* 0x000fe200078e0035 */
[----:B------:R-:W-:Y:S01]  /*1b890*/  PRMT R55, R55, 0x5410, R56 ;  /* 0x0000541037377816 */ /* 0x000fe20000000038 */
[----:B------:R-:W-:Y:S01]  /*1b8a0*/  IMAD.MOV.U32 R95, RZ, RZ, R94 ;  /* 0x000000ffff5f7224 */ /* 0x000fe200078e005e */
[----:B------:R-:W-:-:S07]  /*1b8b0*/  PRMT R133, R133, 0x5410, R133 ;  /* 0x0000541085857816 */ /* 0x000fce0000000085 */
.L_x_4671:
[----:B------:R-:W-:Y:S05]  /*1b8c0*/  BSYNC.RECONVERGENT B1 ;  /* 0x0000000000017941 */ /* 0x000fea0003800200 */
.L_x_4669:
        /* <DEDUP_REMOVED lines=11> */
.L_x_4673:
[----:B------:R-:W-:Y:S01]  /*1b980*/  IMAD.MOV.U32 R53, RZ, RZ, R50 ;  /* 0x000000ffff357224 */ /* 0x000fe200078e0032 */
[----:B------:R-:W-:Y:S01]  /*1b990*/  PRMT R56, R56, 0x7610, R55 ;  /* 0x0000761038387816 */ /* 0x000fe20000000037 */
[----:B------:R-:W-:Y:S01]  /*1b9a0*/  IMAD.MOV.U32 R94, RZ, RZ, R93 ;  /* 0x000000ffff5e7224 */ /* 0x000fe200078e005d */
[----:B------:R-:W-:-:S07]  /*1b9b0*/  PRMT R133, R132, 0x7632, R133 ;  /* 0x0000763284857816 */ /* 0x000fce0000000085 */
.L_x_4674:
[----:B------:R-:W-:Y:S05]  /*1b9c0*/  BSYNC.RECONVERGENT B1 ;  /* 0x0000000000017941 */ /* 0x000fea0003800200 */
.L_x_4672:
        /* <DEDUP_REMOVED lines=11> */
.L_x_4676:
[----:B------:R-:W-:Y:S01]  /*1ba80*/  IMAD.MOV.U32 R50, RZ, RZ, R53 ;  /* 0x000000ffff327224 */ /* 0x000fe200078e0035 */
[----:B------:R-:W-:Y:S01]  /*1ba90*/  PRMT R55, R56, 0x7632, R55 ;  /* 0x0000763238377816 */ /* 0x000fe20000000037 */
[----:B------:R-:W-:Y:S01]  /*1baa0*/  IMAD.MOV.U32 R93, RZ, RZ, R92 ;  /* 0x000000ffff5d7224 */ /* 0x000fe200078e005c */
[----:B------:R-:W-:-:S07]  /*1bab0*/  PRMT R132, R132, 0x5410, R132 ;  /* 0x0000541084847816 */ /* 0x000fce0000000084 */
.L_x_4677:
[----:B------:R-:W-:Y:S05]  /*1bac0*/  BSYNC.RECONVERGENT B1 ;  /* 0x0000000000017941 */ /* 0x000fea0003800200 */
.L_x_4675:
        /* <DEDUP_REMOVED lines=11> */
.L_x_4679:
[----:B------:R-:W-:Y:S01]  /*1bb80*/  IMAD.MOV.U32 R53, RZ, RZ, R50 ;  /* 0x000000ffff357224 */ /* 0x000fe200078e0032 */
[----:B------:R-:W-:Y:S01]  /*1bb90*/  PRMT R56, R55, 0x7610, R56 ;  /* 0x0000761037387816 */ /* 0x000fe20000000038 */
[----:B------:R-:W-:Y:S01]  /*1bba0*/  IMAD.MOV.U32 R92, RZ, RZ, R91 ;  /* 0x000000ffff5c7224 */ /* 0x000fe200078e005b */
[----:B------:R-:W-:-:S07]  /*1bbb0*/  PRMT R132, R131, 0x7632, R132 ;  /* 0x0000763283847816 */ /* 0x000fce0000000084 */
.L_x_4680:
[----:B------:R-:W-:Y:S05]  /*1bbc0*/  BSYNC.RECONVERGENT B1 ;  /* 0x0000000000017941 */ /* 0x000fea0003800200 */
.L_x_4678:
        /* <DEDUP_REMOVED lines=11> */
.L_x_4682:
[----:B------:R-:W-:Y:S01]  /*1bc80*/  IMAD.MOV.U32 R50, RZ, RZ, R53 ;  /* 0x000000ffff327224 */ /* 0x000fe200078e0035 */
[----:B------:R-:W-:Y:S01]  /*1bc90*/  PRMT R55, R55, 0x5410, R56 ;  /* 0x0000541037377816 */ /* 0x000fe20000000038 */
[----:B------:R-:W-:Y:S01]  /*1bca0*/  IMAD.MOV.U32 R91, RZ, RZ, R90 ;  /* 0x000000ffff5b7224 */ /* 0x000fe200078e005a */
[----:B------:R-:W-:-:S07]  /*1bcb0*/  PRMT R131, R131, 0x5410, R131 ;  /* 0x0000541083837816 */ /* 0x000fce0000000083 */
.L_x_4683:
[----:B------:R-:W-:Y:S05]  /*1bcc0*/  BSYNC.RECONVERGENT B1 ;  /* 0x0000000000017941 */ /* 0x000fea0003800200 */
.L_x_4681:
        /* <DEDUP_REMOVED lines=11> */
.L_x_4685:
[----:B------:R-:W-:Y:S01]  /*1bd80*/  IMAD.MOV.U32 R53, RZ, RZ, R50 ;  /* 0x000000ffff357224 */ /* 0x000fe200078e0032 */
[----:B------:R-:W-:Y:S01]  /*1bd90*/  PRMT R56, R56, 0x7610, R55 ;  /* 0x0000761038387816 */ /* 0x000fe20000000037 */
[----:B------:R-:W-:Y:S01]  /*1bda0*/  IMAD.MOV.U32 R90, RZ, RZ, R89 ;  /* 0x000000ffff5a7224 */ /* 0x000fe200078e0059 */
[----:B------:R-:W-:-:S07]  /*1bdb0*/  PRMT R131, R130, 0x7632, R131 ;  /* 0x0000763282837816 */ /* 0x000fce0000000083 */
.L_x_4686:
[----:B------:R-:W-:Y:S05]  /*1bdc0*/  BSYNC.RECONVERGENT B1 ;  /* 0x0000000000017941 */ /* 0x000fea0003800200 */
.L_x_4684:
        /* <DEDUP_REMOVED lines=11> */
.L_x_4688:
[----:B------:R-:W-:Y:S01]  /*1be80*/  IMAD.MOV.U32 R50, RZ, RZ, R53 ;  /* 0x000000ffff327224 */ /* 0x000fe200078e0035 */
[----:B------:R-:W-:Y:S01]  /*1be90*/  PRMT R55, R56, 0x7632, R55 ;  /* 0x0000763238377816 */ /* 0x000fe20000000037 */
[----:B------:R-:W-:Y:S01]  /*1bea0*/  IMAD.MOV.U32 R89, RZ, RZ, R88 ;  /* 0x000000ffff597224 */ /* 0x000fe200078e0058 */
[----:B------:R-:W-:-:S07]  /*1beb0*/  PRMT R130, R130, 0x5410, R130 ;  /* 0x0000541082827816 */ /* 0x000fce0000000082 */
.L_x_4689:
[----:B------:R-:W-:Y:S05]  /*1bec0*/  BSYNC.RECONVERGENT B1 ;  /* 0x0000000000017941 */ /* 0x000fea0003800200 */
.L_x_4687:
        /* <DEDUP_REMOVED lines=11> */
.L_x_4691:
[----:B------:R-:W-:Y:S01]  /*1bf80*/  IMAD.MOV.U32 R53, RZ, RZ, R50 ;  /* 0x000000ffff357224 */ /* 0x000fe200078e0032 */
[----:B------:R-:W-:Y:S01]  /*1bf90*/  PRMT R56, R55, 0x7610, R56 ;  /* 0x0000761037387816 */ /* 0x000fe20000000038 */
[----:B------:R-:W-:Y:S01]  /*1bfa0*/  IMAD.MOV.U32 R88, RZ, RZ, R87 ;  /* 0x000000ffff587224 */ /* 0x000fe200078e0057 */
[----:B------:R-:W-:-:S07]  /*1bfb0*/  PRMT R130, R129, 0x7632, R130 ;  /* 0x0000763281827816 */ /* 0x000fce0000000082 */
.L_x_4692:
[----:B------:R-:W-:Y:S05]  /*1bfc0*/  BSYNC.RECONVERGENT B1 ;  /* 0x0000000000017941 */ /* 0x000fea0003800200 */
.L_x_4690:
        /* <DEDUP_REMOVED lines=11> */
.L_x_4694:
[----:B------:R-:W-:Y:S01]  /*1c080*/  IMAD.MOV.U32 R50, RZ, RZ, R53 ;  /* 0x000000ffff327224 */ /* 0x000fe200078e0035 */
[----:B------:R-:W-:Y:S01]  /*1c090*/  PRMT R55, R55, 0x5410, R56 ;  /* 0x0000541037377816 */ /* 0x000fe20000000038 */
[----:B------:R-:W-:Y:S01]  /*1c0a0*/  IMAD.MOV.U32 R87, RZ, RZ, R86 ;  /* 0x000000ffff577224 */ /* 0x000fe200078e0056 */
[----:B------:R-:W-:-:S07]  /*1c0b0*/  PRMT R129, R129, 0x5410, R129 ;  /* 0x0000541081817816 */ /* 0x000fce0000000081 */
.L_x_4695:
[----:B------:R-:W-:Y:S05]  /*1c0c0*/  BSYNC.RECONVERGENT B1 ;  /* 0x0000000000017941 */ /* 0x000fea0003800200 */
.L_x_4693:
        /* <DEDUP_REMOVED lines=11> */
.L_x_4697:
[----:B------:R-:W-:Y:S01]  /*1c180*/  IMAD.MOV.U32 R53, RZ, RZ, R50 ;  /* 0x000000ffff357224 */ /* 0x000fe200078e0032 */
[----:B------:R-:W-:Y:S01]  /*1c190*/  PRMT R56, R56, 0x7610, R55 ;  /* 0x0000761038387816 */ /* 0x000fe20000000037 */
[----:B------:R-:W-:Y:S01]  /*1c1a0*/  IMAD.MOV.U32 R86, RZ, RZ, R85 ;  /* 0x000000ffff567224 */ /* 0x000fe200078e0055 */
[----:B------:R-:W-:-:S07]  /*1c1b0*/  PRMT R129, R128, 0x7632, R129 ;  /* 0x0000763280817816 */ /* 0x000fce0000000081 */
.L_x_4698:
[----:B------:R-:W-:Y:S05]  /*1c1c0*/  BSYNC.RECONVERGENT B1 ;  /* 0x0000000000017941 */ /* 0x000fea0003800200 */
.L_x_4696:
        /* <DEDUP_REMOVED lines=11> */
.L_x_4700:
[----:B------:R-:W-:Y:S01]  /*1c280*/  IMAD.MOV.U32 R50, RZ, RZ, R53 ;  /* 0x000000ffff327224 */ /* 0x000fe200078e0035 */
[----:B------:R-:W-:Y:S01]  /*1c290*/  PRMT R55, R56, 0x7632, R55 ;  /* 0x0000763238377816 */ /* 0x000fe20000000037 */
[----:B------:R-:W-:Y:S01]  /*1c2a0*/  IMAD.MOV.U32 R85, RZ, RZ, R84 ;  /* 0x000000ffff557224 */ /* 0x000fe200078e0054 */
[----:B------:R-:W-:-:S07]  /*1c2b0*/  PRMT R128, R128, 0x5410, R128 ;  /* 0x0000541080807816 */ /* 0x000fce0000000080 */
.L_x_4701:
[----:B------:R-:W-:Y:S05]  /*1c2c0*/  BSYNC.RECONVERGENT B1 ;  /* 0x0000000000017941 */ /* 0x000fea0003800200 */
.L_x_4699:
        /* <DEDUP_REMOVED lines=11> */
.L_x_4703:
[----:B------:R-:W-:Y:S01]  /*1c380*/  IMAD.MOV.U32 R53, RZ, RZ, R50 ;  /* 0x000000ffff357224 */ /* 0x000fe200078e0032 */
[----:B------:R-:W-:Y:S01]  /*1c390*/  PRMT R56, R55, 0x7610, R56 ;  /* 0x0000761037387816 */ /* 0x000fe20000000038 */
[----:B------:R-:W-:Y:S01]  /*1c3a0*/  IMAD.MOV.U32 R84, RZ, RZ, R3 ;  /* 0x000000ffff547224 */ /* 0x000fe200078e0003 */
[----:B------:R-:W-:-:S07]  /*1c3b0*/  PRMT R128, R127, 0x7632, R128 ;  /* 0x000076327f807816 */ /* 0x000fce0000000080 */
.L_x_4704:
[----:B------:R-:W-:Y:S05]  /*1c3c0*/  BSYNC.RECONVERGENT B1 ;  /* 0x0000000000017941 */ /* 0x000fea0003800200 */
.L_x_4702:
        /* <DEDUP_REMOVED lines=11> */
.L_x_4706:
[----:B------:R-:W-:Y:S01]  /*1c480*/  IMAD.MOV.U32 R50, RZ, RZ, R53 ;  /* 0x000000ffff327224 */ /* 0x000fe200078e0035 */
[----:B------:R-:W-:Y:S01]  /*1c490*/  PRMT R55, R55, 0x5410, R56 ;  /* 0x0000541037377816 */ /* 0x000fe20000000038 */
[----:B------:R-:W-:Y:S01]  /*1c4a0*/  IMAD.MOV.U32 R3, RZ, RZ, R2 ;  /* 0x000000ffff037224 */ /* 0x000fe200078e0002 */
[----:B------:R-:W-:-:S07]  /*1c4b0*/  PRMT R127, R127, 0x5410, R127 ;  /* 0x000054107f7f7816 */ /* 0x000fce000000007f */
.L_x_4707:
[----:B------:R-:W-:Y:S05]  /*1c4c0*/  BSYNC.RECONVERGENT B1 ;  /* 0x0000000000017941 */ /* 0x000fea0003800200 */
.L_x_4705:
        /* <DEDUP_REMOVED lines=11> */
.L_x_4709:
[----:B------:R-:W-:Y:S01]  /*1c580*/  IMAD.MOV.U32 R53, RZ, RZ, R50 ;  /* 0x000000ffff357224 */ /* 0x000fe200078e0032 */
[----:B------:R-:W-:Y:S01]  /*1c590*/  PRMT R56, R56, 0x7610, R55 ;  /* 0x0000761038387816 */ /* 0x000fe20000000037 */
[----:B------:R-:W-:Y:S01]  /*1c5a0*/  IMAD.MOV.U32 R2, RZ, RZ, R5 ;  /* 0x000000ffff027224 */ /* 0x000fe200078e0005 */
[----:B------:R-:W-:-:S07]  /*1c5b0*/  PRMT R127, R126, 0x7632, R127 ;  /* 0x000076327e7f7816 */ /* 0x000fce000000007f */
.L_x_4710:
[----:B------:R-:W-:Y:S05]  /*1c5c0*/  BSYNC.RECONVERGENT B1 ;  /* 0x0000000000017941 */ /* 0x000fea0003800200 */
.L_x_4708:
        /* <DEDUP_REMOVED lines=11> */
.L_x_4712:
[----:B------:R-:W-:Y:S01]  /*1c680*/  IMAD.MOV.U32 R50, RZ, RZ, R53 ;  /* 0x000000ffff327224 */ /* 0x000fe200078e0035 */
[----:B------:R-:W-:Y:S01]  /*1c690*/  PRMT R55, R56, 0x7632, R55 ;  /* 0x0000763238377816 */ /* 0x000fe20000000037 */
[----:B------:R-:W-:Y:S01]  /*1c6a0*/  IMAD.MOV.U32 R5, RZ, RZ, R4 ;  /* 0x000000ffff057224 */ /* 0x000fe200078e0004 */
[----:B------:R-:W-:-:S07]  /*1c6b0*/  PRMT R126, R126, 0x5410, R126 ;  /* 0x000054107e7e7816 */ /* 0x000fce000000007e */
.L_x_4713:
[----:B------:R-:W-:Y:S05]  /*1c6c0*/  BSYNC.RECONVERGENT B1 ;  /* 0x0000000000017941 */ /* 0x000fea0003800200 */
.L_x_4711:
        /* <DEDUP_REMOVED lines=11> */
.L_x_4715:
[----:B------:R-:W-:Y:S01]  /*1c780*/  IMAD.MOV.U32 R53, RZ, RZ, R50 ;  /* 0x000000ffff357224 */ /* 0x000fe200078e0032 */
[----:B------:R-:W-:Y:S01]  /*1c790*/  PRMT R56, R55, 0x7610, R56 ;  /* 0x0000761037387816 */ /* 0x000fe20000000038 */
[----:B------:R-:W-:Y:S01]  /*1c7a0*/  IMAD.MOV.U32 R4, RZ, RZ, R7 ;  /* 0x000000ffff047224 */ /* 0x000fe200078e0007 */
[----:B------:R-:W-:-:S07]  /*1c7b0*/  PRMT R126, R125, 0x7632, R126 ;  /* 0x000076327d7e7816 */ /* 0x000fce000000007e */
.L_x_4716:
[----:B------:R-:W-:Y:S05]  /*1c7c0*/  BSYNC.RECONVERGENT B1 ;  /* 0x0000000000017941 */ /* 0x000fea0003800200 */
.L_x_4714:
        /* <DEDUP_REMOVED lines=11> */
.L_x_4718:
[----:B------:R-:W-:Y:S01]  /*1c880*/  IMAD.MOV.U32 R50, RZ, RZ, R53 ;  /* 0x000000ffff327224 */ /* 0x000fe200078e0035 */
[----:B------:R-:W-:Y:S01]  /*1c890*/  PRMT R55, R55, 0x5410, R56 ;  /* 0x0000541037377816 */ /* 0x000fe20000000038 */
[----:B------:R-:W-:Y:S01]  /*1c8a0*/  IMAD.MOV.U32 R7, RZ, RZ, R6 ;  /* 0x000000ffff077224 */ /* 0x000fe200078e0006 */
[----:B------:R-:W-:-:S07]  /*1c8b0*/  PRMT R125, R125, 0x5410, R125 ;  /* 0x000054107d7d7816 */ /* 0x000fce000000007d */
.L_x_4719:
[----:B------:R-:W-:Y:S05]  /*1c8c0*/  BSYNC.RECONVERGENT B1 ;  /* 0x0000000000017941 */ /* 0x000fea0003800200 */
.L_x_4717:
        /* <DEDUP_REMOVED lines=11> */
.L_x_4721:
[----:B------:R-:W-:Y:S01]  /*1c980*/  IMAD.MOV.U32 R53, RZ, RZ, R50 ;  /* 0x000000ffff357224 */ /* 0x000fe200078e0032 */
[----:B------:R-:W-:Y:S01]  /*1c990*/  PRMT R56, R56, 0x7610, R55 ;  /* 0x0000761038387816 */ /* 0x000fe20000000037 */
[----:B------:R-:W-:Y:S01]  /*1c9a0*/  IMAD.MOV.U32 R6, RZ, RZ, R9 ;  /* 0x000000ffff067224 */ /* 0x000fe200078e0009 */
[----:B------:R-:W-:-:S07]  /*1c9b0*/  PRMT R125, R124, 0x7632, R125 ;  /* 0x000076327c7d7816 */ /* 0x000fce000000007d */
.L_x_4722:
[----:B------:R-:W-:Y:S05]  /*1c9c0*/  BSYNC.RECONVERGENT B1 ;  /* 0x0000000000017941 */ /* 0x000fea0003800200 */
.L_x_4720:
        /* <DEDUP_REMOVED lines=11> */
.L_x_4724:
[----:B------:R-:W-:Y:S01]  /*1ca80*/  IMAD.MOV.U32 R50, RZ, RZ, R53 ;  /* 0x000000ffff327224 */ /* 0x000fe200078e0035 */
[----:B------:R-:W-:Y:S01]  /*1ca90*/  PRMT R55, R56, 0x7632, R55 ;  /* 0x0000763238377816 */ /* 0x000fe20000000037 */
[----:B------:R-:W-:Y:S01]  /*1caa0*/  IMAD.MOV.U32 R9, RZ, RZ, R8 ;  /* 0x000000ffff097224 */ /* 0x000fe200078e0008 */
[----:B------:R-:W-:-:S07]  /*1cab0*/  PRMT R124, R124, 0x5410, R124 ;  /* 0x000054107c7c7816 */ /* 0x000fce000000007c */
.L_x_4725:
[----:B------:R-:W-:Y:S05]  /*1cac0*/  BSYNC.RECONVERGENT B1 ;  /* 0x0000000000017941 */ /* 0x000fea0003800200 */
.L_x_4723:
        /* <DEDUP_REMOVED lines=11> */
.L_x_4727:
[----:B------:R-:W-:Y:S01]  /*1cb80*/  IMAD.MOV.U32 R53, RZ, RZ, R50 ;  /* 0x000000ffff357224 */ /* 0x000fe200078e0032 */
[----:B------:R-:W-:Y:S01]  /*1cb90*/  PRMT R56, R55, 0x7610, R56 ;  /* 0x0000761037387816 */ /* 0x000fe20000000038 */
[----:B------:R-:W-:Y:S01]  /*1cba0*/  IMAD.MOV.U32 R8, RZ, RZ, R11 ;  /* 0x000000ffff087224 */ /* 0x000fe200078e000b */
[----:B------:R-:W-:-:S07]  /*1cbb0*/  PRMT R124, R123, 0x7632, R124 ;  /* 0x000076327b7c7816 */ /* 0x000fce000000007c */
.L_x_4728:
[----:B------:R-:W-:Y:S05]  /*1cbc0*/  BSYNC.RECONVERGENT B1 ;  /* 0x0000000000017941 */ /* 0x000fea0003800200 */
.L_x_4726:
        /* <DEDUP_REMOVED lines=11> */
.L_x_4730:
[----:B------:R-:W-:Y:S01]  /*1cc80*/  IMAD.MOV.U32 R50, RZ, RZ, R53 ;  /* 0x000000ffff327224 */ /* 0x000fe200078e0035 */
[----:B------:R-:W-:Y:S01]  /*1cc90*/  PRMT R55, R55, 0x5410, R56 ;  /* 0x0000541037377816 */ /* 0x000fe20000000038 */
[----:B------:R-:W-:Y:S01]  /*1cca0*/  IMAD.MOV.U32 R11, RZ, RZ, R10 ;  /* 0x000000ffff0b7224 */ /* 0x000fe200078e000a */
[----:B------:R-:W-:-:S07]  /*1ccb0*/  PRMT R123, R123, 0x5410, R123 ;  /* 0x000054107b7b7816 */ /* 0x000fce000000007b */
.L_x_4731:
[----:B------:R-:W-:Y:S05]  /*1ccc0*/  BSYNC.RECONVERGENT B1 ;  /* 0x0000000000017941 */ /* 0x000fea0003800200 */
.L_x_4729:
        /* <DEDUP_REMOVED lines=11> */
.L_x_4733:
[----:B------:R-:W-:Y:S01]  /*1cd80*/  IMAD.MOV.U32 R53, RZ, RZ, R50 ;  /* 0x000000ffff357224 */ /* 0x000fe200078e0032 */
[----:B------:R-:W-:Y:S01]  /*1cd90*/  PRMT R56, R56, 0x7610, R55 ;  /* 0x0000761038387816 */ /* 0x000fe20000000037 */
[----:B------:R-:W-:Y:S01]  /*1cda0*/  IMAD.MOV.U32 R10, RZ, RZ, R13 ;  /* 0x000000ffff0a7224 */ /* 0x000fe200078e000d */
[----:B------:R-:W-:-:S07]  /*1cdb0*/  PRMT R123, R122, 0x7632, R123 ;  /* 0x000076327a7b7816 */ /* 0x000fce000000007b */
.L_x_4734:
[----:B------:R-:W-:Y:S05]  /*1cdc0*/  BSYNC.RECONVERGENT B1 ;  /* 0x0000000000017941 */ /* 0x000fea0003800200 */
.L_x_4732:
        /* <DEDUP_REMOVED lines=11> */
.L_x_4736:
[----:B------:R-:W-:Y:S01]  /*1ce80*/  IMAD.MOV.U32 R50, RZ, RZ, R53 ;  /* 0x000000ffff327224 */ /* 0x000fe200078e0035 */
[----:B------:R-:W-:Y:S01]  /*1ce90*/  PRMT R55, R56, 0x7632, R55 ;  /* 0x0000763238377816 */ /* 0x000fe20000000037 */
[----:B------:R-:W-:Y:S01]  /*1cea0*/  IMAD.MOV.U32 R13, RZ, RZ, R12 ;  /* 0x000000ffff0d7224 */ /* 0x000fe200078e000c */
[----:B------:R-:W-:-:S07]  /*1ceb0*/  PRMT R122, R122, 0x5410, R122 ;  /* 0x000054107a7a7816 */ /* 0x000fce000000007a */
.L_x_4737:
[----:B------:R-:W-:Y:S05]  /*1cec0*/  BSYNC.RECONVERGENT B1 ;  /* 0x0000000000017941 */ /* 0x000fea0003800200 */
.L_x_4735:
        /* <DEDUP_REMOVED lines=11> */
.L_x_4739:
[----:B------:R-:W-:Y:S01]  /*1cf80*/  IMAD.MOV.U32 R53, RZ, RZ, R50 ;  /* 0x000000ffff357224 */ /* 0x000fe200078e0032 */
[----:B------:R-:W-:Y:S01]  /*1cf90*/  PRMT R56, R55, 0x7610, R56 ;  /* 0x0000761037387816 */ /* 0x000fe20000000038 */
[----:B------:R-:W-:Y:S01]  /*1cfa0*/  IMAD.MOV.U32 R12, RZ, RZ, R15 ;  /* 0x000000ffff0c7224 */ /* 0x000fe200078e000f */
[----:B------:R-:W-:-:S07]  /*1cfb0*/  PRMT R122, R121, 0x7632, R122 ;  /* 0x00007632797a7816 */ /* 0x000fce000000007a */
.L_x_4740:
[----:B------:R-:W-:Y:S05]  /*1cfc0*/  BSYNC.RECONVERGENT B1 ;  /* 0x0000000000017941 */ /* 0x000fea0003800200 */
.L_x_4738:
        /* <DEDUP_REMOVED lines=11> */
.L_x_4742:
[----:B------:R-:W-:Y:S01]  /*1d080*/  IMAD.MOV.U32 R50, RZ, RZ, R53 ;  /* 0x000000ffff327224 */ /* 0x000fe200078e0035 */
[----:B------:R-:W-:Y:S01]  /*1d090*/  PRMT R55, R55, 0x5410, R56 ;  /* 0x0000541037377816 */ /* 0x000fe20000000038 */
[----:B------:R-:W-:Y:S01]  /*1d0a0*/  IMAD.MOV.U32 R15, RZ, RZ, R14 ;  /* 0x000000ffff0f7224 */ /* 0x000fe200078e000e */
[----:B------:R-:W-:-:S07]  /*1d0b0*/  PRMT R121, R121, 0x5410, R121 ;  /* 0x0000541079797816 */ /* 0x000fce0000000079 */
.L_x_4743:
[----:B------:R-:W-:Y:S05]  /*1d0c0*/  BSYNC.RECONVERGENT B1 ;  /* 0x0000000000017941 */ /* 0x000fea0003800200 */
.L_x_4741:
        /* <DEDUP_REMOVED lines=11> */
.L_x_4745:
[----:B------:R-:W-:Y:S01]  /*1d180*/  IMAD.MOV.U32 R53, RZ, RZ, R50 ;  /* 0x000000ffff357224 */ /* 0x000fe200078e0032 */
[----:B------:R-:W-:Y:S01]  /*1d190*/  PRMT R56, R56, 0x7610, R55 ;  /* 0x0000761038387816 */ /* 0x000fe20000000037 */
[----:B------:R-:W-:Y:S01]  /*1d1a0*/  IMAD.MOV.U32 R14, RZ, RZ, R17 ;  /* 0x000000ffff0e7224 */ /* 0x000fe200078e0011 */
[----:B------:R-:W-:-:S07]  /*1d1b0*/  PRMT R121, R120, 0x7632, R121 ;  /* 0x0000763278797816 */ /* 0x000fce0000000079 */
.L_x_4746:
[----:B------:R-:W-:Y:S05]  /*1d1c0*/  BSYNC.RECONVERGENT B1 ;  /* 0x0000000000017941 */ /* 0x000fea0003800200 */
.L_x_4744:
        /* <DEDUP_REMOVED lines=11> */
.L_x_4748:
[----:B------:R-:W-:Y:S01]  /*1d280*/  IMAD.MOV.U32 R50, RZ, RZ, R53 ;  /* 0x000000ffff327224 */ /* 0x000fe200078e0035 */
[----:B------:R-:W-:Y:S01]  /*1d290*/  PRMT R55, R56, 0x7632, R55 ;  /* 0x0000763238377816 */ /* 0x000fe20000000037 */
[----:B------:R-:W-:Y:S01]  /*1d2a0*/  IMAD.MOV.U32 R17, RZ, RZ, R16 ;  /* 0x000000ffff117224 */ /* 0x000fe200078e0010 */
[----:B------:R-:W-:-:S07]  /*1d2b0*/  PRMT R120, R120, 0x5410, R120 ;  /* 0x0000541078787816 */ /* 0x000fce0000000078 */
.L_x_4749:
[----:B------:R-:W-:Y:S05]  /*1d2c0*/  BSYNC.RECONVERGENT B1 ;  /* 0x0000000000017941 */ /* 0x000fea0003800200 */
.L_x_4747:
        /* <DEDUP_REMOVED lines=11> */
.L_x_4751:
[----:B------:R-:W-:Y:S01]  /*1d380*/  IMAD.MOV.U32 R53, RZ, RZ, R50 ;  /* 0x000000ffff357224 */ /* 0x000fe200078e0032 */
[----:B------:R-:W-:Y:S01]  /*1d390*/  PRMT R56, R55, 0x7610, R56 ;  /* 0x0000761037387816 */ /* 0x000fe20000000038 */
[----:B------:R-:W-:Y:S01]  /*1d3a0*/  IMAD.MOV.U32 R16, RZ, RZ, R19 ;  /* 0x000000ffff107224 */ /* 0x000fe200078e0013 */
[----:B------:R-:W-:-:S07]  /*1d3b0*/  PRMT R120, R119, 0x7632, R120 ;  /* 0x0000763277787816 */ /* 0x000fce0000000078 */
.L_x_4752:
[----:B------:R-:W-:Y:S05]  /*1d3c0*/  BSYNC.RECONVERGENT B1 ;  /* 0x0000000000017941 */ /* 0x000fea0003800200 */
.L_x_4750:
        /* <DEDUP_REMOVED lines=11> */
.L_x_4754:
[----:B------:R-:W-:Y:S01]  /*1d480*/  IMAD.MOV.U32 R50, RZ, RZ, R53 ;  /* 0x000000ffff327224 */ /* 0x000fe200078e0035 */
[----:B------:R-:W-:Y:S01]  /*1d490*/  PRMT R55, R55, 0x5410, R56 ;  /* 0x0000541037377816 */ /* 0x000fe20000000038 */
[----:B------:R-:W-:Y:S01]  /*1d4a0*/  IMAD.MOV.U32 R19, RZ, RZ, R18 ;  /* 0x000000ffff137224 */ /* 0x000fe200078e0012 */
[----:B------:R-:W-:-:S07]  /*1d4b0*/  PRMT R119, R119, 0x5410, R119 ;  /* 0x0000541077777816 */ /* 0x000fce0000000077 */
.L_x_4755:
[----:B------:R-:W-:Y:S05]  /*1d4c0*/  BSYNC.RECONVERGENT B1 ;  /* 0x0000000000017941 */ /* 0x000fea0003800200 */
.L_x_4753:
        /* <DEDUP_REMOVED lines=11> */
.L_x_4757:
[----:B------:R-:W-:Y:S01]  /*1d580*/  IMAD.MOV.U32 R53, RZ, RZ, R50 ;  /* 0x000000ffff357224 */ /* 0x000fe200078e0032 */
[----:B------:R-:W-:Y:S01]  /*1d590*/  PRMT R56, R56, 0x7610, R55 ;  /* 0x0000761038387816 */ /* 0x000fe20000000037 */
[----:B------:R-:W-:Y:S01]  /*1d5a0*/  IMAD.MOV.U32 R18, RZ, RZ, R21 ;  /* 0x000000ffff127224 */ /* 0x000fe200078e0015 */
[----:B------:R-:W-:-:S07]  /*1d5b0*/  PRMT R119, R118, 0x7632, R119 ;  /* 0x0000763276777816 */ /* 0x000fce0000000077 */
.L_x_4758:
[----:B------:R-:W-:Y:S05]  /*1d5c0*/  BSYNC.RECONVERGENT B1 ;  /* 0x0000000000017941 */ /* 0x000fea0003800200 */
.L_x_4756:
        /* <DEDUP_REMOVED lines=11> */
.L_x_4760:
[----:B------:R-:W-:Y:S01]  /*1d680*/  IMAD.MOV.U32 R50, RZ, RZ, R53 ;  /* 0x000000ffff327224 */ /* 0x000fe200078e0035 */
[----:B------:R-:W-:Y:S01]  /*1d690*/  PRMT R55, R56, 0x7632, R55 ;  /* 0x0000763238377816 */ /* 0x000fe20000000037 */
[----:B------:R-:W-:Y:S01]  /*1d6a0*/  IMAD.MOV.U32 R21, RZ, RZ, R20 ;  /* 0x000000ffff157224 */ /* 0x000fe200078e0014 */
[----:B------:R-:W-:-:S07]  /*1d6b0*/  PRMT R118, R118, 0x5410, R118 ;  /* 0x0000541076767816 */ /* 0x000fce0000000076 */
.L_x_4761:
[----:B------:R-:W-:Y:S05]  /*1d6c0*/  BSYNC.RECONVERGENT B1 ;  /* 0x0000000000017941 */ /* 0x000fea0003800200 */
.L_x_4759:
        /* <DEDUP_REMOVED lines=11> */
.L_x_4763:
[----:B------:R-:W-:Y:S01]  /*1d780*/  IMAD.MOV.U32 R53, RZ, RZ, R50 ;  /* 0x000000ffff357224 */ /* 0x000fe200078e0032 */
[----:B------:R-:W-:Y:S01]  /*1d790*/  PRMT R56, R55, 0x7610, R56 ;  /* 0x0000761037387816 */ /* 0x000fe20000000038 */
[----:B------:R-:W-:Y:S01]  /*1d7a0*/  IMAD.MOV.U32 R20, RZ, RZ, R23 ;  /* 0x000000ffff147224 */ /* 0x000fe200078e0017 */
[----:B------:R-:W-:-:S07]  /*1d7b0*/  PRMT R118, R117, 0x7632, R118 ;  /* 0x0000763275767816 */ /* 0x000fce0000000076 */
.L_x_4764:
[----:B------:R-:W-:Y:S05]  /*1d7c0*/  BSYNC.RECONVERGENT B1 ;  /* 0x0000000000017941 */ /* 0x000fea0003800200 */
.L_x_4762:
        /* <DEDUP_REMOVED lines=11> */
.L_x_4766:
[----:B------:R-:W-:Y:S01]  /*1d880*/  IMAD.MOV.U32 R50, RZ, RZ, R53 ;  /* 0x000000ffff327224 */ /* 0x000fe200078e0035 */
[----:B------:R-:W-:Y:S01]  /*1d890*/  PRMT R55, R55, 0x5410, R56 ;  /* 0x0000541037377816 */ /* 0x000fe20000000038 */
[----:B------:R-:W-:Y:S01]  /*1d8a0*/  IMAD.MOV.U32 R23, RZ, RZ, R22 ;  /* 0x000000ffff177224 */ /* 0x000fe200078e0016 */
[----:B------:R-:W-:-:S07]  /*1d8b0*/  PRMT R117, R117, 0x5410, R117 ;  /* 0x0000541075757816 */ /* 0x000fce0000000075 */
.L_x_4767:
[----:B------:R-:W-:Y:S05]  /*1d8c0*/  BSYNC.RECONVERGENT B1 ;  /* 0x0000000000017941 */ /* 0x000fea0003800200 */
.L_x_4765:
        /* <DEDUP_REMOVED lines=11> */
.L_x_4769:
[----:B------:R-:W-:Y:S01]  /*1d980*/  IMAD.MOV.U32 R53, RZ, RZ, R50 ;  /* 0x000000ffff357224 */ /* 0x000fe200078e0032 */
[----:B------:R-:W-:Y:S01]  /*1d990*/  PRMT R56, R56, 0x7610, R55 ;  /* 0x0000761038387816 */ /* 0x000fe20000000037 */
[----:B------:R-:W-:Y:S01]  /*1d9a0*/  IMAD.MOV.U32 R22, RZ, RZ, R25 ;  /* 0x000000ffff167224 */ /* 0x000fe200078e0019 */
[----:B------:R-:W-:-:S07]  /*1d9b0*/  PRMT R117, R116, 0x7632, R117 ;  /* 0x0000763274757816 */ /* 0x000fce0000000075 */
.L_x_4770:
[----:B------:R-:W-:Y:S05]  /*1d9c0*/  BSYNC.RECONVERGENT B1 ;  /* 0x0000000000017941 */ /* 0x000fea0003800200 */
.L_x_4768:
        /* <DEDUP_REMOVED lines=11> */
.L_x_4772:
[----:B------:R-:W-:Y:S01]  /*1da80*/  IMAD.MOV.U32 R50, RZ, RZ, R53 ;  /* 0x000000ffff327224 */ /* 0x000fe200078e0035 */
[----:B------:R-:W-:Y:S01]  /*1da90*/  PRMT R55, R56, 0x7632, R55 ;  /* 0x0000763238377816 */ /* 0x000fe20000000037 */
[----:B------:R-:W-:Y:S01]  /*1daa0*/  IMAD.MOV.U32 R25, RZ, RZ, R24 ;  /* 0x000000ffff197224 */ /* 0x000fe200078e0018 */
[----:B------:R-:W-:-:S07]  /*1dab0*/  PRMT R116, R116, 0x5410, R116 ;  /* 0x0000541074747816 */ /* 0x000fce0000000074 */
.L_x_4773:
[----:B------:R-:W-:Y:S05]  /*1dac0*/  BSYNC.RECONVERGENT B1 ;  /* 0x0000000000017941 */ /* 0x000fea0003800200 */
.L_x_4771:
        /* <DEDUP_REMOVED lines=11> */
.L_x_4775:
[----:B------:R-:W-:Y:S01]  /*1db80*/  IMAD.MOV.U32 R53, RZ, RZ, R50 ;  /* 0x000000ffff357224 */ /* 0x000fe200078e0032 */
[----:B------:R-:W-:Y:S01]  /*1db90*/  PRMT R56, R55, 0x7610, R56 ;  /* 0x0000761037387816 */ /* 0x000fe20000000038 */
[----:B------:R-:W-:Y:S01]  /*1dba0*/  IMAD.MOV.U32 R24, RZ, RZ, R27 ;  /* 0x000000ffff187224 */ /* 0x000fe200078e001b */
[----:B------:R-:W-:-:S07]  /*1dbb0*/  PRMT R116, R115, 0x7632, R116 ;  /* 0x0000763273747816 */ /* 0x000fce0000000074 */
.L_x_4776:
[----:B------:R-:W-:Y:S05]  /*1dbc0*/  BSYNC.RECONVERGENT B1 ;  /* 0x0000000000017941 */ /* 0x000fea0003800200 */
.L_x_4774:
        /* <DEDUP_REMOVED lines=11> */
.L_x_4778:
[----:B------:R-:W-:Y:S01]  /*1dc80*/  IMAD.MOV.U32 R50, RZ, RZ, R53 ;  /* 0x000000ffff327224 */ /* 0x000fe200078e0035 */
[----:B------:R-:W-:Y:S01]  /*1dc90*/  PRMT R55, R55, 0x5410, R56 ;  /* 0x0000541037377816 */ /* 0x000fe20000000038 */
[----:B------:R-:W-:Y:S01]  /*1dca0*/  IMAD.MOV.U32 R27, RZ, RZ, R26 ;  /* 0x000000ffff1b7224 */ /* 0x000fe200078e001a */
[----:B------:R-:W-:-:S07]  /*1dcb0*/  PRMT R115, R115, 0x5410, R115 ;  /* 0x0000541073737816 */ /* 0x000fce0000000073 */
.L_x_4779:
[----:B------:R-:W-:Y:S05]  /*1dcc0*/  BSYNC.RECONVERGENT B1 ;  /* 0x0000000000017941 */ /* 0x000fea0003800200 */
.L_x_4777:
        /* <DEDUP_REMOVED lines=11> */
.L_x_4781:
[----:B------:R-:W-:Y:S01]  /*1dd80*/  IMAD.MOV.U32 R53, RZ, RZ, R50 ;  /* 0x000000ffff357224 */ /* 0x000fe200078e0032 */
[----:B------:R-:W-:Y:S01]  /*1dd90*/  PRMT R56, R56, 0x7610, R55 ;  /* 0x0000761038387816 */ /* 0x000fe20000000037 */
[----:B------:R-:W-:Y:S01]  /*1dda0*/  IMAD.MOV.U32 R26, RZ, RZ, R29 ;  /* 0x000000ffff1a7224 */ /* 0x000fe200078e001d */
[----:B------:R-:W-:-:S07]  /*1ddb0*/  PRMT R115, R114, 0x7632, R115 ;  /* 0x0000763272737816 */ /* 0x000fce0000000073 */
.L_x_4782:
[----:B------:R-:W-:Y:S05]  /*1ddc0*/  BSYNC.RECONVERGENT B1 ;  /* 0x0000000000017941 */ /* 0x000fea0003800200 */
.L_x_4780:
        /* <DEDUP_REMOVED lines=11> */
.L_x_4784:
[----:B------:R-:W-:Y:S01]  /*1de80*/  IMAD.MOV.U32 R50, RZ, RZ, R53 ;  /* 0x000000ffff327224 */ /* 0x000fe200078e0035 */
[----:B------:R-:W-:Y:S01]  /*1de90*/  PRMT R55, R56, 0x7632, R55 ;  /* 0x0000763238377816 */ /* 0x000fe20000000037 */
[----:B------:R-:W-:Y:S01]  /*1dea0*/  IMAD.MOV.U32 R29, RZ, RZ, R28 ;  /* 0x000000ffff1d7224 */ /* 0x000fe200078e001c */
[----:B------:R-:W-:-:S07]  /*1deb0*/  PRMT R114, R114, 0x5410, R114 ;  /* 0x0000541072727816 */ /* 0x000fce0000000072 */
.L_x_4785:
[----:B------:R-:W-:Y:S05]  /*1dec0*/  BSYNC.RECONVERGENT B1 ;  /* 0x0000000000017941 */ /* 0x000fea0003800200 */
.L_x_4783:
        /* <DEDUP_REMOVED lines=11> */
.L_x_4787:
[----:B------:R-:W-:Y:S01]  /*1df80*/  IMAD.MOV.U32 R53, RZ, RZ, R50 ;  /* 0x000000ffff357224 */ /* 0x000fe200078e0032 */
[----:B------:R-:W-:Y:S01]  /*1df90*/  PRMT R55, R55, 0x5410, R55 ;  /* 0x0000541037377816 */ /* 0x000fe20000000037 */
[----:B------:R-:W-:Y:S01]  /*1dfa0*/  IMAD.MOV.U32 R28, RZ, RZ, R31 ;  /* 0x000000ffff1c7224 */ /* 0x000fe200078e001f */
[----:B------:R-:W-:-:S07]  /*1dfb0*/  PRMT R114, R111, 0x7632, R114 ;  /* 0x000076326f727816 */ /* 0x000fce0000000072 */
.L_x_4788:
[----:B------:R-:W-:Y:S05]  /*1dfc0*/  BSYNC.RECONVERGENT B1 ;  /* 0x0000000000017941 */ /* 0x000fea0003800200 */
.L_x_4786:
        /* <DEDUP_REMOVED lines=11> */
.L_x_4790:
[----:B------:R-:W-:Y:S01]  /*1e080*/  IMAD.MOV.U32 R50, RZ, RZ, R53 ;  /* 0x000000ffff327224 */ /* 0x000fe200078e0035 */
[----:B------:R-:W-:Y:S01]  /*1e090*/  PRMT R55, R55, 0x7632, R55 ;  /* 0x0000763237377816 */ /* 0x000fe20000000037 */
[----:B------:R-:W-:Y:S01]  /*1e0a0*/  IMAD.MOV.U32 R31, RZ, RZ, R30 ;  /* 0x000000ffff1f7224 */ /* 0x000fe200078e001e */
[----:B------:R-:W-:-:S07]  /*1e0b0*/  PRMT R111, R111, 0x5410, R111 ;  /* 0x000054106f6f7816 */ /* 0x000fce000000006f */
.L_x_4791:
[----:B------:R-:W-:Y:S05]  /*1e0c0*/  BSYNC.RECONVERGENT B1 ;  /* 0x0000000000017941 */ /* 0x000fea0003800200 */
.L_x_4789:
        /* <DEDUP_REMOVED lines=11> */
.L_x_4793:
[----:B------:R-:W-:Y:S01]  /*1e180*/  IMAD.MOV.U32 R53, RZ, RZ, R50 ;  /* 0x000000ffff357224 */ /* 0x000fe200078e0032 */
[----:B------:R-:W-:Y:S01]  /*1e190*/  PRMT R55, R55, 0x5410, R55 ;  /* 0x0000541037377816 */ /* 0x000fe20000000037 */
[----:B------:R-:W-:Y:S01]  /*1e1a0*/  IMAD.MOV.U32 R30, RZ, RZ, R33 ;  /* 0x000000ffff1e7224 */ /* 0x000fe200078e0021 */
[----:B------:R-:W-:-:S07]  /*1e1b0*/  PRMT R111, R110, 0x7632, R111 ;  /* 0x000076326e6f7816 */ /* 0x000fce000000006f */
.L_x_4794:
[----:B------:R-:W-:Y:S05]  /*1e1c0*/  BSYNC.RECONVERGENT B1 ;  /* 0x0000000000017941 */ /* 0x000fea0003800200 */
.L_x_4792:
        /* <DEDUP_REMOVED lines=11> */
.L_x_4796:
[----:B------:R-:W-:Y:S01]  /*1e280*/  IMAD.MOV.U32 R50, RZ, RZ, R53 ;  /* 0x000000ffff327224 */ /* 0x000fe200078e0035 */
[----:B------:R-:W-:Y:S01]  /*1e290*/  PRMT R56, R56, 0x7610, R55 ;  /* 0x0000761038387816 */ /* 0x000fe20000000037 */
[----:B------:R-:W-:Y:S01]  /*1e2a0*/  IMAD.MOV.U32 R33, RZ, RZ, R32 ;  /* 0x000000ffff217224 */ /* 0x000fe200078e0020 */
[----:B------:R-:W-:-:S07]  /*1e2b0*/  PRMT R110, R110, 0x5410, R102 ;  /* 0x000054106e6e7816 */ /* 0x000fce0000000066 */
.L_x_4797:
[----:B------:R-:W-:Y:S05]  /*1e2c0*/  BSYNC.RECONVERGENT B1 ;  /* 0x0000000000017941 */ /* 0x000fea0003800200 */
.L_x_4795:
        /* <DEDUP_REMOVED lines=11> */
.L_x_4799:
[----:B------:R-:W-:Y:S01]  /*1e380*/  IMAD.MOV.U32 R53, RZ, RZ, R50 ;  /* 0x000000ffff357224 */ /* 0x000fe200078e0032 */
[----:B------:R-:W-:Y:S01]  /*1e390*/  PRMT R55, R56, 0x7632, R55 ;  /* 0x0000763238377816 */ /* 0x000fe20000000037 */
[----:B------:R-:W-:Y:S01]  /*1e3a0*/  IMAD.MOV.U32 R32, RZ, RZ, R35 ;  /* 0x000000ffff207224 */ /* 0x000fe200078e0023 */
[----:B------:R-:W-:-:S07]  /*1e3b0*/  PRMT R102, R102, 0x7632, R102 ;  /* 0x0000763266667816 */ /* 0x000fce0000000066 */
.L_x_4800:
[----:B------:R-:W-:Y:S05]  /*1e3c0*/  BSYNC.RECONVERGENT B1 ;  /* 0x0000000000017941 */ /* 0x000fea0003800200 */
.L_x_4798:
        /* <DEDUP_REMOVED lines=11> */
.L_x_4802:
[----:B------:R-:W-:Y:S01]  /*1e480*/  IMAD.MOV.U32 R50, RZ, RZ, R53 ;  /* 0x000000ffff327224 */ /* 0x000fe200078e0035 */
[----:B------:R-:W-:Y:S01]  /*1e490*/  PRMT R56, R55, 0x7610, R56 ;  /* 0x0000761037387816 */ /* 0x000fe20000000038 */
[----:B------:R-:W-:Y:S01]  /*1e4a0*/  IMAD.MOV.U32 R35, RZ, RZ, R34 ;  /* 0x000000ffff237224 */ /* 0x000fe200078e0022 */
[----:B------:R-:W-:-:S07]  /*1e4b0*/  PRMT R102, R102, 0x5410, R103 ;  /* 0x0000541066667816 */ /* 0x000fce0000000067 */
.L_x_4803:
[----:B------:R-:W-:Y:S05]  /*1e4c0*/  BSYNC.RECONVERGENT B1 ;  /* 0x0000000000017941 */ /* 0x000fea0003800200 */
.L_x_4801:
        /* <DEDUP_REMOVED lines=11> */
.L_x_4805:
[----:B------:R-:W-:Y:S01]  /*1e580*/  IMAD.MOV.U32 R53, RZ, RZ, R50 ;  /* 0x000000ffff357224 */ /* 0x000fe200078e0032 */
[----:B------:R-:W-:Y:S01]  /*1e590*/  PRMT R55, R55, 0x5410, R56 ;  /* 0x0000541037377816 */ /* 0x000fe20000000038 */
[----:B------:R-:W-:Y:S01]  /*1e5a0*/  IMAD.MOV.U32 R34, RZ, RZ, R37 ;  /* 0x000000ffff227224 */ /* 0x000fe200078e0025 */
[----:B------:R-:W-:-:S07]  /*1e5b0*/  PRMT R103, R103, 0x7632, R103 ;  /* 0x0000763267677816 */ /* 0x000fce0000000067 */
.L_x_4806:
[----:B------:R-:W-:Y:S05]  /*1e5c0*/  BSYNC.RECONVERGENT B1 ;  /* 0x0000000000017941 */ /* 0x000fea0003800200 */
.L_x_4804:
        /* <DEDUP_REMOVED lines=11> */
.L_x_4808:
[----:B------:R-:W-:Y:S01]  /*1e680*/  IMAD.MOV.U32 R50, RZ, RZ, R53 ;  /* 0x000000ffff327224 */ /* 0x000fe200078e0035 */
[----:B------:R-:W-:Y:S01]  /*1e690*/  PRMT R56, R56, 0x7610, R55 ;  /* 0x0000761038387816 */ /* 0x000fe20000000037 */
[----:B------:R-:W-:Y:S01]  /*1e6a0*/  IMAD.MOV.U32 R37, RZ, RZ, R36 ;  /* 0x000000ffff257224 */ /* 0x000fe200078e0024 */
[----:B------:R-:W-:-:S07]  /*1e6b0*/  PRMT R103, R103, 0x5410, R104 ;  /* 0x0000541067677816 */ /* 0x000fce0000000068 */
.L_x_4809:
[----:B------:R-:W-:Y:S05]  /*1e6c0*/  BSYNC.RECONVERGENT B1 ;  /* 0x0000000000017941 */ /* 0x000fea0003800200 */
.L_x_4807:
        /* <DEDUP_REMOVED lines=11> */
.L_x_4811:
[----:B------:R-:W-:Y:S01]  /*1e780*/  IMAD.MOV.U32 R53, RZ, RZ, R50 ;  /* 0x000000ffff357224 */ /* 0x000fe200078e0032 */
[----:B------:R-:W-:Y:S01]  /*1e790*/  PRMT R55, R56, 0x7632, R55 ;  /* 0x0000763238377816 */ /* 0x000fe20000000037 */
[----:B------:R-:W-:Y:S01]  /*1e7a0*/  IMAD.MOV.U32 R36, RZ, RZ, R39 ;  /* 0x000000ffff247224 */ /* 0x000fe200078e0027 */
[----:B------:R-:W-:-:S07]  /*1e7b0*/  PRMT R104, R104, 0x7632, R104 ;  /* 0x0000763268687816 */ /* 0x000fce0000000068 */
.L_x_4812:
[----:B------:R-:W-:Y:S05]  /*1e7c0*/  BSYNC.RECONVERGENT B1 ;  /* 0x0000000000017941 */ /* 0x000fea0003800200 */
.L_x_4810:
        /* <DEDUP_REMOVED lines=11> */
.L_x_4814:
[----:B------:R-:W-:Y:S01]  /*1e880*/  IMAD.MOV.U32 R50, RZ, RZ, R53 ;  /* 0x000000ffff327224 */ /* 0x000fe200078e0035 */
[----:B------:R-:W-:Y:S01]  /*1e890*/  PRMT R56, R55, 0x7610, R56 ;  /* 0x0000761037387816 */ /* 0x000fe20000000038 */
[----:B------:R-:W-:Y:S01]  /*1e8a0*/  IMAD.MOV.U32 R39, RZ, RZ, R38 ;  /* 0x000000ffff277224 */ /* 0x000fe200078e0026 */
[----:B------:R-:W-:-:S07]  /*1e8b0*/  PRMT R104, R104, 0x5410, R105 ;  /* 0x0000541068687816 */ /* 0x000fce0000000069 */
.L_x_4815:
[----:B------:R-:W-:Y:S05]  /*1e8c0*/  BSYNC.RECONVERGENT B1 ;  /* 0x0000000000017941 */ /* 0x000fea0003800200 */
.L_x_4813:
        /* <DEDUP_REMOVED lines=11> */
.L_x_4817:
[----:B------:R-:W-:Y:S01]  /*1e980*/  IMAD.MOV.U32 R53, RZ, RZ, R50 ;  /* 0x000000ffff357224 */ /* 0x000fe200078e0032 */
[----:B------:R-:W-:Y:S01]  /*1e990*/  PRMT R55, R55, 0x5410, R56 ;  /* 0x0000541037377816 */ /* 0x000fe20000000038 */
[----:B------:R-:W-:Y:S01]  /*1e9a0*/  IMAD.MOV.U32 R38, RZ, RZ, R41 ;  /* 0x000000ffff267224 */ /* 0x000fe200078e0029 */
[----:B------:R-:W-:-:S07]  /*1e9b0*/  PRMT R105, R105, 0x7632, R105 ;  /* 0x0000763269697816 */ /* 0x000fce0000000069 */
.L_x_4818:
[----:B------:R-:W-:Y:S05]  /*1e9c0*/  BSYNC.RECONVERGENT B1 ;  /* 0x0000000000017941 */ /* 0x000fea0003800200 */
.L_x_4816:
        /* <DEDUP_REMOVED lines=11> */
.L_x_4820:
[----:B------:R-:W-:Y:S01]  /*1ea80*/  IMAD.MOV.U32 R50, RZ, RZ, R53 ;  /* 0x000000ffff327224 */ /* 0x000fe200078e0035 */
[----:B------:R-:W-:Y:S01]  /*1ea90*/  PRMT R56, R56, 0x7610, R55 ;  /* 0x0000761038387816 */ /* 0x000fe20000000037 */
[----:B------:R-:W-:Y:S01]  /*1eaa0*/  IMAD.MOV.U32 R41, RZ, RZ, R40 ;  /* 0x000000ffff297224 */ /* 0x000fe200078e0028 */
[----:B------:R-:W-:-:S07]  /*1eab0*/  PRMT R105, R105, 0x5410, R106 ;  /* 0x0000541069697816 */ /* 0x000fce000000006a */
.L_x_4821:
[----:B------:R-:W-:Y:S05]  /*1eac0*/  BSYNC.RECONVERGENT B1 ;  /* 0x0000000000017941 */ /* 0x000fea0003800200 */
.L_x_4819:
        /* <DEDUP_REMOVED lines=11> */
.L_x_4823:
[----:B------:R-:W-:Y:S01]  /*1eb80*/  IMAD.MOV.U32 R53, RZ, RZ, R50 ;  /* 0x000000ffff357224 */ /* 0x000fe200078e0032 */
[----:B------:R-:W-:Y:S01]  /*1eb90*/  PRMT R55, R56, 0x7632, R55 ;  /* 0x0000763238377816 */ /* 0x000fe20000000037 */
[----:B------:R-:W-:Y:S01]  /*1eba0*/  IMAD.MOV.U32 R40, RZ, RZ, R43 ;  /* 0x000000ffff287224 */ /* 0x000fe200078e002b */
[----:B------:R-:W-:-:S07]  /*1ebb0*/  PRMT R106, R106, 0x7632, R106 ;  /* 0x000076326a6a7816 */ /* 0x000fce000000006a */
.L_x_4824:
[----:B------:R-:W-:Y:S05]  /*1ebc0*/  BSYNC.RECONVERGENT B1 ;  /* 0x0000000000017941 */ /* 0x000fea0003800200 */
.L_x_4822:
        /* <DEDUP_REMOVED lines=11> */
.L_x_4826:
[----:B------:R-:W-:Y:S01]  /*1ec80*/  IMAD.MOV.U32 R50, RZ, RZ, R53 ;  /* 0x000000ffff327224 */ /* 0x000fe200078e0035 */
[----:B------:R-:W-:Y:S01]  /*1ec90*/  PRMT R56, R55, 0x7610, R56 ;  /* 0x0000761037387816 */ /* 0x000fe20000000038 */
[----:B------:R-:W-:Y:S01]  /*1eca0*/  IMAD.MOV.U32 R43, RZ, RZ, R42 ;  /* 0x000000ffff2b7224 */ /* 0x000fe200078e002a */
[----:B------:R-:W-:-:S07]  /*1ecb0*/  PRMT R106, R106, 0x5410, R107 ;  /* 0x000054106a6a7816 */ /* 0x000fce000000006b */
.L_x_4827:
[----:B------:R-:W-:Y:S05]  /*1ecc0*/  BSYNC.RECONVERGENT B1 ;  /* 0x0000000000017941 */ /* 0x000fea0003800200 */
.L_x_4825:
        /* <DEDUP_REMOVED lines=11> */
.L_x_4829:
[----:B------:R-:W-:Y:S01]  /*1ed80*/  IMAD.MOV.U32 R53, RZ, RZ, R50 ;  /* 0x000000ffff357224 */ /* 0x000fe200078e0032 */
[----:B------:R-:W-:Y:S01]  /*1ed90*/  PRMT R55, R55, 0x5410, R56 ;  /* 0x0000541037377816 */ /* 0x000fe20000000038 */
[----:B------:R-:W-:Y:S01]  /*1eda0*/  IMAD.MOV.U32 R42, RZ, RZ, R45 ;  /* 0x000000ffff2a7224 */ /* 0x000fe200078e002d */
[----:B------:R-:W-:-:S07]  /*1edb0*/  PRMT R107, R107, 0x7632, R107 ;  /* 0x000076326b6b7816 */ /* 0x000fce000000006b */
.L_x_4830:
[----:B------:R-:W-:Y:S05]  /*1edc0*/  BSYNC.RECONVERGENT B1 ;  /* 0x0000000000017941 */ /* 0x000fea0003800200 */
.L_x_4828:
        /* <DEDUP_REMOVED lines=11> */
.L_x_4832:
[----:B------:R-:W-:Y:S01]  /*1ee80*/  IMAD.MOV.U32 R50, RZ, RZ, R53 ;  /* 0x000000ffff327224 */ /* 0x000fe200078e0035 */
[----:B------:R-:W-:Y:S01]  /*1ee90*/  PRMT R56, R56, 0x7610, R55 ;  /* 0x0000761038387816 */ /* 0x000fe20000000037 */
[----:B------:R-:W-:Y:S01]  /*1eea0*/  IMAD.MOV.U32 R45, RZ, RZ, R44 ;  /* 0x000000ffff2d7224 */ /* 0x000fe200078e002c */
[----:B------:R-:W-:-:S07]  /*1eeb0*/  PRMT R107, R107, 0x5410, R108 ;  /* 0x000054106b6b7816 */ /* 0x000fce000000006c */
.L_x_4833:
[----:B------:R-:W-:Y:S05]  /*1eec0*/  BSYNC.RECONVERGENT B1 ;  /* 0x0000000000017941 */ /* 0x000fea0003800200 */
.L_x_4831:
        /* <DEDUP_REMOVED lines=11> */
.L_x_4835:
[----:B------:R-:W-:Y:S01]  /*1ef80*/  IMAD.MOV.U32 R53, RZ, RZ, R50 ;  /* 0x000000ffff357224 */ /* 0x000fe200078e0032 */
[----:B------:R-:W-:Y:S01]  /*1ef90*/  PRMT R55, R56, 0x7632, R55 ;  /* 0x0000763238377816 */ /* 0x000fe20000000037 */
[----:B------:R-:W-:Y:S01]  /*1efa0*/  IMAD.MOV.U32 R44, RZ, RZ, R47 ;  /* 0x000000ffff2c7224 */ /* 0x000fe200078e002f */
[----:B------:R-:W-:-:S07]  /*1efb0*/  PRMT R108, R108, 0x7632, R108 ;  /* 0x000076326c6c7816 */ /* 0x000fce000000006c */
.L_x_4836:
[----:B------:R-:W-:Y:S05]  /*1efc0*/  BSYNC.RECONVERGENT B1 ;  /* 0x0000000000017941 */ /* 0x000fea0003800200 */
.L_x_4834:
        /* <DEDUP_REMOVED lines=11> */
.L_x_4838:
[----:B------:R-:W-:Y:S01]  /*1f080*/  IMAD.MOV.U32 R50, RZ, RZ, R53 ;  /* 0x000000ffff327224 */ /* 0x000fe200078e0035 */
[----:B------:R-:W-:Y:S01]  /*1f090*/  PRMT R56, R55, 0x7610, R56 ;  /* 0x0000761037387816 */ /* 0x000fe20000000038 */
[----:B------:R-:W-:Y:S01]  /*1f0a0*/  IMAD.MOV.U32 R47, RZ, RZ, R46 ;  /* 0x000000ffff2f7224 */ /* 0x000fe200078e002e */
[----:B------:R-:W-:-:S07]  /*1f0b0*/  PRMT R108, R108, 0x5410, R109 ;  /* 0x000054106c6c7816 */ /* 0x000fce000000006d */
.L_x_4839:
[----:B------:R-:W-:Y:S05]  /*1f0c0*/  BSYNC.RECONVERGENT B1 ;  /* 0x0000000000017941 */ /* 0x000fea0003800200 */
.L_x_4837:
        /* <DEDUP_REMOVED lines=11> */
.L_x_4841:
[----:B------:R-:W-:Y:S01]  /*1f180*/  IMAD.MOV.U32 R55, RZ, RZ, R50 ;  /* 0x000000ffff377224 */ /* 0x000fe200078e0032 */
[----:B------:R-:W-:Y:S01]  /*1f190*/  PRMT R56, R56, 0x5410, R56 ;  /* 0x0000541038387816 */ /* 0x000fe20000000038 */
[----:B------:R-:W-:Y:S01]  /*1f1a0*/  IMAD.MOV.U32 R46, RZ, RZ, R49 ;  /* 0x000000ffff2e7224 */ /* 0x000fe200078e0031 */
[----:B------:R-:W-:-:S07]  /*1f1b0*/  PRMT R109, R109, 0x7632, R109 ;  /* 0x000076326d6d7816 */ /* 0x000fce000000006d */
.L_x_4842:
[----:B------:R-:W-:Y:S05]  /*1f1c0*/  BSYNC.RECONVERGENT B1 ;  /* 0x0000000000017941 */ /* 0x000fea0003800200 */
.L_x_4840:
        /* <DEDUP_REMOVED lines=11> */
.L_x_4844:
[----:B------:R-:W-:Y:S01]  /*1f280*/  PRMT R109, R109, 0x5410, R110 ;  /* 0x000054106d6d7816 */ /* 0x000fe2000000006e */
[----:B------:R-:W-:Y:S01]  /*1f290*/  IMAD.MOV.U32 R49, RZ, RZ, R48 ;  /* 0x000000ffff317224 */ /* 0x000fe200078e0030 */
[C---:B------:R-:W-:Y:S01]  /*1f2a0*/  PRMT R50, R56.reuse, 0x7632, R50 ;  /* 0x0000763238327816 */ /* 0x040fe20000000032 */
[--C-:B------:R-:W-:Y:S01]  /*1f2b0*/  IMAD.MOV.U32 R53, RZ, RZ, R55.reuse ;  /* 0x000000ffff357224 */ /* 0x100fe200078e0037 */
[----:B------:R-:W-:Y:S01]  /*1f2c0*/  PRMT R110, R56, 0x7632, R110 ;  /* 0x00007632386e7816 */ /* 0x000fe2000000006e */
[----:B------:R-:W-:-:S07]  /*1f2d0*/  IMAD.MOV.U32 R48, RZ, RZ, R55 ;  /* 0x000000ffff307224 */ /* 0x000fce00078e0037 */
.L_x_4845:
[----:B------:R-:W-:Y:S05]  /*1f2e0*/  BSYNC.RECONVERGENT B1 ;  /* 0x0000000000017941 */ /* 0x000fea0003800200 */
.L_x_4843:
[----:B------:R-:W-:Y:S02]  /*1f2f0*/  VIADD R52, R52, 0x4 ;  /* 0x0000000434347836 */ /* 0x000fe40000000000 */
[----:B------:R-:W-:Y:S01]  /*1f300*/  VIADD R0, R0, 0x2 ;  /* 0x0000000200007836 */ /* 0x000fe20000000000 */
[----:B------:R-:W-:Y:S06]  /*1f310*/  @P1 BRA `(.L_x_4846) ;  /* 0xffffffc000081947 */ /* 0x000fec000383ffff */
[----:B------:R-:W-:Y:S01]  /*1f320*/  PRMT R110, R50, 0x7610, R110 ;  /* 0x00007610326e7816 */ /* 0x000fe2000000006e */
[----:B------:R-:W-:Y:S02]  /*1f330*/  IMAD.MOV.U32 R50, RZ, RZ, R51 ;  /* 0x000000ffff327224 */ /* 0x000fe400078e0033 */
[----:B------:R-:W-:-:S07]  /*1f340*/  IMAD.MOV.U32 R48, RZ, RZ, R53 ;  /* 0x000000ffff307224 */ /* 0x000fce00078e0035 */
.L_x_4656:
[----:B------:R-:W-:Y:S05]  /*1f350*/  BSYNC.RECONVERGENT B0 ;  /* 0x0000000000007941 */ /* 0x000fea0003800200 */
.L_x_4655:
[----:B------:R-:W-:-:S13]  /*1f360*/  ISETP.NE.AND P0, PT, R101, RZ, PT ;  /* 0x000000ff6500720c */ /* 0x000fda0003f05270 */
[----:B------:R-:W-:Y:S05]  /*1f370*/  @P0 EXIT ;  /* 0x000000000000094d */ /* 0x000fea0003800000 */
[----:B------:R-:W0:Y:S01]  /*1f380*/  S2R R54, SR_CTAID.X ;  /* 0x0000000000367919 */ /* 0x000e220000002500 */
[----:B-1----:R-:W1:Y:S08]  /*1f390*/  LDC R53, c[0x0][0x3a0] ;  /* 0x0000e800ff357b82 */ /* 0x002e700000000800 */
[----:B------:R-:W0:Y:S01]  /*1f3a0*/  LDC.64 R64, c[0x0][0x388] ;  /* 0x0000e200ff407b82 */ /* 0x000e220000000a00 */
[----:B------:R-:W2:Y:S07]  /*1f3b0*/  MUFU.LG2 R100, R100 ;  /* 0x0000006400647308 */ /* 0x000eae0000000c00 */
[----:B------:R-:W3:Y:S01]  /*1f3c0*/  LDC.64 R66, c[0x0][0x390] ;  /* 0x0000e400ff427b82 */ /* 0x000ee20000000a00 */
[----:B-1----:R-:W-:-:S07]  /*1f3d0*/  ISETP.GE.AND P0, PT, R53, 0x1, PT ;  /* 0x000000013500780c */ /* 0x002fce0003f06270 */
[----:B------:R-:W1:Y:S01]  /*1f3e0*/  LDC.64 R70, c[0x0][0x398] ;  /* 0x0000e600ff467b82 */ /* 0x000e620000000a00 */
[----:B0-----:R-:W-:-:S05]  /*1f3f0*/  IMAD.WIDE.U32 R64, R54, 0x4, R64 ;  /* 0x0000000436407825 */ /* 0x001fca00078e0040 */
[----:B------:R-:W4:Y:S01]  /*1f400*/  @P0 LDG.E.CONSTANT R0, desc[UR6][R64.64] ;  /* 0x0000000640000981 */ /* 0x000f22000c1e9900 */
[----:B------:R-:W-:-:S03]  /*1f410*/  ISETP.GE.AND P4, PT, R53, 0x2, PT ;  /* 0x000000023500780c */ /* 0x000fc60003f86270 */
[----:B------:R-:W5:Y:S01]  /*1f420*/  @P0 LDG.E.CONSTANT R59, desc[UR6][R64.64] ;  /* 0x00000006403b0981 */ /* 0x000f62000c1e9900 */
[----:B------:R-:W-:-:S09]  /*1f430*/  ISETP.GE.AND P3, PT, R53, 0x3, PT ;  /* 0x000000033500780c */ /* 0x000fd20003f66270 */
[----:B------:R-:W5:Y:S04]  /*1f440*/  @P4 LDG.E.CONSTANT R60, desc[UR6][R64.64] ;  /* 0x00000006403c4981 */ /* 0x000f68000c1e9900 */
[----:B------:R-:W5:Y:S04]  /*1f450*/  @P4 LDG.E.CONSTANT R61, desc[UR6][R64.64] ;  /* 0x00000006403d4981 */ /* 0x000f68000c1e9900 */
[----:B------:R-:W5:Y:S01]  /*1f460*/  @P3 LDG.E.CONSTANT R57, desc[UR6][R64.64] ;  /* 0x0000000640393981 */ /* 0x000f62000c1e9900 */
[----:B------:R-:W-:-:S03]  /*1f470*/  ISETP.GE.AND P2, PT, R53, 0x4, PT ;  /* 0x000000043500780c */ /* 0x000fc60003f46270 */
[----:B------:R-:W5:Y:S10]  /*1f480*/  @P3 LDG.E.CONSTANT R58, desc[UR6][R64.64] ;  /* 0x00000006403a3981 */ /* 0x000f74000c1e9900 */
[----:B------:R-:W5:Y:S04]  /*1f490*/  @P2 LDG.E.CONSTANT R52, desc[UR6][R64.64] ;  /* 0x0000000640342981 */ /* 0x000f68000c1e9900 */
[----:B------:R-:W5:Y:S01]  /*1f4a0*/  @P2 LDG.E.CONSTANT R51, desc[UR6][R64.64] ;  /* 0x0000000640332981 */ /* 0x000f62000c1e9900 */
[----:B------:R-:W-:Y:S01]  /*1f4b0*/  HADD2.F32 R63, -RZ, R110.H0_H0 ;  /* 0x2000006eff3f7230 */ /* 0x000fe20000004100 */
[----:B------:R-:W-:-:S02]  /*1f4c0*/  ISETP.GE.AND P1, PT, R53, 0x5, PT ;  /* 0x000000053500780c */ /* 0x000fc40003f26270 */
[----:B------:R-:W-:Y:S02]  /*1f4d0*/  ISETP.GE.AND P6, PT, R53, 0x6, PT ;  /* 0x000000063500780c */ /* 0x000fe40003fc6270 */
[----:B------:R-:W-:Y:S01]  /*1f4e0*/  FADD.FTZ R63, R63, -R50 ;  /* 0x800000323f3f7221 */ /* 0x000fe20000010000 */
[----:B------:R-:W-:-:S03]  /*1f4f0*/  IMAD R55, R54, R53, RZ ;  /* 0x0000003536377224 */ /* 0x000fc600078e02ff */
[----:B--2---:R-:W-:Y:S01]  /*1f500*/  @P0 FFMA.FTZ R63, R100, -0.69314718246459960938, R63 ;  /* 0xbf317218643f0823 */ /* 0x004fe2000001003f */
[----:B------:R-:W-:-:S04]  /*1f510*/  IMAD.SHL.U32 R55, R55, 0x2, RZ ;  /* 0x0000000237377824 */ /* 0x000fc800078e00ff */
[----:B------:R-:W2:Y:S01]  /*1f520*/  @P1 LDG.E.CONSTANT R54, desc[UR6][R64.64] ;  /* 0x0000000640361981 */ /* 0x000ea2000c1e9900 */
[----:B---3--:R-:W-:-:S03]  /*1f530*/  IMAD.WIDE R66, R55, 0x4, R66 ;  /* 0x0000000437427825 */ /* 0x008fc600078e0242 */
[----:B------:R-:W3:Y:S01]  /*1f540*/  @P1 LDG.E.CONSTANT R56, desc[UR6][R64.64] ;  /* 0x0000000640381981 */ /* 0x000ee2000c1e9900 */
[----:B-1----:R-:W-:-:S03]  /*1f550*/  IMAD.WIDE R70, R55, 0x2, R70 ;  /* 0x0000000237467825 */ /* 0x002fc600078e0246 */
[----:B------:R-:W3:Y:S01]  /*1f560*/  @P6 LDG.E.CONSTANT R55, desc[UR6][R64.64] ;  /* 0x0000000640376981 */ /* 0x000ee2000c1e9900 */
[----:B------:R-:W-:Y:S01]  /*1f570*/  HADD2.F32 R69, -RZ, R108.H1_H1 ;  /* 0x3000006cff457230 */ /* 0x000fe20000004100 */
[----:B------:R-:W-:-:S04]  /*1f580*/  ISETP.GE.AND P5, PT, R53, 0x7, PT ;  /* 0x000000073500780c */ /* 0x000fc80003fa6270 */
[----:B------:R-:W-:Y:S01]  /*1f590*/  FADD.FTZ R69, R69, -R50 ;  /* 0x8000003245457221 */ /* 0x000fe20000010000 */
[----:B------:R0:W-:Y:S03]  /*1f5a0*/  @P0 STG.E desc[UR6][R66.64], R48 ;  /* 0x0000003042000986 */ /* 0x0001e6000c101906 */
[----:B------:R-:W-:Y:S01]  /*1f5b0*/  @P4 FFMA.FTZ R69, R100, -0.69314718246459960938, R69 ;  /* 0xbf31721864454823 */ /* 0x000fe20000010045 */
[----:B----4-:R-:W-:Y:S01]  /*1f5c0*/  @P0 FADD.FTZ R0, R0, R63 ;  /* 0x0000003f00000221 */ /* 0x010fe20000010000 */
[----:B------:R-:W-:-:S05]  /*1f5d0*/  HADD2.F32 R63, -RZ, R109.H1_H1 ;  /* 0x3000006dff3f7230 */ /* 0x000fca0000004100 */
[----:B------:R-:W-:-:S04]  /*1f5e0*/  FADD.FTZ R63, R63, -R50 ;  /* 0x800000323f3f7221 */ /* 0x000fc80000010000 */
[----:B------:R-:W-:Y:S01]  /*1f5f0*/  @P0 FFMA.FTZ R62, R100, -0.69314718246459960938, R63 ;  /* 0xbf317218643e0823 */ /* 0x000fe2000001003f */
[----:B------:R-:W-:Y:S01]  /*1f600*/  HADD2.F32 R63, -RZ, R109.H0_H0 ;  /* 0x2000006dff3f7230 */ /* 0x000fe20000004100 */
[----:B------:R-:W-:Y:S02]  /*1f610*/  @P0 F2FP.F16.F32.PACK_AB R0, RZ, R0 ;  /* 0x00000000ff00023e */ /* 0x000fe400000000ff */
[----:B-----5:R-:W-:Y:S02]  /*1f620*/  @P0 FADD.FTZ R62, R59, R62 ;  /* 0x0000003e3b3e0221 */ /* 0x020fe40000010000 */
[----:B------:R-:W4:Y:S01]  /*1f630*/  @P6 LDG.E.CONSTANT R59, desc[UR6][R64.64] ;  /* 0x00000006403b6981 */ /* 0x000f22000c1e9900 */
[----:B------:R-:W-:-:S03]  /*1f640*/  FADD.FTZ R63, R63, -R50 ;  /* 0x800000323f3f7221 */ /* 0x000fc60000010000 */
[----:B------:R1:W-:Y:S01]  /*1f650*/  @P0 STG.E.U16 desc[UR6][R70.64], R0 ;  /* 0x0000000046000986 */ /* 0x0003e2000c101506 */
[----:B------:R-:W-:Y:S01]  /*1f660*/  @P4 FADD.FTZ R60, R60, R69 ;  /* 0x000000453c3c4221 */ /* 0x000fe20000010000 */
[----:B0-----:R-:W-:Y:S01]  /*1f670*/  @P0 F2FP.F16.F32.PACK_AB R48, RZ, R62 ;  /* 0x0000003eff30023e */ /* 0x001fe200000000ff */
[----:B------:R-:W-:Y:S01]  /*1f680*/  HADD2.F32 R69, -RZ, R107.H1_H1 ;  /* 0x3000006bff457230 */ /* 0x000fe20000004100 */
[----:B------:R0:W-:Y:S01]  /*1f690*/  @P0 STG.E desc[UR6][R66.64+0x4], R49 ;  /* 0x0000043142000986 */ /* 0x0001e2000c101906 */
[----:B-1----:R-:W-:-:S03]  /*1f6a0*/  @P4 FFMA.FTZ R0, R100, -0.69314718246459960938, R63 ;  /* 0xbf31721864004823 */ /* 0x002fc6000001003f */
[----:B------:R-:W5:Y:S01]  /*1f6b0*/  @P5 LDG.E.CONSTANT R62, desc[UR6][R64.64] ;  /* 0x00000006403e5981 */ /* 0x000f62000c1e9900 */
[----:B------:R-:W-:-:S03]  /*1f6c0*/  @P4 FADD.FTZ R0, R61, R0 ;  /* 0x000000003d004221 */ /* 0x000fc60000010000 */
[----:B------:R-:W5:Y:S01]  /*1f6d0*/  @P5 LDG.E.CONSTANT R61, desc[UR6][R64.64] ;  /* 0x00000006403d5981 */ /* 0x000f62000c1e9900 */
[----:B------:R-:W-:-:S03]  /*1f6e0*/  FADD.FTZ R69, R69, -R50 ;  /* 0x8000003245457221 */ /* 0x000fc60000010000 */
[----:B------:R1:W-:Y:S01]  /*1f6f0*/  @P0 STG.E.U16 desc[UR6][R70.64+0x2], R48 ;  /* 0x0000023046000986 */ /* 0x0003e2000c101506 */
[----:B------:R-:W-:-:S03]  /*1f700*/  ISETP.GE.AND P0, PT, R53, 0x8, PT ;  /* 0x000000083500780c */ /* 0x000fc60003f06270 */
[----:B------:R2:W-:Y:S01]  /*1f710*/  @P4 STG.E desc[UR6][R66.64+0x8], R46 ;  /* 0x0000082e42004986 */ /* 0x0005e2000c101906 */
[----:B0-----:R-:W-:Y:S01]  /*1f720*/  @P4 F2FP.F16.F32.PACK_AB R49, RZ, R0 ;  /* 0x00000000ff31423e */ /* 0x001fe200000000ff */
[----:B------:R-:W-:Y:S01]  /*1f730*/  HADD2.F32 R63, -RZ, R108.H0_H0 ;  /* 0x2000006cff3f7230 */ /* 0x000fe20000004100 */
[----:B------:R-:W-:-:S03]  /*1f740*/  @P4 F2FP.F16.F32.PACK_AB R0, RZ, R60 ;  /* 0x0000003cff00423e */ /* 0x000fc600000000ff */
[----:B------:R-:W-:Y:S04]  /*1f750*/  @P4 STG.E.U16 desc[UR6][R70.64+0x4], R49 ;  /* 0x0000043146004986 */ /* 0x000fe8000c101506 */
[----:B-1----:R-:W5:Y:S01]  /*1f760*/  @P0 LDG.E.CONSTANT R48, desc[UR6][R64.64] ;  /* 0x0000000640300981 */ /* 0x002f62000c1e9900 */
[----:B--2---:R-:W-:Y:S01]  /*1f770*/  @P3 FFMA.FTZ R46, R100, -0.69314718246459960938, R69 ;  /* 0xbf317218642e3823 */ /* 0x004fe20000010045 */
[----:B------:R-:W-:Y:S02]  /*1f780*/  FADD.FTZ R63, R63, -R50 ;  /* 0x800000323f3f7221 */ /* 0x000fe40000010000 */
[----:B------:R-:W2:Y:S01]  /*1f790*/  @P0 LDG.E.CONSTANT R60, desc[UR6][R64.64] ;  /* 0x00000006403c0981 */ /* 0x000ea2000c1e9900 */
[----:B------:R-:W-:-:S03]  /*1f7a0*/  @P3 FADD.FTZ R57, R57, R46 ;  /* 0x0000002e39393221 */ /* 0x000fc60000010000 */
[----:B------:R-:W-:Y:S01]  /*1f7b0*/  @P4 STG.E desc[UR6][R66.64+0xc], R47 ;  /* 0x00000c2f42004986 */ /* 0x000fe2000c101906 */
[----:B------:R-:W-:-:S03]  /*1f7c0*/  @P3 FFMA.FTZ R63, R100, -0.69314718246459960938, R63 ;  /* 0xbf317218643f3823 */ /* 0x000fc6000001003f */
[----:B------:R0:W-:Y:S01]  /*1f7d0*/  @P4 STG.E.U16 desc[UR6][R70.64+0x6], R0 ;  /* 0x0000060046004986 */ /* 0x0001e2000c101506 */
[----:B------:R-:W-:Y:S01]  /*1f7e0*/  ISETP.GE.AND P4, PT, R53, 0x9, PT ;  /* 0x000000093500780c */ /* 0x000fe20003f86270 */
[----:B------:R-:W-:Y:S01]  /*1f7f0*/  @P3 FADD.FTZ R58, R58, R63 ;  /* 0x0000003f3a3a3221 */ /* 0x000fe20000010000 */
[----:B------:R-:W-:Y:S01]  /*1f800*/  HADD2.F32 R63, -RZ, R106.H1_H1 ;  /* 0x3000006aff3f7230 */ /* 0x000fe20000004100 */
[----:B0-----:R-:W-:Y:S01]  /*1f810*/  @P3 F2FP.F16.F32.PACK_AB R0, RZ, R57 ;  /* 0x00000039ff00323e */ /* 0x001fe200000000ff */
[----:B------:R-:W-:Y:S01]  /*1f820*/  HADD2.F32 R57, -RZ, R107.H0_H0 ;  /* 0x2000006bff397230 */ /* 0x000fe20000004100 */
[----:B------:R0:W-:Y:S04]  /*1f830*/  @P3 STG.E desc[UR6][R66.64+0x10], R44 ;  /* 0x0000102c42003986 */ /* 0x0001e8000c101906 */
[--C-:B------:R-:W-:Y:S01]  /*1f840*/  FADD.FTZ R57, R57, -R50.reuse ;  /* 0x8000003239397221 */ /* 0x100fe20000010000 */
[----:B------:R-:W-:Y:S01]  /*1f850*/  @P3 F2FP.F16.F32.PACK_AB R46, RZ, R58 ;  /* 0x0000003aff2e323e */ /* 0x000fe200000000ff */
[----:B------:R-:W-:-:S02]  /*1f860*/  FADD.FTZ R63, R63, -R50 ;  /* 0x800000323f3f7221 */ /* 0x000fc40000010000 */
[----:B------:R-:W2:Y:S01]  /*1f870*/  @P4 LDG.E.CONSTANT R49, desc[UR6][R64.64] ;  /* 0x0000000640314981 */ /* 0x000ea2000c1e9900 */
[----:B------:R-:W-:-:S03]  /*1f880*/  @P2 FFMA.FTZ R57, R100, -0.69314718246459960938, R57 ;  /* 0xbf31721864392823 */ /* 0x000fc60000010039 */
[----:B------:R-:W2:Y:S01]  /*1f890*/  @P4 LDG.E.CONSTANT R47, desc[UR6][R64.64] ;  /* 0x00000006402f4981 */ /* 0x000ea2000c1e9900 */
[----:B------:R-:W-:Y:S01]  /*1f8a0*/  @P2 FADD.FTZ R52, R52, R57 ;  /* 0x0000003934342221 */ /* 0x000fe20000010000 */
[----:B0-----:R-:W-:Y:S02]  /*1f8b0*/  @P2 FFMA.FTZ R44, R100, -0.69314718246459960938, R63 ;  /* 0xbf317218642c2823 */ /* 0x001fe4000001003f */
[----:B------:R0:W-:Y:S04]  /*1f8c0*/  @P3 STG.E.U16 desc[UR6][R70.64+0x8], R46 ;  /* 0x0000082e46003986 */ /* 0x0001e8000c101506 */
[----:B------:R-:W-:Y:S01]  /*1f8d0*/  @P3 STG.E desc[UR6][R66.64+0x14], R45 ;  /* 0x0000142d42003986 */ /* 0x000fe2000c101906 */
[----:B------:R-:W-:-:S03]  /*1f8e0*/  @P2 FADD.FTZ R44, R51, R44 ;  /* 0x0000002c332c2221 */ /* 0x000fc60000010000 */
[----:B------:R1:W-:Y:S01]  /*1f8f0*/  @P3 STG.E.U16 desc[UR6][R70.64+0xa], R0 ;  /* 0x00000a0046003986 */ /* 0x0003e2000c101506 */
[----:B------:R-:W-:Y:S02]  /*1f900*/  ISETP.GE.AND P3, PT, R53, 0xa, PT ;  /* 0x0000000a3500780c */ /* 0x000fe40003f66270 */
[----:B0-----:R-:W-:Y:S02]  /*1f910*/  @P2 F2FP.F16.F32.PACK_AB R46, RZ, R52 ;  /* 0x00000034ff2e223e */ /* 0x001fe400000000ff */
[----:B------:R-:W-:Y:S01]  /*1f920*/  @P2 F2FP.F16.F32.PACK_AB R44, RZ, R44 ;  /* 0x0000002cff2c223e */ /* 0x000fe200000000ff */
[----:B------:R-:W-:Y:S01]  /*1f930*/  @P2 STG.E desc[UR6][R66.64+0x18], R42 ;  /* 0x0000182a42002986 */ /* 0x000fe2000c101906 */
[----:B-1----:R-:W-:-:S07]  /*1f940*/  PRMT R0, R46, 0x7610, R0 ;  /* 0x000076102e007816 */ /* 0x002fce0000000000 */
[----:B------:R-:W2:Y:S04]  /*1f950*/  @P3 LDG.E.CONSTANT R51, desc[UR6][R64.64] ;  /* 0x0000000640333981 */ /* 0x000ea8000c1e9900 */
[----:B------:R-:W-:Y:S04]  /*1f960*/  @P2 STG.E.U16 desc[UR6][R70.64+0xc], R0 ;  /* 0x00000c0046002986 */ /* 0x000fe8000c101506 */
[----:B------:R0:W-:Y:S04]  /*1f970*/  @P2 STG.E desc[UR6][R66.64+0x1c], R43 ;  /* 0x00001c2b42002986 */ /* 0x0001e8000c101906 */
[----:B------:R1:W-:Y:S01]  /*1f980*/  @P2 STG.E.U16 desc[UR6][R70.64+0xe], R44 ;  /* 0x00000e2c46002986 */ /* 0x0003e2000c101506 */
[----:B------:R-:W-:-:S03]  /*1f990*/  ISETP.GE.AND P2, PT, R53, 0xb, PT ;  /* 0x0000000b3500780c */ /* 0x000fc60003f46270 */
[----:B------:R-:W2:Y:S10]  /*1f9a0*/  @P3 LDG.E.CONSTANT R45, desc[UR6][R64.64] ;  /* 0x00000006402d3981 */ /* 0x000eb4000c1e9900 */
[----:B------:R-:W2:Y:S04]  /*1f9b0*/  @P2 LDG.E.CONSTANT R52, desc[UR6][R64.64] ;  /* 0x0000000640342981 */ /* 0x000ea8000c1e9900 */
[----:B------:R-:W2:Y:S01]  /*1f9c0*/  @P2 LDG.E.CONSTANT R46, desc[UR6][R64.64] ;  /* 0x00000006402e2981 */ /* 0x000ea2000c1e9900 */
[----:B------:R-:W-:-:S02]  /*1f9d0*/  HADD2.F32 R57, -RZ, R106.H0_H0 ;  /* 0x2000006aff397230 */ /* 0x000fc40000004100 */
[--C-:B------:R-:W-:Y:S02]  /*1f9e0*/  HADD2.F32 R63, -RZ, R105.reuse.H1_H1 ;  /* 0x30000069ff3f7230 */ /* 0x100fe40000004100 */
[----:B------:R-:W-:Y:S02]  /*1f9f0*/  HADD2.F32 R69, -RZ, R105.H0_H0 ;  /* 0x20000069ff457230 */ /* 0x000fe40000004100 */
[--C-:B------:R-:W-:Y:S01]  /*1fa00*/  FADD.FTZ R57, R57, -R50.reuse ;  /* 0x8000003239397221 */ /* 0x100fe20000010000 */
[----:B------:R-:W-:-:S03]  /*1fa10*/  FADD.FTZ R63, R63, -R50 ;  /* 0x800000323f3f7221 */ /* 0x000fc60000010000 */
[C---:B------:R-:W-:Y:S01]  /*1fa20*/  @P1 FFMA.FTZ R57, R100.reuse, -0.69314718246459960938, R57 ;  /* 0xbf31721864391823 */ /* 0x040fe20000010039 */
[--C-:B------:R-:W-:Y:S01]  /*1fa30*/  FADD.FTZ R69, R69, -R50.reuse ;  /* 0x8000003245457221 */ /* 0x100fe20000010000 */
[----:B------:R-:W-:Y:S01]  /*1fa40*/  @P1 FFMA.FTZ R63, R100, -0.69314718246459960938, R63 ;  /* 0xbf317218643f1823 */ /* 0x000fe2000001003f */
[----:B0-----:R-:W-:Y:S02]  /*1fa50*/  HADD2.F32 R43, -RZ, R104.H1_H1 ;  /* 0x30000068ff2b7230 */ /* 0x001fe40000004100 */
[----:B------:R-:W-:Y:S01]  /*1fa60*/  @P1 FADD.FTZ R0, R54, R57 ;  /* 0x0000003936001221 */ /* 0x000fe20000010000 */
[----:B------:R-:W-:Y:S01]  /*1fa70*/  @P6 FFMA.FTZ R42, R100, -0.69314718246459960938, R69 ;  /* 0xbf317218642a6823 */ /* 0x000fe20000010045 */
[----:B---3--:R-:W-:Y:S01]  /*1fa80*/  @P1 FADD.FTZ R56, R56, R63 ;  /* 0x0000003f38381221 */ /* 0x008fe20000010000 */
[----:B------:R-:W-:Y:S02]  /*1fa90*/  FADD.FTZ R43, R43, -R50 ;  /* 0x800000322b2b7221 */ /* 0x000fe40000010000 */
[----:B------:R-:W-:Y:S01]  /*1faa0*/  @P1 F2FP.F16.F32.PACK_AB R0, RZ, R0 ;  /* 0x00000000ff00123e */ /* 0x000fe200000000ff */
[----:B------:R-:W-:Y:S01]  /*1fab0*/  @P6 FADD.FTZ R55, R55, R42 ;  /* 0x0000002a37376221 */ /* 0x000fe20000010000 */
[----:B------:R-:W-:Y:S01]  /*1fac0*/  @P1 F2FP.F16.F32.PACK_AB R42, RZ, R56 ;  /* 0x00000038ff2a123e */ /* 0x000fe200000000ff */
[----:B------:R-:W-:Y:S01]  /*1fad0*/  @P1 STG.E desc[UR6][R66.64+0x20], R40 ;  /* 0x0000202842001986 */ /* 0x000fe2000c101906 */
[----:B-1----:R-:W-:Y:S01]  /*1fae0*/  @P6 FFMA.FTZ R44, R100, -0.69314718246459960938, R43 ;  /* 0xbf317218642c6823 */ /* 0x002fe2000001002b */
[----:B------:R-:W-:-:S02]  /*1faf0*/  HADD2.F32 R57, -RZ, R103.H1_H1 ;  /* 0x30000067ff397230 */ /* 0x000fc40000004100 */
[----:B------:R-:W-:Y:S04]  /*1fb00*/  @P1 STG.E.U16 desc[UR6][R70.64+0x10], R0 ;  /* 0x0000100046001986 */ /* 0x000fe8000c101506 */
[----:B------:R-:W-:Y:S01]  /*1fb10*/  @P1 STG.E desc[UR6][R66.64+0x24], R41 ;  /* 0x0000242942001986 */ /* 0x000fe2000c101906 */
[----:B------:R-:W-:-:S03]  /*1fb20*/  @P6 F2FP.F16.F32.PACK_AB R43, RZ, R55 ;  /* 0x00000037ff2b623e */ /* 0x000fc600000000ff */
[----:B------:R-:W-:Y:S01]  /*1fb30*/  @P1 STG.E.U16 desc[UR6][R70.64+0x12], R42 ;  /* 0x0000122a46001986 */ /* 0x000fe2000c101506 */
[----:B------:R-:W-:Y:S01]  /*1fb40*/  ISETP.GE.AND P1, PT, R53, 0xc, PT ;  /* 0x0000000c3500780c */ /* 0x000fe20003f26270 */
[----:B------:R-:W-:Y:S02]  /*1fb50*/  HADD2.F32 R55, -RZ, R104.H0_H0 ;  /* 0x20000068ff377230 */ /* 0x000fe40000004100 */
[--C-:B------:R-:W-:Y:S01]  /*1fb60*/  FADD.FTZ R57, R57, -R50.reuse ;  /* 0x8000003239397221 */ /* 0x100fe20000010000 */
[----:B------:R0:W-:Y:S02]  /*1fb70*/  @P6 STG.E desc[UR6][R66.64+0x28], R38 ;  /* 0x0000282642006986 */ /* 0x0001e4000c101906 */
[--C-:B------:R-:W-:Y:S02]  /*1fb80*/  FADD.FTZ R55, R55, -R50.reuse ;  /* 0x8000003237377221 */ /* 0x100fe40000010000 */
[----:B------:R1:W-:Y:S04]  /*1fb90*/  @P6 STG.E.U16 desc[UR6][R70.64+0x14], R43 ;  /* 0x0000142b46006986 */ /* 0x0003e8000c101506 */
[----:B------:R3:W-:Y:S01]  /*1fba0*/  @P6 STG.E desc[UR6][R66.64+0x2c], R39 ;  /* 0x00002c2742006986 */ /* 0x0007e2000c101906 */
[C---:B0-----:R-:W-:Y:S01]  /*1fbb0*/  @P5 FFMA.FTZ R38, R100.reuse, -0.69314718246459960938, R57 ;  /* 0xbf31721864265823 */ /* 0x041fe20000010039 */
[----:B------:R-:W-:Y:S01]  /*1fbc0*/  @P5 FFMA.FTZ R55, R100, -0.69314718246459960938, R55 ;  /* 0xbf31721864375823 */ /* 0x000fe20000010037 */
[----:B-1----:R-:W-:Y:S01]  /*1fbd0*/  HADD2.F32 R43, -RZ, R102.H1_H1 ;  /* 0x30000066ff2b7230 */ /* 0x002fe20000004100 */
[----:B---3--:R-:W3:Y:S04]  /*1fbe0*/  @P1 LDG.E.CONSTANT R39, desc[UR6][R64.64] ;  /* 0x0000000640271981 */ /* 0x008ee8000c1e9900 */
[----:B------:R-:W-:-:S04]  /*1fbf0*/  FADD.FTZ R43, R43, -R50 ;  /* 0x800000322b2b7221 */ /* 0x000fc80000010000 */
[----:B------:R-:W-:Y:S01]  /*1fc00*/  @P0 FFMA.FTZ R43, R100, -0.69314718246459960938, R43 ;  /* 0xbf317218642b0823 */ /* 0x000fe2000001002b */
[----:B----4-:R-:W-:-:S05]  /*1fc10*/  @P6 FADD.FTZ R44, R59, R44 ;  /* 0x0000002c3b2c6221 */ /* 0x010fca0000010000 */
[----:B------:R-:W-:-:S05]  /*1fc20*/  @P6 F2FP.F16.F32.PACK_AB R44, RZ, R44 ;  /* 0x0000002cff2c623e */ /* 0x000fca00000000ff */
[----:B------:R0:W-:Y:S01]  /*1fc30*/  @P6 STG.E.U16 desc[UR6][R70.64+0x16], R44 ;  /* 0x0000162c46006986 */ /* 0x0001e2000c101506 */
[----:B------:R-:W-:Y:S01]  /*1fc40*/  ISETP.GE.AND P6, PT, R53, 0xd, PT ;  /* 0x0000000d3500780c */ /* 0x000fe20003fc6270 */
[----:B-----5:R-:W-:Y:S01]  /*1fc50*/  @P5 FADD.FTZ R0, R62, R55 ;  /* 0x000000373e005221 */ /* 0x020fe20000010000 */
[----:B------:R-:W-:Y:S02]  /*1fc60*/  @P5 FADD.FTZ R41, R61, R38 ;  /* 0x000000263d295221 */ /* 0x000fe40000010000 */
[----:B------:R-:W4:Y:S01]  /*1fc70*/  @P1 LDG.E.CONSTANT R38, desc[UR6][R64.64] ;  /* 0x0000000640261981 */ /* 0x000f22000c1e9900 */
[----:B------:R-:W-:Y:S01]  /*1fc80*/  HADD2.F32 R55, -RZ, R103.H0_H0 ;  /* 0x20000067ff377230 */ /* 0x000fe20000004100 */
[----:B------:R-:W-:Y:S02]  /*1fc90*/  @P5 F2FP.F16.F32.PACK_AB R0, RZ, R0 ;  /* 0x00000000ff00523e */ /* 0x000fe400000000ff */
[----:B------:R-:W-:-:S05]  /*1fca0*/  @P5 F2FP.F16.F32.PACK_AB R41, RZ, R41 ;  /* 0x00000029ff29523e */ /* 0x000fca00000000ff */
[----:B------:R-:W5:Y:S01]  /*1fcb0*/  @P6 LDG.E.CONSTANT R40, desc[UR6][R64.64] ;  /* 0x0000000640286981 */ /* 0x000f62000c1e9900 */
[----:B------:R-:W-:Y:S01]  /*1fcc0*/  FADD.FTZ R55, R55, -R50 ;  /* 0x8000003237377221 */ /* 0x000fe20000010000 */
[----:B------:R-:W-:Y:S02]  /*1fcd0*/  PRMT R42, R0, 0x7610, R42 ;  /* 0x00007610002a7816 */ /* 0x000fe4000000002a */
[----:B0-----:R-:W-:Y:S01]  /*1fce0*/  PRMT R44, R41, 0x7610, R44 ;  /* 0x00007610292c7816 */ /* 0x001fe2000000002c */
[----:B------:R-:W-:Y:S01]  /*1fcf0*/  @P0 FFMA.FTZ R55, R100, -0.69314718246459960938, R55 ;  /* 0xbf31721864370823 */ /* 0x000fe20000010037 */
[----:B------:R-:W5:Y:S01]  /*1fd00*/  @P6 LDG.E.CONSTANT R0, desc[UR6][R64.64] ;  /* 0x0000000640006981 */ /* 0x000f62000c1e9900 */
[----:B------:R-:W-:-:S03]  /*1fd10*/  HADD2.F32 R41, -RZ, R102.H0_H0 ;  /* 0x20000066ff297230 */ /* 0x000fc60000004100 */
[----:B------:R-:W-:Y:S01]  /*1fd20*/  @P5 STG.E desc[UR6][R66.64+0x30], R36 ;  /* 0x0000302442005986 */ /* 0x000fe2000c101906 */
[----:B------:R-:W-:-:S03]  /*1fd30*/  @P0 FADD.FTZ R48, R48, R55 ;  /* 0x0000003730300221 */ /* 0x000fc60000010000 */
[----:B------:R-:W-:Y:S01]  /*1fd40*/  @P5 STG.E.U16 desc[UR6][R70.64+0x18], R42 ;  /* 0x0000182a46005986 */ /* 0x000fe2000c101506 */
[----:B--2---:R-:W-:-:S03]  /*1fd50*/  @P0 FADD.FTZ R43, R60, R43 ;  /* 0x0000002b3c2b0221 */ /* 0x004fc60000010000 */
[----:B------:R0:W-:Y:S01]  /*1fd60*/  @P5 STG.E desc[UR6][R66.64+0x34], R37 ;  /* 0x0000342542005986 */ /* 0x0001e2000c101906 */
[----:B------:R-:W-:-:S03]  /*1fd70*/  @P0 F2FP.F16.F32.PACK_AB R48, RZ, R48 ;  /* 0x00000030ff30023e */ /* 0x000fc600000000ff */
[----:B------:R-:W-:Y:S01]  /*1fd80*/  @P5 STG.E.U16 desc[UR6][R70.64+0x1a], R44 ;  /* 0x00001a2c46005986 */ /* 0x000fe2000c101506 */
[----:B------:R-:W-:Y:S01]  /*1fd90*/  ISETP.GE.AND P5, PT, R53, 0xe, PT ;  /* 0x0000000e3500780c */ /* 0x000fe20003fa6270 */
[----:B------:R-:W-:Y:S01]  /*1fda0*/  FADD.FTZ R41, R41, -R50 ;  /* 0x8000003229297221 */ /* 0x000fe20000010000 */
[----:B------:R-:W-:Y:S01]  /*1fdb0*/  @P0 F2FP.F16.F32.PACK_AB R43, RZ, R43 ;  /* 0x0000002bff2b023e */ /* 0x000fe200000000ff */
[----:B------:R1:W-:Y:S01]  /*1fdc0*/  @P0 STG.E desc[UR6][R66.64+0x38], R34 ;  /* 0x0000382242000986 */ /* 0x0003e2000c101906 */
[----:B0-----:R-:W-:-:S03]  /*1fdd0*/  HADD2.F32 R37, -RZ, R110.H1_H1 ;  /* 0x3000006eff257230 */ /* 0x001fc60000004100 */
[----:B------:R-:W-:Y:S01]  /*1fde0*/  @P0 STG.E.U16 desc[UR6][R70.64+0x1c], R48 ;  /* 0x00001c3046000986 */ /* 0x000fe2000c101506 */
[C---:B------:R-:W-:Y:S01]  /*1fdf0*/  @P4 FFMA.FTZ R36, R100.reuse, -0.69314718246459960938, R41 ;  /* 0xbf31721864244823 */ /* 0x040fe20000010029 */
[----:B------:R-:W-:Y:S02]  /*1fe00*/  FADD.FTZ R37, R37, -R50 ;  /* 0x8000003225257221 */ /* 0x000fe40000010000 */
[----:B------:R-:W-:Y:S04]  /*1fe10*/  @P0 STG.E desc[UR6][R66.64+0x3c], R35 ;  /* 0x00003c2342000986 */ /* 0x000fe8000c101906 */
[----:B------:R0:W-:Y:S01]  /*1fe20*/  @P0 STG.E.U16 desc[UR6][R70.64+0x1e], R43 ;  /* 0x00001e2b46000986 */ /* 0x0001e2000c101506 */
[----:B------:R-:W-:Y:S01]  /*1fe30*/  ISETP.GE.AND P0, PT, R53, 0xf, PT ;  /* 0x0000000f3500780c */ /* 0x000fe20003f06270 */
[----:B------:R-:W-:Y:S01]  /*1fe40*/  @P4 FFMA.FTZ R42, R100, -0.69314718246459960938, R37 ;  /* 0xbf317218642a4823 */ /* 0x000fe20000010025 */
[----:B------:R-:W-:Y:S01]  /*1fe50*/  @P4 FADD.FTZ R49, R49, R36 ;  /* 0x0000002431314221 */ /* 0x000fe20000010000 */
[----:B-1----:R-:W2:Y:S01]  /*1fe60*/  @P5 LDG.E.CONSTANT R34, desc[UR6][R64.64] ;  /* 0x0000000640225981 */ /* 0x002ea2000c1e9900 */
[----:B------:R-:W-:-:S03]  /*1fe70*/  HADD2.F32 R41, -RZ, R111.H0_H0 ;  /* 0x2000006fff297230 */ /* 0x000fc60000004100 */
[----:B------:R-:W2:Y:S01]  /*1fe80*/  @P5 LDG.E.CONSTANT R36, desc[UR6][R64.64] ;  /* 0x0000000640245981 */ /* 0x000ea2000c1e9900 */
[----:B------:R-:W-:Y:S01]  /*1fe90*/  @P4 FADD.FTZ R42, R47, R42 ;  /* 0x0000002a2f2a4221 */ /* 0x000fe20000010000 */
[--C-:B------:R-:W-:Y:S01]  /*1fea0*/  FADD.FTZ R41, R41, -R50.reuse ;  /* 0x8000003229297221 */ /* 0x100fe20000010000 */
[----:B0-----:R-:W-:Y:S01]  /*1feb0*/  HADD2.F32 R43, -RZ, R111.H1_H1 ;  /* 0x3000006fff2b7230 */ /* 0x001fe20000004100 */
[----:B------:R-:W-:Y:S01]  /*1fec0*/  @P4 F2FP.F16.F32.PACK_AB R49, RZ, R49 ;  /* 0x00000031ff31423e */ /* 0x000fe200000000ff */
[----:B------:R0:W-:Y:S01]  /*1fed0*/  @P4 STG.E desc[UR6][R66.64+0x40], R32 ;  /* 0x0000402042004986 */ /* 0x0001e2000c101906 */
[----:B------:R-:W-:Y:S02]  /*1fee0*/  @P4 F2FP.F16.F32.PACK_AB R42, RZ, R42 ;  /* 0x0000002aff2a423e */ /* 0x000fe400000000ff */
[----:B------:R-:W-:Y:S01]  /*1fef0*/  FADD.FTZ R43, R43, -R50 ;  /* 0x800000322b2b7221 */ /* 0x000fe20000010000 */
[----:B------:R-:W2:Y:S01]  /*1ff00*/  @P0 LDG.E.CONSTANT R35, desc[UR6][R64.64] ;  /* 0x0000000640230981 */ /* 0x000ea2000c1e9900 */
[----:B------:R-:W-:-:S02]  /*1ff10*/  PRMT R44, R42, 0x7610, R44 ;  /* 0x000076102a2c7816 */ /* 0x000fc4000000002c */
[C---:B------:R-:W-:Y:S01]  /*1ff20*/  @P3 FFMA.FTZ R42, R100.reuse, -0.69314718246459960938, R43 ;  /* 0xbf317218642a3823 */ /* 0x040fe2000001002b */
[----:B------:R-:W-:Y:S01]  /*1ff30*/  @P4 STG.E.U16 desc[UR6][R70.64+0x20], R49 ;  /* 0x0000203146004986 */ /* 0x000fe2000c101506 */
[----:B0-----:R-:W-:Y:S01]  /*1ff40*/  @P3 FFMA.FTZ R32, R100, -0.69314718246459960938, R41 ;  /* 0xbf31721864203823 */ /* 0x001fe20000010029 */
[--C-:B------:R-:W-:Y:S02]  /*1ff50*/  HADD2.F32 R41, -RZ, R114.reuse.H0_H0 ;  /* 0x20000072ff297230 */ /* 0x100fe40000004100 */
[----:B------:R0:W-:Y:S01]  /*1ff60*/  @P4 STG.E desc[UR6][R66.64+0x44], R33 ;  /* 0x0000442142004986 */ /* 0x0001e2000c101906 */
[----:B------:R-:W-:-:S03]  /*1ff70*/  HADD2.F32 R43, -RZ, R114.H1_H1 ;  /* 0x30000072ff2b7230 */ /* 0x000fc60000004100 */
[----:B------:R1:W-:Y:S01]  /*1ff80*/  @P4 STG.E.U16 desc[UR6][R70.64+0x22], R44 ;  /* 0x0000222c46004986 */ /* 0x0003e2000c101506 */
[----:B------:R-:W-:Y:S01]  /*1ff90*/  @P3 FADD.FTZ R32, R51, R32 ;  /* 0x0000002033203221 */ /* 0x000fe20000010000 */
[----:B------:R-:W-:Y:S01]  /*1ffa0*/  ISETP.GE.AND P4, PT, R53, 0x10, PT ;  /* 0x000000103500780c */ /* 0x000fe20003f86270 */
[--C-:B------:R-:W-:Y:S01]  /*1ffb0*/  FADD.FTZ R41, R41, -R50.reuse ;  /* 0x8000003229297221 */ /* 0x100fe20000010000 */
[----:B------:R-:W2:Y:S01]  /*1ffc0*/  @P0 LDG.E.CONSTANT R37, desc[UR6][R64.64] ;  /* 0x0000000640250981 */ /* 0x000ea2000c1e9900 */
[----:B------:R-:W-:Y:S01]  /*1ffd0*/  FADD.FTZ R43, R43, -R50 ;  /* 0x800000322b2b7221 */ /* 0x000fe20000010000 */
[----:B0-----:R-:W-:Y:S01]  /*1ffe0*/  @P3 F2FP.F16.F32.PACK_AB R33, RZ, R32 ;  /* 0x00000020ff21323e */ /* 0x001fe200000000ff */
[C---:B------:R-:W-:Y:S02]  /*1fff0*/  @P2 FFMA.FTZ R41, R100.reuse, -0.69314718246459960938, R41 ;  /* 0xbf31721864292823 */ /* 0x040fe40000010029 */
[----:B------:R-:W-:Y:S01]  /*20000*/  @P2 FFMA.FTZ R43, R100, -0.69314718246459960938, R43 ;  /* 0xbf317218642b2823 */ /* 0x000fe2000001002b */
[----:B-1----:R-:W-:Y:S01]  /*20010*/  PRMT R44, R33, 0x7610, R44 ;  /* 0x00007610212c7816 */ /* 0x002fe2000000002c */
[----:B------:R-:W-:Y:S01]  /*20020*/  @P3 FADD.FTZ R42, R45, R42 ;  /* 0x0000002a2d2a3221 */ /* 0x000fe20000010000 */
[----:B------:R-:W-:Y:S04]  /*20030*/  @P3 STG.E desc[UR6][R66.64+0x48], R30 ;  /* 0x0000481e42003986 */ /* 0x000fe8000c101906 */
[----:B------:R-:W-:Y:S01]  /*20040*/  @P3 F2FP.F16.F32.PACK_AB R42, RZ, R42 ;  /* 0x0000002aff2a323e */ /* 0x000fe200000000ff */
[----:B------:R0:W-:Y:S01]  /*20050*/  @P3 STG.E.U16 desc[UR6][R70.64+0x24], R44 ;  /* 0x0000242c46003986 */ /* 0x0001e2000c101506 */
[----:B------:R-:W-:-:S03]  /*20060*/  @P2 FADD.FTZ R41, R52, R41 ;  /* 0x0000002934292221 */ /* 0x000fc60000010000 */
[----:B------:R-:W2:Y:S01]  /*20070*/  @P4 LDG.E.CONSTANT R33, desc[UR6][R64.64] ;  /* 0x0000000640214981 */ /* 0x000ea2000c1e9900 */
[----:B------:R-:W-:-:S03]  /*20080*/  @P2 FADD.FTZ R43, R46, R43 ;  /* 0x0000002b2e2b2221 */ /* 0x000fc60000010000 */
[----:B------:R-:W-:Y:S01]  /*20090*/  @P3 STG.E desc[UR6][R66.64+0x4c], R31 ;  /* 0x00004c1f42003986 */ /* 0x000fe2000c101906 */
[----:B------:R-:W-:-:S03]  /*200a0*/  @P2 F2FP.F16.F32.PACK_AB R41, RZ, R41 ;  /* 0x00000029ff29223e */ /* 0x000fc600000000ff */
[----:B------:R1:W-:Y:S01]  /*200b0*/  @P3 STG.E.U16 desc[UR6][R70.64+0x26], R42 ;  /* 0x0000262a46003986 */ /* 0x0003e2000c101506 */
[----:B------:R-:W-:Y:S02]  /*200c0*/  ISETP.GE.AND P3, PT, R53, 0x11, PT ;  /* 0x000000113500780c */ /* 0x000fe40003f66270 */
[----:B------:R-:W-:Y:S01]  /*200d0*/  @P2 F2FP.F16.F32.PACK_AB R43, RZ, R43 ;  /* 0x0000002bff2b223e */ /* 0x000fe200000000ff */
[----:B------:R-:W2:Y:S01]  /*200e0*/  @P4 LDG.E.CONSTANT R32, desc[UR6][R64.64] ;  /* 0x0000000640204981 */ /* 0x000ea2000c1e9900 */
[----:B0-----:R-:W-:Y:S02]  /*200f0*/  PRMT R44, R41, 0x7610, R44 ;  /* 0x00007610292c7816 */ /* 0x001fe4000000002c */
[----:B------:R-:W-:Y:S01]  /*20100*/  PRMT R46, R43, 0x7610, R46 ;  /* 0x000076102b2e7816 */ /* 0x000fe2000000002e */
[----:B------:R-:W-:Y:S04]  /*20110*/  @P2 STG.E desc[UR6][R66.64+0x50], R28 ;  /* 0x0000501c42002986 */ /* 0x000fe8000c101906 */
[----:B------:R-:W-:Y:S04]  /*20120*/  @P2 STG.E.U16 desc[UR6][R70.64+0x28], R44 ;  /* 0x0000282c46002986 */ /* 0x000fe8000c101506 */
[----:B------:R0:W-:Y:S04]  /*20130*/  @P2 STG.E desc[UR6][R66.64+0x54], R29 ;  /* 0x0000541d42002986 */ /* 0x0001e8000c101906 */
[----:B------:R-:W-:Y:S01]  /*20140*/  @P2 STG.E.U16 desc[UR6][R70.64+0x2a], R46 ;  /* 0x00002a2e46002986 */ /* 0x000fe2000c101506 */
[----:B------:R-:W-:-:S03]  /*20150*/  ISETP.GE.AND P2, PT, R53, 0x12, PT ;  /* 0x000000123500780c */ /* 0x000fc60003f46270 */
[----:B-1----:R-:W2:Y:S04]  /*20160*/  @P3 LDG.E.CONSTANT R42, desc[UR6][R64.64] ;  /* 0x00000006402a3981 */ /* 0x002ea8000c1e9900 */
[----:B------:R-:W2:Y:S06]  /*20170*/  @P3 LDG.E.CONSTANT R41, desc[UR6][R64.64] ;  /* 0x0000000640293981 */ /* 0x000eac000c1e9900 */
[----:B------:R-:W2:Y:S04]  /*20180*/  @P2 LDG.E.CONSTANT R31, desc[UR6][R64.64] ;  /* 0x00000006401f2981 */ /* 0x000ea8000c1e9900 */
[----:B------:R-:W2:Y:S01]  /*20190*/  @P2 LDG.E.CONSTANT R30, desc[UR6][R64.64] ;  /* 0x00000006401e2981 */ /* 0x000ea2000c1e9900 */
[----:B------:R-:W-:-:S02]  /*201a0*/  HADD2.F32 R43, -RZ, R115.H0_H0 ;  /* 0x20000073ff2b7230 */ /* 0x000fc40000004100 */
[----:B------:R-:W-:-:S03]  /*201b0*/  HADD2.F32 R45, -RZ, R115.H1_H1 ;  /* 0x30000073ff2d7230 */ /* 0x000fc60000004100 */
[--C-:B------:R-:W-:Y:S01]  /*201c0*/  FADD.FTZ R43, R43, -R50.reuse ;  /* 0x800000322b2b7221 */ /* 0x100fe20000010000 */
[--C-:B------:R-:W-:Y:S02]  /*201d0*/  HADD2.F32 R47, -RZ, R116.reuse.H0_H0 ;  /* 0x20000074ff2f7230 */ /* 0x100fe40000004100 */
[--C-:B------:R-:W-:Y:S01]  /*201e0*/  FADD.FTZ R45, R45, -R50.reuse ;  /* 0x800000322d2d7221 */ /* 0x100fe20000010000 */
[C---:B0-----:R-:W-:Y:S01]  /*201f0*/  @P1 FFMA.FTZ R29, R100.reuse, -0.69314718246459960938, R43 ;  /* 0xbf317218641d1823 */ /* 0x041fe2000001002b */
[----:B------:R-:W-:Y:S02]  /*20200*/  HADD2.F32 R43, -RZ, R116.H1_H1 ;  /* 0x30000074ff2b7230 */ /* 0x000fe40000004100 */
[----:B------:R-:W-:Y:S01]  /*20210*/  @P1 FFMA.FTZ R28, R100, -0.69314718246459960938, R45 ;  /* 0xbf317218641c1823 */ /* 0x000fe2000001002d */
[----:B------:R-:W-:-:S03]  /*20220*/  FADD.FTZ R47, R47, -R50 ;  /* 0x800000322f2f7221 */ /* 0x000fc60000010000 */
[----:B---3--:R-:W-:Y:S01]  /*20230*/  @P1 FADD.FTZ R28, R39, R28 ;  /* 0x0000001c271c1221 */ /* 0x008fe20000010000 */
[----:B------:R-:W-:Y:S01]  /*20240*/  FADD.FTZ R43, R43, -R50 ;  /* 0x800000322b2b7221 */ /* 0x000fe20000010000 */
[----:B------:R-:W-:Y:S01]  /*20250*/  @P6 FFMA.FTZ R39, R100, -0.69314718246459960938, R47 ;  /* 0xbf31721864276823 */ /* 0x000fe2000001002f */
[----:B------:R0:W-:Y:S02]  /*20260*/  @P1 STG.E desc[UR6][R66.64+0x58], R26 ;  /* 0x0000581a42001986 */ /* 0x0001e4000c101906 */
[----:B------:R-:W-:Y:S01]  /*20270*/  @P1 F2FP.F16.F32.PACK_AB R28, RZ, R28 ;  /* 0x0000001cff1c123e */ /* 0x000fe200000000ff */
[----:B----4-:R-:W-:-:S05]  /*20280*/  @P1 FADD.FTZ R29, R38, R29 ;  /* 0x0000001d261d1221 */ /* 0x010fca0000010000 */
[----:B------:R-:W-:Y:S01]  /*20290*/  @P1 F2FP.F16.F32.PACK_AB R29, RZ, R29 ;  /* 0x0000001dff1d123e */ /* 0x000fe200000000ff */
[----:B-----5:R-:W-:-:S03]  /*202a0*/  @P6 FADD.FTZ R39, R40, R39 ;  /* 0x0000002728276221 */ /* 0x020fc60000010000 */
[----:B------:R-:W-:Y:S01]  /*202b0*/  PRMT R38, R29, 0x7610, R38 ;  /* 0x000076101d267816 */ /* 0x000fe20000000026 */
[----:B------:R-:W-:Y:S01]  /*202c0*/  @P6 FFMA.FTZ R29, R100, -0.69314718246459960938, R43 ;  /* 0xbf317218641d6823 */ /* 0x000fe2000001002b */
[----:B------:R-:W-:-:S03]  /*202d0*/  @P6 F2FP.F16.F32.PACK_AB R39, RZ, R39 ;  /* 0x00000027ff27623e */ /* 0x000fc600000000ff */
[----:B------:R-:W-:Y:S01]  /*202e0*/  @P1 STG.E.U16 desc[UR6][R70.64+0x2c], R38 ;  /* 0x00002c2646001986 */ /* 0x000fe2000c101506 */
[----:B------:R-:W-:-:S03]  /*202f0*/  @P6 FADD.FTZ R0, R0, R29 ;  /* 0x0000001d00006221 */ /* 0x000fc60000010000 */
[----:B------:R1:W-:Y:S04]  /*20300*/  @P1 STG.E desc[UR6][R66.64+0x5c], R27 ;  /* 0x00005c1b42001986 */ /* 0x0003e8000c101906 */
        /* <DEDUP_REMOVED lines=8> */
[----:B------:R-:W-:-:S02]  /*20390*/  FADD.FTZ R29, R29, -R50 ;  /* 0x800000321d1d7221 */ /* 0x000fc40000010000 */
[----:B------:R-:W-:Y:S01]  /*203a0*/  FADD.FTZ R43, R39, -R50 ;  /* 0x80000032272b7221 */ /* 0x000fe20000010000 */
[----:B------:R-:W-:Y:S01]  /*203b0*/  @P6 STG.E.U16 desc[UR6][R70.64+0x30], R40 ;  /* 0x0000302846006986 */ /* 0x000fe2000c101506 */
[----:B-1----:R-:W-:-:S03]  /*203c0*/  @P5 FFMA.FTZ R27, R100, -0.69314718246459960938, R29 ;  /* 0xbf317218641b5823 */ /* 0x002fc6000001001d */
[----:B------:R-:W-:Y:S01]  /*203d0*/  @P6 STG.E desc[UR6][R66.64+0x64], R25 ;  /* 0x0000641942006986 */ /* 0x000fe2000c101906 */
[----:B------:R-:W-:-:S03]  /*203e0*/  HADD2.F32 R39, -RZ, R118.H0_H0 ;  /* 0x20000076ff277230 */ /* 0x000fc60000004100 */
[----:B------:R-:W-:Y:S01]  /*203f0*/  @P6 STG.E.U16 desc[UR6][R70.64+0x32], R26 ;  /* 0x0000321a46006986 */ /* 0x000fe2000c101506 */
[----:B------:R-:W-:-:S03]  /*20400*/  @P5 FFMA.FTZ R29, R100, -0.69314718246459960938, R43 ;  /* 0xbf317218641d5823 */ /* 0x000fc6000001002b */
[----:B------:R0:W-:Y:S01]  /*20410*/  @P5 STG.E desc[UR6][R66.64+0x68], R22 ;  /* 0x0000681642005986 */ /* 0x0001e2000c101906 */
[----:B------:R-:W-:Y:S01]  /*20420*/  FADD.FTZ R39, R39, -R50 ;  /* 0x8000003227277221 */ /* 0x000fe20000010000 */
[----:B--2---:R-:W-:Y:S02]  /*20430*/  @P5 FADD.FTZ R29, R34, R29 ;  /* 0x0000001d221d5221 */ /* 0x004fe40000010000 */
[----:B------:R-:W2:Y:S01]  /*20440*/  @P1 LDG.E.CONSTANT R0, desc[UR6][R64.64] ;  /* 0x0000000640001981 */ /* 0x000ea2000c1e9900 */
[----:B------:R-:W-:-:S03]  /*20450*/  @P5 FADD.FTZ R27, R36, R27 ;  /* 0x0000001b241b5221 */ /* 0x000fc60000010000 */
[----:B0-----:R-:W3:Y:S02]  /*20460*/  @P1 LDG.E.CONSTANT R22, desc[UR6][R64.64] ;  /* 0x0000000640161981 */ /* 0x001ee4000c1e9900 */
[----:B------:R-:W-:Y:S01]  /*20470*/  @P5 F2FP.F16.F32.PACK_AB R27, RZ, R27 ;  /* 0x0000001bff1b523e */ /* 0x000fe200000000ff */
[----:B------:R-:W-:Y:S01]  /*20480*/  @P0 FFMA.FTZ R24, R100, -0.69314718246459960938, R39 ;  /* 0xbf31721864180823 */ /* 0x000fe20000010027 */
[----:B------:R-:W-:Y:S01]  /*20490*/  HADD2.F32 R43, -RZ, R118.H1_H1 ;  /* 0x30000076ff2b7230 */ /* 0x000fe20000004100 */
[----:B------:R-:W-:Y:S02]  /*204a0*/  @P5 F2FP.F16.F32.PACK_AB R29, RZ, R29 ;  /* 0x0000001dff1d523e */ /* 0x000fe400000000ff */
[----:B------:R-:W-:Y:S01]  /*204b0*/  PRMT R28, R27, 0x7610, R28 ;  /* 0x000076101b1c7816 */ /* 0x000fe2000000001c */
[----:B------:R-:W-:Y:S01]  /*204c0*/  @P0 FADD.FTZ R24, R35, R24 ;  /* 0x0000001823180221 */ /* 0x000fe20000010000 */
[----:B------:R-:W-:Y:S01]  /*204d0*/  ISETP.GE.AND P6, PT, R53, 0x14, PT ;  /* 0x000000143500780c */ /* 0x000fe20003fc6270 */
[----:B------:R-:W-:Y:S01]  /*204e0*/  FADD.FTZ R43, R43, -R50 ;  /* 0x800000322b2b7221 */ /* 0x000fe20000010000 */
[----:B------:R-:W-:Y:S01]  /*204f0*/  PRMT R35, R29, 0x7610, R35 ;  /* 0x000076101d237816 */ /* 0x000fe20000000023 */
[----:B------:R0:W-:Y:S01]  /*20500*/  @P5 STG.E.U16 desc[UR6][R70.64+0x34], R28 ;  /* 0x0000341c46005986 */ /* 0x0001e2000c101506 */
[----:B------:R-:W-:-:S02]  /*20510*/  HADD2.F32 R27, -RZ, R119.H1_H1 ;  /* 0x30000077ff1b7230 */ /* 0x000fc40000004100 */
[----:B------:R-:W-:Y:S01]  /*20520*/  @P0 FFMA.FTZ R26, R100, -0.69314718246459960938, R43 ;  /* 0xbf317218641a0823 */ /* 0x000fe2000001002b */
[----:B------:R1:W-:Y:S01]  /*20530*/  @P5 STG.E desc[UR6][R66.64+0x6c], R23 ;  /* 0x00006c1742005986 */ /* 0x0003e2000c101906 */
[----:B------:R-:W-:-:S03]  /*20540*/  HADD2.F32 R25, -RZ, R119.H0_H0 ;  /* 0x20000077ff197230 */ /* 0x000fc60000004100 */
[----:B------:R-:W-:Y:S01]  /*20550*/  @P5 STG.E.U16 desc[UR6][R70.64+0x36], R35 ;  /* 0x0000362346005986 */ /* 0x000fe2000c101506 */
[----:B------:R-:W-:Y:S01]  /*20560*/  ISETP.GE.AND P5, PT, R53, 0x15, PT ;  /* 0x000000153500780c */ /* 0x000fe20003fa6270 */
[----:B------:R-:W-:Y:S01]  /*20570*/  FADD.FTZ R27, R27, -R50 ;  /* 0x800000321b1b7221 */ /* 0x000fe20000010000 */
[----:B------:R-:W-:Y:S01]  /*20580*/  @P0 FADD.FTZ R37, R37, R26 ;  /* 0x0000001a25250221 */ /* 0x000fe20000010000 */
[----:B------:R-:W-:Y:S01]  /*20590*/  @P0 F2FP.F16.F32.PACK_AB R26, RZ, R24 ;  /* 0x00000018ff1a023e */ /* 0x000fe200000000ff */
[----:B------:R-:W-:Y:S01]  /*205a0*/  FADD.FTZ R29, R25, -R50 ;  /* 0x80000032191d7221 */ /* 0x000fe20000010000 */
[----:B------:R-:W4:Y:S02]  /*205b0*/  @P6 LDG.E.CONSTANT R24, desc[UR6][R64.64] ;  /* 0x0000000640186981 */ /* 0x000f24000c1e9900 */
[----:B0-----:R-:W-:Y:S02]  /*205c0*/  PRMT R28, R26, 0x7610, R28 ;  /* 0x000076101a1c7816 */ /* 0x001fe4000000001c */
[----:B------:R-:W5:Y:S01]  /*205d0*/  @P6 LDG.E.CONSTANT R25, desc[UR6][R64.64] ;  /* 0x0000000640196981 */ /* 0x000f62000c1e9900 */
[C---:B------:R-:W-:Y:S01]  /*205e0*/  @P4 FFMA.FTZ R26, R100.reuse, -0.69314718246459960938, R27 ;  /* 0xbf317218641a4823 */ /* 0x040fe2000001001b */
[----:B-1----:R-:W-:-:S02]  /*205f0*/  @P4 FFMA.FTZ R23, R100, -0.69314718246459960938, R29 ;  /* 0xbf31721864174823 */ /* 0x002fc4000001001d */
[----:B------:R0:W-:Y:S01]  /*20600*/  @P0 STG.E desc[UR6][R66.64+0x70], R20 ;  /* 0x0000701442000986 */ /* 0x0001e2000c101906 */
[--C-:B------:R-:W-:Y:S01]  /*20610*/  HADD2.F32 R27, -RZ, R120.reuse.H0_H0 ;  /* 0x20000078ff1b7230 */ /* 0x100fe20000004100 */
[----:B------:R-:W-:Y:S01]  /*20620*/  @P0 F2FP.F16.F32.PACK_AB R37, RZ, R37 ;  /* 0x00000025ff25023e */ /* 0x000fe200000000ff */
[----:B------:R-:W-:Y:S01]  /*20630*/  HADD2.F32 R29, -RZ, R120.H1_H1 ;  /* 0x30000078ff1d7230 */ /* 0x000fe20000004100 */
[----:B------:R-:W-:Y:S02]  /*20640*/  @P0 STG.E.U16 desc[UR6][R70.64+0x38], R28 ;  /* 0x0000381c46000986 */ /* 0x000fe4000c101506 */
[----:B------:R-:W-:Y:S02]  /*20650*/  FADD.FTZ R27, R27, -R50 ;  /* 0x800000321b1b7221 */ /* 0x000fe40000010000 */
[----:B0-----:R-:W5:Y:S01]  /*20660*/  @P5 LDG.E.CONSTANT R20, desc[UR6][R64.64] ;  /* 0x0000000640145981 */ /* 0x001f62000c1e9900 */
[----:B------:R-:W-:Y:S01]  /*20670*/  @P4 FADD.FTZ R26, R33, R26 ;  /* 0x0000001a211a4221 */ /* 0x000fe20000010000 */
[----:B------:R-:W-:-:S02]  /*20680*/  FADD.FTZ R29, R29, -R50 ;  /* 0x800000321d1d7221 */ /* 0x000fc40000010000 */
[----:B------:R0:W-:Y:S02]  /*20690*/  @P0 STG.E desc[UR6][R66.64+0x74], R21 ;  /* 0x0000741542000986 */ /* 0x0001e4000c101906 */
[----:B------:R-:W-:Y:S02]  /*206a0*/  @P4 F2FP.F16.F32.PACK_AB R26, RZ, R26 ;  /* 0x0000001aff1a423e */ /* 0x000fe400000000ff */
[----:B------:R-:W-:Y:S01]  /*206b0*/  @P0 STG.E.U16 desc[UR6][R70.64+0x3a], R37 ;  /* 0x00003a2546000986 */ /* 0x000fe2000c101506 */
[----:B------:R-:W-:Y:S01]  /*206c0*/  @P4 FADD.FTZ R32, R32, R23 ;  /* 0x0000001720204221 */ /* 0x000fe20000010000 */
[----:B------:R-:W-:Y:S02]  /*206d0*/  ISETP.GE.AND P0, PT, R53, 0x16, PT ;  /* 0x000000163500780c */ /* 0x000fe40003f06270 */
[----:B------:R-:W5:Y:S01]  /*206e0*/  @P5 LDG.E.CONSTANT R23, desc[UR6][R64.64] ;  /* 0x0000000640175981 */ /* 0x000f62000c1e9900 */
[----:B------:R-:W-:Y:S02]  /*206f0*/  PRMT R35, R26, 0x7610, R35 ;  /* 0x000076101a237816 */ /* 0x000fe40000000023 */
[----:B------:R-:W-:Y:S01]  /*20700*/  @P4 F2FP.F16.F32.PACK_AB R32, RZ, R32 ;  /* 0x00000020ff20423e */ /* 0x000fe200000000ff */
[C---:B------:R-:W-:Y:S01]  /*20710*/  @P3 FFMA.FTZ R26, R100.reuse, -0.69314718246459960938, R27 ;  /* 0xbf317218641a3823 */ /* 0x040fe2000001001b */
[----:B------:R-:W-:Y:S01]  /*20720*/  @P3 FFMA.FTZ R27, R100, -0.69314718246459960938, R29 ;  /* 0xbf317218641b3823 */ /* 0x000fe2000001001d */
[----:B------:R-:W-:Y:S01]  /*20730*/  @P4 STG.E desc[UR6][R66.64+0x78], R18 ;  /* 0x0000781242004986 */ /* 0x000fe2000c101906 */
[----:B------:R-:W-:-:S03]  /*20740*/  HADD2.F32 R29, -RZ, R121.H0_H0 ;  /* 0x20000079ff1d7230 */ /* 0x000fc60000004100 */
[----:B------:R-:W-:Y:S01]  /*20750*/  @P4 STG.E.U16 desc[UR6][R70.64+0x3c], R32 ;  /* 0x00003c2046004986 */ /* 0x000fe2000c101506 */
[----:B------:R-:W-:-:S03]  /*20760*/  HADD2.F32 R33, -RZ, R121.H1_H1 ;  /* 0x30000079ff217230 */ /* 0x000fc60000004100 */
[----:B------:R-:W-:Y:S04]  /*20770*/  @P4 STG.E desc[UR6][R66.64+0x7c], R19 ;  /* 0x00007c1342004986 */ /* 0x000fe8000c101906 */
[----:B------:R1:W-:Y:S01]  /*20780*/  @P4 STG.E.U16 desc[UR6][R70.64+0x3e], R35 ;  /* 0x00003e2346004986 */ /* 0x0003e2000c101506 */
[----:B------:R-:W-:Y:S01]  /*20790*/  @P3 FADD.FTZ R27, R42, R27 ;  /* 0x0000001b2a1b3221 */ /* 0x000fe20000010000 */
[----:B------:R-:W-:Y:S01]  /*207a0*/  ISETP.GE.AND P4, PT, R53, 0x17, PT ;  /* 0x000000173500780c */ /* 0x000fe20003f86270 */
[----:B------:R-:W-:Y:S01]  /*207b0*/  FADD.FTZ R29, R29, -R50 ;  /* 0x800000321d1d7221 */ /* 0x000fe20000010000 */
[----:B------:R-:W-:Y:S01]  /*207c0*/  @P3 FADD.FTZ R26, R41, R26 ;  /* 0x0000001a291a3221 */ /* 0x000fe20000010000 */
[----:B------:R-:W-:Y:S01]  /*207d0*/  FADD.FTZ R33, R33, -R50 ;  /* 0x8000003221217221 */ /* 0x000fe20000010000 */
[----:B------:R-:W-:Y:S01]  /*207e0*/  @P3 F2FP.F16.F32.PACK_AB R27, RZ, R27 ;  /* 0x0000001bff1b323e */ /* 0x000fe200000000ff */
[----:B0-----:R-:W5:Y:S01]  /*207f0*/  @P0 LDG.E.CONSTANT R21, desc[UR6][R64.64] ;  /* 0x0000000640150981 */ /* 0x001f62000c1e9900 */
[----:B------:R-:W-:Y:S01]  /*20800*/  @P2 FFMA.FTZ R28, R100, -0.69314718246459960938, R29 ;  /* 0xbf317218641c2823 */ /* 0x000fe2000001001d */
[----:B------:R-:W-:-:S02]  /*20810*/  @P3 F2FP.F16.F32.PACK_AB R26, RZ, R26 ;  /* 0x0000001aff1a323e */ /* 0x000fc400000000ff */
[----:B------:R-:W-:Y:S01]  /*20820*/  PRMT R29, R27, 0x7610, R29 ;  /* 0x000076101b1d7816 */ /* 0x000fe2000000001d */
[----:B------:R-:W-:Y:S01]  /*20830*/  @P2 FFMA.FTZ R27, R100, -0.69314718246459960938, R33 ;  /* 0xbf317218641b2823 */ /* 0x000fe20000010021 */
[----:B------:R-:W-:Y:S01]  /*20840*/  @P2 FADD.FTZ R28, R31, R28 ;  /* 0x0000001c1f1c2221 */ /* 0x000fe20000010000 */
[----:B-1----:R-:W-:Y:S01]  /*20850*/  PRMT R35, R26, 0x7610, R35 ;  /* 0x000076101a237816 */ /* 0x002fe20000000023 */
[----:B------:R-:W5:Y:S01]  /*20860*/  @P0 LDG.E.CONSTANT R18, desc[UR6][R64.64] ;  /* 0x0000000640120981 */ /* 0x000f62000c1e9900 */
[----:B------:R-:W-:-:S03]  /*20870*/  @P2 FADD.FTZ R27, R30, R27 ;  /* 0x0000001b1e1b2221 */ /* 0x000fc60000010000 */
[----:B------:R-:W5:Y:S01]  /*20880*/  @P4 LDG.E.CONSTANT R26, desc[UR6][R64.64] ;  /* 0x00000006401a4981 */ /* 0x000f62000c1e9900 */
[----:B------:R-:W-:Y:S02]  /*20890*/  @P2 F2FP.F16.F32.PACK_AB R28, RZ, R28 ;  /* 0x0000001cff1c223e */ /* 0x000fe400000000ff */
[----:B------:R-:W-:Y:S01]  /*208a0*/  @P2 F2FP.F16.F32.PACK_AB R27, RZ, R27 ;  /* 0x0000001bff1b223e */ /* 0x000fe200000000ff */
[----:B------:R-:W-:Y:S04]  /*208b0*/  @P3 STG.E desc[UR6][R66.64+0x80], R16 ;  /* 0x0000801042003986 */ /* 0x000fe8000c101906 */
[----:B------:R0:W-:Y:S01]  /*208c0*/  @P3 STG.E.U16 desc[UR6][R70.64+0x40], R35 ;  /* 0x0000402346003986 */ /* 0x0001e2000c101506 */
[----:B------:R-:W-:-:S03]  /*208d0*/  PRMT R30, R27, 0x7610, R30 ;  /* 0x000076101b1e7816 */ /* 0x000fc6000000001e */
[----:B------:R1:W-:Y:S04]  /*208e0*/  @P3 STG.E desc[UR6][R66.64+0x84], R17 ;  /* 0x0000841142003986 */ /* 0x0003e8000c101906 */
[----:B------:R-:W-:Y:S01]  /*208f0*/  @P3 STG.E.U16 desc[UR6][R70.64+0x42], R29 ;  /* 0x0000421d46003986 */ /* 0x000fe2000c101506 */
[----:B0-----:R-:W-:-:S03]  /*20900*/  PRMT R35, R28, 0x7610, R35 ;  /* 0x000076101c237816 */ /* 0x001fc60000000023 */
[----:B------:R-:W-:Y:S01]  /*20910*/  @P2 STG.E desc[UR6][R66.64+0x88], R14 ;  /* 0x0000880e42002986 */ /* 0x000fe2000c101906 */
[----:B------:R-:W-:-:S03]  /*20920*/  ISETP.GE.AND P3, PT, R53, 0x18, PT ;  /* 0x000000183500780c */ /* 0x000fc60003f66270 */
[----:B------:R-:W5:Y:S04]  /*20930*/  @P4 LDG.E.CONSTANT R19, desc[UR6][R64.64] ;  /* 0x0000000640134981 */ /* 0x000f68000c1e9900 */
[----:B------:R-:W-:Y:S04]  /*20940*/  @P2 STG.E.U16 desc[UR6][R70.64+0x44], R35 ;  /* 0x0000442346002986 */ /* 0x000fe8000c101506 */
[----:B------:R0:W-:Y:S04]  /*20950*/  @P2 STG.E desc[UR6][R66.64+0x8c], R15 ;  /* 0x00008c0f42002986 */ /* 0x0001e8000c101906 */
[----:B------:R-:W-:Y:S01]  /*20960*/  @P2 STG.E.U16 desc[UR6][R70.64+0x46], R30 ;  /* 0x0000461e46002986 */ /* 0x000fe2000c101506 */
[----:B------:R-:W-:-:S03]  /*20970*/  ISETP.GE.AND P2, PT, R53, 0x19, PT ;  /* 0x000000193500780c */ /* 0x000fc60003f46270 */
[----:B------:R-:W5:Y:S04]  /*20980*/  @P3 LDG.E.CONSTANT R28, desc[UR6][R64.64] ;  /* 0x00000006401c3981 */ /* 0x000f68000c1e9900 */
[----:B------:R-:W5:Y:S06]  /*20990*/  @P3 LDG.E.CONSTANT R27, desc[UR6][R64.64] ;  /* 0x00000006401b3981 */ /* 0x000f6c000c1e9900 */
[----:B------:R-:W5:Y:S04]  /*209a0*/  @P2 LDG.E.CONSTANT R16, desc[UR6][R64.64] ;  /* 0x0000000640102981 */ /* 0x000f68000c1e9900 */
[----:B-1----:R-:W5:Y:S01]  /*209b0*/  @P2 LDG.E.CONSTANT R17, desc[UR6][R64.64] ;  /* 0x0000000640112981 */ /* 0x002f62000c1e9900 */
[----:B------:R-:W-:-:S05]  /*209c0*/  HADD2.F32 R31, -RZ, R122.H1_H1 ;  /* 0x3000007aff1f7230 */ /* 0x000fca0000004100 */
[----:B0-----:R-:W-:Y:S01]  /*209d0*/  FADD.FTZ R15, R31, -R50 ;  /* 0x800000321f0f7221 */ /* 0x001fe20000010000 */
[----:B------:R-:W-:-:S03]  /*209e0*/  HADD2.F32 R29, -RZ, R122.H0_H0 ;  /* 0x2000007aff1d7230 */ /* 0x000fc60000004100 */
[----:B------:R-:W-:Y:S02]  /*209f0*/  @P1 FFMA.FTZ R15, R100, -0.69314718246459960938, R15 ;  /* 0xbf317218640f1823 */ /* 0x000fe4000001000f */
[----:B------:R-:W-:-:S04]  /*20a00*/  FADD.FTZ R29, R29, -R50 ;  /* 0x800000321d1d7221 */ /* 0x000fc80000010000 */
[----:B------:R-:W-:Y:S01]  /*20a10*/  @P1 FFMA.FTZ R29, R100, -0.69314718246459960938, R29 ;  /* 0xbf317218641d1823 */ /* 0x000fe2000001001d */
[----:B------:R-:W-:Y:S01]  /*20a20*/  HADD2.F32 R31, -RZ, R123.H1_H1 ;  /* 0x3000007bff1f7230 */ /* 0x000fe20000004100 */
[----:B------:R0:W-:Y:S04]  /*20a30*/  @P1 STG.E desc[UR6][R66.64+0x90], R12 ;  /* 0x0000900c42001986 */ /* 0x0001e8000c101906 */
[----:B------:R-:W-:Y:S01]  /*20a40*/  FADD.FTZ R31, R31, -R50 ;  /* 0x800000321f1f7221 */ /* 0x000fe20000010000 */
[----:B---3--:R-:W-:Y:S01]  /*20a50*/  @P1 FADD.FTZ R15, R22, R15 ;  /* 0x0000000f160f1221 */ /* 0x008fe20000010000 */
[----:B--2---:R-:W-:-:S04]  /*20a60*/  @P1 FADD.FTZ R0, R0, R29 ;  /* 0x0000001d00001221 */ /* 0x004fc80000010000 */
        /* <DEDUP_REMOVED lines=13> */
[----:B------:R0:W-:Y:S02]  /*20b40*/  @P1 STG.E desc[UR6][R66.64+0x94], R13 ;  /* 0x0000940d42001986 */ /* 0x0001e4000c101906 */
[----:B----4-:R-:W-:Y:S01]  /*20b50*/  @P6 FADD.FTZ R24, R24, R29 ;  /* 0x0000001d18186221 */ /* 0x010fe20000010000 */
[----:B-----5:R-:W-:Y:S01]  /*20b60*/  @P6 FADD.FTZ R0, R25, R0 ;  /* 0x0000000019006221 */ /* 0x020fe20000010000 */
[----:B0-----:R-:W-:-:S04]  /*20b70*/  FADD.FTZ R13, R15, -R50 ;  /* 0x800000320f0d7221 */ /* 0x001fc80000010000 */
[----:B------:R-:W-:Y:S01]  /*20b80*/  @P6 F2FP.F16.F32.PACK_AB R0, RZ, R0 ;  /* 0x00000000ff00623e */ /* 0x000fe200000000ff */
[----:B------:R-:W-:Y:S01]  /*20b90*/  @P5 FFMA.FTZ R13, R100, -0.69314718246459960938, R13 ;  /* 0xbf317218640d5823 */ /* 0x000fe2000001000d */
        /* <DEDUP_REMOVED lines=10> */
[----:B------:R-:W-:Y:S01]  /*20c40*/  @P5 FADD.FTZ R12, R23, R12 ;  /* 0x0000000c170c5221 */ /* 0x000fe20000010000 */
[----:B------:R-:W-:Y:S01]  /*20c50*/  HADD2.F32 R23, -RZ, R125.H0_H0 ;  /* 0x2000007dff177230 */ /* 0x000fe20000004100 */
[----:B------:R-:W-:-:S03]  /*20c60*/  ISETP.GE.AND P6, PT, R53, 0x1b, PT ;  /* 0x0000001b3500780c */ /* 0x000fc60003fc6270 */
[----:B------:R-:W-:Y:S01]  /*20c70*/  @P5 F2FP.F16.F32.PACK_AB R12, RZ, R12 ;  /* 0x0000000cff0c523e */ /* 0x000fe200000000ff */
[--C-:B------:R-:W-:Y:S01]  /*20c80*/  FADD.FTZ R23, R23, -R50.reuse ;  /* 0x8000003217177221 */ /* 0x100fe20000010000 */
[----:B0-----:R-:W-:Y:S01]  /*20c90*/  PRMT R35, R13, 0x7610, R35 ;  /* 0x000076100d237816 */ /* 0x001fe20000000023 */
[--C-:B------:R-:W-:Y:S02]  /*20ca0*/  HADD2.F32 R13, -RZ, R126.reuse.H0_H0 ;  /* 0x2000007eff0d7230 */ /* 0x100fe40000004100 */
[--C-:B------:R-:W-:Y:S01]  /*20cb0*/  FADD.FTZ R11, R15, -R50.reuse ;  /* 0x800000320f0b7221 */ /* 0x100fe20000010000 */
[----:B------:R-:W-:Y:S01]  /*20cc0*/  ISETP.GE.AND P1, PT, R53, 0x1a, PT ;  /* 0x0000001a3500780c */ /* 0x000fe20003f26270 */
[----:B------:R-:W-:Y:S01]  /*20cd0*/  @P5 STG.E desc[UR6][R66.64+0xa0], R8 ;  /* 0x0000a00842005986 */ /* 0x000fe2000c101906 */
[----:B------:R-:W-:Y:S01]  /*20ce0*/  FADD.FTZ R15, R13, -R50 ;  /* 0x800000320d0f7221 */ /* 0x000fe20000010000 */
[----:B------:R-:W-:Y:S02]  /*20cf0*/  HADD2.F32 R13, -RZ, R126.H1_H1 ;  /* 0x3000007eff0d7230 */ /* 0x000fe40000004100 */
[C---:B------:R-:W-:Y:S01]  /*20d00*/  @P0 FFMA.FTZ R0, R100.reuse, -0.69314718246459960938, R23 ;  /* 0xbf31721864000823 */ /* 0x040fe20000010017 */
[----:B------:R-:W-:Y:S04]  /*20d10*/  @P5 STG.E.U16 desc[UR6][R70.64+0x50], R12 ;  /* 0x0000500c46005986 */ /* 0x000fe8000c101506 */
[----:B------:R0:W-:Y:S01]  /*20d20*/  @P5 STG.E desc[UR6][R66.64+0xa4], R9 ;  /* 0x0000a40942005986 */ /* 0x0001e2000c101906 */
[----:B------:R-:W-:Y:S01]  /*20d30*/  @P0 FADD.FTZ R0, R21, R0 ;  /* 0x0000000015000221 */ /* 0x000fe20000010000 */
[----:B------:R-:W-:-:S02]  /*20d40*/  @P0 FFMA.FTZ R11, R100, -0.69314718246459960938, R11 ;  /* 0xbf317218640b0823 */ /* 0x000fc4000001000b */
[----:B------:R-:W2:Y:S02]  /*20d50*/  @P6 LDG.E.CONSTANT R10, desc[UR6][R64.64] ;  /* 0x00000006400a6981 */ /* 0x000ea4000c1e9900 */
[----:B------:R-:W-:Y:S02]  /*20d60*/  @P0 F2FP.F16.F32.PACK_AB R0, RZ, R0 ;  /* 0x00000000ff00023e */ /* 0x000fe400000000ff */
[----:B------:R-:W3:Y:S01]  /*20d70*/  @P1 LDG.E.CONSTANT R21, desc[UR6][R64.64] ;  /* 0x0000000640151981 */ /* 0x000ee2000c1e9900 */
[----:B0-----:R-:W-:-:S03]  /*20d80*/  FADD.FTZ R9, R13, -R50 ;  /* 0x800000320d097221 */ /* 0x001fc60000010000 */
[----:B------:R0:W-:Y:S01]  /*20d90*/  @P5 STG.E.U16 desc[UR6][R70.64+0x52], R35 ;  /* 0x0000522346005986 */ /* 0x0001e2000c101506 */
[----:B------:R-:W-:Y:S01]  /*20da0*/  @P4 FFMA.FTZ R9, R100, -0.69314718246459960938, R9 ;  /* 0xbf31721864094823 */ /* 0x000fe20000010009 */
[----:B------:R-:W-:Y:S02]  /*20db0*/  @P0 FADD.FTZ R11, R18, R11 ;  /* 0x0000000b120b0221 */ /* 0x000fe40000010000 */
[----:B------:R-:W-:Y:S01]  /*20dc0*/  @P0 STG.E desc[UR6][R66.64+0xa8], R6 ;  /* 0x0000a80642000986 */ /* 0x000fe2000c101906 */
[----:B------:R-:W-:Y:S01]  /*20dd0*/  @P4 FADD.FTZ R9, R26, R9 ;  /* 0x000000091a094221 */ /* 0x000fe20000010000 */
[----:B------:R-:W-:Y:S02]  /*20de0*/  @P4 FFMA.FTZ R8, R100, -0.69314718246459960938, R15 ;  /* 0xbf31721864084823 */ /* 0x000fe4000001000f */
[----:B------:R-:W-:Y:S01]  /*20df0*/  @P0 STG.E.U16 desc[UR6][R70.64+0x54], R0 ;  /* 0x0000540046000986 */ /* 0x000fe2000c101506 */
[----:B------:R-:W-:Y:S02]  /*20e00*/  @P0 F2FP.F16.F32.PACK_AB R11, RZ, R11 ;  /* 0x0000000bff0b023e */ /* 0x000fe400000000ff */
[----:B------:R-:W-:Y:S01]  /*20e10*/  @P4 F2FP.F16.F32.PACK_AB R9, RZ, R9 ;  /* 0x00000009ff09423e */ /* 0x000fe200000000ff */
[----:B------:R1:W-:Y:S04]  /*20e20*/  @P0 STG.E desc[UR6][R66.64+0xac], R7 ;  /* 0x0000ac0742000986 */ /* 0x0003e8000c101906 */
[----:B------:R-:W4:Y:S01]  /*20e30*/  @P1 LDG.E.CONSTANT R15, desc[UR6][R64.64] ;  /* 0x00000006400f1981 */ /* 0x000f22000c1e9900 */
[----:B------:R-:W-:-:S02]  /*20e40*/  PRMT R12, R9, 0x7610, R12 ;  /* 0x00007610090c7816 */ /* 0x000fc4000000000c */
[----:B0-----:R-:W-:Y:S01]  /*20e50*/  PRMT R35, R11, 0x7610, R35 ;  /* 0x000076100b237816 */ /* 0x001fe20000000023 */
[----:B------:R-:W5:Y:S01]  /*20e60*/  @P6 LDG.E.CONSTANT R13, desc[UR6][R64.64] ;  /* 0x00000006400d6981 */ /* 0x000f62000c1e9900 */
[--C-:B-1----:R-:W-:Y:S02]  /*20e70*/  HADD2.F32 R7, -RZ, R127.reuse.H1_H1 ;  /* 0x3000007fff077230 */ /* 0x102fe40000004100 */
[----:B------:R-:W-:Y:S01]  /*20e80*/  @P4 FADD.FTZ R8, R19, R8 ;  /* 0x0000000813084221 */ /* 0x000fe20000010000 */
[----:B------:R-:W-:Y:S02]  /*20e90*/  HADD2.F32 R11, -RZ, R127.H0_H0 ;  /* 0x2000007fff0b7230 */ /* 0x000fe40000004100 */
[----:B------:R-:W-:Y:S01]  /*20ea0*/  FADD.FTZ R9, R7, -R50 ;  /* 0x8000003207097221 */ /* 0x000fe20000010000 */
[----:B------:R-:W-:Y:S01]  /*20eb0*/  ISETP.GE.AND P5, PT, R53, 0x1c, PT ;  /* 0x0000001c3500780c */ /* 0x000fe20003fa6270 */
[----:B------:R-:W-:Y:S02]  /*20ec0*/  @P0 STG.E.U16 desc[UR6][R70.64+0x56], R35 ;  /* 0x0000562346000986 */ /* 0x000fe4000c101506 */
[----:B------:R-:W-:Y:S01]  /*20ed0*/  @P3 FFMA.FTZ R0, R100, -0.69314718246459960938, R9 ;  /* 0xbf31721864003823 */ /* 0x000fe20000010009 */
[----:B------:R-:W-:-:S02]  /*20ee0*/  HADD2.F32 R9, -RZ, R128.H0_H0 ;  /* 0x20000080ff097230 */ /* 0x000fc40000004100 */
[--C-:B------:R-:W-:Y:S01]  /*20ef0*/  FADD.FTZ R11, R11, -R50.reuse ;  /* 0x800000320b0b7221 */ /* 0x100fe20000010000 */
[----:B------:R-:W-:Y:S02]  /*20f00*/  ISETP.GE.AND P0, PT, R53, 0x1d, PT ;  /* 0x0000001d3500780c */ /* 0x000fe40003f06270 */
[----:B------:R-:W-:Y:S01]  /*20f10*/  @P4 F2FP.F16.F32.PACK_AB R8, RZ, R8 ;  /* 0x00000008ff08423e */ /* 0x000fe200000000ff */
[----:B------:R-:W-:Y:S01]  /*20f20*/  @P3 FFMA.FTZ R7, R100, -0.69314718246459960938, R11 ;  /* 0xbf31721864073823 */ /* 0x000fe2000001000b */
[----:B------:R-:W-:Y:S01]  /*20f30*/  FADD.FTZ R9, R9, -R50 ;  /* 0x8000003209097221 */ /* 0x000fe20000010000 */
[----:B------:R-:W-:Y:S01]  /*20f40*/  @P4 STG.E desc[UR6][R66.64+0xb0], R4 ;  /* 0x0000b00442004986 */ /* 0x000fe2000c101906 */
[----:B------:R-:W-:-:S03]  /*20f50*/  HADD2.F32 R11, -RZ, R128.H1_H1 ;  /* 0x30000080ff0b7230 */ /* 0x000fc60000004100 */
[----:B------:R-:W-:Y:S04]  /*20f60*/  @P4 STG.E.U16 desc[UR6][R70.64+0x58], R8 ;  /* 0x0000580846004986 */ /* 0x000fe8000c101506 */
[----:B------:R0:W-:Y:S01]  /*20f70*/  @P4 STG.E desc[UR6][R66.64+0xb4], R5 ;  /* 0x0000b40542004986 */ /* 0x0001e2000c101906 */
[----:B------:R-:W-:Y:S01]  /*20f80*/  FADD.FTZ R11, R11, -R50 ;  /* 0x800000320b0b7221 */ /* 0x000fe20000010000 */
[----:B------:R-:W-:Y:S02]  /*20f90*/  @P3 FADD.FTZ R7, R28, R7 ;  /* 0x000000071c073221 */ /* 0x000fe40000010000 */
[----:B------:R-:W-:Y:S01]  /*20fa0*/  @P4 STG.E.U16 desc[UR6][R70.64+0x5a], R12 ;  /* 0x00005a0c46004986 */ /* 0x000fe2000c101506 */
[----:B------:R-:W-:Y:S01]  /*20fb0*/  ISETP.GE.AND P4, PT, R53, 0x1e, PT ;  /* 0x0000001e3500780c */ /* 0x000fe20003f86270 */
[----:B------:R-:W-:-:S02]  /*20fc0*/  @P3 FADD.FTZ R0, R27, R0 ;  /* 0x000000001b003221 */ /* 0x000fc40000010000 */
[----:B------:R-:W5:Y:S01]  /*20fd0*/  @P5 LDG.E.CONSTANT R23, desc[UR6][R64.64] ;  /* 0x0000000640175981 */ /* 0x000f62000c1e9900 */
[----:B0-----:R-:W-:-:S03]  /*20fe0*/  @P2 FFMA.FTZ R5, R100, -0.69314718246459960938, R9 ;  /* 0xbf31721864052823 */ /* 0x001fc60000010009 */
[----:B------:R-:W5:Y:S01]  /*20ff0*/  @P0 LDG.E.CONSTANT R6, desc[UR6][R64.64] ;  /* 0x0000000640060981 */ /* 0x000f62000c1e9900 */
[----:B------:R-:W-:Y:S01]  /*21000*/  @P2 FFMA.FTZ R4, R100, -0.69314718246459960938, R11 ;  /* 0xbf31721864042823 */ /* 0x000fe2000001000b */
[----:B------:R-:W-:Y:S01]  /*21010*/  @P2 FADD.FTZ R5, R16, R5 ;  /* 0x0000000510052221 */ /* 0x000fe20000010000 */
[----:B------:R-:W-:Y:S02]  /*21020*/  @P3 F2FP.F16.F32.PACK_AB R7, RZ, R7 ;  /* 0x00000007ff07323e */ /* 0x000fe400000000ff */
[----:B------:R-:W-:Y:S01]  /*21030*/  @P2 FADD.FTZ R4, R17, R4 ;  /* 0x0000000411042221 */ /* 0x000fe20000010000 */
[----:B------:R-:W-:Y:S01]  /*21040*/  @P3 F2FP.F16.F32.PACK_AB R0, RZ, R0 ;  /* 0x00000000ff00323e */ /* 0x000fe200000000ff */
[----:B------:R-:W5:Y:S01]  /*21050*/  @P5 LDG.E.CONSTANT R19, desc[UR6][R64.64] ;  /* 0x0000000640135981 */ /* 0x000f62000c1e9900 */
[----:B------:R-:W-:-:S03]  /*21060*/  @P2 F2FP.F16.F32.PACK_AB R5, RZ, R5 ;  /* 0x00000005ff05223e */ /* 0x000fc600000000ff */
[----:B------:R-:W-:Y:S01]  /*21070*/  @P3 STG.E desc[UR6][R66.64+0xb8], R2 ;  /* 0x0000b80242003986 */ /* 0x000fe2000c101906 */
[----:B------:R-:W-:Y:S02]  /*21080*/  PRMT R35, R5, 0x7610, R35 ;  /* 0x0000761005237816 */ /* 0x000fe40000000023 */
[----:B------:R-:W-:Y:S01]  /*21090*/  @P2 F2FP.F16.F32.PACK_AB R4, RZ, R4 ;  /* 0x00000004ff04223e */ /* 0x000fe200000000ff */
[----:B------:R-:W-:Y:S04]  /*210a0*/  @P3 STG.E.U16 desc[UR6][R70.64+0x5c], R7 ;  /* 0x00005c0746003986 */ /* 0x000fe8000c101506 */
[----:B------:R0:W-:Y:S04]  /*210b0*/  @P3 STG.E desc[UR6][R66.64+0xbc], R3 ;  /* 0x0000bc0342003986 */ /* 0x0001e8000c101906 */
[----:B------:R1:W-:Y:S01]  /*210c0*/  @P3 STG.E.U16 desc[UR6][R70.64+0x5e], R0 ;  /* 0x00005e0046003986 */ /* 0x0003e2000c101506 */
[----:B------:R-:W-:-:S03]  /*210d0*/  ISETP.GE.AND P3, PT, R53, 0x1f, PT ;  /* 0x0000001f3500780c */ /* 0x000fc60003f66270 */
[----:B------:R-:W-:Y:S04]  /*210e0*/  @P2 STG.E desc[UR6][R66.64+0xc0], R84 ;  /* 0x0000c05442002986 */ /* 0x000fe8000c101906 */
[----:B------:R-:W5:Y:S04]  /*210f0*/  @P4 LDG.E.CONSTANT R9, desc[UR6][R64.64] ;  /* 0x0000000640094981 */ /* 0x000f68000c1e9900 */
[----:B------:R3:W-:Y:S04]  /*21100*/  @P2 STG.E.U16 desc[UR6][R70.64+0x60], R35 ;  /* 0x0000602346002986 */ /* 0x0007e8000c101506 */
[----:B------:R-:W5:Y:S04]  /*21110*/  @P0 LDG.E.CONSTANT R25, desc[UR6][R64.64] ;  /* 0x0000000640190981 */ /* 0x000f68000c1e9900 */
[----:B------:R-:W-:Y:S04]  /*21120*/  @P2 STG.E desc[UR6][R66.64+0xc4], R85 ;  /* 0x0000c45542002986 */ /* 0x000fe8000c101906 */
[----:B------:R5:W-:Y:S01]  /*21130*/  @P2 STG.E.U16 desc[UR6][R70.64+0x62], R4 ;  /* 0x0000620446002986 */ /* 0x000be2000c101506 */
[----:B------:R-:W-:-:S03]  /*21140*/  ISETP.GE.AND P2, PT, R53, 0x20, PT ;  /* 0x000000203500780c */ /* 0x000fc60003f46270 */
[----:B------:R-:W5:Y:S04]  /*21150*/  @P4 LDG.E.CONSTANT R11, desc[UR6][R64.64] ;  /* 0x00000006400b4981 */ /* 0x000f68000c1e9900 */
[----:B------:R-:W5:Y:S04]  /*21160*/  @P3 LDG.E.CONSTANT R8, desc[UR6][R64.64] ;  /* 0x0000000640083981 */ /* 0x000f68000c1e9900 */
[----:B------:R-:W5:Y:S04]  /*21170*/  @P3 LDG.E.CONSTANT R17, desc[UR6][R64.64] ;  /* 0x0000000640113981 */ /* 0x000f68000c1e9900 */
[----:B------:R-:W5:Y:S01]  /*21180*/  @P2 LDG.E.CONSTANT R27, desc[UR6][R64.64] ;  /* 0x00000006401b2981 */ /* 0x000f62000c1e9900 */
[----:B0-----:R-:W-:-:S05]  /*21190*/  HADD2.F32 R3, -RZ, R129.H0_H0 ;  /* 0x20000081ff037230 */ /* 0x001fca0000004100 */
[----:B------:R-:W-:Y:S01]  /*211a0*/  FADD.FTZ R5, R3, -R50 ;  /* 0x8000003203057221 */ /* 0x000fe20000010000 */
[----:B------:R-:W-:-:S03]  /*211b0*/  HADD2.F32 R3, -RZ, R129.H1_H1 ;  /* 0x30000081ff037230 */ /* 0x000fc60000004100 */
[----:B-1----:R-:W-:Y:S01]  /*211c0*/  @P1 FFMA.FTZ R0, R100, -0.69314718246459960938, R5 ;  /* 0xbf31721864001823 */ /* 0x002fe20000010005 */
[----:B------:R-:W-:Y:S02]  /*211d0*/  HADD2.F32 R5, -RZ, R130.H0_H0 ;  /* 0x20000082ff057230 */ /* 0x000fe40000004100 */
[----:B------:R-:W-:-:S03]  /*211e0*/  FADD.FTZ R3, R3, -R50 ;  /* 0x8000003203037221 */ /* 0x000fc60000010000 */
[----:B------:R-:W-:Y:S01]  /*211f0*/  FADD.FTZ R5, R5, -R50 ;  /* 0x8000003205057221 */ /* 0x000fe20000010000 */
[----:B------:R-:W-:-:S03]  /*21200*/  @P1 FFMA.FTZ R2, R100, -0.69314718246459960938, R3 ;  /* 0xbf31721864021823 */ /* 0x000fc60000010003 */
        /* <DEDUP_REMOVED lines=51> */
[----:B------:R-:W-:Y:S01]  /*21540*/  @P5 STG.E desc[UR6][R66.64+0xd8], R90 ;  /* 0x0000d85a42005986 */ /* 0x000fe2000c101906 */
[----:B------:R-:W-:Y:S01]  /*21550*/  @P4 FADD.FTZ R0, R9, R0 ;  /* 0x0000000009004221 */ /* 0x000fe20000010000 */
[----:B------:R-:W-:-:S02]  /*21560*/  HADD2.F32 R9, -RZ, R135.H0_H0 ;  /* 0x20000087ff097230 */ /* 0x000fc40000004100 */
[----:B------:R-:W-:Y:S01]  /*21570*/  FADD.FTZ R5, R5, -R50 ;  /* 0x8000003205057221 */ /* 0x000fe20000010000 */
[----:B------:R0:W-:Y:S01]  /*21580*/  @P5 STG.E.U16 desc[UR6][R70.64+0x6c], R2 ;  /* 0x00006c0246005986 */ /* 0x0001e2000c101506 */
[----:B------:R-:W-:Y:S01]  /*21590*/  @P0 FADD.FTZ R4, R25, R4 ;  /* 0x0000000419040221 */ /* 0x000fe20000010000 */
[----:B------:R-:W-:Y:S02]  /*215a0*/  @P4 F2FP.F16.F32.PACK_AB R0, RZ, R0 ;  /* 0x00000000ff00423e */ /* 0x000fe400000000ff */
[----:B------:R-:W-:Y:S01]  /*215b0*/  @P5 STG.E desc[UR6][R66.64+0xdc], R91 ;  /* 0x0000dc5b42005986 */ /* 0x000fe2000c101906 */
[--C-:B------:R-:W-:Y:S01]  /*215c0*/  FADD.FTZ R7, R7, -R50.reuse ;  /* 0x8000003207077221 */ /* 0x100fe20000010000 */
[----:B------:R-:W-:Y:S02]  /*215d0*/  @P0 F2FP.F16.F32.PACK_AB R4, RZ, R4 ;  /* 0x00000004ff04023e */ /* 0x000fe400000000ff */
[----:B------:R1:W-:Y:S01]  /*215e0*/  @P5 STG.E.U16 desc[UR6][R70.64+0x6e], R35 ;  /* 0x00006e2346005986 */ /* 0x0003e2000c101506 */
[C---:B0-----:R-:W-:Y:S01]  /*215f0*/  @P4 FFMA.FTZ R2, R100.reuse, -0.69314718246459960938, R3 ;  /* 0xbf31721864024823 */ /* 0x041fe20000010003 */
[----:B------:R-:W-:Y:S01]  /*21600*/  @P3 FFMA.FTZ R3, R100, -0.69314718246459960938, R5 ;  /* 0xbf31721864033823 */ /* 0x000fe20000010005 */
[----:B------:R-:W-:Y:S01]  /*21610*/  FADD.FTZ R9, R9, -R50 ;  /* 0x8000003209097221 */ /* 0x000fe20000010000 */
[----:B------:R-:W-:Y:S01]  /*21620*/  @P0 STG.E desc[UR6][R66.64+0xe0], R92 ;  /* 0x0000e05c42000986 */ /* 0x000fe2000c101906 */
[----:B------:R-:W-:-:S03]  /*21630*/  @P4 FADD.FTZ R2, R11, R2 ;  /* 0x000000020b024221 */ /* 0x000fc60000010000 */
        /* <DEDUP_REMOVED lines=33> */
.L_x_4847:
        /* <DEDUP_REMOVED lines=11> */
.L_x_38454:


//--------------------- .text._ZN17fastertransformer38beam_online_softmax_topk_stage2_kernelI6__halfLi64ELi32EEEvPKfS3_PiPT_ii --------------------------
	.section	.text._ZN17fastertransformer38beam_online_softmax_topk_stage2_kernelI6__halfLi64ELi32EEEvPKfS3_PiPT_ii,"ax",@progbits
	.align	128
        .global         _ZN17fastertransformer38beam_online_softmax_topk_stage2_kernelI6__halfLi64ELi32EEEvPKfS3_PiPT_ii
        .type           _ZN17fastertransformer38beam_online_softmax_topk_stage2_kernelI6__halfLi64ELi32EEEvPKfS3_PiPT_ii,@function
        .size           _ZN17fastertransformer38beam_online_softmax_topk_stage2_kernelI6__halfLi64ELi32EEEvPKfS3_PiPT_ii,(.L_x_38455 - _ZN17fastertransformer38beam_online_softmax_topk_stage2_kernelI6__halfLi64ELi32EEEvPKfS3_PiPT_ii)
        .other          _ZN17fastertransformer38beam_online_softmax_topk_stage2_kernelI6__halfLi64ELi32EEEvPKfS3_PiPT_ii,@"STO_CUDA_ENTRY STV_DEFAULT"
_ZN17fastertransformer38beam_online_softmax_topk_stage2_kernelI6__halfLi64ELi32EEEvPKfS3_PiPT_ii:
.text._ZN17fastertransformer38beam_online_softmax_topk_stage2_kernelI6__halfLi64ELi32EEEvPKfS3_PiPT_ii:
        /* <DEDUP_REMOVED lines=17> */
[----:B------:R-:W-:Y:S01]  /*0110*/  VIADD R70, R1, 0x188 ;  /* 0x0000018801467836 */ /* 0x000fe20000000000 */
[----:B------:R-:W-:Y:S01]  /*0120*/  PRMT R91, R91, 0x5410, R91 ;  /* 0x000054105b5b7816 */ /* 0x000fe2000000005b */
[--C-:B------:R-:W-:Y:S01]  /*0130*/  IMAD.MOV.U32 R120, RZ, RZ, R0.reuse ;  /* 0x000000ffff787224 */ /* 0x100fe200078e0000 */
[----:B------:R-:W-:Y:S01]  /*0140*/  STL.64 [R1+0x1a8], R2 ;  /* 0x0001a80201007387 */ /* 0x000fe20000100a00 */
[----:B------:R-:W-:-:S02]  /*0150*/  IMAD.MOV.U32 R122, RZ, RZ, R0 ;  /* 0x000000ffff7a7224 */ /* 0x000fc400078e0000 */
        /* <DEDUP_REMOVED lines=33> */
[----:B--2---:R-:W-:-:S02]  /*0370*/  IMAD R2, R4, 0x82, RZ ;  /* 0x0000008204027824 */ /* 0x004fc400078e02ff */
[----:B------:R-:W-:Y:S01]  /*0380*/  IMAD.MOV.U32 R3, RZ, RZ, -0x38802000 ;  /* 0xc77fe000ff037424 */ /* 0x000fe200078e00ff */
        /* <DEDUP_REMOVED lines=16> */
[----:B------:R-:W0:Y:S01]  /*0490*/  S2UR UR4, SR_CTAID.X ;  /* 0x00000000000479c3 */ /* 0x000e220000002500 */
[----:B------:R-:W-:Y:S01]  /*04a0*/  LOP3.LUT R5, RZ, R71, RZ, 0x33, !PT ;  /* 0x00000047ff057212 */ /* 0x000fe200078e33ff */
[----:B------:R-:W-:Y:S01]  /*04b0*/  BSSY.RECONVERGENT B1, `(.L_x_4850) ;  /* 0x0000021000017945 */ /* 0x000fe20003800200 */
[----:B---3--:R-:W-:-:S03]  /*04c0*/  IMAD.MOV.U32 R9, RZ, RZ, R71 ;  /* 0x000000ffff097224 */ /* 0x008fc600078e0047 */
[----:B------:R-:W-:-:S05]  /*04d0*/  IMAD.IADD R5, R2, 0x1, R5 ;  /* 0x0000000102057824 */ /* 0x000fca00078e0205 */
[C---:B------:R-:W-:Y:S02]  /*04e0*/  LOP3.LUT R6, R5.reuse, 0x60, RZ, 0xc0, !PT ;  /* 0x0000006005067812 */ /* 0x040fe400078ec0ff */
[----:B------:R-:W-:Y:S02]  /*04f0*/  ISETP.GE.U32.AND P1, PT, R5, 0x60, PT ;  /* 0x000000600500780c */ /* 0x000fe40003f26070 */
[----:B------:R-:W-:Y:S01]  /*0500*/  ISETP.NE.AND P0, PT, R6, 0x60, PT ;  /* 0x000000600600780c */ /* 0x000fe20003f05270 */
[----:B0-----:R-:W-:-:S05]  /*0510*/  IMAD R8, R2, UR4, RZ ;  /* 0x0000000402087c24 */ /* 0x001fca000f8e02ff */
[----:B------:R-:W-:-:S07]  /*0520*/  SHF.R.S32.HI R11, RZ, 0x1f, R8 ;  /* 0x0000001fff0b7819 */ /* 0x000fce0000011408 */
[----:B------:R-:W-:Y:S05]  /*0530*/  @!P0 BRA `(.L_x_4851) ;  /* 0x0000000000608947 */ /* 0x000fea0003800000 */
[----:B------:R-:W0:Y:S01]  /*0540*/  S2UR UR5, SR_CgaCtaId ;  /* 0x00000000000579c3 */ /* 0x000e220000008800 */
[----:B------:R-:W1:Y:S01]  /*0550*/  LDCU.64 UR8, c[0x0][0x380] ;  /* 0x00007000ff0877ac */ /* 0x000e620008000a00 */
[----:B------:R-:W-:Y:S02]  /*0560*/  IADD3 R13, P0, PT, R8, R71, RZ ;  /* 0x00000047080d7210 */ /* 0x000fe40007f1e0ff */
[----:B------:R-:W-:Y:S01]  /*0570*/  LEA.HI R5, R5, 0x1, RZ, 0x1b ;  /* 0x0000000105057811 */ /* 0x000fe200078fd8ff */
[----:B------:R-:W-:Y:S02]  /*0580*/  UMOV UR4, 0x400 ;  /* 0x0000040000047882 */ /* 0x000fe40000000000 */
[----:B------:R-:W-:Y:S02]  /*0590*/  IMAD.X R10, RZ, RZ, R11, P0 ;  /* 0x000000ffff0a7224 */ /* 0x000fe400000e060b */
[C---:B------:R-:W-:Y:S01]  /*05a0*/  IMAD.SHL.U32 R6, R5.reuse, 0x20, RZ ;  /* 0x0000002005067824 */ /* 0x040fe200078e00ff */
[----:B------:R-:W-:-:S04]  /*05b0*/  LOP3.LUT R5, R5, 0x3, RZ, 0xc0, !PT ;  /* 0x0000000305057812 */ /* 0x000fc800078ec0ff */
[----:B------:R-:W-:Y:S02]  /*05c0*/  LOP3.LUT R9, R71, 0x60, R6, 0xf8, !PT ;  /* 0x0000006047097812 */ /* 0x000fe400078ef806 */
[----:B-1----:R-:W-:-:S04]  /*05d0*/  LEA R12, P0, R13, UR8, 0x2 ;  /* 0x000000080d0c7c11 */ /* 0x002fc8000f8010ff */
[----:B------:R-:W-:Y:S01]  /*05e0*/  LEA.HI.X R13, R13, UR9, R10, 0x2, P0 ;  /* 0x000000090d0d7c11 */ /* 0x000fe200080f140a */
[----:B0-----:R-:W-:Y:S01]  /*05f0*/  ULEA UR4, UR5, UR4, 0x18 ;  /* 0x0000000405047291 */ /* 0x001fe2000f8ec0ff */
[----:B------:R-:W-:-:S05]  /*0600*/  IMAD.MOV R10, RZ, RZ, -R5 ;  /* 0x000000ffff0a7224 */ /* 0x000fca00078e0a05 */
[----:B------:R-:W-:-:S07]  /*0610*/  LEA R5, R71, UR4, 0x2 ;  /* 0x0000000447057c11 */ /* 0x000fce000f8e10ff */
.L_x_4852:
        /* <DEDUP_REMOVED lines=10> */
.L_x_4851:
[----:B------:R-:W-:Y:S05]  /*06c0*/  BSYNC.RECONVERGENT B1 ;  /* 0x0000000000017941 */ /* 0x000fea0003800200 */
.L_x_4850:
[----:B------:R-:W-:Y:S05]  /*06d0*/  @!P1 BRA `(.L_x_4849) ;  /* 0x0000000400789947 */ /* 0x000fea0003800000 */
[----:B------:R-:W0:Y:S01]  /*06e0*/  S2UR UR5, SR_CgaCtaId ;  /* 0x00000000000579c3 */ /* 0x000e220000008800 */
[----:B------:R-:W1:Y:S01]  /*06f0*/  LDCU.64 UR8, c[0x0][0x380] ;  /* 0x00007000ff0877ac */ /* 0x000e620008000a00 */
[----:B------:R-:W-:Y:S01]  /*0700*/  IMAD.IADD R5, R2, 0x1, -R9 ;  /* 0x0000000102057824 */ /* 0x000fe200078e0a09 */
[----:B------:R-:W-:Y:S01]  /*0710*/  IADD3 R7, P0, PT, R8, R9, RZ ;  /* 0x0000000908077210 */ /* 0x000fe20007f1e0ff */
[----:B------:R-:W-:Y:S01]  /*0720*/  BSSY.RECONVERGENT B1, `(.L_x_4853) ;  /* 0x0000035000017945 */ /* 0x000fe20003800200 */
[----:B------:R-:W-:Y:S02]  /*0730*/  UMOV UR4, 0x400 ;  /* 0x0000040000047882 */ /* 0x000fe40000000000 */
[----:B------:R-:W-:Y:S01]  /*0740*/  ISETP.GT.AND P1, PT, R5, 0x180, PT ;  /* 0x000001800500780c */ /* 0x000fe20003f24270 */
[----:B------:R-:W-:Y:S01]  /*0750*/  IMAD.X R8, RZ, RZ, R11, P0 ;  /* 0x000000ffff087224 */ /* 0x000fe200000e060b */
[----:B-1----:R-:W-:-:S04]  /*0760*/  LEA R6, P0, R7, UR8, 0x2 ;  /* 0x0000000807067c11 */ /* 0x002fc8000f8010ff */
[----:B------:R-:W-:Y:S01]  /*0770*/  LEA.HI.X R7, R7, UR9, R8, 0x2, P0 ;  /* 0x0000000907077c11 */ /* 0x000fe200080f1408 */
[----:B0-----:R-:W-:Y:S01]  /*0780*/  ULEA UR4, UR5, UR4, 0x18 ;  /* 0x0000000405047291 */ /* 0x001fe2000f8ec0ff */
[----:B------:R-:W-:-:S05]  /*0790*/  IADD3 R6, P0, PT, R6, 0x100, RZ ;  /* 0x0000010006067810 */ /* 0x000fca0007f1e0ff */
[----:B------:R-:W-:Y:S01]  /*07a0*/  LEA R5, R9, UR4, 0x2 ;  /* 0x0000000409057c11 */ /* 0x000fe2000f8e10ff */
[----:B------:R-:W-:Y:S01]  /*07b0*/  IMAD.X R7, RZ, RZ, R7, P0 ;  /* 0x000000ffff077224 */ /* 0x000fe200000e0607 */
[----:B------:R-:W-:-:S03]  /*07c0*/  PLOP3.LUT P0, PT, PT, PT, PT, 0x80, 0x8 ;  /* 0x000000000008781c */ /* 0x000fc60003f0f070 */
[----:B------:R-:W-:Y:S01]  /*07d0*/  VIADD R5, R5, 0x100 ;  /* 0x0000010005057836 */ /* 0x000fe20000000000 */
[----:B------:R-:W-:Y:S09]  /*07e0*/  @!P1 BRA `(.L_x_4854) ;  /* 0x0000000000a09947 */ /* 0x000ff20003800000 */
[----:B------:R-:W-:Y:S01]  /*07f0*/  PLOP3.LUT P0, PT, PT, PT, PT, 0x8, 0x80 ;  /* 0x000000000080781c */ /* 0x000fe20003f0e170 */
[----:B------:R-:W-:-:S12]  /*0800*/  VIADD R40, R2, 0xfffffe80 ;  /* 0xfffffe8002287836 */ /* 0x000fd80000000000 */
.L_x_4855:
        /* <DEDUP_REMOVED lines=38> */
.L_x_4854:
[----:B------:R-:W-:Y:S05]  /*0a70*/  BSYNC.RECONVERGENT B1 ;  /* 0x0000000000017941 */ /* 0x000fea0003800200 */
.L_x_4853:
        /* <DEDUP_REMOVED lines=25> */
.L_x_4857:
[----:B------:R-:W-:Y:S05]  /*0c10*/  BSYNC.RECONVERGENT B1 ;  /* 0x0000000000017941 */ /* 0x000fea0003800200 */
.L_x_4856:
        /* <DEDUP_REMOVED lines=10> */
.L_x_4849:
[----:B------:R-:W-:Y:S05]  /*0cc0*/  BSYNC.RECONVERGENT B0 ;  /* 0x0000000000007941 */ /* 0x000fea0003800200 */
.L_x_4848:
[----:B------:R-:W-:Y:S01]  /*0cd0*/  ISETP.GE.U32.AND P0, PT, R71, R4, PT ;  /* 0x000000044700720c */ /* 0x000fe20003f06070 */
[----:B------:R-:W-:Y:S01]  /*0ce0*/  IMAD.MOV.U32 R100, RZ, RZ, 0xfbff ;  /* 0x0000fbffff647424 */ /* 0x000fe200078e00ff */
[----:B------:R-:W-:Y:S01]  /*0cf0*/  BAR.SYNC.DEFER_BLOCKING 0x0 ;  /* 0x0000000000007b1d */ /* 0x000fe20000010000 */
[----:B------:R-:W-:Y:S02]  /*0d00*/  IMAD.MOV.U32 R99, RZ, RZ, 0xfbff ;  /* 0x0000fbffff637424 */ /* 0x000fe400078e00ff */
[----:B0-----:R-:W-:Y:S01]  /*0d10*/  IMAD.MOV.U32 R2, RZ, RZ, 0xfbff ;  /* 0x0000fbffff027424 */ /* 0x001fe200078e00ff */
[----:B------:R-:W-:Y:S01]  /*0d20*/  PRMT R100, R100, 0x5410, R100 ;  /* 0x0000541064647816 */ /* 0x000fe20000000064 */
[----:B------:R-:W-:Y:S01]  /*0d30*/  IMAD.MOV.U32 R90, RZ, RZ, 0xfbff ;  /* 0x0000fbffff5a7424 */ /* 0x000fe200078e00ff */
[----:B------:R-:W-:Y:S01]  /*0d40*/  PRMT R99, R99, 0x5410, R99 ;  /* 0x0000541063637816 */ /* 0x000fe20000000063 */
[----:B------:R-:W-:Y:S01]  /*0d50*/  IMAD.MOV.U32 R5, RZ, RZ, 0xfbff ;  /* 0x0000fbffff057424 */ /* 0x000fe200078e00ff */
[----:B------:R-:W-:Y:S01]  /*0d60*/  BSSY.RECONVERGENT B0, `(.L_x_4858) ;  /* 0x0000190000007945 */ /* 0x000fe20003800200 */
[----:B------:R-:W-:Y:S01]  /*0d70*/  IMAD.MOV.U32 R119, RZ, RZ, 0xfbff ;  /* 0x0000fbffff777424 */ /* 0x000fe200078e00ff */
[C---:B------:R-:W-:Y:S01]  /*0d80*/  PRMT R91, R2.reuse, 0x7610, R91 ;  /* 0x00007610025b7816 */ /* 0x040fe2000000005b */
[----:B------:R-:W-:Y:S01]  /*0d90*/  IMAD.MOV.U32 R118, RZ, RZ, 0xfbff ;  /* 0x0000fbffff767424 */ /* 0x000fe200078e00ff */
[----:B------:R-:W-:Y:S01]  /*0da0*/  PRMT R90, R5, 0x5410, R90 ;  /* 0x00005410055a7816 */ /* 0x000fe2000000005a */
        /* <DEDUP_REMOVED lines=54> */
[----:B------:R-:W-:Y:S01]  /*1110*/  IMAD.MOV.U32 R5, RZ, RZ, -0x1 ;  /* 0xffffffffff057424 */ /* 0x000fe200078e00ff */
[----:B------:R-:W-:Y:S01]  /*1120*/  PRMT R94, R94, 0x5410, R4 ;  /* 0x000054105e5e7816 */ /* 0x000fe20000000004 */
[----:B---3--:R-:W-:Y:S01]  /*1130*/  IMAD.MOV.U32 R7, RZ, RZ, -0x1 ;  /* 0xffffffffff077424 */ /* 0x008fe200078e00ff */
        /* <DEDUP_REMOVED lines=81> */
[----:B------:R-:W-:-:S05]  /*1650*/  IMAD.MOV R4, RZ, RZ, -R5 ;  /* 0x000000ffff047224 */ /* 0x000fca00078e0a05 */
        /* <DEDUP_REMOVED lines=9> */
.L_x_4864:
        /* <DEDUP_REMOVED lines=25> */
[----:B------:R3:W-:Y:S04]  /*1880*/  STL.U16 [R37+-0x6], R7 ;  /* 0xfffffa0725007387 */ /* 0x0007e80000100400 */
[----:B------:R5:W-:Y:S01]  /*1890*/  STL [R36+0xc], R9 ;  /* 0x00000c0924007387 */ /* 0x000be20000100800 */
[----:B----4-:R-:W-:Y:S02]  /*18a0*/  F2FP.F16.F32.PACK_AB R26, R27, R26 ;  /* 0x0000001a1b1a723e */ /* 0x010fe400000000ff */
[----:B------:R-:W-:Y:S01]  /*18b0*/  PRMT R8, R14, 0x7632, R8 ;  /* 0x000076320e087816 */ /* 0x000fe20000000008 */
[----:B------:R-:W-:Y:S01]  /*18c0*/  STL.U16 [R37+-0x4], R38 ;  /* 0xfffffc2625007387 */ /* 0x000fe20000100400 */
[----:B---3--:R-:W-:-:S03]  /*18d0*/  PRMT R7, R18, 0x7632, R7 ;  /* 0x0000763212077816 */ /* 0x008fc60000000007 */
[----:B------:R3:W4:Y:S01]  /*18e0*/  LDS.64 R14, [R6+-0xd0] ;  /* 0xffff3000060e7984 */ /* 0x0007220000000a00 */
[----:B-----5:R-:W-:Y:S02]  /*18f0*/  F2FP.F16.F32.PACK_AB R30, R31, R30 ;  /* 0x0000001e1f1e723e */ /* 0x020fe400000000ff */
[----:B------:R-:W-:Y:S01]  /*1900*/  PRMT R9, R22, 0x7632, R9 ;  /* 0x0000763216097816 */ /* 0x000fe20000000009 */
[----:B------:R-:W-:Y:S04]  /*1910*/  STL [R36+0x10], R12 ;  /* 0x0000100c24007387 */ /* 0x000fe80000100800 */
[----:B------:R-:W-:Y:S01]  /*1920*/  STL.U16 [R37+-0x2], R39 ;  /* 0xfffffe2725007387 */ /* 0x000fe20000100400 */
[----:B0-----:R-:W-:Y:S01]  /*1930*/  F2FP.F16.F32.PACK_AB R32, R33, R32 ;  /* 0x000000202120723e */ /* 0x001fe200000000ff */
[----:B---3--:R-:W-:-:S02]  /*1940*/  VIADD R6, R6, 0x40 ;  /* 0x0000004006067836 */ /* 0x008fc40000000000 */
[----:B------:R-:W-:Y:S04]  /*1950*/  STL [R36+0x14], R13 ;  /* 0x0000140d24007387 */ /* 0x000fe80000100800 */
[----:B------:R0:W-:Y:S01]  /*1960*/  STL.U16 [R37], R8 ;  /* 0x0000000825007387 */ /* 0x0001e20000100400 */
[----:B-1----:R-:W-:-:S03]  /*1970*/  F2FP.F16.F32.PACK_AB R34, R35, R34 ;  /* 0x000000222322723e */ /* 0x002fc600000000ff */
        /* <DEDUP_REMOVED lines=20> */
[----:B--2---:R-:W-:Y:S04]  /*1ac0*/  STL [R36+0x38], R10 ;  /* 0x0000380a24007387 */ /* 0x004fe80000100800 */
[----:B------:R-:W-:Y:S01]  /*1ad0*/  STL.U16 [R37+0x12], R32 ;  /* 0x0000122025007387 */ /* 0x000fe20000100400 */
[----:B0-----:R-:W-:-:S03]  /*1ae0*/  VIADD R7, R36, 0x40 ;  /* 0x0000004024077836 */ /* 0x001fc60000000000 */
[----:B------:R-:W-:Y:S04]  /*1af0*/  STL [R36+0x3c], R11 ;  /* 0x00003c0b24007387 */ /* 0x000fe80000100800 */
[----:B------:R-:W-:Y:S04]  /*1b00*/  STL.U16 [R37+0x14], R9 ;  /* 0x0000140925007387 */ /* 0x000fe80000100400 */
[----:B----4-:R-:W-:Y:S04]  /*1b10*/  STL [R36+0x40], R14 ;  /* 0x0000400e24007387 */ /* 0x010fe80000100800 */
[----:B------:R-:W-:Y:S04]  /*1b20*/  STL.U16 [R37+0x16], R34 ;  /* 0x0000162225007387 */ /* 0x000fe80000100400 */
[----:B------:R0:W-:Y:S04]  /*1b30*/  STL [R36+0x44], R15 ;  /* 0x0000440f24007387 */ /* 0x0001e80000100800 */
[----:B------:R1:W-:Y:S01]  /*1b40*/  STL.U16 [R37+0x18], R8 ;  /* 0x0000180825007387 */ /* 0x0003e20000100400 */
[----:B0-----:R-:W-:-:S02]  /*1b50*/  IMAD.MOV.U32 R36, RZ, RZ, R7 ;  /* 0x000000ffff247224 */ /* 0x001fc400078e0007 */
[----:B-1----:R-:W-:Y:S01]  /*1b60*/  VIADD R37, R37, 0x20 ;  /* 0x0000002025257836 */ /* 0x002fe20000000000 */
[----:B------:R-:W-:Y:S06]  /*1b70*/  @!P1 BRA `(.L_x_4864) ;  /* 0xfffffff800dc9947 */ /* 0x000fec000383ffff */
.L_x_4863:
        /* <DEDUP_REMOVED lines=19> */
[----:B------:R-:W-:Y:S01]  /*1cb0*/  STL.U16 [R37+-0x6], R10 ;  /* 0xfffffa0a25007387 */ /* 0x000fe20000100400 */
[----:B---3--:R-:W-:-:S03]  /*1cc0*/  F2FP.F16.F32.PACK_AB R18, R19, R18 ;  /* 0x000000121312723e */ /* 0x008fc600000000ff */
[----:B------:R1:W-:Y:S01]  /*1cd0*/  STL [R36+0xc], R9 ;  /* 0x00000c0924007387 */ /* 0x0003e20000100800 */
[----:B0-----:R-:W-:-:S03]  /*1ce0*/  PRMT R8, R18, 0x7632, R8 ;  /* 0x0000763212087816 */ /* 0x001fc60000000008 */
[----:B------:R0:W-:Y:S01]  /*1cf0*/  STL.U16 [R37+-0x4], R7 ;  /* 0xfffffc0725007387 */ /* 0x0001e20000100400 */
[----:B----4-:R-:W-:-:S03]  /*1d00*/  F2FP.F16.F32.PACK_AB R22, R23, R22 ;  /* 0x000000161716723e */ /* 0x010fc600000000ff */
[----:B------:R-:W-:Y:S01]  /*1d10*/  STL [R36+0x10], R12 ;  /* 0x0000100c24007387 */ /* 0x000fe20000100800 */
[----:B-1----:R-:W-:-:S03]  /*1d20*/  PRMT R9, R22, 0x7632, R9 ;  /* 0x0000763216097816 */ /* 0x002fc60000000009 */
[----:B------:R-:W-:Y:S01]  /*1d30*/  STL.U16 [R37+-0x2], R14 ;  /* 0xfffffe0e25007387 */ /* 0x000fe20000100400 */
[----:B0-----:R-:W-:-:S03]  /*1d40*/  VIADD R7, R36, 0x20 ;  /* 0x0000002024077836 */ /* 0x001fc60000000000 */
        /* <DEDUP_REMOVED lines=12> */
.L_x_4865:
[----:B------:R-:W-:-:S13]  /*1e10*/  ISETP.NE.OR P0, PT, R4, RZ, P0 ;  /* 0x000000ff0400720c */ /* 0x000fda0000705670 */
[----:B------:R-:W-:Y:S05]  /*1e20*/  @!P0 BRA `(.L_x_4861) ;  /* 0x00000000005c8947 */ /* 0x000fea0003800000 */
.L_x_4862:
[----:B------:R-:W0:Y:S01]  /*1e30*/  LDS.64 R10, [R6+-0x8] ;  /* 0xfffff800060a7984 */ /* 0x000e220000000a00 */
[----:B------:R-:W-:Y:S02]  /*1e40*/  VIADD R4, R4, 0x4 ;  /* 0x0000000404047836 */ /* 0x000fe40000000000 */
[----:B------:R-:W-:Y:S01]  /*1e50*/  VIADD R7, R36, 0x10 ;  /* 0x0000001024077836 */ /* 0x000fe20000000000 */
        /* <DEDUP_REMOVED lines=8> */
[----:B--2---:R-:W-:Y:S01]  /*1ee0*/  STL [R36+0x8], R8 ;  /* 0x0000080824007387 */ /* 0x004fe20000100800 */
[----:B------:R-:W-:-:S03]  /*1ef0*/  PRMT R15, R14, 0x7632, R15 ;  /* 0x000076320e0f7816 */ /* 0x000fc6000000000f */
[----:B------:R-:W-:Y:S04]  /*1f00*/  STL.U16 [R37+-0x6], R10 ;  /* 0xfffffa0a25007387 */ /* 0x000fe80000100400 */
[----:B------:R-:W-:Y:S04]  /*1f10*/  STL [R36+0xc], R9 ;  /* 0x00000c0924007387 */ /* 0x000fe80000100800 */
        /* <DEDUP_REMOVED lines=8> */
.L_x_4861:
[----:B------:R-:W-:-:S13]  /*1fa0*/  ISETP.NE.AND P0, PT, R3, RZ, PT ;  /* 0x000000ff0300720c */ /* 0x000fda0003f05270 */
[----:B------:R-:W-:Y:S05]  /*1fb0*/  @!P0 BRA `(.L_x_4860) ;  /* 0x0000000000508947 */ /* 0x000fea0003800000 */
[----:B------:R-:W0:Y:S01]  /*1fc0*/  S2R R7, SR_CgaCtaId ;  /* 0x0000000000077919 */ /* 0x000e220000008800 */
[----:B------:R-:W-:Y:S01]  /*1fd0*/  MOV R4, 0x400 ;  /* 0x0000040000047802 */ /* 0x000fe20000000f00 */
[----:B------:R-:W-:Y:S02]  /*1fe0*/  IMAD R6, R5, 0x4, R2 ;  /* 0x0000000405067824 */ /* 0x000fe400078e0202 */
[----:B------:R-:W-:Y:S01]  /*1ff0*/  IMAD.MOV R3, RZ, RZ, -R3 ;  /* 0x000000ffff037224 */ /* 0x000fe200078e0a03 */
[----:B0-----:R-:W-:Y:S01]  /*2000*/  LEA R9, R7, R4, 0x18 ;  /* 0x0000000407097211 */ /* 0x001fe200078ec0ff */
[C-C-:B------:R-:W-:Y:S02]  /*2010*/  IMAD R4, R5.reuse, 0x2, R70.reuse ;  /* 0x0000000205047824 */ /* 0x140fe400078e0246 */
[----:B------:R-:W-:Y:S01]  /*2020*/  IMAD R7, R5, 0x4, R70 ;  /* 0x0000000405077824 */ /* 0x000fe200078e0246 */
[----:B------:R-:W-:Y:S01]  /*2030*/  IADD3 R6, PT, PT, R6, 0x100, R9 ;  /* 0x0000010006067810 */ /* 0x000fe20007ffe009 */
[----:B------:R-:W-:-:S07]  /*2040*/  VIADD R8, R4, 0x108 ;  /* 0x0000010804087836 */ /* 0x000fce0000000000 */
.L_x_4866:
        /* <DEDUP_REMOVED lines=11> */
.L_x_4860:
[----:B------:R-:W2:Y:S04]  /*2100*/  LDL.64 R100, [R1+0x298] ;  /* 0x0002980001647983 */ /* 0x000ea80000100a00 */
        /* <DEDUP_REMOVED lines=49> */
[----:B-1----:R-:W-:-:S09]  /*2420*/  ULEA UR4, UR5, UR4, 0x18 ;  /* 0x0000000405047291 */ /* 0x002fd2000f8ec0ff */
[----:B------:R-:W1:Y:S02]  /*2430*/  LDS.64 R2, [R2+UR4+0x200] ;  /* 0x0002000402027984 */ /* 0x000e640008000a00 */
[----:B-1----:R-:W-:Y:S02]  /*2440*/  IMAD.MOV.U32 R104, RZ, RZ, R3 ;  /* 0x000000ffff687224 */ /* 0x002fe400078e0003 */
[----:B------:R-:W-:-:S05]  /*2450*/  IMAD.MOV.U32 R105, RZ, RZ, R2 ;  /* 0x000000ffff697224 */ /* 0x000fca00078e0002 */
[----:B------:R1:W-:Y:S01]  /*2460*/  STL.64 [R1+0x188], R104 ;  /* 0x0001886801007387 */ /* 0x0003e20000100a00 */
[----:B--2---:R-:W-:Y:S02]  /*2470*/  PRMT R94, R100, 0x5432, R100 ;  /* 0x00005432645e7816 */ /* 0x004fe40000000064 */
[C---:B---3--:R-:W-:Y:S02]  /*2480*/  PRMT R100, R99.reuse, 0x7610, R70 ;  /* 0x0000761063647816 */ /* 0x048fe40000000046 */
        /* <DEDUP_REMOVED lines=8> */
[--C-:B------:R-:W-:Y:S02]  /*2510*/  PRMT R68, R68, 0x5410, R69.reuse ;  /* 0x0000541044447816 */ /* 0x100fe40000000045 */
[----:B------:R-:W-:-:S02]  /*2520*/  PRMT R69, R70, 0x7610, R69 ;  /* 0x0000761046457816 */ /* 0x000fc40000000045 */
[----:B------:R-:W-:Y:S02]  /*2530*/  PRMT R101, R71, 0x7610, R71 ;  /* 0x0000761047657816 */ /* 0x000fe40000000047 */
[----:B------:R-:W-:Y:S02]  /*2540*/  PRMT R102, R72, 0x7610, R72 ;  /* 0x0000761048667816 */ /* 0x000fe40000000048 */
[----:B------:R-:W-:Y:S02]  /*2550*/  PRMT R103, R73, 0x7610, R73 ;  /* 0x0000761049677816 */ /* 0x000fe40000000049 */
[----:B-1----:R-:W-:Y:S02]  /*2560*/  PRMT R104, R74, 0x7610, R74 ;  /* 0x000076104a687816 */ /* 0x002fe4000000004a */
        /* <DEDUP_REMOVED lines=15> */
.L_x_4859:
[----:B------:R-:W-:Y:S05]  /*2660*/  BSYNC.RECONVERGENT B0 ;  /* 0x0000000000007941 */ /* 0x000fea0003800200 */
.L_x_4858:
[----:B-----5:R-:W-:Y:S01]  /*2670*/  SHFL.DOWN PT, R78, R58, 0x1, 0x1f ;  /* 0x08201f003a4e7f89 */ /* 0x020fe200000e0000 */
[----:B------:R-:W-:Y:S01]  /*2680*/  BSSY.RECONVERGENT B0, `(.L_x_4867) ;  /* 0x00004e1000007945 */ /* 0x000fe20003800200 */
[----:B------:R-:W-:Y:S02]  /*2690*/  IMAD.MOV.U32 R88, RZ, RZ, R3 ;  /* 0x000000ffff587224 */ /* 0x000fe400078e0003 */
[----:B------:R-:W0:Y:S04]  /*26a0*/  SHFL.DOWN PT, R79, R59, 0x1, 0x1f ;  /* 0x08201f003b4f7f89 */ /* 0x000e2800000e0000 */
[----:B------:R-:W-:Y:S04]  /*26b0*/  SHFL.DOWN PT, R70, R66, 0x1, 0x1f ;  /* 0x08201f0042467f89 */ /* 0x000fe800000e0000 */
[----:B------:R-:W1:Y:S04]  /*26c0*/  SHFL.DOWN PT, R71, R67, 0x1, 0x1f ;  /* 0x08201f0043477f89 */ /* 0x000e6800000e0000 */
[----:B------:R-:W-:Y:S04]  /*26d0*/  SHFL.DOWN PT, R82, R44, 0x1, 0x1f ;  /* 0x08201f002c527f89 */ /* 0x000fe800000e0000 */
[----:B------:R-:W-:Y:S04]  /*26e0*/  SHFL.DOWN PT, R83, R45, 0x1, 0x1f ;  /* 0x08201f002d537f89 */ /* 0x000fe800000e0000 */
[----:B------:R-:W-:Y:S04]  /*26f0*/  SHFL.DOWN PT, R84, R42, 0x1, 0x1f ;  /* 0x08201f002a547f89 */ /* 0x000fe800000e0000 */
[----:B0-----:R-:W-:Y:S04]  /*2700*/  STL.64 [R124+0x28], R78 ;  /* 0x0000284e7c007387 */ /* 0x001fe80000100a00 */
[----:B------:R-:W-:Y:S04]  /*2710*/  SHFL.DOWN PT, R78, R48, 0x1, 0x1f ;  /* 0x08201f00304e7f89 */ /* 0x000fe800000e0000 */
[----:B------:R-:W0:Y:S04]  /*2720*/  SHFL.DOWN PT, R79, R49, 0x1, 0x1f ;  /* 0x08201f00314f7f89 */ /* 0x000e2800000e0000 */
        /* <DEDUP_REMOVED lines=8> */
[----:B0-----:R0:W-:Y:S04]  /*27b0*/  STL.64 [R124+0x50], R78 ;  /* 0x0000504e7c007387 */ /* 0x0011e80000100a00 */
[----:B------:R4:W-:Y:S04]  /*27c0*/  STL.64 [R124+0x60], R82 ;  /* 0x000060527c007387 */ /* 0x0009e80000100a00 */
[----:B--2---:R-:W-:Y:S01]  /*27d0*/  STL.64 [R124+0x68], R84 ;  /* 0x000068547c007387 */ /* 0x004fe20000100a00 */
[----:B0-----:R-:W-:-:S03]  /*27e0*/  PRMT R79, R96, 0x5432, R96 ;  /* 0x00005432604f7816 */ /* 0x001fc60000000060 */
[----:B---3--:R-:W-:Y:S01]  /*27f0*/  STL.64 [R124+0x70], R86 ;  /* 0x000070567c007387 */ /* 0x008fe20000100a00 */
[----:B------:R-:W-:Y:S02]  /*2800*/  PRMT R78, R95, 0x5432, R95 ;  /* 0x000054325f4e7816 */ /* 0x000fe4000000005f */
[----:B----4-:R-:W-:Y:S01]  /*2810*/  PRMT R82, R94, 0x5432, R94 ;  /* 0x000054325e527816 */ /* 0x010fe2000000005e */
[----:B------:R-:W-:Y:S04]  /*2820*/  STL.64 [R124+0x20], R76 ;  /* 0x0000204c7c007387 */ /* 0x000fe80000100a00 */
[----:B------:R-:W-:Y:S04]  /*2830*/  SHFL.DOWN PT, R87, R79, 0x1, 0x1f ;  /* 0x08201f004f577f89 */ /* 0x000fe800000e0000 */
[----:B------:R-:W-:Y:S04]  /*2840*/  SHFL.DOWN PT, R86, R78, 0x1, 0x1f ;  /* 0x08201f004e567f89 */ /* 0x000fe800000e0000 */
[----:B------:R0:W-:Y:S04]  /*2850*/  SHFL.DOWN PT, R85, R82, 0x1, 0x1f ;  /* 0x08201f0052557f89 */ /* 0x0001e800000e0000 */
[----:B------:R-:W-:Y:S04]  /*2860*/  SHFL.DOWN PT, R76, R50, 0x1, 0x1f ;  /* 0x08201f00324c7f89 */ /* 0x000fe800000e0000 */
[----:B------:R-:W2:Y:S01]  /*2870*/  SHFL.DOWN PT, R77, R51, 0x1, 0x1f ;  /* 0x08201f00334d7f89 */ /* 0x000ea200000e0000 */
[----:B0-----:R-:W-:-:S03]  /*2880*/  PRMT R82, R93, 0x5432, R93 ;  /* 0x000054325d527816 */ /* 0x001fc6000000005d */
[----:B------:R-:W-:Y:S04]  /*2890*/  SHFL.DOWN PT, R78, R30, 0x1, 0x1f ;  /* 0x08201f001e4e7f89 */ /* 0x000fe800000e0000 */
[----:B------:R-:W0:Y:S04]  /*28a0*/  SHFL.DOWN PT, R79, R31, 0x1, 0x1f ;  /* 0x08201f001f4f7f89 */ /* 0x000e2800000e0000 */
[----:B-1----:R-:W-:Y:S04]  /*28b0*/  STL.64 [R124+0x30], R70 ;  /* 0x000030467c007387 */ /* 0x002fe80000100a00 */
[----:B------:R-:W-:Y:S04]  /*28c0*/  SHFL.DOWN PT, R80, R46, 0x1, 0x1f ;  /* 0x08201f002e507f89 */ /* 0x000fe800000e0000 */
[----:B------:R-:W1:Y:S04]  /*28d0*/  SHFL.DOWN PT, R81, R47, 0x1, 0x1f ;  /* 0x08201f002f517f89 */ /* 0x000e6800000e0000 */
[----:B------:R-:W-:Y:S04]  /*28e0*/  SHFL.DOWN PT, R70, R38, 0x1, 0x1f ;  /* 0x08201f0026467f89 */ /* 0x000fe800000e0000 */
[----:B------:R-:W3:Y:S04]  /*28f0*/  SHFL.DOWN PT, R71, R39, 0x1, 0x1f ;  /* 0x08201f0027477f89 */ /* 0x000ee800000e0000 */
[----:B------:R4:W-:Y:S04]  /*2900*/  SHFL.DOWN PT, R84, R82, 0x1, 0x1f ;  /* 0x08201f0052547f89 */ /* 0x0009e800000e0000 */
[----:B--2---:R-:W-:Y:S01]  /*2910*/  STL.64 [R124+0x48], R76 ;  /* 0x0000484c7c007387 */ /* 0x004fe20000100a00 */
[----:B----4-:R-:W-:-:S03]  /*2920*/  PRMT R82, R92, 0x5432, R92 ;  /* 0x000054325c527816 */ /* 0x010fc6000000005c */
[----:B0-----:R-:W-:Y:S04]  /*2930*/  STL.64 [R124+0x98], R78 ;  /* 0x0000984e7c007387 */ /* 0x001fe80000100a00 */
[----:B------:R0:W-:Y:S04]  /*2940*/  SHFL.DOWN PT, R83, R82, 0x1, 0x1f ;  /* 0x08201f0052537f89 */ /* 0x0001e800000e0000 */
[----:B------:R-:W-:Y:S01]  /*2950*/  SHFL.DOWN PT, R76, R32, 0x1, 0x1f ;  /* 0x08201f00204c7f89 */ /* 0x000fe200000e0000 */
[----:B0-----:R-:W-:-:S03]  /*2960*/  PRMT R82, R100, 0x5410, R99 ;  /* 0x0000541064527816 */ /* 0x001fc60000000063 */
[----:B------:R-:W0:Y:S01]  /*2970*/  SHFL.DOWN PT, R77, R33, 0x1, 0x1f ;  /* 0x08201f00214d7f89 */ /* 0x000e2200000e0000 */
[----:B------:R-:W-:Y:S02]  /*2980*/  PRMT R78, R97, 0x5432, R97 ;  /* 0x00005432614e7816 */ /* 0x000fe40000000061 */
[----:B------:R-:W-:Y:S01]  /*2990*/  PRMT R79, R98, 0x5432, R98 ;  /* 0x00005432624f7816 */ /* 0x000fe20000000062 */
[----:B-1----:R-:W-:Y:S04]  /*29a0*/  STL.64 [R124+0x58], R80 ;  /* 0x000058507c007387 */ /* 0x002fe80000100a00 */
[----:B------:R-:W-:Y:S04]  /*29b0*/  SHFL.DOWN PT, R82, R82, 0x1, 0x1f ;  /* 0x08201f0052527f89 */ /* 0x000fe800000e0000 */
[----:B---3--:R1:W-:Y:S04]  /*29c0*/  STL.64 [R124+0x78], R70 ;  /* 0x000078467c007387 */ /* 0x0083e80000100a00 */
[----:B------:R-:W-:Y:S04]  /*29d0*/  SHFL.DOWN PT, R80, R28, 0x1, 0x1f ;  /* 0x08201f001c507f89 */ /* 0x000fe800000e0000 */
[----:B------:R-:W2:Y:S01]  /*29e0*/  SHFL.DOWN PT, R81, R29, 0x1, 0x1f ;  /* 0x08201f001d517f89 */ /* 0x000ea200000e0000 */
[----:B-1----:R-:W-:-:S03]  /*29f0*/  IMAD.MOV.U32 R70, RZ, RZ, R87 ;  /* 0x000000ffff467224 */ /* 0x002fc600078e0057 */
[----:B0-----:R-:W-:Y:S01]  /*2a00*/  STL.64 [R124+0x90], R76 ;  /* 0x0000904c7c007387 */ /* 0x001fe20000100a00 */
[----:B------:R-:W-:-:S03]  /*2a10*/  IMAD.MOV.U32 R71, RZ, RZ, R86 ;  /* 0x000000ffff477224 */ /* 0x000fc600078e0056 */
[----:B------:R0:W-:Y:S04]  /*2a20*/  SHFL.DOWN PT, R86, R78, 0x1, 0x1f ;  /* 0x08201f004e567f89 */ /* 0x0001e800000e0000 */
[----:B------:R1:W-:Y:S01]  /*2a30*/  STL.64 [R124+0x108], R70 ;  /* 0x000108467c007387 */ /* 0x0003e20000100a00 */
[----:B0-----:R-:W-:-:S03]  /*2a40*/  PRMT R78, R68, 0x7632, R69 ;  /* 0x00007632444e7816 */ /* 0x001fc60000000045 */
[----:B------:R-:W-:Y:S01]  /*2a50*/  SHFL.DOWN PT, R87, R79, 0x1, 0x1f ;  /* 0x08201f004f577f89 */ /* 0x000fe200000e0000 */
[----:B------:R-:W-:-:S03]  /*2a60*/  PRMT R77, R68, 0x7610, R99 ;  /* 0x00007610444d7816 */ /* 0x000fc60000000063 */
[----:B------:R-:W-:Y:S01]  /*2a70*/  SHFL.DOWN PT, R72, R64, 0x1, 0x1f ;  /* 0x08201f0040487f89 */ /* 0x000fe200000e0000 */
[----:B-1----:R-:W-:-:S03]  /*2a80*/  IMAD.MOV.U32 R70, RZ, RZ, R85 ;  /* 0x000000ffff467224 */ /* 0x002fc600078e0055 */
[----:B--2---:R-:W-:Y:S01]  /*2a90*/  STL.64 [R124+0xa0], R80 ;  /* 0x0000a0507c007387 */ /* 0x004fe20000100a00 */
[----:B------:R-:W-:-:S03]  /*2aa0*/  IMAD.MOV.U32 R71, RZ, RZ, R84 ;  /* 0x000000ffff477224 */ /* 0x000fc600078e0054 */
[----:B------:R0:W-:Y:S04]  /*2ab0*/  SHFL.DOWN PT, R84, R78, 0x1, 0x1f ;  /* 0x08201f004e547f89 */ /* 0x0001e800000e0000 */
[----:B------:R1:W-:Y:S01]  /*2ac0*/  STL.64 [R124+0x110], R70 ;  /* 0x000110467c007387 */ /* 0x0003e20000100a00 */
[----:B0-----:R-:W-:-:S03]  /*2ad0*/  PRMT R78, R69, 0x7610, R100 ;  /* 0x00007610454e7816 */ /* 0x001fc60000000064 */
[----:B------:R-:W-:Y:S04]  /*2ae0*/  SHFL.DOWN PT, R85, R77, 0x1, 0x1f ;  /* 0x08201f004d557f89 */ /* 0x000fe800000e0000 */
[----:B------:R-:W0:Y:S01]  /*2af0*/  SHFL.DOWN PT, R73, R65, 0x1, 0x1f ;  /* 0x08201f0041497f89 */ /* 0x000e2200000e0000 */
[----:B-1----:R-:W-:-:S03]  /*2b00*/  IMAD.MOV.U32 R70, RZ, RZ, R83 ;  /* 0x000000ffff467224 */ /* 0x002fc600078e0053 */
[----:B------:R-:W-:Y:S01]  /*2b10*/  SHFL.DOWN PT, R74, R62, 0x1, 0x1f ;  /* 0x08201f003e4a7f89 */ /* 0x000fe200000e0000 */
[----:B------:R-:W-:-:S03]  /*2b20*/  IMAD.MOV.U32 R71, RZ, RZ, R82 ;  /* 0x000000ffff477224 */ /* 0x000fc600078e0052 */
[----:B------:R1:W-:Y:S04]  /*2b30*/  SHFL.DOWN PT, R83, R78, 0x1, 0x1f ;  /* 0x08201f004e537f89 */ /* 0x0003e800000e0000 */
[----:B------:R-:W-:Y:S01]  /*2b40*/  STL.64 [R124+0x118], R70 ;  /* 0x000118467c007387 */ /* 0x000fe20000100a00 */
[----:B-1----:R-:W-:-:S03]  /*2b50*/  IMAD.MOV.U32 R78, RZ, RZ, R101 ;  /* 0x000000ffff4e7224 */ /* 0x002fc600078e0065 */
[----:B------:R-:W-:Y:S04]  /*2b60*/  SHFL.DOWN PT, R70, R26, 0x1, 0x1f ;  /* 0x08201f001a467f89 */ /* 0x000fe800000e0000 */
[----:B------:R-:W1:Y:S04]  /*2b70*/  SHFL.DOWN PT, R71, R27, 0x1, 0x1f ;  /* 0x08201f001b477f89 */ /* 0x000e6800000e0000 */
[----:B------:R2:W-:Y:S04]  /*2b80*/  SHFL.DOWN PT, R82, R78, 0x1, 0x1f ;  /* 0x08201f004e527f89 */ /* 0x0005e800000e0000 */
[----:B------:R-:W3:Y:S01]  /*2b90*/  SHFL.DOWN PT, R75, R63, 0x1, 0x1f ;  /* 0x08201f003f4b7f89 */ /* 0x000ee200000e0000 */
[----:B--2---:R-:W-:-:S03]  /*2ba0*/  IMAD.MOV.U32 R78, RZ, RZ, R102 ;  /* 0x000000ffff4e7224 */ /* 0x004fc600078e0066 */
[----:B0-----:R-:W-:Y:S04]  /*2bb0*/  STL.64 [R124+0x10], R72 ;  /* 0x000010487c007387 */ /* 0x001fe80000100a00 */
[----:B------:R0:W-:Y:S04]  /*2bc0*/  SHFL.DOWN PT, R81, R78, 0x1, 0x1f ;  /* 0x08201f004e517f89 */ /* 0x0001e800000e0000 */
[----:B------:R-:W-:Y:S01]  /*2bd0*/  SHFL.DOWN PT, R72, R54, 0x1, 0x1f ;  /* 0x08201f0036487f89 */ /* 0x000fe200000e0000 */
[----:B0-----:R-:W-:-:S03]  /*2be0*/  IMAD.MOV.U32 R78, RZ, RZ, R103 ;  /* 0x000000ffff4e7224 */ /* 0x001fc600078e0067 */
[----:B-1----:R-:W-:Y:S04]  /*2bf0*/  STL.64 [R124+0xa8], R70 ;  /* 0x0000a8467c007387 */ /* 0x002fe80000100a00 */
[----:B------:R0:W-:Y:S04]  /*2c00*/  SHFL.DOWN PT, R80, R78, 0x1, 0x1f ;  /* 0x08201f004e507f89 */ /* 0x0001e800000e0000 */
[----:B------:R-:W1:Y:S01]  /*2c10*/  SHFL.DOWN PT, R73, R55, 0x1, 0x1f ;  /* 0x08201f0037497f89 */ /* 0x000e6200000e0000 */
[----:B0-----:R-:W-:-:S03]  /*2c20*/  IMAD.MOV.U32 R78, RZ, RZ, R104 ;  /* 0x000000ffff4e7224 */ /* 0x001fc600078e0068 */
[----:B------:R-:W-:Y:S01]  /*2c30*/  SHFL.DOWN PT, R76, R20, 0x1, 0x1f ;  /* 0x08201f00144c7f89 */ /* 0x000fe200000e0000 */
[----:B------:R-:W-:Y:S02]  /*2c40*/  IMAD.MOV.U32 R70, RZ, RZ, R87 ;  /* 0x000000ffff467224 */ /* 0x000fe400078e0057 */
[----:B------:R-:W-:Y:S01]  /*2c50*/  IMAD.MOV.U32 R71, RZ, RZ, R86 ;  /* 0x000000ffff477224 */ /* 0x000fe200078e0056 */
[----:B------:R0:W-:Y:S04]  /*2c60*/  SHFL.DOWN PT, R79, R78, 0x1, 0x1f ;  /* 0x08201f004e4f7f89 */ /* 0x0001e800000e0000 */
[----:B------:R2:W-:Y:S01]  /*2c70*/  STL.64 [R124+0x120], R70 ;  /* 0x000120467c007387 */ /* 0x0005e20000100a00 */
[----:B0-----:R-:W-:-:S03]  /*2c80*/  IMAD.MOV.U32 R78, RZ, RZ, R105 ;  /* 0x000000ffff4e7224 */ /* 0x001fc600078e0069 */
[----:B------:R-:W0:Y:S04]  /*2c90*/  SHFL.DOWN PT, R77, R21, 0x1, 0x1f ;  /* 0x08201f00154d7f89 */ /* 0x000e2800000e0000 */
[----:B---3--:R-:W-:Y:S01]  /*2ca0*/  STL.64 [R124+0x18], R74 ;  /* 0x0000184a7c007387 */ /* 0x008fe20000100a00 */
[----:B--2---:R-:W-:-:S03]  /*2cb0*/  IMAD.MOV.U32 R70, RZ, RZ, R85 ;  /* 0x000000ffff467224 */ /* 0x004fc600078e0055 */
[----:B------:R-:W-:Y:S01]  /*2cc0*/  SHFL.DOWN PT, R78, R78, 0x1, 0x1f ;  /* 0x08201f004e4e7f89 */ /* 0x000fe200000e0000 */
[----:B------:R-:W-:-:S03]  /*2cd0*/  IMAD.MOV.U32 R71, RZ, RZ, R84 ;  /* 0x000000ffff477224 */ /* 0x000fc600078e0054 */
[----:B------:R-:W-:Y:S04]  /*2ce0*/  SHFL.DOWN PT, R74, R52, 0x1, 0x1f ;  /* 0x08201f00344a7f89 */ /* 0x000fe800000e0000 */
[----:B------:R2:W-:Y:S04]  /*2cf0*/  STL.64 [R124+0x128], R70 ;  /* 0x000128467c007387 */ /* 0x0005e80000100a00 */
[----:B------:R-:W3:Y:S04]  /*2d00*/  SHFL.DOWN PT, R75, R53, 0x1, 0x1f ;  /* 0x08201f00354b7f89 */ /* 0x000ee800000e0000 */
[----:B-1----:R-:W-:Y:S01]  /*2d10*/  STL.64 [R124+0x38], R72 ;  /* 0x000038487c007387 */ /* 0x002fe20000100a00 */
[----:B--2---:R-:W-:-:S03]  /*2d20*/  IMAD.MOV.U32 R70, RZ, RZ, R83 ;  /* 0x000000ffff467224 */ /* 0x004fc600078e0053 */
[----:B------:R-:W-:Y:S01]  /*2d30*/  SHFL.DOWN PT, R72, R36, 0x1, 0x1f ;  /* 0x08201f0024487f89 */ /* 0x000fe200000e0000 */
[----:B------:R-:W-:-:S03]  /*2d40*/  IMAD.MOV.U32 R71, RZ, RZ, R82 ;  /* 0x000000ffff477224 */ /* 0x000fc600078e0052 */
[----:B------:R-:W1:Y:S04]  /*2d50*/  SHFL.DOWN PT, R73, R37, 0x1, 0x1f ;  /* 0x08201f0025497f89 */ /* 0x000e6800000e0000 */
[----:B------:R2:W-:Y:S04]  /*2d60*/  STL.64 [R124+0x130], R70 ;  /* 0x000130467c007387 */ /* 0x0005e80000100a00 */
[----:B0-----:R0:W-:Y:S04]  /*2d70*/  STL.64 [R124+0xc0], R76 ;  /* 0x0000c04c7c007387 */ /* 0x0011e80000100a00 */
[----:B---3--:R-:W-:Y:S01]  /*2d80*/  STL.64 [R124+0x40], R74 ;  /* 0x0000404a7c007387 */ /* 0x008fe20000100a00 */
[----:B--2---:R-:W-:-:S03]  /*2d90*/  IMAD.MOV.U32 R70, RZ, RZ, R81 ;  /* 0x000000ffff467224 */ /* 0x004fc600078e0051 */
[----:B------:R-:W-:Y:S01]  /*2da0*/  SHFL.DOWN PT, R74, R34, 0x1, 0x1f ;  /* 0x08201f00224a7f89 */ /* 0x000fe200000e0000 */
[----:B------:R-:W-:Y:S02]  /*2db0*/  IMAD.MOV.U32 R71, RZ, RZ, R80 ;  /* 0x000000ffff477224 */ /* 0x000fe400078e0050 */
[----:B0-----:R-:W-:Y:S01]  /*2dc0*/  IMAD.MOV.U32 R77, RZ, RZ, R108 ;  /* 0x000000ffff4d7224 */ /* 0x001fe200078e006c */
[----:B------:R-:W0:Y:S04]  /*2dd0*/  SHFL.DOWN PT, R75, R35, 0x1, 0x1f ;  /* 0x08201f00234b7f89 */ /* 0x000e2800000e0000 */
[----:B------:R2:W-:Y:S04]  /*2de0*/  STL.64 [R124+0x138], R70 ;  /* 0x000138467c007387 */ /* 0x0005e80000100a00 */
[----:B------:R-:W-:Y:S04]  /*2df0*/  SHFL.DOWN PT, R85, R77, 0x1, 0x1f ;  /* 0x08201f004d557f89 */ /* 0x000fe800000e0000 */
[----:B-1----:R-:W-:Y:S01]  /*2e00*/  STL.64 [R124+0x80], R72 ;  /* 0x000080487c007387 */ /* 0x002fe20000100a00 */
[----:B--2---:R-:W-:-:S03]  /*2e10*/  IMAD.MOV.U32 R71, RZ, RZ, R78 ;  /* 0x000000ffff477224 */ /* 0x004fc600078e004e */
[----:B------:R-:W-:Y:S01]  /*2e20*/  SHFL.DOWN PT, R72, R24, 0x1, 0x1f ;  /* 0x08201f0018487f89 */ /* 0x000fe200000e0000 */
[----:B------:R-:W-:Y:S02]  /*2e30*/  IMAD.MOV.U32 R78, RZ, RZ, R107 ;  /* 0x000000ffff4e7224 */ /* 0x000fe400078e006b */
[----:B------:R-:W-:Y:S01]  /*2e40*/  IMAD.MOV.U32 R70, RZ, RZ, R79 ;  /* 0x000000ffff467224 */ /* 0x000fe200078e004f */
[----:B------:R-:W-:Y:S01]  /*2e50*/  SHFL.DOWN PT, R73, R25, 0x1, 0x1f ;  /* 0x08201f0019497f89 */ /* 0x000fe200000e0000 */
[----:B------:R-:W-:-:S03]  /*2e60*/  IMAD.MOV.U32 R79, RZ, RZ, R106 ;  /* 0x000000ffff4f7224 */ /* 0x000fc600078e006a */
[----:B------:R1:W-:Y:S04]  /*2e70*/  SHFL.DOWN PT, R86, R78, 0x1, 0x1f ;  /* 0x08201f004e567f89 */ /* 0x0003e800000e0000 */
[----:B------:R-:W-:Y:S01]  /*2e80*/  STL.64 [R124+0x140], R70 ;  /* 0x000140467c007387 */ /* 0x000fe20000100a00 */
[----:B-1----:R-:W-:-:S03]  /*2e90*/  IMAD.MOV.U32 R78, RZ, RZ, R109 ;  /* 0x000000ffff4e7224 */ /* 0x002fc600078e006d */
[----:B------:R-:W-:Y:S04]  /*2ea0*/  SHFL.DOWN PT, R70, R18, 0x1, 0x1f ;  /* 0x08201f0012467f89 */ /* 0x000fe800000e0000 */
[----:B------:R1:W-:Y:S04]  /*2eb0*/  SHFL.DOWN PT, R84, R78, 0x1, 0x1f ;  /* 0x08201f004e547f89 */ /* 0x0003e800000e0000 */
[----:B------:R-:W2:Y:S01]  /*2ec0*/  SHFL.DOWN PT, R71, R19, 0x1, 0x1f ;  /* 0x08201f0013477f89 */ /* 0x000ea200000e0000 */
[----:B-1----:R-:W-:-:S03]  /*2ed0*/  IMAD.MOV.U32 R78, RZ, RZ, R110 ;  /* 0x000000ffff4e7224 */ /* 0x002fc600078e006e */
[----:B------:R-:W1:Y:S04]  /*2ee0*/  SHFL.DOWN PT, R87, R79, 0x1, 0x1f ;  /* 0x08201f004f577f89 */ /* 0x000e6800000e0000 */
[----:B------:R3:W-:Y:S04]  /*2ef0*/  SHFL.DOWN PT, R83, R78, 0x1, 0x1f ;  /* 0x08201f004e537f89 */ /* 0x0007e800000e0000 */
[----:B0-----:R-:W-:Y:S01]  /*2f00*/  STL.64 [R124+0x88], R74 ;  /* 0x0000884a7c007387 */ /* 0x001fe20000100a00 */
[----:B---3--:R-:W-:-:S03]  /*2f10*/  IMAD.MOV.U32 R78, RZ, RZ, R111 ;  /* 0x000000ffff4e7224 */ /* 0x008fc600078e006f */
[----:B------:R-:W-:Y:S04]  /*2f20*/  SHFL.DOWN PT, R74, R22, 0x1, 0x1f ;  /* 0x08201f00164a7f89 */ /* 0x000fe800000e0000 */
[----:B------:R0:W-:Y:S04]  /*2f30*/  SHFL.DOWN PT, R82, R78, 0x1, 0x1f ;  /* 0x08201f004e527f89 */ /* 0x0001e800000e0000 */
[----:B--2---:R1:W-:Y:S01]  /*2f40*/  STL.64 [R124+0xc8], R70 ;  /* 0x0000c8467c007387 */ /* 0x0043e20000100a00 */
[----:B0-----:R-:W-:-:S03]  /*2f50*/  IMAD.MOV.U32 R78, RZ, RZ, R112 ;  /* 0x000000ffff4e7224 */ /* 0x001fc600078e0070 */
[----:B------:R-:W0:Y:S04]  /*2f60*/  SHFL.DOWN PT, R75, R23, 0x1, 0x1f ;  /* 0x08201f00174b7f89 */ /* 0x000e2800000e0000 */
[----:B------:R2:W-:Y:S01]  /*2f70*/  SHFL.DOWN PT, R81, R78, 0x1, 0x1f ;  /* 0x08201f004e517f89 */ /* 0x0005e200000e0000 */
[----:B-1----:R-:W-:-:S03]  /*2f80*/  IMAD.MOV.U32 R70, RZ, RZ, R87 ;  /* 0x000000ffff467224 */ /* 0x002fc600078e0057 */
[----:B------:R-:W-:Y:S01]  /*2f90*/  STL.64 [R124+0xb0], R72 ;  /* 0x0000b0487c007387 */ /* 0x000fe20000100a00 */
[----:B------:R-:W-:Y:S02]  /*2fa0*/  IMAD.MOV.U32 R71, RZ, RZ, R86 ;  /* 0x000000ffff477224 */ /* 0x000fe400078e0056 */
[----:B--2---:R-:W-:Y:S01]  /*2fb0*/  IMAD.MOV.U32 R78, RZ, RZ, R113 ;  /* 0x000000ffff4e7224 */ /* 0x004fe200078e0071 */
[----:B------:R-:W-:Y:S04]  /*2fc0*/  SHFL.DOWN PT, R72, R16, 0x1, 0x1f ;  /* 0x08201f0010487f89 */ /* 0x000fe800000e0000 */
[----:B------:R1:W-:Y:S04]  /*2fd0*/  SHFL.DOWN PT, R80, R78, 0x1, 0x1f ;  /* 0x08201f004e507f89 */ /* 0x0003e800000e0000 */
[----:B------:R2:W-:Y:S01]  /*2fe0*/  STL.64 [R124+0x148], R70 ;  /* 0x000148467c007387 */ /* 0x0005e20000100a00 */
[----:B-1----:R-:W-:-:S03]  /*2ff0*/  IMAD.MOV.U32 R78, RZ, RZ, R114 ;  /* 0x000000ffff4e7224 */ /* 0x002fc600078e0072 */
[----:B------:R-:W1:Y:S04]  /*3000*/  SHFL.DOWN PT, R73, R17, 0x1, 0x1f ;  /* 0x08201f0011497f89 */ /* 0x000e6800000e0000 */
[----:B------:R3:W-:Y:S01]  /*3010*/  SHFL.DOWN PT, R79, R78, 0x1, 0x1f ;  /* 0x08201f004e4f7f89 */ /* 0x0007e200000e0000 */
[----:B--2---:R-:W-:-:S03]  /*3020*/  IMAD.MOV.U32 R70, RZ, RZ, R85 ;  /* 0x000000ffff467224 */ /* 0x004fc600078e0055 */
[----:B0-----:R-:W-:Y:S01]  /*3030*/  STL.64 [R124+0xb8], R74 ;  /* 0x0000b84a7c007387 */ /* 0x001fe20000100a00 */
[----:B------:R-:W-:Y:S02]  /*3040*/  IMAD.MOV.U32 R71, RZ, RZ, R84 ;  /* 0x000000ffff477224 */ /* 0x000fe400078e0054 */
[----:B---3--:R-:W-:Y:S01]  /*3050*/  IMAD.MOV.U32 R78, RZ, RZ, R115 ;  /* 0x000000ffff4e7224 */ /* 0x008fe200078e0073 */
[----:B------:R-:W-:Y:S04]  /*3060*/  SHFL.DOWN PT, R74, R14, 0x1, 0x1f ;  /* 0x08201f000e4a7f89 */ /* 0x000fe800000e0000 */
[----:B------:R0:W-:Y:S04]  /*3070*/  STL.64 [R124+0x150], R70 ;  /* 0x000150467c007387 */ /* 0x0001e80000100a00 */
[----:B------:R-:W-:Y:S04]  /*3080*/  SHFL.DOWN PT, R78, R78, 0x1, 0x1f ;  /* 0x08201f004e4e7f89 */ /* 0x000fe800000e0000 */
[----:B------:R-:W2:Y:S01]  /*3090*/  SHFL.DOWN PT, R75, R15, 0x1, 0x1f ;  /* 0x08201f000f4b7f89 */ /* 0x000ea200000e0000 */
[----:B0-----:R-:W-:-:S03]  /*30a0*/  IMAD.MOV.U32 R70, RZ, RZ, R83 ;  /* 0x000000ffff467224 */ /* 0x001fc600078e0053 */
[----:B------:R-:W-:Y:S01]  /*30b0*/  SHFL.DOWN PT, R76, R12, 0x1, 0x1f ;  /* 0x08201f000c4c7f89 */ /* 0x000fe200000e0000 */
[----:B------:R-:W-:-:S03]  /*30c0*/  IMAD.MOV.U32 R71, RZ, RZ, R82 ;  /* 0x000000ffff477224 */ /* 0x000fc600078e0052 */
[----:B------:R-:W0:Y:S04]  /*30d0*/  SHFL.DOWN PT, R77, R13, 0x1, 0x1f ;  /* 0x08201f000d4d7f89 */ /* 0x000e2800000e0000 */
[----:B------:R3:W-:Y:S04]  /*30e0*/  STL.64 [R124+0x158], R70 ;  /* 0x000158467c007387 */ /* 0x0007e80000100a00 */
[----:B-1----:R-:W-:Y:S04]  /*30f0*/  STL.64 [R124+0xd0], R72 ;  /* 0x0000d0487c007387 */ /* 0x002fe80000100a00 */
[----:B------:R-:W-:Y:S01]  /*3100*/  SHFL.DOWN PT, R72, R10, 0x1, 0x1f ;  /* 0x08201f000a487f89 */ /* 0x000fe200000e0000 */
[----:B---3--:R-:W-:-:S03]  /*3110*/  IMAD.MOV.U32 R70, RZ, RZ, R81 ;  /* 0x000000ffff467224 */ /* 0x008fc600078e0051 */
[----:B------:R-:W1:Y:S01]  /*3120*/  SHFL.DOWN PT, R73, R11, 0x1, 0x1f ;  /* 0x08201f000b497f89 */ /* 0x000e6200000e0000 */
[----:B------:R-:W-:Y:S01]  /*3130*/  IMAD.MOV.U32 R71, RZ, RZ, R80 ;  /* 0x000000ffff477224 */ /* 0x000fe200078e0050 */
[----:B------:R-:W3:Y:S04]  /*3140*/  S2R R121, SR_LANEID ;  /* 0x0000000000797919 */ /* 0x000ee80000000000 */
[----:B------:R4:W-:Y:S04]  /*3150*/  STL.64 [R124+0x160], R70 ;  /* 0x000160467c007387 */ /* 0x0009e80000100a00 */
[----:B--2---:R-:W-:Y:S04]  /*3160*/  STL.64 [R124+0xd8], R74 ;  /* 0x0000d84a7c007387 */ /* 0x004fe80000100a00 */
[----:B0-----:R-:W-:Y:S01]  /*3170*/  STL.64 [R124+0xe0], R76 ;  /* 0x0000e04c7c007387 */ /* 0x001fe20000100a00 */
[----:B----4-:R-:W-:-:S03]  /*3180*/  IMAD.MOV.U32 R70, RZ, RZ, R79 ;  /* 0x000000ffff467224 */ /* 0x010fc600078e004f */
[----:B------:R-:W-:Y:S01]  /*3190*/  SHFL.DOWN PT, R74, R8, 0x1, 0x1f ;  /* 0x08201f00084a7f89 */ /* 0x000fe200000e0000 */
[----:B------:R-:W-:-:S03]  /*31a0*/  IMAD.MOV.U32 R71, RZ, RZ, R78 ;  /* 0x000000ffff477224 */ /* 0x000fc600078e004e */
[----:B------:R-:W0:Y:S04]  /*31b0*/  SHFL.DOWN PT, R75, R9, 0x1, 0x1f ;  /* 0x08201f00094b7f89 */ /* 0x000e2800000e0000 */
[----:B------:R2:W-:Y:S04]  /*31c0*/  STL.64 [R124+0x168], R70 ;  /* 0x000168467c007387 */ /* 0x0005e80000100a00 */
[----:B------:R-:W-:Y:S01]  /*31d0*/  SHFL.DOWN PT, R76, R6, 0x1, 0x1f ;  /* 0x08201f00064c7f89 */ /* 0x000fe200000e0000 */
[----:B---3--:R-:W-:-:S03]  /*31e0*/  ISETP.GT.AND P0, PT, R121, 0x1e, PT ;  /* 0x0000001e7900780c */ /* 0x008fc60003f04270 */
[----:B------:R-:W3:Y:S01]  /*31f0*/  SHFL.DOWN PT, R77, R7, 0x1, 0x1f ;  /* 0x08201f00074d7f89 */ /* 0x000ee200000e0000 */
[----:B--2---:R-:W-:-:S03]  /*3200*/  IMAD.MOV.U32 R70, RZ, RZ, R117 ;  /* 0x000000ffff467224 */ /* 0x004fc600078e0075 */
[----:B------:R-:W-:Y:S01]  /*3210*/  SHFL.DOWN PT, R78, R4, 0x1, 0x1f ;  /* 0x08201f00044e7f89 */ /* 0x000fe200000e0000 */
[----:B------:R-:W-:-:S03]  /*3220*/  IMAD.MOV.U32 R71, RZ, RZ, R116 ;  /* 0x000000ffff477224 */ /* 0x000fc600078e0074 */
[----:B------:R2:W-:Y:S04]  /*3230*/  SHFL.DOWN PT, R84, R70, 0x1, 0x1f ;  /* 0x08201f0046547f89 */ /* 0x0005e800000e0000 */
[----:B------:R-:W4:Y:S01]  /*3240*/  SHFL.DOWN PT, R85, R71, 0x1, 0x1f ;  /* 0x08201f0047557f89 */ /* 0x000f2200000e0000 */
[----:B--2---:R-:W-:-:S03]  /*3250*/  IMAD.MOV.U32 R70, RZ, RZ, R118 ;  /* 0x000000ffff467224 */ /* 0x004fc600078e0076 */
[----:B------:R-:W2:Y:S04]  /*3260*/  SHFL.DOWN PT, R79, R5, 0x1, 0x1f ;  /* 0x08201f00054f7f89 */ /* 0x000ea800000e0000 */
[----:B------:R1:W2:Y:S04]  /*3270*/  SHFL.DOWN PT, R83, R70, 0x1, 0x1f ;  /* 0x08201f0046537f89 */ /* 0x0002a800000e0000 */
[----:B------:R-:W-:Y:S01]  /*3280*/  SHFL.DOWN PT, R71, R2, 0x1, 0x1f ;  /* 0x08201f0002477f89 */ /* 0x000fe200000e0000 */
[----:B-1----:R-:W-:-:S03]  /*3290*/  IMAD.MOV.U32 R70, RZ, RZ, R119 ;  /* 0x000000ffff467224 */ /* 0x002fc600078e0077 */
[----:B------:R-:W-:Y:S04]  /*32a0*/  STL.64 [R124+0xe8], R72 ;  /* 0x0000e8487c007387 */ /* 0x000fe80000100a00 */
[----:B------:R1:W2:Y:S04]  /*32b0*/  SHFL.DOWN PT, R82, R70, 0x1, 0x1f ;  /* 0x08201f0046527f89 */ /* 0x0002a800000e0000 */
[----:B0-----:R-:W-:Y:S01]  /*32c0*/  STL.64 [R124+0xf0], R74 ;  /* 0x0000f04a7c007387 */ /* 0x001fe20000100a00 */
[----:B-1----:R-:W-:-:S03]  /*32d0*/  IMAD.MOV.U32 R70, RZ, RZ, R90 ;  /* 0x000000ffff467224 */ /* 0x002fc600078e005a */
[----:B---3--:R-:W-:Y:S01]  /*32e0*/  STL.64 [R124+0xf8], R76 ;  /* 0x0000f84c7c007387 */ /* 0x008fe20000100a00 */
[----:B----4-:R-:W-:Y:S02]  /*32f0*/  IMAD.MOV.U32 R72, RZ, RZ, R85 ;  /* 0x000000ffff487224 */ /* 0x010fe400078e0055 */
[----:B------:R-:W-:Y:S01]  /*3300*/  IMAD.MOV.U32 R73, RZ, RZ, R84 ;  /* 0x000000ffff497224 */ /* 0x000fe200078e0054 */
[----:B------:R0:W1:Y:S04]  /*3310*/  SHFL.DOWN PT, R81, R70, 0x1, 0x1f ;  /* 0x08201f0046517f89 */ /* 0x00006800000e0000 */
[----:B------:R3:W-:Y:S01]  /*3320*/  STL.64 [R124+0x170], R72 ;  /* 0x000170487c007387 */ /* 0x0007e20000100a00 */
[----:B0-----:R-:W-:-:S03]  /*3330*/  IMAD.MOV.U32 R70, RZ, RZ, R91 ;  /* 0x000000ffff467224 */ /* 0x001fc600078e005b */
[----:B--2---:R-:W-:Y:S04]  /*3340*/  STL.64 [R124+0x100], R78 ;  /* 0x0001004e7c007387 */ /* 0x004fe80000100a00 */
[----:B------:R-:W0:Y:S01]  /*3350*/  SHFL.DOWN PT, R80, R70, 0x1, 0x1f ;  /* 0x08201f0046507f89 */ /* 0x000e2200000e0000 */
[----:B---3--:R-:W-:-:S03]  /*3360*/  IMAD.MOV.U32 R72, RZ, RZ, R83 ;  /* 0x000000ffff487224 */ /* 0x008fc600078e0053 */
[----:B------:R-:W2:Y:S01]  /*3370*/  SHFL.DOWN PT, R70, R3, 0x1, 0x1f ;  /* 0x08201f0003467f89 */ /* 0x000ea200000e0000 */
[----:B------:R-:W-:-:S05]  /*3380*/  IMAD.MOV.U32 R73, RZ, RZ, R82 ;  /* 0x000000ffff497224 */ /* 0x000fca00078e0052 */
[----:B------:R1:W-:Y:S02]  /*3390*/  STL.64 [R124+0x178], R72 ;  /* 0x000178487c007387 */ /* 0x0003e40000100a00 */
[----:B-1----:R-:W-:Y:S02]  /*33a0*/  IMAD.MOV.U32 R72, RZ, RZ, R81 ;  /* 0x000000ffff487224 */ /* 0x002fe400078e0051 */
[----:B0-----:R-:W-:Y:S01]  /*33b0*/  IMAD.MOV.U32 R73, RZ, RZ, R80 ;  /* 0x000000ffff497224 */ /* 0x001fe200078e0050 */
[----:B--2---:R0:W-:Y:S04]  /*33c0*/  STL.64 [R124], R70 ;  /* 0x000000467c007387 */ /* 0x0041e80000100a00 */
[----:B------:R0:W-:Y:S01]  /*33d0*/  STL.64 [R124+0x180], R72 ;  /* 0x000180487c007387 */ /* 0x0001e20000100a00 */
[----:B------:R-:W-:Y:S06]  /*33e0*/  BAR.SYNC.DEFER_BLOCKING 0x0 ;  /* 0x0000000000007b1d */ /* 0x000fec0000010000 */
[----:B------:R-:W-:Y:S05]  /*33f0*/  @P0 BRA `(.L_x_4868) ;  /* 0x0000004000240947 */ /* 0x000fea0003800000 */
[CC--:B------:R-:W-:Y:S01]  /*3400*/  FSETP.GT.FTZ.AND P0, PT, R3.reuse, R70.reuse, PT ;  /* 0x000000460300720b */ /* 0x0c0fe20003f14000 */
[----:B0-----:R-:W-:Y:S01]  /*3410*/  IMAD.MOV.U32 R72, RZ, RZ, RZ ;  /* 0x000000ffff487224 */ /* 0x001fe200078e00ff */
[----:B------:R-:W-:Y:S02]  /*3420*/  PRMT R73, R96, 0x7632, R73 ;  /* 0x0000763260497816 */ /* 0x000fe40000000049 */
[----:B------:R-:W-:Y:S02]  /*3430*/  FSEL R88, R3, R70, P0 ;  /* 0x0000004603587208 */ /* 0x000fe40000000000 */
[----:B------:R-:W-:Y:S02]  /*3440*/  FSEL R3, R70, R3, P0 ;  /* 0x0000000346037208 */ /* 0x000fe40000000000 */
[----:B------:R-:W-:Y:S02]  /*3450*/  FSEL R70, R2, R71, P0 ;  /* 0x0000004702467208 */ /* 0x000fe40000000000 */
[----:B------:R-:W-:Y:S01]  /*3460*/  FSEL R2, R71, R2, P0 ;  /* 0x0000000247027208 */ /* 0x000fe20000000000 */
[----:B------:R-:W-:Y:S01]  /*3470*/  FADD.FTZ R3, -R88, R3 ;  /* 0x0000000358037221 */ /* 0x000fe20000010100 */
[----:B------:R-:W-:-:S03]  /*3480*/  IMAD.MOV.U32 R71, RZ, RZ, R66 ;  /* 0x000000ffff477224 */ /* 0x000fc600078e0042 */
[----:B------:R-:W-:-:S06]  /*3490*/  FMUL.FTZ R3, R3, 1.4426950216293334961 ;  /* 0x3fb8aa3b03037820 */ /* 0x000fcc0000410000 */
[----:B------:R-:W0:Y:S02]  /*34a0*/  MUFU.EX2 R3, R3 ;  /* 0x0000000300037308 */ /* 0x000e240000000800 */
[----:B0-----:R-:W-:Y:S01]  /*34b0*/  FFMA.FTZ R2, R2, R3, R70 ;  /* 0x0000000302027223 */ /* 0x001fe20000010046 */
[----:B------:R-:W-:-:S07]  /*34c0*/  VIADD R3, R124, 0x8 ;  /* 0x000000087c037836 */ /* 0x000fce0000000000 */
.L_x_5058:
        /* <DEDUP_REMOVED lines=20> */
.L_x_4870:
[----:B------:R-:W-:Y:S01]  /*3610*/  IMAD.MOV.U32 R66, RZ, RZ, R5 ;  /* 0x000000ffff427224 */ /* 0x000fe200078e0005 */
[--C-:B------:R-:W-:Y:S01]  /*3620*/  PRMT R73, R73, 0x7610, R91.reuse ;  /* 0x0000761049497816 */ /* 0x100fe2000000005b */
[----:B------:R-:W-:Y:S01]  /*3630*/  IMAD.MOV.U32 R5, RZ, RZ, R4 ;  /* 0x000000ffff057224 */ /* 0x000fe200078e0004 */
[----:B------:R-:W-:-:S07]  /*3640*/  PRMT R91, R91, 0x5410, R91 ;  /* 0x000054105b5b7816 */ /* 0x000fce000000005b */
.L_x_4871:
[----:B------:R-:W-:Y:S05]  /*3650*/  BSYNC.RECONVERGENT B1 ;  /* 0x0000000000017941 */ /* 0x000fea0003800200 */
.L_x_4869:
        /* <DEDUP_REMOVED lines=11> */
.L_x_4873:
[----:B------:R-:W-:Y:S01]  /*3710*/  IMAD.MOV.U32 R70, RZ, RZ, R66 ;  /* 0x000000ffff467224 */ /* 0x000fe200078e0042 */
[----:B------:R-:W-:Y:S01]  /*3720*/  PRMT R74, R74, 0x7610, R73 ;  /* 0x000076104a4a7816 */ /* 0x000fe20000000049 */
[----:B------:R-:W-:Y:S01]  /*3730*/  IMAD.MOV.U32 R4, RZ, RZ, R7 ;  /* 0x000000ffff047224 */ /* 0x000fe200078e0007 */
[----:B------:R-:W-:-:S07]  /*3740*/  PRMT R91, R90, 0x7632, R91 ;  /* 0x000076325a5b7816 */ /* 0x000fce000000005b */
.L_x_4874:
[----:B------:R-:W-:Y:S05]  /*3750*/  BSYNC.RECONVERGENT B1 ;  /* 0x0000000000017941 */ /* 0x000fea0003800200 */
.L_x_4872:
        /* <DEDUP_REMOVED lines=11> */
.L_x_4876:
[----:B------:R-:W-:Y:S01]  /*3810*/  IMAD.MOV.U32 R66, RZ, RZ, R70 ;  /* 0x000000ffff427224 */ /* 0x000fe200078e0046 */
[----:B------:R-:W-:Y:S01]  /*3820*/  PRMT R74, R74, 0x7632, R74 ;  /* 0x000076324a4a7816 */ /* 0x000fe2000000004a */
[----:B------:R-:W-:Y:S01]  /*3830*/  IMAD.MOV.U32 R7, RZ, RZ, R6 ;  /* 0x000000ffff077224 */ /* 0x000fe200078e0006 */
[----:B------:R-:W-:-:S07]  /*3840*/  PRMT R90, R90, 0x5410, R90 ;  /* 0x000054105a5a7816 */ /* 0x000fce000000005a */
.L_x_4877:
[----:B------:R-:W-:Y:S05]  /*3850*/  BSYNC.RECONVERGENT B1 ;  /* 0x0000000000017941 */ /* 0x000fea0003800200 */
.L_x_4875:
        /* <DEDUP_REMOVED lines=11> */
.L_x_4879:
[----:B------:R-:W-:Y:S01]  /*3910*/  IMAD.MOV.U32 R70, RZ, RZ, R66 ;  /* 0x000000ffff467224 */ /* 0x000fe200078e0042 */
[----:B------:R-:W-:Y:S01]  /*3920*/  PRMT R75, R74, 0x7610, R75 ;  /* 0x000076104a4b7816 */ /* 0x000fe2000000004b */
[----:B------:R-:W-:Y:S01]  /*3930*/  IMAD.MOV.U32 R6, RZ, RZ, R9 ;  /* 0x000000ffff067224 */ /* 0x000fe200078e0009 */
[----:B------:R-:W-:-:S07]  /*3940*/  PRMT R90, R119, 0x7632, R90 ;  /* 0x00007632775a7816 */ /* 0x000fce000000005a */
.L_x_4880:
[----:B------:R-:W-:Y:S05]  /*3950*/  BSYNC.RECONVERGENT B1 ;  /* 0x0000000000017941 */ /* 0x000fea0003800200 */
.L_x_4878:
        /* <DEDUP_REMOVED lines=11> */
.L_x_4882:
[----:B------:R-:W-:Y:S01]  /*3a10*/  IMAD.MOV.U32 R66, RZ, RZ, R70 ;  /* 0x000000ffff427224 */ /* 0x000fe200078e0046 */
[----:B------:R-:W-:Y:S01]  /*3a20*/  PRMT R73, R73, 0x5410, R75 ;  /* 0x0000541049497816 */ /* 0x000fe2000000004b */
[----:B------:R-:W-:Y:S01]  /*3a30*/  IMAD.MOV.U32 R9, RZ, RZ, R8 ;  /* 0x000000ffff097224 */ /* 0x000fe200078e0008 */
[----:B------:R-:W-:-:S07]  /*3a40*/  PRMT R119, R119, 0x5410, R119 ;  /* 0x0000541077777816 */ /* 0x000fce0000000077 */
.L_x_4883:
[----:B------:R-:W-:Y:S05]  /*3a50*/  BSYNC.RECONVERGENT B1 ;  /* 0x0000000000017941 */ /* 0x000fea0003800200 */
.L_x_4881:
        /* <DEDUP_REMOVED lines=11> */
.L_x_4885:
[----:B------:R-:W-:Y:S01]  /*3b10*/  IMAD.MOV.U32 R70, RZ, RZ, R66 ;  /* 0x000000ffff467224 */ /* 0x000fe200078e0042 */
[----:B------:R-:W-:Y:S01]  /*3b20*/  PRMT R74, R74, 0x7610, R73 ;  /* 0x000076104a4a7816 */ /* 0x000fe20000000049 */
[----:B------:R-:W-:Y:S01]  /*3b30*/  IMAD.MOV.U32 R8, RZ, RZ, R11 ;  /* 0x000000ffff087224 */ /* 0x000fe200078e000b */
[----:B------:R-:W-:-:S07]  /*3b40*/  PRMT R119, R118, 0x7632, R119 ;  /* 0x0000763276777816 */ /* 0x000fce0000000077 */
.L_x_4886:
[----:B------:R-:W-:Y:S05]  /*3b50*/  BSYNC.RECONVERGENT B1 ;  /* 0x0000000000017941 */ /* 0x000fea0003800200 */
.L_x_4884:
        /* <DEDUP_REMOVED lines=11> */
.L_x_4888:
[----:B------:R-:W-:Y:S01]  /*3c10*/  IMAD.MOV.U32 R66, RZ, RZ, R70 ;  /* 0x000000ffff427224 */ /* 0x000fe200078e0046 */
[----:B------:R-:W-:Y:S01]  /*3c20*/  PRMT R74, R74, 0x7632, R74 ;  /* 0x000076324a4a7816 */ /* 0x000fe2000000004a */
[----:B------:R-:W-:Y:S01]  /*3c30*/  IMAD.MOV.U32 R11, RZ, RZ, R10 ;  /* 0x000000ffff0b7224 */ /* 0x000fe200078e000a */
[----:B------:R-:W-:-:S07]  /*3c40*/  PRMT R118, R118, 0x5410, R118 ;  /* 0x0000541076767816 */ /* 0x000fce0000000076 */
.L_x_4889:
[----:B------:R-:W-:Y:S05]  /*3c50*/  BSYNC.RECONVERGENT B1 ;  /* 0x0000000000017941 */ /* 0x000fea0003800200 */
.L_x_4887:
        /* <DEDUP_REMOVED lines=11> */
.L_x_4891:
[----:B------:R-:W-:Y:S01]  /*3d10*/  IMAD.MOV.U32 R70, RZ, RZ, R66 ;  /* 0x000000ffff467224 */ /* 0x000fe200078e0042 */
[----:B------:R-:W-:Y:S01]  /*3d20*/  PRMT R75, R74, 0x7610, R75 ;  /* 0x000076104a4b7816 */ /* 0x000fe2000000004b */
[----:B------:R-:W-:Y:S01]  /*3d30*/  IMAD.MOV.U32 R10, RZ, RZ, R13 ;  /* 0x000000ffff0a7224 */ /* 0x000fe200078e000d */
[----:B------:R-:W-:-:S07]  /*3d40*/  PRMT R118, R117, 0x7632, R118 ;  /* 0x0000763275767816 */ /* 0x000fce0000000076 */
.L_x_4892:
[----:B------:R-:W-:Y:S05]  /*3d50*/  BSYNC.RECONVERGENT B1 ;  /* 0x0000000000017941 */ /* 0x000fea0003800200 */
.L_x_4890:
        /* <DEDUP_REMOVED lines=11> */
.L_x_4894:
[----:B------:R-:W-:Y:S01]  /*3e10*/  IMAD.MOV.U32 R66, RZ, RZ, R70 ;  /* 0x000000ffff427224 */ /* 0x000fe200078e0046 */
[----:B------:R-:W-:Y:S01]  /*3e20*/  PRMT R73, R73, 0x5410, R75 ;  /* 0x0000541049497816 */ /* 0x000fe2000000004b */
[----:B------:R-:W-:Y:S01]  /*3e30*/  IMAD.MOV.U32 R13, RZ, RZ, R12 ;  /* 0x000000ffff0d7224 */ /* 0x000fe200078e000c */
[----:B------:R-:W-:-:S07]  /*3e40*/  PRMT R117, R117, 0x5410, R117 ;  /* 0x0000541075757816 */ /* 0x000fce0000000075 */
.L_x_4895:
[----:B------:R-:W-:Y:S05]  /*3e50*/  BSYNC.RECONVERGENT B1 ;  /* 0x0000000000017941 */ /* 0x000fea0003800200 */
.L_x_4893:
        /* <DEDUP_REMOVED lines=11> */
.L_x_4897:
[----:B------:R-:W-:Y:S01]  /*3f10*/  IMAD.MOV.U32 R70, RZ, RZ, R66 ;  /* 0x000000ffff467224 */ /* 0x000fe200078e0042 */
[----:B------:R-:W-:Y:S01]  /*3f20*/  PRMT R74, R74, 0x7610, R73 ;  /* 0x000076104a4a7816 */ /* 0x000fe20000000049 */
[----:B------:R-:W-:Y:S01]  /*3f30*/  IMAD.MOV.U32 R12, RZ, RZ, R15 ;  /* 0x000000ffff0c7224 */ /* 0x000fe200078e000f */
[----:B------:R-:W-:-:S07]  /*3f40*/  PRMT R117, R116, 0x7632, R117 ;  /* 0x0000763274757816 */ /* 0x000fce0000000075 */
.L_x_4898:
[----:B------:R-:W-:Y:S05]  /*3f50*/  BSYNC.RECONVERGENT B1 ;  /* 0x0000000000017941 */ /* 0x000fea0003800200 */
.L_x_4896:
        /* <DEDUP_REMOVED lines=11> */
.L_x_4900:
[----:B------:R-:W-:Y:S01]  /*4010*/  IMAD.MOV.U32 R66, RZ, RZ, R70 ;  /* 0x000000ffff427224 */ /* 0x000fe200078e0046 */
[----:B------:R-:W-:Y:S01]  /*4020*/  PRMT R74, R74, 0x7632, R74 ;  /* 0x000076324a4a7816 */ /* 0x000fe2000000004a */
[----:B------:R-:W-:Y:S01]  /*4030*/  IMAD.MOV.U32 R15, RZ, RZ, R14 ;  /* 0x000000ffff0f7224 */ /* 0x000fe200078e000e */
[----:B------:R-:W-:-:S07]  /*4040*/  PRMT R116, R116, 0x5410, R116 ;  /* 0x0000541074747816 */ /* 0x000fce0000000074 */
.L_x_4901:
[----:B------:R-:W-:Y:S05]  /*4050*/  BSYNC.RECONVERGENT B1 ;  /* 0x0000000000017941 */ /* 0x000fea0003800200 */
.L_x_4899:
        /* <DEDUP_REMOVED lines=11> */
.L_x_4903:
[----:B------:R-:W-:Y:S01]  /*4110*/  IMAD.MOV.U32 R70, RZ, RZ, R66 ;  /* 0x000000ffff467224 */ /* 0x000fe200078e0042 */
[----:B------:R-:W-:Y:S01]  /*4120*/  PRMT R75, R74, 0x7610, R75 ;  /* 0x000076104a4b7816 */ /* 0x000fe2000000004b */
[----:B------:R-:W-:Y:S01]  /*4130*/  IMAD.MOV.U32 R14, RZ, RZ, R17 ;  /* 0x000000ffff0e7224 */ /* 0x000fe200078e0011 */
[----:B------:R-:W-:-:S07]  /*4140*/  PRMT R116, R115, 0x7632, R116 ;  /* 0x0000763273747816 */ /* 0x000fce0000000074 */
.L_x_4904:
[----:B------:R-:W-:Y:S05]  /*4150*/  BSYNC.RECONVERGENT B1 ;  /* 0x0000000000017941 */ /* 0x000fea0003800200 */
.L_x_4902:
        /* <DEDUP_REMOVED lines=11> */
.L_x_4906:
[----:B------:R-:W-:Y:S01]  /*4210*/  IMAD.MOV.U32 R66, RZ, RZ, R70 ;  /* 0x000000ffff427224 */ /* 0x000fe200078e0046 */
[----:B------:R-:W-:Y:S01]  /*4220*/  PRMT R73, R73, 0x5410, R75 ;  /* 0x0000541049497816 */ /* 0x000fe2000000004b */
[----:B------:R-:W-:Y:S01]  /*4230*/  IMAD.MOV.U32 R17, RZ, RZ, R16 ;  /* 0x000000ffff117224 */ /* 0x000fe200078e0010 */
[----:B------:R-:W-:-:S07]  /*4240*/  PRMT R115, R115, 0x5410, R115 ;  /* 0x0000541073737816 */ /* 0x000fce0000000073 */
.L_x_4907:
[----:B------:R-:W-:Y:S05]  /*4250*/  BSYNC.RECONVERGENT B1 ;  /* 0x0000000000017941 */ /* 0x000fea0003800200 */
.L_x_4905:
        /* <DEDUP_REMOVED lines=11> */
.L_x_4909:
[----:B------:R-:W-:Y:S01]  /*4310*/  IMAD.MOV.U32 R70, RZ, RZ, R66 ;  /* 0x000000ffff467224 */ /* 0x000fe200078e0042 */
[----:B------:R-:W-:Y:S01]  /*4320*/  PRMT R74, R74, 0x7610, R73 ;  /* 0x000076104a4a7816 */ /* 0x000fe20000000049 */
[----:B------:R-:W-:Y:S01]  /*4330*/  IMAD.MOV.U32 R16, RZ, RZ, R19 ;  /* 0x000000ffff107224 */ /* 0x000fe200078e0013 */
[----:B------:R-:W-:-:S07]  /*4340*/  PRMT R115, R114, 0x7632, R115 ;  /* 0x0000763272737816 */ /* 0x000fce0000000073 */
.L_x_4910:
[----:B------:R-:W-:Y:S05]  /*4350*/  BSYNC.RECONVERGENT B1 ;  /* 0x0000000000017941 */ /* 0x000fea0003800200 */
.L_x_4908:
        /* <DEDUP_REMOVED lines=11> */
.L_x_4912:
[----:B------:R-:W-:Y:S01]  /*4410*/  IMAD.MOV.U32 R66, RZ, RZ, R70 ;  /* 0x000000ffff427224 */ /* 0x000fe200078e0046 */
[----:B------:R-:W-:Y:S01]  /*4420*/  PRMT R74, R74, 0x7632, R74 ;  /* 0x000076324a4a7816 */ /* 0x000fe2000000004a */
[----:B------:R-:W-:Y:S01]  /*4430*/  IMAD.MOV.U32 R19, RZ, RZ, R18 ;  /* 0x000000ffff137224 */ /* 0x000fe200078e0012 */
[----:B------:R-:W-:-:S07]  /*4440*/  PRMT R114, R114, 0x5410, R114 ;  /* 0x0000541072727816 */ /* 0x000fce0000000072 */
.L_x_4913:
[----:B------:R-:W-:Y:S05]  /*4450*/  BSYNC.RECONVERGENT B1 ;  /* 0x0000000000017941 */ /* 0x000fea0003800200 */
.L_x_4911:
        /* <DEDUP_REMOVED lines=11> */
.L_x_4915:
[----:B------:R-:W-:Y:S01]  /*4510*/  IMAD.MOV.U32 R70, RZ, RZ, R66 ;  /* 0x000000ffff467224 */ /* 0x000fe200078e0042 */
[----:B------:R-:W-:Y:S01]  /*4520*/  PRMT R75, R74, 0x7610, R75 ;  /* 0x000076104a4b7816 */ /* 0x000fe2000000004b */
[----:B------:R-:W-:Y:S01]  /*4530*/  IMAD.MOV.U32 R18, RZ, RZ, R21 ;  /* 0x000000ffff127224 */ /* 0x000fe200078e0015 */
[----:B------:R-:W-:-:S07]  /*4540*/  PRMT R114, R113, 0x7632, R114 ;  /* 0x0000763271727816 */ /* 0x000fce0000000072 */
.L_x_4916:
[----:B------:R-:W-:Y:S05]  /*4550*/  BSYNC.RECONVERGENT B1 ;  /* 0x0000000000017941 */ /* 0x000fea0003800200 */
.L_x_4914:
        /* <DEDUP_REMOVED lines=11> */
.L_x_4918:
[----:B------:R-:W-:Y:S01]  /*4610*/  IMAD.MOV.U32 R66, RZ, RZ, R70 ;  /* 0x000000ffff427224 */ /* 0x000fe200078e0046 */
[----:B------:R-:W-:Y:S01]  /*4620*/  PRMT R73, R73, 0x5410, R75 ;  /* 0x0000541049497816 */ /* 0x000fe2000000004b */
[----:B------:R-:W-:Y:S01]  /*4630*/  IMAD.MOV.U32 R21, RZ, RZ, R20 ;  /* 0x000000ffff157224 */ /* 0x000fe200078e0014 */
[----:B------:R-:W-:-:S07]  /*4640*/  PRMT R113, R113, 0x5410, R113 ;  /* 0x0000541071717816 */ /* 0x000fce0000000071 */
.L_x_4919:
[----:B------:R-:W-:Y:S05]  /*4650*/  BSYNC.RECONVERGENT B1 ;  /* 0x0000000000017941 */ /* 0x000fea0003800200 */
.L_x_4917:
        /* <DEDUP_REMOVED lines=11> */
.L_x_4921:
[----:B------:R-:W-:Y:S01]  /*4710*/  IMAD.MOV.U32 R70, RZ, RZ, R66 ;  /* 0x000000ffff467224 */ /* 0x000fe200078e0042 */
[----:B------:R-:W-:Y:S01]  /*4720*/  PRMT R74, R74, 0x7610, R73 ;  /* 0x000076104a4a7816 */ /* 0x000fe20000000049 */
[----:B------:R-:W-:Y:S01]  /*4730*/  IMAD.MOV.U32 R20, RZ, RZ, R23 ;  /* 0x000000ffff147224 */ /* 0x000fe200078e0017 */
[----:B------:R-:W-:-:S07]  /*4740*/  PRMT R113, R112, 0x7632, R113 ;  /* 0x0000763270717816 */ /* 0x000fce0000000071 */
.L_x_4922:
[----:B------:R-:W-:Y:S05]  /*4750*/  BSYNC.RECONVERGENT B1 ;  /* 0x0000000000017941 */ /* 0x000fea0003800200 */
.L_x_4920:
        /* <DEDUP_REMOVED lines=11> */
.L_x_4924:
[----:B------:R-:W-:Y:S01]  /*4810*/  IMAD.MOV.U32 R66, RZ, RZ, R70 ;  /* 0x000000ffff427224 */ /* 0x000fe200078e0046 */
[----:B------:R-:W-:Y:S01]  /*4820*/  PRMT R74, R74, 0x7632, R74 ;  /* 0x000076324a4a7816 */ /* 0x000fe2000000004a */
[----:B------:R-:W-:Y:S01]  /*4830*/  IMAD.MOV.U32 R23, RZ, RZ, R22 ;  /* 0x000000ffff177224 */ /* 0x000fe200078e0016 */
[----:B------:R-:W-:-:S07]  /*4840*/  PRMT R112, R112, 0x5410, R112 ;  /* 0x0000541070707816 */ /* 0x000fce0000000070 */
.L_x_4925:
[----:B------:R-:W-:Y:S05]  /*4850*/  BSYNC.RECONVERGENT B1 ;  /* 0x0000000000017941 */ /* 0x000fea0003800200 */
.L_x_4923:
        /* <DEDUP_REMOVED lines=11> */
.L_x_4927:
[----:B------:R-:W-:Y:S01]  /*4910*/  IMAD.MOV.U32 R70, RZ, RZ, R66 ;  /* 0x000000ffff467224 */ /* 0x000fe200078e0042 */
[----:B------:R-:W-:Y:S01]  /*4920*/  PRMT R75, R74, 0x7610, R75 ;  /* 0x000076104a4b7816 */ /* 0x000fe2000000004b */
[----:B------:R-:W-:Y:S01]  /*4930*/  IMAD.MOV.U32 R22, RZ, RZ, R25 ;  /* 0x000000ffff167224 */ /* 0x000fe200078e0019 */
[----:B------:R-:W-:-:S07]  /*4940*/  PRMT R112, R111, 0x7632, R112 ;  /* 0x000076326f707816 */ /* 0x000fce0000000070 */
.L_x_4928:
[----:B------:R-:W-:Y:S05]  /*4950*/  BSYNC.RECONVERGENT B1 ;  /* 0x0000000000017941 */ /* 0x000fea0003800200 */
.L_x_4926:
        /* <DEDUP_REMOVED lines=11> */
.L_x_4930:
[----:B------:R-:W-:Y:S01]  /*4a10*/  IMAD.MOV.U32 R66, RZ, RZ, R70 ;  /* 0x000000ffff427224 */ /* 0x000fe200078e0046 */
[----:B------:R-:W-:Y:S01]  /*4a20*/  PRMT R73, R73, 0x5410, R75 ;  /* 0x0000541049497816 */ /* 0x000fe2000000004b */
[----:B------:R-:W-:Y:S01]  /*4a30*/  IMAD.MOV.U32 R25, RZ, RZ, R24 ;  /* 0x000000ffff197224 */ /* 0x000fe200078e0018 */
[----:B------:R-:W-:-:S07]  /*4a40*/  PRMT R111, R111, 0x5410, R111 ;  /* 0x000054106f6f7816 */ /* 0x000fce000000006f */
.L_x_4931:
[----:B------:R-:W-:Y:S05]  /*4a50*/  BSYNC.RECONVERGENT B1 ;  /* 0x0000000000017941 */ /* 0x000fea0003800200 */
.L_x_4929:
        /* <DEDUP_REMOVED lines=11> */
.L_x_4933:
[----:B------:R-:W-:Y:S01]  /*4b10*/  IMAD.MOV.U32 R70, RZ, RZ, R66 ;  /* 0x000000ffff467224 */ /* 0x000fe200078e0042 */
[----:B------:R-:W-:Y:S01]  /*4b20*/  PRMT R74, R74, 0x7610, R73 ;  /* 0x000076104a4a7816 */ /* 0x000fe20000000049 */
[----:B------:R-:W-:Y:S01]  /*4b30*/  IMAD.MOV.U32 R24, RZ, RZ, R27 ;  /* 0x000000ffff187224 */ /* 0x000fe200078e001b */
[----:B------:R-:W-:-:S07]  /*4b40*/  PRMT R111, R110, 0x7632, R111 ;  /* 0x000076326e6f7816 */ /* 0x000fce000000006f */
.L_x_4934:
[----:B------:R-:W-:Y:S05]  /*4b50*/  BSYNC.RECONVERGENT B1 ;  /* 0x0000000000017941 */ /* 0x000fea0003800200 */
.L_x_4932:
        /* <DEDUP_REMOVED lines=11> */
.L_x_4936:
[----:B------:R-:W-:Y:S01]  /*4c10*/  IMAD.MOV.U32 R66, RZ, RZ, R70 ;  /* 0x000000ffff427224 */ /* 0x000fe200078e0046 */
[----:B------:R-:W-:Y:S01]  /*4c20*/  PRMT R74, R74, 0x7632, R74 ;  /* 0x000076324a4a7816 */ /* 0x000fe2000000004a */
[----:B------:R-:W-:Y:S01]  /*4c30*/  IMAD.MOV.U32 R27, RZ, RZ, R26 ;  /* 0x000000ffff1b7224 */ /* 0x000fe200078e001a */
[----:B------:R-:W-:-:S07]  /*4c40*/  PRMT R110, R110, 0x5410, R110 ;  /* 0x000054106e6e7816 */ /* 0x000fce000000006e */
.L_x_4937:
[----:B------:R-:W-:Y:S05]  /*4c50*/  BSYNC.RECONVERGENT B1 ;  /* 0x0000000000017941 */ /* 0x000fea0003800200 */
.L_x_4935:
        /* <DEDUP_REMOVED lines=11> */
.L_x_4939:
[----:B------:R-:W-:Y:S01]  /*4d10*/  IMAD.MOV.U32 R70, RZ, RZ, R66 ;  /* 0x000000ffff467224 */ /* 0x000fe200078e0042 */
[----:B------:R-:W-:Y:S01]  /*4d20*/  PRMT R75, R74, 0x7610, R75 ;  /* 0x000076104a4b7816 */ /* 0x000fe2000000004b */
[----:B------:R-:W-:Y:S01]  /*4d30*/  IMAD.MOV.U32 R26, RZ, RZ, R29 ;  /* 0x000000ffff1a7224 */ /* 0x000fe200078e001d */
[----:B------:R-:W-:-:S07]  /*4d40*/  PRMT R110, R109, 0x7632, R110 ;  /* 0x000076326d6e7816 */ /* 0x000fce000000006e */
.L_x_4940:
[----:B------:R-:W-:Y:S05]  /*4d50*/  BSYNC.RECONVERGENT B1 ;  /* 0x0000000000017941 */ /* 0x000fea0003800200 */
.L_x_4938:
        /* <DEDUP_REMOVED lines=11> */
.L_x_4942:
[----:B------:R-:W-:Y:S01]  /*4e10*/  IMAD.MOV.U32 R66, RZ, RZ, R70 ;  /* 0x000000ffff427224 */ /* 0x000fe200078e0046 */
[----:B------:R-:W-:Y:S01]  /*4e20*/  PRMT R73, R73, 0x5410, R75 ;  /* 0x0000541049497816 */ /* 0x000fe2000000004b */
[----:B------:R-:W-:Y:S01]  /*4e30*/  IMAD.MOV.U32 R29, RZ, RZ, R28 ;  /* 0x000000ffff1d7224 */ /* 0x000fe200078e001c */
[----:B------:R-:W-:-:S07]  /*4e40*/  PRMT R109, R109, 0x5410, R109 ;  /* 0x000054106d6d7816 */ /* 0x000fce000000006d */
.L_x_4943:
[----:B------:R-:W-:Y:S05]  /*4e50*/  BSYNC.RECONVERGENT B1 ;  /* 0x0000000000017941 */ /* 0x000fea0003800200 */
.L_x_4941:
        /* <DEDUP_REMOVED lines=11> */
.L_x_4945:
[----:B------:R-:W-:Y:S01]  /*4f10*/  IMAD.MOV.U32 R70, RZ, RZ, R66 ;  /* 0x000000ffff467224 */ /* 0x000fe200078e0042 */
[----:B------:R-:W-:Y:S01]  /*4f20*/  PRMT R74, R74, 0x7610, R73 ;  /* 0x000076104a4a7816 */ /* 0x000fe20000000049 */
[----:B------:R-:W-:Y:S01]  /*4f30*/  IMAD.MOV.U32 R28, RZ, RZ, R31 ;  /* 0x000000ffff1c7224 */ /* 0x000fe200078e001f */
[----:B------:R-:W-:-:S07]  /*4f40*/  PRMT R109, R108, 0x7632, R109 ;  /* 0x000076326c6d7816 */ /* 0x000fce000000006d */
.L_x_4946:
[----:B------:R-:W-:Y:S05]  /*4f50*/  BSYNC.RECONVERGENT B1 ;  /* 0x0000000000017941 */ /* 0x000fea0003800200 */
.L_x_4944:
        /* <DEDUP_REMOVED lines=11> */
.L_x_4948:
[----:B------:R-:W-:Y:S01]  /*5010*/  IMAD.MOV.U32 R66, RZ, RZ, R70 ;  /* 0x000000ffff427224 */ /* 0x000fe200078e0046 */
[----:B------:R-:W-:Y:S01]  /*5020*/  PRMT R74, R74, 0x7632, R74 ;  /* 0x000076324a4a7816 */ /* 0x000fe2000000004a */
[----:B------:R-:W-:Y:S01]  /*5030*/  IMAD.MOV.U32 R31, RZ, RZ, R30 ;  /* 0x000000ffff1f7224 */ /* 0x000fe200078e001e */
[----:B------:R-:W-:-:S07]  /*5040*/  PRMT R108, R108, 0x5410, R108 ;  /* 0x000054106c6c7816 */ /* 0x000fce000000006c */
.L_x_4949:
[----:B------:R-:W-:Y:S05]  /*5050*/  BSYNC.RECONVERGENT B1 ;  /* 0x0000000000017941 */ /* 0x000fea0003800200 */
.L_x_4947:
        /* <DEDUP_REMOVED lines=11> */
.L_x_4951:
[----:B------:R-:W-:Y:S01]  /*5110*/  IMAD.MOV.U32 R70, RZ, RZ, R66 ;  /* 0x000000ffff467224 */ /* 0x000fe200078e0042 */
[----:B------:R-:W-:Y:S01]  /*5120*/  PRMT R75, R74, 0x7610, R75 ;  /* 0x000076104a4b7816 */ /* 0x000fe2000000004b */
[----:B------:R-:W-:Y:S01]  /*5130*/  IMAD.MOV.U32 R30, RZ, RZ, R33 ;  /* 0x000000ffff1e7224 */ /* 0x000fe200078e0021 */
[----:B------:R-:W-:-:S07]  /*5140*/  PRMT R108, R107, 0x7632, R108 ;  /* 0x000076326b6c7816 */ /* 0x000fce000000006c */
.L_x_4952:
[----:B------:R-:W-:Y:S05]  /*5150*/  BSYNC.RECONVERGENT B1 ;  /* 0x0000000000017941 */ /* 0x000fea0003800200 */
.L_x_4950:
        /* <DEDUP_REMOVED lines=11> */
.L_x_4954:
[----:B------:R-:W-:Y:S01]  /*5210*/  IMAD.MOV.U32 R66, RZ, RZ, R70 ;  /* 0x000000ffff427224 */ /* 0x000fe200078e0046 */
[----:B------:R-:W-:Y:S01]  /*5220*/  PRMT R73, R73, 0x5410, R75 ;  /* 0x0000541049497816 */ /* 0x000fe2000000004b */
[----:B------:R-:W-:Y:S01]  /*5230*/  IMAD.MOV.U32 R33, RZ, RZ, R32 ;  /* 0x000000ffff217224 */ /* 0x000fe200078e0020 */
[----:B------:R-:W-:-:S07]  /*5240*/  PRMT R107, R107, 0x5410, R107 ;  /* 0x000054106b6b7816 */ /* 0x000fce000000006b */
.L_x_4955:
[----:B------:R-:W-:Y:S05]  /*5250*/  BSYNC.RECONVERGENT B1 ;  /* 0x0000000000017941 */ /* 0x000fea0003800200 */
.L_x_4953:
        /* <DEDUP_REMOVED lines=11> */
.L_x_4957:
[----:B------:R-:W-:Y:S01]  /*5310*/  IMAD.MOV.U32 R70, RZ, RZ, R66 ;  /* 0x000000ffff467224 */ /* 0x000fe200078e0042 */
[----:B------:R-:W-:Y:S01]  /*5320*/  PRMT R74, R74, 0x7610, R73 ;  /* 0x000076104a4a7816 */ /* 0x000fe20000000049 */
[----:B------:R-:W-:Y:S01]  /*5330*/  IMAD.MOV.U32 R32, RZ, RZ, R35 ;  /* 0x000000ffff207224 */ /* 0x000fe200078e0023 */
[----:B------:R-:W-:-:S07]  /*5340*/  PRMT R107, R106, 0x7632, R107 ;  /* 0x000076326a6b7816 */ /* 0x000fce000000006b */
.L_x_4958:
[----:B------:R-:W-:Y:S05]  /*5350*/  BSYNC.RECONVERGENT B1 ;  /* 0x0000000000017941 */ /* 0x000fea0003800200 */
.L_x_4956:
        /* <DEDUP_REMOVED lines=11> */
.L_x_4960:
[----:B------:R-:W-:Y:S01]  /*5410*/  IMAD.MOV.U32 R66, RZ, RZ, R70 ;  /* 0x000000ffff427224 */ /* 0x000fe200078e0046 */
[----:B------:R-:W-:Y:S01]  /*5420*/  PRMT R74, R74, 0x7632, R74 ;  /* 0x000076324a4a7816 */ /* 0x000fe2000000004a */
[----:B------:R-:W-:Y:S01]  /*5430*/  IMAD.MOV.U32 R35, RZ, RZ, R34 ;  /* 0x000000ffff237224 */ /* 0x000fe200078e0022 */
[----:B------:R-:W-:-:S07]  /*5440*/  PRMT R106, R106, 0x5410, R106 ;  /* 0x000054106a6a7816 */ /* 0x000fce000000006a */
.L_x_4961:
[----:B------:R-:W-:Y:S05]  /*5450*/  BSYNC.RECONVERGENT B1 ;  /* 0x0000000000017941 */ /* 0x000fea0003800200 */
.L_x_4959:
        /* <DEDUP_REMOVED lines=11> */
.L_x_4963:
[----:B------:R-:W-:Y:S01]  /*5510*/  IMAD.MOV.U32 R70, RZ, RZ, R66 ;  /* 0x000000ffff467224 */ /* 0x000fe200078e0042 */
[----:B------:R-:W-:Y:S01]  /*5520*/  PRMT R75, R74, 0x7610, R75 ;  /* 0x000076104a4b7816 */ /* 0x000fe2000000004b */
[----:B------:R-:W-:Y:S01]  /*5530*/  IMAD.MOV.U32 R34, RZ, RZ, R37 ;  /* 0x000000ffff227224 */ /* 0x000fe200078e0025 */
[----:B------:R-:W-:-:S07]  /*5540*/  PRMT R106, R105, 0x7632, R106 ;  /* 0x00007632696a7816 */ /* 0x000fce000000006a */
.L_x_4964:
[----:B------:R-:W-:Y:S05]  /*5550*/  BSYNC.RECONVERGENT B1 ;  /* 0x0000000000017941 */ /* 0x000fea0003800200 */
.L_x_4962:
        /* <DEDUP_REMOVED lines=11> */
.L_x_4966:
[----:B------:R-:W-:Y:S01]  /*5610*/  IMAD.MOV.U32 R66, RZ, RZ, R70 ;  /* 0x000000ffff427224 */ /* 0x000fe200078e0046 */
[----:B------:R-:W-:Y:S01]  /*5620*/  PRMT R73, R73, 0x5410, R75 ;  /* 0x0000541049497816 */ /* 0x000fe2000000004b */
[----:B------:R-:W-:Y:S01]  /*5630*/  IMAD.MOV.U32 R37, RZ, RZ, R36 ;  /* 0x000000ffff257224 */ /* 0x000fe200078e0024 */
[----:B------:R-:W-:-:S07]  /*5640*/  PRMT R105, R105, 0x5410, R105 ;  /* 0x0000541069697816 */ /* 0x000fce0000000069 */
.L_x_4967:
[----:B------:R-:W-:Y:S05]  /*5650*/  BSYNC.RECONVERGENT B1 ;  /* 0x0000000000017941 */ /* 0x000fea0003800200 */
.L_x_4965:
        /* <DEDUP_REMOVED lines=11> */
.L_x_4969:
[----:B------:R-:W-:Y:S01]  /*5710*/  IMAD.MOV.U32 R70, RZ, RZ, R66 ;  /* 0x000000ffff467224 */ /* 0x000fe200078e0042 */
[----:B------:R-:W-:Y:S01]  /*5720*/  PRMT R74, R74, 0x7610, R73 ;  /* 0x000076104a4a7816 */ /* 0x000fe20000000049 */
[----:B------:R-:W-:Y:S01]  /*5730*/  IMAD.MOV.U32 R36, RZ, RZ, R39 ;  /* 0x000000ffff247224 */ /* 0x000fe200078e0027 */
[----:B------:R-:W-:-:S07]  /*5740*/  PRMT R105, R104, 0x7632, R105 ;  /* 0x0000763268697816 */ /* 0x000fce0000000069 */
.L_x_4970:
[----:B------:R-:W-:Y:S05]  /*5750*/  BSYNC.RECONVERGENT B1 ;  /* 0x0000000000017941 */ /* 0x000fea0003800200 */
.L_x_4968:
        /* <DEDUP_REMOVED lines=11> */
.L_x_4972:
[----:B------:R-:W-:Y:S01]  /*5810*/  IMAD.MOV.U32 R66, RZ, RZ, R70 ;  /* 0x000000ffff427224 */ /* 0x000fe200078e0046 */
[----:B------:R-:W-:Y:S01]  /*5820*/  PRMT R74, R74, 0x7632, R74 ;  /* 0x000076324a4a7816 */ /* 0x000fe2000000004a */
[----:B------:R-:W-:Y:S01]  /*5830*/  IMAD.MOV.U32 R39, RZ, RZ, R38 ;  /* 0x000000ffff277224 */ /* 0x000fe200078e0026 */
[----:B------:R-:W-:-:S07]  /*5840*/  PRMT R104, R104, 0x5410, R104 ;  /* 0x0000541068687816 */ /* 0x000fce0000000068 */
.L_x_4973:
[----:B------:R-:W-:Y:S05]  /*5850*/  BSYNC.RECONVERGENT B1 ;  /* 0x0000000000017941 */ /* 0x000fea0003800200 */
.L_x_4971:
        /* <DEDUP_REMOVED lines=11> */
.L_x_4975:
[----:B------:R-:W-:Y:S01]  /*5910*/  IMAD.MOV.U32 R70, RZ, RZ, R66 ;  /* 0x000000ffff467224 */ /* 0x000fe200078e0042 */
[----:B------:R-:W-:Y:S01]  /*5920*/  PRMT R75, R74, 0x7610, R75 ;  /* 0x000076104a4b7816 */ /* 0x000fe2000000004b */
[----:B------:R-:W-:Y:S01]  /*5930*/  IMAD.MOV.U32 R38, RZ, RZ, R41 ;  /* 0x000000ffff267224 */ /* 0x000fe200078e0029 */
[----:B------:R-:W-:-:S07]  /*5940*/  PRMT R104, R103, 0x7632, R104 ;  /* 0x0000763267687816 */ /* 0x000fce0000000068 */
.L_x_4976:
[----:B------:R-:W-:Y:S05]  /*5950*/  BSYNC.RECONVERGENT B1 ;  /* 0x0000000000017941 */ /* 0x000fea0003800200 */
.L_x_4974:
        /* <DEDUP_REMOVED lines=11> */
.L_x_4978:
[----:B------:R-:W-:Y:S01]  /*5a10*/  IMAD.MOV.U32 R66, RZ, RZ, R70 ;  /* 0x000000ffff427224 */ /* 0x000fe200078e0046 */
[----:B------:R-:W-:Y:S01]  /*5a20*/  PRMT R73, R73, 0x5410, R75 ;  /* 0x0000541049497816 */ /* 0x000fe2000000004b */
[----:B------:R-:W-:Y:S01]  /*5a30*/  IMAD.MOV.U32 R41, RZ, RZ, R40 ;  /* 0x000000ffff297224 */ /* 0x000fe200078e0028 */
[----:B------:R-:W-:-:S07]  /*5a40*/  PRMT R103, R103, 0x5410, R103 ;  /* 0x0000541067677816 */ /* 0x000fce0000000067 */
.L_x_4979:
[----:B------:R-:W-:Y:S05]  /*5a50*/  BSYNC.RECONVERGENT B1 ;  /* 0x0000000000017941 */ /* 0x000fea0003800200 */
.L_x_4977:
        /* <DEDUP_REMOVED lines=11> */
.L_x_4981:
[----:B------:R-:W-:Y:S01]  /*5b10*/  IMAD.MOV.U32 R70, RZ, RZ, R66 ;  /* 0x000000ffff467224 */ /* 0x000fe200078e0042 */
[----:B------:R-:W-:Y:S01]  /*5b20*/  PRMT R74, R74, 0x7610, R73 ;  /* 0x000076104a4a7816 */ /* 0x000fe20000000049 */
[----:B------:R-:W-:Y:S01]  /*5b30*/  IMAD.MOV.U32 R40, RZ, RZ, R43 ;  /* 0x000000ffff287224 */ /* 0x000fe200078e002b */
[----:B------:R-:W-:-:S07]  /*5b40*/  PRMT R103, R102, 0x7632, R103 ;  /* 0x0000763266677816 */ /* 0x000fce0000000067 */
.L_x_4982:
[----:B------:R-:W-:Y:S05]  /*5b50*/  BSYNC.RECONVERGENT B1 ;  /* 0x0000000000017941 */ /* 0x000fea0003800200 */
.L_x_4980:
        /* <DEDUP_REMOVED lines=11> */
.L_x_4984:
[----:B------:R-:W-:Y:S01]  /*5c10*/  IMAD.MOV.U32 R66, RZ, RZ, R70 ;  /* 0x000000ffff427224 */ /* 0x000fe200078e0046 */
[----:B------:R-:W-:Y:S01]  /*5c20*/  PRMT R74, R74, 0x7632, R74 ;  /* 0x000076324a4a7816 */ /* 0x000fe2000000004a */
[----:B------:R-:W-:Y:S01]  /*5c30*/  IMAD.MOV.U32 R43, RZ, RZ, R42 ;  /* 0x000000ffff2b7224 */ /* 0x000fe200078e002a */
[----:B------:R-:W-:-:S07]  /*5c40*/  PRMT R102, R102, 0x5410, R102 ;  /* 0x0000541066667816 */ /* 0x000fce0000000066 */
.L_x_4985:
[----:B------:R-:W-:Y:S05]  /*5c50*/  BSYNC.RECONVERGENT B1 ;  /* 0x0000000000017941 */ /* 0x000fea0003800200 */
.L_x_4983:
        /* <DEDUP_REMOVED lines=11> */
.L_x_4987:
[----:B------:R-:W-:Y:S01]  /*5d10*/  IMAD.MOV.U32 R70, RZ, RZ, R66 ;  /* 0x000000ffff467224 */ /* 0x000fe200078e0042 */
[----:B------:R-:W-:Y:S01]  /*5d20*/  PRMT R75, R74, 0x7610, R75 ;  /* 0x000076104a4b7816 */ /* 0x000fe2000000004b */
[----:B------:R-:W-:Y:S01]  /*5d30*/  IMAD.MOV.U32 R42, RZ, RZ, R45 ;  /* 0x000000ffff2a7224 */ /* 0x000fe200078e002d */
[----:B------:R-:W-:-:S07]  /*5d40*/  PRMT R102, R101, 0x7632, R102 ;  /* 0x0000763265667816 */ /* 0x000fce0000000066 */
.L_x_4988:
[----:B------:R-:W-:Y:S05]  /*5d50*/  BSYNC.RECONVERGENT B1 ;  /* 0x0000000000017941 */ /* 0x000fea0003800200 */
.L_x_4986:
        /* <DEDUP_REMOVED lines=11> */
.L_x_4990:
[----:B------:R-:W-:Y:S01]  /*5e10*/  IMAD.MOV.U32 R66, RZ, RZ, R70 ;  /* 0x000000ffff427224 */ /* 0x000fe200078e0046 */
[----:B------:R-:W-:Y:S01]  /*5e20*/  PRMT R73, R73, 0x5410, R75 ;  /* 0x0000541049497816 */ /* 0x000fe2000000004b */
[----:B------:R-:W-:Y:S01]  /*5e30*/  IMAD.MOV.U32 R45, RZ, RZ, R44 ;  /* 0x000000ffff2d7224 */ /* 0x000fe200078e002c */
[----:B------:R-:W-:-:S07]  /*5e40*/  PRMT R101, R101, 0x5410, R101 ;  /* 0x0000541065657816 */ /* 0x000fce0000000065 */
.L_x_4991:
[----:B------:R-:W-:Y:S05]  /*5e50*/  BSYNC.RECONVERGENT B1 ;  /* 0x0000000000017941 */ /* 0x000fea0003800200 */
.L_x_4989:
        /* <DEDUP_REMOVED lines=11> */
.L_x_4993:
[----:B------:R-:W-:Y:S01]  /*5f10*/  IMAD.MOV.U32 R70, RZ, RZ, R66 ;  /* 0x000000ffff467224 */ /* 0x000fe200078e0042 */
[----:B------:R-:W-:Y:S01]  /*5f20*/  PRMT R74, R73, 0x7632, R74 ;  /* 0x00007632494a7816 */ /* 0x000fe2000000004a */
[----:B------:R-:W-:Y:S01]  /*5f30*/  IMAD.MOV.U32 R44, RZ, RZ, R47 ;  /* 0x000000ffff2c7224 */ /* 0x000fe200078e002f */
[----:B------:R-:W-:-:S07]  /*5f40*/  PRMT R101, R100, 0x7632, R101 ;  /* 0x0000763264657816 */ /* 0x000fce0000000065 */
.L_x_4994:
[----:B------:R-:W-:Y:S05]  /*5f50*/  BSYNC.RECONVERGENT B1 ;  /* 0x0000000000017941 */ /* 0x000fea0003800200 */
.L_x_4992:
        /* <DEDUP_REMOVED lines=11> */
.L_x_4996:
[----:B------:R-:W-:Y:S01]  /*6010*/  IMAD.MOV.U32 R66, RZ, RZ, R70 ;  /* 0x000000ffff427224 */ /* 0x000fe200078e0046 */
[----:B------:R-:W-:Y:S01]  /*6020*/  PRMT R75, R74, 0x7610, R75 ;  /* 0x000076104a4b7816 */ /* 0x000fe2000000004b */
[----:B------:R-:W-:Y:S01]  /*6030*/  IMAD.MOV.U32 R47, RZ, RZ, R46 ;  /* 0x000000ffff2f7224 */ /* 0x000fe200078e002e */
[----:B------:R-:W-:-:S07]  /*6040*/  PRMT R100, R100, 0x5410, R69 ;  /* 0x0000541064647816 */ /* 0x000fce0000000045 */
.L_x_4997:
[----:B------:R-:W-:Y:S05]  /*6050*/  BSYNC.RECONVERGENT B1 ;  /* 0x0000000000017941 */ /* 0x000fea0003800200 */
.L_x_4995:
        /* <DEDUP_REMOVED lines=11> */
.L_x_4999:
[----:B------:R-:W-:Y:S01]  /*6110*/  IMAD.MOV.U32 R70, RZ, RZ, R66 ;  /* 0x000000ffff467224 */ /* 0x000fe200078e0042 */
[----:B------:R-:W-:Y:S01]  /*6120*/  PRMT R73, R73, 0x5410, R75 ;  /* 0x0000541049497816 */ /* 0x000fe2000000004b */
[----:B------:R-:W-:Y:S01]  /*6130*/  IMAD.MOV.U32 R46, RZ, RZ, R49 ;  /* 0x000000ffff2e7224 */ /* 0x000fe200078e0031 */
[----:B------:R-:W-:-:S07]  /*6140*/  PRMT R69, R69, 0x7632, R69 ;  /* 0x0000763245457816 */ /* 0x000fce0000000045 */
.L_x_5000:
[----:B------:R-:W-:Y:S05]  /*6150*/  BSYNC.RECONVERGENT B1 ;  /* 0x0000000000017941 */ /* 0x000fea0003800200 */
.L_x_4998:
        /* <DEDUP_REMOVED lines=11> */
.L_x_5002:
[----:B------:R-:W-:Y:S01]  /*6210*/  IMAD.MOV.U32 R66, RZ, RZ, R70 ;  /* 0x000000ffff427224 */ /* 0x000fe200078e0046 */
[----:B------:R-:W-:Y:S01]  /*6220*/  PRMT R74, R73, 0x7632, R74 ;  /* 0x00007632494a7816 */ /* 0x000fe2000000004a */
[----:B------:R-:W-:Y:S01]  /*6230*/  IMAD.MOV.U32 R49, RZ, RZ, R48 ;  /* 0x000000ffff317224 */ /* 0x000fe200078e0030 */
[----:B------:R-:W-:-:S07]  /*6240*/  PRMT R69, R69, 0x7610, R68 ;  /* 0x0000761045457816 */ /* 0x000fce0000000044 */
.L_x_5003:
[----:B------:R-:W-:Y:S05]  /*6250*/  BSYNC.RECONVERGENT B1 ;  /* 0x0000000000017941 */ /* 0x000fea0003800200 */
.L_x_5001:
        /* <DEDUP_REMOVED lines=11> */
.L_x_5005:
[----:B------:R-:W-:Y:S01]  /*6310*/  IMAD.MOV.U32 R70, RZ, RZ, R66 ;  /* 0x000000ffff467224 */ /* 0x000fe200078e0042 */
[----:B------:R-:W-:Y:S01]  /*6320*/  PRMT R73, R73, 0x5410, R74 ;  /* 0x0000541049497816 */ /* 0x000fe2000000004a */
[----:B------:R-:W-:Y:S01]  /*6330*/  IMAD.MOV.U32 R48, RZ, RZ, R51 ;  /* 0x000000ffff307224 */ /* 0x000fe200078e0033 */
[----:B------:R-:W-:-:S07]  /*6340*/  PRMT R68, R68, 0x7610, R99 ;  /* 0x0000761044447816 */ /* 0x000fce0000000063 */
.L_x_5006:
[----:B------:R-:W-:Y:S05]  /*6350*/  BSYNC.RECONVERGENT B1 ;  /* 0x0000000000017941 */ /* 0x000fea0003800200 */
.L_x_5004:
        /* <DEDUP_REMOVED lines=11> */
.L_x_5008:
[----:B------:R-:W-:Y:S01]  /*6410*/  IMAD.MOV.U32 R66, RZ, RZ, R70 ;  /* 0x000000ffff427224 */ /* 0x000fe200078e0046 */
[----:B------:R-:W-:Y:S01]  /*6420*/  PRMT R74, R73, 0x7632, R74 ;  /* 0x00007632494a7816 */ /* 0x000fe2000000004a */
[----:B------:R-:W-:Y:S01]  /*6430*/  IMAD.MOV.U32 R51, RZ, RZ, R50 ;  /* 0x000000ffff337224 */ /* 0x000fe200078e0032 */
[----:B------:R-:W-:-:S07]  /*6440*/  PRMT R99, R99, 0x5410, R68 ;  /* 0x0000541063637816 */ /* 0x000fce0000000044 */
.L_x_5009:
[----:B------:R-:W-:Y:S05]  /*6450*/  BSYNC.RECONVERGENT B1 ;  /* 0x0000000000017941 */ /* 0x000fea0003800200 */
.L_x_5007:
        /* <DEDUP_REMOVED lines=11> */
.L_x_5011:
[----:B------:R-:W-:Y:S01]  /*6510*/  IMAD.MOV.U32 R70, RZ, RZ, R66 ;  /* 0x000000ffff467224 */ /* 0x000fe200078e0042 */
[----:B------:R-:W-:Y:S01]  /*6520*/  PRMT R75, R74, 0x7610, R75 ;  /* 0x000076104a4b7816 */ /* 0x000fe2000000004b */
[----:B------:R-:W-:Y:S01]  /*6530*/  IMAD.MOV.U32 R50, RZ, RZ, R53 ;  /* 0x000000ffff327224 */ /* 0x000fe200078e0035 */
[----:B------:R-:W-:-:S07]  /*6540*/  PRMT R68, R97, 0x7610, R68 ;  /* 0x0000761061447816 */ /* 0x000fce0000000044 */
.L_x_5012:
[----:B------:R-:W-:Y:S05]  /*6550*/  BSYNC.RECONVERGENT B1 ;  /* 0x0000000000017941 */ /* 0x000fea0003800200 */
.L_x_5010:
        /* <DEDUP_REMOVED lines=11> */
.L_x_5014:
[----:B------:R-:W-:Y:S01]  /*6610*/  IMAD.MOV.U32 R66, RZ, RZ, R70 ;  /* 0x000000ffff427224 */ /* 0x000fe200078e0046 */
[----:B------:R-:W-:Y:S01]  /*6620*/  PRMT R73, R73, 0x5410, R75 ;  /* 0x0000541049497816 */ /* 0x000fe2000000004b */
[----:B------:R-:W-:Y:S01]  /*6630*/  IMAD.MOV.U32 R53, RZ, RZ, R52 ;  /* 0x000000ffff357224 */ /* 0x000fe200078e0034 */
[----:B------:R-:W-:-:S07]  /*6640*/  PRMT R97, R97, 0x7632, R97 ;  /* 0x0000763261617816 */ /* 0x000fce0000000061 */
.L_x_5015:
[----:B------:R-:W-:Y:S05]  /*6650*/  BSYNC.RECONVERGENT B1 ;  /* 0x0000000000017941 */ /* 0x000fea0003800200 */
.L_x_5013:
        /* <DEDUP_REMOVED lines=11> */
.L_x_5017:
[----:B------:R-:W-:Y:S01]  /*6710*/  IMAD.MOV.U32 R70, RZ, RZ, R66 ;  /* 0x000000ffff467224 */ /* 0x000fe200078e0042 */
[----:B------:R-:W-:Y:S01]  /*6720*/  PRMT R74, R74, 0x7610, R73 ;  /* 0x000076104a4a7816 */ /* 0x000fe20000000049 */
[----:B------:R-:W-:Y:S01]  /*6730*/  IMAD.MOV.U32 R52, RZ, RZ, R55 ;  /* 0x000000ffff347224 */ /* 0x000fe200078e0037 */
[----:B------:R-:W-:-:S07]  /*6740*/  PRMT R97, R97, 0x5410, R98 ;  /* 0x0000541061617816 */ /* 0x000fce0000000062 */
.L_x_5018:
[----:B------:R-:W-:Y:S05]  /*6750*/  BSYNC.RECONVERGENT B1 ;  /* 0x0000000000017941 */ /* 0x000fea0003800200 */
.L_x_5016:
        /* <DEDUP_REMOVED lines=11> */
.L_x_5020:
[----:B------:R-:W-:Y:S01]  /*6810*/  IMAD.MOV.U32 R66, RZ, RZ, R70 ;  /* 0x000000ffff427224 */ /* 0x000fe200078e0046 */
[----:B------:R-:W-:Y:S01]  /*6820*/  PRMT R74, R74, 0x7632, R74 ;  /* 0x000076324a4a7816 */ /* 0x000fe2000000004a */
[----:B------:R-:W-:Y:S01]  /*6830*/  IMAD.MOV.U32 R55, RZ, RZ, R54 ;  /* 0x000000ffff377224 */ /* 0x000fe200078e0036 */
[----:B------:R-:W-:-:S07]  /*6840*/  PRMT R98, R98, 0x7632, R98 ;  /* 0x0000763262627816 */ /* 0x000fce0000000062 */
.L_x_5021:
[----:B------:R-:W-:Y:S05]  /*6850*/  BSYNC.RECONVERGENT B1 ;  /* 0x0000000000017941 */ /* 0x000fea0003800200 */
.L_x_5019:
        /* <DEDUP_REMOVED lines=11> */
.L_x_5023:
[----:B------:R-:W-:Y:S01]  /*6910*/  IMAD.MOV.U32 R70, RZ, RZ, R66 ;  /* 0x000000ffff467224 */ /* 0x000fe200078e0042 */
[----:B------:R-:W-:Y:S01]  /*6920*/  PRMT R73, R73, 0x5410, R74 ;  /* 0x0000541049497816 */ /* 0x000fe2000000004a */
[----:B------:R-:W-:Y:S01]  /*6930*/  IMAD.MOV.U32 R54, RZ, RZ, R57 ;  /* 0x000000ffff367224 */ /* 0x000fe200078e0039 */
[----:B------:R-:W-:-:S07]  /*6940*/  PRMT R98, R98, 0x5410, R99 ;  /* 0x0000541062627816 */ /* 0x000fce0000000063 */
.L_x_5024:
[----:B------:R-:W-:Y:S05]  /*6950*/  BSYNC.RECONVERGENT B1 ;  /* 0x0000000000017941 */ /* 0x000fea0003800200 */
.L_x_5022:
        /* <DEDUP_REMOVED lines=11> */
.L_x_5026:
[----:B------:R-:W-:Y:S01]  /*6a10*/  IMAD.MOV.U32 R66, RZ, RZ, R70 ;  /* 0x000000ffff427224 */ /* 0x000fe200078e0046 */
[----:B------:R-:W-:Y:S01]  /*6a20*/  PRMT R74, R74, 0x7610, R73 ;  /* 0x000076104a4a7816 */ /* 0x000fe20000000049 */
[----:B------:R-:W-:Y:S01]  /*6a30*/  IMAD.MOV.U32 R57, RZ, RZ, R56 ;  /* 0x000000ffff397224 */ /* 0x000fe200078e0038 */
[----:B------:R-:W-:-:S07]  /*6a40*/  PRMT R99, R100, 0x7610, R99 ;  /* 0x0000761064637816 */ /* 0x000fce0000000063 */
.L_x_5027:
[----:B------:R-:W-:Y:S05]  /*6a50*/  BSYNC.RECONVERGENT B1 ;  /* 0x0000000000017941 */ /* 0x000fea0003800200 */
.L_x_5025:
        /* <DEDUP_REMOVED lines=11> */
.L_x_5029:
[----:B------:R-:W-:Y:S01]  /*6b10*/  IMAD.MOV.U32 R70, RZ, RZ, R66 ;  /* 0x000000ffff467224 */ /* 0x000fe200078e0042 */
[----:B------:R-:W-:Y:S01]  /*6b20*/  PRMT R73, R73, 0x7610, R74 ;  /* 0x0000761049497816 */ /* 0x000fe2000000004a */
[----:B------:R-:W-:Y:S01]  /*6b30*/  IMAD.MOV.U32 R56, RZ, RZ, R59 ;  /* 0x000000ffff387224 */ /* 0x000fe200078e003b */
[----:B------:R-:W-:-:S07]  /*6b40*/  PRMT R100, R92, 0x7610, R100 ;  /* 0x000076105c647816 */ /* 0x000fce0000000064 */
.L_x_5030:
[----:B------:R-:W-:Y:S05]  /*6b50*/  BSYNC.RECONVERGENT B1 ;  /* 0x0000000000017941 */ /* 0x000fea0003800200 */
.L_x_5028:
        /* <DEDUP_REMOVED lines=11> */
.L_x_5032:
[----:B------:R-:W-:Y:S01]  /*6c10*/  IMAD.MOV.U32 R66, RZ, RZ, R70 ;  /* 0x000000ffff427224 */ /* 0x000fe200078e0046 */
[----:B------:R-:W-:Y:S01]  /*6c20*/  PRMT R74, R73, 0x7632, R74 ;  /* 0x00007632494a7816 */ /* 0x000fe2000000004a */
[----:B------:R-:W-:Y:S01]  /*6c30*/  IMAD.MOV.U32 R59, RZ, RZ, R58 ;  /* 0x000000ffff3b7224 */ /* 0x000fe200078e003a */
[----:B------:R-:W-:-:S07]  /*6c40*/  PRMT R92, R92, 0x7632, R92 ;  /* 0x000076325c5c7816 */ /* 0x000fce000000005c */
.L_x_5033:
[----:B------:R-:W-:Y:S05]  /*6c50*/  BSYNC.RECONVERGENT B1 ;  /* 0x0000000000017941 */ /* 0x000fea0003800200 */
.L_x_5031:
        /* <DEDUP_REMOVED lines=11> */
.L_x_5035:
[----:B------:R-:W-:Y:S01]  /*6d10*/  IMAD.MOV.U32 R70, RZ, RZ, R66 ;  /* 0x000000ffff467224 */ /* 0x000fe200078e0042 */
[----:B------:R-:W-:Y:S01]  /*6d20*/  PRMT R75, R74, 0x7610, R75 ;  /* 0x000076104a4b7816 */ /* 0x000fe2000000004b */
[----:B------:R-:W-:Y:S01]  /*6d30*/  IMAD.MOV.U32 R58, RZ, RZ, R61 ;  /* 0x000000ffff3a7224 */ /* 0x000fe200078e003d */
[----:B------:R-:W-:-:S07]  /*6d40*/  PRMT R92, R92, 0x5410, R93 ;  /* 0x000054105c5c7816 */ /* 0x000fce000000005d */
.L_x_5036:
[----:B------:R-:W-:Y:S05]  /*6d50*/  BSYNC.RECONVERGENT B1 ;  /* 0x0000000000017941 */ /* 0x000fea0003800200 */
.L_x_5034:
        /* <DEDUP_REMOVED lines=11> */
.L_x_5038:
[----:B------:R-:W-:Y:S01]  /*6e10*/  IMAD.MOV.U32 R66, RZ, RZ, R70 ;  /* 0x000000ffff427224 */ /* 0x000fe200078e0046 */
[----:B------:R-:W-:Y:S01]  /*6e20*/  PRMT R73, R73, 0x5410, R75 ;  /* 0x0000541049497816 */ /* 0x000fe2000000004b */
[----:B------:R-:W-:Y:S01]  /*6e30*/  IMAD.MOV.U32 R61, RZ, RZ, R60 ;  /* 0x000000ffff3d7224 */ /* 0x000fe200078e003c */
[----:B------:R-:W-:-:S07]  /*6e40*/  PRMT R93, R93, 0x7632, R93 ;  /* 0x000076325d5d7816 */ /* 0x000fce000000005d */
.L_x_5039:
[----:B------:R-:W-:Y:S05]  /*6e50*/  BSYNC.RECONVERGENT B1 ;  /* 0x0000000000017941 */ /* 0x000fea0003800200 */
.L_x_5037:
        /* <DEDUP_REMOVED lines=11> */
.L_x_5041:
[----:B------:R-:W-:Y:S01]  /*6f10*/  IMAD.MOV.U32 R70, RZ, RZ, R66 ;  /* 0x000000ffff467224 */ /* 0x000fe200078e0042 */
[----:B------:R-:W-:Y:S01]  /*6f20*/  PRMT R74, R74, 0x7610, R73 ;  /* 0x000076104a4a7816 */ /* 0x000fe20000000049 */
[----:B------:R-:W-:Y:S01]  /*6f30*/  IMAD.MOV.U32 R60, RZ, RZ, R63 ;  /* 0x000000ffff3c7224 */ /* 0x000fe200078e003f */
[----:B------:R-:W-:-:S07]  /*6f40*/  PRMT R93, R93, 0x5410, R94 ;  /* 0x000054105d5d7816 */ /* 0x000fce000000005e */
.L_x_5042:
[----:B------:R-:W-:Y:S05]  /*6f50*/  BSYNC.RECONVERGENT B1 ;  /* 0x0000000000017941 */ /* 0x000fea0003800200 */
.L_x_5040:
        /* <DEDUP_REMOVED lines=11> */
.L_x_5044:
[----:B------:R-:W-:Y:S01]  /*7010*/  IMAD.MOV.U32 R66, RZ, RZ, R70 ;  /* 0x000000ffff427224 */ /* 0x000fe200078e0046 */
[----:B------:R-:W-:Y:S01]  /*7020*/  PRMT R74, R74, 0x7632, R74 ;  /* 0x000076324a4a7816 */ /* 0x000fe2000000004a */
[----:B------:R-:W-:Y:S01]  /*7030*/  IMAD.MOV.U32 R63, RZ, RZ, R62 ;  /* 0x000000ffff3f7224 */ /* 0x000fe200078e003e */
[----:B------:R-:W-:-:S07]  /*7040*/  PRMT R94, R94, 0x7632, R94 ;  /* 0x000076325e5e7816 */ /* 0x000fce000000005e */
.L_x_5045:
[----:B------:R-:W-:Y:S05]  /*7050*/  BSYNC.RECONVERGENT B1 ;  /* 0x0000000000017941 */ /* 0x000fea0003800200 */
.L_x_5043:
        /* <DEDUP_REMOVED lines=11> */
.L_x_5047:
[----:B------:R-:W-:Y:S01]  /*7110*/  IMAD.MOV.U32 R70, RZ, RZ, R66 ;  /* 0x000000ffff467224 */ /* 0x000fe200078e0042 */
[----:B------:R-:W-:Y:S01]  /*7120*/  PRMT R75, R74, 0x7610, R75 ;  /* 0x000076104a4b7816 */ /* 0x000fe2000000004b */
[----:B------:R-:W-:Y:S01]  /*7130*/  IMAD.MOV.U32 R62, RZ, RZ, R65 ;  /* 0x000000ffff3e7224 */ /* 0x000fe200078e0041 */
[----:B------:R-:W-:-:S07]  /*7140*/  PRMT R94, R94, 0x5410, R95 ;  /* 0x000054105e5e7816 */ /* 0x000fce000000005f */
.L_x_5048:
[----:B------:R-:W-:Y:S05]  /*7150*/  BSYNC.RECONVERGENT B1 ;  /* 0x0000000000017941 */ /* 0x000fea0003800200 */
.L_x_5046:
        /* <DEDUP_REMOVED lines=11> */
.L_x_5050:
[----:B------:R-:W-:Y:S01]  /*7210*/  IMAD.MOV.U32 R66, RZ, RZ, R70 ;  /* 0x000000ffff427224 */ /* 0x000fe200078e0046 */
[----:B------:R-:W-:Y:S01]  /*7220*/  PRMT R73, R73, 0x5410, R75 ;  /* 0x0000541049497816 */ /* 0x000fe2000000004b */
[----:B------:R-:W-:Y:S01]  /*7230*/  IMAD.MOV.U32 R65, RZ, RZ, R64 ;  /* 0x000000ffff417224 */ /* 0x000fe200078e0040 */
[----:B------:R-:W-:-:S07]  /*7240*/  PRMT R95, R95, 0x7632, R95 ;  /* 0x000076325f5f7816 */ /* 0x000fce000000005f */
.L_x_5051:
[----:B------:R-:W-:Y:S05]  /*7250*/  BSYNC.RECONVERGENT B1 ;  /* 0x0000000000017941 */ /* 0x000fea0003800200 */
.L_x_5049:
        /* <DEDUP_REMOVED lines=11> */
.L_x_5053:
[----:B------:R-:W-:Y:S01]  /*7310*/  IMAD.MOV.U32 R70, RZ, RZ, R66 ;  /* 0x000000ffff467224 */ /* 0x000fe200078e0042 */
[----:B------:R-:W-:Y:S01]  /*7320*/  PRMT R74, R73, 0x7632, R74 ;  /* 0x00007632494a7816 */ /* 0x000fe2000000004a */
[----:B------:R-:W-:Y:S01]  /*7330*/  IMAD.MOV.U32 R64, RZ, RZ, R67 ;  /* 0x000000ffff407224 */ /* 0x000fe200078e0043 */
[----:B------:R-:W-:-:S07]  /*7340*/  PRMT R95, R95, 0x5410, R96 ;  /* 0x000054105f5f7816 */ /* 0x000fce0000000060 */
.L_x_5054:
[----:B------:R-:W-:Y:S05]  /*7350*/  BSYNC.RECONVERGENT B1 ;  /* 0x0000000000017941 */ /* 0x000fea0003800200 */
.L_x_5052:
        /* <DEDUP_REMOVED lines=10> */
.L_x_5056:
[----:B------:R-:W-:Y:S01]  /*7400*/  PRMT R96, R73, 0x5410, R74 ;  /* 0x0000541049607816 */ /* 0x000fe2000000004a */
[----:B------:R-:W-:Y:S01]  /*7410*/  IMAD.MOV.U32 R67, RZ, RZ, R71 ;  /* 0x000000ffff437224 */ /* 0x000fe200078e0047 */
[----:B------:R-:W-:Y:S01]  /*7420*/  PRMT R73, R74, 0x7610, R73 ;  /* 0x000076104a497816 */ /* 0x000fe20000000049 */
[--C-:B------:R-:W-:Y:S02]  /*7430*/  IMAD.MOV.U32 R66, RZ, RZ, R70.reuse ;  /* 0x000000ffff427224 */ /* 0x100fe400078e0046 */
[----:B------:R-:W-:-:S07]  /*7440*/  IMAD.MOV.U32 R71, RZ, RZ, R70 ;  /* 0x000000ffff477224 */ /* 0x000fce00078e0046 */
.L_x_5057:
[----:B------:R-:W-:Y:S05]  /*7450*/  BSYNC.RECONVERGENT B1 ;  /* 0x0000000000017941 */ /* 0x000fea0003800200 */
.L_x_5055:
[----:B------:R-:W-:Y:S02]  /*7460*/  VIADD R3, R3, 0x4 ;  /* 0x0000000403037836 */ /* 0x000fe40000000000 */
[----:B------:R-:W-:Y:S01]  /*7470*/  VIADD R124, R124, 0x2 ;  /* 0x000000027c7c7836 */ /* 0x000fe20000000000 */
[----:B------:R-:W-:Y:S06]  /*7480*/  @P1 BRA `(.L_x_5058) ;  /* 0xffffffc000101947 */ /* 0x000fec000383ffff */
.L_x_4868:
[----:B------:R-:W-:Y:S05]  /*7490*/  BSYNC.RECONVERGENT B0 ;  /* 0x0000000000007941 */ /* 0x000fea0003800200 */
.L_x_4867:
[----:B0-----:R-:W-:Y:S01]  /*74a0*/  SHFL.DOWN PT, R70, R66, 0x2, 0x1f ;  /* 0x08401f0042467f89 */ /* 0x001fe200000e0000 */
[----:B------:R-:W-:Y:S01]  /*74b0*/  PRMT R3, R95, 0x5432, R95 ;  /* 0x000054325f037816 */ /* 0x000fe2000000005f */
[----:B------:R-:W-:Y:S01]  /*74c0*/  BSSY.RECONVERGENT B0, `(.L_x_5059) ;  /* 0x00004de000007945 */ /* 0x000fe20003800200 */
[----:B------:R-:W-:Y:S01]  /*74d0*/  ISETP.GT.AND P0, PT, R121, 0x1d, PT ;  /* 0x0000001d7900780c */ /* 0x000fe20003f04270 */
[----:B------:R-:W0:Y:S04]  /*74e0*/  SHFL.DOWN PT, R71, R67, 0x2, 0x1f ;  /* 0x08401f0043477f89 */ /* 0x000e2800000e0000 */
[----:B------:R-:W-:Y:S04]  /*74f0*/  SHFL.DOWN PT, R84, R44, 0x2, 0x1f ;  /* 0x08401f002c547f89 */ /* 0x000fe800000e0000 */
[----:B------:R-:W1:Y:S04]  /*7500*/  SHFL.DOWN PT, R85, R45, 0x2, 0x1f ;  /* 0x08401f002d557f89 */ /* 0x000e6800000e0000 */
[----:B------:R-:W-:Y:S04]  /*7510*/  SHFL.DOWN PT, R78, R50, 0x2, 0x1f ;  /* 0x08401f00324e7f89 */ /* 0x000fe800000e0000 */
[----:B------:R-:W2:Y:S04]  /*7520*/  SHFL.DOWN PT, R79, R51, 0x2, 0x1f ;  /* 0x08401f00334f7f89 */ /* 0x000ea800000e0000 */
[----:B------:R-:W-:Y:S04]  /*7530*/  SHFL.DOWN PT, R76, R60, 0x2, 0x1f ;  /* 0x08401f003c4c7f89 */ /* 0x000fe800000e0000 */
[----:B0-----:R-:W-:Y:S04]  /*7540*/  STL.64 [R123+0x8], R70 ;  /* 0x000008467b007387 */ /* 0x001fe80000100a00 */
[----:B------:R-:W-:Y:S04]  /*7550*/  SHFL.DOWN PT, R70, R58, 0x2, 0x1f ;  /* 0x08401f003a467f89 */ /* 0x000fe800000e0000 */
[----:B------:R-:W0:Y:S04]  /*7560*/  SHFL.DOWN PT, R71, R59, 0x2, 0x1f ;  /* 0x08401f003b477f89 */ /* 0x000e2800000e0000 */
[----:B------:R-:W3:Y:S04]  /*7570*/  SHFL.DOWN PT, R77, R61, 0x2, 0x1f ;  /* 0x08401f003d4d7f89 */ /* 0x000ee800000e0000 */
[----:B------:R-:W-:Y:S04]  /*7580*/  SHFL.DOWN PT, R86, R42, 0x2, 0x1f ;  /* 0x08401f002a567f89 */ /* 0x000fe800000e0000 */
[----:B------:R-:W4:Y:S04]  /*7590*/  SHFL.DOWN PT, R87, R43, 0x2, 0x1f ;  /* 0x08401f002b577f89 */ /* 0x000f2800000e0000 */
[----:B------:R-:W-:Y:S04]  /*75a0*/  SHFL.DOWN PT, R82, R46, 0x2, 0x1f ;  /* 0x08401f002e527f89 */ /* 0x000fe800000e0000 */
[----:B------:R-:W5:Y:S04]  /*75b0*/  SHFL.DOWN PT, R83, R47, 0x2, 0x1f ;  /* 0x08401f002f537f89 */ /* 0x000f6800000e0000 */
[----:B-1----:R-:W-:Y:S04]  /*75c0*/  STL.64 [R123+0x60], R84 ;  /* 0x000060547b007387 */ /* 0x002fe80000100a00 */
[----:B------:R1:W-:Y:S04]  /*75d0*/  SHFL.DOWN PT, R85, R3, 0x2, 0x1f ;  /* 0x08401f0003557f89 */ /* 0x0003e800000e0000 */
[----:B--2---:R2:W-:Y:S01]  /*75e0*/  STL.64 [R123+0x48], R78 ;  /* 0x0000484e7b007387 */ /* 0x0045e20000100a00 */
[----:B-1----:R-:W-:-:S03]  /*75f0*/  PRMT R3, R94, 0x5432, R94 ;  /* 0x000054325e037816 */ /* 0x002fc6000000005e */
[----:B0-----:R-:W-:Y:S04]  /*7600*/  STL.64 [R123+0x28], R70 ;  /* 0x000028467b007387 */ /* 0x001fe80000100a00 */
[----:B---3--:R-:W-:Y:S01]  /*7610*/  STL.64 [R123+0x20], R76 ;  /* 0x0000204c7b007387 */ /* 0x008fe20000100a00 */
[----:B--2---:R-:W-:-:S03]  /*7620*/  PRMT R78, R96, 0x5432, R96 ;  /* 0x00005432604e7816 */ /* 0x004fc60000000060 */
[----:B----4-:R-:W-:Y:S04]  /*7630*/  STL.64 [R123+0x68], R86 ;  /* 0x000068567b007387 */ /* 0x010fe80000100a00 */
[----:B------:R-:W-:Y:S04]  /*7640*/  SHFL.DOWN PT, R70, R40, 0x2, 0x1f ;  /* 0x08401f0028467f89 */ /* 0x000fe800000e0000 */
[----:B------:R-:W0:Y:S04]  /*7650*/  SHFL.DOWN PT, R71, R41, 0x2, 0x1f ;  /* 0x08401f0029477f89 */ /* 0x000e2800000e0000 */
[----:B------:R1:W-:Y:S04]  /*7660*/  SHFL.DOWN PT, R84, R3, 0x2, 0x1f ;  /* 0x08401f0003547f89 */ /* 0x0003e800000e0000 */
[----:B------:R-:W-:Y:S04]  /*7670*/  SHFL.DOWN PT, R76, R52, 0x2, 0x1f ;  /* 0x08401f00344c7f89 */ /* 0x000fe800000e0000 */
[----:B------:R-:W2:Y:S01]  /*7680*/  SHFL.DOWN PT, R77, R53, 0x2, 0x1f ;  /* 0x08401f00354d7f89 */ /* 0x000ea200000e0000 */
[----:B-1----:R-:W-:-:S03]  /*7690*/  PRMT R3, R93, 0x5432, R93 ;  /* 0x000054325d037816 */ /* 0x002fc6000000005d */
[----:B------:R-:W1:Y:S04]  /*76a0*/  SHFL.DOWN PT, R86, R78, 0x2, 0x1f ;  /* 0x08401f004e567f89 */ /* 0x000e6800000e0000 */
[----:B------:R-:W-:Y:S04]  /*76b0*/  SHFL.DOWN PT, R80, R48, 0x2, 0x1f ;  /* 0x08401f0030507f89 */ /* 0x000fe800000e0000 */
[----:B------:R-:W3:Y:S04]  /*76c0*/  SHFL.DOWN PT, R81, R49, 0x2, 0x1f ;  /* 0x08401f0031517f89 */ /* 0x000ee800000e0000 */
[----:B------:R-:W-:Y:S04]  /*76d0*/  SHFL.DOWN PT, R3, R3, 0x2, 0x1f ;  /* 0x08401f0003037f89 */ /* 0x000fe800000e0000 */
[----:B-----5:R-:W-:Y:S04]  /*76e0*/  STL.64 [R123+0x58], R82 ;  /* 0x000058527b007387 */ /* 0x020fe80000100a00 */
[----:B------:R-:W-:Y:S04]  /*76f0*/  SHFL.DOWN PT, R82, R28, 0x2, 0x1f ;  /* 0x08401f001c527f89 */ /* 0x000fe800000e0000 */
[----:B------:R-:W4:Y:S04]  /*7700*/  SHFL.DOWN PT, R83, R29, 0x2, 0x1f ;  /* 0x08401f001d537f89 */ /* 0x000f2800000e0000 */
[----:B0-----:R1:W-:Y:S04]  /*7710*/  STL.64 [R123+0x70], R70 ;  /* 0x000070467b007387 */ /* 0x0013e80000100a00 */
[----:B--2---:R-:W-:Y:S04]  /*7720*/  STL.64 [R123+0x40], R76 ;  /* 0x0000404c7b007387 */ /* 0x004fe80000100a00 */
[----:B------:R-:W-:Y:S01]  /*7730*/  SHFL.DOWN PT, R76, R34, 0x2, 0x1f ;  /* 0x08401f00224c7f89 */ /* 0x000fe200000e0000 */
[----:B-1----:R-:W-:-:S03]  /*7740*/  IMAD.MOV.U32 R70, RZ, RZ, R86 ;  /* 0x000000ffff467224 */ /* 0x002fc600078e0056 */
[----:B------:R-:W0:Y:S01]  /*7750*/  SHFL.DOWN PT, R77, R35, 0x2, 0x1f ;  /* 0x08401f00234d7f89 */ /* 0x000e2200000e0000 */
[----:B------:R-:W-:-:S03]  /*7760*/  IMAD.MOV.U32 R71, RZ, RZ, R85 ;  /* 0x000000ffff477224 */ /* 0x000fc600078e0055 */
[----:B------:R-:W-:Y:S04]  /*7770*/  SHFL.DOWN PT, R78, R32, 0x2, 0x1f ;  /* 0x08401f00204e7f89 */ /* 0x000fe800000e0000 */
[----:B------:R-:W1:Y:S04]  /*7780*/  SHFL.DOWN PT, R79, R33, 0x2, 0x1f ;  /* 0x08401f00214f7f89 */ /* 0x000e6800000e0000 */
[----:B---3--:R-:W-:Y:S04]  /*7790*/  STL.64 [R123+0x50], R80 ;  /* 0x000050507b007387 */ /* 0x008fe80000100a00 */
[----:B------:R-:W-:Y:S04]  /*77a0*/  SHFL.DOWN PT, R80, R30, 0x2, 0x1f ;  /* 0x08401f001e507f89 */ /* 0x000fe800000e0000 */
[----:B------:R-:W2:Y:S04]  /*77b0*/  SHFL.DOWN PT, R81, R31, 0x2, 0x1f ;  /* 0x08401f001f517f89 */ /* 0x000ea800000e0000 */
[----:B------:R3:W-:Y:S04]  /*77c0*/  STL.64 [R123+0x108], R70 ;  /* 0x000108467b007387 */ /* 0x0007e80000100a00 */
[----:B----4-:R-:W-:Y:S04]  /*77d0*/  STL.64 [R123+0xa0], R82 ;  /* 0x0000a0527b007387 */ /* 0x010fe80000100a00 */
[----:B0-----:R0:W-:Y:S01]  /*77e0*/  STL.64 [R123+0x88], R76 ;  /* 0x0000884c7b007387 */ /* 0x0011e20000100a00 */
[----:B---3--:R-:W-:Y:S01]  /*77f0*/  IMAD.MOV.U32 R71, RZ, RZ, R3 ;  /* 0x000000ffff477224 */ /* 0x008fe200078e0003 */
[----:B------:R-:W-:Y:S01]  /*7800*/  PRMT R3, R98, 0x5432, R98 ;  /* 0x0000543262037816 */ /* 0x000fe20000000062 */
[----:B------:R-:W-:Y:S01]  /*7810*/  IMAD.MOV.U32 R70, RZ, RZ, R84 ;  /* 0x000000ffff467224 */ /* 0x000fe200078e0054 */
[----:B-1----:R-:W-:Y:S04]  /*7820*/  STL.64 [R123+0x90], R78 ;  /* 0x0000904e7b007387 */ /* 0x002fe80000100a00 */
[----:B------:R1:W-:Y:S01]  /*7830*/  SHFL.DOWN PT, R84, R3, 0x2, 0x1f ;  /* 0x08401f0003547f89 */ /* 0x0003e200000e0000 */
[----:B0-----:R-:W-:-:S03]  /*7840*/  PRMT R77, R100, 0x5410, R99 ;  /* 0x00005410644d7816 */ /* 0x001fc60000000063 */
[----:B--2---:R-:W-:Y:S01]  /*7850*/  STL.64 [R123+0x98], R80 ;  /* 0x000098507b007387 */ /* 0x004fe20000100a00 */
[----:B-1----:R-:W-:-:S03]  /*7860*/  PRMT R3, R97, 0x5432, R97 ;  /* 0x0000543261037816 */ /* 0x002fc60000000061 */
[----:B------:R-:W-:Y:S01]  /*7870*/  STL.64 [R123+0x110], R70 ;  /* 0x000110467b007387 */ /* 0x000fe20000100a00 */
[----:B------:R-:W-:-:S03]  /*7880*/  PRMT R78, R92, 0x5432, R92 ;  /* 0x000054325c4e7816 */ /* 0x000fc6000000005c */
[----:B------:R0:W-:Y:S04]  /*7890*/  SHFL.DOWN PT, R83, R3, 0x2, 0x1f ;  /* 0x08401f0003537f89 */ /* 0x0001e800000e0000 */
[----:B------:R-:W-:Y:S01]  /*78a0*/  SHFL.DOWN PT, R70, R26, 0x2, 0x1f ;  /* 0x08401f001a467f89 */ /* 0x000fe200000e0000 */
[----:B0-----:R-:W-:-:S03]  /*78b0*/  PRMT R3, R68, 0x7610, R99 ;  /* 0x0000761044037816 */ /* 0x001fc60000000063 */
[----:B------:R-:W0:Y:S04]  /*78c0*/  SHFL.DOWN PT, R71, R27, 0x2, 0x1f ;  /* 0x08401f001b477f89 */ /* 0x000e2800000e0000 */
[----:B------:R1:W-:Y:S04]  /*78d0*/  SHFL.DOWN PT, R82, R3, 0x2, 0x1f ;  /* 0x08401f0003527f89 */ /* 0x0003e800000e0000 */
[----:B------:R-:W2:Y:S01]  /*78e0*/  SHFL.DOWN PT, R86, R78, 0x2, 0x1f ;  /* 0x08401f004e567f89 */ /* 0x000ea200000e0000 */
[----:B-1----:R-:W-:-:S03]  /*78f0*/  PRMT R3, R68, 0x7632, R69 ;  /* 0x0000763244037816 */ /* 0x002fc60000000045 */
[----:B------:R-:W1:Y:S04]  /*7900*/  SHFL.DOWN PT, R85, R77, 0x2, 0x1f ;  /* 0x08401f004d557f89 */ /* 0x000e6800000e0000 */
[----:B------:R3:W-:Y:S04]  /*7910*/  SHFL.DOWN PT, R81, R3, 0x2, 0x1f ;  /* 0x08401f0003517f89 */ /* 0x0007e800000e0000 */
[----:B------:R-:W-:Y:S01]  /*7920*/  SHFL.DOWN PT, R72, R64, 0x2, 0x1f ;  /* 0x08401f0040487f89 */ /* 0x000fe200000e0000 */
[----:B---3--:R-:W-:-:S03]  /*7930*/  PRMT R3, R69, 0x7610, R100 ;  /* 0x0000761045037816 */ /* 0x008fc60000000064 */
[----:B------:R-:W3:Y:S04]  /*7940*/  SHFL.DOWN PT, R73, R65, 0x2, 0x1f ;  /* 0x08401f0041497f89 */ /* 0x000ee800000e0000 */
[----:B------:R4:W-:Y:S04]  /*7950*/  SHFL.DOWN PT, R80, R3, 0x2, 0x1f ;  /* 0x08401f0003507f89 */ /* 0x0009e800000e0000 */
[----:B0-----:R2:W-:Y:S01]  /*7960*/  STL.64 [R123+0xa8], R70 ;  /* 0x0000a8467b007387 */ /* 0x0015e20000100a00 */
[----:B----4-:R-:W-:-:S03]  /*7970*/  IMAD.MOV.U32 R3, RZ, RZ, R101 ;  /* 0x000000ffff037224 */ /* 0x010fc600078e0065 */
[----:B------:R-:W-:Y:S04]  /*7980*/  SHFL.DOWN PT, R74, R62, 0x2, 0x1f ;  /* 0x08401f003e4a7f89 */ /* 0x000fe800000e0000 */
[----:B------:R0:W-:Y:S01]  /*7990*/  SHFL.DOWN PT, R79, R3, 0x2, 0x1f ;  /* 0x08401f00034f7f89 */ /* 0x0001e200000e0000 */
[----:B--2---:R-:W-:-:S03]  /*79a0*/  IMAD.MOV.U32 R70, RZ, RZ, R86 ;  /* 0x000000ffff467224 */ /* 0x004fc600078e0056 */
[----:B------:R-:W2:Y:S01]  /*79b0*/  SHFL.DOWN PT, R75, R63, 0x2, 0x1f ;  /* 0x08401f003f4b7f89 */ /* 0x000ea200000e0000 */
[----:B-1----:R-:W-:Y:S02]  /*79c0*/  IMAD.MOV.U32 R71, RZ, RZ, R85 ;  /* 0x000000ffff477224 */ /* 0x002fe400078e0055 */
[----:B0-----:R-:W-:Y:S01]  /*79d0*/  IMAD.MOV.U32 R3, RZ, RZ, R102 ;  /* 0x000000ffff037224 */ /* 0x001fe200078e0066 */
[----:B---3--:R-:W-:Y:S04]  /*79e0*/  STL.64 [R123+0x10], R72 ;  /* 0x000010487b007387 */ /* 0x008fe80000100a00 */
[----:B------:R0:W-:Y:S04]  /*79f0*/  SHFL.DOWN PT, R78, R3, 0x2, 0x1f ;  /* 0x08401f00034e7f89 */ /* 0x0001e800000e0000 */
[----:B------:R1:W-:Y:S01]  /*7a00*/  STL.64 [R123+0x118], R70 ;  /* 0x000118467b007387 */ /* 0x0003e20000100a00 */
[----:B0-----:R-:W-:-:S03]  /*7a10*/  IMAD.MOV.U32 R3, RZ, RZ, R103 ;  /* 0x000000ffff037224 */ /* 0x001fc600078e0067 */
[----:B------:R-:W-:Y:S04]  /*7a20*/  SHFL.DOWN PT, R72, R56, 0x2, 0x1f ;  /* 0x08401f0038487f89 */ /* 0x000fe800000e0000 */
[----:B------:R-:W0:Y:S01]  /*7a30*/  SHFL.DOWN PT, R73, R57, 0x2, 0x1f ;  /* 0x08401f0039497f89 */ /* 0x000e2200000e0000 */
[----:B-1----:R-:W-:-:S03]  /*7a40*/  IMAD.MOV.U32 R70, RZ, RZ, R84 ;  /* 0x000000ffff467224 */ /* 0x002fc600078e0054 */
[----:B------:R-:W-:Y:S01]  /*7a50*/  SHFL.DOWN PT, R3, R3, 0x2, 0x1f ;  /* 0x08401f0003037f89 */ /* 0x000fe200000e0000 */
[----:B------:R-:W-:-:S03]  /*7a60*/  IMAD.MOV.U32 R71, RZ, RZ, R83 ;  /* 0x000000ffff477224 */ /* 0x000fc600078e0053 */
[----:B------:R-:W-:Y:S04]  /*7a70*/  SHFL.DOWN PT, R76, R20, 0x2, 0x1f ;  /* 0x08401f00144c7f89 */ /* 0x000fe800000e0000 */
[----:B------:R1:W-:Y:S04]  /*7a80*/  STL.64 [R123+0x120], R70 ;  /* 0x000120467b007387 */ /* 0x0003e80000100a00 */
[----:B------:R-:W3:Y:S04]  /*7a90*/  SHFL.DOWN PT, R77, R21, 0x2, 0x1f ;  /* 0x08401f00154d7f89 */ /* 0x000ee800000e0000 */
[----:B--2---:R-:W-:Y:S01]  /*7aa0*/  STL.64 [R123+0x18], R74 ;  /* 0x0000184a7b007387 */ /* 0x004fe20000100a00 */
[----:B-1----:R-:W-:-:S03]  /*7ab0*/  IMAD.MOV.U32 R70, RZ, RZ, R82 ;  /* 0x000000ffff467224 */ /* 0x002fc600078e0052 */
        /* <DEDUP_REMOVED lines=9> */
[----:B---3--:R2:W-:Y:S04]  /*7b50*/  STL.64 [R123+0xc0], R76 ;  /* 0x0000c04c7b007387 */ /* 0x0085e80000100a00 */
[----:B------:R3:W-:Y:S04]  /*7b60*/  STL.64 [R123+0x130], R70 ;  /* 0x000130467b007387 */ /* 0x0007e80000100a00 */
[----:B-1----:R-:W-:Y:S01]  /*7b70*/  STL.64 [R123+0x38], R74 ;  /* 0x0000384a7b007387 */ /* 0x002fe20000100a00 */
[----:B--2---:R-:W-:-:S03]  /*7b80*/  IMAD.MOV.U32 R77, RZ, RZ, R105 ;  /* 0x000000ffff4d7224 */ /* 0x004fc600078e0069 */
[----:B------:R-:W-:Y:S01]  /*7b90*/  SHFL.DOWN PT, R74, R36, 0x2, 0x1f ;  /* 0x08401f00244a7f89 */ /* 0x000fe200000e0000 */
[----:B---3--:R-:W-:-:S03]  /*7ba0*/  IMAD.MOV.U32 R71, RZ, RZ, R3 ;  /* 0x000000ffff477224 */ /* 0x008fc600078e0003 */
        /* <DEDUP_REMOVED lines=18> */
[----:B------:R-:W3:Y:S01]  /*7cd0*/  SHFL.DOWN PT, R73, R25, 0x2, 0x1f ;  /* 0x08401f0019497f89 */ /* 0x000ee200000e0000 */
[----:B0-----:R-:W-:-:S03]  /*7ce0*/  IMAD.MOV.U32 R3, RZ, RZ, R110 ;  /* 0x000000ffff037224 */ /* 0x001fc600078e006e */
[----:B--2---:R-:W-:Y:S04]  /*7cf0*/  STL.64 [R123+0xc8], R70 ;  /* 0x0000c8467b007387 */ /* 0x004fe80000100a00 */
[----:B------:R0:W-:Y:S04]  /*7d00*/  SHFL.DOWN PT, R80, R3, 0x2, 0x1f ;  /* 0x08401f0003507f89 */ /* 0x0001e800000e0000 */
[----:B------:R-:W-:Y:S01]  /*7d10*/  STL.64 [R123+0x80], R74 ;  /* 0x0000804a7b007387 */ /* 0x000fe20000100a00 */
[----:B0-----:R-:W-:-:S03]  /*7d20*/  IMAD.MOV.U32 R3, RZ, RZ, R111 ;  /* 0x000000ffff037224 */ /* 0x001fc600078e006f */
[----:B------:R-:W-:Y:S01]  /*7d30*/  SHFL.DOWN PT, R74, R22, 0x2, 0x1f ;  /* 0x08401f00164a7f89 */ /* 0x000fe200000e0000 */
[----:B-1----:R-:W-:Y:S02]  /*7d40*/  IMAD.MOV.U32 R70, RZ, RZ, R86 ;  /* 0x000000ffff467224 */ /* 0x002fe400078e0056 */
[----:B------:R-:W-:Y:S01]  /*7d50*/  IMAD.MOV.U32 R71, RZ, RZ, R85 ;  /* 0x000000ffff477224 */ /* 0x000fe200078e0055 */
[----:B------:R0:W-:Y:S04]  /*7d60*/  SHFL.DOWN PT, R79, R3, 0x2, 0x1f ;  /* 0x08401f00034f7f89 */ /* 0x0001e800000e0000 */
[----:B------:R1:W-:Y:S01]  /*7d70*/  STL.64 [R123+0x140], R70 ;  /* 0x000140467b007387 */ /* 0x0003e20000100a00 */
[----:B0-----:R-:W-:-:S03]  /*7d80*/  IMAD.MOV.U32 R3, RZ, RZ, R112 ;  /* 0x000000ffff037224 */ /* 0x001fc600078e0070 */
[----:B------:R-:W0:Y:S04]  /*7d90*/  SHFL.DOWN PT, R75, R23, 0x2, 0x1f ;  /* 0x08401f00174b7f89 */ /* 0x000e2800000e0000 */
[----:B------:R2:W-:Y:S01]  /*7da0*/  SHFL.DOWN PT, R78, R3, 0x2, 0x1f ;  /* 0x08401f00034e7f89 */ /* 0x0005e200000e0000 */
[----:B-1----:R-:W-:-:S03]  /*7db0*/  IMAD.MOV.U32 R70, RZ, RZ, R84 ;  /* 0x000000ffff467224 */ /* 0x002fc600078e0054 */
[----:B---3--:R-:W-:Y:S01]  /*7dc0*/  STL.64 [R123+0xb0], R72 ;  /* 0x0000b0487b007387 */ /* 0x008fe20000100a00 */
[----:B------:R-:W-:Y:S02]  /*7dd0*/  IMAD.MOV.U32 R71, RZ, RZ, R83 ;  /* 0x000000ffff477224 */ /* 0x000fe400078e0053 */
[----:B--2---:R-:W-:Y:S01]  /*7de0*/  IMAD.MOV.U32 R3, RZ, RZ, R113 ;  /* 0x000000ffff037224 */ /* 0x004fe200078e0071 */
[----:B------:R-:W-:Y:S04]  /*7df0*/  SHFL.DOWN PT, R72, R16, 0x2, 0x1f ;  /* 0x08401f0010487f89 */ /* 0x000fe800000e0000 */
[----:B------:R1:W-:Y:S04]  /*7e00*/  STL.64 [R123+0x148], R70 ;  /* 0x000148467b007387 */ /* 0x0003e80000100a00 */
[----:B------:R-:W-:Y:S04]  /*7e10*/  SHFL.DOWN PT, R3, R3, 0x2, 0x1f ;  /* 0x08401f0003037f89 */ /* 0x000fe800000e0000 */
[----:B------:R-:W2:Y:S01]  /*7e20*/  SHFL.DOWN PT, R73, R17, 0x2, 0x1f ;  /* 0x08401f0011497f89 */ /* 0x000ea200000e0000 */
[----:B-1----:R-:W-:-:S03]  /*7e30*/  IMAD.MOV.U32 R70, RZ, RZ, R82 ;  /* 0x000000ffff467224 */ /* 0x002fc600078e0052 */
[----:B0-----:R-:W-:Y:S01]  /*7e40*/  STL.64 [R123+0xb8], R74 ;  /* 0x0000b84a7b007387 */ /* 0x001fe20000100a00 */
[----:B------:R-:W-:-:S03]  /*7e50*/  IMAD.MOV.U32 R71, RZ, RZ, R81 ;  /* 0x000000ffff477224 */ /* 0x000fc600078e0051 */
[----:B------:R-:W-:Y:S04]  /*7e60*/  SHFL.DOWN PT, R74, R14, 0x2, 0x1f ;  /* 0x08401f000e4a7f89 */ /* 0x000fe800000e0000 */
[----:B------:R0:W-:Y:S04]  /*7e70*/  STL.64 [R123+0x150], R70 ;  /* 0x000150467b007387 */ /* 0x0001e80000100a00 */
[----:B------:R-:W1:Y:S04]  /*7e80*/  SHFL.DOWN PT, R75, R15, 0x2, 0x1f ;  /* 0x08401f000f4b7f89 */ /* 0x000e6800000e0000 */
[----:B------:R-:W-:Y:S01]  /*7e90*/  SHFL.DOWN PT, R76, R12, 0x2, 0x1f ;  /* 0x08401f000c4c7f89 */ /* 0x000fe200000e0000 */
[----:B0-----:R-:W-:-:S03]  /*7ea0*/  IMAD.MOV.U32 R70, RZ, RZ, R80 ;  /* 0x000000ffff467224 */ /* 0x001fc600078e0050 */
[----:B------:R-:W0:Y:S01]  /*7eb0*/  SHFL.DOWN PT, R77, R13, 0x2, 0x1f ;  /* 0x08401f000d4d7f89 */ /* 0x000e2200000e0000 */
[----:B------:R-:W-:-:S03]  /*7ec0*/  IMAD.MOV.U32 R71, RZ, RZ, R79 ;  /* 0x000000ffff477224 */ /* 0x000fc600078e004f */
[----:B--2---:R-:W-:Y:S04]  /*7ed0*/  STL.64 [R123+0xd0], R72 ;  /* 0x0000d0487b007387 */ /* 0x004fe80000100a00 */
[----:B------:R2:W-:Y:S04]  /*7ee0*/  STL.64 [R123+0x158], R70 ;  /* 0x000158467b007387 */ /* 0x0005e80000100a00 */
[----:B------:R-:W-:Y:S04]  /*7ef0*/  SHFL.DOWN PT, R72, R10, 0x2, 0x1f ;  /* 0x08401f000a487f89 */ /* 0x000fe800000e0000 */
[----:B------:R-:W3:Y:S01]  /*7f00*/  SHFL.DOWN PT, R73, R11, 0x2, 0x1f ;  /* 0x08401f000b497f89 */ /* 0x000ee200000e0000 */
[----:B--2---:R-:W-:-:S03]  /*7f10*/  IMAD.MOV.U32 R71, RZ, RZ, R3 ;  /* 0x000000ffff477224 */ /* 0x004fc600078e0003 */
[----:B-1----:R-:W-:Y:S01]  /*7f20*/  STL.64 [R123+0xd8], R74 ;  /* 0x0000d84a7b007387 */ /* 0x002fe20000100a00 */
[----:B------:R-:W-:Y:S02]  /*7f30*/  IMAD.MOV.U32 R3, RZ, RZ, R116 ;  /* 0x000000ffff037224 */ /* 0x000fe400078e0074 */
[----:B------:R-:W-:Y:S01]  /*7f40*/  IMAD.MOV.U32 R70, RZ, RZ, R78 ;  /* 0x000000ffff467224 */ /* 0x000fe200078e004e */
[----:B0-----:R-:W-:Y:S04]  /*7f50*/  STL.64 [R123+0xe0], R76 ;  /* 0x0000e04c7b007387 */ /* 0x001fe80000100a00 */
[----:B------:R0:W-:Y:S04]  /*7f60*/  SHFL.DOWN PT, R84, R3, 0x2, 0x1f ;  /* 0x08401f0003547f89 */ /* 0x0001e800000e0000 */
[----:B------:R1:W-:Y:S01]  /*7f70*/  STL.64 [R123+0x160], R70 ;  /* 0x000160467b007387 */ /* 0x0003e20000100a00 */
[----:B0-----:R-:W-:-:S03]  /*7f80*/  IMAD.MOV.U32 R3, RZ, RZ, R117 ;  /* 0x000000ffff037224 */ /* 0x001fc600078e0075 */
[----:B------:R-:W-:Y:S04]  /*7f90*/  SHFL.DOWN PT, R74, R8, 0x2, 0x1f ;  /* 0x08401f00084a7f89 */ /* 0x000fe800000e0000 */
[----:B------:R0:W-:Y:S01]  /*7fa0*/  SHFL.DOWN PT, R83, R3, 0x2, 0x1f ;  /* 0x08401f0003537f89 */ /* 0x0001e200000e0000 */
[----:B-1----:R-:W-:-:S03]  /*7fb0*/  IMAD.MOV.U32 R71, RZ, RZ, R114 ;  /* 0x000000ffff477224 */ /* 0x002fc600078e0072 */
[----:B------:R-:W1:Y:S01]  /*7fc0*/  SHFL.DOWN PT, R75, R9, 0x2, 0x1f ;  /* 0x08401f00094b7f89 */ /* 0x000e6200000e0000 */
[----:B------:R-:W-:Y:S02]  /*7fd0*/  IMAD.MOV.U32 R70, RZ, RZ, R115 ;  /* 0x000000ffff467224 */ /* 0x000fe400078e0073 */
[----:B0-----:R-:W-:Y:S01]  /*7fe0*/  IMAD.MOV.U32 R3, RZ, RZ, R118 ;  /* 0x000000ffff037224 */ /* 0x001fe200078e0076 */
[----:B------:R-:W-:Y:S04]  /*7ff0*/  SHFL.DOWN PT, R86, R71, 0x2, 0x1f ;  /* 0x08401f0047567f89 */ /* 0x000fe800000e0000 */
[----:B------:R0:W-:Y:S04]  /*8000*/  SHFL.DOWN PT, R82, R3, 0x2, 0x1f ;  /* 0x08401f0003527f89 */ /* 0x0001e800000e0000 */
[----:B------:R-:W-:Y:S01]  /*8010*/  SHFL.DOWN PT, R85, R70, 0x2, 0x1f ;  /* 0x08401f0046557f89 */ /* 0x000fe200000e0000 */
[----:B0-----:R-:W-:-:S03]  /*8020*/  IMAD.MOV.U32 R3, RZ, RZ, R119 ;  /* 0x000000ffff037224 */ /* 0x001fc600078e0077 */
[----:B------:R-:W-:Y:S04]  /*8030*/  SHFL.DOWN PT, R76, R6, 0x2, 0x1f ;  /* 0x08401f00064c7f89 */ /* 0x000fe800000e0000 */
[----:B------:R0:W-:Y:S04]  /*8040*/  SHFL.DOWN PT, R81, R3, 0x2, 0x1f ;  /* 0x08401f0003517f89 */ /* 0x0001e800000e0000 */
[----:B------:R-:W2:Y:S01]  /*8050*/  SHFL.DOWN PT, R77, R7, 0x2, 0x1f ;  /* 0x08401f00074d7f89 */ /* 0x000ea200000e0000 */
[----:B0-----:R-:W-:-:S03]  /*8060*/  IMAD.MOV.U32 R3, RZ, RZ, R90 ;  /* 0x000000ffff037224 */ /* 0x001fc600078e005a */
[----:B------:R-:W-:Y:S04]  /*8070*/  SHFL.DOWN PT, R78, R4, 0x2, 0x1f ;  /* 0x08401f00044e7f89 */ /* 0x000fe800000e0000 */
[----:B------:R0:W-:Y:S04]  /*8080*/  SHFL.DOWN PT, R80, R3, 0x2, 0x1f ;  /* 0x08401f0003507f89 */ /* 0x0001e800000e0000 */
[----:B------:R-:W4:Y:S01]  /*8090*/  SHFL.DOWN PT, R79, R5, 0x2, 0x1f ;  /* 0x08401f00054f7f89 */ /* 0x000f2200000e0000 */
[----:B0-----:R-:W-:-:S03]  /*80a0*/  IMAD.MOV.U32 R3, RZ, RZ, R91 ;  /* 0x000000ffff037224 */ /* 0x001fc600078e005b */
[----:B------:R-:W-:Y:S04]  /*80b0*/  SHFL.DOWN PT, R70, R88, 0x2, 0x1f ;  /* 0x08401f0058467f89 */ /* 0x000fe800000e0000 */
[----:B------:R-:W0:Y:S04]  /*80c0*/  SHFL.DOWN PT, R71, R2, 0x2, 0x1f ;  /* 0x08401f0002477f89 */ /* 0x000e2800000e0000 */
[----:B------:R-:W5:Y:S04]  /*80d0*/  SHFL.DOWN PT, R3, R3, 0x2, 0x1f ;  /* 0x08401f0003037f89 */ /* 0x000f6800000e0000 */
[----:B---3--:R3:W-:Y:S04]  /*80e0*/  STL.64 [R123+0xe8], R72 ;  /* 0x0000e8487b007387 */ /* 0x0087e80000100a00 */
[----:B-1----:R-:W-:Y:S04]  /*80f0*/  STL.64 [R123+0xf0], R74 ;  /* 0x0000f04a7b007387 */ /* 0x002fe80000100a00 */
[----:B--2---:R-:W-:Y:S01]  /*8100*/  STL.64 [R123+0xf8], R76 ;  /* 0x0000f84c7b007387 */ /* 0x004fe20000100a00 */
[----:B---3--:R-:W-:-:S03]  /*8110*/  IMAD.MOV.U32 R72, RZ, RZ, R86 ;  /* 0x000000ffff487224 */ /* 0x008fc600078e0056 */
[----:B----4-:R-:W-:Y:S01]  /*8120*/  STL.64 [R123+0x100], R78 ;  /* 0x0001004e7b007387 */ /* 0x010fe20000100a00 */
[----:B------:R-:W-:-:S03]  /*8130*/  IMAD.MOV.U32 R73, RZ, RZ, R85 ;  /* 0x000000ffff497224 */ /* 0x000fc600078e0055 */
[----:B0-----:R-:W-:Y:S04]  /*8140*/  STL.64 [R123], R70 ;  /* 0x000000467b007387 */ /* 0x001fe80000100a00 */
        /* <DEDUP_REMOVED lines=8> */
[----:B-----5:R-:W-:Y:S02]  /*81d0*/  IMAD.MOV.U32 R73, RZ, RZ, R3 ;  /* 0x000000ffff497224 */ /* 0x020fe400078e0003 */
[----:B------:R-:W-:-:S03]  /*81e0*/  IMAD.MOV.U32 R3, RZ, RZ, R88 ;  /* 0x000000ffff037224 */ /* 0x000fc600078e0058 */
[----:B------:R0:W-:Y:S01]  /*81f0*/  STL.64 [R123+0x180], R72 ;  /* 0x000180487b007387 */ /* 0x0001e20000100a00 */
[----:B------:R-:W-:Y:S05]  /*8200*/  @P0 BRA `(.L_x_5060) ;  /* 0x0000004000240947 */ /* 0x000fea0003800000 */
[-C--:B------:R-:W-:Y:S01]  /*8210*/  FSETP.GT.FTZ.AND P0, PT, R88, R70.reuse, PT ;  /* 0x000000465800720b */ /* 0x080fe20003f14000 */
[----:B0-----:R-:W-:Y:S01]  /*8220*/  IMAD.MOV.U32 R72, RZ, RZ, R66 ;  /* 0x000000ffff487224 */ /* 0x001fe200078e0042 */
[----:B------:R-:W-:Y:S02]  /*8230*/  PRMT R74, R96, 0x7632, R74 ;  /* 0x00007632604a7816 */ /* 0x000fe4000000004a */
[----:B------:R-:W-:Y:S02]  /*8240*/  FSEL R3, R88, R70, P0 ;  /* 0x0000004658037208 */ /* 0x000fe40000000000 */
[----:B------:R-:W-:Y:S02]  /*8250*/  FSEL R70, R70, R88, P0 ;  /* 0x0000005846467208 */ /* 0x000fe40000000000 */
[----:B------:R-:W-:Y:S02]  /*8260*/  FSEL R73, R2, R71, P0 ;  /* 0x0000004702497208 */ /* 0x000fe40000000000 */
[----:B------:R-:W-:Y:S01]  /*8270*/  FSEL R2, R71, R2, P0 ;  /* 0x0000000247027208 */ /* 0x000fe20000000000 */
[----:B------:R-:W-:-:S04]  /*8280*/  FADD.FTZ R70, -R3, R70 ;  /* 0x0000004603467221 */ /* 0x000fc80000010100 */
[----:B------:R-:W-:-:S06]  /*8290*/  FMUL.FTZ R70, R70, 1.4426950216293334961 ;  /* 0x3fb8aa3b46467820 */ /* 0x000fcc0000410000 */
[----:B------:R-:W0:Y:S02]  /*82a0*/  MUFU.EX2 R70, R70 ;  /* 0x0000004600467308 */ /* 0x000e240000000800 */
[----:B0-----:R-:W-:Y:S01]  /*82b0*/  FFMA.FTZ R2, R2, R70, R73 ;  /* 0x0000004602027223 */ /* 0x001fe20000010049 */
[----:B------:R-:W-:Y:S02]  /*82c0*/  VIADD R70, R123, 0x8 ;  /* 0x000000087b467836 */ /* 0x000fe40000000000 */
[----:B------:R-:W-:-:S07]  /*82d0*/  IMAD.MOV.U32 R73, RZ, RZ, RZ ;  /* 0x000000ffff497224 */ /* 0x000fce00078e00ff */
.L_x_5250:
        /* <DEDUP_REMOVED lines=20> */
.L_x_5062:
[----:B------:R-:W-:Y:S01]  /*8420*/  IMAD.MOV.U32 R66, RZ, RZ, R5 ;  /* 0x000000ffff427224 */ /* 0x000fe200078e0005 */
[--C-:B------:R-:W-:Y:S01]  /*8430*/  PRMT R74, R74, 0x7610, R91.reuse ;  /* 0x000076104a4a7816 */ /* 0x100fe2000000005b */
[----:B------:R-:W-:Y:S01]  /*8440*/  IMAD.MOV.U32 R5, RZ, RZ, R4 ;  /* 0x000000ffff057224 */ /* 0x000fe200078e0004 */
[----:B------:R-:W-:-:S07]  /*8450*/  PRMT R91, R91, 0x5410, R91 ;  /* 0x000054105b5b7816 */ /* 0x000fce000000005b */
.L_x_5063:
[----:B------:R-:W-:Y:S05]  /*8460*/  BSYNC.RECONVERGENT B1 ;  /* 0x0000000000017941 */ /* 0x000fea0003800200 */
.L_x_5061:
        /* <DEDUP_REMOVED lines=11> */
.L_x_5065:
[----:B------:R-:W-:Y:S01]  /*8520*/  IMAD.MOV.U32 R71, RZ, RZ, R66 ;  /* 0x000000ffff477224 */ /* 0x000fe200078e0042 */
[----:B------:R-:W-:Y:S01]  /*8530*/  PRMT R75, R75, 0x7610, R74 ;  /* 0x000076104b4b7816 */ /* 0x000fe2000000004a */
[----:B------:R-:W-:Y:S01]  /*8540*/  IMAD.MOV.U32 R4, RZ, RZ, R7 ;  /* 0x000000ffff047224 */ /* 0x000fe200078e0007 */
[----:B------:R-:W-:-:S07]  /*8550*/  PRMT R91, R90, 0x7632, R91 ;  /* 0x000076325a5b7816 */ /* 0x000fce000000005b */
.L_x_5066:
[----:B------:R-:W-:Y:S05]  /*8560*/  BSYNC.RECONVERGENT B1 ;  /* 0x0000000000017941 */ /* 0x000fea0003800200 */
.L_x_5064:
        /* <DEDUP_REMOVED lines=11> */
.L_x_5068:
[----:B------:R-:W-:Y:S01]  /*8620*/  IMAD.MOV.U32 R66, RZ, RZ, R71 ;  /* 0x000000ffff427224 */ /* 0x000fe200078e0047 */
[----:B------:R-:W-:Y:S01]  /*8630*/  PRMT R75, R75, 0x7632, R75 ;  /* 0x000076324b4b7816 */ /* 0x000fe2000000004b */
[----:B------:R-:W-:Y:S01]  /*8640*/  IMAD.MOV.U32 R7, RZ, RZ, R6 ;  /* 0x000000ffff077224 */ /* 0x000fe200078e0006 */
[----:B------:R-:W-:-:S07]  /*8650*/  PRMT R90, R90, 0x5410, R90 ;  /* 0x000054105a5a7816 */ /* 0x000fce000000005a */
.L_x_5069:
[----:B------:R-:W-:Y:S05]  /*8660*/  BSYNC.RECONVERGENT B1 ;  /* 0x0000000000017941 */ /* 0x000fea0003800200 */
.L_x_5067:
        /* <DEDUP_REMOVED lines=11> */
.L_x_5071:
[----:B------:R-:W-:Y:S01]  /*8720*/  IMAD.MOV.U32 R71, RZ, RZ, R66 ;  /* 0x000000ffff477224 */ /* 0x000fe200078e0042 */
[----:B------:R-:W-:Y:S01]  /*8730*/  PRMT R76, R75, 0x7610, R76 ;  /* 0x000076104b4c7816 */ /* 0x000fe2000000004c */
[----:B------:R-:W-:Y:S01]  /*8740*/  IMAD.MOV.U32 R6, RZ, RZ, R9 ;  /* 0x000000ffff067224 */ /* 0x000fe200078e0009 */
[----:B------:R-:W-:-:S07]  /*8750*/  PRMT R90, R119, 0x7632, R90 ;  /* 0x00007632775a7816 */ /* 0x000fce000000005a */
.L_x_5072:
[----:B------:R-:W-:Y:S05]  /*8760*/  BSYNC.RECONVERGENT B1 ;  /* 0x0000000000017941 */ /* 0x000fea0003800200 */
.L_x_5070:
        /* <DEDUP_REMOVED lines=11> */
.L_x_5074:
[----:B------:R-:W-:Y:S01]  /*8820*/  IMAD.MOV.U32 R66, RZ, RZ, R71 ;  /* 0x000000ffff427224 */ /* 0x000fe200078e0047 */
[----:B------:R-:W-:Y:S01]  /*8830*/  PRMT R74, R74, 0x5410, R76 ;  /* 0x000054104a4a7816 */ /* 0x000fe2000000004c */
[----:B------:R-:W-:Y:S01]  /*8840*/  IMAD.MOV.U32 R9, RZ, RZ, R8 ;  /* 0x000000ffff097224 */ /* 0x000fe200078e0008 */
[----:B------:R-:W-:-:S07]  /*8850*/  PRMT R119, R119, 0x5410, R119 ;  /* 0x0000541077777816 */ /* 0x000fce0000000077 */
.L_x_5075:
[----:B------:R-:W-:Y:S05]  /*8860*/  BSYNC.RECONVERGENT B1 ;  /* 0x0000000000017941 */ /* 0x000fea0003800200 */
.L_x_5073:
        /* <DEDUP_REMOVED lines=11> */
.L_x_5077:
[----:B------:R-:W-:Y:S01]  /*8920*/  IMAD.MOV.U32 R71, RZ, RZ, R66 ;  /* 0x000000ffff477224 */ /* 0x000fe200078e0042 */
[----:B------:R-:W-:Y:S01]  /*8930*/  PRMT R75, R75, 0x7610, R74 ;  /* 0x000076104b4b7816 */ /* 0x000fe2000000004a */
[----:B------:R-:W-:Y:S01]  /*8940*/  IMAD.MOV.U32 R8, RZ, RZ, R11 ;  /* 0x000000ffff087224 */ /* 0x000fe200078e000b */
[----:B------:R-:W-:-:S07]  /*8950*/  PRMT R119, R118, 0x7632, R119 ;  /* 0x0000763276777816 */ /* 0x000fce0000000077 */
.L_x_5078:
[----:B------:R-:W-:Y:S05]  /*8960*/  BSYNC.RECONVERGENT B1 ;  /* 0x0000000000017941 */ /* 0x000fea0003800200 */
.L_x_5076:
        /* <DEDUP_REMOVED lines=11> */
.L_x_5080:
[----:B------:R-:W-:Y:S01]  /*8a20*/  IMAD.MOV.U32 R66, RZ, RZ, R71 ;  /* 0x000000ffff427224 */ /* 0x000fe200078e0047 */
[----:B------:R-:W-:Y:S01]  /*8a30*/  PRMT R75, R75, 0x7632, R75 ;  /* 0x000076324b4b7816 */ /* 0x000fe2000000004b */
[----:B------:R-:W-:Y:S01]  /*8a40*/  IMAD.MOV.U32 R11, RZ, RZ, R10 ;  /* 0x000000ffff0b7224 */ /* 0x000fe200078e000a */
[----:B------:R-:W-:-:S07]  /*8a50*/  PRMT R118, R118, 0x5410, R118 ;  /* 0x0000541076767816 */ /* 0x000fce0000000076 */
.L_x_5081:
[----:B------:R-:W-:Y:S05]  /*8a60*/  BSYNC.RECONVERGENT B1 ;  /* 0x0000000000017941 */ /* 0x000fea0003800200 */
.L_x_5079:
        /* <DEDUP_REMOVED lines=11> */
.L_x_5083:
[----:B------:R-:W-:Y:S01]  /*8b20*/  IMAD.MOV.U32 R71, RZ, RZ, R66 ;  /* 0x000000ffff477224 */ /* 0x000fe200078e0042 */
[----:B------:R-:W-:Y:S01]  /*8b30*/  PRMT R76, R75, 0x7610, R76 ;  /* 0x000076104b4c7816 */ /* 0x000fe2000000004c */
[----:B------:R-:W-:Y:S01]  /*8b40*/  IMAD.MOV.U32 R10, RZ, RZ, R13 ;  /* 0x000000ffff0a7224 */ /* 0x000fe200078e000d */
[----:B------:R-:W-:-:S07]  /*8b50*/  PRMT R118, R117, 0x7632, R118 ;  /* 0x0000763275767816 */ /* 0x000fce0000000076 */
.L_x_5084:
[----:B------:R-:W-:Y:S05]  /*8b60*/  BSYNC.RECONVERGENT B1 ;  /* 0x0000000000017941 */ /* 0x000fea0003800200 */
.L_x_5082:
        /* <DEDUP_REMOVED lines=11> */
.L_x_5086:
[----:B------:R-:W-:Y:S01]  /*8c20*/  IMAD.MOV.U32 R66, RZ, RZ, R71 ;  /* 0x000000ffff427224 */ /* 0x000fe200078e0047 */
[----:B------:R-:W-:Y:S01]  /*8c30*/  PRMT R74, R74, 0x5410, R76 ;  /* 0x000054104a4a7816 */ /* 0x000fe2000000004c */
[----:B------:R-:W-:Y:S01]  /*8c40*/  IMAD.MOV.U32 R13, RZ, RZ, R12 ;  /* 0x000000ffff0d7224 */ /* 0x000fe200078e000c */
[----:B------:R-:W-:-:S07]  /*8c50*/  PRMT R117, R117, 0x5410, R117 ;  /* 0x0000541075757816 */ /* 0x000fce0000000075 */
.L_x_5087:
[----:B------:R-:W-:Y:S05]  /*8c60*/  BSYNC.RECONVERGENT B1 ;  /* 0x0000000000017941 */ /* 0x000fea0003800200 */
.L_x_5085:
        /* <DEDUP_REMOVED lines=11> */
.L_x_5089:
[----:B------:R-:W-:Y:S01]  /*8d20*/  IMAD.MOV.U32 R71, RZ, RZ, R66 ;  /* 0x000000ffff477224 */ /* 0x000fe200078e0042 */
[----:B------:R-:W-:Y:S01]  /*8d30*/  PRMT R75, R75, 0x7610, R74 ;  /* 0x000076104b4b7816 */ /* 0x000fe2000000004a */
[----:B------:R-:W-:Y:S01]  /*8d40*/  IMAD.MOV.U32 R12, RZ, RZ, R15 ;  /* 0x000000ffff0c7224 */ /* 0x000fe200078e000f */
[----:B------:R-:W-:-:S07]  /*8d50*/  PRMT R117, R116, 0x7632, R117 ;  /* 0x0000763274757816 */ /* 0x000fce0000000075 */
.L_x_5090:
[----:B------:R-:W-:Y:S05]  /*8d60*/  BSYNC.RECONVERGENT B1 ;  /* 0x0000000000017941 */ /* 0x000fea0003800200 */
.L_x_5088:
        /* <DEDUP_REMOVED lines=11> */
.L_x_5092:
[----:B------:R-:W-:Y:S01]  /*8e20*/  IMAD.MOV.U32 R66, RZ, RZ, R71 ;  /* 0x000000ffff427224 */ /* 0x000fe200078e0047 */
[----:B------:R-:W-:Y:S01]  /*8e30*/  PRMT R75, R75, 0x7632, R75 ;  /* 0x000076324b4b7816 */ /* 0x000fe2000000004b */
[----:B------:R-:W-:Y:S01]  /*8e40*/  IMAD.MOV.U32 R15, RZ, RZ, R14 ;  /* 0x000000ffff0f7224 */ /* 0x000fe200078e000e */
[----:B------:R-:W-:-:S07]  /*8e50*/  PRMT R116, R116, 0x5410, R116 ;  /* 0x0000541074747816 */ /* 0x000fce0000000074 */
.L_x_5093:
[----:B------:R-:W-:Y:S05]  /*8e60*/  BSYNC.RECONVERGENT B1 ;  /* 0x0000000000017941 */ /* 0x000fea0003800200 */
.L_x_5091:
        /* <DEDUP_REMOVED lines=11> */
.L_x_5095:
[----:B------:R-:W-:Y:S01]  /*8f20*/  IMAD.MOV.U32 R71, RZ, RZ, R66 ;  /* 0x000000ffff477224 */ /* 0x000fe200078e0042 */
[----:B------:R-:W-:Y:S01]  /*8f30*/  PRMT R76, R75, 0x7610, R76 ;  /* 0x000076104b4c7816 */ /* 0x000fe2000000004c */
[----:B------:R-:W-:Y:S01]  /*8f40*/  IMAD.MOV.U32 R14, RZ, RZ, R17 ;  /* 0x000000ffff0e7224 */ /* 0x000fe200078e0011 */
[----:B------:R-:W-:-:S07]  /*8f50*/  PRMT R116, R115, 0x7632, R116 ;  /* 0x0000763273747816 */ /* 0x000fce0000000074 */
.L_x_5096:
[----:B------:R-:W-:Y:S05]  /*8f60*/  BSYNC.RECONVERGENT B1 ;  /* 0x0000000000017941 */ /* 0x000fea0003800200 */
.L_x_5094:
        /* <DEDUP_REMOVED lines=11> */
.L_x_5098:
[----:B------:R-:W-:Y:S01]  /*9020*/  IMAD.MOV.U32 R66, RZ, RZ, R71 ;  /* 0x000000ffff427224 */ /* 0x000fe200078e0047 */
[----:B------:R-:W-:Y:S01]  /*9030*/  PRMT R74, R74, 0x5410, R76 ;  /* 0x000054104a4a7816 */ /* 0x000fe2000000004c */
[----:B------:R-:W-:Y:S01]  /*9040*/  IMAD.MOV.U32 R17, RZ, RZ, R16 ;  /* 0x000000ffff117224 */ /* 0x000fe200078e0010 */
[----:B------:R-:W-:-:S07]  /*9050*/  PRMT R115, R115, 0x5410, R115 ;  /* 0x0000541073737816 */ /* 0x000fce0000000073 */
.L_x_5099:
[----:B------:R-:W-:Y:S05]  /*9060*/  BSYNC.RECONVERGENT B1 ;  /* 0x0000000000017941 */ /* 0x000fea0003800200 */
.L_x_5097:
        /* <DEDUP_REMOVED lines=11> */
.L_x_5101:
[----:B------:R-:W-:Y:S01]  /*9120*/  IMAD.MOV.U32 R71, RZ, RZ, R66 ;  /* 0x000000ffff477224 */ /* 0x000fe200078e0042 */
[----:B------:R-:W-:Y:S01]  /*9130*/  PRMT R75, R75, 0x7610, R74 ;  /* 0x000076104b4b7816 */ /* 0x000fe2000000004a */
[----:B------:R-:W-:Y:S01]  /*9140*/  IMAD.MOV.U32 R16, RZ, RZ, R19 ;  /* 0x000000ffff107224 */ /* 0x000fe200078e0013 */
[----:B------:R-:W-:-:S07]  /*9150*/  PRMT R115, R114, 0x7632, R115 ;  /* 0x0000763272737816 */ /* 0x000fce0000000073 */
.L_x_5102:
[----:B------:R-:W-:Y:S05]  /*9160*/  BSYNC.RECONVERGENT B1 ;  /* 0x0000000000017941 */ /* 0x000fea0003800200 */
.L_x_5100:
        /* <DEDUP_REMOVED lines=11> */
.L_x_5104:
[----:B------:R-:W-:Y:S01]  /*9220*/  IMAD.MOV.U32 R66, RZ, RZ, R71 ;  /* 0x000000ffff427224 */ /* 0x000fe200078e0047 */
[----:B------:R-:W-:Y:S01]  /*9230*/  PRMT R75, R75, 0x7632, R75 ;  /* 0x000076324b4b7816 */ /* 0x000fe2000000004b */
[----:B------:R-:W-:Y:S01]  /*9240*/  IMAD.MOV.U32 R19, RZ, RZ, R18 ;  /* 0x000000ffff137224 */ /* 0x000fe200078e0012 */
[----:B------:R-:W-:-:S07]  /*9250*/  PRMT R114, R114, 0x5410, R114 ;  /* 0x0000541072727816 */ /* 0x000fce0000000072 */
.L_x_5105:
[----:B------:R-:W-:Y:S05]  /*9260*/  BSYNC.RECONVERGENT B1 ;  /* 0x0000000000017941 */ /* 0x000fea0003800200 */
.L_x_5103:
        /* <DEDUP_REMOVED lines=11> */
.L_x_5107:
[----:B------:R-:W-:Y:S01]  /*9320*/  IMAD.MOV.U32 R71, RZ, RZ, R66 ;  /* 0x000000ffff477224 */ /* 0x000fe200078e0042 */
[----:B------:R-:W-:Y:S01]  /*9330*/  PRMT R76, R75, 0x7610, R76 ;  /* 0x000076104b4c7816 */ /* 0x000fe2000000004c */
[----:B------:R-:W-:Y:S01]  /*9340*/  IMAD.MOV.U32 R18, RZ, RZ, R21 ;  /* 0x000000ffff127224 */ /* 0x000fe200078e0015 */
[----:B------:R-:W-:-:S07]  /*9350*/  PRMT R114, R113, 0x7632, R114 ;  /* 0x0000763271727816 */ /* 0x000fce0000000072 */
.L_x_5108:
[----:B------:R-:W-:Y:S05]  /*9360*/  BSYNC.RECONVERGENT B1 ;  /* 0x0000000000017941 */ /* 0x000fea0003800200 */
.L_x_5106:
        /* <DEDUP_REMOVED lines=11> */
.L_x_5110:
[----:B------:R-:W-:Y:S01]  /*9420*/  IMAD.MOV.U32 R66, RZ, RZ, R71 ;  /* 0x000000ffff427224 */ /* 0x000fe200078e0047 */
[----:B------:R-:W-:Y:S01]  /*9430*/  PRMT R74, R74, 0x5410, R76 ;  /* 0x000054104a4a7816 */ /* 0x000fe2000000004c */
[----:B------:R-:W-:Y:S01]  /*9440*/  IMAD.MOV.U32 R21, RZ, RZ, R20 ;  /* 0x000000ffff157224 */ /* 0x000fe200078e0014 */
[----:B------:R-:W-:-:S07]  /*9450*/  PRMT R113, R113, 0x5410, R113 ;  /* 0x0000541071717816 */ /* 0x000fce0000000071 */
.L_x_5111:
[----:B------:R-:W-:Y:S05]  /*9460*/  BSYNC.RECONVERGENT B1 ;  /* 0x0000000000017941 */ /* 0x000fea0003800200 */
.L_x_5109:
        /* <DEDUP_REMOVED lines=11> */
.L_x_5113:
[----:B------:R-:W-:Y:S01]  /*9520*/  IMAD.MOV.U32 R71, RZ, RZ, R66 ;  /* 0x000000ffff477224 */ /* 0x000fe200078e0042 */
[----:B------:R-:W-:Y:S01]  /*9530*/  PRMT R75, R75, 0x7610, R74 ;  /* 0x000076104b4b7816 */ /* 0x000fe2000000004a */
[----:B------:R-:W-:Y:S01]  /*9540*/  IMAD.MOV.U32 R20, RZ, RZ, R23 ;  /* 0x000000ffff147224 */ /* 0x000fe200078e0017 */
[----:B------:R-:W-:-:S07]  /*9550*/  PRMT R113, R112, 0x7632, R113 ;  /* 0x0000763270717816 */ /* 0x000fce0000000071 */
.L_x_5114:
[----:B------:R-:W-:Y:S05]  /*9560*/  BSYNC.RECONVERGENT B1 ;  /* 0x0000000000017941 */ /* 0x000fea0003800200 */
.L_x_5112:
        /* <DEDUP_REMOVED lines=11> */
.L_x_5116:
[----:B------:R-:W-:Y:S01]  /*9620*/  IMAD.MOV.U32 R66, RZ, RZ, R71 ;  /* 0x000000ffff427224 */ /* 0x000fe200078e0047 */
[----:B------:R-:W-:Y:S01]  /*9630*/  PRMT R75, R75, 0x7632, R75 ;  /* 0x000076324b4b7816 */ /* 0x000fe2000000004b */
[----:B------:R-:W-:Y:S01]  /*9640*/  IMAD.MOV.U32 R23, RZ, RZ, R22 ;  /* 0x000000ffff177224 */ /* 0x000fe200078e0016 */
[----:B------:R-:W-:-:S07]  /*9650*/  PRMT R112, R112, 0x5410, R112 ;  /* 0x0000541070707816 */ /* 0x000fce0000000070 */
.L_x_5117:
[----:B------:R-:W-:Y:S05]  /*9660*/  BSYNC.RECONVERGENT B1 ;  /* 0x0000000000017941 */ /* 0x000fea0003800200 */
.L_x_5115:
        /* <DEDUP_REMOVED lines=11> */
.L_x_5119:
[----:B------:R-:W-:Y:S01]  /*9720*/  IMAD.MOV.U32 R71, RZ, RZ, R66 ;  /* 0x000000ffff477224 */ /* 0x000fe200078e0042 */
[----:B------:R-:W-:Y:S01]  /*9730*/  PRMT R76, R75, 0x7610, R76 ;  /* 0x000076104b4c7816 */ /* 0x000fe2000000004c */
[----:B------:R-:W-:Y:S01]  /*9740*/  IMAD.MOV.U32 R22, RZ, RZ, R25 ;  /* 0x000000ffff167224 */ /* 0x000fe200078e0019 */
[----:B------:R-:W-:-:S07]  /*9750*/  PRMT R112, R111, 0x7632, R112 ;  /* 0x000076326f707816 */ /* 0x000fce0000000070 */
.L_x_5120:
[----:B------:R-:W-:Y:S05]  /*9760*/  BSYNC.RECONVERGENT B1 ;  /* 0x0000000000017941 */ /* 0x000fea0003800200 */
.L_x_5118:
        /* <DEDUP_REMOVED lines=11> */
.L_x_5122:
[----:B------:R-:W-:Y:S01]  /*9820*/  IMAD.MOV.U32 R66, RZ, RZ, R71 ;  /* 0x000000ffff427224 */ /* 0x000fe200078e0047 */
[----:B------:R-:W-:Y:S01]  /*9830*/  PRMT R74, R74, 0x5410, R76 ;  /* 0x000054104a4a7816 */ /* 0x000fe2000000004c */
[----:B------:R-:W-:Y:S01]  /*9840*/  IMAD.MOV.U32 R25, RZ, RZ, R24 ;  /* 0x000000ffff197224 */ /* 0x000fe200078e0018 */
[----:B------:R-:W-:-:S07]  /*9850*/  PRMT R111, R111, 0x5410, R111 ;  /* 0x000054106f6f7816 */ /* 0x000fce000000006f */
.L_x_5123:
[----:B------:R-:W-:Y:S05]  /*9860*/  BSYNC.RECONVERGENT B1 ;  /* 0x0000000000017941 */ /* 0x000fea0003800200 */
.L_x_5121:
        /* <DEDUP_REMOVED lines=11> */
.L_x_5125:
[----:B------:R-:W-:Y:S01]  /*9920*/  IMAD.MOV.U32 R71, RZ, RZ, R66 ;  /* 0x000000ffff477224 */ /* 0x000fe200078e0042 */
[----:B------:R-:W-:Y:S01]  /*9930*/  PRMT R75, R75, 0x7610, R74 ;  /* 0x000076104b4b7816 */ /* 0x000fe2000000004a */
[----:B------:R-:W-:Y:S01]  /*9940*/  IMAD.MOV.U32 R24, RZ, RZ, R27 ;  /* 0x000000ffff187224 */ /* 0x000fe200078e001b */
[----:B------:R-:W-:-:S07]  /*9950*/  PRMT R111, R110, 0x7632, R111 ;  /* 0x000076326e6f7816 */ /* 0x000fce000000006f */
.L_x_5126:
[----:B------:R-:W-:Y:S05]  /*9960*/  BSYNC.RECONVERGENT B1 ;  /* 0x0000000000017941 */ /* 0x000fea0003800200 */
.L_x_5124:
        /* <DEDUP_REMOVED lines=11> */
.L_x_5128:
[----:B------:R-:W-:Y:S01]  /*9a20*/  IMAD.MOV.U32 R66, RZ, RZ, R71 ;  /* 0x000000ffff427224 */ /* 0x000fe200078e0047 */
[----:B------:R-:W-:Y:S01]  /*9a30*/  PRMT R75, R75, 0x7632, R75 ;  /* 0x000076324b4b7816 */ /* 0x000fe2000000004b */
[----:B------:R-:W-:Y:S01]  /*9a40*/  IMAD.MOV.U32 R27, RZ, RZ, R26 ;  /* 0x000000ffff1b7224 */ /* 0x000fe200078e001a */
[----:B------:R-:W-:-:S07]  /*9a50*/  PRMT R110, R110, 0x5410, R110 ;  /* 0x000054106e6e7816 */ /* 0x000fce000000006e */
.L_x_5129:
[----:B------:R-:W-:Y:S05]  /*9a60*/  BSYNC.RECONVERGENT B1 ;  /* 0x0000000000017941 */ /* 0x000fea0003800200 */
.L_x_5127:
        /* <DEDUP_REMOVED lines=11> */
.L_x_5131:
[----:B------:R-:W-:Y:S01]  /*9b20*/  IMAD.MOV.U32 R71, RZ, RZ, R66 ;  /* 0x000000ffff477224 */ /* 0x000fe200078e0042 */
[----:B------:R-:W-:Y:S01]  /*9b30*/  PRMT R76, R75, 0x7610, R76 ;  /* 0x000076104b4c7816 */ /* 0x000fe2000000004c */
[----:B------:R-:W-:Y:S01]  /*9b40*/  IMAD.MOV.U32 R26, RZ, RZ, R29 ;  /* 0x000000ffff1a7224 */ /* 0x000fe200078e001d */
[----:B------:R-:W-:-:S07]  /*9b50*/  PRMT R110, R109, 0x7632, R110 ;  /* 0x000076326d6e7816 */ /* 0x000fce000000006e */
.L_x_5132:
[----:B------:R-:W-:Y:S05]  /*9b60*/  BSYNC.RECONVERGENT B1 ;  /* 0x0000000000017941 */ /* 0x000fea0003800200 */
.L_x_5130:
        /* <DEDUP_REMOVED lines=11> */
.L_x_5134:
[----:B------:R-:W-:Y:S01]  /*9c20*/  IMAD.MOV.U32 R66, RZ, RZ, R71 ;  /* 0x000000ffff427224 */ /* 0x000fe200078e0047 */
[----:B------:R-:W-:Y:S01]  /*9c30*/  PRMT R74, R74, 0x5410, R76 ;  /* 0x000054104a4a7816 */ /* 0x000fe2000000004c */
[----:B------:R-:W-:Y:S01]  /*9c40*/  IMAD.MOV.U32 R29, RZ, RZ, R28 ;  /* 0x000000ffff1d7224 */ /* 0x000fe200078e001c */
[----:B------:R-:W-:-:S07]  /*9c50*/  PRMT R109, R109, 0x5410, R109 ;  /* 0x000054106d6d7816 */ /* 0x000fce000000006d */
.L_x_5135:
[----:B------:R-:W-:Y:S05]  /*9c60*/  BSYNC.RECONVERGENT B1 ;  /* 0x0000000000017941 */ /* 0x000fea0003800200 */
.L_x_5133:
        /* <DEDUP_REMOVED lines=11> */
.L_x_5137:
[----:B------:R-:W-:Y:S01]  /*9d20*/  IMAD.MOV.U32 R71, RZ, RZ, R66 ;  /* 0x000000ffff477224 */ /* 0x000fe200078e0042 */
[----:B------:R-:W-:Y:S01]  /*9d30*/  PRMT R75, R75, 0x7610, R74 ;  /* 0x000076104b4b7816 */ /* 0x000fe2000000004a */
[----:B------:R-:W-:Y:S01]  /*9d40*/  IMAD.MOV.U32 R28, RZ, RZ, R31 ;  /* 0x000000ffff1c7224 */ /* 0x000fe200078e001f */
[----:B------:R-:W-:-:S07]  /*9d50*/  PRMT R109, R108, 0x7632, R109 ;  /* 0x000076326c6d7816 */ /* 0x000fce000000006d */
.L_x_5138:
[----:B------:R-:W-:Y:S05]  /*9d60*/  BSYNC.RECONVERGENT B1 ;  /* 0x0000000000017941 */ /* 0x000fea0003800200 */
.L_x_5136:
        /* <DEDUP_REMOVED lines=11> */
.L_x_5140:
[----:B------:R-:W-:Y:S01]  /*9e20*/  IMAD.MOV.U32 R66, RZ, RZ, R71 ;  /* 0x000000ffff427224 */ /* 0x000fe200078e0047 */
[----:B------:R-:W-:Y:S01]  /*9e30*/  PRMT R75, R75, 0x7632, R75 ;  /* 0x000076324b4b7816 */ /* 0x000fe2000000004b */
[----:B------:R-:W-:Y:S01]  /*9e40*/  IMAD.MOV.U32 R31, RZ, RZ, R30 ;  /* 0x000000ffff1f7224 */ /* 0x000fe200078e001e */
[----:B------:R-:W-:-:S07]  /*9e50*/  PRMT R108, R108, 0x5410, R108 ;  /* 0x000054106c6c7816 */ /* 0x000fce000000006c */
.L_x_5141:
[----:B------:R-:W-:Y:S05]  /*9e60*/  BSYNC.RECONVERGENT B1 ;  /* 0x0000000000017941 */ /* 0x000fea0003800200 */
.L_x_5139:
        /* <DEDUP_REMOVED lines=11> */
.L_x_5143:
[----:B------:R-:W-:Y:S01]  /*9f20*/  IMAD.MOV.U32 R71, RZ, RZ, R66 ;  /* 0x000000ffff477224 */ /* 0x000fe200078e0042 */
[----:B------:R-:W-:Y:S01]  /*9f30*/  PRMT R76, R75, 0x7610, R76 ;  /* 0x000076104b4c7816 */ /* 0x000fe2000000004c */
[----:B------:R-:W-:Y:S01]  /*9f40*/  IMAD.MOV.U32 R30, RZ, RZ, R33 ;  /* 0x000000ffff1e7224 */ /* 0x000fe200078e0021 */
[----:B------:R-:W-:-:S07]  /*9f50*/  PRMT R108, R107, 0x7632, R108 ;  /* 0x000076326b6c7816 */ /* 0x000fce000000006c */
.L_x_5144:
[----:B------:R-:W-:Y:S05]  /*9f60*/  BSYNC.RECONVERGENT B1 ;  /* 0x0000000000017941 */ /* 0x000fea0003800200 */
.L_x_5142:
        /* <DEDUP_REMOVED lines=11> */
.L_x_5146:
[----:B------:R-:W-:Y:S01]  /*a020*/  IMAD.MOV.U32 R66, RZ, RZ, R71 ;  /* 0x000000ffff427224 */ /* 0x000fe200078e0047 */
[----:B------:R-:W-:Y:S01]  /*a030*/  PRMT R74, R74, 0x5410, R76 ;  /* 0x000054104a4a7816 */ /* 0x000fe2000000004c */
[----:B------:R-:W-:Y:S01]  /*a040*/  IMAD.MOV.U32 R33, RZ, RZ, R32 ;  /* 0x000000ffff217224 */ /* 0x000fe200078e0020 */
[----:B------:R-:W-:-:S07]  /*a050*/  PRMT R107, R107, 0x5410, R107 ;  /* 0x000054106b6b7816 */ /* 0x000fce000000006b */
.L_x_5147:
[----:B------:R-:W-:Y:S05]  /*a060*/  BSYNC.RECONVERGENT B1 ;  /* 0x0000000000017941 */ /* 0x000fea0003800200 */
.L_x_5145:
        /* <DEDUP_REMOVED lines=11> */
.L_x_5149:
[----:B------:R-:W-:Y:S01]  /*a120*/  IMAD.MOV.U32 R71, RZ, RZ, R66 ;  /* 0x000000ffff477224 */ /* 0x000fe200078e0042 */
[----:B------:R-:W-:Y:S01]  /*a130*/  PRMT R75, R75, 0x7610, R74 ;  /* 0x000076104b4b7816 */ /* 0x000fe2000000004a */
[----:B------:R-:W-:Y:S01]  /*a140*/  IMAD.MOV.U32 R32, RZ, RZ, R35 ;  /* 0x000000ffff207224 */ /* 0x000fe200078e0023 */
[----:B------:R-:W-:-:S07]  /*a150*/  PRMT R107, R106, 0x7632, R107 ;  /* 0x000076326a6b7816 */ /* 0x000fce000000006b */
.L_x_5150:
[----:B------:R-:W-:Y:S05]  /*a160*/  BSYNC.RECONVERGENT B1 ;  /* 0x0000000000017941 */ /* 0x000fea0003800200 */
.L_x_5148:
        /* <DEDUP_REMOVED lines=11> */
.L_x_5152:
[----:B------:R-:W-:Y:S01]  /*a220*/  IMAD.MOV.U32 R66, RZ, RZ, R71 ;  /* 0x000000ffff427224 */ /* 0x000fe200078e0047 */
[----:B------:R-:W-:Y:S01]  /*a230*/  PRMT R75, R75, 0x7632, R75 ;  /* 0x000076324b4b7816 */ /* 0x000fe2000000004b */
[----:B------:R-:W-:Y:S01]  /*a240*/  IMAD.MOV.U32 R35, RZ, RZ, R34 ;  /* 0x000000ffff237224 */ /* 0x000fe200078e0022 */
[----:B------:R-:W-:-:S07]  /*a250*/  PRMT R106, R106, 0x5410, R106 ;  /* 0x000054106a6a7816 */ /* 0x000fce000000006a */
.L_x_5153:
[----:B------:R-:W-:Y:S05]  /*a260*/  BSYNC.RECONVERGENT B1 ;  /* 0x0000000000017941 */ /* 0x000fea0003800200 */
.L_x_5151:
        /* <DEDUP_REMOVED lines=11> */
.L_x_5155:
[----:B------:R-:W-:Y:S01]  /*a320*/  IMAD.MOV.U32 R71, RZ, RZ, R66 ;  /* 0x000000ffff477224 */ /* 0x000fe200078e0042 */
[----:B------:R-:W-:Y:S01]  /*a330*/  PRMT R76, R75, 0x7610, R76 ;  /* 0x000076104b4c7816 */ /* 0x000fe2000000004c */
[----:B------:R-:W-:Y:S01]  /*a340*/  IMAD.MOV.U32 R34, RZ, RZ, R37 ;  /* 0x000000ffff227224 */ /* 0x000fe200078e0025 */
[----:B------:R-:W-:-:S07]  /*a350*/  PRMT R106, R105, 0x7632, R106 ;  /* 0x00007632696a7816 */ /* 0x000fce000000006a */
.L_x_5156:
[----:B------:R-:W-:Y:S05]  /*a360*/  BSYNC.RECONVERGENT B1 ;  /* 0x0000000000017941 */ /* 0x000fea0003800200 */
.L_x_5154:
        /* <DEDUP_REMOVED lines=11> */
.L_x_5158:
[----:B------:R-:W-:Y:S01]  /*a420*/  IMAD.MOV.U32 R66, RZ, RZ, R71 ;  /* 0x000000ffff427224 */ /* 0x000fe200078e0047 */
[----:B------:R-:W-:Y:S01]  /*a430*/  PRMT R74, R74, 0x5410, R76 ;  /* 0x000054104a4a7816 */ /* 0x000fe2000000004c */
[----:B------:R-:W-:Y:S01]  /*a440*/  IMAD.MOV.U32 R37, RZ, RZ, R36 ;  /* 0x000000ffff257224 */ /* 0x000fe200078e0024 */
[----:B------:R-:W-:-:S07]  /*a450*/  PRMT R105, R105, 0x5410, R105 ;  /* 0x0000541069697816 */ /* 0x000fce0000000069 */
.L_x_5159:
[----:B------:R-:W-:Y:S05]  /*a460*/  BSYNC.RECONVERGENT B1 ;  /* 0x0000000000017941 */ /* 0x000fea0003800200 */
.L_x_5157:
        /* <DEDUP_REMOVED lines=11> */
.L_x_5161:
[----:B------:R-:W-:Y:S01]  /*a520*/  IMAD.MOV.U32 R71, RZ, RZ, R66 ;  /* 0x000000ffff477224 */ /* 0x000fe200078e0042 */
[----:B------:R-:W-:Y:S01]  /*a530*/  PRMT R75, R75, 0x7610, R74 ;  /* 0x000076104b4b7816 */ /* 0x000fe2000000004a */
[----:B------:R-:W-:Y:S01]  /*a540*/  IMAD.MOV.U32 R36, RZ, RZ, R39 ;  /* 0x000000ffff247224 */ /* 0x000fe200078e0027 */
[----:B------:R-:W-:-:S07]  /*a550*/  PRMT R105, R104, 0x7632, R105 ;  /* 0x0000763268697816 */ /* 0x000fce0000000069 */
.L_x_5162:
[----:B------:R-:W-:Y:S05]  /*a560*/  BSYNC.RECONVERGENT B1 ;  /* 0x0000000000017941 */ /* 0x000fea0003800200 */
.L_x_5160:
        /* <DEDUP_REMOVED lines=11> */
.L_x_5164:
[----:B------:R-:W-:Y:S01]  /*a620*/  IMAD.MOV.U32 R66, RZ, RZ, R71 ;  /* 0x000000ffff427224 */ /* 0x000fe200078e0047 */
[----:B------:R-:W-:Y:S01]  /*a630*/  PRMT R75, R75, 0x7632, R75 ;  /* 0x000076324b4b7816 */ /* 0x000fe2000000004b */
[----:B------:R-:W-:Y:S01]  /*a640*/  IMAD.MOV.U32 R39, RZ, RZ, R38 ;  /* 0x000000ffff277224 */ /* 0x000fe200078e0026 */
[----:B------:R-:W-:-:S07]  /*a650*/  PRMT R104, R104, 0x5410, R104 ;  /* 0x0000541068687816 */ /* 0x000fce0000000068 */
.L_x_5165:
[----:B------:R-:W-:Y:S05]  /*a660*/  BSYNC.RECONVERGENT B1 ;  /* 0x0000000000017941 */ /* 0x000fea0003800200 */
.L_x_5163:
        /* <DEDUP_REMOVED lines=11> */
.L_x_5167:
[----:B------:R-:W-:Y:S01]  /*a720*/  IMAD.MOV.U32 R71, RZ, RZ, R66 ;  /* 0x000000ffff477224 */ /* 0x000fe200078e0042 */
[----:B------:R-:W-:Y:S01]  /*a730*/  PRMT R76, R75, 0x7610, R76 ;  /* 0x000076104b4c7816 */ /* 0x000fe2000000004c */
[----:B------:R-:W-:Y:S01]  /*a740*/  IMAD.MOV.U32 R38, RZ, RZ, R41 ;  /* 0x000000ffff267224 */ /* 0x000fe200078e0029 */
[----:B------:R-:W-:-:S07]  /*a750*/  PRMT R104, R103, 0x7632, R104 ;  /* 0x0000763267687816 */ /* 0x000fce0000000068 */
.L_x_5168:
[----:B------:R-:W-:Y:S05]  /*a760*/  BSYNC.RECONVERGENT B1 ;  /* 0x0000000000017941 */ /* 0x000fea0003800200 */
.L_x_5166:
        /* <DEDUP_REMOVED lines=11> */
.L_x_5170:
[----:B------:R-:W-:Y:S01]  /*a820*/  IMAD.MOV.U32 R66, RZ, RZ, R71 ;  /* 0x000000ffff427224 */ /* 0x000fe200078e0047 */
[----:B------:R-:W-:Y:S01]  /*a830*/  PRMT R74, R74, 0x5410, R76 ;  /* 0x000054104a4a7816 */ /* 0x000fe2000000004c */
[----:B------:R-:W-:Y:S01]  /*a840*/  IMAD.MOV.U32 R41, RZ, RZ, R40 ;  /* 0x000000ffff297224 */ /* 0x000fe200078e0028 */
[----:B------:R-:W-:-:S07]  /*a850*/  PRMT R103, R103, 0x5410, R103 ;  /* 0x0000541067677816 */ /* 0x000fce0000000067 */
.L_x_5171:
[----:B------:R-:W-:Y:S05]  /*a860*/  BSYNC.RECONVERGENT B1 ;  /* 0x0000000000017941 */ /* 0x000fea0003800200 */
.L_x_5169:
        /* <DEDUP_REMOVED lines=11> */
.L_x_5173:
[----:B------:R-:W-:Y:S01]  /*a920*/  IMAD.MOV.U32 R71, RZ, RZ, R66 ;  /* 0x000000ffff477224 */ /* 0x000fe200078e0042 */
[----:B------:R-:W-:Y:S01]  /*a930*/  PRMT R75, R75, 0x7610, R74 ;  /* 0x000076104b4b7816 */ /* 0x000fe2000000004a */
[----:B------:R-:W-:Y:S01]  /*a940*/  IMAD.MOV.U32 R40, RZ, RZ, R43 ;  /* 0x000000ffff287224 */ /* 0x000fe200078e002b */
[----:B------:R-:W-:-:S07]  /*a950*/  PRMT R103, R102, 0x7632, R103 ;  /* 0x0000763266677816 */ /* 0x000fce0000000067 */
.L_x_5174:
[----:B------:R-:W-:Y:S05]  /*a960*/  BSYNC.RECONVERGENT B1 ;  /* 0x0000000000017941 */ /* 0x000fea0003800200 */
.L_x_5172:
        /* <DEDUP_REMOVED lines=11> */
.L_x_5176:
[----:B------:R-:W-:Y:S01]  /*aa20*/  IMAD.MOV.U32 R66, RZ, RZ, R71 ;  /* 0x000000ffff427224 */ /* 0x000fe200078e0047 */
[----:B------:R-:W-:Y:S01]  /*aa30*/  PRMT R75, R75, 0x7632, R75 ;  /* 0x000076324b4b7816 */ /* 0x000fe2000000004b */
[----:B------:R-:W-:Y:S01]  /*aa40*/  IMAD.MOV.U32 R43, RZ, RZ, R42 ;  /* 0x000000ffff2b7224 */ /* 0x000fe200078e002a */
[----:B------:R-:W-:-:S07]  /*aa50*/  PRMT R102, R102, 0x5410, R102 ;  /* 0x0000541066667816 */ /* 0x000fce0000000066 */
.L_x_5177:
[----:B------:R-:W-:Y:S05]  /*aa60*/  BSYNC.RECONVERGENT B1 ;  /* 0x0000000000017941 */ /* 0x000fea0003800200 */
.L_x_5175:
        /* <DEDUP_REMOVED lines=11> */
.L_x_5179:
[----:B------:R-:W-:Y:S01]  /*ab20*/  IMAD.MOV.U32 R71, RZ, RZ, R66 ;  /* 0x000000ffff477224 */ /* 0x000fe200078e0042 */
[----:B------:R-:W-:Y:S01]  /*ab30*/  PRMT R76, R75, 0x7610, R76 ;  /* 0x000076104b4c7816 */ /* 0x000fe2000000004c */
[----:B------:R-:W-:Y:S01]  /*ab40*/  IMAD.MOV.U32 R42, RZ, RZ, R45 ;  /* 0x000000ffff2a7224 */ /* 0x000fe200078e002d */
[----:B------:R-:W-:-:S07]  /*ab50*/  PRMT R102, R101, 0x7632, R102 ;  /* 0x0000763265667816 */ /* 0x000fce0000000066 */
.L_x_5180:
[----:B------:R-:W-:Y:S05]  /*ab60*/  BSYNC.RECONVERGENT B1 ;  /* 0x0000000000017941 */ /* 0x000fea0003800200 */
.L_x_5178:
        /* <DEDUP_REMOVED lines=11> */
.L_x_5182:
[----:B------:R-:W-:Y:S01]  /*ac20*/  IMAD.MOV.U32 R66, RZ, RZ, R71 ;  /* 0x000000ffff427224 */ /* 0x000fe200078e0047 */
[----:B------:R-:W-:Y:S01]  /*ac30*/  PRMT R74, R74, 0x5410, R76 ;  /* 0x000054104a4a7816 */ /* 0x000fe2000000004c */
[----:B------:R-:W-:Y:S01]  /*ac40*/  IMAD.MOV.U32 R45, RZ, RZ, R44 ;  /* 0x000000ffff2d7224 */ /* 0x000fe200078e002c */
[----:B------:R-:W-:-:S07]  /*ac50*/  PRMT R101, R101, 0x5410, R101 ;  /* 0x0000541065657816 */ /* 0x000fce0000000065 */
.L_x_5183:
[----:B------:R-:W-:Y:S05]  /*ac60*/  BSYNC.RECONVERGENT B1 ;  /* 0x0000000000017941 */ /* 0x000fea0003800200 */
.L_x_5181:
        /* <DEDUP_REMOVED lines=11> */
.L_x_5185:
[----:B------:R-:W-:Y:S01]  /*ad20*/  IMAD.MOV.U32 R71, RZ, RZ, R66 ;  /* 0x000000ffff477224 */ /* 0x000fe200078e0042 */
[----:B------:R-:W-:Y:S01]  /*ad30*/  PRMT R75, R74, 0x7632, R75 ;  /* 0x000076324a4b7816 */ /* 0x000fe2000000004b */
[----:B------:R-:W-:Y:S01]  /*ad40*/  IMAD.MOV.U32 R44, RZ, RZ, R47 ;  /* 0x000000ffff2c7224 */ /* 0x000fe200078e002f */
[----:B------:R-:W-:-:S07]  /*ad50*/  PRMT R101, R100, 0x7632, R101 ;  /* 0x0000763264657816 */ /* 0x000fce0000000065 */
.L_x_5186:
[----:B------:R-:W-:Y:S05]  /*ad60*/  BSYNC.RECONVERGENT B1 ;  /* 0x0000000000017941 */ /* 0x000fea0003800200 */
.L_x_5184:
        /* <DEDUP_REMOVED lines=11> */
.L_x_5188:
[----:B------:R-:W-:Y:S01]  /*ae20*/  IMAD.MOV.U32 R66, RZ, RZ, R71 ;  /* 0x000000ffff427224 */ /* 0x000fe200078e0047 */
[----:B------:R-:W-:Y:S01]  /*ae30*/  PRMT R76, R75, 0x7610, R76 ;  /* 0x000076104b4c7816 */ /* 0x000fe2000000004c */
[----:B------:R-:W-:Y:S01]  /*ae40*/  IMAD.MOV.U32 R47, RZ, RZ, R46 ;  /* 0x000000ffff2f7224 */ /* 0x000fe200078e002e */
[----:B------:R-:W-:-:S07]  /*ae50*/  PRMT R100, R100, 0x5410, R69 ;  /* 0x0000541064647816 */ /* 0x000fce0000000045 */
.L_x_5189:
[----:B------:R-:W-:Y:S05]  /*ae60*/  BSYNC.RECONVERGENT B1 ;  /* 0x0000000000017941 */ /* 0x000fea0003800200 */
.L_x_5187:
        /* <DEDUP_REMOVED lines=11> */
.L_x_5191:
[----:B------:R-:W-:Y:S01]  /*af20*/  IMAD.MOV.U32 R71, RZ, RZ, R66 ;  /* 0x000000ffff477224 */ /* 0x000fe200078e0042 */
[----:B------:R-:W-:Y:S01]  /*af30*/  PRMT R74, R74, 0x5410, R76 ;  /* 0x000054104a4a7816 */ /* 0x000fe2000000004c */
[----:B------:R-:W-:Y:S01]  /*af40*/  IMAD.MOV.U32 R46, RZ, RZ, R49 ;  /* 0x000000ffff2e7224 */ /* 0x000fe200078e0031 */
[----:B------:R-:W-:-:S07]  /*af50*/  PRMT R69, R69, 0x7632, R69 ;  /* 0x0000763245457816 */ /* 0x000fce0000000045 */
.L_x_5192:
[----:B------:R-:W-:Y:S05]  /*af60*/  BSYNC.RECONVERGENT B1 ;  /* 0x0000000000017941 */ /* 0x000fea0003800200 */
.L_x_5190:
        /* <DEDUP_REMOVED lines=11> */
.L_x_5194:
[----:B------:R-:W-:Y:S01]  /*b020*/  IMAD.MOV.U32 R66, RZ, RZ, R71 ;  /* 0x000000ffff427224 */ /* 0x000fe200078e0047 */
[----:B------:R-:W-:Y:S01]  /*b030*/  PRMT R75, R74, 0x7632, R75 ;  /* 0x000076324a4b7816 */ /* 0x000fe2000000004b */
[----:B------:R-:W-:Y:S01]  /*b040*/  IMAD.MOV.U32 R49, RZ, RZ, R48 ;  /* 0x000000ffff317224 */ /* 0x000fe200078e0030 */
[----:B------:R-:W-:-:S07]  /*b050*/  PRMT R69, R69, 0x7610, R68 ;  /* 0x0000761045457816 */ /* 0x000fce0000000044 */
.L_x_5195:
[----:B------:R-:W-:Y:S05]  /*b060*/  BSYNC.RECONVERGENT B1 ;  /* 0x0000000000017941 */ /* 0x000fea0003800200 */
.L_x_5193:
        /* <DEDUP_REMOVED lines=11> */
.L_x_5197:
[----:B------:R-:W-:Y:S01]  /*b120*/  IMAD.MOV.U32 R71, RZ, RZ, R66 ;  /* 0x000000ffff477224 */ /* 0x000fe200078e0042 */
[----:B------:R-:W-:Y:S01]  /*b130*/  PRMT R74, R74, 0x5410, R75 ;  /* 0x000054104a4a7816 */ /* 0x000fe2000000004b */
[----:B------:R-:W-:Y:S01]  /*b140*/  IMAD.MOV.U32 R48, RZ, RZ, R51 ;  /* 0x000000ffff307224 */ /* 0x000fe200078e0033 */
[----:B------:R-:W-:-:S07]  /*b150*/  PRMT R68, R68, 0x7610, R99 ;  /* 0x0000761044447816 */ /* 0x000fce0000000063 */
.L_x_5198:
[----:B------:R-:W-:Y:S05]  /*b160*/  BSYNC.RECONVERGENT B1 ;  /* 0x0000000000017941 */ /* 0x000fea0003800200 */
.L_x_5196:
        /* <DEDUP_REMOVED lines=11> */
.L_x_5200:
[----:B------:R-:W-:Y:S01]  /*b220*/  IMAD.MOV.U32 R66, RZ, RZ, R71 ;  /* 0x000000ffff427224 */ /* 0x000fe200078e0047 */
[----:B------:R-:W-:Y:S01]  /*b230*/  PRMT R75, R74, 0x7632, R75 ;  /* 0x000076324a4b7816 */ /* 0x000fe2000000004b */
[----:B------:R-:W-:Y:S01]  /*b240*/  IMAD.MOV.U32 R51, RZ, RZ, R50 ;  /* 0x000000ffff337224 */ /* 0x000fe200078e0032 */
[----:B------:R-:W-:-:S07]  /*b250*/  PRMT R99, R99, 0x5410, R68 ;  /* 0x0000541063637816 */ /* 0x000fce0000000044 */
.L_x_5201:
[----:B------:R-:W-:Y:S05]  /*b260*/  BSYNC.RECONVERGENT B1 ;  /* 0x0000000000017941 */ /* 0x000fea0003800200 */
.L_x_5199:
        /* <DEDUP_REMOVED lines=11> */
.L_x_5203:
[----:B------:R-:W-:Y:S01]  /*b320*/  IMAD.MOV.U32 R71, RZ, RZ, R66 ;  /* 0x000000ffff477224 */ /* 0x000fe200078e0042 */
[----:B------:R-:W-:Y:S01]  /*b330*/  PRMT R76, R75, 0x7610, R76 ;  /* 0x000076104b4c7816 */ /* 0x000fe2000000004c */
[----:B------:R-:W-:Y:S01]  /*b340*/  IMAD.MOV.U32 R50, RZ, RZ, R53 ;  /* 0x000000ffff327224 */ /* 0x000fe200078e0035 */
[----:B------:R-:W-:-:S07]  /*b350*/  PRMT R68, R97, 0x7610, R68 ;  /* 0x0000761061447816 */ /* 0x000fce0000000044 */
.L_x_5204:
[----:B------:R-:W-:Y:S05]  /*b360*/  BSYNC.RECONVERGENT B1 ;  /* 0x0000000000017941 */ /* 0x000fea0003800200 */
.L_x_5202:
        /* <DEDUP_REMOVED lines=11> */
.L_x_5206:
[----:B------:R-:W-:Y:S01]  /*b420*/  IMAD.MOV.U32 R66, RZ, RZ, R71 ;  /* 0x000000ffff427224 */ /* 0x000fe200078e0047 */
[----:B------:R-:W-:Y:S01]  /*b430*/  PRMT R74, R74, 0x5410, R76 ;  /* 0x000054104a4a7816 */ /* 0x000fe2000000004c */
[----:B------:R-:W-:Y:S01]  /*b440*/  IMAD.MOV.U32 R53, RZ, RZ, R52 ;  /* 0x000000ffff357224 */ /* 0x000fe200078e0034 */
[----:B------:R-:W-:-:S07]  /*b450*/  PRMT R97, R97, 0x7632, R97 ;  /* 0x0000763261617816 */ /* 0x000fce0000000061 */
.L_x_5207:
[----:B------:R-:W-:Y:S05]  /*b460*/  BSYNC.RECONVERGENT B1 ;  /* 0x0000000000017941 */ /* 0x000fea0003800200 */
.L_x_5205:
        /* <DEDUP_REMOVED lines=11> */
.L_x_5209:
[----:B------:R-:W-:Y:S01]  /*b520*/  IMAD.MOV.U32 R71, RZ, RZ, R66 ;  /* 0x000000ffff477224 */ /* 0x000fe200078e0042 */
[----:B------:R-:W-:Y:S01]  /*b530*/  PRMT R75, R75, 0x7610, R74 ;  /* 0x000076104b4b7816 */ /* 0x000fe2000000004a */
[----:B------:R-:W-:Y:S01]  /*b540*/  IMAD.MOV.U32 R52, RZ, RZ, R55 ;  /* 0x000000ffff347224 */ /* 0x000fe200078e0037 */
[----:B------:R-:W-:-:S07]  /*b550*/  PRMT R97, R97, 0x5410, R98 ;  /* 0x0000541061617816 */ /* 0x000fce0000000062 */
.L_x_5210:
[----:B------:R-:W-:Y:S05]  /*b560*/  BSYNC.RECONVERGENT B1 ;  /* 0x0000000000017941 */ /* 0x000fea0003800200 */
.L_x_5208:
        /* <DEDUP_REMOVED lines=11> */
.L_x_5212:
[----:B------:R-:W-:Y:S01]  /*b620*/  IMAD.MOV.U32 R66, RZ, RZ, R71 ;  /* 0x000000ffff427224 */ /* 0x000fe200078e0047 */
[----:B------:R-:W-:Y:S01]  /*b630*/  PRMT R75, R75, 0x7632, R75 ;  /* 0x000076324b4b7816 */ /* 0x000fe2000000004b */
[----:B------:R-:W-:Y:S01]  /*b640*/  IMAD.MOV.U32 R55, RZ, RZ, R54 ;  /* 0x000000ffff377224 */ /* 0x000fe200078e0036 */
[----:B------:R-:W-:-:S07]  /*b650*/  PRMT R98, R98, 0x7632, R98 ;  /* 0x0000763262627816 */ /* 0x000fce0000000062 */
.L_x_5213:
[----:B------:R-:W-:Y:S05]  /*b660*/  BSYNC.RECONVERGENT B1 ;  /* 0x0000000000017941 */ /* 0x000fea0003800200 */
.L_x_5211:
        /* <DEDUP_REMOVED lines=11> */
.L_x_5215:
[----:B------:R-:W-:Y:S01]  /*b720*/  IMAD.MOV.U32 R71, RZ, RZ, R66 ;  /* 0x000000ffff477224 */ /* 0x000fe200078e0042 */
[----:B------:R-:W-:Y:S01]  /*b730*/  PRMT R74, R74, 0x5410, R75 ;  /* 0x000054104a4a7816 */ /* 0x000fe2000000004b */
[----:B------:R-:W-:Y:S01]  /*b740*/  IMAD.MOV.U32 R54, RZ, RZ, R57 ;  /* 0x000000ffff367224 */ /* 0x000fe200078e0039 */
[----:B------:R-:W-:-:S07]  /*b750*/  PRMT R98, R98, 0x5410, R99 ;  /* 0x0000541062627816 */ /* 0x000fce0000000063 */
.L_x_5216:
[----:B------:R-:W-:Y:S05]  /*b760*/  BSYNC.RECONVERGENT B1 ;  /* 0x0000000000017941 */ /* 0x000fea0003800200 */
.L_x_5214:
        /* <DEDUP_REMOVED lines=11> */
.L_x_5218:
[----:B------:R-:W-:Y:S01]  /*b820*/  IMAD.MOV.U32 R66, RZ, RZ, R71 ;  /* 0x000000ffff427224 */ /* 0x000fe200078e0047 */
[----:B------:R-:W-:Y:S01]  /*b830*/  PRMT R75, R75, 0x7610, R74 ;  /* 0x000076104b4b7816 */ /* 0x000fe2000000004a */
[----:B------:R-:W-:Y:S01]  /*b840*/  IMAD.MOV.U32 R57, RZ, RZ, R56 ;  /* 0x000000ffff397224 */ /* 0x000fe200078e0038 */
[----:B------:R-:W-:-:S07]  /*b850*/  PRMT R99, R100, 0x7610, R99 ;  /* 0x0000761064637816 */ /* 0x000fce0000000063 */
.L_x_5219:
[----:B------:R-:W-:Y:S05]  /*b860*/  BSYNC.RECONVERGENT B1 ;  /* 0x0000000000017941 */ /* 0x000fea0003800200 */
.L_x_5217:
        /* <DEDUP_REMOVED lines=11> */
.L_x_5221:
[----:B------:R-:W-:Y:S01]  /*b920*/  IMAD.MOV.U32 R71, RZ, RZ, R66 ;  /* 0x000000ffff477224 */ /* 0x000fe200078e0042 */
[----:B------:R-:W-:Y:S01]  /*b930*/  PRMT R74, R74, 0x7610, R75 ;  /* 0x000076104a4a7816 */ /* 0x000fe2000000004b */
[----:B------:R-:W-:Y:S01]  /*b940*/  IMAD.MOV.U32 R56, RZ, RZ, R59 ;  /* 0x000000ffff387224 */ /* 0x000fe200078e003b */
[----:B------:R-:W-:-:S07]  /*b950*/  PRMT R100, R92, 0x7610, R100 ;  /* 0x000076105c647816 */ /* 0x000fce0000000064 */
.L_x_5222:
[----:B------:R-:W-:Y:S05]  /*b960*/  BSYNC.RECONVERGENT B1 ;  /* 0x0000000000017941 */ /* 0x000fea0003800200 */
.L_x_5220:
        /* <DEDUP_REMOVED lines=11> */
.L_x_5224:
[----:B------:R-:W-:Y:S01]  /*ba20*/  IMAD.MOV.U32 R66, RZ, RZ, R71 ;  /* 0x000000ffff427224 */ /* 0x000fe200078e0047 */
[----:B------:R-:W-:Y:S01]  /*ba30*/  PRMT R75, R74, 0x7632, R75 ;  /* 0x000076324a4b7816 */ /* 0x000fe2000000004b */
[----:B------:R-:W-:Y:S01]  /*ba40*/  IMAD.MOV.U32 R59, RZ, RZ, R58 ;  /* 0x000000ffff3b7224 */ /* 0x000fe200078e003a */
[----:B------:R-:W-:-:S07]  /*ba50*/  PRMT R92, R92, 0x7632, R92 ;  /* 0x000076325c5c7816 */ /* 0x000fce000000005c */
.L_x_5225:
[----:B------:R-:W-:Y:S05]  /*ba60*/  BSYNC.RECONVERGENT B1 ;  /* 0x0000000000017941 */ /* 0x000fea0003800200 */
.L_x_5223:
        /* <DEDUP_REMOVED lines=11> */
.L_x_5227:
[----:B------:R-:W-:Y:S01]  /*bb20*/  IMAD.MOV.U32 R71, RZ, RZ, R66 ;  /* 0x000000ffff477224 */ /* 0x000fe200078e0042 */
[----:B------:R-:W-:Y:S01]  /*bb30*/  PRMT R76, R75, 0x7610, R76 ;  /* 0x000076104b4c7816 */ /* 0x000fe2000000004c */
[----:B------:R-:W-:Y:S01]  /*bb40*/  IMAD.MOV.U32 R58, RZ, RZ, R61 ;  /* 0x000000ffff3a7224 */ /* 0x000fe200078e003d */
[----:B------:R-:W-:-:S07]  /*bb50*/  PRMT R92, R92, 0x5410, R93 ;  /* 0x000054105c5c7816 */ /* 0x000fce000000005d */
.L_x_5228:
[----:B------:R-:W-:Y:S05]  /*bb60*/  BSYNC.RECONVERGENT B1 ;  /* 0x0000000000017941 */ /* 0x000fea0003800200 */
.L_x_5226:
        /* <DEDUP_REMOVED lines=11> */
.L_x_5230:
[----:B------:R-:W-:Y:S01]  /*bc20*/  IMAD.MOV.U32 R66, RZ, RZ, R71 ;  /* 0x000000ffff427224 */ /* 0x000fe200078e0047 */
[----:B------:R-:W-:Y:S01]  /*bc30*/  PRMT R74, R74, 0x5410, R76 ;  /* 0x000054104a4a7816 */ /* 0x000fe2000000004c */
[----:B------:R-:W-:Y:S01]  /*bc40*/  IMAD.MOV.U32 R61, RZ, RZ, R60 ;  /* 0x000000ffff3d7224 */ /* 0x000fe200078e003c */
[----:B------:R-:W-:-:S07]  /*bc50*/  PRMT R93, R93, 0x7632, R93 ;  /* 0x000076325d5d7816 */ /* 0x000fce000000005d */
.L_x_5231:
[----:B------:R-:W-:Y:S05]  /*bc60*/  BSYNC.RECONVERGENT B1 ;  /* 0x0000000000017941 */ /* 0x000fea0003800200 */
.L_x_5229:
        /* <DEDUP_REMOVED lines=11> */
.L_x_5233:
[----:B------:R-:W-:Y:S01]  /*bd20*/  IMAD.MOV.U32 R71, RZ, RZ, R66 ;  /* 0x000000ffff477224 */ /* 0x000fe200078e0042 */
[----:B------:R-:W-:Y:S01]  /*bd30*/  PRMT R75, R75, 0x7610, R74 ;  /* 0x000076104b4b7816 */ /* 0x000fe2000000004a */
[----:B------:R-:W-:Y:S01]  /*bd40*/  IMAD.MOV.U32 R60, RZ, RZ, R63 ;  /* 0x000000ffff3c7224 */ /* 0x000fe200078e003f */
[----:B------:R-:W-:-:S07]  /*bd50*/  PRMT R93, R93, 0x5410, R94 ;  /* 0x000054105d5d7816 */ /* 0x000fce000000005e */
.L_x_5234:
[----:B------:R-:W-:Y:S05]  /*bd60*/  BSYNC.RECONVERGENT B1 ;  /* 0x0000000000017941 */ /* 0x000fea0003800200 */
.L_x_5232:
        /* <DEDUP_REMOVED lines=11> */
.L_x_5236:
[----:B------:R-:W-:Y:S01]  /*be20*/  IMAD.MOV.U32 R66, RZ, RZ, R71 ;  /* 0x000000ffff427224 */ /* 0x000fe200078e0047 */
[----:B------:R-:W-:Y:S01]  /*be30*/  PRMT R75, R75, 0x7632, R75 ;  /* 0x000076324b4b7816 */ /* 0x000fe2000000004b */
[----:B------:R-:W-:Y:S01]  /*be40*/  IMAD.MOV.U32 R63, RZ, RZ, R62 ;  /* 0x000000ffff3f7224 */ /* 0x000fe200078e003e */
[----:B------:R-:W-:-:S07]  /*be50*/  PRMT R94, R94, 0x7632, R94 ;  /* 0x000076325e5e7816 */ /* 0x000fce000000005e */
.L_x_5237:
[----:B------:R-:W-:Y:S05]  /*be60*/  BSYNC.RECONVERGENT B1 ;  /* 0x0000000000017941 */ /* 0x000fea0003800200 */
.L_x_5235:
        /* <DEDUP_REMOVED lines=11> */
.L_x_5239:
[----:B------:R-:W-:Y:S01]  /*bf20*/  IMAD.MOV.U32 R71, RZ, RZ, R66 ;  /* 0x000000ffff477224 */ /* 0x000fe200078e0042 */
[----:B------:R-:W-:Y:S01]  /*bf30*/  PRMT R76, R75, 0x7610, R76 ;  /* 0x000076104b4c7816 */ /* 0x000fe2000000004c */
[----:B------:R-:W-:Y:S01]  /*bf40*/  IMAD.MOV.U32 R62, RZ, RZ, R65 ;  /* 0x000000ffff3e7224 */ /* 0x000fe200078e0041 */
[----:B------:R-:W-:-:S07]  /*bf50*/  PRMT R94, R94, 0x5410, R95 ;  /* 0x000054105e5e7816 */ /* 0x000fce000000005f */
.L_x_5240:
[----:B------:R-:W-:Y:S05]  /*bf60*/  BSYNC.RECONVERGENT B1 ;  /* 0x0000000000017941 */ /* 0x000fea0003800200 */
.L_x_5238:
        /* <DEDUP_REMOVED lines=11> */
.L_x_5242:
[----:B------:R-:W-:Y:S01]  /*c020*/  IMAD.MOV.U32 R66, RZ, RZ, R71 ;  /* 0x000000ffff427224 */ /* 0x000fe200078e0047 */
[----:B------:R-:W-:Y:S01]  /*c030*/  PRMT R74, R74, 0x5410, R76 ;  /* 0x000054104a4a7816 */ /* 0x000fe2000000004c */
[----:B------:R-:W-:Y:S01]  /*c040*/  IMAD.MOV.U32 R65, RZ, RZ, R64 ;  /* 0x000000ffff417224 */ /* 0x000fe200078e0040 */
[----:B------:R-:W-:-:S07]  /*c050*/  PRMT R95, R95, 0x7632, R95 ;  /* 0x000076325f5f7816 */ /* 0x000fce000000005f */
.L_x_5243:
[----:B------:R-:W-:Y:S05]  /*c060*/  BSYNC.RECONVERGENT B1 ;  /* 0x0000000000017941 */ /* 0x000fea0003800200 */
.L_x_5241:
        /* <DEDUP_REMOVED lines=11> */
.L_x_5245:
[----:B------:R-:W-:Y:S01]  /*c120*/  IMAD.MOV.U32 R71, RZ, RZ, R66 ;  /* 0x000000ffff477224 */ /* 0x000fe200078e0042 */
[----:B------:R-:W-:Y:S01]  /*c130*/  PRMT R75, R75, 0x7610, R74 ;  /* 0x000076104b4b7816 */ /* 0x000fe2000000004a */
[----:B------:R-:W-:Y:S01]  /*c140*/  IMAD.MOV.U32 R64, RZ, RZ, R67 ;  /* 0x000000ffff407224 */ /* 0x000fe200078e0043 */
[----:B------:R-:W-:-:S07]  /*c150*/  PRMT R95, R95, 0x5410, R96 ;  /* 0x000054105f5f7816 */ /* 0x000fce0000000060 */
.L_x_5246:
[----:B------:R-:W-:Y:S05]  /*c160*/  BSYNC.RECONVERGENT B1 ;  /* 0x0000000000017941 */ /* 0x000fea0003800200 */
.L_x_5244:
        /* <DEDUP_REMOVED lines=10> */
.L_x_5248:
[----:B------:R-:W-:Y:S01]  /*c210*/  PRMT R96, R74, 0x7610, R75 ;  /* 0x000076104a607816 */ /* 0x000fe2000000004b */
[----:B------:R-:W-:Y:S01]  /*c220*/  IMAD.MOV.U32 R67, RZ, RZ, R72 ;  /* 0x000000ffff437224 */ /* 0x000fe200078e0048 */
[----:B------:R-:W-:Y:S01]  /*c230*/  PRMT R74, R75, 0x7632, R74 ;  /* 0x000076324b4a7816 */ /* 0x000fe2000000004a */
[--C-:B------:R-:W-:Y:S02]  /*c240*/  IMAD.MOV.U32 R66, RZ, RZ, R71.reuse ;  /* 0x000000ffff427224 */ /* 0x100fe400078e0047 */
[----:B------:R-:W-:-:S07]  /*c250*/  IMAD.MOV.U32 R72, RZ, RZ, R71 ;  /* 0x000000ffff487224 */ /* 0x000fce00078e0047 */
.L_x_5249:
[----:B------:R-:W-:Y:S05]  /*c260*/  BSYNC.RECONVERGENT B1 ;  /* 0x0000000000017941 */ /* 0x000fea0003800200 */
.L_x_5247:
[----:B------:R-:W-:Y:S02]  /*c270*/  VIADD R70, R70, 0x4 ;  /* 0x0000000446467836 */ /* 0x000fe40000000000 */
[----:B------:R-:W-:Y:S01]  /*c280*/  VIADD R123, R123, 0x2 ;  /* 0x000000027b7b7836 */ /* 0x000fe20000000000 */
[----:B------:R-:W-:Y:S06]  /*c290*/  @P1 BRA `(.L_x_5250) ;  /* 0xffffffc000101947 */ /* 0x000fec000383ffff */
.L_x_5060:
[----:B------:R-:W-:Y:S05]  /*c2a0*/  BSYNC.RECONVERGENT B0 ;  /* 0x0000000000007941 */ /* 0x000fea0003800200 */
.L_x_5059:
[----:B------:R-:W-:Y:S01]  /*c2b0*/  SHFL.DOWN PT, R70, R66, 0x4, 0x1f ;  /* 0x08801f0042467f89 */ /* 0x000fe200000e0000 */
[----:B------:R-:W-:Y:S01]  /*c2c0*/  ISETP.GT.AND P0, PT, R121, 0x1b, PT ;  /* 0x0000001b7900780c */ /* 0x000fe20003f04270 */
[----:B------:R-:W-:Y:S01]  /*c2d0*/  BSSY.RECONVERGENT B0, `(.L_x_5251) ;  /* 0x00004de000007945 */ /* 0x000fe20003800200 */
[----:B0-----:R-:W-:Y:S01]  /*c2e0*/  IMAD.MOV.U32 R123, RZ, RZ, R3 ;  /* 0x000000ffff7b7224 */ /* 0x001fe200078e0003 */
        /* <DEDUP_REMOVED lines=14> */
[----:B-1----:R1:W-:Y:S04]  /*c3d0*/  STL.64 [R122+0x48], R78 ;  /* 0x0000484e7a007387 */ /* 0x0023e80000100a00 */
[----:B--2---:R2:W-:Y:S04]  /*c3e0*/  STL.64 [R122+0x50], R80 ;  /* 0x000050507a007387 */ /* 0x0045e80000100a00 */
[----:B0-----:R-:W-:Y:S01]  /*c3f0*/  STL.64 [R122+0x28], R70 ;  /* 0x000028467a007387 */ /* 0x001fe20000100a00 */
[----:B-1----:R-:W-:-:S03]  /*c400*/  PRMT R79, R95, 0x5432, R95 ;  /* 0x000054325f4f7816 */ /* 0x002fc6000000005f */
[----:B---3--:R0:W-:Y:S01]  /*c410*/  STL.64 [R122+0x60], R84 ;  /* 0x000060547a007387 */ /* 0x0081e20000100a00 */
[----:B--2---:R-:W-:-:S03]  /*c420*/  PRMT R80, R96, 0x5432, R96 ;  /* 0x0000543260507816 */ /* 0x004fc60000000060 */
[----:B----4-:R-:W-:Y:S04]  /*c430*/  STL.64 [R122+0x68], R86 ;  /* 0x000068567a007387 */ /* 0x010fe80000100a00 */
[----:B------:R-:W-:Y:S04]  /*c440*/  SHFL.DOWN PT, R70, R40, 0x4, 0x1f ;  /* 0x08801f0028467f89 */ /* 0x000fe800000e0000 */
[----:B------:R-:W1:Y:S01]  /*c450*/  SHFL.DOWN PT, R71, R41, 0x4, 0x1f ;  /* 0x08801f0029477f89 */ /* 0x000e6200000e0000 */
[----:B0-----:R-:W-:-:S03]  /*c460*/  PRMT R84, R94, 0x5432, R94 ;  /* 0x000054325e547816 */ /* 0x001fc6000000005e */
[----:B------:R-:W-:Y:S04]  /*c470*/  SHFL.DOWN PT, R87, R80, 0x4, 0x1f ;  /* 0x08801f0050577f89 */ /* 0x000fe800000e0000 */
[----:B------:R-:W-:Y:S04]  /*c480*/  SHFL.DOWN PT, R86, R79, 0x4, 0x1f ;  /* 0x08801f004f567f89 */ /* 0x000fe800000e0000 */
[----:B------:R-:W-:Y:S04]  /*c490*/  SHFL.DOWN PT, R78, R32, 0x4, 0x1f ;  /* 0x08801f00204e7f89 */ /* 0x000fe800000e0000 */
[----:B------:R-:W0:Y:S04]  /*c4a0*/  SHFL.DOWN PT, R79, R33, 0x4, 0x1f ;  /* 0x08801f00214f7f89 */ /* 0x000e2800000e0000 */
[----:B------:R2:W-:Y:S04]  /*c4b0*/  SHFL.DOWN PT, R85, R84, 0x4, 0x1f ;  /* 0x08801f0054557f89 */ /* 0x0005e800000e0000 */
[----:B-----5:R-:W-:Y:S01]  /*c4c0*/  STL.64 [R122+0x58], R82 ;  /* 0x000058527a007387 */ /* 0x020fe20000100a00 */
[----:B--2---:R-:W-:-:S03]  /*c4d0*/  PRMT R84, R93, 0x5432, R93 ;  /* 0x000054325d547816 */ /* 0x004fc6000000005d */
[----:B------:R-:W-:Y:S04]  /*c4e0*/  SHFL.DOWN PT, R82, R28, 0x4, 0x1f ;  /* 0x08801f001c527f89 */ /* 0x000fe800000e0000 */
[----:B------:R-:W2:Y:S04]  /*c4f0*/  SHFL.DOWN PT, R83, R29, 0x4, 0x1f ;  /* 0x08801f001d537f89 */ /* 0x000ea800000e0000 */
[----:B------:R-:W-:Y:S04]  /*c500*/  SHFL.DOWN PT, R84, R84, 0x4, 0x1f ;  /* 0x08801f0054547f89 */ /* 0x000fe800000e0000 */
[----:B------:R-:W-:Y:S04]  /*c510*/  SHFL.DOWN PT, R80, R30, 0x4, 0x1f ;  /* 0x08801f001e507f89 */ /* 0x000fe800000e0000 */
[----:B------:R-:W3:Y:S04]  /*c520*/  SHFL.DOWN PT, R81, R31, 0x4, 0x1f ;  /* 0x08801f001f517f89 */ /* 0x000ee800000e0000 */
[----:B-1----:R1:W-:Y:S04]  /*c530*/  STL.64 [R122+0x70], R70 ;  /* 0x000070467a007387 */ /* 0x0023e80000100a00 */
[----:B0-----:R0:W-:Y:S04]  /*c540*/  STL.64 [R122+0x90], R78 ;  /* 0x0000904e7a007387 */ /* 0x0011e80000100a00 */
[----:B--2---:R-:W-:Y:S01]  /*c550*/  STL.64 [R122+0xa0], R82 ;  /* 0x0000a0527a007387 */ /* 0x004fe20000100a00 */
[----:B-1----:R-:W-:-:S03]  /*c560*/  IMAD.MOV.U32 R70, RZ, RZ, R87 ;  /* 0x000000ffff467224 */ /* 0x002fc600078e0057 */
[----:B------:R-:W-:Y:S01]  /*c570*/  SHFL.DOWN PT, R72, R64, 0x4, 0x1f ;  /* 0x08801f0040487f89 */ /* 0x000fe200000e0000 */
[----:B------:R-:W-:Y:S01]  /*c580*/  IMAD.MOV.U32 R71, RZ, RZ, R86 ;  /* 0x000000ffff477224 */ /* 0x000fe200078e0056 */
[----:B0-----:R-:W-:Y:S02]  /*c590*/  PRMT R78, R98, 0x5432, R98 ;  /* 0x00005432624e7816 */ /* 0x001fe40000000062 */
[----:B------:R-:W-:Y:S01]  /*c5a0*/  SHFL.DOWN PT, R73, R65, 0x4, 0x1f ;  /* 0x08801f0041497f89 */ /* 0x000fe200000e0000 */
[----:B------:R-:W-:-:S03]  /*c5b0*/  PRMT R79, R100, 0x5410, R99 ;  /* 0x00005410644f7816 */ /* 0x000fc60000000063 */
[----:B------:R0:W-:Y:S04]  /*c5c0*/  STL.64 [R122+0x108], R70 ;  /* 0x000108467a007387 */ /* 0x0001e80000100a00 */
[----:B---3--:R1:W-:Y:S04]  /*c5d0*/  STL.64 [R122+0x98], R80 ;  /* 0x000098507a007387 */ /* 0x0083e80000100a00 */
[----:B------:R-:W-:Y:S01]  /*c5e0*/  SHFL.DOWN PT, R86, R79, 0x4, 0x1f ;  /* 0x08801f004f567f89 */ /* 0x000fe200000e0000 */
[----:B0-----:R-:W-:-:S03]  /*c5f0*/  IMAD.MOV.U32 R70, RZ, RZ, R85 ;  /* 0x000000ffff467224 */ /* 0x001fc600078e0055 */
[----:B------:R-:W-:Y:S01]  /*c600*/  SHFL.DOWN PT, R74, R62, 0x4, 0x1f ;  /* 0x08801f003e4a7f89 */ /* 0x000fe200000e0000 */
[----:B------:R-:W-:Y:S01]  /*c610*/  IMAD.MOV.U32 R71, RZ, RZ, R84 ;  /* 0x000000ffff477224 */ /* 0x000fe200078e0054 */
[----:B-1----:R-:W-:Y:S02]  /*c620*/  PRMT R80, R92, 0x5432, R92 ;  /* 0x000054325c507816 */ /* 0x002fe4000000005c */
[----:B------:R0:W-:Y:S04]  /*c630*/  SHFL.DOWN PT, R85, R78, 0x4, 0x1f ;  /* 0x08801f004e557f89 */ /* 0x0001e800000e0000 */
[----:B------:R-:W-:Y:S01]  /*c640*/  STL.64 [R122+0x110], R70 ;  /* 0x000110467a007387 */ /* 0x000fe20000100a00 */
[----:B0-----:R-:W-:-:S03]  /*c650*/  PRMT R78, R97, 0x5432, R97 ;  /* 0x00005432614e7816 */ /* 0x001fc60000000061 */
[----:B------:R-:W-:Y:S04]  /*c660*/  SHFL.DOWN PT, R70, R26, 0x4, 0x1f ;  /* 0x08801f001a467f89 */ /* 0x000fe800000e0000 */
[----:B------:R0:W-:Y:S04]  /*c670*/  SHFL.DOWN PT, R84, R78, 0x4, 0x1f ;  /* 0x08801f004e547f89 */ /* 0x0001e800000e0000 */
[----:B------:R-:W1:Y:S01]  /*c680*/  SHFL.DOWN PT, R71, R27, 0x4, 0x1f ;  /* 0x08801f001b477f89 */ /* 0x000e6200000e0000 */
[----:B0-----:R-:W-:-:S03]  /*c690*/  PRMT R78, R68, 0x7610, R99 ;  /* 0x00007610444e7816 */ /* 0x001fc60000000063 */
[----:B------:R-:W0:Y:S04]  /*c6a0*/  SHFL.DOWN PT, R87, R80, 0x4, 0x1f ;  /* 0x08801f0050577f89 */ /* 0x000e2800000e0000 */
[----:B------:R2:W-:Y:S04]  /*c6b0*/  SHFL.DOWN PT, R83, R78, 0x4, 0x1f ;  /* 0x08801f004e537f89 */ /* 0x0005e800000e0000 */
[----:B------:R-:W3:Y:S01]  /*c6c0*/  SHFL.DOWN PT, R75, R63, 0x4, 0x1f ;  /* 0x08801f003f4b7f89 */ /* 0x000ee200000e0000 */
[----:B--2---:R-:W-:-:S03]  /*c6d0*/  PRMT R78, R68, 0x7632, R69 ;  /* 0x00007632444e7816 */ /* 0x004fc60000000045 */
[----:B------:R-:W-:Y:S04]  /*c6e0*/  SHFL.DOWN PT, R76, R60, 0x4, 0x1f ;  /* 0x08801f003c4c7f89 */ /* 0x000fe800000e0000 */
[----:B------:R2:W-:Y:S04]  /*c6f0*/  SHFL.DOWN PT, R82, R78, 0x4, 0x1f ;  /* 0x08801f004e527f89 */ /* 0x0005e800000e0000 */
[----:B-1----:R0:W-:Y:S01]  /*c700*/  STL.64 [R122+0xa8], R70 ;  /* 0x0000a8467a007387 */ /* 0x0021e20000100a00 */
[----:B--2---:R-:W-:-:S03]  /*c710*/  PRMT R78, R69, 0x7610, R100 ;  /* 0x00007610454e7816 */ /* 0x004fc60000000064 */
[----:B------:R-:W1:Y:S04]  /*c720*/  SHFL.DOWN PT, R77, R61, 0x4, 0x1f ;  /* 0x08801f003d4d7f89 */ /* 0x000e6800000e0000 */
[----:B------:R2:W-:Y:S01]  /*c730*/  SHFL.DOWN PT, R81, R78, 0x4, 0x1f ;  /* 0x08801f004e517f89 */ /* 0x0005e200000e0000 */
[----:B0-----:R-:W-:-:S03]  /*c740*/  IMAD.MOV.U32 R70, RZ, RZ, R87 ;  /* 0x000000ffff467224 */ /* 0x001fc600078e0057 */
[----:B------:R-:W-:Y:S01]  /*c750*/  STL.64 [R122+0x10], R72 ;  /* 0x000010487a007387 */ /* 0x000fe20000100a00 */
[----:B------:R-:W-:Y:S02]  /*c760*/  IMAD.MOV.U32 R71, RZ, RZ, R86 ;  /* 0x000000ffff477224 */ /* 0x000fe400078e0056 */
[----:B--2---:R-:W-:Y:S01]  /*c770*/  IMAD.MOV.U32 R78, RZ, RZ, R101 ;  /* 0x000000ffff4e7224 */ /* 0x004fe200078e0065 */
[----:B------:R-:W-:Y:S04]  /*c780*/  SHFL.DOWN PT, R72, R56, 0x4, 0x1f ;  /* 0x08801f0038487f89 */ /* 0x000fe800000e0000 */
[----:B------:R0:W-:Y:S04]  /*c790*/  SHFL.DOWN PT, R80, R78, 0x4, 0x1f ;  /* 0x08801f004e507f89 */ /* 0x0001e800000e0000 */
[----:B------:R2:W-:Y:S01]  /*c7a0*/  STL.64 [R122+0x118], R70 ;  /* 0x000118467a007387 */ /* 0x0005e20000100a00 */
[----:B0-----:R-:W-:-:S03]  /*c7b0*/  IMAD.MOV.U32 R78, RZ, RZ, R102 ;  /* 0x000000ffff4e7224 */ /* 0x001fc600078e0066 */
[----:B------:R-:W0:Y:S04]  /*c7c0*/  SHFL.DOWN PT, R73, R57, 0x4, 0x1f ;  /* 0x08801f0039497f89 */ /* 0x000e2800000e0000 */
[----:B------:R4:W-:Y:S01]  /*c7d0*/  SHFL.DOWN PT, R79, R78, 0x4, 0x1f ;  /* 0x08801f004e4f7f89 */ /* 0x0009e200000e0000 */
[----:B--2---:R-:W-:-:S03]  /*c7e0*/  IMAD.MOV.U32 R70, RZ, RZ, R85 ;  /* 0x000000ffff467224 */ /* 0x004fc600078e0055 */
[----:B---3--:R-:W-:Y:S01]  /*c7f0*/  STL.64 [R122+0x18], R74 ;  /* 0x0000184a7a007387 */ /* 0x008fe20000100a00 */
[----:B------:R-:W-:Y:S02]  /*c800*/  IMAD.MOV.U32 R71, RZ, RZ, R84 ;  /* 0x000000ffff477224 */ /* 0x000fe400078e0054 */
[----:B----4-:R-:W-:Y:S01]  /*c810*/  IMAD.MOV.U32 R78, RZ, RZ, R103 ;  /* 0x000000ffff4e7224 */ /* 0x010fe200078e0067 */
[----:B-1----:R-:W-:Y:S04]  /*c820*/  STL.64 [R122+0x20], R76 ;  /* 0x0000204c7a007387 */ /* 0x002fe80000100a00 */
[----:B------:R1:W-:Y:S04]  /*c830*/  STL.64 [R122+0x120], R70 ;  /* 0x000120467a007387 */ /* 0x0003e80000100a00 */
[----:B------:R-:W-:Y:S04]  /*c840*/  SHFL.DOWN PT, R78, R78, 0x4, 0x1f ;  /* 0x08801f004e4e7f89 */ /* 0x000fe800000e0000 */
[----:B------:R-:W-:Y:S01]  /*c850*/  SHFL.DOWN PT, R74, R54, 0x4, 0x1f ;  /* 0x08801f00364a7f89 */ /* 0x000fe200000e0000 */
[----:B-1----:R-:W-:-:S03]  /*c860*/  IMAD.MOV.U32 R70, RZ, RZ, R83 ;  /* 0x000000ffff467224 */ /* 0x002fc600078e0053 */
[----:B------:R-:W1:Y:S01]  /*c870*/  SHFL.DOWN PT, R75, R55, 0x4, 0x1f ;  /* 0x08801f00374b7f89 */ /* 0x000e6200000e0000 */
[----:B------:R-:W-:-:S03]  /*c880*/  IMAD.MOV.U32 R71, RZ, RZ, R82 ;  /* 0x000000ffff477224 */ /* 0x000fc600078e0052 */
[----:B------:R-:W-:Y:S04]  /*c890*/  SHFL.DOWN PT, R76, R52, 0x4, 0x1f ;  /* 0x08801f00344c7f89 */ /* 0x000fe800000e0000 */
[----:B------:R2:W-:Y:S04]  /*c8a0*/  STL.64 [R122+0x128], R70 ;  /* 0x000128467a007387 */ /* 0x0005e80000100a00 */
[----:B------:R-:W3:Y:S04]  /*c8b0*/  SHFL.DOWN PT, R77, R53, 0x4, 0x1f ;  /* 0x08801f00354d7f89 */ /* 0x000ee800000e0000 */
[----:B0-----:R-:W-:Y:S01]  /*c8c0*/  STL.64 [R122+0x30], R72 ;  /* 0x000030487a007387 */ /* 0x001fe20000100a00 */
[----:B--2---:R-:W-:-:S03]  /*c8d0*/  IMAD.MOV.U32 R70, RZ, RZ, R81 ;  /* 0x000000ffff467224 */ /* 0x004fc600078e0051 */
[----:B------:R-:W-:Y:S01]  /*c8e0*/  SHFL.DOWN PT, R72, R38, 0x4, 0x1f ;  /* 0x08801f0026487f89 */ /* 0x000fe200000e0000 */
[----:B------:R-:W-:Y:S02]  /*c8f0*/  IMAD.MOV.U32 R71, RZ, RZ, R80 ;  /* 0x000000ffff477224 */ /* 0x000fe400078e0050 */
[----:B------:R-:W-:Y:S01]  /*c900*/  IMAD.MOV.U32 R80, RZ, RZ, R104 ;  /* 0x000000ffff507224 */ /* 0x000fe200078e0068 */
[----:B------:R-:W0:Y:S04]  /*c910*/  SHFL.DOWN PT, R73, R39, 0x4, 0x1f ;  /* 0x08801f0027497f89 */ /* 0x000e2800000e0000 */
[----:B------:R2:W-:Y:S04]  /*c920*/  STL.64 [R122+0x130], R70 ;  /* 0x000130467a007387 */ /* 0x0005e80000100a00 */
[----:B------:R-:W-:Y:S04]  /*c930*/  SHFL.DOWN PT, R87, R80, 0x4, 0x1f ;  /* 0x08801f0050577f89 */ /* 0x000fe800000e0000 */
[----:B-1----:R-:W-:Y:S01]  /*c940*/  STL.64 [R122+0x38], R74 ;  /* 0x0000384a7a007387 */ /* 0x002fe20000100a00 */
[----:B--2---:R-:W-:-:S03]  /*c950*/  IMAD.MOV.U32 R71, RZ, RZ, R78 ;  /* 0x000000ffff477224 */ /* 0x004fc600078e004e */
[----:B---3--:R-:W-:Y:S01]  /*c960*/  STL.64 [R122+0x40], R76 ;  /* 0x0000404c7a007387 */ /* 0x008fe20000100a00 */
        /* <DEDUP_REMOVED lines=11> */
[----:B------:R-:W-:Y:S04]  /*ca20*/  SHFL.DOWN PT, R86, R79, 0x4, 0x1f ;  /* 0x08801f004f567f89 */ /* 0x000fe800000e0000 */
[----:B------:R1:W-:Y:S04]  /*ca30*/  SHFL.DOWN PT, R83, R78, 0x4, 0x1f ;  /* 0x08801f004e537f89 */ /* 0x0003e800000e0000 */
[----:B------:R-:W3:Y:S01]  /*ca40*/  SHFL.DOWN PT, R75, R37, 0x4, 0x1f ;  /* 0x08801f00254b7f89 */ /* 0x000ee200000e0000 */
[----:B-1----:R-:W-:-:S03]  /*ca50*/  IMAD.MOV.U32 R78, RZ, RZ, R109 ;  /* 0x000000ffff4e7224 */ /* 0x002fc600078e006d */
[----:B------:R-:W-:Y:S04]  /*ca60*/  SHFL.DOWN PT, R76, R34, 0x4, 0x1f ;  /* 0x08801f00224c7f89 */ /* 0x000fe800000e0000 */
[----:B------:R1:W-:Y:S04]  /*ca70*/  SHFL.DOWN PT, R82, R78, 0x4, 0x1f ;  /* 0x08801f004e527f89 */ /* 0x0003e800000e0000 */
[----:B------:R-:W4:Y:S01]  /*ca80*/  SHFL.DOWN PT, R77, R35, 0x4, 0x1f ;  /* 0x08801f00234d7f89 */ /* 0x000f2200000e0000 */
[----:B-1----:R-:W-:-:S03]  /*ca90*/  IMAD.MOV.U32 R78, RZ, RZ, R110 ;  /* 0x000000ffff4e7224 */ /* 0x002fc600078e006e */
[----:B0-----:R-:W-:Y:S04]  /*caa0*/  STL.64 [R122+0x78], R72 ;  /* 0x000078487a007387 */ /* 0x001fe80000100a00 */
[----:B------:R0:W-:Y:S04]  /*cab0*/  SHFL.DOWN PT, R81, R78, 0x4, 0x1f ;  /* 0x08801f004e517f89 */ /* 0x0001e800000e0000 */
[----:B------:R-:W-:Y:S01]  /*cac0*/  SHFL.DOWN PT, R72, R24, 0x4, 0x1f ;  /* 0x08801f0018487f89 */ /* 0x000fe200000e0000 */
[----:B0-----:R-:W-:-:S03]  /*cad0*/  IMAD.MOV.U32 R78, RZ, RZ, R111 ;  /* 0x000000ffff4e7224 */ /* 0x001fc600078e006f */
[----:B------:R-:W0:Y:S04]  /*cae0*/  SHFL.DOWN PT, R73, R25, 0x4, 0x1f ;  /* 0x08801f0019497f89 */ /* 0x000e2800000e0000 */
[----:B------:R1:W-:Y:S04]  /*caf0*/  SHFL.DOWN PT, R80, R78, 0x4, 0x1f ;  /* 0x08801f004e507f89 */ /* 0x0003e800000e0000 */
[----:B--2---:R2:W-:Y:S01]  /*cb00*/  STL.64 [R122+0xc8], R70 ;  /* 0x0000c8467a007387 */ /* 0x0045e20000100a00 */
[----:B-1----:R-:W-:-:S03]  /*cb10*/  IMAD.MOV.U32 R78, RZ, RZ, R112 ;  /* 0x000000ffff4e7224 */ /* 0x002fc600078e0070 */
[----:B---3--:R-:W-:Y:S04]  /*cb20*/  STL.64 [R122+0x80], R74 ;  /* 0x0000804a7a007387 */ /* 0x008fe80000100a00 */
[----:B------:R1:W-:Y:S01]  /*cb30*/  SHFL.DOWN PT, R79, R78, 0x4, 0x1f ;  /* 0x08801f004e4f7f89 */ /* 0x0003e200000e0000 */
[----:B--2---:R-:W-:-:S03]  /*cb40*/  IMAD.MOV.U32 R70, RZ, RZ, R87 ;  /* 0x000000ffff467224 */ /* 0x004fc600078e0057 */
[----:B----4-:R-:W-:Y:S01]  /*cb50*/  STL.64 [R122+0x88], R76 ;  /* 0x0000884c7a007387 */ /* 0x010fe20000100a00 */
[----:B------:R-:W-:Y:S02]  /*cb60*/  IMAD.MOV.U32 R71, RZ, RZ, R86 ;  /* 0x000000ffff477224 */ /* 0x000fe400078e0056 */
[----:B-1----:R-:W-:Y:S01]  /*cb70*/  IMAD.MOV.U32 R78, RZ, RZ, R113 ;  /* 0x000000ffff4e7224 */ /* 0x002fe200078e0071 */
[----:B------:R-:W-:Y:S04]  /*cb80*/  SHFL.DOWN PT, R74, R22, 0x4, 0x1f ;  /* 0x08801f00164a7f89 */ /* 0x000fe800000e0000 */
[----:B------:R1:W-:Y:S04]  /*cb90*/  STL.64 [R122+0x140], R70 ;  /* 0x000140467a007387 */ /* 0x0003e80000100a00 */
[----:B------:R-:W-:Y:S04]  /*cba0*/  SHFL.DOWN PT, R78, R78, 0x4, 0x1f ;  /* 0x08801f004e4e7f89 */ /* 0x000fe800000e0000 */
[----:B------:R-:W2:Y:S01]  /*cbb0*/  SHFL.DOWN PT, R75, R23, 0x4, 0x1f ;  /* 0x08801f00174b7f89 */ /* 0x000ea200000e0000 */
[----:B-1----:R-:W-:-:S03]  /*cbc0*/  IMAD.MOV.U32 R70, RZ, RZ, R85 ;  /* 0x000000ffff467224 */ /* 0x002fc600078e0055 */
[----:B------:R-:W-:Y:S01]  /*cbd0*/  SHFL.DOWN PT, R76, R20, 0x4, 0x1f ;  /* 0x08801f00144c7f89 */ /* 0x000fe200000e0000 */
[----:B------:R-:W-:-:S03]  /*cbe0*/  IMAD.MOV.U32 R71, RZ, RZ, R84 ;  /* 0x000000ffff477224 */ /* 0x000fc600078e0054 */
[----:B------:R-:W1:Y:S04]  /*cbf0*/  SHFL.DOWN PT, R77, R21, 0x4, 0x1f ;  /* 0x08801f00154d7f89 */ /* 0x000e6800000e0000 */
[----:B------:R3:W-:Y:S04]  /*cc00*/  STL.64 [R122+0x148], R70 ;  /* 0x000148467a007387 */ /* 0x0007e80000100a00 */
[----:B0-----:R-:W-:Y:S04]  /*cc10*/  STL.64 [R122+0xb0], R72 ;  /* 0x0000b0487a007387 */ /* 0x001fe80000100a00 */
[----:B------:R-:W-:Y:S01]  /*cc20*/  SHFL.DOWN PT, R72, R16, 0x4, 0x1f ;  /* 0x08801f0010487f89 */ /* 0x000fe200000e0000 */
[----:B---3--:R-:W-:-:S03]  /*cc30*/  IMAD.MOV.U32 R70, RZ, RZ, R83 ;  /* 0x000000ffff467224 */ /* 0x008fc600078e0053 */
[----:B------:R-:W0:Y:S01]  /*cc40*/  SHFL.DOWN PT, R73, R17, 0x4, 0x1f ;  /* 0x08801f0011497f89 */ /* 0x000e2200000e0000 */
[----:B------:R-:W-:-:S03]  /*cc50*/  IMAD.MOV.U32 R71, RZ, RZ, R82 ;  /* 0x000000ffff477224 */ /* 0x000fc600078e0052 */
[----:B--2---:R-:W-:Y:S04]  /*cc60*/  STL.64 [R122+0xb8], R74 ;  /* 0x0000b84a7a007387 */ /* 0x004fe80000100a00 */
[----:B------:R2:W-:Y:S04]  /*cc70*/  STL.64 [R122+0x150], R70 ;  /* 0x000150467a007387 */ /* 0x0005e80000100a00 */
[----:B-1----:R-:W-:Y:S04]  /*cc80*/  STL.64 [R122+0xc0], R76 ;  /* 0x0000c04c7a007387 */ /* 0x002fe80000100a00 */
[----:B------:R-:W-:Y:S01]  /*cc90*/  SHFL.DOWN PT, R74, R14, 0x4, 0x1f ;  /* 0x08801f000e4a7f89 */ /* 0x000fe200000e0000 */
[----:B--2---:R-:W-:-:S03]  /*cca0*/  IMAD.MOV.U32 R70, RZ, RZ, R81 ;  /* 0x000000ffff467224 */ /* 0x004fc600078e0051 */
[----:B------:R-:W1:Y:S01]  /*ccb0*/  SHFL.DOWN PT, R75, R15, 0x4, 0x1f ;  /* 0x08801f000f4b7f89 */ /* 0x000e6200000e0000 */
[----:B------:R-:W-:Y:S02]  /*ccc0*/  IMAD.MOV.U32 R71, RZ, RZ, R80 ;  /* 0x000000ffff477224 */ /* 0x000fe400078e0050 */
[----:B------:R-:W-:Y:S01]  /*ccd0*/  IMAD.MOV.U32 R80, RZ, RZ, R114 ;  /* 0x000000ffff507224 */ /* 0x000fe200078e0072 */
[----:B------:R-:W-:Y:S04]  /*cce0*/  SHFL.DOWN PT, R76, R12, 0x4, 0x1f ;  /* 0x08801f000c4c7f89 */ /* 0x000fe800000e0000 */
[----:B------:R2:W-:Y:S04]  /*ccf0*/  STL.64 [R122+0x158], R70 ;  /* 0x000158467a007387 */ /* 0x0005e80000100a00 */
[----:B------:R-:W3:Y:S04]  /*cd00*/  SHFL.DOWN PT, R77, R13, 0x4, 0x1f ;  /* 0x08801f000d4d7f89 */ /* 0x000ee800000e0000 */
[----:B0-----:R-:W-:Y:S01]  /*cd10*/  STL.64 [R122+0xd0], R72 ;  /* 0x0000d0487a007387 */ /* 0x001fe20000100a00 */
[----:B--2---:R-:W-:-:S03]  /*cd20*/  IMAD.MOV.U32 R70, RZ, RZ, R79 ;  /* 0x000000ffff467224 */ /* 0x004fc600078e004f */
[----:B------:R-:W-:Y:S01]  /*cd30*/  SHFL.DOWN PT, R72, R10, 0x4, 0x1f ;  /* 0x08801f000a487f89 */ /* 0x000fe200000e0000 */
[----:B------:R-:W-:-:S03]  /*cd40*/  IMAD.MOV.U32 R71, RZ, RZ, R78 ;  /* 0x000000ffff477224 */ /* 0x000fc600078e004e */
[----:B------:R-:W0:Y:S04]  /*cd50*/  SHFL.DOWN PT, R73, R11, 0x4, 0x1f ;  /* 0x08801f000b497f89 */ /* 0x000e2800000e0000 */
[----:B------:R2:W-:Y:S04]  /*cd60*/  STL.64 [R122+0x160], R70 ;  /* 0x000160467a007387 */ /* 0x0005e80000100a00 */
[----:B------:R-:W-:Y:S04]  /*cd70*/  SHFL.DOWN PT, R87, R80, 0x4, 0x1f ;  /* 0x08801f0050577f89 */ /* 0x000fe800000e0000 */
[----:B-1----:R-:W-:Y:S01]  /*cd80*/  STL.64 [R122+0xd8], R74 ;  /* 0x0000d84a7a007387 */ /* 0x002fe20000100a00 */
[----:B--2---:R-:W-:-:S03]  /*cd90*/  IMAD.MOV.U32 R70, RZ, RZ, R116 ;  /* 0x000000ffff467224 */ /* 0x004fc600078e0074 */
[----:B---3--:R-:W-:Y:S01]  /*cda0*/  STL.64 [R122+0xe0], R76 ;  /* 0x0000e04c7a007387 */ /* 0x008fe20000100a00 */
[----:B------:R-:W-:-:S03]  /*cdb0*/  IMAD.MOV.U32 R71, RZ, RZ, R115 ;  /* 0x000000ffff477224 */ /* 0x000fc600078e0073 */
[----:B------:R1:W-:Y:S04]  /*cdc0*/  SHFL.DOWN PT, R85, R70, 0x4, 0x1f ;  /* 0x08801f0046557f89 */ /* 0x0003e800000e0000 */
[----:B------:R-:W-:Y:S01]  /*cdd0*/  SHFL.DOWN PT, R86, R71, 0x4, 0x1f ;  /* 0x08801f0047567f89 */ /* 0x000fe200000e0000 */
        /* <DEDUP_REMOVED lines=13> */
[----:B------:R-:W-:Y:S04]  /*ceb0*/  SHFL.DOWN PT, R71, R2, 0x4, 0x1f ;  /* 0x08801f0002477f89 */ /* 0x000fe800000e0000 */
[----:B------:R1:W-:Y:S04]  /*cec0*/  SHFL.DOWN PT, R81, R70, 0x4, 0x1f ;  /* 0x08801f0046517f89 */ /* 0x0003e800000e0000 */
[----:B0-----:R0:W-:Y:S01]  /*ced0*/  STL.64 [R122+0xe8], R72 ;  /* 0x0000e8487a007387 */ /* 0x0011e20000100a00 */
[----:B-1----:R-:W-:-:S03]  /*cee0*/  IMAD.MOV.U32 R70, RZ, RZ, R91 ;  /* 0x000000ffff467224 */ /* 0x002fc600078e005b */
[----:B--2---:R-:W-:Y:S04]  /*cef0*/  STL.64 [R122+0xf0], R74 ;  /* 0x0000f04a7a007387 */ /* 0x004fe80000100a00 */
[----:B------:R-:W-:Y:S01]  /*cf00*/  SHFL.DOWN PT, R80, R70, 0x4, 0x1f ;  /* 0x08801f0046507f89 */ /* 0x000fe200000e0000 */
[----:B0-----:R-:W-:-:S03]  /*cf10*/  IMAD.MOV.U32 R72, RZ, RZ, R87 ;  /* 0x000000ffff487224 */ /* 0x001fc600078e0057 */
[----:B------:R-:W0:Y:S01]  /*cf20*/  SHFL.DOWN PT, R70, R3, 0x4, 0x1f ;  /* 0x08801f0003467f89 */ /* 0x000e2200000e0000 */
[----:B------:R-:W-:-:S03]  /*cf30*/  IMAD.MOV.U32 R73, RZ, RZ, R86 ;  /* 0x000000ffff497224 */ /* 0x000fc600078e0056 */
[----:B---3--:R-:W-:Y:S04]  /*cf40*/  STL.64 [R122+0xf8], R76 ;  /* 0x0000f84c7a007387 */ /* 0x008fe80000100a00 */
[----:B------:R1:W-:Y:S04]  /*cf50*/  STL.64 [R122+0x168], R72 ;  /* 0x000168487a007387 */ /* 0x0003e80000100a00 */
[----:B----4-:R-:W-:Y:S01]  /*cf60*/  STL.64 [R122+0x100], R78 ;  /* 0x0001004e7a007387 */ /* 0x010fe20000100a00 */
[----:B-1----:R-:W-:Y:S02]  /*cf70*/  IMAD.MOV.U32 R72, RZ, RZ, R85 ;  /* 0x000000ffff487224 */ /* 0x002fe400078e0055 */
[----:B------:R-:W-:Y:S01]  /*cf80*/  IMAD.MOV.U32 R73, RZ, RZ, R84 ;  /* 0x000000ffff497224 */ /* 0x000fe200078e0054 */
[----:B0-----:R-:W-:Y:S04]  /*cf90*/  STL.64 [R122], R70 ;  /* 0x000000467a007387 */ /* 0x001fe80000100a00 */
[----:B------:R0:W-:Y:S02]  /*cfa0*/  STL.64 [R122+0x170], R72 ;  /* 0x000170487a007387 */ /* 0x0001e40000100a00 */
[----:B0-----:R-:W-:-:S02]  /*cfb0*/  IMAD.MOV.U32 R72, RZ, RZ, R83 ;  /* 0x000000ffff487224 */ /* 0x001fc400078e0053 */
[----:B------:R-:W-:-:S05]  /*cfc0*/  IMAD.MOV.U32 R73, RZ, RZ, R82 ;  /* 0x000000ffff497224 */ /* 0x000fca00078e0052 */
[----:B------:R0:W-:Y:S02]  /*cfd0*/  STL.64 [R122+0x178], R72 ;  /* 0x000178487a007387 */ /* 0x0001e40000100a00 */
[----:B0-----:R-:W-:Y:S02]  /*cfe0*/  IMAD.MOV.U32 R72, RZ, RZ, R81 ;  /* 0x000000ffff487224 */ /* 0x001fe400078e0051 */
[----:B------:R-:W-:-:S05]  /*cff0*/  IMAD.MOV.U32 R73, RZ, RZ, R80 ;  /* 0x000000ffff497224 */ /* 0x000fca00078e0050 */
[----:B------:R0:W-:Y:S01]  /*d000*/  STL.64 [R122+0x180], R72 ;  /* 0x000180487a007387 */ /* 0x0001e20000100a00 */
        /* <DEDUP_REMOVED lines=14> */
.L_x_5442:
        /* <DEDUP_REMOVED lines=20> */
.L_x_5254:
[----:B------:R-:W-:Y:S01]  /*d230*/  IMAD.MOV.U32 R66, RZ, RZ, R5 ;  /* 0x000000ffff427224 */ /* 0x000fe200078e0005 */
[--C-:B------:R-:W-:Y:S01]  /*d240*/  PRMT R73, R73, 0x7610, R91.reuse ;  /* 0x0000761049497816 */ /* 0x100fe2000000005b */
[----:B------:R-:W-:Y:S01]  /*d250*/  IMAD.MOV.U32 R5, RZ, RZ, R4 ;  /* 0x000000ffff057224 */ /* 0x000fe200078e0004 */
[----:B------:R-:W-:-:S07]  /*d260*/  PRMT R91, R91, 0x5410, R91 ;  /* 0x000054105b5b7816 */ /* 0x000fce000000005b */
.L_x_5255:
[----:B------:R-:W-:Y:S05]  /*d270*/  BSYNC.RECONVERGENT B1 ;  /* 0x0000000000017941 */ /* 0x000fea0003800200 */
.L_x_5253:
        /* <DEDUP_REMOVED lines=11> */
.L_x_5257:
[----:B------:R-:W-:Y:S01]  /*d330*/  IMAD.MOV.U32 R70, RZ, RZ, R66 ;  /* 0x000000ffff467224 */ /* 0x000fe200078e0042 */
[----:B------:R-:W-:Y:S01]  /*d340*/  PRMT R74, R74, 0x7610, R73 ;  /* 0x000076104a4a7816 */ /* 0x000fe20000000049 */
[----:B------:R-:W-:Y:S01]  /*d350*/  IMAD.MOV.U32 R4, RZ, RZ, R7 ;  /* 0x000000ffff047224 */ /* 0x000fe200078e0007 */
[----:B------:R-:W-:-:S07]  /*d360*/  PRMT R91, R90, 0x7632, R91 ;  /* 0x000076325a5b7816 */ /* 0x000fce000000005b */
.L_x_5258:
[----:B------:R-:W-:Y:S05]  /*d370*/  BSYNC.RECONVERGENT B1 ;  /* 0x0000000000017941 */ /* 0x000fea0003800200 */
.L_x_5256:
        /* <DEDUP_REMOVED lines=11> */
.L_x_5260:
[----:B------:R-:W-:Y:S01]  /*d430*/  IMAD.MOV.U32 R66, RZ, RZ, R70 ;  /* 0x000000ffff427224 */ /* 0x000fe200078e0046 */
[----:B------:R-:W-:Y:S01]  /*d440*/  PRMT R74, R74, 0x7632, R74 ;  /* 0x000076324a4a7816 */ /* 0x000fe2000000004a */
[----:B------:R-:W-:Y:S01]  /*d450*/  IMAD.MOV.U32 R7, RZ, RZ, R6 ;  /* 0x000000ffff077224 */ /* 0x000fe200078e0006 */
[----:B------:R-:W-:-:S07]  /*d460*/  PRMT R90, R90, 0x5410, R90 ;  /* 0x000054105a5a7816 */ /* 0x000fce000000005a */
.L_x_5261:
[----:B------:R-:W-:Y:S05]  /*d470*/  BSYNC.RECONVERGENT B1 ;  /* 0x0000000000017941 */ /* 0x000fea0003800200 */
.L_x_5259:
        /* <DEDUP_REMOVED lines=11> */
.L_x_5263:
[----:B------:R-:W-:Y:S01]  /*d530*/  IMAD.MOV.U32 R70, RZ, RZ, R66 ;  /* 0x000000ffff467224 */ /* 0x000fe200078e0042 */
[----:B------:R-:W-:Y:S01]  /*d540*/  PRMT R75, R74, 0x7610, R75 ;  /* 0x000076104a4b7816 */ /* 0x000fe2000000004b */
[----:B------:R-:W-:Y:S01]  /*d550*/  IMAD.MOV.U32 R6, RZ, RZ, R9 ;  /* 0x000000ffff067224 */ /* 0x000fe200078e0009 */
[----:B------:R-:W-:-:S07]  /*d560*/  PRMT R90, R119, 0x7632, R90 ;  /* 0x00007632775a7816 */ /* 0x000fce000000005a */
.L_x_5264:
[----:B------:R-:W-:Y:S05]  /*d570*/  BSYNC.RECONVERGENT B1 ;  /* 0x0000000000017941 */ /* 0x000fea0003800200 */
.L_x_5262:
        /* <DEDUP_REMOVED lines=11> */
.L_x_5266:
[----:B------:R-:W-:Y:S01]  /*d630*/  IMAD.MOV.U32 R66, RZ, RZ, R70 ;  /* 0x000000ffff427224 */ /* 0x000fe200078e0046 */
[----:B------:R-:W-:Y:S01]  /*d640*/  PRMT R73, R73, 0x5410, R75 ;  /* 0x0000541049497816 */ /* 0x000fe2000000004b */
[----:B------:R-:W-:Y:S01]  /*d650*/  IMAD.MOV.U32 R9, RZ, RZ, R8 ;  /* 0x000000ffff097224 */ /* 0x000fe200078e0008 */
[----:B------:R-:W-:-:S07]  /*d660*/  PRMT R119, R119, 0x5410, R119 ;  /* 0x0000541077777816 */ /* 0x000fce0000000077 */
.L_x_5267:
[----:B------:R-:W-:Y:S05]  /*d670*/  BSYNC.RECONVERGENT B1 ;  /* 0x0000000000017941 */ /* 0x000fea0003800200 */
.L_x_5265:
        /* <DEDUP_REMOVED lines=11> */
.L_x_5269:
[----:B------:R-:W-:Y:S01]  /*d730*/  IMAD.MOV.U32 R70, RZ, RZ, R66 ;  /* 0x000000ffff467224 */ /* 0x000fe200078e0042 */
[----:B------:R-:W-:Y:S01]  /*d740*/  PRMT R74, R74, 0x7610, R73 ;  /* 0x000076104a4a7816 */ /* 0x000fe20000000049 */
[----:B------:R-:W-:Y:S01]  /*d750*/  IMAD.MOV.U32 R8, RZ, RZ, R11 ;  /* 0x000000ffff087224 */ /* 0x000fe200078e000b */
[----:B------:R-:W-:-:S07]  /*d760*/  PRMT R119, R118, 0x7632, R119 ;  /* 0x0000763276777816 */ /* 0x000fce0000000077 */
.L_x_5270:
[----:B------:R-:W-:Y:S05]  /*d770*/  BSYNC.RECONVERGENT B1 ;  /* 0x0000000000017941 */ /* 0x000fea0003800200 */
.L_x_5268:
        /* <DEDUP_REMOVED lines=11> */
.L_x_5272:
[----:B------:R-:W-:Y:S01]  /*d830*/  IMAD.MOV.U32 R66, RZ, RZ, R70 ;  /* 0x000000ffff427224 */ /* 0x000fe200078e0046 */
[----:B------:R-:W-:Y:S01]  /*d840*/  PRMT R74, R74, 0x7632, R74 ;  /* 0x000076324a4a7816 */ /* 0x000fe2000000004a */
[----:B------:R-:W-:Y:S01]  /*d850*/  IMAD.MOV.U32 R11, RZ, RZ, R10 ;  /* 0x000000ffff0b7224 */ /* 0x000fe200078e000a */
[----:B------:R-:W-:-:S07]  /*d860*/  PRMT R118, R118, 0x5410, R118 ;  /* 0x0000541076767816 */ /* 0x000fce0000000076 */
.L_x_5273:
[----:B------:R-:W-:Y:S05]  /*d870*/  BSYNC.RECONVERGENT B1 ;  /* 0x0000000000017941 */ /* 0x000fea0003800200 */
.L_x_5271:
        /* <DEDUP_REMOVED lines=11> */
.L_x_5275:
[----:B------:R-:W-:Y:S01]  /*d930*/  IMAD.MOV.U32 R70, RZ, RZ, R66 ;  /* 0x000000ffff467224 */ /* 0x000fe200078e0042 */
[----:B------:R-:W-:Y:S01]  /*d940*/  PRMT R75, R74, 0x7610, R75 ;  /* 0x000076104a4b7816 */ /* 0x000fe2000000004b */
[----:B------:R-:W-:Y:S01]  /*d950*/  IMAD.MOV.U32 R10, RZ, RZ, R13 ;  /* 0x000000ffff0a7224 */ /* 0x000fe200078e000d */
[----:B------:R-:W-:-:S07]  /*d960*/  PRMT R118, R117, 0x7632, R118 ;  /* 0x0000763275767816 */ /* 0x000fce0000000076 */
.L_x_5276:
[----:B------:R-:W-:Y:S05]  /*d970*/  BSYNC.RECONVERGENT B1 ;  /* 0x0000000000017941 */ /* 0x000fea0003800200 */
.L_x_5274:
        /* <DEDUP_REMOVED lines=11> */
.L_x_5278:
[----:B------:R-:W-:Y:S01]  /*da30*/  IMAD.MOV.U32 R66, RZ, RZ, R70 ;  /* 0x000000ffff427224 */ /* 0x000fe200078e0046 */
[----:B------:R-:W-:Y:S01]  /*da40*/  PRMT R73, R73, 0x5410, R75 ;  /* 0x0000541049497816 */ /* 0x000fe2000000004b */
[----:B------:R-:W-:Y:S01]  /*da50*/  IMAD.MOV.U32 R13, RZ, RZ, R12 ;  /* 0x000000ffff0d7224 */ /* 0x000fe200078e000c */
[----:B------:R-:W-:-:S07]  /*da60*/  PRMT R117, R117, 0x5410, R117 ;  /* 0x0000541075757816 */ /* 0x000fce0000000075 */
.L_x_5279:
[----:B------:R-:W-:Y:S05]  /*da70*/  BSYNC.RECONVERGENT B1 ;  /* 0x0000000000017941 */ /* 0x000fea0003800200 */
.L_x_5277:
        /* <DEDUP_REMOVED lines=11> */
.L_x_5281:
[----:B------:R-:W-:Y:S01]  /*db30*/  IMAD.MOV.U32 R70, RZ, RZ, R66 ;  /* 0x000000ffff467224 */ /* 0x000fe200078e0042 */
[----:B------:R-:W-:Y:S01]  /*db40*/  PRMT R74, R74, 0x7610, R73 ;  /* 0x000076104a4a7816 */ /* 0x000fe20000000049 */
[----:B------:R-:W-:Y:S01]  /*db50*/  IMAD.MOV.U32 R12, RZ, RZ, R15 ;  /* 0x000000ffff0c7224 */ /* 0x000fe200078e000f */
[----:B------:R-:W-:-:S07]  /*db60*/  PRMT R117, R116, 0x7632, R117 ;  /* 0x0000763274757816 */ /* 0x000fce0000000075 */
.L_x_5282:
[----:B------:R-:W-:Y:S05]  /*db70*/  BSYNC.RECONVERGENT B1 ;  /* 0x0000000000017941 */ /* 0x000fea0003800200 */
.L_x_5280:
        /* <DEDUP_REMOVED lines=11> */
.L_x_5284:
[----:B------:R-:W-:Y:S01]  /*dc30*/  IMAD.MOV.U32 R66, RZ, RZ, R70 ;  /* 0x000000ffff427224 */ /* 0x000fe200078e0046 */
[----:B------:R-:W-:Y:S01]  /*dc40*/  PRMT R74, R74, 0x7632, R74 ;  /* 0x000076324a4a7816 */ /* 0x000fe2000000004a */
[----:B------:R-:W-:Y:S01]  /*dc50*/  IMAD.MOV.U32 R15, RZ, RZ, R14 ;  /* 0x000000ffff0f7224 */ /* 0x000fe200078e000e */
[----:B------:R-:W-:-:S07]  /*dc60*/  PRMT R116, R116, 0x5410, R116 ;  /* 0x0000541074747816 */ /* 0x000fce0000000074 */
.L_x_5285:
[----:B------:R-:W-:Y:S05]  /*dc70*/  BSYNC.RECONVERGENT B1 ;  /* 0x0000000000017941 */ /* 0x000fea0003800200 */
.L_x_5283:
        /* <DEDUP_REMOVED lines=11> */
.L_x_5287:
[----:B------:R-:W-:Y:S01]  /*dd30*/  IMAD.MOV.U32 R70, RZ, RZ, R66 ;  /* 0x000000ffff467224 */ /* 0x000fe200078e0042 */
[----:B------:R-:W-:Y:S01]  /*dd40*/  PRMT R75, R74, 0x7610, R75 ;  /* 0x000076104a4b7816 */ /* 0x000fe2000000004b */
[----:B------:R-:W-:Y:S01]  /*dd50*/  IMAD.MOV.U32 R14, RZ, RZ, R17 ;  /* 0x000000ffff0e7224 */ /* 0x000fe200078e0011 */
[----:B------:R-:W-:-:S07]  /*dd60*/  PRMT R116, R115, 0x7632, R116 ;  /* 0x0000763273747816 */ /* 0x000fce0000000074 */
.L_x_5288:
[----:B------:R-:W-:Y:S05]  /*dd70*/  BSYNC.RECONVERGENT B1 ;  /* 0x0000000000017941 */ /* 0x000fea0003800200 */
.L_x_5286:
        /* <DEDUP_REMOVED lines=11> */
.L_x_5290:
[----:B------:R-:W-:Y:S01]  /*de30*/  IMAD.MOV.U32 R66, RZ, RZ, R70 ;  /* 0x000000ffff427224 */ /* 0x000fe200078e0046 */
[----:B------:R-:W-:Y:S01]  /*de40*/  PRMT R73, R73, 0x5410, R75 ;  /* 0x0000541049497816 */ /* 0x000fe2000000004b */
[----:B------:R-:W-:Y:S01]  /*de50*/  IMAD.MOV.U32 R17, RZ, RZ, R16 ;  /* 0x000000ffff117224 */ /* 0x000fe200078e0010 */
[----:B------:R-:W-:-:S07]  /*de60*/  PRMT R115, R115, 0x5410, R115 ;  /* 0x0000541073737816 */ /* 0x000fce0000000073 */
.L_x_5291:
[----:B------:R-:W-:Y:S05]  /*de70*/  BSYNC.RECONVERGENT B1 ;  /* 0x0000000000017941 */ /* 0x000fea0003800200 */
.L_x_5289:
        /* <DEDUP_REMOVED lines=11> */
.L_x_5293:
[----:B------:R-:W-:Y:S01]  /*df30*/  IMAD.MOV.U32 R70, RZ, RZ, R66 ;  /* 0x000000ffff467224 */ /* 0x000fe200078e0042 */
[----:B------:R-:W-:Y:S01]  /*df40*/  PRMT R74, R74, 0x7610, R73 ;  /* 0x000076104a4a7816 */ /* 0x000fe20000000049 */
[----:B------:R-:W-:Y:S01]  /*df50*/  IMAD.MOV.U32 R16, RZ, RZ, R19 ;  /* 0x000000ffff107224 */ /* 0x000fe200078e0013 */
[----:B------:R-:W-:-:S07]  /*df60*/  PRMT R115, R114, 0x7632, R115 ;  /* 0x0000763272737816 */ /* 0x000fce0000000073 */
.L_x_5294:
[----:B------:R-:W-:Y:S05]  /*df70*/  BSYNC.RECONVERGENT B1 ;  /* 0x0000000000017941 */ /* 0x000fea0003800200 */
.L_x_5292:
        /* <DEDUP_REMOVED lines=11> */
.L_x_5296:
[----:B------:R-:W-:Y:S01]  /*e030*/  IMAD.MOV.U32 R66, RZ, RZ, R70 ;  /* 0x000000ffff427224 */ /* 0x000fe200078e0046 */
[----:B------:R-:W-:Y:S01]  /*e040*/  PRMT R74, R74, 0x7632, R74 ;  /* 0x000076324a4a7816 */ /* 0x000fe2000000004a */
[----:B------:R-:W-:Y:S01]  /*e050*/  IMAD.MOV.U32 R19, RZ, RZ, R18 ;  /* 0x000000ffff137224 */ /* 0x000fe200078e0012 */
[----:B------:R-:W-:-:S07]  /*e060*/  PRMT R114, R114, 0x5410, R114 ;  /* 0x0000541072727816 */ /* 0x000fce0000000072 */
.L_x_5297:
[----:B------:R-:W-:Y:S05]  /*e070*/  BSYNC.RECONVERGENT B1 ;  /* 0x0000000000017941 */ /* 0x000fea0003800200 */
.L_x_5295:
        /* <DEDUP_REMOVED lines=11> */
.L_x_5299:
[----:B------:R-:W-:Y:S01]  /*e130*/  IMAD.MOV.U32 R70, RZ, RZ, R66 ;  /* 0x000000ffff467224 */ /* 0x000fe200078e0042 */
[----:B------:R-:W-:Y:S01]  /*e140*/  PRMT R75, R74, 0x7610, R75 ;  /* 0x000076104a4b7816 */ /* 0x000fe2000000004b */
[----:B------:R-:W-:Y:S01]  /*e150*/  IMAD.MOV.U32 R18, RZ, RZ, R21 ;  /* 0x000000ffff127224 */ /* 0x000fe200078e0015 */
[----:B------:R-:W-:-:S07]  /*e160*/  PRMT R114, R113, 0x7632, R114 ;  /* 0x0000763271727816 */ /* 0x000fce0000000072 */
.L_x_5300:
[----:B------:R-:W-:Y:S05]  /*e170*/  BSYNC.RECONVERGENT B1 ;  /* 0x0000000000017941 */ /* 0x000fea0003800200 */
.L_x_5298:
        /* <DEDUP_REMOVED lines=11> */
.L_x_5302:
[----:B------:R-:W-:Y:S01]  /*e230*/  IMAD.MOV.U32 R66, RZ, RZ, R70 ;  /* 0x000000ffff427224 */ /* 0x000fe200078e0046 */
[----:B------:R-:W-:Y:S01]  /*e240*/  PRMT R73, R73, 0x5410, R75 ;  /* 0x0000541049497816 */ /* 0x000fe2000000004b */
[----:B------:R-:W-:Y:S01]  /*e250*/  IMAD.MOV.U32 R21, RZ, RZ, R20 ;  /* 0x000000ffff157224 */ /* 0x000fe200078e0014 */
[----:B------:R-:W-:-:S07]  /*e260*/  PRMT R113, R113, 0x5410, R113 ;  /* 0x0000541071717816 */ /* 0x000fce0000000071 */
.L_x_5303:
[----:B------:R-:W-:Y:S05]  /*e270*/  BSYNC.RECONVERGENT B1 ;  /* 0x0000000000017941 */ /* 0x000fea0003800200 */
.L_x_5301:
        /* <DEDUP_REMOVED lines=11> */
.L_x_5305:
[----:B------:R-:W-:Y:S01]  /*e330*/  IMAD.MOV.U32 R70, RZ, RZ, R66 ;  /* 0x000000ffff467224 */ /* 0x000fe200078e0042 */
[----:B------:R-:W-:Y:S01]  /*e340*/  PRMT R74, R74, 0x7610, R73 ;  /* 0x000076104a4a7816 */ /* 0x000fe20000000049 */
[----:B------:R-:W-:Y:S01]  /*e350*/  IMAD.MOV.U32 R20, RZ, RZ, R23 ;  /* 0x000000ffff147224 */ /* 0x000fe200078e0017 */
[----:B------:R-:W-:-:S07]  /*e360*/  PRMT R113, R112, 0x7632, R113 ;  /* 0x0000763270717816 */ /* 0x000fce0000000071 */
.L_x_5306:
[----:B------:R-:W-:Y:S05]  /*e370*/  BSYNC.RECONVERGENT B1 ;  /* 0x0000000000017941 */ /* 0x000fea0003800200 */
.L_x_5304:
        /* <DEDUP_REMOVED lines=11> */
.L_x_5308:
[----:B------:R-:W-:Y:S01]  /*e430*/  IMAD.MOV.U32 R66, RZ, RZ, R70 ;  /* 0x000000ffff427224 */ /* 0x000fe200078e0046 */
[----:B------:R-:W-:Y:S01]  /*e440*/  PRMT R74, R74, 0x7632, R74 ;  /* 0x000076324a4a7816 */ /* 0x000fe2000000004a */
[----:B------:R-:W-:Y:S01]  /*e450*/  IMAD.MOV.U32 R23, RZ, RZ, R22 ;  /* 0x000000ffff177224 */ /* 0x000fe200078e0016 */
[----:B------:R-:W-:-:S07]  /*e460*/  PRMT R112, R112, 0x5410, R112 ;  /* 0x0000541070707816 */ /* 0x000fce0000000070 */
.L_x_5309:
[----:B------:R-:W-:Y:S05]  /*e470*/  BSYNC.RECONVERGENT B1 ;  /* 0x0000000000017941 */ /* 0x000fea0003800200 */
.L_x_5307:
        /* <DEDUP_REMOVED lines=11> */
.L_x_5311:
[----:B------:R-:W-:Y:S01]  /*e530*/  IMAD.MOV.U32 R70, RZ, RZ, R66 ;  /* 0x000000ffff467224 */ /* 0x000fe200078e0042 */
[----:B------:R-:W-:Y:S01]  /*e540*/  PRMT R75, R74, 0x7610, R75 ;  /* 0x000076104a4b7816 */ /* 0x000fe2000000004b */
[----:B------:R-:W-:Y:S01]  /*e550*/  IMAD.MOV.U32 R22, RZ, RZ, R25 ;  /* 0x000000ffff167224 */ /* 0x000fe200078e0019 */
[----:B------:R-:W-:-:S07]  /*e560*/  PRMT R112, R111, 0x7632, R112 ;  /* 0x000076326f707816 */ /* 0x000fce0000000070 */
.L_x_5312:
[----:B------:R-:W-:Y:S05]  /*e570*/  BSYNC.RECONVERGENT B1 ;  /* 0x0000000000017941 */ /* 0x000fea0003800200 */
.L_x_5310:
        /* <DEDUP_REMOVED lines=11> */
.L_x_5314:
[----:B------:R-:W-:Y:S01]  /*e630*/  IMAD.MOV.U32 R66, RZ, RZ, R70 ;  /* 0x000000ffff427224 */ /* 0x000fe200078e0046 */
[----:B------:R-:W-:Y:S01]  /*e640*/  PRMT R73, R73, 0x5410, R75 ;  /* 0x0000541049497816 */ /* 0x000fe2000000004b */
[----:B------:R-:W-:Y:S01]  /*e650*/  IMAD.MOV.U32 R25, RZ, RZ, R24 ;  /* 0x000000ffff197224 */ /* 0x000fe200078e0018 */
[----:B------:R-:W-:-:S07]  /*e660*/  PRMT R111, R111, 0x5410, R111 ;  /* 0x000054106f6f7816 */ /* 0x000fce000000006f */
.L_x_5315:
[----:B------:R-:W-:Y:S05]  /*e670*/  BSYNC.RECONVERGENT B1 ;  /* 0x0000000000017941 */ /* 0x000fea0003800200 */
.L_x_5313:
        /* <DEDUP_REMOVED lines=11> */
.L_x_5317:
[----:B------:R-:W-:Y:S01]  /*e730*/  IMAD.MOV.U32 R70, RZ, RZ, R66 ;  /* 0x000000ffff467224 */ /* 0x000fe200078e0042 */
[----:B------:R-:W-:Y:S01]  /*e740*/  PRMT R74, R74, 0x7610, R73 ;  /* 0x000076104a4a7816 */ /* 0x000fe20000000049 */
[----:B------:R-:W-:Y:S01]  /*e750*/  IMAD.MOV.U32 R24, RZ, RZ, R27 ;  /* 0x000000ffff187224 */ /* 0x000fe200078e001b */
[----:B------:R-:W-:-:S07]  /*e760*/  PRMT R111, R110, 0x7632, R111 ;  /* 0x000076326e6f7816 */ /* 0x000fce000000006f */
.L_x_5318:
[----:B------:R-:W-:Y:S05]  /*e770*/  BSYNC.RECONVERGENT B1 ;  /* 0x0000000000017941 */ /* 0x000fea0003800200 */
.L_x_5316:
        /* <DEDUP_REMOVED lines=11> */
.L_x_5320:
[----:B------:R-:W-:Y:S01]  /*e830*/  IMAD.MOV.U32 R66, RZ, RZ, R70 ;  /* 0x000000ffff427224 */ /* 0x000fe200078e0046 */
[----:B------:R-:W-:Y:S01]  /*e840*/  PRMT R74, R74, 0x7632, R74 ;  /* 0x000076324a4a7816 */ /* 0x000fe2000000004a */
[----:B------:R-:W-:Y:S01]  /*e850*/  IMAD.MOV.U32 R27, RZ, RZ, R26 ;  /* 0x000000ffff1b7224 */ /* 0x000fe200078e001a */
[----:B------:R-:W-:-:S07]  /*e860*/  PRMT R110, R110, 0x5410, R110 ;  /* 0x000054106e6e7816 */ /* 0x000fce000000006e */
.L_x_5321:
[----:B------:R-:W-:Y:S05]  /*e870*/  BSYNC.RECONVERGENT B1 ;  /* 0x0000000000017941 */ /* 0x000fea0003800200 */
.L_x_5319:
        /* <DEDUP_REMOVED lines=11> */
.L_x_5323:
[----:B------:R-:W-:Y:S01]  /*e930*/  IMAD.MOV.U32 R70, RZ, RZ, R66 ;  /* 0x000000ffff467224 */ /* 0x000fe200078e0042 */
[----:B------:R-:W-:Y:S01]  /*e940*/  PRMT R75, R74, 0x7610, R75 ;  /* 0x000076104a4b7816 */ /* 0x000fe2000000004b */
[----:B------:R-:W-:Y:S01]  /*e950*/  IMAD.MOV.U32 R26, RZ, RZ, R29 ;  /* 0x000000ffff1a7224 */ /* 0x000fe200078e001d */
[----:B------:R-:W-:-:S07]  /*e960*/  PRMT R110, R109, 0x7632, R110 ;  /* 0x000076326d6e7816 */ /* 0x000fce000000006e */
.L_x_5324:
[----:B------:R-:W-:Y:S05]  /*e970*/  BSYNC.RECONVERGENT B1 ;  /* 0x0000000000017941 */ /* 0x000fea0003800200 */
.L_x_5322:
        /* <DEDUP_REMOVED lines=11> */
.L_x_5326:
[----:B------:R-:W-:Y:S01]  /*ea30*/  IMAD.MOV.U32 R66, RZ, RZ, R70 ;  /* 0x000000ffff427224 */ /* 0x000fe200078e0046 */
[----:B------:R-:W-:Y:S01]  /*ea40*/  PRMT R73, R73, 0x5410, R75 ;  /* 0x0000541049497816 */ /* 0x000fe2000000004b */
[----:B------:R-:W-:Y:S01]  /*ea50*/  IMAD.MOV.U32 R29, RZ, RZ, R28 ;  /* 0x000000ffff1d7224 */ /* 0x000fe200078e001c */
[----:B------:R-:W-:-:S07]  /*ea60*/  PRMT R109, R109, 0x5410, R109 ;  /* 0x000054106d6d7816 */ /* 0x000fce000000006d */
.L_x_5327:
[----:B------:R-:W-:Y:S05]  /*ea70*/  BSYNC.RECONVERGENT B1 ;  /* 0x0000000000017941 */ /* 0x000fea0003800200 */
.L_x_5325:
        /* <DEDUP_REMOVED lines=11> */
.L_x_5329:
[----:B------:R-:W-:Y:S01]  /*eb30*/  IMAD.MOV.U32 R70, RZ, RZ, R66 ;  /* 0x000000ffff467224 */ /* 0x000fe200078e0042 */
[----:B------:R-:W-:Y:S01]  /*eb40*/  PRMT R74, R74, 0x7610, R73 ;  /* 0x000076104a4a7816 */ /* 0x000fe20000000049 */
[----:B------:R-:W-:Y:S01]  /*eb50*/  IMAD.MOV.U32 R28, RZ, RZ, R31 ;  /* 0x000000ffff1c7224 */ /* 0x000fe200078e001f */
[----:B------:R-:W-:-:S07]  /*eb60*/  PRMT R109, R108, 0x7632, R109 ;  /* 0x000076326c6d7816 */ /* 0x000fce000000006d */
.L_x_5330:
[----:B------:R-:W-:Y:S05]  /*eb70*/  BSYNC.RECONVERGENT B1 ;  /* 0x0000000000017941 */ /* 0x000fea0003800200 */
.L_x_5328:
        /* <DEDUP_REMOVED lines=11> */
.L_x_5332:
[----:B------:R-:W-:Y:S01]  /*ec30*/  IMAD.MOV.U32 R66, RZ, RZ, R70 ;  /* 0x000000ffff427224 */ /* 0x000fe200078e0046 */
[----:B------:R-:W-:Y:S01]  /*ec40*/  PRMT R74, R74, 0x7632, R74 ;  /* 0x000076324a4a7816 */ /* 0x000fe2000000004a */
[----:B------:R-:W-:Y:S01]  /*ec50*/  IMAD.MOV.U32 R31, RZ, RZ, R30 ;  /* 0x000000ffff1f7224 */ /* 0x000fe200078e001e */
[----:B------:R-:W-:-:S07]  /*ec60*/  PRMT R108, R108, 0x5410, R108 ;  /* 0x000054106c6c7816 */ /* 0x000fce000000006c */
.L_x_5333:
[----:B------:R-:W-:Y:S05]  /*ec70*/  BSYNC.RECONVERGENT B1 ;  /* 0x0000000000017941 */ /* 0x000fea0003800200 */
.L_x_5331:
        /* <DEDUP_REMOVED lines=11> */
.L_x_5335:
[----:B------:R-:W-:Y:S01]  /*ed30*/  IMAD.MOV.U32 R70, RZ, RZ, R66 ;  /* 0x000000ffff467224 */ /* 0x000fe200078e0042 */
[----:B------:R-:W-:Y:S01]  /*ed40*/  PRMT R75, R74, 0x7610, R75 ;  /* 0x000076104a4b7816 */ /* 0x000fe2000000004b */
[----:B------:R-:W-:Y:S01]  /*ed50*/  IMAD.MOV.U32 R30, RZ, RZ, R33 ;  /* 0x000000ffff1e7224 */ /* 0x000fe200078e0021 */
[----:B------:R-:W-:-:S07]  /*ed60*/  PRMT R108, R107, 0x7632, R108 ;  /* 0x000076326b6c7816 */ /* 0x000fce000000006c */
.L_x_5336:
[----:B------:R-:W-:Y:S05]  /*ed70*/  BSYNC.RECONVERGENT B1 ;  /* 0x0000000000017941 */ /* 0x000fea0003800200 */
.L_x_5334:
        /* <DEDUP_REMOVED lines=11> */
.L_x_5338:
[----:B------:R-:W-:Y:S01]  /*ee30*/  IMAD.MOV.U32 R66, RZ, RZ, R70 ;  /* 0x000000ffff427224 */ /* 0x000fe200078e0046 */
[----:B------:R-:W-:Y:S01]  /*ee40*/  PRMT R73, R73, 0x5410, R75 ;  /* 0x0000541049497816 */ /* 0x000fe2000000004b */
[----:B------:R-:W-:Y:S01]  /*ee50*/  IMAD.MOV.U32 R33, RZ, RZ, R32 ;  /* 0x000000ffff217224 */ /* 0x000fe200078e0020 */
[----:B------:R-:W-:-:S07]  /*ee60*/  PRMT R107, R107, 0x5410, R107 ;  /* 0x000054106b6b7816 */ /* 0x000fce000000006b */
.L_x_5339:
[----:B------:R-:W-:Y:S05]  /*ee70*/  BSYNC.RECONVERGENT B1 ;  /* 0x0000000000017941 */ /* 0x000fea0003800200 */
.L_x_5337:
        /* <DEDUP_REMOVED lines=11> */
.L_x_5341:
[----:B------:R-:W-:Y:S01]  /*ef30*/  IMAD.MOV.U32 R70, RZ, RZ, R66 ;  /* 0x000000ffff467224 */ /* 0x000fe200078e0042 */
[----:B------:R-:W-:Y:S01]  /*ef40*/  PRMT R74, R74, 0x7610, R73 ;  /* 0x000076104a4a7816 */ /* 0x000fe20000000049 */
[----:B------:R-:W-:Y:S01]  /*ef50*/  IMAD.MOV.U32 R32, RZ, RZ, R35 ;  /* 0x000000ffff207224 */ /* 0x000fe200078e0023 */
[----:B------:R-:W-:-:S07]  /*ef60*/  PRMT R107, R106, 0x7632, R107 ;  /* 0x000076326a6b7816 */ /* 0x000fce000000006b */
.L_x_5342:
[----:B------:R-:W-:Y:S05]  /*ef70*/  BSYNC.RECONVERGENT B1 ;  /* 0x0000000000017941 */ /* 0x000fea0003800200 */
.L_x_5340:
        /* <DEDUP_REMOVED lines=11> */
.L_x_5344:
[----:B------:R-:W-:Y:S01]  /*f030*/  IMAD.MOV.U32 R66, RZ, RZ, R70 ;  /* 0x000000ffff427224 */ /* 0x000fe200078e0046 */
[----:B------:R-:W-:Y:S01]  /*f040*/  PRMT R74, R74, 0x7632, R74 ;  /* 0x000076324a4a7816 */ /* 0x000fe2000000004a */
[----:B------:R-:W-:Y:S01]  /*f050*/  IMAD.MOV.U32 R35, RZ, RZ, R34 ;  /* 0x000000ffff237224 */ /* 0x000fe200078e0022 */
[----:B------:R-:W-:-:S07]  /*f060*/  PRMT R106, R106, 0x5410, R106 ;  /* 0x000054106a6a7816 */ /* 0x000fce000000006a */
.L_x_5345:
[----:B------:R-:W-:Y:S05]  /*f070*/  BSYNC.RECONVERGENT B1 ;  /* 0x0000000000017941 */ /* 0x000fea0003800200 */
.L_x_5343:
        /* <DEDUP_REMOVED lines=11> */
.L_x_5347:
[----:B------:R-:W-:Y:S01]  /*f130*/  IMAD.MOV.U32 R70, RZ, RZ, R66 ;  /* 0x000000ffff467224 */ /* 0x000fe200078e0042 */
[----:B------:R-:W-:Y:S01]  /*f140*/  PRMT R75, R74, 0x7610, R75 ;  /* 0x000076104a4b7816 */ /* 0x000fe2000000004b */
[----:B------:R-:W-:Y:S01]  /*f150*/  IMAD.MOV.U32 R34, RZ, RZ, R37 ;  /* 0x000000ffff227224 */ /* 0x000fe200078e0025 */
[----:B------:R-:W-:-:S07]  /*f160*/  PRMT R106, R105, 0x7632, R106 ;  /* 0x00007632696a7816 */ /* 0x000fce000000006a */
.L_x_5348:
[----:B------:R-:W-:Y:S05]  /*f170*/  BSYNC.RECONVERGENT B1 ;  /* 0x0000000000017941 */ /* 0x000fea0003800200 */
.L_x_5346:
        /* <DEDUP_REMOVED lines=11> */
.L_x_5350:
[----:B------:R-:W-:Y:S01]  /*f230*/  IMAD.MOV.U32 R66, RZ, RZ, R70 ;  /* 0x000000ffff427224 */ /* 0x000fe200078e0046 */
[----:B------:R-:W-:Y:S01]  /*f240*/  PRMT R73, R73, 0x5410, R75 ;  /* 0x0000541049497816 */ /* 0x000fe2000000004b */
[----:B------:R-:W-:Y:S01]  /*f250*/  IMAD.MOV.U32 R37, RZ, RZ, R36 ;  /* 0x000000ffff257224 */ /* 0x000fe200078e0024 */
[----:B------:R-:W-:-:S07]  /*f260*/  PRMT R105, R105, 0x5410, R105 ;  /* 0x0000541069697816 */ /* 0x000fce0000000069 */
.L_x_5351:
[----:B------:R-:W-:Y:S05]  /*f270*/  BSYNC.RECONVERGENT B1 ;  /* 0x0000000000017941 */ /* 0x000fea0003800200 */
.L_x_5349:
        /* <DEDUP_REMOVED lines=11> */
.L_x_5353:
[----:B------:R-:W-:Y:S01]  /*f330*/  IMAD.MOV.U32 R70, RZ, RZ, R66 ;  /* 0x000000ffff467224 */ /* 0x000fe200078e0042 */
[----:B------:R-:W-:Y:S01]  /*f340*/  PRMT R74, R74, 0x7610, R73 ;  /* 0x000076104a4a7816 */ /* 0x000fe20000000049 */
[----:B------:R-:W-:Y:S01]  /*f350*/  IMAD.MOV.U32 R36, RZ, RZ, R39 ;  /* 0x000000ffff247224 */ /* 0x000fe200078e0027 */
[----:B------:R-:W-:-:S07]  /*f360*/  PRMT R105, R104, 0x7632, R105 ;  /* 0x0000763268697816 */ /* 0x000fce0000000069 */
.L_x_5354:
[----:B------:R-:W-:Y:S05]  /*f370*/  BSYNC.RECONVERGENT B1 ;  /* 0x0000000000017941 */ /* 0x000fea0003800200 */
.L_x_5352:
        /* <DEDUP_REMOVED lines=11> */
.L_x_5356:
[----:B------:R-:W-:Y:S01]  /*f430*/  IMAD.MOV.U32 R66, RZ, RZ, R70 ;  /* 0x000000ffff427224 */ /* 0x000fe200078e0046 */
[----:B------:R-:W-:Y:S01]  /*f440*/  PRMT R74, R74, 0x7632, R74 ;  /* 0x000076324a4a7816 */ /* 0x000fe2000000004a */
[----:B------:R-:W-:Y:S01]  /*f450*/  IMAD.MOV.U32 R39, RZ, RZ, R38 ;  /* 0x000000ffff277224 */ /* 0x000fe200078e0026 */
[----:B------:R-:W-:-:S07]  /*f460*/  PRMT R104, R104, 0x5410, R104 ;  /* 0x0000541068687816 */ /* 0x000fce0000000068 */
.L_x_5357:
[----:B------:R-:W-:Y:S05]  /*f470*/  BSYNC.RECONVERGENT B1 ;  /* 0x0000000000017941 */ /* 0x000fea0003800200 */
.L_x_5355:
        /* <DEDUP_REMOVED lines=11> */
.L_x_5359:
[----:B------:R-:W-:Y:S01]  /*f530*/  IMAD.MOV.U32 R70, RZ, RZ, R66 ;  /* 0x000000ffff467224 */ /* 0x000fe200078e0042 */
[----:B------:R-:W-:Y:S01]  /*f540*/  PRMT R75, R74, 0x7610, R75 ;  /* 0x000076104a4b7816 */ /* 0x000fe2000000004b */
[----:B------:R-:W-:Y:S01]  /*f550*/  IMAD.MOV.U32 R38, RZ, RZ, R41 ;  /* 0x000000ffff267224 */ /* 0x000fe200078e0029 */
[----:B------:R-:W-:-:S07]  /*f560*/  PRMT R104, R103, 0x7632, R104 ;  /* 0x0000763267687816 */ /* 0x000fce0000000068 */
.L_x_5360:
[----:B------:R-:W-:Y:S05]  /*f570*/  BSYNC.RECONVERGENT B1 ;  /* 0x0000000000017941 */ /* 0x000fea0003800200 */
.L_x_5358:
        /* <DEDUP_REMOVED lines=11> */
.L_x_5362:
[----:B------:R-:W-:Y:S01]  /*f630*/  IMAD.MOV.U32 R66, RZ, RZ, R70 ;  /* 0x000000ffff427224 */ /* 0x000fe200078e0046 */
[----:B------:R-:W-:Y:S01]  /*f640*/  PRMT R73, R73, 0x5410, R75 ;  /* 0x0000541049497816 */ /* 0x000fe2000000004b */
[----:B------:R-:W-:Y:S01]  /*f650*/  IMAD.MOV.U32 R41, RZ, RZ, R40 ;  /* 0x000000ffff297224 */ /* 0x000fe200078e0028 */
[----:B------:R-:W-:-:S07]  /*f660*/  PRMT R103, R103, 0x5410, R103 ;  /* 0x0000541067677816 */ /* 0x000fce0000000067 */
.L_x_5363:
[----:B------:R-:W-:Y:S05]  /*f670*/  BSYNC.RECONVERGENT B1 ;  /* 0x0000000000017941 */ /* 0x000fea0003800200 */
.L_x_5361:
        /* <DEDUP_REMOVED lines=11> */
.L_x_5365:
[----:B------:R-:W-:Y:S01]  /*f730*/  IMAD.MOV.U32 R70, RZ, RZ, R66 ;  /* 0x000000ffff467224 */ /* 0x000fe200078e0042 */
[----:B------:R-:W-:Y:S01]  /*f740*/  PRMT R74, R74, 0x7610, R73 ;  /* 0x000076104a4a7816 */ /* 0x000fe20000000049 */
[----:B------:R-:W-:Y:S01]  /*f750*/  IMAD.MOV.U32 R40, RZ, RZ, R43 ;  /* 0x000000ffff287224 */ /* 0x000fe200078e002b */
[----:B------:R-:W-:-:S07]  /*f760*/  PRMT R103, R102, 0x7632, R103 ;  /* 0x0000763266677816 */ /* 0x000fce0000000067 */
.L_x_5366:
[----:B------:R-:W-:Y:S05]  /*f770*/  BSYNC.RECONVERGENT B1 ;  /* 0x0000000000017941 */ /* 0x000fea0003800200 */
.L_x_5364:
        /* <DEDUP_REMOVED lines=11> */
.L_x_5368:
[----:B------:R-:W-:Y:S01]  /*f830*/  IMAD.MOV.U32 R66, RZ, RZ, R70 ;  /* 0x000000ffff427224 */ /* 0x000fe200078e0046 */
[----:B------:R-:W-:Y:S01]  /*f840*/  PRMT R74, R74, 0x7632, R74 ;  /* 0x000076324a4a7816 */ /* 0x000fe2000000004a */
[----:B------:R-:W-:Y:S01]  /*f850*/  IMAD.MOV.U32 R43, RZ, RZ, R42 ;  /* 0x000000ffff2b7224 */ /* 0x000fe200078e002a */
[----:B------:R-:W-:-:S07]  /*f860*/  PRMT R102, R102, 0x5410, R102 ;  /* 0x0000541066667816 */ /* 0x000fce0000000066 */
.L_x_5369:
[----:B------:R-:W-:Y:S05]  /*f870*/  BSYNC.RECONVERGENT B1 ;  /* 0x0000000000017941 */ /* 0x000fea0003800200 */
.L_x_5367:
        /* <DEDUP_REMOVED lines=11> */
.L_x_5371:
[----:B------:R-:W-:Y:S01]  /*f930*/  IMAD.MOV.U32 R70, RZ, RZ, R66 ;  /* 0x000000ffff467224 */ /* 0x000fe200078e0042 */
[----:B------:R-:W-:Y:S01]  /*f940*/  PRMT R75, R74, 0x7610, R75 ;  /* 0x000076104a4b7816 */ /* 0x000fe2000000004b */
[----:B------:R-:W-:Y:S01]  /*f950*/  IMAD.MOV.U32 R42, RZ, RZ, R45 ;  /* 0x000000ffff2a7224 */ /* 0x000fe200078e002d */
[----:B------:R-:W-:-:S07]  /*f960*/  PRMT R102, R101, 0x7632, R102 ;  /* 0x0000763265667816 */ /* 0x000fce0000000066 */
.L_x_5372:
[----:B------:R-:W-:Y:S05]  /*f970*/  BSYNC.RECONVERGENT B1 ;  /* 0x0000000000017941 */ /* 0x000fea0003800200 */
.L_x_5370:
        /* <DEDUP_REMOVED lines=11> */
.L_x_5374:
[----:B------:R-:W-:Y:S01]  /*fa30*/  IMAD.MOV.U32 R66, RZ, RZ, R70 ;  /* 0x000000ffff427224 */ /* 0x000fe200078e0046 */
[----:B------:R-:W-:Y:S01]  /*fa40*/  PRMT R73, R73, 0x5410, R75 ;  /* 0x0000541049497816 */ /* 0x000fe2000000004b */
[----:B------:R-:W-:Y:S01]  /*fa50*/  IMAD.MOV.U32 R45, RZ, RZ, R44 ;  /* 0x000000ffff2d7224 */ /* 0x000fe200078e002c */
[----:B------:R-:W-:-:S07]  /*fa60*/  PRMT R101, R101, 0x5410, R101 ;  /* 0x0000541065657816 */ /* 0x000fce0000000065 */
.L_x_5375:
[----:B------:R-:W-:Y:S05]  /*fa70*/  BSYNC.RECONVERGENT B1 ;  /* 0x0000000000017941 */ /* 0x000fea0003800200 */
.L_x_5373:
        /* <DEDUP_REMOVED lines=11> */
.L_x_5377:
[----:B------:R-:W-:Y:S01]  /*fb30*/  IMAD.MOV.U32 R70, RZ, RZ, R66 ;  /* 0x000000ffff467224 */ /* 0x000fe200078e0042 */
[----:B------:R-:W-:Y:S01]  /*fb40*/  PRMT R74, R73, 0x7632, R74 ;  /* 0x00007632494a7816 */ /* 0x000fe2000000004a */
[----:B------:R-:W-:Y:S01]  /*fb50*/  IMAD.MOV.U32 R44, RZ, RZ, R47 ;  /* 0x000000ffff2c7224 */ /* 0x000fe200078e002f */
[----:B------:R-:W-:-:S07]  /*fb60*/  PRMT R101, R100, 0x7632, R101 ;  /* 0x0000763264657816 */ /* 0x000fce0000000065 */
.L_x_5378:
[----:B------:R-:W-:Y:S05]  /*fb70*/  BSYNC.RECONVERGENT B1 ;  /* 0x0000000000017941 */ /* 0x000fea0003800200 */
.L_x_5376:
        /* <DEDUP_REMOVED lines=11> */
.L_x_5380:
[----:B------:R-:W-:Y:S01]  /*fc30*/  IMAD.MOV.U32 R66, RZ, RZ, R70 ;  /* 0x000000ffff427224 */ /* 0x000fe200078e0046 */
[----:B------:R-:W-:Y:S01]  /*fc40*/  PRMT R75, R74, 0x7610, R75 ;  /* 0x000076104a4b7816 */ /* 0x000fe2000000004b */
[----:B------:R-:W-:Y:S01]  /*fc50*/  IMAD.MOV.U32 R47, RZ, RZ, R46 ;  /* 0x000000ffff2f7224 */ /* 0x000fe200078e002e */
[----:B------:R-:W-:-:S07]  /*fc60*/  PRMT R100, R100, 0x5410, R69 ;  /* 0x0000541064647816 */ /* 0x000fce0000000045 */
.L_x_5381:
[----:B------:R-:W-:Y:S05]  /*fc70*/  BSYNC.RECONVERGENT B1 ;  /* 0x0000000000017941 */ /* 0x000fea0003800200 */
.L_x_5379:
        /* <DEDUP_REMOVED lines=11> */
.L_x_5383:
[----:B------:R-:W-:Y:S01]  /*fd30*/  IMAD.MOV.U32 R70, RZ, RZ, R66 ;  /* 0x000000ffff467224 */ /* 0x000fe200078e0042 */
[----:B------:R-:W-:Y:S01]  /*fd40*/  PRMT R73, R73, 0x5410, R75 ;  /* 0x0000541049497816 */ /* 0x000fe2000000004b */
[----:B------:R-:W-:Y:S01]  /*fd50*/  IMAD.MOV.U32 R46, RZ, RZ, R49 ;  /* 0x000000ffff2e7224 */ /* 0x000fe200078e0031 */
[----:B------:R-:W-:-:S07]  /*fd60*/  PRMT R69, R69, 0x7632, R69 ;  /* 0x0000763245457816 */ /* 0x000fce0000000045 */
.L_x_5384:
[----:B------:R-:W-:Y:S05]  /*fd70*/  BSYNC.RECONVERGENT B1 ;  /* 0x0000000000017941 */ /* 0x000fea0003800200 */
.L_x_5382:
        /* <DEDUP_REMOVED lines=11> */
.L_x_5386:
[----:B------:R-:W-:Y:S01]  /*fe30*/  IMAD.MOV.U32 R66, RZ, RZ, R70 ;  /* 0x000000ffff427224 */ /* 0x000fe200078e0046 */
[----:B------:R-:W-:Y:S01]  /*fe40*/  PRMT R74, R73, 0x7632, R74 ;  /* 0x00007632494a7816 */ /* 0x000fe2000000004a */
[----:B------:R-:W-:Y:S01]  /*fe50*/  IMAD.MOV.U32 R49, RZ, RZ, R48 ;  /* 0x000000ffff317224 */ /* 0x000fe200078e0030 */
[----:B------:R-:W-:-:S07]  /*fe60*/  PRMT R69, R69, 0x7610, R68 ;  /* 0x0000761045457816 */ /* 0x000fce0000000044 */
.L_x_5387:
[----:B------:R-:W-:Y:S05]  /*fe70*/  BSYNC.RECONVERGENT B1 ;  /* 0x0000000000017941 */ /* 0x000fea0003800200 */
.L_x_5385:
        /* <DEDUP_REMOVED lines=11> */
.L_x_5389:
[----:B------:R-:W-:Y:S01]  /*ff30*/  IMAD.MOV.U32 R70, RZ, RZ, R66 ;  /* 0x000000ffff467224 */ /* 0x000fe200078e0042 */
[----:B------:R-:W-:Y:S01]  /*ff40*/  PRMT R73, R73, 0x5410, R74 ;  /* 0x0000541049497816 */ /* 0x000fe2000000004a */
[----:B------:R-:W-:Y:S01]  /*ff50*/  IMAD.MOV.U32 R48, RZ, RZ, R51 ;  /* 0x000000ffff307224 */ /* 0x000fe200078e0033 */
[----:B------:R-:W-:-:S07]  /*ff60*/  PRMT R68, R68, 0x7610, R99 ;  /* 0x0000761044447816 */ /* 0x000fce0000000063 */
.L_x_5390:
[----:B------:R-:W-:Y:S05]  /*ff70*/  BSYNC.RECONVERGENT B1 ;  /* 0x0000000000017941 */ /* 0x000fea0003800200 */
.L_x_5388:
        /* <DEDUP_REMOVED lines=11> */
.L_x_5392:
[----:B------:R-:W-:Y:S01]  /*10030*/  IMAD.MOV.U32 R66, RZ, RZ, R70 ;  /* 0x000000ffff427224 */ /* 0x000fe200078e0046 */
[----:B------:R-:W-:Y:S01]  /*10040*/  PRMT R74, R73, 0x7632, R74 ;  /* 0x00007632494a7816 */ /* 0x000fe2000000004a */
[----:B------:R-:W-:Y:S01]  /*10050*/  IMAD.MOV.U32 R51, RZ, RZ, R50 ;  /* 0x000000ffff337224 */ /* 0x000fe200078e0032 */
[----:B------:R-:W-:-:S07]  /*10060*/  PRMT R99, R99, 0x5410, R68 ;  /* 0x0000541063637816 */ /* 0x000fce0000000044 */
.L_x_5393:
[----:B------:R-:W-:Y:S05]  /*10070*/  BSYNC.RECONVERGENT B1 ;  /* 0x0000000000017941 */ /* 0x000fea0003800200 */
.L_x_5391:
        /* <DEDUP_REMOVED lines=11> */
.L_x_5395:
[----:B------:R-:W-:Y:S01]  /*10130*/  IMAD.MOV.U32 R70, RZ, RZ, R66 ;  /* 0x000000ffff467224 */ /* 0x000fe200078e0042 */
[----:B------:R-:W-:Y:S01]  /*10140*/  PRMT R75, R74, 0x7610, R75 ;  /* 0x000076104a4b7816 */ /* 0x000fe2000000004b */
[----:B------:R-:W-:Y:S01]  /*10150*/  IMAD.MOV.U32 R50, RZ, RZ, R53 ;  /* 0x000000ffff327224 */ /* 0x000fe200078e0035 */
[----:B------:R-:W-:-:S07]  /*10160*/  PRMT R68, R97, 0x7610, R68 ;  /* 0x0000761061447816 */ /* 0x000fce0000000044 */
.L_x_5396:
[----:B------:R-:W-:Y:S05]  /*10170*/  BSYNC.RECONVERGENT B1 ;  /* 0x0000000000017941 */ /* 0x000fea0003800200 */
.L_x_5394:
        /* <DEDUP_REMOVED lines=11> */
.L_x_5398:
[----:B------:R-:W-:Y:S01]  /*10230*/  IMAD.MOV.U32 R66, RZ, RZ, R70 ;  /* 0x000000ffff427224 */ /* 0x000fe200078e0046 */
[----:B------:R-:W-:Y:S01]  /*10240*/  PRMT R73, R73, 0x5410, R75 ;  /* 0x0000541049497816 */ /* 0x000fe2000000004b */
[----:B------:R-:W-:Y:S01]  /*10250*/  IMAD.MOV.U32 R53, RZ, RZ, R52 ;  /* 0x000000ffff357224 */ /* 0x000fe200078e0034 */
[----:B------:R-:W-:-:S07]  /*10260*/  PRMT R97, R97, 0x7632, R97 ;  /* 0x0000763261617816 */ /* 0x000fce0000000061 */
.L_x_5399:
[----:B------:R-:W-:Y:S05]  /*10270*/  BSYNC.RECONVERGENT B1 ;  /* 0x0000000000017941 */ /* 0x000fea0003800200 */
.L_x_5397:
        /* <DEDUP_REMOVED lines=11> */
.L_x_5401:
[----:B------:R-:W-:Y:S01]  /*10330*/  IMAD.MOV.U32 R70, RZ, RZ, R66 ;  /* 0x000000ffff467224 */ /* 0x000fe200078e0042 */
[----:B------:R-:W-:Y:S01]  /*10340*/  PRMT R74, R74, 0x7610, R73 ;  /* 0x000076104a4a7816 */ /* 0x000fe20000000049 */
[----:B------:R-:W-:Y:S01]  /*10350*/  IMAD.MOV.U32 R52, RZ, RZ, R55 ;  /* 0x000000ffff347224 */ /* 0x000fe200078e0037 */
[----:B------:R-:W-:-:S07]  /*10360*/  PRMT R97, R97, 0x5410, R98 ;  /* 0x0000541061617816 */ /* 0x000fce0000000062 */
.L_x_5402:
[----:B------:R-:W-:Y:S05]  /*10370*/  BSYNC.RECONVERGENT B1 ;  /* 0x0000000000017941 */ /* 0x000fea0003800200 */
.L_x_5400:
        /* <DEDUP_REMOVED lines=11> */
.L_x_5404:
[----:B------:R-:W-:Y:S01]  /*10430*/  IMAD.MOV.U32 R66, RZ, RZ, R70 ;  /* 0x000000ffff427224 */ /* 0x000fe200078e0046 */
[----:B------:R-:W-:Y:S01]  /*10440*/  PRMT R74, R74, 0x7632, R74 ;  /* 0x000076324a4a7816 */ /* 0x000fe2000000004a */
[----:B------:R-:W-:Y:S01]  /*10450*/  IMAD.MOV.U32 R55, RZ, RZ, R54 ;  /* 0x000000ffff377224 */ /* 0x000fe200078e0036 */
[----:B------:R-:W-:-:S07]  /*10460*/  PRMT R98, R98, 0x7632, R98 ;  /* 0x0000763262627816 */ /* 0x000fce0000000062 */
.L_x_5405:
[----:B------:R-:W-:Y:S05]  /*10470*/  BSYNC.RECONVERGENT B1 ;  /* 0x0000000000017941 */ /* 0x000fea0003800200 */
.L_x_5403:
        /* <DEDUP_REMOVED lines=11> */
.L_x_5407:
[----:B------:R-:W-:Y:S01]  /*10530*/  IMAD.MOV.U32 R70, RZ, RZ, R66 ;  /* 0x000000ffff467224 */ /* 0x000fe200078e0042 */
[----:B------:R-:W-:Y:S01]  /*10540*/  PRMT R73, R73, 0x5410, R74 ;  /* 0x0000541049497816 */ /* 0x000fe2000000004a */
[----:B------:R-:W-:Y:S01]  /*10550*/  IMAD.MOV.U32 R54, RZ, RZ, R57 ;  /* 0x000000ffff367224 */ /* 0x000fe200078e0039 */
[----:B------:R-:W-:-:S07]  /*10560*/  PRMT R98, R98, 0x5410, R99 ;  /* 0x0000541062627816 */ /* 0x000fce0000000063 */
.L_x_5408:
[----:B------:R-:W-:Y:S05]  /*10570*/  BSYNC.RECONVERGENT B1 ;  /* 0x0000000000017941 */ /* 0x000fea0003800200 */
.L_x_5406:
        /* <DEDUP_REMOVED lines=11> */
.L_x_5410:
[----:B------:R-:W-:Y:S01]  /*10630*/  IMAD.MOV.U32 R66, RZ, RZ, R70 ;  /* 0x000000ffff427224 */ /* 0x000fe200078e0046 */
[----:B------:R-:W-:Y:S01]  /*10640*/  PRMT R74, R74, 0x7610, R73 ;  /* 0x000076104a4a7816 */ /* 0x000fe20000000049 */
[----:B------:R-:W-:Y:S01]  /*10650*/  IMAD.MOV.U32 R57, RZ, RZ, R56 ;  /* 0x000000ffff397224 */ /* 0x000fe200078e0038 */
[----:B------:R-:W-:-:S07]  /*10660*/  PRMT R99, R100, 0x7610, R99 ;  /* 0x0000761064637816 */ /* 0x000fce0000000063 */
.L_x_5411:
[----:B------:R-:W-:Y:S05]  /*10670*/  BSYNC.RECONVERGENT B1 ;  /* 0x0000000000017941 */ /* 0x000fea0003800200 */
.L_x_5409:
        /* <DEDUP_REMOVED lines=11> */
.L_x_5413:
[----:B------:R-:W-:Y:S01]  /*10730*/  IMAD.MOV.U32 R70, RZ, RZ, R66 ;  /* 0x000000ffff467224 */ /* 0x000fe200078e0042 */
[----:B------:R-:W-:Y:S01]  /*10740*/  PRMT R73, R73, 0x7610, R74 ;  /* 0x0000761049497816 */ /* 0x000fe2000000004a */
[----:B------:R-:W-:Y:S01]  /*10750*/  IMAD.MOV.U32 R56, RZ, RZ, R59 ;  /* 0x000000ffff387224 */ /* 0x000fe200078e003b */
[----:B------:R-:W-:-:S07]  /*10760*/  PRMT R100, R92, 0x7610, R100 ;  /* 0x000076105c647816 */ /* 0x000fce0000000064 */
.L_x_5414:
[----:B------:R-:W-:Y:S05]  /*10770*/  BSYNC.RECONVERGENT B1 ;  /* 0x0000000000017941 */ /* 0x000fea0003800200 */
.L_x_5412:
        /* <DEDUP_REMOVED lines=11> */
.L_x_5416:
[----:B------:R-:W-:Y:S01]  /*10830*/  IMAD.MOV.U32 R66, RZ, RZ, R70 ;  /* 0x000000ffff427224 */ /* 0x000fe200078e0046 */
[----:B------:R-:W-:Y:S01]  /*10840*/  PRMT R74, R73, 0x7632, R74 ;  /* 0x00007632494a7816 */ /* 0x000fe2000000004a */
[----:B------:R-:W-:Y:S01]  /*10850*/  IMAD.MOV.U32 R59, RZ, RZ, R58 ;  /* 0x000000ffff3b7224 */ /* 0x000fe200078e003a */
[----:B------:R-:W-:-:S07]  /*10860*/  PRMT R92, R92, 0x7632, R92 ;  /* 0x000076325c5c7816 */ /* 0x000fce000000005c */
.L_x_5417:
[----:B------:R-:W-:Y:S05]  /*10870*/  BSYNC.RECONVERGENT B1 ;  /* 0x0000000000017941 */ /* 0x000fea0003800200 */
.L_x_5415:
        /* <DEDUP_REMOVED lines=11> */
.L_x_5419:
[----:B------:R-:W-:Y:S01]  /*10930*/  IMAD.MOV.U32 R70, RZ, RZ, R66 ;  /* 0x000000ffff467224 */ /* 0x000fe200078e0042 */
[----:B------:R-:W-:Y:S01]  /*10940*/  PRMT R75, R74, 0x7610, R75 ;  /* 0x000076104a4b7816 */ /* 0x000fe2000000004b */
[----:B------:R-:W-:Y:S01]  /*10950*/  IMAD.MOV.U32 R58, RZ, RZ, R61 ;  /* 0x000000ffff3a7224 */ /* 0x000fe200078e003d */
[----:B------:R-:W-:-:S07]  /*10960*/  PRMT R92, R92, 0x5410, R93 ;  /* 0x000054105c5c7816 */ /* 0x000fce000000005d */
.L_x_5420:
[----:B------:R-:W-:Y:S05]  /*10970*/  BSYNC.RECONVERGENT B1 ;  /* 0x0000000000017941 */ /* 0x000fea0003800200 */
.L_x_5418:
        /* <DEDUP_REMOVED lines=11> */
.L_x_5422:
[----:B------:R-:W-:Y:S01]  /*10a30*/  IMAD.MOV.U32 R66, RZ, RZ, R70 ;  /* 0x000000ffff427224 */ /* 0x000fe200078e0046 */
[----:B------:R-:W-:Y:S01]  /*10a40*/  PRMT R73, R73, 0x5410, R75 ;  /* 0x0000541049497816 */ /* 0x000fe2000000004b */
[----:B------:R-:W-:Y:S01]  /*10a50*/  IMAD.MOV.U32 R61, RZ, RZ, R60 ;  /* 0x000000ffff3d7224 */ /* 0x000fe200078e003c */
[----:B------:R-:W-:-:S07]  /*10a60*/  PRMT R93, R93, 0x7632, R93 ;  /* 0x000076325d5d7816 */ /* 0x000fce000000005d */
.L_x_5423:
[----:B------:R-:W-:Y:S05]  /*10a70*/  BSYNC.RECONVERGENT B1 ;  /* 0x0000000000017941 */ /* 0x000fea0003800200 */
.L_x_5421:
        /* <DEDUP_REMOVED lines=11> */
.L_x_5425:
[----:B------:R-:W-:Y:S01]  /*10b30*/  IMAD.MOV.U32 R70, RZ, RZ, R66 ;  /* 0x000000ffff467224 */ /* 0x000fe200078e0042 */
[----:B------:R-:W-:Y:S01]  /*10b40*/  PRMT R74, R74, 0x7610, R73 ;  /* 0x000076104a4a7816 */ /* 0x000fe20000000049 */
[----:B------:R-:W-:Y:S01]  /*10b50*/  IMAD.MOV.U32 R60, RZ, RZ, R63 ;  /* 0x000000ffff3c7224 */ /* 0x000fe200078e003f */
[----:B------:R-:W-:-:S07]  /*10b60*/  PRMT R93, R93, 0x5410, R94 ;  /* 0x000054105d5d7816 */ /* 0x000fce000000005e */
.L_x_5426:
[----:B------:R-:W-:Y:S05]  /*10b70*/  BSYNC.RECONVERGENT B1 ;  /* 0x0000000000017941 */ /* 0x000fea0003800200 */
.L_x_5424:
        /* <DEDUP_REMOVED lines=11> */
.L_x_5428:
[----:B------:R-:W-:Y:S01]  /*10c30*/  IMAD.MOV.U32 R66, RZ, RZ, R70 ;  /* 0x000000ffff427224 */ /* 0x000fe200078e0046 */
[----:B------:R-:W-:Y:S01]  /*10c40*/  PRMT R74, R74, 0x7632, R74 ;  /* 0x000076324a4a7816 */ /* 0x000fe2000000004a */
[----:B------:R-:W-:Y:S01]  /*10c50*/  IMAD.MOV.U32 R63, RZ, RZ, R62 ;  /* 0x000000ffff3f7224 */ /* 0x000fe200078e003e */
[----:B------:R-:W-:-:S07]  /*10c60*/  PRMT R94, R94, 0x7632, R94 ;  /* 0x000076325e5e7816 */ /* 0x000fce000000005e */
.L_x_5429:
[----:B------:R-:W-:Y:S05]  /*10c70*/  BSYNC.RECONVERGENT B1 ;  /* 0x0000000000017941 */ /* 0x000fea0003800200 */
.L_x_5427:
        /* <DEDUP_REMOVED lines=11> */
.L_x_5431:
[----:B------:R-:W-:Y:S01]  /*10d30*/  IMAD.MOV.U32 R70, RZ, RZ, R66 ;  /* 0x000000ffff467224 */ /* 0x000fe200078e0042 */
[----:B------:R-:W-:Y:S01]  /*10d40*/  PRMT R75, R74, 0x7610, R75 ;  /* 0x000076104a4b7816 */ /* 0x000fe2000000004b */
[----:B------:R-:W-:Y:S01]  /*10d50*/  IMAD.MOV.U32 R62, RZ, RZ, R65 ;  /* 0x000000ffff3e7224 */ /* 0x000fe200078e0041 */
[----:B------:R-:W-:-:S07]  /*10d60*/  PRMT R94, R94, 0x5410, R95 ;  /* 0x000054105e5e7816 */ /* 0x000fce000000005f */
.L_x_5432:
[----:B------:R-:W-:Y:S05]  /*10d70*/  BSYNC.RECONVERGENT B1 ;  /* 0x0000000000017941 */ /* 0x000fea0003800200 */
.L_x_5430:
        /* <DEDUP_REMOVED lines=11> */
.L_x_5434:
[----:B------:R-:W-:Y:S01]  /*10e30*/  IMAD.MOV.U32 R66, RZ, RZ, R70 ;  /* 0x000000ffff427224 */ /* 0x000fe200078e0046 */
[----:B------:R-:W-:Y:S01]  /*10e40*/  PRMT R73, R73, 0x5410, R75 ;  /* 0x0000541049497816 */ /* 0x000fe2000000004b */
[----:B------:R-:W-:Y:S01]  /*10e50*/  IMAD.MOV.U32 R65, RZ, RZ, R64 ;  /* 0x000000ffff417224 */ /* 0x000fe200078e0040 */
[----:B------:R-:W-:-:S07]  /*10e60*/  PRMT R95, R95, 0x7632, R95 ;  /* 0x000076325f5f7816 */ /* 0x000fce000000005f */
.L_x_5435:
[----:B------:R-:W-:Y:S05]  /*10e70*/  BSYNC.RECONVERGENT B1 ;  /* 0x0000000000017941 */ /* 0x000fea0003800200 */
.L_x_5433:
        /* <DEDUP_REMOVED lines=11> */
.L_x_5437:
[----:B------:R-:W-:Y:S01]  /*10f30*/  IMAD.MOV.U32 R70, RZ, RZ, R66 ;  /* 0x000000ffff467224 */ /* 0x000fe200078e0042 */
[----:B------:R-:W-:Y:S01]  /*10f40*/  PRMT R74, R73, 0x7632, R74 ;  /* 0x00007632494a7816 */ /* 0x000fe2000000004a */
[----:B------:R-:W-:Y:S01]  /*10f50*/  IMAD.MOV.U32 R64, RZ, RZ, R67 ;  /* 0x000000ffff407224 */ /* 0x000fe200078e0043 */
[----:B------:R-:W-:-:S07]  /*10f60*/  PRMT R95, R95, 0x5410, R96 ;  /* 0x000054105f5f7816 */ /* 0x000fce0000000060 */
.L_x_5438:
[----:B------:R-:W-:Y:S05]  /*10f70*/  BSYNC.RECONVERGENT B1 ;  /* 0x0000000000017941 */ /* 0x000fea0003800200 */
.L_x_5436:
        /* <DEDUP_REMOVED lines=10> */
.L_x_5440:
[----:B------:R-:W-:Y:S01]  /*11020*/  PRMT R96, R73, 0x5410, R74 ;  /* 0x0000541049607816 */ /* 0x000fe2000000004a */
[----:B------:R-:W-:Y:S01]  /*11030*/  IMAD.MOV.U32 R67, RZ, RZ, R71 ;  /* 0x000000ffff437224 */ /* 0x000fe200078e0047 */
[----:B------:R-:W-:Y:S01]  /*11040*/  PRMT R73, R74, 0x7610, R73 ;  /* 0x000076104a497816 */ /* 0x000fe20000000049 */
[--C-:B------:R-:W-:Y:S02]  /*11050*/  IMAD.MOV.U32 R66, RZ, RZ, R70.reuse ;  /* 0x000000ffff427224 */ /* 0x100fe400078e0046 */
[----:B------:R-:W-:-:S07]  /*11060*/  IMAD.MOV.U32 R71, RZ, RZ, R70 ;  /* 0x000000ffff477224 */ /* 0x000fce00078e0046 */
.L_x_5441:
[----:B------:R-:W-:Y:S05]  /*11070*/  BSYNC.RECONVERGENT B1 ;  /* 0x0000000000017941 */ /* 0x000fea0003800200 */
.L_x_5439:
[----:B------:R-:W-:Y:S02]  /*11080*/  VIADD R3, R3, 0x4 ;  /* 0x0000000403037836 */ /* 0x000fe40000000000 */
[----:B------:R-:W-:Y:S01]  /*11090*/  VIADD R122, R122, 0x2 ;  /* 0x000000027a7a7836 */ /* 0x000fe20000000000 */
[----:B------:R-:W-:Y:S06]  /*110a0*/  @P1 BRA `(.L_x_5442) ;  /* 0xffffffc000101947 */ /* 0x000fec000383ffff */
.L_x_5252:
[----:B------:R-:W-:Y:S05]  /*110b0*/  BSYNC.RECONVERGENT B0 ;  /* 0x0000000000007941 */ /* 0x000fea0003800200 */
.L_x_5251:
        /* <DEDUP_REMOVED lines=14> */
[----:B------:R-:W0:Y:S04]  /*111a0*/  SHFL.DOWN PT, R83, R55, 0x8, 0x1f ;  /* 0x09001f0037537f89 */ /* 0x000e2800000e0000 */
[----:B------:R-:W-:Y:S04]  /*111b0*/  SHFL.DOWN PT, R88, R48, 0x8, 0x1f ;  /* 0x09001f0030587f89 */ /* 0x000fe800000e0000 */
[----:B------:R-:W0:Y:S04]  /*111c0*/  SHFL.DOWN PT, R89, R49, 0x8, 0x1f ;  /* 0x09001f0031597f89 */ /* 0x000e2800000e0000 */
[----:B-1----:R-:W-:Y:S04]  /*111d0*/  STL.64 [R120+0x48], R86 ;  /* 0x0000485678007387 */ /* 0x002fe80000100a00 */
[----:B------:R-:W-:Y:S04]  /*111e0*/  SHFL.DOWN PT, R86, R30, 0x8, 0x1f ;  /* 0x09001f001e567f89 */ /* 0x000fe800000e0000 */
[----:B------:R-:W1:Y:S04]  /*111f0*/  SHFL.DOWN PT, R87, R31, 0x8, 0x1f ;  /* 0x09001f001f577f89 */ /* 0x000e6800000e0000 */
[----:B--2---:R-:W-:Y:S04]  /*11200*/  STL.64 [R120+0x40], R84 ;  /* 0x0000405478007387 */ /* 0x004fe80000100a00 */
        /* <DEDUP_REMOVED lines=8> */
[----:B-----5:R-:W-:Y:S04]  /*11290*/  STL.64 [R120+0x8], R70 ;  /* 0x0000084678007387 */ /* 0x020fe80000100a00 */
[----:B0-----:R-:W-:Y:S04]  /*112a0*/  STL.64 [R120+0x38], R82 ;  /* 0x0000385278007387 */ /* 0x001fe80000100a00 */
[----:B------:R-:W-:Y:S04]  /*112b0*/  STL.64 [R120+0x50], R88 ;  /* 0x0000505878007387 */ /* 0x000fe80000100a00 */
[----:B------:R-:W-:Y:S04]  /*112c0*/  SHFL.DOWN PT, R70, R46, 0x8, 0x1f ;  /* 0x09001f002e467f89 */ /* 0x000fe800000e0000 */
[----:B------:R-:W0:Y:S04]  /*112d0*/  SHFL.DOWN PT, R71, R47, 0x8, 0x1f ;  /* 0x09001f002f477f89 */ /* 0x000e2800000e0000 */
[----:B------:R-:W-:Y:S04]  /*112e0*/  SHFL.DOWN PT, R82, R34, 0x8, 0x1f ;  /* 0x09001f0022527f89 */ /* 0x000fe800000e0000 */
[----:B------:R-:W5:Y:S04]  /*112f0*/  SHFL.DOWN PT, R83, R35, 0x8, 0x1f ;  /* 0x09001f0023537f89 */ /* 0x000f6800000e0000 */
[----:B------:R-:W-:Y:S04]  /*11300*/  SHFL.DOWN PT, R88, R28, 0x8, 0x1f ;  /* 0x09001f001c587f89 */ /* 0x000fe800000e0000 */
[----:B------:R-:W5:Y:S04]  /*11310*/  SHFL.DOWN PT, R89, R29, 0x8, 0x1f ;  /* 0x09001f001d597f89 */ /* 0x000f6800000e0000 */
[----:B-1----:R-:W-:Y:S04]  /*11320*/  STL.64 [R120+0x98], R86 ;  /* 0x0000985678007387 */ /* 0x002fe80000100a00 */
[----:B------:R1:W-:Y:S04]  /*11330*/  SHFL.DOWN PT, R86, R3, 0x8, 0x1f ;  /* 0x09001f0003567f89 */ /* 0x0003e800000e0000 */
[----:B--2---:R-:W-:Y:S01]  /*11340*/  STL.64 [R120+0x90], R84 ;  /* 0x0000905478007387 */ /* 0x004fe20000100a00 */
[----:B-1----:R-:W-:-:S03]  /*11350*/  PRMT R3, R93, 0x5432, R93 ;  /* 0x000054325d037816 */ /* 0x002fc6000000005d */
[----:B---3--:R-:W-:Y:S04]  /*11360*/  STL.64 [R120+0x78], R78 ;  /* 0x0000784e78007387 */ /* 0x008fe80000100a00 */
[----:B------:R1:W-:Y:S04]  /*11370*/  SHFL.DOWN PT, R85, R3, 0x8, 0x1f ;  /* 0x09001f0003557f89 */ /* 0x0003e800000e0000 */
[----:B----4-:R2:W-:Y:S01]  /*11380*/  STL.64 [R120+0x80], R80 ;  /* 0x0000805078007387 */ /* 0x0105e20000100a00 */
[----:B-1----:R-:W-:-:S03]  /*11390*/  PRMT R3, R92, 0x5432, R92 ;  /* 0x000054325c037816 */ /* 0x002fc6000000005c */
[----:B0-----:R-:W-:Y:S01]  /*113a0*/  STL.64 [R120+0x58], R70 ;  /* 0x0000584678007387 */ /* 0x001fe20000100a00 */
[----:B------:R-:W-:-:S03]  /*113b0*/  PRMT R79, R95, 0x5432, R95 ;  /* 0x000054325f4f7816 */ /* 0x000fc6000000005f */
[----:B------:R0:W-:Y:S01]  /*113c0*/  SHFL.DOWN PT, R84, R3, 0x8, 0x1f ;  /* 0x09001f0003547f89 */ /* 0x0001e200000e0000 */
[----:B--2---:R-:W-:-:S03]  /*113d0*/  PRMT R80, R96, 0x5432, R96 ;  /* 0x0000543260507816 */ /* 0x004fc60000000060 */
[----:B-----5:R-:W-:Y:S01]  /*113e0*/  STL.64 [R120+0x88], R82 ;  /* 0x0000885278007387 */ /* 0x020fe20000100a00 */
[----:B0-----:R-:W-:-:S03]  /*113f0*/  PRMT R3, R100, 0x5410, R99 ;  /* 0x0000541064037816 */ /* 0x001fc60000000063 */
[----:B------:R-:W-:Y:S04]  /*11400*/  STL.64 [R120+0xa0], R88 ;  /* 0x0000a05878007387 */ /* 0x000fe80000100a00 */
[----:B------:R-:W-:Y:S04]  /*11410*/  SHFL.DOWN PT, R70, R26, 0x8, 0x1f ;  /* 0x09001f001a467f89 */ /* 0x000fe800000e0000 */
[----:B------:R-:W0:Y:S04]  /*11420*/  SHFL.DOWN PT, R71, R27, 0x8, 0x1f ;  /* 0x09001f001b477f89 */ /* 0x000e2800000e0000 */
[----:B------:R1:W-:Y:S04]  /*11430*/  SHFL.DOWN PT, R83, R3, 0x8, 0x1f ;  /* 0x09001f0003537f89 */ /* 0x0003e800000e0000 */
[----:B------:R-:W2:Y:S04]  /*11440*/  SHFL.DOWN PT, R88, R80, 0x8, 0x1f ;  /* 0x09001f0050587f89 */ /* 0x000ea800000e0000 */
[----:B------:R-:W3:Y:S01]  /*11450*/  SHFL.DOWN PT, R87, R79, 0x8, 0x1f ;  /* 0x09001f004f577f89 */ /* 0x000ee200000e0000 */
[----:B-1----:R-:W-:-:S03]  /*11460*/  PRMT R3, R98, 0x5432, R98 ;  /* 0x0000543262037816 */ /* 0x002fc60000000062 */
[----:B------:R-:W-:Y:S04]  /*11470*/  SHFL.DOWN PT, R72, R64, 0x8, 0x1f ;  /* 0x09001f0040487f89 */ /* 0x000fe800000e0000 */
[----:B------:R1:W-:Y:S04]  /*11480*/  SHFL.DOWN PT, R82, R3, 0x8, 0x1f ;  /* 0x09001f0003527f89 */ /* 0x0003e800000e0000 */
[----:B0-----:R2:W-:Y:S01]  /*11490*/  STL.64 [R120+0xa8], R70 ;  /* 0x0000a84678007387 */ /* 0x0015e20000100a00 */
[----:B-1----:R-:W-:-:S03]  /*114a0*/  PRMT R3, R97, 0x5432, R97 ;  /* 0x0000543261037816 */ /* 0x002fc60000000061 */
[----:B------:R-:W0:Y:S04]  /*114b0*/  SHFL.DOWN PT, R73, R65, 0x8, 0x1f ;  /* 0x09001f0041497f89 */ /* 0x000e2800000e0000 */
[----:B------:R1:W-:Y:S01]  /*114c0*/  SHFL.DOWN PT, R81, R3, 0x8, 0x1f ;  /* 0x09001f0003517f89 */ /* 0x0003e200000e0000 */
[----:B--2---:R-:W-:-:S03]  /*114d0*/  IMAD.MOV.U32 R70, RZ, RZ, R88 ;  /* 0x000000ffff467224 */ /* 0x004fc600078e0058 */
[----:B------:R-:W-:Y:S01]  /*114e0*/  SHFL.DOWN PT, R78, R18, 0x8, 0x1f ;  /* 0x09001f00124e7f89 */ /* 0x000fe200000e0000 */
[----:B---3--:R-:W-:Y:S01]  /*114f0*/  IMAD.MOV.U32 R71, RZ, RZ, R87 ;  /* 0x000000ffff477224 */ /* 0x008fe200078e0057 */
[C---:B-1----:R-:W-:Y:S02]  /*11500*/  PRMT R3, R68.reuse, 0x7610, R99 ;  /* 0x0000761044037816 */ /* 0x042fe40000000063 */
[----:B------:R-:W1:Y:S04]  /*11510*/  SHFL.DOWN PT, R79, R19, 0x8, 0x1f ;  /* 0x09001f00134f7f89 */ /* 0x000e6800000e0000 */
[----:B------:R2:W-:Y:S04]  /*11520*/  SHFL.DOWN PT, R80, R3, 0x8, 0x1f ;  /* 0x09001f0003507f89 */ /* 0x0005e800000e0000 */
[----:B------:R3:W-:Y:S01]  /*11530*/  STL.64 [R120+0x108], R70 ;  /* 0x0001084678007387 */ /* 0x0007e20000100a00 */
[----:B--2---:R-:W-:-:S03]  /*11540*/  PRMT R3, R68, 0x7632, R69 ;  /* 0x0000763244037816 */ /* 0x004fc60000000045 */
[----:B0-----:R-:W-:Y:S04]  /*11550*/  STL.64 [R120+0x10], R72 ;  /* 0x0000104878007387 */ /* 0x001fe80000100a00 */
[----:B------:R-:W-:Y:S01]  /*11560*/  SHFL.DOWN PT, R72, R44, 0x8, 0x1f ;  /* 0x09001f002c487f89 */ /* 0x000fe200000e0000 */
[----:B---3--:R-:W-:-:S03]  /*11570*/  IMAD.MOV.U32 R70, RZ, RZ, R86 ;  /* 0x000000ffff467224 */ /* 0x008fc600078e0056 */
        /* <DEDUP_REMOVED lines=8> */
[----:B------:R-:W-:-:S03]  /*11600*/  IMAD.MOV.U32 R71, RZ, RZ, R83 ;  /* 0x000000ffff477224 */ /* 0x000fc600078e0053 */
[----:B------:R-:W2:Y:S04]  /*11610*/  SHFL.DOWN PT, R77, R61, 0x8, 0x1f ;  /* 0x09001f003d4d7f89 */ /* 0x000ea800000e0000 */
[----:B------:R4:W-:Y:S04]  /*11620*/  STL.64 [R120+0x118], R70 ;  /* 0x0001184678007387 */ /* 0x0009e80000100a00 */
[----:B-1----:R1:W-:Y:S04]  /*11630*/  STL.64 [R120+0xc8], R78 ;  /* 0x0000c84e78007387 */ /* 0x0023e80000100a00 */
[----:B0-----:R-:W-:Y:S01]  /*11640*/  STL.64 [R120+0x60], R72 ;  /* 0x0000604878007387 */ /* 0x001fe20000100a00 */
[----:B----4-:R-:W-:-:S03]  /*11650*/  IMAD.MOV.U32 R70, RZ, RZ, R82 ;  /* 0x000000ffff467224 */ /* 0x010fc600078e0052 */
[----:B------:R-:W-:Y:S01]  /*11660*/  SHFL.DOWN PT, R72, R24, 0x8, 0x1f ;  /* 0x09001f0018487f89 */ /* 0x000fe200000e0000 */
[----:B------:R-:W-:Y:S02]  /*11670*/  IMAD.MOV.U32 R71, RZ, RZ, R81 ;  /* 0x000000ffff477224 */ /* 0x000fe400078e0051 */
[----:B-1----:R-:W-:Y:S01]  /*11680*/  IMAD.MOV.U32 R79, RZ, RZ, R101 ;  /* 0x000000ffff4f7224 */ /* 0x002fe200078e0065 */
[----:B------:R-:W-:Y:S01]  /*11690*/  SHFL.DOWN PT, R73, R25, 0x8, 0x1f ;  /* 0x09001f0019497f89 */ /* 0x000fe200000e0000 */
[----:B------:R-:W-:-:S03]  /*116a0*/  IMAD.MOV.U32 R78, RZ, RZ, R102 ;  /* 0x000000ffff4e7224 */ /* 0x000fc600078e0066 */
[----:B------:R0:W-:Y:S04]  /*116b0*/  STL.64 [R120+0x120], R70 ;  /* 0x0001204678007387 */ /* 0x0001e80000100a00 */
[----:B------:R-:W-:Y:S04]  /*116c0*/  SHFL.DOWN PT, R87, R79, 0x8, 0x1f ;  /* 0x09001f004f577f89 */ /* 0x000fe800000e0000 */
[----:B------:R-:W-:Y:S01]  /*116d0*/  SHFL.DOWN PT, R86, R78, 0x8, 0x1f ;  /* 0x09001f004e567f89 */ /* 0x000fe200000e0000 */
[----:B0-----:R-:W-:-:S03]  /*116e0*/  IMAD.MOV.U32 R71, RZ, RZ, R3 ;  /* 0x000000ffff477224 */ /* 0x001fc600078e0003 */
[----:B---3--:R-:W-:Y:S01]  /*116f0*/  STL.64 [R120+0x18], R74 ;  /* 0x0000184a78007387 */ /* 0x008fe20000100a00 */
[----:B------:R-:W-:Y:S02]  /*11700*/  IMAD.MOV.U32 R3, RZ, RZ, R103 ;  /* 0x000000ffff037224 */ /* 0x000fe400078e0067 */
[----:B------:R-:W-:Y:S01]  /*11710*/  IMAD.MOV.U32 R70, RZ, RZ, R80 ;  /* 0x000000ffff467224 */ /* 0x000fe200078e0050 */
[----:B------:R-:W-:Y:S01]  /*11720*/  PRMT R80, R69, 0x7610, R100 ;  /* 0x0000761045507816 */ /* 0x000fe20000000064 */
[----:B--2---:R-:W-:Y:S04]  /*11730*/  STL.64 [R120+0x20], R76 ;  /* 0x0000204c78007387 */ /* 0x004fe80000100a00 */
[----:B------:R0:W-:Y:S04]  /*11740*/  SHFL.DOWN PT, R85, R3, 0x8, 0x1f ;  /* 0x09001f0003557f89 */ /* 0x0001e800000e0000 */
[----:B------:R-:W-:Y:S01]  /*11750*/  STL.64 [R120+0x128], R70 ;  /* 0x0001284678007387 */ /* 0x000fe20000100a00 */
[----:B0-----:R-:W-:-:S03]  /*11760*/  IMAD.MOV.U32 R3, RZ, RZ, R104 ;  /* 0x000000ffff037224 */ /* 0x001fc600078e0068 */
[----:B------:R-:W-:Y:S04]  /*11770*/  SHFL.DOWN PT, R70, R16, 0x8, 0x1f ;  /* 0x09001f0010467f89 */ /* 0x000fe800000e0000 */
[----:B------:R0:W-:Y:S04]  /*11780*/  SHFL.DOWN PT, R84, R3, 0x8, 0x1f ;  /* 0x09001f0003547f89 */ /* 0x0001e800000e0000 */
[----:B------:R-:W1:Y:S01]  /*11790*/  SHFL.DOWN PT, R71, R17, 0x8, 0x1f ;  /* 0x09001f0011477f89 */ /* 0x000e6200000e0000 */
[----:B0-----:R-:W-:-:S03]  /*117a0*/  IMAD.MOV.U32 R3, RZ, RZ, R105 ;  /* 0x000000ffff037224 */ /* 0x001fc600078e0069 */
[----:B------:R-:W0:Y:S04]  /*117b0*/  SHFL.DOWN PT, R88, R80, 0x8, 0x1f ;  /* 0x09001f0050587f89 */ /* 0x000e2800000e0000 */
[----:B------:R2:W-:Y:S04]  /*117c0*/  SHFL.DOWN PT, R83, R3, 0x8, 0x1f ;  /* 0x09001f0003537f89 */ /* 0x0005e800000e0000 */
[----:B------:R-:W-:Y:S01]  /*117d0*/  SHFL.DOWN PT, R74, R42, 0x8, 0x1f ;  /* 0x09001f002a4a7f89 */ /* 0x000fe200000e0000 */
[----:B--2---:R-:W-:-:S03]  /*117e0*/  IMAD.MOV.U32 R3, RZ, RZ, R106 ;  /* 0x000000ffff037224 */ /* 0x004fc600078e006a */
[----:B------:R-:W2:Y:S04]  /*117f0*/  SHFL.DOWN PT, R75, R43, 0x8, 0x1f ;  /* 0x09001f002b4b7f89 */ /* 0x000ea800000e0000 */
[----:B------:R3:W-:Y:S04]  /*11800*/  SHFL.DOWN PT, R82, R3, 0x8, 0x1f ;  /* 0x09001f0003527f89 */ /* 0x0007e800000e0000 */
[----:B------:R-:W-:Y:S01]  /*11810*/  SHFL.DOWN PT, R76, R40, 0x8, 0x1f ;  /* 0x09001f00284c7f89 */ /* 0x000fe200000e0000 */
[----:B---3--:R-:W-:-:S03]  /*11820*/  IMAD.MOV.U32 R3, RZ, RZ, R107 ;  /* 0x000000ffff037224 */ /* 0x008fc600078e006b */
[----:B------:R-:W3:Y:S04]  /*11830*/  SHFL.DOWN PT, R77, R41, 0x8, 0x1f ;  /* 0x09001f00294d7f89 */ /* 0x000ee800000e0000 */
[----:B------:R4:W-:Y:S04]  /*11840*/  SHFL.DOWN PT, R81, R3, 0x8, 0x1f ;  /* 0x09001f0003517f89 */ /* 0x0009e800000e0000 */
[----:B-1----:R0:W-:Y:S01]  /*11850*/  STL.64 [R120+0xd0], R70 ;  /* 0x0000d04678007387 */ /* 0x0021e20000100a00 */
[----:B----4-:R-:W-:-:S03]  /*11860*/  IMAD.MOV.U32 R3, RZ, RZ, R108 ;  /* 0x000000ffff037224 */ /* 0x010fc600078e006c */
[----:B------:R-:W-:Y:S04]  /*11870*/  STL.64 [R120+0xb0], R72 ;  /* 0x0000b04878007387 */ /* 0x000fe80000100a00 */
[----:B------:R1:W-:Y:S01]  /*11880*/  SHFL.DOWN PT, R80, R3, 0x8, 0x1f ;  /* 0x09001f0003507f89 */ /* 0x0003e200000e0000 */
[----:B0-----:R-:W-:-:S03]  /*11890*/  IMAD.MOV.U32 R70, RZ, RZ, R88 ;  /* 0x000000ffff467224 */ /* 0x001fc600078e0058 */
[----:B------:R-:W-:Y:S01]  /*118a0*/  SHFL.DOWN PT, R72, R14, 0x8, 0x1f ;  /* 0x09001f000e487f89 */ /* 0x000fe200000e0000 */
[----:B------:R-:W-:Y:S02]  /*118b0*/  IMAD.MOV.U32 R71, RZ, RZ, R87 ;  /* 0x000000ffff477224 */ /* 0x000fe400078e0057 */
[----:B-1----:R-:W-:Y:S01]  /*118c0*/  IMAD.MOV.U32 R3, RZ, RZ, R109 ;  /* 0x000000ffff037224 */ /* 0x002fe200078e006d */
[----:B------:R-:W0:Y:S04]  /*118d0*/  SHFL.DOWN PT, R73, R15, 0x8, 0x1f ;  /* 0x09001f000f497f89 */ /* 0x000e2800000e0000 */
[----:B------:R1:W-:Y:S04]  /*118e0*/  SHFL.DOWN PT, R79, R3, 0x8, 0x1f ;  /* 0x09001f00034f7f89 */ /* 0x0003e800000e0000 */
[----:B------:R4:W-:Y:S01]  /*118f0*/  STL.64 [R120+0x130], R70 ;  /* 0x0001304678007387 */ /* 0x0009e20000100a00 */
[----:B-1----:R-:W-:-:S03]  /*11900*/  IMAD.MOV.U32 R3, RZ, RZ, R110 ;  /* 0x000000ffff037224 */ /* 0x002fc600078e006e */
[----:B--2---:R-:W-:Y:S04]  /*11910*/  STL.64 [R120+0x68], R74 ;  /* 0x0000684a78007387 */ /* 0x004fe80000100a00 */
[----:B------:R1:W-:Y:S01]  /*11920*/  SHFL.DOWN PT, R78, R3, 0x8, 0x1f ;  /* 0x09001f00034e7f89 */ /* 0x0003e200000e0000 */
[----:B----4-:R-:W-:-:S03]  /*11930*/  IMAD.MOV.U32 R70, RZ, RZ, R86 ;  /* 0x000000ffff467224 */ /* 0x010fc600078e0056 */
[----:B---3--:R-:W-:Y:S01]  /*11940*/  STL.64 [R120+0x70], R76 ;  /* 0x0000704c78007387 */ /* 0x008fe20000100a00 */
        /* <DEDUP_REMOVED lines=27> */
[----:B------:R-:W2:Y:S04]  /*11b00*/  SHFL.DOWN PT, R86, R80, 0x8, 0x1f ;  /* 0x09001f0050567f89 */ /* 0x000ea800000e0000 */
[----:B------:R-:W3:Y:S01]  /*11b10*/  SHFL.DOWN PT, R85, R79, 0x8, 0x1f ;  /* 0x09001f004f557f89 */ /* 0x000ee200000e0000 */
[----:B-1----:R-:W-:-:S03]  /*11b20*/  IMAD.MOV.U32 R71, RZ, RZ, R3 ;  /* 0x000000ffff477224 */ /* 0x002fc600078e0003 */
[----:B------:R-:W1:Y:S01]  /*11b30*/  SHFL.DOWN PT, R77, R11, 0x8, 0x1f ;  /* 0x09001f000b4d7f89 */ /* 0x000e6200000e0000 */
[----:B------:R-:W-:Y:S02]  /*11b40*/  IMAD.MOV.U32 R3, RZ, RZ, R117 ;  /* 0x000000ffff037224 */ /* 0x000fe400078e0075 */
[----:B------:R-:W-:Y:S01]  /*11b50*/  IMAD.MOV.U32 R70, RZ, RZ, R78 ;  /* 0x000000ffff467224 */ /* 0x000fe200078e004e */
[----:B0-----:R-:W-:Y:S01]  /*11b60*/  STL.64 [R120+0xf0], R72 ;  /* 0x0000f04878007387 */ /* 0x001fe20000100a00 */
[----:B------:R-:W-:-:S03]  /*11b70*/  IMAD.MOV.U32 R78, RZ, RZ, R114 ;  /* 0x000000ffff4e7224 */ /* 0x000fc600078e0072 */
[----:B------:R0:W-:Y:S04]  /*11b80*/  SHFL.DOWN PT, R81, R3, 0x8, 0x1f ;  /* 0x09001f0003517f89 */ /* 0x0001e800000e0000 */
[----:B------:R4:W-:Y:S01]  /*11b90*/  STL.64 [R120+0x158], R70 ;  /* 0x0001584678007387 */ /* 0x0009e20000100a00 */
[----:B0-----:R-:W-:-:S03]  /*11ba0*/  IMAD.MOV.U32 R3, RZ, RZ, R118 ;  /* 0x000000ffff037224 */ /* 0x001fc600078e0076 */
[----:B------:R-:W-:Y:S01]  /*11bb0*/  SHFL.DOWN PT, R84, R78, 0x8, 0x1f ;  /* 0x09001f004e547f89 */ /* 0x000fe200000e0000 */
[----:B--2---:R-:W-:Y:S02]  /*11bc0*/  IMAD.MOV.U32 R72, RZ, RZ, R86 ;  /* 0x000000ffff487224 */ /* 0x004fe400078e0056 */
[----:B---3--:R-:W-:Y:S01]  /*11bd0*/  IMAD.MOV.U32 R73, RZ, RZ, R85 ;  /* 0x000000ffff497224 */ /* 0x008fe200078e0055 */
[----:B------:R0:W-:Y:S01]  /*11be0*/  SHFL.DOWN PT, R80, R3, 0x8, 0x1f ;  /* 0x09001f0003507f89 */ /* 0x0001e200000e0000 */
[----:B----4-:R-:W-:-:S03]  /*11bf0*/  IMAD.MOV.U32 R71, RZ, RZ, R115 ;  /* 0x000000ffff477224 */ /* 0x010fc600078e0073 */
[----:B------:R-:W-:Y:S01]  /*11c00*/  STL.64 [R120+0xe0], R74 ;  /* 0x0000e04a78007387 */ /* 0x000fe20000100a00 */
[----:B------:R-:W-:-:S03]  /*11c10*/  IMAD.MOV.U32 R70, RZ, RZ, R116 ;  /* 0x000000ffff467224 */ /* 0x000fc600078e0074 */
[----:B------:R-:W-:Y:S01]  /*11c20*/  SHFL.DOWN PT, R83, R71, 0x8, 0x1f ;  /* 0x09001f0047537f89 */ /* 0x000fe200000e0000 */
[----:B0-----:R-:W-:-:S03]  /*11c30*/  IMAD.MOV.U32 R3, RZ, RZ, R119 ;  /* 0x000000ffff037224 */ /* 0x001fc600078e0077 */
[----:B------:R-:W-:Y:S04]  /*11c40*/  SHFL.DOWN PT, R82, R70, 0x8, 0x1f ;  /* 0x09001f0046527f89 */ /* 0x000fe800000e0000 */
[----:B------:R0:W-:Y:S04]  /*11c50*/  SHFL.DOWN PT, R79, R3, 0x8, 0x1f ;  /* 0x09001f00034f7f89 */ /* 0x0001e800000e0000 */
[----:B-1----:R-:W-:Y:S01]  /*11c60*/  STL.64 [R120+0xe8], R76 ;  /* 0x0000e84c78007387 */ /* 0x002fe20000100a00 */
[----:B0-----:R-:W-:-:S03]  /*11c70*/  IMAD.MOV.U32 R3, RZ, RZ, R90 ;  /* 0x000000ffff037224 */ /* 0x001fc600078e005a */
[----:B------:R-:W-:Y:S04]  /*11c80*/  SHFL.DOWN PT, R74, R6, 0x8, 0x1f ;  /* 0x09001f00064a7f89 */ /* 0x000fe800000e0000 */
[----:B------:R0:W-:Y:S04]  /*11c90*/  SHFL.DOWN PT, R78, R3, 0x8, 0x1f ;  /* 0x09001f00034e7f89 */ /* 0x0001e800000e0000 */
[----:B------:R-:W1:Y:S01]  /*11ca0*/  SHFL.DOWN PT, R75, R7, 0x8, 0x1f ;  /* 0x09001f00074b7f89 */ /* 0x000e6200000e0000 */
[----:B0-----:R-:W-:-:S03]  /*11cb0*/  IMAD.MOV.U32 R3, RZ, RZ, R91 ;  /* 0x000000ffff037224 */ /* 0x001fc600078e005b */
[----:B------:R-:W-:Y:S04]  /*11cc0*/  SHFL.DOWN PT, R76, R4, 0x8, 0x1f ;  /* 0x09001f00044c7f89 */ /* 0x000fe800000e0000 */
[----:B------:R-:W0:Y:S04]  /*11cd0*/  SHFL.DOWN PT, R77, R5, 0x8, 0x1f ;  /* 0x09001f00054d7f89 */ /* 0x000e2800000e0000 */
[----:B------:R-:W-:Y:S04]  /*11ce0*/  SHFL.DOWN PT, R3, R3, 0x8, 0x1f ;  /* 0x09001f0003037f89 */ /* 0x000fe800000e0000 */
[----:B------:R-:W-:Y:S04]  /*11cf0*/  SHFL.DOWN PT, R70, R123, 0x8, 0x1f ;  /* 0x09001f007b467f89 */ /* 0x000fe800000e0000 */
[----:B------:R-:W2:Y:S04]  /*11d00*/  SHFL.DOWN PT, R71, R2, 0x8, 0x1f ;  /* 0x09001f0002477f89 */ /* 0x000ea800000e0000 */
[----:B------:R3:W-:Y:S04]  /*11d10*/  STL.64 [R120+0x160], R72 ;  /* 0x0001604878007387 */ /* 0x0007e80000100a00 */
[----:B-1----:R-:W-:Y:S04]  /*11d20*/  STL.64 [R120+0xf8], R74 ;  /* 0x0000f84a78007387 */ /* 0x002fe80000100a00 */
[----:B0-----:R-:W-:Y:S01]  /*11d30*/  STL.64 [R120+0x100], R76 ;  /* 0x0001004c78007387 */ /* 0x001fe20000100a00 */
[----:B---3--:R-:W-:-:S02]  /*11d40*/  IMAD.MOV.U32 R72, RZ, RZ, R84 ;  /* 0x000000ffff487224 */ /* 0x008fc400078e0054 */
[----:B------:R-:W-:-:S05]  /*11d50*/  IMAD.MOV.U32 R73, RZ, RZ, R83 ;  /* 0x000000ffff497224 */ /* 0x000fca00078e0053 */
[----:B------:R0:W-:Y:S04]  /*11d60*/  STL.64 [R120+0x168], R72 ;  /* 0x0001684878007387 */ /* 0x0001e80000100a00 */
[----:B--2---:R-:W-:Y:S01]  /*11d70*/  STL.64 [R120], R70 ;  /* 0x0000004678007387 */ /* 0x004fe20000100a00 */
[----:B0-----:R-:W-:Y:S02]  /*11d80*/  IMAD.MOV.U32 R72, RZ, RZ, R82 ;  /* 0x000000ffff487224 */ /* 0x001fe400078e0052 */
[----:B------:R-:W-:-:S05]  /*11d90*/  IMAD.MOV.U32 R73, RZ, RZ, R81 ;  /* 0x000000ffff497224 */ /* 0x000fca00078e0051 */
[----:B------:R0:W-:Y:S02]  /*11da0*/  STL.64 [R120+0x170], R72 ;  /* 0x0001704878007387 */ /* 0x0001e40000100a00 */
[----:B0-----:R-:W-:Y:S02]  /*11db0*/  IMAD.MOV.U32 R72, RZ, RZ, R80 ;  /* 0x000000ffff487224 */ /* 0x001fe400078e0050 */
[----:B------:R-:W-:-:S05]  /*11dc0*/  IMAD.MOV.U32 R73, RZ, RZ, R79 ;  /* 0x000000ffff497224 */ /* 0x000fca00078e004f */
[----:B------:R0:W-:Y:S02]  /*11dd0*/  STL.64 [R120+0x178], R72 ;  /* 0x0001784878007387 */ /* 0x0001e40000100a00 */
[----:B0-----:R-:W-:Y:S02]  /*11de0*/  IMAD.MOV.U32 R72, RZ, RZ, R78 ;  /* 0x000000ffff487224 */ /* 0x001fe400078e004e */
[----:B------:R-:W-:Y:S02]  /*11df0*/  IMAD.MOV.U32 R73, RZ, RZ, R3 ;  /* 0x000000ffff497224 */ /* 0x000fe400078e0003 */
[----:B------:R-:W-:-:S03]  /*11e00*/  IMAD.MOV.U32 R3, RZ, RZ, R123 ;  /* 0x000000ffff037224 */ /* 0x000fc600078e007b */
        /* <DEDUP_REMOVED lines=15> */
.L_x_5634:
        /* <DEDUP_REMOVED lines=20> */
.L_x_5446:
[----:B------:R-:W-:Y:S01]  /*12040*/  IMAD.MOV.U32 R66, RZ, RZ, R5 ;  /* 0x000000ffff427224 */ /* 0x000fe200078e0005 */
[--C-:B------:R-:W-:Y:S01]  /*12050*/  PRMT R74, R74, 0x7610, R91.reuse ;  /* 0x000076104a4a7816 */ /* 0x100fe2000000005b */
[----:B------:R-:W-:Y:S01]  /*12060*/  IMAD.MOV.U32 R5, RZ, RZ, R4 ;  /* 0x000000ffff057224 */ /* 0x000fe200078e0004 */
[----:B------:R-:W-:-:S07]  /*12070*/  PRMT R91, R91, 0x5410, R91 ;  /* 0x000054105b5b7816 */ /* 0x000fce000000005b */
.L_x_5447:
[----:B------:R-:W-:Y:S05]  /*12080*/  BSYNC.RECONVERGENT B1 ;  /* 0x0000000000017941 */ /* 0x000fea0003800200 */
.L_x_5445:
        /* <DEDUP_REMOVED lines=11> */
.L_x_5449:
[----:B------:R-:W-:Y:S01]  /*12140*/  IMAD.MOV.U32 R71, RZ, RZ, R66 ;  /* 0x000000ffff477224 */ /* 0x000fe200078e0042 */
[----:B------:R-:W-:Y:S01]  /*12150*/  PRMT R75, R75, 0x7610, R74 ;  /* 0x000076104b4b7816 */ /* 0x000fe2000000004a */
[----:B------:R-:W-:Y:S01]  /*12160*/  IMAD.MOV.U32 R4, RZ, RZ, R7 ;  /* 0x000000ffff047224 */ /* 0x000fe200078e0007 */
[----:B------:R-:W-:-:S07]  /*12170*/  PRMT R91, R90, 0x7632, R91 ;  /* 0x000076325a5b7816 */ /* 0x000fce000000005b */
.L_x_5450:
[----:B------:R-:W-:Y:S05]  /*12180*/  BSYNC.RECONVERGENT B1 ;  /* 0x0000000000017941 */ /* 0x000fea0003800200 */
.L_x_5448:
        /* <DEDUP_REMOVED lines=11> */
.L_x_5452:
[----:B------:R-:W-:Y:S01]  /*12240*/  IMAD.MOV.U32 R66, RZ, RZ, R71 ;  /* 0x000000ffff427224 */ /* 0x000fe200078e0047 */
[----:B------:R-:W-:Y:S01]  /*12250*/  PRMT R75, R75, 0x7632, R75 ;  /* 0x000076324b4b7816 */ /* 0x000fe2000000004b */
[----:B------:R-:W-:Y:S01]  /*12260*/  IMAD.MOV.U32 R7, RZ, RZ, R6 ;  /* 0x000000ffff077224 */ /* 0x000fe200078e0006 */
[----:B------:R-:W-:-:S07]  /*12270*/  PRMT R90, R90, 0x5410, R90 ;  /* 0x000054105a5a7816 */ /* 0x000fce000000005a */
.L_x_5453:
[----:B------:R-:W-:Y:S05]  /*12280*/  BSYNC.RECONVERGENT B1 ;  /* 0x0000000000017941 */ /* 0x000fea0003800200 */
.L_x_5451:
        /* <DEDUP_REMOVED lines=11> */
.L_x_5455:
[----:B------:R-:W-:Y:S01]  /*12340*/  IMAD.MOV.U32 R71, RZ, RZ, R66 ;  /* 0x000000ffff477224 */ /* 0x000fe200078e0042 */
[----:B------:R-:W-:Y:S01]  /*12350*/  PRMT R76, R75, 0x7610, R76 ;  /* 0x000076104b4c7816 */ /* 0x000fe2000000004c */
[----:B------:R-:W-:Y:S01]  /*12360*/  IMAD.MOV.U32 R6, RZ, RZ, R9 ;  /* 0x000000ffff067224 */ /* 0x000fe200078e0009 */
[----:B------:R-:W-:-:S07]  /*12370*/  PRMT R90, R119, 0x7632, R90 ;  /* 0x00007632775a7816 */ /* 0x000fce000000005a */
.L_x_5456:
[----:B------:R-:W-:Y:S05]  /*12380*/  BSYNC.RECONVERGENT B1 ;  /* 0x0000000000017941 */ /* 0x000fea0003800200 */
.L_x_5454:
        /* <DEDUP_REMOVED lines=11> */
.L_x_5458:
[----:B------:R-:W-:Y:S01]  /*12440*/  IMAD.MOV.U32 R66, RZ, RZ, R71 ;  /* 0x000000ffff427224 */ /* 0x000fe200078e0047 */
[----:B------:R-:W-:Y:S01]  /*12450*/  PRMT R74, R74, 0x5410, R76 ;  /* 0x000054104a4a7816 */ /* 0x000fe2000000004c */
[----:B------:R-:W-:Y:S01]  /*12460*/  IMAD.MOV.U32 R9, RZ, RZ, R8 ;  /* 0x000000ffff097224 */ /* 0x000fe200078e0008 */
[----:B------:R-:W-:-:S07]  /*12470*/  PRMT R119, R119, 0x5410, R119 ;  /* 0x0000541077777816 */ /* 0x000fce0000000077 */
.L_x_5459:
[----:B------:R-:W-:Y:S05]  /*12480*/  BSYNC.RECONVERGENT B1 ;  /* 0x0000000000017941 */ /* 0x000fea0003800200 */
.L_x_5457:
        /* <DEDUP_REMOVED lines=11> */
.L_x_5461:
[----:B------:R-:W-:Y:S01]  /*12540*/  IMAD.MOV.U32 R71, RZ, RZ, R66 ;  /* 0x000000ffff477224 */ /* 0x000fe200078e0042 */
[----:B------:R-:W-:Y:S01]  /*12550*/  PRMT R75, R75, 0x7610, R74 ;  /* 0x000076104b4b7816 */ /* 0x000fe2000000004a */
[----:B------:R-:W-:Y:S01]  /*12560*/  IMAD.MOV.U32 R8, RZ, RZ, R11 ;  /* 0x000000ffff087224 */ /* 0x000fe200078e000b */
[----:B------:R-:W-:-:S07]  /*12570*/  PRMT R119, R118, 0x7632, R119 ;  /* 0x0000763276777816 */ /* 0x000fce0000000077 */
.L_x_5462:
[----:B------:R-:W-:Y:S05]  /*12580*/  BSYNC.RECONVERGENT B1 ;  /* 0x0000000000017941 */ /* 0x000fea0003800200 */
.L_x_5460:
        /* <DEDUP_REMOVED lines=11> */
.L_x_5464:
[----:B------:R-:W-:Y:S01]  /*12640*/  IMAD.MOV.U32 R66, RZ, RZ, R71 ;  /* 0x000000ffff427224 */ /* 0x000fe200078e0047 */
[----:B------:R-:W-:Y:S01]  /*12650*/  PRMT R75, R75, 0x7632, R75 ;  /* 0x000076324b4b7816 */ /* 0x000fe2000000004b */
[----:B------:R-:W-:Y:S01]  /*12660*/  IMAD.MOV.U32 R11, RZ, RZ, R10 ;  /* 0x000000ffff0b7224 */ /* 0x000fe200078e000a */
[----:B------:R-:W-:-:S07]  /*12670*/  PRMT R118, R118, 0x5410, R118 ;  /* 0x0000541076767816 */ /* 0x000fce0000000076 */
.L_x_5465:
[----:B------:R-:W-:Y:S05]  /*12680*/  BSYNC.RECONVERGENT B1 ;  /* 0x0000000000017941 */ /* 0x000fea0003800200 */
.L_x_5463:
        /* <DEDUP_REMOVED lines=11> */
.L_x_5467:
[----:B------:R-:W-:Y:S01]  /*12740*/  IMAD.MOV.U32 R71, RZ, RZ, R66 ;  /* 0x000000ffff477224 */ /* 0x000fe200078e0042 */
[----:B------:R-:W-:Y:S01]  /*12750*/  PRMT R76, R75, 0x7610, R76 ;  /* 0x000076104b4c7816 */ /* 0x000fe2000000004c */
[----:B------:R-:W-:Y:S01]  /*12760*/  IMAD.MOV.U32 R10, RZ, RZ, R13 ;  /* 0x000000ffff0a7224 */ /* 0x000fe200078e000d */
[----:B------:R-:W-:-:S07]  /*12770*/  PRMT R118, R117, 0x7632, R118 ;  /* 0x0000763275767816 */ /* 0x000fce0000000076 */
.L_x_5468:
[----:B------:R-:W-:Y:S05]  /*12780*/  BSYNC.RECONVERGENT B1 ;  /* 0x0000000000017941 */ /* 0x000fea0003800200 */
.L_x_5466:
        /* <DEDUP_REMOVED lines=11> */
.L_x_5470:
[----:B------:R-:W-:Y:S01]  /*12840*/  IMAD.MOV.U32 R66, RZ, RZ, R71 ;  /* 0x000000ffff427224 */ /* 0x000fe200078e0047 */
[----:B------:R-:W-:Y:S01]  /*12850*/  PRMT R74, R74, 0x5410, R76 ;  /* 0x000054104a4a7816 */ /* 0x000fe2000000004c */
[----:B------:R-:W-:Y:S01]  /*12860*/  IMAD.MOV.U32 R13, RZ, RZ, R12 ;  /* 0x000000ffff0d7224 */ /* 0x000fe200078e000c */
[----:B------:R-:W-:-:S07]  /*12870*/  PRMT R117, R117, 0x5410, R117 ;  /* 0x0000541075757816 */ /* 0x000fce0000000075 */
.L_x_5471:
[----:B------:R-:W-:Y:S05]  /*12880*/  BSYNC.RECONVERGENT B1 ;  /* 0x0000000000017941 */ /* 0x000fea0003800200 */
.L_x_5469:
        /* <DEDUP_REMOVED lines=11> */
.L_x_5473:
[----:B------:R-:W-:Y:S01]  /*12940*/  IMAD.MOV.U32 R71, RZ, RZ, R66 ;  /* 0x000000ffff477224 */ /* 0x000fe200078e0042 */
[----:B------:R-:W-:Y:S01]  /*12950*/  PRMT R75, R75, 0x7610, R74 ;  /* 0x000076104b4b7816 */ /* 0x000fe2000000004a */
[----:B------:R-:W-:Y:S01]  /*12960*/  IMAD.MOV.U32 R12, RZ, RZ, R15 ;  /* 0x000000ffff0c7224 */ /* 0x000fe200078e000f */
[----:B------:R-:W-:-:S07]  /*12970*/  PRMT R117, R116, 0x7632, R117 ;  /* 0x0000763274757816 */ /* 0x000fce0000000075 */
.L_x_5474:
[----:B------:R-:W-:Y:S05]  /*12980*/  BSYNC.RECONVERGENT B1 ;  /* 0x0000000000017941 */ /* 0x000fea0003800200 */
.L_x_5472:
        /* <DEDUP_REMOVED lines=11> */
.L_x_5476:
[----:B------:R-:W-:Y:S01]  /*12a40*/  IMAD.MOV.U32 R66, RZ, RZ, R71 ;  /* 0x000000ffff427224 */ /* 0x000fe200078e0047 */
[----:B------:R-:W-:Y:S01]  /*12a50*/  PRMT R75, R75, 0x7632, R75 ;  /* 0x000076324b4b7816 */ /* 0x000fe2000000004b */
[----:B------:R-:W-:Y:S01]  /*12a60*/  IMAD.MOV.U32 R15, RZ, RZ, R14 ;  /* 0x000000ffff0f7224 */ /* 0x000fe200078e000e */
[----:B------:R-:W-:-:S07]  /*12a70*/  PRMT R116, R116, 0x5410, R116 ;  /* 0x0000541074747816 */ /* 0x000fce0000000074 */
.L_x_5477:
[----:B------:R-:W-:Y:S05]  /*12a80*/  BSYNC.RECONVERGENT B1 ;  /* 0x0000000000017941 */ /* 0x000fea0003800200 */
.L_x_5475:
        /* <DEDUP_REMOVED lines=11> */
.L_x_5479:
[----:B------:R-:W-:Y:S01]  /*12b40*/  IMAD.MOV.U32 R71, RZ, RZ, R66 ;  /* 0x000000ffff477224 */ /* 0x000fe200078e0042 */
[----:B------:R-:W-:Y:S01]  /*12b50*/  PRMT R76, R75, 0x7610, R76 ;  /* 0x000076104b4c7816 */ /* 0x000fe2000000004c */
[----:B------:R-:W-:Y:S01]  /*12b60*/  IMAD.MOV.U32 R14, RZ, RZ, R17 ;  /* 0x000000ffff0e7224 */ /* 0x000fe200078e0011 */
[----:B------:R-:W-:-:S07]  /*12b70*/  PRMT R116, R115, 0x7632, R116 ;  /* 0x0000763273747816 */ /* 0x000fce0000000074 */
.L_x_5480:
[----:B------:R-:W-:Y:S05]  /*12b80*/  BSYNC.RECONVERGENT B1 ;  /* 0x0000000000017941 */ /* 0x000fea0003800200 */
.L_x_5478:
        /* <DEDUP_REMOVED lines=11> */
.L_x_5482:
[----:B------:R-:W-:Y:S01]  /*12c40*/  IMAD.MOV.U32 R66, RZ, RZ, R71 ;  /* 0x000000ffff427224 */ /* 0x000fe200078e0047 */
[----:B------:R-:W-:Y:S01]  /*12c50*/  PRMT R74, R74, 0x5410, R76 ;  /* 0x000054104a4a7816 */ /* 0x000fe2000000004c */
[----:B------:R-:W-:Y:S01]  /*12c60*/  IMAD.MOV.U32 R17, RZ, RZ, R16 ;  /* 0x000000ffff117224 */ /* 0x000fe200078e0010 */
[----:B------:R-:W-:-:S07]  /*12c70*/  PRMT R115, R115, 0x5410, R115 ;  /* 0x0000541073737816 */ /* 0x000fce0000000073 */
.L_x_5483:
[----:B------:R-:W-:Y:S05]  /*12c80*/  BSYNC.RECONVERGENT B1 ;  /* 0x0000000000017941 */ /* 0x000fea0003800200 */
.L_x_5481:
        /* <DEDUP_REMOVED lines=11> */
.L_x_5485:
[----:B------:R-:W-:Y:S01]  /*12d40*/  IMAD.MOV.U32 R71, RZ, RZ, R66 ;  /* 0x000000ffff477224 */ /* 0x000fe200078e0042 */
[----:B------:R-:W-:Y:S01]  /*12d50*/  PRMT R75, R75, 0x7610, R74 ;  /* 0x000076104b4b7816 */ /* 0x000fe2000000004a */
[----:B------:R-:W-:Y:S01]  /*12d60*/  IMAD.MOV.U32 R16, RZ, RZ, R19 ;  /* 0x000000ffff107224 */ /* 0x000fe200078e0013 */
[----:B------:R-:W-:-:S07]  /*12d70*/  PRMT R115, R114, 0x7632, R115 ;  /* 0x0000763272737816 */ /* 0x000fce0000000073 */
.L_x_5486:
[----:B------:R-:W-:Y:S05]  /*12d80*/  BSYNC.RECONVERGENT B1 ;  /* 0x0000000000017941 */ /* 0x000fea0003800200 */
.L_x_5484:
        /* <DEDUP_REMOVED lines=11> */
.L_x_5488:
[----:B------:R-:W-:Y:S01]  /*12e40*/  IMAD.MOV.U32 R66, RZ, RZ, R71 ;  /* 0x000000ffff427224 */ /* 0x000fe200078e0047 */
[----:B------:R-:W-:Y:S01]  /*12e50*/  PRMT R75, R75, 0x7632, R75 ;  /* 0x000076324b4b7816 */ /* 0x000fe2000000004b */
[----:B------:R-:W-:Y:S01]  /*12e60*/  IMAD.MOV.U32 R19, RZ, RZ, R18 ;  /* 0x000000ffff137224 */ /* 0x000fe200078e0012 */
[----:B------:R-:W-:-:S07]  /*12e70*/  PRMT R114, R114, 0x5410, R114 ;  /* 0x0000541072727816 */ /* 0x000fce0000000072 */
.L_x_5489:
[----:B------:R-:W-:Y:S05]  /*12e80*/  BSYNC.RECONVERGENT B1 ;  /* 0x0000000000017941 */ /* 0x000fea0003800200 */
.L_x_5487:
        /* <DEDUP_REMOVED lines=11> */
.L_x_5491:
[----:B------:R-:W-:Y:S01]  /*12f40*/  IMAD.MOV.U32 R71, RZ, RZ, R66 ;  /* 0x000000ffff477224 */ /* 0x000fe200078e0042 */
[----:B------:R-:W-:Y:S01]  /*12f50*/  PRMT R76, R75, 0x7610, R76 ;  /* 0x000076104b4c7816 */ /* 0x000fe2000000004c */
[----:B------:R-:W-:Y:S01]  /*12f60*/  IMAD.MOV.U32 R18, RZ, RZ, R21 ;  /* 0x000000ffff127224 */ /* 0x000fe200078e0015 */
[----:B------:R-:W-:-:S07]  /*12f70*/  PRMT R114, R113, 0x7632, R114 ;  /* 0x0000763271727816 */ /* 0x000fce0000000072 */
.L_x_5492:
[----:B------:R-:W-:Y:S05]  /*12f80*/  BSYNC.RECONVERGENT B1 ;  /* 0x0000000000017941 */ /* 0x000fea0003800200 */
.L_x_5490:
        /* <DEDUP_REMOVED lines=11> */
.L_x_5494:
[----:B------:R-:W-:Y:S01]  /*13040*/  IMAD.MOV.U32 R66, RZ, RZ, R71 ;  /* 0x000000ffff427224 */ /* 0x000fe200078e0047 */
[----:B------:R-:W-:Y:S01]  /*13050*/  PRMT R74, R74, 0x5410, R76 ;  /* 0x000054104a4a7816 */ /* 0x000fe2000000004c */
[----:B------:R-:W-:Y:S01]  /*13060*/  IMAD.MOV.U32 R21, RZ, RZ, R20 ;  /* 0x000000ffff157224 */ /* 0x000fe200078e0014 */
[----:B------:R-:W-:-:S07]  /*13070*/  PRMT R113, R113, 0x5410, R113 ;  /* 0x0000541071717816 */ /* 0x000fce0000000071 */
.L_x_5495:
[----:B------:R-:W-:Y:S05]  /*13080*/  BSYNC.RECONVERGENT B1 ;  /* 0x0000000000017941 */ /* 0x000fea0003800200 */
.L_x_5493:
        /* <DEDUP_REMOVED lines=11> */
.L_x_5497:
[----:B------:R-:W-:Y:S01]  /*13140*/  IMAD.MOV.U32 R71, RZ, RZ, R66 ;  /* 0x000000ffff477224 */ /* 0x000fe200078e0042 */
[----:B------:R-:W-:Y:S01]  /*13150*/  PRMT R75, R75, 0x7610, R74 ;  /* 0x000076104b4b7816 */ /* 0x000fe2000000004a */
[----:B------:R-:W-:Y:S01]  /*13160*/  IMAD.MOV.U32 R20, RZ, RZ, R23 ;  /* 0x000000ffff147224 */ /* 0x000fe200078e0017 */
[----:B------:R-:W-:-:S07]  /*13170*/  PRMT R113, R112, 0x7632, R113 ;  /* 0x0000763270717816 */ /* 0x000fce0000000071 */
.L_x_5498:
[----:B------:R-:W-:Y:S05]  /*13180*/  BSYNC.RECONVERGENT B1 ;  /* 0x0000000000017941 */ /* 0x000fea0003800200 */
.L_x_5496:
        /* <DEDUP_REMOVED lines=11> */
.L_x_5500:
[----:B------:R-:W-:Y:S01]  /*13240*/  IMAD.MOV.U32 R66, RZ, RZ, R71 ;  /* 0x000000ffff427224 */ /* 0x000fe200078e0047 */
[----:B------:R-:W-:Y:S01]  /*13250*/  PRMT R75, R75, 0x7632, R75 ;  /* 0x000076324b4b7816 */ /* 0x000fe2000000004b */
[----:B------:R-:W-:Y:S01]  /*13260*/  IMAD.MOV.U32 R23, RZ, RZ, R22 ;  /* 0x000000ffff177224 */ /* 0x000fe200078e0016 */
[----:B------:R-:W-:-:S07]  /*13270*/  PRMT R112, R112, 0x5410, R112 ;  /* 0x0000541070707816 */ /* 0x000fce0000000070 */
.L_x_5501:
[----:B------:R-:W-:Y:S05]  /*13280*/  BSYNC.RECONVERGENT B1 ;  /* 0x0000000000017941 */ /* 0x000fea0003800200 */
.L_x_5499:
        /* <DEDUP_REMOVED lines=11> */
.L_x_5503:
[----:B------:R-:W-:Y:S01]  /*13340*/  IMAD.MOV.U32 R71, RZ, RZ, R66 ;  /* 0x000000ffff477224 */ /* 0x000fe200078e0042 */
[----:B------:R-:W-:Y:S01]  /*13350*/  PRMT R76, R75, 0x7610, R76 ;  /* 0x000076104b4c7816 */ /* 0x000fe2000000004c */
[----:B------:R-:W-:Y:S01]  /*13360*/  IMAD.MOV.U32 R22, RZ, RZ, R25 ;  /* 0x000000ffff167224 */ /* 0x000fe200078e0019 */
[----:B------:R-:W-:-:S07]  /*13370*/  PRMT R112, R111, 0x7632, R112 ;  /* 0x000076326f707816 */ /* 0x000fce0000000070 */
.L_x_5504:
[----:B------:R-:W-:Y:S05]  /*13380*/  BSYNC.RECONVERGENT B1 ;  /* 0x0000000000017941 */ /* 0x000fea0003800200 */
.L_x_5502:
        /* <DEDUP_REMOVED lines=11> */
.L_x_5506:
[----:B------:R-:W-:Y:S01]  /*13440*/  IMAD.MOV.U32 R66, RZ, RZ, R71 ;  /* 0x000000ffff427224 */ /* 0x000fe200078e0047 */
[----:B------:R-:W-:Y:S01]  /*13450*/  PRMT R74, R74, 0x5410, R76 ;  /* 0x000054104a4a7816 */ /* 0x000fe2000000004c */
[----:B------:R-:W-:Y:S01]  /*13460*/  IMAD.MOV.U32 R25, RZ, RZ, R24 ;  /* 0x000000ffff197224 */ /* 0x000fe200078e0018 */
[----:B------:R-:W-:-:S07]  /*13470*/  PRMT R111, R111, 0x5410, R111 ;  /* 0x000054106f6f7816 */ /* 0x000fce000000006f */
.L_x_5507:
[----:B------:R-:W-:Y:S05]  /*13480*/  BSYNC.RECONVERGENT B1 ;  /* 0x0000000000017941 */ /* 0x000fea0003800200 */
.L_x_5505:
        /* <DEDUP_REMOVED lines=11> */
.L_x_5509:
[----:B------:R-:W-:Y:S01]  /*13540*/  IMAD.MOV.U32 R71, RZ, RZ, R66 ;  /* 0x000000ffff477224 */ /* 0x000fe200078e0042 */
[----:B------:R-:W-:Y:S01]  /*13550*/  PRMT R75, R75, 0x7610, R74 ;  /* 0x000076104b4b7816 */ /* 0x000fe2000000004a */
[----:B------:R-:W-:Y:S01]  /*13560*/  IMAD.MOV.U32 R24, RZ, RZ, R27 ;  /* 0x000000ffff187224 */ /* 0x000fe200078e001b */
[----:B------:R-:W-:-:S07]  /*13570*/  PRMT R111, R110, 0x7632, R111 ;  /* 0x000076326e6f7816 */ /* 0x000fce000000006f */
.L_x_5510:
[----:B------:R-:W-:Y:S05]  /*13580*/  BSYNC.RECONVERGENT B1 ;  /* 0x0000000000017941 */ /* 0x000fea0003800200 */
.L_x_5508:
        /* <DEDUP_REMOVED lines=11> */
.L_x_5512:
[----:B------:R-:W-:Y:S01]  /*13640*/  IMAD.MOV.U32 R66, RZ, RZ, R71 ;  /* 0x000000ffff427224 */ /* 0x000fe200078e0047 */
[----:B------:R-:W-:Y:S01]  /*13650*/  PRMT R75, R75, 0x7632, R75 ;  /* 0x000076324b4b7816 */ /* 0x000fe2000000004b */
[----:B------:R-:W-:Y:S01]  /*13660*/  IMAD.MOV.U32 R27, RZ, RZ, R26 ;  /* 0x000000ffff1b7224 */ /* 0x000fe200078e001a */
[----:B------:R-:W-:-:S07]  /*13670*/  PRMT R110, R110, 0x5410, R110 ;  /* 0x000054106e6e7816 */ /* 0x000fce000000006e */
.L_x_5513:
[----:B------:R-:W-:Y:S05]  /*13680*/  BSYNC.RECONVERGENT B1 ;  /* 0x0000000000017941 */ /* 0x000fea0003800200 */
.L_x_5511:
        /* <DEDUP_REMOVED lines=11> */
.L_x_5515:
[----:B------:R-:W-:Y:S01]  /*13740*/  IMAD.MOV.U32 R71, RZ, RZ, R66 ;  /* 0x000000ffff477224 */ /* 0x000fe200078e0042 */
[----:B------:R-:W-:Y:S01]  /*13750*/  PRMT R76, R75, 0x7610, R76 ;  /* 0x000076104b4c7816 */ /* 0x000fe2000000004c */
[----:B------:R-:W-:Y:S01]  /*13760*/  IMAD.MOV.U32 R26, RZ, RZ, R29 ;  /* 0x000000ffff1a7224 */ /* 0x000fe200078e001d */
[----:B------:R-:W-:-:S07]  /*13770*/  PRMT R110, R109, 0x7632, R110 ;  /* 0x000076326d6e7816 */ /* 0x000fce000000006e */
.L_x_5516:
[----:B------:R-:W-:Y:S05]  /*13780*/  BSYNC.RECONVERGENT B1 ;  /* 0x0000000000017941 */ /* 0x000fea0003800200 */
.L_x_5514:
        /* <DEDUP_REMOVED lines=11> */
.L_x_5518:
[----:B------:R-:W-:Y:S01]  /*13840*/  IMAD.MOV.U32 R66, RZ, RZ, R71 ;  /* 0x000000ffff427224 */ /* 0x000fe200078e0047 */
[----:B------:R-:W-:Y:S01]  /*13850*/  PRMT R74, R74, 0x5410, R76 ;  /* 0x000054104a4a7816 */ /* 0x000fe2000000004c */
[----:B------:R-:W-:Y:S01]  /*13860*/  IMAD.MOV.U32 R29, RZ, RZ, R28 ;  /* 0x000000ffff1d7224 */ /* 0x000fe200078e001c */
[----:B------:R-:W-:-:S07]  /*13870*/  PRMT R109, R109, 0x5410, R109 ;  /* 0x000054106d6d7816 */ /* 0x000fce000000006d */
.L_x_5519:
[----:B------:R-:W-:Y:S05]  /*13880*/  BSYNC.RECONVERGENT B1 ;  /* 0x0000000000017941 */ /* 0x000fea0003800200 */
.L_x_5517:
        /* <DEDUP_REMOVED lines=11> */
.L_x_5521:
[----:B------:R-:W-:Y:S01]  /*13940*/  IMAD.MOV.U32 R71, RZ, RZ, R66 ;  /* 0x000000ffff477224 */ /* 0x000fe200078e0042 */
[----:B------:R-:W-:Y:S01]  /*13950*/  PRMT R75, R75, 0x7610, R74 ;  /* 0x000076104b4b7816 */ /* 0x000fe2000000004a */
[----:B------:R-:W-:Y:S01]  /*13960*/  IMAD.MOV.U32 R28, RZ, RZ, R31 ;  /* 0x000000ffff1c7224 */ /* 0x000fe200078e001f */
[----:B------:R-:W-:-:S07]  /*13970*/  PRMT R109, R108, 0x7632, R109 ;  /* 0x000076326c6d7816 */ /* 0x000fce000000006d */
.L_x_5522:
[----:B------:R-:W-:Y:S05]  /*13980*/  BSYNC.RECONVERGENT B1 ;  /* 0x0000000000017941 */ /* 0x000fea0003800200 */
.L_x_5520:
        /* <DEDUP_REMOVED lines=11> */
.L_x_5524:
[----:B------:R-:W-:Y:S01]  /*13a40*/  IMAD.MOV.U32 R66, RZ, RZ, R71 ;  /* 0x000000ffff427224 */ /* 0x000fe200078e0047 */
[----:B------:R-:W-:Y:S01]  /*13a50*/  PRMT R75, R75, 0x7632, R75 ;  /* 0x000076324b4b7816 */ /* 0x000fe2000000004b */
[----:B------:R-:W-:Y:S01]  /*13a60*/  IMAD.MOV.U32 R31, RZ, RZ, R30 ;  /* 0x000000ffff1f7224 */ /* 0x000fe200078e001e */
[----:B------:R-:W-:-:S07]  /*13a70*/  PRMT R108, R108, 0x5410, R108 ;  /* 0x000054106c6c7816 */ /* 0x000fce000000006c */
.L_x_5525:
[----:B------:R-:W-:Y:S05]  /*13a80*/  BSYNC.RECONVERGENT B1 ;  /* 0x0000000000017941 */ /* 0x000fea0003800200 */
.L_x_5523:
        /* <DEDUP_REMOVED lines=11> */
.L_x_5527:
[----:B------:R-:W-:Y:S01]  /*13b40*/  IMAD.MOV.U32 R71, RZ, RZ, R66 ;  /* 0x000000ffff477224 */ /* 0x000fe200078e0042 */
[----:B------:R-:W-:Y:S01]  /*13b50*/  PRMT R76, R75, 0x7610, R76 ;  /* 0x000076104b4c7816 */ /* 0x000fe2000000004c */
[----:B------:R-:W-:Y:S01]  /*13b60*/  IMAD.MOV.U32 R30, RZ, RZ, R33 ;  /* 0x000000ffff1e7224 */ /* 0x000fe200078e0021 */
[----:B------:R-:W-:-:S07]  /*13b70*/  PRMT R108, R107, 0x7632, R108 ;  /* 0x000076326b6c7816 */ /* 0x000fce000000006c */
.L_x_5528:
[----:B------:R-:W-:Y:S05]  /*13b80*/  BSYNC.RECONVERGENT B1 ;  /* 0x0000000000017941 */ /* 0x000fea0003800200 */
.L_x_5526:
        /* <DEDUP_REMOVED lines=11> */
.L_x_5530:
[----:B------:R-:W-:Y:S01]  /*13c40*/  IMAD.MOV.U32 R66, RZ, RZ, R71 ;  /* 0x000000ffff427224 */ /* 0x000fe200078e0047 */
[----:B------:R-:W-:Y:S01]  /*13c50*/  PRMT R74, R74, 0x5410, R76 ;  /* 0x000054104a4a7816 */ /* 0x000fe2000000004c */
[----:B------:R-:W-:Y:S01]  /*13c60*/  IMAD.MOV.U32 R33, RZ, RZ, R32 ;  /* 0x000000ffff217224 */ /* 0x000fe200078e0020 */
[----:B------:R-:W-:-:S07]  /*13c70*/  PRMT R107, R107, 0x5410, R107 ;  /* 0x000054106b6b7816 */ /* 0x000fce000000006b */
.L_x_5531:
[----:B------:R-:W-:Y:S05]  /*13c80*/  BSYNC.RECONVERGENT B1 ;  /* 0x0000000000017941 */ /* 0x000fea0003800200 */
.L_x_5529:
        /* <DEDUP_REMOVED lines=11> */
.L_x_5533:
[----:B------:R-:W-:Y:S01]  /*13d40*/  IMAD.MOV.U32 R71, RZ, RZ, R66 ;  /* 0x000000ffff477224 */ /* 0x000fe200078e0042 */
[----:B------:R-:W-:Y:S01]  /*13d50*/  PRMT R75, R75, 0x7610, R74 ;  /* 0x000076104b4b7816 */ /* 0x000fe2000000004a */
[----:B------:R-:W-:Y:S01]  /*13d60*/  IMAD.MOV.U32 R32, RZ, RZ, R35 ;  /* 0x000000ffff207224 */ /* 0x000fe200078e0023 */
[----:B------:R-:W-:-:S07]  /*13d70*/  PRMT R107, R106, 0x7632, R107 ;  /* 0x000076326a6b7816 */ /* 0x000fce000000006b */
.L_x_5534:
[----:B------:R-:W-:Y:S05]  /*13d80*/  BSYNC.RECONVERGENT B1 ;  /* 0x0000000000017941 */ /* 0x000fea0003800200 */
.L_x_5532:
        /* <DEDUP_REMOVED lines=11> */
.L_x_5536:
[----:B------:R-:W-:Y:S01]  /*13e40*/  IMAD.MOV.U32 R66, RZ, RZ, R71 ;  /* 0x000000ffff427224 */ /* 0x000fe200078e0047 */
[----:B------:R-:W-:Y:S01]  /*13e50*/  PRMT R75, R75, 0x7632, R75 ;  /* 0x000076324b4b7816 */ /* 0x000fe2000000004b */
[----:B------:R-:W-:Y:S01]  /*13e60*/  IMAD.MOV.U32 R35, RZ, RZ, R34 ;  /* 0x000000ffff237224 */ /* 0x000fe200078e0022 */
[----:B------:R-:W-:-:S07]  /*13e70*/  PRMT R106, R106, 0x5410, R106 ;  /* 0x000054106a6a7816 */ /* 0x000fce000000006a */
.L_x_5537:
[----:B------:R-:W-:Y:S05]  /*13e80*/  BSYNC.RECONVERGENT B1 ;  /* 0x0000000000017941 */ /* 0x000fea0003800200 */
.L_x_5535:
        /* <DEDUP_REMOVED lines=11> */
.L_x_5539:
[----:B------:R-:W-:Y:S01]  /*13f40*/  IMAD.MOV.U32 R71, RZ, RZ, R66 ;  /* 0x000000ffff477224 */ /* 0x000fe200078e0042 */
[----:B------:R-:W-:Y:S01]  /*13f50*/  PRMT R76, R75, 0x7610, R76 ;  /* 0x000076104b4c7816 */ /* 0x000fe2000000004c */
[----:B------:R-:W-:Y:S01]  /*13f60*/  IMAD.MOV.U32 R34, RZ, RZ, R37 ;  /* 0x000000ffff227224 */ /* 0x000fe200078e0025 */
[----:B------:R-:W-:-:S07]  /*13f70*/  PRMT R106, R105, 0x7632, R106 ;  /* 0x00007632696a7816 */ /* 0x000fce000000006a */
.L_x_5540:
[----:B------:R-:W-:Y:S05]  /*13f80*/  BSYNC.RECONVERGENT B1 ;  /* 0x0000000000017941 */ /* 0x000fea0003800200 */
.L_x_5538:
        /* <DEDUP_REMOVED lines=11> */
.L_x_5542:
[----:B------:R-:W-:Y:S01]  /*14040*/  IMAD.MOV.U32 R66, RZ, RZ, R71 ;  /* 0x000000ffff427224 */ /* 0x000fe200078e0047 */
[----:B------:R-:W-:Y:S01]  /*14050*/  PRMT R74, R74, 0x5410, R76 ;  /* 0x000054104a4a7816 */ /* 0x000fe2000000004c */
[----:B------:R-:W-:Y:S01]  /*14060*/  IMAD.MOV.U32 R37, RZ, RZ, R36 ;  /* 0x000000ffff257224 */ /* 0x000fe200078e0024 */
[----:B------:R-:W-:-:S07]  /*14070*/  PRMT R105, R105, 0x5410, R105 ;  /* 0x0000541069697816 */ /* 0x000fce0000000069 */
.L_x_5543:
[----:B------:R-:W-:Y:S05]  /*14080*/  BSYNC.RECONVERGENT B1 ;  /* 0x0000000000017941 */ /* 0x000fea0003800200 */
.L_x_5541:
        /* <DEDUP_REMOVED lines=11> */
.L_x_5545:
[----:B------:R-:W-:Y:S01]  /*14140*/  IMAD.MOV.U32 R71, RZ, RZ, R66 ;  /* 0x000000ffff477224 */ /* 0x000fe200078e0042 */
[----:B------:R-:W-:Y:S01]  /*14150*/  PRMT R75, R75, 0x7610, R74 ;  /* 0x000076104b4b7816 */ /* 0x000fe2000000004a */
[----:B------:R-:W-:Y:S01]  /*14160*/  IMAD.MOV.U32 R36, RZ, RZ, R39 ;  /* 0x000000ffff247224 */ /* 0x000fe200078e0027 */
[----:B------:R-:W-:-:S07]  /*14170*/  PRMT R105, R104, 0x7632, R105 ;  /* 0x0000763268697816 */ /* 0x000fce0000000069 */
.L_x_5546:
[----:B------:R-:W-:Y:S05]  /*14180*/  BSYNC.RECONVERGENT B1 ;  /* 0x0000000000017941 */ /* 0x000fea0003800200 */
.L_x_5544:
        /* <DEDUP_REMOVED lines=11> */
.L_x_5548:
[----:B------:R-:W-:Y:S01]  /*14240*/  IMAD.MOV.U32 R66, RZ, RZ, R71 ;  /* 0x000000ffff427224 */ /* 0x000fe200078e0047 */
[----:B------:R-:W-:Y:S01]  /*14250*/  PRMT R75, R75, 0x7632, R75 ;  /* 0x000076324b4b7816 */ /* 0x000fe2000000004b */
[----:B------:R-:W-:Y:S01]  /*14260*/  IMAD.MOV.U32 R39, RZ, RZ, R38 ;  /* 0x000000ffff277224 */ /* 0x000fe200078e0026 */
[----:B------:R-:W-:-:S07]  /*14270*/  PRMT R104, R104, 0x5410, R104 ;  /* 0x0000541068687816 */ /* 0x000fce0000000068 */
.L_x_5549:
[----:B------:R-:W-:Y:S05]  /*14280*/  BSYNC.RECONVERGENT B1 ;  /* 0x0000000000017941 */ /* 0x000fea0003800200 */
.L_x_5547:
        /* <DEDUP_REMOVED lines=11> */
.L_x_5551:
[----:B------:R-:W-:Y:S01]  /*14340*/  IMAD.MOV.U32 R71, RZ, RZ, R66 ;  /* 0x000000ffff477224 */ /* 0x000fe200078e0042 */
[----:B------:R-:W-:Y:S01]  /*14350*/  PRMT R76, R75, 0x7610, R76 ;  /* 0x000076104b4c7816 */ /* 0x000fe2000000004c */
[----:B------:R-:W-:Y:S01]  /*14360*/  IMAD.MOV.U32 R38, RZ, RZ, R41 ;  /* 0x000000ffff267224 */ /* 0x000fe200078e0029 */
[----:B------:R-:W-:-:S07]  /*14370*/  PRMT R104, R103, 0x7632, R104 ;  /* 0x0000763267687816 */ /* 0x000fce0000000068 */
.L_x_5552:
[----:B------:R-:W-:Y:S05]  /*14380*/  BSYNC.RECONVERGENT B1 ;  /* 0x0000000000017941 */ /* 0x000fea0003800200 */
.L_x_5550:
        /* <DEDUP_REMOVED lines=11> */
.L_x_5554:
[----:B------:R-:W-:Y:S01]  /*14440*/  IMAD.MOV.U32 R66, RZ, RZ, R71 ;  /* 0x000000ffff427224 */ /* 0x000fe200078e0047 */
[----:B------:R-:W-:Y:S01]  /*14450*/  PRMT R74, R74, 0x5410, R76 ;  /* 0x000054104a4a7816 */ /* 0x000fe2000000004c */
[----:B------:R-:W-:Y:S01]  /*14460*/  IMAD.MOV.U32 R41, RZ, RZ, R40 ;  /* 0x000000ffff297224 */ /* 0x000fe200078e0028 */
[----:B------:R-:W-:-:S07]  /*14470*/  PRMT R103, R103, 0x5410, R103 ;  /* 0x0000541067677816 */ /* 0x000fce0000000067 */
.L_x_5555:
[----:B------:R-:W-:Y:S05]  /*14480*/  BSYNC.RECONVERGENT B1 ;  /* 0x0000000000017941 */ /* 0x000fea0003800200 */
.L_x_5553:
        /* <DEDUP_REMOVED lines=11> */
.L_x_5557:
[----:B------:R-:W-:Y:S01]  /*14540*/  IMAD.MOV.U32 R71, RZ, RZ, R66 ;  /* 0x000000ffff477224 */ /* 0x000fe200078e0042 */
[----:B------:R-:W-:Y:S01]  /*14550*/  PRMT R75, R75, 0x7610, R74 ;  /* 0x000076104b4b7816 */ /* 0x000fe2000000004a */
[----:B------:R-:W-:Y:S01]  /*14560*/  IMAD.MOV.U32 R40, RZ, RZ, R43 ;  /* 0x000000ffff287224 */ /* 0x000fe200078e002b */
[----:B------:R-:W-:-:S07]  /*14570*/  PRMT R103, R102, 0x7632, R103 ;  /* 0x0000763266677816 */ /* 0x000fce0000000067 */
.L_x_5558:
[----:B------:R-:W-:Y:S05]  /*14580*/  BSYNC.RECONVERGENT B1 ;  /* 0x0000000000017941 */ /* 0x000fea0003800200 */
.L_x_5556:
        /* <DEDUP_REMOVED lines=11> */
.L_x_5560:
[----:B------:R-:W-:Y:S01]  /*14640*/  IMAD.MOV.U32 R66, RZ, RZ, R71 ;  /* 0x000000ffff427224 */ /* 0x000fe200078e0047 */
[----:B------:R-:W-:Y:S01]  /*14650*/  PRMT R75, R75, 0x7632, R75 ;  /* 0x000076324b4b7816 */ /* 0x000fe2000000004b */
[----:B------:R-:W-:Y:S01]  /*14660*/  IMAD.MOV.U32 R43, RZ, RZ, R42 ;  /* 0x000000ffff2b7224 */ /* 0x000fe200078e002a */
[----:B------:R-:W-:-:S07]  /*14670*/  PRMT R102, R102, 0x5410, R102 ;  /* 0x0000541066667816 */ /* 0x000fce0000000066 */
.L_x_5561:
[----:B------:R-:W-:Y:S05]  /*14680*/  BSYNC.RECONVERGENT B1 ;  /* 0x0000000000017941 */ /* 0x000fea0003800200 */
.L_x_5559:
        /* <DEDUP_REMOVED lines=11> */
.L_x_5563:
[----:B------:R-:W-:Y:S01]  /*14740*/  IMAD.MOV.U32 R71, RZ, RZ, R66 ;  /* 0x000000ffff477224 */ /* 0x000fe200078e0042 */
[----:B------:R-:W-:Y:S01]  /*14750*/  PRMT R76, R75, 0x7610, R76 ;  /* 0x000076104b4c7816 */ /* 0x000fe2000000004c */
[----:B------:R-:W-:Y:S01]  /*14760*/  IMAD.MOV.U32 R42, RZ, RZ, R45 ;  /* 0x000000ffff2a7224 */ /* 0x000fe200078e002d */
[----:B------:R-:W-:-:S07]  /*14770*/  PRMT R102, R101, 0x7632, R102 ;  /* 0x0000763265667816 */ /* 0x000fce0000000066 */
.L_x_5564:
[----:B------:R-:W-:Y:S05]  /*14780*/  BSYNC.RECONVERGENT B1 ;  /* 0x0000000000017941 */ /* 0x000fea0003800200 */
.L_x_5562:
        /* <DEDUP_REMOVED lines=11> */
.L_x_5566:
[----:B------:R-:W-:Y:S01]  /*14840*/  IMAD.MOV.U32 R66, RZ, RZ, R71 ;  /* 0x000000ffff427224 */ /* 0x000fe200078e0047 */
[----:B------:R-:W-:Y:S01]  /*14850*/  PRMT R74, R74, 0x5410, R76 ;  /* 0x000054104a4a7816 */ /* 0x000fe2000000004c */
[----:B------:R-:W-:Y:S01]  /*14860*/  IMAD.MOV.U32 R45, RZ, RZ, R44 ;  /* 0x000000ffff2d7224 */ /* 0x000fe200078e002c */
[----:B------:R-:W-:-:S07]  /*14870*/  PRMT R101, R101, 0x5410, R101 ;  /* 0x0000541065657816 */ /* 0x000fce0000000065 */
.L_x_5567:
[----:B------:R-:W-:Y:S05]  /*14880*/  BSYNC.RECONVERGENT B1 ;  /* 0x0000000000017941 */ /* 0x000fea0003800200 */
.L_x_5565:
        /* <DEDUP_REMOVED lines=11> */
.L_x_5569:
[----:B------:R-:W-:Y:S01]  /*14940*/  IMAD.MOV.U32 R71, RZ, RZ, R66 ;  /* 0x000000ffff477224 */ /* 0x000fe200078e0042 */
[----:B------:R-:W-:Y:S01]  /*14950*/  PRMT R75, R74, 0x7632, R75 ;  /* 0x000076324a4b7816 */ /* 0x000fe2000000004b */
[----:B------:R-:W-:Y:S01]  /*14960*/  IMAD.MOV.U32 R44, RZ, RZ, R47 ;  /* 0x000000ffff2c7224 */ /* 0x000fe200078e002f */
[----:B------:R-:W-:-:S07]  /*14970*/  PRMT R101, R100, 0x7632, R101 ;  /* 0x0000763264657816 */ /* 0x000fce0000000065 */
.L_x_5570:
[----:B------:R-:W-:Y:S05]  /*14980*/  BSYNC.RECONVERGENT B1 ;  /* 0x0000000000017941 */ /* 0x000fea0003800200 */
.L_x_5568:
        /* <DEDUP_REMOVED lines=11> */
.L_x_5572:
[----:B------:R-:W-:Y:S01]  /*14a40*/  IMAD.MOV.U32 R66, RZ, RZ, R71 ;  /* 0x000000ffff427224 */ /* 0x000fe200078e0047 */
[----:B------:R-:W-:Y:S01]  /*14a50*/  PRMT R76, R75, 0x7610, R76 ;  /* 0x000076104b4c7816 */ /* 0x000fe2000000004c */
[----:B------:R-:W-:Y:S01]  /*14a60*/  IMAD.MOV.U32 R47, RZ, RZ, R46 ;  /* 0x000000ffff2f7224 */ /* 0x000fe200078e002e */
[----:B------:R-:W-:-:S07]  /*14a70*/  PRMT R100, R100, 0x5410, R69 ;  /* 0x0000541064647816 */ /* 0x000fce0000000045 */
.L_x_5573:
[----:B------:R-:W-:Y:S05]  /*14a80*/  BSYNC.RECONVERGENT B1 ;  /* 0x0000000000017941 */ /* 0x000fea0003800200 */
.L_x_5571:
        /* <DEDUP_REMOVED lines=11> */
.L_x_5575:
[----:B------:R-:W-:Y:S01]  /*14b40*/  IMAD.MOV.U32 R71, RZ, RZ, R66 ;  /* 0x000000ffff477224 */ /* 0x000fe200078e0042 */
[----:B------:R-:W-:Y:S01]  /*14b50*/  PRMT R74, R74, 0x5410, R76 ;  /* 0x000054104a4a7816 */ /* 0x000fe2000000004c */
[----:B------:R-:W-:Y:S01]  /*14b60*/  IMAD.MOV.U32 R46, RZ, RZ, R49 ;  /* 0x000000ffff2e7224 */ /* 0x000fe200078e0031 */
[----:B------:R-:W-:-:S07]  /*14b70*/  PRMT R69, R69, 0x7632, R69 ;  /* 0x0000763245457816 */ /* 0x000fce0000000045 */
.L_x_5576:
[----:B------:R-:W-:Y:S05]  /*14b80*/  BSYNC.RECONVERGENT B1 ;  /* 0x0000000000017941 */ /* 0x000fea0003800200 */
.L_x_5574:
        /* <DEDUP_REMOVED lines=11> */
.L_x_5578:
[----:B------:R-:W-:Y:S01]  /*14c40*/  IMAD.MOV.U32 R66, RZ, RZ, R71 ;  /* 0x000000ffff427224 */ /* 0x000fe200078e0047 */
[----:B------:R-:W-:Y:S01]  /*14c50*/  PRMT R75, R74, 0x7632, R75 ;  /* 0x000076324a4b7816 */ /* 0x000fe2000000004b */
[----:B------:R-:W-:Y:S01]  /*14c60*/  IMAD.MOV.U32 R49, RZ, RZ, R48 ;  /* 0x000000ffff317224 */ /* 0x000fe200078e0030 */
[----:B------:R-:W-:-:S07]  /*14c70*/  PRMT R69, R69, 0x7610, R68 ;  /* 0x0000761045457816 */ /* 0x000fce0000000044 */
.L_x_5579:
[----:B------:R-:W-:Y:S05]  /*14c80*/  BSYNC.RECONVERGENT B1 ;  /* 0x0000000000017941 */ /* 0x000fea0003800200 */
.L_x_5577:
        /* <DEDUP_REMOVED lines=11> */
.L_x_5581:
[----:B------:R-:W-:Y:S01]  /*14d40*/  IMAD.MOV.U32 R71, RZ, RZ, R66 ;  /* 0x000000ffff477224 */ /* 0x000fe200078e0042 */
[----:B------:R-:W-:Y:S01]  /*14d50*/  PRMT R74, R74, 0x5410, R75 ;  /* 0x000054104a4a7816 */ /* 0x000fe2000000004b */
[----:B------:R-:W-:Y:S01]  /*14d60*/  IMAD.MOV.U32 R48, RZ, RZ, R51 ;  /* 0x000000ffff307224 */ /* 0x000fe200078e0033 */
[----:B------:R-:W-:-:S07]  /*14d70*/  PRMT R68, R68, 0x7610, R99 ;  /* 0x0000761044447816 */ /* 0x000fce0000000063 */
.L_x_5582:
[----:B------:R-:W-:Y:S05]  /*14d80*/  BSYNC.RECONVERGENT B1 ;  /* 0x0000000000017941 */ /* 0x000fea0003800200 */
.L_x_5580:
        /* <DEDUP_REMOVED lines=11> */
.L_x_5584:
[----:B------:R-:W-:Y:S01]  /*14e40*/  IMAD.MOV.U32 R66, RZ, RZ, R71 ;  /* 0x000000ffff427224 */ /* 0x000fe200078e0047 */
[----:B------:R-:W-:Y:S01]  /*14e50*/  PRMT R75, R74, 0x7632, R75 ;  /* 0x000076324a4b7816 */ /* 0x000fe2000000004b */
[----:B------:R-:W-:Y:S01]  /*14e60*/  IMAD.MOV.U32 R51, RZ, RZ, R50 ;  /* 0x000000ffff337224 */ /* 0x000fe200078e0032 */
[----:B------:R-:W-:-:S07]  /*14e70*/  PRMT R99, R99, 0x5410, R68 ;  /* 0x0000541063637816 */ /* 0x000fce0000000044 */
.L_x_5585:
[----:B------:R-:W-:Y:S05]  /*14e80*/  BSYNC.RECONVERGENT B1 ;  /* 0x0000000000017941 */ /* 0x000fea0003800200 */
.L_x_5583:
        /* <DEDUP_REMOVED lines=11> */
.L_x_5587:
[----:B------:R-:W-:Y:S01]  /*14f40*/  IMAD.MOV.U32 R71, RZ, RZ, R66 ;  /* 0x000000ffff477224 */ /* 0x000fe200078e0042 */
[----:B------:R-:W-:Y:S01]  /*14f50*/  PRMT R76, R75, 0x7610, R76 ;  /* 0x000076104b4c7816 */ /* 0x000fe2000000004c */
[----:B------:R-:W-:Y:S01]  /*14f60*/  IMAD.MOV.U32 R50, RZ, RZ, R53 ;  /* 0x000000ffff327224 */ /* 0x000fe200078e0035 */
[----:B------:R-:W-:-:S07]  /*14f70*/  PRMT R68, R97, 0x7610, R68 ;  /* 0x0000761061447816 */ /* 0x000fce0000000044 */
.L_x_5588:
[----:B------:R-:W-:Y:S05]  /*14f80*/  BSYNC.RECONVERGENT B1 ;  /* 0x0000000000017941 */ /* 0x000fea0003800200 */
.L_x_5586:
        /* <DEDUP_REMOVED lines=11> */
.L_x_5590:
[----:B------:R-:W-:Y:S01]  /*15040*/  IMAD.MOV.U32 R66, RZ, RZ, R71 ;  /* 0x000000ffff427224 */ /* 0x000fe200078e0047 */
[----:B------:R-:W-:Y:S01]  /*15050*/  PRMT R74, R74, 0x5410, R76 ;  /* 0x000054104a4a7816 */ /* 0x000fe2000000004c */
[----:B------:R-:W-:Y:S01]  /*15060*/  IMAD.MOV.U32 R53, RZ, RZ, R52 ;  /* 0x000000ffff357224 */ /* 0x000fe200078e0034 */
[----:B------:R-:W-:-:S07]  /*15070*/  PRMT R97, R97, 0x7632, R97 ;  /* 0x0000763261617816 */ /* 0x000fce0000000061 */
.L_x_5591:
[----:B------:R-:W-:Y:S05]  /*15080*/  BSYNC.RECONVERGENT B1 ;  /* 0x0000000000017941 */ /* 0x000fea0003800200 */
.L_x_5589:
        /* <DEDUP_REMOVED lines=11> */
.L_x_5593:
[----:B------:R-:W-:Y:S01]  /*15140*/  IMAD.MOV.U32 R71, RZ, RZ, R66 ;  /* 0x000000ffff477224 */ /* 0x000fe200078e0042 */
[----:B------:R-:W-:Y:S01]  /*15150*/  PRMT R75, R75, 0x7610, R74 ;  /* 0x000076104b4b7816 */ /* 0x000fe2000000004a */
[----:B------:R-:W-:Y:S01]  /*15160*/  IMAD.MOV.U32 R52, RZ, RZ, R55 ;  /* 0x000000ffff347224 */ /* 0x000fe200078e0037 */
[----:B------:R-:W-:-:S07]  /*15170*/  PRMT R97, R97, 0x5410, R98 ;  /* 0x0000541061617816 */ /* 0x000fce0000000062 */
.L_x_5594:
[----:B------:R-:W-:Y:S05]  /*15180*/  BSYNC.RECONVERGENT B1 ;  /* 0x0000000000017941 */ /* 0x000fea0003800200 */
.L_x_5592:
        /* <DEDUP_REMOVED lines=11> */
.L_x_5596:
[----:B------:R-:W-:Y:S01]  /*15240*/  IMAD.MOV.U32 R66, RZ, RZ, R71 ;  /* 0x000000ffff427224 */ /* 0x000fe200078e0047 */
[----:B------:R-:W-:Y:S01]  /*15250*/  PRMT R75, R75, 0x7632, R75 ;  /* 0x000076324b4b7816 */ /* 0x000fe2000000004b */
[----:B------:R-:W-:Y:S01]  /*15260*/  IMAD.MOV.U32 R55, RZ, RZ, R54 ;  /* 0x000000ffff377224 */ /* 0x000fe200078e0036 */
[----:B------:R-:W-:-:S07]  /*15270*/  PRMT R98, R98, 0x7632, R98 ;  /* 0x0000763262627816 */ /* 0x000fce0000000062 */
.L_x_5597:
[----:B------:R-:W-:Y:S05]  /*15280*/  BSYNC.RECONVERGENT B1 ;  /* 0x0000000000017941 */ /* 0x000fea0003800200 */
.L_x_5595:
        /* <DEDUP_REMOVED lines=11> */
.L_x_5599:
[----:B------:R-:W-:Y:S01]  /*15340*/  IMAD.MOV.U32 R71, RZ, RZ, R66 ;  /* 0x000000ffff477224 */ /* 0x000fe200078e0042 */
[----:B------:R-:W-:Y:S01]  /*15350*/  PRMT R74, R74, 0x5410, R75 ;  /* 0x000054104a4a7816 */ /* 0x000fe2000000004b */
[----:B------:R-:W-:Y:S01]  /*15360*/  IMAD.MOV.U32 R54, RZ, RZ, R57 ;  /* 0x000000ffff367224 */ /* 0x000fe200078e0039 */
[----:B------:R-:W-:-:S07]  /*15370*/  PRMT R98, R98, 0x5410, R99 ;  /* 0x0000541062627816 */ /* 0x000fce0000000063 */
.L_x_5600:
[----:B------:R-:W-:Y:S05]  /*15380*/  BSYNC.RECONVERGENT B1 ;  /* 0x0000000000017941 */ /* 0x000fea0003800200 */
.L_x_5598:
        /* <DEDUP_REMOVED lines=11> */
.L_x_5602:
[----:B------:R-:W-:Y:S01]  /*15440*/  IMAD.MOV.U32 R66, RZ, RZ, R71 ;  /* 0x000000ffff427224 */ /* 0x000fe200078e0047 */
[----:B------:R-:W-:Y:S01]  /*15450*/  PRMT R75, R75, 0x7610, R74 ;  /* 0x000076104b4b7816 */ /* 0x000fe2000000004a */
[----:B------:R-:W-:Y:S01]  /*15460*/  IMAD.MOV.U32 R57, RZ, RZ, R56 ;  /* 0x000000ffff397224 */ /* 0x000fe200078e0038 */
[----:B------:R-:W-:-:S07]  /*15470*/  PRMT R99, R100, 0x7610, R99 ;  /* 0x0000761064637816 */ /* 0x000fce0000000063 */
.L_x_5603:
[----:B------:R-:W-:Y:S05]  /*15480*/  BSYNC.RECONVERGENT B1 ;  /* 0x0000000000017941 */ /* 0x000fea0003800200 */
.L_x_5601:
        /* <DEDUP_REMOVED lines=11> */
.L_x_5605:
[----:B------:R-:W-:Y:S01]  /*15540*/  IMAD.MOV.U32 R71, RZ, RZ, R66 ;  /* 0x000000ffff477224 */ /* 0x000fe200078e0042 */
[----:B------:R-:W-:Y:S01]  /*15550*/  PRMT R74, R74, 0x7610, R75 ;  /* 0x000076104a4a7816 */ /* 0x000fe2000000004b */
[----:B------:R-:W-:Y:S01]  /*15560*/  IMAD.MOV.U32 R56, RZ, RZ, R59 ;  /* 0x000000ffff387224 */ /* 0x000fe200078e003b */
[----:B------:R-:W-:-:S07]  /*15570*/  PRMT R100, R92, 0x7610, R100 ;  /* 0x000076105c647816 */ /* 0x000fce0000000064 */
.L_x_5606:
[----:B------:R-:W-:Y:S05]  /*15580*/  BSYNC.RECONVERGENT B1 ;  /* 0x0000000000017941 */ /* 0x000fea0003800200 */
.L_x_5604:
        /* <DEDUP_REMOVED lines=11> */
.L_x_5608:
[----:B------:R-:W-:Y:S01]  /*15640*/  IMAD.MOV.U32 R66, RZ, RZ, R71 ;  /* 0x000000ffff427224 */ /* 0x000fe200078e0047 */
[----:B------:R-:W-:Y:S01]  /*15650*/  PRMT R75, R74, 0x7632, R75 ;  /* 0x000076324a4b7816 */ /* 0x000fe2000000004b */
[----:B------:R-:W-:Y:S01]  /*15660*/  IMAD.MOV.U32 R59, RZ, RZ, R58 ;  /* 0x000000ffff3b7224 */ /* 0x000fe200078e003a */
[----:B------:R-:W-:-:S07]  /*15670*/  PRMT R92, R92, 0x7632, R92 ;  /* 0x000076325c5c7816 */ /* 0x000fce000000005c */
.L_x_5609:
[----:B------:R-:W-:Y:S05]  /*15680*/  BSYNC.RECONVERGENT B1 ;  /* 0x0000000000017941 */ /* 0x000fea0003800200 */
.L_x_5607:
        /* <DEDUP_REMOVED lines=11> */
.L_x_5611:
[----:B------:R-:W-:Y:S01]  /*15740*/  IMAD.MOV.U32 R71, RZ, RZ, R66 ;  /* 0x000000ffff477224 */ /* 0x000fe200078e0042 */
[----:B------:R-:W-:Y:S01]  /*15750*/  PRMT R76, R75, 0x7610, R76 ;  /* 0x000076104b4c7816 */ /* 0x000fe2000000004c */
[----:B------:R-:W-:Y:S01]  /*15760*/  IMAD.MOV.U32 R58, RZ, RZ, R61 ;  /* 0x000000ffff3a7224 */ /* 0x000fe200078e003d */
[----:B------:R-:W-:-:S07]  /*15770*/  PRMT R92, R92, 0x5410, R93 ;  /* 0x000054105c5c7816 */ /* 0x000fce000000005d */
.L_x_5612:
[----:B------:R-:W-:Y:S05]  /*15780*/  BSYNC.RECONVERGENT B1 ;  /* 0x0000000000017941 */ /* 0x000fea0003800200 */
.L_x_5610:
        /* <DEDUP_REMOVED lines=11> */
.L_x_5614:
[----:B------:R-:W-:Y:S01]  /*15840*/  IMAD.MOV.U32 R66, RZ, RZ, R71 ;  /* 0x000000ffff427224 */ /* 0x000fe200078e0047 */
[----:B------:R-:W-:Y:S01]  /*15850*/  PRMT R74, R74, 0x5410, R76 ;  /* 0x000054104a4a7816 */ /* 0x000fe2000000004c */
[----:B------:R-:W-:Y:S01]  /*15860*/  IMAD.MOV.U32 R61, RZ, RZ, R60 ;  /* 0x000000ffff3d7224 */ /* 0x000fe200078e003c */
[----:B------:R-:W-:-:S07]  /*15870*/  PRMT R93, R93, 0x7632, R93 ;  /* 0x000076325d5d7816 */ /* 0x000fce000000005d */
.L_x_5615:
[----:B------:R-:W-:Y:S05]  /*15880*/  BSYNC.RECONVERGENT B1 ;  /* 0x0000000000017941 */ /* 0x000fea0003800200 */
.L_x_5613:
        /* <DEDUP_REMOVED lines=11> */
.L_x_5617:
[----:B------:R-:W-:Y:S01]  /*15940*/  IMAD.MOV.U32 R71, RZ, RZ, R66 ;  /* 0x000000ffff477224 */ /* 0x000fe200078e0042 */
[----:B------:R-:W-:Y:S01]  /*15950*/  PRMT R75, R75, 0x7610, R74 ;  /* 0x000076104b4b7816 */ /* 0x000fe2000000004a */
[----:B------:R-:W-:Y:S01]  /*15960*/  IMAD.MOV.U32 R60, RZ, RZ, R63 ;  /* 0x000000ffff3c7224 */ /* 0x000fe200078e003f */
[----:B------:R-:W-:-:S07]  /*15970*/  PRMT R93, R93, 0x5410, R94 ;  /* 0x000054105d5d7816 */ /* 0x000fce000000005e */
.L_x_5618:
[----:B------:R-:W-:Y:S05]  /*15980*/  BSYNC.RECONVERGENT B1 ;  /* 0x0000000000017941 */ /* 0x000fea0003800200 */
.L_x_5616:
        /* <DEDUP_REMOVED lines=11> */
.L_x_5620:
[----:B------:R-:W-:Y:S01]  /*15a40*/  IMAD.MOV.U32 R66, RZ, RZ, R71 ;  /* 0x000000ffff427224 */ /* 0x000fe200078e0047 */
[----:B------:R-:W-:Y:S01]  /*15a50*/  PRMT R75, R75, 0x7632, R75 ;  /* 0x000076324b4b7816 */ /* 0x000fe2000000004b */
[----:B------:R-:W-:Y:S01]  /*15a60*/  IMAD.MOV.U32 R63, RZ, RZ, R62 ;  /* 0x000000ffff3f7224 */ /* 0x000fe200078e003e */
[----:B------:R-:W-:-:S07]  /*15a70*/  PRMT R94, R94, 0x7632, R94 ;  /* 0x000076325e5e7816 */ /* 0x000fce000000005e */
.L_x_5621:
[----:B------:R-:W-:Y:S05]  /*15a80*/  BSYNC.RECONVERGENT B1 ;  /* 0x0000000000017941 */ /* 0x000fea0003800200 */
.L_x_5619:
        /* <DEDUP_REMOVED lines=11> */
.L_x_5623:
[----:B------:R-:W-:Y:S01]  /*15b40*/  IMAD.MOV.U32 R71, RZ, RZ, R66 ;  /* 0x000000ffff477224 */ /* 0x000fe200078e0042 */
[----:B------:R-:W-:Y:S01]  /*15b50*/  PRMT R76, R75, 0x7610, R76 ;  /* 0x000076104b4c7816 */ /* 0x000fe2000000004c */
[----:B------:R-:W-:Y:S01]  /*15b60*/  IMAD.MOV.U32 R62, RZ, RZ, R65 ;  /* 0x000000ffff3e7224 */ /* 0x000fe200078e0041 */
[----:B------:R-:W-:-:S07]  /*15b70*/  PRMT R94, R94, 0x5410, R95 ;  /* 0x000054105e5e7816 */ /* 0x000fce000000005f */
.L_x_5624:
[----:B------:R-:W-:Y:S05]  /*15b80*/  BSYNC.RECONVERGENT B1 ;  /* 0x0000000000017941 */ /* 0x000fea0003800200 */
.L_x_5622:
        /* <DEDUP_REMOVED lines=11> */
.L_x_5626:
[----:B------:R-:W-:Y:S01]  /*15c40*/  IMAD.MOV.U32 R66, RZ, RZ, R71 ;  /* 0x000000ffff427224 */ /* 0x000fe200078e0047 */
[----:B------:R-:W-:Y:S01]  /*15c50*/  PRMT R74, R74, 0x5410, R76 ;  /* 0x000054104a4a7816 */ /* 0x000fe2000000004c */
[----:B------:R-:W-:Y:S01]  /*15c60*/  IMAD.MOV.U32 R65, RZ, RZ, R64 ;  /* 0x000000ffff417224 */ /* 0x000fe200078e0040 */
[----:B------:R-:W-:-:S07]  /*15c70*/  PRMT R95, R95, 0x7632, R95 ;  /* 0x000076325f5f7816 */ /* 0x000fce000000005f */
.L_x_5627:
[----:B------:R-:W-:Y:S05]  /*15c80*/  BSYNC.RECONVERGENT B1 ;  /* 0x0000000000017941 */ /* 0x000fea0003800200 */
.L_x_5625:
        /* <DEDUP_REMOVED lines=11> */
.L_x_5629:
[----:B------:R-:W-:Y:S01]  /*15d40*/  IMAD.MOV.U32 R71, RZ, RZ, R66 ;  /* 0x000000ffff477224 */ /* 0x000fe200078e0042 */
[----:B------:R-:W-:Y:S01]  /*15d50*/  PRMT R75, R75, 0x7610, R74 ;  /* 0x000076104b4b7816 */ /* 0x000fe2000000004a */
[----:B------:R-:W-:Y:S01]  /*15d60*/  IMAD.MOV.U32 R64, RZ, RZ, R67 ;  /* 0x000000ffff407224 */ /* 0x000fe200078e0043 */
[----:B------:R-:W-:-:S07]  /*15d70*/  PRMT R95, R95, 0x5410, R96 ;  /* 0x000054105f5f7816 */ /* 0x000fce0000000060 */
.L_x_5630:
[----:B------:R-:W-:Y:S05]  /*15d80*/  BSYNC.RECONVERGENT B1 ;  /* 0x0000000000017941 */ /* 0x000fea0003800200 */
.L_x_5628:
        /* <DEDUP_REMOVED lines=10> */
.L_x_5632:
[----:B------:R-:W-:Y:S01]  /*15e30*/  PRMT R96, R74, 0x7610, R75 ;  /* 0x000076104a607816 */ /* 0x000fe2000000004b */
[----:B------:R-:W-:Y:S01]  /*15e40*/  IMAD.MOV.U32 R67, RZ, RZ, R72 ;  /* 0x000000ffff437224 */ /* 0x000fe200078e0048 */
[----:B------:R-:W-:Y:S01]  /*15e50*/  PRMT R74, R75, 0x7632, R74 ;  /* 0x000076324b4a7816 */ /* 0x000fe2000000004a */
[--C-:B------:R-:W-:Y:S02]  /*15e60*/  IMAD.MOV.U32 R66, RZ, RZ, R71.reuse ;  /* 0x000000ffff427224 */ /* 0x100fe400078e0047 */
[----:B------:R-:W-:-:S07]  /*15e70*/  IMAD.MOV.U32 R72, RZ, RZ, R71 ;  /* 0x000000ffff487224 */ /* 0x000fce00078e0047 */
.L_x_5633:
[----:B------:R-:W-:Y:S05]  /*15e80*/  BSYNC.RECONVERGENT B1 ;  /* 0x0000000000017941 */ /* 0x000fea0003800200 */
.L_x_5631:
[----:B------:R-:W-:Y:S02]  /*15e90*/  VIADD R70, R70, 0x4 ;  /* 0x0000000446467836 */ /* 0x000fe40000000000 */
[----:B------:R-:W-:Y:S01]  /*15ea0*/  VIADD R120, R120, 0x2 ;  /* 0x0000000278787836 */ /* 0x000fe20000000000 */
[----:B------:R-:W-:Y:S06]  /*15eb0*/  @P1 BRA `(.L_x_5634) ;  /* 0xffffffc000101947 */ /* 0x000fec000383ffff */
.L_x_5444:
[----:B------:R-:W-:Y:S05]  /*15ec0*/  BSYNC.RECONVERGENT B0 ;  /* 0x0000000000007941 */ /* 0x000fea0003800200 */
.L_x_5443:
[----:B------:R-:W-:Y:S01]  /*15ed0*/  SHFL.DOWN PT, R80, R56, 0x10, 0x1f ;  /* 0x0a001f0038507f89 */ /* 0x000fe200000e0000 */
[----:B------:R-:W-:Y:S01]  /*15ee0*/  ISETP.GT.AND P0, PT, R121, 0xf, PT ;  /* 0x0000000f7900780c */ /* 0x000fe20003f04270 */
[----:B------:R-:W-:Y:S02]  /*15ef0*/  BSSY.RECONVERGENT B0, `(.L_x_5635) ;  /* 0x00004de000007945 */ /* 0x000fe40003800200 */
        /* <DEDUP_REMOVED lines=25> */
[----:B-----5:R-:W-:Y:S04]  /*16090*/  STL.64 [R0+0x8], R70 ;  /* 0x0000084600007387 */ /* 0x020fe80000100a00 */
[----:B0-----:R-:W-:Y:S04]  /*160a0*/  STL.64 [R0+0x50], R88 ;  /* 0x0000505800007387 */ /* 0x001fe80000100a00 */
[----:B------:R-:W-:Y:S04]  /*160b0*/  SHFL.DOWN PT, R70, R46, 0x10, 0x1f ;  /* 0x0a001f002e467f89 */ /* 0x000fe800000e0000 */
[----:B------:R-:W0:Y:S04]  /*160c0*/  SHFL.DOWN PT, R71, R47, 0x10, 0x1f ;  /* 0x0a001f002f477f89 */ /* 0x000e2800000e0000 */
[----:B------:R-:W-:Y:S04]  /*160d0*/  SHFL.DOWN PT, R88, R28, 0x10, 0x1f ;  /* 0x0a001f001c587f89 */ /* 0x000fe800000e0000 */
[----:B------:R-:W5:Y:S04]  /*160e0*/  SHFL.DOWN PT, R89, R29, 0x10, 0x1f ;  /* 0x0a001f001d597f89 */ /* 0x000f6800000e0000 */
[----:B-1----:R1:W-:Y:S04]  /*160f0*/  STL.64 [R0+0x80], R80 ;  /* 0x0000805000007387 */ /* 0x0023e80000100a00 */
[----:B--2---:R-:W-:Y:S04]  /*16100*/  STL.64 [R0+0x98], R86 ;  /* 0x0000985600007387 */ /* 0x004fe80000100a00 */
[----:B------:R-:W-:Y:S01]  /*16110*/  STL.64 [R0+0x28], R78 ;  /* 0x0000284e00007387 */ /* 0x000fe20000100a00 */
[----:B-1----:R-:W-:-:S03]  /*16120*/  PRMT R80, R94, 0x5432, R94 ;  /* 0x000054325e507816 */ /* 0x002fc6000000005e */
[----:B------:R-:W-:Y:S01]  /*16130*/  SHFL.DOWN PT, R78, R38, 0x10, 0x1f ;  /* 0x0a001f00264e7f89 */ /* 0x000fe200000e0000 */
[----:B------:R-:W-:-:S03]  /*16140*/  PRMT R81, R95, 0x5432, R95 ;  /* 0x000054325f517816 */ /* 0x000fc6000000005f */
[----:B------:R1:W-:Y:S04]  /*16150*/  SHFL.DOWN PT, R87, R80, 0x10, 0x1f ;  /* 0x0a001f0050577f89 */ /* 0x0003e800000e0000 */
[----:B------:R-:W2:Y:S01]  /*16160*/  SHFL.DOWN PT, R79, R39, 0x10, 0x1f ;  /* 0x0a001f00274f7f89 */ /* 0x000ea200000e0000 */
[----:B-1----:R-:W-:-:S03]  /*16170*/  PRMT R80, R93, 0x5432, R93 ;  /* 0x000054325d507816 */ /* 0x002fc6000000005d */
[----:B---3--:R-:W-:Y:S04]  /*16180*/  STL.64 [R0+0x90], R84 ;  /* 0x0000905400007387 */ /* 0x008fe80000100a00 */
[----:B------:R1:W-:Y:S04]  /*16190*/  SHFL.DOWN PT, R86, R80, 0x10, 0x1f ;  /* 0x0a001f0050567f89 */ /* 0x0003e800000e0000 */
[----:B----4-:R3:W-:Y:S01]  /*161a0*/  STL.64 [R0+0x88], R82 ;  /* 0x0000885200007387 */ /* 0x0107e20000100a00 */
[----:B-1----:R-:W-:-:S03]  /*161b0*/  PRMT R80, R92, 0x5432, R92 ;  /* 0x000054325c507816 */ /* 0x002fc6000000005c */
[----:B0-----:R-:W-:Y:S04]  /*161c0*/  STL.64 [R0+0x58], R70 ;  /* 0x0000584600007387 */ /* 0x001fe80000100a00 */
[----:B------:R0:W-:Y:S01]  /*161d0*/  SHFL.DOWN PT, R85, R80, 0x10, 0x1f ;  /* 0x0a001f0050557f89 */ /* 0x0001e200000e0000 */
[----:B---3--:R-:W-:-:S03]  /*161e0*/  PRMT R82, R96, 0x5432, R96 ;  /* 0x0000543260527816 */ /* 0x008fc60000000060 */
[----:B-----5:R-:W-:Y:S01]  /*161f0*/  STL.64 [R0+0xa0], R88 ;  /* 0x0000a05800007387 */ /* 0x020fe20000100a00 */
[----:B0-----:R-:W-:-:S03]  /*16200*/  PRMT R80, R100, 0x5410, R99 ;  /* 0x0000541064507816 */ /* 0x001fc60000000063 */
[----:B------:R-:W-:Y:S04]  /*16210*/  SHFL.DOWN PT, R70, R26, 0x10, 0x1f ;  /* 0x0a001f001a467f89 */ /* 0x000fe800000e0000 */
[----:B------:R-:W0:Y:S04]  /*16220*/  SHFL.DOWN PT, R71, R27, 0x10, 0x1f ;  /* 0x0a001f001b477f89 */ /* 0x000e2800000e0000 */
[----:B------:R1:W-:Y:S04]  /*16230*/  SHFL.DOWN PT, R84, R80, 0x10, 0x1f ;  /* 0x0a001f0050547f89 */ /* 0x0003e800000e0000 */
[----:B------:R-:W3:Y:S04]  /*16240*/  SHFL.DOWN PT, R89, R82, 0x10, 0x1f ;  /* 0x0a001f0052597f89 */ /* 0x000ee800000e0000 */
[----:B------:R-:W4:Y:S01]  /*16250*/  SHFL.DOWN PT, R88, R81, 0x10, 0x1f ;  /* 0x0a001f0051587f89 */ /* 0x000f2200000e0000 */
[----:B-1----:R-:W-:-:S03]  /*16260*/  PRMT R80, R98, 0x5432, R98 ;  /* 0x0000543262507816 */ /* 0x002fc60000000062 */
[----:B--2---:R-:W-:Y:S04]  /*16270*/  STL.64 [R0+0x78], R78 ;  /* 0x0000784e00007387 */ /* 0x004fe80000100a00 */
[----:B------:R1:W-:Y:S04]  /*16280*/  SHFL.DOWN PT, R83, R80, 0x10, 0x1f ;  /* 0x0a001f0050537f89 */ /* 0x0003e800000e0000 */
[----:B------:R-:W-:Y:S01]  /*16290*/  SHFL.DOWN PT, R78, R18, 0x10, 0x1f ;  /* 0x0a001f00124e7f89 */ /* 0x000fe200000e0000 */
[----:B-1----:R-:W-:-:S03]  /*162a0*/  PRMT R80, R97, 0x5432, R97 ;  /* 0x0000543261507816 */ /* 0x002fc60000000061 */
[----:B------:R-:W1:Y:S04]  /*162b0*/  SHFL.DOWN PT, R79, R19, 0x10, 0x1f ;  /* 0x0a001f00134f7f89 */ /* 0x000e6800000e0000 */
[----:B------:R2:W-:Y:S04]  /*162c0*/  SHFL.DOWN PT, R82, R80, 0x10, 0x1f ;  /* 0x0a001f0050527f89 */ /* 0x0005e800000e0000 */
[----:B0-----:R3:W-:Y:S01]  /*162d0*/  STL.64 [R0+0xa8], R70 ;  /* 0x0000a84600007387 */ /* 0x0017e20000100a00 */
[----:B--2---:R-:W-:-:S03]  /*162e0*/  PRMT R80, R68, 0x7610, R99 ;  /* 0x0000761044507816 */ /* 0x004fc60000000063 */
[----:B------:R-:W-:Y:S04]  /*162f0*/  SHFL.DOWN PT, R72, R64, 0x10, 0x1f ;  /* 0x0a001f0040487f89 */ /* 0x000fe800000e0000 */
[----:B------:R0:W-:Y:S01]  /*16300*/  SHFL.DOWN PT, R81, R80, 0x10, 0x1f ;  /* 0x0a001f0050517f89 */ /* 0x0001e200000e0000 */
[----:B---3--:R-:W-:-:S03]  /*16310*/  IMAD.MOV.U32 R70, RZ, RZ, R89 ;  /* 0x000000ffff467224 */ /* 0x008fc600078e0059 */
[----:B------:R-:W2:Y:S01]  /*16320*/  SHFL.DOWN PT, R73, R65, 0x10, 0x1f ;  /* 0x0a001f0041497f89 */ /* 0x000ea200000e0000 */
[----:B----4-:R-:W-:Y:S01]  /*16330*/  IMAD.MOV.U32 R71, RZ, RZ, R88 ;  /* 0x000000ffff477224 */ /* 0x010fe200078e0058 */
[----:B0-----:R-:W-:Y:S02]  /*16340*/  PRMT R80, R68, 0x7632, R69 ;  /* 0x0000763244507816 */ /* 0x001fe40000000045 */
[----:B-1----:R0:W-:Y:S04]  /*16350*/  STL.64 [R0+0xc8], R78 ;  /* 0x0000c84e00007387 */ /* 0x0021e80000100a00 */
[----:B------:R1:W-:Y:S04]  /*16360*/  STL.64 [R0+0x108], R70 ;  /* 0x0001084600007387 */ /* 0x0003e80000100a00 */
[----:B------:R-:W-:Y:S01]  /*16370*/  SHFL.DOWN PT, R80, R80, 0x10, 0x1f ;  /* 0x0a001f0050507f89 */ /* 0x000fe200000e0000 */
[----:B0-----:R-:W-:-:S03]  /*16380*/  IMAD.MOV.U32 R78, RZ, RZ, R104 ;  /* 0x000000ffff4e7224 */ /* 0x001fc600078e0068 */
[----:B------:R-:W-:Y:S01]  /*16390*/  SHFL.DOWN PT, R74, R62, 0x10, 0x1f ;  /* 0x0a001f003e4a7f89 */ /* 0x000fe200000e0000 */
[----:B------:R-:W-:Y:S02]  /*163a0*/  IMAD.MOV.U32 R79, RZ, RZ, R103 ;  /* 0x000000ffff4f7224 */ /* 0x000fe400078e0067 */
[----:B-1----:R-:W-:Y:S01]  /*163b0*/  IMAD.MOV.U32 R70, RZ, RZ, R87 ;  /* 0x000000ffff467224 */ /* 0x002fe200078e0057 */
[----:B------:R-:W0:Y:S01]  /*163c0*/  SHFL.DOWN PT, R75, R63, 0x10, 0x1f ;  /* 0x0a001f003f4b7f89 */ /* 0x000e2200000e0000 */
        /* <DEDUP_REMOVED lines=8> */
[----:B------:R1:W-:Y:S04]  /*16450*/  SHFL.DOWN PT, R85, R78, 0x10, 0x1f ;  /* 0x0a001f004e557f89 */ /* 0x0003e800000e0000 */
[----:B------:R2:W-:Y:S01]  /*16460*/  STL.64 [R0+0x118], R70 ;  /* 0x0001184600007387 */ /* 0x0005e20000100a00 */
[----:B-1----:R-:W-:-:S03]  /*16470*/  IMAD.MOV.U32 R78, RZ, RZ, R105 ;  /* 0x000000ffff4e7224 */ /* 0x002fc600078e0069 */
[----:B------:R-:W-:Y:S04]  /*16480*/  SHFL.DOWN PT, R73, R45, 0x10, 0x1f ;  /* 0x0a001f002d497f89 */ /* 0x000fe800000e0000 */
[----:B------:R1:W-:Y:S01]  /*16490*/  SHFL.DOWN PT, R84, R78, 0x10, 0x1f ;  /* 0x0a001f004e547f89 */ /* 0x0003e200000e0000 */
[----:B--2---:R-:W-:-:S03]  /*164a0*/  IMAD.MOV.U32 R70, RZ, RZ, R83 ;  /* 0x000000ffff467224 */ /* 0x004fc600078e0053 */
[----:B------:R-:W-:Y:S01]  /*164b0*/  SHFL.DOWN PT, R86, R79, 0x10, 0x1f ;  /* 0x0a001f004f567f89 */ /* 0x000fe200000e0000 */
[----:B------:R-:W-:Y:S01]  /*164c0*/  IMAD.MOV.U32 R71, RZ, RZ, R82 ;  /* 0x000000ffff477224 */ /* 0x000fe200078e0052 */
[----:B------:R-:W-:Y:S01]  /*164d0*/  PRMT R82, R69, 0x7610, R100 ;  /* 0x0000761045527816 */ /* 0x000fe20000000064 */
[----:B-1----:R-:W-:Y:S01]  /*164e0*/  IMAD.MOV.U32 R78, RZ, RZ, R106 ;  /* 0x000000ffff4e7224 */ /* 0x002fe200078e006a */
[----:B0-----:R-:W-:Y:S04]  /*164f0*/  STL.64 [R0+0x18], R74 ;  /* 0x0000184a00007387 */ /* 0x001fe80000100a00 */
[----:B------:R0:W-:Y:S04]  /*16500*/  STL.64 [R0+0x120], R70 ;  /* 0x0001204600007387 */ /* 0x0001e80000100a00 */
[----:B------:R1:W-:Y:S04]  /*16510*/  SHFL.DOWN PT, R83, R78, 0x10, 0x1f ;  /* 0x0a001f004e537f89 */ /* 0x0003e800000e0000 */
[----:B------:R-:W-:Y:S01]  /*16520*/  SHFL.DOWN PT, R89, R82, 0x10, 0x1f ;  /* 0x0a001f0052597f89 */ /* 0x000fe200000e0000 */
[----:B0-----:R-:W-:-:S03]  /*16530*/  IMAD.MOV.U32 R70, RZ, RZ, R81 ;  /* 0x000000ffff467224 */ /* 0x001fc600078e0051 */
[----:B---3--:R-:W-:Y:S01]  /*16540*/  STL.64 [R0+0x20], R76 ;  /* 0x0000204c00007387 */ /* 0x008fe20000100a00 */
[----:B------:R-:W-:Y:S02]  /*16550*/  IMAD.MOV.U32 R71, RZ, RZ, R80 ;  /* 0x000000ffff477224 */ /* 0x000fe400078e0050 */
[----:B------:R-:W-:Y:S01]  /*16560*/  IMAD.MOV.U32 R81, RZ, RZ, R101 ;  /* 0x000000ffff517224 */ /* 0x000fe200078e0065 */
[----:B------:R-:W-:Y:S01]  /*16570*/  SHFL.DOWN PT, R74, R42, 0x10, 0x1f ;  /* 0x0a001f002a4a7f89 */ /* 0x000fe200000e0000 */
[----:B-1----:R-:W-:Y:S02]  /*16580*/  IMAD.MOV.U32 R78, RZ, RZ, R107 ;  /* 0x000000ffff4e7224 */ /* 0x002fe400078e006b */
[----:B------:R-:W-:Y:S01]  /*16590*/  IMAD.MOV.U32 R80, RZ, RZ, R102 ;  /* 0x000000ffff507224 */ /* 0x000fe200078e0066 */
[----:B------:R-:W-:Y:S04]  /*165a0*/  STL.64 [R0+0x128], R70 ;  /* 0x0001284600007387 */ /* 0x000fe80000100a00 */
[----:B------:R-:W-:Y:S04]  /*165b0*/  SHFL.DOWN PT, R70, R16, 0x10, 0x1f ;  /* 0x0a001f0010467f89 */ /* 0x000fe800000e0000 */
[----:B------:R-:W0:Y:S04]  /*165c0*/  SHFL.DOWN PT, R71, R17, 0x10, 0x1f ;  /* 0x0a001f0011477f89 */ /* 0x000e2800000e0000 */
[----:B------:R-:W1:Y:S04]  /*165d0*/  SHFL.DOWN PT, R88, R81, 0x10, 0x1f ;  /* 0x0a001f0051587f89 */ /* 0x000e6800000e0000 */
        /* <DEDUP_REMOVED lines=9> */
[----:B0-----:R0:W-:Y:S01]  /*16670*/  STL.64 [R0+0xd0], R70 ;  /* 0x0000d04600007387 */ /* 0x0011e20000100a00 */
[----:B----4-:R-:W-:-:S03]  /*16680*/  IMAD.MOV.U32 R78, RZ, RZ, R110 ;  /* 0x000000ffff4e7224 */ /* 0x010fc600078e006e */
[----:B------:R-:W-:Y:S04]  /*16690*/  STL.64 [R0+0x60], R72 ;  /* 0x0000604800007387 */ /* 0x000fe80000100a00 */
[----:B------:R4:W-:Y:S01]  /*166a0*/  SHFL.DOWN PT, R79, R78, 0x10, 0x1f ;  /* 0x0a001f004e4f7f89 */ /* 0x0009e200000e0000 */
[----:B0-----:R-:W-:-:S03]  /*166b0*/  IMAD.MOV.U32 R70, RZ, RZ, R89 ;  /* 0x000000ffff467224 */ /* 0x001fc600078e0059 */
[----:B------:R-:W-:Y:S01]  /*166c0*/  SHFL.DOWN PT, R72, R24, 0x10, 0x1f ;  /* 0x0a001f0018487f89 */ /* 0x000fe200000e0000 */
[----:B-1----:R-:W-:Y:S02]  /*166d0*/  IMAD.MOV.U32 R71, RZ, RZ, R88 ;  /* 0x000000ffff477224 */ /* 0x002fe400078e0058 */
[----:B----4-:R-:W-:Y:S01]  /*166e0*/  IMAD.MOV.U32 R78, RZ, RZ, R111 ;  /* 0x000000ffff4e7224 */ /* 0x010fe200078e006f */
[----:B------:R-:W0:Y:S04]  /*166f0*/  SHFL.DOWN PT, R73, R25, 0x10, 0x1f ;  /* 0x0a001f0019497f89 */ /* 0x000e2800000e0000 */
[----:B------:R1:W-:Y:S04]  /*16700*/  STL.64 [R0+0x130], R70 ;  /* 0x0001304600007387 */ /* 0x0003e80000100a00 */
[----:B------:R-:W-:Y:S04]  /*16710*/  SHFL.DOWN PT, R78, R78, 0x10, 0x1f ;  /* 0x0a001f004e4e7f89 */ /* 0x000fe800000e0000 */
[----:B--2---:R-:W-:Y:S01]  /*16720*/  STL.64 [R0+0x68], R74 ;  /* 0x0000684a00007387 */ /* 0x004fe20000100a00 */
[----:B-1----:R-:W-:-:S03]  /*16730*/  IMAD.MOV.U32 R70, RZ, RZ, R87 ;  /* 0x000000ffff467224 */ /* 0x002fc600078e0057 */
[----:B---3--:R-:W-:Y:S01]  /*16740*/  STL.64 [R0+0x70], R76 ;  /* 0x0000704c00007387 */ /* 0x008fe20000100a00 */
[----:B------:R-:W-:-:S03]  /*16750*/  IMAD.MOV.U32 R71, RZ, RZ, R86 ;  /* 0x000000ffff477224 */ /* 0x000fc600078e0056 */
[----:B------:R-:W-:Y:S04]  /*16760*/  SHFL.DOWN PT, R74, R22, 0x10, 0x1f ;  /* 0x0a001f00164a7f89 */ /* 0x000fe800000e0000 */
[----:B------:R1:W-:Y:S04]  /*16770*/  STL.64 [R0+0x138], R70 ;  /* 0x0001384600007387 */ /* 0x0003e80000100a00 */
[----:B------:R-:W2:Y:S04]  /*16780*/  SHFL.DOWN PT, R75, R23, 0x10, 0x1f ;  /* 0x0a001f00174b7f89 */ /* 0x000ea800000e0000 */
[----:B------:R-:W-:Y:S01]  /*16790*/  SHFL.DOWN PT, R76, R20, 0x10, 0x1f ;  /* 0x0a001f00144c7f89 */ /* 0x000fe200000e0000 */
[----:B-1----:R-:W-:-:S03]  /*167a0*/  IMAD.MOV.U32 R70, RZ, RZ, R85 ;  /* 0x000000ffff467224 */ /* 0x002fc600078e0055 */
[----:B------:R-:W1:Y:S01]  /*167b0*/  SHFL.DOWN PT, R77, R21, 0x10, 0x1f ;  /* 0x0a001f00154d7f89 */ /* 0x000e6200000e0000 */
[----:B------:R-:W-:-:S03]  /*167c0*/  IMAD.MOV.U32 R71, RZ, RZ, R84 ;  /* 0x000000ffff477224 */ /* 0x000fc600078e0054 */
[----:B0-----:R-:W-:Y:S04]  /*167d0*/  STL.64 [R0+0xb0], R72 ;  /* 0x0000b04800007387 */ /* 0x001fe80000100a00 */
[----:B------:R0:W-:Y:S04]  /*167e0*/  STL.64 [R0+0x140], R70 ;  /* 0x0001404600007387 */ /* 0x0001e80000100a00 */
[----:B------:R-:W-:Y:S04]  /*167f0*/  SHFL.DOWN PT, R72, R14, 0x10, 0x1f ;  /* 0x0a001f000e487f89 */ /* 0x000fe800000e0000 */
[----:B------:R-:W3:Y:S01]  /*16800*/  SHFL.DOWN PT, R73, R15, 0x10, 0x1f ;  /* 0x0a001f000f497f89 */ /* 0x000ee200000e0000 */
[----:B0-----:R-:W-:-:S03]  /*16810*/  IMAD.MOV.U32 R70, RZ, RZ, R83 ;  /* 0x000000ffff467224 */ /* 0x001fc600078e0053 */
[----:B--2---:R-:W-:Y:S01]  /*16820*/  STL.64 [R0+0xb8], R74 ;  /* 0x0000b84a00007387 */ /* 0x004fe20000100a00 */
[----:B------:R-:W-:-:S03]  /*16830*/  IMAD.MOV.U32 R71, RZ, RZ, R82 ;  /* 0x000000ffff477224 */ /* 0x000fc600078e0052 */
[----:B-1----:R-:W-:Y:S04]  /*16840*/  STL.64 [R0+0xc0], R76 ;  /* 0x0000c04c00007387 */ /* 0x002fe80000100a00 */
[----:B------:R0:W-:Y:S04]  /*16850*/  STL.64 [R0+0x148], R70 ;  /* 0x0001484600007387 */ /* 0x0001e80000100a00 */
[----:B------:R-:W-:Y:S04]  /*16860*/  SHFL.DOWN PT, R74, R12, 0x10, 0x1f ;  /* 0x0a001f000c4a7f89 */ /* 0x000fe800000e0000 */
[----:B------:R-:W1:Y:S01]  /*16870*/  SHFL.DOWN PT, R75, R13, 0x10, 0x1f ;  /* 0x0a001f000d4b7f89 */ /* 0x000e6200000e0000 */
        /* <DEDUP_REMOVED lines=9> */
[----:B--2---:R-:W-:-:S03]  /*16910*/  IMAD.MOV.U32 R70, RZ, RZ, R79 ;  /* 0x000000ffff467224 */ /* 0x004fc600078e004f */
[----:B---3--:R-:W-:Y:S01]  /*16920*/  STL.64 [R0+0xd8], R72 ;  /* 0x0000d84800007387 */ /* 0x008fe20000100a00 */
[----:B------:R-:W-:Y:S02]  /*16930*/  IMAD.MOV.U32 R71, RZ, RZ, R78 ;  /* 0x000000ffff477224 */ /* 0x000fe400078e004e */
[----:B------:R-:W-:Y:S01]  /*16940*/  IMAD.MOV.U32 R79, RZ, RZ, R115 ;  /* 0x000000ffff4f7224 */ /* 0x000fe200078e0073 */
[----:B------:R-:W-:Y:S01]  /*16950*/  SHFL.DOWN PT, R72, R8, 0x10, 0x1f ;  /* 0x0a001f0008487f89 */ /* 0x000fe200000e0000 */
[----:B------:R-:W-:-:S03]  /*16960*/  IMAD.MOV.U32 R78, RZ, RZ, R116 ;  /* 0x000000ffff4e7224 */ /* 0x000fc600078e0074 */
[----:B------:R2:W-:Y:S04]  /*16970*/  STL.64 [R0+0x158], R70 ;  /* 0x0001584600007387 */ /* 0x0005e80000100a00 */
[----:B------:R-:W3:Y:S04]  /*16980*/  SHFL.DOWN PT, R73, R9, 0x10, 0x1f ;  /* 0x0a001f0009497f89 */ /* 0x000ee800000e0000 */
[----:B------:R-:W-:Y:S01]  /*16990*/  SHFL.DOWN PT, R84, R79, 0x10, 0x1f ;  /* 0x0a001f004f547f89 */ /* 0x000fe200000e0000 */
[----:B--2---:R-:W-:-:S03]  /*169a0*/  IMAD.MOV.U32 R70, RZ, RZ, R113 ;  /* 0x000000ffff467224 */ /* 0x004fc600078e0071 */
[----:B------:R-:W-:Y:S01]  /*169b0*/  SHFL.DOWN PT, R83, R78, 0x10, 0x1f ;  /* 0x0a001f004e537f89 */ /* 0x000fe200000e0000 */
[----:B------:R-:W-:-:S03]  /*169c0*/  IMAD.MOV.U32 R71, RZ, RZ, R117 ;  /* 0x000000ffff477224 */ /* 0x000fc600078e0075 */
[----:B------:R2:W-:Y:S04]  /*169d0*/  SHFL.DOWN PT, R86, R70, 0x10, 0x1f ;  /* 0x0a001f0046567f89 */ /* 0x0005e800000e0000 */
[----:B-1----:R-:W-:Y:S01]  /*169e0*/  STL.64 [R0+0xe0], R74 ;  /* 0x0000e04a00007387 */ /* 0x002fe20000100a00 */
[----:B--2---:R-:W-:-:S03]  /*169f0*/  IMAD.MOV.U32 R70, RZ, RZ, R118 ;  /* 0x000000ffff467224 */ /* 0x004fc600078e0076 */
[----:B0-----:R-:W-:Y:S04]  /*16a00*/  STL.64 [R0+0xe8], R76 ;  /* 0x0000e84c00007387 */ /* 0x001fe80000100a00 */
[----:B------:R0:W-:Y:S04]  /*16a10*/  SHFL.DOWN PT, R81, R70, 0x10, 0x1f ;  /* 0x0a001f0046517f89 */ /* 0x0001e800000e0000 */
[----:B------:R-:W-:Y:S01]  /*16a20*/  SHFL.DOWN PT, R82, R71, 0x10, 0x1f ;  /* 0x0a001f0047527f89 */ /* 0x000fe200000e0000 */
[----:B0-----:R-:W-:-:S03]  /*16a30*/  IMAD.MOV.U32 R70, RZ, RZ, R119 ;  /* 0x000000ffff467224 */ /* 0x001fc600078e0077 */
[----:B------:R-:W-:Y:S04]  /*16a40*/  SHFL.DOWN PT, R74, R6, 0x10, 0x1f ;  /* 0x0a001f00064a7f89 */ /* 0x000fe800000e0000 */
[----:B------:R0:W-:Y:S04]  /*16a50*/  SHFL.DOWN PT, R80, R70, 0x10, 0x1f ;  /* 0x0a001f0046507f89 */ /* 0x0001e800000e0000 */
[----:B------:R-:W1:Y:S01]  /*16a60*/  SHFL.DOWN PT, R75, R7, 0x10, 0x1f ;  /* 0x0a001f00074b7f89 */ /* 0x000e6200000e0000 */
[----:B0-----:R-:W-:-:S03]  /*16a70*/  IMAD.MOV.U32 R70, RZ, RZ, R90 ;  /* 0x000000ffff467224 */ /* 0x001fc600078e005a */
[----:B------:R-:W-:Y:S04]  /*16a80*/  SHFL.DOWN PT, R76, R4, 0x10, 0x1f ;  /* 0x0a001f00044c7f89 */ /* 0x000fe800000e0000 */
[----:B------:R0:W-:Y:S04]  /*16a90*/  SHFL.DOWN PT, R79, R70, 0x10, 0x1f ;  /* 0x0a001f00464f7f89 */ /* 0x0001e800000e0000 */
[----:B------:R-:W2:Y:S01]  /*16aa0*/  SHFL.DOWN PT, R77, R5, 0x10, 0x1f ;  /* 0x0a001f00054d7f89 */ /* 0x000ea200000e0000 */
[----:B0-----:R-:W-:-:S03]  /*16ab0*/  IMAD.MOV.U32 R70, RZ, RZ, R91 ;  /* 0x000000ffff467224 */ /* 0x001fc600078e005b */
[----:B------:R-:W-:Y:S04]  /*16ac0*/  SHFL.DOWN PT, R71, R2, 0x10, 0x1f ;  /* 0x0a001f0002477f89 */ /* 0x000fe800000e0000 */
[----:B------:R-:W-:Y:S04]  /*16ad0*/  SHFL.DOWN PT, R78, R70, 0x10, 0x1f ;  /* 0x0a001f00464e7f89 */ /* 0x000fe800000e0000 */
[----:B------:R-:W0:Y:S04]  /*16ae0*/  SHFL.DOWN PT, R70, R3, 0x10, 0x1f ;  /* 0x0a001f0003467f89 */ /* 0x000e2800000e0000 */
[----:B---3--:R3:W-:Y:S04]  /*16af0*/  STL.64 [R0+0xf0], R72 ;  /* 0x0000f04800007387 */ /* 0x0087e80000100a00 */
[----:B-1----:R-:W-:Y:S04]  /*16b00*/  STL.64 [R0+0xf8], R74 ;  /* 0x0000f84a00007387 */ /* 0x002fe80000100a00 */
[----:B--2---:R-:W-:Y:S01]  /*16b10*/  STL.64 [R0+0x100], R76 ;  /* 0x0001004c00007387 */ /* 0x004fe20000100a00 */
[----:B---3--:R-:W-:-:S02]  /*16b20*/  IMAD.MOV.U32 R72, RZ, RZ, R87 ;  /* 0x000000ffff487224 */ /* 0x008fc400078e0057 */
[----:B------:R-:W-:-:S05]  /*16b30*/  IMAD.MOV.U32 R73, RZ, RZ, R86 ;  /* 0x000000ffff497224 */ /* 0x000fca00078e0056 */
[----:B------:R1:W-:Y:S04]  /*16b40*/  STL.64 [R0+0x160], R72 ;  /* 0x0001604800007387 */ /* 0x0003e80000100a00 */
[----:B0-----:R-:W-:Y:S01]  /*16b50*/  STL.64 [R0], R70 ;  /* 0x0000004600007387 */ /* 0x001fe20000100a00 */
[----:B-1----:R-:W-:Y:S02]  /*16b60*/  IMAD.MOV.U32 R72, RZ, RZ, R85 ;  /* 0x000000ffff487224 */ /* 0x002fe400078e0055 */
        /* <DEDUP_REMOVED lines=26> */
.L_x_5826:
        /* <DEDUP_REMOVED lines=20> */
.L_x_5638:
[----:B------:R-:W-:Y:S01]  /*16e50*/  IMAD.MOV.U32 R66, RZ, RZ, R5 ;  /* 0x000000ffff427224 */ /* 0x000fe200078e0005 */
[--C-:B------:R-:W-:Y:S01]  /*16e60*/  PRMT R74, R74, 0x7610, R91.reuse ;  /* 0x000076104a4a7816 */ /* 0x100fe2000000005b */
[----:B------:R-:W-:Y:S01]  /*16e70*/  IMAD.MOV.U32 R5, RZ, RZ, R4 ;  /* 0x000000ffff057224 */ /* 0x000fe200078e0004 */
[----:B------:R-:W-:-:S07]  /*16e80*/  PRMT R91, R91, 0x5410, R91 ;  /* 0x000054105b5b7816 */ /* 0x000fce000000005b */
.L_x_5639:
[----:B------:R-:W-:Y:S05]  /*16e90*/  BSYNC.RECONVERGENT B1 ;  /* 0x0000000000017941 */ /* 0x000fea0003800200 */
.L_x_5637:
        /* <DEDUP_REMOVED lines=11> */
.L_x_5641:
[----:B------:R-:W-:Y:S01]  /*16f50*/  IMAD.MOV.U32 R70, RZ, RZ, R66 ;  /* 0x000000ffff467224 */ /* 0x000fe200078e0042 */
[----:B------:R-:W-:Y:S01]  /*16f60*/  PRMT R75, R75, 0x7610, R74 ;  /* 0x000076104b4b7816 */ /* 0x000fe2000000004a */
[----:B------:R-:W-:Y:S01]  /*16f70*/  IMAD.MOV.U32 R4, RZ, RZ, R7 ;  /* 0x000000ffff047224 */ /* 0x000fe200078e0007 */
[----:B------:R-:W-:-:S07]  /*16f80*/  PRMT R91, R90, 0x7632, R91 ;  /* 0x000076325a5b7816 */ /* 0x000fce000000005b */
.L_x_5642:
[----:B------:R-:W-:Y:S05]  /*16f90*/  BSYNC.RECONVERGENT B1 ;  /* 0x0000000000017941 */ /* 0x000fea0003800200 */
.L_x_5640:
        /* <DEDUP_REMOVED lines=11> */
.L_x_5644:
[----:B------:R-:W-:Y:S01]  /*17050*/  IMAD.MOV.U32 R66, RZ, RZ, R70 ;  /* 0x000000ffff427224 */ /* 0x000fe200078e0046 */
[----:B------:R-:W-:Y:S01]  /*17060*/  PRMT R75, R75, 0x7632, R75 ;  /* 0x000076324b4b7816 */ /* 0x000fe2000000004b */
[----:B------:R-:W-:Y:S01]  /*17070*/  IMAD.MOV.U32 R7, RZ, RZ, R6 ;  /* 0x000000ffff077224 */ /* 0x000fe200078e0006 */
[----:B------:R-:W-:-:S07]  /*17080*/  PRMT R90, R90, 0x5410, R90 ;  /* 0x000054105a5a7816 */ /* 0x000fce000000005a */
.L_x_5645:
[----:B------:R-:W-:Y:S05]  /*17090*/  BSYNC.RECONVERGENT B1 ;  /* 0x0000000000017941 */ /* 0x000fea0003800200 */
.L_x_5643:
        /* <DEDUP_REMOVED lines=11> */
.L_x_5647:
[----:B------:R-:W-:Y:S01]  /*17150*/  IMAD.MOV.U32 R70, RZ, RZ, R66 ;  /* 0x000000ffff467224 */ /* 0x000fe200078e0042 */
[----:B------:R-:W-:Y:S01]  /*17160*/  PRMT R76, R75, 0x7610, R76 ;  /* 0x000076104b4c7816 */ /* 0x000fe2000000004c */
[----:B------:R-:W-:Y:S01]  /*17170*/  IMAD.MOV.U32 R6, RZ, RZ, R9 ;  /* 0x000000ffff067224 */ /* 0x000fe200078e0009 */
[----:B------:R-:W-:-:S07]  /*17180*/  PRMT R90, R119, 0x7632, R90 ;  /* 0x00007632775a7816 */ /* 0x000fce000000005a */
.L_x_5648:
[----:B------:R-:W-:Y:S05]  /*17190*/  BSYNC.RECONVERGENT B1 ;  /* 0x0000000000017941 */ /* 0x000fea0003800200 */
.L_x_5646:
        /* <DEDUP_REMOVED lines=11> */
.L_x_5650:
[----:B------:R-:W-:Y:S01]  /*17250*/  IMAD.MOV.U32 R66, RZ, RZ, R70 ;  /* 0x000000ffff427224 */ /* 0x000fe200078e0046 */
[----:B------:R-:W-:Y:S01]  /*17260*/  PRMT R74, R74, 0x5410, R76 ;  /* 0x000054104a4a7816 */ /* 0x000fe2000000004c */
[----:B------:R-:W-:Y:S01]  /*17270*/  IMAD.MOV.U32 R9, RZ, RZ, R8 ;  /* 0x000000ffff097224 */ /* 0x000fe200078e0008 */
[----:B------:R-:W-:-:S07]  /*17280*/  PRMT R119, R119, 0x5410, R119 ;  /* 0x0000541077777816 */ /* 0x000fce0000000077 */
.L_x_5651:
[----:B------:R-:W-:Y:S05]  /*17290*/  BSYNC.RECONVERGENT B1 ;  /* 0x0000000000017941 */ /* 0x000fea0003800200 */
.L_x_5649:
        /* <DEDUP_REMOVED lines=11> */
.L_x_5653:
[----:B------:R-:W-:Y:S01]  /*17350*/  IMAD.MOV.U32 R70, RZ, RZ, R66 ;  /* 0x000000ffff467224 */ /* 0x000fe200078e0042 */
[----:B------:R-:W-:Y:S01]  /*17360*/  PRMT R75, R75, 0x7610, R74 ;  /* 0x000076104b4b7816 */ /* 0x000fe2000000004a */
[----:B------:R-:W-:Y:S01]  /*17370*/  IMAD.MOV.U32 R8, RZ, RZ, R11 ;  /* 0x000000ffff087224 */ /* 0x000fe200078e000b */
[----:B------:R-:W-:-:S07]  /*17380*/  PRMT R119, R118, 0x7632, R119 ;  /* 0x0000763276777816 */ /* 0x000fce0000000077 */
.L_x_5654:
[----:B------:R-:W-:Y:S05]  /*17390*/  BSYNC.RECONVERGENT B1 ;  /* 0x0000000000017941 */ /* 0x000fea0003800200 */
.L_x_5652:
        /* <DEDUP_REMOVED lines=11> */
.L_x_5656:
[----:B------:R-:W-:Y:S01]  /*17450*/  IMAD.MOV.U32 R66, RZ, RZ, R70 ;  /* 0x000000ffff427224 */ /* 0x000fe200078e0046 */
[----:B------:R-:W-:Y:S01]  /*17460*/  PRMT R75, R75, 0x7632, R75 ;  /* 0x000076324b4b7816 */ /* 0x000fe2000000004b */
[----:B------:R-:W-:Y:S01]  /*17470*/  IMAD.MOV.U32 R11, RZ, RZ, R10 ;  /* 0x000000ffff0b7224 */ /* 0x000fe200078e000a */
[----:B------:R-:W-:-:S07]  /*17480*/  PRMT R118, R118, 0x5410, R118 ;  /* 0x0000541076767816 */ /* 0x000fce0000000076 */
.L_x_5657:
[----:B------:R-:W-:Y:S05]  /*17490*/  BSYNC.RECONVERGENT B1 ;  /* 0x0000000000017941 */ /* 0x000fea0003800200 */
.L_x_5655:
        /* <DEDUP_REMOVED lines=11> */
.L_x_5659:
[----:B------:R-:W-:Y:S01]  /*17550*/  IMAD.MOV.U32 R70, RZ, RZ, R66 ;  /* 0x000000ffff467224 */ /* 0x000fe200078e0042 */
[----:B------:R-:W-:Y:S01]  /*17560*/  PRMT R76, R75, 0x7610, R76 ;  /* 0x000076104b4c7816 */ /* 0x000fe2000000004c */
[----:B------:R-:W-:Y:S01]  /*17570*/  IMAD.MOV.U32 R10, RZ, RZ, R13 ;  /* 0x000000ffff0a7224 */ /* 0x000fe200078e000d */
[----:B------:R-:W-:-:S07]  /*17580*/  PRMT R118, R117, 0x7632, R118 ;  /* 0x0000763275767816 */ /* 0x000fce0000000076 */
.L_x_5660:
[----:B------:R-:W-:Y:S05]  /*17590*/  BSYNC.RECONVERGENT B1 ;  /* 0x0000000000017941 */ /* 0x000fea0003800200 */
.L_x_5658:
        /* <DEDUP_REMOVED lines=11> */
.L_x_5662:
[----:B------:R-:W-:Y:S01]  /*17650*/  IMAD.MOV.U32 R66, RZ, RZ, R70 ;  /* 0x000000ffff427224 */ /* 0x000fe200078e0046 */
[----:B------:R-:W-:Y:S01]  /*17660*/  PRMT R74, R74, 0x5410, R76 ;  /* 0x000054104a4a7816 */ /* 0x000fe2000000004c */
[----:B------:R-:W-:Y:S01]  /*17670*/  IMAD.MOV.U32 R13, RZ, RZ, R12 ;  /* 0x000000ffff0d7224 */ /* 0x000fe200078e000c */
[----:B------:R-:W-:-:S07]  /*17680*/  PRMT R117, R117, 0x5410, R117 ;  /* 0x0000541075757816 */ /* 0x000fce0000000075 */
.L_x_5663:
[----:B------:R-:W-:Y:S05]  /*17690*/  BSYNC.RECONVERGENT B1 ;  /* 0x0000000000017941 */ /* 0x000fea0003800200 */
.L_x_5661:
        /* <DEDUP_REMOVED lines=11> */
.L_x_5665:
[----:B------:R-:W-:Y:S01]  /*17750*/  IMAD.MOV.U32 R70, RZ, RZ, R66 ;  /* 0x000000ffff467224 */ /* 0x000fe200078e0042 */
[----:B------:R-:W-:Y:S01]  /*17760*/  PRMT R75, R75, 0x7610, R74 ;  /* 0x000076104b4b7816 */ /* 0x000fe2000000004a */
[----:B------:R-:W-:Y:S01]  /*17770*/  IMAD.MOV.U32 R12, RZ, RZ, R15 ;  /* 0x000000ffff0c7224 */ /* 0x000fe200078e000f */
[----:B------:R-:W-:-:S07]  /*17780*/  PRMT R117, R116, 0x7632, R117 ;  /* 0x0000763274757816 */ /* 0x000fce0000000075 */
.L_x_5666:
[----:B------:R-:W-:Y:S05]  /*17790*/  BSYNC.RECONVERGENT B1 ;  /* 0x0000000000017941 */ /* 0x000fea0003800200 */
.L_x_5664:
        /* <DEDUP_REMOVED lines=11> */
.L_x_5668:
[----:B------:R-:W-:Y:S01]  /*17850*/  IMAD.MOV.U32 R66, RZ, RZ, R70 ;  /* 0x000000ffff427224 */ /* 0x000fe200078e0046 */
[----:B------:R-:W-:Y:S01]  /*17860*/  PRMT R75, R75, 0x7632, R75 ;  /* 0x000076324b4b7816 */ /* 0x000fe2000000004b */
[----:B------:R-:W-:Y:S01]  /*17870*/  IMAD.MOV.U32 R15, RZ, RZ, R14 ;  /* 0x000000ffff0f7224 */ /* 0x000fe200078e000e */
[----:B------:R-:W-:-:S07]  /*17880*/  PRMT R116, R116, 0x5410, R116 ;  /* 0x0000541074747816 */ /* 0x000fce0000000074 */
.L_x_5669:
[----:B------:R-:W-:Y:S05]  /*17890*/  BSYNC.RECONVERGENT B1 ;  /* 0x0000000000017941 */ /* 0x000fea0003800200 */
.L_x_5667:
        /* <DEDUP_REMOVED lines=11> */
.L_x_5671:
[----:B------:R-:W-:Y:S01]  /*17950*/  IMAD.MOV.U32 R70, RZ, RZ, R66 ;  /* 0x000000ffff467224 */ /* 0x000fe200078e0042 */
[----:B------:R-:W-:Y:S01]  /*17960*/  PRMT R76, R75, 0x7610, R76 ;  /* 0x000076104b4c7816 */ /* 0x000fe2000000004c */
[----:B------:R-:W-:Y:S01]  /*17970*/  IMAD.MOV.U32 R14, RZ, RZ, R17 ;  /* 0x000000ffff0e7224 */ /* 0x000fe200078e0011 */
[----:B------:R-:W-:-:S07]  /*17980*/  PRMT R116, R115, 0x7632, R116 ;  /* 0x0000763273747816 */ /* 0x000fce0000000074 */
.L_x_5672:
[----:B------:R-:W-:Y:S05]  /*17990*/  BSYNC.RECONVERGENT B1 ;  /* 0x0000000000017941 */ /* 0x000fea0003800200 */
.L_x_5670:
        /* <DEDUP_REMOVED lines=11> */
.L_x_5674:
[----:B------:R-:W-:Y:S01]  /*17a50*/  IMAD.MOV.U32 R66, RZ, RZ, R70 ;  /* 0x000000ffff427224 */ /* 0x000fe200078e0046 */
[----:B------:R-:W-:Y:S01]  /*17a60*/  PRMT R74, R74, 0x5410, R76 ;  /* 0x000054104a4a7816 */ /* 0x000fe2000000004c */
[----:B------:R-:W-:Y:S01]  /*17a70*/  IMAD.MOV.U32 R17, RZ, RZ, R16 ;  /* 0x000000ffff117224 */ /* 0x000fe200078e0010 */
[----:B------:R-:W-:-:S07]  /*17a80*/  PRMT R115, R115, 0x5410, R115 ;  /* 0x0000541073737816 */ /* 0x000fce0000000073 */
.L_x_5675:
[----:B------:R-:W-:Y:S05]  /*17a90*/  BSYNC.RECONVERGENT B1 ;  /* 0x0000000000017941 */ /* 0x000fea0003800200 */
.L_x_5673:
        /* <DEDUP_REMOVED lines=11> */
.L_x_5677:
[----:B------:R-:W-:Y:S01]  /*17b50*/  IMAD.MOV.U32 R70, RZ, RZ, R66 ;  /* 0x000000ffff467224 */ /* 0x000fe200078e0042 */
[----:B------:R-:W-:Y:S01]  /*17b60*/  PRMT R75, R75, 0x7610, R74 ;  /* 0x000076104b4b7816 */ /* 0x000fe2000000004a */
[----:B------:R-:W-:Y:S01]  /*17b70*/  IMAD.MOV.U32 R16, RZ, RZ, R19 ;  /* 0x000000ffff107224 */ /* 0x000fe200078e0013 */
[----:B------:R-:W-:-:S07]  /*17b80*/  PRMT R115, R114, 0x7632, R115 ;  /* 0x0000763272737816 */ /* 0x000fce0000000073 */
.L_x_5678:
[----:B------:R-:W-:Y:S05]  /*17b90*/  BSYNC.RECONVERGENT B1 ;  /* 0x0000000000017941 */ /* 0x000fea0003800200 */
.L_x_5676:
        /* <DEDUP_REMOVED lines=11> */
.L_x_5680:
[----:B------:R-:W-:Y:S01]  /*17c50*/  IMAD.MOV.U32 R66, RZ, RZ, R70 ;  /* 0x000000ffff427224 */ /* 0x000fe200078e0046 */
[----:B------:R-:W-:Y:S01]  /*17c60*/  PRMT R75, R75, 0x7632, R75 ;  /* 0x000076324b4b7816 */ /* 0x000fe2000000004b */
[----:B------:R-:W-:Y:S01]  /*17c70*/  IMAD.MOV.U32 R19, RZ, RZ, R18 ;  /* 0x000000ffff137224 */ /* 0x000fe200078e0012 */
[----:B------:R-:W-:-:S07]  /*17c80*/  PRMT R114, R114, 0x5410, R114 ;  /* 0x0000541072727816 */ /* 0x000fce0000000072 */
.L_x_5681:
[----:B------:R-:W-:Y:S05]  /*17c90*/  BSYNC.RECONVERGENT B1 ;  /* 0x0000000000017941 */ /* 0x000fea0003800200 */
.L_x_5679:
        /* <DEDUP_REMOVED lines=11> */
.L_x_5683:
[----:B------:R-:W-:Y:S01]  /*17d50*/  IMAD.MOV.U32 R70, RZ, RZ, R66 ;  /* 0x000000ffff467224 */ /* 0x000fe200078e0042 */
[----:B------:R-:W-:Y:S01]  /*17d60*/  PRMT R76, R75, 0x7610, R76 ;  /* 0x000076104b4c7816 */ /* 0x000fe2000000004c */
[----:B------:R-:W-:Y:S01]  /*17d70*/  IMAD.MOV.U32 R18, RZ, RZ, R21 ;  /* 0x000000ffff127224 */ /* 0x000fe200078e0015 */
[----:B------:R-:W-:-:S07]  /*17d80*/  PRMT R114, R113, 0x7632, R114 ;  /* 0x0000763271727816 */ /* 0x000fce0000000072 */
.L_x_5684:
[----:B------:R-:W-:Y:S05]  /*17d90*/  BSYNC.RECONVERGENT B1 ;  /* 0x0000000000017941 */ /* 0x000fea0003800200 */
.L_x_5682:
        /* <DEDUP_REMOVED lines=11> */
.L_x_5686:
[----:B------:R-:W-:Y:S01]  /*17e50*/  IMAD.MOV.U32 R66, RZ, RZ, R70 ;  /* 0x000000ffff427224 */ /* 0x000fe200078e0046 */
[----:B------:R-:W-:Y:S01]  /*17e60*/  PRMT R74, R74, 0x5410, R76 ;  /* 0x000054104a4a7816 */ /* 0x000fe2000000004c */
[----:B------:R-:W-:Y:S01]  /*17e70*/  IMAD.MOV.U32 R21, RZ, RZ, R20 ;  /* 0x000000ffff157224 */ /* 0x000fe200078e0014 */
[----:B------:R-:W-:-:S07]  /*17e80*/  PRMT R113, R113, 0x5410, R113 ;  /* 0x0000541071717816 */ /* 0x000fce0000000071 */
.L_x_5687:
[----:B------:R-:W-:Y:S05]  /*17e90*/  BSYNC.RECONVERGENT B1 ;  /* 0x0000000000017941 */ /* 0x000fea0003800200 */
.L_x_5685:
        /* <DEDUP_REMOVED lines=11> */
.L_x_5689:
[----:B------:R-:W-:Y:S01]  /*17f50*/  IMAD.MOV.U32 R70, RZ, RZ, R66 ;  /* 0x000000ffff467224 */ /* 0x000fe200078e0042 */
[----:B------:R-:W-:Y:S01]  /*17f60*/  PRMT R75, R75, 0x7610, R74 ;  /* 0x000076104b4b7816 */ /* 0x000fe2000000004a */
[----:B------:R-:W-:Y:S01]  /*17f70*/  IMAD.MOV.U32 R20, RZ, RZ, R23 ;  /* 0x000000ffff147224 */ /* 0x000fe200078e0017 */
[----:B------:R-:W-:-:S07]  /*17f80*/  PRMT R113, R112, 0x7632, R113 ;  /* 0x0000763270717816 */ /* 0x000fce0000000071 */
.L_x_5690:
[----:B------:R-:W-:Y:S05]  /*17f90*/  BSYNC.RECONVERGENT B1 ;  /* 0x0000000000017941 */ /* 0x000fea0003800200 */
.L_x_5688:
        /* <DEDUP_REMOVED lines=11> */
.L_x_5692:
[----:B------:R-:W-:Y:S01]  /*18050*/  IMAD.MOV.U32 R66, RZ, RZ, R70 ;  /* 0x000000ffff427224 */ /* 0x000fe200078e0046 */
[----:B------:R-:W-:Y:S01]  /*18060*/  PRMT R75, R75, 0x7632, R75 ;  /* 0x000076324b4b7816 */ /* 0x000fe2000000004b */
[----:B------:R-:W-:Y:S01]  /*18070*/  IMAD.MOV.U32 R23, RZ, RZ, R22 ;  /* 0x000000ffff177224 */ /* 0x000fe200078e0016 */
[----:B------:R-:W-:-:S07]  /*18080*/  PRMT R112, R112, 0x5410, R112 ;  /* 0x0000541070707816 */ /* 0x000fce0000000070 */
.L_x_5693:
[----:B------:R-:W-:Y:S05]  /*18090*/  BSYNC.RECONVERGENT B1 ;  /* 0x0000000000017941 */ /* 0x000fea0003800200 */
.L_x_5691:
        /* <DEDUP_REMOVED lines=11> */
.L_x_5695:
[----:B------:R-:W-:Y:S01]  /*18150*/  IMAD.MOV.U32 R70, RZ, RZ, R66 ;  /* 0x000000ffff467224 */ /* 0x000fe200078e0042 */
[----:B------:R-:W-:Y:S01]  /*18160*/  PRMT R76, R75, 0x7610, R76 ;  /* 0x000076104b4c7816 */ /* 0x000fe2000000004c */
[----:B------:R-:W-:Y:S01]  /*18170*/  IMAD.MOV.U32 R22, RZ, RZ, R25 ;  /* 0x000000ffff167224 */ /* 0x000fe200078e0019 */
[----:B------:R-:W-:-:S07]  /*18180*/  PRMT R112, R111, 0x7632, R112 ;  /* 0x000076326f707816 */ /* 0x000fce0000000070 */
.L_x_5696:
[----:B------:R-:W-:Y:S05]  /*18190*/  BSYNC.RECONVERGENT B1 ;  /* 0x0000000000017941 */ /* 0x000fea0003800200 */
.L_x_5694:
        /* <DEDUP_REMOVED lines=11> */
.L_x_5698:
[----:B------:R-:W-:Y:S01]  /*18250*/  IMAD.MOV.U32 R66, RZ, RZ, R70 ;  /* 0x000000ffff427224 */ /* 0x000fe200078e0046 */
[----:B------:R-:W-:Y:S01]  /*18260*/  PRMT R74, R74, 0x5410, R76 ;  /* 0x000054104a4a7816 */ /* 0x000fe2000000004c */
[----:B------:R-:W-:Y:S01]  /*18270*/  IMAD.MOV.U32 R25, RZ, RZ, R24 ;  /* 0x000000ffff197224 */ /* 0x000fe200078e0018 */
[----:B------:R-:W-:-:S07]  /*18280*/  PRMT R111, R111, 0x5410, R111 ;  /* 0x000054106f6f7816 */ /* 0x000fce000000006f */
.L_x_5699:
[----:B------:R-:W-:Y:S05]  /*18290*/  BSYNC.RECONVERGENT B1 ;  /* 0x0000000000017941 */ /* 0x000fea0003800200 */
.L_x_5697:
        /* <DEDUP_REMOVED lines=11> */
.L_x_5701:
[----:B------:R-:W-:Y:S01]  /*18350*/  IMAD.MOV.U32 R70, RZ, RZ, R66 ;  /* 0x000000ffff467224 */ /* 0x000fe200078e0042 */
[----:B------:R-:W-:Y:S01]  /*18360*/  PRMT R75, R75, 0x7610, R74 ;  /* 0x000076104b4b7816 */ /* 0x000fe2000000004a */
[----:B------:R-:W-:Y:S01]  /*18370*/  IMAD.MOV.U32 R24, RZ, RZ, R27 ;  /* 0x000000ffff187224 */ /* 0x000fe200078e001b */
[----:B------:R-:W-:-:S07]  /*18380*/  PRMT R111, R110, 0x7632, R111 ;  /* 0x000076326e6f7816 */ /* 0x000fce000000006f */
.L_x_5702:
[----:B------:R-:W-:Y:S05]  /*18390*/  BSYNC.RECONVERGENT B1 ;  /* 0x0000000000017941 */ /* 0x000fea0003800200 */
.L_x_5700:
        /* <DEDUP_REMOVED lines=11> */
.L_x_5704:
[----:B------:R-:W-:Y:S01]  /*18450*/  IMAD.MOV.U32 R66, RZ, RZ, R70 ;  /* 0x000000ffff427224 */ /* 0x000fe200078e0046 */
[----:B------:R-:W-:Y:S01]  /*18460*/  PRMT R75, R75, 0x7632, R75 ;  /* 0x000076324b4b7816 */ /* 0x000fe2000000004b */
[----:B------:R-:W-:Y:S01]  /*18470*/  IMAD.MOV.U32 R27, RZ, RZ, R26 ;  /* 0x000000ffff1b7224 */ /* 0x000fe200078e001a */
[----:B------:R-:W-:-:S07]  /*18480*/  PRMT R110, R110, 0x5410, R110 ;  /* 0x000054106e6e7816 */ /* 0x000fce000000006e */
.L_x_5705:
[----:B------:R-:W-:Y:S05]  /*18490*/  BSYNC.RECONVERGENT B1 ;  /* 0x0000000000017941 */ /* 0x000fea0003800200 */
.L_x_5703:
        /* <DEDUP_REMOVED lines=11> */
.L_x_5707:
[----:B------:R-:W-:Y:S01]  /*18550*/  IMAD.MOV.U32 R70, RZ, RZ, R66 ;  /* 0x000000ffff467224 */ /* 0x000fe200078e0042 */
[----:B------:R-:W-:Y:S01]  /*18560*/  PRMT R76, R75, 0x7610, R76 ;  /* 0x000076104b4c7816 */ /* 0x000fe2000000004c */
[----:B------:R-:W-:Y:S01]  /*18570*/  IMAD.MOV.U32 R26, RZ, RZ, R29 ;  /* 0x000000ffff1a7224 */ /* 0x000fe200078e001d */
[----:B------:R-:W-:-:S07]  /*18580*/  PRMT R110, R109, 0x7632, R110 ;  /* 0x000076326d6e7816 */ /* 0x000fce000000006e */
.L_x_5708:
[----:B------:R-:W-:Y:S05]  /*18590*/  BSYNC.RECONVERGENT B1 ;  /* 0x0000000000017941 */ /* 0x000fea0003800200 */
.L_x_5706:
        /* <DEDUP_REMOVED lines=11> */
.L_x_5710:
[----:B------:R-:W-:Y:S01]  /*18650*/  IMAD.MOV.U32 R66, RZ, RZ, R70 ;  /* 0x000000ffff427224 */ /* 0x000fe200078e0046 */
[----:B------:R-:W-:Y:S01]  /*18660*/  PRMT R74, R74, 0x5410, R76 ;  /* 0x000054104a4a7816 */ /* 0x000fe2000000004c */
[----:B------:R-:W-:Y:S01]  /*18670*/  IMAD.MOV.U32 R29, RZ, RZ, R28 ;  /* 0x000000ffff1d7224 */ /* 0x000fe200078e001c */
[----:B------:R-:W-:-:S07]  /*18680*/  PRMT R109, R109, 0x5410, R109 ;  /* 0x000054106d6d7816 */ /* 0x000fce000000006d */
.L_x_5711:
[----:B------:R-:W-:Y:S05]  /*18690*/  BSYNC.RECONVERGENT B1 ;  /* 0x0000000000017941 */ /* 0x000fea0003800200 */
.L_x_5709:
        /* <DEDUP_REMOVED lines=11> */
.L_x_5713:
[----:B------:R-:W-:Y:S01]  /*18750*/  IMAD.MOV.U32 R70, RZ, RZ, R66 ;  /* 0x000000ffff467224 */ /* 0x000fe200078e0042 */
[----:B------:R-:W-:Y:S01]  /*18760*/  PRMT R75, R75, 0x7610, R74 ;  /* 0x000076104b4b7816 */ /* 0x000fe2000000004a */
[----:B------:R-:W-:Y:S01]  /*18770*/  IMAD.MOV.U32 R28, RZ, RZ, R31 ;  /* 0x000000ffff1c7224 */ /* 0x000fe200078e001f */
[----:B------:R-:W-:-:S07]  /*18780*/  PRMT R109, R108, 0x7632, R109 ;  /* 0x000076326c6d7816 */ /* 0x000fce000000006d */
.L_x_5714:
[----:B------:R-:W-:Y:S05]  /*18790*/  BSYNC.RECONVERGENT B1 ;  /* 0x0000000000017941 */ /* 0x000fea0003800200 */
.L_x_5712:
        /* <DEDUP_REMOVED lines=11> */
.L_x_5716:
[----:B------:R-:W-:Y:S01]  /*18850*/  IMAD.MOV.U32 R66, RZ, RZ, R70 ;  /* 0x000000ffff427224 */ /* 0x000fe200078e0046 */
[----:B------:R-:W-:Y:S01]  /*18860*/  PRMT R75, R75, 0x7632, R75 ;  /* 0x000076324b4b7816 */ /* 0x000fe2000000004b */
[----:B------:R-:W-:Y:S01]  /*18870*/  IMAD.MOV.U32 R31, RZ, RZ, R30 ;  /* 0x000000ffff1f7224 */ /* 0x000fe200078e001e */
[----:B------:R-:W-:-:S07]  /*18880*/  PRMT R108, R108, 0x5410, R108 ;  /* 0x000054106c6c7816 */ /* 0x000fce000000006c */
.L_x_5717:
[----:B------:R-:W-:Y:S05]  /*18890*/  BSYNC.RECONVERGENT B1 ;  /* 0x0000000000017941 */ /* 0x000fea0003800200 */
.L_x_5715:
        /* <DEDUP_REMOVED lines=11> */
.L_x_5719:
[----:B------:R-:W-:Y:S01]  /*18950*/  IMAD.MOV.U32 R70, RZ, RZ, R66 ;  /* 0x000000ffff467224 */ /* 0x000fe200078e0042 */
[----:B------:R-:W-:Y:S01]  /*18960*/  PRMT R76, R75, 0x7610, R76 ;  /* 0x000076104b4c7816 */ /* 0x000fe2000000004c */
[----:B------:R-:W-:Y:S01]  /*18970*/  IMAD.MOV.U32 R30, RZ, RZ, R33 ;  /* 0x000000ffff1e7224 */ /* 0x000fe200078e0021 */
[----:B------:R-:W-:-:S07]  /*18980*/  PRMT R108, R107, 0x7632, R108 ;  /* 0x000076326b6c7816 */ /* 0x000fce000000006c */
.L_x_5720:
[----:B------:R-:W-:Y:S05]  /*18990*/  BSYNC.RECONVERGENT B1 ;  /* 0x0000000000017941 */ /* 0x000fea0003800200 */
.L_x_5718:
        /* <DEDUP_REMOVED lines=11> */
.L_x_5722:
[----:B------:R-:W-:Y:S01]  /*18a50*/  IMAD.MOV.U32 R66, RZ, RZ, R70 ;  /* 0x000000ffff427224 */ /* 0x000fe200078e0046 */
[----:B------:R-:W-:Y:S01]  /*18a60*/  PRMT R74, R74, 0x5410, R76 ;  /* 0x000054104a4a7816 */ /* 0x000fe2000000004c */
[----:B------:R-:W-:Y:S01]  /*18a70*/  IMAD.MOV.U32 R33, RZ, RZ, R32 ;  /* 0x000000ffff217224 */ /* 0x000fe200078e0020 */
[----:B------:R-:W-:-:S07]  /*18a80*/  PRMT R107, R107, 0x5410, R107 ;  /* 0x000054106b6b7816 */ /* 0x000fce000000006b */
.L_x_5723:
[----:B------:R-:W-:Y:S05]  /*18a90*/  BSYNC.RECONVERGENT B1 ;  /* 0x0000000000017941 */ /* 0x000fea0003800200 */
.L_x_5721:
        /* <DEDUP_REMOVED lines=11> */
.L_x_5725:
[----:B------:R-:W-:Y:S01]  /*18b50*/  IMAD.MOV.U32 R70, RZ, RZ, R66 ;  /* 0x000000ffff467224 */ /* 0x000fe200078e0042 */
[----:B------:R-:W-:Y:S01]  /*18b60*/  PRMT R75, R75, 0x7610, R74 ;  /* 0x000076104b4b7816 */ /* 0x000fe2000000004a */
[----:B------:R-:W-:Y:S01]  /*18b70*/  IMAD.MOV.U32 R32, RZ, RZ, R35 ;  /* 0x000000ffff207224 */ /* 0x000fe200078e0023 */
[----:B------:R-:W-:-:S07]  /*18b80*/  PRMT R107, R106, 0x7632, R107 ;  /* 0x000076326a6b7816 */ /* 0x000fce000000006b */
.L_x_5726:
[----:B------:R-:W-:Y:S05]  /*18b90*/  BSYNC.RECONVERGENT B1 ;  /* 0x0000000000017941 */ /* 0x000fea0003800200 */
.L_x_5724:
        /* <DEDUP_REMOVED lines=11> */
.L_x_5728:
[----:B------:R-:W-:Y:S01]  /*18c50*/  IMAD.MOV.U32 R66, RZ, RZ, R70 ;  /* 0x000000ffff427224 */ /* 0x000fe200078e0046 */
[----:B------:R-:W-:Y:S01]  /*18c60*/  PRMT R75, R75, 0x7632, R75 ;  /* 0x000076324b4b7816 */ /* 0x000fe2000000004b */
[----:B------:R-:W-:Y:S01]  /*18c70*/  IMAD.MOV.U32 R35, RZ, RZ, R34 ;  /* 0x000000ffff237224 */ /* 0x000fe200078e0022 */
[----:B------:R-:W-:-:S07]  /*18c80*/  PRMT R106, R106, 0x5410, R106 ;  /* 0x000054106a6a7816 */ /* 0x000fce000000006a */
.L_x_5729:
[----:B------:R-:W-:Y:S05]  /*18c90*/  BSYNC.RECONVERGENT B1 ;  /* 0x0000000000017941 */ /* 0x000fea0003800200 */
.L_x_5727:
        /* <DEDUP_REMOVED lines=11> */
.L_x_5731:
[----:B------:R-:W-:Y:S01]  /*18d50*/  IMAD.MOV.U32 R70, RZ, RZ, R66 ;  /* 0x000000ffff467224 */ /* 0x000fe200078e0042 */
[----:B------:R-:W-:Y:S01]  /*18d60*/  PRMT R76, R75, 0x7610, R76 ;  /* 0x000076104b4c7816 */ /* 0x000fe2000000004c */
[----:B------:R-:W-:Y:S01]  /*18d70*/  IMAD.MOV.U32 R34, RZ, RZ, R37 ;  /* 0x000000ffff227224 */ /* 0x000fe200078e0025 */
[----:B------:R-:W-:-:S07]  /*18d80*/  PRMT R106, R105, 0x7632, R106 ;  /* 0x00007632696a7816 */ /* 0x000fce000000006a */
.L_x_5732:
[----:B------:R-:W-:Y:S05]  /*18d90*/  BSYNC.RECONVERGENT B1 ;  /* 0x0000000000017941 */ /* 0x000fea0003800200 */
.L_x_5730:
        /* <DEDUP_REMOVED lines=11> */
.L_x_5734:
[----:B------:R-:W-:Y:S01]  /*18e50*/  IMAD.MOV.U32 R66, RZ, RZ, R70 ;  /* 0x000000ffff427224 */ /* 0x000fe200078e0046 */
[----:B------:R-:W-:Y:S01]  /*18e60*/  PRMT R74, R74, 0x5410, R76 ;  /* 0x000054104a4a7816 */ /* 0x000fe2000000004c */
[----:B------:R-:W-:Y:S01]  /*18e70*/  IMAD.MOV.U32 R37, RZ, RZ, R36 ;  /* 0x000000ffff257224 */ /* 0x000fe200078e0024 */
[----:B------:R-:W-:-:S07]  /*18e80*/  PRMT R105, R105, 0x5410, R105 ;  /* 0x0000541069697816 */ /* 0x000fce0000000069 */
.L_x_5735:
[----:B------:R-:W-:Y:S05]  /*18e90*/  BSYNC.RECONVERGENT B1 ;  /* 0x0000000000017941 */ /* 0x000fea0003800200 */
.L_x_5733:
        /* <DEDUP_REMOVED lines=11> */
.L_x_5737:
[----:B------:R-:W-:Y:S01]  /*18f50*/  IMAD.MOV.U32 R70, RZ, RZ, R66 ;  /* 0x000000ffff467224 */ /* 0x000fe200078e0042 */
[----:B------:R-:W-:Y:S01]  /*18f60*/  PRMT R75, R75, 0x7610, R74 ;  /* 0x000076104b4b7816 */ /* 0x000fe2000000004a */
[----:B------:R-:W-:Y:S01]  /*18f70*/  IMAD.MOV.U32 R36, RZ, RZ, R39 ;  /* 0x000000ffff247224 */ /* 0x000fe200078e0027 */
[----:B------:R-:W-:-:S07]  /*18f80*/  PRMT R105, R104, 0x7632, R105 ;  /* 0x0000763268697816 */ /* 0x000fce0000000069 */
.L_x_5738:
[----:B------:R-:W-:Y:S05]  /*18f90*/  BSYNC.RECONVERGENT B1 ;  /* 0x0000000000017941 */ /* 0x000fea0003800200 */
.L_x_5736:
        /* <DEDUP_REMOVED lines=11> */
.L_x_5740:
[----:B------:R-:W-:Y:S01]  /*19050*/  IMAD.MOV.U32 R66, RZ, RZ, R70 ;  /* 0x000000ffff427224 */ /* 0x000fe200078e0046 */
[----:B------:R-:W-:Y:S01]  /*19060*/  PRMT R75, R75, 0x7632, R75 ;  /* 0x000076324b4b7816 */ /* 0x000fe2000000004b */
[----:B------:R-:W-:Y:S01]  /*19070*/  IMAD.MOV.U32 R39, RZ, RZ, R38 ;  /* 0x000000ffff277224 */ /* 0x000fe200078e0026 */
[----:B------:R-:W-:-:S07]  /*19080*/  PRMT R104, R104, 0x5410, R104 ;  /* 0x0000541068687816 */ /* 0x000fce0000000068 */
.L_x_5741:
[----:B------:R-:W-:Y:S05]  /*19090*/  BSYNC.RECONVERGENT B1 ;  /* 0x0000000000017941 */ /* 0x000fea0003800200 */
.L_x_5739:
        /* <DEDUP_REMOVED lines=11> */
.L_x_5743:
[----:B------:R-:W-:Y:S01]  /*19150*/  IMAD.MOV.U32 R70, RZ, RZ, R66 ;  /* 0x000000ffff467224 */ /* 0x000fe200078e0042 */
[----:B------:R-:W-:Y:S01]  /*19160*/  PRMT R76, R75, 0x7610, R76 ;  /* 0x000076104b4c7816 */ /* 0x000fe2000000004c */
[----:B------:R-:W-:Y:S01]  /*19170*/  IMAD.MOV.U32 R38, RZ, RZ, R41 ;  /* 0x000000ffff267224 */ /* 0x000fe200078e0029 */
[----:B------:R-:W-:-:S07]  /*19180*/  PRMT R104, R103, 0x7632, R104 ;  /* 0x0000763267687816 */ /* 0x000fce0000000068 */
.L_x_5744:
[----:B------:R-:W-:Y:S05]  /*19190*/  BSYNC.RECONVERGENT B1 ;  /* 0x0000000000017941 */ /* 0x000fea0003800200 */
.L_x_5742:
        /* <DEDUP_REMOVED lines=11> */
.L_x_5746:
[----:B------:R-:W-:Y:S01]  /*19250*/  IMAD.MOV.U32 R66, RZ, RZ, R70 ;  /* 0x000000ffff427224 */ /* 0x000fe200078e0046 */
[----:B------:R-:W-:Y:S01]  /*19260*/  PRMT R74, R74, 0x5410, R76 ;  /* 0x000054104a4a7816 */ /* 0x000fe2000000004c */
[----:B------:R-:W-:Y:S01]  /*19270*/  IMAD.MOV.U32 R41, RZ, RZ, R40 ;  /* 0x000000ffff297224 */ /* 0x000fe200078e0028 */
[----:B------:R-:W-:-:S07]  /*19280*/  PRMT R103, R103, 0x5410, R103 ;  /* 0x0000541067677816 */ /* 0x000fce0000000067 */
.L_x_5747:
[----:B------:R-:W-:Y:S05]  /*19290*/  BSYNC.RECONVERGENT B1 ;  /* 0x0000000000017941 */ /* 0x000fea0003800200 */
.L_x_5745:
        /* <DEDUP_REMOVED lines=11> */
.L_x_5749:
[----:B------:R-:W-:Y:S01]  /*19350*/  IMAD.MOV.U32 R70, RZ, RZ, R66 ;  /* 0x000000ffff467224 */ /* 0x000fe200078e0042 */
[----:B------:R-:W-:Y:S01]  /*19360*/  PRMT R75, R75, 0x7610, R74 ;  /* 0x000076104b4b7816 */ /* 0x000fe2000000004a */
[----:B------:R-:W-:Y:S01]  /*19370*/  IMAD.MOV.U32 R40, RZ, RZ, R43 ;  /* 0x000000ffff287224 */ /* 0x000fe200078e002b */
[----:B------:R-:W-:-:S07]  /*19380*/  PRMT R103, R102, 0x7632, R103 ;  /* 0x0000763266677816 */ /* 0x000fce0000000067 */
.L_x_5750:
[----:B------:R-:W-:Y:S05]  /*19390*/  BSYNC.RECONVERGENT B1 ;  /* 0x0000000000017941 */ /* 0x000fea0003800200 */
.L_x_5748:
        /* <DEDUP_REMOVED lines=11> */
.L_x_5752:
[----:B------:R-:W-:Y:S01]  /*19450*/  IMAD.MOV.U32 R66, RZ, RZ, R70 ;  /* 0x000000ffff427224 */ /* 0x000fe200078e0046 */
[----:B------:R-:W-:Y:S01]  /*19460*/  PRMT R75, R75, 0x7632, R75 ;  /* 0x000076324b4b7816 */ /* 0x000fe2000000004b */
[----:B------:R-:W-:Y:S01]  /*19470*/  IMAD.MOV.U32 R43, RZ, RZ, R42 ;  /* 0x000000ffff2b7224 */ /* 0x000fe200078e002a */
[----:B------:R-:W-:-:S07]  /*19480*/  PRMT R102, R102, 0x5410, R102 ;  /* 0x0000541066667816 */ /* 0x000fce0000000066 */
.L_x_5753:
[----:B------:R-:W-:Y:S05]  /*19490*/  BSYNC.RECONVERGENT B1 ;  /* 0x0000000000017941 */ /* 0x000fea0003800200 */
.L_x_5751:
        /* <DEDUP_REMOVED lines=11> */
.L_x_5755:
[----:B------:R-:W-:Y:S01]  /*19550*/  IMAD.MOV.U32 R70, RZ, RZ, R66 ;  /* 0x000000ffff467224 */ /* 0x000fe200078e0042 */
[----:B------:R-:W-:Y:S01]  /*19560*/  PRMT R76, R75, 0x7610, R76 ;  /* 0x000076104b4c7816 */ /* 0x000fe2000000004c */
[----:B------:R-:W-:Y:S01]  /*19570*/  IMAD.MOV.U32 R42, RZ, RZ, R45 ;  /* 0x000000ffff2a7224 */ /* 0x000fe200078e002d */
[----:B------:R-:W-:-:S07]  /*19580*/  PRMT R102, R101, 0x7632, R102 ;  /* 0x0000763265667816 */ /* 0x000fce0000000066 */
.L_x_5756:
[----:B------:R-:W-:Y:S05]  /*19590*/  BSYNC.RECONVERGENT B1 ;  /* 0x0000000000017941 */ /* 0x000fea0003800200 */
.L_x_5754:
        /* <DEDUP_REMOVED lines=11> */
.L_x_5758:
[----:B------:R-:W-:Y:S01]  /*19650*/  IMAD.MOV.U32 R66, RZ, RZ, R70 ;  /* 0x000000ffff427224 */ /* 0x000fe200078e0046 */
[----:B------:R-:W-:Y:S01]  /*19660*/  PRMT R74, R74, 0x5410, R76 ;  /* 0x000054104a4a7816 */ /* 0x000fe2000000004c */
[----:B------:R-:W-:Y:S01]  /*19670*/  IMAD.MOV.U32 R45, RZ, RZ, R44 ;  /* 0x000000ffff2d7224 */ /* 0x000fe200078e002c */
[----:B------:R-:W-:-:S07]  /*19680*/  PRMT R101, R101, 0x5410, R101 ;  /* 0x0000541065657816 */ /* 0x000fce0000000065 */
.L_x_5759:
[----:B------:R-:W-:Y:S05]  /*19690*/  BSYNC.RECONVERGENT B1 ;  /* 0x0000000000017941 */ /* 0x000fea0003800200 */
.L_x_5757:
        /* <DEDUP_REMOVED lines=11> */
.L_x_5761:
[----:B------:R-:W-:Y:S01]  /*19750*/  IMAD.MOV.U32 R70, RZ, RZ, R66 ;  /* 0x000000ffff467224 */ /* 0x000fe200078e0042 */
[----:B------:R-:W-:Y:S01]  /*19760*/  PRMT R75, R74, 0x7632, R75 ;  /* 0x000076324a4b7816 */ /* 0x000fe2000000004b */
[----:B------:R-:W-:Y:S01]  /*19770*/  IMAD.MOV.U32 R44, RZ, RZ, R47 ;  /* 0x000000ffff2c7224 */ /* 0x000fe200078e002f */
[----:B------:R-:W-:-:S07]  /*19780*/  PRMT R101, R100, 0x7632, R101 ;  /* 0x0000763264657816 */ /* 0x000fce0000000065 */
.L_x_5762:
[----:B------:R-:W-:Y:S05]  /*19790*/  BSYNC.RECONVERGENT B1 ;  /* 0x0000000000017941 */ /* 0x000fea0003800200 */
.L_x_5760:
        /* <DEDUP_REMOVED lines=11> */
.L_x_5764:
[----:B------:R-:W-:Y:S01]  /*19850*/  IMAD.MOV.U32 R66, RZ, RZ, R70 ;  /* 0x000000ffff427224 */ /* 0x000fe200078e0046 */
[----:B------:R-:W-:Y:S01]  /*19860*/  PRMT R76, R75, 0x7610, R76 ;  /* 0x000076104b4c7816 */ /* 0x000fe2000000004c */
[----:B------:R-:W-:Y:S01]  /*19870*/  IMAD.MOV.U32 R47, RZ, RZ, R46 ;  /* 0x000000ffff2f7224 */ /* 0x000fe200078e002e */
[----:B------:R-:W-:-:S07]  /*19880*/  PRMT R100, R100, 0x5410, R69 ;  /* 0x0000541064647816 */ /* 0x000fce0000000045 */
.L_x_5765:
[----:B------:R-:W-:Y:S05]  /*19890*/  BSYNC.RECONVERGENT B1 ;  /* 0x0000000000017941 */ /* 0x000fea0003800200 */
.L_x_5763:
        /* <DEDUP_REMOVED lines=11> */
.L_x_5767:
[----:B------:R-:W-:Y:S01]  /*19950*/  IMAD.MOV.U32 R70, RZ, RZ, R66 ;  /* 0x000000ffff467224 */ /* 0x000fe200078e0042 */
[----:B------:R-:W-:Y:S01]  /*19960*/  PRMT R74, R74, 0x5410, R76 ;  /* 0x000054104a4a7816 */ /* 0x000fe2000000004c */
[----:B------:R-:W-:Y:S01]  /*19970*/  IMAD.MOV.U32 R46, RZ, RZ, R49 ;  /* 0x000000ffff2e7224 */ /* 0x000fe200078e0031 */
[----:B------:R-:W-:-:S07]  /*19980*/  PRMT R69, R69, 0x7632, R69 ;  /* 0x0000763245457816 */ /* 0x000fce0000000045 */
.L_x_5768:
[----:B------:R-:W-:Y:S05]  /*19990*/  BSYNC.RECONVERGENT B1 ;  /* 0x0000000000017941 */ /* 0x000fea0003800200 */
.L_x_5766:
        /* <DEDUP_REMOVED lines=11> */
.L_x_5770:
[----:B------:R-:W-:Y:S01]  /*19a50*/  IMAD.MOV.U32 R66, RZ, RZ, R70 ;  /* 0x000000ffff427224 */ /* 0x000fe200078e0046 */
[----:B------:R-:W-:Y:S01]  /*19a60*/  PRMT R75, R74, 0x7632, R75 ;  /* 0x000076324a4b7816 */ /* 0x000fe2000000004b */
[----:B------:R-:W-:Y:S01]  /*19a70*/  IMAD.MOV.U32 R49, RZ, RZ, R48 ;  /* 0x000000ffff317224 */ /* 0x000fe200078e0030 */
[----:B------:R-:W-:-:S07]  /*19a80*/  PRMT R69, R69, 0x7610, R68 ;  /* 0x0000761045457816 */ /* 0x000fce0000000044 */
.L_x_5771:
[----:B------:R-:W-:Y:S05]  /*19a90*/  BSYNC.RECONVERGENT B1 ;  /* 0x0000000000017941 */ /* 0x000fea0003800200 */
.L_x_5769:
        /* <DEDUP_REMOVED lines=11> */
.L_x_5773:
[----:B------:R-:W-:Y:S01]  /*19b50*/  IMAD.MOV.U32 R70, RZ, RZ, R66 ;  /* 0x000000ffff467224 */ /* 0x000fe200078e0042 */
[----:B------:R-:W-:Y:S01]  /*19b60*/  PRMT R74, R74, 0x5410, R75 ;  /* 0x000054104a4a7816 */ /* 0x000fe2000000004b */
[----:B------:R-:W-:Y:S01]  /*19b70*/  IMAD.MOV.U32 R48, RZ, RZ, R51 ;  /* 0x000000ffff307224 */ /* 0x000fe200078e0033 */
[----:B------:R-:W-:-:S07]  /*19b80*/  PRMT R68, R68, 0x7610, R99 ;  /* 0x0000761044447816 */ /* 0x000fce0000000063 */
.L_x_5774:
[----:B------:R-:W-:Y:S05]  /*19b90*/  BSYNC.RECONVERGENT B1 ;  /* 0x0000000000017941 */ /* 0x000fea0003800200 */
.L_x_5772:
        /* <DEDUP_REMOVED lines=11> */
.L_x_5776:
[----:B------:R-:W-:Y:S01]  /*19c50*/  IMAD.MOV.U32 R66, RZ, RZ, R70 ;  /* 0x000000ffff427224 */ /* 0x000fe200078e0046 */
[----:B------:R-:W-:Y:S01]  /*19c60*/  PRMT R75, R74, 0x7632, R75 ;  /* 0x000076324a4b7816 */ /* 0x000fe2000000004b */
[----:B------:R-:W-:Y:S01]  /*19c70*/  IMAD.MOV.U32 R51, RZ, RZ, R50 ;  /* 0x000000ffff337224 */ /* 0x000fe200078e0032 */
[----:B------:R-:W-:-:S07]  /*19c80*/  PRMT R99, R99, 0x5410, R68 ;  /* 0x0000541063637816 */ /* 0x000fce0000000044 */
.L_x_5777:
[----:B------:R-:W-:Y:S05]  /*19c90*/  BSYNC.RECONVERGENT B1 ;  /* 0x0000000000017941 */ /* 0x000fea0003800200 */
.L_x_5775:
        /* <DEDUP_REMOVED lines=11> */
.L_x_5779:
[----:B------:R-:W-:Y:S01]  /*19d50*/  IMAD.MOV.U32 R70, RZ, RZ, R66 ;  /* 0x000000ffff467224 */ /* 0x000fe200078e0042 */
[----:B------:R-:W-:Y:S01]  /*19d60*/  PRMT R76, R75, 0x7610, R76 ;  /* 0x000076104b4c7816 */ /* 0x000fe2000000004c */
[----:B------:R-:W-:Y:S01]  /*19d70*/  IMAD.MOV.U32 R50, RZ, RZ, R53 ;  /* 0x000000ffff327224 */ /* 0x000fe200078e0035 */
[----:B------:R-:W-:-:S07]  /*19d80*/  PRMT R68, R97, 0x7610, R68 ;  /* 0x0000761061447816 */ /* 0x000fce0000000044 */
.L_x_5780:
[----:B------:R-:W-:Y:S05]  /*19d90*/  BSYNC.RECONVERGENT B1 ;  /* 0x0000000000017941 */ /* 0x000fea0003800200 */
.L_x_5778:
        /* <DEDUP_REMOVED lines=11> */
.L_x_5782:
[----:B------:R-:W-:Y:S01]  /*19e50*/  IMAD.MOV.U32 R66, RZ, RZ, R70 ;  /* 0x000000ffff427224 */ /* 0x000fe200078e0046 */
[----:B------:R-:W-:Y:S01]  /*19e60*/  PRMT R74, R74, 0x5410, R76 ;  /* 0x000054104a4a7816 */ /* 0x000fe2000000004c */
[----:B------:R-:W-:Y:S01]  /*19e70*/  IMAD.MOV.U32 R53, RZ, RZ, R52 ;  /* 0x000000ffff357224 */ /* 0x000fe200078e0034 */
[----:B------:R-:W-:-:S07]  /*19e80*/  PRMT R97, R97, 0x7632, R97 ;  /* 0x0000763261617816 */ /* 0x000fce0000000061 */
.L_x_5783:
[----:B------:R-:W-:Y:S05]  /*19e90*/  BSYNC.RECONVERGENT B1 ;  /* 0x0000000000017941 */ /* 0x000fea0003800200 */
.L_x_5781:
        /* <DEDUP_REMOVED lines=11> */
.L_x_5785:
[----:B------:R-:W-:Y:S01]  /*19f50*/  IMAD.MOV.U32 R70, RZ, RZ, R66 ;  /* 0x000000ffff467224 */ /* 0x000fe200078e0042 */
[----:B------:R-:W-:Y:S01]  /*19f60*/  PRMT R75, R75, 0x7610, R74 ;  /* 0x000076104b4b7816 */ /* 0x000fe2000000004a */
[----:B------:R-:W-:Y:S01]  /*19f70*/  IMAD.MOV.U32 R52, RZ, RZ, R55 ;  /* 0x000000ffff347224 */ /* 0x000fe200078e0037 */
[----:B------:R-:W-:-:S07]  /*19f80*/  PRMT R97, R97, 0x5410, R98 ;  /* 0x0000541061617816 */ /* 0x000fce0000000062 */
.L_x_5786:
[----:B------:R-:W-:Y:S05]  /*19f90*/  BSYNC.RECONVERGENT B1 ;  /* 0x0000000000017941 */ /* 0x000fea0003800200 */
.L_x_5784:
        /* <DEDUP_REMOVED lines=11> */
.L_x_5788:
[----:B------:R-:W-:Y:S01]  /*1a050*/  IMAD.MOV.U32 R66, RZ, RZ, R70 ;  /* 0x000000ffff427224 */ /* 0x000fe200078e0046 */
[----:B------:R-:W-:Y:S01]  /*1a060*/  PRMT R75, R75, 0x7632, R75 ;  /* 0x000076324b4b7816 */ /* 0x000fe2000000004b */
[----:B------:R-:W-:Y:S01]  /*1a070*/  IMAD.MOV.U32 R55, RZ, RZ, R54 ;  /* 0x000000ffff377224 */ /* 0x000fe200078e0036 */
[----:B------:R-:W-:-:S07]  /*1a080*/  PRMT R98, R98, 0x7632, R98 ;  /* 0x0000763262627816 */ /* 0x000fce0000000062 */
.L_x_5789:
[----:B------:R-:W-:Y:S05]  /*1a090*/  BSYNC.RECONVERGENT B1 ;  /* 0x0000000000017941 */ /* 0x000fea0003800200 */
.L_x_5787:
        /* <DEDUP_REMOVED lines=11> */
.L_x_5791:
[----:B------:R-:W-:Y:S01]  /*1a150*/  IMAD.MOV.U32 R70, RZ, RZ, R66 ;  /* 0x000000ffff467224 */ /* 0x000fe200078e0042 */
[----:B------:R-:W-:Y:S01]  /*1a160*/  PRMT R74, R74, 0x5410, R75 ;  /* 0x000054104a4a7816 */ /* 0x000fe2000000004b */
[----:B------:R-:W-:Y:S01]  /*1a170*/  IMAD.MOV.U32 R54, RZ, RZ, R57 ;  /* 0x000000ffff367224 */ /* 0x000fe200078e0039 */
[----:B------:R-:W-:-:S07]  /*1a180*/  PRMT R98, R98, 0x5410, R99 ;  /* 0x0000541062627816 */ /* 0x000fce0000000063 */
.L_x_5792:
[----:B------:R-:W-:Y:S05]  /*1a190*/  BSYNC.RECONVERGENT B1 ;  /* 0x0000000000017941 */ /* 0x000fea0003800200 */
.L_x_5790:
        /* <DEDUP_REMOVED lines=11> */
.L_x_5794:
[----:B------:R-:W-:Y:S01]  /*1a250*/  IMAD.MOV.U32 R66, RZ, RZ, R70 ;  /* 0x000000ffff427224 */ /* 0x000fe200078e0046 */
[----:B------:R-:W-:Y:S01]  /*1a260*/  PRMT R75, R75, 0x7610, R74 ;  /* 0x000076104b4b7816 */ /* 0x000fe2000000004a */
[----:B------:R-:W-:Y:S01]  /*1a270*/  IMAD.MOV.U32 R57, RZ, RZ, R56 ;  /* 0x000000ffff397224 */ /* 0x000fe200078e0038 */
[----:B------:R-:W-:-:S07]  /*1a280*/  PRMT R99, R100, 0x7610, R99 ;  /* 0x0000761064637816 */ /* 0x000fce0000000063 */
.L_x_5795:
[----:B------:R-:W-:Y:S05]  /*1a290*/  BSYNC.RECONVERGENT B1 ;  /* 0x0000000000017941 */ /* 0x000fea0003800200 */
.L_x_5793:
        /* <DEDUP_REMOVED lines=11> */
.L_x_5797:
[----:B------:R-:W-:Y:S01]  /*1a350*/  IMAD.MOV.U32 R70, RZ, RZ, R66 ;  /* 0x000000ffff467224 */ /* 0x000fe200078e0042 */
[----:B------:R-:W-:Y:S01]  /*1a360*/  PRMT R74, R74, 0x7610, R75 ;  /* 0x000076104a4a7816 */ /* 0x000fe2000000004b */
[----:B------:R-:W-:Y:S01]  /*1a370*/  IMAD.MOV.U32 R56, RZ, RZ, R59 ;  /* 0x000000ffff387224 */ /* 0x000fe200078e003b */
[----:B------:R-:W-:-:S07]  /*1a380*/  PRMT R100, R92, 0x7610, R100 ;  /* 0x000076105c647816 */ /* 0x000fce0000000064 */
.L_x_5798:
[----:B------:R-:W-:Y:S05]  /*1a390*/  BSYNC.RECONVERGENT B1 ;  /* 0x0000000000017941 */ /* 0x000fea0003800200 */
.L_x_5796:
        /* <DEDUP_REMOVED lines=11> */
.L_x_5800:
[----:B------:R-:W-:Y:S01]  /*1a450*/  IMAD.MOV.U32 R66, RZ, RZ, R70 ;  /* 0x000000ffff427224 */ /* 0x000fe200078e0046 */
[----:B------:R-:W-:Y:S01]  /*1a460*/  PRMT R75, R74, 0x7632, R75 ;  /* 0x000076324a4b7816 */ /* 0x000fe2000000004b */
[----:B------:R-:W-:Y:S01]  /*1a470*/  IMAD.MOV.U32 R59, RZ, RZ, R58 ;  /* 0x000000ffff3b7224 */ /* 0x000fe200078e003a */
[----:B------:R-:W-:-:S07]  /*1a480*/  PRMT R92, R92, 0x7632, R92 ;  /* 0x000076325c5c7816 */ /* 0x000fce000000005c */
.L_x_5801:
[----:B------:R-:W-:Y:S05]  /*1a490*/  BSYNC.RECONVERGENT B1 ;  /* 0x0000000000017941 */ /* 0x000fea0003800200 */
.L_x_5799:
        /* <DEDUP_REMOVED lines=11> */
.L_x_5803:
[----:B------:R-:W-:Y:S01]  /*1a550*/  IMAD.MOV.U32 R70, RZ, RZ, R66 ;  /* 0x000000ffff467224 */ /* 0x000fe200078e0042 */
[----:B------:R-:W-:Y:S01]  /*1a560*/  PRMT R76, R75, 0x7610, R76 ;  /* 0x000076104b4c7816 */ /* 0x000fe2000000004c */
[----:B------:R-:W-:Y:S01]  /*1a570*/  IMAD.MOV.U32 R58, RZ, RZ, R61 ;  /* 0x000000ffff3a7224 */ /* 0x000fe200078e003d */
[----:B------:R-:W-:-:S07]  /*1a580*/  PRMT R92, R92, 0x5410, R93 ;  /* 0x000054105c5c7816 */ /* 0x000fce000000005d */
.L_x_5804:
[----:B------:R-:W-:Y:S05]  /*1a590*/  BSYNC.RECONVERGENT B1 ;  /* 0x0000000000017941 */ /* 0x000fea0003800200 */
.L_x_5802:
        /* <DEDUP_REMOVED lines=11> */
.L_x_5806:
[----:B------:R-:W-:Y:S01]  /*1a650*/  IMAD.MOV.U32 R66, RZ, RZ, R70 ;  /* 0x000000ffff427224 */ /* 0x000fe200078e0046 */
[----:B------:R-:W-:Y:S01]  /*1a660*/  PRMT R74, R74, 0x5410, R76 ;  /* 0x000054104a4a7816 */ /* 0x000fe2000000004c */
[----:B------:R-:W-:Y:S01]  /*1a670*/  IMAD.MOV.U32 R61, RZ, RZ, R60 ;  /* 0x000000ffff3d7224 */ /* 0x000fe200078e003c */
[----:B------:R-:W-:-:S07]  /*1a680*/  PRMT R93, R93, 0x7632, R93 ;  /* 0x000076325d5d7816 */ /* 0x000fce000000005d */
.L_x_5807:
[----:B------:R-:W-:Y:S05]  /*1a690*/  BSYNC.RECONVERGENT B1 ;  /* 0x0000000000017941 */ /* 0x000fea0003800200 */
.L_x_5805:
        /* <DEDUP_REMOVED lines=11> */
.L_x_5809:
[----:B------:R-:W-:Y:S01]  /*1a750*/  IMAD.MOV.U32 R70, RZ, RZ, R66 ;  /* 0x000000ffff467224 */ /* 0x000fe200078e0042 */
[----:B------:R-:W-:Y:S01]  /*1a760*/  PRMT R75, R75, 0x7610, R74 ;  /* 0x000076104b4b7816 */ /* 0x000fe2000000004a */
[----:B------:R-:W-:Y:S01]  /*1a770*/  IMAD.MOV.U32 R60, RZ, RZ, R63 ;  /* 0x000000ffff3c7224 */ /* 0x000fe200078e003f */
[----:B------:R-:W-:-:S07]  /*1a780*/  PRMT R93, R93, 0x5410, R94 ;  /* 0x000054105d5d7816 */ /* 0x000fce000000005e */
.L_x_5810:
[----:B------:R-:W-:Y:S05]  /*1a790*/  BSYNC.RECONVERGENT B1 ;  /* 0x0000000000017941 */ /* 0x000fea0003800200 */
.L_x_5808:
        /* <DEDUP_REMOVED lines=11> */
.L_x_5812:
[----:B------:R-:W-:Y:S01]  /*1a850*/  IMAD.MOV.U32 R66, RZ, RZ, R70 ;  /* 0x000000ffff427224 */ /* 0x000fe200078e0046 */
[----:B------:R-:W-:Y:S01]  /*1a860*/  PRMT R75, R75, 0x7632, R75 ;  /* 0x000076324b4b7816 */ /* 0x000fe2000000004b */
[----:B------:R-:W-:Y:S01]  /*1a870*/  IMAD.MOV.U32 R63, RZ, RZ, R62 ;  /* 0x000000ffff3f7224 */ /* 0x000fe200078e003e */
[----:B------:R-:W-:-:S07]  /*1a880*/  PRMT R94, R94, 0x7632, R94 ;  /* 0x000076325e5e7816 */ /* 0x000fce000000005e */
.L_x_5813:
[----:B------:R-:W-:Y:S05]  /*1a890*/  BSYNC.RECONVERGENT B1 ;  /* 0x0000000000017941 */ /* 0x000fea0003800200 */
.L_x_5811:
        /* <DEDUP_REMOVED lines=11> */
.L_x_5815:
[----:B------:R-:W-:Y:S01]  /*1a950*/  IMAD.MOV.U32 R70, RZ, RZ, R66 ;  /* 0x000000ffff467224 */ /* 0x000fe200078e0042 */
[----:B------:R-:W-:Y:S01]  /*1a960*/  PRMT R76, R75, 0x7610, R76 ;  /* 0x000076104b4c7816 */ /* 0x000fe2000000004c */
[----:B------:R-:W-:Y:S01]  /*1a970*/  IMAD.MOV.U32 R62, RZ, RZ, R65 ;  /* 0x000000ffff3e7224 */ /* 0x000fe200078e0041 */
[----:B------:R-:W-:-:S07]  /*1a980*/  PRMT R94, R94, 0x5410, R95 ;  /* 0x000054105e5e7816 */ /* 0x000fce000000005f */
.L_x_5816:
[----:B------:R-:W-:Y:S05]  /*1a990*/  BSYNC.RECONVERGENT B1 ;  /* 0x0000000000017941 */ /* 0x000fea0003800200 */
.L_x_5814:
        /* <DEDUP_REMOVED lines=11> */
.L_x_5818:
[----:B------:R-:W-:Y:S01]  /*1aa50*/  IMAD.MOV.U32 R66, RZ, RZ, R70 ;  /* 0x000000ffff427224 */ /* 0x000fe200078e0046 */
[----:B------:R-:W-:Y:S01]  /*1aa60*/  PRMT R74, R74, 0x5410, R76 ;  /* 0x000054104a4a7816 */ /* 0x000fe2000000004c */
[----:B------:R-:W-:Y:S01]  /*1aa70*/  IMAD.MOV.U32 R65, RZ, RZ, R64 ;  /* 0x000000ffff417224 */ /* 0x000fe200078e0040 */
[----:B------:R-:W-:-:S07]  /*1aa80*/  PRMT R95, R95, 0x7632, R95 ;  /* 0x000076325f5f7816 */ /* 0x000fce000000005f */
.L_x_5819:
[----:B------:R-:W-:Y:S05]  /*1aa90*/  BSYNC.RECONVERGENT B1 ;  /* 0x0000000000017941 */ /* 0x000fea0003800200 */
.L_x_5817:
        /* <DEDUP_REMOVED lines=11> */
.L_x_5821:
[----:B------:R-:W-:Y:S01]  /*1ab50*/  IMAD.MOV.U32 R70, RZ, RZ, R66 ;  /* 0x000000ffff467224 */ /* 0x000fe200078e0042 */
[----:B------:R-:W-:Y:S01]  /*1ab60*/  PRMT R75, R75, 0x7610, R74 ;  /* 0x000076104b4b7816 */ /* 0x000fe2000000004a */
[----:B------:R-:W-:Y:S01]  /*1ab70*/  IMAD.MOV.U32 R64, RZ, RZ, R67 ;  /* 0x000000ffff407224 */ /* 0x000fe200078e0043 */
[----:B------:R-:W-:-:S07]  /*1ab80*/  PRMT R95, R95, 0x5410, R96 ;  /* 0x000054105f5f7816 */ /* 0x000fce0000000060 */
.L_x_5822:
[----:B------:R-:W-:Y:S05]  /*1ab90*/  BSYNC.RECONVERGENT B1 ;  /* 0x0000000000017941 */ /* 0x000fea0003800200 */
.L_x_5820:
        /* <DEDUP_REMOVED lines=10> */
.L_x_5824:
[----:B------:R-:W-:Y:S01]  /*1ac40*/  PRMT R96, R74, 0x7610, R75 ;  /* 0x000076104a607816 */ /* 0x000fe2000000004b */
[----:B------:R-:W-:Y:S01]  /*1ac50*/  IMAD.MOV.U32 R67, RZ, RZ, R71 ;  /* 0x000000ffff437224 */ /* 0x000fe200078e0047 */
[----:B------:R-:W-:Y:S01]  /*1ac60*/  PRMT R74, R75, 0x7632, R74 ;  /* 0x000076324b4a7816 */ /* 0x000fe2000000004a */
[--C-:B------:R-:W-:Y:S02]  /*1ac70*/  IMAD.MOV.U32 R66, RZ, RZ, R70.reuse ;  /* 0x000000ffff427224 */ /* 0x100fe400078e0046 */
[----:B------:R-:W-:-:S07]  /*1ac80*/  IMAD.MOV.U32 R71, RZ, RZ, R70 ;  /* 0x000000ffff477224 */ /* 0x000fce00078e0046 */
.L_x_5825:
[----:B------:R-:W-:Y:S05]  /*1ac90*/  BSYNC.RECONVERGENT B1 ;  /* 0x0000000000017941 */ /* 0x000fea0003800200 */
.L_x_5823:
[----:B------:R-:W-:Y:S02]  /*1aca0*/  VIADD R3, R3, 0x4 ;  /* 0x0000000403037836 */ /* 0x000fe40000000000 */
[----:B------:R-:W-:Y:S01]  /*1acb0*/  VIADD R0, R0, 0x2 ;  /* 0x0000000200007836 */ /* 0x000fe20000000000 */
[----:B------:R-:W-:Y:S06]  /*1acc0*/  @P1 BRA `(.L_x_5826) ;  /* 0xffffffc000101947 */ /* 0x000fec000383ffff */
.L_x_5636:
[----:B------:R-:W-:Y:S05]  /*1acd0*/  BSYNC.RECONVERGENT B0 ;  /* 0x0000000000007941 */ /* 0x000fea0003800200 */
.L_x_5635:
[----:B------:R-:W0:Y:S01]  /*1ace0*/  S2R R0, SR_TID.X ;  /* 0x0000000000007919 */ /* 0x000e220000002100 */
[----:B------:R-:W-:Y:S01]  /*1acf0*/  BAR.SYNC.DEFER_BLOCKING 0x0 ;  /* 0x0000000000007b1d */ /* 0x000fe20000010000 */
[----:B0-----:R-:W-:-:S13]  /*1ad00*/  ISETP.NE.AND P0, PT, R0, RZ, PT ;  /* 0x000000ff0000720c */ /* 0x001fda0003f05270 */
[----:B------:R-:W-:Y:S05]  /*1ad10*/  @P0 EXIT ;  /* 0x000000000000094d */ /* 0x000fea0003800000 */
[----:B------:R-:W0:Y:S01]  /*1ad20*/  S2R R74, SR_CTAID.X ;  /* 0x00000000004a7919 */ /* 0x000e220000002500 */
[----:B------:R-:W1:Y:S08]  /*1ad30*/  LDC R71, c[0x0][0x3a0] ;  /* 0x0000e800ff477b82 */ /* 0x000e700000000800 */
[----:B------:R-:W0:Y:S08]  /*1ad40*/  LDC.64 R82, c[0x0][0x388] ;  /* 0x0000e200ff527b82 */ /* 0x000e300000000a00 */
[----:B------:R-:W2:Y:S01]  /*1ad50*/  LDC.64 R84, c[0x0][0x390] ;  /* 0x0000e400ff547b82 */ /* 0x000ea20000000a00 */
[----:B-1----:R-:W-:Y:S01]  /*1ad60*/  ISETP.GE.AND P0, PT, R71, 0x1, PT ;  /* 0x000000014700780c */ /* 0x002fe20003f06270 */
[----:B------:R1:W3:Y:S06]  /*1ad70*/  MUFU.LG2 R73, R2 ;  /* 0x0000000200497308 */ /* 0x0002ec0000000c00 */
[----:B------:R-:W4:Y:S01]  /*1ad80*/  LDC.64 R86, c[0x0][0x398] ;  /* 0x0000e600ff567b82 */ /* 0x000f220000000a00 */
[----:B0-----:R-:W-:-:S05]  /*1ad90*/  IMAD.WIDE.U32 R82, R74, 0x4, R82 ;  /* 0x000000044a527825 */ /* 0x001fca00078e0052 */
[----:B------:R-:W5:Y:S01]  /*1ada0*/  @P0 LDG.E.CONSTANT R0, desc[UR6][R82.64] ;  /* 0x0000000652000981 */ /* 0x000f62000c1e9900 */
[----:B------:R-:W-:-:S03]  /*1adb0*/  ISETP.GE.AND P4, PT, R71, 0x2, PT ;  /* 0x000000024700780c */ /* 0x000fc60003f86270 */
[----:B------:R-:W5:Y:S10]  /*1adc0*/  @P0 LDG.E.CONSTANT R78, desc[UR6][R82.64] ;  /* 0x00000006524e0981 */ /* 0x000f74000c1e9900 */
[----:B------:R-:W5:Y:S04]  /*1add0*/  @P4 LDG.E.CONSTANT R80, desc[UR6][R82.64] ;  /* 0x0000000652504981 */ /* 0x000f68000c1e9900 */
[----:B------:R-:W5:Y:S01]  /*1ade0*/  @P4 LDG.E.CONSTANT R79, desc[UR6][R82.64] ;  /* 0x00000006524f4981 */ /* 0x000f62000c1e9900 */
[----:B------:R-:W-:-:S02]  /*1adf0*/  ISETP.GE.AND P3, PT, R71, 0x3, PT ;  /* 0x000000034700780c */ /* 0x000fc40003f66270 */
[----:B------:R-:W-:-:S11]  /*1ae00*/  ISETP.GE.AND P2, PT, R71, 0x4, PT ;  /* 0x000000044700780c */ /* 0x000fd60003f46270 */
[----:B------:R-:W5:Y:S04]  /*1ae10*/  @P3 LDG.E.CONSTANT R77, desc[UR6][R82.64] ;  /* 0x00000006524d3981 */ /* 0x000f68000c1e9900 */
[----:B------:R-:W5:Y:S04]  /*1ae20*/  @P3 LDG.E.CONSTANT R76, desc[UR6][R82.64] ;  /* 0x00000006524c3981 */ /* 0x000f68000c1e9900 */
[----:B------:R-:W5:Y:S04]  /*1ae30*/  @P2 LDG.E.CONSTANT R70, desc[UR6][R82.64] ;  /* 0x0000000652462981 */ /* 0x000f68000c1e9900 */
[----:B------:R-:W5:Y:S01]  /*1ae40*/  @P2 LDG.E.CONSTANT R3, desc[UR6][R82.64] ;  /* 0x0000000652032981 */ /* 0x000f62000c1e9900 */
[----:B-1----:R-:W-:Y:S01]  /*1ae50*/  IMAD R2, R74, R71, RZ ;  /* 0x000000474a027224 */ /* 0x002fe200078e02ff */
[C---:B------:R-:W-:Y:S01]  /*1ae60*/  ISETP.GE.AND P1, PT, R71.reuse, 0x5, PT ;  /* 0x000000054700780c */ /* 0x040fe20003f26270 */
[----:B------:R-:W-:Y:S01]  /*1ae70*/  HADD2.F32 R75, -RZ, R96.H1_H1 ;  /* 0x30000060ff4b7230 */ /* 0x000fe20000004100 */
[----:B------:R-:W-:Y:S01]  /*1ae80*/  ISETP.GE.AND P6, PT, R71, 0x6, PT ;  /* 0x000000064700780c */ /* 0x000fe20003fc6270 */
[----:B------:R-:W-:-:S03]  /*1ae90*/  IMAD.SHL.U32 R2, R2, 0x2, RZ ;  /* 0x0000000202027824 */ /* 0x000fc600078e00ff */
[----:B------:R-:W-:Y:S01]  /*1aea0*/  FADD.FTZ R75, R75, -R72 ;  /* 0x800000484b4b7221 */ /* 0x000fe20000010000 */
[----:B--2---:R-:W-:-:S04]  /*1aeb0*/  IMAD.WIDE R84, R2, 0x4, R84 ;  /* 0x0000000402547825 */ /* 0x004fc800078e0254 */
[----:B---3--:R-:W-:Y:S01]  /*1aec0*/  @P0 FFMA.FTZ R75, R73, -0.69314718246459960938, R75 ;  /* 0xbf317218494b0823 */ /* 0x008fe2000001004b */
[----:B------:R0:W-:Y:S01]  /*1aed0*/  @P0 STG.E desc[UR6][R84.64], R66 ;  /* 0x0000004254000986 */ /* 0x0001e2000c101906 */
[----:B----4-:R-:W-:-:S03]  /*1aee0*/  IMAD.WIDE R86, R2, 0x2, R86 ;  /* 0x0000000202567825 */ /* 0x010fc600078e0256 */
[----:B------:R-:W2:Y:S01]  /*1aef0*/  @P1 LDG.E.CONSTANT R74, desc[UR6][R82.64] ;  /* 0x00000006524a1981 */ /* 0x000ea2000c1e9900 */
[----:B0-----:R-:W-:-:S05]  /*1af00*/  HADD2.F32 R66, -RZ, R96.H0_H0 ;  /* 0x20000060ff427230 */ /* 0x001fca0000004100 */
[----:B------:R-:W-:Y:S01]  /*1af10*/  FADD.FTZ R2, R66, -R72 ;  /* 0x8000004842027221 */ /* 0x000fe20000010000 */
[----:B------:R-:W-:Y:S01]  /*1af20*/  HADD2.F32 R81, -RZ, R95.H0_H0 ;  /* 0x2000005fff517230 */ /* 0x000fe20000004100 */
[----:B------:R-:W3:Y:S02]  /*1af30*/  @P6 LDG.E.CONSTANT R66, desc[UR6][R82.64] ;  /* 0x0000000652426981 */ /* 0x000ee4000c1e9900 */
[----:B------:R-:W-:Y:S02]  /*1af40*/  @P0 FFMA.FTZ R2, R73, -0.69314718246459960938, R2 ;  /* 0xbf31721849020823 */ /* 0x000fe40000010002 */
[----:B------:R-:W-:Y:S01]  /*1af50*/  FADD.FTZ R81, R81, -R72 ;  /* 0x8000004851517221 */ /* 0x000fe20000010000 */
[----:B------:R-:W-:Y:S01]  /*1af60*/  ISETP.GE.AND P5, PT, R71, 0x7, PT ;  /* 0x000000074700780c */ /* 0x000fe20003fa6270 */
[----:B-----5:R-:W-:Y:S02]  /*1af70*/  @P0 FADD.FTZ R0, R0, R75 ;  /* 0x0000004b00000221 */ /* 0x020fe40000010000 */
[----:B------:R-:W4:Y:S03]  /*1af80*/  @P1 LDG.E.CONSTANT R75, desc[UR6][R82.64] ;  /* 0x00000006524b1981 */ /* 0x000f26000c1e9900 */
[----:B------:R-:W-:-:S05]  /*1af90*/  @P0 F2FP.F16.F32.PACK_AB R0, RZ, R0 ;  /* 0x00000000ff00023e */ /* 0x000fca00000000ff */
[----:B------:R0:W-:Y:S02]  /*1afa0*/  @P0 STG.E.U16 desc[UR6][R86.64], R0 ;  /* 0x0000000056000986 */ /* 0x0001e4000c101506 */
[----:B0-----:R-:W-:Y:S01]  /*1afb0*/  @P0 FADD.FTZ R0, R78, R2 ;  /* 0x000000024e000221 */ /* 0x001fe20000010000 */
[----:B------:R-:W-:Y:S01]  /*1afc0*/  HADD2.F32 R2, -RZ, R95.H1_H1 ;  /* 0x3000005fff027230 */ /* 0x000fe20000004100 */
[----:B------:R0:W-:Y:S03]  /*1afd0*/  @P0 STG.E desc[UR6][R84.64+0x4], R67 ;  /* 0x0000044354000986 */ /* 0x0001e6000c101906 */
[----:B------:R-:W-:Y:S01]  /*1afe0*/  @P0 F2FP.F16.F32.PACK_AB R0, RZ, R0 ;  /* 0x00000000ff00023e */ /* 0x000fe200000000ff */
[----:B------:R-:W-:Y:S01]  /*1aff0*/  FADD.FTZ R2, R2, -R72 ;  /* 0x8000004802027221 */ /* 0x000fe20000010000 */
[----:B------:R-:W5:Y:S03]  /*1b000*/  @P6 LDG.E.CONSTANT R78, desc[UR6][R82.64] ;  /* 0x00000006524e6981 */ /* 0x000f66000c1e9900 */
[C---:B------:R-:W-:Y:S01]  /*1b010*/  @P4 FFMA.FTZ R2, R73.reuse, -0.69314718246459960938, R2 ;  /* 0xbf31721849024823 */ /* 0x040fe20000010002 */
[----:B------:R1:W-:Y:S03]  /*1b020*/  @P0 STG.E.U16 desc[UR6][R86.64+0x2], R0 ;  /* 0x0000020056000986 */ /* 0x0003e6000c101506 */
[----:B------:R-:W-:Y:S01]  /*1b030*/  @P4 FADD.FTZ R2, R80, R2 ;  /* 0x0000000250024221 */ /* 0x000fe20000010000 */
[----:B0-----:R-:W5:Y:S01]  /*1b040*/  @P5 LDG.E.CONSTANT R67, desc[UR6][R82.64] ;  /* 0x0000000652435981 */ /* 0x001f62000c1e9900 */
[----:B-1----:R-:W-:-:S03]  /*1b050*/  @P4 FFMA.FTZ R0, R73, -0.69314718246459960938, R81 ;  /* 0xbf31721849004823 */ /* 0x002fc60000010051 */
[----:B------:R-:W-:Y:S01]  /*1b060*/  @P4 F2FP.F16.F32.PACK_AB R2, RZ, R2 ;  /* 0x00000002ff02423e */ /* 0x000fe200000000ff */
[----:B------:R-:W-:Y:S01]  /*1b070*/  @P4 STG.E desc[UR6][R84.64+0x8], R64 ;  /* 0x0000084054004986 */ /* 0x000fe2000c101906 */
[----:B------:R-:W-:-:S03]  /*1b080*/  @P4 FADD.FTZ R0, R79, R0 ;  /* 0x000000004f004221 */ /* 0x000fc60000010000 */
[----:B------:R0:W-:Y:S02]  /*1b090*/  @P4 STG.E.U16 desc[UR6][R86.64+0x4], R2 ;  /* 0x0000040256004986 */ /* 0x0001e4000c101506 */
[----:B------:R-:W-:Y:S02]  /*1b0a0*/  @P4 F2FP.F16.F32.PACK_AB R0, RZ, R0 ;  /* 0x00000000ff00423e */ /* 0x000fe400000000ff */
[----:B------:R-:W-:Y:S04]  /*1b0b0*/  @P4 STG.E desc[UR6][R84.64+0xc], R65 ;  /* 0x00000c4154004986 */ /* 0x000fe8000c101906 */
[----:B------:R1:W-:Y:S01]  /*1b0c0*/  @P4 STG.E.U16 desc[UR6][R86.64+0x6], R0 ;  /* 0x0000060056004986 */ /* 0x0003e2000c101506 */
[----:B------:R-:W-:-:S03]  /*1b0d0*/  ISETP.GE.AND P0, PT, R71, 0x8, PT ;  /* 0x000000084700780c */ /* 0x000fc60003f06270 */
[----:B------:R-:W5:Y:S01]  /*1b0e0*/  @P5 LDG.E.CONSTANT R80, desc[UR6][R82.64] ;  /* 0x0000000652505981 */ /* 0x000f62000c1e9900 */
[--C-:B0-----:R-:W-:Y:S02]  /*1b0f0*/  HADD2.F32 R2, -RZ, R94.reuse.H0_H0 ;  /* 0x2000005eff027230 */ /* 0x101fe40000004100 */
[----:B-1----:R-:W-:-:S03]  /*1b100*/  HADD2.F32 R0, -RZ, R94.H1_H1 ;  /* 0x3000005eff007230 */ /* 0x002fc60000004100 */
[----:B------:R-:W-:Y:S01]  /*1b110*/  FADD.FTZ R2, R2, -R72 ;  /* 0x8000004802027221 */ /* 0x000fe20000010000 */
[----:B------:R-:W-:-:S03]  /*1b120*/  ISETP.GE.AND P4, PT, R71, 0x9, PT ;  /* 0x000000094700780c */ /* 0x000fc60003f86270 */
[----:B------:R-:W5:Y:S01]  /*1b130*/  @P0 LDG.E.CONSTANT R64, desc[UR6][R82.64] ;  /* 0x0000000652400981 */ /* 0x000f62000c1e9900 */
[----:B------:R-:W-:Y:S01]  /*1b140*/  FADD.FTZ R0, R0, -R72 ;  /* 0x8000004800007221 */ /* 0x000fe20000010000 */
[C---:B------:R-:W-:Y:S02]  /*1b150*/  @P3 FFMA.FTZ R2, R73.reuse, -0.69314718246459960938, R2 ;  /* 0xbf31721849023823 */ /* 0x040fe40000010002 */
[----:B------:R-:W5:Y:S01]  /*1b160*/  @P0 LDG.E.CONSTANT R65, desc[UR6][R82.64] ;  /* 0x0000000652410981 */ /* 0x000f62000c1e9900 */
[----:B------:R-:W-:Y:S01]  /*1b170*/  @P3 FFMA.FTZ R0, R73, -0.69314718246459960938, R0 ;  /* 0xbf31721849003823 */ /* 0x000fe20000010000 */
[----:B------:R-:W-:-:S03]  /*1b180*/  @P3 FADD.FTZ R76, R76, R2 ;  /* 0x000000024c4c3221 */ /* 0x000fc60000010000 */
[----:B------:R-:W-:Y:S01]  /*1b190*/  @P3 FADD.FTZ R0, R77, R0 ;  /* 0x000000004d003221 */ /* 0x000fe20000010000 */
[----:B------:R0:W-:Y:S04]  /*1b1a0*/  @P3 STG.E desc[UR6][R84.64+0x10], R62 ;  /* 0x0000103e54003986 */ /* 0x0001e8000c101906 */
[----:B------:R-:W-:Y:S01]  /*1b1b0*/  @P3 F2FP.F16.F32.PACK_AB R2, RZ, R0 ;  /* 0x00000000ff02323e */ /* 0x000fe200000000ff */
[----:B------:R-:W5:Y:S01]  /*1b1c0*/  @P4 LDG.E.CONSTANT R77, desc[UR6][R82.64] ;  /* 0x00000006524d4981 */ /* 0x000f62000c1e9900 */
[----:B------:R-:W-:-:S03]  /*1b1d0*/  @P3 F2FP.F16.F32.PACK_AB R0, RZ, R76 ;  /* 0x0000004cff00323e */ /* 0x000fc600000000ff */
[----:B------:R1:W-:Y:S01]  /*1b1e0*/  @P3 STG.E.U16 desc[UR6][R86.64+0x8], R2 ;  /* 0x0000080256003986 */ /* 0x0003e2000c101506 */
[----:B0-----:R-:W-:-:S03]  /*1b1f0*/  HADD2.F32 R62, -RZ, R93.H1_H1 ;  /* 0x3000005dff3e7230 */ /* 0x001fc60000004100 */
[----:B------:R-:W-:Y:S04]  /*1b200*/  @P3 STG.E desc[UR6][R84.64+0x14], R63 ;  /* 0x0000143f54003986 */ /* 0x000fe8000c101906 */
[----:B------:R0:W-:Y:S01]  /*1b210*/  @P3 STG.E.U16 desc[UR6][R86.64+0xa], R0 ;  /* 0x00000a0056003986 */ /* 0x0001e2000c101506 */
[----:B------:R-:W-:Y:S01]  /*1b220*/  FADD.FTZ R62, R62, -R72 ;  /* 0x800000483e3e7221 */ /* 0x000fe20000010000 */
[----:B-1----:R-:W-:Y:S02]  /*1b230*/  HADD2.F32 R2, -RZ, R93.H0_H0 ;  /* 0x2000005dff027230 */ /* 0x002fe40000004100 */
[----:B------:R-:W5:Y:S01]  /*1b240*/  @P4 LDG.E.CONSTANT R76, desc[UR6][R82.64] ;  /* 0x00000006524c4981 */ /* 0x000f62000c1e9900 */
[----:B------:R-:W-:Y:S01]  /*1b250*/  ISETP.GE.AND P3, PT, R71, 0xa, PT ;  /* 0x0000000a4700780c */ /* 0x000fe20003f66270 */
[----:B------:R-:W-:Y:S01]  /*1b260*/  @P2 FFMA.FTZ R62, R73, -0.69314718246459960938, R62 ;  /* 0xbf317218493e2823 */ /* 0x000fe2000001003e */
[----:B------:R-:W-:-:S03]  /*1b270*/  FADD.FTZ R2, R2, -R72 ;  /* 0x8000004802027221 */ /* 0x000fc60000010000 */
[----:B------:R-:W-:Y:S01]  /*1b280*/  @P2 FADD.FTZ R62, R70, R62 ;  /* 0x0000003e463e2221 */ /* 0x000fe20000010000 */
[----:B------:R-:W-:-:S04]  /*1b290*/  @P2 FFMA.FTZ R2, R73, -0.69314718246459960938, R2 ;  /* 0xbf31721849022823 */ /* 0x000fc80000010002 */
[----:B0-----:R-:W-:Y:S01]  /*1b2a0*/  @P2 FADD.FTZ R0, R3, R2 ;  /* 0x0000000203002221 */ /* 0x001fe20000010000 */
[----:B------:R-:W-:Y:S02]  /*1b2b0*/  @P2 F2FP.F16.F32.PACK_AB R2, RZ, R62 ;  /* 0x0000003eff02223e */ /* 0x000fe400000000ff */
[----:B------:R-:W5:Y:S02]  /*1b2c0*/  @P3 LDG.E.CONSTANT R3, desc[UR6][R82.64] ;  /* 0x0000000652033981 */ /* 0x000f64000c1e9900 */
[----:B------:R-:W-:Y:S02]  /*1b2d0*/  @P2 F2FP.F16.F32.PACK_AB R0, RZ, R0 ;  /* 0x00000000ff00223e */ /* 0x000fe400000000ff */
[----:B------:R-:W-:Y:S04]  /*1b2e0*/  @P2 STG.E desc[UR6][R84.64+0x18], R60 ;  /* 0x0000183c54002986 */ /* 0x000fe8000c101906 */
[----:B------:R-:W-:Y:S04]  /*1b2f0*/  @P2 STG.E.U16 desc[UR6][R86.64+0xc], R2 ;  /* 0x00000c0256002986 */ /* 0x000fe8000c101506 */
[----:B------:R0:W-:Y:S04]  /*1b300*/  @P2 STG.E desc[UR6][R84.64+0x1c], R61 ;  /* 0x00001c3d54002986 */ /* 0x0001e8000c101906 */
[----:B------:R-:W5:Y:S04]  /*1b310*/  @P3 LDG.E.CONSTANT R62, desc[UR6][R82.64] ;  /* 0x00000006523e3981 */ /* 0x000f68000c1e9900 */
[----:B------:R1:W-:Y:S01]  /*1b320*/  @P2 STG.E.U16 desc[UR6][R86.64+0xe], R0 ;  /* 0x00000e0056002986 */ /* 0x0003e2000c101506 */
[----:B------:R-:W-:-:S13]  /*1b330*/  ISETP.GE.AND P2, PT, R71, 0xb, PT ;  /* 0x0000000b4700780c */ /* 0x000fda0003f46270 */
[----:B0-----:R-:W5:Y:S04]  /*1b340*/  @P2 LDG.E.CONSTANT R61, desc[UR6][R82.64] ;  /* 0x00000006523d2981 */ /* 0x001f68000c1e9900 */
[----:B------:R-:W5:Y:S01]  /*1b350*/  @P2 LDG.E.CONSTANT R60, desc[UR6][R82.64] ;  /* 0x00000006523c2981 */ /* 0x000f62000c1e9900 */
[--C-:B-1----:R-:W-:Y:S02]  /*1b360*/  HADD2.F32 R0, -RZ, R92.reuse.H1_H1 ;  /* 0x3000005cff007230 */ /* 0x102fe40000004100 */
[----:B------:R-:W-:Y:S02]  /*1b370*/  HADD2.F32 R2, -RZ, R92.H0_H0 ;  /* 0x2000005cff027230 */ /* 0x000fe40000004100 */
[----:B------:R-:W-:Y:S02]  /*1b380*/  HADD2.F32 R63, -RZ, R100.H0_H0 ;  /* 0x20000064ff3f7230 */ /* 0x000fe40000004100 */
[--C-:B------:R-:W-:Y:S01]  /*1b390*/  FADD.FTZ R0, R0, -R72.reuse ;  /* 0x8000004800007221 */ /* 0x100fe20000010000 */
[----:B------:R-:W-:-:S03]  /*1b3a0*/  FADD.FTZ R2, R2, -R72 ;  /* 0x8000004802027221 */ /* 0x000fc60000010000 */
[----:B------:R-:W-:Y:S01]  /*1b3b0*/  @P1 FFMA.FTZ R0, R73, -0.69314718246459960938, R0 ;  /* 0xbf31721849001823 */ /* 0x000fe20000010000 */
[----:B------:R-:W-:Y:S01]  /*1b3c0*/  FADD.FTZ R63, R63, -R72 ;  /* 0x800000483f3f7221 */ /* 0x000fe20000010000 */
[C---:B------:R-:W-:Y:S02]  /*1b3d0*/  @P1 FFMA.FTZ R70, R73.reuse, -0.69314718246459960938, R2 ;  /* 0xbf31721849461823 */ /* 0x040fe40000010002 */
[----:B--2---:R-:W-:Y:S01]  /*1b3e0*/  @P1 FADD.FTZ R0, R74, R0 ;  /* 0x000000004a001221 */ /* 0x004fe20000010000 */
[----:B------:R-:W-:Y:S01]  /*1b3f0*/  @P6 FFMA.FTZ R63, R73, -0.69314718246459960938, R63 ;  /* 0xbf317218493f6823 */ /* 0x000fe2000001003f */
[----:B------:R-:W-:-:S03]  /*1b400*/  HADD2.F32 R2, -RZ, R99.H0_H0 ;  /* 0x20000063ff027230 */ /* 0x000fc60000004100 */
[----:B------:R-:W-:Y:S01]  /*1b410*/  @P1 F2FP.F16.F32.PACK_AB R0, RZ, R0 ;  /* 0x00000000ff00123e */ /* 0x000fe200000000ff */
[----:B---3--:R-:W-:Y:S01]  /*1b420*/  @P6 FADD.FTZ R63, R66, R63 ;  /* 0x0000003f423f6221 */ /* 0x008fe20000010000 */
[----:B------:R-:W-:Y:S01]  /*1b430*/  FADD.FTZ R66, R2, -R72 ;  /* 0x8000004802427221 */ /* 0x000fe20000010000 */
[----:B------:R0:W-:Y:S04]  /*1b440*/  @P1 STG.E desc[UR6][R84.64+0x20], R58 ;  /* 0x0000203a54001986 */ /* 0x0001e8000c101906 */
[----:B------:R1:W-:Y:S01]  /*1b450*/  @P1 STG.E.U16 desc[UR6][R86.64+0x10], R0 ;  /* 0x0000100056001986 */ /* 0x0003e2000c101506 */
[----:B------:R-:W-:-:S03]  /*1b460*/  @P6 FFMA.FTZ R66, R73, -0.69314718246459960938, R66 ;  /* 0xbf31721849426823 */ /* 0x000fc60000010042 */
[----:B------:R2:W-:Y:S01]  /*1b470*/  @P1 STG.E desc[UR6][R84.64+0x24], R59 ;  /* 0x0000243b54001986 */ /* 0x0005e2000c101906 */
[--C-:B0-----:R-:W-:Y:S01]  /*1b480*/  HADD2.F32 R58, -RZ, R98.reuse.H1_H1 ;  /* 0x30000062ff3a7230 */ /* 0x101fe20000004100 */
[----:B-1----:R-:W-:Y:S01]  /*1b490*/  @P6 F2FP.F16.F32.PACK_AB R0, RZ, R63 ;  /* 0x0000003fff00623e */ /* 0x002fe200000000ff */
[----:B------:R-:W-:-:S03]  /*1b4a0*/  HADD2.F32 R63, -RZ, R98.H0_H0 ;  /* 0x20000062ff3f7230 */ /* 0x000fc60000004100 */
[----:B------:R-:W-:-:S04]  /*1b4b0*/  FADD.FTZ R58, R58, -R72 ;  /* 0x800000483a3a7221 */ /* 0x000fc80000010000 */
[----:B------:R-:W-:Y:S01]  /*1b4c0*/  @P5 FFMA.FTZ R58, R73, -0.69314718246459960938, R58 ;  /* 0xbf317218493a5823 */ /* 0x000fe2000001003a */
[----:B----4-:R-:W-:-:S05]  /*1b4d0*/  @P1 FADD.FTZ R70, R75, R70 ;  /* 0x000000464b461221 */ /* 0x010fca0000010000 */
[----:B------:R-:W-:Y:S01]  /*1b4e0*/  @P1 F2FP.F16.F32.PACK_AB R2, RZ, R70 ;  /* 0x00000046ff02123e */ /* 0x000fe200000000ff */
[----:B------:R-:W-:-:S04]  /*1b4f0*/  FADD.FTZ R70, R63, -R72 ;  /* 0x800000483f467221 */ /* 0x000fc80000010000 */
[----:B------:R0:W-:Y:S01]  /*1b500*/  @P1 STG.E.U16 desc[UR6][R86.64+0x12], R2 ;  /* 0x0000120256001986 */ /* 0x0001e2000c101506 */
[----:B------:R-:W-:Y:S01]  /*1b510*/  ISETP.GE.AND P1, PT, R71, 0xc, PT ;  /* 0x0000000c4700780c */ /* 0x000fe20003f26270 */
[----:B--2---:R-:W-:Y:S02]  /*1b520*/  @P5 FFMA.FTZ R59, R73, -0.69314718246459960938, R70 ;  /* 0xbf317218493b5823 */ /* 0x004fe40000010046 */
[----:B------:R-:W-:Y:S04]  /*1b530*/  @P6 STG.E desc[UR6][R84.64+0x28], R56 ;  /* 0x0000283854006986 */ /* 0x000fe8000c101906 */
[----:B------:R1:W-:Y:S01]  /*1b540*/  @P6 STG.E.U16 desc[UR6][R86.64+0x14], R0 ;  /* 0x0000140056006986 */ /* 0x0003e2000c101506 */
[----:B-----5:R-:W-:-:S03]  /*1b550*/  @P6 FADD.FTZ R66, R78, R66 ;  /* 0x000000424e426221 */ /* 0x020fc60000010000 */
[----:B------:R2:W-:Y:S02]  /*1b560*/  @P6 STG.E desc[UR6][R84.64+0x2c], R57 ;  /* 0x00002c3954006986 */ /* 0x0005e4000c101906 */
[----:B------:R-:W-:Y:S02]  /*1b570*/  @P6 F2FP.F16.F32.PACK_AB R66, RZ, R66 ;  /* 0x00000042ff42623e */ /* 0x000fe400000000ff */
[----:B0-----:R-:W3:Y:S01]  /*1b580*/  @P1 LDG.E.CONSTANT R2, desc[UR6][R82.64] ;  /* 0x0000000652021981 */ /* 0x001ee2000c1e9900 */
[----:B------:R-:W-:-:S03]  /*1b590*/  @P5 FADD.FTZ R67, R67, R58 ;  /* 0x0000003a43435221 */ /* 0x000fc60000010000 */
[----:B------:R0:W-:Y:S01]  /*1b5a0*/  @P6 STG.E.U16 desc[UR6][R86.64+0x16], R66 ;  /* 0x0000164256006986 */ /* 0x0001e2000c101506 */
[----:B------:R-:W-:Y:S02]  /*1b5b0*/  ISETP.GE.AND P6, PT, R71, 0xd, PT ;  /* 0x0000000d4700780c */ /* 0x000fe40003fc6270 */
[----:B-1----:R-:W-:Y:S01]  /*1b5c0*/  @P5 F2FP.F16.F32.PACK_AB R0, RZ, R67 ;  /* 0x00000043ff00523e */ /* 0x002fe200000000ff */
[--C-:B--2---:R-:W-:Y:S01]  /*1b5d0*/  HADD2.F32 R57, -RZ, R97.reuse.H0_H0 ;  /* 0x20000061ff397230 */ /* 0x104fe20000004100 */
[----:B------:R-:W2:Y:S04]  /*1b5e0*/  @P1 LDG.E.CONSTANT R56, desc[UR6][R82.64] ;  /* 0x0000000652381981 */ /* 0x000ea8000c1e9900 */
[----:B------:R1:W-:Y:S01]  /*1b5f0*/  @P5 STG.E desc[UR6][R84.64+0x30], R54 ;  /* 0x0000303654005986 */ /* 0x0003e2000c101906 */
[----:B0-----:R-:W-:Y:S01]  /*1b600*/  FADD.FTZ R66, R57, -R72 ;  /* 0x8000004839427221 */ /* 0x001fe20000010000 */
[----:B------:R-:W-:Y:S01]  /*1b610*/  @P5 FADD.FTZ R58, R80, R59 ;  /* 0x0000003b503a5221 */ /* 0x000fe20000010000 */
[----:B------:R-:W-:-:S02]  /*1b620*/  HADD2.F32 R59, -RZ, R97.H1_H1 ;  /* 0x30000061ff3b7230 */ /* 0x000fc40000004100 */
[----:B------:R-:W4:Y:S03]  /*1b630*/  @P6 LDG.E.CONSTANT R57, desc[UR6][R82.64] ;  /* 0x0000000652396981 */ /* 0x000f26000c1e9900 */
[----:B------:R-:W-:Y:S01]  /*1b640*/  FADD.FTZ R70, R59, -R72 ;  /* 0x800000483b467221 */ /* 0x000fe20000010000 */
[----:B------:R-:W-:Y:S02]  /*1b650*/  PRMT R59, R0, 0x7610, R59 ;  /* 0x00007610003b7816 */ /* 0x000fe4000000003b */
[----:B------:R-:W-:Y:S01]  /*1b660*/  @P5 F2FP.F16.F32.PACK_AB R58, RZ, R58 ;  /* 0x0000003aff3a523e */ /* 0x000fe200000000ff */
[C---:B------:R-:W-:Y:S01]  /*1b670*/  @P0 FFMA.FTZ R63, R73.reuse, -0.69314718246459960938, R70 ;  /* 0xbf317218493f0823 */ /* 0x040fe20000010046 */
[----:B------:R-:W-:Y:S01]  /*1b680*/  @P0 FFMA.FTZ R66, R73, -0.69314718246459960938, R66 ;  /* 0xbf31721849420823 */ /* 0x000fe20000010042 */
[----:B------:R-:W-:Y:S01]  /*1b690*/  @P5 STG.E.U16 desc[UR6][R86.64+0x18], R59 ;  /* 0x0000183b56005986 */ /* 0x000fe2000c101506 */
[----:B------:R-:W-:-:S03]  /*1b6a0*/  HADD2.F32 R67, -RZ, R68.H0_H0 ;  /* 0x20000044ff437230 */ /* 0x000fc60000004100 */
[----:B------:R0:W-:Y:S01]  /*1b6b0*/  @P5 STG.E desc[UR6][R84.64+0x34], R55 ;  /* 0x0000343754005986 */ /* 0x0001e2000c101906 */
[----:B------:R-:W-:Y:S01]  /*1b6c0*/  @P0 FADD.FTZ R63, R64, R63 ;  /* 0x0000003f403f0221 */ /* 0x000fe20000010000 */
[----:B------:R-:W-:Y:S02]  /*1b6d0*/  @P0 FADD.FTZ R65, R65, R66 ;  /* 0x0000004241410221 */ /* 0x000fe40000010000 */
[----:B------:R5:W-:Y:S01]  /*1b6e0*/  @P5 STG.E.U16 desc[UR6][R86.64+0x1a], R58 ;  /* 0x00001a3a56005986 */ /* 0x000be2000c101506 */
[----:B-1----:R-:W-:-:S03]  /*1b6f0*/  FADD.FTZ R54, R67, -R72 ;  /* 0x8000004843367221 */ /* 0x002fc60000010000 */
[----:B------:R-:W4:Y:S01]  /*1b700*/  @P6 LDG.E.CONSTANT R0, desc[UR6][R82.64] ;  /* 0x0000000652006981 */ /* 0x000f22000c1e9900 */
[----:B0-----:R-:W-:Y:S01]  /*1b710*/  HADD2.F32 R55, -RZ, R99.H1_H1 ;  /* 0x30000063ff377230 */ /* 0x001fe20000004100 */
[----:B------:R-:W-:-:S04]  /*1b720*/  @P0 F2FP.F16.F32.PACK_AB R63, RZ, R63 ;  /* 0x0000003fff3f023e */ /* 0x000fc800000000ff */
[----:B-----5:R-:W-:Y:S01]  /*1b730*/  FADD.FTZ R58, R55, -R72 ;  /* 0x80000048373a7221 */ /* 0x020fe20000010000 */
[----:B------:R-:W-:Y:S01]  /*1b740*/  ISETP.GE.AND P5, PT, R71, 0xe, PT ;  /* 0x0000000e4700780c */ /* 0x000fe20003fa6270 */
[----:B------:R-:W-:Y:S01]  /*1b750*/  @P0 STG.E desc[UR6][R84.64+0x38], R52 ;  /* 0x0000383454000986 */ /* 0x000fe2000c101906 */
[----:B------:R-:W-:Y:S01]  /*1b760*/  @P0 F2FP.F16.F32.PACK_AB R65, RZ, R65 ;  /* 0x00000041ff41023e */ /* 0x000fe200000000ff */
[C---:B------:R-:W-:Y:S01]  /*1b770*/  @P4 FFMA.FTZ R55, R73.reuse, -0.69314718246459960938, R58 ;  /* 0xbf31721849374823 */ /* 0x040fe2000001003a */
[----:B------:R-:W-:Y:S01]  /*1b780*/  @P4 FFMA.FTZ R54, R73, -0.69314718246459960938, R54 ;  /* 0xbf31721849364823 */ /* 0x000fe20000010036 */
[----:B------:R0:W-:Y:S03]  /*1b790*/  @P0 STG.E.U16 desc[UR6][R86.64+0x1c], R63 ;  /* 0x00001c3f56000986 */ /* 0x0001e6000c101506 */
[----:B------:R-:W-:Y:S01]  /*1b7a0*/  @P4 FADD.FTZ R77, R77, R54 ;  /* 0x000000364d4d4221 */ /* 0x000fe20000010000 */
[----:B------:R-:W-:Y:S01]  /*1b7b0*/  @P0 STG.E desc[UR6][R84.64+0x3c], R53 ;  /* 0x00003c3554000986 */ /* 0x000fe2000c101906 */
[----:B------:R-:W-:-:S03]  /*1b7c0*/  @P4 FADD.FTZ R55, R76, R55 ;  /* 0x000000374c374221 */ /* 0x000fc60000010000 */
[----:B------:R-:W-:Y:S01]  /*1b7d0*/  @P0 STG.E.U16 desc[UR6][R86.64+0x1e], R65 ;  /* 0x00001e4156000986 */ /* 0x000fe2000c101506 */
[----:B------:R-:W-:Y:S01]  /*1b7e0*/  ISETP.GE.AND P0, PT, R71, 0xf, PT ;  /* 0x0000000f4700780c */ /* 0x000fe20003f06270 */
[----:B0-----:R-:W-:Y:S02]  /*1b7f0*/  HADD2.F32 R63, -RZ, R69.H1_H1 ;  /* 0x30000045ff3f7230 */ /* 0x001fe40000004100 */
[----:B------:R0:W-:Y:S01]  /*1b800*/  @P4 STG.E desc[UR6][R84.64+0x40], R50 ;  /* 0x0000403254004986 */ /* 0x0001e2000c101906 */
[----:B------:R-:W-:Y:S01]  /*1b810*/  @P4 F2FP.F16.F32.PACK_AB R55, RZ, R55 ;  /* 0x00000037ff37423e */ /* 0x000fe200000000ff */
[----:B------:R-:W-:Y:S01]  /*1b820*/  HADD2.F32 R59, -RZ, R68.H1_H1 ;  /* 0x30000044ff3b7230 */ /* 0x000fe20000004100 */
[----:B------:R-:W-:Y:S01]  /*1b830*/  @P4 F2FP.F16.F32.PACK_AB R77, RZ, R77 ;  /* 0x0000004dff4d423e */ /* 0x000fe200000000ff */
[----:B------:R-:W5:Y:S01]  /*1b840*/  @P5 LDG.E.CONSTANT R54, desc[UR6][R82.64] ;  /* 0x0000000652365981 */ /* 0x000f62000c1e9900 */
[----:B------:R-:W-:-:S03]  /*1b850*/  PRMT R64, R55, 0x7610, R64 ;  /* 0x0000761037407816 */ /* 0x000fc60000000040 */
[----:B------:R-:W5:Y:S01]  /*1b860*/  @P5 LDG.E.CONSTANT R52, desc[UR6][R82.64] ;  /* 0x0000000652345981 */ /* 0x000f62000c1e9900 */
[----:B0-----:R-:W-:-:S03]  /*1b870*/  FADD.FTZ R50, R63, -R72 ;  /* 0x800000483f327221 */ /* 0x001fc60000010000 */
[----:B------:R-:W-:Y:S01]  /*1b880*/  @P4 STG.E.U16 desc[UR6][R86.64+0x20], R77 ;  /* 0x0000204d56004986 */ /* 0x000fe2000c101506 */
[----:B------:R-:W-:Y:S01]  /*1b890*/  @P3 FFMA.FTZ R50, R73, -0.69314718246459960938, R50 ;  /* 0xbf31721849323823 */ /* 0x000fe20000010032 */
[----:B------:R-:W-:Y:S02]  /*1b8a0*/  FADD.FTZ R58, R59, -R72 ;  /* 0x800000483b3a7221 */ /* 0x000fe40000010000 */
[----:B------:R0:W-:Y:S01]  /*1b8b0*/  @P4 STG.E desc[UR6][R84.64+0x44], R51 ;  /* 0x0000443354004986 */ /* 0x0001e2000c101906 */
[----:B------:R-:W-:-:S03]  /*1b8c0*/  @P3 FADD.FTZ R50, R3, R50 ;  /* 0x0000003203323221 */ /* 0x000fc60000010000 */
[----:B------:R1:W-:Y:S01]  /*1b8d0*/  @P4 STG.E.U16 desc[UR6][R86.64+0x22], R64 ;  /* 0x0000224056004986 */ /* 0x0003e2000c101506 */
[----:B------:R-:W-:Y:S01]  /*1b8e0*/  ISETP.GE.AND P4, PT, R71, 0x10, PT ;  /* 0x000000104700780c */ /* 0x000fe20003f86270 */
[----:B------:R-:W-:Y:S02]  /*1b8f0*/  @P3 FFMA.FTZ R59, R73, -0.69314718246459960938, R58 ;  /* 0xbf317218493b3823 */ /* 0x000fe4000001003a */
[----:B------:R-:W5:Y:S01]  /*1b900*/  @P0 LDG.E.CONSTANT R53, desc[UR6][R82.64] ;  /* 0x0000000652350981 */ /* 0x000f62000c1e9900 */
[----:B------:R-:W-:Y:S02]  /*1b910*/  HADD2.F32 R63, -RZ, R69.H0_H0 ;  /* 0x20000045ff3f7230 */ /* 0x000fe40000004100 */
[----:B------:R-:W-:Y:S01]  /*1b920*/  @P3 FADD.FTZ R59, R62, R59 ;  /* 0x0000003b3e3b3221 */ /* 0x000fe20000010000 */
[----:B0-----:R-:W-:Y:S01]  /*1b930*/  @P3 F2FP.F16.F32.PACK_AB R51, RZ, R50 ;  /* 0x00000032ff33323e */ /* 0x001fe200000000ff */
[----:B------:R-:W5:Y:S03]  /*1b940*/  @P0 LDG.E.CONSTANT R55, desc[UR6][R82.64] ;  /* 0x0000000652370981 */ /* 0x000f66000c1e9900 */
[----:B-1----:R-:W-:Y:S01]  /*1b950*/  PRMT R64, R51, 0x7610, R64 ;  /* 0x0000761033407816 */ /* 0x002fe20000000040 */
[----:B------:R-:W-:Y:S01]  /*1b960*/  HADD2.F32 R51, -RZ, R100.H1_H1 ;  /* 0x30000064ff337230 */ /* 0x000fe20000004100 */
[----:B------:R-:W-:Y:S01]  /*1b970*/  @P3 F2FP.F16.F32.PACK_AB R59, RZ, R59 ;  /* 0x0000003bff3b323e */ /* 0x000fe200000000ff */
[--C-:B------:R-:W-:Y:S01]  /*1b980*/  FADD.FTZ R58, R63, -R72.reuse ;  /* 0x800000483f3a7221 */ /* 0x100fe20000010000 */
[----:B------:R-:W5:Y:S02]  /*1b990*/  @P4 LDG.E.CONSTANT R3, desc[UR6][R82.64] ;  /* 0x0000000652034981 */ /* 0x000f64000c1e9900 */
[----:B------:R-:W-:Y:S01]  /*1b9a0*/  FADD.FTZ R62, R51, -R72 ;  /* 0x80000048333e7221 */ /* 0x000fe20000010000 */
[C---:B------:R-:W-:Y:S01]  /*1b9b0*/  @P2 FFMA.FTZ R58, R73.reuse, -0.69314718246459960938, R58 ;  /* 0xbf317218493a2823 */ /* 0x040fe2000001003a */
[----:B------:R0:W-:Y:S02]  /*1b9c0*/  @P3 STG.E desc[UR6][R84.64+0x48], R48 ;  /* 0x0000483054003986 */ /* 0x0001e4000c101906 */
[----:B------:R-:W-:-:S02]  /*1b9d0*/  @P2 FFMA.FTZ R51, R73, -0.69314718246459960938, R62 ;  /* 0xbf31721849332823 */ /* 0x000fc4000001003e */
[----:B------:R-:W-:Y:S01]  /*1b9e0*/  @P3 STG.E.U16 desc[UR6][R86.64+0x24], R59 ;  /* 0x0000243b56003986 */ /* 0x000fe2000c101506 */
[----:B------:R-:W-:-:S03]  /*1b9f0*/  @P2 FADD.FTZ R58, R61, R58 ;  /* 0x0000003a3d3a2221 */ /* 0x000fc60000010000 */
[----:B------:R1:W-:Y:S04]  /*1ba00*/  @P3 STG.E desc[UR6][R84.64+0x4c], R49 ;  /* 0x00004c3154003986 */ /* 0x0003e8000c101906 */
[----:B------:R-:W-:Y:S01]  /*1ba10*/  @P3 STG.E.U16 desc[UR6][R86.64+0x26], R64 ;  /* 0x0000264056003986 */ /* 0x000fe2000c101506 */
[----:B------:R-:W-:Y:S01]  /*1ba20*/  ISETP.GE.AND P3, PT, R71, 0x11, PT ;  /* 0x000000114700780c */ /* 0x000fe20003f66270 */
[----:B------:R-:W-:Y:S02]  /*1ba30*/  @P2 FADD.FTZ R51, R60, R51 ;  /* 0x000000333c332221 */ /* 0x000fe40000010000 */
[----:B------:R-:W5:Y:S01]  /*1ba40*/  @P4 LDG.E.CONSTANT R50, desc[UR6][R82.64] ;  /* 0x0000000652324981 */ /* 0x000f62000c1e9900 */
[----:B------:R-:W-:Y:S02]  /*1ba50*/  @P2 F2FP.F16.F32.PACK_AB R58, RZ, R58 ;  /* 0x0000003aff3a223e */ /* 0x000fe400000000ff */
[----:B0-----:R-:W-:-:S02]  /*1ba60*/  @P2 F2FP.F16.F32.PACK_AB R48, RZ, R51 ;  /* 0x00000033ff30223e */ /* 0x001fc400000000ff */
[----:B------:R-:W-:Y:S02]  /*1ba70*/  PRMT R60, R58, 0x7610, R60 ;  /* 0x000076103a3c7816 */ /* 0x000fe4000000003c */
[----:B------:R-:W-:Y:S01]  /*1ba80*/  PRMT R62, R48, 0x7610, R62 ;  /* 0x00007610303e7816 */ /* 0x000fe2000000003e */
[----:B------:R0:W-:Y:S04]  /*1ba90*/  @P2 STG.E desc[UR6][R84.64+0x50], R46 ;  /* 0x0000502e54002986 */ /* 0x0001e8000c101906 */
[----:B------:R-:W5:Y:S04]  /*1baa0*/  @P3 LDG.E.CONSTANT R51, desc[UR6][R82.64] ;  /* 0x0000000652333981 */ /* 0x000f68000c1e9900 */
[----:B------:R-:W-:Y:S04]  /*1bab0*/  @P2 STG.E.U16 desc[UR6][R86.64+0x28], R60 ;  /* 0x0000283c56002986 */ /* 0x000fe8000c101506 */
[----:B------:R0:W-:Y:S04]  /*1bac0*/  @P2 STG.E desc[UR6][R84.64+0x54], R47 ;  /* 0x0000542f54002986 */ /* 0x0001e8000c101906 */
[----:B------:R-:W-:Y:S01]  /*1bad0*/  @P2 STG.E.U16 desc[UR6][R86.64+0x2a], R62 ;  /* 0x00002a3e56002986 */ /* 0x000fe2000c101506 */
[----:B------:R-:W-:-:S03]  /*1bae0*/  ISETP.GE.AND P2, PT, R71, 0x12, PT ;  /* 0x000000124700780c */ /* 0x000fc60003f46270 */
[----:B------:R-:W5:Y:S10]  /*1baf0*/  @P3 LDG.E.CONSTANT R58, desc[UR6][R82.64] ;  /* 0x00000006523a3981 */ /* 0x000f74000c1e9900 */
[----:B-1----:R-:W5:Y:S04]  /*1bb00*/  @P2 LDG.E.CONSTANT R49, desc[UR6][R82.64] ;  /* 0x0000000652312981 */ /* 0x002f68000c1e9900 */
[----:B------:R-:W5:Y:S01]  /*1bb10*/  @P2 LDG.E.CONSTANT R48, desc[UR6][R82.64] ;  /* 0x0000000652302981 */ /* 0x000f62000c1e9900 */
[----:B------:R-:W-:-:S02]  /*1bb20*/  HADD2.F32 R59, -RZ, R101.H0_H0 ;  /* 0x20000065ff3b7230 */ /* 0x000fc40000004100 */
[----:B------:R-:W-:-:S03]  /*1bb30*/  HADD2.F32 R61, -RZ, R101.H1_H1 ;  /* 0x30000065ff3d7230 */ /* 0x000fc60000004100 */
[----:B0-----:R-:W-:-:S04]  /*1bb40*/  FADD.FTZ R46, R59, -R72 ;  /* 0x800000483b2e7221 */ /* 0x001fc80000010000 */
[----:B------:R-:W-:Y:S01]  /*1bb50*/  @P1 FFMA.FTZ R47, R73, -0.69314718246459960938, R46 ;  /* 0xbf317218492f1823 */ /* 0x000fe2000001002e */
[----:B------:R-:W-:Y:S01]  /*1bb60*/  FADD.FTZ R60, R61, -R72 ;  /* 0x800000483d3c7221 */ /* 0x000fe20000010000 */
[----:B------:R-:W-:-:S03]  /*1bb70*/  HADD2.F32 R63, -RZ, R102.H0_H0 ;  /* 0x20000066ff3f7230 */ /* 0x000fc60000004100 */
[----:B------:R-:W-:Y:S02]  /*1bb80*/  @P1 FFMA.FTZ R59, R73, -0.69314718246459960938, R60 ;  /* 0xbf317218493b1823 */ /* 0x000fe4000001003c */
[----:B------:R-:W-:Y:S01]  /*1bb90*/  FADD.FTZ R46, R63, -R72 ;  /* 0x800000483f2e7221 */ /* 0x000fe20000010000 */
[----:B------:R0:W-:Y:S03]  /*1bba0*/  @P1 STG.E desc[UR6][R84.64+0x58], R44 ;  /* 0x0000582c54001986 */ /* 0x0001e6000c101906 */
[----:B------:R-:W-:Y:S01]  /*1bbb0*/  @P6 FFMA.FTZ R46, R73, -0.69314718246459960938, R46 ;  /* 0xbf317218492e6823 */ /* 0x000fe2000001002e */
[----:B---3--:R-:W-:Y:S01]  /*1bbc0*/  @P1 FADD.FTZ R2, R2, R47 ;  /* 0x0000002f02021221 */ /* 0x008fe20000010000 */
[----:B------:R-:W-:-:S04]  /*1bbd0*/  HADD2.F32 R47, -RZ, R102.H1_H1 ;  /* 0x30000066ff2f7230 */ /* 0x000fc80000004100 */
[----:B------:R-:W-:Y:S01]  /*1bbe0*/  @P1 F2FP.F16.F32.PACK_AB R2, RZ, R2 ;  /* 0x00000002ff02123e */ /* 0x000fe200000000ff */
[----:B------:R-:W-:Y:S01]  /*1bbf0*/  FADD.FTZ R60, R47, -R72 ;  /* 0x800000482f3c7221 */ /* 0x000fe20000010000 */
[--C-:B--2---:R-:W-:Y:S02]  /*1bc00*/  @P1 FADD.FTZ R56, R56, R59.reuse ;  /* 0x0000003b38381221 */ /* 0x104fe40000010000 */
[----:B------:R-:W-:Y:S01]  /*1bc10*/  PRMT R59, R2, 0x7610, R59 ;  /* 0x00007610023b7816 */ /* 0x000fe2000000003b */
[----:B------:R-:W-:Y:S02]  /*1bc20*/  @P6 FFMA.FTZ R47, R73, -0.69314718246459960938, R60 ;  /* 0xbf317218492f6823 */ /* 0x000fe4000001003c */
[----:B------:R-:W-:Y:S02]  /*1bc30*/  @P1 F2FP.F16.F32.PACK_AB R56, RZ, R56 ;  /* 0x00000038ff38123e */ /* 0x000fe400000000ff */
[----:B------:R-:W-:Y:S04]  /*1bc40*/  @P1 STG.E.U16 desc[UR6][R86.64+0x2c], R59 ;  /* 0x00002c3b56001986 */ /* 0x000fe8000c101506 */
[----:B------:R1:W-:Y:S04]  /*1bc50*/  @P1 STG.E desc[UR6][R84.64+0x5c], R45 ;  /* 0x00005c2d54001986 */ /* 0x0003e8000c101906 */
[----:B------:R-:W-:Y:S01]  /*1bc60*/  @P1 STG.E.U16 desc[UR6][R86.64+0x2e], R56 ;  /* 0x00002e3856001986 */ /* 0x000fe2000c101506 */
[----:B------:R-:W-:Y:S01]  /*1bc70*/  ISETP.GE.AND P1, PT, R71, 0x13, PT ;  /* 0x000000134700780c */ /* 0x000fe20003f26270 */
[----:B----4-:R-:W-:Y:S01]  /*1bc80*/  @P6 FADD.FTZ R46, R57, R46 ;  /* 0x0000002e392e6221 */ /* 0x010fe20000010000 */
[----:B------:R-:W-:-:S04]  /*1bc90*/  HADD2.F32 R57, -RZ, R103.H1_H1 ;  /* 0x30000067ff397230 */ /* 0x000fc80000004100 */
[----:B------:R-:W-:Y:S01]  /*1bca0*/  @P6 F2FP.F16.F32.PACK_AB R46, RZ, R46 ;  /* 0x0000002eff2e623e */ /* 0x000fe200000000ff */
[----:B------:R2:W-:Y:S01]  /*1bcb0*/  @P6 STG.E desc[UR6][R84.64+0x60], R42 ;  /* 0x0000602a54006986 */ /* 0x0005e2000c101906 */
[----:B------:R-:W-:Y:S01]  /*1bcc0*/  @P6 FADD.FTZ R0, R0, R47 ;  /* 0x0000002f00006221 */ /* 0x000fe20000010000 */
[----:B------:R-:W-:-:S04]  /*1bcd0*/  HADD2.F32 R47, -RZ, R103.H0_H0 ;  /* 0x20000067ff2f7230 */ /* 0x000fc80000004100 */
[----:B------:R-:W-:Y:S01]  /*1bce0*/  @P6 F2FP.F16.F32.PACK_AB R0, RZ, R0 ;  /* 0x00000000ff00623e */ /* 0x000fe200000000ff */
[----:B------:R-:W-:-:S03]  /*1bcf0*/  FADD.FTZ R2, R47, -R72 ;  /* 0x800000482f027221 */ /* 0x000fc60000010000 */
[----:B0-----:R-:W-:Y:S01]  /*1bd00*/  PRMT R44, R0, 0x7610, R44 ;  /* 0x00007610002c7816 */ /* 0x001fe2000000002c */
[----:B------:R-:W-:Y:S01]  /*1bd10*/  FADD.FTZ R0, R57, -R72 ;  /* 0x8000004839007221 */ /* 0x000fe20000010000 */
[--C-:B------:R-:W-:Y:S02]  /*1bd20*/  HADD2.F32 R57, -RZ, R104.reuse.H0_H0 ;  /* 0x20000068ff397230 */ /* 0x100fe40000004100 */
[C---:B-1----:R-:W-:Y:S01]  /*1bd30*/  @P5 FFMA.FTZ R45, R73.reuse, -0.69314718246459960938, R2 ;  /* 0xbf317218492d5823 */ /* 0x042fe20000010002 */
[----:B------:R-:W-:Y:S01]  /*1bd40*/  @P6 STG.E.U16 desc[UR6][R86.64+0x30], R46 ;  /* 0x0000302e56006986 */ /* 0x000fe2000c101506 */
[----:B------:R-:W-:Y:S01]  /*1bd50*/  @P5 FFMA.FTZ R47, R73, -0.69314718246459960938, R0 ;  /* 0xbf317218492f5823 */ /* 0x000fe20000010000 */
[----:B------:R-:W-:Y:S02]  /*1bd60*/  HADD2.F32 R59, -RZ, R104.H1_H1 ;  /* 0x30000068ff3b7230 */ /* 0x000fe40000004100 */
[----:B------:R-:W-:Y:S01]  /*1bd70*/  FADD.FTZ R2, R57, -R72 ;  /* 0x8000004839027221 */ /* 0x000fe20000010000 */
[----:B------:R0:W-:Y:S04]  /*1bd80*/  @P6 STG.E desc[UR6][R84.64+0x64], R43 ;  /* 0x0000642b54006986 */ /* 0x0001e8000c101906 */
[----:B------:R-:W-:Y:S01]  /*1bd90*/  @P6 STG.E.U16 desc[UR6][R86.64+0x32], R44 ;  /* 0x0000322c56006986 */ /* 0x000fe2000c101506 */
[----:B------:R-:W-:-:S03]  /*1bda0*/  ISETP.GE.AND P6, PT, R71, 0x14, PT ;  /* 0x000000144700780c */ /* 0x000fc60003fc6270 */
[----:B------:R-:W3:Y:S01]  /*1bdb0*/  @P1 LDG.E.CONSTANT R0, desc[UR6][R82.64] ;  /* 0x0000000652001981 */ /* 0x000ee2000c1e9900 */
[----:B------:R-:W-:Y:S01]  /*1bdc0*/  @P0 FFMA.FTZ R2, R73, -0.69314718246459960938, R2 ;  /* 0xbf31721849020823 */ /* 0x000fe20000010002 */
[----:B--2---:R-:W-:Y:S01]  /*1bdd0*/  FADD.FTZ R42, R59, -R72 ;  /* 0x800000483b2a7221 */ /* 0x004fe20000010000 */
[----:B-----5:R-:W-:Y:S01]  /*1bde0*/  @P5 FADD.FTZ R45, R54, R45 ;  /* 0x0000002d362d5221 */ /* 0x020fe20000010000 */
[----:B------:R1:W-:Y:S01]  /*1bdf0*/  @P5 STG.E desc[UR6][R84.64+0x68], R40 ;  /* 0x0000682854005986 */ /* 0x0003e2000c101906 */
[----:B0-----:R-:W-:Y:S02]  /*1be00*/  HADD2.F32 R43, -RZ, R105.H0_H0 ;  /* 0x20000069ff2b7230 */ /* 0x001fe40000004100 */
[----:B------:R-:W-:Y:S01]  /*1be10*/  @P5 FADD.FTZ R47, R52, R47 ;  /* 0x0000002f342f5221 */ /* 0x000fe20000010000 */
[----:B------:R-:W-:-:S04]  /*1be20*/  @P5 F2FP.F16.F32.PACK_AB R45, RZ, R45 ;  /* 0x0000002dff2d523e */ /* 0x000fc800000000ff */
[----:B------:R-:W-:Y:S01]  /*1be30*/  PRMT R46, R45, 0x7610, R46 ;  /* 0x000076102d2e7816 */ /* 0x000fe2000000002e */
[----:B-1----:R-:W-:Y:S01]  /*1be40*/  @P0 FFMA.FTZ R40, R73, -0.69314718246459960938, R42 ;  /* 0xbf31721849280823 */ /* 0x002fe2000001002a */
[----:B------:R-:W-:Y:S01]  /*1be50*/  @P5 F2FP.F16.F32.PACK_AB R47, RZ, R47 ;  /* 0x0000002fff2f523e */ /* 0x000fe200000000ff */
[----:B------:R-:W-:Y:S02]  /*1be60*/  FADD.FTZ R44, R43, -R72 ;  /* 0x800000482b2c7221 */ /* 0x000fe40000010000 */
[----:B------:R0:W-:Y:S01]  /*1be70*/  @P5 STG.E.U16 desc[UR6][R86.64+0x34], R46 ;  /* 0x0000342e56005986 */ /* 0x0001e2000c101506 */
[----:B------:R-:W-:Y:S01]  /*1be80*/  @P0 FADD.FTZ R53, R53, R2 ;  /* 0x0000000235350221 */ /* 0x000fe20000010000 */
[----:B------:R-:W-:Y:S02]  /*1be90*/  HADD2.F32 R45, -RZ, R105.H1_H1 ;  /* 0x30000069ff2d7230 */ /* 0x000fe40000004100 */
[----:B------:R-:W2:Y:S01]  /*1bea0*/  @P1 LDG.E.CONSTANT R2, desc[UR6][R82.64] ;  /* 0x0000000652021981 */ /* 0x000ea2000c1e9900 */
[----:B------:R-:W-:-:S03]  /*1beb0*/  @P0 FADD.FTZ R55, R55, R40 ;  /* 0x0000002837370221 */ /* 0x000fc60000010000 */
[----:B------:R1:W-:Y:S01]  /*1bec0*/  @P5 STG.E desc[UR6][R84.64+0x6c], R41 ;  /* 0x00006c2954005986 */ /* 0x0003e2000c101906 */
[----:B------:R-:W-:-:S03]  /*1bed0*/  @P4 FFMA.FTZ R44, R73, -0.69314718246459960938, R44 ;  /* 0xbf317218492c4823 */ /* 0x000fc6000001002c */
[----:B------:R-:W4:Y:S04]  /*1bee0*/  @P6 LDG.E.CONSTANT R40, desc[UR6][R82.64] ;  /* 0x0000000652286981 */ /* 0x000f28000c1e9900 */
[----:B------:R-:W-:Y:S01]  /*1bef0*/  @P5 STG.E.U16 desc[UR6][R86.64+0x36], R47 ;  /* 0x0000362f56005986 */ /* 0x000fe2000c101506 */
[----:B------:R-:W-:Y:S01]  /*1bf00*/  ISETP.GE.AND P5, PT, R71, 0x15, PT ;  /* 0x000000154700780c */ /* 0x000fe20003fa6270 */
[----:B0-----:R-:W-:Y:S01]  /*1bf10*/  FADD.FTZ R46, R45, -R72 ;  /* 0x800000482d2e7221 */ /* 0x001fe20000010000 */
[----:B------:R-:W-:Y:S01]  /*1bf20*/  @P4 FADD.FTZ R44, R3, R44 ;  /* 0x0000002c032c4221 */ /* 0x000fe20000010000 */
[----:B------:R-:W-:Y:S01]  /*1bf30*/  @P0 F2FP.F16.F32.PACK_AB R53, RZ, R53 ;  /* 0x00000035ff35023e */ /* 0x000fe200000000ff */
[----:B------:R-:W-:Y:S02]  /*1bf40*/  HADD2.F32 R43, -RZ, R106.H0_H0 ;  /* 0x2000006aff2b7230 */ /* 0x000fe40000004100 */
[----:B-1----:R-:W-:Y:S01]  /*1bf50*/  @P4 FFMA.FTZ R41, R73, -0.69314718246459960938, R46 ;  /* 0xbf31721849294823 */ /* 0x002fe2000001002e */
[----:B------:R-:W-:Y:S01]  /*1bf60*/  @P0 F2FP.F16.F32.PACK_AB R55, RZ, R55 ;  /* 0x00000037ff37023e */ /* 0x000fe200000000ff */
[----:B------:R-:W5:Y:S01]  /*1bf70*/  @P6 LDG.E.CONSTANT R42, desc[UR6][R82.64] ;  /* 0x00000006522a6981 */ /* 0x000f62000c1e9900 */
[----:B------:R-:W-:-:S03]  /*1bf80*/  @P4 F2FP.F16.F32.PACK_AB R44, RZ, R44 ;  /* 0x0000002cff2c423e */ /* 0x000fc600000000ff */
[----:B------:R0:W-:Y:S01]  /*1bf90*/  @P0 STG.E desc[UR6][R84.64+0x70], R38 ;  /* 0x0000702654000986 */ /* 0x0001e2000c101906 */
[----:B------:R-:W-:Y:S01]  /*1bfa0*/  PRMT R45, R44, 0x7610, R45 ;  /* 0x000076102c2d7816 */ /* 0x000fe2000000002d */
[----:B------:R-:W-:Y:S02]  /*1bfb0*/  FADD.FTZ R44, R43, -R72 ;  /* 0x800000482b2c7221 */ /* 0x000fe40000010000 */
[----:B------:R-:W-:Y:S01]  /*1bfc0*/  @P0 STG.E.U16 desc[UR6][R86.64+0x38], R53 ;  /* 0x0000383556000986 */ /* 0x000fe2000c101506 */
[----:B------:R-:W-:-:S03]  /*1bfd0*/  @P4 FADD.FTZ R41, R50, R41 ;  /* 0x0000002932294221 */ /* 0x000fc60000010000 */
[----:B------:R1:W-:Y:S04]  /*1bfe0*/  @P0 STG.E desc[UR6][R84.64+0x74], R39 ;  /* 0x0000742754000986 */ /* 0x0003e8000c101906 */
[----:B------:R-:W-:Y:S01]  /*1bff0*/  @P0 STG.E.U16 desc[UR6][R86.64+0x3a], R55 ;  /* 0x00003a3756000986 */ /* 0x000fe2000c101506 */
[----:B------:R-:W-:-:S03]  /*1c000*/  ISETP.GE.AND P0, PT, R71, 0x16, PT ;  /* 0x000000164700780c */ /* 0x000fc60003f06270 */
[----:B------:R-:W5:Y:S01]  /*1c010*/  @P5 LDG.E.CONSTANT R3, desc[UR6][R82.64] ;  /* 0x0000000652035981 */ /* 0x000f62000c1e9900 */
[----:B------:R-:W-:Y:S01]  /*1c020*/  @P4 F2FP.F16.F32.PACK_AB R41, RZ, R41 ;  /* 0x00000029ff29423e */ /* 0x000fe200000000ff */
[----:B------:R-:W-:Y:S02]  /*1c030*/  @P3 FFMA.FTZ R44, R73, -0.69314718246459960938, R44 ;  /* 0xbf317218492c3823 */ /* 0x000fe4000001002c */
[----:B0-----:R-:W5:Y:S01]  /*1c040*/  @P5 LDG.E.CONSTANT R38, desc[UR6][R82.64] ;  /* 0x0000000652265981 */ /* 0x001f62000c1e9900 */
[----:B------:R-:W-:Y:S01]  /*1c050*/  PRMT R47, R41, 0x7610, R47 ;  /* 0x00007610292f7816 */ /* 0x000fe2000000002f */
[----:B------:R-:W-:Y:S02]  /*1c060*/  HADD2.F32 R41, -RZ, R106.H1_H1 ;  /* 0x3000006aff297230 */ /* 0x000fe40000004100 */
[----:B------:R-:W-:Y:S01]  /*1c070*/  @P3 FADD.FTZ R44, R51, R44 ;  /* 0x0000002c332c3221 */ /* 0x000fe20000010000 */
[----:B------:R-:W-:Y:S01]  /*1c080*/  @P4 STG.E desc[UR6][R84.64+0x78], R36 ;  /* 0x0000782454004986 */ /* 0x000fe2000c101906 */
[----:B------:R-:W-:-:S02]  /*1c090*/  HADD2.F32 R43, -RZ, R107.H0_H0 ;  /* 0x2000006bff2b7230 */ /* 0x000fc40000004100 */
[----:B------:R-:W-:Y:S01]  /*1c0a0*/  FADD.FTZ R46, R41, -R72 ;  /* 0x80000048292e7221 */ /* 0x000fe20000010000 */
[----:B------:R-:W-:Y:S01]  /*1c0b0*/  @P3 F2FP.F16.F32.PACK_AB R44, RZ, R44 ;  /* 0x0000002cff2c323e */ /* 0x000fe200000000ff */
[----:B------:R0:W-:Y:S04]  /*1c0c0*/  @P4 STG.E.U16 desc[UR6][R86.64+0x3c], R45 ;  /* 0x00003c2d56004986 */ /* 0x0001e8000c101506 */
[----:B-1----:R-:W5:Y:S01]  /*1c0d0*/  @P0 LDG.E.CONSTANT R39, desc[UR6][R82.64] ;  /* 0x0000000652270981 */ /* 0x002f62000c1e9900 */
[----:B------:R-:W-:-:S03]  /*1c0e0*/  @P3 FFMA.FTZ R41, R73, -0.69314718246459960938, R46 ;  /* 0xbf31721849293823 */ /* 0x000fc6000001002e */
[----:B------:R-:W-:Y:S04]  /*1c0f0*/  @P4 STG.E desc[UR6][R84.64+0x7c], R37 ;  /* 0x00007c2554004986 */ /* 0x000fe8000c101906 */
[----:B------:R1:W-:Y:S01]  /*1c100*/  @P4 STG.E.U16 desc[UR6][R86.64+0x3e], R47 ;  /* 0x00003e2f56004986 */ /* 0x0003e2000c101506 */
[----:B------:R-:W-:Y:S01]  /*1c110*/  ISETP.GE.AND P4, PT, R71, 0x17, PT ;  /* 0x000000174700780c */ /* 0x000fe20003f86270 */
[----:B0-----:R-:W-:Y:S02]  /*1c120*/  HADD2.F32 R45, -RZ, R107.H1_H1 ;  /* 0x3000006bff2d7230 */ /* 0x001fe40000004100 */
[----:B------:R-:W-:Y:S01]  /*1c130*/  @P3 FADD.FTZ R41, R58, R41 ;  /* 0x000000293a293221 */ /* 0x000fe20000010000 */
[----:B------:R-:W5:Y:S01]  /*1c140*/  @P0 LDG.E.CONSTANT R36, desc[UR6][R82.64] ;  /* 0x0000000652240981 */ /* 0x000f62000c1e9900 */
[----:B-1----:R-:W-:Y:S01]  /*1c150*/  PRMT R47, R44, 0x7610, R47 ;  /* 0x000076102c2f7816 */ /* 0x002fe2000000002f */
[--C-:B------:R-:W-:Y:S01]  /*1c160*/  FADD.FTZ R44, R43, -R72.reuse ;  /* 0x800000482b2c7221 */ /* 0x100fe20000010000 */
[----:B------:R-:W-:-:S06]  /*1c170*/  FADD.FTZ R46, R45, -R72 ;  /* 0x800000482d2e7221 */ /* 0x000fcc0000010000 */
[----:B------:R-:W5:Y:S01]  /*1c180*/  @P4 LDG.E.CONSTANT R37, desc[UR6][R82.64] ;  /* 0x0000000652254981 */ /* 0x000f62000c1e9900 */
[C---:B------:R-:W-:Y:S01]  /*1c190*/  @P2 FFMA.FTZ R44, R73.reuse, -0.69314718246459960938, R44 ;  /* 0xbf317218492c2823 */ /* 0x040fe2000001002c */
[----:B------:R-:W-:Y:S01]  /*1c1a0*/  @P3 F2FP.F16.F32.PACK_AB R41, RZ, R41 ;  /* 0x00000029ff29323e */ /* 0x000fe200000000ff */
[----:B------:R-:W-:Y:S02]  /*1c1b0*/  @P2 FFMA.FTZ R43, R73, -0.69314718246459960938, R46 ;  /* 0xbf317218492b2823 */ /* 0x000fe4000001002e */
[----:B------:R-:W-:Y:S01]  /*1c1c0*/  @P2 FADD.FTZ R44, R49, R44 ;  /* 0x0000002c312c2221 */ /* 0x000fe20000010000 */
[----:B------:R-:W-:Y:S01]  /*1c1d0*/  PRMT R45, R41, 0x7610, R45 ;  /* 0x00007610292d7816 */ /* 0x000fe2000000002d */
[----:B------:R-:W-:Y:S01]  /*1c1e0*/  @P2 FADD.FTZ R43, R48, R43 ;  /* 0x0000002b302b2221 */ /* 0x000fe20000010000 */
[----:B------:R-:W5:Y:S02]  /*1c1f0*/  @P4 LDG.E.CONSTANT R41, desc[UR6][R82.64] ;  /* 0x0000000652294981 */ /* 0x000f64000c1e9900 */
[----:B------:R-:W-:-:S02]  /*1c200*/  @P2 F2FP.F16.F32.PACK_AB R44, RZ, R44 ;  /* 0x0000002cff2c223e */ /* 0x000fc400000000ff */
[----:B------:R-:W-:Y:S02]  /*1c210*/  @P3 STG.E desc[UR6][R84.64+0x80], R34 ;  /* 0x0000802254003986 */ /* 0x000fe4000c101906 */
[----:B------:R-:W-:Y:S02]  /*1c220*/  PRMT R48, R44, 0x7610, R48 ;  /* 0x000076102c307816 */ /* 0x000fe40000000030 */
[----:B------:R-:W-:Y:S01]  /*1c230*/  @P3 STG.E.U16 desc[UR6][R86.64+0x40], R47 ;  /* 0x0000402f56003986 */ /* 0x000fe2000c101506 */
[----:B------:R-:W-:-:S03]  /*1c240*/  @P2 F2FP.F16.F32.PACK_AB R43, RZ, R43 ;  /* 0x0000002bff2b223e */ /* 0x000fc600000000ff */
[----:B------:R-:W-:Y:S04]  /*1c250*/  @P3 STG.E desc[UR6][R84.64+0x84], R35 ;  /* 0x0000842354003986 */ /* 0x000fe8000c101906 */
[----:B------:R-:W-:Y:S04]  /*1c260*/  @P3 STG.E.U16 desc[UR6][R86.64+0x42], R45 ;  /* 0x0000422d56003986 */ /* 0x000fe8000c101506 */
[----:B------:R-:W-:Y:S01]  /*1c270*/  @P2 STG.E desc[UR6][R84.64+0x88], R32 ;  /* 0x0000882054002986 */ /* 0x000fe2000c101906 */
[----:B------:R-:W-:-:S03]  /*1c280*/  ISETP.GE.AND P3, PT, R71, 0x18, PT ;  /* 0x000000184700780c */ /* 0x000fc60003f66270 */
[----:B------:R-:W-:Y:S04]  /*1c290*/  @P2 STG.E.U16 desc[UR6][R86.64+0x44], R48 ;  /* 0x0000443056002986 */ /* 0x000fe8000c101506 */
[----:B------:R-:W-:Y:S04]  /*1c2a0*/  @P2 STG.E desc[UR6][R84.64+0x8c], R33 ;  /* 0x00008c2154002986 */ /* 0x000fe8000c101906 */
[----:B------:R0:W-:Y:S01]  /*1c2b0*/  @P2 STG.E.U16 desc[UR6][R86.64+0x46], R43 ;  /* 0x0000462b56002986 */ /* 0x0001e2000c101506 */
[----:B------:R-:W-:-:S03]  /*1c2c0*/  ISETP.GE.AND P2, PT, R71, 0x19, PT ;  /* 0x000000194700780c */ /* 0x000fc60003f46270 */
[----:B------:R-:W5:Y:S04]  /*1c2d0*/  @P3 LDG.E.CONSTANT R44, desc[UR6][R82.64] ;  /* 0x00000006522c3981 */ /* 0x000f68000c1e9900 */
[----:B0-----:R-:W5:Y:S06]  /*1c2e0*/  @P3 LDG.E.CONSTANT R43, desc[UR6][R82.64] ;  /* 0x00000006522b3981 */ /* 0x001f6c000c1e9900 */
[----:B------:R-:W5:Y:S04]  /*1c2f0*/  @P2 LDG.E.CONSTANT R34, desc[UR6][R82.64] ;  /* 0x0000000652222981 */ /* 0x000f68000c1e9900 */
[----:B------:R-:W5:Y:S01]  /*1c300*/  @P2 LDG.E.CONSTANT R35, desc[UR6][R82.64] ;  /* 0x0000000652232981 */ /* 0x000f62000c1e9900 */
[----:B------:R-:W-:-:S05]  /*1c310*/  HADD2.F32 R45, -RZ, R108.H0_H0 ;  /* 0x2000006cff2d7230 */ /* 0x000fca0000004100 */
[----:B------:R-:W-:Y:S01]  /*1c320*/  FADD.FTZ R46, R45, -R72 ;  /* 0x800000482d2e7221 */ /* 0x000fe20000010000 */
[----:B------:R-:W-:-:S03]  /*1c330*/  HADD2.F32 R47, -RZ, R108.H1_H1 ;  /* 0x3000006cff2f7230 */ /* 0x000fc60000004100 */
[----:B------:R-:W-:Y:S02]  /*1c340*/  @P1 FFMA.FTZ R45, R73, -0.69314718246459960938, R46 ;  /* 0xbf317218492d1823 */ /* 0x000fe4000001002e */
[----:B------:R-:W-:-:S04]  /*1c350*/  FADD.FTZ R32, R47, -R72 ;  /* 0x800000482f207221 */ /* 0x000fc80000010000 */
[----:B------:R-:W-:Y:S01]  /*1c360*/  @P1 FFMA.FTZ R33, R73, -0.69314718246459960938, R32 ;  /* 0xbf31721849211823 */ /* 0x000fe20000010020 */
[--C-:B------:R-:W-:Y:S01]  /*1c370*/  HADD2.F32 R47, -RZ, R109.reuse.H1_H1 ;  /* 0x3000006dff2f7230 */ /* 0x100fe20000004100 */
[----:B------:R0:W-:Y:S01]  /*1c380*/  @P1 STG.E desc[UR6][R84.64+0x90], R30 ;  /* 0x0000901e54001986 */ /* 0x0001e2000c101906 */
[----:B---3--:R-:W-:Y:S01]  /*1c390*/  @P1 FADD.FTZ R0, R0, R45 ;  /* 0x0000002d00001221 */ /* 0x008fe20000010000 */
[----:B------:R-:W-:-:S05]  /*1c3a0*/  HADD2.F32 R45, -RZ, R109.H0_H0 ;  /* 0x2000006dff2d7230 */ /* 0x000fca0000004100 */
[----:B------:R-:W-:Y:S01]  /*1c3b0*/  FADD.FTZ R32, R45, -R72 ;  /* 0x800000482d207221 */ /* 0x000fe20000010000 */
[----:B------:R-:W-:-:S04]  /*1c3c0*/  @P1 F2FP.F16.F32.PACK_AB R0, RZ, R0 ;  /* 0x00000000ff00123e */ /* 0x000fc800000000ff */
[----:B------:R-:W-:Y:S01]  /*1c3d0*/  PRMT R46, R0, 0x7610, R46 ;  /* 0x00007610002e7816 */ /* 0x000fe2000000002e */
[----:B------:R-:W-:Y:S01]  /*1c3e0*/  FADD.FTZ R0, R47, -R72 ;  /* 0x800000482f007221 */ /* 0x000fe20000010000 */
[----:B------:R-:W-:-:S03]  /*1c3f0*/  HADD2.F32 R47, -RZ, R110.H0_H0 ;  /* 0x2000006eff2f7230 */ /* 0x000fc60000004100 */
[----:B------:R-:W-:Y:S02]  /*1c400*/  @P6 FFMA.FTZ R45, R73, -0.69314718246459960938, R0 ;  /* 0xbf317218492d6823 */ /* 0x000fe40000010000 */
[----:B------:R-:W-:Y:S01]  /*1c410*/  FADD.FTZ R0, R47, -R72 ;  /* 0x800000482f007221 */ /* 0x000fe20000010000 */
[----:B--2---:R-:W-:Y:S01]  /*1c420*/  @P1 FADD.FTZ R2, R2, R33 ;  /* 0x0000002102021221 */ /* 0x004fe20000010000 */
[----:B------:R-:W-:-:S04]  /*1c430*/  @P6 FFMA.FTZ R33, R73, -0.69314718246459960938, R32 ;  /* 0xbf31721849216823 */ /* 0x000fc80000010020 */
[----:B----4-:R-:W-:Y:S01]  /*1c440*/  @P6 FADD.FTZ R33, R40, R33 ;  /* 0x0000002128216221 */ /* 0x010fe20000010000 */
[----:B------:R-:W-:-:S04]  /*1c450*/  @P1 F2FP.F16.F32.PACK_AB R2, RZ, R2 ;  /* 0x00000002ff02123e */ /* 0x000fc800000000ff */
[----:B------:R-:W-:Y:S01]  /*1c460*/  @P6 F2FP.F16.F32.PACK_AB R33, RZ, R33 ;  /* 0x00000021ff21623e */ /* 0x000fe200000000ff */
[----:B------:R-:W-:Y:S03]  /*1c470*/  @P1 STG.E.U16 desc[UR6][R86.64+0x48], R46 ;  /* 0x0000482e56001986 */ /* 0x000fe6000c101506 */
[----:B0-----:R-:W-:Y:S01]  /*1c480*/  PRMT R30, R33, 0x7610, R30 ;  /* 0x00007610211e7816 */ /* 0x001fe2000000001e */
[----:B------:R-:W-:Y:S02]  /*1c490*/  HADD2.F32 R33, -RZ, R110.H1_H1 ;  /* 0x3000006eff217230 */ /* 0x000fe40000004100 */
[----:B------:R-:W-:Y:S01]  /*1c4a0*/  @P5 FFMA.FTZ R0, R73, -0.69314718246459960938, R0 ;  /* 0xbf31721849005823 */ /* 0x000fe20000010000 */
[----:B------:R0:W-:Y:S01]  /*1c4b0*/  @P1 STG.E desc[UR6][R84.64+0x94], R31 ;  /* 0x0000941f54001986 */ /* 0x0001e2000c101906 */
[----:B-----5:R-:W-:-:S03]  /*1c4c0*/  @P6 FADD.FTZ R42, R42, R45 ;  /* 0x0000002d2a2a6221 */ /* 0x020fc60000010000 */
[----:B------:R1:W-:Y:S01]  /*1c4d0*/  @P1 STG.E.U16 desc[UR6][R86.64+0x4a], R2 ;  /* 0x00004a0256001986 */ /* 0x0003e2000c101506 */
[----:B------:R-:W-:Y:S02]  /*1c4e0*/  ISETP.GE.AND P1, PT, R71, 0x1a, PT ;  /* 0x0000001a4700780c */ /* 0x000fe40003f26270 */
[----:B------:R-:W-:Y:S01]  /*1c4f0*/  @P6 F2FP.F16.F32.PACK_AB R42, RZ, R42 ;  /* 0x0000002aff2a623e */ /* 0x000fe200000000ff */
[----:B0-----:R-:W-:Y:S02]  /*1c500*/  HADD2.F32 R31, -RZ, R111.H0_H0 ;  /* 0x2000006fff1f7230 */ /* 0x001fe40000004100 */
[----:B-1----:R-:W-:Y:S01]  /*1c510*/  FADD.FTZ R2, R33, -R72 ;  /* 0x8000004821027221 */ /* 0x002fe20000010000 */
[----:B------:R-:W-:-:S03]  /*1c520*/  @P5 FADD.FTZ R0, R3, R0 ;  /* 0x0000000003005221 */ /* 0x000fc60000010000 */
[----:B------:R-:W-:Y:S01]  /*1c530*/  @P5 FFMA.FTZ R3, R73, -0.69314718246459960938, R2 ;  /* 0xbf31721849035823 */ /* 0x000fe20000010002 */
[----:B------:R0:W-:Y:S01]  /*1c540*/  @P6 STG.E desc[UR6][R84.64+0x98], R28 ;  /* 0x0000981c54006986 */ /* 0x0001e2000c101906 */
[----:B------:R-:W-:Y:S01]  /*1c550*/  FADD.FTZ R2, R31, -R72 ;  /* 0x800000481f027221 */ /* 0x000fe20000010000 */
[----:B------:R-:W-:Y:S02]  /*1c560*/  @P5 F2FP.F16.F32.PACK_AB R0, RZ, R0 ;  /* 0x00000000ff00523e */ /* 0x000fe400000000ff */
[----:B------:R-:W-:Y:S01]  /*1c570*/  @P6 STG.E.U16 desc[UR6][R86.64+0x4c], R30 ;  /* 0x00004c1e56006986 */ /* 0x000fe2000c101506 */
[----:B------:R-:W-:Y:S01]  /*1c580*/  @P5 FADD.FTZ R3, R38, R3 ;  /* 0x0000000326035221 */ /* 0x000fe20000010000 */
[----:B------:R-:W-:Y:S02]  /*1c590*/  HADD2.F32 R31, -RZ, R111.H1_H1 ;  /* 0x3000006fff1f7230 */ /* 0x000fe40000004100 */
[----:B------:R1:W-:Y:S04]  /*1c5a0*/  @P6 STG.E desc[UR6][R84.64+0x9c], R29 ;  /* 0x00009c1d54006986 */ /* 0x0003e8000c101906 */
[----:B------:R-:W-:Y:S01]  /*1c5b0*/  @P6 STG.E.U16 desc[UR6][R86.64+0x4e], R42 ;  /* 0x00004e2a56006986 */ /* 0x000fe2000c101506 */
[----:B0-----:R-:W-:Y:S01]  /*1c5c0*/  PRMT R28, R0, 0x7610, R28 ;  /* 0x00007610001c7816 */ /* 0x001fe2000000001c */
[----:B------:R-:W-:Y:S01]  /*1c5d0*/  @P0 FFMA.FTZ R0, R73, -0.69314718246459960938, R2 ;  /* 0xbf31721849000823 */ /* 0x000fe20000010002 */
[----:B------:R-:W-:Y:S01]  /*1c5e0*/  ISETP.GE.AND P6, PT, R71, 0x1b, PT ;  /* 0x0000001b4700780c */ /* 0x000fe20003fc6270 */
[----:B------:R-:W-:Y:S01]  /*1c5f0*/  FADD.FTZ R2, R31, -R72 ;  /* 0x800000481f027221 */ /* 0x000fe20000010000 */
[----:B------:R-:W-:Y:S01]  /*1c600*/  @P5 F2FP.F16.F32.PACK_AB R3, RZ, R3 ;  /* 0x00000003ff03523e */ /* 0x000fe200000000ff */
[----:B------:R-:W-:Y:S01]  /*1c610*/  @P0 FADD.FTZ R0, R39, R0 ;  /* 0x0000000027000221 */ /* 0x000fe20000010000 */
[----:B------:R-:W2:Y:S01]  /*1c620*/  @P1 LDG.E.CONSTANT R31, desc[UR6][R82.64] ;  /* 0x00000006521f1981 */ /* 0x000ea2000c1e9900 */
[--C-:B-1----:R-:W-:Y:S01]  /*1c630*/  HADD2.F32 R29, -RZ, R112.reuse.H0_H0 ;  /* 0x20000070ff1d7230 */ /* 0x102fe20000004100 */
[----:B------:R-:W-:Y:S01]  /*1c640*/  PRMT R30, R3, 0x7610, R30 ;  /* 0x00007610031e7816 */ /* 0x000fe2000000001e */
[----:B------:R-:W-:Y:S01]  /*1c650*/  @P0 FFMA.FTZ R3, R73, -0.69314718246459960938, R2 ;  /* 0xbf31721849030823 */ /* 0x000fe20000010002 */
[----:B------:R-:W-:Y:S01]  /*1c660*/  @P0 F2FP.F16.F32.PACK_AB R0, RZ, R0 ;  /* 0x00000000ff00023e */ /* 0x000fe200000000ff */
[----:B------:R-:W3:Y:S01]  /*1c670*/  @P1 LDG.E.CONSTANT R33, desc[UR6][R82.64] ;  /* 0x0000000652211981 */ /* 0x000ee2000c1e9900 */
[----:B------:R-:W-:Y:S01]  /*1c680*/  FADD.FTZ R2, R29, -R72 ;  /* 0x800000481d027221 */ /* 0x000fe20000010000 */
[----:B------:R-:W-:-:S02]  /*1c690*/  HADD2.F32 R29, -RZ, R112.H1_H1 ;  /* 0x30000070ff1d7230 */ /* 0x000fc40000004100 */
[----:B------:R0:W-:Y:S04]  /*1c6a0*/  @P5 STG.E desc[UR6][R84.64+0xa0], R26 ;  /* 0x0000a01a54005986 */ /* 0x0001e8000c101906 */
[----:B------:R1:W-:Y:S01]  /*1c6b0*/  @P5 STG.E.U16 desc[UR6][R86.64+0x50], R28 ;  /* 0x0000501c56005986 */ /* 0x0003e2000c101506 */
[----:B------:R-:W-:Y:S01]  /*1c6c0*/  @P0 FADD.FTZ R3, R36, R3 ;  /* 0x0000000324030221 */ /* 0x000fe20000010000 */
[----:B------:R-:W-:Y:S02]  /*1c6d0*/  @P4 FFMA.FTZ R2, R73, -0.69314718246459960938, R2 ;  /* 0xbf31721849024823 */ /* 0x000fe40000010002 */
[----:B0-----:R-:W4:Y:S01]  /*1c6e0*/  @P6 LDG.E.CONSTANT R26, desc[UR6][R82.64] ;  /* 0x00000006521a6981 */ /* 0x001f22000c1e9900 */
[----:B-1----:R-:W-:Y:S01]  /*1c6f0*/  PRMT R28, R0, 0x7610, R28 ;  /* 0x00007610001c7816 */ /* 0x002fe2000000001c */
[----:B------:R-:W-:-:S02]  /*1c700*/  FADD.FTZ R0, R29, -R72 ;  /* 0x800000481d007221 */ /* 0x000fc40000010000 */
[----:B------:R0:W-:Y:S02]  /*1c710*/  @P5 STG.E desc[UR6][R84.64+0xa4], R27 ;  /* 0x0000a41b54005986 */ /* 0x0001e4000c101906 */
[----:B------:R-:W-:Y:S02]  /*1c720*/  @P4 FFMA.FTZ R0, R73, -0.69314718246459960938, R0 ;  /* 0xbf31721849004823 */ /* 0x000fe40000010000 */
[----:B------:R-:W-:Y:S01]  /*1c730*/  @P5 STG.E.U16 desc[UR6][R86.64+0x52], R30 ;  /* 0x0000521e56005986 */ /* 0x000fe2000c101506 */
[----:B------:R-:W-:Y:S01]  /*1c740*/  @P4 FADD.FTZ R2, R37, R2 ;  /* 0x0000000225024221 */ /* 0x000fe20000010000 */
[----:B------:R-:W-:Y:S01]  /*1c750*/  @P0 F2FP.F16.F32.PACK_AB R3, RZ, R3 ;  /* 0x00000003ff03023e */ /* 0x000fe200000000ff */
[----:B------:R-:W-:Y:S01]  /*1c760*/  @P4 FADD.FTZ R0, R41, R0 ;  /* 0x0000000029004221 */ /* 0x000fe20000010000 */
[----:B------:R1:W-:Y:S04]  /*1c770*/  @P0 STG.E desc[UR6][R84.64+0xa8], R24 ;  /* 0x0000a81854000986 */ /* 0x0003e8000c101906 */
[----:B------:R-:W5:Y:S01]  /*1c780*/  @P6 LDG.E.CONSTANT R29, desc[UR6][R82.64] ;  /* 0x00000006521d6981 */ /* 0x000f62000c1e9900 */
[----:B0-----:R-:W-:-:S03]  /*1c790*/  PRMT R27, R3, 0x7610, R27 ;  /* 0x00007610031b7816 */ /* 0x001fc6000000001b */
[----:B------:R0:W-:Y:S01]  /*1c7a0*/  @P0 STG.E.U16 desc[UR6][R86.64+0x54], R28 ;  /* 0x0000541c56000986 */ /* 0x0001e2000c101506 */
[----:B------:R-:W-:Y:S01]  /*1c7b0*/  @P4 F2FP.F16.F32.PACK_AB R0, RZ, R0 ;  /* 0x00000000ff00423e */ /* 0x000fe200000000ff */
[--C-:B------:R-:W-:Y:S02]  /*1c7c0*/  HADD2.F32 R3, -RZ, R113.reuse.H0_H0 ;  /* 0x20000071ff037230 */ /* 0x100fe40000004100 */
[----:B------:R0:W-:Y:S01]  /*1c7d0*/  @P0 STG.E desc[UR6][R84.64+0xac], R25 ;  /* 0x0000ac1954000986 */ /* 0x0001e2000c101906 */
[----:B------:R-:W-:Y:S02]  /*1c7e0*/  @P4 F2FP.F16.F32.PACK_AB R2, RZ, R2 ;  /* 0x00000002ff02423e */ /* 0x000fe400000000ff */
[----:B------:R-:W-:Y:S01]  /*1c7f0*/  ISETP.GE.AND P5, PT, R71, 0x1c, PT ;  /* 0x0000001c4700780c */ /* 0x000fe20003fa6270 */
[----:B------:R0:W-:Y:S01]  /*1c800*/  @P0 STG.E.U16 desc[UR6][R86.64+0x56], R27 ;  /* 0x0000561b56000986 */ /* 0x0001e2000c101506 */
[----:B-1----:R-:W-:Y:S01]  /*1c810*/  PRMT R24, R2, 0x7610, R24 ;  /* 0x0000761002187816 */ /* 0x002fe20000000018 */
[----:B------:R-:W-:Y:S01]  /*1c820*/  FADD.FTZ R2, R3, -R72 ;  /* 0x8000004803027221 */ /* 0x000fe20000010000 */
[----:B0-----:R-:W-:Y:S01]  /*1c830*/  PRMT R28, R0, 0x7610, R28 ;  /* 0x00007610001c7816 */ /* 0x001fe2000000001c */
[----:B------:R-:W-:Y:S01]  /*1c840*/  HADD2.F32 R25, -RZ, R113.H1_H1 ;  /* 0x30000071ff197230 */ /* 0x000fe20000004100 */
[----:B------:R-:W-:-:S07]  /*1c850*/  ISETP.GE.AND P0, PT, R71, 0x1d, PT ;  /* 0x0000001d4700780c */ /* 0x000fce0003f06270 */
[----:B------:R-:W5:Y:S01]  /*1c860*/  @P5 LDG.E.CONSTANT R39, desc[UR6][R82.64] ;  /* 0x0000000652275981 */ /* 0x000f62000c1e9900 */
[----:B------:R-:W-:Y:S01]  /*1c870*/  FADD.FTZ R0, R25, -R72 ;  /* 0x8000004819007221 */ /* 0x000fe20000010000 */
[--C-:B------:R-:W-:Y:S02]  /*1c880*/  HADD2.F32 R25, -RZ, R114.reuse.H0_H0 ;  /* 0x20000072ff197230 */ /* 0x100fe40000004100 */
[----:B------:R-:W-:Y:S01]  /*1c890*/  @P3 FFMA.FTZ R3, R73, -0.69314718246459960938, R2 ;  /* 0xbf31721849033823 */ /* 0x000fe20000010002 */
[----:B------:R0:W-:Y:S01]  /*1c8a0*/  @P4 STG.E desc[UR6][R84.64+0xb0], R22 ;  /* 0x0000b01654004986 */ /* 0x0001e2000c101906 */
[----:B------:R-:W-:Y:S02]  /*1c8b0*/  HADD2.F32 R27, -RZ, R114.H1_H1 ;  /* 0x30000072ff1b7230 */ /* 0x000fe40000004100 */
[----:B------:R-:W-:Y:S01]  /*1c8c0*/  FADD.FTZ R2, R25, -R72 ;  /* 0x8000004819027221 */ /* 0x000fe20000010000 */
[----:B------:R-:W-:Y:S01]  /*1c8d0*/  @P4 STG.E.U16 desc[UR6][R86.64+0x58], R24 ;  /* 0x0000581856004986 */ /* 0x000fe2000c101506 */
[----:B------:R-:W-:-:S03]  /*1c8e0*/  @P3 FFMA.FTZ R0, R73, -0.69314718246459960938, R0 ;  /* 0xbf31721849003823 */ /* 0x000fc60000010000 */
[----:B------:R1:W-:Y:S01]  /*1c8f0*/  @P4 STG.E desc[UR6][R84.64+0xb4], R23 ;  /* 0x0000b41754004986 */ /* 0x0003e2000c101906 */
[----:B------:R-:W-:Y:S01]  /*1c900*/  @P3 FADD.FTZ R3, R44, R3 ;  /* 0x000000032c033221 */ /* 0x000fe20000010000 */
[----:B0-----:R-:W-:Y:S02]  /*1c910*/  FADD.FTZ R22, R27, -R72 ;  /* 0x800000481b167221 */ /* 0x001fe40000010000 */
[----:B------:R-:W-:Y:S01]  /*1c920*/  @P4 STG.E.U16 desc[UR6][R86.64+0x5a], R28 ;  /* 0x00005a1c56004986 */ /* 0x000fe2000c101506 */
[----:B------:R-:W-:-:S03]  /*1c930*/  ISETP.GE.AND P4, PT, R71, 0x1e, PT ;  /* 0x0000001e4700780c */ /* 0x000fc60003f86270 */
[----:B------:R-:W5:Y:S01]  /*1c940*/  @P5 LDG.E.CONSTANT R37, desc[UR6][R82.64] ;  /* 0x0000000652255981 */ /* 0x000f62000c1e9900 */
[----:B-1----:R-:W-:-:S03]  /*1c950*/  @P2 FFMA.FTZ R23, R73, -0.69314718246459960938, R2 ;  /* 0xbf31721849172823 */ /* 0x002fc60000010002 */
[----:B------:R-:W5:Y:S01]  /*1c960*/  @P0 LDG.E.CONSTANT R24, desc[UR6][R82.64] ;  /* 0x0000000652180981 */ /* 0x000f62000c1e9900 */
[----:B------:R-:W-:Y:S01]  /*1c970*/  @P3 FADD.FTZ R0, R43, R0 ;  /* 0x000000002b003221 */ /* 0x000fe20000010000 */
[----:B------:R-:W-:Y:S01]  /*1c980*/  @P2 FADD.FTZ R23, R34, R23 ;  /* 0x0000001722172221 */ /* 0x000fe20000010000 */
[----:B------:R-:W-:Y:S01]  /*1c990*/  @P2 FFMA.FTZ R2, R73, -0.69314718246459960938, R22 ;  /* 0xbf31721849022823 */ /* 0x000fe20000010016 */
[----:B------:R-:W-:Y:S01]  /*1c9a0*/  @P3 F2FP.F16.F32.PACK_AB R3, RZ, R3 ;  /* 0x00000003ff03323e */ /* 0x000fe200000000ff */
[----:B------:R-:W5:Y:S02]  /*1c9b0*/  @P0 LDG.E.CONSTANT R25, desc[UR6][R82.64] ;  /* 0x0000000652190981 */ /* 0x000f64000c1e9900 */
[----:B------:R-:W-:Y:S01]  /*1c9c0*/  @P2 F2FP.F16.F32.PACK_AB R23, RZ, R23 ;  /* 0x00000017ff17223e */ /* 0x000fe200000000ff */
[----:B------:R-:W-:Y:S01]  /*1c9d0*/  @P2 FADD.FTZ R2, R35, R2 ;  /* 0x0000000223022221 */ /* 0x000fe20000010000 */
[----:B------:R-:W-:Y:S01]  /*1c9e0*/  @P3 F2FP.F16.F32.PACK_AB R0, RZ, R0 ;  /* 0x00000000ff00323e */ /* 0x000fe200000000ff */
[----:B------:R-:W-:Y:S01]  /*1c9f0*/  @P3 STG.E desc[UR6][R84.64+0xb8], R20 ;  /* 0x0000b81454003986 */ /* 0x000fe2000c101906 */
[----:B------:R-:W-:-:S02]  /*1ca00*/  PRMT R43, R23, 0x7610, R43 ;  /* 0x00007610172b7816 */ /* 0x000fc4000000002b */
[----:B------:R-:W-:Y:S01]  /*1ca10*/  @P2 F2FP.F16.F32.PACK_AB R2, RZ, R2 ;  /* 0x00000002ff02223e */ /* 0x000fe200000000ff */
[----:B------:R-:W-:Y:S04]  /*1ca20*/  @P3 STG.E.U16 desc[UR6][R86.64+0x5c], R3 ;  /* 0x00005c0356003986 */ /* 0x000fe8000c101506 */
[----:B------:R0:W-:Y:S04]  /*1ca30*/  @P3 STG.E desc[UR6][R84.64+0xbc], R21 ;  /* 0x0000bc1554003986 */ /* 0x0001e8000c101906 */
[----:B------:R-:W-:Y:S01]  /*1ca40*/  @P3 STG.E.U16 desc[UR6][R86.64+0x5e], R0 ;  /* 0x00005e0056003986 */ /* 0x000fe2000c101506 */
[----:B------:R-:W-:-:S03]  /*1ca50*/  ISETP.GE.AND P3, PT, R71, 0x1f, PT ;  /* 0x0000001f4700780c */ /* 0x000fc60003f66270 */
[----:B------:R-:W-:Y:S04]  /*1ca60*/  @P2 STG.E desc[UR6][R84.64+0xc0], R18 ;  /* 0x0000c01254002986 */ /* 0x000fe8000c101906 */
[----:B------:R-:W5:Y:S04]  /*1ca70*/  @P4 LDG.E.CONSTANT R23, desc[UR6][R82.64] ;  /* 0x0000000652174981 */ /* 0x000f68000c1e9900 */
[----:B------:R-:W-:Y:S04]  /*1ca80*/  @P2 STG.E.U16 desc[UR6][R86.64+0x60], R43 ;  /* 0x0000602b56002986 */ /* 0x000fe8000c101506 */
[----:B------:R1:W-:Y:S04]  /*1ca90*/  @P2 STG.E desc[UR6][R84.64+0xc4], R19 ;  /* 0x0000c41354002986 */ /* 0x0003e8000c101906 */
[----:B------:R1:W-:Y:S01]  /*1caa0*/  @P2 STG.E.U16 desc[UR6][R86.64+0x62], R2 ;  /* 0x0000620256002986 */ /* 0x0003e2000c101506 */
[----:B------:R-:W-:-:S03]  /*1cab0*/  ISETP.GE.AND P2, PT, R71, 0x20, PT ;  /* 0x000000204700780c */ /* 0x000fc60003f46270 */
[----:B0-----:R-:W5:Y:S04]  /*1cac0*/  @P4 LDG.E.CONSTANT R21, desc[UR6][R82.64] ;  /* 0x0000000652154981 */ /* 0x001f68000c1e9900 */
[----:B------:R-:W5:Y:S04]  /*1cad0*/  @P3 LDG.E.CONSTANT R20, desc[UR6][R82.64] ;  /* 0x0000000652143981 */ /* 0x000f68000c1e9900 */
[----:B------:R-:W5:Y:S04]  /*1cae0*/  @P3 LDG.E.CONSTANT R27, desc[UR6][R82.64] ;  /* 0x00000006521b3981 */ /* 0x000f68000c1e9900 */
[----:B------:R-:W5:Y:S01]  /*1caf0*/  @P2 LDG.E.CONSTANT R35, desc[UR6][R82.64] ;  /* 0x0000000652232981 */ /* 0x000f62000c1e9900 */
[----:B------:R-:W-:-:S02]  /*1cb00*/  HADD2.F32 R3, -RZ, R115.H0_H0 ;  /* 0x20000073ff037230 */ /* 0x000fc40000004100 */
[----:B-1----:R-:W-:-:S03]  /*1cb10*/  HADD2.F32 R19, -RZ, R116.H0_H0 ;  /* 0x20000074ff137230 */ /* 0x002fc60000004100 */
[----:B------:R-:W-:Y:S01]  /*1cb20*/  FADD.FTZ R0, R3, -R72 ;  /* 0x8000004803007221 */ /* 0x000fe20000010000 */
[----:B------:R-:W-:-:S03]  /*1cb30*/  HADD2.F32 R3, -RZ, R115.H1_H1 ;  /* 0x30000073ff037230 */ /* 0x000fc60000004100 */
[----:B------:R-:W-:Y:S01]  /*1cb40*/  @P1 FFMA.FTZ R0, R73, -0.69314718246459960938, R0 ;  /* 0xbf31721849001823 */ /* 0x000fe20000010000 */
[--C-:B------:R-:W-:Y:S01]  /*1cb50*/  FADD.FTZ R18, R19, -R72.reuse ;  /* 0x8000004813127221 */ /* 0x100fe20000010000 */
[----:B------:R-:W-:Y:S01]  /*1cb60*/  FADD.FTZ R2, R3, -R72 ;  /* 0x8000004803027221 */ /* 0x000fe20000010000 */
[----:B------:R-:W-:Y:S02]  /*1cb70*/  HADD2.F32 R19, -RZ, R116.H1_H1 ;  /* 0x30000074ff137230 */ /* 0x000fe40000004100 */
[C---:B------:R-:W-:Y:S01]  /*1cb80*/  @P6 FFMA.FTZ R3, R73.reuse, -0.69314718246459960938, R18 ;  /* 0xbf31721849036823 */ /* 0x040fe20000010012 */
[----:B------:R-:W-:Y:S01]  /*1cb90*/  @P1 FFMA.FTZ R2, R73, -0.69314718246459960938, R2 ;  /* 0xbf31721849021823 */ /* 0x000fe20000010002 */
[----:B------:R-:W-:Y:S01]  /*1cba0*/  @P1 STG.E desc[UR6][R84.64+0xc8], R16 ;  /* 0x0000c81054001986 */ /* 0x000fe2000c101906 */
[----:B--2---:R-:W-:-:S05]  /*1cbb0*/  @P1 FADD.FTZ R0, R31, R0 ;  /* 0x000000001f001221 */ /* 0x004fca0000010000 */
[----:B------:R-:W-:Y:S01]  /*1cbc0*/  @P1 F2FP.F16.F32.PACK_AB R0, RZ, R0 ;  /* 0x00000000ff00123e */ /* 0x000fe200000000ff */
[----:B---3--:R-:W-:-:S03]  /*1cbd0*/  @P1 FADD.FTZ R2, R33, R2 ;  /* 0x0000000221021221 */ /* 0x008fc60000010000 */
[----:B------:R-:W-:Y:S01]  /*1cbe0*/  PRMT R43, R0, 0x7610, R43 ;  /* 0x00007610002b7816 */ /* 0x000fe2000000002b */
[----:B------:R-:W-:Y:S01]  /*1cbf0*/  FADD.FTZ R0, R19, -R72 ;  /* 0x8000004813007221 */ /* 0x000fe20000010000 */
[----:B------:R-:W-:-:S03]  /*1cc00*/  @P1 F2FP.F16.F32.PACK_AB R2, RZ, R2 ;  /* 0x00000002ff02123e */ /* 0x000fc600000000ff */
[----:B------:R-:W-:Y:S01]  /*1cc10*/  @P6 FFMA.FTZ R0, R73, -0.69314718246459960938, R0 ;  /* 0xbf31721849006823 */ /* 0x000fe20000010000 */
[----:B----4-:R-:W-:-:S05]  /*1cc20*/  @P6 FADD.FTZ R3, R26, R3 ;  /* 0x000000031a036221 */ /* 0x010fca0000010000 */
[----:B------:R-:W-:-:S04]  /*1cc30*/  @P6 F2FP.F16.F32.PACK_AB R3, RZ, R3 ;  /* 0x00000003ff03623e */ /* 0x000fc800000000ff */
[----:B------:R-:W-:Y:S01]  /*1cc40*/  PRMT R22, R3, 0x7610, R22 ;  /* 0x0000761003167816 */ /* 0x000fe20000000016 */
[----:B------:R-:W-:Y:S01]  /*1cc50*/  HADD2.F32 R3, -RZ, R117.H0_H0 ;  /* 0x20000075ff037230 */ /* 0x000fe20000004100 */
[----:B------:R-:W-:Y:S01]  /*1cc60*/  PRMT R18, R2, 0x7610, R18 ;  /* 0x0000761002127816 */ /* 0x000fe20000000012 */
[----:B-----5:R-:W-:-:S03]  /*1cc70*/  @P6 FADD.FTZ R0, R29, R0 ;  /* 0x000000001d006221 */ /* 0x020fc60000010000 */
[--C-:B------:R-:W-:Y:S01]  /*1cc80*/  FADD.FTZ R2, R3, -R72.reuse ;  /* 0x8000004803027221 */ /* 0x100fe20000010000 */
[----:B------:R-:W-:Y:S01]  /*1cc90*/  HADD2.F32 R3, -RZ, R117.H1_H1 ;  /* 0x30000075ff037230 */ /* 0x000fe20000004100 */
[----:B------:R-:W-:Y:S01]  /*1cca0*/  @P6 F2FP.F16.F32.PACK_AB R0, RZ, R0 ;  /* 0x00000000ff00623e */ /* 0x000fe200000000ff */
[----:B------:R0:W-:Y:S04]  /*1ccb0*/  @P1 STG.E.U16 desc[UR6][R86.64+0x64], R43 ;  /* 0x0000642b56001986 */ /* 0x0001e8000c101506 */
[----:B------:R1:W-:Y:S04]  /*1ccc0*/  @P1 STG.E desc[UR6][R84.64+0xcc], R17 ;  /* 0x0000cc1154001986 */ /* 0x0003e8000c101906 */
[----:B------:R-:W-:Y:S01]  /*1ccd0*/  @P1 STG.E.U16 desc[UR6][R86.64+0x66], R18 ;  /* 0x0000661256001986 */ /* 0x000fe2000c101506 */
[----:B0-----:R-:W-:Y:S01]  /*1cce0*/  PRMT R43, R0, 0x7610, R43 ;  /* 0x00007610002b7816 */ /* 0x001fe2000000002b */
[----:B------:R-:W-:Y:S01]  /*1ccf0*/  FADD.FTZ R0, R3, -R72 ;  /* 0x8000004803007221 */ /* 0x000fe20000010000 */
[--C-:B-1----:R-:W-:Y:S01]  /*1cd00*/  HADD2.F32 R17, -RZ, R118.reuse.H0_H0 ;  /* 0x20000076ff117230 */ /* 0x102fe20000004100 */
[----:B------:R0:W-:Y:S02]  /*1cd10*/  @P6 STG.E desc[UR6][R84.64+0xd0], R14 ;  /* 0x0000d00e54006986 */ /* 0x0001e4000c101906 */
[C---:B------:R-:W-:Y:S01]  /*1cd20*/  @P5 FFMA.FTZ R0, R73.reuse, -0.69314718246459960938, R0 ;  /* 0xbf31721849005823 */ /* 0x040fe20000010000 */
[----:B------:R-:W-:Y:S01]  /*1cd30*/  @P5 FFMA.FTZ R2, R73, -0.69314718246459960938, R2 ;  /* 0xbf31721849025823 */ /* 0x000fe20000010002 */
[----:B------:R-:W-:-:S02]  /*1cd40*/  HADD2.F32 R19, -RZ, R118.H1_H1 ;  /* 0x30000076ff137230 */ /* 0x000fc40000004100 */
[----:B------:R-:W-:Y:S01]  /*1cd50*/  @P5 FADD.FTZ R0, R39, R0 ;  /* 0x0000000027005221 */ /* 0x000fe20000010000 */
[----:B------:R-:W-:Y:S01]  /*1cd60*/  @P6 STG.E.U16 desc[UR6][R86.64+0x68], R22 ;  /* 0x0000681656006986 */ /* 0x000fe2000c101506 */
[----:B0-----:R-:W-:-:S03]  /*1cd70*/  FADD.FTZ R14, R17, -R72 ;  /* 0x80000048110e7221 */ /* 0x001fc60000010000 */
[----:B------:R0:W-:Y:S01]  /*1cd80*/  @P6 STG.E desc[UR6][R84.64+0xd4], R15 ;  /* 0x0000d40f54006986 */ /* 0x0001e2000c101906 */
[----:B------:R-:W-:Y:S01]  /*1cd90*/  @P0 FFMA.FTZ R3, R73, -0.69314718246459960938, R14 ;  /* 0xbf31721849030823 */ /* 0x000fe2000001000e */
[----:B------:R-:W-:Y:S01]  /*1cda0*/  @P5 F2FP.F16.F32.PACK_AB R0, RZ, R0 ;  /* 0x00000000ff00523e */ /* 0x000fe200000000ff */
[----:B------:R-:W-:Y:S01]  /*1cdb0*/  FADD.FTZ R16, R19, -R72 ;  /* 0x8000004813107221 */ /* 0x000fe20000010000 */
[----:B------:R1:W-:Y:S01]  /*1cdc0*/  @P6 STG.E.U16 desc[UR6][R86.64+0x6a], R43 ;  /* 0x00006a2b56006986 */ /* 0x0003e2000c101506 */
[----:B------:R-:W-:Y:S01]  /*1cdd0*/  @P5 FADD.FTZ R2, R37, R2 ;  /* 0x0000000225025221 */ /* 0x000fe20000010000 */
[--C-:B0-----:R-:W-:Y:S02]  /*1cde0*/  HADD2.F32 R15, -RZ, R119.reuse.H0_H0 ;  /* 0x20000077ff0f7230 */ /* 0x101fe40000004100 */
[----:B------:R-:W-:Y:S02]  /*1cdf0*/  @P0 FADD.FTZ R3, R24, R3 ;  /* 0x0000000318030221 */ /* 0x000fe40000010000 */
[----:B------:R-:W-:Y:S01]  /*1ce00*/  @P5 F2FP.F16.F32.PACK_AB R2, RZ, R2 ;  /* 0x00000002ff02523e */ /* 0x000fe200000000ff */
[----:B------:R-:W-:Y:S01]  /*1ce10*/  @P0 FFMA.FTZ R14, R73, -0.69314718246459960938, R16 ;  /* 0xbf317218490e0823 */ /* 0x000fe20000010010 */
[----:B-1----:R-:W-:Y:S01]  /*1ce20*/  PRMT R43, R0, 0x7610, R43 ;  /* 0x00007610002b7816 */ /* 0x002fe2000000002b */
[----:B------:R-:W-:Y:S01]  /*1ce30*/  FADD.FTZ R0, R15, -R72 ;  /* 0x800000480f007221 */ /* 0x000fe20000010000 */
[----:B------:R-:W-:Y:S01]  /*1ce40*/  @P0 F2FP.F16.F32.PACK_AB R3, RZ, R3 ;  /* 0x00000003ff03023e */ /* 0x000fe200000000ff */
[----:B------:R-:W-:Y:S01]  /*1ce50*/  @P5 STG.E desc[UR6][R84.64+0xd8], R12 ;  /* 0x0000d80c54005986 */ /* 0x000fe2000c101906 */
[----:B------:R-:W-:Y:S01]  /*1ce60*/  @P0 FADD.FTZ R14, R25, R14 ;  /* 0x0000000e190e0221 */ /* 0x000fe20000010000 */
[----:B------:R-:W-:Y:S01]  /*1ce70*/  @P4 FFMA.FTZ R0, R73, -0.69314718246459960938, R0 ;  /* 0xbf31721849004823 */ /* 0x000fe20000010000 */
[----:B------:R-:W-:Y:S01]  /*1ce80*/  PRMT R16, R3, 0x7610, R16 ;  /* 0x0000761003107816 */ /* 0x000fe20000000010 */
[----:B------:R0:W-:Y:S01]  /*1ce90*/  @P5 STG.E.U16 desc[UR6][R86.64+0x6c], R2 ;  /* 0x00006c0256005986 */ /* 0x0001e2000c101506 */
[----:B------:R-:W-:-:S03]  /*1cea0*/  HADD2.F32 R3, -RZ, R119.H1_H1 ;  /* 0x30000077ff037230 */ /* 0x000fc60000004100 */
[----:B------:R1:W-:Y:S01]  /*1ceb0*/  @P5 STG.E desc[UR6][R84.64+0xdc], R13 ;  /* 0x0000dc0d54005986 */ /* 0x0003e2000c101906 */
[----:B------:R-:W-:Y:S01]  /*1cec0*/  @P0 F2FP.F16.F32.PACK_AB R14, RZ, R14 ;  /* 0x0000000eff0e023e */ /* 0x000fe200000000ff */
[--C-:B------:R-:W-:Y:S02]  /*1ced0*/  HADD2.F32 R15, -RZ, R90.reuse.H1_H1 ;  /* 0x3000005aff0f7230 */ /* 0x100fe40000004100 */
[----:B------:R-:W-:Y:S01]  /*1cee0*/  @P5 STG.E.U16 desc[UR6][R86.64+0x6e], R43 ;  /* 0x00006e2b56005986 */ /* 0x000fe2000c101506 */
[----:B------:R-:W-:Y:S02]  /*1cef0*/  HADD2.F32 R17, -RZ, R91.H0_H0 ;  /* 0x2000005bff117230 */ /* 0x000fe40000004100 */
[----:B0-----:R-:W-:Y:S01]  /*1cf00*/  FADD.FTZ R2, R3, -R72 ;  /* 0x8000004803027221 */ /* 0x001fe20000010000 */
[----:B-1----:R-:W-:Y:S02]  /*1cf10*/  HADD2.F32 R13, -RZ, R90.H0_H0 ;  /* 0x2000005aff0d7230 */ /* 0x002fe40000004100 */
[----:B------:R-:W-:Y:S01]  /*1cf20*/  @P4 FADD.FTZ R0, R23, R0 ;  /* 0x0000000017004221 */ /* 0x000fe20000010000 */
[----:B------:R0:W-:Y:S01]  /*1cf30*/  @P0 STG.E desc[UR6][R84.64+0xe0], R10 ;  /* 0x0000e00a54000986 */ /* 0x0001e2000c101906 */
[----:B------:R-:W-:Y:S01]  /*1cf40*/  FADD.FTZ R12, R15, -R72 ;  /* 0x800000480f0c7221 */ /* 0x000fe20000010000 */
[----:B------:R-:W-:-:S02]  /*1cf50*/  @P4 FFMA.FTZ R2, R73, -0.69314718246459960938, R2 ;  /* 0xbf31721849024823 */ /* 0x000fc40000010002 */
[----:B------:R-:W-:Y:S01]  /*1cf60*/  @P0 STG.E.U16 desc[UR6][R86.64+0x70], R16 ;  /* 0x0000701056000986 */ /* 0x000fe2000c101506 */
[----:B------:R-:W-:-:S03]  /*1cf70*/  @P4 F2FP.F16.F32.PACK_AB R0, RZ, R0 ;  /* 0x00000000ff00423e */ /* 0x000fc600000000ff */
[----:B------:R-:W-:Y:S01]  /*1cf80*/  @P0 STG.E desc[UR6][R84.64+0xe4], R11 ;  /* 0x0000e40b54000986 */ /* 0x000fe2000c101906 */
[----:B0-----:R-:W-:-:S03]  /*1cf90*/  FADD.FTZ R10, R13, -R72 ;  /* 0x800000480d0a7221 */ /* 0x001fc60000010000 */
[----:B------:R-:W-:Y:S01]  /*1cfa0*/  @P0 STG.E.U16 desc[UR6][R86.64+0x72], R14 ;  /* 0x0000720e56000986 */ /* 0x000fe2000c101506 */
[----:B------:R-:W-:Y:S01]  /*1cfb0*/  PRMT R43, R0, 0x7610, R43 ;  /* 0x00007610002b7816 */ /* 0x000fe2000000002b */
[----:B------:R-:W-:Y:S02]  /*1cfc0*/  @P3 FFMA.FTZ R3, R73, -0.69314718246459960938, R10 ;  /* 0xbf31721849033823 */ /* 0x000fe4000001000a */
[----:B------:R0:W-:Y:S01]  /*1cfd0*/  @P4 STG.E desc[UR6][R84.64+0xe8], R8 ;  /* 0x0000e80854004986 */ /* 0x0001e2000c101906 */
[----:B------:R-:W-:Y:S01]  /*1cfe0*/  @P4 FADD.FTZ R2, R21, R2 ;  /* 0x0000000215024221 */ /* 0x000fe20000010000 */
[----:B------:R-:W-:Y:S01]  /*1cff0*/  @P3 FFMA.FTZ R0, R73, -0.69314718246459960938, R12 ;  /* 0xbf31721849003823 */ /* 0x000fe2000001000c */
[----:B------:R-:W-:-:S03]  /*1d000*/  @P3 FADD.FTZ R3, R20, R3 ;  /* 0x0000000314033221 */ /* 0x000fc60000010000 */
[----:B------:R-:W-:Y:S01]  /*1d010*/  @P3 FADD.FTZ R0, R27, R0 ;  /* 0x000000001b003221 */ /* 0x000fe20000010000 */
[----:B0-----:R-:W-:Y:S01]  /*1d020*/  FADD.FTZ R8, R17, -R72 ;  /* 0x8000004811087221 */ /* 0x001fe20000010000 */
[----:B------:R-:W-:-:S03]  /*1d030*/  @P4 F2FP.F16.F32.PACK_AB R2, RZ, R2 ;  /* 0x00000002ff02423e */ /* 0x000fc600000000ff */
[----:B------:R-:W-:Y:S01]  /*1d040*/  @P2 FFMA.FTZ R8, R73, -0.69314718246459960938, R8 ;  /* 0xbf31721849082823 */ /* 0x000fe20000010008 */
[----:B------:R-:W-:Y:S01]  /*1d050*/  @P3 F2FP.F16.F32.PACK_AB R3, RZ, R3 ;  /* 0x00000003ff03323e */ /* 0x000fe200000000ff */
[----:B------:R0:W-:Y:S02]  /*1d060*/  @P4 STG.E.U16 desc[UR6][R86.64+0x74], R43 ;  /* 0x0000742b56004986 */ /* 0x0001e4000c101506 */
[----:B------:R-:W-:Y:S01]  /*1d070*/  @P2 FADD.FTZ R8, R35, R8 ;  /* 0x0000000823082221 */ /* 0x000fe20000010000 */
[----:B------:R-:W-:Y:S01]  /*1d080*/  @P3 F2FP.F16.F32.PACK_AB R0, RZ, R0 ;  /* 0x00000000ff00323e */ /* 0x000fe200000000ff */
[----:B------:R0:W-:Y:S03]  /*1d090*/  @P4 STG.E desc[UR6][R84.64+0xec], R9 ;  /* 0x0000ec0954004986 */ /* 0x0001e6000c101906 */
[----:B------:R-:W-:Y:S01]  /*1d0a0*/  @P2 F2FP.F16.F32.PACK_AB R8, RZ, R8 ;  /* 0x00000008ff08223e */ /* 0x000fe200000000ff */
[----:B------:R0:W-:Y:S04]  /*1d0b0*/  @P4 STG.E.U16 desc[UR6][R86.64+0x76], R2 ;  /* 0x0000760256004986 */ /* 0x0001e8000c101506 */
        /* <DEDUP_REMOVED lines=8> */
[----:B------:R-:W-:-:S03]  /*1d140*/  HADD2.F32 R91, -RZ, R91.H1_H1 ;  /* 0x3000005bff5b7230 */ /* 0x000fc60000004100 */
[----:B------:R-:W-:Y:S02]  /*1d150*/  STG.E desc[UR6][R84.64+0xfc], R5 ;  /* 0x0000fc0554007986 */ /* 0x000fe4000c101906 */
[----:B------:R-:W-:-:S04]  /*1d160*/  FADD.FTZ R72, R91, -R72 ;  /* 0x800000485b487221 */ /* 0x000fc80000010000 */
[----:B0-----:R-:W-:-:S04]  /*1d170*/  FFMA.FTZ R0, R73, -0.69314718246459960938, R72 ;  /* 0xbf31721849007823 */ /* 0x001fc80000010048 */
[----:B--2---:R-:W-:-:S05]  /*1d180*/  FADD.FTZ R0, R83, R0 ;  /* 0x0000000053007221 */ /* 0x004fca0000010000 */
[----:B------:R-:W-:-:S05]  /*1d190*/  F2FP.F16.F32.PACK_AB R0, RZ, R0 ;  /* 0x00000000ff00723e */ /* 0x000fca00000000ff */
[----:B------:R-:W-:Y:S01]  /*1d1a0*/  STG.E.U16 desc[UR6][R86.64+0x7e], R0 ;  /* 0x00007e0056007986 */ /* 0x000fe2000c101506 */
[----:B------:R-:W-:Y:S05]  /*1d1b0*/  EXIT ;  /* 0x000000000000794d */ /* 0x000fea0003800000 */
.L_x_5827:
        /* <DEDUP_REMOVED lines=12> */
.L_x_38455:


//--------------------- .text._ZN17fastertransformer38beam_online_softmax_topk_stage1_kernelI6__halfLi1ELi64ELi64EEEvPKT_S4_PKbPfiiPKi --------------------------
	.section	.text._ZN17fastertransformer38beam_online_softmax_topk_stage1_kernelI6__halfLi1ELi64ELi64EEEvPKT_S4_PKbPfiiPKi,"ax",@progbits
	.align	128
        .global         _ZN17fastertransformer38beam_online_softmax_topk_stage1_kernelI6__halfLi1ELi64ELi64EEEvPKT_S4_PKbPfiiPKi
        .type           _ZN17fastertransformer38beam_online_softmax_topk_stage1_kernelI6__halfLi1ELi64ELi64EEEvPKT_S4_PKbPfiiPKi,@function
        .size           _ZN17fastertransformer38beam_online_softmax_topk_stage1_kernelI6__halfLi1ELi64ELi64EEEvPKT_S4_PKbPfiiPKi,(.L_x_38456 - _ZN17fastertransformer38beam_online_softmax_topk_stage1_kernelI6__halfLi1ELi64ELi64EEEvPKT_S4_PKbPfiiPKi)
        .other          _ZN17fastertransformer38beam_online_softmax_topk_stage1_kernelI6__halfLi1ELi64ELi64EEEvPKT_S4_PKbPfiiPKi,@"STO_CUDA_ENTRY STV_DEFAULT"
_ZN17fastertransformer38beam_online_softmax_topk_stage1_kernelI6__halfLi1ELi64ELi64EEEvPKT_S4_PKbPfiiPKi:
.text._ZN17fastertransformer38beam_online_softmax_topk_stage1_kernelI6__halfLi1ELi64ELi64EEEvPKT_S4_PKbPfiiPKi:
        /* <DEDUP_REMOVED lines=8> */
[----:B------:R-:W-:-:S05]  /*0080*/  IMAD.X R3, RZ, RZ, UR5, P0 ;  /* 0x00000005ff037e24 */ /* 0x000fca00080e06ff */
[----:B0-----:R0:W4:Y:S01]  /*0090*/  LDG.E.U8.CONSTANT R2, desc[UR6][R2.64] ;  /* 0x0000000602027981 */ /* 0x001122000c1e9100 */
[----:B--2---:R-:W1:Y:S01]  /*00a0*/  I2F.U32.RP R6, R147 ;  /* 0x0000009300067306 */ /* 0x004e620000209000 */
[----:B------:R-:W2:Y:S01]  /*00b0*/  S2UR UR8, SR_CTAID.Y ;  /* 0x00000000000879c3 */ /* 0x000ea20000002600 */
[----:B------:R-:W-:Y:S01]  /*00c0*/  ISETP.NE.U32.AND P2, PT, R147, RZ, PT ;  /* 0x000000ff9300720c */ /* 0x000fe20003f45070 */
[----:B------:R-:W0:Y:S01]  /*00d0*/  S2R R148, SR_TID.X ;  /* 0x0000000000947919 */ /* 0x000e220000002100 */
[----:B------:R-:W-:Y:S01]  /*00e0*/  BSSY.RECONVERGENT B1, `(.L_x_5828) ;  /* 0x00009ff000017945 */ /* 0x000fe20003800200 */
[----:B------:R-:W-:Y:S02]  /*00f0*/  IMAD.MOV.U32 R121, RZ, RZ, -0x38802000 ;  /* 0xc77fe000ff797424 */ /* 0x000fe400078e00ff */
[----:B------:R-:W-:Y:S02]  /*0100*/  IMAD.MOV.U32 R67, RZ, RZ, RZ ;  /* 0x000000ffff437224 */ /* 0x000fe400078e00ff */
[----:B---3--:R-:W-:Y:S01]  /*0110*/  IMAD R149, R146, R8, RZ ;  /* 0x0000000892957224 */ /* 0x008fe200078e02ff */
[----:B-1----:R-:W1:Y:S02]  /*0120*/  MUFU.RCP R6, R6 ;  /* 0x0000000600067308 */ /* 0x002e640000001000 */
[----:B-1----:R-:W-:-:S06]  /*0130*/  VIADD R4, R6, 0xffffffe ;  /* 0x0ffffffe06047836 */ /* 0x002fcc0000000000 */
[----:B------:R1:W3:Y:S02]  /*0140*/  F2I.FTZ.U32.TRUNC.NTZ R5, R4 ;  /* 0x0000000400057305 */ /* 0x0002e4000021f000 */
[----:B-1----:R-:W-:Y:S02]  /*0150*/  IMAD.MOV.U32 R4, RZ, RZ, RZ ;  /* 0x000000ffff047224 */ /* 0x002fe400078e00ff */
[----:B---3--:R-:W-:-:S04]  /*0160*/  IMAD.MOV R0, RZ, RZ, -R5 ;  /* 0x000000ffff007224 */ /* 0x008fc800078e0a05 */
[----:B------:R-:W-:Y:S01]  /*0170*/  IMAD R7, R0, R147, RZ ;  /* 0x0000009300077224 */ /* 0x000fe200078e02ff */
[----:B------:R-:W-:-:S03]  /*0180*/  IADD3 R0, PT, PT, R147, -0x1, R8 ;  /* 0xffffffff93007810 */ /* 0x000fc60007ffe008 */
[----:B------:R-:W-:-:S06]  /*0190*/  IMAD.HI.U32 R5, R5, R7, R4 ;  /* 0x0000000705057227 */ /* 0x000fcc00078e0004 */
[----:B------:R-:W-:-:S04]  /*01a0*/  IMAD.HI.U32 R5, R5, R0, RZ ;  /* 0x0000000005057227 */ /* 0x000fc800078e00ff */
[----:B0-----:R-:W-:-:S04]  /*01b0*/  IMAD.MOV R3, RZ, RZ, -R5 ;  /* 0x000000ffff037224 */ /* 0x001fc800078e0a05 */
[----:B------:R-:W-:-:S05]  /*01c0*/  IMAD R0, R147, R3, R0 ;  /* 0x0000000393007224 */ /* 0x000fca00078e0200 */
[----:B------:R-:W-:-:S13]  /*01d0*/  ISETP.GE.U32.AND P0, PT, R0, R147, PT ;  /* 0x000000930000720c */ /* 0x000fda0003f06070 */
[----:B------:R-:W-:Y:S02]  /*01e0*/  @P0 IMAD.IADD R0, R0, 0x1, -R147 ;  /* 0x0000000100000824 */ /* 0x000fe400078e0a93 */
[----:B------:R-:W-:-:S03]  /*01f0*/  @P0 VIADD R5, R5, 0x1 ;  /* 0x0000000105050836 */ /* 0x000fc60000000000 */
[----:B------:R-:W-:Y:S01]  /*0200*/  ISETP.GE.U32.AND P1, PT, R0, R147, PT ;  /* 0x000000930000720c */ /* 0x000fe20003f26070 */
[----:B------:R-:W-:-:S04]  /*0210*/  IMAD.MOV.U32 R0, RZ, RZ, R1 ;  /* 0x000000ffff007224 */ /* 0x000fc800078e0001 */
[--C-:B------:R-:W-:Y:S02]  /*0220*/  IMAD.MOV.U32 R116, RZ, RZ, R0.reuse ;  /* 0x000000ffff747224 */ /* 0x100fe400078e0000 */
[--C-:B------:R-:W-:Y:S02]  /*0230*/  IMAD.MOV.U32 R66, RZ, RZ, R0.reuse ;  /* 0x000000ffff427224 */ /* 0x100fe400078e0000 */
[--C-:B------:R-:W-:Y:S02]  /*0240*/  IMAD.MOV.U32 R117, RZ, RZ, R0.reuse ;  /* 0x000000ffff757224 */ /* 0x100fe400078e0000 */
[--C-:B------:R-:W-:Y:S02]  /*0250*/  IMAD.MOV.U32 R119, RZ, RZ, R0.reuse ;  /* 0x000000ffff777224 */ /* 0x100fe400078e0000 */
[----:B------:R-:W-:Y:S01]  /*0260*/  @P1 VIADD R5, R5, 0x1 ;  /* 0x0000000105051836 */ /* 0x000fe20000000000 */
[----:B------:R-:W-:Y:S01]  /*0270*/  @!P2 LOP3.LUT R5, RZ, R147, RZ, 0x33, !PT ;  /* 0x00000093ff05a212 */ /* 0x000fe200078e33ff */
[----:B------:R-:W-:-:S04]  /*0280*/  IMAD.MOV.U32 R120, RZ, RZ, R0 ;  /* 0x000000ffff787224 */ /* 0x000fc800078e0000 */
[----:B--2---:R-:W-:-:S05]  /*0290*/  IMAD R3, R5, UR8, RZ ;  /* 0x0000000805037c24 */ /* 0x004fca000f8e02ff */
[----:B------:R-:W-:Y:S02]  /*02a0*/  VIADDMNMX R68, R3, R5, R8, PT ;  /* 0x0000000503447246 */ /* 0x000fe40003800108 */
[----:B----4-:R-:W-:-:S13]  /*02b0*/  ISETP.NE.AND P0, PT, R2, RZ, PT ;  /* 0x000000ff0200720c */ /* 0x010fda0003f05270 */
[----:B------:R-:W-:Y:S05]  /*02c0*/  @!P0 BRA `(.L_x_5829) ;  /* 0x0000004c00cc8947 */ /* 0x000fea0003800000 */
[----:B------:R-:W-:Y:S01]  /*02d0*/  IMAD.IADD R69, R148, 0x1, R3 ;  /* 0x0000000194457824 */ /* 0x000fe200078e0203 */
[----:B------:R-:W-:Y:S01]  /*02e0*/  BSSY.RECONVERGENT B0, `(.L_x_5830) ;  /* 0x00004f0000007945 */ /* 0x000fe20003800200 */
[----:B------:R-:W-:Y:S02]  /*02f0*/  IMAD.MOV.U32 R150, RZ, RZ, 0xfbff ;  /* 0x0000fbffff967424 */ /* 0x000fe400078e00ff */
[----:B------:R-:W-:Y:S01]  /*0300*/  IMAD.MOV.U32 R2, RZ, RZ, 0xfbff ;  /* 0x0000fbffff027424 */ /* 0x000fe200078e00ff */
[----:B------:R-:W-:Y:S01]  /*0310*/  ISETP.GE.AND P0, PT, R69, R68, PT ;  /* 0x000000444500720c */ /* 0x000fe20003f06270 */
[----:B------:R-:W-:Y:S02]  /*0320*/  IMAD.MOV.U32 R151, RZ, RZ, 0xfbff ;  /* 0x0000fbffff977424 */ /* 0x000fe400078e00ff */
[----:B------:R-:W-:Y:S01]  /*0330*/  IMAD.MOV.U32 R4, RZ, RZ, 0xfbff ;  /* 0x0000fbffff047424 */ /* 0x000fe200078e00ff */
[----:B------:R-:W-:Y:S01]  /*0340*/  PRMT R150, R2, 0x5410, R150 ;  /* 0x0000541002967816 */ /* 0x000fe20000000096 */
[----:B------:R-:W-:-:S02]  /*0350*/  IMAD.MOV.U32 R152, RZ, RZ, 0xfbff ;  /* 0x0000fbffff987424 */ /* 0x000fc400078e00ff */
        /* <DEDUP_REMOVED lines=60> */
[----:B------:R-:W-:Y:S01]  /*0720*/  IMAD.MOV.U32 R2, RZ, RZ, -0x1 ;  /* 0xffffffffff027424 */ /* 0x000fe200078e00ff */
        /* <DEDUP_REMOVED lines=65> */
[----:B------:R-:W-:Y:S02]  /*0b40*/  IABS R74, R146 ;  /* 0x00000092004a7213 */ /* 0x000fe40000000000 */
[----:B0-----:R-:W-:-:S04]  /*0b50*/  IABS R72, R73 ;  /* 0x0000004900487213 */ /* 0x001fc80000000000 */
[----:B------:R-:W0:Y:S08]  /*0b60*/  I2F.RP R3, R72 ;  /* 0x0000004800037306 */ /* 0x000e300000209400 */
[----:B0-----:R-:W0:Y:S02]  /*0b70*/  MUFU.RCP R3, R3 ;  /* 0x0000000300037308 */ /* 0x001e240000001000 */
[----:B0-----:R-:W-:-:S06]  /*0b80*/  VIADD R70, R3, 0xffffffe ;  /* 0x0ffffffe03467836 */ /* 0x001fcc0000000000 */
[----:B------:R0:W1:Y:S02]  /*0b90*/  F2I.FTZ.U32.TRUNC.NTZ R71, R70 ;  /* 0x0000004600477305 */ /* 0x000064000021f000 */
[----:B0-----:R-:W-:Y:S02]  /*0ba0*/  IMAD.MOV.U32 R70, RZ, RZ, RZ ;  /* 0x000000ffff467224 */ /* 0x001fe400078e00ff */
[----:B-1----:R-:W-:-:S04]  /*0bb0*/  IMAD.MOV R67, RZ, RZ, -R71 ;  /* 0x000000ffff437224 */ /* 0x002fc800078e0a47 */
[----:B------:R-:W-:-:S04]  /*0bc0*/  IMAD R67, R67, R72, RZ ;  /* 0x0000004843437224 */ /* 0x000fc800078e02ff */
[----:B------:R-:W-:-:S06]  /*0bd0*/  IMAD.HI.U32 R71, R71, R67, R70 ;  /* 0x0000004347477227 */ /* 0x000fcc00078e0046 */
[----:B------:R-:W-:Y:S02]  /*0be0*/  IMAD.HI.U32 R67, R71, R74, RZ ;  /* 0x0000004a47437227 */ /* 0x000fe400078e00ff */
[----:B------:R-:W0:Y:S02]  /*0bf0*/  LDC.64 R70, c[0x0][0x3a8] ;  /* 0x0000ea00ff467b82 */ /* 0x000e240000000a00 */
[----:B------:R-:W-:-:S04]  /*0c00*/  IMAD.MOV R3, RZ, RZ, -R67 ;  /* 0x000000ffff037224 */ /* 0x000fc800078e0a43 */
[----:B------:R-:W-:-:S05]  /*0c10*/  IMAD R3, R72, R3, R74 ;  /* 0x0000000348037224 */ /* 0x000fca00078e024a */
[----:B------:R-:W-:-:S13]  /*0c20*/  ISETP.GT.U32.AND P2, PT, R72, R3, PT ;  /* 0x000000034800720c */ /* 0x000fda0003f44070 */
[----:B------:R-:W-:Y:S02]  /*0c30*/  @!P2 IMAD.IADD R3, R3, 0x1, -R72 ;  /* 0x000000010303a824 */ /* 0x000fe400078e0a48 */
[----:B------:R-:W-:Y:S01]  /*0c40*/  @!P2 VIADD R67, R67, 0x1 ;  /* 0x000000014343a836 */ /* 0x000fe20000000000 */
[----:B------:R-:W-:Y:S02]  /*0c50*/  ISETP.NE.AND P2, PT, R73, RZ, PT ;  /* 0x000000ff4900720c */ /* 0x000fe40003f45270 */
[----:B------:R-:W-:Y:S02]  /*0c60*/  ISETP.GE.U32.AND P0, PT, R3, R72, PT ;  /* 0x000000480300720c */ /* 0x000fe40003f06070 */
[----:B------:R-:W-:-:S04]  /*0c70*/  LOP3.LUT R3, R146, R73, RZ, 0x3c, !PT ;  /* 0x0000004992037212 */ /* 0x000fc800078e3cff */
[----:B------:R-:W-:-:S07]  /*0c80*/  ISETP.GE.AND P1, PT, R3, RZ, PT ;  /* 0x000000ff0300720c */ /* 0x000fce0003f26270 */
[----:B------:R-:W-:-:S06]  /*0c90*/  @P0 VIADD R67, R67, 0x1 ;  /* 0x0000000143430836 */ /* 0x000fcc0000000000 */
[----:B------:R-:W-:Y:S01]  /*0ca0*/  @!P1 IMAD.MOV R67, RZ, RZ, -R67 ;  /* 0x000000ffff439224 */ /* 0x000fe200078e0a43 */
[----:B------:R-:W-:-:S05]  /*0cb0*/  @!P2 LOP3.LUT R67, RZ, R73, RZ, 0x33, !PT ;  /* 0x00000049ff43a212 */ /* 0x000fca00078e33ff */
[----:B0-----:R-:W-:-:S06]  /*0cc0*/  IMAD.WIDE R70, R67, 0x4, R70 ;  /* 0x0000000443467825 */ /* 0x001fcc00078e0246 */
[----:B------:R0:W2:Y:S01]  /*0cd0*/  LDG.E.CONSTANT R70, desc[UR6][R70.64] ;  /* 0x0000000646467981 */ /* 0x0000a2000c1e9900 */
[----:B------:R-:W-:Y:S02]  /*0ce0*/  IMAD.MOV.U32 R150, RZ, RZ, 0xfbff ;  /* 0x0000fbffff967424 */ /* 0x000fe400078e00ff */
[----:B------:R-:W-:Y:S02]  /*0cf0*/  IMAD.MOV.U32 R3, RZ, RZ, 0xfbff ;  /* 0x0000fbffff037424 */ /* 0x000fe400078e00ff */
[----:B------:R-:W-:Y:S02]  /*0d00*/  IMAD.MOV.U32 R151, RZ, RZ, 0xfbff ;  /* 0x0000fbffff977424 */ /* 0x000fe400078e00ff */
[----:B------:R-:W-:Y:S01]  /*0d10*/  IMAD.MOV.U32 R67, RZ, RZ, 0xfbff ;  /* 0x0000fbffff437424 */ /* 0x000fe200078e00ff */
[----:B------:R-:W-:Y:S01]  /*0d20*/  PRMT R150, R3, 0x5410, R150 ;  /* 0x0000541003967816 */ /* 0x000fe20000000096 */
[----:B------:R-:W-:Y:S02]  /*0d30*/  IMAD.MOV.U32 R152, RZ, RZ, 0xfbff ;  /* 0x0000fbffff987424 */ /* 0x000fe400078e00ff */
        /* <DEDUP_REMOVED lines=58> */
[----:B0-----:R-:W-:Y:S01]  /*10e0*/  IMAD.MOV.U32 R71, RZ, RZ, -0x38802000 ;  /* 0xc77fe000ff477424 */ /* 0x001fe200078e00ff */
[----:B------:R-:W-:Y:S01]  /*10f0*/  PRMT R180, R3, 0x5410, R180 ;  /* 0x0000541003b47816 */ /* 0x000fe200000000b4 */
[----:B------:R-:W-:Y:S01]  /*1100*/  IMAD.MOV.U32 R3, RZ, RZ, -0x1 ;  /* 0xffffffffff037424 */ /* 0x000fe200078e00ff */
[----:B------:R-:W-:Y:S01]  /*1110*/  PRMT R181, R67, 0x5410, R181 ;  /* 0x0000541043b57816 */ /* 0x000fe200000000b5 */
[----:B------:R-:W-:-:S02]  /*1120*/  IMAD.MOV.U32 R67, RZ, RZ, RZ ;  /* 0x000000ffff437224 */ /* 0x000fc400078e00ff */
[----:B--2---:R-:W-:-:S07]  /*1130*/  IMAD.IADD R70, R70, 0x1, -R69 ;  /* 0x0000000146467824 */ /* 0x004fce00078e0a45 */
.L_x_6024:
[----:B------:R-:W-:Y:S01]  /*1140*/  IMAD.MOV.U32 R72, RZ, RZ, 0xfbff ;  /* 0x0000fbffff487424 */ /* 0x000fe200078e00ff */
[----:B------:R-:W-:Y:S01]  /*1150*/  ISETP.NE.AND P0, PT, R70, RZ, PT ;  /* 0x000000ff4600720c */ /* 0x000fe20003f05270 */
[----:B------:R-:W-:Y:S03]  /*1160*/  BSSY.RECONVERGENT B2, `(.L_x_5832) ;  /* 0x0000016000027945 */ /* 0x000fe60003800200 */
[----:B------:R-:W-:-:S05]  /*1170*/  SEL R72, R72, 0x7bff, P0 ;  /* 0x00007bff48487807 */ /* 0x000fca0000000000 */
[----:B------:R-:W-:-:S05]  /*1180*/  HADD2.F32 R72, -RZ, R72.H0_H0 ;  /* 0x20000048ff487230 */ /* 0x000fca0000004100 */
[CC--:B------:R-:W-:Y:S02]  /*1190*/  FSETP.GT.FTZ.AND P1, PT, R71.reuse, R72.reuse, PT ;  /* 0x000000484700720b */ /* 0x0c0fe40003f34000 */
[-C--:B------:R-:W-:Y:S02]  /*11a0*/  F2FP.F16.F32.PACK_AB R75, RZ, R72.reuse ;  /* 0x00000048ff4b723e */ /* 0x080fe400000000ff */
[----:B------:R-:W-:Y:S02]  /*11b0*/  FSEL R121, R71, R72, P1 ;  /* 0x0000004847797208 */ /* 0x000fe40000800000 */
[----:B------:R-:W-:Y:S02]  /*11c0*/  FSEL R74, R72, R71, P1 ;  /* 0x00000047484a7208 */ /* 0x000fe40000800000 */
[----:B------:R-:W-:Y:S02]  /*11d0*/  HSETP2.GT.AND P0, PT, R75.H0_H0, R150.H1_H1, PT ;  /* 0x300000964b007234 */ /* 0x000fe40003f04800 */
[----:B------:R-:W-:Y:S01]  /*11e0*/  FSEL R72, R67, 1, !P1 ;  /* 0x3f80000043487808 */ /* 0x000fe20004800000 */
[----:B------:R-:W-:Y:S01]  /*11f0*/  FADD.FTZ R74, -R121, R74 ;  /* 0x0000004a794a7221 */ /* 0x000fe20000010100 */
[----:B------:R-:W-:-:S02]  /*1200*/  FSEL R67, R67, 1, P1 ;  /* 0x3f80000043437808 */ /* 0x000fc40000800000 */
[----:B------:R-:W-:Y:S01]  /*1210*/  ISETP.EQ.OR P0, PT, R3, -0x1, P0 ;  /* 0xffffffff0300780c */ /* 0x000fe20000702670 */
[----:B------:R-:W-:-:S06]  /*1220*/  FMUL.FTZ R74, R74, 1.4426950216293334961 ;  /* 0x3fb8aa3b4a4a7820 */ /* 0x000fcc0000410000 */
[----:B------:R-:W0:Y:S02]  /*1230*/  MUFU.EX2 R74, R74 ;  /* 0x0000004a004a7308 */ /* 0x000e240000000800 */
[----:B0-----:R-:W-:-:S04]  /*1240*/  FFMA.FTZ R67, R72, R74, R67 ;  /* 0x0000004a48437223 */ /* 0x001fc80000010043 */
[----:B------:R-:W-:Y:S05]  /*1250*/  @P0 BRA `(.L_x_5833) ;  /* 0x0000000000100947 */ /* 0x000fea0003800000 */
[----:B------:R-:W-:Y:S02]  /*1260*/  ISETP.GE.AND P0, PT, R69, R3, PT ;  /* 0x000000034500720c */ /* 0x000fe40003f06270 */
[----:B------:R-:W-:-:S03]  /*1270*/  PRMT R71, R71, 0x7610, R150 ;  /* 0x0000761047477816 */ /* 0x000fc60000000096 */
[----:B------:R-:W-:-:S13]  /*1280*/  HSETP2.NEU.OR P0, PT, R75.H0_H0, R150.H1_H1, P0 ;  /* 0x300000964b007234 */ /* 0x000fda000070d820 */
[----:B------:R-:W-:Y:S05]  /*1290*/  @P0 BRA `(.L_x_5834) ;  /* 0x0000000000080947 */ /* 0x000fea0003800000 */
.L_x_5833:
[----:B------:R-:W-:Y:S01]  /*12a0*/  PRMT R71, R71, 0x5410, R75 ;  /* 0x0000541047477816 */ /* 0x000fe2000000004b */
[----:B------:R-:W-:-:S07]  /*12b0*/  IMAD.MOV.U32 R3, RZ, RZ, R69 ;  /* 0x000000ffff037224 */ /* 0x000fce00078e0045 */
.L_x_5834:
[----:B------:R-:W-:Y:S05]  /*12c0*/  BSYNC.RECONVERGENT B2 ;  /* 0x0000000000027941 */ /* 0x000fea0003800200 */
.L_x_5832:
[----:B------:R-:W-:Y:S01]  /*12d0*/  HSETP2.GT.AND P0, PT, R71.H1_H1, R150.H0_H0, PT ;  /* 0x2000009647007234 */ /* 0x000fe20003f04c00 */
[----:B------:R-:W-:Y:S04]  /*12e0*/  BSSY.RECONVERGENT B2, `(.L_x_5835) ;  /* 0x000000d000027945 */ /* 0x000fe80003800200 */
[----:B------:R-:W-:-:S13]  /*12f0*/  ISETP.EQ.OR P0, PT, R2, -0x1, P0 ;  /* 0xffffffff0200780c */ /* 0x000fda0000702670 */
[----:B------:R-:W-:Y:S05]  /*1300*/  @P0 BRA `(.L_x_5836) ;  /* 0x0000000000180947 */ /* 0x000fea0003800000 */
[----:B------:R-:W-:Y:S01]  /*1310*/  ISETP.GE.AND P0, PT, R3, R2, PT ;  /* 0x000000020300720c */ /* 0x000fe20003f06270 */
[----:B------:R-:W-:-:S04]  /*1320*/  IMAD.MOV.U32 R72, RZ, RZ, R2 ;  /* 0x000000ffff487224 */ /* 0x000fc800078e0002 */
[----:B------:R-:W-:Y:S02]  /*1330*/  HSETP2.NEU.OR P0, PT, R71.H1_H1, R150.H0_H0, P0 ;  /* 0x2000009647007234 */ /* 0x000fe4000070dc20 */
[----:B------:R-:W-:-:S04]  /*1340*/  PRMT R150, R150, 0x7610, R71 ;  /* 0x0000761096967816 */ /* 0x000fc80000000047 */
[----:B------:R-:W-:-:S07]  /*1350*/  PRMT R71, R150, 0x7610, R71 ;  /* 0x0000761096477816 */ /* 0x000fce0000000047 */
[----:B------:R-:W-:Y:S05]  /*1360*/  @P0 BRA `(.L_x_5837) ;  /* 0x0000000000100947 */ /* 0x000fea0003800000 */
.L_x_5836:
[----:B------:R-:W-:Y:S01]  /*1370*/  IMAD.MOV.U32 R72, RZ, RZ, R3 ;  /* 0x000000ffff487224 */ /* 0x000fe200078e0003 */
[----:B------:R-:W-:Y:S01]  /*1380*/  PRMT R150, R150, 0x5410, R150 ;  /* 0x0000541096967816 */ /* 0x000fe20000000096 */
[----:B------:R-:W-:Y:S01]  /*1390*/  IMAD.MOV.U32 R3, RZ, RZ, R2 ;  /* 0x000000ffff037224 */ /* 0x000fe200078e0002 */
[----:B------:R-:W-:-:S07]  /*13a0*/  PRMT R71, R71, 0x7632, R71 ;  /* 0x0000763247477816 */ /* 0x000fce0000000047 */
.L_x_5837:
[----:B------:R-:W-:Y:S05]  /*13b0*/  BSYNC.RECONVERGENT B2 ;  /* 0x0000000000027941 */ /* 0x000fea0003800200 */
.L_x_5835:
        /* <DEDUP_REMOVED lines=11> */
.L_x_5839:
[----:B------:R-:W-:Y:S01]  /*1470*/  PRMT R150, R151, 0x7632, R150 ;  /* 0x0000763297967816 */ /* 0x000fe20000000096 */
[----:B------:R-:W-:Y:S01]  /*1480*/  IMAD.MOV.U32 R75, RZ, RZ, R72 ;  /* 0x000000ffff4b7224 */ /* 0x000fe200078e0048 */
[----:B------:R-:W-:Y:S01]  /*1490*/  PRMT R73, R71, 0x7610, R73 ;  /* 0x0000761047497816 */ /* 0x000fe20000000049 */
[----:B------:R-:W-:-:S07]  /*14a0*/  IMAD.MOV.U32 R2, RZ, RZ, R5 ;  /* 0x000000ffff027224 */ /* 0x000fce00078e0005 */
.L_x_5840:
[----:B------:R-:W-:Y:S05]  /*14b0*/  BSYNC.RECONVERGENT B2 ;  /* 0x0000000000027941 */ /* 0x000fea0003800200 */
.L_x_5838:
        /* <DEDUP_REMOVED lines=11> */
.L_x_5842:
[----:B------:R-:W-:Y:S01]  /*1570*/  PRMT R151, R151, 0x5410, R151 ;  /* 0x0000541097977816 */ /* 0x000fe20000000097 */
[----:B------:R-:W-:Y:S01]  /*1580*/  IMAD.MOV.U32 R72, RZ, RZ, R75 ;  /* 0x000000ffff487224 */ /* 0x000fe200078e004b */
[----:B------:R-:W-:Y:S01]  /*1590*/  PRMT R71, R71, 0x5410, R73 ;  /* 0x0000541047477816 */ /* 0x000fe20000000049 */
[----:B------:R-:W-:-:S07]  /*15a0*/  IMAD.MOV.U32 R5, RZ, RZ, R4 ;  /* 0x000000ffff057224 */ /* 0x000fce00078e0004 */
.L_x_5843:
[----:B------:R-:W-:Y:S05]  /*15b0*/  BSYNC.RECONVERGENT B2 ;  /* 0x0000000000027941 */ /* 0x000fea0003800200 */
.L_x_5841:
        /* <DEDUP_REMOVED lines=11> */
.L_x_5845:
[----:B------:R-:W-:Y:S01]  /*1670*/  PRMT R151, R152, 0x7632, R151 ;  /* 0x0000763298977816 */ /* 0x000fe20000000097 */
[----:B------:R-:W-:Y:S01]  /*1680*/  IMAD.MOV.U32 R75, RZ, RZ, R72 ;  /* 0x000000ffff4b7224 */ /* 0x000fe200078e0048 */
[----:B------:R-:W-:Y:S01]  /*1690*/  PRMT R73, R73, 0x7610, R71 ;  /* 0x0000761049497816 */ /* 0x000fe20000000047 */
[----:B------:R-:W-:-:S07]  /*16a0*/  IMAD.MOV.U32 R4, RZ, RZ, R7 ;  /* 0x000000ffff047224 */ /* 0x000fce00078e0007 */
.L_x_5846:
[----:B------:R-:W-:Y:S05]  /*16b0*/  BSYNC.RECONVERGENT B2 ;  /* 0x0000000000027941 */ /* 0x000fea0003800200 */
.L_x_5844:
        /* <DEDUP_REMOVED lines=11> */
.L_x_5848:
[----:B------:R-:W-:Y:S01]  /*1770*/  PRMT R152, R152, 0x5410, R152 ;  /* 0x0000541098987816 */ /* 0x000fe20000000098 */
[----:B------:R-:W-:Y:S01]  /*1780*/  IMAD.MOV.U32 R72, RZ, RZ, R75 ;  /* 0x000000ffff487224 */ /* 0x000fe200078e004b */
[----:B------:R-:W-:Y:S01]  /*1790*/  PRMT R71, R73, 0x7632, R71 ;  /* 0x0000763249477816 */ /* 0x000fe20000000047 */
[----:B------:R-:W-:-:S07]  /*17a0*/  IMAD.MOV.U32 R7, RZ, RZ, R6 ;  /* 0x000000ffff077224 */ /* 0x000fce00078e0006 */
.L_x_5849:
[----:B------:R-:W-:Y:S05]  /*17b0*/  BSYNC.RECONVERGENT B2 ;  /* 0x0000000000027941 */ /* 0x000fea0003800200 */
.L_x_5847:
        /* <DEDUP_REMOVED lines=11> */
.L_x_5851:
[----:B------:R-:W-:Y:S01]  /*1870*/  PRMT R152, R153, 0x7632, R152 ;  /* 0x0000763299987816 */ /* 0x000fe20000000098 */
[----:B------:R-:W-:Y:S01]  /*1880*/  IMAD.MOV.U32 R75, RZ, RZ, R72 ;  /* 0x000000ffff4b7224 */ /* 0x000fe200078e0048 */
[----:B------:R-:W-:Y:S01]  /*1890*/  PRMT R73, R71, 0x7610, R73 ;  /* 0x0000761047497816 */ /* 0x000fe20000000049 */
[----:B------:R-:W-:-:S07]  /*18a0*/  IMAD.MOV.U32 R6, RZ, RZ, R9 ;  /* 0x000000ffff067224 */ /* 0x000fce00078e0009 */
.L_x_5852:
[----:B------:R-:W-:Y:S05]  /*18b0*/  BSYNC.RECONVERGENT B2 ;  /* 0x0000000000027941 */ /* 0x000fea0003800200 */
.L_x_5850:
        /* <DEDUP_REMOVED lines=11> */
.L_x_5854:
[----:B------:R-:W-:Y:S01]  /*1970*/  PRMT R153, R153, 0x5410, R153 ;  /* 0x0000541099997816 */ /* 0x000fe20000000099 */
[----:B------:R-:W-:Y:S01]  /*1980*/  IMAD.MOV.U32 R72, RZ, RZ, R75 ;  /* 0x000000ffff487224 */ /* 0x000fe200078e004b */
[----:B------:R-:W-:Y:S01]  /*1990*/  PRMT R71, R71, 0x5410, R73 ;  /* 0x0000541047477816 */ /* 0x000fe20000000049 */
[----:B------:R-:W-:-:S07]  /*19a0*/  IMAD.MOV.U32 R9, RZ, RZ, R8 ;  /* 0x000000ffff097224 */ /* 0x000fce00078e0008 */
.L_x_5855:
[----:B------:R-:W-:Y:S05]  /*19b0*/  BSYNC.RECONVERGENT B2 ;  /* 0x0000000000027941 */ /* 0x000fea0003800200 */
.L_x_5853:
        /* <DEDUP_REMOVED lines=11> */
.L_x_5857:
[----:B------:R-:W-:Y:S01]  /*1a70*/  PRMT R153, R154, 0x7632, R153 ;  /* 0x000076329a997816 */ /* 0x000fe20000000099 */
[----:B------:R-:W-:Y:S01]  /*1a80*/  IMAD.MOV.U32 R75, RZ, RZ, R72 ;  /* 0x000000ffff4b7224 */ /* 0x000fe200078e0048 */
[----:B------:R-:W-:Y:S01]  /*1a90*/  PRMT R73, R73, 0x7610, R71 ;  /* 0x0000761049497816 */ /* 0x000fe20000000047 */
[----:B------:R-:W-:-:S07]  /*1aa0*/  IMAD.MOV.U32 R8, RZ, RZ, R11 ;  /* 0x000000ffff087224 */ /* 0x000fce00078e000b */
.L_x_5858:
[----:B------:R-:W-:Y:S05]  /*1ab0*/  BSYNC.RECONVERGENT B2 ;  /* 0x0000000000027941 */ /* 0x000fea0003800200 */
.L_x_5856:
        /* <DEDUP_REMOVED lines=11> */
.L_x_5860:
[----:B------:R-:W-:Y:S01]  /*1b70*/  PRMT R154, R154, 0x5410, R154 ;  /* 0x000054109a9a7816 */ /* 0x000fe2000000009a */
[----:B------:R-:W-:Y:S01]  /*1b80*/  IMAD.MOV.U32 R72, RZ, RZ, R75 ;  /* 0x000000ffff487224 */ /* 0x000fe200078e004b */
[----:B------:R-:W-:Y:S01]  /*1b90*/  PRMT R71, R73, 0x7632, R71 ;  /* 0x0000763249477816 */ /* 0x000fe20000000047 */
[----:B------:R-:W-:-:S07]  /*1ba0*/  IMAD.MOV.U32 R11, RZ, RZ, R10 ;  /* 0x000000ffff0b7224 */ /* 0x000fce00078e000a */
.L_x_5861:
[----:B------:R-:W-:Y:S05]  /*1bb0*/  BSYNC.RECONVERGENT B2 ;  /* 0x0000000000027941 */ /* 0x000fea0003800200 */
.L_x_5859:
        /* <DEDUP_REMOVED lines=11> */
.L_x_5863:
[----:B------:R-:W-:Y:S01]  /*1c70*/  PRMT R154, R155, 0x7632, R154 ;  /* 0x000076329b9a7816 */ /* 0x000fe2000000009a */
[----:B------:R-:W-:Y:S01]  /*1c80*/  IMAD.MOV.U32 R75, RZ, RZ, R72 ;  /* 0x000000ffff4b7224 */ /* 0x000fe200078e0048 */
[----:B------:R-:W-:Y:S01]  /*1c90*/  PRMT R73, R71, 0x7610, R73 ;  /* 0x0000761047497816 */ /* 0x000fe20000000049 */
[----:B------:R-:W-:-:S07]  /*1ca0*/  IMAD.MOV.U32 R10, RZ, RZ, R13 ;  /* 0x000000ffff0a7224 */ /* 0x000fce00078e000d */
.L_x_5864:
[----:B------:R-:W-:Y:S05]  /*1cb0*/  BSYNC.RECONVERGENT B2 ;  /* 0x0000000000027941 */ /* 0x000fea0003800200 */
.L_x_5862:
        /* <DEDUP_REMOVED lines=11> */
.L_x_5866:
[----:B------:R-:W-:Y:S01]  /*1d70*/  PRMT R155, R155, 0x5410, R155 ;  /* 0x000054109b9b7816 */ /* 0x000fe2000000009b */
[----:B------:R-:W-:Y:S01]  /*1d80*/  IMAD.MOV.U32 R72, RZ, RZ, R75 ;  /* 0x000000ffff487224 */ /* 0x000fe200078e004b */
[----:B------:R-:W-:Y:S01]  /*1d90*/  PRMT R71, R71, 0x5410, R73 ;  /* 0x0000541047477816 */ /* 0x000fe20000000049 */
[----:B------:R-:W-:-:S07]  /*1da0*/  IMAD.MOV.U32 R13, RZ, RZ, R12 ;  /* 0x000000ffff0d7224 */ /* 0x000fce00078e000c */
.L_x_5867:
[----:B------:R-:W-:Y:S05]  /*1db0*/  BSYNC.RECONVERGENT B2 ;  /* 0x0000000000027941 */ /* 0x000fea0003800200 */
.L_x_5865:
        /* <DEDUP_REMOVED lines=11> */
.L_x_5869:
[----:B------:R-:W-:Y:S01]  /*1e70*/  PRMT R155, R156, 0x7632, R155 ;  /* 0x000076329c9b7816 */ /* 0x000fe2000000009b */
[----:B------:R-:W-:Y:S01]  /*1e80*/  IMAD.MOV.U32 R75, RZ, RZ, R72 ;  /* 0x000000ffff4b7224 */ /* 0x000fe200078e0048 */
[----:B------:R-:W-:Y:S01]  /*1e90*/  PRMT R73, R73, 0x7610, R71 ;  /* 0x0000761049497816 */ /* 0x000fe20000000047 */
[----:B------:R-:W-:-:S07]  /*1ea0*/  IMAD.MOV.U32 R12, RZ, RZ, R15 ;  /* 0x000000ffff0c7224 */ /* 0x000fce00078e000f */
.L_x_5870:
[----:B------:R-:W-:Y:S05]  /*1eb0*/  BSYNC.RECONVERGENT B2 ;  /* 0x0000000000027941 */ /* 0x000fea0003800200 */
.L_x_5868:
        /* <DEDUP_REMOVED lines=11> */
.L_x_5872:
[----:B------:R-:W-:Y:S01]  /*1f70*/  PRMT R156, R156, 0x5410, R156 ;  /* 0x000054109c9c7816 */ /* 0x000fe2000000009c */
[----:B------:R-:W-:Y:S01]  /*1f80*/  IMAD.MOV.U32 R72, RZ, RZ, R75 ;  /* 0x000000ffff487224 */ /* 0x000fe200078e004b */
[----:B------:R-:W-:Y:S01]  /*1f90*/  PRMT R71, R73, 0x7632, R71 ;  /* 0x0000763249477816 */ /* 0x000fe20000000047 */
[----:B------:R-:W-:-:S07]  /*1fa0*/  IMAD.MOV.U32 R15, RZ, RZ, R14 ;  /* 0x000000ffff0f7224 */ /* 0x000fce00078e000e */
.L_x_5873:
[----:B------:R-:W-:Y:S05]  /*1fb0*/  BSYNC.RECONVERGENT B2 ;  /* 0x0000000000027941 */ /* 0x000fea0003800200 */
.L_x_5871:
        /* <DEDUP_REMOVED lines=11> */
.L_x_5875:
[----:B------:R-:W-:Y:S01]  /*2070*/  PRMT R156, R157, 0x7632, R156 ;  /* 0x000076329d9c7816 */ /* 0x000fe2000000009c */
[----:B------:R-:W-:Y:S01]  /*2080*/  IMAD.MOV.U32 R75, RZ, RZ, R72 ;  /* 0x000000ffff4b7224 */ /* 0x000fe200078e0048 */
[----:B------:R-:W-:Y:S01]  /*2090*/  PRMT R73, R71, 0x7610, R73 ;  /* 0x0000761047497816 */ /* 0x000fe20000000049 */
[----:B------:R-:W-:-:S07]  /*20a0*/  IMAD.MOV.U32 R14, RZ, RZ, R17 ;  /* 0x000000ffff0e7224 */ /* 0x000fce00078e0011 */
.L_x_5876:
[----:B------:R-:W-:Y:S05]  /*20b0*/  BSYNC.RECONVERGENT B2 ;  /* 0x0000000000027941 */ /* 0x000fea0003800200 */
.L_x_5874:
        /* <DEDUP_REMOVED lines=11> */
.L_x_5878:
[----:B------:R-:W-:Y:S01]  /*2170*/  PRMT R157, R157, 0x5410, R157 ;  /* 0x000054109d9d7816 */ /* 0x000fe2000000009d */
[----:B------:R-:W-:Y:S01]  /*2180*/  IMAD.MOV.U32 R72, RZ, RZ, R75 ;  /* 0x000000ffff487224 */ /* 0x000fe200078e004b */
[----:B------:R-:W-:Y:S01]  /*2190*/  PRMT R71, R71, 0x5410, R73 ;  /* 0x0000541047477816 */ /* 0x000fe20000000049 */
[----:B------:R-:W-:-:S07]  /*21a0*/  IMAD.MOV.U32 R17, RZ, RZ, R16 ;  /* 0x000000ffff117224 */ /* 0x000fce00078e0010 */
.L_x_5879:
[----:B------:R-:W-:Y:S05]  /*21b0*/  BSYNC.RECONVERGENT B2 ;  /* 0x0000000000027941 */ /* 0x000fea0003800200 */
.L_x_5877:
        /* <DEDUP_REMOVED lines=11> */
.L_x_5881:
[----:B------:R-:W-:Y:S01]  /*2270*/  PRMT R157, R158, 0x7632, R157 ;  /* 0x000076329e9d7816 */ /* 0x000fe2000000009d */
[----:B------:R-:W-:Y:S01]  /*2280*/  IMAD.MOV.U32 R75, RZ, RZ, R72 ;  /* 0x000000ffff4b7224 */ /* 0x000fe200078e0048 */
[----:B------:R-:W-:Y:S01]  /*2290*/  PRMT R73, R73, 0x7610, R71 ;  /* 0x0000761049497816 */ /* 0x000fe20000000047 */
[----:B------:R-:W-:-:S07]  /*22a0*/  IMAD.MOV.U32 R16, RZ, RZ, R19 ;  /* 0x000000ffff107224 */ /* 0x000fce00078e0013 */
.L_x_5882:
[----:B------:R-:W-:Y:S05]  /*22b0*/  BSYNC.RECONVERGENT B2 ;  /* 0x0000000000027941 */ /* 0x000fea0003800200 */
.L_x_5880:
        /* <DEDUP_REMOVED lines=11> */
.L_x_5884:
[----:B------:R-:W-:Y:S01]  /*2370*/  PRMT R158, R158, 0x5410, R158 ;  /* 0x000054109e9e7816 */ /* 0x000fe2000000009e */
[----:B------:R-:W-:Y:S01]  /*2380*/  IMAD.MOV.U32 R72, RZ, RZ, R75 ;  /* 0x000000ffff487224 */ /* 0x000fe200078e004b */
[----:B------:R-:W-:Y:S01]  /*2390*/  PRMT R71, R73, 0x7632, R71 ;  /* 0x0000763249477816 */ /* 0x000fe20000000047 */
[----:B------:R-:W-:-:S07]  /*23a0*/  IMAD.MOV.U32 R19, RZ, RZ, R18 ;  /* 0x000000ffff137224 */ /* 0x000fce00078e0012 */
.L_x_5885:
[----:B------:R-:W-:Y:S05]  /*23b0*/  BSYNC.RECONVERGENT B2 ;  /* 0x0000000000027941 */ /* 0x000fea0003800200 */
.L_x_5883:
        /* <DEDUP_REMOVED lines=11> */
.L_x_5887:
[----:B------:R-:W-:Y:S01]  /*2470*/  PRMT R158, R159, 0x7632, R158 ;  /* 0x000076329f9e7816 */ /* 0x000fe2000000009e */
[----:B------:R-:W-:Y:S01]  /*2480*/  IMAD.MOV.U32 R75, RZ, RZ, R72 ;  /* 0x000000ffff4b7224 */ /* 0x000fe200078e0048 */
[----:B------:R-:W-:Y:S01]  /*2490*/  PRMT R73, R71, 0x7610, R73 ;  /* 0x0000761047497816 */ /* 0x000fe20000000049 */
[----:B------:R-:W-:-:S07]  /*24a0*/  IMAD.MOV.U32 R18, RZ, RZ, R21 ;  /* 0x000000ffff127224 */ /* 0x000fce00078e0015 */
.L_x_5888:
[----:B------:R-:W-:Y:S05]  /*24b0*/  BSYNC.RECONVERGENT B2 ;  /* 0x0000000000027941 */ /* 0x000fea0003800200 */
.L_x_5886:
        /* <DEDUP_REMOVED lines=11> */
.L_x_5890:
[----:B------:R-:W-:Y:S01]  /*2570*/  PRMT R159, R159, 0x5410, R159 ;  /* 0x000054109f9f7816 */ /* 0x000fe2000000009f */
[----:B------:R-:W-:Y:S01]  /*2580*/  IMAD.MOV.U32 R72, RZ, RZ, R75 ;  /* 0x000000ffff487224 */ /* 0x000fe200078e004b */
[----:B------:R-:W-:Y:S01]  /*2590*/  PRMT R71, R71, 0x5410, R73 ;  /* 0x0000541047477816 */ /* 0x000fe20000000049 */
[----:B------:R-:W-:-:S07]  /*25a0*/  IMAD.MOV.U32 R21, RZ, RZ, R20 ;  /* 0x000000ffff157224 */ /* 0x000fce00078e0014 */
.L_x_5891:
[----:B------:R-:W-:Y:S05]  /*25b0*/  BSYNC.RECONVERGENT B2 ;  /* 0x0000000000027941 */ /* 0x000fea0003800200 */
.L_x_5889:
        /* <DEDUP_REMOVED lines=11> */
.L_x_5893:
[----:B------:R-:W-:Y:S01]  /*2670*/  PRMT R159, R160, 0x7632, R159 ;  /* 0x00007632a09f7816 */ /* 0x000fe2000000009f */
[----:B------:R-:W-:Y:S01]  /*2680*/  IMAD.MOV.U32 R75, RZ, RZ, R72 ;  /* 0x000000ffff4b7224 */ /* 0x000fe200078e0048 */
[----:B------:R-:W-:Y:S01]  /*2690*/  PRMT R73, R73, 0x7610, R71 ;  /* 0x0000761049497816 */ /* 0x000fe20000000047 */
[----:B------:R-:W-:-:S07]  /*26a0*/  IMAD.MOV.U32 R20, RZ, RZ, R23 ;  /* 0x000000ffff147224 */ /* 0x000fce00078e0017 */
.L_x_5894:
[----:B------:R-:W-:Y:S05]  /*26b0*/  BSYNC.RECONVERGENT B2 ;  /* 0x0000000000027941 */ /* 0x000fea0003800200 */
.L_x_5892:
        /* <DEDUP_REMOVED lines=11> */
.L_x_5896:
[----:B------:R-:W-:Y:S01]  /*2770*/  PRMT R160, R160, 0x5410, R160 ;  /* 0x00005410a0a07816 */ /* 0x000fe200000000a0 */
[----:B------:R-:W-:Y:S01]  /*2780*/  IMAD.MOV.U32 R72, RZ, RZ, R75 ;  /* 0x000000ffff487224 */ /* 0x000fe200078e004b */
[----:B------:R-:W-:Y:S01]  /*2790*/  PRMT R71, R73, 0x7632, R71 ;  /* 0x0000763249477816 */ /* 0x000fe20000000047 */
[----:B------:R-:W-:-:S07]  /*27a0*/  IMAD.MOV.U32 R23, RZ, RZ, R22 ;  /* 0x000000ffff177224 */ /* 0x000fce00078e0016 */
.L_x_5897:
[----:B------:R-:W-:Y:S05]  /*27b0*/  BSYNC.RECONVERGENT B2 ;  /* 0x0000000000027941 */ /* 0x000fea0003800200 */
.L_x_5895:
        /* <DEDUP_REMOVED lines=11> */
.L_x_5899:
[----:B------:R-:W-:Y:S01]  /*2870*/  PRMT R160, R161, 0x7632, R160 ;  /* 0x00007632a1a07816 */ /* 0x000fe200000000a0 */
[----:B------:R-:W-:Y:S01]  /*2880*/  IMAD.MOV.U32 R75, RZ, RZ, R72 ;  /* 0x000000ffff4b7224 */ /* 0x000fe200078e0048 */
[----:B------:R-:W-:Y:S01]  /*2890*/  PRMT R73, R71, 0x7610, R73 ;  /* 0x0000761047497816 */ /* 0x000fe20000000049 */
[----:B------:R-:W-:-:S07]  /*28a0*/  IMAD.MOV.U32 R22, RZ, RZ, R25 ;  /* 0x000000ffff167224 */ /* 0x000fce00078e0019 */
.L_x_5900:
[----:B------:R-:W-:Y:S05]  /*28b0*/  BSYNC.RECONVERGENT B2 ;  /* 0x0000000000027941 */ /* 0x000fea0003800200 */
.L_x_5898:
        /* <DEDUP_REMOVED lines=11> */
.L_x_5902:
[----:B------:R-:W-:Y:S01]  /*2970*/  PRMT R161, R161, 0x5410, R161 ;  /* 0x00005410a1a17816 */ /* 0x000fe200000000a1 */
[----:B------:R-:W-:Y:S01]  /*2980*/  IMAD.MOV.U32 R72, RZ, RZ, R75 ;  /* 0x000000ffff487224 */ /* 0x000fe200078e004b */
[----:B------:R-:W-:Y:S01]  /*2990*/  PRMT R71, R71, 0x5410, R73 ;  /* 0x0000541047477816 */ /* 0x000fe20000000049 */
[----:B------:R-:W-:-:S07]  /*29a0*/  IMAD.MOV.U32 R25, RZ, RZ, R24 ;  /* 0x000000ffff197224 */ /* 0x000fce00078e0018 */
.L_x_5903:
[----:B------:R-:W-:Y:S05]  /*29b0*/  BSYNC.RECONVERGENT B2 ;  /* 0x0000000000027941 */ /* 0x000fea0003800200 */
.L_x_5901:
        /* <DEDUP_REMOVED lines=11> */
.L_x_5905:
[----:B------:R-:W-:Y:S01]  /*2a70*/  PRMT R161, R162, 0x7632, R161 ;  /* 0x00007632a2a17816 */ /* 0x000fe200000000a1 */
[----:B------:R-:W-:Y:S01]  /*2a80*/  IMAD.MOV.U32 R75, RZ, RZ, R72 ;  /* 0x000000ffff4b7224 */ /* 0x000fe200078e0048 */
[----:B------:R-:W-:Y:S01]  /*2a90*/  PRMT R73, R73, 0x7610, R71 ;  /* 0x0000761049497816 */ /* 0x000fe20000000047 */
[----:B------:R-:W-:-:S07]  /*2aa0*/  IMAD.MOV.U32 R24, RZ, RZ, R27 ;  /* 0x000000ffff187224 */ /* 0x000fce00078e001b */
.L_x_5906:
[----:B------:R-:W-:Y:S05]  /*2ab0*/  BSYNC.RECONVERGENT B2 ;  /* 0x0000000000027941 */ /* 0x000fea0003800200 */
.L_x_5904:
        /* <DEDUP_REMOVED lines=11> */
.L_x_5908:
[----:B------:R-:W-:Y:S01]  /*2b70*/  PRMT R162, R162, 0x5410, R162 ;  /* 0x00005410a2a27816 */ /* 0x000fe200000000a2 */
[----:B------:R-:W-:Y:S01]  /*2b80*/  IMAD.MOV.U32 R72, RZ, RZ, R75 ;  /* 0x000000ffff487224 */ /* 0x000fe200078e004b */
[----:B------:R-:W-:Y:S01]  /*2b90*/  PRMT R71, R73, 0x7632, R71 ;  /* 0x0000763249477816 */ /* 0x000fe20000000047 */
[----:B------:R-:W-:-:S07]  /*2ba0*/  IMAD.MOV.U32 R27, RZ, RZ, R26 ;  /* 0x000000ffff1b7224 */ /* 0x000fce00078e001a */
.L_x_5909:
[----:B------:R-:W-:Y:S05]  /*2bb0*/  BSYNC.RECONVERGENT B2 ;  /* 0x0000000000027941 */ /* 0x000fea0003800200 */
.L_x_5907:
        /* <DEDUP_REMOVED lines=11> */
.L_x_5911:
[----:B------:R-:W-:Y:S01]  /*2c70*/  PRMT R162, R163, 0x7632, R162 ;  /* 0x00007632a3a27816 */ /* 0x000fe200000000a2 */
[----:B------:R-:W-:Y:S01]  /*2c80*/  IMAD.MOV.U32 R75, RZ, RZ, R72 ;  /* 0x000000ffff4b7224 */ /* 0x000fe200078e0048 */
[----:B------:R-:W-:Y:S01]  /*2c90*/  PRMT R73, R71, 0x7610, R73 ;  /* 0x0000761047497816 */ /* 0x000fe20000000049 */
[----:B------:R-:W-:-:S07]  /*2ca0*/  IMAD.MOV.U32 R26, RZ, RZ, R29 ;  /* 0x000000ffff1a7224 */ /* 0x000fce00078e001d */
.L_x_5912:
[----:B------:R-:W-:Y:S05]  /*2cb0*/  BSYNC.RECONVERGENT B2 ;  /* 0x0000000000027941 */ /* 0x000fea0003800200 */
.L_x_5910:
        /* <DEDUP_REMOVED lines=11> */
.L_x_5914:
[----:B------:R-:W-:Y:S01]  /*2d70*/  PRMT R163, R163, 0x5410, R163 ;  /* 0x00005410a3a37816 */ /* 0x000fe200000000a3 */
[----:B------:R-:W-:Y:S01]  /*2d80*/  IMAD.MOV.U32 R72, RZ, RZ, R75 ;  /* 0x000000ffff487224 */ /* 0x000fe200078e004b */
[----:B------:R-:W-:Y:S01]  /*2d90*/  PRMT R71, R71, 0x5410, R73 ;  /* 0x0000541047477816 */ /* 0x000fe20000000049 */
[----:B------:R-:W-:-:S07]  /*2da0*/  IMAD.MOV.U32 R29, RZ, RZ, R28 ;  /* 0x000000ffff1d7224 */ /* 0x000fce00078e001c */
.L_x_5915:
[----:B------:R-:W-:Y:S05]  /*2db0*/  BSYNC.RECONVERGENT B2 ;  /* 0x0000000000027941 */ /* 0x000fea0003800200 */
.L_x_5913:
        /* <DEDUP_REMOVED lines=11> */
.L_x_5917:
[----:B------:R-:W-:Y:S01]  /*2e70*/  PRMT R163, R164, 0x7632, R163 ;  /* 0x00007632a4a37816 */ /* 0x000fe200000000a3 */
[----:B------:R-:W-:Y:S01]  /*2e80*/  IMAD.MOV.U32 R75, RZ, RZ, R72 ;  /* 0x000000ffff4b7224 */ /* 0x000fe200078e0048 */
[----:B------:R-:W-:Y:S01]  /*2e90*/  PRMT R73, R73, 0x7610, R71 ;  /* 0x0000761049497816 */ /* 0x000fe20000000047 */
[----:B------:R-:W-:-:S07]  /*2ea0*/  IMAD.MOV.U32 R28, RZ, RZ, R31 ;  /* 0x000000ffff1c7224 */ /* 0x000fce00078e001f */
.L_x_5918:
[----:B------:R-:W-:Y:S05]  /*2eb0*/  BSYNC.RECONVERGENT B2 ;  /* 0x0000000000027941 */ /* 0x000fea0003800200 */
.L_x_5916:
        /* <DEDUP_REMOVED lines=11> */
.L_x_5920:
[----:B------:R-:W-:Y:S01]  /*2f70*/  PRMT R164, R164, 0x5410, R164 ;  /* 0x00005410a4a47816 */ /* 0x000fe200000000a4 */
[----:B------:R-:W-:Y:S01]  /*2f80*/  IMAD.MOV.U32 R72, RZ, RZ, R75 ;  /* 0x000000ffff487224 */ /* 0x000fe200078e004b */
[----:B------:R-:W-:Y:S01]  /*2f90*/  PRMT R71, R73, 0x7632, R71 ;  /* 0x0000763249477816 */ /* 0x000fe20000000047 */
[----:B------:R-:W-:-:S07]  /*2fa0*/  IMAD.MOV.U32 R31, RZ, RZ, R30 ;  /* 0x000000ffff1f7224 */ /* 0x000fce00078e001e */
.L_x_5921:
[----:B------:R-:W-:Y:S05]  /*2fb0*/  BSYNC.RECONVERGENT B2 ;  /* 0x0000000000027941 */ /* 0x000fea0003800200 */
.L_x_5919:
        /* <DEDUP_REMOVED lines=11> */
.L_x_5923:
[----:B------:R-:W-:Y:S01]  /*3070*/  PRMT R164, R165, 0x7632, R164 ;  /* 0x00007632a5a47816 */ /* 0x000fe200000000a4 */
[----:B------:R-:W-:Y:S01]  /*3080*/  IMAD.MOV.U32 R75, RZ, RZ, R72 ;  /* 0x000000ffff4b7224 */ /* 0x000fe200078e0048 */
[----:B------:R-:W-:Y:S01]  /*3090*/  PRMT R73, R71, 0x7610, R73 ;  /* 0x0000761047497816 */ /* 0x000fe20000000049 */
[----:B------:R-:W-:-:S07]  /*30a0*/  IMAD.MOV.U32 R30, RZ, RZ, R33 ;  /* 0x000000ffff1e7224 */ /* 0x000fce00078e0021 */
.L_x_5924:
[----:B------:R-:W-:Y:S05]  /*30b0*/  BSYNC.RECONVERGENT B2 ;  /* 0x0000000000027941 */ /* 0x000fea0003800200 */
.L_x_5922:
        /* <DEDUP_REMOVED lines=11> */
.L_x_5926:
[----:B------:R-:W-:Y:S01]  /*3170*/  PRMT R165, R165, 0x5410, R165 ;  /* 0x00005410a5a57816 */ /* 0x000fe200000000a5 */
[----:B------:R-:W-:Y:S01]  /*3180*/  IMAD.MOV.U32 R72, RZ, RZ, R75 ;  /* 0x000000ffff487224 */ /* 0x000fe200078e004b */
[----:B------:R-:W-:Y:S01]  /*3190*/  PRMT R71, R71, 0x5410, R73 ;  /* 0x0000541047477816 */ /* 0x000fe20000000049 */
[----:B------:R-:W-:-:S07]  /*31a0*/  IMAD.MOV.U32 R33, RZ, RZ, R32 ;  /* 0x000000ffff217224 */ /* 0x000fce00078e0020 */
.L_x_5927:
[----:B------:R-:W-:Y:S05]  /*31b0*/  BSYNC.RECONVERGENT B2 ;  /* 0x0000000000027941 */ /* 0x000fea0003800200 */
.L_x_5925:
        /* <DEDUP_REMOVED lines=11> */
.L_x_5929:
[----:B------:R-:W-:Y:S01]  /*3270*/  PRMT R165, R166, 0x7632, R165 ;  /* 0x00007632a6a57816 */ /* 0x000fe200000000a5 */
[----:B------:R-:W-:Y:S01]  /*3280*/  IMAD.MOV.U32 R75, RZ, RZ, R72 ;  /* 0x000000ffff4b7224 */ /* 0x000fe200078e0048 */
[----:B------:R-:W-:Y:S01]  /*3290*/  PRMT R73, R73, 0x7610, R71 ;  /* 0x0000761049497816 */ /* 0x000fe20000000047 */
[----:B------:R-:W-:-:S07]  /*32a0*/  IMAD.MOV.U32 R32, RZ, RZ, R35 ;  /* 0x000000ffff207224 */ /* 0x000fce00078e0023 */
.L_x_5930:
[----:B------:R-:W-:Y:S05]  /*32b0*/  BSYNC.RECONVERGENT B2 ;  /* 0x0000000000027941 */ /* 0x000fea0003800200 */
.L_x_5928:
        /* <DEDUP_REMOVED lines=11> */
.L_x_5932:
[----:B------:R-:W-:Y:S01]  /*3370*/  PRMT R166, R166, 0x5410, R166 ;  /* 0x00005410a6a67816 */ /* 0x000fe200000000a6 */
[----:B------:R-:W-:Y:S01]  /*3380*/  IMAD.MOV.U32 R72, RZ, RZ, R75 ;  /* 0x000000ffff487224 */ /* 0x000fe200078e004b */
[----:B------:R-:W-:Y:S01]  /*3390*/  PRMT R71, R73, 0x7632, R71 ;  /* 0x0000763249477816 */ /* 0x000fe20000000047 */
[----:B------:R-:W-:-:S07]  /*33a0*/  IMAD.MOV.U32 R35, RZ, RZ, R34 ;  /* 0x000000ffff237224 */ /* 0x000fce00078e0022 */
.L_x_5933:
[----:B------:R-:W-:Y:S05]  /*33b0*/  BSYNC.RECONVERGENT B2 ;  /* 0x0000000000027941 */ /* 0x000fea0003800200 */
.L_x_5931:
        /* <DEDUP_REMOVED lines=11> */
.L_x_5935:
[----:B------:R-:W-:Y:S01]  /*3470*/  PRMT R166, R167, 0x7632, R166 ;  /* 0x00007632a7a67816 */ /* 0x000fe200000000a6 */
[----:B------:R-:W-:Y:S01]  /*3480*/  IMAD.MOV.U32 R75, RZ, RZ, R72 ;  /* 0x000000ffff4b7224 */ /* 0x000fe200078e0048 */
[----:B------:R-:W-:Y:S01]  /*3490*/  PRMT R73, R71, 0x7610, R73 ;  /* 0x0000761047497816 */ /* 0x000fe20000000049 */
[----:B------:R-:W-:-:S07]  /*34a0*/  IMAD.MOV.U32 R34, RZ, RZ, R37 ;  /* 0x000000ffff227224 */ /* 0x000fce00078e0025 */
.L_x_5936:
[----:B------:R-:W-:Y:S05]  /*34b0*/  BSYNC.RECONVERGENT B2 ;  /* 0x0000000000027941 */ /* 0x000fea0003800200 */
.L_x_5934:
        /* <DEDUP_REMOVED lines=11> */
.L_x_5938:
[----:B------:R-:W-:Y:S01]  /*3570*/  PRMT R167, R167, 0x5410, R167 ;  /* 0x00005410a7a77816 */ /* 0x000fe200000000a7 */
[----:B------:R-:W-:Y:S01]  /*3580*/  IMAD.MOV.U32 R72, RZ, RZ, R75 ;  /* 0x000000ffff487224 */ /* 0x000fe200078e004b */
[----:B------:R-:W-:Y:S01]  /*3590*/  PRMT R71, R71, 0x5410, R73 ;  /* 0x0000541047477816 */ /* 0x000fe20000000049 */
[----:B------:R-:W-:-:S07]  /*35a0*/  IMAD.MOV.U32 R37, RZ, RZ, R36 ;  /* 0x000000ffff257224 */ /* 0x000fce00078e0024 */
.L_x_5939:
[----:B------:R-:W-:Y:S05]  /*35b0*/  BSYNC.RECONVERGENT B2 ;  /* 0x0000000000027941 */ /* 0x000fea0003800200 */
.L_x_5937:
        /* <DEDUP_REMOVED lines=11> */
.L_x_5941:
[----:B------:R-:W-:Y:S01]  /*3670*/  PRMT R167, R168, 0x7632, R167 ;  /* 0x00007632a8a77816 */ /* 0x000fe200000000a7 */
[----:B------:R-:W-:Y:S01]  /*3680*/  IMAD.MOV.U32 R75, RZ, RZ, R72 ;  /* 0x000000ffff4b7224 */ /* 0x000fe200078e0048 */
[----:B------:R-:W-:Y:S01]  /*3690*/  PRMT R73, R73, 0x7610, R71 ;  /* 0x0000761049497816 */ /* 0x000fe20000000047 */
[----:B------:R-:W-:-:S07]  /*36a0*/  IMAD.MOV.U32 R36, RZ, RZ, R39 ;  /* 0x000000ffff247224 */ /* 0x000fce00078e0027 */
.L_x_5942:
[----:B------:R-:W-:Y:S05]  /*36b0*/  BSYNC.RECONVERGENT B2 ;  /* 0x0000000000027941 */ /* 0x000fea0003800200 */
.L_x_5940:
        /* <DEDUP_REMOVED lines=11> */
.L_x_5944:
[----:B------:R-:W-:Y:S01]  /*3770*/  PRMT R168, R168, 0x5410, R168 ;  /* 0x00005410a8a87816 */ /* 0x000fe200000000a8 */
[----:B------:R-:W-:Y:S01]  /*3780*/  IMAD.MOV.U32 R72, RZ, RZ, R75 ;  /* 0x000000ffff487224 */ /* 0x000fe200078e004b */
[----:B------:R-:W-:Y:S01]  /*3790*/  PRMT R71, R73, 0x7632, R71 ;  /* 0x0000763249477816 */ /* 0x000fe20000000047 */
[----:B------:R-:W-:-:S07]  /*37a0*/  IMAD.MOV.U32 R39, RZ, RZ, R38 ;  /* 0x000000ffff277224 */ /* 0x000fce00078e0026 */
.L_x_5945:
[----:B------:R-:W-:Y:S05]  /*37b0*/  BSYNC.RECONVERGENT B2 ;  /* 0x0000000000027941 */ /* 0x000fea0003800200 */
.L_x_5943:
        /* <DEDUP_REMOVED lines=11> */
.L_x_5947:
[----:B------:R-:W-:Y:S01]  /*3870*/  PRMT R168, R169, 0x7632, R168 ;  /* 0x00007632a9a87816 */ /* 0x000fe200000000a8 */
[----:B------:R-:W-:Y:S01]  /*3880*/  IMAD.MOV.U32 R75, RZ, RZ, R72 ;  /* 0x000000ffff4b7224 */ /* 0x000fe200078e0048 */
[----:B------:R-:W-:Y:S01]  /*3890*/  PRMT R73, R71, 0x7610, R73 ;  /* 0x0000761047497816 */ /* 0x000fe20000000049 */
[----:B------:R-:W-:-:S07]  /*38a0*/  IMAD.MOV.U32 R38, RZ, RZ, R41 ;  /* 0x000000ffff267224 */ /* 0x000fce00078e0029 */
.L_x_5948:
[----:B------:R-:W-:Y:S05]  /*38b0*/  BSYNC.RECONVERGENT B2 ;  /* 0x0000000000027941 */ /* 0x000fea0003800200 */
.L_x_5946:
        /* <DEDUP_REMOVED lines=11> */
.L_x_5950:
[----:B------:R-:W-:Y:S01]  /*3970*/  PRMT R169, R169, 0x5410, R169 ;  /* 0x00005410a9a97816 */ /* 0x000fe200000000a9 */
[----:B------:R-:W-:Y:S01]  /*3980*/  IMAD.MOV.U32 R72, RZ, RZ, R75 ;  /* 0x000000ffff487224 */ /* 0x000fe200078e004b */
[----:B------:R-:W-:Y:S01]  /*3990*/  PRMT R71, R71, 0x5410, R73 ;  /* 0x0000541047477816 */ /* 0x000fe20000000049 */
[----:B------:R-:W-:-:S07]  /*39a0*/  IMAD.MOV.U32 R41, RZ, RZ, R40 ;  /* 0x000000ffff297224 */ /* 0x000fce00078e0028 */
.L_x_5951:
[----:B------:R-:W-:Y:S05]  /*39b0*/  BSYNC.RECONVERGENT B2 ;  /* 0x0000000000027941 */ /* 0x000fea0003800200 */
.L_x_5949:
        /* <DEDUP_REMOVED lines=11> */
.L_x_5953:
[----:B------:R-:W-:Y:S01]  /*3a70*/  PRMT R169, R170, 0x7632, R169 ;  /* 0x00007632aaa97816 */ /* 0x000fe200000000a9 */
[----:B------:R-:W-:Y:S01]  /*3a80*/  IMAD.MOV.U32 R75, RZ, RZ, R72 ;  /* 0x000000ffff4b7224 */ /* 0x000fe200078e0048 */
[----:B------:R-:W-:Y:S01]  /*3a90*/  PRMT R73, R73, 0x7610, R71 ;  /* 0x0000761049497816 */ /* 0x000fe20000000047 */
[----:B------:R-:W-:-:S07]  /*3aa0*/  IMAD.MOV.U32 R40, RZ, RZ, R43 ;  /* 0x000000ffff287224 */ /* 0x000fce00078e002b */
.L_x_5954:
[----:B------:R-:W-:Y:S05]  /*3ab0*/  BSYNC.RECONVERGENT B2 ;  /* 0x0000000000027941 */ /* 0x000fea0003800200 */
.L_x_5952:
        /* <DEDUP_REMOVED lines=11> */
.L_x_5956:
[----:B------:R-:W-:Y:S01]  /*3b70*/  PRMT R170, R170, 0x5410, R170 ;  /* 0x00005410aaaa7816 */ /* 0x000fe200000000aa */
[----:B------:R-:W-:Y:S01]  /*3b80*/  IMAD.MOV.U32 R72, RZ, RZ, R75 ;  /* 0x000000ffff487224 */ /* 0x000fe200078e004b */
[----:B------:R-:W-:Y:S01]  /*3b90*/  PRMT R71, R73, 0x7632, R71 ;  /* 0x0000763249477816 */ /* 0x000fe20000000047 */
[----:B------:R-:W-:-:S07]  /*3ba0*/  IMAD.MOV.U32 R43, RZ, RZ, R42 ;  /* 0x000000ffff2b7224 */ /* 0x000fce00078e002a */
.L_x_5957:
[----:B------:R-:W-:Y:S05]  /*3bb0*/  BSYNC.RECONVERGENT B2 ;  /* 0x0000000000027941 */ /* 0x000fea0003800200 */
.L_x_5955:
        /* <DEDUP_REMOVED lines=11> */
.L_x_5959:
[----:B------:R-:W-:Y:S01]  /*3c70*/  PRMT R170, R171, 0x7632, R170 ;  /* 0x00007632abaa7816 */ /* 0x000fe200000000aa */
[----:B------:R-:W-:Y:S01]  /*3c80*/  IMAD.MOV.U32 R75, RZ, RZ, R72 ;  /* 0x000000ffff4b7224 */ /* 0x000fe200078e0048 */
[----:B------:R-:W-:Y:S01]  /*3c90*/  PRMT R73, R71, 0x7610, R73 ;  /* 0x0000761047497816 */ /* 0x000fe20000000049 */
[----:B------:R-:W-:-:S07]  /*3ca0*/  IMAD.MOV.U32 R42, RZ, RZ, R45 ;  /* 0x000000ffff2a7224 */ /* 0x000fce00078e002d */
.L_x_5960:
[----:B------:R-:W-:Y:S05]  /*3cb0*/  BSYNC.RECONVERGENT B2 ;  /* 0x0000000000027941 */ /* 0x000fea0003800200 */
.L_x_5958:
        /* <DEDUP_REMOVED lines=11> */
.L_x_5962:
[----:B------:R-:W-:Y:S01]  /*3d70*/  PRMT R171, R171, 0x5410, R171 ;  /* 0x00005410abab7816 */ /* 0x000fe200000000ab */
[----:B------:R-:W-:Y:S01]  /*3d80*/  IMAD.MOV.U32 R72, RZ, RZ, R75 ;  /* 0x000000ffff487224 */ /* 0x000fe200078e004b */
[----:B------:R-:W-:Y:S01]  /*3d90*/  PRMT R71, R71, 0x5410, R73 ;  /* 0x0000541047477816 */ /* 0x000fe20000000049 */
[----:B------:R-:W-:-:S07]  /*3da0*/  IMAD.MOV.U32 R45, RZ, RZ, R44 ;  /* 0x000000ffff2d7224 */ /* 0x000fce00078e002c */
.L_x_5963:
[----:B------:R-:W-:Y:S05]  /*3db0*/  BSYNC.RECONVERGENT B2 ;  /* 0x0000000000027941 */ /* 0x000fea0003800200 */
.L_x_5961:
        /* <DEDUP_REMOVED lines=11> */
.L_x_5965:
[----:B------:R-:W-:Y:S01]  /*3e70*/  PRMT R171, R172, 0x7632, R171 ;  /* 0x00007632acab7816 */ /* 0x000fe200000000ab */
[----:B------:R-:W-:Y:S01]  /*3e80*/  IMAD.MOV.U32 R75, RZ, RZ, R72 ;  /* 0x000000ffff4b7224 */ /* 0x000fe200078e0048 */
[----:B------:R-:W-:Y:S01]  /*3e90*/  PRMT R73, R73, 0x7610, R71 ;  /* 0x0000761049497816 */ /* 0x000fe20000000047 */
[----:B------:R-:W-:-:S07]  /*3ea0*/  IMAD.MOV.U32 R44, RZ, RZ, R47 ;  /* 0x000000ffff2c7224 */ /* 0x000fce00078e002f */
.L_x_5966:
[----:B------:R-:W-:Y:S05]  /*3eb0*/  BSYNC.RECONVERGENT B2 ;  /* 0x0000000000027941 */ /* 0x000fea0003800200 */
.L_x_5964:
        /* <DEDUP_REMOVED lines=11> */
.L_x_5968:
[----:B------:R-:W-:Y:S01]  /*3f70*/  PRMT R172, R172, 0x5410, R172 ;  /* 0x00005410acac7816 */ /* 0x000fe200000000ac */
[----:B------:R-:W-:Y:S01]  /*3f80*/  IMAD.MOV.U32 R72, RZ, RZ, R75 ;  /* 0x000000ffff487224 */ /* 0x000fe200078e004b */
[----:B------:R-:W-:Y:S01]  /*3f90*/  PRMT R71, R73, 0x7632, R71 ;  /* 0x0000763249477816 */ /* 0x000fe20000000047 */
[----:B------:R-:W-:-:S07]  /*3fa0*/  IMAD.MOV.U32 R47, RZ, RZ, R46 ;  /* 0x000000ffff2f7224 */ /* 0x000fce00078e002e */
.L_x_5969:
[----:B------:R-:W-:Y:S05]  /*3fb0*/  BSYNC.RECONVERGENT B2 ;  /* 0x0000000000027941 */ /* 0x000fea0003800200 */
.L_x_5967:
        /* <DEDUP_REMOVED lines=11> */
.L_x_5971:
[----:B------:R-:W-:Y:S01]  /*4070*/  PRMT R172, R173, 0x7632, R172 ;  /* 0x00007632adac7816 */ /* 0x000fe200000000ac */
[----:B------:R-:W-:Y:S01]  /*4080*/  IMAD.MOV.U32 R75, RZ, RZ, R72 ;  /* 0x000000ffff4b7224 */ /* 0x000fe200078e0048 */
[----:B------:R-:W-:Y:S01]  /*4090*/  PRMT R73, R71, 0x7610, R73 ;  /* 0x0000761047497816 */ /* 0x000fe20000000049 */
[----:B------:R-:W-:-:S07]  /*40a0*/  IMAD.MOV.U32 R46, RZ, RZ, R49 ;  /* 0x000000ffff2e7224 */ /* 0x000fce00078e0031 */
.L_x_5972:
[----:B------:R-:W-:Y:S05]  /*40b0*/  BSYNC.RECONVERGENT B2 ;  /* 0x0000000000027941 */ /* 0x000fea0003800200 */
.L_x_5970:
        /* <DEDUP_REMOVED lines=11> */
.L_x_5974:
[----:B------:R-:W-:Y:S01]  /*4170*/  PRMT R173, R173, 0x5410, R173 ;  /* 0x00005410adad7816 */ /* 0x000fe200000000ad */
[----:B------:R-:W-:Y:S01]  /*4180*/  IMAD.MOV.U32 R72, RZ, RZ, R75 ;  /* 0x000000ffff487224 */ /* 0x000fe200078e004b */
[----:B------:R-:W-:Y:S01]  /*4190*/  PRMT R71, R71, 0x5410, R73 ;  /* 0x0000541047477816 */ /* 0x000fe20000000049 */
[----:B------:R-:W-:-:S07]  /*41a0*/  IMAD.MOV.U32 R49, RZ, RZ, R48 ;  /* 0x000000ffff317224 */ /* 0x000fce00078e0030 */
.L_x_5975:
[----:B------:R-:W-:Y:S05]  /*41b0*/  BSYNC.RECONVERGENT B2 ;  /* 0x0000000000027941 */ /* 0x000fea0003800200 */
.L_x_5973:
        /* <DEDUP_REMOVED lines=11> */
.L_x_5977:
[----:B------:R-:W-:Y:S01]  /*4270*/  PRMT R173, R174, 0x7632, R173 ;  /* 0x00007632aead7816 */ /* 0x000fe200000000ad */
[----:B------:R-:W-:Y:S01]  /*4280*/  IMAD.MOV.U32 R75, RZ, RZ, R72 ;  /* 0x000000ffff4b7224 */ /* 0x000fe200078e0048 */
[----:B------:R-:W-:Y:S01]  /*4290*/  PRMT R73, R73, 0x7610, R71 ;  /* 0x0000761049497816 */ /* 0x000fe20000000047 */
[----:B------:R-:W-:-:S07]  /*42a0*/  IMAD.MOV.U32 R48, RZ, RZ, R51 ;  /* 0x000000ffff307224 */ /* 0x000fce00078e0033 */
.L_x_5978:
[----:B------:R-:W-:Y:S05]  /*42b0*/  BSYNC.RECONVERGENT B2 ;  /* 0x0000000000027941 */ /* 0x000fea0003800200 */
.L_x_5976:
        /* <DEDUP_REMOVED lines=11> */
.L_x_5980:
[----:B------:R-:W-:Y:S01]  /*4370*/  PRMT R174, R174, 0x5410, R174 ;  /* 0x00005410aeae7816 */ /* 0x000fe200000000ae */
[----:B------:R-:W-:Y:S01]  /*4380*/  IMAD.MOV.U32 R72, RZ, RZ, R75 ;  /* 0x000000ffff487224 */ /* 0x000fe200078e004b */
[----:B------:R-:W-:Y:S01]  /*4390*/  PRMT R71, R73, 0x7632, R71 ;  /* 0x0000763249477816 */ /* 0x000fe20000000047 */
[----:B------:R-:W-:-:S07]  /*43a0*/  IMAD.MOV.U32 R51, RZ, RZ, R50 ;  /* 0x000000ffff337224 */ /* 0x000fce00078e0032 */
.L_x_5981:
[----:B------:R-:W-:Y:S05]  /*43b0*/  BSYNC.RECONVERGENT B2 ;  /* 0x0000000000027941 */ /* 0x000fea0003800200 */
.L_x_5979:
        /* <DEDUP_REMOVED lines=11> */
.L_x_5983:
[----:B------:R-:W-:Y:S01]  /*4470*/  PRMT R174, R175, 0x7632, R174 ;  /* 0x00007632afae7816 */ /* 0x000fe200000000ae */
[----:B------:R-:W-:Y:S01]  /*4480*/  IMAD.MOV.U32 R75, RZ, RZ, R72 ;  /* 0x000000ffff4b7224 */ /* 0x000fe200078e0048 */
[----:B------:R-:W-:Y:S01]  /*4490*/  PRMT R73, R71, 0x7610, R73 ;  /* 0x0000761047497816 */ /* 0x000fe20000000049 */
[----:B------:R-:W-:-:S07]  /*44a0*/  IMAD.MOV.U32 R50, RZ, RZ, R53 ;  /* 0x000000ffff327224 */ /* 0x000fce00078e0035 */
.L_x_5984:
[----:B------:R-:W-:Y:S05]  /*44b0*/  BSYNC.RECONVERGENT B2 ;  /* 0x0000000000027941 */ /* 0x000fea0003800200 */
.L_x_5982:
        /* <DEDUP_REMOVED lines=11> */
.L_x_5986:
[----:B------:R-:W-:Y:S01]  /*4570*/  PRMT R175, R175, 0x5410, R175 ;  /* 0x00005410afaf7816 */ /* 0x000fe200000000af */
[----:B------:R-:W-:Y:S01]  /*4580*/  IMAD.MOV.U32 R72, RZ, RZ, R75 ;  /* 0x000000ffff487224 */ /* 0x000fe200078e004b */
[----:B------:R-:W-:Y:S01]  /*4590*/  PRMT R71, R71, 0x5410, R73 ;  /* 0x0000541047477816 */ /* 0x000fe20000000049 */
[----:B------:R-:W-:-:S07]  /*45a0*/  IMAD.MOV.U32 R53, RZ, RZ, R52 ;  /* 0x000000ffff357224 */ /* 0x000fce00078e0034 */
.L_x_5987:
[----:B------:R-:W-:Y:S05]  /*45b0*/  BSYNC.RECONVERGENT B2 ;  /* 0x0000000000027941 */ /* 0x000fea0003800200 */
.L_x_5985:
        /* <DEDUP_REMOVED lines=11> */
.L_x_5989:
[----:B------:R-:W-:Y:S01]  /*4670*/  PRMT R175, R176, 0x7632, R175 ;  /* 0x00007632b0af7816 */ /* 0x000fe200000000af */
[----:B------:R-:W-:Y:S01]  /*4680*/  IMAD.MOV.U32 R75, RZ, RZ, R72 ;  /* 0x000000ffff4b7224 */ /* 0x000fe200078e0048 */
[----:B------:R-:W-:Y:S01]  /*4690*/  PRMT R73, R73, 0x7610, R71 ;  /* 0x0000761049497816 */ /* 0x000fe20000000047 */
[----:B------:R-:W-:-:S07]  /*46a0*/  IMAD.MOV.U32 R52, RZ, RZ, R55 ;  /* 0x000000ffff347224 */ /* 0x000fce00078e0037 */
.L_x_5990:
[----:B------:R-:W-:Y:S05]  /*46b0*/  BSYNC.RECONVERGENT B2 ;  /* 0x0000000000027941 */ /* 0x000fea0003800200 */
.L_x_5988:
        /* <DEDUP_REMOVED lines=11> */
.L_x_5992:
[----:B------:R-:W-:Y:S01]  /*4770*/  PRMT R176, R176, 0x5410, R176 ;  /* 0x00005410b0b07816 */ /* 0x000fe200000000b0 */
[----:B------:R-:W-:Y:S01]  /*4780*/  IMAD.MOV.U32 R72, RZ, RZ, R75 ;  /* 0x000000ffff487224 */ /* 0x000fe200078e004b */
[----:B------:R-:W-:Y:S01]  /*4790*/  PRMT R71, R73, 0x7632, R71 ;  /* 0x0000763249477816 */ /* 0x000fe20000000047 */
[----:B------:R-:W-:-:S07]  /*47a0*/  IMAD.MOV.U32 R55, RZ, RZ, R54 ;  /* 0x000000ffff377224 */ /* 0x000fce00078e0036 */
.L_x_5993:
[----:B------:R-:W-:Y:S05]  /*47b0*/  BSYNC.RECONVERGENT B2 ;  /* 0x0000000000027941 */ /* 0x000fea0003800200 */
.L_x_5991:
        /* <DEDUP_REMOVED lines=11> */
.L_x_5995:
[----:B------:R-:W-:Y:S01]  /*4870*/  PRMT R176, R177, 0x7632, R176 ;  /* 0x00007632b1b07816 */ /* 0x000fe200000000b0 */
[----:B------:R-:W-:Y:S01]  /*4880*/  IMAD.MOV.U32 R75, RZ, RZ, R72 ;  /* 0x000000ffff4b7224 */ /* 0x000fe200078e0048 */
[----:B------:R-:W-:Y:S01]  /*4890*/  PRMT R73, R71, 0x7610, R73 ;  /* 0x0000761047497816 */ /* 0x000fe20000000049 */
[----:B------:R-:W-:-:S07]  /*48a0*/  IMAD.MOV.U32 R54, RZ, RZ, R57 ;  /* 0x000000ffff367224 */ /* 0x000fce00078e0039 */
.L_x_5996:
[----:B------:R-:W-:Y:S05]  /*48b0*/  BSYNC.RECONVERGENT B2 ;  /* 0x0000000000027941 */ /* 0x000fea0003800200 */
.L_x_5994:
        /* <DEDUP_REMOVED lines=11> */
.L_x_5998:
[----:B------:R-:W-:Y:S01]  /*4970*/  PRMT R177, R177, 0x5410, R177 ;  /* 0x00005410b1b17816 */ /* 0x000fe200000000b1 */
[----:B------:R-:W-:Y:S01]  /*4980*/  IMAD.MOV.U32 R72, RZ, RZ, R75 ;  /* 0x000000ffff487224 */ /* 0x000fe200078e004b */
[----:B------:R-:W-:Y:S01]  /*4990*/  PRMT R71, R71, 0x5410, R73 ;  /* 0x0000541047477816 */ /* 0x000fe20000000049 */
[----:B------:R-:W-:-:S07]  /*49a0*/  IMAD.MOV.U32 R57, RZ, RZ, R56 ;  /* 0x000000ffff397224 */ /* 0x000fce00078e0038 */
.L_x_5999:
[----:B------:R-:W-:Y:S05]  /*49b0*/  BSYNC.RECONVERGENT B2 ;  /* 0x0000000000027941 */ /* 0x000fea0003800200 */
.L_x_5997:
        /* <DEDUP_REMOVED lines=11> */
.L_x_6001:
[----:B------:R-:W-:Y:S01]  /*4a70*/  PRMT R177, R178, 0x7632, R177 ;  /* 0x00007632b2b17816 */ /* 0x000fe200000000b1 */
[----:B------:R-:W-:Y:S01]  /*4a80*/  IMAD.MOV.U32 R75, RZ, RZ, R72 ;  /* 0x000000ffff4b7224 */ /* 0x000fe200078e0048 */
[----:B------:R-:W-:Y:S01]  /*4a90*/  PRMT R73, R73, 0x7610, R71 ;  /* 0x0000761049497816 */ /* 0x000fe20000000047 */
[----:B------:R-:W-:-:S07]  /*4aa0*/  IMAD.MOV.U32 R56, RZ, RZ, R59 ;  /* 0x000000ffff387224 */ /* 0x000fce00078e003b */
.L_x_6002:
[----:B------:R-:W-:Y:S05]  /*4ab0*/  BSYNC.RECONVERGENT B2 ;  /* 0x0000000000027941 */ /* 0x000fea0003800200 */
.L_x_6000:
        /* <DEDUP_REMOVED lines=11> */
.L_x_6004:
[----:B------:R-:W-:Y:S01]  /*4b70*/  PRMT R178, R178, 0x5410, R178 ;  /* 0x00005410b2b27816 */ /* 0x000fe200000000b2 */
[----:B------:R-:W-:Y:S01]  /*4b80*/  IMAD.MOV.U32 R72, RZ, RZ, R75 ;  /* 0x000000ffff487224 */ /* 0x000fe200078e004b */
[----:B------:R-:W-:Y:S01]  /*4b90*/  PRMT R71, R73, 0x7632, R71 ;  /* 0x0000763249477816 */ /* 0x000fe20000000047 */
[----:B------:R-:W-:-:S07]  /*4ba0*/  IMAD.MOV.U32 R59, RZ, RZ, R58 ;  /* 0x000000ffff3b7224 */ /* 0x000fce00078e003a */
.L_x_6005:
[----:B------:R-:W-:Y:S05]  /*4bb0*/  BSYNC.RECONVERGENT B2 ;  /* 0x0000000000027941 */ /* 0x000fea0003800200 */
.L_x_6003:
        /* <DEDUP_REMOVED lines=11> */
.L_x_6007:
[----:B------:R-:W-:Y:S01]  /*4c70*/  PRMT R178, R179, 0x7632, R178 ;  /* 0x00007632b3b27816 */ /* 0x000fe200000000b2 */
[----:B------:R-:W-:Y:S01]  /*4c80*/  IMAD.MOV.U32 R75, RZ, RZ, R72 ;  /* 0x000000ffff4b7224 */ /* 0x000fe200078e0048 */
[----:B------:R-:W-:Y:S01]  /*4c90*/  PRMT R73, R71, 0x7610, R73 ;  /* 0x0000761047497816 */ /* 0x000fe20000000049 */
[----:B------:R-:W-:-:S07]  /*4ca0*/  IMAD.MOV.U32 R58, RZ, RZ, R61 ;  /* 0x000000ffff3a7224 */ /* 0x000fce00078e003d */
.L_x_6008:
[----:B------:R-:W-:Y:S05]  /*4cb0*/  BSYNC.RECONVERGENT B2 ;  /* 0x0000000000027941 */ /* 0x000fea0003800200 */
.L_x_6006:
        /* <DEDUP_REMOVED lines=11> */
.L_x_6010:
[----:B------:R-:W-:Y:S01]  /*4d70*/  PRMT R179, R179, 0x5410, R179 ;  /* 0x00005410b3b37816 */ /* 0x000fe200000000b3 */
[----:B------:R-:W-:Y:S01]  /*4d80*/  IMAD.MOV.U32 R72, RZ, RZ, R75 ;  /* 0x000000ffff487224 */ /* 0x000fe200078e004b */
[----:B------:R-:W-:Y:S01]  /*4d90*/  PRMT R71, R71, 0x5410, R73 ;  /* 0x0000541047477816 */ /* 0x000fe20000000049 */
[----:B------:R-:W-:-:S07]  /*4da0*/  IMAD.MOV.U32 R61, RZ, RZ, R60 ;  /* 0x000000ffff3d7224 */ /* 0x000fce00078e003c */
.L_x_6011:
[----:B------:R-:W-:Y:S05]  /*4db0*/  BSYNC.RECONVERGENT B2 ;  /* 0x0000000000027941 */ /* 0x000fea0003800200 */
.L_x_6009:
        /* <DEDUP_REMOVED lines=11> */
.L_x_6013:
[----:B------:R-:W-:Y:S01]  /*4e70*/  PRMT R179, R180, 0x7632, R179 ;  /* 0x00007632b4b37816 */ /* 0x000fe200000000b3 */
[----:B------:R-:W-:Y:S01]  /*4e80*/  IMAD.MOV.U32 R75, RZ, RZ, R72 ;  /* 0x000000ffff4b7224 */ /* 0x000fe200078e0048 */
[----:B------:R-:W-:Y:S01]  /*4e90*/  PRMT R73, R73, 0x7610, R71 ;  /* 0x0000761049497816 */ /* 0x000fe20000000047 */
[----:B------:R-:W-:-:S07]  /*4ea0*/  IMAD.MOV.U32 R60, RZ, RZ, R63 ;  /* 0x000000ffff3c7224 */ /* 0x000fce00078e003f */
.L_x_6014:
[----:B------:R-:W-:Y:S05]  /*4eb0*/  BSYNC.RECONVERGENT B2 ;  /* 0x0000000000027941 */ /* 0x000fea0003800200 */
.L_x_6012:
        /* <DEDUP_REMOVED lines=11> */
.L_x_6016:
[----:B------:R-:W-:Y:S01]  /*4f70*/  PRMT R180, R180, 0x5410, R180 ;  /* 0x00005410b4b47816 */ /* 0x000fe200000000b4 */
[----:B------:R-:W-:Y:S01]  /*4f80*/  IMAD.MOV.U32 R72, RZ, RZ, R75 ;  /* 0x000000ffff487224 */ /* 0x000fe200078e004b */
[----:B------:R-:W-:Y:S01]  /*4f90*/  PRMT R71, R73, 0x7632, R71 ;  /* 0x0000763249477816 */ /* 0x000fe20000000047 */
[----:B------:R-:W-:-:S07]  /*4fa0*/  IMAD.MOV.U32 R63, RZ, RZ, R62 ;  /* 0x000000ffff3f7224 */ /* 0x000fce00078e003e */
.L_x_6017:
[----:B------:R-:W-:Y:S05]  /*4fb0*/  BSYNC.RECONVERGENT B2 ;  /* 0x0000000000027941 */ /* 0x000fea0003800200 */
.L_x_6015:
        /* <DEDUP_REMOVED lines=11> */
.L_x_6019:
[----:B------:R-:W-:Y:S01]  /*5070*/  PRMT R180, R181, 0x7632, R180 ;  /* 0x00007632b5b47816 */ /* 0x000fe200000000b4 */
[----:B------:R-:W-:Y:S01]  /*5080*/  IMAD.MOV.U32 R75, RZ, RZ, R72 ;  /* 0x000000ffff4b7224 */ /* 0x000fe200078e0048 */
[----:B------:R-:W-:Y:S01]  /*5090*/  PRMT R73, R71, 0x7610, R73 ;  /* 0x0000761047497816 */ /* 0x000fe20000000049 */
[----:B------:R-:W-:-:S07]  /*50a0*/  IMAD.MOV.U32 R62, RZ, RZ, R65 ;  /* 0x000000ffff3e7224 */ /* 0x000fce00078e0041 */
.L_x_6020:
[----:B------:R-:W-:Y:S05]  /*50b0*/  BSYNC.RECONVERGENT B2 ;  /* 0x0000000000027941 */ /* 0x000fea0003800200 */
.L_x_6018:
        /* <DEDUP_REMOVED lines=9> */
.L_x_6022:
[----:B------:R-:W-:Y:S01]  /*5150*/  IMAD.MOV.U32 R65, RZ, RZ, R64 ;  /* 0x000000ffff417224 */ /* 0x000fe200078e0040 */
[----:B------:R-:W-:Y:S01]  /*5160*/  PRMT R181, R73, 0x5410, R181 ;  /* 0x0000541049b57816 */ /* 0x000fe200000000b5 */
[----:B------:R-:W-:-:S07]  /*5170*/  IMAD.MOV.U32 R64, RZ, RZ, R75 ;  /* 0x000000ffff407224 */ /* 0x000fce00078e004b */
.L_x_6023:
[----:B------:R-:W-:Y:S05]  /*5180*/  BSYNC.RECONVERGENT B2 ;  /* 0x0000000000027941 */ /* 0x000fea0003800200 */
.L_x_6021:
[----:B------:R-:W-:Y:S02]  /*5190*/  VIADD R69, R69, 0x40 ;  /* 0x0000004045457836 */ /* 0x000fe40000000000 */
[----:B------:R-:W-:Y:S02]  /*51a0*/  VIADD R70, R70, 0xffffffc0 ;  /* 0xffffffc046467836 */ /* 0x000fe40000000000 */
[----:B------:R-:W-:Y:S01]  /*51b0*/  IMAD.MOV.U32 R71, RZ, RZ, R121 ;  /* 0x000000ffff477224 */ /* 0x000fe200078e0079 */
[----:B------:R-:W-:-:S13]  /*51c0*/  ISETP.GE.AND P0, PT, R69, R68, PT ;  /* 0x000000444500720c */ /* 0x000fda0003f06270 */
[----:B------:R-:W-:Y:S05]  /*51d0*/  @!P0 BRA `(.L_x_6024) ;  /* 0xffffffbc00d88947 */ /* 0x000fea000383ffff */
.L_x_5831:
[----:B------:R-:W-:Y:S05]  /*51e0*/  BSYNC.RECONVERGENT B0 ;  /* 0x0000000000007941 */ /* 0x000fea0003800200 */
.L_x_5830:
[----:B------:R-:W-:Y:S05]  /*51f0*/  BRA `(.L_x_6025) ;  /* 0x0000004c00b47947 */ /* 0x000fea0003800000 */
.L_x_5829:
[----:B------:R-:W-:Y:S01]  /*5200*/  IMAD.IADD R70, R148, 0x1, R3 ;  /* 0x0000000194467824 */ /* 0x000fe200078e0203 */
[----:B------:R-:W0:Y:S01]  /*5210*/  LDCU.64 UR10, c[0x0][0x380] ;  /* 0x00007000ff0a77ac */ /* 0x000e220008000a00 */
        /* <DEDUP_REMOVED lines=131> */
[----:B0-----:R-:W-:Y:S06]  /*5a50*/  @P0 BRA `(.L_x_6025) ;  /* 0x00000044009c0947 */ /* 0x001fec0003800000 */
[----:B------:R-:W0:Y:S01]  /*5a60*/  LDCU.64 UR4, c[0x0][0x388] ;  /* 0x00007100ff0477ac */ /* 0x000e220008000a00 */
[----:B------:R-:W-:Y:S02]  /*5a70*/  IMAD.MOV.U32 R152, RZ, RZ, 0xfbff ;  /* 0x0000fbffff987424 */ /* 0x000fe400078e00ff */
        /* <DEDUP_REMOVED lines=32> */
[----:B0-----:R-:W-:Y:S01]  /*5c80*/  ISETP.NE.U32.AND P0, PT, RZ, UR4, PT ;  /* 0x00000004ff007c0c */ /* 0x001fe2000bf05070 */
        /* <DEDUP_REMOVED lines=48> */
[----:B------:R-:W-:Y:S01]  /*5f90*/  IMAD.MOV.U32 R3, RZ, RZ, -0x1 ;  /* 0xffffffffff037424 */ /* 0x000fe200078e00ff */
[----:B------:R-:W-:Y:S01]  /*5fa0*/  PRMT R181, R67, 0x5410, R181 ;  /* 0x0000541043b57816 */ /* 0x000fe200000000b5 */
[----:B------:R-:W-:Y:S01]  /*5fb0*/  IMAD.MOV.U32 R67, RZ, RZ, RZ ;  /* 0x000000ffff437224 */ /* 0x000fe200078e00ff */
[----:B------:R-:W-:-:S13]  /*5fc0*/  ISETP.NE.AND.EX P0, PT, RZ, UR5, PT, P0 ;  /* 0x00000005ff007c0c */ /* 0x000fda000bf05300 */
.L_x_6218:
[----:B------:R-:W0:Y:S01]  /*5fd0*/  @P0 LDC.64 R72, c[0x0][0x388] ;  /* 0x0000e200ff480b82 */ /* 0x000e220000000a00 */
[----:B------:R-:W-:Y:S02]  /*5fe0*/  SHF.R.S32.HI R74, RZ, 0x1f, R70 ;  /* 0x0000001fff4a7819 */ /* 0x000fe40000011446 */
[C---:B------:R-:W-:Y:S02]  /*5ff0*/  IADD3 R75, P1, PT, R149.reuse, R70, RZ ;  /* 0x00000046954b7210 */ /* 0x040fe40007f3e0ff */
[----:B------:R-:W-:Y:S02]  /*6000*/  @!P0 PRMT R71, RZ, 0x7610, R71 ;  /* 0x00007610ff478816 */ /* 0x000fe40000000047 */
[----:B------:R-:W-:Y:S02]  /*6010*/  LEA.HI.X.SX32 R76, R149, R74, 0x1, P1 ;  /* 0x0000004a954c7211 */ /* 0x000fe400008f0eff */
[----:B------:R-:W-:-:S04]  /*6020*/  LEA R74, P1, R75, UR10, 0x1 ;  /* 0x0000000a4b4a7c11 */ /* 0x000fc8000f8208ff */
[----:B------:R-:W-:-:S05]  /*6030*/  LEA.HI.X R75, R75, UR11, R76, 0x1, P1 ;  /* 0x0000000b4b4b7c11 */ /* 0x000fca00088f0c4c */
[----:B------:R-:W2:Y:S01]  /*6040*/  LDG.E.U16.CONSTANT R74, desc[UR6][R74.64] ;  /* 0x000000064a4a7981 */ /* 0x000ea2000c1e9500 */
[----:B0-----:R-:W-:-:S05]  /*6050*/  @P0 IMAD.WIDE R72, R70, 0x2, R72 ;  /* 0x0000000246480825 */ /* 0x001fca00078e0248 */
[----:B------:R-:W2:Y:S01]  /*6060*/  @P0 LDG.E.U16.CONSTANT R71, desc[UR6][R72.64] ;  /* 0x0000000648470981 */ /* 0x000ea2000c1e9500 */
[----:B------:R-:W-:Y:S01]  /*6070*/  BSSY.RECONVERGENT B0, `(.L_x_6026) ;  /* 0x0000015000007945 */ /* 0x000fe20003800200 */
[----:B--2---:R-:W-:-:S05]  /*6080*/  HADD2 R75, R74.H0_H0, R71.H0_H0 ;  /* 0x200000474a4b7230 */ /* 0x004fca0000000800 */
[----:B------:R-:W-:-:S05]  /*6090*/  HADD2.F32 R76, -RZ, R75.H0_H0 ;  /* 0x2000004bff4c7230 */ /* 0x000fca0000004100 */
[----:B------:R-:W-:-:S04]  /*60a0*/  FSETP.GT.FTZ.AND P2, PT, R69, R76, PT ;  /* 0x0000004c4500720b */ /* 0x000fc80003f54000 */
[----:B------:R-:W-:Y:S02]  /*60b0*/  FSEL R121, R69, R76, P2 ;  /* 0x0000004c45797208 */ /* 0x000fe40001000000 */
[----:B------:R-:W-:-:S05]  /*60c0*/  FSEL R76, R76, R69, P2 ;  /* 0x000000454c4c7208 */ /* 0x000fca0001000000 */
[----:B------:R-:W-:Y:S01]  /*60d0*/  FADD.FTZ R76, -R121, R76 ;  /* 0x0000004c794c7221 */ /* 0x000fe20000010100 */
[----:B------:R-:W-:-:S03]  /*60e0*/  HSETP2.GT.AND P1, PT, R75.H0_H0, R150.H1_H1, PT ;  /* 0x300000964b007234 */ /* 0x000fc60003f24800 */
[----:B------:R-:W-:Y:S02]  /*60f0*/  FMUL.FTZ R76, R76, 1.4426950216293334961 ;  /* 0x3fb8aa3b4c4c7820 */ /* 0x000fe40000410000 */
[----:B------:R-:W-:-:S04]  /*6100*/  ISETP.EQ.OR P1, PT, R3, -0x1, P1 ;  /* 0xffffffff0300780c */ /* 0x000fc80000f22670 */
[----:B------:R-:W0:Y:S01]  /*6110*/  MUFU.EX2 R76, R76 ;  /* 0x0000004c004c7308 */ /* 0x000e220000000800 */
[C---:B------:R-:W-:Y:S02]  /*6120*/  FSEL R72, R67.reuse, 1, !P2 ;  /* 0x3f80000043487808 */ /* 0x040fe40005000000 */
[----:B------:R-:W-:-:S05]  /*6130*/  FSEL R67, R67, 1, P2 ;  /* 0x3f80000043437808 */ /* 0x000fca0001000000 */
[----:B0-----:R-:W-:Y:S01]  /*6140*/  FFMA.FTZ R67, R72, R76, R67 ;  /* 0x0000004c48437223 */ /* 0x001fe20000010043 */
[----:B------:R-:W-:Y:S06]  /*6150*/  @P1 BRA `(.L_x_6027) ;  /* 0x0000000000101947 */ /* 0x000fec0003800000 */
[----:B------:R-:W-:Y:S02]  /*6160*/  ISETP.GE.AND P1, PT, R70, R3, PT ;  /* 0x000000034600720c */ /* 0x000fe40003f26270 */
[----:B------:R-:W-:-:S03]  /*6170*/  PRMT R69, R69, 0x7610, R150 ;  /* 0x0000761045457816 */ /* 0x000fc60000000096 */
[----:B------:R-:W-:-:S13]  /*6180*/  HSETP2.NEU.OR P1, PT, R75.H0_H0, R150.H1_H1, P1 ;  /* 0x300000964b007234 */ /* 0x000fda0000f2d820 */
[----:B------:R-:W-:Y:S05]  /*6190*/  @P1 BRA `(.L_x_6028) ;  /* 0x0000000000081947 */ /* 0x000fea0003800000 */
.L_x_6027:
[----:B------:R-:W-:Y:S01]  /*61a0*/  PRMT R69, R69, 0x5410, R75 ;  /* 0x0000541045457816 */ /* 0x000fe2000000004b */
[----:B------:R-:W-:-:S07]  /*61b0*/  IMAD.MOV.U32 R3, RZ, RZ, R70 ;  /* 0x000000ffff037224 */ /* 0x000fce00078e0046 */
.L_x_6028:
[----:B------:R-:W-:Y:S05]  /*61c0*/  BSYNC.RECONVERGENT B0 ;  /* 0x0000000000007941 */ /* 0x000fea0003800200 */
.L_x_6026:
        /* <DEDUP_REMOVED lines=10> */
.L_x_6030:
[----:B------:R-:W-:Y:S01]  /*6270*/  IMAD.MOV.U32 R72, RZ, RZ, R3 ;  /* 0x000000ffff487224 */ /* 0x000fe200078e0003 */
[----:B------:R-:W-:Y:S01]  /*6280*/  PRMT R150, R150, 0x5410, R150 ;  /* 0x0000541096967816 */ /* 0x000fe20000000096 */
[----:B------:R-:W-:Y:S01]  /*6290*/  IMAD.MOV.U32 R3, RZ, RZ, R2 ;  /* 0x000000ffff037224 */ /* 0x000fe200078e0002 */
[----:B------:R-:W-:-:S07]  /*62a0*/  PRMT R69, R69, 0x7632, R69 ;  /* 0x0000763245457816 */ /* 0x000fce0000000045 */
.L_x_6031:
[----:B------:R-:W-:Y:S05]  /*62b0*/  BSYNC.RECONVERGENT B0 ;  /* 0x0000000000007941 */ /* 0x000fea0003800200 */
.L_x_6029:
        /* <DEDUP_REMOVED lines=11> */
.L_x_6033:
[----:B------:R-:W-:Y:S01]  /*6370*/  PRMT R150, R151, 0x7632, R150 ;  /* 0x0000763297967816 */ /* 0x000fe20000000096 */
[----:B------:R-:W-:Y:S01]  /*6380*/  IMAD.MOV.U32 R73, RZ, RZ, R72 ;  /* 0x000000ffff497224 */ /* 0x000fe200078e0048 */
[----:B------:R-:W-:Y:S01]  /*6390*/  PRMT R71, R69, 0x7610, R71 ;  /* 0x0000761045477816 */ /* 0x000fe20000000047 */
[----:B------:R-:W-:-:S07]  /*63a0*/  IMAD.MOV.U32 R2, RZ, RZ, R5 ;  /* 0x000000ffff027224 */ /* 0x000fce00078e0005 */
.L_x_6034:
[----:B------:R-:W-:Y:S05]  /*63b0*/  BSYNC.RECONVERGENT B0 ;  /* 0x0000000000007941 */ /* 0x000fea0003800200 */
.L_x_6032:
        /* <DEDUP_REMOVED lines=11> */
.L_x_6036:
[----:B------:R-:W-:Y:S01]  /*6470*/  PRMT R151, R151, 0x5410, R151 ;  /* 0x0000541097977816 */ /* 0x000fe20000000097 */
[----:B------:R-:W-:Y:S01]  /*6480*/  IMAD.MOV.U32 R72, RZ, RZ, R73 ;  /* 0x000000ffff487224 */ /* 0x000fe200078e0049 */
[----:B------:R-:W-:Y:S01]  /*6490*/  PRMT R69, R69, 0x5410, R71 ;  /* 0x0000541045457816 */ /* 0x000fe20000000047 */
[----:B------:R-:W-:-:S07]  /*64a0*/  IMAD.MOV.U32 R5, RZ, RZ, R4 ;  /* 0x000000ffff057224 */ /* 0x000fce00078e0004 */
.L_x_6037:
[----:B------:R-:W-:Y:S05]  /*64b0*/  BSYNC.RECONVERGENT B0 ;  /* 0x0000000000007941 */ /* 0x000fea0003800200 */
.L_x_6035:
        /* <DEDUP_REMOVED lines=11> */
.L_x_6039:
[----:B------:R-:W-:Y:S01]  /*6570*/  PRMT R151, R152, 0x7632, R151 ;  /* 0x0000763298977816 */ /* 0x000fe20000000097 */
[----:B------:R-:W-:Y:S01]  /*6580*/  IMAD.MOV.U32 R73, RZ, RZ, R72 ;  /* 0x000000ffff497224 */ /* 0x000fe200078e0048 */
[----:B------:R-:W-:Y:S01]  /*6590*/  PRMT R71, R71, 0x7610, R69 ;  /* 0x0000761047477816 */ /* 0x000fe20000000045 */
[----:B------:R-:W-:-:S07]  /*65a0*/  IMAD.MOV.U32 R4, RZ, RZ, R7 ;  /* 0x000000ffff047224 */ /* 0x000fce00078e0007 */
.L_x_6040:
[----:B------:R-:W-:Y:S05]  /*65b0*/  BSYNC.RECONVERGENT B0 ;  /* 0x0000000000007941 */ /* 0x000fea0003800200 */
.L_x_6038:
        /* <DEDUP_REMOVED lines=11> */
.L_x_6042:
[----:B------:R-:W-:Y:S01]  /*6670*/  PRMT R152, R152, 0x5410, R152 ;  /* 0x0000541098987816 */ /* 0x000fe20000000098 */
[----:B------:R-:W-:Y:S01]  /*6680*/  IMAD.MOV.U32 R72, RZ, RZ, R73 ;  /* 0x000000ffff487224 */ /* 0x000fe200078e0049 */
[----:B------:R-:W-:Y:S01]  /*6690*/  PRMT R69, R71, 0x7632, R69 ;  /* 0x0000763247457816 */ /* 0x000fe20000000045 */
[----:B------:R-:W-:-:S07]  /*66a0*/  IMAD.MOV.U32 R7, RZ, RZ, R6 ;  /* 0x000000ffff077224 */ /* 0x000fce00078e0006 */
.L_x_6043:
[----:B------:R-:W-:Y:S05]  /*66b0*/  BSYNC.RECONVERGENT B0 ;  /* 0x0000000000007941 */ /* 0x000fea0003800200 */
.L_x_6041:
        /* <DEDUP_REMOVED lines=11> */
.L_x_6045:
[----:B------:R-:W-:Y:S01]  /*6770*/  PRMT R152, R153, 0x7632, R152 ;  /* 0x0000763299987816 */ /* 0x000fe20000000098 */
[----:B------:R-:W-:Y:S01]  /*6780*/  IMAD.MOV.U32 R73, RZ, RZ, R72 ;  /* 0x000000ffff497224 */ /* 0x000fe200078e0048 */
[----:B------:R-:W-:Y:S01]  /*6790*/  PRMT R71, R69, 0x7610, R71 ;  /* 0x0000761045477816 */ /* 0x000fe20000000047 */
[----:B------:R-:W-:-:S07]  /*67a0*/  IMAD.MOV.U32 R6, RZ, RZ, R9 ;  /* 0x000000ffff067224 */ /* 0x000fce00078e0009 */
.L_x_6046:
[----:B------:R-:W-:Y:S05]  /*67b0*/  BSYNC.RECONVERGENT B0 ;  /* 0x0000000000007941 */ /* 0x000fea0003800200 */
.L_x_6044:
        /* <DEDUP_REMOVED lines=11> */
.L_x_6048:
[----:B------:R-:W-:Y:S01]  /*6870*/  PRMT R153, R153, 0x5410, R153 ;  /* 0x0000541099997816 */ /* 0x000fe20000000099 */
[----:B------:R-:W-:Y:S01]  /*6880*/  IMAD.MOV.U32 R72, RZ, RZ, R73 ;  /* 0x000000ffff487224 */ /* 0x000fe200078e0049 */
[----:B------:R-:W-:Y:S01]  /*6890*/  PRMT R69, R69, 0x5410, R71 ;  /* 0x0000541045457816 */ /* 0x000fe20000000047 */
[----:B------:R-:W-:-:S07]  /*68a0*/  IMAD.MOV.U32 R9, RZ, RZ, R8 ;  /* 0x000000ffff097224 */ /* 0x000fce00078e0008 */
.L_x_6049:
[----:B------:R-:W-:Y:S05]  /*68b0*/  BSYNC.RECONVERGENT B0 ;  /* 0x0000000000007941 */ /* 0x000fea0003800200 */
.L_x_6047:
        /* <DEDUP_REMOVED lines=11> */
.L_x_6051:
[----:B------:R-:W-:Y:S01]  /*6970*/  PRMT R153, R154, 0x7632, R153 ;  /* 0x000076329a997816 */ /* 0x000fe20000000099 */
[----:B------:R-:W-:Y:S01]  /*6980*/  IMAD.MOV.U32 R73, RZ, RZ, R72 ;  /* 0x000000ffff497224 */ /* 0x000fe200078e0048 */
[----:B------:R-:W-:Y:S01]  /*6990*/  PRMT R71, R71, 0x7610, R69 ;  /* 0x0000761047477816 */ /* 0x000fe20000000045 */
[----:B------:R-:W-:-:S07]  /*69a0*/  IMAD.MOV.U32 R8, RZ, RZ, R11 ;  /* 0x000000ffff087224 */ /* 0x000fce00078e000b */
.L_x_6052:
[----:B------:R-:W-:Y:S05]  /*69b0*/  BSYNC.RECONVERGENT B0 ;  /* 0x0000000000007941 */ /* 0x000fea0003800200 */
.L_x_6050:
        /* <DEDUP_REMOVED lines=11> */
.L_x_6054:
[----:B------:R-:W-:Y:S01]  /*6a70*/  PRMT R154, R154, 0x5410, R154 ;  /* 0x000054109a9a7816 */ /* 0x000fe2000000009a */
[----:B------:R-:W-:Y:S01]  /*6a80*/  IMAD.MOV.U32 R72, RZ, RZ, R73 ;  /* 0x000000ffff487224 */ /* 0x000fe200078e0049 */
[----:B------:R-:W-:Y:S01]  /*6a90*/  PRMT R69, R71, 0x7632, R69 ;  /* 0x0000763247457816 */ /* 0x000fe20000000045 */
[----:B------:R-:W-:-:S07]  /*6aa0*/  IMAD.MOV.U32 R11, RZ, RZ, R10 ;  /* 0x000000ffff0b7224 */ /* 0x000fce00078e000a */
.L_x_6055:
[----:B------:R-:W-:Y:S05]  /*6ab0*/  BSYNC.RECONVERGENT B0 ;  /* 0x0000000000007941 */ /* 0x000fea0003800200 */
.L_x_6053:
        /* <DEDUP_REMOVED lines=11> */
.L_x_6057:
[----:B------:R-:W-:Y:S01]  /*6b70*/  PRMT R154, R155, 0x7632, R154 ;  /* 0x000076329b9a7816 */ /* 0x000fe2000000009a */
[----:B------:R-:W-:Y:S01]  /*6b80*/  IMAD.MOV.U32 R73, RZ, RZ, R72 ;  /* 0x000000ffff497224 */ /* 0x000fe200078e0048 */
[----:B------:R-:W-:Y:S01]  /*6b90*/  PRMT R71, R69, 0x7610, R71 ;  /* 0x0000761045477816 */ /* 0x000fe20000000047 */
[----:B------:R-:W-:-:S07]  /*6ba0*/  IMAD.MOV.U32 R10, RZ, RZ, R13 ;  /* 0x000000ffff0a7224 */ /* 0x000fce00078e000d */
.L_x_6058:
[----:B------:R-:W-:Y:S05]  /*6bb0*/  BSYNC.RECONVERGENT B0 ;  /* 0x0000000000007941 */ /* 0x000fea0003800200 */
.L_x_6056:
        /* <DEDUP_REMOVED lines=11> */
.L_x_6060:
[----:B------:R-:W-:Y:S01]  /*6c70*/  PRMT R155, R155, 0x5410, R155 ;  /* 0x000054109b9b7816 */ /* 0x000fe2000000009b */
[----:B------:R-:W-:Y:S01]  /*6c80*/  IMAD.MOV.U32 R72, RZ, RZ, R73 ;  /* 0x000000ffff487224 */ /* 0x000fe200078e0049 */
[----:B------:R-:W-:Y:S01]  /*6c90*/  PRMT R69, R69, 0x5410, R71 ;  /* 0x0000541045457816 */ /* 0x000fe20000000047 */
[----:B------:R-:W-:-:S07]  /*6ca0*/  IMAD.MOV.U32 R13, RZ, RZ, R12 ;  /* 0x000000ffff0d7224 */ /* 0x000fce00078e000c */
.L_x_6061:
[----:B------:R-:W-:Y:S05]  /*6cb0*/  BSYNC.RECONVERGENT B0 ;  /* 0x0000000000007941 */ /* 0x000fea0003800200 */
.L_x_6059:
        /* <DEDUP_REMOVED lines=11> */
.L_x_6063:
[----:B------:R-:W-:Y:S01]  /*6d70*/  PRMT R155, R156, 0x7632, R155 ;  /* 0x000076329c9b7816 */ /* 0x000fe2000000009b */
[----:B------:R-:W-:Y:S01]  /*6d80*/  IMAD.MOV.U32 R73, RZ, RZ, R72 ;  /* 0x000000ffff497224 */ /* 0x000fe200078e0048 */
[----:B------:R-:W-:Y:S01]  /*6d90*/  PRMT R71, R71, 0x7610, R69 ;  /* 0x0000761047477816 */ /* 0x000fe20000000045 */
[----:B------:R-:W-:-:S07]  /*6da0*/  IMAD.MOV.U32 R12, RZ, RZ, R15 ;  /* 0x000000ffff0c7224 */ /* 0x000fce00078e000f */
.L_x_6064:
[----:B------:R-:W-:Y:S05]  /*6db0*/  BSYNC.RECONVERGENT B0 ;  /* 0x0000000000007941 */ /* 0x000fea0003800200 */
.L_x_6062:
        /* <DEDUP_REMOVED lines=11> */
.L_x_6066:
[----:B------:R-:W-:Y:S01]  /*6e70*/  PRMT R156, R156, 0x5410, R156 ;  /* 0x000054109c9c7816 */ /* 0x000fe2000000009c */
[----:B------:R-:W-:Y:S01]  /*6e80*/  IMAD.MOV.U32 R72, RZ, RZ, R73 ;  /* 0x000000ffff487224 */ /* 0x000fe200078e0049 */
[----:B------:R-:W-:Y:S01]  /*6e90*/  PRMT R69, R71, 0x7632, R69 ;  /* 0x0000763247457816 */ /* 0x000fe20000000045 */
[----:B------:R-:W-:-:S07]  /*6ea0*/  IMAD.MOV.U32 R15, RZ, RZ, R14 ;  /* 0x000000ffff0f7224 */ /* 0x000fce00078e000e */
.L_x_6067:
[----:B------:R-:W-:Y:S05]  /*6eb0*/  BSYNC.RECONVERGENT B0 ;  /* 0x0000000000007941 */ /* 0x000fea0003800200 */
.L_x_6065:
        /* <DEDUP_REMOVED lines=11> */
.L_x_6069:
[----:B------:R-:W-:Y:S01]  /*6f70*/  PRMT R156, R157, 0x7632, R156 ;  /* 0x000076329d9c7816 */ /* 0x000fe2000000009c */
[----:B------:R-:W-:Y:S01]  /*6f80*/  IMAD.MOV.U32 R73, RZ, RZ, R72 ;  /* 0x000000ffff497224 */ /* 0x000fe200078e0048 */
[----:B------:R-:W-:Y:S01]  /*6f90*/  PRMT R71, R69, 0x7610, R71 ;  /* 0x0000761045477816 */ /* 0x000fe20000000047 */
[----:B------:R-:W-:-:S07]  /*6fa0*/  IMAD.MOV.U32 R14, RZ, RZ, R17 ;  /* 0x000000ffff0e7224 */ /* 0x000fce00078e0011 */
.L_x_6070:
[----:B------:R-:W-:Y:S05]  /*6fb0*/  BSYNC.RECONVERGENT B0 ;  /* 0x0000000000007941 */ /* 0x000fea0003800200 */
.L_x_6068:
        /* <DEDUP_REMOVED lines=11> */
.L_x_6072:
[----:B------:R-:W-:Y:S01]  /*7070*/  PRMT R157, R157, 0x5410, R157 ;  /* 0x000054109d9d7816 */ /* 0x000fe2000000009d */
[----:B------:R-:W-:Y:S01]  /*7080*/  IMAD.MOV.U32 R72, RZ, RZ, R73 ;  /* 0x000000ffff487224 */ /* 0x000fe200078e0049 */
[----:B------:R-:W-:Y:S01]  /*7090*/  PRMT R69, R69, 0x5410, R71 ;  /* 0x0000541045457816 */ /* 0x000fe20000000047 */
[----:B------:R-:W-:-:S07]  /*70a0*/  IMAD.MOV.U32 R17, RZ, RZ, R16 ;  /* 0x000000ffff117224 */ /* 0x000fce00078e0010 */
.L_x_6073:
[----:B------:R-:W-:Y:S05]  /*70b0*/  BSYNC.RECONVERGENT B0 ;  /* 0x0000000000007941 */ /* 0x000fea0003800200 */
.L_x_6071:
        /* <DEDUP_REMOVED lines=11> */
.L_x_6075:
[----:B------:R-:W-:Y:S01]  /*7170*/  PRMT R157, R158, 0x7632, R157 ;  /* 0x000076329e9d7816 */ /* 0x000fe2000000009d */
[----:B------:R-:W-:Y:S01]  /*7180*/  IMAD.MOV.U32 R73, RZ, RZ, R72 ;  /* 0x000000ffff497224 */ /* 0x000fe200078e0048 */
[----:B------:R-:W-:Y:S01]  /*7190*/  PRMT R71, R71, 0x7610, R69 ;  /* 0x0000761047477816 */ /* 0x000fe20000000045 */
[----:B------:R-:W-:-:S07]  /*71a0*/  IMAD.MOV.U32 R16, RZ, RZ, R19 ;  /* 0x000000ffff107224 */ /* 0x000fce00078e0013 */
.L_x_6076:
[----:B------:R-:W-:Y:S05]  /*71b0*/  BSYNC.RECONVERGENT B0 ;  /* 0x0000000000007941 */ /* 0x000fea0003800200 */
.L_x_6074:
        /* <DEDUP_REMOVED lines=11> */
.L_x_6078:
[----:B------:R-:W-:Y:S01]  /*7270*/  PRMT R158, R158, 0x5410, R158 ;  /* 0x000054109e9e7816 */ /* 0x000fe2000000009e */
[----:B------:R-:W-:Y:S01]  /*7280*/  IMAD.MOV.U32 R72, RZ, RZ, R73 ;  /* 0x000000ffff487224 */ /* 0x000fe200078e0049 */
[----:B------:R-:W-:Y:S01]  /*7290*/  PRMT R69, R71, 0x7632, R69 ;  /* 0x0000763247457816 */ /* 0x000fe20000000045 */
[----:B------:R-:W-:-:S07]  /*72a0*/  IMAD.MOV.U32 R19, RZ, RZ, R18 ;  /* 0x000000ffff137224 */ /* 0x000fce00078e0012 */
.L_x_6079:
[----:B------:R-:W-:Y:S05]  /*72b0*/  BSYNC.RECONVERGENT B0 ;  /* 0x0000000000007941 */ /* 0x000fea0003800200 */
.L_x_6077:
        /* <DEDUP_REMOVED lines=11> */
.L_x_6081:
[----:B------:R-:W-:Y:S01]  /*7370*/  PRMT R158, R159, 0x7632, R158 ;  /* 0x000076329f9e7816 */ /* 0x000fe2000000009e */
[----:B------:R-:W-:Y:S01]  /*7380*/  IMAD.MOV.U32 R73, RZ, RZ, R72 ;  /* 0x000000ffff497224 */ /* 0x000fe200078e0048 */
[----:B------:R-:W-:Y:S01]  /*7390*/  PRMT R71, R69, 0x7610, R71 ;  /* 0x0000761045477816 */ /* 0x000fe20000000047 */
[----:B------:R-:W-:-:S07]  /*73a0*/  IMAD.MOV.U32 R18, RZ, RZ, R21 ;  /* 0x000000ffff127224 */ /* 0x000fce00078e0015 */
.L_x_6082:
[----:B------:R-:W-:Y:S05]  /*73b0*/  BSYNC.RECONVERGENT B0 ;  /* 0x0000000000007941 */ /* 0x000fea0003800200 */
.L_x_6080:
        /* <DEDUP_REMOVED lines=11> */
.L_x_6084:
[----:B------:R-:W-:Y:S01]  /*7470*/  PRMT R159, R159, 0x5410, R159 ;  /* 0x000054109f9f7816 */ /* 0x000fe2000000009f */
[----:B------:R-:W-:Y:S01]  /*7480*/  IMAD.MOV.U32 R72, RZ, RZ, R73 ;  /* 0x000000ffff487224 */ /* 0x000fe200078e0049 */
[----:B------:R-:W-:Y:S01]  /*7490*/  PRMT R69, R69, 0x5410, R71 ;  /* 0x0000541045457816 */ /* 0x000fe20000000047 */
[----:B------:R-:W-:-:S07]  /*74a0*/  IMAD.MOV.U32 R21, RZ, RZ, R20 ;  /* 0x000000ffff157224 */ /* 0x000fce00078e0014 */
.L_x_6085:
[----:B------:R-:W-:Y:S05]  /*74b0*/  BSYNC.RECONVERGENT B0 ;  /* 0x0000000000007941 */ /* 0x000fea0003800200 */
.L_x_6083:
        /* <DEDUP_REMOVED lines=11> */
.L_x_6087:
[----:B------:R-:W-:Y:S01]  /*7570*/  PRMT R159, R160, 0x7632, R159 ;  /* 0x00007632a09f7816 */ /* 0x000fe2000000009f */
[----:B------:R-:W-:Y:S01]  /*7580*/  IMAD.MOV.U32 R73, RZ, RZ, R72 ;  /* 0x000000ffff497224 */ /* 0x000fe200078e0048 */
[----:B------:R-:W-:Y:S01]  /*7590*/  PRMT R71, R71, 0x7610, R69 ;  /* 0x0000761047477816 */ /* 0x000fe20000000045 */
[----:B------:R-:W-:-:S07]  /*75a0*/  IMAD.MOV.U32 R20, RZ, RZ, R23 ;  /* 0x000000ffff147224 */ /* 0x000fce00078e0017 */
.L_x_6088:
[----:B------:R-:W-:Y:S05]  /*75b0*/  BSYNC.RECONVERGENT B0 ;  /* 0x0000000000007941 */ /* 0x000fea0003800200 */
.L_x_6086:
        /* <DEDUP_REMOVED lines=11> */
.L_x_6090:
[----:B------:R-:W-:Y:S01]  /*7670*/  PRMT R160, R160, 0x5410, R160 ;  /* 0x00005410a0a07816 */ /* 0x000fe200000000a0 */
[----:B------:R-:W-:Y:S01]  /*7680*/  IMAD.MOV.U32 R72, RZ, RZ, R73 ;  /* 0x000000ffff487224 */ /* 0x000fe200078e0049 */
[----:B------:R-:W-:Y:S01]  /*7690*/  PRMT R69, R71, 0x7632, R69 ;  /* 0x0000763247457816 */ /* 0x000fe20000000045 */
[----:B------:R-:W-:-:S07]  /*76a0*/  IMAD.MOV.U32 R23, RZ, RZ, R22 ;  /* 0x000000ffff177224 */ /* 0x000fce00078e0016 */
.L_x_6091:
[----:B------:R-:W-:Y:S05]  /*76b0*/  BSYNC.RECONVERGENT B0 ;  /* 0x0000000000007941 */ /* 0x000fea0003800200 */
.L_x_6089:
        /* <DEDUP_REMOVED lines=11> */
.L_x_6093:
[----:B------:R-:W-:Y:S01]  /*7770*/  PRMT R160, R161, 0x7632, R160 ;  /* 0x00007632a1a07816 */ /* 0x000fe200000000a0 */
[----:B------:R-:W-:Y:S01]  /*7780*/  IMAD.MOV.U32 R73, RZ, RZ, R72 ;  /* 0x000000ffff497224 */ /* 0x000fe200078e0048 */
[----:B------:R-:W-:Y:S01]  /*7790*/  PRMT R71, R69, 0x7610, R71 ;  /* 0x0000761045477816 */ /* 0x000fe20000000047 */
[----:B------:R-:W-:-:S07]  /*77a0*/  IMAD.MOV.U32 R22, RZ, RZ, R25 ;  /* 0x000000ffff167224 */ /* 0x000fce00078e0019 */
.L_x_6094:
[----:B------:R-:W-:Y:S05]  /*77b0*/  BSYNC.RECONVERGENT B0 ;  /* 0x0000000000007941 */ /* 0x000fea0003800200 */
.L_x_6092:
        /* <DEDUP_REMOVED lines=11> */
.L_x_6096:
[----:B------:R-:W-:Y:S01]  /*7870*/  PRMT R161, R161, 0x5410, R161 ;  /* 0x00005410a1a17816 */ /* 0x000fe200000000a1 */
[----:B------:R-:W-:Y:S01]  /*7880*/  IMAD.MOV.U32 R72, RZ, RZ, R73 ;  /* 0x000000ffff487224 */ /* 0x000fe200078e0049 */
[----:B------:R-:W-:Y:S01]  /*7890*/  PRMT R69, R69, 0x5410, R71 ;  /* 0x0000541045457816 */ /* 0x000fe20000000047 */
[----:B------:R-:W-:-:S07]  /*78a0*/  IMAD.MOV.U32 R25, RZ, RZ, R24 ;  /* 0x000000ffff197224 */ /* 0x000fce00078e0018 */
.L_x_6097:
[----:B------:R-:W-:Y:S05]  /*78b0*/  BSYNC.RECONVERGENT B0 ;  /* 0x0000000000007941 */ /* 0x000fea0003800200 */
.L_x_6095:
        /* <DEDUP_REMOVED lines=11> */
.L_x_6099:
[----:B------:R-:W-:Y:S01]  /*7970*/  PRMT R161, R162, 0x7632, R161 ;  /* 0x00007632a2a17816 */ /* 0x000fe200000000a1 */
[----:B------:R-:W-:Y:S01]  /*7980*/  IMAD.MOV.U32 R73, RZ, RZ, R72 ;  /* 0x000000ffff497224 */ /* 0x000fe200078e0048 */
[----:B------:R-:W-:Y:S01]  /*7990*/  PRMT R71, R71, 0x7610, R69 ;  /* 0x0000761047477816 */ /* 0x000fe20000000045 */
[----:B------:R-:W-:-:S07]  /*79a0*/  IMAD.MOV.U32 R24, RZ, RZ, R27 ;  /* 0x000000ffff187224 */ /* 0x000fce00078e001b */
.L_x_6100:
[----:B------:R-:W-:Y:S05]  /*79b0*/  BSYNC.RECONVERGENT B0 ;  /* 0x0000000000007941 */ /* 0x000fea0003800200 */
.L_x_6098:
        /* <DEDUP_REMOVED lines=11> */
.L_x_6102:
[----:B------:R-:W-:Y:S01]  /*7a70*/  PRMT R162, R162, 0x5410, R162 ;  /* 0x00005410a2a27816 */ /* 0x000fe200000000a2 */
[----:B------:R-:W-:Y:S01]  /*7a80*/  IMAD.MOV.U32 R72, RZ, RZ, R73 ;  /* 0x000000ffff487224 */ /* 0x000fe200078e0049 */
[----:B------:R-:W-:Y:S01]  /*7a90*/  PRMT R69, R71, 0x7632, R69 ;  /* 0x0000763247457816 */ /* 0x000fe20000000045 */
[----:B------:R-:W-:-:S07]  /*7aa0*/  IMAD.MOV.U32 R27, RZ, RZ, R26 ;  /* 0x000000ffff1b7224 */ /* 0x000fce00078e001a */
.L_x_6103:
[----:B------:R-:W-:Y:S05]  /*7ab0*/  BSYNC.RECONVERGENT B0 ;  /* 0x0000000000007941 */ /* 0x000fea0003800200 */
.L_x_6101:
        /* <DEDUP_REMOVED lines=11> */
.L_x_6105:
[----:B------:R-:W-:Y:S01]  /*7b70*/  PRMT R162, R163, 0x7632, R162 ;  /* 0x00007632a3a27816 */ /* 0x000fe200000000a2 */
[----:B------:R-:W-:Y:S01]  /*7b80*/  IMAD.MOV.U32 R73, RZ, RZ, R72 ;  /* 0x000000ffff497224 */ /* 0x000fe200078e0048 */
[----:B------:R-:W-:Y:S01]  /*7b90*/  PRMT R71, R69, 0x7610, R71 ;  /* 0x0000761045477816 */ /* 0x000fe20000000047 */
[----:B------:R-:W-:-:S07]  /*7ba0*/  IMAD.MOV.U32 R26, RZ, RZ, R29 ;  /* 0x000000ffff1a7224 */ /* 0x000fce00078e001d */
.L_x_6106:
[----:B------:R-:W-:Y:S05]  /*7bb0*/  BSYNC.RECONVERGENT B0 ;  /* 0x0000000000007941 */ /* 0x000fea0003800200 */
.L_x_6104:
        /* <DEDUP_REMOVED lines=11> */
.L_x_6108:
[----:B------:R-:W-:Y:S01]  /*7c70*/  PRMT R163, R163, 0x5410, R163 ;  /* 0x00005410a3a37816 */ /* 0x000fe200000000a3 */
[----:B------:R-:W-:Y:S01]  /*7c80*/  IMAD.MOV.U32 R72, RZ, RZ, R73 ;  /* 0x000000ffff487224 */ /* 0x000fe200078e0049 */
[----:B------:R-:W-:Y:S01]  /*7c90*/  PRMT R69, R69, 0x5410, R71 ;  /* 0x0000541045457816 */ /* 0x000fe20000000047 */
[----:B------:R-:W-:-:S07]  /*7ca0*/  IMAD.MOV.U32 R29, RZ, RZ, R28 ;  /* 0x000000ffff1d7224 */ /* 0x000fce00078e001c */
.L_x_6109:
[----:B------:R-:W-:Y:S05]  /*7cb0*/  BSYNC.RECONVERGENT B0 ;  /* 0x0000000000007941 */ /* 0x000fea0003800200 */
.L_x_6107:
        /* <DEDUP_REMOVED lines=11> */
.L_x_6111:
[----:B------:R-:W-:Y:S01]  /*7d70*/  PRMT R163, R164, 0x7632, R163 ;  /* 0x00007632a4a37816 */ /* 0x000fe200000000a3 */
[----:B------:R-:W-:Y:S01]  /*7d80*/  IMAD.MOV.U32 R73, RZ, RZ, R72 ;  /* 0x000000ffff497224 */ /* 0x000fe200078e0048 */
[----:B------:R-:W-:Y:S01]  /*7d90*/  PRMT R71, R71, 0x7610, R69 ;  /* 0x0000761047477816 */ /* 0x000fe20000000045 */
[----:B------:R-:W-:-:S07]  /*7da0*/  IMAD.MOV.U32 R28, RZ, RZ, R31 ;  /* 0x000000ffff1c7224 */ /* 0x000fce00078e001f */
.L_x_6112:
[----:B------:R-:W-:Y:S05]  /*7db0*/  BSYNC.RECONVERGENT B0 ;  /* 0x0000000000007941 */ /* 0x000fea0003800200 */
.L_x_6110:
        /* <DEDUP_REMOVED lines=11> */
.L_x_6114:
[----:B------:R-:W-:Y:S01]  /*7e70*/  PRMT R164, R164, 0x5410, R164 ;  /* 0x00005410a4a47816 */ /* 0x000fe200000000a4 */
[----:B------:R-:W-:Y:S01]  /*7e80*/  IMAD.MOV.U32 R72, RZ, RZ, R73 ;  /* 0x000000ffff487224 */ /* 0x000fe200078e0049 */
[----:B------:R-:W-:Y:S01]  /*7e90*/  PRMT R69, R71, 0x7632, R69 ;  /* 0x0000763247457816 */ /* 0x000fe20000000045 */
[----:B------:R-:W-:-:S07]  /*7ea0*/  IMAD.MOV.U32 R31, RZ, RZ, R30 ;  /* 0x000000ffff1f7224 */ /* 0x000fce00078e001e */
.L_x_6115:
[----:B------:R-:W-:Y:S05]  /*7eb0*/  BSYNC.RECONVERGENT B0 ;  /* 0x0000000000007941 */ /* 0x000fea0003800200 */
.L_x_6113:
        /* <DEDUP_REMOVED lines=11> */
.L_x_6117:
[----:B------:R-:W-:Y:S01]  /*7f70*/  PRMT R164, R165, 0x7632, R164 ;  /* 0x00007632a5a47816 */ /* 0x000fe200000000a4 */
[----:B------:R-:W-:Y:S01]  /*7f80*/  IMAD.MOV.U32 R73, RZ, RZ, R72 ;  /* 0x000000ffff497224 */ /* 0x000fe200078e0048 */
[----:B------:R-:W-:Y:S01]  /*7f90*/  PRMT R71, R69, 0x7610, R71 ;  /* 0x0000761045477816 */ /* 0x000fe20000000047 */
[----:B------:R-:W-:-:S07]  /*7fa0*/  IMAD.MOV.U32 R30, RZ, RZ, R33 ;  /* 0x000000ffff1e7224 */ /* 0x000fce00078e0021 */
.L_x_6118:
[----:B------:R-:W-:Y:S05]  /*7fb0*/  BSYNC.RECONVERGENT B0 ;  /* 0x0000000000007941 */ /* 0x000fea0003800200 */
.L_x_6116:
        /* <DEDUP_REMOVED lines=11> */
.L_x_6120:
[----:B------:R-:W-:Y:S01]  /*8070*/  PRMT R165, R165, 0x5410, R165 ;  /* 0x00005410a5a57816 */ /* 0x000fe200000000a5 */
[----:B------:R-:W-:Y:S01]  /*8080*/  IMAD.MOV.U32 R72, RZ, RZ, R73 ;  /* 0x000000ffff487224 */ /* 0x000fe200078e0049 */
[----:B------:R-:W-:Y:S01]  /*8090*/  PRMT R69, R69, 0x5410, R71 ;  /* 0x0000541045457816 */ /* 0x000fe20000000047 */
[----:B------:R-:W-:-:S07]  /*80a0*/  IMAD.MOV.U32 R33, RZ, RZ, R32 ;  /* 0x000000ffff217224 */ /* 0x000fce00078e0020 */
.L_x_6121:
[----:B------:R-:W-:Y:S05]  /*80b0*/  BSYNC.RECONVERGENT B0 ;  /* 0x0000000000007941 */ /* 0x000fea0003800200 */
.L_x_6119:
        /* <DEDUP_REMOVED lines=11> */
.L_x_6123:
[----:B------:R-:W-:Y:S01]  /*8170*/  PRMT R165, R166, 0x7632, R165 ;  /* 0x00007632a6a57816 */ /* 0x000fe200000000a5 */
[----:B------:R-:W-:Y:S01]  /*8180*/  IMAD.MOV.U32 R73, RZ, RZ, R72 ;  /* 0x000000ffff497224 */ /* 0x000fe200078e0048 */
[----:B------:R-:W-:Y:S01]  /*8190*/  PRMT R71, R71, 0x7610, R69 ;  /* 0x0000761047477816 */ /* 0x000fe20000000045 */
[----:B------:R-:W-:-:S07]  /*81a0*/  IMAD.MOV.U32 R32, RZ, RZ, R35 ;  /* 0x000000ffff207224 */ /* 0x000fce00078e0023 */
.L_x_6124:
[----:B------:R-:W-:Y:S05]  /*81b0*/  BSYNC.RECONVERGENT B0 ;  /* 0x0000000000007941 */ /* 0x000fea0003800200 */
.L_x_6122:
        /* <DEDUP_REMOVED lines=11> */
.L_x_6126:
[----:B------:R-:W-:Y:S01]  /*8270*/  PRMT R166, R166, 0x5410, R166 ;  /* 0x00005410a6a67816 */ /* 0x000fe200000000a6 */
[----:B------:R-:W-:Y:S01]  /*8280*/  IMAD.MOV.U32 R72, RZ, RZ, R73 ;  /* 0x000000ffff487224 */ /* 0x000fe200078e0049 */
[----:B------:R-:W-:Y:S01]  /*8290*/  PRMT R69, R71, 0x7632, R69 ;  /* 0x0000763247457816 */ /* 0x000fe20000000045 */
[----:B------:R-:W-:-:S07]  /*82a0*/  IMAD.MOV.U32 R35, RZ, RZ, R34 ;  /* 0x000000ffff237224 */ /* 0x000fce00078e0022 */
.L_x_6127:
[----:B------:R-:W-:Y:S05]  /*82b0*/  BSYNC.RECONVERGENT B0 ;  /* 0x0000000000007941 */ /* 0x000fea0003800200 */
.L_x_6125:
        /* <DEDUP_REMOVED lines=11> */
.L_x_6129:
[----:B------:R-:W-:Y:S01]  /*8370*/  PRMT R166, R167, 0x7632, R166 ;  /* 0x00007632a7a67816 */ /* 0x000fe200000000a6 */
[----:B------:R-:W-:Y:S01]  /*8380*/  IMAD.MOV.U32 R73, RZ, RZ, R72 ;  /* 0x000000ffff497224 */ /* 0x000fe200078e0048 */
[----:B------:R-:W-:Y:S01]  /*8390*/  PRMT R71, R69, 0x7610, R71 ;  /* 0x0000761045477816 */ /* 0x000fe20000000047 */
[----:B------:R-:W-:-:S07]  /*83a0*/  IMAD.MOV.U32 R34, RZ, RZ, R37 ;  /* 0x000000ffff227224 */ /* 0x000fce00078e0025 */
.L_x_6130:
[----:B------:R-:W-:Y:S05]  /*83b0*/  BSYNC.RECONVERGENT B0 ;  /* 0x0000000000007941 */ /* 0x000fea0003800200 */
.L_x_6128:
        /* <DEDUP_REMOVED lines=11> */
.L_x_6132:
[----:B------:R-:W-:Y:S01]  /*8470*/  PRMT R167, R167, 0x5410, R167 ;  /* 0x00005410a7a77816 */ /* 0x000fe200000000a7 */
[----:B------:R-:W-:Y:S01]  /*8480*/  IMAD.MOV.U32 R72, RZ, RZ, R73 ;  /* 0x000000ffff487224 */ /* 0x000fe200078e0049 */
[----:B------:R-:W-:Y:S01]  /*8490*/  PRMT R69, R69, 0x5410, R71 ;  /* 0x0000541045457816 */ /* 0x000fe20000000047 */
[----:B------:R-:W-:-:S07]  /*84a0*/  IMAD.MOV.U32 R37, RZ, RZ, R36 ;  /* 0x000000ffff257224 */ /* 0x000fce00078e0024 */
.L_x_6133:
[----:B------:R-:W-:Y:S05]  /*84b0*/  BSYNC.RECONVERGENT B0 ;  /* 0x0000000000007941 */ /* 0x000fea0003800200 */
.L_x_6131:
        /* <DEDUP_REMOVED lines=11> */
.L_x_6135:
[----:B------:R-:W-:Y:S01]  /*8570*/  PRMT R167, R168, 0x7632, R167 ;  /* 0x00007632a8a77816 */ /* 0x000fe200000000a7 */
[----:B------:R-:W-:Y:S01]  /*8580*/  IMAD.MOV.U32 R73, RZ, RZ, R72 ;  /* 0x000000ffff497224 */ /* 0x000fe200078e0048 */
[----:B------:R-:W-:Y:S01]  /*8590*/  PRMT R71, R71, 0x7610, R69 ;  /* 0x0000761047477816 */ /* 0x000fe20000000045 */
[----:B------:R-:W-:-:S07]  /*85a0*/  IMAD.MOV.U32 R36, RZ, RZ, R39 ;  /* 0x000000ffff247224 */ /* 0x000fce00078e0027 */
.L_x_6136:
[----:B------:R-:W-:Y:S05]  /*85b0*/  BSYNC.RECONVERGENT B0 ;  /* 0x0000000000007941 */ /* 0x000fea0003800200 */
.L_x_6134:
        /* <DEDUP_REMOVED lines=11> */
.L_x_6138:
[----:B------:R-:W-:Y:S01]  /*8670*/  PRMT R168, R168, 0x5410, R168 ;  /* 0x00005410a8a87816 */ /* 0x000fe200000000a8 */
[----:B------:R-:W-:Y:S01]  /*8680*/  IMAD.MOV.U32 R72, RZ, RZ, R73 ;  /* 0x000000ffff487224 */ /* 0x000fe200078e0049 */
[----:B------:R-:W-:Y:S01]  /*8690*/  PRMT R69, R71, 0x7632, R69 ;  /* 0x0000763247457816 */ /* 0x000fe20000000045 */
[----:B------:R-:W-:-:S07]  /*86a0*/  IMAD.MOV.U32 R39, RZ, RZ, R38 ;  /* 0x000000ffff277224 */ /* 0x000fce00078e0026 */
.L_x_6139:
[----:B------:R-:W-:Y:S05]  /*86b0*/  BSYNC.RECONVERGENT B0 ;  /* 0x0000000000007941 */ /* 0x000fea0003800200 */
.L_x_6137:
        /* <DEDUP_REMOVED lines=11> */
.L_x_6141:
[----:B------:R-:W-:Y:S01]  /*8770*/  PRMT R168, R169, 0x7632, R168 ;  /* 0x00007632a9a87816 */ /* 0x000fe200000000a8 */
[----:B------:R-:W-:Y:S01]  /*8780*/  IMAD.MOV.U32 R73, RZ, RZ, R72 ;  /* 0x000000ffff497224 */ /* 0x000fe200078e0048 */
[----:B------:R-:W-:Y:S01]  /*8790*/  PRMT R71, R69, 0x7610, R71 ;  /* 0x0000761045477816 */ /* 0x000fe20000000047 */
[----:B------:R-:W-:-:S07]  /*87a0*/  IMAD.MOV.U32 R38, RZ, RZ, R41 ;  /* 0x000000ffff267224 */ /* 0x000fce00078e0029 */
.L_x_6142:
[----:B------:R-:W-:Y:S05]  /*87b0*/  BSYNC.RECONVERGENT B0 ;  /* 0x0000000000007941 */ /* 0x000fea0003800200 */
.L_x_6140:
        /* <DEDUP_REMOVED lines=11> */
.L_x_6144:
[----:B------:R-:W-:Y:S01]  /*8870*/  PRMT R169, R169, 0x5410, R169 ;  /* 0x00005410a9a97816 */ /* 0x000fe200000000a9 */
[----:B------:R-:W-:Y:S01]  /*8880*/  IMAD.MOV.U32 R72, RZ, RZ, R73 ;  /* 0x000000ffff487224 */ /* 0x000fe200078e0049 */
[----:B------:R-:W-:Y:S01]  /*8890*/  PRMT R69, R69, 0x5410, R71 ;  /* 0x0000541045457816 */ /* 0x000fe20000000047 */
[----:B------:R-:W-:-:S07]  /*88a0*/  IMAD.MOV.U32 R41, RZ, RZ, R40 ;  /* 0x000000ffff297224 */ /* 0x000fce00078e0028 */
.L_x_6145:
[----:B------:R-:W-:Y:S05]  /*88b0*/  BSYNC.RECONVERGENT B0 ;  /* 0x0000000000007941 */ /* 0x000fea0003800200 */
.L_x_6143:
        /* <DEDUP_REMOVED lines=11> */
.L_x_6147:
[----:B------:R-:W-:Y:S01]  /*8970*/  PRMT R169, R170, 0x7632, R169 ;  /* 0x00007632aaa97816 */ /* 0x000fe200000000a9 */
[----:B------:R-:W-:Y:S01]  /*8980*/  IMAD.MOV.U32 R73, RZ, RZ, R72 ;  /* 0x000000ffff497224 */ /* 0x000fe200078e0048 */
[----:B------:R-:W-:Y:S01]  /*8990*/  PRMT R71, R71, 0x7610, R69 ;  /* 0x0000761047477816 */ /* 0x000fe20000000045 */
[----:B------:R-:W-:-:S07]  /*89a0*/  IMAD.MOV.U32 R40, RZ, RZ, R43 ;  /* 0x000000ffff287224 */ /* 0x000fce00078e002b */
.L_x_6148:
[----:B------:R-:W-:Y:S05]  /*89b0*/  BSYNC.RECONVERGENT B0 ;  /* 0x0000000000007941 */ /* 0x000fea0003800200 */
.L_x_6146:
        /* <DEDUP_REMOVED lines=11> */
.L_x_6150:
[----:B------:R-:W-:Y:S01]  /*8a70*/  PRMT R170, R170, 0x5410, R170 ;  /* 0x00005410aaaa7816 */ /* 0x000fe200000000aa */
[----:B------:R-:W-:Y:S01]  /*8a80*/  IMAD.MOV.U32 R72, RZ, RZ, R73 ;  /* 0x000000ffff487224 */ /* 0x000fe200078e0049 */
[----:B------:R-:W-:Y:S01]  /*8a90*/  PRMT R69, R71, 0x7632, R69 ;  /* 0x0000763247457816 */ /* 0x000fe20000000045 */
[----:B------:R-:W-:-:S07]  /*8aa0*/  IMAD.MOV.U32 R43, RZ, RZ, R42 ;  /* 0x000000ffff2b7224 */ /* 0x000fce00078e002a */
.L_x_6151:
[----:B------:R-:W-:Y:S05]  /*8ab0*/  BSYNC.RECONVERGENT B0 ;  /* 0x0000000000007941 */ /* 0x000fea0003800200 */
.L_x_6149:
        /* <DEDUP_REMOVED lines=11> */
.L_x_6153:
[----:B------:R-:W-:Y:S01]  /*8b70*/  PRMT R170, R171, 0x7632, R170 ;  /* 0x00007632abaa7816 */ /* 0x000fe200000000aa */
[----:B------:R-:W-:Y:S01]  /*8b80*/  IMAD.MOV.U32 R73, RZ, RZ, R72 ;  /* 0x000000ffff497224 */ /* 0x000fe200078e0048 */
[----:B------:R-:W-:Y:S01]  /*8b90*/  PRMT R71, R69, 0x7610, R71 ;  /* 0x0000761045477816 */ /* 0x000fe20000000047 */
[----:B------:R-:W-:-:S07]  /*8ba0*/  IMAD.MOV.U32 R42, RZ, RZ, R45 ;  /* 0x000000ffff2a7224 */ /* 0x000fce00078e002d */
.L_x_6154:
[----:B------:R-:W-:Y:S05]  /*8bb0*/  BSYNC.RECONVERGENT B0 ;  /* 0x0000000000007941 */ /* 0x000fea0003800200 */
.L_x_6152:
        /* <DEDUP_REMOVED lines=11> */
.L_x_6156:
[----:B------:R-:W-:Y:S01]  /*8c70*/  PRMT R171, R171, 0x5410, R171 ;  /* 0x00005410abab7816 */ /* 0x000fe200000000ab */
[----:B------:R-:W-:Y:S01]  /*8c80*/  IMAD.MOV.U32 R72, RZ, RZ, R73 ;  /* 0x000000ffff487224 */ /* 0x000fe200078e0049 */
[----:B------:R-:W-:Y:S01]  /*8c90*/  PRMT R69, R69, 0x5410, R71 ;  /* 0x0000541045457816 */ /* 0x000fe20000000047 */
[----:B------:R-:W-:-:S07]  /*8ca0*/  IMAD.MOV.U32 R45, RZ, RZ, R44 ;  /* 0x000000ffff2d7224 */ /* 0x000fce00078e002c */
.L_x_6157:
[----:B------:R-:W-:Y:S05]  /*8cb0*/  BSYNC.RECONVERGENT B0 ;  /* 0x0000000000007941 */ /* 0x000fea0003800200 */
.L_x_6155:
        /* <DEDUP_REMOVED lines=11> */
.L_x_6159:
[----:B------:R-:W-:Y:S01]  /*8d70*/  PRMT R171, R172, 0x7632, R171 ;  /* 0x00007632acab7816 */ /* 0x000fe200000000ab */
[----:B------:R-:W-:Y:S01]  /*8d80*/  IMAD.MOV.U32 R73, RZ, RZ, R72 ;  /* 0x000000ffff497224 */ /* 0x000fe200078e0048 */
[----:B------:R-:W-:Y:S01]  /*8d90*/  PRMT R71, R71, 0x7610, R69 ;  /* 0x0000761047477816 */ /* 0x000fe20000000045 */
[----:B------:R-:W-:-:S07]  /*8da0*/  IMAD.MOV.U32 R44, RZ, RZ, R47 ;  /* 0x000000ffff2c7224 */ /* 0x000fce00078e002f */
.L_x_6160:
[----:B------:R-:W-:Y:S05]  /*8db0*/  BSYNC.RECONVERGENT B0 ;  /* 0x0000000000007941 */ /* 0x000fea0003800200 */
.L_x_6158:
        /* <DEDUP_REMOVED lines=11> */
.L_x_6162:
[----:B------:R-:W-:Y:S01]  /*8e70*/  PRMT R172, R172, 0x5410, R172 ;  /* 0x00005410acac7816 */ /* 0x000fe200000000ac */
[----:B------:R-:W-:Y:S01]  /*8e80*/  IMAD.MOV.U32 R72, RZ, RZ, R73 ;  /* 0x000000ffff487224 */ /* 0x000fe200078e0049 */
[----:B------:R-:W-:Y:S01]  /*8e90*/  PRMT R69, R71, 0x7632, R69 ;  /* 0x0000763247457816 */ /* 0x000fe20000000045 */
[----:B------:R-:W-:-:S07]  /*8ea0*/  IMAD.MOV.U32 R47, RZ, RZ, R46 ;  /* 0x000000ffff2f7224 */ /* 0x000fce00078e002e */
.L_x_6163:
[----:B------:R-:W-:Y:S05]  /*8eb0*/  BSYNC.RECONVERGENT B0 ;  /* 0x0000000000007941 */ /* 0x000fea0003800200 */
.L_x_6161:
        /* <DEDUP_REMOVED lines=11> */
.L_x_6165:
[----:B------:R-:W-:Y:S01]  /*8f70*/  PRMT R172, R173, 0x7632, R172 ;  /* 0x00007632adac7816 */ /* 0x000fe200000000ac */
[----:B------:R-:W-:Y:S01]  /*8f80*/  IMAD.MOV.U32 R73, RZ, RZ, R72 ;  /* 0x000000ffff497224 */ /* 0x000fe200078e0048 */
[----:B------:R-:W-:Y:S01]  /*8f90*/  PRMT R71, R69, 0x7610, R71 ;  /* 0x0000761045477816 */ /* 0x000fe20000000047 */
[----:B------:R-:W-:-:S07]  /*8fa0*/  IMAD.MOV.U32 R46, RZ, RZ, R49 ;  /* 0x000000ffff2e7224 */ /* 0x000fce00078e0031 */
.L_x_6166:
[----:B------:R-:W-:Y:S05]  /*8fb0*/  BSYNC.RECONVERGENT B0 ;  /* 0x0000000000007941 */ /* 0x000fea0003800200 */
.L_x_6164:
        /* <DEDUP_REMOVED lines=11> */
.L_x_6168:
[----:B------:R-:W-:Y:S01]  /*9070*/  PRMT R173, R173, 0x5410, R173 ;  /* 0x00005410adad7816 */ /* 0x000fe200000000ad */
[----:B------:R-:W-:Y:S01]  /*9080*/  IMAD.MOV.U32 R72, RZ, RZ, R73 ;  /* 0x000000ffff487224 */ /* 0x000fe200078e0049 */
[----:B------:R-:W-:Y:S01]  /*9090*/  PRMT R69, R69, 0x5410, R71 ;  /* 0x0000541045457816 */ /* 0x000fe20000000047 */
[----:B------:R-:W-:-:S07]  /*90a0*/  IMAD.MOV.U32 R49, RZ, RZ, R48 ;  /* 0x000000ffff317224 */ /* 0x000fce00078e0030 */
.L_x_6169:
[----:B------:R-:W-:Y:S05]  /*90b0*/  BSYNC.RECONVERGENT B0 ;  /* 0x0000000000007941 */ /* 0x000fea0003800200 */
.L_x_6167:
        /* <DEDUP_REMOVED lines=11> */
.L_x_6171:
[----:B------:R-:W-:Y:S01]  /*9170*/  PRMT R173, R174, 0x7632, R173 ;  /* 0x00007632aead7816 */ /* 0x000fe200000000ad */
[----:B------:R-:W-:Y:S01]  /*9180*/  IMAD.MOV.U32 R73, RZ, RZ, R72 ;  /* 0x000000ffff497224 */ /* 0x000fe200078e0048 */
[----:B------:R-:W-:Y:S01]  /*9190*/  PRMT R71, R71, 0x7610, R69 ;  /* 0x0000761047477816 */ /* 0x000fe20000000045 */
[----:B------:R-:W-:-:S07]  /*91a0*/  IMAD.MOV.U32 R48, RZ, RZ, R51 ;  /* 0x000000ffff307224 */ /* 0x000fce00078e0033 */
.L_x_6172:
[----:B------:R-:W-:Y:S05]  /*91b0*/  BSYNC.RECONVERGENT B0 ;  /* 0x0000000000007941 */ /* 0x000fea0003800200 */
.L_x_6170:
        /* <DEDUP_REMOVED lines=11> */
.L_x_6174:
[----:B------:R-:W-:Y:S01]  /*9270*/  PRMT R174, R174, 0x5410, R174 ;  /* 0x00005410aeae7816 */ /* 0x000fe200000000ae */
[----:B------:R-:W-:Y:S01]  /*9280*/  IMAD.MOV.U32 R72, RZ, RZ, R73 ;  /* 0x000000ffff487224 */ /* 0x000fe200078e0049 */
[----:B------:R-:W-:Y:S01]  /*9290*/  PRMT R69, R71, 0x7632, R69 ;  /* 0x0000763247457816 */ /* 0x000fe20000000045 */
[----:B------:R-:W-:-:S07]  /*92a0*/  IMAD.MOV.U32 R51, RZ, RZ, R50 ;  /* 0x000000ffff337224 */ /* 0x000fce00078e0032 */
.L_x_6175:
[----:B------:R-:W-:Y:S05]  /*92b0*/  BSYNC.RECONVERGENT B0 ;  /* 0x0000000000007941 */ /* 0x000fea0003800200 */
.L_x_6173:
        /* <DEDUP_REMOVED lines=11> */
.L_x_6177:
[----:B------:R-:W-:Y:S01]  /*9370*/  PRMT R174, R175, 0x7632, R174 ;  /* 0x00007632afae7816 */ /* 0x000fe200000000ae */
[----:B------:R-:W-:Y:S01]  /*9380*/  IMAD.MOV.U32 R73, RZ, RZ, R72 ;  /* 0x000000ffff497224 */ /* 0x000fe200078e0048 */
[----:B------:R-:W-:Y:S01]  /*9390*/  PRMT R71, R69, 0x7610, R71 ;  /* 0x0000761045477816 */ /* 0x000fe20000000047 */
[----:B------:R-:W-:-:S07]  /*93a0*/  IMAD.MOV.U32 R50, RZ, RZ, R53 ;  /* 0x000000ffff327224 */ /* 0x000fce00078e0035 */
.L_x_6178:
[----:B------:R-:W-:Y:S05]  /*93b0*/  BSYNC.RECONVERGENT B0 ;  /* 0x0000000000007941 */ /* 0x000fea0003800200 */
.L_x_6176:
        /* <DEDUP_REMOVED lines=11> */
.L_x_6180:
[----:B------:R-:W-:Y:S01]  /*9470*/  PRMT R175, R175, 0x5410, R175 ;  /* 0x00005410afaf7816 */ /* 0x000fe200000000af */
[----:B------:R-:W-:Y:S01]  /*9480*/  IMAD.MOV.U32 R72, RZ, RZ, R73 ;  /* 0x000000ffff487224 */ /* 0x000fe200078e0049 */
[----:B------:R-:W-:Y:S01]  /*9490*/  PRMT R69, R69, 0x5410, R71 ;  /* 0x0000541045457816 */ /* 0x000fe20000000047 */
[----:B------:R-:W-:-:S07]  /*94a0*/  IMAD.MOV.U32 R53, RZ, RZ, R52 ;  /* 0x000000ffff357224 */ /* 0x000fce00078e0034 */
.L_x_6181:
[----:B------:R-:W-:Y:S05]  /*94b0*/  BSYNC.RECONVERGENT B0 ;  /* 0x0000000000007941 */ /* 0x000fea0003800200 */
.L_x_6179:
        /* <DEDUP_REMOVED lines=11> */
.L_x_6183:
[----:B------:R-:W-:Y:S01]  /*9570*/  PRMT R175, R176, 0x7632, R175 ;  /* 0x00007632b0af7816 */ /* 0x000fe200000000af */
[----:B------:R-:W-:Y:S01]  /*9580*/  IMAD.MOV.U32 R73, RZ, RZ, R72 ;  /* 0x000000ffff497224 */ /* 0x000fe200078e0048 */
[----:B------:R-:W-:Y:S01]  /*9590*/  PRMT R71, R71, 0x7610, R69 ;  /* 0x0000761047477816 */ /* 0x000fe20000000045 */
[----:B------:R-:W-:-:S07]  /*95a0*/  IMAD.MOV.U32 R52, RZ, RZ, R55 ;  /* 0x000000ffff347224 */ /* 0x000fce00078e0037 */
.L_x_6184:
[----:B------:R-:W-:Y:S05]  /*95b0*/  BSYNC.RECONVERGENT B0 ;  /* 0x0000000000007941 */ /* 0x000fea0003800200 */
.L_x_6182:
        /* <DEDUP_REMOVED lines=11> */
.L_x_6186:
[----:B------:R-:W-:Y:S01]  /*9670*/  PRMT R176, R176, 0x5410, R176 ;  /* 0x00005410b0b07816 */ /* 0x000fe200000000b0 */
[----:B------:R-:W-:Y:S01]  /*9680*/  IMAD.MOV.U32 R72, RZ, RZ, R73 ;  /* 0x000000ffff487224 */ /* 0x000fe200078e0049 */
[----:B------:R-:W-:Y:S01]  /*9690*/  PRMT R69, R71, 0x7632, R69 ;  /* 0x0000763247457816 */ /* 0x000fe20000000045 */
[----:B------:R-:W-:-:S07]  /*96a0*/  IMAD.MOV.U32 R55, RZ, RZ, R54 ;  /* 0x000000ffff377224 */ /* 0x000fce00078e0036 */
.L_x_6187:
[----:B------:R-:W-:Y:S05]  /*96b0*/  BSYNC.RECONVERGENT B0 ;  /* 0x0000000000007941 */ /* 0x000fea0003800200 */
.L_x_6185:
        /* <DEDUP_REMOVED lines=11> */
.L_x_6189:
[----:B------:R-:W-:Y:S01]  /*9770*/  PRMT R176, R177, 0x7632, R176 ;  /* 0x00007632b1b07816 */ /* 0x000fe200000000b0 */
[----:B------:R-:W-:Y:S01]  /*9780*/  IMAD.MOV.U32 R73, RZ, RZ, R72 ;  /* 0x000000ffff497224 */ /* 0x000fe200078e0048 */
[----:B------:R-:W-:Y:S01]  /*9790*/  PRMT R71, R69, 0x7610, R71 ;  /* 0x0000761045477816 */ /* 0x000fe20000000047 */
[----:B------:R-:W-:-:S07]  /*97a0*/  IMAD.MOV.U32 R54, RZ, RZ, R57 ;  /* 0x000000ffff367224 */ /* 0x000fce00078e0039 */
.L_x_6190:
[----:B------:R-:W-:Y:S05]  /*97b0*/  BSYNC.RECONVERGENT B0 ;  /* 0x0000000000007941 */ /* 0x000fea0003800200 */
.L_x_6188:
        /* <DEDUP_REMOVED lines=11> */
.L_x_6192:
[----:B------:R-:W-:Y:S01]  /*9870*/  PRMT R177, R177, 0x5410, R177 ;  /* 0x00005410b1b17816 */ /* 0x000fe200000000b1 */
[----:B------:R-:W-:Y:S01]  /*9880*/  IMAD.MOV.U32 R72, RZ, RZ, R73 ;  /* 0x000000ffff487224 */ /* 0x000fe200078e0049 */
[----:B------:R-:W-:Y:S01]  /*9890*/  PRMT R69, R69, 0x5410, R71 ;  /* 0x0000541045457816 */ /* 0x000fe20000000047 */
[----:B------:R-:W-:-:S07]  /*98a0*/  IMAD.MOV.U32 R57, RZ, RZ, R56 ;  /* 0x000000ffff397224 */ /* 0x000fce00078e0038 */
.L_x_6193:
[----:B------:R-:W-:Y:S05]  /*98b0*/  BSYNC.RECONVERGENT B0 ;  /* 0x0000000000007941 */ /* 0x000fea0003800200 */
.L_x_6191:
        /* <DEDUP_REMOVED lines=11> */
.L_x_6195:
[----:B------:R-:W-:Y:S01]  /*9970*/  PRMT R177, R178, 0x7632, R177 ;  /* 0x00007632b2b17816 */ /* 0x000fe200000000b1 */
[----:B------:R-:W-:Y:S01]  /*9980*/  IMAD.MOV.U32 R73, RZ, RZ, R72 ;  /* 0x000000ffff497224 */ /* 0x000fe200078e0048 */
[----:B------:R-:W-:Y:S01]  /*9990*/  PRMT R71, R71, 0x7610, R69 ;  /* 0x0000761047477816 */ /* 0x000fe20000000045 */
[----:B------:R-:W-:-:S07]  /*99a0*/  IMAD.MOV.U32 R56, RZ, RZ, R59 ;  /* 0x000000ffff387224 */ /* 0x000fce00078e003b */
.L_x_6196:
[----:B------:R-:W-:Y:S05]  /*99b0*/  BSYNC.RECONVERGENT B0 ;  /* 0x0000000000007941 */ /* 0x000fea0003800200 */
.L_x_6194:
        /* <DEDUP_REMOVED lines=11> */
.L_x_6198:
[----:B------:R-:W-:Y:S01]  /*9a70*/  PRMT R178, R178, 0x5410, R178 ;  /* 0x00005410b2b27816 */ /* 0x000fe200000000b2 */
[----:B------:R-:W-:Y:S01]  /*9a80*/  IMAD.MOV.U32 R72, RZ, RZ, R73 ;  /* 0x000000ffff487224 */ /* 0x000fe200078e0049 */
[----:B------:R-:W-:Y:S01]  /*9a90*/  PRMT R69, R71, 0x7632, R69 ;  /* 0x0000763247457816 */ /* 0x000fe20000000045 */
[----:B------:R-:W-:-:S07]  /*9aa0*/  IMAD.MOV.U32 R59, RZ, RZ, R58 ;  /* 0x000000ffff3b7224 */ /* 0x000fce00078e003a */
.L_x_6199:
[----:B------:R-:W-:Y:S05]  /*9ab0*/  BSYNC.RECONVERGENT B0 ;  /* 0x0000000000007941 */ /* 0x000fea0003800200 */
.L_x_6197:
        /* <DEDUP_REMOVED lines=11> */
.L_x_6201:
[----:B------:R-:W-:Y:S01]  /*9b70*/  PRMT R178, R179, 0x7632, R178 ;  /* 0x00007632b3b27816 */ /* 0x000fe200000000b2 */
[----:B------:R-:W-:Y:S01]  /*9b80*/  IMAD.MOV.U32 R73, RZ, RZ, R72 ;  /* 0x000000ffff497224 */ /* 0x000fe200078e0048 */
[----:B------:R-:W-:Y:S01]  /*9b90*/  PRMT R71, R69, 0x7610, R71 ;  /* 0x0000761045477816 */ /* 0x000fe20000000047 */
[----:B------:R-:W-:-:S07]  /*9ba0*/  IMAD.MOV.U32 R58, RZ, RZ, R61 ;  /* 0x000000ffff3a7224 */ /* 0x000fce00078e003d */
.L_x_6202:
[----:B------:R-:W-:Y:S05]  /*9bb0*/  BSYNC.RECONVERGENT B0 ;  /* 0x0000000000007941 */ /* 0x000fea0003800200 */
.L_x_6200:
        /* <DEDUP_REMOVED lines=11> */
.L_x_6204:
[----:B------:R-:W-:Y:S01]  /*9c70*/  PRMT R179, R179, 0x5410, R179 ;  /* 0x00005410b3b37816 */ /* 0x000fe200000000b3 */
[----:B------:R-:W-:Y:S01]  /*9c80*/  IMAD.MOV.U32 R72, RZ, RZ, R73 ;  /* 0x000000ffff487224 */ /* 0x000fe200078e0049 */
[----:B------:R-:W-:Y:S01]  /*9c90*/  PRMT R69, R69, 0x5410, R71 ;  /* 0x0000541045457816 */ /* 0x000fe20000000047 */
[----:B------:R-:W-:-:S07]  /*9ca0*/  IMAD.MOV.U32 R61, RZ, RZ, R60 ;  /* 0x000000ffff3d7224 */ /* 0x000fce00078e003c */
.L_x_6205:
[----:B------:R-:W-:Y:S05]  /*9cb0*/  BSYNC.RECONVERGENT B0 ;  /* 0x0000000000007941 */ /* 0x000fea0003800200 */
.L_x_6203:
        /* <DEDUP_REMOVED lines=11> */
.L_x_6207:
[----:B------:R-:W-:Y:S01]  /*9d70*/  PRMT R179, R180, 0x7632, R179 ;  /* 0x00007632b4b37816 */ /* 0x000fe200000000b3 */
[----:B------:R-:W-:Y:S01]  /*9d80*/  IMAD.MOV.U32 R73, RZ, RZ, R72 ;  /* 0x000000ffff497224 */ /* 0x000fe200078e0048 */
[----:B------:R-:W-:Y:S01]  /*9d90*/  PRMT R71, R71, 0x7610, R69 ;  /* 0x0000761047477816 */ /* 0x000fe20000000045 */
[----:B------:R-:W-:-:S07]  /*9da0*/  IMAD.MOV.U32 R60, RZ, RZ, R63 ;  /* 0x000000ffff3c7224 */ /* 0x000fce00078e003f */
.L_x_6208:
[----:B------:R-:W-:Y:S05]  /*9db0*/  BSYNC.RECONVERGENT B0 ;  /* 0x0000000000007941 */ /* 0x000fea0003800200 */
.L_x_6206:
        /* <DEDUP_REMOVED lines=11> */
.L_x_6210:
[----:B------:R-:W-:Y:S01]  /*9e70*/  PRMT R180, R180, 0x5410, R180 ;  /* 0x00005410b4b47816 */ /* 0x000fe200000000b4 */
[----:B------:R-:W-:Y:S01]  /*9e80*/  IMAD.MOV.U32 R72, RZ, RZ, R73 ;  /* 0x000000ffff487224 */ /* 0x000fe200078e0049 */
[----:B------:R-:W-:Y:S01]  /*9e90*/  PRMT R69, R71, 0x7632, R69 ;  /* 0x0000763247457816 */ /* 0x000fe20000000045 */
[----:B------:R-:W-:-:S07]  /*9ea0*/  IMAD.MOV.U32 R63, RZ, RZ, R62 ;  /* 0x000000ffff3f7224 */ /* 0x000fce00078e003e */
.L_x_6211:
[----:B------:R-:W-:Y:S05]  /*9eb0*/  BSYNC.RECONVERGENT B0 ;  /* 0x0000000000007941 */ /* 0x000fea0003800200 */
.L_x_6209:
        /* <DEDUP_REMOVED lines=11> */
.L_x_6213:
[----:B------:R-:W-:Y:S01]  /*9f70*/  PRMT R180, R181, 0x7632, R180 ;  /* 0x00007632b5b47816 */ /* 0x000fe200000000b4 */
[----:B------:R-:W-:Y:S01]  /*9f80*/  IMAD.MOV.U32 R73, RZ, RZ, R72 ;  /* 0x000000ffff497224 */ /* 0x000fe200078e0048 */
[----:B------:R-:W-:Y:S01]  /*9f90*/  PRMT R71, R69, 0x7610, R71 ;  /* 0x0000761045477816 */ /* 0x000fe20000000047 */
[----:B------:R-:W-:-:S07]  /*9fa0*/  IMAD.MOV.U32 R62, RZ, RZ, R65 ;  /* 0x000000ffff3e7224 */ /* 0x000fce00078e0041 */
.L_x_6214:
[----:B------:R-:W-:Y:S05]  /*9fb0*/  BSYNC.RECONVERGENT B0 ;  /* 0x0000000000007941 */ /* 0x000fea0003800200 */
.L_x_6212:
        /* <DEDUP_REMOVED lines=9> */
.L_x_6216:
[----:B------:R-:W-:Y:S01]  /*a050*/  IMAD.MOV.U32 R65, RZ, RZ, R64 ;  /* 0x000000ffff417224 */ /* 0x000fe200078e0040 */
[----:B------:R-:W-:Y:S01]  /*a060*/  PRMT R181, R71, 0x5410, R181 ;  /* 0x0000541047b57816 */ /* 0x000fe200000000b5 */
[----:B------:R-:W-:-:S07]  /*a070*/  IMAD.MOV.U32 R64, RZ, RZ, R73 ;  /* 0x000000ffff407224 */ /* 0x000fce00078e0049 */
.L_x_6217:
[----:B------:R-:W-:Y:S05]  /*a080*/  BSYNC.RECONVERGENT B0 ;  /* 0x0000000000007941 */ /* 0x000fea0003800200 */
.L_x_6215:
[----:B------:R-:W-:Y:S02]  /*a090*/  VIADD R70, R70, 0x40 ;  /* 0x0000004046467836 */ /* 0x000fe40000000000 */
[----:B------:R-:W-:-:S03]  /*a0a0*/  IMAD.MOV.U32 R69, RZ, RZ, R121 ;  /* 0x000000ffff457224 */ /* 0x000fc600078e0079 */
[----:B------:R-:W-:-:S13]  /*a0b0*/  ISETP.GE.AND P1, PT, R70, R68, PT ;  /* 0x000000444600720c */ /* 0x000fda0003f26270 */
[----:B------:R-:W-:Y:S05]  /*a0c0*/  @!P1 BRA `(.L_x_6218) ;  /* 0xffffffbc00c09947 */ /* 0x000fea000383ffff */
.L_x_6025:
[----:B------:R-:W-:Y:S05]  /*a0d0*/  BSYNC.RECONVERGENT B1 ;  /* 0x0000000000017941 */ /* 0x000fea0003800200 */
.L_x_5828:
[----:B------:R-:W-:Y:S01]  /*a0e0*/  SHFL.DOWN PT, R72, R64, 0x1, 0x1f ;  /* 0x08201f0040487f89 */ /* 0x000fe200000e0000 */
[----:B------:R-:W-:Y:S01]  /*a0f0*/  BSSY.RECONVERGENT B0, `(.L_x_6219) ;  /* 0x00004a0000007945 */ /* 0x000fe20003800200 */
[----:B------:R-:W-:Y:S02]  /*a100*/  IMAD.MOV.U32 R123, RZ, RZ, R121 ;  /* 0x000000ffff7b7224 */ /* 0x000fe400078e0079 */
        /* <DEDUP_REMOVED lines=64> */
[----:B------:R-:W5:Y:S01]  /*a510*/  SHFL.DOWN PT, R85, R166, 0x1, 0x1f ;  /* 0x08201f00a6557f89 */ /* 0x000f6200000e0000 */
[----:B------:R-:W5:Y:S03]  /*a520*/  S2R R118, SR_LANEID ;  /* 0x0000000000767919 */ /* 0x000f660000000000 */
[----:B0-----:R-:W-:Y:S04]  /*a530*/  STL.64 [R120+0x100], R68 ;  /* 0x0001004478007387 */ /* 0x001fe80000100a00 */
[----:B-1----:R-:W-:Y:S04]  /*a540*/  STL.64 [R120+0x108], R70 ;  /* 0x0001084678007387 */ /* 0x002fe80000100a00 */
[----:B--2---:R-:W-:Y:S04]  /*a550*/  STL.64 [R120+0x110], R72 ;  /* 0x0001104878007387 */ /* 0x004fe80000100a00 */
[----:B---3--:R-:W-:Y:S04]  /*a560*/  STL.64 [R120+0x118], R74 ;  /* 0x0001184a78007387 */ /* 0x008fe80000100a00 */
[----:B----4-:R-:W-:Y:S04]  /*a570*/  STL.64 [R120+0x120], R76 ;  /* 0x0001204c78007387 */ /* 0x010fe80000100a00 */
[----:B-----5:R-:W-:Y:S04]  /*a580*/  STL.64 [R120+0x128], R78 ;  /* 0x0001284e78007387 */ /* 0x020fe80000100a00 */
[----:B------:R-:W-:Y:S04]  /*a590*/  STL.64 [R120+0x130], R80 ;  /* 0x0001305078007387 */ /* 0x000fe80000100a00 */
[----:B------:R-:W-:Y:S01]  /*a5a0*/  STL.64 [R120+0x138], R82 ;  /* 0x0001385278007387 */ /* 0x000fe20000100a00 */
[----:B------:R-:W-:-:S03]  /*a5b0*/  ISETP.GT.AND P0, PT, R118, 0x1e, PT ;  /* 0x0000001e7600780c */ /* 0x000fc60003f04270 */
        /* <DEDUP_REMOVED lines=44> */
[----:B------:R-:W-:Y:S04]  /*a880*/  SHFL.DOWN PT, R82, R153, 0x1, 0x1f ;  /* 0x08201f0099527f89 */ /* 0x000fe800000e0000 */
[----:B------:R-:W5:Y:S04]  /*a890*/  SHFL.DOWN PT, R83, R152, 0x1, 0x1f ;  /* 0x08201f0098537f89 */ /* 0x000f6800000e0000 */
[----:B------:R-:W-:Y:S04]  /*a8a0*/  SHFL.DOWN PT, R69, R67, 0x1, 0x1f ;  /* 0x08201f0043457f89 */ /* 0x000fe800000e0000 */
[----:B------:R-:W-:Y:S04]  /*a8b0*/  SHFL.DOWN PT, R84, R151, 0x1, 0x1f ;  /* 0x08201f0097547f89 */ /* 0x000fe800000e0000 */
[----:B------:R-:W5:Y:S04]  /*a8c0*/  SHFL.DOWN PT, R85, R150, 0x1, 0x1f ;  /* 0x08201f0096557f89 */ /* 0x000f6800000e0000 */
[----:B0-----:R0:W-:Y:S04]  /*a8d0*/  STL.64 [R120+0x88], R86 ;  /* 0x0000885678007387 */ /* 0x0011e80000100a00 */
[----:B-1----:R0:W-:Y:S04]  /*a8e0*/  STL.64 [R120+0x90], R88 ;  /* 0x0000905878007387 */ /* 0x0021e80000100a00 */
[----:B--2---:R0:W-:Y:S04]  /*a8f0*/  STL.64 [R120+0x98], R90 ;  /* 0x0000985a78007387 */ /* 0x0041e80000100a00 */
[----:B---3--:R0:W-:Y:S04]  /*a900*/  STL.64 [R120+0xa0], R92 ;  /* 0x0000a05c78007387 */ /* 0x0081e80000100a00 */
[----:B----4-:R0:W-:Y:S04]  /*a910*/  STL.64 [R120+0xa8], R94 ;  /* 0x0000a85e78007387 */ /* 0x0101e80000100a00 */
[----:B-----5:R0:W-:Y:S04]  /*a920*/  STL.64 [R120+0xb0], R96 ;  /* 0x0000b06078007387 */ /* 0x0201e80000100a00 */
        /* <DEDUP_REMOVED lines=18> */
[----:B------:R-:W-:Y:S05]  /*aa50*/  @P0 BRA `(.L_x_6220) ;  /* 0x0000004000240947 */ /* 0x000fea0003800000 */
[----:B------:R-:W-:Y:S01]  /*aa60*/  FSETP.GT.FTZ.AND P0, PT, R121, R68, PT ;  /* 0x000000447900720b */ /* 0x000fe20003f14000 */
[----:B0-----:R-:W-:-:S03]  /*aa70*/  VIADD R71, R120, 0x8 ;  /* 0x0000000878477836 */ /* 0x001fc60000000000 */
[----:B------:R-:W-:Y:S02]  /*aa80*/  FSEL R123, R121, R68, P0 ;  /* 0x00000044797b7208 */ /* 0x000fe40000000000 */
[----:B------:R-:W-:Y:S02]  /*aa90*/  FSEL R68, R68, R121, P0 ;  /* 0x0000007944447208 */ /* 0x000fe40000000000 */
[----:B------:R-:W-:Y:S02]  /*aaa0*/  FSEL R70, R67, R69, P0 ;  /* 0x0000004543467208 */ /* 0x000fe40000000000 */
[----:B------:R-:W-:Y:S01]  /*aab0*/  FSEL R67, R69, R67, P0 ;  /* 0x0000004345437208 */ /* 0x000fe20000000000 */
[----:B------:R-:W-:Y:S01]  /*aac0*/  FADD.FTZ R68, -R123, R68 ;  /* 0x000000447b447221 */ /* 0x000fe20000010100 */
[----:B------:R-:W-:-:S03]  /*aad0*/  PRMT R69, R181, 0x7610, R69 ;  /* 0x00007610b5457816 */ /* 0x000fc60000000045 */
[----:B------:R-:W-:Y:S01]  /*aae0*/  FMUL.FTZ R72, R68, 1.4426950216293334961 ;  /* 0x3fb8aa3b44487820 */ /* 0x000fe20000410000 */
[----:B------:R-:W-:-:S05]  /*aaf0*/  IMAD.MOV.U32 R68, RZ, RZ, R64 ;  /* 0x000000ffff447224 */ /* 0x000fca00078e0040 */
[----:B------:R-:W0:Y:S02]  /*ab00*/  MUFU.EX2 R72, R72 ;  /* 0x0000004800487308 */ /* 0x000e240000000800 */
[----:B0-----:R-:W-:Y:S01]  /*ab10*/  FFMA.FTZ R67, R67, R72, R70 ;  /* 0x0000004843437223 */ /* 0x001fe20000010046 */
[----:B------:R-:W-:-:S07]  /*ab20*/  IMAD.MOV.U32 R70, RZ, RZ, RZ ;  /* 0x000000ffff467224 */ /* 0x000fce00078e00ff */
.L_x_6410:
[----:B------:R-:W2:Y:S04]  /*ab30*/  LDL.U16 R73, [R120+0x108] ;  /* 0x0001080078497983 */ /* 0x000ea80000100400 */
[----:B------:R-:W3:Y:S01]  /*ab40*/  LDL R64, [R71] ;  /* 0x0000000047407983 */ /* 0x000ee20000100800 */
[----:B------:R-:W-:Y:S01]  /*ab50*/  VIADD R70, R70, 0x1 ;  /* 0x0000000146467836 */ /* 0x000fe20000000000 */
[----:B------:R-:W-:Y:S04]  /*ab60*/  BSSY.RECONVERGENT B1, `(.L_x_6221) ;  /* 0x0000015000017945 */ /* 0x000fe80003800200 */
[----:B------:R-:W-:-:S02]  /*ab70*/  ISETP.NE.AND P2, PT, R70, 0x40, PT ;  /* 0x000000404600780c */ /* 0x000fc40003f45270 */
[----:B--2---:R-:W-:Y:S02]  /*ab80*/  HSETP2.GT.AND P0, PT, R73.H0_H0, R150.H1_H1, PT ;  /* 0x3000009649007234 */ /* 0x004fe40003f04800 */
[----:B---3--:R-:W-:-:S03]  /*ab90*/  ISETP.GE.AND P1, PT, R64, R3, PT ;  /* 0x000000034000720c */ /* 0x008fc60003f26270 */
[----:B------:R-:W-:Y:S02]  /*aba0*/  ISETP.EQ.OR P0, PT, R3, -0x1, P0 ;  /* 0xffffffff0300780c */ /* 0x000fe40000702670 */
[----:B------:R-:W-:-:S04]  /*abb0*/  HSETP2.NEU.OR P1, PT, R73.H0_H0, R150.H1_H1, P1 ;  /* 0x3000009649007234 */ /* 0x000fc80000f2d820 */
[----:B------:R-:W-:-:S13]  /*abc0*/  PLOP3.LUT P0, PT, P0, P1, PT, 0x8, 0x80 ;  /* 0x000000000080781c */ /* 0x000fda0000702170 */
        /* <DEDUP_REMOVED lines=10> */
.L_x_6222:
[----:B------:R-:W-:Y:S01]  /*ac70*/  IMAD.MOV.U32 R64, RZ, RZ, R3 ;  /* 0x000000ffff407224 */ /* 0x000fe200078e0003 */
[C---:B------:R-:W-:Y:S01]  /*ac80*/  PRMT R72, R150.reuse, 0x7632, R72 ;  /* 0x0000763296487816 */ /* 0x040fe20000000048 */
[----:B------:R-:W-:Y:S01]  /*ac90*/  IMAD.MOV.U32 R3, RZ, RZ, R2 ;  /* 0x000000ffff037224 */ /* 0x000fe200078e0002 */
[----:B------:R-:W-:-:S07]  /*aca0*/  PRMT R150, R150, 0x5410, R150 ;  /* 0x0000541096967816 */ /* 0x000fce0000000096 */
.L_x_6223:
[----:B------:R-:W-:Y:S05]  /*acb0*/  BSYNC.RECONVERGENT B1 ;  /* 0x0000000000017941 */ /* 0x000fea0003800200 */
.L_x_6221:
        /* <DEDUP_REMOVED lines=11> */
.L_x_6225:
[----:B------:R-:W-:Y:S01]  /*ad70*/  IMAD.MOV.U32 R73, RZ, RZ, R64 ;  /* 0x000000ffff497224 */ /* 0x000fe200078e0040 */
[----:B------:R-:W-:Y:S01]  /*ad80*/  PRMT R74, R72, 0x7610, R74 ;  /* 0x00007610484a7816 */ /* 0x000fe2000000004a */
[----:B------:R-:W-:Y:S01]  /*ad90*/  IMAD.MOV.U32 R2, RZ, RZ, R5 ;  /* 0x000000ffff027224 */ /* 0x000fe200078e0005 */
[----:B------:R-:W-:-:S07]  /*ada0*/  PRMT R150, R151, 0x7632, R150 ;  /* 0x0000763297967816 */ /* 0x000fce0000000096 */
.L_x_6226:
[----:B------:R-:W-:Y:S05]  /*adb0*/  BSYNC.RECONVERGENT B1 ;  /* 0x0000000000017941 */ /* 0x000fea0003800200 */
.L_x_6224:
        /* <DEDUP_REMOVED lines=11> */
.L_x_6228:
[----:B------:R-:W-:Y:S01]  /*ae70*/  IMAD.MOV.U32 R64, RZ, RZ, R73 ;  /* 0x000000ffff407224 */ /* 0x000fe200078e0049 */
[----:B------:R-:W-:Y:S01]  /*ae80*/  PRMT R69, R69, 0x5410, R74 ;  /* 0x0000541045457816 */ /* 0x000fe2000000004a */
[----:B------:R-:W-:Y:S01]  /*ae90*/  IMAD.MOV.U32 R5, RZ, RZ, R4 ;  /* 0x000000ffff057224 */ /* 0x000fe200078e0004 */
[----:B------:R-:W-:-:S07]  /*aea0*/  PRMT R151, R151, 0x5410, R151 ;  /* 0x0000541097977816 */ /* 0x000fce0000000097 */
.L_x_6229:
[----:B------:R-:W-:Y:S05]  /*aeb0*/  BSYNC.RECONVERGENT B1 ;  /* 0x0000000000017941 */ /* 0x000fea0003800200 */
.L_x_6227:
        /* <DEDUP_REMOVED lines=11> */
.L_x_6231:
[----:B------:R-:W-:Y:S01]  /*af70*/  IMAD.MOV.U32 R73, RZ, RZ, R64 ;  /* 0x000000ffff497224 */ /* 0x000fe200078e0040 */
[----:B------:R-:W-:Y:S01]  /*af80*/  PRMT R72, R72, 0x7610, R69 ;  /* 0x0000761048487816 */ /* 0x000fe20000000045 */
[----:B------:R-:W-:Y:S01]  /*af90*/  IMAD.MOV.U32 R4, RZ, RZ, R7 ;  /* 0x000000ffff047224 */ /* 0x000fe200078e0007 */
[----:B------:R-:W-:-:S07]  /*afa0*/  PRMT R151, R152, 0x7632, R151 ;  /* 0x0000763298977816 */ /* 0x000fce0000000097 */
.L_x_6232:
[----:B------:R-:W-:Y:S05]  /*afb0*/  BSYNC.RECONVERGENT B1 ;  /* 0x0000000000017941 */ /* 0x000fea0003800200 */
.L_x_6230:
        /* <DEDUP_REMOVED lines=11> */
.L_x_6234:
[----:B------:R-:W-:Y:S01]  /*b070*/  IMAD.MOV.U32 R64, RZ, RZ, R73 ;  /* 0x000000ffff407224 */ /* 0x000fe200078e0049 */
[----:B------:R-:W-:Y:S01]  /*b080*/  PRMT R72, R72, 0x7632, R72 ;  /* 0x0000763248487816 */ /* 0x000fe20000000048 */
[----:B------:R-:W-:Y:S01]  /*b090*/  IMAD.MOV.U32 R7, RZ, RZ, R6 ;  /* 0x000000ffff077224 */ /* 0x000fe200078e0006 */
[----:B------:R-:W-:-:S07]  /*b0a0*/  PRMT R152, R152, 0x5410, R152 ;  /* 0x0000541098987816 */ /* 0x000fce0000000098 */
.L_x_6235:
[----:B------:R-:W-:Y:S05]  /*b0b0*/  BSYNC.RECONVERGENT B1 ;  /* 0x0000000000017941 */ /* 0x000fea0003800200 */
.L_x_6233:
        /* <DEDUP_REMOVED lines=11> */
.L_x_6237:
[----:B------:R-:W-:Y:S01]  /*b170*/  IMAD.MOV.U32 R73, RZ, RZ, R64 ;  /* 0x000000ffff497224 */ /* 0x000fe200078e0040 */
[----:B------:R-:W-:Y:S01]  /*b180*/  PRMT R74, R72, 0x7610, R74 ;  /* 0x00007610484a7816 */ /* 0x000fe2000000004a */
[----:B------:R-:W-:Y:S01]  /*b190*/  IMAD.MOV.U32 R6, RZ, RZ, R9 ;  /* 0x000000ffff067224 */ /* 0x000fe200078e0009 */
[----:B------:R-:W-:-:S07]  /*b1a0*/  PRMT R152, R153, 0x7632, R152 ;  /* 0x0000763299987816 */ /* 0x000fce0000000098 */
.L_x_6238:
[----:B------:R-:W-:Y:S05]  /*b1b0*/  BSYNC.RECONVERGENT B1 ;  /* 0x0000000000017941 */ /* 0x000fea0003800200 */
.L_x_6236:
        /* <DEDUP_REMOVED lines=11> */
.L_x_6240:
[----:B------:R-:W-:Y:S01]  /*b270*/  IMAD.MOV.U32 R64, RZ, RZ, R73 ;  /* 0x000000ffff407224 */ /* 0x000fe200078e0049 */
[----:B------:R-:W-:Y:S01]  /*b280*/  PRMT R69, R69, 0x5410, R74 ;  /* 0x0000541045457816 */ /* 0x000fe2000000004a */
[----:B------:R-:W-:Y:S01]  /*b290*/  IMAD.MOV.U32 R9, RZ, RZ, R8 ;  /* 0x000000ffff097224 */ /* 0x000fe200078e0008 */
[----:B------:R-:W-:-:S07]  /*b2a0*/  PRMT R153, R153, 0x5410, R153 ;  /* 0x0000541099997816 */ /* 0x000fce0000000099 */
.L_x_6241:
[----:B------:R-:W-:Y:S05]  /*b2b0*/  BSYNC.RECONVERGENT B1 ;  /* 0x0000000000017941 */ /* 0x000fea0003800200 */
.L_x_6239:
        /* <DEDUP_REMOVED lines=11> */
.L_x_6243:
[----:B------:R-:W-:Y:S01]  /*b370*/  IMAD.MOV.U32 R73, RZ, RZ, R64 ;  /* 0x000000ffff497224 */ /* 0x000fe200078e0040 */
[----:B------:R-:W-:Y:S01]  /*b380*/  PRMT R72, R72, 0x7610, R69 ;  /* 0x0000761048487816 */ /* 0x000fe20000000045 */
[----:B------:R-:W-:Y:S01]  /*b390*/  IMAD.MOV.U32 R8, RZ, RZ, R11 ;  /* 0x000000ffff087224 */ /* 0x000fe200078e000b */
[----:B------:R-:W-:-:S07]  /*b3a0*/  PRMT R153, R154, 0x7632, R153 ;  /* 0x000076329a997816 */ /* 0x000fce0000000099 */
.L_x_6244:
[----:B------:R-:W-:Y:S05]  /*b3b0*/  BSYNC.RECONVERGENT B1 ;  /* 0x0000000000017941 */ /* 0x000fea0003800200 */
.L_x_6242:
        /* <DEDUP_REMOVED lines=11> */
.L_x_6246:
[----:B------:R-:W-:Y:S01]  /*b470*/  IMAD.MOV.U32 R64, RZ, RZ, R73 ;  /* 0x000000ffff407224 */ /* 0x000fe200078e0049 */
[----:B------:R-:W-:Y:S01]  /*b480*/  PRMT R72, R72, 0x7632, R72 ;  /* 0x0000763248487816 */ /* 0x000fe20000000048 */
[----:B------:R-:W-:Y:S01]  /*b490*/  IMAD.MOV.U32 R11, RZ, RZ, R10 ;  /* 0x000000ffff0b7224 */ /* 0x000fe200078e000a */
[----:B------:R-:W-:-:S07]  /*b4a0*/  PRMT R154, R154, 0x5410, R154 ;  /* 0x000054109a9a7816 */ /* 0x000fce000000009a */
.L_x_6247:
[----:B------:R-:W-:Y:S05]  /*b4b0*/  BSYNC.RECONVERGENT B1 ;  /* 0x0000000000017941 */ /* 0x000fea0003800200 */
.L_x_6245:
        /* <DEDUP_REMOVED lines=11> */
.L_x_6249:
[----:B------:R-:W-:Y:S01]  /*b570*/  IMAD.MOV.U32 R73, RZ, RZ, R64 ;  /* 0x000000ffff497224 */ /* 0x000fe200078e0040 */
[----:B------:R-:W-:Y:S01]  /*b580*/  PRMT R74, R72, 0x7610, R74 ;  /* 0x00007610484a7816 */ /* 0x000fe2000000004a */
[----:B------:R-:W-:Y:S01]  /*b590*/  IMAD.MOV.U32 R10, RZ, RZ, R13 ;  /* 0x000000ffff0a7224 */ /* 0x000fe200078e000d */
[----:B------:R-:W-:-:S07]  /*b5a0*/  PRMT R154, R155, 0x7632, R154 ;  /* 0x000076329b9a7816 */ /* 0x000fce000000009a */
.L_x_6250:
[----:B------:R-:W-:Y:S05]  /*b5b0*/  BSYNC.RECONVERGENT B1 ;  /* 0x0000000000017941 */ /* 0x000fea0003800200 */
.L_x_6248:
        /* <DEDUP_REMOVED lines=11> */
.L_x_6252:
[----:B------:R-:W-:Y:S01]  /*b670*/  IMAD.MOV.U32 R64, RZ, RZ, R73 ;  /* 0x000000ffff407224 */ /* 0x000fe200078e0049 */
[----:B------:R-:W-:Y:S01]  /*b680*/  PRMT R69, R69, 0x5410, R74 ;  /* 0x0000541045457816 */ /* 0x000fe2000000004a */
[----:B------:R-:W-:Y:S01]  /*b690*/  IMAD.MOV.U32 R13, RZ, RZ, R12 ;  /* 0x000000ffff0d7224 */ /* 0x000fe200078e000c */
[----:B------:R-:W-:-:S07]  /*b6a0*/  PRMT R155, R155, 0x5410, R155 ;  /* 0x000054109b9b7816 */ /* 0x000fce000000009b */
.L_x_6253:
[----:B------:R-:W-:Y:S05]  /*b6b0*/  BSYNC.RECONVERGENT B1 ;  /* 0x0000000000017941 */ /* 0x000fea0003800200 */
.L_x_6251:
        /* <DEDUP_REMOVED lines=11> */
.L_x_6255:
[----:B------:R-:W-:Y:S01]  /*b770*/  IMAD.MOV.U32 R73, RZ, RZ, R64 ;  /* 0x000000ffff497224 */ /* 0x000fe200078e0040 */
[----:B------:R-:W-:Y:S01]  /*b780*/  PRMT R72, R72, 0x7610, R69 ;  /* 0x0000761048487816 */ /* 0x000fe20000000045 */
[----:B------:R-:W-:Y:S01]  /*b790*/  IMAD.MOV.U32 R12, RZ, RZ, R15 ;  /* 0x000000ffff0c7224 */ /* 0x000fe200078e000f */
[----:B------:R-:W-:-:S07]  /*b7a0*/  PRMT R155, R156, 0x7632, R155 ;  /* 0x000076329c9b7816 */ /* 0x000fce000000009b */
.L_x_6256:
[----:B------:R-:W-:Y:S05]  /*b7b0*/  BSYNC.RECONVERGENT B1 ;  /* 0x0000000000017941 */ /* 0x000fea0003800200 */
.L_x_6254:
        /* <DEDUP_REMOVED lines=11> */
.L_x_6258:
[----:B------:R-:W-:Y:S01]  /*b870*/  IMAD.MOV.U32 R64, RZ, RZ, R73 ;  /* 0x000000ffff407224 */ /* 0x000fe200078e0049 */
[----:B------:R-:W-:Y:S01]  /*b880*/  PRMT R72, R72, 0x7632, R72 ;  /* 0x0000763248487816 */ /* 0x000fe20000000048 */
[----:B------:R-:W-:Y:S01]  /*b890*/  IMAD.MOV.U32 R15, RZ, RZ, R14 ;  /* 0x000000ffff0f7224 */ /* 0x000fe200078e000e */
[----:B------:R-:W-:-:S07]  /*b8a0*/  PRMT R156, R156, 0x5410, R156 ;  /* 0x000054109c9c7816 */ /* 0x000fce000000009c */
.L_x_6259:
[----:B------:R-:W-:Y:S05]  /*b8b0*/  BSYNC.RECONVERGENT B1 ;  /* 0x0000000000017941 */ /* 0x000fea0003800200 */
.L_x_6257:
        /* <DEDUP_REMOVED lines=11> */
.L_x_6261:
[----:B------:R-:W-:Y:S01]  /*b970*/  IMAD.MOV.U32 R73, RZ, RZ, R64 ;  /* 0x000000ffff497224 */ /* 0x000fe200078e0040 */
[----:B------:R-:W-:Y:S01]  /*b980*/  PRMT R74, R72, 0x7610, R74 ;  /* 0x00007610484a7816 */ /* 0x000fe2000000004a */
[----:B------:R-:W-:Y:S01]  /*b990*/  IMAD.MOV.U32 R14, RZ, RZ, R17 ;  /* 0x000000ffff0e7224 */ /* 0x000fe200078e0011 */
[----:B------:R-:W-:-:S07]  /*b9a0*/  PRMT R156, R157, 0x7632, R156 ;  /* 0x000076329d9c7816 */ /* 0x000fce000000009c */
.L_x_6262:
[----:B------:R-:W-:Y:S05]  /*b9b0*/  BSYNC.RECONVERGENT B1 ;  /* 0x0000000000017941 */ /* 0x000fea0003800200 */
.L_x_6260:
        /* <DEDUP_REMOVED lines=11> */
.L_x_6264:
[----:B------:R-:W-:Y:S01]  /*ba70*/  IMAD.MOV.U32 R64, RZ, RZ, R73 ;  /* 0x000000ffff407224 */ /* 0x000fe200078e0049 */
[----:B------:R-:W-:Y:S01]  /*ba80*/  PRMT R69, R69, 0x5410, R74 ;  /* 0x0000541045457816 */ /* 0x000fe2000000004a */
[----:B------:R-:W-:Y:S01]  /*ba90*/  IMAD.MOV.U32 R17, RZ, RZ, R16 ;  /* 0x000000ffff117224 */ /* 0x000fe200078e0010 */
[----:B------:R-:W-:-:S07]  /*baa0*/  PRMT R157, R157, 0x5410, R157 ;  /* 0x000054109d9d7816 */ /* 0x000fce000000009d */
.L_x_6265:
[----:B------:R-:W-:Y:S05]  /*bab0*/  BSYNC.RECONVERGENT B1 ;  /* 0x0000000000017941 */ /* 0x000fea0003800200 */
.L_x_6263:
        /* <DEDUP_REMOVED lines=11> */
.L_x_6267:
[----:B------:R-:W-:Y:S01]  /*bb70*/  IMAD.MOV.U32 R73, RZ, RZ, R64 ;  /* 0x000000ffff497224 */ /* 0x000fe200078e0040 */
[----:B------:R-:W-:Y:S01]  /*bb80*/  PRMT R72, R72, 0x7610, R69 ;  /* 0x0000761048487816 */ /* 0x000fe20000000045 */
[----:B------:R-:W-:Y:S01]  /*bb90*/  IMAD.MOV.U32 R16, RZ, RZ, R19 ;  /* 0x000000ffff107224 */ /* 0x000fe200078e0013 */
[----:B------:R-:W-:-:S07]  /*bba0*/  PRMT R157, R158, 0x7632, R157 ;  /* 0x000076329e9d7816 */ /* 0x000fce000000009d */
.L_x_6268:
[----:B------:R-:W-:Y:S05]  /*bbb0*/  BSYNC.RECONVERGENT B1 ;  /* 0x0000000000017941 */ /* 0x000fea0003800200 */
.L_x_6266:
        /* <DEDUP_REMOVED lines=11> */
.L_x_6270:
[----:B------:R-:W-:Y:S01]  /*bc70*/  IMAD.MOV.U32 R64, RZ, RZ, R73 ;  /* 0x000000ffff407224 */ /* 0x000fe200078e0049 */
[----:B------:R-:W-:Y:S01]  /*bc80*/  PRMT R72, R72, 0x7632, R72 ;  /* 0x0000763248487816 */ /* 0x000fe20000000048 */
[----:B------:R-:W-:Y:S01]  /*bc90*/  IMAD.MOV.U32 R19, RZ, RZ, R18 ;  /* 0x000000ffff137224 */ /* 0x000fe200078e0012 */
[----:B------:R-:W-:-:S07]  /*bca0*/  PRMT R158, R158, 0x5410, R158 ;  /* 0x000054109e9e7816 */ /* 0x000fce000000009e */
.L_x_6271:
[----:B------:R-:W-:Y:S05]  /*bcb0*/  BSYNC.RECONVERGENT B1 ;  /* 0x0000000000017941 */ /* 0x000fea0003800200 */
.L_x_6269:
        /* <DEDUP_REMOVED lines=11> */
.L_x_6273:
[----:B------:R-:W-:Y:S01]  /*bd70*/  IMAD.MOV.U32 R73, RZ, RZ, R64 ;  /* 0x000000ffff497224 */ /* 0x000fe200078e0040 */
[----:B------:R-:W-:Y:S01]  /*bd80*/  PRMT R74, R72, 0x7610, R74 ;  /* 0x00007610484a7816 */ /* 0x000fe2000000004a */
[----:B------:R-:W-:Y:S01]  /*bd90*/  IMAD.MOV.U32 R18, RZ, RZ, R21 ;  /* 0x000000ffff127224 */ /* 0x000fe200078e0015 */
[----:B------:R-:W-:-:S07]  /*bda0*/  PRMT R158, R159, 0x7632, R158 ;  /* 0x000076329f9e7816 */ /* 0x000fce000000009e */
.L_x_6274:
[----:B------:R-:W-:Y:S05]  /*bdb0*/  BSYNC.RECONVERGENT B1 ;  /* 0x0000000000017941 */ /* 0x000fea0003800200 */
.L_x_6272:
        /* <DEDUP_REMOVED lines=11> */
.L_x_6276:
[----:B------:R-:W-:Y:S01]  /*be70*/  IMAD.MOV.U32 R64, RZ, RZ, R73 ;  /* 0x000000ffff407224 */ /* 0x000fe200078e0049 */
[----:B------:R-:W-:Y:S01]  /*be80*/  PRMT R69, R69, 0x5410, R74 ;  /* 0x0000541045457816 */ /* 0x000fe2000000004a */
[----:B------:R-:W-:Y:S01]  /*be90*/  IMAD.MOV.U32 R21, RZ, RZ, R20 ;  /* 0x000000ffff157224 */ /* 0x000fe200078e0014 */
[----:B------:R-:W-:-:S07]  /*bea0*/  PRMT R159, R159, 0x5410, R159 ;  /* 0x000054109f9f7816 */ /* 0x000fce000000009f */
.L_x_6277:
[----:B------:R-:W-:Y:S05]  /*beb0*/  BSYNC.RECONVERGENT B1 ;  /* 0x0000000000017941 */ /* 0x000fea0003800200 */
.L_x_6275:
        /* <DEDUP_REMOVED lines=11> */
.L_x_6279:
[----:B------:R-:W-:Y:S01]  /*bf70*/  IMAD.MOV.U32 R73, RZ, RZ, R64 ;  /* 0x000000ffff497224 */ /* 0x000fe200078e0040 */
[----:B------:R-:W-:Y:S01]  /*bf80*/  PRMT R72, R72, 0x7610, R69 ;  /* 0x0000761048487816 */ /* 0x000fe20000000045 */
[----:B------:R-:W-:Y:S01]  /*bf90*/  IMAD.MOV.U32 R20, RZ, RZ, R23 ;  /* 0x000000ffff147224 */ /* 0x000fe200078e0017 */
[----:B------:R-:W-:-:S07]  /*bfa0*/  PRMT R159, R160, 0x7632, R159 ;  /* 0x00007632a09f7816 */ /* 0x000fce000000009f */
.L_x_6280:
[----:B------:R-:W-:Y:S05]  /*bfb0*/  BSYNC.RECONVERGENT B1 ;  /* 0x0000000000017941 */ /* 0x000fea0003800200 */
.L_x_6278:
        /* <DEDUP_REMOVED lines=11> */
.L_x_6282:
[----:B------:R-:W-:Y:S01]  /*c070*/  IMAD.MOV.U32 R64, RZ, RZ, R73 ;  /* 0x000000ffff407224 */ /* 0x000fe200078e0049 */
[----:B------:R-:W-:Y:S01]  /*c080*/  PRMT R72, R72, 0x7632, R72 ;  /* 0x0000763248487816 */ /* 0x000fe20000000048 */
[----:B------:R-:W-:Y:S01]  /*c090*/  IMAD.MOV.U32 R23, RZ, RZ, R22 ;  /* 0x000000ffff177224 */ /* 0x000fe200078e0016 */
[----:B------:R-:W-:-:S07]  /*c0a0*/  PRMT R160, R160, 0x5410, R160 ;  /* 0x00005410a0a07816 */ /* 0x000fce00000000a0 */
.L_x_6283:
[----:B------:R-:W-:Y:S05]  /*c0b0*/  BSYNC.RECONVERGENT B1 ;  /* 0x0000000000017941 */ /* 0x000fea0003800200 */
.L_x_6281:
        /* <DEDUP_REMOVED lines=11> */
.L_x_6285:
[----:B------:R-:W-:Y:S01]  /*c170*/  IMAD.MOV.U32 R73, RZ, RZ, R64 ;  /* 0x000000ffff497224 */ /* 0x000fe200078e0040 */
[----:B------:R-:W-:Y:S01]  /*c180*/  PRMT R74, R72, 0x7610, R74 ;  /* 0x00007610484a7816 */ /* 0x000fe2000000004a */
[----:B------:R-:W-:Y:S01]  /*c190*/  IMAD.MOV.U32 R22, RZ, RZ, R25 ;  /* 0x000000ffff167224 */ /* 0x000fe200078e0019 */
[----:B------:R-:W-:-:S07]  /*c1a0*/  PRMT R160, R161, 0x7632, R160 ;  /* 0x00007632a1a07816 */ /* 0x000fce00000000a0 */
.L_x_6286:
[----:B------:R-:W-:Y:S05]  /*c1b0*/  BSYNC.RECONVERGENT B1 ;  /* 0x0000000000017941 */ /* 0x000fea0003800200 */
.L_x_6284:
        /* <DEDUP_REMOVED lines=11> */
.L_x_6288:
[----:B------:R-:W-:Y:S01]  /*c270*/  IMAD.MOV.U32 R64, RZ, RZ, R73 ;  /* 0x000000ffff407224 */ /* 0x000fe200078e0049 */
[----:B------:R-:W-:Y:S01]  /*c280*/  PRMT R69, R69, 0x5410, R74 ;  /* 0x0000541045457816 */ /* 0x000fe2000000004a */
[----:B------:R-:W-:Y:S01]  /*c290*/  IMAD.MOV.U32 R25, RZ, RZ, R24 ;  /* 0x000000ffff197224 */ /* 0x000fe200078e0018 */
[----:B------:R-:W-:-:S07]  /*c2a0*/  PRMT R161, R161, 0x5410, R161 ;  /* 0x00005410a1a17816 */ /* 0x000fce00000000a1 */
.L_x_6289:
[----:B------:R-:W-:Y:S05]  /*c2b0*/  BSYNC.RECONVERGENT B1 ;  /* 0x0000000000017941 */ /* 0x000fea0003800200 */
.L_x_6287:
        /* <DEDUP_REMOVED lines=11> */
.L_x_6291:
[----:B------:R-:W-:Y:S01]  /*c370*/  IMAD.MOV.U32 R73, RZ, RZ, R64 ;  /* 0x000000ffff497224 */ /* 0x000fe200078e0040 */
[----:B------:R-:W-:Y:S01]  /*c380*/  PRMT R72, R72, 0x7610, R69 ;  /* 0x0000761048487816 */ /* 0x000fe20000000045 */
[----:B------:R-:W-:Y:S01]  /*c390*/  IMAD.MOV.U32 R24, RZ, RZ, R27 ;  /* 0x000000ffff187224 */ /* 0x000fe200078e001b */
[----:B------:R-:W-:-:S07]  /*c3a0*/  PRMT R161, R162, 0x7632, R161 ;  /* 0x00007632a2a17816 */ /* 0x000fce00000000a1 */
.L_x_6292:
[----:B------:R-:W-:Y:S05]  /*c3b0*/  BSYNC.RECONVERGENT B1 ;  /* 0x0000000000017941 */ /* 0x000fea0003800200 */
.L_x_6290:
        /* <DEDUP_REMOVED lines=11> */
.L_x_6294:
[----:B------:R-:W-:Y:S01]  /*c470*/  IMAD.MOV.U32 R64, RZ, RZ, R73 ;  /* 0x000000ffff407224 */ /* 0x000fe200078e0049 */
[----:B------:R-:W-:Y:S01]  /*c480*/  PRMT R72, R72, 0x7632, R72 ;  /* 0x0000763248487816 */ /* 0x000fe20000000048 */
[----:B------:R-:W-:Y:S01]  /*c490*/  IMAD.MOV.U32 R27, RZ, RZ, R26 ;  /* 0x000000ffff1b7224 */ /* 0x000fe200078e001a */
[----:B------:R-:W-:-:S07]  /*c4a0*/  PRMT R162, R162, 0x5410, R162 ;  /* 0x00005410a2a27816 */ /* 0x000fce00000000a2 */
.L_x_6295:
[----:B------:R-:W-:Y:S05]  /*c4b0*/  BSYNC.RECONVERGENT B1 ;  /* 0x0000000000017941 */ /* 0x000fea0003800200 */
.L_x_6293:
        /* <DEDUP_REMOVED lines=11> */
.L_x_6297:
[----:B------:R-:W-:Y:S01]  /*c570*/  IMAD.MOV.U32 R73, RZ, RZ, R64 ;  /* 0x000000ffff497224 */ /* 0x000fe200078e0040 */
[----:B------:R-:W-:Y:S01]  /*c580*/  PRMT R74, R72, 0x7610, R74 ;  /* 0x00007610484a7816 */ /* 0x000fe2000000004a */
[----:B------:R-:W-:Y:S01]  /*c590*/  IMAD.MOV.U32 R26, RZ, RZ, R29 ;  /* 0x000000ffff1a7224 */ /* 0x000fe200078e001d */
[----:B------:R-:W-:-:S07]  /*c5a0*/  PRMT R162, R163, 0x7632, R162 ;  /* 0x00007632a3a27816 */ /* 0x000fce00000000a2 */
.L_x_6298:
[----:B------:R-:W-:Y:S05]  /*c5b0*/  BSYNC.RECONVERGENT B1 ;  /* 0x0000000000017941 */ /* 0x000fea0003800200 */
.L_x_6296:
        /* <DEDUP_REMOVED lines=11> */
.L_x_6300:
[----:B------:R-:W-:Y:S01]  /*c670*/  IMAD.MOV.U32 R64, RZ, RZ, R73 ;  /* 0x000000ffff407224 */ /* 0x000fe200078e0049 */
[----:B------:R-:W-:Y:S01]  /*c680*/  PRMT R69, R69, 0x5410, R74 ;  /* 0x0000541045457816 */ /* 0x000fe2000000004a */
[----:B------:R-:W-:Y:S01]  /*c690*/  IMAD.MOV.U32 R29, RZ, RZ, R28 ;  /* 0x000000ffff1d7224 */ /* 0x000fe200078e001c */
[----:B------:R-:W-:-:S07]  /*c6a0*/  PRMT R163, R163, 0x5410, R163 ;  /* 0x00005410a3a37816 */ /* 0x000fce00000000a3 */
.L_x_6301:
[----:B------:R-:W-:Y:S05]  /*c6b0*/  BSYNC.RECONVERGENT B1 ;  /* 0x0000000000017941 */ /* 0x000fea0003800200 */
.L_x_6299:
        /* <DEDUP_REMOVED lines=11> */
.L_x_6303:
[----:B------:R-:W-:Y:S01]  /*c770*/  IMAD.MOV.U32 R73, RZ, RZ, R64 ;  /* 0x000000ffff497224 */ /* 0x000fe200078e0040 */
[----:B------:R-:W-:Y:S01]  /*c780*/  PRMT R72, R72, 0x7610, R69 ;  /* 0x0000761048487816 */ /* 0x000fe20000000045 */
[----:B------:R-:W-:Y:S01]  /*c790*/  IMAD.MOV.U32 R28, RZ, RZ, R31 ;  /* 0x000000ffff1c7224 */ /* 0x000fe200078e001f */
[----:B------:R-:W-:-:S07]  /*c7a0*/  PRMT R163, R164, 0x7632, R163 ;  /* 0x00007632a4a37816 */ /* 0x000fce00000000a3 */
.L_x_6304:
[----:B------:R-:W-:Y:S05]  /*c7b0*/  BSYNC.RECONVERGENT B1 ;  /* 0x0000000000017941 */ /* 0x000fea0003800200 */
.L_x_6302:
        /* <DEDUP_REMOVED lines=11> */
.L_x_6306:
[----:B------:R-:W-:Y:S01]  /*c870*/  IMAD.MOV.U32 R64, RZ, RZ, R73 ;  /* 0x000000ffff407224 */ /* 0x000fe200078e0049 */
[----:B------:R-:W-:Y:S01]  /*c880*/  PRMT R72, R72, 0x7632, R72 ;  /* 0x0000763248487816 */ /* 0x000fe20000000048 */
[----:B------:R-:W-:Y:S01]  /*c890*/  IMAD.MOV.U32 R31, RZ, RZ, R30 ;  /* 0x000000ffff1f7224 */ /* 0x000fe200078e001e */
[----:B------:R-:W-:-:S07]  /*c8a0*/  PRMT R164, R164, 0x5410, R164 ;  /* 0x00005410a4a47816 */ /* 0x000fce00000000a4 */
.L_x_6307:
[----:B------:R-:W-:Y:S05]  /*c8b0*/  BSYNC.RECONVERGENT B1 ;  /* 0x0000000000017941 */ /* 0x000fea0003800200 */
.L_x_6305:
        /* <DEDUP_REMOVED lines=11> */
.L_x_6309:
[----:B------:R-:W-:Y:S01]  /*c970*/  IMAD.MOV.U32 R73, RZ, RZ, R64 ;  /* 0x000000ffff497224 */ /* 0x000fe200078e0040 */
[----:B------:R-:W-:Y:S01]  /*c980*/  PRMT R74, R72, 0x7610, R74 ;  /* 0x00007610484a7816 */ /* 0x000fe2000000004a */
[----:B------:R-:W-:Y:S01]  /*c990*/  IMAD.MOV.U32 R30, RZ, RZ, R33 ;  /* 0x000000ffff1e7224 */ /* 0x000fe200078e0021 */
[----:B------:R-:W-:-:S07]  /*c9a0*/  PRMT R164, R165, 0x7632, R164 ;  /* 0x00007632a5a47816 */ /* 0x000fce00000000a4 */
.L_x_6310:
[----:B------:R-:W-:Y:S05]  /*c9b0*/  BSYNC.RECONVERGENT B1 ;  /* 0x0000000000017941 */ /* 0x000fea0003800200 */
.L_x_6308:
        /* <DEDUP_REMOVED lines=11> */
.L_x_6312:
[----:B------:R-:W-:Y:S01]  /*ca70*/  IMAD.MOV.U32 R64, RZ, RZ, R73 ;  /* 0x000000ffff407224 */ /* 0x000fe200078e0049 */
[----:B------:R-:W-:Y:S01]  /*ca80*/  PRMT R69, R69, 0x5410, R74 ;  /* 0x0000541045457816 */ /* 0x000fe2000000004a */
[----:B------:R-:W-:Y:S01]  /*ca90*/  IMAD.MOV.U32 R33, RZ, RZ, R32 ;  /* 0x000000ffff217224 */ /* 0x000fe200078e0020 */
[----:B------:R-:W-:-:S07]  /*caa0*/  PRMT R165, R165, 0x5410, R165 ;  /* 0x00005410a5a57816 */ /* 0x000fce00000000a5 */
.L_x_6313:
[----:B------:R-:W-:Y:S05]  /*cab0*/  BSYNC.RECONVERGENT B1 ;  /* 0x0000000000017941 */ /* 0x000fea0003800200 */
.L_x_6311:
        /* <DEDUP_REMOVED lines=11> */
.L_x_6315:
[----:B------:R-:W-:Y:S01]  /*cb70*/  IMAD.MOV.U32 R73, RZ, RZ, R64 ;  /* 0x000000ffff497224 */ /* 0x000fe200078e0040 */
[----:B------:R-:W-:Y:S01]  /*cb80*/  PRMT R72, R72, 0x7610, R69 ;  /* 0x0000761048487816 */ /* 0x000fe20000000045 */
[----:B------:R-:W-:Y:S01]  /*cb90*/  IMAD.MOV.U32 R32, RZ, RZ, R35 ;  /* 0x000000ffff207224 */ /* 0x000fe200078e0023 */
[----:B------:R-:W-:-:S07]  /*cba0*/  PRMT R165, R166, 0x7632, R165 ;  /* 0x00007632a6a57816 */ /* 0x000fce00000000a5 */
.L_x_6316:
[----:B------:R-:W-:Y:S05]  /*cbb0*/  BSYNC.RECONVERGENT B1 ;  /* 0x0000000000017941 */ /* 0x000fea0003800200 */
.L_x_6314:
        /* <DEDUP_REMOVED lines=11> */
.L_x_6318:
[----:B------:R-:W-:Y:S01]  /*cc70*/  IMAD.MOV.U32 R64, RZ, RZ, R73 ;  /* 0x000000ffff407224 */ /* 0x000fe200078e0049 */
[----:B------:R-:W-:Y:S01]  /*cc80*/  PRMT R72, R72, 0x7632, R72 ;  /* 0x0000763248487816 */ /* 0x000fe20000000048 */
[----:B------:R-:W-:Y:S01]  /*cc90*/  IMAD.MOV.U32 R35, RZ, RZ, R34 ;  /* 0x000000ffff237224 */ /* 0x000fe200078e0022 */
[----:B------:R-:W-:-:S07]  /*cca0*/  PRMT R166, R166, 0x5410, R166 ;  /* 0x00005410a6a67816 */ /* 0x000fce00000000a6 */
.L_x_6319:
[----:B------:R-:W-:Y:S05]  /*ccb0*/  BSYNC.RECONVERGENT B1 ;  /* 0x0000000000017941 */ /* 0x000fea0003800200 */
.L_x_6317:
        /* <DEDUP_REMOVED lines=11> */
.L_x_6321:
[----:B------:R-:W-:Y:S01]  /*cd70*/  IMAD.MOV.U32 R73, RZ, RZ, R64 ;  /* 0x000000ffff497224 */ /* 0x000fe200078e0040 */
[----:B------:R-:W-:Y:S01]  /*cd80*/  PRMT R74, R72, 0x7610, R74 ;  /* 0x00007610484a7816 */ /* 0x000fe2000000004a */
[----:B------:R-:W-:Y:S01]  /*cd90*/  IMAD.MOV.U32 R34, RZ, RZ, R37 ;  /* 0x000000ffff227224 */ /* 0x000fe200078e0025 */
[----:B------:R-:W-:-:S07]  /*cda0*/  PRMT R166, R167, 0x7632, R166 ;  /* 0x00007632a7a67816 */ /* 0x000fce00000000a6 */
.L_x_6322:
[----:B------:R-:W-:Y:S05]  /*cdb0*/  BSYNC.RECONVERGENT B1 ;  /* 0x0000000000017941 */ /* 0x000fea0003800200 */
.L_x_6320:
        /* <DEDUP_REMOVED lines=11> */
.L_x_6324:
[----:B------:R-:W-:Y:S01]  /*ce70*/  IMAD.MOV.U32 R64, RZ, RZ, R73 ;  /* 0x000000ffff407224 */ /* 0x000fe200078e0049 */
[----:B------:R-:W-:Y:S01]  /*ce80*/  PRMT R69, R69, 0x5410, R74 ;  /* 0x0000541045457816 */ /* 0x000fe2000000004a */
[----:B------:R-:W-:Y:S01]  /*ce90*/  IMAD.MOV.U32 R37, RZ, RZ, R36 ;  /* 0x000000ffff257224 */ /* 0x000fe200078e0024 */
[----:B------:R-:W-:-:S07]  /*cea0*/  PRMT R167, R167, 0x5410, R167 ;  /* 0x00005410a7a77816 */ /* 0x000fce00000000a7 */
.L_x_6325:
[----:B------:R-:W-:Y:S05]  /*ceb0*/  BSYNC.RECONVERGENT B1 ;  /* 0x0000000000017941 */ /* 0x000fea0003800200 */
.L_x_6323:
        /* <DEDUP_REMOVED lines=11> */
.L_x_6327:
[----:B------:R-:W-:Y:S01]  /*cf70*/  IMAD.MOV.U32 R73, RZ, RZ, R64 ;  /* 0x000000ffff497224 */ /* 0x000fe200078e0040 */
[----:B------:R-:W-:Y:S01]  /*cf80*/  PRMT R72, R72, 0x7610, R69 ;  /* 0x0000761048487816 */ /* 0x000fe20000000045 */
[----:B------:R-:W-:Y:S01]  /*cf90*/  IMAD.MOV.U32 R36, RZ, RZ, R39 ;  /* 0x000000ffff247224 */ /* 0x000fe200078e0027 */
[----:B------:R-:W-:-:S07]  /*cfa0*/  PRMT R167, R168, 0x7632, R167 ;  /* 0x00007632a8a77816 */ /* 0x000fce00000000a7 */
.L_x_6328:
[----:B------:R-:W-:Y:S05]  /*cfb0*/  BSYNC.RECONVERGENT B1 ;  /* 0x0000000000017941 */ /* 0x000fea0003800200 */
.L_x_6326:
        /* <DEDUP_REMOVED lines=11> */
.L_x_6330:
[----:B------:R-:W-:Y:S01]  /*d070*/  IMAD.MOV.U32 R64, RZ, RZ, R73 ;  /* 0x000000ffff407224 */ /* 0x000fe200078e0049 */
[----:B------:R-:W-:Y:S01]  /*d080*/  PRMT R72, R72, 0x7632, R72 ;  /* 0x0000763248487816 */ /* 0x000fe20000000048 */
[----:B------:R-:W-:Y:S01]  /*d090*/  IMAD.MOV.U32 R39, RZ, RZ, R38 ;  /* 0x000000ffff277224 */ /* 0x000fe200078e0026 */
[----:B------:R-:W-:-:S07]  /*d0a0*/  PRMT R168, R168, 0x5410, R168 ;  /* 0x00005410a8a87816 */ /* 0x000fce00000000a8 */
.L_x_6331:
[----:B------:R-:W-:Y:S05]  /*d0b0*/  BSYNC.RECONVERGENT B1 ;  /* 0x0000000000017941 */ /* 0x000fea0003800200 */
.L_x_6329:
        /* <DEDUP_REMOVED lines=11> */
.L_x_6333:
[----:B------:R-:W-:Y:S01]  /*d170*/  IMAD.MOV.U32 R73, RZ, RZ, R64 ;  /* 0x000000ffff497224 */ /* 0x000fe200078e0040 */
[----:B------:R-:W-:Y:S01]  /*d180*/  PRMT R74, R72, 0x7610, R74 ;  /* 0x00007610484a7816 */ /* 0x000fe2000000004a */
[----:B------:R-:W-:Y:S01]  /*d190*/  IMAD.MOV.U32 R38, RZ, RZ, R41 ;  /* 0x000000ffff267224 */ /* 0x000fe200078e0029 */
[----:B------:R-:W-:-:S07]  /*d1a0*/  PRMT R168, R169, 0x7632, R168 ;  /* 0x00007632a9a87816 */ /* 0x000fce00000000a8 */
.L_x_6334:
[----:B------:R-:W-:Y:S05]  /*d1b0*/  BSYNC.RECONVERGENT B1 ;  /* 0x0000000000017941 */ /* 0x000fea0003800200 */
.L_x_6332:
        /* <DEDUP_REMOVED lines=11> */
.L_x_6336:
[----:B------:R-:W-:Y:S01]  /*d270*/  IMAD.MOV.U32 R64, RZ, RZ, R73 ;  /* 0x000000ffff407224 */ /* 0x000fe200078e0049 */
[----:B------:R-:W-:Y:S01]  /*d280*/  PRMT R69, R69, 0x5410, R74 ;  /* 0x0000541045457816 */ /* 0x000fe2000000004a */
[----:B------:R-:W-:Y:S01]  /*d290*/  IMAD.MOV.U32 R41, RZ, RZ, R40 ;  /* 0x000000ffff297224 */ /* 0x000fe200078e0028 */
[----:B------:R-:W-:-:S07]  /*d2a0*/  PRMT R169, R169, 0x5410, R169 ;  /* 0x00005410a9a97816 */ /* 0x000fce00000000a9 */
.L_x_6337:
[----:B------:R-:W-:Y:S05]  /*d2b0*/  BSYNC.RECONVERGENT B1 ;  /* 0x0000000000017941 */ /* 0x000fea0003800200 */
.L_x_6335:
        /* <DEDUP_REMOVED lines=11> */
.L_x_6339:
[----:B------:R-:W-:Y:S01]  /*d370*/  IMAD.MOV.U32 R73, RZ, RZ, R64 ;  /* 0x000000ffff497224 */ /* 0x000fe200078e0040 */
[----:B------:R-:W-:Y:S01]  /*d380*/  PRMT R72, R72, 0x7610, R69 ;  /* 0x0000761048487816 */ /* 0x000fe20000000045 */
[----:B------:R-:W-:Y:S01]  /*d390*/  IMAD.MOV.U32 R40, RZ, RZ, R43 ;  /* 0x000000ffff287224 */ /* 0x000fe200078e002b */
[----:B------:R-:W-:-:S07]  /*d3a0*/  PRMT R169, R170, 0x7632, R169 ;  /* 0x00007632aaa97816 */ /* 0x000fce00000000a9 */
.L_x_6340:
[----:B------:R-:W-:Y:S05]  /*d3b0*/  BSYNC.RECONVERGENT B1 ;  /* 0x0000000000017941 */ /* 0x000fea0003800200 */
.L_x_6338:
        /* <DEDUP_REMOVED lines=11> */
.L_x_6342:
[----:B------:R-:W-:Y:S01]  /*d470*/  IMAD.MOV.U32 R64, RZ, RZ, R73 ;  /* 0x000000ffff407224 */ /* 0x000fe200078e0049 */
[----:B------:R-:W-:Y:S01]  /*d480*/  PRMT R72, R72, 0x7632, R72 ;  /* 0x0000763248487816 */ /* 0x000fe20000000048 */
[----:B------:R-:W-:Y:S01]  /*d490*/  IMAD.MOV.U32 R43, RZ, RZ, R42 ;  /* 0x000000ffff2b7224 */ /* 0x000fe200078e002a */
[----:B------:R-:W-:-:S07]  /*d4a0*/  PRMT R170, R170, 0x5410, R170 ;  /* 0x00005410aaaa7816 */ /* 0x000fce00000000aa */
.L_x_6343:
[----:B------:R-:W-:Y:S05]  /*d4b0*/  BSYNC.RECONVERGENT B1 ;  /* 0x0000000000017941 */ /* 0x000fea0003800200 */
.L_x_6341:
        /* <DEDUP_REMOVED lines=11> */
.L_x_6345:
[----:B------:R-:W-:Y:S01]  /*d570*/  IMAD.MOV.U32 R73, RZ, RZ, R64 ;  /* 0x000000ffff497224 */ /* 0x000fe200078e0040 */
[----:B------:R-:W-:Y:S01]  /*d580*/  PRMT R74, R72, 0x7610, R74 ;  /* 0x00007610484a7816 */ /* 0x000fe2000000004a */
[----:B------:R-:W-:Y:S01]  /*d590*/  IMAD.MOV.U32 R42, RZ, RZ, R45 ;  /* 0x000000ffff2a7224 */ /* 0x000fe200078e002d */
[----:B------:R-:W-:-:S07]  /*d5a0*/  PRMT R170, R171, 0x7632, R170 ;  /* 0x00007632abaa7816 */ /* 0x000fce00000000aa */
.L_x_6346:
[----:B------:R-:W-:Y:S05]  /*d5b0*/  BSYNC.RECONVERGENT B1 ;  /* 0x0000000000017941 */ /* 0x000fea0003800200 */
.L_x_6344:
        /* <DEDUP_REMOVED lines=11> */
.L_x_6348:
[----:B------:R-:W-:Y:S01]  /*d670*/  IMAD.MOV.U32 R64, RZ, RZ, R73 ;  /* 0x000000ffff407224 */ /* 0x000fe200078e0049 */
[----:B------:R-:W-:Y:S01]  /*d680*/  PRMT R69, R69, 0x5410, R74 ;  /* 0x0000541045457816 */ /* 0x000fe2000000004a */
[----:B------:R-:W-:Y:S01]  /*d690*/  IMAD.MOV.U32 R45, RZ, RZ, R44 ;  /* 0x000000ffff2d7224 */ /* 0x000fe200078e002c */
[----:B------:R-:W-:-:S07]  /*d6a0*/  PRMT R171, R171, 0x5410, R171 ;  /* 0x00005410abab7816 */ /* 0x000fce00000000ab */
.L_x_6349:
[----:B------:R-:W-:Y:S05]  /*d6b0*/  BSYNC.RECONVERGENT B1 ;  /* 0x0000000000017941 */ /* 0x000fea0003800200 */
.L_x_6347:
        /* <DEDUP_REMOVED lines=11> */
.L_x_6351:
[----:B------:R-:W-:Y:S01]  /*d770*/  IMAD.MOV.U32 R73, RZ, RZ, R64 ;  /* 0x000000ffff497224 */ /* 0x000fe200078e0040 */
[----:B------:R-:W-:Y:S01]  /*d780*/  PRMT R72, R72, 0x7610, R69 ;  /* 0x0000761048487816 */ /* 0x000fe20000000045 */
[----:B------:R-:W-:Y:S01]  /*d790*/  IMAD.MOV.U32 R44, RZ, RZ, R47 ;  /* 0x000000ffff2c7224 */ /* 0x000fe200078e002f */
[----:B------:R-:W-:-:S07]  /*d7a0*/  PRMT R171, R172, 0x7632, R171 ;  /* 0x00007632acab7816 */ /* 0x000fce00000000ab */
.L_x_6352:
[----:B------:R-:W-:Y:S05]  /*d7b0*/  BSYNC.RECONVERGENT B1 ;  /* 0x0000000000017941 */ /* 0x000fea0003800200 */
.L_x_6350:
        /* <DEDUP_REMOVED lines=11> */
.L_x_6354:
[----:B------:R-:W-:Y:S01]  /*d870*/  IMAD.MOV.U32 R64, RZ, RZ, R73 ;  /* 0x000000ffff407224 */ /* 0x000fe200078e0049 */
[----:B------:R-:W-:Y:S01]  /*d880*/  PRMT R72, R72, 0x7632, R72 ;  /* 0x0000763248487816 */ /* 0x000fe20000000048 */
[----:B------:R-:W-:Y:S01]  /*d890*/  IMAD.MOV.U32 R47, RZ, RZ, R46 ;  /* 0x000000ffff2f7224 */ /* 0x000fe200078e002e */
[----:B------:R-:W-:-:S07]  /*d8a0*/  PRMT R172, R172, 0x5410, R172 ;  /* 0x00005410acac7816 */ /* 0x000fce00000000ac */
.L_x_6355:
[----:B------:R-:W-:Y:S05]  /*d8b0*/  BSYNC.RECONVERGENT B1 ;  /* 0x0000000000017941 */ /* 0x000fea0003800200 */
.L_x_6353:
        /* <DEDUP_REMOVED lines=11> */
.L_x_6357:
[----:B------:R-:W-:Y:S01]  /*d970*/  IMAD.MOV.U32 R73, RZ, RZ, R64 ;  /* 0x000000ffff497224 */ /* 0x000fe200078e0040 */
[----:B------:R-:W-:Y:S01]  /*d980*/  PRMT R74, R72, 0x7610, R74 ;  /* 0x00007610484a7816 */ /* 0x000fe2000000004a */
[----:B------:R-:W-:Y:S01]  /*d990*/  IMAD.MOV.U32 R46, RZ, RZ, R49 ;  /* 0x000000ffff2e7224 */ /* 0x000fe200078e0031 */
[----:B------:R-:W-:-:S07]  /*d9a0*/  PRMT R172, R173, 0x7632, R172 ;  /* 0x00007632adac7816 */ /* 0x000fce00000000ac */
.L_x_6358:
[----:B------:R-:W-:Y:S05]  /*d9b0*/  BSYNC.RECONVERGENT B1 ;  /* 0x0000000000017941 */ /* 0x000fea0003800200 */
.L_x_6356:
        /* <DEDUP_REMOVED lines=11> */
.L_x_6360:
[----:B------:R-:W-:Y:S01]  /*da70*/  IMAD.MOV.U32 R64, RZ, RZ, R73 ;  /* 0x000000ffff407224 */ /* 0x000fe200078e0049 */
[----:B------:R-:W-:Y:S01]  /*da80*/  PRMT R69, R69, 0x5410, R74 ;  /* 0x0000541045457816 */ /* 0x000fe2000000004a */
[----:B------:R-:W-:Y:S01]  /*da90*/  IMAD.MOV.U32 R49, RZ, RZ, R48 ;  /* 0x000000ffff317224 */ /* 0x000fe200078e0030 */
[----:B------:R-:W-:-:S07]  /*daa0*/  PRMT R173, R173, 0x5410, R173 ;  /* 0x00005410adad7816 */ /* 0x000fce00000000ad */
.L_x_6361:
[----:B------:R-:W-:Y:S05]  /*dab0*/  BSYNC.RECONVERGENT B1 ;  /* 0x0000000000017941 */ /* 0x000fea0003800200 */
.L_x_6359:
        /* <DEDUP_REMOVED lines=11> */
.L_x_6363:
[----:B------:R-:W-:Y:S01]  /*db70*/  IMAD.MOV.U32 R73, RZ, RZ, R64 ;  /* 0x000000ffff497224 */ /* 0x000fe200078e0040 */
[----:B------:R-:W-:Y:S01]  /*db80*/  PRMT R72, R72, 0x7610, R69 ;  /* 0x0000761048487816 */ /* 0x000fe20000000045 */
[----:B------:R-:W-:Y:S01]  /*db90*/  IMAD.MOV.U32 R48, RZ, RZ, R51 ;  /* 0x000000ffff307224 */ /* 0x000fe200078e0033 */
[----:B------:R-:W-:-:S07]  /*dba0*/  PRMT R173, R174, 0x7632, R173 ;  /* 0x00007632aead7816 */ /* 0x000fce00000000ad */
.L_x_6364:
[----:B------:R-:W-:Y:S05]  /*dbb0*/  BSYNC.RECONVERGENT B1 ;  /* 0x0000000000017941 */ /* 0x000fea0003800200 */
.L_x_6362:
        /* <DEDUP_REMOVED lines=11> */
.L_x_6366:
[----:B------:R-:W-:Y:S01]  /*dc70*/  IMAD.MOV.U32 R64, RZ, RZ, R73 ;  /* 0x000000ffff407224 */ /* 0x000fe200078e0049 */
[----:B------:R-:W-:Y:S01]  /*dc80*/  PRMT R72, R72, 0x7632, R72 ;  /* 0x0000763248487816 */ /* 0x000fe20000000048 */
[----:B------:R-:W-:Y:S01]  /*dc90*/  IMAD.MOV.U32 R51, RZ, RZ, R50 ;  /* 0x000000ffff337224 */ /* 0x000fe200078e0032 */
[----:B------:R-:W-:-:S07]  /*dca0*/  PRMT R174, R174, 0x5410, R174 ;  /* 0x00005410aeae7816 */ /* 0x000fce00000000ae */
.L_x_6367:
[----:B------:R-:W-:Y:S05]  /*dcb0*/  BSYNC.RECONVERGENT B1 ;  /* 0x0000000000017941 */ /* 0x000fea0003800200 */
.L_x_6365:
        /* <DEDUP_REMOVED lines=11> */
.L_x_6369:
[----:B------:R-:W-:Y:S01]  /*dd70*/  IMAD.MOV.U32 R73, RZ, RZ, R64 ;  /* 0x000000ffff497224 */ /* 0x000fe200078e0040 */
[----:B------:R-:W-:Y:S01]  /*dd80*/  PRMT R74, R72, 0x7610, R74 ;  /* 0x00007610484a7816 */ /* 0x000fe2000000004a */
[----:B------:R-:W-:Y:S01]  /*dd90*/  IMAD.MOV.U32 R50, RZ, RZ, R53 ;  /* 0x000000ffff327224 */ /* 0x000fe200078e0035 */
[----:B------:R-:W-:-:S07]  /*dda0*/  PRMT R174, R175, 0x7632, R174 ;  /* 0x00007632afae7816 */ /* 0x000fce00000000ae */
.L_x_6370:
[----:B------:R-:W-:Y:S05]  /*ddb0*/  BSYNC.RECONVERGENT B1 ;  /* 0x0000000000017941 */ /* 0x000fea0003800200 */
.L_x_6368:
        /* <DEDUP_REMOVED lines=11> */
.L_x_6372:
[----:B------:R-:W-:Y:S01]  /*de70*/  IMAD.MOV.U32 R64, RZ, RZ, R73 ;  /* 0x000000ffff407224 */ /* 0x000fe200078e0049 */
[----:B------:R-:W-:Y:S01]  /*de80*/  PRMT R69, R69, 0x5410, R74 ;  /* 0x0000541045457816 */ /* 0x000fe2000000004a */
[----:B------:R-:W-:Y:S01]  /*de90*/  IMAD.MOV.U32 R53, RZ, RZ, R52 ;  /* 0x000000ffff357224 */ /* 0x000fe200078e0034 */
[----:B------:R-:W-:-:S07]  /*dea0*/  PRMT R175, R175, 0x5410, R175 ;  /* 0x00005410afaf7816 */ /* 0x000fce00000000af */
.L_x_6373:
[----:B------:R-:W-:Y:S05]  /*deb0*/  BSYNC.RECONVERGENT B1 ;  /* 0x0000000000017941 */ /* 0x000fea0003800200 */
.L_x_6371:
        /* <DEDUP_REMOVED lines=11> */
.L_x_6375:
[----:B------:R-:W-:Y:S01]  /*df70*/  IMAD.MOV.U32 R73, RZ, RZ, R64 ;  /* 0x000000ffff497224 */ /* 0x000fe200078e0040 */
[----:B------:R-:W-:Y:S01]  /*df80*/  PRMT R72, R72, 0x7610, R69 ;  /* 0x0000761048487816 */ /* 0x000fe20000000045 */
[----:B------:R-:W-:Y:S01]  /*df90*/  IMAD.MOV.U32 R52, RZ, RZ, R55 ;  /* 0x000000ffff347224 */ /* 0x000fe200078e0037 */
[----:B------:R-:W-:-:S07]  /*dfa0*/  PRMT R175, R176, 0x7632, R175 ;  /* 0x00007632b0af7816 */ /* 0x000fce00000000af */
.L_x_6376:
[----:B------:R-:W-:Y:S05]  /*dfb0*/  BSYNC.RECONVERGENT B1 ;  /* 0x0000000000017941 */ /* 0x000fea0003800200 */
.L_x_6374:
        /* <DEDUP_REMOVED lines=11> */
.L_x_6378:
[----:B------:R-:W-:Y:S01]  /*e070*/  IMAD.MOV.U32 R64, RZ, RZ, R73 ;  /* 0x000000ffff407224 */ /* 0x000fe200078e0049 */
[----:B------:R-:W-:Y:S01]  /*e080*/  PRMT R72, R72, 0x7632, R72 ;  /* 0x0000763248487816 */ /* 0x000fe20000000048 */
[----:B------:R-:W-:Y:S01]  /*e090*/  IMAD.MOV.U32 R55, RZ, RZ, R54 ;  /* 0x000000ffff377224 */ /* 0x000fe200078e0036 */
[----:B------:R-:W-:-:S07]  /*e0a0*/  PRMT R176, R176, 0x5410, R176 ;  /* 0x00005410b0b07816 */ /* 0x000fce00000000b0 */
.L_x_6379:
[----:B------:R-:W-:Y:S05]  /*e0b0*/  BSYNC.RECONVERGENT B1 ;  /* 0x0000000000017941 */ /* 0x000fea0003800200 */
.L_x_6377:
        /* <DEDUP_REMOVED lines=11> */
.L_x_6381:
[----:B------:R-:W-:Y:S01]  /*e170*/  IMAD.MOV.U32 R73, RZ, RZ, R64 ;  /* 0x000000ffff497224 */ /* 0x000fe200078e0040 */
[----:B------:R-:W-:Y:S01]  /*e180*/  PRMT R74, R72, 0x7610, R74 ;  /* 0x00007610484a7816 */ /* 0x000fe2000000004a */
[----:B------:R-:W-:Y:S01]  /*e190*/  IMAD.MOV.U32 R54, RZ, RZ, R57 ;  /* 0x000000ffff367224 */ /* 0x000fe200078e0039 */
[----:B------:R-:W-:-:S07]  /*e1a0*/  PRMT R176, R177, 0x7632, R176 ;  /* 0x00007632b1b07816 */ /* 0x000fce00000000b0 */
.L_x_6382:
[----:B------:R-:W-:Y:S05]  /*e1b0*/  BSYNC.RECONVERGENT B1 ;  /* 0x0000000000017941 */ /* 0x000fea0003800200 */
.L_x_6380:
        /* <DEDUP_REMOVED lines=11> */
.L_x_6384:
[----:B------:R-:W-:Y:S01]  /*e270*/  IMAD.MOV.U32 R64, RZ, RZ, R73 ;  /* 0x000000ffff407224 */ /* 0x000fe200078e0049 */
[----:B------:R-:W-:Y:S01]  /*e280*/  PRMT R69, R69, 0x5410, R74 ;  /* 0x0000541045457816 */ /* 0x000fe2000000004a */
[----:B------:R-:W-:Y:S01]  /*e290*/  IMAD.MOV.U32 R57, RZ, RZ, R56 ;  /* 0x000000ffff397224 */ /* 0x000fe200078e0038 */
[----:B------:R-:W-:-:S07]  /*e2a0*/  PRMT R177, R177, 0x5410, R177 ;  /* 0x00005410b1b17816 */ /* 0x000fce00000000b1 */
.L_x_6385:
[----:B------:R-:W-:Y:S05]  /*e2b0*/  BSYNC.RECONVERGENT B1 ;  /* 0x0000000000017941 */ /* 0x000fea0003800200 */
.L_x_6383:
        /* <DEDUP_REMOVED lines=11> */
.L_x_6387:
[----:B------:R-:W-:Y:S01]  /*e370*/  IMAD.MOV.U32 R73, RZ, RZ, R64 ;  /* 0x000000ffff497224 */ /* 0x000fe200078e0040 */
[----:B------:R-:W-:Y:S01]  /*e380*/  PRMT R72, R72, 0x7610, R69 ;  /* 0x0000761048487816 */ /* 0x000fe20000000045 */
[----:B------:R-:W-:Y:S01]  /*e390*/  IMAD.MOV.U32 R56, RZ, RZ, R59 ;  /* 0x000000ffff387224 */ /* 0x000fe200078e003b */
[----:B------:R-:W-:-:S07]  /*e3a0*/  PRMT R177, R178, 0x7632, R177 ;  /* 0x00007632b2b17816 */ /* 0x000fce00000000b1 */
.L_x_6388:
[----:B------:R-:W-:Y:S05]  /*e3b0*/  BSYNC.RECONVERGENT B1 ;  /* 0x0000000000017941 */ /* 0x000fea0003800200 */
.L_x_6386:
        /* <DEDUP_REMOVED lines=11> */
.L_x_6390:
[----:B------:R-:W-:Y:S01]  /*e470*/  IMAD.MOV.U32 R64, RZ, RZ, R73 ;  /* 0x000000ffff407224 */ /* 0x000fe200078e0049 */
[----:B------:R-:W-:Y:S01]  /*e480*/  PRMT R72, R72, 0x7632, R72 ;  /* 0x0000763248487816 */ /* 0x000fe20000000048 */
[----:B------:R-:W-:Y:S01]  /*e490*/  IMAD.MOV.U32 R59, RZ, RZ, R58 ;  /* 0x000000ffff3b7224 */ /* 0x000fe200078e003a */
[----:B------:R-:W-:-:S07]  /*e4a0*/  PRMT R178, R178, 0x5410, R178 ;  /* 0x00005410b2b27816 */ /* 0x000fce00000000b2 */
.L_x_6391:
[----:B------:R-:W-:Y:S05]  /*e4b0*/  BSYNC.RECONVERGENT B1 ;  /* 0x0000000000017941 */ /* 0x000fea0003800200 */
.L_x_6389:
        /* <DEDUP_REMOVED lines=11> */
.L_x_6393:
[----:B------:R-:W-:Y:S01]  /*e570*/  IMAD.MOV.U32 R73, RZ, RZ, R64 ;  /* 0x000000ffff497224 */ /* 0x000fe200078e0040 */
[----:B------:R-:W-:Y:S01]  /*e580*/  PRMT R74, R72, 0x7610, R74 ;  /* 0x00007610484a7816 */ /* 0x000fe2000000004a */
[----:B------:R-:W-:Y:S01]  /*e590*/  IMAD.MOV.U32 R58, RZ, RZ, R61 ;  /* 0x000000ffff3a7224 */ /* 0x000fe200078e003d */
[----:B------:R-:W-:-:S07]  /*e5a0*/  PRMT R178, R179, 0x7632, R178 ;  /* 0x00007632b3b27816 */ /* 0x000fce00000000b2 */
.L_x_6394:
[----:B------:R-:W-:Y:S05]  /*e5b0*/  BSYNC.RECONVERGENT B1 ;  /* 0x0000000000017941 */ /* 0x000fea0003800200 */
.L_x_6392:
        /* <DEDUP_REMOVED lines=11> */
.L_x_6396:
[----:B------:R-:W-:Y:S01]  /*e670*/  IMAD.MOV.U32 R64, RZ, RZ, R73 ;  /* 0x000000ffff407224 */ /* 0x000fe200078e0049 */
[----:B------:R-:W-:Y:S01]  /*e680*/  PRMT R69, R69, 0x5410, R74 ;  /* 0x0000541045457816 */ /* 0x000fe2000000004a */
[----:B------:R-:W-:Y:S01]  /*e690*/  IMAD.MOV.U32 R61, RZ, RZ, R60 ;  /* 0x000000ffff3d7224 */ /* 0x000fe200078e003c */
[----:B------:R-:W-:-:S07]  /*e6a0*/  PRMT R179, R179, 0x5410, R179 ;  /* 0x00005410b3b37816 */ /* 0x000fce00000000b3 */
.L_x_6397:
[----:B------:R-:W-:Y:S05]  /*e6b0*/  BSYNC.RECONVERGENT B1 ;  /* 0x0000000000017941 */ /* 0x000fea0003800200 */
.L_x_6395:
        /* <DEDUP_REMOVED lines=11> */
.L_x_6399:
[----:B------:R-:W-:Y:S01]  /*e770*/  IMAD.MOV.U32 R73, RZ, RZ, R64 ;  /* 0x000000ffff497224 */ /* 0x000fe200078e0040 */
[----:B------:R-:W-:Y:S01]  /*e780*/  PRMT R72, R72, 0x7610, R69 ;  /* 0x0000761048487816 */ /* 0x000fe20000000045 */
[----:B------:R-:W-:Y:S01]  /*e790*/  IMAD.MOV.U32 R60, RZ, RZ, R63 ;  /* 0x000000ffff3c7224 */ /* 0x000fe200078e003f */
[----:B------:R-:W-:-:S07]  /*e7a0*/  PRMT R179, R180, 0x7632, R179 ;  /* 0x00007632b4b37816 */ /* 0x000fce00000000b3 */
.L_x_6400:
[----:B------:R-:W-:Y:S05]  /*e7b0*/  BSYNC.RECONVERGENT B1 ;  /* 0x0000000000017941 */ /* 0x000fea0003800200 */
.L_x_6398:
        /* <DEDUP_REMOVED lines=11> */
.L_x_6402:
[----:B------:R-:W-:Y:S01]  /*e870*/  IMAD.MOV.U32 R64, RZ, RZ, R73 ;  /* 0x000000ffff407224 */ /* 0x000fe200078e0049 */
[----:B------:R-:W-:Y:S01]  /*e880*/  PRMT R72, R72, 0x7632, R72 ;  /* 0x0000763248487816 */ /* 0x000fe20000000048 */
[----:B------:R-:W-:Y:S01]  /*e890*/  IMAD.MOV.U32 R63, RZ, RZ, R62 ;  /* 0x000000ffff3f7224 */ /* 0x000fe200078e003e */
[----:B------:R-:W-:-:S07]  /*e8a0*/  PRMT R180, R180, 0x5410, R180 ;  /* 0x00005410b4b47816 */ /* 0x000fce00000000b4 */
.L_x_6403:
[----:B------:R-:W-:Y:S05]  /*e8b0*/  BSYNC.RECONVERGENT B1 ;  /* 0x0000000000017941 */ /* 0x000fea0003800200 */
.L_x_6401:
        /* <DEDUP_REMOVED lines=11> */
.L_x_6405:
[----:B------:R-:W-:Y:S01]  /*e970*/  IMAD.MOV.U32 R73, RZ, RZ, R64 ;  /* 0x000000ffff497224 */ /* 0x000fe200078e0040 */
[----:B------:R-:W-:Y:S01]  /*e980*/  PRMT R74, R72, 0x7610, R74 ;  /* 0x00007610484a7816 */ /* 0x000fe2000000004a */
[----:B------:R-:W-:Y:S01]  /*e990*/  IMAD.MOV.U32 R62, RZ, RZ, R65 ;  /* 0x000000ffff3e7224 */ /* 0x000fe200078e0041 */
[----:B------:R-:W-:-:S07]  /*e9a0*/  PRMT R180, R181, 0x7632, R180 ;  /* 0x00007632b5b47816 */ /* 0x000fce00000000b4 */
.L_x_6406:
[----:B------:R-:W-:Y:S05]  /*e9b0*/  BSYNC.RECONVERGENT B1 ;  /* 0x0000000000017941 */ /* 0x000fea0003800200 */
.L_x_6404:
        /* <DEDUP_REMOVED lines=10> */
.L_x_6408:
[C-C-:B------:R-:W-:Y:S01]  /*ea60*/  PRMT R181, R74.reuse, 0x5410, R69.reuse ;  /* 0x000054104ab57816 */ /* 0x140fe20000000045 */
[----:B------:R-:W-:Y:S01]  /*ea70*/  IMAD.MOV.U32 R65, RZ, RZ, R68 ;  /* 0x000000ffff417224 */ /* 0x000fe200078e0044 */
[----:B------:R-:W-:Y:S01]  /*ea80*/  PRMT R69, R74, 0x7610, R69 ;  /* 0x000076104a457816 */ /* 0x000fe20000000045 */
[--C-:B------:R-:W-:Y:S02]  /*ea90*/  IMAD.MOV.U32 R64, RZ, RZ, R73.reuse ;  /* 0x000000ffff407224 */ /* 0x100fe400078e0049 */
[----:B------:R-:W-:-:S07]  /*eaa0*/  IMAD.MOV.U32 R68, RZ, RZ, R73 ;  /* 0x000000ffff447224 */ /* 0x000fce00078e0049 */
.L_x_6409:
[----:B------:R-:W-:Y:S05]  /*eab0*/  BSYNC.RECONVERGENT B1 ;  /* 0x0000000000017941 */ /* 0x000fea0003800200 */
.L_x_6407:
[----:B------:R-:W-:Y:S02]  /*eac0*/  VIADD R71, R71, 0x4 ;  /* 0x0000000447477836 */ /* 0x000fe40000000000 */
[----:B------:R-:W-:Y:S01]  /*ead0*/  VIADD R120, R120, 0x2 ;  /* 0x0000000278787836 */ /* 0x000fe20000000000 */
[----:B------:R-:W-:Y:S06]  /*eae0*/  @P2 BRA `(.L_x_6410) ;  /* 0xffffffc000102947 */ /* 0x000fec000383ffff */
.L_x_6220:
[----:B------:R-:W-:Y:S05]  /*eaf0*/  BSYNC.RECONVERGENT B0 ;  /* 0x0000000000007941 */ /* 0x000fea0003800200 */
.L_x_6219:
[----:B0-----:R-:W-:Y:S01]  /*eb00*/  SHFL.DOWN PT, R72, R64, 0x2, 0x1f ;  /* 0x08401f0040487f89 */ /* 0x001fe200000e0000 */
[----:B------:R-:W-:Y:S01]  /*eb10*/  ISETP.GT.AND P0, PT, R118, 0x1d, PT ;  /* 0x0000001d7600780c */ /* 0x000fe20003f04270 */
        /* <DEDUP_REMOVED lines=162> */
.L_x_6602:
        /* <DEDUP_REMOVED lines=20> */
.L_x_6414:
[----:B------:R-:W-:Y:S01]  /*f680*/  IMAD.MOV.U32 R64, RZ, RZ, R3 ;  /* 0x000000ffff407224 */ /* 0x000fe200078e0003 */
[C---:B------:R-:W-:Y:S01]  /*f690*/  PRMT R72, R150.reuse, 0x7632, R72 ;  /* 0x0000763296487816 */ /* 0x040fe20000000048 */
[----:B------:R-:W-:Y:S01]  /*f6a0*/  IMAD.MOV.U32 R3, RZ, RZ, R2 ;  /* 0x000000ffff037224 */ /* 0x000fe200078e0002 */
[----:B------:R-:W-:-:S07]  /*f6b0*/  PRMT R150, R150, 0x5410, R150 ;  /* 0x0000541096967816 */ /* 0x000fce0000000096 */
.L_x_6415:
[----:B------:R-:W-:Y:S05]  /*f6c0*/  BSYNC.RECONVERGENT B1 ;  /* 0x0000000000017941 */ /* 0x000fea0003800200 */
.L_x_6413:
        /* <DEDUP_REMOVED lines=11> */
.L_x_6417:
[----:B------:R-:W-:Y:S01]  /*f780*/  IMAD.MOV.U32 R73, RZ, RZ, R64 ;  /* 0x000000ffff497224 */ /* 0x000fe200078e0040 */
[----:B------:R-:W-:Y:S01]  /*f790*/  PRMT R74, R72, 0x7610, R74 ;  /* 0x00007610484a7816 */ /* 0x000fe2000000004a */
[----:B------:R-:W-:Y:S01]  /*f7a0*/  IMAD.MOV.U32 R2, RZ, RZ, R5 ;  /* 0x000000ffff027224 */ /* 0x000fe200078e0005 */
[----:B------:R-:W-:-:S07]  /*f7b0*/  PRMT R150, R151, 0x7632, R150 ;  /* 0x0000763297967816 */ /* 0x000fce0000000096 */
.L_x_6418:
[----:B------:R-:W-:Y:S05]  /*f7c0*/  BSYNC.RECONVERGENT B1 ;  /* 0x0000000000017941 */ /* 0x000fea0003800200 */
.L_x_6416:
        /* <DEDUP_REMOVED lines=11> */
.L_x_6420:
[----:B------:R-:W-:Y:S01]  /*f880*/  IMAD.MOV.U32 R64, RZ, RZ, R73 ;  /* 0x000000ffff407224 */ /* 0x000fe200078e0049 */
[----:B------:R-:W-:Y:S01]  /*f890*/  PRMT R69, R69, 0x5410, R74 ;  /* 0x0000541045457816 */ /* 0x000fe2000000004a */
[----:B------:R-:W-:Y:S01]  /*f8a0*/  IMAD.MOV.U32 R5, RZ, RZ, R4 ;  /* 0x000000ffff057224 */ /* 0x000fe200078e0004 */
[----:B------:R-:W-:-:S07]  /*f8b0*/  PRMT R151, R151, 0x5410, R151 ;  /* 0x0000541097977816 */ /* 0x000fce0000000097 */
.L_x_6421:
[----:B------:R-:W-:Y:S05]  /*f8c0*/  BSYNC.RECONVERGENT B1 ;  /* 0x0000000000017941 */ /* 0x000fea0003800200 */
.L_x_6419:
        /* <DEDUP_REMOVED lines=11> */
.L_x_6423:
[----:B------:R-:W-:Y:S01]  /*f980*/  IMAD.MOV.U32 R73, RZ, RZ, R64 ;  /* 0x000000ffff497224 */ /* 0x000fe200078e0040 */
[----:B------:R-:W-:Y:S01]  /*f990*/  PRMT R72, R72, 0x7610, R69 ;  /* 0x0000761048487816 */ /* 0x000fe20000000045 */
[----:B------:R-:W-:Y:S01]  /*f9a0*/  IMAD.MOV.U32 R4, RZ, RZ, R7 ;  /* 0x000000ffff047224 */ /* 0x000fe200078e0007 */
[----:B------:R-:W-:-:S07]  /*f9b0*/  PRMT R151, R152, 0x7632, R151 ;  /* 0x0000763298977816 */ /* 0x000fce0000000097 */
.L_x_6424:
[----:B------:R-:W-:Y:S05]  /*f9c0*/  BSYNC.RECONVERGENT B1 ;  /* 0x0000000000017941 */ /* 0x000fea0003800200 */
.L_x_6422:
        /* <DEDUP_REMOVED lines=11> */
.L_x_6426:
[----:B------:R-:W-:Y:S01]  /*fa80*/  IMAD.MOV.U32 R64, RZ, RZ, R73 ;  /* 0x000000ffff407224 */ /* 0x000fe200078e0049 */
[----:B------:R-:W-:Y:S01]  /*fa90*/  PRMT R72, R72, 0x7632, R72 ;  /* 0x0000763248487816 */ /* 0x000fe20000000048 */
[----:B------:R-:W-:Y:S01]  /*faa0*/  IMAD.MOV.U32 R7, RZ, RZ, R6 ;  /* 0x000000ffff077224 */ /* 0x000fe200078e0006 */
[----:B------:R-:W-:-:S07]  /*fab0*/  PRMT R152, R152, 0x5410, R152 ;  /* 0x0000541098987816 */ /* 0x000fce0000000098 */
.L_x_6427:
[----:B------:R-:W-:Y:S05]  /*fac0*/  BSYNC.RECONVERGENT B1 ;  /* 0x0000000000017941 */ /* 0x000fea0003800200 */
.L_x_6425:
        /* <DEDUP_REMOVED lines=11> */
.L_x_6429:
[----:B------:R-:W-:Y:S01]  /*fb80*/  IMAD.MOV.U32 R73, RZ, RZ, R64 ;  /* 0x000000ffff497224 */ /* 0x000fe200078e0040 */
[----:B------:R-:W-:Y:S01]  /*fb90*/  PRMT R74, R72, 0x7610, R74 ;  /* 0x00007610484a7816 */ /* 0x000fe2000000004a */
[----:B------:R-:W-:Y:S01]  /*fba0*/  IMAD.MOV.U32 R6, RZ, RZ, R9 ;  /* 0x000000ffff067224 */ /* 0x000fe200078e0009 */
[----:B------:R-:W-:-:S07]  /*fbb0*/  PRMT R152, R153, 0x7632, R152 ;  /* 0x0000763299987816 */ /* 0x000fce0000000098 */
.L_x_6430:
[----:B------:R-:W-:Y:S05]  /*fbc0*/  BSYNC.RECONVERGENT B1 ;  /* 0x0000000000017941 */ /* 0x000fea0003800200 */
.L_x_6428:
        /* <DEDUP_REMOVED lines=11> */
.L_x_6432:
[----:B------:R-:W-:Y:S01]  /*fc80*/  IMAD.MOV.U32 R64, RZ, RZ, R73 ;  /* 0x000000ffff407224 */ /* 0x000fe200078e0049 */
[----:B------:R-:W-:Y:S01]  /*fc90*/  PRMT R69, R69, 0x5410, R74 ;  /* 0x0000541045457816 */ /* 0x000fe2000000004a */
[----:B------:R-:W-:Y:S01]  /*fca0*/  IMAD.MOV.U32 R9, RZ, RZ, R8 ;  /* 0x000000ffff097224 */ /* 0x000fe200078e0008 */
[----:B------:R-:W-:-:S07]  /*fcb0*/  PRMT R153, R153, 0x5410, R153 ;  /* 0x0000541099997816 */ /* 0x000fce0000000099 */
.L_x_6433:
[----:B------:R-:W-:Y:S05]  /*fcc0*/  BSYNC.RECONVERGENT B1 ;  /* 0x0000000000017941 */ /* 0x000fea0003800200 */
.L_x_6431:
        /* <DEDUP_REMOVED lines=11> */
.L_x_6435:
[----:B------:R-:W-:Y:S01]  /*fd80*/  IMAD.MOV.U32 R73, RZ, RZ, R64 ;  /* 0x000000ffff497224 */ /* 0x000fe200078e0040 */
[----:B------:R-:W-:Y:S01]  /*fd90*/  PRMT R72, R72, 0x7610, R69 ;  /* 0x0000761048487816 */ /* 0x000fe20000000045 */
[----:B------:R-:W-:Y:S01]  /*fda0*/  IMAD.MOV.U32 R8, RZ, RZ, R11 ;  /* 0x000000ffff087224 */ /* 0x000fe200078e000b */
[----:B------:R-:W-:-:S07]  /*fdb0*/  PRMT R153, R154, 0x7632, R153 ;  /* 0x000076329a997816 */ /* 0x000fce0000000099 */
.L_x_6436:
[----:B------:R-:W-:Y:S05]  /*fdc0*/  BSYNC.RECONVERGENT B1 ;  /* 0x0000000000017941 */ /* 0x000fea0003800200 */
.L_x_6434:
        /* <DEDUP_REMOVED lines=11> */
.L_x_6438:
[----:B------:R-:W-:Y:S01]  /*fe80*/  IMAD.MOV.U32 R64, RZ, RZ, R73 ;  /* 0x000000ffff407224 */ /* 0x000fe200078e0049 */
[----:B------:R-:W-:Y:S01]  /*fe90*/  PRMT R72, R72, 0x7632, R72 ;  /* 0x0000763248487816 */ /* 0x000fe20000000048 */
[----:B------:R-:W-:Y:S01]  /*fea0*/  IMAD.MOV.U32 R11, RZ, RZ, R10 ;  /* 0x000000ffff0b7224 */ /* 0x000fe200078e000a */
[----:B------:R-:W-:-:S07]  /*feb0*/  PRMT R154, R154, 0x5410, R154 ;  /* 0x000054109a9a7816 */ /* 0x000fce000000009a */
.L_x_6439:
[----:B------:R-:W-:Y:S05]  /*fec0*/  BSYNC.RECONVERGENT B1 ;  /* 0x0000000000017941 */ /* 0x000fea0003800200 */
.L_x_6437:
        /* <DEDUP_REMOVED lines=11> */
.L_x_6441:
[----:B------:R-:W-:Y:S01]  /*ff80*/  IMAD.MOV.U32 R73, RZ, RZ, R64 ;  /* 0x000000ffff497224 */ /* 0x000fe200078e0040 */
[----:B------:R-:W-:Y:S01]  /*ff90*/  PRMT R74, R72, 0x7610, R74 ;  /* 0x00007610484a7816 */ /* 0x000fe2000000004a */
[----:B------:R-:W-:Y:S01]  /*ffa0*/  IMAD.MOV.U32 R10, RZ, RZ, R13 ;  /* 0x000000ffff0a7224 */ /* 0x000fe200078e000d */
[----:B------:R-:W-:-:S07]  /*ffb0*/  PRMT R154, R155, 0x7632, R154 ;  /* 0x000076329b9a7816 */ /* 0x000fce000000009a */
.L_x_6442:
[----:B------:R-:W-:Y:S05]  /*ffc0*/  BSYNC.RECONVERGENT B1 ;  /* 0x0000000000017941 */ /* 0x000fea0003800200 */
.L_x_6440:
        /* <DEDUP_REMOVED lines=11> */
.L_x_6444:
[----:B------:R-:W-:Y:S01]  /*10080*/  IMAD.MOV.U32 R64, RZ, RZ, R73 ;  /* 0x000000ffff407224 */ /* 0x000fe200078e0049 */
[----:B------:R-:W-:Y:S01]  /*10090*/  PRMT R69, R69, 0x5410, R74 ;  /* 0x0000541045457816 */ /* 0x000fe2000000004a */
[----:B------:R-:W-:Y:S01]  /*100a0*/  IMAD.MOV.U32 R13, RZ, RZ, R12 ;  /* 0x000000ffff0d7224 */ /* 0x000fe200078e000c */
[----:B------:R-:W-:-:S07]  /*100b0*/  PRMT R155, R155, 0x5410, R155 ;  /* 0x000054109b9b7816 */ /* 0x000fce000000009b */
.L_x_6445:
[----:B------:R-:W-:Y:S05]  /*100c0*/  BSYNC.RECONVERGENT B1 ;  /* 0x0000000000017941 */ /* 0x000fea0003800200 */
.L_x_6443:
        /* <DEDUP_REMOVED lines=11> */
.L_x_6447:
[----:B------:R-:W-:Y:S01]  /*10180*/  IMAD.MOV.U32 R73, RZ, RZ, R64 ;  /* 0x000000ffff497224 */ /* 0x000fe200078e0040 */
[----:B------:R-:W-:Y:S01]  /*10190*/  PRMT R72, R72, 0x7610, R69 ;  /* 0x0000761048487816 */ /* 0x000fe20000000045 */
[----:B------:R-:W-:Y:S01]  /*101a0*/  IMAD.MOV.U32 R12, RZ, RZ, R15 ;  /* 0x000000ffff0c7224 */ /* 0x000fe200078e000f */
[----:B------:R-:W-:-:S07]  /*101b0*/  PRMT R155, R156, 0x7632, R155 ;  /* 0x000076329c9b7816 */ /* 0x000fce000000009b */
.L_x_6448:
[----:B------:R-:W-:Y:S05]  /*101c0*/  BSYNC.RECONVERGENT B1 ;  /* 0x0000000000017941 */ /* 0x000fea0003800200 */
.L_x_6446:
        /* <DEDUP_REMOVED lines=11> */
.L_x_6450:
[----:B------:R-:W-:Y:S01]  /*10280*/  IMAD.MOV.U32 R64, RZ, RZ, R73 ;  /* 0x000000ffff407224 */ /* 0x000fe200078e0049 */
[----:B------:R-:W-:Y:S01]  /*10290*/  PRMT R72, R72, 0x7632, R72 ;  /* 0x0000763248487816 */ /* 0x000fe20000000048 */
[----:B------:R-:W-:Y:S01]  /*102a0*/  IMAD.MOV.U32 R15, RZ, RZ, R14 ;  /* 0x000000ffff0f7224 */ /* 0x000fe200078e000e */
[----:B------:R-:W-:-:S07]  /*102b0*/  PRMT R156, R156, 0x5410, R156 ;  /* 0x000054109c9c7816 */ /* 0x000fce000000009c */
.L_x_6451:
[----:B------:R-:W-:Y:S05]  /*102c0*/  BSYNC.RECONVERGENT B1 ;  /* 0x0000000000017941 */ /* 0x000fea0003800200 */
.L_x_6449:
        /* <DEDUP_REMOVED lines=11> */
.L_x_6453:
[----:B------:R-:W-:Y:S01]  /*10380*/  IMAD.MOV.U32 R73, RZ, RZ, R64 ;  /* 0x000000ffff497224 */ /* 0x000fe200078e0040 */
[----:B------:R-:W-:Y:S01]  /*10390*/  PRMT R74, R72, 0x7610, R74 ;  /* 0x00007610484a7816 */ /* 0x000fe2000000004a */
[----:B------:R-:W-:Y:S01]  /*103a0*/  IMAD.MOV.U32 R14, RZ, RZ, R17 ;  /* 0x000000ffff0e7224 */ /* 0x000fe200078e0011 */
[----:B------:R-:W-:-:S07]  /*103b0*/  PRMT R156, R157, 0x7632, R156 ;  /* 0x000076329d9c7816 */ /* 0x000fce000000009c */
.L_x_6454:
[----:B------:R-:W-:Y:S05]  /*103c0*/  BSYNC.RECONVERGENT B1 ;  /* 0x0000000000017941 */ /* 0x000fea0003800200 */
.L_x_6452:
        /* <DEDUP_REMOVED lines=11> */
.L_x_6456:
[----:B------:R-:W-:Y:S01]  /*10480*/  IMAD.MOV.U32 R64, RZ, RZ, R73 ;  /* 0x000000ffff407224 */ /* 0x000fe200078e0049 */
[----:B------:R-:W-:Y:S01]  /*10490*/  PRMT R69, R69, 0x5410, R74 ;  /* 0x0000541045457816 */ /* 0x000fe2000000004a */
[----:B------:R-:W-:Y:S01]  /*104a0*/  IMAD.MOV.U32 R17, RZ, RZ, R16 ;  /* 0x000000ffff117224 */ /* 0x000fe200078e0010 */
[----:B------:R-:W-:-:S07]  /*104b0*/  PRMT R157, R157, 0x5410, R157 ;  /* 0x000054109d9d7816 */ /* 0x000fce000000009d */
.L_x_6457:
[----:B------:R-:W-:Y:S05]  /*104c0*/  BSYNC.RECONVERGENT B1 ;  /* 0x0000000000017941 */ /* 0x000fea0003800200 */
.L_x_6455:
        /* <DEDUP_REMOVED lines=11> */
.L_x_6459:
[----:B------:R-:W-:Y:S01]  /*10580*/  IMAD.MOV.U32 R73, RZ, RZ, R64 ;  /* 0x000000ffff497224 */ /* 0x000fe200078e0040 */
[----:B------:R-:W-:Y:S01]  /*10590*/  PRMT R72, R72, 0x7610, R69 ;  /* 0x0000761048487816 */ /* 0x000fe20000000045 */
[----:B------:R-:W-:Y:S01]  /*105a0*/  IMAD.MOV.U32 R16, RZ, RZ, R19 ;  /* 0x000000ffff107224 */ /* 0x000fe200078e0013 */
[----:B------:R-:W-:-:S07]  /*105b0*/  PRMT R157, R158, 0x7632, R157 ;  /* 0x000076329e9d7816 */ /* 0x000fce000000009d */
.L_x_6460:
[----:B------:R-:W-:Y:S05]  /*105c0*/  BSYNC.RECONVERGENT B1 ;  /* 0x0000000000017941 */ /* 0x000fea0003800200 */
.L_x_6458:
        /* <DEDUP_REMOVED lines=11> */
.L_x_6462:
[----:B------:R-:W-:Y:S01]  /*10680*/  IMAD.MOV.U32 R64, RZ, RZ, R73 ;  /* 0x000000ffff407224 */ /* 0x000fe200078e0049 */
[----:B------:R-:W-:Y:S01]  /*10690*/  PRMT R72, R72, 0x7632, R72 ;  /* 0x0000763248487816 */ /* 0x000fe20000000048 */
[----:B------:R-:W-:Y:S01]  /*106a0*/  IMAD.MOV.U32 R19, RZ, RZ, R18 ;  /* 0x000000ffff137224 */ /* 0x000fe200078e0012 */
[----:B------:R-:W-:-:S07]  /*106b0*/  PRMT R158, R158, 0x5410, R158 ;  /* 0x000054109e9e7816 */ /* 0x000fce000000009e */
.L_x_6463:
[----:B------:R-:W-:Y:S05]  /*106c0*/  BSYNC.RECONVERGENT B1 ;  /* 0x0000000000017941 */ /* 0x000fea0003800200 */
.L_x_6461:
        /* <DEDUP_REMOVED lines=11> */
.L_x_6465:
[----:B------:R-:W-:Y:S01]  /*10780*/  IMAD.MOV.U32 R73, RZ, RZ, R64 ;  /* 0x000000ffff497224 */ /* 0x000fe200078e0040 */
[----:B------:R-:W-:Y:S01]  /*10790*/  PRMT R74, R72, 0x7610, R74 ;  /* 0x00007610484a7816 */ /* 0x000fe2000000004a */
[----:B------:R-:W-:Y:S01]  /*107a0*/  IMAD.MOV.U32 R18, RZ, RZ, R21 ;  /* 0x000000ffff127224 */ /* 0x000fe200078e0015 */
[----:B------:R-:W-:-:S07]  /*107b0*/  PRMT R158, R159, 0x7632, R158 ;  /* 0x000076329f9e7816 */ /* 0x000fce000000009e */
.L_x_6466:
[----:B------:R-:W-:Y:S05]  /*107c0*/  BSYNC.RECONVERGENT B1 ;  /* 0x0000000000017941 */ /* 0x000fea0003800200 */
.L_x_6464:
        /* <DEDUP_REMOVED lines=11> */
.L_x_6468:
[----:B------:R-:W-:Y:S01]  /*10880*/  IMAD.MOV.U32 R64, RZ, RZ, R73 ;  /* 0x000000ffff407224 */ /* 0x000fe200078e0049 */
[----:B------:R-:W-:Y:S01]  /*10890*/  PRMT R69, R69, 0x5410, R74 ;  /* 0x0000541045457816 */ /* 0x000fe2000000004a */
[----:B------:R-:W-:Y:S01]  /*108a0*/  IMAD.MOV.U32 R21, RZ, RZ, R20 ;  /* 0x000000ffff157224 */ /* 0x000fe200078e0014 */
[----:B------:R-:W-:-:S07]  /*108b0*/  PRMT R159, R159, 0x5410, R159 ;  /* 0x000054109f9f7816 */ /* 0x000fce000000009f */
.L_x_6469:
[----:B------:R-:W-:Y:S05]  /*108c0*/  BSYNC.RECONVERGENT B1 ;  /* 0x0000000000017941 */ /* 0x000fea0003800200 */
.L_x_6467:
        /* <DEDUP_REMOVED lines=11> */
.L_x_6471:
[----:B------:R-:W-:Y:S01]  /*10980*/  IMAD.MOV.U32 R73, RZ, RZ, R64 ;  /* 0x000000ffff497224 */ /* 0x000fe200078e0040 */
[----:B------:R-:W-:Y:S01]  /*10990*/  PRMT R72, R72, 0x7610, R69 ;  /* 0x0000761048487816 */ /* 0x000fe20000000045 */
[----:B------:R-:W-:Y:S01]  /*109a0*/  IMAD.MOV.U32 R20, RZ, RZ, R23 ;  /* 0x000000ffff147224 */ /* 0x000fe200078e0017 */
[----:B------:R-:W-:-:S07]  /*109b0*/  PRMT R159, R160, 0x7632, R159 ;  /* 0x00007632a09f7816 */ /* 0x000fce000000009f */
.L_x_6472:
[----:B------:R-:W-:Y:S05]  /*109c0*/  BSYNC.RECONVERGENT B1 ;  /* 0x0000000000017941 */ /* 0x000fea0003800200 */
.L_x_6470:
        /* <DEDUP_REMOVED lines=11> */
.L_x_6474:
[----:B------:R-:W-:Y:S01]  /*10a80*/  IMAD.MOV.U32 R64, RZ, RZ, R73 ;  /* 0x000000ffff407224 */ /* 0x000fe200078e0049 */
[----:B------:R-:W-:Y:S01]  /*10a90*/  PRMT R72, R72, 0x7632, R72 ;  /* 0x0000763248487816 */ /* 0x000fe20000000048 */
[----:B------:R-:W-:Y:S01]  /*10aa0*/  IMAD.MOV.U32 R23, RZ, RZ, R22 ;  /* 0x000000ffff177224 */ /* 0x000fe200078e0016 */
[----:B------:R-:W-:-:S07]  /*10ab0*/  PRMT R160, R160, 0x5410, R160 ;  /* 0x00005410a0a07816 */ /* 0x000fce00000000a0 */
.L_x_6475:
[----:B------:R-:W-:Y:S05]  /*10ac0*/  BSYNC.RECONVERGENT B1 ;  /* 0x0000000000017941 */ /* 0x000fea0003800200 */
.L_x_6473:
        /* <DEDUP_REMOVED lines=11> */
.L_x_6477:
[----:B------:R-:W-:Y:S01]  /*10b80*/  IMAD.MOV.U32 R73, RZ, RZ, R64 ;  /* 0x000000ffff497224 */ /* 0x000fe200078e0040 */
[----:B------:R-:W-:Y:S01]  /*10b90*/  PRMT R74, R72, 0x7610, R74 ;  /* 0x00007610484a7816 */ /* 0x000fe2000000004a */
[----:B------:R-:W-:Y:S01]  /*10ba0*/  IMAD.MOV.U32 R22, RZ, RZ, R25 ;  /* 0x000000ffff167224 */ /* 0x000fe200078e0019 */
[----:B------:R-:W-:-:S07]  /*10bb0*/  PRMT R160, R161, 0x7632, R160 ;  /* 0x00007632a1a07816 */ /* 0x000fce00000000a0 */
.L_x_6478:
[----:B------:R-:W-:Y:S05]  /*10bc0*/  BSYNC.RECONVERGENT B1 ;  /* 0x0000000000017941 */ /* 0x000fea0003800200 */
.L_x_6476:
        /* <DEDUP_REMOVED lines=11> */
.L_x_6480:
[----:B------:R-:W-:Y:S01]  /*10c80*/  IMAD.MOV.U32 R64, RZ, RZ, R73 ;  /* 0x000000ffff407224 */ /* 0x000fe200078e0049 */
[----:B------:R-:W-:Y:S01]  /*10c90*/  PRMT R69, R69, 0x5410, R74 ;  /* 0x0000541045457816 */ /* 0x000fe2000000004a */
[----:B------:R-:W-:Y:S01]  /*10ca0*/  IMAD.MOV.U32 R25, RZ, RZ, R24 ;  /* 0x000000ffff197224 */ /* 0x000fe200078e0018 */
[----:B------:R-:W-:-:S07]  /*10cb0*/  PRMT R161, R161, 0x5410, R161 ;  /* 0x00005410a1a17816 */ /* 0x000fce00000000a1 */
.L_x_6481:
[----:B------:R-:W-:Y:S05]  /*10cc0*/  BSYNC.RECONVERGENT B1 ;  /* 0x0000000000017941 */ /* 0x000fea0003800200 */
.L_x_6479:
        /* <DEDUP_REMOVED lines=11> */
.L_x_6483:
[----:B------:R-:W-:Y:S01]  /*10d80*/  IMAD.MOV.U32 R73, RZ, RZ, R64 ;  /* 0x000000ffff497224 */ /* 0x000fe200078e0040 */
[----:B------:R-:W-:Y:S01]  /*10d90*/  PRMT R72, R72, 0x7610, R69 ;  /* 0x0000761048487816 */ /* 0x000fe20000000045 */
[----:B------:R-:W-:Y:S01]  /*10da0*/  IMAD.MOV.U32 R24, RZ, RZ, R27 ;  /* 0x000000ffff187224 */ /* 0x000fe200078e001b */
[----:B------:R-:W-:-:S07]  /*10db0*/  PRMT R161, R162, 0x7632, R161 ;  /* 0x00007632a2a17816 */ /* 0x000fce00000000a1 */
.L_x_6484:
[----:B------:R-:W-:Y:S05]  /*10dc0*/  BSYNC.RECONVERGENT B1 ;  /* 0x0000000000017941 */ /* 0x000fea0003800200 */
.L_x_6482:
        /* <DEDUP_REMOVED lines=11> */
.L_x_6486:
[----:B------:R-:W-:Y:S01]  /*10e80*/  IMAD.MOV.U32 R64, RZ, RZ, R73 ;  /* 0x000000ffff407224 */ /* 0x000fe200078e0049 */
[----:B------:R-:W-:Y:S01]  /*10e90*/  PRMT R72, R72, 0x7632, R72 ;  /* 0x0000763248487816 */ /* 0x000fe20000000048 */
[----:B------:R-:W-:Y:S01]  /*10ea0*/  IMAD.MOV.U32 R27, RZ, RZ, R26 ;  /* 0x000000ffff1b7224 */ /* 0x000fe200078e001a */
[----:B------:R-:W-:-:S07]  /*10eb0*/  PRMT R162, R162, 0x5410, R162 ;  /* 0x00005410a2a27816 */ /* 0x000fce00000000a2 */
.L_x_6487:
[----:B------:R-:W-:Y:S05]  /*10ec0*/  BSYNC.RECONVERGENT B1 ;  /* 0x0000000000017941 */ /* 0x000fea0003800200 */
.L_x_6485:
        /* <DEDUP_REMOVED lines=11> */
.L_x_6489:
[----:B------:R-:W-:Y:S01]  /*10f80*/  IMAD.MOV.U32 R73, RZ, RZ, R64 ;  /* 0x000000ffff497224 */ /* 0x000fe200078e0040 */
[----:B------:R-:W-:Y:S01]  /*10f90*/  PRMT R74, R72, 0x7610, R74 ;  /* 0x00007610484a7816 */ /* 0x000fe2000000004a */
[----:B------:R-:W-:Y:S01]  /*10fa0*/  IMAD.MOV.U32 R26, RZ, RZ, R29 ;  /* 0x000000ffff1a7224 */ /* 0x000fe200078e001d */
[----:B------:R-:W-:-:S07]  /*10fb0*/  PRMT R162, R163, 0x7632, R162 ;  /* 0x00007632a3a27816 */ /* 0x000fce00000000a2 */
.L_x_6490:
[----:B------:R-:W-:Y:S05]  /*10fc0*/  BSYNC.RECONVERGENT B1 ;  /* 0x0000000000017941 */ /* 0x000fea0003800200 */
.L_x_6488:
        /* <DEDUP_REMOVED lines=11> */
.L_x_6492:
[----:B------:R-:W-:Y:S01]  /*11080*/  IMAD.MOV.U32 R64, RZ, RZ, R73 ;  /* 0x000000ffff407224 */ /* 0x000fe200078e0049 */
[----:B------:R-:W-:Y:S01]  /*11090*/  PRMT R69, R69, 0x5410, R74 ;  /* 0x0000541045457816 */ /* 0x000fe2000000004a */
[----:B------:R-:W-:Y:S01]  /*110a0*/  IMAD.MOV.U32 R29, RZ, RZ, R28 ;  /* 0x000000ffff1d7224 */ /* 0x000fe200078e001c */
[----:B------:R-:W-:-:S07]  /*110b0*/  PRMT R163, R163, 0x5410, R163 ;  /* 0x00005410a3a37816 */ /* 0x000fce00000000a3 */
.L_x_6493:
[----:B------:R-:W-:Y:S05]  /*110c0*/  BSYNC.RECONVERGENT B1 ;  /* 0x0000000000017941 */ /* 0x000fea0003800200 */
.L_x_6491:
        /* <DEDUP_REMOVED lines=11> */
.L_x_6495:
[----:B------:R-:W-:Y:S01]  /*11180*/  IMAD.MOV.U32 R73, RZ, RZ, R64 ;  /* 0x000000ffff497224 */ /* 0x000fe200078e0040 */
[----:B------:R-:W-:Y:S01]  /*11190*/  PRMT R72, R72, 0x7610, R69 ;  /* 0x0000761048487816 */ /* 0x000fe20000000045 */
[----:B------:R-:W-:Y:S01]  /*111a0*/  IMAD.MOV.U32 R28, RZ, RZ, R31 ;  /* 0x000000ffff1c7224 */ /* 0x000fe200078e001f */
[----:B------:R-:W-:-:S07]  /*111b0*/  PRMT R163, R164, 0x7632, R163 ;  /* 0x00007632a4a37816 */ /* 0x000fce00000000a3 */
.L_x_6496:
[----:B------:R-:W-:Y:S05]  /*111c0*/  BSYNC.RECONVERGENT B1 ;  /* 0x0000000000017941 */ /* 0x000fea0003800200 */
.L_x_6494:
        /* <DEDUP_REMOVED lines=11> */
.L_x_6498:
[----:B------:R-:W-:Y:S01]  /*11280*/  IMAD.MOV.U32 R64, RZ, RZ, R73 ;  /* 0x000000ffff407224 */ /* 0x000fe200078e0049 */
[----:B------:R-:W-:Y:S01]  /*11290*/  PRMT R72, R72, 0x7632, R72 ;  /* 0x0000763248487816 */ /* 0x000fe20000000048 */
[----:B------:R-:W-:Y:S01]  /*112a0*/  IMAD.MOV.U32 R31, RZ, RZ, R30 ;  /* 0x000000ffff1f7224 */ /* 0x000fe200078e001e */
[----:B------:R-:W-:-:S07]  /*112b0*/  PRMT R164, R164, 0x5410, R164 ;  /* 0x00005410a4a47816 */ /* 0x000fce00000000a4 */
.L_x_6499:
[----:B------:R-:W-:Y:S05]  /*112c0*/  BSYNC.RECONVERGENT B1 ;  /* 0x0000000000017941 */ /* 0x000fea0003800200 */
.L_x_6497:
        /* <DEDUP_REMOVED lines=11> */
.L_x_6501:
[----:B------:R-:W-:Y:S01]  /*11380*/  IMAD.MOV.U32 R73, RZ, RZ, R64 ;  /* 0x000000ffff497224 */ /* 0x000fe200078e0040 */
[----:B------:R-:W-:Y:S01]  /*11390*/  PRMT R74, R72, 0x7610, R74 ;  /* 0x00007610484a7816 */ /* 0x000fe2000000004a */
[----:B------:R-:W-:Y:S01]  /*113a0*/  IMAD.MOV.U32 R30, RZ, RZ, R33 ;  /* 0x000000ffff1e7224 */ /* 0x000fe200078e0021 */
[----:B------:R-:W-:-:S07]  /*113b0*/  PRMT R164, R165, 0x7632, R164 ;  /* 0x00007632a5a47816 */ /* 0x000fce00000000a4 */
.L_x_6502:
[----:B------:R-:W-:Y:S05]  /*113c0*/  BSYNC.RECONVERGENT B1 ;  /* 0x0000000000017941 */ /* 0x000fea0003800200 */
.L_x_6500:
        /* <DEDUP_REMOVED lines=11> */
.L_x_6504:
[----:B------:R-:W-:Y:S01]  /*11480*/  IMAD.MOV.U32 R64, RZ, RZ, R73 ;  /* 0x000000ffff407224 */ /* 0x000fe200078e0049 */
[----:B------:R-:W-:Y:S01]  /*11490*/  PRMT R69, R69, 0x5410, R74 ;  /* 0x0000541045457816 */ /* 0x000fe2000000004a */
[----:B------:R-:W-:Y:S01]  /*114a0*/  IMAD.MOV.U32 R33, RZ, RZ, R32 ;  /* 0x000000ffff217224 */ /* 0x000fe200078e0020 */
[----:B------:R-:W-:-:S07]  /*114b0*/  PRMT R165, R165, 0x5410, R165 ;  /* 0x00005410a5a57816 */ /* 0x000fce00000000a5 */
.L_x_6505:
[----:B------:R-:W-:Y:S05]  /*114c0*/  BSYNC.RECONVERGENT B1 ;  /* 0x0000000000017941 */ /* 0x000fea0003800200 */
.L_x_6503:
        /* <DEDUP_REMOVED lines=11> */
.L_x_6507:
[----:B------:R-:W-:Y:S01]  /*11580*/  IMAD.MOV.U32 R73, RZ, RZ, R64 ;  /* 0x000000ffff497224 */ /* 0x000fe200078e0040 */
[----:B------:R-:W-:Y:S01]  /*11590*/  PRMT R72, R72, 0x7610, R69 ;  /* 0x0000761048487816 */ /* 0x000fe20000000045 */
[----:B------:R-:W-:Y:S01]  /*115a0*/  IMAD.MOV.U32 R32, RZ, RZ, R35 ;  /* 0x000000ffff207224 */ /* 0x000fe200078e0023 */
[----:B------:R-:W-:-:S07]  /*115b0*/  PRMT R165, R166, 0x7632, R165 ;  /* 0x00007632a6a57816 */ /* 0x000fce00000000a5 */
.L_x_6508:
[----:B------:R-:W-:Y:S05]  /*115c0*/  BSYNC.RECONVERGENT B1 ;  /* 0x0000000000017941 */ /* 0x000fea0003800200 */
.L_x_6506:
        /* <DEDUP_REMOVED lines=11> */
.L_x_6510:
[----:B------:R-:W-:Y:S01]  /*11680*/  IMAD.MOV.U32 R64, RZ, RZ, R73 ;  /* 0x000000ffff407224 */ /* 0x000fe200078e0049 */
[----:B------:R-:W-:Y:S01]  /*11690*/  PRMT R72, R72, 0x7632, R72 ;  /* 0x0000763248487816 */ /* 0x000fe20000000048 */
[----:B------:R-:W-:Y:S01]  /*116a0*/  IMAD.MOV.U32 R35, RZ, RZ, R34 ;  /* 0x000000ffff237224 */ /* 0x000fe200078e0022 */
[----:B------:R-:W-:-:S07]  /*116b0*/  PRMT R166, R166, 0x5410, R166 ;  /* 0x00005410a6a67816 */ /* 0x000fce00000000a6 */
.L_x_6511:
[----:B------:R-:W-:Y:S05]  /*116c0*/  BSYNC.RECONVERGENT B1 ;  /* 0x0000000000017941 */ /* 0x000fea0003800200 */
.L_x_6509:
        /* <DEDUP_REMOVED lines=11> */
.L_x_6513:
[----:B------:R-:W-:Y:S01]  /*11780*/  IMAD.MOV.U32 R73, RZ, RZ, R64 ;  /* 0x000000ffff497224 */ /* 0x000fe200078e0040 */
[----:B------:R-:W-:Y:S01]  /*11790*/  PRMT R74, R72, 0x7610, R74 ;  /* 0x00007610484a7816 */ /* 0x000fe2000000004a */
[----:B------:R-:W-:Y:S01]  /*117a0*/  IMAD.MOV.U32 R34, RZ, RZ, R37 ;  /* 0x000000ffff227224 */ /* 0x000fe200078e0025 */
[----:B------:R-:W-:-:S07]  /*117b0*/  PRMT R166, R167, 0x7632, R166 ;  /* 0x00007632a7a67816 */ /* 0x000fce00000000a6 */
.L_x_6514:
[----:B------:R-:W-:Y:S05]  /*117c0*/  BSYNC.RECONVERGENT B1 ;  /* 0x0000000000017941 */ /* 0x000fea0003800200 */
.L_x_6512:
        /* <DEDUP_REMOVED lines=11> */
.L_x_6516:
[----:B------:R-:W-:Y:S01]  /*11880*/  IMAD.MOV.U32 R64, RZ, RZ, R73 ;  /* 0x000000ffff407224 */ /* 0x000fe200078e0049 */
[----:B------:R-:W-:Y:S01]  /*11890*/  PRMT R69, R69, 0x5410, R74 ;  /* 0x0000541045457816 */ /* 0x000fe2000000004a */
[----:B------:R-:W-:Y:S01]  /*118a0*/  IMAD.MOV.U32 R37, RZ, RZ, R36 ;  /* 0x000000ffff257224 */ /* 0x000fe200078e0024 */
[----:B------:R-:W-:-:S07]  /*118b0*/  PRMT R167, R167, 0x5410, R167 ;  /* 0x00005410a7a77816 */ /* 0x000fce00000000a7 */
.L_x_6517:
[----:B------:R-:W-:Y:S05]  /*118c0*/  BSYNC.RECONVERGENT B1 ;  /* 0x0000000000017941 */ /* 0x000fea0003800200 */
.L_x_6515:
        /* <DEDUP_REMOVED lines=11> */
.L_x_6519:
[----:B------:R-:W-:Y:S01]  /*11980*/  IMAD.MOV.U32 R73, RZ, RZ, R64 ;  /* 0x000000ffff497224 */ /* 0x000fe200078e0040 */
[----:B------:R-:W-:Y:S01]  /*11990*/  PRMT R72, R72, 0x7610, R69 ;  /* 0x0000761048487816 */ /* 0x000fe20000000045 */
[----:B------:R-:W-:Y:S01]  /*119a0*/  IMAD.MOV.U32 R36, RZ, RZ, R39 ;  /* 0x000000ffff247224 */ /* 0x000fe200078e0027 */
[----:B------:R-:W-:-:S07]  /*119b0*/  PRMT R167, R168, 0x7632, R167 ;  /* 0x00007632a8a77816 */ /* 0x000fce00000000a7 */
.L_x_6520:
[----:B------:R-:W-:Y:S05]  /*119c0*/  BSYNC.RECONVERGENT B1 ;  /* 0x0000000000017941 */ /* 0x000fea0003800200 */
.L_x_6518:
        /* <DEDUP_REMOVED lines=11> */
.L_x_6522:
[----:B------:R-:W-:Y:S01]  /*11a80*/  IMAD.MOV.U32 R64, RZ, RZ, R73 ;  /* 0x000000ffff407224 */ /* 0x000fe200078e0049 */
[----:B------:R-:W-:Y:S01]  /*11a90*/  PRMT R72, R72, 0x7632, R72 ;  /* 0x0000763248487816 */ /* 0x000fe20000000048 */
[----:B------:R-:W-:Y:S01]  /*11aa0*/  IMAD.MOV.U32 R39, RZ, RZ, R38 ;  /* 0x000000ffff277224 */ /* 0x000fe200078e0026 */
[----:B------:R-:W-:-:S07]  /*11ab0*/  PRMT R168, R168, 0x5410, R168 ;  /* 0x00005410a8a87816 */ /* 0x000fce00000000a8 */
.L_x_6523:
[----:B------:R-:W-:Y:S05]  /*11ac0*/  BSYNC.RECONVERGENT B1 ;  /* 0x0000000000017941 */ /* 0x000fea0003800200 */
.L_x_6521:
        /* <DEDUP_REMOVED lines=11> */
.L_x_6525:
[----:B------:R-:W-:Y:S01]  /*11b80*/  IMAD.MOV.U32 R73, RZ, RZ, R64 ;  /* 0x000000ffff497224 */ /* 0x000fe200078e0040 */
[----:B------:R-:W-:Y:S01]  /*11b90*/  PRMT R74, R72, 0x7610, R74 ;  /* 0x00007610484a7816 */ /* 0x000fe2000000004a */
[----:B------:R-:W-:Y:S01]  /*11ba0*/  IMAD.MOV.U32 R38, RZ, RZ, R41 ;  /* 0x000000ffff267224 */ /* 0x000fe200078e0029 */
[----:B------:R-:W-:-:S07]  /*11bb0*/  PRMT R168, R169, 0x7632, R168 ;  /* 0x00007632a9a87816 */ /* 0x000fce00000000a8 */
.L_x_6526:
[----:B------:R-:W-:Y:S05]  /*11bc0*/  BSYNC.RECONVERGENT B1 ;  /* 0x0000000000017941 */ /* 0x000fea0003800200 */
.L_x_6524:
        /* <DEDUP_REMOVED lines=11> */
.L_x_6528:
[----:B------:R-:W-:Y:S01]  /*11c80*/  IMAD.MOV.U32 R64, RZ, RZ, R73 ;  /* 0x000000ffff407224 */ /* 0x000fe200078e0049 */
[----:B------:R-:W-:Y:S01]  /*11c90*/  PRMT R69, R69, 0x5410, R74 ;  /* 0x0000541045457816 */ /* 0x000fe2000000004a */
[----:B------:R-:W-:Y:S01]  /*11ca0*/  IMAD.MOV.U32 R41, RZ, RZ, R40 ;  /* 0x000000ffff297224 */ /* 0x000fe200078e0028 */
[----:B------:R-:W-:-:S07]  /*11cb0*/  PRMT R169, R169, 0x5410, R169 ;  /* 0x00005410a9a97816 */ /* 0x000fce00000000a9 */
.L_x_6529:
[----:B------:R-:W-:Y:S05]  /*11cc0*/  BSYNC.RECONVERGENT B1 ;  /* 0x0000000000017941 */ /* 0x000fea0003800200 */
.L_x_6527:
        /* <DEDUP_REMOVED lines=11> */
.L_x_6531:
[----:B------:R-:W-:Y:S01]  /*11d80*/  IMAD.MOV.U32 R73, RZ, RZ, R64 ;  /* 0x000000ffff497224 */ /* 0x000fe200078e0040 */
[----:B------:R-:W-:Y:S01]  /*11d90*/  PRMT R72, R72, 0x7610, R69 ;  /* 0x0000761048487816 */ /* 0x000fe20000000045 */
[----:B------:R-:W-:Y:S01]  /*11da0*/  IMAD.MOV.U32 R40, RZ, RZ, R43 ;  /* 0x000000ffff287224 */ /* 0x000fe200078e002b */
[----:B------:R-:W-:-:S07]  /*11db0*/  PRMT R169, R170, 0x7632, R169 ;  /* 0x00007632aaa97816 */ /* 0x000fce00000000a9 */
.L_x_6532:
[----:B------:R-:W-:Y:S05]  /*11dc0*/  BSYNC.RECONVERGENT B1 ;  /* 0x0000000000017941 */ /* 0x000fea0003800200 */
.L_x_6530:
        /* <DEDUP_REMOVED lines=11> */
.L_x_6534:
[----:B------:R-:W-:Y:S01]  /*11e80*/  IMAD.MOV.U32 R64, RZ, RZ, R73 ;  /* 0x000000ffff407224 */ /* 0x000fe200078e0049 */
[----:B------:R-:W-:Y:S01]  /*11e90*/  PRMT R72, R72, 0x7632, R72 ;  /* 0x0000763248487816 */ /* 0x000fe20000000048 */
[----:B------:R-:W-:Y:S01]  /*11ea0*/  IMAD.MOV.U32 R43, RZ, RZ, R42 ;  /* 0x000000ffff2b7224 */ /* 0x000fe200078e002a */
[----:B------:R-:W-:-:S07]  /*11eb0*/  PRMT R170, R170, 0x5410, R170 ;  /* 0x00005410aaaa7816 */ /* 0x000fce00000000aa */
.L_x_6535:
[----:B------:R-:W-:Y:S05]  /*11ec0*/  BSYNC.RECONVERGENT B1 ;  /* 0x0000000000017941 */ /* 0x000fea0003800200 */
.L_x_6533:
        /* <DEDUP_REMOVED lines=11> */
.L_x_6537:
[----:B------:R-:W-:Y:S01]  /*11f80*/  IMAD.MOV.U32 R73, RZ, RZ, R64 ;  /* 0x000000ffff497224 */ /* 0x000fe200078e0040 */
[----:B------:R-:W-:Y:S01]  /*11f90*/  PRMT R74, R72, 0x7610, R74 ;  /* 0x00007610484a7816 */ /* 0x000fe2000000004a */
[----:B------:R-:W-:Y:S01]  /*11fa0*/  IMAD.MOV.U32 R42, RZ, RZ, R45 ;  /* 0x000000ffff2a7224 */ /* 0x000fe200078e002d */
[----:B------:R-:W-:-:S07]  /*11fb0*/  PRMT R170, R171, 0x7632, R170 ;  /* 0x00007632abaa7816 */ /* 0x000fce00000000aa */
.L_x_6538:
[----:B------:R-:W-:Y:S05]  /*11fc0*/  BSYNC.RECONVERGENT B1 ;  /* 0x0000000000017941 */ /* 0x000fea0003800200 */
.L_x_6536:
        /* <DEDUP_REMOVED lines=11> */
.L_x_6540:
[----:B------:R-:W-:Y:S01]  /*12080*/  IMAD.MOV.U32 R64, RZ, RZ, R73 ;  /* 0x000000ffff407224 */ /* 0x000fe200078e0049 */
[----:B------:R-:W-:Y:S01]  /*12090*/  PRMT R69, R69, 0x5410, R74 ;  /* 0x0000541045457816 */ /* 0x000fe2000000004a */
[----:B------:R-:W-:Y:S01]  /*120a0*/  IMAD.MOV.U32 R45, RZ, RZ, R44 ;  /* 0x000000ffff2d7224 */ /* 0x000fe200078e002c */
[----:B------:R-:W-:-:S07]  /*120b0*/  PRMT R171, R171, 0x5410, R171 ;  /* 0x00005410abab7816 */ /* 0x000fce00000000ab */
.L_x_6541:
[----:B------:R-:W-:Y:S05]  /*120c0*/  BSYNC.RECONVERGENT B1 ;  /* 0x0000000000017941 */ /* 0x000fea0003800200 */
.L_x_6539:
        /* <DEDUP_REMOVED lines=11> */
.L_x_6543:
[----:B------:R-:W-:Y:S01]  /*12180*/  IMAD.MOV.U32 R73, RZ, RZ, R64 ;  /* 0x000000ffff497224 */ /* 0x000fe200078e0040 */
[----:B------:R-:W-:Y:S01]  /*12190*/  PRMT R72, R72, 0x7610, R69 ;  /* 0x0000761048487816 */ /* 0x000fe20000000045 */
[----:B------:R-:W-:Y:S01]  /*121a0*/  IMAD.MOV.U32 R44, RZ, RZ, R47 ;  /* 0x000000ffff2c7224 */ /* 0x000fe200078e002f */
[----:B------:R-:W-:-:S07]  /*121b0*/  PRMT R171, R172, 0x7632, R171 ;  /* 0x00007632acab7816 */ /* 0x000fce00000000ab */
.L_x_6544:
[----:B------:R-:W-:Y:S05]  /*121c0*/  BSYNC.RECONVERGENT B1 ;  /* 0x0000000000017941 */ /* 0x000fea0003800200 */
.L_x_6542:
        /* <DEDUP_REMOVED lines=11> */
.L_x_6546:
[----:B------:R-:W-:Y:S01]  /*12280*/  IMAD.MOV.U32 R64, RZ, RZ, R73 ;  /* 0x000000ffff407224 */ /* 0x000fe200078e0049 */
[----:B------:R-:W-:Y:S01]  /*12290*/  PRMT R72, R72, 0x7632, R72 ;  /* 0x0000763248487816 */ /* 0x000fe20000000048 */
[----:B------:R-:W-:Y:S01]  /*122a0*/  IMAD.MOV.U32 R47, RZ, RZ, R46 ;  /* 0x000000ffff2f7224 */ /* 0x000fe200078e002e */
[----:B------:R-:W-:-:S07]  /*122b0*/  PRMT R172, R172, 0x5410, R172 ;  /* 0x00005410acac7816 */ /* 0x000fce00000000ac */
.L_x_6547:
[----:B------:R-:W-:Y:S05]  /*122c0*/  BSYNC.RECONVERGENT B1 ;  /* 0x0000000000017941 */ /* 0x000fea0003800200 */
.L_x_6545:
        /* <DEDUP_REMOVED lines=11> */
.L_x_6549:
[----:B------:R-:W-:Y:S01]  /*12380*/  IMAD.MOV.U32 R73, RZ, RZ, R64 ;  /* 0x000000ffff497224 */ /* 0x000fe200078e0040 */
[----:B------:R-:W-:Y:S01]  /*12390*/  PRMT R74, R72, 0x7610, R74 ;  /* 0x00007610484a7816 */ /* 0x000fe2000000004a */
[----:B------:R-:W-:Y:S01]  /*123a0*/  IMAD.MOV.U32 R46, RZ, RZ, R49 ;  /* 0x000000ffff2e7224 */ /* 0x000fe200078e0031 */
[----:B------:R-:W-:-:S07]  /*123b0*/  PRMT R172, R173, 0x7632, R172 ;  /* 0x00007632adac7816 */ /* 0x000fce00000000ac */
.L_x_6550:
[----:B------:R-:W-:Y:S05]  /*123c0*/  BSYNC.RECONVERGENT B1 ;  /* 0x0000000000017941 */ /* 0x000fea0003800200 */
.L_x_6548:
        /* <DEDUP_REMOVED lines=11> */
.L_x_6552:
[----:B------:R-:W-:Y:S01]  /*12480*/  IMAD.MOV.U32 R64, RZ, RZ, R73 ;  /* 0x000000ffff407224 */ /* 0x000fe200078e0049 */
[----:B------:R-:W-:Y:S01]  /*12490*/  PRMT R69, R69, 0x5410, R74 ;  /* 0x0000541045457816 */ /* 0x000fe2000000004a */
[----:B------:R-:W-:Y:S01]  /*124a0*/  IMAD.MOV.U32 R49, RZ, RZ, R48 ;  /* 0x000000ffff317224 */ /* 0x000fe200078e0030 */
[----:B------:R-:W-:-:S07]  /*124b0*/  PRMT R173, R173, 0x5410, R173 ;  /* 0x00005410adad7816 */ /* 0x000fce00000000ad */
.L_x_6553:
[----:B------:R-:W-:Y:S05]  /*124c0*/  BSYNC.RECONVERGENT B1 ;  /* 0x0000000000017941 */ /* 0x000fea0003800200 */
.L_x_6551:
        /* <DEDUP_REMOVED lines=11> */
.L_x_6555:
[----:B------:R-:W-:Y:S01]  /*12580*/  IMAD.MOV.U32 R73, RZ, RZ, R64 ;  /* 0x000000ffff497224 */ /* 0x000fe200078e0040 */
[----:B------:R-:W-:Y:S01]  /*12590*/  PRMT R72, R72, 0x7610, R69 ;  /* 0x0000761048487816 */ /* 0x000fe20000000045 */
[----:B------:R-:W-:Y:S01]  /*125a0*/  IMAD.MOV.U32 R48, RZ, RZ, R51 ;  /* 0x000000ffff307224 */ /* 0x000fe200078e0033 */
[----:B------:R-:W-:-:S07]  /*125b0*/  PRMT R173, R174, 0x7632, R173 ;  /* 0x00007632aead7816 */ /* 0x000fce00000000ad */
.L_x_6556:
[----:B------:R-:W-:Y:S05]  /*125c0*/  BSYNC.RECONVERGENT B1 ;  /* 0x0000000000017941 */ /* 0x000fea0003800200 */
.L_x_6554:
        /* <DEDUP_REMOVED lines=11> */
.L_x_6558:
[----:B------:R-:W-:Y:S01]  /*12680*/  IMAD.MOV.U32 R64, RZ, RZ, R73 ;  /* 0x000000ffff407224 */ /* 0x000fe200078e0049 */
[----:B------:R-:W-:Y:S01]  /*12690*/  PRMT R72, R72, 0x7632, R72 ;  /* 0x0000763248487816 */ /* 0x000fe20000000048 */
[----:B------:R-:W-:Y:S01]  /*126a0*/  IMAD.MOV.U32 R51, RZ, RZ, R50 ;  /* 0x000000ffff337224 */ /* 0x000fe200078e0032 */
[----:B------:R-:W-:-:S07]  /*126b0*/  PRMT R174, R174, 0x5410, R174 ;  /* 0x00005410aeae7816 */ /* 0x000fce00000000ae */
.L_x_6559:
[----:B------:R-:W-:Y:S05]  /*126c0*/  BSYNC.RECONVERGENT B1 ;  /* 0x0000000000017941 */ /* 0x000fea0003800200 */
.L_x_6557:
        /* <DEDUP_REMOVED lines=11> */
.L_x_6561:
[----:B------:R-:W-:Y:S01]  /*12780*/  IMAD.MOV.U32 R73, RZ, RZ, R64 ;  /* 0x000000ffff497224 */ /* 0x000fe200078e0040 */
[----:B------:R-:W-:Y:S01]  /*12790*/  PRMT R74, R72, 0x7610, R74 ;  /* 0x00007610484a7816 */ /* 0x000fe2000000004a */
[----:B------:R-:W-:Y:S01]  /*127a0*/  IMAD.MOV.U32 R50, RZ, RZ, R53 ;  /* 0x000000ffff327224 */ /* 0x000fe200078e0035 */
[----:B------:R-:W-:-:S07]  /*127b0*/  PRMT R174, R175, 0x7632, R174 ;  /* 0x00007632afae7816 */ /* 0x000fce00000000ae */
.L_x_6562:
[----:B------:R-:W-:Y:S05]  /*127c0*/  BSYNC.RECONVERGENT B1 ;  /* 0x0000000000017941 */ /* 0x000fea0003800200 */
.L_x_6560:
        /* <DEDUP_REMOVED lines=11> */
.L_x_6564:
[----:B------:R-:W-:Y:S01]  /*12880*/  IMAD.MOV.U32 R64, RZ, RZ, R73 ;  /* 0x000000ffff407224 */ /* 0x000fe200078e0049 */
[----:B------:R-:W-:Y:S01]  /*12890*/  PRMT R69, R69, 0x5410, R74 ;  /* 0x0000541045457816 */ /* 0x000fe2000000004a */
[----:B------:R-:W-:Y:S01]  /*128a0*/  IMAD.MOV.U32 R53, RZ, RZ, R52 ;  /* 0x000000ffff357224 */ /* 0x000fe200078e0034 */
[----:B------:R-:W-:-:S07]  /*128b0*/  PRMT R175, R175, 0x5410, R175 ;  /* 0x00005410afaf7816 */ /* 0x000fce00000000af */
.L_x_6565:
[----:B------:R-:W-:Y:S05]  /*128c0*/  BSYNC.RECONVERGENT B1 ;  /* 0x0000000000017941 */ /* 0x000fea0003800200 */
.L_x_6563:
        /* <DEDUP_REMOVED lines=11> */
.L_x_6567:
[----:B------:R-:W-:Y:S01]  /*12980*/  IMAD.MOV.U32 R73, RZ, RZ, R64 ;  /* 0x000000ffff497224 */ /* 0x000fe200078e0040 */
[----:B------:R-:W-:Y:S01]  /*12990*/  PRMT R72, R72, 0x7610, R69 ;  /* 0x0000761048487816 */ /* 0x000fe20000000045 */
[----:B------:R-:W-:Y:S01]  /*129a0*/  IMAD.MOV.U32 R52, RZ, RZ, R55 ;  /* 0x000000ffff347224 */ /* 0x000fe200078e0037 */
[----:B------:R-:W-:-:S07]  /*129b0*/  PRMT R175, R176, 0x7632, R175 ;  /* 0x00007632b0af7816 */ /* 0x000fce00000000af */
.L_x_6568:
[----:B------:R-:W-:Y:S05]  /*129c0*/  BSYNC.RECONVERGENT B1 ;  /* 0x0000000000017941 */ /* 0x000fea0003800200 */
.L_x_6566:
        /* <DEDUP_REMOVED lines=11> */
.L_x_6570:
[----:B------:R-:W-:Y:S01]  /*12a80*/  IMAD.MOV.U32 R64, RZ, RZ, R73 ;  /* 0x000000ffff407224 */ /* 0x000fe200078e0049 */
[----:B------:R-:W-:Y:S01]  /*12a90*/  PRMT R72, R72, 0x7632, R72 ;  /* 0x0000763248487816 */ /* 0x000fe20000000048 */
[----:B------:R-:W-:Y:S01]  /*12aa0*/  IMAD.MOV.U32 R55, RZ, RZ, R54 ;  /* 0x000000ffff377224 */ /* 0x000fe200078e0036 */
[----:B------:R-:W-:-:S07]  /*12ab0*/  PRMT R176, R176, 0x5410, R176 ;  /* 0x00005410b0b07816 */ /* 0x000fce00000000b0 */
.L_x_6571:
[----:B------:R-:W-:Y:S05]  /*12ac0*/  BSYNC.RECONVERGENT B1 ;  /* 0x0000000000017941 */ /* 0x000fea0003800200 */
.L_x_6569:
        /* <DEDUP_REMOVED lines=11> */
.L_x_6573:
[----:B------:R-:W-:Y:S01]  /*12b80*/  IMAD.MOV.U32 R73, RZ, RZ, R64 ;  /* 0x000000ffff497224 */ /* 0x000fe200078e0040 */
[----:B------:R-:W-:Y:S01]  /*12b90*/  PRMT R74, R72, 0x7610, R74 ;  /* 0x00007610484a7816 */ /* 0x000fe2000000004a */
[----:B------:R-:W-:Y:S01]  /*12ba0*/  IMAD.MOV.U32 R54, RZ, RZ, R57 ;  /* 0x000000ffff367224 */ /* 0x000fe200078e0039 */
[----:B------:R-:W-:-:S07]  /*12bb0*/  PRMT R176, R177, 0x7632, R176 ;  /* 0x00007632b1b07816 */ /* 0x000fce00000000b0 */
.L_x_6574:
[----:B------:R-:W-:Y:S05]  /*12bc0*/  BSYNC.RECONVERGENT B1 ;  /* 0x0000000000017941 */ /* 0x000fea0003800200 */
.L_x_6572:
        /* <DEDUP_REMOVED lines=11> */
.L_x_6576:
[----:B------:R-:W-:Y:S01]  /*12c80*/  IMAD.MOV.U32 R64, RZ, RZ, R73 ;  /* 0x000000ffff407224 */ /* 0x000fe200078e0049 */
[----:B------:R-:W-:Y:S01]  /*12c90*/  PRMT R69, R69, 0x5410, R74 ;  /* 0x0000541045457816 */ /* 0x000fe2000000004a */
[----:B------:R-:W-:Y:S01]  /*12ca0*/  IMAD.MOV.U32 R57, RZ, RZ, R56 ;  /* 0x000000ffff397224 */ /* 0x000fe200078e0038 */
[----:B------:R-:W-:-:S07]  /*12cb0*/  PRMT R177, R177, 0x5410, R177 ;  /* 0x00005410b1b17816 */ /* 0x000fce00000000b1 */
.L_x_6577:
[----:B------:R-:W-:Y:S05]  /*12cc0*/  BSYNC.RECONVERGENT B1 ;  /* 0x0000000000017941 */ /* 0x000fea0003800200 */
.L_x_6575:
        /* <DEDUP_REMOVED lines=11> */
.L_x_6579:
[----:B------:R-:W-:Y:S01]  /*12d80*/  IMAD.MOV.U32 R73, RZ, RZ, R64 ;  /* 0x000000ffff497224 */ /* 0x000fe200078e0040 */
[----:B------:R-:W-:Y:S01]  /*12d90*/  PRMT R72, R72, 0x7610, R69 ;  /* 0x0000761048487816 */ /* 0x000fe20000000045 */
[----:B------:R-:W-:Y:S01]  /*12da0*/  IMAD.MOV.U32 R56, RZ, RZ, R59 ;  /* 0x000000ffff387224 */ /* 0x000fe200078e003b */
[----:B------:R-:W-:-:S07]  /*12db0*/  PRMT R177, R178, 0x7632, R177 ;  /* 0x00007632b2b17816 */ /* 0x000fce00000000b1 */
.L_x_6580:
[----:B------:R-:W-:Y:S05]  /*12dc0*/  BSYNC.RECONVERGENT B1 ;  /* 0x0000000000017941 */ /* 0x000fea0003800200 */
.L_x_6578:
        /* <DEDUP_REMOVED lines=11> */
.L_x_6582:
[----:B------:R-:W-:Y:S01]  /*12e80*/  IMAD.MOV.U32 R64, RZ, RZ, R73 ;  /* 0x000000ffff407224 */ /* 0x000fe200078e0049 */
[----:B------:R-:W-:Y:S01]  /*12e90*/  PRMT R72, R72, 0x7632, R72 ;  /* 0x0000763248487816 */ /* 0x000fe20000000048 */
[----:B------:R-:W-:Y:S01]  /*12ea0*/  IMAD.MOV.U32 R59, RZ, RZ, R58 ;  /* 0x000000ffff3b7224 */ /* 0x000fe200078e003a */
[----:B------:R-:W-:-:S07]  /*12eb0*/  PRMT R178, R178, 0x5410, R178 ;  /* 0x00005410b2b27816 */ /* 0x000fce00000000b2 */
.L_x_6583:
[----:B------:R-:W-:Y:S05]  /*12ec0*/  BSYNC.RECONVERGENT B1 ;  /* 0x0000000000017941 */ /* 0x000fea0003800200 */
.L_x_6581:
        /* <DEDUP_REMOVED lines=11> */
.L_x_6585:
[----:B------:R-:W-:Y:S01]  /*12f80*/  IMAD.MOV.U32 R73, RZ, RZ, R64 ;  /* 0x000000ffff497224 */ /* 0x000fe200078e0040 */
[----:B------:R-:W-:Y:S01]  /*12f90*/  PRMT R74, R72, 0x7610, R74 ;  /* 0x00007610484a7816 */ /* 0x000fe2000000004a */
[----:B------:R-:W-:Y:S01]  /*12fa0*/  IMAD.MOV.U32 R58, RZ, RZ, R61 ;  /* 0x000000ffff3a7224 */ /* 0x000fe200078e003d */
[----:B------:R-:W-:-:S07]  /*12fb0*/  PRMT R178, R179, 0x7632, R178 ;  /* 0x00007632b3b27816 */ /* 0x000fce00000000b2 */
.L_x_6586:
[----:B------:R-:W-:Y:S05]  /*12fc0*/  BSYNC.RECONVERGENT B1 ;  /* 0x0000000000017941 */ /* 0x000fea0003800200 */
.L_x_6584:
        /* <DEDUP_REMOVED lines=11> */
.L_x_6588:
[----:B------:R-:W-:Y:S01]  /*13080*/  IMAD.MOV.U32 R64, RZ, RZ, R73 ;  /* 0x000000ffff407224 */ /* 0x000fe200078e0049 */
[----:B------:R-:W-:Y:S01]  /*13090*/  PRMT R69, R69, 0x5410, R74 ;  /* 0x0000541045457816 */ /* 0x000fe2000000004a */
[----:B------:R-:W-:Y:S01]  /*130a0*/  IMAD.MOV.U32 R61, RZ, RZ, R60 ;  /* 0x000000ffff3d7224 */ /* 0x000fe200078e003c */
[----:B------:R-:W-:-:S07]  /*130b0*/  PRMT R179, R179, 0x5410, R179 ;  /* 0x00005410b3b37816 */ /* 0x000fce00000000b3 */
.L_x_6589:
[----:B------:R-:W-:Y:S05]  /*130c0*/  BSYNC.RECONVERGENT B1 ;  /* 0x0000000000017941 */ /* 0x000fea0003800200 */
.L_x_6587:
        /* <DEDUP_REMOVED lines=11> */
.L_x_6591:
[----:B------:R-:W-:Y:S01]  /*13180*/  IMAD.MOV.U32 R73, RZ, RZ, R64 ;  /* 0x000000ffff497224 */ /* 0x000fe200078e0040 */
[----:B------:R-:W-:Y:S01]  /*13190*/  PRMT R72, R72, 0x7610, R69 ;  /* 0x0000761048487816 */ /* 0x000fe20000000045 */
[----:B------:R-:W-:Y:S01]  /*131a0*/  IMAD.MOV.U32 R60, RZ, RZ, R63 ;  /* 0x000000ffff3c7224 */ /* 0x000fe200078e003f */
[----:B------:R-:W-:-:S07]  /*131b0*/  PRMT R179, R180, 0x7632, R179 ;  /* 0x00007632b4b37816 */ /* 0x000fce00000000b3 */
.L_x_6592:
[----:B------:R-:W-:Y:S05]  /*131c0*/  BSYNC.RECONVERGENT B1 ;  /* 0x0000000000017941 */ /* 0x000fea0003800200 */
.L_x_6590:
        /* <DEDUP_REMOVED lines=11> */
.L_x_6594:
[----:B------:R-:W-:Y:S01]  /*13280*/  IMAD.MOV.U32 R64, RZ, RZ, R73 ;  /* 0x000000ffff407224 */ /* 0x000fe200078e0049 */
[----:B------:R-:W-:Y:S01]  /*13290*/  PRMT R72, R72, 0x7632, R72 ;  /* 0x0000763248487816 */ /* 0x000fe20000000048 */
[----:B------:R-:W-:Y:S01]  /*132a0*/  IMAD.MOV.U32 R63, RZ, RZ, R62 ;  /* 0x000000ffff3f7224 */ /* 0x000fe200078e003e */
[----:B------:R-:W-:-:S07]  /*132b0*/  PRMT R180, R180, 0x5410, R180 ;  /* 0x00005410b4b47816 */ /* 0x000fce00000000b4 */
.L_x_6595:
[----:B------:R-:W-:Y:S05]  /*132c0*/  BSYNC.RECONVERGENT B1 ;  /* 0x0000000000017941 */ /* 0x000fea0003800200 */
.L_x_6593:
        /* <DEDUP_REMOVED lines=11> */
.L_x_6597:
[----:B------:R-:W-:Y:S01]  /*13380*/  IMAD.MOV.U32 R73, RZ, RZ, R64 ;  /* 0x000000ffff497224 */ /* 0x000fe200078e0040 */
[----:B------:R-:W-:Y:S01]  /*13390*/  PRMT R74, R72, 0x7610, R74 ;  /* 0x00007610484a7816 */ /* 0x000fe2000000004a */
[----:B------:R-:W-:Y:S01]  /*133a0*/  IMAD.MOV.U32 R62, RZ, RZ, R65 ;  /* 0x000000ffff3e7224 */ /* 0x000fe200078e0041 */
[----:B------:R-:W-:-:S07]  /*133b0*/  PRMT R180, R181, 0x7632, R180 ;  /* 0x00007632b5b47816 */ /* 0x000fce00000000b4 */
.L_x_6598:
[----:B------:R-:W-:Y:S05]  /*133c0*/  BSYNC.RECONVERGENT B1 ;  /* 0x0000000000017941 */ /* 0x000fea0003800200 */
.L_x_6596:
        /* <DEDUP_REMOVED lines=10> */
.L_x_6600:
[C-C-:B------:R-:W-:Y:S01]  /*13470*/  PRMT R181, R74.reuse, 0x5410, R69.reuse ;  /* 0x000054104ab57816 */ /* 0x140fe20000000045 */
[----:B------:R-:W-:Y:S01]  /*13480*/  IMAD.MOV.U32 R65, RZ, RZ, R68 ;  /* 0x000000ffff417224 */ /* 0x000fe200078e0044 */
[----:B------:R-:W-:Y:S01]  /*13490*/  PRMT R69, R74, 0x7610, R69 ;  /* 0x000076104a457816 */ /* 0x000fe20000000045 */
[--C-:B------:R-:W-:Y:S02]  /*134a0*/  IMAD.MOV.U32 R64, RZ, RZ, R73.reuse ;  /* 0x000000ffff407224 */ /* 0x100fe400078e0049 */
[----:B------:R-:W-:-:S07]  /*134b0*/  IMAD.MOV.U32 R68, RZ, RZ, R73 ;  /* 0x000000ffff447224 */ /* 0x000fce00078e0049 */
.L_x_6601:
[----:B------:R-:W-:Y:S05]  /*134c0*/  BSYNC.RECONVERGENT B1 ;  /* 0x0000000000017941 */ /* 0x000fea0003800200 */
.L_x_6599:
[----:B------:R-:W-:Y:S02]  /*134d0*/  VIADD R71, R71, 0x4 ;  /* 0x0000000447477836 */ /* 0x000fe40000000000 */
[----:B------:R-:W-:Y:S01]  /*134e0*/  VIADD R119, R119, 0x2 ;  /* 0x0000000277777836 */ /* 0x000fe20000000000 */
[----:B------:R-:W-:Y:S06]  /*134f0*/  @P2 BRA `(.L_x_6602) ;  /* 0xffffffc000102947 */ /* 0x000fec000383ffff */
.L_x_6412:
[----:B------:R-:W-:Y:S05]  /*13500*/  BSYNC.RECONVERGENT B0 ;  /* 0x0000000000007941 */ /* 0x000fea0003800200 */
.L_x_6411:
        /* <DEDUP_REMOVED lines=164> */
.L_x_6794:
        /* <DEDUP_REMOVED lines=20> */
.L_x_6606:
[----:B------:R-:W-:Y:S01]  /*14090*/  IMAD.MOV.U32 R64, RZ, RZ, R3 ;  /* 0x000000ffff407224 */ /* 0x000fe200078e0003 */
[C---:B------:R-:W-:Y:S01]  /*140a0*/  PRMT R72, R150.reuse, 0x7632, R72 ;  /* 0x0000763296487816 */ /* 0x040fe20000000048 */
[----:B------:R-:W-:Y:S01]  /*140b0*/  IMAD.MOV.U32 R3, RZ, RZ, R2 ;  /* 0x000000ffff037224 */ /* 0x000fe200078e0002 */
[----:B------:R-:W-:-:S07]  /*140c0*/  PRMT R150, R150, 0x5410, R150 ;  /* 0x0000541096967816 */ /* 0x000fce0000000096 */
.L_x_6607:
[----:B------:R-:W-:Y:S05]  /*140d0*/  BSYNC.RECONVERGENT B1 ;  /* 0x0000000000017941 */ /* 0x000fea0003800200 */
.L_x_6605:
        /* <DEDUP_REMOVED lines=11> */
.L_x_6609:
[----:B------:R-:W-:Y:S01]  /*14190*/  IMAD.MOV.U32 R73, RZ, RZ, R64 ;  /* 0x000000ffff497224 */ /* 0x000fe200078e0040 */
[----:B------:R-:W-:Y:S01]  /*141a0*/  PRMT R74, R72, 0x7610, R74 ;  /* 0x00007610484a7816 */ /* 0x000fe2000000004a */
[----:B------:R-:W-:Y:S01]  /*141b0*/  IMAD.MOV.U32 R2, RZ, RZ, R5 ;  /* 0x000000ffff027224 */ /* 0x000fe200078e0005 */
[----:B------:R-:W-:-:S07]  /*141c0*/  PRMT R150, R151, 0x7632, R150 ;  /* 0x0000763297967816 */ /* 0x000fce0000000096 */
.L_x_6610:
[----:B------:R-:W-:Y:S05]  /*141d0*/  BSYNC.RECONVERGENT B1 ;  /* 0x0000000000017941 */ /* 0x000fea0003800200 */
.L_x_6608:
        /* <DEDUP_REMOVED lines=11> */
.L_x_6612:
[----:B------:R-:W-:Y:S01]  /*14290*/  IMAD.MOV.U32 R64, RZ, RZ, R73 ;  /* 0x000000ffff407224 */ /* 0x000fe200078e0049 */
[----:B------:R-:W-:Y:S01]  /*142a0*/  PRMT R69, R69, 0x5410, R74 ;  /* 0x0000541045457816 */ /* 0x000fe2000000004a */
[----:B------:R-:W-:Y:S01]  /*142b0*/  IMAD.MOV.U32 R5, RZ, RZ, R4 ;  /* 0x000000ffff057224 */ /* 0x000fe200078e0004 */
[----:B------:R-:W-:-:S07]  /*142c0*/  PRMT R151, R151, 0x5410, R151 ;  /* 0x0000541097977816 */ /* 0x000fce0000000097 */
.L_x_6613:
[----:B------:R-:W-:Y:S05]  /*142d0*/  BSYNC.RECONVERGENT B1 ;  /* 0x0000000000017941 */ /* 0x000fea0003800200 */
.L_x_6611:
        /* <DEDUP_REMOVED lines=11> */
.L_x_6615:
[----:B------:R-:W-:Y:S01]  /*14390*/  IMAD.MOV.U32 R73, RZ, RZ, R64 ;  /* 0x000000ffff497224 */ /* 0x000fe200078e0040 */
[----:B------:R-:W-:Y:S01]  /*143a0*/  PRMT R72, R72, 0x7610, R69 ;  /* 0x0000761048487816 */ /* 0x000fe20000000045 */
[----:B------:R-:W-:Y:S01]  /*143b0*/  IMAD.MOV.U32 R4, RZ, RZ, R7 ;  /* 0x000000ffff047224 */ /* 0x000fe200078e0007 */
[----:B------:R-:W-:-:S07]  /*143c0*/  PRMT R151, R152, 0x7632, R151 ;  /* 0x0000763298977816 */ /* 0x000fce0000000097 */
.L_x_6616:
[----:B------:R-:W-:Y:S05]  /*143d0*/  BSYNC.RECONVERGENT B1 ;  /* 0x0000000000017941 */ /* 0x000fea0003800200 */
.L_x_6614:
        /* <DEDUP_REMOVED lines=11> */
.L_x_6618:
[----:B------:R-:W-:Y:S01]  /*14490*/  IMAD.MOV.U32 R64, RZ, RZ, R73 ;  /* 0x000000ffff407224 */ /* 0x000fe200078e0049 */
[----:B------:R-:W-:Y:S01]  /*144a0*/  PRMT R72, R72, 0x7632, R72 ;  /* 0x0000763248487816 */ /* 0x000fe20000000048 */
[----:B------:R-:W-:Y:S01]  /*144b0*/  IMAD.MOV.U32 R7, RZ, RZ, R6 ;  /* 0x000000ffff077224 */ /* 0x000fe200078e0006 */
[----:B------:R-:W-:-:S07]  /*144c0*/  PRMT R152, R152, 0x5410, R152 ;  /* 0x0000541098987816 */ /* 0x000fce0000000098 */
.L_x_6619:
[----:B------:R-:W-:Y:S05]  /*144d0*/  BSYNC.RECONVERGENT B1 ;  /* 0x0000000000017941 */ /* 0x000fea0003800200 */
.L_x_6617:
        /* <DEDUP_REMOVED lines=11> */
.L_x_6621:
[----:B------:R-:W-:Y:S01]  /*14590*/  IMAD.MOV.U32 R73, RZ, RZ, R64 ;  /* 0x000000ffff497224 */ /* 0x000fe200078e0040 */
[----:B------:R-:W-:Y:S01]  /*145a0*/  PRMT R74, R72, 0x7610, R74 ;  /* 0x00007610484a7816 */ /* 0x000fe2000000004a */
[----:B------:R-:W-:Y:S01]  /*145b0*/  IMAD.MOV.U32 R6, RZ, RZ, R9 ;  /* 0x000000ffff067224 */ /* 0x000fe200078e0009 */
[----:B------:R-:W-:-:S07]  /*145c0*/  PRMT R152, R153, 0x7632, R152 ;  /* 0x0000763299987816 */ /* 0x000fce0000000098 */
.L_x_6622:
[----:B------:R-:W-:Y:S05]  /*145d0*/  BSYNC.RECONVERGENT B1 ;  /* 0x0000000000017941 */ /* 0x000fea0003800200 */
.L_x_6620:
        /* <DEDUP_REMOVED lines=11> */
.L_x_6624:
[----:B------:R-:W-:Y:S01]  /*14690*/  IMAD.MOV.U32 R64, RZ, RZ, R73 ;  /* 0x000000ffff407224 */ /* 0x000fe200078e0049 */
[----:B------:R-:W-:Y:S01]  /*146a0*/  PRMT R69, R69, 0x5410, R74 ;  /* 0x0000541045457816 */ /* 0x000fe2000000004a */
[----:B------:R-:W-:Y:S01]  /*146b0*/  IMAD.MOV.U32 R9, RZ, RZ, R8 ;  /* 0x000000ffff097224 */ /* 0x000fe200078e0008 */
[----:B------:R-:W-:-:S07]  /*146c0*/  PRMT R153, R153, 0x5410, R153 ;  /* 0x0000541099997816 */ /* 0x000fce0000000099 */
.L_x_6625:
[----:B------:R-:W-:Y:S05]  /*146d0*/  BSYNC.RECONVERGENT B1 ;  /* 0x0000000000017941 */ /* 0x000fea0003800200 */
.L_x_6623:
        /* <DEDUP_REMOVED lines=11> */
.L_x_6627:
[----:B------:R-:W-:Y:S01]  /*14790*/  IMAD.MOV.U32 R73, RZ, RZ, R64 ;  /* 0x000000ffff497224 */ /* 0x000fe200078e0040 */
[----:B------:R-:W-:Y:S01]  /*147a0*/  PRMT R72, R72, 0x7610, R69 ;  /* 0x0000761048487816 */ /* 0x000fe20000000045 */
[----:B------:R-:W-:Y:S01]  /*147b0*/  IMAD.MOV.U32 R8, RZ, RZ, R11 ;  /* 0x000000ffff087224 */ /* 0x000fe200078e000b */
[----:B------:R-:W-:-:S07]  /*147c0*/  PRMT R153, R154, 0x7632, R153 ;  /* 0x000076329a997816 */ /* 0x000fce0000000099 */
.L_x_6628:
[----:B------:R-:W-:Y:S05]  /*147d0*/  BSYNC.RECONVERGENT B1 ;  /* 0x0000000000017941 */ /* 0x000fea0003800200 */
.L_x_6626:
        /* <DEDUP_REMOVED lines=11> */
.L_x_6630:
[----:B------:R-:W-:Y:S01]  /*14890*/  IMAD.MOV.U32 R64, RZ, RZ, R73 ;  /* 0x000000ffff407224 */ /* 0x000fe200078e0049 */
[----:B------:R-:W-:Y:S01]  /*148a0*/  PRMT R72, R72, 0x7632, R72 ;  /* 0x0000763248487816 */ /* 0x000fe20000000048 */
[----:B------:R-:W-:Y:S01]  /*148b0*/  IMAD.MOV.U32 R11, RZ, RZ, R10 ;  /* 0x000000ffff0b7224 */ /* 0x000fe200078e000a */
[----:B------:R-:W-:-:S07]  /*148c0*/  PRMT R154, R154, 0x5410, R154 ;  /* 0x000054109a9a7816 */ /* 0x000fce000000009a */
.L_x_6631:
[----:B------:R-:W-:Y:S05]  /*148d0*/  BSYNC.RECONVERGENT B1 ;  /* 0x0000000000017941 */ /* 0x000fea0003800200 */
.L_x_6629:
        /* <DEDUP_REMOVED lines=11> */
.L_x_6633:
[----:B------:R-:W-:Y:S01]  /*14990*/  IMAD.MOV.U32 R73, RZ, RZ, R64 ;  /* 0x000000ffff497224 */ /* 0x000fe200078e0040 */
[----:B------:R-:W-:Y:S01]  /*149a0*/  PRMT R74, R72, 0x7610, R74 ;  /* 0x00007610484a7816 */ /* 0x000fe2000000004a */
[----:B------:R-:W-:Y:S01]  /*149b0*/  IMAD.MOV.U32 R10, RZ, RZ, R13 ;  /* 0x000000ffff0a7224 */ /* 0x000fe200078e000d */
[----:B------:R-:W-:-:S07]  /*149c0*/  PRMT R154, R155, 0x7632, R154 ;  /* 0x000076329b9a7816 */ /* 0x000fce000000009a */
.L_x_6634:
[----:B------:R-:W-:Y:S05]  /*149d0*/  BSYNC.RECONVERGENT B1 ;  /* 0x0000000000017941 */ /* 0x000fea0003800200 */
.L_x_6632:
        /* <DEDUP_REMOVED lines=11> */
.L_x_6636:
[----:B------:R-:W-:Y:S01]  /*14a90*/  IMAD.MOV.U32 R64, RZ, RZ, R73 ;  /* 0x000000ffff407224 */ /* 0x000fe200078e0049 */
[----:B------:R-:W-:Y:S01]  /*14aa0*/  PRMT R69, R69, 0x5410, R74 ;  /* 0x0000541045457816 */ /* 0x000fe2000000004a */
[----:B------:R-:W-:Y:S01]  /*14ab0*/  IMAD.MOV.U32 R13, RZ, RZ, R12 ;  /* 0x000000ffff0d7224 */ /* 0x000fe200078e000c */
[----:B------:R-:W-:-:S07]  /*14ac0*/  PRMT R155, R155, 0x5410, R155 ;  /* 0x000054109b9b7816 */ /* 0x000fce000000009b */
.L_x_6637:
[----:B------:R-:W-:Y:S05]  /*14ad0*/  BSYNC.RECONVERGENT B1 ;  /* 0x0000000000017941 */ /* 0x000fea0003800200 */
.L_x_6635:
        /* <DEDUP_REMOVED lines=11> */
.L_x_6639:
[----:B------:R-:W-:Y:S01]  /*14b90*/  IMAD.MOV.U32 R73, RZ, RZ, R64 ;  /* 0x000000ffff497224 */ /* 0x000fe200078e0040 */
[----:B------:R-:W-:Y:S01]  /*14ba0*/  PRMT R72, R72, 0x7610, R69 ;  /* 0x0000761048487816 */ /* 0x000fe20000000045 */
[----:B------:R-:W-:Y:S01]  /*14bb0*/  IMAD.MOV.U32 R12, RZ, RZ, R15 ;  /* 0x000000ffff0c7224 */ /* 0x000fe200078e000f */
[----:B------:R-:W-:-:S07]  /*14bc0*/  PRMT R155, R156, 0x7632, R155 ;  /* 0x000076329c9b7816 */ /* 0x000fce000000009b */
.L_x_6640:
[----:B------:R-:W-:Y:S05]  /*14bd0*/  BSYNC.RECONVERGENT B1 ;  /* 0x0000000000017941 */ /* 0x000fea0003800200 */
.L_x_6638:
        /* <DEDUP_REMOVED lines=11> */
.L_x_6642:
[----:B------:R-:W-:Y:S01]  /*14c90*/  IMAD.MOV.U32 R64, RZ, RZ, R73 ;  /* 0x000000ffff407224 */ /* 0x000fe200078e0049 */
[----:B------:R-:W-:Y:S01]  /*14ca0*/  PRMT R72, R72, 0x7632, R72 ;  /* 0x0000763248487816 */ /* 0x000fe20000000048 */
[----:B------:R-:W-:Y:S01]  /*14cb0*/  IMAD.MOV.U32 R15, RZ, RZ, R14 ;  /* 0x000000ffff0f7224 */ /* 0x000fe200078e000e */
[----:B------:R-:W-:-:S07]  /*14cc0*/  PRMT R156, R156, 0x5410, R156 ;  /* 0x000054109c9c7816 */ /* 0x000fce000000009c */
.L_x_6643:
[----:B------:R-:W-:Y:S05]  /*14cd0*/  BSYNC.RECONVERGENT B1 ;  /* 0x0000000000017941 */ /* 0x000fea0003800200 */
.L_x_6641:
        /* <DEDUP_REMOVED lines=11> */
.L_x_6645:
[----:B------:R-:W-:Y:S01]  /*14d90*/  IMAD.MOV.U32 R73, RZ, RZ, R64 ;  /* 0x000000ffff497224 */ /* 0x000fe200078e0040 */
[----:B------:R-:W-:Y:S01]  /*14da0*/  PRMT R74, R72, 0x7610, R74 ;  /* 0x00007610484a7816 */ /* 0x000fe2000000004a */
[----:B------:R-:W-:Y:S01]  /*14db0*/  IMAD.MOV.U32 R14, RZ, RZ, R17 ;  /* 0x000000ffff0e7224 */ /* 0x000fe200078e0011 */
[----:B------:R-:W-:-:S07]  /*14dc0*/  PRMT R156, R157, 0x7632, R156 ;  /* 0x000076329d9c7816 */ /* 0x000fce000000009c */
.L_x_6646:
[----:B------:R-:W-:Y:S05]  /*14dd0*/  BSYNC.RECONVERGENT B1 ;  /* 0x0000000000017941 */ /* 0x000fea0003800200 */
.L_x_6644:
        /* <DEDUP_REMOVED lines=11> */
.L_x_6648:
[----:B------:R-:W-:Y:S01]  /*14e90*/  IMAD.MOV.U32 R64, RZ, RZ, R73 ;  /* 0x000000ffff407224 */ /* 0x000fe200078e0049 */
[----:B------:R-:W-:Y:S01]  /*14ea0*/  PRMT R69, R69, 0x5410, R74 ;  /* 0x0000541045457816 */ /* 0x000fe2000000004a */
[----:B------:R-:W-:Y:S01]  /*14eb0*/  IMAD.MOV.U32 R17, RZ, RZ, R16 ;  /* 0x000000ffff117224 */ /* 0x000fe200078e0010 */
[----:B------:R-:W-:-:S07]  /*14ec0*/  PRMT R157, R157, 0x5410, R157 ;  /* 0x000054109d9d7816 */ /* 0x000fce000000009d */
.L_x_6649:
[----:B------:R-:W-:Y:S05]  /*14ed0*/  BSYNC.RECONVERGENT B1 ;  /* 0x0000000000017941 */ /* 0x000fea0003800200 */
.L_x_6647:
        /* <DEDUP_REMOVED lines=11> */
.L_x_6651:
[----:B------:R-:W-:Y:S01]  /*14f90*/  IMAD.MOV.U32 R73, RZ, RZ, R64 ;  /* 0x000000ffff497224 */ /* 0x000fe200078e0040 */
[----:B------:R-:W-:Y:S01]  /*14fa0*/  PRMT R72, R72, 0x7610, R69 ;  /* 0x0000761048487816 */ /* 0x000fe20000000045 */
[----:B------:R-:W-:Y:S01]  /*14fb0*/  IMAD.MOV.U32 R16, RZ, RZ, R19 ;  /* 0x000000ffff107224 */ /* 0x000fe200078e0013 */
[----:B------:R-:W-:-:S07]  /*14fc0*/  PRMT R157, R158, 0x7632, R157 ;  /* 0x000076329e9d7816 */ /* 0x000fce000000009d */
.L_x_6652:
[----:B------:R-:W-:Y:S05]  /*14fd0*/  BSYNC.RECONVERGENT B1 ;  /* 0x0000000000017941 */ /* 0x000fea0003800200 */
.L_x_6650:
        /* <DEDUP_REMOVED lines=11> */
.L_x_6654:
[----:B------:R-:W-:Y:S01]  /*15090*/  IMAD.MOV.U32 R64, RZ, RZ, R73 ;  /* 0x000000ffff407224 */ /* 0x000fe200078e0049 */
[----:B------:R-:W-:Y:S01]  /*150a0*/  PRMT R72, R72, 0x7632, R72 ;  /* 0x0000763248487816 */ /* 0x000fe20000000048 */
[----:B------:R-:W-:Y:S01]  /*150b0*/  IMAD.MOV.U32 R19, RZ, RZ, R18 ;  /* 0x000000ffff137224 */ /* 0x000fe200078e0012 */
[----:B------:R-:W-:-:S07]  /*150c0*/  PRMT R158, R158, 0x5410, R158 ;  /* 0x000054109e9e7816 */ /* 0x000fce000000009e */
.L_x_6655:
[----:B------:R-:W-:Y:S05]  /*150d0*/  BSYNC.RECONVERGENT B1 ;  /* 0x0000000000017941 */ /* 0x000fea0003800200 */
.L_x_6653:
        /* <DEDUP_REMOVED lines=11> */
.L_x_6657:
[----:B------:R-:W-:Y:S01]  /*15190*/  IMAD.MOV.U32 R73, RZ, RZ, R64 ;  /* 0x000000ffff497224 */ /* 0x000fe200078e0040 */
[----:B------:R-:W-:Y:S01]  /*151a0*/  PRMT R74, R72, 0x7610, R74 ;  /* 0x00007610484a7816 */ /* 0x000fe2000000004a */
[----:B------:R-:W-:Y:S01]  /*151b0*/  IMAD.MOV.U32 R18, RZ, RZ, R21 ;  /* 0x000000ffff127224 */ /* 0x000fe200078e0015 */
[----:B------:R-:W-:-:S07]  /*151c0*/  PRMT R158, R159, 0x7632, R158 ;  /* 0x000076329f9e7816 */ /* 0x000fce000000009e */
.L_x_6658:
[----:B------:R-:W-:Y:S05]  /*151d0*/  BSYNC.RECONVERGENT B1 ;  /* 0x0000000000017941 */ /* 0x000fea0003800200 */
.L_x_6656:
        /* <DEDUP_REMOVED lines=11> */
.L_x_6660:
[----:B------:R-:W-:Y:S01]  /*15290*/  IMAD.MOV.U32 R64, RZ, RZ, R73 ;  /* 0x000000ffff407224 */ /* 0x000fe200078e0049 */
[----:B------:R-:W-:Y:S01]  /*152a0*/  PRMT R69, R69, 0x5410, R74 ;  /* 0x0000541045457816 */ /* 0x000fe2000000004a */
[----:B------:R-:W-:Y:S01]  /*152b0*/  IMAD.MOV.U32 R21, RZ, RZ, R20 ;  /* 0x000000ffff157224 */ /* 0x000fe200078e0014 */
[----:B------:R-:W-:-:S07]  /*152c0*/  PRMT R159, R159, 0x5410, R159 ;  /* 0x000054109f9f7816 */ /* 0x000fce000000009f */
.L_x_6661:
[----:B------:R-:W-:Y:S05]  /*152d0*/  BSYNC.RECONVERGENT B1 ;  /* 0x0000000000017941 */ /* 0x000fea0003800200 */
.L_x_6659:
        /* <DEDUP_REMOVED lines=11> */
.L_x_6663:
[----:B------:R-:W-:Y:S01]  /*15390*/  IMAD.MOV.U32 R73, RZ, RZ, R64 ;  /* 0x000000ffff497224 */ /* 0x000fe200078e0040 */
[----:B------:R-:W-:Y:S01]  /*153a0*/  PRMT R72, R72, 0x7610, R69 ;  /* 0x0000761048487816 */ /* 0x000fe20000000045 */
[----:B------:R-:W-:Y:S01]  /*153b0*/  IMAD.MOV.U32 R20, RZ, RZ, R23 ;  /* 0x000000ffff147224 */ /* 0x000fe200078e0017 */
[----:B------:R-:W-:-:S07]  /*153c0*/  PRMT R159, R160, 0x7632, R159 ;  /* 0x00007632a09f7816 */ /* 0x000fce000000009f */
.L_x_6664:
[----:B------:R-:W-:Y:S05]  /*153d0*/  BSYNC.RECONVERGENT B1 ;  /* 0x0000000000017941 */ /* 0x000fea0003800200 */
.L_x_6662:
        /* <DEDUP_REMOVED lines=11> */
.L_x_6666:
[----:B------:R-:W-:Y:S01]  /*15490*/  IMAD.MOV.U32 R64, RZ, RZ, R73 ;  /* 0x000000ffff407224 */ /* 0x000fe200078e0049 */
[----:B------:R-:W-:Y:S01]  /*154a0*/  PRMT R72, R72, 0x7632, R72 ;  /* 0x0000763248487816 */ /* 0x000fe20000000048 */
[----:B------:R-:W-:Y:S01]  /*154b0*/  IMAD.MOV.U32 R23, RZ, RZ, R22 ;  /* 0x000000ffff177224 */ /* 0x000fe200078e0016 */
[----:B------:R-:W-:-:S07]  /*154c0*/  PRMT R160, R160, 0x5410, R160 ;  /* 0x00005410a0a07816 */ /* 0x000fce00000000a0 */
.L_x_6667:
[----:B------:R-:W-:Y:S05]  /*154d0*/  BSYNC.RECONVERGENT B1 ;  /* 0x0000000000017941 */ /* 0x000fea0003800200 */
.L_x_6665:
        /* <DEDUP_REMOVED lines=11> */
.L_x_6669:
[----:B------:R-:W-:Y:S01]  /*15590*/  IMAD.MOV.U32 R73, RZ, RZ, R64 ;  /* 0x000000ffff497224 */ /* 0x000fe200078e0040 */
[----:B------:R-:W-:Y:S01]  /*155a0*/  PRMT R74, R72, 0x7610, R74 ;  /* 0x00007610484a7816 */ /* 0x000fe2000000004a */
[----:B------:R-:W-:Y:S01]  /*155b0*/  IMAD.MOV.U32 R22, RZ, RZ, R25 ;  /* 0x000000ffff167224 */ /* 0x000fe200078e0019 */
[----:B------:R-:W-:-:S07]  /*155c0*/  PRMT R160, R161, 0x7632, R160 ;  /* 0x00007632a1a07816 */ /* 0x000fce00000000a0 */
.L_x_6670:
[----:B------:R-:W-:Y:S05]  /*155d0*/  BSYNC.RECONVERGENT B1 ;  /* 0x0000000000017941 */ /* 0x000fea0003800200 */
.L_x_6668:
        /* <DEDUP_REMOVED lines=11> */
.L_x_6672:
[----:B------:R-:W-:Y:S01]  /*15690*/  IMAD.MOV.U32 R64, RZ, RZ, R73 ;  /* 0x000000ffff407224 */ /* 0x000fe200078e0049 */
[----:B------:R-:W-:Y:S01]  /*156a0*/  PRMT R69, R69, 0x5410, R74 ;  /* 0x0000541045457816 */ /* 0x000fe2000000004a */
[----:B------:R-:W-:Y:S01]  /*156b0*/  IMAD.MOV.U32 R25, RZ, RZ, R24 ;  /* 0x000000ffff197224 */ /* 0x000fe200078e0018 */
[----:B------:R-:W-:-:S07]  /*156c0*/  PRMT R161, R161, 0x5410, R161 ;  /* 0x00005410a1a17816 */ /* 0x000fce00000000a1 */
.L_x_6673:
[----:B------:R-:W-:Y:S05]  /*156d0*/  BSYNC.RECONVERGENT B1 ;  /* 0x0000000000017941 */ /* 0x000fea0003800200 */
.L_x_6671:
        /* <DEDUP_REMOVED lines=11> */
.L_x_6675:
[----:B------:R-:W-:Y:S01]  /*15790*/  IMAD.MOV.U32 R73, RZ, RZ, R64 ;  /* 0x000000ffff497224 */ /* 0x000fe200078e0040 */
[----:B------:R-:W-:Y:S01]  /*157a0*/  PRMT R72, R72, 0x7610, R69 ;  /* 0x0000761048487816 */ /* 0x000fe20000000045 */
[----:B------:R-:W-:Y:S01]  /*157b0*/  IMAD.MOV.U32 R24, RZ, RZ, R27 ;  /* 0x000000ffff187224 */ /* 0x000fe200078e001b */
[----:B------:R-:W-:-:S07]  /*157c0*/  PRMT R161, R162, 0x7632, R161 ;  /* 0x00007632a2a17816 */ /* 0x000fce00000000a1 */
.L_x_6676:
[----:B------:R-:W-:Y:S05]  /*157d0*/  BSYNC.RECONVERGENT B1 ;  /* 0x0000000000017941 */ /* 0x000fea0003800200 */
.L_x_6674:
        /* <DEDUP_REMOVED lines=11> */
.L_x_6678:
[----:B------:R-:W-:Y:S01]  /*15890*/  IMAD.MOV.U32 R64, RZ, RZ, R73 ;  /* 0x000000ffff407224 */ /* 0x000fe200078e0049 */
[----:B------:R-:W-:Y:S01]  /*158a0*/  PRMT R72, R72, 0x7632, R72 ;  /* 0x0000763248487816 */ /* 0x000fe20000000048 */
[----:B------:R-:W-:Y:S01]  /*158b0*/  IMAD.MOV.U32 R27, RZ, RZ, R26 ;  /* 0x000000ffff1b7224 */ /* 0x000fe200078e001a */
[----:B------:R-:W-:-:S07]  /*158c0*/  PRMT R162, R162, 0x5410, R162 ;  /* 0x00005410a2a27816 */ /* 0x000fce00000000a2 */
.L_x_6679:
[----:B------:R-:W-:Y:S05]  /*158d0*/  BSYNC.RECONVERGENT B1 ;  /* 0x0000000000017941 */ /* 0x000fea0003800200 */
.L_x_6677:
        /* <DEDUP_REMOVED lines=11> */
.L_x_6681:
[----:B------:R-:W-:Y:S01]  /*15990*/  IMAD.MOV.U32 R73, RZ, RZ, R64 ;  /* 0x000000ffff497224 */ /* 0x000fe200078e0040 */
[----:B------:R-:W-:Y:S01]  /*159a0*/  PRMT R74, R72, 0x7610, R74 ;  /* 0x00007610484a7816 */ /* 0x000fe2000000004a */
[----:B------:R-:W-:Y:S01]  /*159b0*/  IMAD.MOV.U32 R26, RZ, RZ, R29 ;  /* 0x000000ffff1a7224 */ /* 0x000fe200078e001d */
[----:B------:R-:W-:-:S07]  /*159c0*/  PRMT R162, R163, 0x7632, R162 ;  /* 0x00007632a3a27816 */ /* 0x000fce00000000a2 */
.L_x_6682:
[----:B------:R-:W-:Y:S05]  /*159d0*/  BSYNC.RECONVERGENT B1 ;  /* 0x0000000000017941 */ /* 0x000fea0003800200 */
.L_x_6680:
        /* <DEDUP_REMOVED lines=11> */
.L_x_6684:
[----:B------:R-:W-:Y:S01]  /*15a90*/  IMAD.MOV.U32 R64, RZ, RZ, R73 ;  /* 0x000000ffff407224 */ /* 0x000fe200078e0049 */
[----:B------:R-:W-:Y:S01]  /*15aa0*/  PRMT R69, R69, 0x5410, R74 ;  /* 0x0000541045457816 */ /* 0x000fe2000000004a */
[----:B------:R-:W-:Y:S01]  /*15ab0*/  IMAD.MOV.U32 R29, RZ, RZ, R28 ;  /* 0x000000ffff1d7224 */ /* 0x000fe200078e001c */
[----:B------:R-:W-:-:S07]  /*15ac0*/  PRMT R163, R163, 0x5410, R163 ;  /* 0x00005410a3a37816 */ /* 0x000fce00000000a3 */
.L_x_6685:
[----:B------:R-:W-:Y:S05]  /*15ad0*/  BSYNC.RECONVERGENT B1 ;  /* 0x0000000000017941 */ /* 0x000fea0003800200 */
.L_x_6683:
        /* <DEDUP_REMOVED lines=11> */
.L_x_6687:
[----:B------:R-:W-:Y:S01]  /*15b90*/  IMAD.MOV.U32 R73, RZ, RZ, R64 ;  /* 0x000000ffff497224 */ /* 0x000fe200078e0040 */
[----:B------:R-:W-:Y:S01]  /*15ba0*/  PRMT R72, R72, 0x7610, R69 ;  /* 0x0000761048487816 */ /* 0x000fe20000000045 */
[----:B------:R-:W-:Y:S01]  /*15bb0*/  IMAD.MOV.U32 R28, RZ, RZ, R31 ;  /* 0x000000ffff1c7224 */ /* 0x000fe200078e001f */
[----:B------:R-:W-:-:S07]  /*15bc0*/  PRMT R163, R164, 0x7632, R163 ;  /* 0x00007632a4a37816 */ /* 0x000fce00000000a3 */
.L_x_6688:
[----:B------:R-:W-:Y:S05]  /*15bd0*/  BSYNC.RECONVERGENT B1 ;  /* 0x0000000000017941 */ /* 0x000fea0003800200 */
.L_x_6686:
        /* <DEDUP_REMOVED lines=11> */
.L_x_6690:
[----:B------:R-:W-:Y:S01]  /*15c90*/  IMAD.MOV.U32 R64, RZ, RZ, R73 ;  /* 0x000000ffff407224 */ /* 0x000fe200078e0049 */
[----:B------:R-:W-:Y:S01]  /*15ca0*/  PRMT R72, R72, 0x7632, R72 ;  /* 0x0000763248487816 */ /* 0x000fe20000000048 */
[----:B------:R-:W-:Y:S01]  /*15cb0*/  IMAD.MOV.U32 R31, RZ, RZ, R30 ;  /* 0x000000ffff1f7224 */ /* 0x000fe200078e001e */
[----:B------:R-:W-:-:S07]  /*15cc0*/  PRMT R164, R164, 0x5410, R164 ;  /* 0x00005410a4a47816 */ /* 0x000fce00000000a4 */
.L_x_6691:
[----:B------:R-:W-:Y:S05]  /*15cd0*/  BSYNC.RECONVERGENT B1 ;  /* 0x0000000000017941 */ /* 0x000fea0003800200 */
.L_x_6689:
        /* <DEDUP_REMOVED lines=11> */
.L_x_6693:
[----:B------:R-:W-:Y:S01]  /*15d90*/  IMAD.MOV.U32 R73, RZ, RZ, R64 ;  /* 0x000000ffff497224 */ /* 0x000fe200078e0040 */
[----:B------:R-:W-:Y:S01]  /*15da0*/  PRMT R74, R72, 0x7610, R74 ;  /* 0x00007610484a7816 */ /* 0x000fe2000000004a */
[----:B------:R-:W-:Y:S01]  /*15db0*/  IMAD.MOV.U32 R30, RZ, RZ, R33 ;  /* 0x000000ffff1e7224 */ /* 0x000fe200078e0021 */
[----:B------:R-:W-:-:S07]  /*15dc0*/  PRMT R164, R165, 0x7632, R164 ;  /* 0x00007632a5a47816 */ /* 0x000fce00000000a4 */
.L_x_6694:
[----:B------:R-:W-:Y:S05]  /*15dd0*/  BSYNC.RECONVERGENT B1 ;  /* 0x0000000000017941 */ /* 0x000fea0003800200 */
.L_x_6692:
        /* <DEDUP_REMOVED lines=11> */
.L_x_6696:
[----:B------:R-:W-:Y:S01]  /*15e90*/  IMAD.MOV.U32 R64, RZ, RZ, R73 ;  /* 0x000000ffff407224 */ /* 0x000fe200078e0049 */
[----:B------:R-:W-:Y:S01]  /*15ea0*/  PRMT R69, R69, 0x5410, R74 ;  /* 0x0000541045457816 */ /* 0x000fe2000000004a */
[----:B------:R-:W-:Y:S01]  /*15eb0*/  IMAD.MOV.U32 R33, RZ, RZ, R32 ;  /* 0x000000ffff217224 */ /* 0x000fe200078e0020 */
[----:B------:R-:W-:-:S07]  /*15ec0*/  PRMT R165, R165, 0x5410, R165 ;  /* 0x00005410a5a57816 */ /* 0x000fce00000000a5 */
.L_x_6697:
[----:B------:R-:W-:Y:S05]  /*15ed0*/  BSYNC.RECONVERGENT B1 ;  /* 0x0000000000017941 */ /* 0x000fea0003800200 */
.L_x_6695:
        /* <DEDUP_REMOVED lines=11> */
.L_x_6699:
[----:B------:R-:W-:Y:S01]  /*15f90*/  IMAD.MOV.U32 R73, RZ, RZ, R64 ;  /* 0x000000ffff497224 */ /* 0x000fe200078e0040 */
[----:B------:R-:W-:Y:S01]  /*15fa0*/  PRMT R72, R72, 0x7610, R69 ;  /* 0x0000761048487816 */ /* 0x000fe20000000045 */
[----:B------:R-:W-:Y:S01]  /*15fb0*/  IMAD.MOV.U32 R32, RZ, RZ, R35 ;  /* 0x000000ffff207224 */ /* 0x000fe200078e0023 */
[----:B------:R-:W-:-:S07]  /*15fc0*/  PRMT R165, R166, 0x7632, R165 ;  /* 0x00007632a6a57816 */ /* 0x000fce00000000a5 */
.L_x_6700:
[----:B------:R-:W-:Y:S05]  /*15fd0*/  BSYNC.RECONVERGENT B1 ;  /* 0x0000000000017941 */ /* 0x000fea0003800200 */
.L_x_6698:
        /* <DEDUP_REMOVED lines=11> */
.L_x_6702:
[----:B------:R-:W-:Y:S01]  /*16090*/  IMAD.MOV.U32 R64, RZ, RZ, R73 ;  /* 0x000000ffff407224 */ /* 0x000fe200078e0049 */
[----:B------:R-:W-:Y:S01]  /*160a0*/  PRMT R72, R72, 0x7632, R72 ;  /* 0x0000763248487816 */ /* 0x000fe20000000048 */
[----:B------:R-:W-:Y:S01]  /*160b0*/  IMAD.MOV.U32 R35, RZ, RZ, R34 ;  /* 0x000000ffff237224 */ /* 0x000fe200078e0022 */
[----:B------:R-:W-:-:S07]  /*160c0*/  PRMT R166, R166, 0x5410, R166 ;  /* 0x00005410a6a67816 */ /* 0x000fce00000000a6 */
.L_x_6703:
[----:B------:R-:W-:Y:S05]  /*160d0*/  BSYNC.RECONVERGENT B1 ;  /* 0x0000000000017941 */ /* 0x000fea0003800200 */
.L_x_6701:
        /* <DEDUP_REMOVED lines=11> */
.L_x_6705:
[----:B------:R-:W-:Y:S01]  /*16190*/  IMAD.MOV.U32 R73, RZ, RZ, R64 ;  /* 0x000000ffff497224 */ /* 0x000fe200078e0040 */
[----:B------:R-:W-:Y:S01]  /*161a0*/  PRMT R74, R72, 0x7610, R74 ;  /* 0x00007610484a7816 */ /* 0x000fe2000000004a */
[----:B------:R-:W-:Y:S01]  /*161b0*/  IMAD.MOV.U32 R34, RZ, RZ, R37 ;  /* 0x000000ffff227224 */ /* 0x000fe200078e0025 */
[----:B------:R-:W-:-:S07]  /*161c0*/  PRMT R166, R167, 0x7632, R166 ;  /* 0x00007632a7a67816 */ /* 0x000fce00000000a6 */
.L_x_6706:
[----:B------:R-:W-:Y:S05]  /*161d0*/  BSYNC.RECONVERGENT B1 ;  /* 0x0000000000017941 */ /* 0x000fea0003800200 */
.L_x_6704:
        /* <DEDUP_REMOVED lines=11> */
.L_x_6708:
[----:B------:R-:W-:Y:S01]  /*16290*/  IMAD.MOV.U32 R64, RZ, RZ, R73 ;  /* 0x000000ffff407224 */ /* 0x000fe200078e0049 */
[----:B------:R-:W-:Y:S01]  /*162a0*/  PRMT R69, R69, 0x5410, R74 ;  /* 0x0000541045457816 */ /* 0x000fe2000000004a */
[----:B------:R-:W-:Y:S01]  /*162b0*/  IMAD.MOV.U32 R37, RZ, RZ, R36 ;  /* 0x000000ffff257224 */ /* 0x000fe200078e0024 */
[----:B------:R-:W-:-:S07]  /*162c0*/  PRMT R167, R167, 0x5410, R167 ;  /* 0x00005410a7a77816 */ /* 0x000fce00000000a7 */
.L_x_6709:
[----:B------:R-:W-:Y:S05]  /*162d0*/  BSYNC.RECONVERGENT B1 ;  /* 0x0000000000017941 */ /* 0x000fea0003800200 */
.L_x_6707:
        /* <DEDUP_REMOVED lines=11> */
.L_x_6711:
[----:B------:R-:W-:Y:S01]  /*16390*/  IMAD.MOV.U32 R73, RZ, RZ, R64 ;  /* 0x000000ffff497224 */ /* 0x000fe200078e0040 */
[----:B------:R-:W-:Y:S01]  /*163a0*/  PRMT R72, R72, 0x7610, R69 ;  /* 0x0000761048487816 */ /* 0x000fe20000000045 */
[----:B------:R-:W-:Y:S01]  /*163b0*/  IMAD.MOV.U32 R36, RZ, RZ, R39 ;  /* 0x000000ffff247224 */ /* 0x000fe200078e0027 */
[----:B------:R-:W-:-:S07]  /*163c0*/  PRMT R167, R168, 0x7632, R167 ;  /* 0x00007632a8a77816 */ /* 0x000fce00000000a7 */
.L_x_6712:
[----:B------:R-:W-:Y:S05]  /*163d0*/  BSYNC.RECONVERGENT B1 ;  /* 0x0000000000017941 */ /* 0x000fea0003800200 */
.L_x_6710:
        /* <DEDUP_REMOVED lines=11> */
.L_x_6714:
[----:B------:R-:W-:Y:S01]  /*16490*/  IMAD.MOV.U32 R64, RZ, RZ, R73 ;  /* 0x000000ffff407224 */ /* 0x000fe200078e0049 */
[----:B------:R-:W-:Y:S01]  /*164a0*/  PRMT R72, R72, 0x7632, R72 ;  /* 0x0000763248487816 */ /* 0x000fe20000000048 */
[----:B------:R-:W-:Y:S01]  /*164b0*/  IMAD.MOV.U32 R39, RZ, RZ, R38 ;  /* 0x000000ffff277224 */ /* 0x000fe200078e0026 */
[----:B------:R-:W-:-:S07]  /*164c0*/  PRMT R168, R168, 0x5410, R168 ;  /* 0x00005410a8a87816 */ /* 0x000fce00000000a8 */
.L_x_6715:
[----:B------:R-:W-:Y:S05]  /*164d0*/  BSYNC.RECONVERGENT B1 ;  /* 0x0000000000017941 */ /* 0x000fea0003800200 */
.L_x_6713:
        /* <DEDUP_REMOVED lines=11> */
.L_x_6717:
[----:B------:R-:W-:Y:S01]  /*16590*/  IMAD.MOV.U32 R73, RZ, RZ, R64 ;  /* 0x000000ffff497224 */ /* 0x000fe200078e0040 */
[----:B------:R-:W-:Y:S01]  /*165a0*/  PRMT R74, R72, 0x7610, R74 ;  /* 0x00007610484a7816 */ /* 0x000fe2000000004a */
[----:B------:R-:W-:Y:S01]  /*165b0*/  IMAD.MOV.U32 R38, RZ, RZ, R41 ;  /* 0x000000ffff267224 */ /* 0x000fe200078e0029 */
[----:B------:R-:W-:-:S07]  /*165c0*/  PRMT R168, R169, 0x7632, R168 ;  /* 0x00007632a9a87816 */ /* 0x000fce00000000a8 */
.L_x_6718:
[----:B------:R-:W-:Y:S05]  /*165d0*/  BSYNC.RECONVERGENT B1 ;  /* 0x0000000000017941 */ /* 0x000fea0003800200 */
.L_x_6716:
        /* <DEDUP_REMOVED lines=11> */
.L_x_6720:
[----:B------:R-:W-:Y:S01]  /*16690*/  IMAD.MOV.U32 R64, RZ, RZ, R73 ;  /* 0x000000ffff407224 */ /* 0x000fe200078e0049 */
[----:B------:R-:W-:Y:S01]  /*166a0*/  PRMT R69, R69, 0x5410, R74 ;  /* 0x0000541045457816 */ /* 0x000fe2000000004a */
[----:B------:R-:W-:Y:S01]  /*166b0*/  IMAD.MOV.U32 R41, RZ, RZ, R40 ;  /* 0x000000ffff297224 */ /* 0x000fe200078e0028 */
[----:B------:R-:W-:-:S07]  /*166c0*/  PRMT R169, R169, 0x5410, R169 ;  /* 0x00005410a9a97816 */ /* 0x000fce00000000a9 */
.L_x_6721:
[----:B------:R-:W-:Y:S05]  /*166d0*/  BSYNC.RECONVERGENT B1 ;  /* 0x0000000000017941 */ /* 0x000fea0003800200 */
.L_x_6719:
        /* <DEDUP_REMOVED lines=11> */
.L_x_6723:
[----:B------:R-:W-:Y:S01]  /*16790*/  IMAD.MOV.U32 R73, RZ, RZ, R64 ;  /* 0x000000ffff497224 */ /* 0x000fe200078e0040 */
[----:B------:R-:W-:Y:S01]  /*167a0*/  PRMT R72, R72, 0x7610, R69 ;  /* 0x0000761048487816 */ /* 0x000fe20000000045 */
[----:B------:R-:W-:Y:S01]  /*167b0*/  IMAD.MOV.U32 R40, RZ, RZ, R43 ;  /* 0x000000ffff287224 */ /* 0x000fe200078e002b */
[----:B------:R-:W-:-:S07]  /*167c0*/  PRMT R169, R170, 0x7632, R169 ;  /* 0x00007632aaa97816 */ /* 0x000fce00000000a9 */
.L_x_6724:
[----:B------:R-:W-:Y:S05]  /*167d0*/  BSYNC.RECONVERGENT B1 ;  /* 0x0000000000017941 */ /* 0x000fea0003800200 */
.L_x_6722:
        /* <DEDUP_REMOVED lines=11> */
.L_x_6726:
[----:B------:R-:W-:Y:S01]  /*16890*/  IMAD.MOV.U32 R64, RZ, RZ, R73 ;  /* 0x000000ffff407224 */ /* 0x000fe200078e0049 */
[----:B------:R-:W-:Y:S01]  /*168a0*/  PRMT R72, R72, 0x7632, R72 ;  /* 0x0000763248487816 */ /* 0x000fe20000000048 */
[----:B------:R-:W-:Y:S01]  /*168b0*/  IMAD.MOV.U32 R43, RZ, RZ, R42 ;  /* 0x000000ffff2b7224 */ /* 0x000fe200078e002a */
[----:B------:R-:W-:-:S07]  /*168c0*/  PRMT R170, R170, 0x5410, R170 ;  /* 0x00005410aaaa7816 */ /* 0x000fce00000000aa */
.L_x_6727:
[----:B------:R-:W-:Y:S05]  /*168d0*/  BSYNC.RECONVERGENT B1 ;  /* 0x0000000000017941 */ /* 0x000fea0003800200 */
.L_x_6725:
        /* <DEDUP_REMOVED lines=11> */
.L_x_6729:
[----:B------:R-:W-:Y:S01]  /*16990*/  IMAD.MOV.U32 R73, RZ, RZ, R64 ;  /* 0x000000ffff497224 */ /* 0x000fe200078e0040 */
[----:B------:R-:W-:Y:S01]  /*169a0*/  PRMT R74, R72, 0x7610, R74 ;  /* 0x00007610484a7816 */ /* 0x000fe2000000004a */
[----:B------:R-:W-:Y:S01]  /*169b0*/  IMAD.MOV.U32 R42, RZ, RZ, R45 ;  /* 0x000000ffff2a7224 */ /* 0x000fe200078e002d */
[----:B------:R-:W-:-:S07]  /*169c0*/  PRMT R170, R171, 0x7632, R170 ;  /* 0x00007632abaa7816 */ /* 0x000fce00000000aa */
.L_x_6730:
[----:B------:R-:W-:Y:S05]  /*169d0*/  BSYNC.RECONVERGENT B1 ;  /* 0x0000000000017941 */ /* 0x000fea0003800200 */
.L_x_6728:
        /* <DEDUP_REMOVED lines=11> */
.L_x_6732:
[----:B------:R-:W-:Y:S01]  /*16a90*/  IMAD.MOV.U32 R64, RZ, RZ, R73 ;  /* 0x000000ffff407224 */ /* 0x000fe200078e0049 */
[----:B------:R-:W-:Y:S01]  /*16aa0*/  PRMT R69, R69, 0x5410, R74 ;  /* 0x0000541045457816 */ /* 0x000fe2000000004a */
[----:B------:R-:W-:Y:S01]  /*16ab0*/  IMAD.MOV.U32 R45, RZ, RZ, R44 ;  /* 0x000000ffff2d7224 */ /* 0x000fe200078e002c */
[----:B------:R-:W-:-:S07]  /*16ac0*/  PRMT R171, R171, 0x5410, R171 ;  /* 0x00005410abab7816 */ /* 0x000fce00000000ab */
.L_x_6733:
[----:B------:R-:W-:Y:S05]  /*16ad0*/  BSYNC.RECONVERGENT B1 ;  /* 0x0000000000017941 */ /* 0x000fea0003800200 */
.L_x_6731:
        /* <DEDUP_REMOVED lines=11> */
.L_x_6735:
[----:B------:R-:W-:Y:S01]  /*16b90*/  IMAD.MOV.U32 R73, RZ, RZ, R64 ;  /* 0x000000ffff497224 */ /* 0x000fe200078e0040 */
[----:B------:R-:W-:Y:S01]  /*16ba0*/  PRMT R72, R72, 0x7610, R69 ;  /* 0x0000761048487816 */ /* 0x000fe20000000045 */
[----:B------:R-:W-:Y:S01]  /*16bb0*/  IMAD.MOV.U32 R44, RZ, RZ, R47 ;  /* 0x000000ffff2c7224 */ /* 0x000fe200078e002f */
[----:B------:R-:W-:-:S07]  /*16bc0*/  PRMT R171, R172, 0x7632, R171 ;  /* 0x00007632acab7816 */ /* 0x000fce00000000ab */
.L_x_6736:
[----:B------:R-:W-:Y:S05]  /*16bd0*/  BSYNC.RECONVERGENT B1 ;  /* 0x0000000000017941 */ /* 0x000fea0003800200 */
.L_x_6734:
        /* <DEDUP_REMOVED lines=11> */
.L_x_6738:
[----:B------:R-:W-:Y:S01]  /*16c90*/  IMAD.MOV.U32 R64, RZ, RZ, R73 ;  /* 0x000000ffff407224 */ /* 0x000fe200078e0049 */
[----:B------:R-:W-:Y:S01]  /*16ca0*/  PRMT R72, R72, 0x7632, R72 ;  /* 0x0000763248487816 */ /* 0x000fe20000000048 */
[----:B------:R-:W-:Y:S01]  /*16cb0*/  IMAD.MOV.U32 R47, RZ, RZ, R46 ;  /* 0x000000ffff2f7224 */ /* 0x000fe200078e002e */
[----:B------:R-:W-:-:S07]  /*16cc0*/  PRMT R172, R172, 0x5410, R172 ;  /* 0x00005410acac7816 */ /* 0x000fce00000000ac */
.L_x_6739:
[----:B------:R-:W-:Y:S05]  /*16cd0*/  BSYNC.RECONVERGENT B1 ;  /* 0x0000000000017941 */ /* 0x000fea0003800200 */
.L_x_6737:
        /* <DEDUP_REMOVED lines=11> */
.L_x_6741:
[----:B------:R-:W-:Y:S01]  /*16d90*/  IMAD.MOV.U32 R73, RZ, RZ, R64 ;  /* 0x000000ffff497224 */ /* 0x000fe200078e0040 */
[----:B------:R-:W-:Y:S01]  /*16da0*/  PRMT R74, R72, 0x7610, R74 ;  /* 0x00007610484a7816 */ /* 0x000fe2000000004a */
[----:B------:R-:W-:Y:S01]  /*16db0*/  IMAD.MOV.U32 R46, RZ, RZ, R49 ;  /* 0x000000ffff2e7224 */ /* 0x000fe200078e0031 */
[----:B------:R-:W-:-:S07]  /*16dc0*/  PRMT R172, R173, 0x7632, R172 ;  /* 0x00007632adac7816 */ /* 0x000fce00000000ac */
.L_x_6742:
[----:B------:R-:W-:Y:S05]  /*16dd0*/  BSYNC.RECONVERGENT B1 ;  /* 0x0000000000017941 */ /* 0x000fea0003800200 */
.L_x_6740:
        /* <DEDUP_REMOVED lines=11> */
.L_x_6744:
[----:B------:R-:W-:Y:S01]  /*16e90*/  IMAD.MOV.U32 R64, RZ, RZ, R73 ;  /* 0x000000ffff407224 */ /* 0x000fe200078e0049 */
[----:B------:R-:W-:Y:S01]  /*16ea0*/  PRMT R69, R69, 0x5410, R74 ;  /* 0x0000541045457816 */ /* 0x000fe2000000004a */
[----:B------:R-:W-:Y:S01]  /*16eb0*/  IMAD.MOV.U32 R49, RZ, RZ, R48 ;  /* 0x000000ffff317224 */ /* 0x000fe200078e0030 */
[----:B------:R-:W-:-:S07]  /*16ec0*/  PRMT R173, R173, 0x5410, R173 ;  /* 0x00005410adad7816 */ /* 0x000fce00000000ad */
.L_x_6745:
[----:B------:R-:W-:Y:S05]  /*16ed0*/  BSYNC.RECONVERGENT B1 ;  /* 0x0000000000017941 */ /* 0x000fea0003800200 */
.L_x_6743:
        /* <DEDUP_REMOVED lines=11> */
.L_x_6747:
[----:B------:R-:W-:Y:S01]  /*16f90*/  IMAD.MOV.U32 R73, RZ, RZ, R64 ;  /* 0x000000ffff497224 */ /* 0x000fe200078e0040 */
[----:B------:R-:W-:Y:S01]  /*16fa0*/  PRMT R72, R72, 0x7610, R69 ;  /* 0x0000761048487816 */ /* 0x000fe20000000045 */
[----:B------:R-:W-:Y:S01]  /*16fb0*/  IMAD.MOV.U32 R48, RZ, RZ, R51 ;  /* 0x000000ffff307224 */ /* 0x000fe200078e0033 */
[----:B------:R-:W-:-:S07]  /*16fc0*/  PRMT R173, R174, 0x7632, R173 ;  /* 0x00007632aead7816 */ /* 0x000fce00000000ad */
.L_x_6748:
[----:B------:R-:W-:Y:S05]  /*16fd0*/  BSYNC.RECONVERGENT B1 ;  /* 0x0000000000017941 */ /* 0x000fea0003800200 */
.L_x_6746:
        /* <DEDUP_REMOVED lines=11> */
.L_x_6750:
[----:B------:R-:W-:Y:S01]  /*17090*/  IMAD.MOV.U32 R64, RZ, RZ, R73 ;  /* 0x000000ffff407224 */ /* 0x000fe200078e0049 */
[----:B------:R-:W-:Y:S01]  /*170a0*/  PRMT R72, R72, 0x7632, R72 ;  /* 0x0000763248487816 */ /* 0x000fe20000000048 */
[----:B------:R-:W-:Y:S01]  /*170b0*/  IMAD.MOV.U32 R51, RZ, RZ, R50 ;  /* 0x000000ffff337224 */ /* 0x000fe200078e0032 */
[----:B------:R-:W-:-:S07]  /*170c0*/  PRMT R174, R174, 0x5410, R174 ;  /* 0x00005410aeae7816 */ /* 0x000fce00000000ae */
.L_x_6751:
[----:B------:R-:W-:Y:S05]  /*170d0*/  BSYNC.RECONVERGENT B1 ;  /* 0x0000000000017941 */ /* 0x000fea0003800200 */
.L_x_6749:
        /* <DEDUP_REMOVED lines=11> */
.L_x_6753:
[----:B------:R-:W-:Y:S01]  /*17190*/  IMAD.MOV.U32 R73, RZ, RZ, R64 ;  /* 0x000000ffff497224 */ /* 0x000fe200078e0040 */
[----:B------:R-:W-:Y:S01]  /*171a0*/  PRMT R74, R72, 0x7610, R74 ;  /* 0x00007610484a7816 */ /* 0x000fe2000000004a */
[----:B------:R-:W-:Y:S01]  /*171b0*/  IMAD.MOV.U32 R50, RZ, RZ, R53 ;  /* 0x000000ffff327224 */ /* 0x000fe200078e0035 */
[----:B------:R-:W-:-:S07]  /*171c0*/  PRMT R174, R175, 0x7632, R174 ;  /* 0x00007632afae7816 */ /* 0x000fce00000000ae */
.L_x_6754:
[----:B------:R-:W-:Y:S05]  /*171d0*/  BSYNC.RECONVERGENT B1 ;  /* 0x0000000000017941 */ /* 0x000fea0003800200 */
.L_x_6752:
        /* <DEDUP_REMOVED lines=11> */
.L_x_6756:
[----:B------:R-:W-:Y:S01]  /*17290*/  IMAD.MOV.U32 R64, RZ, RZ, R73 ;  /* 0x000000ffff407224 */ /* 0x000fe200078e0049 */
[----:B------:R-:W-:Y:S01]  /*172a0*/  PRMT R69, R69, 0x5410, R74 ;  /* 0x0000541045457816 */ /* 0x000fe2000000004a */
[----:B------:R-:W-:Y:S01]  /*172b0*/  IMAD.MOV.U32 R53, RZ, RZ, R52 ;  /* 0x000000ffff357224 */ /* 0x000fe200078e0034 */
[----:B------:R-:W-:-:S07]  /*172c0*/  PRMT R175, R175, 0x5410, R175 ;  /* 0x00005410afaf7816 */ /* 0x000fce00000000af */
.L_x_6757:
[----:B------:R-:W-:Y:S05]  /*172d0*/  BSYNC.RECONVERGENT B1 ;  /* 0x0000000000017941 */ /* 0x000fea0003800200 */
.L_x_6755:
        /* <DEDUP_REMOVED lines=11> */
.L_x_6759:
[----:B------:R-:W-:Y:S01]  /*17390*/  IMAD.MOV.U32 R73, RZ, RZ, R64 ;  /* 0x000000ffff497224 */ /* 0x000fe200078e0040 */
[----:B------:R-:W-:Y:S01]  /*173a0*/  PRMT R72, R72, 0x7610, R69 ;  /* 0x0000761048487816 */ /* 0x000fe20000000045 */
[----:B------:R-:W-:Y:S01]  /*173b0*/  IMAD.MOV.U32 R52, RZ, RZ, R55 ;  /* 0x000000ffff347224 */ /* 0x000fe200078e0037 */
[----:B------:R-:W-:-:S07]  /*173c0*/  PRMT R175, R176, 0x7632, R175 ;  /* 0x00007632b0af7816 */ /* 0x000fce00000000af */
.L_x_6760:
[----:B------:R-:W-:Y:S05]  /*173d0*/  BSYNC.RECONVERGENT B1 ;  /* 0x0000000000017941 */ /* 0x000fea0003800200 */
.L_x_6758:
        /* <DEDUP_REMOVED lines=11> */
.L_x_6762:
[----:B------:R-:W-:Y:S01]  /*17490*/  IMAD.MOV.U32 R64, RZ, RZ, R73 ;  /* 0x000000ffff407224 */ /* 0x000fe200078e0049 */
[----:B------:R-:W-:Y:S01]  /*174a0*/  PRMT R72, R72, 0x7632, R72 ;  /* 0x0000763248487816 */ /* 0x000fe20000000048 */
[----:B------:R-:W-:Y:S01]  /*174b0*/  IMAD.MOV.U32 R55, RZ, RZ, R54 ;  /* 0x000000ffff377224 */ /* 0x000fe200078e0036 */
[----:B------:R-:W-:-:S07]  /*174c0*/  PRMT R176, R176, 0x5410, R176 ;  /* 0x00005410b0b07816 */ /* 0x000fce00000000b0 */
.L_x_6763:
[----:B------:R-:W-:Y:S05]  /*174d0*/  BSYNC.RECONVERGENT B1 ;  /* 0x0000000000017941 */ /* 0x000fea0003800200 */
.L_x_6761:
        /* <DEDUP_REMOVED lines=11> */
.L_x_6765:
[----:B------:R-:W-:Y:S01]  /*17590*/  IMAD.MOV.U32 R73, RZ, RZ, R64 ;  /* 0x000000ffff497224 */ /* 0x000fe200078e0040 */
[----:B------:R-:W-:Y:S01]  /*175a0*/  PRMT R74, R72, 0x7610, R74 ;  /* 0x00007610484a7816 */ /* 0x000fe2000000004a */
[----:B------:R-:W-:Y:S01]  /*175b0*/  IMAD.MOV.U32 R54, RZ, RZ, R57 ;  /* 0x000000ffff367224 */ /* 0x000fe200078e0039 */
[----:B------:R-:W-:-:S07]  /*175c0*/  PRMT R176, R177, 0x7632, R176 ;  /* 0x00007632b1b07816 */ /* 0x000fce00000000b0 */
.L_x_6766:
[----:B------:R-:W-:Y:S05]  /*175d0*/  BSYNC.RECONVERGENT B1 ;  /* 0x0000000000017941 */ /* 0x000fea0003800200 */
.L_x_6764:
        /* <DEDUP_REMOVED lines=11> */
.L_x_6768:
[----:B------:R-:W-:Y:S01]  /*17690*/  IMAD.MOV.U32 R64, RZ, RZ, R73 ;  /* 0x000000ffff407224 */ /* 0x000fe200078e0049 */
[----:B------:R-:W-:Y:S01]  /*176a0*/  PRMT R69, R69, 0x5410, R74 ;  /* 0x0000541045457816 */ /* 0x000fe2000000004a */
[----:B------:R-:W-:Y:S01]  /*176b0*/  IMAD.MOV.U32 R57, RZ, RZ, R56 ;  /* 0x000000ffff397224 */ /* 0x000fe200078e0038 */
[----:B------:R-:W-:-:S07]  /*176c0*/  PRMT R177, R177, 0x5410, R177 ;  /* 0x00005410b1b17816 */ /* 0x000fce00000000b1 */
.L_x_6769:
[----:B------:R-:W-:Y:S05]  /*176d0*/  BSYNC.RECONVERGENT B1 ;  /* 0x0000000000017941 */ /* 0x000fea0003800200 */
.L_x_6767:
        /* <DEDUP_REMOVED lines=11> */
.L_x_6771:
[----:B------:R-:W-:Y:S01]  /*17790*/  IMAD.MOV.U32 R73, RZ, RZ, R64 ;  /* 0x000000ffff497224 */ /* 0x000fe200078e0040 */
[----:B------:R-:W-:Y:S01]  /*177a0*/  PRMT R72, R72, 0x7610, R69 ;  /* 0x0000761048487816 */ /* 0x000fe20000000045 */
[----:B------:R-:W-:Y:S01]  /*177b0*/  IMAD.MOV.U32 R56, RZ, RZ, R59 ;  /* 0x000000ffff387224 */ /* 0x000fe200078e003b */
[----:B------:R-:W-:-:S07]  /*177c0*/  PRMT R177, R178, 0x7632, R177 ;  /* 0x00007632b2b17816 */ /* 0x000fce00000000b1 */
.L_x_6772:
[----:B------:R-:W-:Y:S05]  /*177d0*/  BSYNC.RECONVERGENT B1 ;  /* 0x0000000000017941 */ /* 0x000fea0003800200 */
.L_x_6770:
        /* <DEDUP_REMOVED lines=11> */
.L_x_6774:
[----:B------:R-:W-:Y:S01]  /*17890*/  IMAD.MOV.U32 R64, RZ, RZ, R73 ;  /* 0x000000ffff407224 */ /* 0x000fe200078e0049 */
[----:B------:R-:W-:Y:S01]  /*178a0*/  PRMT R72, R72, 0x7632, R72 ;  /* 0x0000763248487816 */ /* 0x000fe20000000048 */
[----:B------:R-:W-:Y:S01]  /*178b0*/  IMAD.MOV.U32 R59, RZ, RZ, R58 ;  /* 0x000000ffff3b7224 */ /* 0x000fe200078e003a */
[----:B------:R-:W-:-:S07]  /*178c0*/  PRMT R178, R178, 0x5410, R178 ;  /* 0x00005410b2b27816 */ /* 0x000fce00000000b2 */
.L_x_6775:
[----:B------:R-:W-:Y:S05]  /*178d0*/  BSYNC.RECONVERGENT B1 ;  /* 0x0000000000017941 */ /* 0x000fea0003800200 */
.L_x_6773:
        /* <DEDUP_REMOVED lines=11> */
.L_x_6777:
[----:B------:R-:W-:Y:S01]  /*17990*/  IMAD.MOV.U32 R73, RZ, RZ, R64 ;  /* 0x000000ffff497224 */ /* 0x000fe200078e0040 */
[----:B------:R-:W-:Y:S01]  /*179a0*/  PRMT R74, R72, 0x7610, R74 ;  /* 0x00007610484a7816 */ /* 0x000fe2000000004a */
[----:B------:R-:W-:Y:S01]  /*179b0*/  IMAD.MOV.U32 R58, RZ, RZ, R61 ;  /* 0x000000ffff3a7224 */ /* 0x000fe200078e003d */
[----:B------:R-:W-:-:S07]  /*179c0*/  PRMT R178, R179, 0x7632, R178 ;  /* 0x00007632b3b27816 */ /* 0x000fce00000000b2 */
.L_x_6778:
[----:B------:R-:W-:Y:S05]  /*179d0*/  BSYNC.RECONVERGENT B1 ;  /* 0x0000000000017941 */ /* 0x000fea0003800200 */
.L_x_6776:
        /* <DEDUP_REMOVED lines=11> */
.L_x_6780:
[----:B------:R-:W-:Y:S01]  /*17a90*/  IMAD.MOV.U32 R64, RZ, RZ, R73 ;  /* 0x000000ffff407224 */ /* 0x000fe200078e0049 */
[----:B------:R-:W-:Y:S01]  /*17aa0*/  PRMT R69, R69, 0x5410, R74 ;  /* 0x0000541045457816 */ /* 0x000fe2000000004a */
[----:B------:R-:W-:Y:S01]  /*17ab0*/  IMAD.MOV.U32 R61, RZ, RZ, R60 ;  /* 0x000000ffff3d7224 */ /* 0x000fe200078e003c */
[----:B------:R-:W-:-:S07]  /*17ac0*/  PRMT R179, R179, 0x5410, R179 ;  /* 0x00005410b3b37816 */ /* 0x000fce00000000b3 */
.L_x_6781:
[----:B------:R-:W-:Y:S05]  /*17ad0*/  BSYNC.RECONVERGENT B1 ;  /* 0x0000000000017941 */ /* 0x000fea0003800200 */
.L_x_6779:
        /* <DEDUP_REMOVED lines=11> */
.L_x_6783:
[----:B------:R-:W-:Y:S01]  /*17b90*/  IMAD.MOV.U32 R73, RZ, RZ, R64 ;  /* 0x000000ffff497224 */ /* 0x000fe200078e0040 */
[----:B------:R-:W-:Y:S01]  /*17ba0*/  PRMT R72, R72, 0x7610, R69 ;  /* 0x0000761048487816 */ /* 0x000fe20000000045 */
[----:B------:R-:W-:Y:S01]  /*17bb0*/  IMAD.MOV.U32 R60, RZ, RZ, R63 ;  /* 0x000000ffff3c7224 */ /* 0x000fe200078e003f */
[----:B------:R-:W-:-:S07]  /*17bc0*/  PRMT R179, R180, 0x7632, R179 ;  /* 0x00007632b4b37816 */ /* 0x000fce00000000b3 */
.L_x_6784:
[----:B------:R-:W-:Y:S05]  /*17bd0*/  BSYNC.RECONVERGENT B1 ;  /* 0x0000000000017941 */ /* 0x000fea0003800200 */
.L_x_6782:
        /* <DEDUP_REMOVED lines=11> */
.L_x_6786:
[----:B------:R-:W-:Y:S01]  /*17c90*/  IMAD.MOV.U32 R64, RZ, RZ, R73 ;  /* 0x000000ffff407224 */ /* 0x000fe200078e0049 */
[----:B------:R-:W-:Y:S01]  /*17ca0*/  PRMT R72, R72, 0x7632, R72 ;  /* 0x0000763248487816 */ /* 0x000fe20000000048 */
[----:B------:R-:W-:Y:S01]  /*17cb0*/  IMAD.MOV.U32 R63, RZ, RZ, R62 ;  /* 0x000000ffff3f7224 */ /* 0x000fe200078e003e */
[----:B------:R-:W-:-:S07]  /*17cc0*/  PRMT R180, R180, 0x5410, R180 ;  /* 0x00005410b4b47816 */ /* 0x000fce00000000b4 */
.L_x_6787:
[----:B------:R-:W-:Y:S05]  /*17cd0*/  BSYNC.RECONVERGENT B1 ;  /* 0x0000000000017941 */ /* 0x000fea0003800200 */
.L_x_6785:
        /* <DEDUP_REMOVED lines=11> */
.L_x_6789:
[----:B------:R-:W-:Y:S01]  /*17d90*/  IMAD.MOV.U32 R73, RZ, RZ, R64 ;  /* 0x000000ffff497224 */ /* 0x000fe200078e0040 */
[----:B------:R-:W-:Y:S01]  /*17da0*/  PRMT R74, R72, 0x7610, R74 ;  /* 0x00007610484a7816 */ /* 0x000fe2000000004a */
[----:B------:R-:W-:Y:S01]  /*17db0*/  IMAD.MOV.U32 R62, RZ, RZ, R65 ;  /* 0x000000ffff3e7224 */ /* 0x000fe200078e0041 */
[----:B------:R-:W-:-:S07]  /*17dc0*/  PRMT R180, R181, 0x7632, R180 ;  /* 0x00007632b5b47816 */ /* 0x000fce00000000b4 */
.L_x_6790:
[----:B------:R-:W-:Y:S05]  /*17dd0*/  BSYNC.RECONVERGENT B1 ;  /* 0x0000000000017941 */ /* 0x000fea0003800200 */
.L_x_6788:
        /* <DEDUP_REMOVED lines=10> */
.L_x_6792:
[C-C-:B------:R-:W-:Y:S01]  /*17e80*/  PRMT R181, R74.reuse, 0x5410, R69.reuse ;  /* 0x000054104ab57816 */ /* 0x140fe20000000045 */
[----:B------:R-:W-:Y:S01]  /*17e90*/  IMAD.MOV.U32 R65, RZ, RZ, R68 ;  /* 0x000000ffff417224 */ /* 0x000fe200078e0044 */
[----:B------:R-:W-:Y:S01]  /*17ea0*/  PRMT R69, R74, 0x7610, R69 ;  /* 0x000076104a457816 */ /* 0x000fe20000000045 */
[--C-:B------:R-:W-:Y:S02]  /*17eb0*/  IMAD.MOV.U32 R64, RZ, RZ, R73.reuse ;  /* 0x000000ffff407224 */ /* 0x100fe400078e0049 */
[----:B------:R-:W-:-:S07]  /*17ec0*/  IMAD.MOV.U32 R68, RZ, RZ, R73 ;  /* 0x000000ffff447224 */ /* 0x000fce00078e0049 */
.L_x_6793:
[----:B------:R-:W-:Y:S05]  /*17ed0*/  BSYNC.RECONVERGENT B1 ;  /* 0x0000000000017941 */ /* 0x000fea0003800200 */
.L_x_6791:
[----:B------:R-:W-:Y:S02]  /*17ee0*/  VIADD R71, R71, 0x4 ;  /* 0x0000000447477836 */ /* 0x000fe40000000000 */
[----:B------:R-:W-:Y:S01]  /*17ef0*/  VIADD R117, R117, 0x2 ;  /* 0x0000000275757836 */ /* 0x000fe20000000000 */
[----:B------:R-:W-:Y:S06]  /*17f00*/  @P2 BRA `(.L_x_6794) ;  /* 0xffffffc000102947 */ /* 0x000fec000383ffff */
.L_x_6604:
[----:B------:R-:W-:Y:S05]  /*17f10*/  BSYNC.RECONVERGENT B0 ;  /* 0x0000000000007941 */ /* 0x000fea0003800200 */
.L_x_6603:
        /* <DEDUP_REMOVED lines=164> */
.L_x_6986:
        /* <DEDUP_REMOVED lines=20> */
.L_x_6798:
[----:B------:R-:W-:Y:S01]  /*18aa0*/  IMAD.MOV.U32 R64, RZ, RZ, R3 ;  /* 0x000000ffff407224 */ /* 0x000fe200078e0003 */
[C---:B------:R-:W-:Y:S01]  /*18ab0*/  PRMT R72, R150.reuse, 0x7632, R72 ;  /* 0x0000763296487816 */ /* 0x040fe20000000048 */
[----:B------:R-:W-:Y:S01]  /*18ac0*/  IMAD.MOV.U32 R3, RZ, RZ, R2 ;  /* 0x000000ffff037224 */ /* 0x000fe200078e0002 */
[----:B------:R-:W-:-:S07]  /*18ad0*/  PRMT R150, R150, 0x5410, R150 ;  /* 0x0000541096967816 */ /* 0x000fce0000000096 */
.L_x_6799:
[----:B------:R-:W-:Y:S05]  /*18ae0*/  BSYNC.RECONVERGENT B1 ;  /* 0x0000000000017941 */ /* 0x000fea0003800200 */
.L_x_6797:
        /* <DEDUP_REMOVED lines=11> */
.L_x_6801:
[----:B------:R-:W-:Y:S01]  /*18ba0*/  IMAD.MOV.U32 R73, RZ, RZ, R64 ;  /* 0x000000ffff497224 */ /* 0x000fe200078e0040 */
[----:B------:R-:W-:Y:S01]  /*18bb0*/  PRMT R74, R72, 0x7610, R74 ;  /* 0x00007610484a7816 */ /* 0x000fe2000000004a */
[----:B------:R-:W-:Y:S01]  /*18bc0*/  IMAD.MOV.U32 R2, RZ, RZ, R5 ;  /* 0x000000ffff027224 */ /* 0x000fe200078e0005 */
[----:B------:R-:W-:-:S07]  /*18bd0*/  PRMT R150, R151, 0x7632, R150 ;  /* 0x0000763297967816 */ /* 0x000fce0000000096 */
.L_x_6802:
[----:B------:R-:W-:Y:S05]  /*18be0*/  BSYNC.RECONVERGENT B1 ;  /* 0x0000000000017941 */ /* 0x000fea0003800200 */
.L_x_6800:
        /* <DEDUP_REMOVED lines=11> */
.L_x_6804:
[----:B------:R-:W-:Y:S01]  /*18ca0*/  IMAD.MOV.U32 R64, RZ, RZ, R73 ;  /* 0x000000ffff407224 */ /* 0x000fe200078e0049 */
[----:B------:R-:W-:Y:S01]  /*18cb0*/  PRMT R69, R69, 0x5410, R74 ;  /* 0x0000541045457816 */ /* 0x000fe2000000004a */
[----:B------:R-:W-:Y:S01]  /*18cc0*/  IMAD.MOV.U32 R5, RZ, RZ, R4 ;  /* 0x000000ffff057224 */ /* 0x000fe200078e0004 */
[----:B------:R-:W-:-:S07]  /*18cd0*/  PRMT R151, R151, 0x5410, R151 ;  /* 0x0000541097977816 */ /* 0x000fce0000000097 */
.L_x_6805:
[----:B------:R-:W-:Y:S05]  /*18ce0*/  BSYNC.RECONVERGENT B1 ;  /* 0x0000000000017941 */ /* 0x000fea0003800200 */
.L_x_6803:
        /* <DEDUP_REMOVED lines=11> */
.L_x_6807:
[----:B------:R-:W-:Y:S01]  /*18da0*/  IMAD.MOV.U32 R73, RZ, RZ, R64 ;  /* 0x000000ffff497224 */ /* 0x000fe200078e0040 */
[----:B------:R-:W-:Y:S01]  /*18db0*/  PRMT R72, R72, 0x7610, R69 ;  /* 0x0000761048487816 */ /* 0x000fe20000000045 */
[----:B------:R-:W-:Y:S01]  /*18dc0*/  IMAD.MOV.U32 R4, RZ, RZ, R7 ;  /* 0x000000ffff047224 */ /* 0x000fe200078e0007 */
[----:B------:R-:W-:-:S07]  /*18dd0*/  PRMT R151, R152, 0x7632, R151 ;  /* 0x0000763298977816 */ /* 0x000fce0000000097 */
.L_x_6808:
[----:B------:R-:W-:Y:S05]  /*18de0*/  BSYNC.RECONVERGENT B1 ;  /* 0x0000000000017941 */ /* 0x000fea0003800200 */
.L_x_6806:
        /* <DEDUP_REMOVED lines=11> */
.L_x_6810:
[----:B------:R-:W-:Y:S01]  /*18ea0*/  IMAD.MOV.U32 R64, RZ, RZ, R73 ;  /* 0x000000ffff407224 */ /* 0x000fe200078e0049 */
[----:B------:R-:W-:Y:S01]  /*18eb0*/  PRMT R72, R72, 0x7632, R72 ;  /* 0x0000763248487816 */ /* 0x000fe20000000048 */
[----:B------:R-:W-:Y:S01]  /*18ec0*/  IMAD.MOV.U32 R7, RZ, RZ, R6 ;  /* 0x000000ffff077224 */ /* 0x000fe200078e0006 */
[----:B------:R-:W-:-:S07]  /*18ed0*/  PRMT R152, R152, 0x5410, R152 ;  /* 0x0000541098987816 */ /* 0x000fce0000000098 */
.L_x_6811:
[----:B------:R-:W-:Y:S05]  /*18ee0*/  BSYNC.RECONVERGENT B1 ;  /* 0x0000000000017941 */ /* 0x000fea0003800200 */
.L_x_6809:
        /* <DEDUP_REMOVED lines=11> */
.L_x_6813:
[----:B------:R-:W-:Y:S01]  /*18fa0*/  IMAD.MOV.U32 R73, RZ, RZ, R64 ;  /* 0x000000ffff497224 */ /* 0x000fe200078e0040 */
[----:B------:R-:W-:Y:S01]  /*18fb0*/  PRMT R74, R72, 0x7610, R74 ;  /* 0x00007610484a7816 */ /* 0x000fe2000000004a */
[----:B------:R-:W-:Y:S01]  /*18fc0*/  IMAD.MOV.U32 R6, RZ, RZ, R9 ;  /* 0x000000ffff067224 */ /* 0x000fe200078e0009 */
[----:B------:R-:W-:-:S07]  /*18fd0*/  PRMT R152, R153, 0x7632, R152 ;  /* 0x0000763299987816 */ /* 0x000fce0000000098 */
.L_x_6814:
[----:B------:R-:W-:Y:S05]  /*18fe0*/  BSYNC.RECONVERGENT B1 ;  /* 0x0000000000017941 */ /* 0x000fea0003800200 */
.L_x_6812:
        /* <DEDUP_REMOVED lines=11> */
.L_x_6816:
[----:B------:R-:W-:Y:S01]  /*190a0*/  IMAD.MOV.U32 R64, RZ, RZ, R73 ;  /* 0x000000ffff407224 */ /* 0x000fe200078e0049 */
[----:B------:R-:W-:Y:S01]  /*190b0*/  PRMT R69, R69, 0x5410, R74 ;  /* 0x0000541045457816 */ /* 0x000fe2000000004a */
[----:B------:R-:W-:Y:S01]  /*190c0*/  IMAD.MOV.U32 R9, RZ, RZ, R8 ;  /* 0x000000ffff097224 */ /* 0x000fe200078e0008 */
[----:B------:R-:W-:-:S07]  /*190d0*/  PRMT R153, R153, 0x5410, R153 ;  /* 0x0000541099997816 */ /* 0x000fce0000000099 */
.L_x_6817:
[----:B------:R-:W-:Y:S05]  /*190e0*/  BSYNC.RECONVERGENT B1 ;  /* 0x0000000000017941 */ /* 0x000fea0003800200 */
.L_x_6815:
        /* <DEDUP_REMOVED lines=11> */
.L_x_6819:
[----:B------:R-:W-:Y:S01]  /*191a0*/  IMAD.MOV.U32 R73, RZ, RZ, R64 ;  /* 0x000000ffff497224 */ /* 0x000fe200078e0040 */
[----:B------:R-:W-:Y:S01]  /*191b0*/  PRMT R72, R72, 0x7610, R69 ;  /* 0x0000761048487816 */ /* 0x000fe20000000045 */
[----:B------:R-:W-:Y:S01]  /*191c0*/  IMAD.MOV.U32 R8, RZ, RZ, R11 ;  /* 0x000000ffff087224 */ /* 0x000fe200078e000b */
[----:B------:R-:W-:-:S07]  /*191d0*/  PRMT R153, R154, 0x7632, R153 ;  /* 0x000076329a997816 */ /* 0x000fce0000000099 */
.L_x_6820:
[----:B------:R-:W-:Y:S05]  /*191e0*/  BSYNC.RECONVERGENT B1 ;  /* 0x0000000000017941 */ /* 0x000fea0003800200 */
.L_x_6818:
        /* <DEDUP_REMOVED lines=11> */
.L_x_6822:
[----:B------:R-:W-:Y:S01]  /*192a0*/  IMAD.MOV.U32 R64, RZ, RZ, R73 ;  /* 0x000000ffff407224 */ /* 0x000fe200078e0049 */
[----:B------:R-:W-:Y:S01]  /*192b0*/  PRMT R72, R72, 0x7632, R72 ;  /* 0x0000763248487816 */ /* 0x000fe20000000048 */
[----:B------:R-:W-:Y:S01]  /*192c0*/  IMAD.MOV.U32 R11, RZ, RZ, R10 ;  /* 0x000000ffff0b7224 */ /* 0x000fe200078e000a */
[----:B------:R-:W-:-:S07]  /*192d0*/  PRMT R154, R154, 0x5410, R154 ;  /* 0x000054109a9a7816 */ /* 0x000fce000000009a */
.L_x_6823:
[----:B------:R-:W-:Y:S05]  /*192e0*/  BSYNC.RECONVERGENT B1 ;  /* 0x0000000000017941 */ /* 0x000fea0003800200 */
.L_x_6821:
        /* <DEDUP_REMOVED lines=11> */
.L_x_6825:
[----:B------:R-:W-:Y:S01]  /*193a0*/  IMAD.MOV.U32 R73, RZ, RZ, R64 ;  /* 0x000000ffff497224 */ /* 0x000fe200078e0040 */
[----:B------:R-:W-:Y:S01]  /*193b0*/  PRMT R74, R72, 0x7610, R74 ;  /* 0x00007610484a7816 */ /* 0x000fe2000000004a */
[----:B------:R-:W-:Y:S01]  /*193c0*/  IMAD.MOV.U32 R10, RZ, RZ, R13 ;  /* 0x000000ffff0a7224 */ /* 0x000fe200078e000d */
[----:B------:R-:W-:-:S07]  /*193d0*/  PRMT R154, R155, 0x7632, R154 ;  /* 0x000076329b9a7816 */ /* 0x000fce000000009a */
.L_x_6826:
[----:B------:R-:W-:Y:S05]  /*193e0*/  BSYNC.RECONVERGENT B1 ;  /* 0x0000000000017941 */ /* 0x000fea0003800200 */
.L_x_6824:
        /* <DEDUP_REMOVED lines=11> */
.L_x_6828:
[----:B------:R-:W-:Y:S01]  /*194a0*/  IMAD.MOV.U32 R64, RZ, RZ, R73 ;  /* 0x000000ffff407224 */ /* 0x000fe200078e0049 */
[----:B------:R-:W-:Y:S01]  /*194b0*/  PRMT R69, R69, 0x5410, R74 ;  /* 0x0000541045457816 */ /* 0x000fe2000000004a */
[----:B------:R-:W-:Y:S01]  /*194c0*/  IMAD.MOV.U32 R13, RZ, RZ, R12 ;  /* 0x000000ffff0d7224 */ /* 0x000fe200078e000c */
[----:B------:R-:W-:-:S07]  /*194d0*/  PRMT R155, R155, 0x5410, R155 ;  /* 0x000054109b9b7816 */ /* 0x000fce000000009b */
.L_x_6829:
[----:B------:R-:W-:Y:S05]  /*194e0*/  BSYNC.RECONVERGENT B1 ;  /* 0x0000000000017941 */ /* 0x000fea0003800200 */
.L_x_6827:
        /* <DEDUP_REMOVED lines=11> */
.L_x_6831:
[----:B------:R-:W-:Y:S01]  /*195a0*/  IMAD.MOV.U32 R73, RZ, RZ, R64 ;  /* 0x000000ffff497224 */ /* 0x000fe200078e0040 */
[----:B------:R-:W-:Y:S01]  /*195b0*/  PRMT R72, R72, 0x7610, R69 ;  /* 0x0000761048487816 */ /* 0x000fe20000000045 */
[----:B------:R-:W-:Y:S01]  /*195c0*/  IMAD.MOV.U32 R12, RZ, RZ, R15 ;  /* 0x000000ffff0c7224 */ /* 0x000fe200078e000f */
[----:B------:R-:W-:-:S07]  /*195d0*/  PRMT R155, R156, 0x7632, R155 ;  /* 0x000076329c9b7816 */ /* 0x000fce000000009b */
.L_x_6832:
[----:B------:R-:W-:Y:S05]  /*195e0*/  BSYNC.RECONVERGENT B1 ;  /* 0x0000000000017941 */ /* 0x000fea0003800200 */
.L_x_6830:
        /* <DEDUP_REMOVED lines=11> */
.L_x_6834:
[----:B------:R-:W-:Y:S01]  /*196a0*/  IMAD.MOV.U32 R64, RZ, RZ, R73 ;  /* 0x000000ffff407224 */ /* 0x000fe200078e0049 */
[----:B------:R-:W-:Y:S01]  /*196b0*/  PRMT R72, R72, 0x7632, R72 ;  /* 0x0000763248487816 */ /* 0x000fe20000000048 */
[----:B------:R-:W-:Y:S01]  /*196c0*/  IMAD.MOV.U32 R15, RZ, RZ, R14 ;  /* 0x000000ffff0f7224 */ /* 0x000fe200078e000e */
[----:B------:R-:W-:-:S07]  /*196d0*/  PRMT R156, R156, 0x5410, R156 ;  /* 0x000054109c9c7816 */ /* 0x000fce000000009c */
.L_x_6835:
[----:B------:R-:W-:Y:S05]  /*196e0*/  BSYNC.RECONVERGENT B1 ;  /* 0x0000000000017941 */ /* 0x000fea0003800200 */
.L_x_6833:
        /* <DEDUP_REMOVED lines=11> */
.L_x_6837:
[----:B------:R-:W-:Y:S01]  /*197a0*/  IMAD.MOV.U32 R73, RZ, RZ, R64 ;  /* 0x000000ffff497224 */ /* 0x000fe200078e0040 */
[----:B------:R-:W-:Y:S01]  /*197b0*/  PRMT R74, R72, 0x7610, R74 ;  /* 0x00007610484a7816 */ /* 0x000fe2000000004a */
[----:B------:R-:W-:Y:S01]  /*197c0*/  IMAD.MOV.U32 R14, RZ, RZ, R17 ;  /* 0x000000ffff0e7224 */ /* 0x000fe200078e0011 */
[----:B------:R-:W-:-:S07]  /*197d0*/  PRMT R156, R157, 0x7632, R156 ;  /* 0x000076329d9c7816 */ /* 0x000fce000000009c */
.L_x_6838:
[----:B------:R-:W-:Y:S05]  /*197e0*/  BSYNC.RECONVERGENT B1 ;  /* 0x0000000000017941 */ /* 0x000fea0003800200 */
.L_x_6836:
        /* <DEDUP_REMOVED lines=11> */
.L_x_6840:
[----:B------:R-:W-:Y:S01]  /*198a0*/  IMAD.MOV.U32 R64, RZ, RZ, R73 ;  /* 0x000000ffff407224 */ /* 0x000fe200078e0049 */
[----:B------:R-:W-:Y:S01]  /*198b0*/  PRMT R69, R69, 0x5410, R74 ;  /* 0x0000541045457816 */ /* 0x000fe2000000004a */
[----:B------:R-:W-:Y:S01]  /*198c0*/  IMAD.MOV.U32 R17, RZ, RZ, R16 ;  /* 0x000000ffff117224 */ /* 0x000fe200078e0010 */
[----:B------:R-:W-:-:S07]  /*198d0*/  PRMT R157, R157, 0x5410, R157 ;  /* 0x000054109d9d7816 */ /* 0x000fce000000009d */
.L_x_6841:
[----:B------:R-:W-:Y:S05]  /*198e0*/  BSYNC.RECONVERGENT B1 ;  /* 0x0000000000017941 */ /* 0x000fea0003800200 */
.L_x_6839:
        /* <DEDUP_REMOVED lines=11> */
.L_x_6843:
[----:B------:R-:W-:Y:S01]  /*199a0*/  IMAD.MOV.U32 R73, RZ, RZ, R64 ;  /* 0x000000ffff497224 */ /* 0x000fe200078e0040 */
[----:B------:R-:W-:Y:S01]  /*199b0*/  PRMT R72, R72, 0x7610, R69 ;  /* 0x0000761048487816 */ /* 0x000fe20000000045 */
[----:B------:R-:W-:Y:S01]  /*199c0*/  IMAD.MOV.U32 R16, RZ, RZ, R19 ;  /* 0x000000ffff107224 */ /* 0x000fe200078e0013 */
[----:B------:R-:W-:-:S07]  /*199d0*/  PRMT R157, R158, 0x7632, R157 ;  /* 0x000076329e9d7816 */ /* 0x000fce000000009d */
.L_x_6844:
[----:B------:R-:W-:Y:S05]  /*199e0*/  BSYNC.RECONVERGENT B1 ;  /* 0x0000000000017941 */ /* 0x000fea0003800200 */
.L_x_6842:
        /* <DEDUP_REMOVED lines=11> */
.L_x_6846:
[----:B------:R-:W-:Y:S01]  /*19aa0*/  IMAD.MOV.U32 R64, RZ, RZ, R73 ;  /* 0x000000ffff407224 */ /* 0x000fe200078e0049 */
[----:B------:R-:W-:Y:S01]  /*19ab0*/  PRMT R72, R72, 0x7632, R72 ;  /* 0x0000763248487816 */ /* 0x000fe20000000048 */
[----:B------:R-:W-:Y:S01]  /*19ac0*/  IMAD.MOV.U32 R19, RZ, RZ, R18 ;  /* 0x000000ffff137224 */ /* 0x000fe200078e0012 */
[----:B------:R-:W-:-:S07]  /*19ad0*/  PRMT R158, R158, 0x5410, R158 ;  /* 0x000054109e9e7816 */ /* 0x000fce000000009e */
.L_x_6847:
[----:B------:R-:W-:Y:S05]  /*19ae0*/  BSYNC.RECONVERGENT B1 ;  /* 0x0000000000017941 */ /* 0x000fea0003800200 */
.L_x_6845:
        /* <DEDUP_REMOVED lines=11> */
.L_x_6849:
[----:B------:R-:W-:Y:S01]  /*19ba0*/  IMAD.MOV.U32 R73, RZ, RZ, R64 ;  /* 0x000000ffff497224 */ /* 0x000fe200078e0040 */
[----:B------:R-:W-:Y:S01]  /*19bb0*/  PRMT R74, R72, 0x7610, R74 ;  /* 0x00007610484a7816 */ /* 0x000fe2000000004a */
[----:B------:R-:W-:Y:S01]  /*19bc0*/  IMAD.MOV.U32 R18, RZ, RZ, R21 ;  /* 0x000000ffff127224 */ /* 0x000fe200078e0015 */
[----:B------:R-:W-:-:S07]  /*19bd0*/  PRMT R158, R159, 0x7632, R158 ;  /* 0x000076329f9e7816 */ /* 0x000fce000000009e */
.L_x_6850:
[----:B------:R-:W-:Y:S05]  /*19be0*/  BSYNC.RECONVERGENT B1 ;  /* 0x0000000000017941 */ /* 0x000fea0003800200 */
.L_x_6848:
        /* <DEDUP_REMOVED lines=11> */
.L_x_6852:
[----:B------:R-:W-:Y:S01]  /*19ca0*/  IMAD.MOV.U32 R64, RZ, RZ, R73 ;  /* 0x000000ffff407224 */ /* 0x000fe200078e0049 */
[----:B------:R-:W-:Y:S01]  /*19cb0*/  PRMT R69, R69, 0x5410, R74 ;  /* 0x0000541045457816 */ /* 0x000fe2000000004a */
[----:B------:R-:W-:Y:S01]  /*19cc0*/  IMAD.MOV.U32 R21, RZ, RZ, R20 ;  /* 0x000000ffff157224 */ /* 0x000fe200078e0014 */
[----:B------:R-:W-:-:S07]  /*19cd0*/  PRMT R159, R159, 0x5410, R159 ;  /* 0x000054109f9f7816 */ /* 0x000fce000000009f */
.L_x_6853:
[----:B------:R-:W-:Y:S05]  /*19ce0*/  BSYNC.RECONVERGENT B1 ;  /* 0x0000000000017941 */ /* 0x000fea0003800200 */
.L_x_6851:
        /* <DEDUP_REMOVED lines=11> */
.L_x_6855:
[----:B------:R-:W-:Y:S01]  /*19da0*/  IMAD.MOV.U32 R73, RZ, RZ, R64 ;  /* 0x000000ffff497224 */ /* 0x000fe200078e0040 */
[----:B------:R-:W-:Y:S01]  /*19db0*/  PRMT R72, R72, 0x7610, R69 ;  /* 0x0000761048487816 */ /* 0x000fe20000000045 */
[----:B------:R-:W-:Y:S01]  /*19dc0*/  IMAD.MOV.U32 R20, RZ, RZ, R23 ;  /* 0x000000ffff147224 */ /* 0x000fe200078e0017 */
[----:B------:R-:W-:-:S07]  /*19dd0*/  PRMT R159, R160, 0x7632, R159 ;  /* 0x00007632a09f7816 */ /* 0x000fce000000009f */
.L_x_6856:
[----:B------:R-:W-:Y:S05]  /*19de0*/  BSYNC.RECONVERGENT B1 ;  /* 0x0000000000017941 */ /* 0x000fea0003800200 */
.L_x_6854:
        /* <DEDUP_REMOVED lines=11> */
.L_x_6858:
[----:B------:R-:W-:Y:S01]  /*19ea0*/  IMAD.MOV.U32 R64, RZ, RZ, R73 ;  /* 0x000000ffff407224 */ /* 0x000fe200078e0049 */
[----:B------:R-:W-:Y:S01]  /*19eb0*/  PRMT R72, R72, 0x7632, R72 ;  /* 0x0000763248487816 */ /* 0x000fe20000000048 */
[----:B------:R-:W-:Y:S01]  /*19ec0*/  IMAD.MOV.U32 R23, RZ, RZ, R22 ;  /* 0x000000ffff177224 */ /* 0x000fe200078e0016 */
[----:B------:R-:W-:-:S07]  /*19ed0*/  PRMT R160, R160, 0x5410, R160 ;  /* 0x00005410a0a07816 */ /* 0x000fce00000000a0 */
.L_x_6859:
[----:B------:R-:W-:Y:S05]  /*19ee0*/  BSYNC.RECONVERGENT B1 ;  /* 0x0000000000017941 */ /* 0x000fea0003800200 */
.L_x_6857:
        /* <DEDUP_REMOVED lines=11> */
.L_x_6861:
[----:B------:R-:W-:Y:S01]  /*19fa0*/  IMAD.MOV.U32 R73, RZ, RZ, R64 ;  /* 0x000000ffff497224 */ /* 0x000fe200078e0040 */
[----:B------:R-:W-:Y:S01]  /*19fb0*/  PRMT R74, R72, 0x7610, R74 ;  /* 0x00007610484a7816 */ /* 0x000fe2000000004a */
[----:B------:R-:W-:Y:S01]  /*19fc0*/  IMAD.MOV.U32 R22, RZ, RZ, R25 ;  /* 0x000000ffff167224 */ /* 0x000fe200078e0019 */
[----:B------:R-:W-:-:S07]  /*19fd0*/  PRMT R160, R161, 0x7632, R160 ;  /* 0x00007632a1a07816 */ /* 0x000fce00000000a0 */
.L_x_6862:
[----:B------:R-:W-:Y:S05]  /*19fe0*/  BSYNC.RECONVERGENT B1 ;  /* 0x0000000000017941 */ /* 0x000fea0003800200 */
.L_x_6860:
        /* <DEDUP_REMOVED lines=11> */
.L_x_6864:
[----:B------:R-:W-:Y:S01]  /*1a0a0*/  IMAD.MOV.U32 R64, RZ, RZ, R73 ;  /* 0x000000ffff407224 */ /* 0x000fe200078e0049 */
[----:B------:R-:W-:Y:S01]  /*1a0b0*/  PRMT R69, R69, 0x5410, R74 ;  /* 0x0000541045457816 */ /* 0x000fe2000000004a */
[----:B------:R-:W-:Y:S01]  /*1a0c0*/  IMAD.MOV.U32 R25, RZ, RZ, R24 ;  /* 0x000000ffff197224 */ /* 0x000fe200078e0018 */
[----:B------:R-:W-:-:S07]  /*1a0d0*/  PRMT R161, R161, 0x5410, R161 ;  /* 0x00005410a1a17816 */ /* 0x000fce00000000a1 */
.L_x_6865:
[----:B------:R-:W-:Y:S05]  /*1a0e0*/  BSYNC.RECONVERGENT B1 ;  /* 0x0000000000017941 */ /* 0x000fea0003800200 */
.L_x_6863:
        /* <DEDUP_REMOVED lines=11> */
.L_x_6867:
[----:B------:R-:W-:Y:S01]  /*1a1a0*/  IMAD.MOV.U32 R73, RZ, RZ, R64 ;  /* 0x000000ffff497224 */ /* 0x000fe200078e0040 */
[----:B------:R-:W-:Y:S01]  /*1a1b0*/  PRMT R72, R72, 0x7610, R69 ;  /* 0x0000761048487816 */ /* 0x000fe20000000045 */
[----:B------:R-:W-:Y:S01]  /*1a1c0*/  IMAD.MOV.U32 R24, RZ, RZ, R27 ;  /* 0x000000ffff187224 */ /* 0x000fe200078e001b */
[----:B------:R-:W-:-:S07]  /*1a1d0*/  PRMT R161, R162, 0x7632, R161 ;  /* 0x00007632a2a17816 */ /* 0x000fce00000000a1 */
.L_x_6868:
[----:B------:R-:W-:Y:S05]  /*1a1e0*/  BSYNC.RECONVERGENT B1 ;  /* 0x0000000000017941 */ /* 0x000fea0003800200 */
.L_x_6866:
        /* <DEDUP_REMOVED lines=11> */
.L_x_6870:
[----:B------:R-:W-:Y:S01]  /*1a2a0*/  IMAD.MOV.U32 R64, RZ, RZ, R73 ;  /* 0x000000ffff407224 */ /* 0x000fe200078e0049 */
[----:B------:R-:W-:Y:S01]  /*1a2b0*/  PRMT R72, R72, 0x7632, R72 ;  /* 0x0000763248487816 */ /* 0x000fe20000000048 */
[----:B------:R-:W-:Y:S01]  /*1a2c0*/  IMAD.MOV.U32 R27, RZ, RZ, R26 ;  /* 0x000000ffff1b7224 */ /* 0x000fe200078e001a */
[----:B------:R-:W-:-:S07]  /*1a2d0*/  PRMT R162, R162, 0x5410, R162 ;  /* 0x00005410a2a27816 */ /* 0x000fce00000000a2 */
.L_x_6871:
[----:B------:R-:W-:Y:S05]  /*1a2e0*/  BSYNC.RECONVERGENT B1 ;  /* 0x0000000000017941 */ /* 0x000fea0003800200 */
.L_x_6869:
        /* <DEDUP_REMOVED lines=11> */
.L_x_6873:
[----:B------:R-:W-:Y:S01]  /*1a3a0*/  IMAD.MOV.U32 R73, RZ, RZ, R64 ;  /* 0x000000ffff497224 */ /* 0x000fe200078e0040 */
[----:B------:R-:W-:Y:S01]  /*1a3b0*/  PRMT R74, R72, 0x7610, R74 ;  /* 0x00007610484a7816 */ /* 0x000fe2000000004a */
[----:B------:R-:W-:Y:S01]  /*1a3c0*/  IMAD.MOV.U32 R26, RZ, RZ, R29 ;  /* 0x000000ffff1a7224 */ /* 0x000fe200078e001d */
[----:B------:R-:W-:-:S07]  /*1a3d0*/  PRMT R162, R163, 0x7632, R162 ;  /* 0x00007632a3a27816 */ /* 0x000fce00000000a2 */
.L_x_6874:
[----:B------:R-:W-:Y:S05]  /*1a3e0*/  BSYNC.RECONVERGENT B1 ;  /* 0x0000000000017941 */ /* 0x000fea0003800200 */
.L_x_6872:
        /* <DEDUP_REMOVED lines=11> */
.L_x_6876:
[----:B------:R-:W-:Y:S01]  /*1a4a0*/  IMAD.MOV.U32 R64, RZ, RZ, R73 ;  /* 0x000000ffff407224 */ /* 0x000fe200078e0049 */
[----:B------:R-:W-:Y:S01]  /*1a4b0*/  PRMT R69, R69, 0x5410, R74 ;  /* 0x0000541045457816 */ /* 0x000fe2000000004a */
[----:B------:R-:W-:Y:S01]  /*1a4c0*/  IMAD.MOV.U32 R29, RZ, RZ, R28 ;  /* 0x000000ffff1d7224 */ /* 0x000fe200078e001c */
[----:B------:R-:W-:-:S07]  /*1a4d0*/  PRMT R163, R163, 0x5410, R163 ;  /* 0x00005410a3a37816 */ /* 0x000fce00000000a3 */
.L_x_6877:
[----:B------:R-:W-:Y:S05]  /*1a4e0*/  BSYNC.RECONVERGENT B1 ;  /* 0x0000000000017941 */ /* 0x000fea0003800200 */
.L_x_6875:
        /* <DEDUP_REMOVED lines=11> */
.L_x_6879:
[----:B------:R-:W-:Y:S01]  /*1a5a0*/  IMAD.MOV.U32 R73, RZ, RZ, R64 ;  /* 0x000000ffff497224 */ /* 0x000fe200078e0040 */
[----:B------:R-:W-:Y:S01]  /*1a5b0*/  PRMT R72, R72, 0x7610, R69 ;  /* 0x0000761048487816 */ /* 0x000fe20000000045 */
[----:B------:R-:W-:Y:S01]  /*1a5c0*/  IMAD.MOV.U32 R28, RZ, RZ, R31 ;  /* 0x000000ffff1c7224 */ /* 0x000fe200078e001f */
[----:B------:R-:W-:-:S07]  /*1a5d0*/  PRMT R163, R164, 0x7632, R163 ;  /* 0x00007632a4a37816 */ /* 0x000fce00000000a3 */
.L_x_6880:
[----:B------:R-:W-:Y:S05]  /*1a5e0*/  BSYNC.RECONVERGENT B1 ;  /* 0x0000000000017941 */ /* 0x000fea0003800200 */
.L_x_6878:
        /* <DEDUP_REMOVED lines=11> */
.L_x_6882:
[----:B------:R-:W-:Y:S01]  /*1a6a0*/  IMAD.MOV.U32 R64, RZ, RZ, R73 ;  /* 0x000000ffff407224 */ /* 0x000fe200078e0049 */
[----:B------:R-:W-:Y:S01]  /*1a6b0*/  PRMT R72, R72, 0x7632, R72 ;  /* 0x0000763248487816 */ /* 0x000fe20000000048 */
[----:B------:R-:W-:Y:S01]  /*1a6c0*/  IMAD.MOV.U32 R31, RZ, RZ, R30 ;  /* 0x000000ffff1f7224 */ /* 0x000fe200078e001e */
[----:B------:R-:W-:-:S07]  /*1a6d0*/  PRMT R164, R164, 0x5410, R164 ;  /* 0x00005410a4a47816 */ /* 0x000fce00000000a4 */
.L_x_6883:
[----:B------:R-:W-:Y:S05]  /*1a6e0*/  BSYNC.RECONVERGENT B1 ;  /* 0x0000000000017941 */ /* 0x000fea0003800200 */
.L_x_6881:
        /* <DEDUP_REMOVED lines=11> */
.L_x_6885:
[----:B------:R-:W-:Y:S01]  /*1a7a0*/  IMAD.MOV.U32 R73, RZ, RZ, R64 ;  /* 0x000000ffff497224 */ /* 0x000fe200078e0040 */
[----:B------:R-:W-:Y:S01]  /*1a7b0*/  PRMT R74, R72, 0x7610, R74 ;  /* 0x00007610484a7816 */ /* 0x000fe2000000004a */
[----:B------:R-:W-:Y:S01]  /*1a7c0*/  IMAD.MOV.U32 R30, RZ, RZ, R33 ;  /* 0x000000ffff1e7224 */ /* 0x000fe200078e0021 */
[----:B------:R-:W-:-:S07]  /*1a7d0*/  PRMT R164, R165, 0x7632, R164 ;  /* 0x00007632a5a47816 */ /* 0x000fce00000000a4 */
.L_x_6886:
[----:B------:R-:W-:Y:S05]  /*1a7e0*/  BSYNC.RECONVERGENT B1 ;  /* 0x0000000000017941 */ /* 0x000fea0003800200 */
.L_x_6884:
        /* <DEDUP_REMOVED lines=11> */
.L_x_6888:
[----:B------:R-:W-:Y:S01]  /*1a8a0*/  IMAD.MOV.U32 R64, RZ, RZ, R73 ;  /* 0x000000ffff407224 */ /* 0x000fe200078e0049 */
[----:B------:R-:W-:Y:S01]  /*1a8b0*/  PRMT R69, R69, 0x5410, R74 ;  /* 0x0000541045457816 */ /* 0x000fe2000000004a */
[----:B------:R-:W-:Y:S01]  /*1a8c0*/  IMAD.MOV.U32 R33, RZ, RZ, R32 ;  /* 0x000000ffff217224 */ /* 0x000fe200078e0020 */
[----:B------:R-:W-:-:S07]  /*1a8d0*/  PRMT R165, R165, 0x5410, R165 ;  /* 0x00005410a5a57816 */ /* 0x000fce00000000a5 */
.L_x_6889:
[----:B------:R-:W-:Y:S05]  /*1a8e0*/  BSYNC.RECONVERGENT B1 ;  /* 0x0000000000017941 */ /* 0x000fea0003800200 */
.L_x_6887:
        /* <DEDUP_REMOVED lines=11> */
.L_x_6891:
[----:B------:R-:W-:Y:S01]  /*1a9a0*/  IMAD.MOV.U32 R73, RZ, RZ, R64 ;  /* 0x000000ffff497224 */ /* 0x000fe200078e0040 */
[----:B------:R-:W-:Y:S01]  /*1a9b0*/  PRMT R72, R72, 0x7610, R69 ;  /* 0x0000761048487816 */ /* 0x000fe20000000045 */
[----:B------:R-:W-:Y:S01]  /*1a9c0*/  IMAD.MOV.U32 R32, RZ, RZ, R35 ;  /* 0x000000ffff207224 */ /* 0x000fe200078e0023 */
[----:B------:R-:W-:-:S07]  /*1a9d0*/  PRMT R165, R166, 0x7632, R165 ;  /* 0x00007632a6a57816 */ /* 0x000fce00000000a5 */
.L_x_6892:
[----:B------:R-:W-:Y:S05]  /*1a9e0*/  BSYNC.RECONVERGENT B1 ;  /* 0x0000000000017941 */ /* 0x000fea0003800200 */
.L_x_6890:
        /* <DEDUP_REMOVED lines=11> */
.L_x_6894:
[----:B------:R-:W-:Y:S01]  /*1aaa0*/  IMAD.MOV.U32 R64, RZ, RZ, R73 ;  /* 0x000000ffff407224 */ /* 0x000fe200078e0049 */
[----:B------:R-:W-:Y:S01]  /*1aab0*/  PRMT R72, R72, 0x7632, R72 ;  /* 0x0000763248487816 */ /* 0x000fe20000000048 */
[----:B------:R-:W-:Y:S01]  /*1aac0*/  IMAD.MOV.U32 R35, RZ, RZ, R34 ;  /* 0x000000ffff237224 */ /* 0x000fe200078e0022 */
[----:B------:R-:W-:-:S07]  /*1aad0*/  PRMT R166, R166, 0x5410, R166 ;  /* 0x00005410a6a67816 */ /* 0x000fce00000000a6 */
.L_x_6895:
[----:B------:R-:W-:Y:S05]  /*1aae0*/  BSYNC.RECONVERGENT B1 ;  /* 0x0000000000017941 */ /* 0x000fea0003800200 */
.L_x_6893:
        /* <DEDUP_REMOVED lines=11> */
.L_x_6897:
[----:B------:R-:W-:Y:S01]  /*1aba0*/  IMAD.MOV.U32 R73, RZ, RZ, R64 ;  /* 0x000000ffff497224 */ /* 0x000fe200078e0040 */
[----:B------:R-:W-:Y:S01]  /*1abb0*/  PRMT R74, R72, 0x7610, R74 ;  /* 0x00007610484a7816 */ /* 0x000fe2000000004a */
[----:B------:R-:W-:Y:S01]  /*1abc0*/  IMAD.MOV.U32 R34, RZ, RZ, R37 ;  /* 0x000000ffff227224 */ /* 0x000fe200078e0025 */
[----:B------:R-:W-:-:S07]  /*1abd0*/  PRMT R166, R167, 0x7632, R166 ;  /* 0x00007632a7a67816 */ /* 0x000fce00000000a6 */
.L_x_6898:
[----:B------:R-:W-:Y:S05]  /*1abe0*/  BSYNC.RECONVERGENT B1 ;  /* 0x0000000000017941 */ /* 0x000fea0003800200 */
.L_x_6896:
        /* <DEDUP_REMOVED lines=11> */
.L_x_6900:
[----:B------:R-:W-:Y:S01]  /*1aca0*/  IMAD.MOV.U32 R64, RZ, RZ, R73 ;  /* 0x000000ffff407224 */ /* 0x000fe200078e0049 */
[----:B------:R-:W-:Y:S01]  /*1acb0*/  PRMT R69, R69, 0x5410, R74 ;  /* 0x0000541045457816 */ /* 0x000fe2000000004a */
[----:B------:R-:W-:Y:S01]  /*1acc0*/  IMAD.MOV.U32 R37, RZ, RZ, R36 ;  /* 0x000000ffff257224 */ /* 0x000fe200078e0024 */
[----:B------:R-:W-:-:S07]  /*1acd0*/  PRMT R167, R167, 0x5410, R167 ;  /* 0x00005410a7a77816 */ /* 0x000fce00000000a7 */
.L_x_6901:
[----:B------:R-:W-:Y:S05]  /*1ace0*/  BSYNC.RECONVERGENT B1 ;  /* 0x0000000000017941 */ /* 0x000fea0003800200 */
.L_x_6899:
        /* <DEDUP_REMOVED lines=11> */
.L_x_6903:
[----:B------:R-:W-:Y:S01]  /*1ada0*/  IMAD.MOV.U32 R73, RZ, RZ, R64 ;  /* 0x000000ffff497224 */ /* 0x000fe200078e0040 */
[----:B------:R-:W-:Y:S01]  /*1adb0*/  PRMT R72, R72, 0x7610, R69 ;  /* 0x0000761048487816 */ /* 0x000fe20000000045 */
[----:B------:R-:W-:Y:S01]  /*1adc0*/  IMAD.MOV.U32 R36, RZ, RZ, R39 ;  /* 0x000000ffff247224 */ /* 0x000fe200078e0027 */
[----:B------:R-:W-:-:S07]  /*1add0*/  PRMT R167, R168, 0x7632, R167 ;  /* 0x00007632a8a77816 */ /* 0x000fce00000000a7 */
.L_x_6904:
[----:B------:R-:W-:Y:S05]  /*1ade0*/  BSYNC.RECONVERGENT B1 ;  /* 0x0000000000017941 */ /* 0x000fea0003800200 */
.L_x_6902:
        /* <DEDUP_REMOVED lines=11> */
.L_x_6906:
[----:B------:R-:W-:Y:S01]  /*1aea0*/  IMAD.MOV.U32 R64, RZ, RZ, R73 ;  /* 0x000000ffff407224 */ /* 0x000fe200078e0049 */
[----:B------:R-:W-:Y:S01]  /*1aeb0*/  PRMT R72, R72, 0x7632, R72 ;  /* 0x0000763248487816 */ /* 0x000fe20000000048 */
[----:B------:R-:W-:Y:S01]  /*1aec0*/  IMAD.MOV.U32 R39, RZ, RZ, R38 ;  /* 0x000000ffff277224 */ /* 0x000fe200078e0026 */
[----:B------:R-:W-:-:S07]  /*1aed0*/  PRMT R168, R168, 0x5410, R168 ;  /* 0x00005410a8a87816 */ /* 0x000fce00000000a8 */
.L_x_6907:
[----:B------:R-:W-:Y:S05]  /*1aee0*/  BSYNC.RECONVERGENT B1 ;  /* 0x0000000000017941 */ /* 0x000fea0003800200 */
.L_x_6905:
        /* <DEDUP_REMOVED lines=11> */
.L_x_6909:
[----:B------:R-:W-:Y:S01]  /*1afa0*/  IMAD.MOV.U32 R73, RZ, RZ, R64 ;  /* 0x000000ffff497224 */ /* 0x000fe200078e0040 */
[----:B------:R-:W-:Y:S01]  /*1afb0*/  PRMT R74, R72, 0x7610, R74 ;  /* 0x00007610484a7816 */ /* 0x000fe2000000004a */
[----:B------:R-:W-:Y:S01]  /*1afc0*/  IMAD.MOV.U32 R38, RZ, RZ, R41 ;  /* 0x000000ffff267224 */ /* 0x000fe200078e0029 */
[----:B------:R-:W-:-:S07]  /*1afd0*/  PRMT R168, R169, 0x7632, R168 ;  /* 0x00007632a9a87816 */ /* 0x000fce00000000a8 */
.L_x_6910:
[----:B------:R-:W-:Y:S05]  /*1afe0*/  BSYNC.RECONVERGENT B1 ;  /* 0x0000000000017941 */ /* 0x000fea0003800200 */
.L_x_6908:
        /* <DEDUP_REMOVED lines=11> */
.L_x_6912:
[----:B------:R-:W-:Y:S01]  /*1b0a0*/  IMAD.MOV.U32 R64, RZ, RZ, R73 ;  /* 0x000000ffff407224 */ /* 0x000fe200078e0049 */
[----:B------:R-:W-:Y:S01]  /*1b0b0*/  PRMT R69, R69, 0x5410, R74 ;  /* 0x0000541045457816 */ /* 0x000fe2000000004a */
[----:B------:R-:W-:Y:S01]  /*1b0c0*/  IMAD.MOV.U32 R41, RZ, RZ, R40 ;  /* 0x000000ffff297224 */ /* 0x000fe200078e0028 */
[----:B------:R-:W-:-:S07]  /*1b0d0*/  PRMT R169, R169, 0x5410, R169 ;  /* 0x00005410a9a97816 */ /* 0x000fce00000000a9 */
.L_x_6913:
[----:B------:R-:W-:Y:S05]  /*1b0e0*/  BSYNC.RECONVERGENT B1 ;  /* 0x0000000000017941 */ /* 0x000fea0003800200 */
.L_x_6911:
        /* <DEDUP_REMOVED lines=11> */
.L_x_6915:
[----:B------:R-:W-:Y:S01]  /*1b1a0*/  IMAD.MOV.U32 R73, RZ, RZ, R64 ;  /* 0x000000ffff497224 */ /* 0x000fe200078e0040 */
[----:B------:R-:W-:Y:S01]  /*1b1b0*/  PRMT R72, R72, 0x7610, R69 ;  /* 0x0000761048487816 */ /* 0x000fe20000000045 */
[----:B------:R-:W-:Y:S01]  /*1b1c0*/  IMAD.MOV.U32 R40, RZ, RZ, R43 ;  /* 0x000000ffff287224 */ /* 0x000fe200078e002b */
[----:B------:R-:W-:-:S07]  /*1b1d0*/  PRMT R169, R170, 0x7632, R169 ;  /* 0x00007632aaa97816 */ /* 0x000fce00000000a9 */
.L_x_6916:
[----:B------:R-:W-:Y:S05]  /*1b1e0*/  BSYNC.RECONVERGENT B1 ;  /* 0x0000000000017941 */ /* 0x000fea0003800200 */
.L_x_6914:
        /* <DEDUP_REMOVED lines=11> */
.L_x_6918:
[----:B------:R-:W-:Y:S01]  /*1b2a0*/  IMAD.MOV.U32 R64, RZ, RZ, R73 ;  /* 0x000000ffff407224 */ /* 0x000fe200078e0049 */
[----:B------:R-:W-:Y:S01]  /*1b2b0*/  PRMT R72, R72, 0x7632, R72 ;  /* 0x0000763248487816 */ /* 0x000fe20000000048 */
[----:B------:R-:W-:Y:S01]  /*1b2c0*/  IMAD.MOV.U32 R43, RZ, RZ, R42 ;  /* 0x000000ffff2b7224 */ /* 0x000fe200078e002a */
[----:B------:R-:W-:-:S07]  /*1b2d0*/  PRMT R170, R170, 0x5410, R170 ;  /* 0x00005410aaaa7816 */ /* 0x000fce00000000aa */
.L_x_6919:
[----:B------:R-:W-:Y:S05]  /*1b2e0*/  BSYNC.RECONVERGENT B1 ;  /* 0x0000000000017941 */ /* 0x000fea0003800200 */
.L_x_6917:
        /* <DEDUP_REMOVED lines=11> */
.L_x_6921:
[----:B------:R-:W-:Y:S01]  /*1b3a0*/  IMAD.MOV.U32 R73, RZ, RZ, R64 ;  /* 0x000000ffff497224 */ /* 0x000fe200078e0040 */
[----:B------:R-:W-:Y:S01]  /*1b3b0*/  PRMT R74, R72, 0x7610, R74 ;  /* 0x00007610484a7816 */ /* 0x000fe2000000004a */
[----:B------:R-:W-:Y:S01]  /*1b3c0*/  IMAD.MOV.U32 R42, RZ, RZ, R45 ;  /* 0x000000ffff2a7224 */ /* 0x000fe200078e002d */
[----:B------:R-:W-:-:S07]  /*1b3d0*/  PRMT R170, R171, 0x7632, R170 ;  /* 0x00007632abaa7816 */ /* 0x000fce00000000aa */
.L_x_6922:
[----:B------:R-:W-:Y:S05]  /*1b3e0*/  BSYNC.RECONVERGENT B1 ;  /* 0x0000000000017941 */ /* 0x000fea0003800200 */
.L_x_6920:
        /* <DEDUP_REMOVED lines=11> */
.L_x_6924:
[----:B------:R-:W-:Y:S01]  /*1b4a0*/  IMAD.MOV.U32 R64, RZ, RZ, R73 ;  /* 0x000000ffff407224 */ /* 0x000fe200078e0049 */
[----:B------:R-:W-:Y:S01]  /*1b4b0*/  PRMT R69, R69, 0x5410, R74 ;  /* 0x0000541045457816 */ /* 0x000fe2000000004a */
[----:B------:R-:W-:Y:S01]  /*1b4c0*/  IMAD.MOV.U32 R45, RZ, RZ, R44 ;  /* 0x000000ffff2d7224 */ /* 0x000fe200078e002c */
[----:B------:R-:W-:-:S07]  /*1b4d0*/  PRMT R171, R171, 0x5410, R171 ;  /* 0x00005410abab7816 */ /* 0x000fce00000000ab */
.L_x_6925:
[----:B------:R-:W-:Y:S05]  /*1b4e0*/  BSYNC.RECONVERGENT B1 ;  /* 0x0000000000017941 */ /* 0x000fea0003800200 */
.L_x_6923:
        /* <DEDUP_REMOVED lines=11> */
.L_x_6927:
[----:B------:R-:W-:Y:S01]  /*1b5a0*/  IMAD.MOV.U32 R73, RZ, RZ, R64 ;  /* 0x000000ffff497224 */ /* 0x000fe200078e0040 */
[----:B------:R-:W-:Y:S01]  /*1b5b0*/  PRMT R72, R72, 0x7610, R69 ;  /* 0x0000761048487816 */ /* 0x000fe20000000045 */
[----:B------:R-:W-:Y:S01]  /*1b5c0*/  IMAD.MOV.U32 R44, RZ, RZ, R47 ;  /* 0x000000ffff2c7224 */ /* 0x000fe200078e002f */
[----:B------:R-:W-:-:S07]  /*1b5d0*/  PRMT R171, R172, 0x7632, R171 ;  /* 0x00007632acab7816 */ /* 0x000fce00000000ab */
.L_x_6928:
[----:B------:R-:W-:Y:S05]  /*1b5e0*/  BSYNC.RECONVERGENT B1 ;  /* 0x0000000000017941 */ /* 0x000fea0003800200 */
.L_x_6926:
        /* <DEDUP_REMOVED lines=11> */
.L_x_6930:
[----:B------:R-:W-:Y:S01]  /*1b6a0*/  IMAD.MOV.U32 R64, RZ, RZ, R73 ;  /* 0x000000ffff407224 */ /* 0x000fe200078e0049 */
[----:B------:R-:W-:Y:S01]  /*1b6b0*/  PRMT R72, R72, 0x7632, R72 ;  /* 0x0000763248487816 */ /* 0x000fe20000000048 */
[----:B------:R-:W-:Y:S01]  /*1b6c0*/  IMAD.MOV.U32 R47, RZ, RZ, R46 ;  /* 0x000000ffff2f7224 */ /* 0x000fe200078e002e */
[----:B------:R-:W-:-:S07]  /*1b6d0*/  PRMT R172, R172, 0x5410, R172 ;  /* 0x00005410acac7816 */ /* 0x000fce00000000ac */
.L_x_6931:
[----:B------:R-:W-:Y:S05]  /*1b6e0*/  BSYNC.RECONVERGENT B1 ;  /* 0x0000000000017941 */ /* 0x000fea0003800200 */
.L_x_6929:
        /* <DEDUP_REMOVED lines=11> */
.L_x_6933:
[----:B------:R-:W-:Y:S01]  /*1b7a0*/  IMAD.MOV.U32 R73, RZ, RZ, R64 ;  /* 0x000000ffff497224 */ /* 0x000fe200078e0040 */
[----:B------:R-:W-:Y:S01]  /*1b7b0*/  PRMT R74, R72, 0x7610, R74 ;  /* 0x00007610484a7816 */ /* 0x000fe2000000004a */
[----:B------:R-:W-:Y:S01]  /*1b7c0*/  IMAD.MOV.U32 R46, RZ, RZ, R49 ;  /* 0x000000ffff2e7224 */ /* 0x000fe200078e0031 */
[----:B------:R-:W-:-:S07]  /*1b7d0*/  PRMT R172, R173, 0x7632, R172 ;  /* 0x00007632adac7816 */ /* 0x000fce00000000ac */
.L_x_6934:
[----:B------:R-:W-:Y:S05]  /*1b7e0*/  BSYNC.RECONVERGENT B1 ;  /* 0x0000000000017941 */ /* 0x000fea0003800200 */
.L_x_6932:
        /* <DEDUP_REMOVED lines=11> */
.L_x_6936:
[----:B------:R-:W-:Y:S01]  /*1b8a0*/  IMAD.MOV.U32 R64, RZ, RZ, R73 ;  /* 0x000000ffff407224 */ /* 0x000fe200078e0049 */
[----:B------:R-:W-:Y:S01]  /*1b8b0*/  PRMT R69, R69, 0x5410, R74 ;  /* 0x0000541045457816 */ /* 0x000fe2000000004a */
[----:B------:R-:W-:Y:S01]  /*1b8c0*/  IMAD.MOV.U32 R49, RZ, RZ, R48 ;  /* 0x000000ffff317224 */ /* 0x000fe200078e0030 */
[----:B------:R-:W-:-:S07]  /*1b8d0*/  PRMT R173, R173, 0x5410, R173 ;  /* 0x00005410adad7816 */ /* 0x000fce00000000ad */
.L_x_6937:
[----:B------:R-:W-:Y:S05]  /*1b8e0*/  BSYNC.RECONVERGENT B1 ;  /* 0x0000000000017941 */ /* 0x000fea0003800200 */
.L_x_6935:
        /* <DEDUP_REMOVED lines=11> */
.L_x_6939:
[----:B------:R-:W-:Y:S01]  /*1b9a0*/  IMAD.MOV.U32 R73, RZ, RZ, R64 ;  /* 0x000000ffff497224 */ /* 0x000fe200078e0040 */
[----:B------:R-:W-:Y:S01]  /*1b9b0*/  PRMT R72, R72, 0x7610, R69 ;  /* 0x0000761048487816 */ /* 0x000fe20000000045 */
[----:B------:R-:W-:Y:S01]  /*1b9c0*/  IMAD.MOV.U32 R48, RZ, RZ, R51 ;  /* 0x000000ffff307224 */ /* 0x000fe200078e0033 */
[----:B------:R-:W-:-:S07]  /*1b9d0*/  PRMT R173, R174, 0x7632, R173 ;  /* 0x00007632aead7816 */ /* 0x000fce00000000ad */
.L_x_6940:
[----:B------:R-:W-:Y:S05]  /*1b9e0*/  BSYNC.RECONVERGENT B1 ;  /* 0x0000000000017941 */ /* 0x000fea0003800200 */
.L_x_6938:
        /* <DEDUP_REMOVED lines=11> */
.L_x_6942:
[----:B------:R-:W-:Y:S01]  /*1baa0*/  IMAD.MOV.U32 R64, RZ, RZ, R73 ;  /* 0x000000ffff407224 */ /* 0x000fe200078e0049 */
[----:B------:R-:W-:Y:S01]  /*1bab0*/  PRMT R72, R72, 0x7632, R72 ;  /* 0x0000763248487816 */ /* 0x000fe20000000048 */
[----:B------:R-:W-:Y:S01]  /*1bac0*/  IMAD.MOV.U32 R51, RZ, RZ, R50 ;  /* 0x000000ffff337224 */ /* 0x000fe200078e0032 */
[----:B------:R-:W-:-:S07]  /*1bad0*/  PRMT R174, R174, 0x5410, R174 ;  /* 0x00005410aeae7816 */ /* 0x000fce00000000ae */
.L_x_6943:
[----:B------:R-:W-:Y:S05]  /*1bae0*/  BSYNC.RECONVERGENT B1 ;  /* 0x0000000000017941 */ /* 0x000fea0003800200 */
.L_x_6941:
        /* <DEDUP_REMOVED lines=11> */
.L_x_6945:
[----:B------:R-:W-:Y:S01]  /*1bba0*/  IMAD.MOV.U32 R73, RZ, RZ, R64 ;  /* 0x000000ffff497224 */ /* 0x000fe200078e0040 */
[----:B------:R-:W-:Y:S01]  /*1bbb0*/  PRMT R74, R72, 0x7610, R74 ;  /* 0x00007610484a7816 */ /* 0x000fe2000000004a */
[----:B------:R-:W-:Y:S01]  /*1bbc0*/  IMAD.MOV.U32 R50, RZ, RZ, R53 ;  /* 0x000000ffff327224 */ /* 0x000fe200078e0035 */
[----:B------:R-:W-:-:S07]  /*1bbd0*/  PRMT R174, R175, 0x7632, R174 ;  /* 0x00007632afae7816 */ /* 0x000fce00000000ae */
.L_x_6946:
[----:B------:R-:W-:Y:S05]  /*1bbe0*/  BSYNC.RECONVERGENT B1 ;  /* 0x0000000000017941 */ /* 0x000fea0003800200 */
.L_x_6944:
        /* <DEDUP_REMOVED lines=11> */
.L_x_6948:
[----:B------:R-:W-:Y:S01]  /*1bca0*/  IMAD.MOV.U32 R64, RZ, RZ, R73 ;  /* 0x000000ffff407224 */ /* 0x000fe200078e0049 */
[----:B------:R-:W-:Y:S01]  /*1bcb0*/  PRMT R69, R69, 0x5410, R74 ;  /* 0x0000541045457816 */ /* 0x000fe2000000004a */
[----:B------:R-:W-:Y:S01]  /*1bcc0*/  IMAD.MOV.U32 R53, RZ, RZ, R52 ;  /* 0x000000ffff357224 */ /* 0x000fe200078e0034 */
[----:B------:R-:W-:-:S07]  /*1bcd0*/  PRMT R175, R175, 0x5410, R175 ;  /* 0x00005410afaf7816 */ /* 0x000fce00000000af */
.L_x_6949:
[----:B------:R-:W-:Y:S05]  /*1bce0*/  BSYNC.RECONVERGENT B1 ;  /* 0x0000000000017941 */ /* 0x000fea0003800200 */
.L_x_6947:
        /* <DEDUP_REMOVED lines=11> */
.L_x_6951:
[----:B------:R-:W-:Y:S01]  /*1bda0*/  IMAD.MOV.U32 R73, RZ, RZ, R64 ;  /* 0x000000ffff497224 */ /* 0x000fe200078e0040 */
[----:B------:R-:W-:Y:S01]  /*1bdb0*/  PRMT R72, R72, 0x7610, R69 ;  /* 0x0000761048487816 */ /* 0x000fe20000000045 */
[----:B------:R-:W-:Y:S01]  /*1bdc0*/  IMAD.MOV.U32 R52, RZ, RZ, R55 ;  /* 0x000000ffff347224 */ /* 0x000fe200078e0037 */
[----:B------:R-:W-:-:S07]  /*1bdd0*/  PRMT R175, R176, 0x7632, R175 ;  /* 0x00007632b0af7816 */ /* 0x000fce00000000af */
.L_x_6952:
[----:B------:R-:W-:Y:S05]  /*1bde0*/  BSYNC.RECONVERGENT B1 ;  /* 0x0000000000017941 */ /* 0x000fea0003800200 */
.L_x_6950:
        /* <DEDUP_REMOVED lines=11> */
.L_x_6954:
[----:B------:R-:W-:Y:S01]  /*1bea0*/  IMAD.MOV.U32 R64, RZ, RZ, R73 ;  /* 0x000000ffff407224 */ /* 0x000fe200078e0049 */
[----:B------:R-:W-:Y:S01]  /*1beb0*/  PRMT R72, R72, 0x7632, R72 ;  /* 0x0000763248487816 */ /* 0x000fe20000000048 */
[----:B------:R-:W-:Y:S01]  /*1bec0*/  IMAD.MOV.U32 R55, RZ, RZ, R54 ;  /* 0x000000ffff377224 */ /* 0x000fe200078e0036 */
[----:B------:R-:W-:-:S07]  /*1bed0*/  PRMT R176, R176, 0x5410, R176 ;  /* 0x00005410b0b07816 */ /* 0x000fce00000000b0 */
.L_x_6955:
[----:B------:R-:W-:Y:S05]  /*1bee0*/  BSYNC.RECONVERGENT B1 ;  /* 0x0000000000017941 */ /* 0x000fea0003800200 */
.L_x_6953:
        /* <DEDUP_REMOVED lines=11> */
.L_x_6957:
[----:B------:R-:W-:Y:S01]  /*1bfa0*/  IMAD.MOV.U32 R73, RZ, RZ, R64 ;  /* 0x000000ffff497224 */ /* 0x000fe200078e0040 */
[----:B------:R-:W-:Y:S01]  /*1bfb0*/  PRMT R74, R72, 0x7610, R74 ;  /* 0x00007610484a7816 */ /* 0x000fe2000000004a */
[----:B------:R-:W-:Y:S01]  /*1bfc0*/  IMAD.MOV.U32 R54, RZ, RZ, R57 ;  /* 0x000000ffff367224 */ /* 0x000fe200078e0039 */
[----:B------:R-:W-:-:S07]  /*1bfd0*/  PRMT R176, R177, 0x7632, R176 ;  /* 0x00007632b1b07816 */ /* 0x000fce00000000b0 */
.L_x_6958:
[----:B------:R-:W-:Y:S05]  /*1bfe0*/  BSYNC.RECONVERGENT B1 ;  /* 0x0000000000017941 */ /* 0x000fea0003800200 */
.L_x_6956:
        /* <DEDUP_REMOVED lines=11> */
.L_x_6960:
[----:B------:R-:W-:Y:S01]  /*1c0a0*/  IMAD.MOV.U32 R64, RZ, RZ, R73 ;  /* 0x000000ffff407224 */ /* 0x000fe200078e0049 */
[----:B------:R-:W-:Y:S01]  /*1c0b0*/  PRMT R69, R69, 0x5410, R74 ;  /* 0x0000541045457816 */ /* 0x000fe2000000004a */
[----:B------:R-:W-:Y:S01]  /*1c0c0*/  IMAD.MOV.U32 R57, RZ, RZ, R56 ;  /* 0x000000ffff397224 */ /* 0x000fe200078e0038 */
[----:B------:R-:W-:-:S07]  /*1c0d0*/  PRMT R177, R177, 0x5410, R177 ;  /* 0x00005410b1b17816 */ /* 0x000fce00000000b1 */
.L_x_6961:
[----:B------:R-:W-:Y:S05]  /*1c0e0*/  BSYNC.RECONVERGENT B1 ;  /* 0x0000000000017941 */ /* 0x000fea0003800200 */
.L_x_6959:
        /* <DEDUP_REMOVED lines=11> */
.L_x_6963:
[----:B------:R-:W-:Y:S01]  /*1c1a0*/  IMAD.MOV.U32 R73, RZ, RZ, R64 ;  /* 0x000000ffff497224 */ /* 0x000fe200078e0040 */
[----:B------:R-:W-:Y:S01]  /*1c1b0*/  PRMT R72, R72, 0x7610, R69 ;  /* 0x0000761048487816 */ /* 0x000fe20000000045 */
[----:B------:R-:W-:Y:S01]  /*1c1c0*/  IMAD.MOV.U32 R56, RZ, RZ, R59 ;  /* 0x000000ffff387224 */ /* 0x000fe200078e003b */
[----:B------:R-:W-:-:S07]  /*1c1d0*/  PRMT R177, R178, 0x7632, R177 ;  /* 0x00007632b2b17816 */ /* 0x000fce00000000b1 */
.L_x_6964:
[----:B------:R-:W-:Y:S05]  /*1c1e0*/  BSYNC.RECONVERGENT B1 ;  /* 0x0000000000017941 */ /* 0x000fea0003800200 */
.L_x_6962:
        /* <DEDUP_REMOVED lines=11> */
.L_x_6966:
[----:B------:R-:W-:Y:S01]  /*1c2a0*/  IMAD.MOV.U32 R64, RZ, RZ, R73 ;  /* 0x000000ffff407224 */ /* 0x000fe200078e0049 */
[----:B------:R-:W-:Y:S01]  /*1c2b0*/  PRMT R72, R72, 0x7632, R72 ;  /* 0x0000763248487816 */ /* 0x000fe20000000048 */
[----:B------:R-:W-:Y:S01]  /*1c2c0*/  IMAD.MOV.U32 R59, RZ, RZ, R58 ;  /* 0x000000ffff3b7224 */ /* 0x000fe200078e003a */
[----:B------:R-:W-:-:S07]  /*1c2d0*/  PRMT R178, R178, 0x5410, R178 ;  /* 0x00005410b2b27816 */ /* 0x000fce00000000b2 */
.L_x_6967:
[----:B------:R-:W-:Y:S05]  /*1c2e0*/  BSYNC.RECONVERGENT B1 ;  /* 0x0000000000017941 */ /* 0x000fea0003800200 */
.L_x_6965:
        /* <DEDUP_REMOVED lines=11> */
.L_x_6969:
[----:B------:R-:W-:Y:S01]  /*1c3a0*/  IMAD.MOV.U32 R73, RZ, RZ, R64 ;  /* 0x000000ffff497224 */ /* 0x000fe200078e0040 */
[----:B------:R-:W-:Y:S01]  /*1c3b0*/  PRMT R74, R72, 0x7610, R74 ;  /* 0x00007610484a7816 */ /* 0x000fe2000000004a */
[----:B------:R-:W-:Y:S01]  /*1c3c0*/  IMAD.MOV.U32 R58, RZ, RZ, R61 ;  /* 0x000000ffff3a7224 */ /* 0x000fe200078e003d */
[----:B------:R-:W-:-:S07]  /*1c3d0*/  PRMT R178, R179, 0x7632, R178 ;  /* 0x00007632b3b27816 */ /* 0x000fce00000000b2 */
.L_x_6970:
[----:B------:R-:W-:Y:S05]  /*1c3e0*/  BSYNC.RECONVERGENT B1 ;  /* 0x0000000000017941 */ /* 0x000fea0003800200 */
.L_x_6968:
        /* <DEDUP_REMOVED lines=11> */
.L_x_6972:
[----:B------:R-:W-:Y:S01]  /*1c4a0*/  IMAD.MOV.U32 R64, RZ, RZ, R73 ;  /* 0x000000ffff407224 */ /* 0x000fe200078e0049 */
[----:B------:R-:W-:Y:S01]  /*1c4b0*/  PRMT R69, R69, 0x5410, R74 ;  /* 0x0000541045457816 */ /* 0x000fe2000000004a */
[----:B------:R-:W-:Y:S01]  /*1c4c0*/  IMAD.MOV.U32 R61, RZ, RZ, R60 ;  /* 0x000000ffff3d7224 */ /* 0x000fe200078e003c */
[----:B------:R-:W-:-:S07]  /*1c4d0*/  PRMT R179, R179, 0x5410, R179 ;  /* 0x00005410b3b37816 */ /* 0x000fce00000000b3 */
.L_x_6973:
[----:B------:R-:W-:Y:S05]  /*1c4e0*/  BSYNC.RECONVERGENT B1 ;  /* 0x0000000000017941 */ /* 0x000fea0003800200 */
.L_x_6971:
        /* <DEDUP_REMOVED lines=11> */
.L_x_6975:
[----:B------:R-:W-:Y:S01]  /*1c5a0*/  IMAD.MOV.U32 R73, RZ, RZ, R64 ;  /* 0x000000ffff497224 */ /* 0x000fe200078e0040 */
[----:B------:R-:W-:Y:S01]  /*1c5b0*/  PRMT R72, R72, 0x7610, R69 ;  /* 0x0000761048487816 */ /* 0x000fe20000000045 */
[----:B------:R-:W-:Y:S01]  /*1c5c0*/  IMAD.MOV.U32 R60, RZ, RZ, R63 ;  /* 0x000000ffff3c7224 */ /* 0x000fe200078e003f */
[----:B------:R-:W-:-:S07]  /*1c5d0*/  PRMT R179, R180, 0x7632, R179 ;  /* 0x00007632b4b37816 */ /* 0x000fce00000000b3 */
.L_x_6976:
[----:B------:R-:W-:Y:S05]  /*1c5e0*/  BSYNC.RECONVERGENT B1 ;  /* 0x0000000000017941 */ /* 0x000fea0003800200 */
.L_x_6974:
        /* <DEDUP_REMOVED lines=11> */
.L_x_6978:
[----:B------:R-:W-:Y:S01]  /*1c6a0*/  IMAD.MOV.U32 R64, RZ, RZ, R73 ;  /* 0x000000ffff407224 */ /* 0x000fe200078e0049 */
[----:B------:R-:W-:Y:S01]  /*1c6b0*/  PRMT R72, R72, 0x7632, R72 ;  /* 0x0000763248487816 */ /* 0x000fe20000000048 */
[----:B------:R-:W-:Y:S01]  /*1c6c0*/  IMAD.MOV.U32 R63, RZ, RZ, R62 ;  /* 0x000000ffff3f7224 */ /* 0x000fe200078e003e */
[----:B------:R-:W-:-:S07]  /*1c6d0*/  PRMT R180, R180, 0x5410, R180 ;  /* 0x00005410b4b47816 */ /* 0x000fce00000000b4 */
.L_x_6979:
[----:B------:R-:W-:Y:S05]  /*1c6e0*/  BSYNC.RECONVERGENT B1 ;  /* 0x0000000000017941 */ /* 0x000fea0003800200 */
.L_x_6977:
        /* <DEDUP_REMOVED lines=11> */
.L_x_6981:
[----:B------:R-:W-:Y:S01]  /*1c7a0*/  IMAD.MOV.U32 R73, RZ, RZ, R64 ;  /* 0x000000ffff497224 */ /* 0x000fe200078e0040 */
[----:B------:R-:W-:Y:S01]  /*1c7b0*/  PRMT R74, R72, 0x7610, R74 ;  /* 0x00007610484a7816 */ /* 0x000fe2000000004a */
[----:B------:R-:W-:Y:S01]  /*1c7c0*/  IMAD.MOV.U32 R62, RZ, RZ, R65 ;  /* 0x000000ffff3e7224 */ /* 0x000fe200078e0041 */
[----:B------:R-:W-:-:S07]  /*1c7d0*/  PRMT R180, R181, 0x7632, R180 ;  /* 0x00007632b5b47816 */ /* 0x000fce00000000b4 */
.L_x_6982:
[----:B------:R-:W-:Y:S05]  /*1c7e0*/  BSYNC.RECONVERGENT B1 ;  /* 0x0000000000017941 */ /* 0x000fea0003800200 */
.L_x_6980:
        /* <DEDUP_REMOVED lines=10> */
.L_x_6984:
[C-C-:B------:R-:W-:Y:S01]  /*1c890*/  PRMT R181, R74.reuse, 0x5410, R69.reuse ;  /* 0x000054104ab57816 */ /* 0x140fe20000000045 */
[----:B------:R-:W-:Y:S01]  /*1c8a0*/  IMAD.MOV.U32 R65, RZ, RZ, R68 ;  /* 0x000000ffff417224 */ /* 0x000fe200078e0044 */
[----:B------:R-:W-:Y:S01]  /*1c8b0*/  PRMT R69, R74, 0x7610, R69 ;  /* 0x000076104a457816 */ /* 0x000fe20000000045 */
[--C-:B------:R-:W-:Y:S02]  /*1c8c0*/  IMAD.MOV.U32 R64, RZ, RZ, R73.reuse ;  /* 0x000000ffff407224 */ /* 0x100fe400078e0049 */
[----:B------:R-:W-:-:S07]  /*1c8d0*/  IMAD.MOV.U32 R68, RZ, RZ, R73 ;  /* 0x000000ffff447224 */ /* 0x000fce00078e0049 */
.L_x_6985:
[----:B------:R-:W-:Y:S05]  /*1c8e0*/  BSYNC.RECONVERGENT B1 ;  /* 0x0000000000017941 */ /* 0x000fea0003800200 */
.L_x_6983:
[----:B------:R-:W-:Y:S02]  /*1c8f0*/  VIADD R71, R71, 0x4 ;  /* 0x0000000447477836 */ /* 0x000fe40000000000 */
[----:B------:R-:W-:Y:S01]  /*1c900*/  VIADD R66, R66, 0x2 ;  /* 0x0000000242427836 */ /* 0x000fe20000000000 */
[----:B------:R-:W-:Y:S06]  /*1c910*/  @P2 BRA `(.L_x_6986) ;  /* 0xffffffc000102947 */ /* 0x000fec000383ffff */
.L_x_6796:
[----:B------:R-:W-:Y:S05]  /*1c920*/  BSYNC.RECONVERGENT B0 ;  /* 0x0000000000007941 */ /* 0x000fea0003800200 */
.L_x_6795:
[----:B0-----:R-:W-:Y:S01]  /*1c930*/  SHFL.DOWN PT, R72, R64, 0x10, 0x1f ;  /* 0x0a001f0040487f89 */ /* 0x001fe200000e0000 */
[----:B------:R-:W-:Y:S01]  /*1c940*/  ISETP.GT.AND P0, PT, R118, 0xf, PT ;  /* 0x0000000f7600780c */ /* 0x000fe20003f04270 */
[----:B------:R-:W-:Y:S02]  /*1c950*/  BSSY.RECONVERGENT B0, `(.L_x_6987) ;  /* 0x00004be000007945 */ /* 0x000fe40003800200 */
        /* <DEDUP_REMOVED lines=14> */
[----:B------:R-:W-:Y:S04]  /*1ca40*/  SHFL.DOWN PT, R72, R46, 0x10, 0x1f ;  /* 0x0a001f002e487f89 */ /* 0x000fe800000e0000 */
[----:B------:R-:W0:Y:S04]  /*1ca50*/  SHFL.DOWN PT, R73, R47, 0x10, 0x1f ;  /* 0x0a001f002f497f89 */ /* 0x000e2800000e0000 */
[----:B------:R-:W-:Y:S04]  /*1ca60*/  SHFL.DOWN PT, R82, R54, 0x10, 0x1f ;  /* 0x0a001f0036527f89 */ /* 0x000fe800000e0000 */
[----:B------:R-:W0:Y:S04]  /*1ca70*/  SHFL.DOWN PT, R83, R55, 0x10, 0x1f ;  /* 0x0a001f0037537f89 */ /* 0x000e2800000e0000 */
[----:B-1----:R-:W-:Y:S04]  /*1ca80*/  STL.64 [R116+0x10], R74 ;  /* 0x0000104a74007387 */ /* 0x002fe80000100a00 */
        /* <DEDUP_REMOVED lines=8> */
[----:B----4-:R-:W-:Y:S04]  /*1cb10*/  STL.64 [R116+0x20], R78 ;  /* 0x0000204e74007387 */ /* 0x010fe80000100a00 */
[----:B-----5:R-:W-:Y:S04]  /*1cb20*/  STL.64 [R116+0x48], R70 ;  /* 0x0000484674007387 */ /* 0x020fe80000100a00 */
[----:B------:R-:W-:Y:S04]  /*1cb30*/  SHFL.DOWN PT, R68, R2, 0x10, 0x1f ;  /* 0x0a001f0002447f89 */ /* 0x000fe800000e0000 */
[----:B------:R-:W3:Y:S04]  /*1cb40*/  SHFL.DOWN PT, R69, R3, 0x10, 0x1f ;  /* 0x0a001f0003457f89 */ /* 0x000ee800000e0000 */
[----:B------:R-:W-:Y:S04]  /*1cb50*/  SHFL.DOWN PT, R78, R40, 0x10, 0x1f ;  /* 0x0a001f00284e7f89 */ /* 0x000fe800000e0000 */
[----:B------:R-:W4:Y:S04]  /*1cb60*/  SHFL.DOWN PT, R79, R41, 0x10, 0x1f ;  /* 0x0a001f00294f7f89 */ /* 0x000f2800000e0000 */
[----:B------:R-:W5:Y:S04]  /*1cb70*/  SHFL.DOWN PT, R66, R181, 0x10, 0x1f ;  /* 0x0a001f00b5427f89 */ /* 0x000f6800000e0000 */
[----:B------:R-:W5:Y:S04]  /*1cb80*/  SHFL.DOWN PT, R70, R180, 0x10, 0x1f ;  /* 0x0a001f00b4467f89 */ /* 0x000f6800000e0000 */
[----:B------:R-:W-:Y:S04]  /*1cb90*/  STL.64 [R116+0x28], R80 ;  /* 0x0000285074007387 */ /* 0x000fe80000100a00 */
[----:B------:R-:W-:Y:S04]  /*1cba0*/  SHFL.DOWN PT, R80, R38, 0x10, 0x1f ;  /* 0x0a001f0026507f89 */ /* 0x000fe800000e0000 */
[----:B------:R-:W5:Y:S04]  /*1cbb0*/  SHFL.DOWN PT, R81, R39, 0x10, 0x1f ;  /* 0x0a001f0027517f89 */ /* 0x000f6800000e0000 */
[----:B0-----:R-:W-:Y:S04]  /*1cbc0*/  STL.64 [R116+0x50], R72 ;  /* 0x0000504874007387 */ /* 0x001fe80000100a00 */
[----:B------:R-:W0:Y:S04]  /*1cbd0*/  SHFL.DOWN PT, R71, R179, 0x10, 0x1f ;  /* 0x0a001f00b3477f89 */ /* 0x000e2800000e0000 */
[----:B------:R-:W0:Y:S04]  /*1cbe0*/  SHFL.DOWN PT, R72, R178, 0x10, 0x1f ;  /* 0x0a001f00b2487f89 */ /* 0x000e2800000e0000 */
[----:B------:R-:W-:Y:S04]  /*1cbf0*/  STL.64 [R116+0x30], R82 ;  /* 0x0000305274007387 */ /* 0x000fe80000100a00 */
[----:B------:R-:W-:Y:S04]  /*1cc00*/  SHFL.DOWN PT, R82, R36, 0x10, 0x1f ;  /* 0x0a001f0024527f89 */ /* 0x000fe800000e0000 */
[----:B------:R-:W0:Y:S04]  /*1cc10*/  SHFL.DOWN PT, R83, R37, 0x10, 0x1f ;  /* 0x0a001f0025537f89 */ /* 0x000e2800000e0000 */
[----:B-1----:R-:W-:Y:S04]  /*1cc20*/  STL.64 [R116+0x58], R74 ;  /* 0x0000584a74007387 */ /* 0x002fe80000100a00 */
[----:B------:R-:W1:Y:S04]  /*1cc30*/  SHFL.DOWN PT, R73, R177, 0x10, 0x1f ;  /* 0x0a001f00b1497f89 */ /* 0x000e6800000e0000 */
[----:B------:R-:W-:Y:S04]  /*1cc40*/  SHFL.DOWN PT, R74, R176, 0x10, 0x1f ;  /* 0x0a001f00b04a7f89 */ /* 0x000fe800000e0000 */
[----:B------:R-:W-:Y:S04]  /*1cc50*/  STL.64 [R116+0x38], R84 ;  /* 0x0000385474007387 */ /* 0x000fe80000100a00 */
[----:B------:R-:W-:Y:S04]  /*1cc60*/  SHFL.DOWN PT, R84, R34, 0x10, 0x1f ;  /* 0x0a001f0022547f89 */ /* 0x000fe800000e0000 */
[----:B------:R-:W1:Y:S04]  /*1cc70*/  SHFL.DOWN PT, R85, R35, 0x10, 0x1f ;  /* 0x0a001f0023557f89 */ /* 0x000e6800000e0000 */
[----:B--2---:R-:W-:Y:S04]  /*1cc80*/  STL.64 [R116+0x60], R76 ;  /* 0x0000604c74007387 */ /* 0x004fe80000100a00 */
[----:B------:R-:W2:Y:S04]  /*1cc90*/  SHFL.DOWN PT, R75, R175, 0x10, 0x1f ;  /* 0x0a001f00af4b7f89 */ /* 0x000ea800000e0000 */
[----:B------:R-:W-:Y:S04]  /*1cca0*/  SHFL.DOWN PT, R76, R174, 0x10, 0x1f ;  /* 0x0a001f00ae4c7f89 */ /* 0x000fe800000e0000 */
[----:B---3--:R5:W-:Y:S04]  /*1ccb0*/  STL.64 [R116+0x100], R68 ;  /* 0x0001004474007387 */ /* 0x008be80000100a00 */
[----:B----4-:R-:W-:Y:S04]  /*1ccc0*/  STL.64 [R116+0x68], R78 ;  /* 0x0000684e74007387 */ /* 0x010fe80000100a00 */
[----:B------:R-:W-:Y:S01]  /*1ccd0*/  SHFL.DOWN PT, R77, R173, 0x10, 0x1f ;  /* 0x0a001f00ad4d7f89 */ /* 0x000fe200000e0000 */
[----:B-----5:R-:W-:-:S03]  /*1cce0*/  IMAD.MOV.U32 R68, RZ, RZ, R66 ;  /* 0x000000ffff447224 */ /* 0x020fc600078e0042 */
[----:B------:R-:W-:Y:S01]  /*1ccf0*/  SHFL.DOWN PT, R78, R172, 0x10, 0x1f ;  /* 0x0a001f00ac4e7f89 */ /* 0x000fe200000e0000 */
[----:B------:R-:W-:-:S03]  /*1cd00*/  IMAD.MOV.U32 R69, RZ, RZ, R70 ;  /* 0x000000ffff457224 */ /* 0x000fc600078e0046 */
[----:B------:R-:W-:Y:S04]  /*1cd10*/  SHFL.DOWN PT, R86, R32, 0x10, 0x1f ;  /* 0x0a001f0020567f89 */ /* 0x000fe800000e0000 */
[----:B------:R-:W3:Y:S04]  /*1cd20*/  SHFL.DOWN PT, R87, R33, 0x10, 0x1f ;  /* 0x0a001f0021577f89 */ /* 0x000ee800000e0000 */
[----:B------:R0:W-:Y:S04]  /*1cd30*/  STL.64 [R116+0x108], R68 ;  /* 0x0001084474007387 */ /* 0x0001e80000100a00 */
[----:B------:R-:W-:Y:S04]  /*1cd40*/  STL.64 [R116+0x70], R80 ;  /* 0x0000705074007387 */ /* 0x000fe80000100a00 */
[----:B------:R-:W4:Y:S01]  /*1cd50*/  SHFL.DOWN PT, R70, R164, 0x10, 0x1f ;  /* 0x0a001f00a4467f89 */ /* 0x000f2200000e0000 */
[----:B0-----:R-:W-:-:S03]  /*1cd60*/  IMAD.MOV.U32 R68, RZ, RZ, R71 ;  /* 0x000000ffff447224 */ /* 0x001fc600078e0047 */
[----:B------:R-:W-:Y:S01]  /*1cd70*/  SHFL.DOWN PT, R79, R171, 0x10, 0x1f ;  /* 0x0a001f00ab4f7f89 */ /* 0x000fe200000e0000 */
[----:B------:R-:W-:-:S03]  /*1cd80*/  IMAD.MOV.U32 R69, RZ, RZ, R72 ;  /* 0x000000ffff457224 */ /* 0x000fc600078e0048 */
[----:B------:R-:W-:Y:S04]  /*1cd90*/  SHFL.DOWN PT, R80, R170, 0x10, 0x1f ;  /* 0x0a001f00aa507f89 */ /* 0x000fe800000e0000 */
[----:B------:R-:W0:Y:S04]  /*1cda0*/  SHFL.DOWN PT, R71, R163, 0x10, 0x1f ;  /* 0x0a001f00a3477f89 */ /* 0x000e2800000e0000 */
[----:B------:R-:W5:Y:S04]  /*1cdb0*/  SHFL.DOWN PT, R72, R162, 0x10, 0x1f ;  /* 0x0a001f00a2487f89 */ /* 0x000f6800000e0000 */
[----:B------:R-:W-:Y:S04]  /*1cdc0*/  STL.64 [R116+0x78], R82 ;  /* 0x0000785274007387 */ /* 0x000fe80000100a00 */
[----:B------:R1:W-:Y:S04]  /*1cdd0*/  STL.64 [R116+0x110], R68 ;  /* 0x0001104474007387 */ /* 0x0003e80000100a00 */
[----:B------:R-:W-:Y:S04]  /*1cde0*/  SHFL.DOWN PT, R81, R169, 0x10, 0x1f ;  /* 0x0a001f00a9517f89 */ /* 0x000fe800000e0000 */
[----:B------:R-:W-:Y:S01]  /*1cdf0*/  SHFL.DOWN PT, R82, R168, 0x10, 0x1f ;  /* 0x0a001f00a8527f89 */ /* 0x000fe200000e0000 */
[----:B-1----:R-:W-:-:S03]  /*1ce00*/  IMAD.MOV.U32 R68, RZ, RZ, R73 ;  /* 0x000000ffff447224 */ /* 0x002fc600078e0049 */
[----:B------:R-:W-:Y:S01]  /*1ce10*/  STL.64 [R116+0x80], R84 ;  /* 0x0000805474007387 */ /* 0x000fe20000100a00 */
[----:B------:R-:W-:-:S03]  /*1ce20*/  IMAD.MOV.U32 R69, RZ, RZ, R74 ;  /* 0x000000ffff457224 */ /* 0x000fc600078e004a */
[----:B------:R-:W1:Y:S04]  /*1ce30*/  SHFL.DOWN PT, R73, R161, 0x10, 0x1f ;  /* 0x0a001f00a1497f89 */ /* 0x000e6800000e0000 */
[----:B------:R-:W1:Y:S04]  /*1ce40*/  SHFL.DOWN PT, R74, R160, 0x10, 0x1f ;  /* 0x0a001f00a04a7f89 */ /* 0x000e6800000e0000 */
[----:B------:R2:W-:Y:S04]  /*1ce50*/  STL.64 [R116+0x118], R68 ;  /* 0x0001184474007387 */ /* 0x0005e80000100a00 */
[----:B------:R-:W-:Y:S04]  /*1ce60*/  SHFL.DOWN PT, R83, R167, 0x10, 0x1f ;  /* 0x0a001f00a7537f89 */ /* 0x000fe800000e0000 */
[----:B------:R-:W-:Y:S01]  /*1ce70*/  SHFL.DOWN PT, R84, R166, 0x10, 0x1f ;  /* 0x0a001f00a6547f89 */ /* 0x000fe200000e0000 */
[----:B--2---:R-:W-:-:S03]  /*1ce80*/  IMAD.MOV.U32 R68, RZ, RZ, R75 ;  /* 0x000000ffff447224 */ /* 0x004fc600078e004b */
[----:B---3--:R4:W-:Y:S01]  /*1ce90*/  STL.64 [R116+0x88], R86 ;  /* 0x0000885674007387 */ /* 0x0089e20000100a00 */
[----:B------:R-:W-:-:S03]  /*1cea0*/  IMAD.MOV.U32 R69, RZ, RZ, R76 ;  /* 0x000000ffff457224 */ /* 0x000fc600078e004c */
[----:B------:R-:W-:Y:S04]  /*1ceb0*/  SHFL.DOWN PT, R75, R159, 0x10, 0x1f ;  /* 0x0a001f009f4b7f89 */ /* 0x000fe800000e0000 */
[----:B------:R-:W-:Y:S04]  /*1cec0*/  SHFL.DOWN PT, R76, R158, 0x10, 0x1f ;  /* 0x0a001f009e4c7f89 */ /* 0x000fe800000e0000 */
[----:B------:R2:W-:Y:S01]  /*1ced0*/  STL.64 [R116+0x120], R68 ;  /* 0x0001204474007387 */ /* 0x0005e20000100a00 */
[----:B----4-:R-:W-:Y:S02]  /*1cee0*/  IMAD.MOV.U32 R87, RZ, RZ, R70 ;  /* 0x000000ffff577224 */ /* 0x010fe400078e0046 */
[----:B0-----:R-:W-:Y:S01]  /*1cef0*/  IMAD.MOV.U32 R70, RZ, RZ, R71 ;  /* 0x000000ffff467224 */ /* 0x001fe200078e0047 */
[----:B------:R-:W0:Y:S01]  /*1cf00*/  SHFL.DOWN PT, R66, R165, 0x10, 0x1f ;  /* 0x0a001f00a5427f89 */ /* 0x000e2200000e0000 */
[----:B-----5:R-:W-:-:S03]  /*1cf10*/  IMAD.MOV.U32 R71, RZ, RZ, R72 ;  /* 0x000000ffff477224 */ /* 0x020fc600078e0048 */
[----:B------:R-:W-:Y:S01]  /*1cf20*/  SHFL.DOWN PT, R88, R30, 0x10, 0x1f ;  /* 0x0a001f001e587f89 */ /* 0x000fe200000e0000 */
[----:B--2---:R-:W-:-:S03]  /*1cf30*/  IMAD.MOV.U32 R68, RZ, RZ, R77 ;  /* 0x000000ffff447224 */ /* 0x004fc600078e004d */
[----:B------:R1:W-:Y:S01]  /*1cf40*/  STL.64 [R116+0x150], R70 ;  /* 0x0001504674007387 */ /* 0x0003e20000100a00 */
[----:B------:R-:W-:-:S03]  /*1cf50*/  IMAD.MOV.U32 R69, RZ, RZ, R78 ;  /* 0x000000ffff457224 */ /* 0x000fc600078e004e */
[----:B------:R-:W-:Y:S04]  /*1cf60*/  SHFL.DOWN PT, R77, R157, 0x10, 0x1f ;  /* 0x0a001f009d4d7f89 */ /* 0x000fe800000e0000 */
[----:B------:R-:W-:Y:S04]  /*1cf70*/  SHFL.DOWN PT, R78, R156, 0x10, 0x1f ;  /* 0x0a001f009c4e7f89 */ /* 0x000fe800000e0000 */
[----:B------:R2:W-:Y:S01]  /*1cf80*/  STL.64 [R116+0x128], R68 ;  /* 0x0001284474007387 */ /* 0x0005e20000100a00 */
[----:B-1----:R-:W-:Y:S02]  /*1cf90*/  IMAD.MOV.U32 R70, RZ, RZ, R73 ;  /* 0x000000ffff467224 */ /* 0x002fe400078e0049 */
[----:B------:R-:W-:Y:S01]  /*1cfa0*/  IMAD.MOV.U32 R71, RZ, RZ, R74 ;  /* 0x000000ffff477224 */ /* 0x000fe200078e004a */
[----:B------:R-:W1:Y:S01]  /*1cfb0*/  SHFL.DOWN PT, R89, R31, 0x10, 0x1f ;  /* 0x0a001f001f597f89 */ /* 0x000e6200000e0000 */
[----:B0-----:R-:W-:-:S02]  /*1cfc0*/  IMAD.MOV.U32 R86, RZ, RZ, R66 ;  /* 0x000000ffff567224 */ /* 0x001fc400078e0042 */
[----:B------:R-:W-:Y:S01]  /*1cfd0*/  IMAD.MOV.U32 R66, RZ, RZ, R117 ;  /* 0x000000ffff427224 */ /* 0x000fe200078e0075 */
[----:B------:R0:W-:Y:S01]  /*1cfe0*/  STL.64 [R116+0x158], R70 ;  /* 0x0001584674007387 */ /* 0x0001e20000100a00 */
[----:B--2---:R-:W-:-:S03]  /*1cff0*/  IMAD.MOV.U32 R68, RZ, RZ, R79 ;  /* 0x000000ffff447224 */ /* 0x004fc600078e004f */
[----:B------:R-:W-:Y:S01]  /*1d000*/  SHFL.DOWN PT, R90, R28, 0x10, 0x1f ;  /* 0x0a001f001c5a7f89 */ /* 0x000fe200000e0000 */
[----:B------:R-:W-:-:S03]  /*1d010*/  IMAD.MOV.U32 R69, RZ, RZ, R80 ;  /* 0x000000ffff457224 */ /* 0x000fc600078e0050 */
[----:B------:R-:W-:Y:S01]  /*1d020*/  SHFL.DOWN PT, R79, R155, 0x10, 0x1f ;  /* 0x0a001f009b4f7f89 */ /* 0x000fe200000e0000 */
[----:B0-----:R-:W-:-:S03]  /*1d030*/  IMAD.MOV.U32 R70, RZ, RZ, R75 ;  /* 0x000000ffff467224 */ /* 0x001fc600078e004b */
[----:B------:R-:W-:Y:S01]  /*1d040*/  SHFL.DOWN PT, R80, R154, 0x10, 0x1f ;  /* 0x0a001f009a507f89 */ /* 0x000fe200000e0000 */
[----:B------:R-:W-:-:S03]  /*1d050*/  IMAD.MOV.U32 R71, RZ, RZ, R76 ;  /* 0x000000ffff477224 */ /* 0x000fc600078e004c */
[----:B------:R0:W-:Y:S04]  /*1d060*/  STL.64 [R116+0x130], R68 ;  /* 0x0001304474007387 */ /* 0x0001e80000100a00 */
[----:B------:R-:W2:Y:S04]  /*1d070*/  SHFL.DOWN PT, R91, R29, 0x10, 0x1f ;  /* 0x0a001f001d5b7f89 */ /* 0x000ea800000e0000 */
[----:B------:R-:W-:Y:S01]  /*1d080*/  SHFL.DOWN PT, R92, R26, 0x10, 0x1f ;  /* 0x0a001f001a5c7f89 */ /* 0x000fe200000e0000 */
[----:B0-----:R-:W-:-:S03]  /*1d090*/  IMAD.MOV.U32 R68, RZ, RZ, R81 ;  /* 0x000000ffff447224 */ /* 0x001fc600078e0051 */
[----:B------:R-:W0:Y:S01]  /*1d0a0*/  SHFL.DOWN PT, R93, R27, 0x10, 0x1f ;  /* 0x0a001f001b5d7f89 */ /* 0x000e2200000e0000 */
[----:B------:R-:W-:-:S03]  /*1d0b0*/  IMAD.MOV.U32 R69, RZ, RZ, R82 ;  /* 0x000000ffff457224 */ /* 0x000fc600078e0052 */
[----:B------:R-:W-:Y:S04]  /*1d0c0*/  SHFL.DOWN PT, R81, R153, 0x10, 0x1f ;  /* 0x0a001f0099517f89 */ /* 0x000fe800000e0000 */
[----:B------:R-:W-:Y:S04]  /*1d0d0*/  SHFL.DOWN PT, R82, R152, 0x10, 0x1f ;  /* 0x0a001f0098527f89 */ /* 0x000fe800000e0000 */
[----:B------:R3:W-:Y:S04]  /*1d0e0*/  STL.64 [R116+0x138], R68 ;  /* 0x0001384474007387 */ /* 0x0007e80000100a00 */
[----:B------:R-:W-:Y:S04]  /*1d0f0*/  SHFL.DOWN PT, R94, R24, 0x10, 0x1f ;  /* 0x0a001f00185e7f89 */ /* 0x000fe800000e0000 */
[----:B------:R-:W4:Y:S01]  /*1d100*/  SHFL.DOWN PT, R95, R25, 0x10, 0x1f ;  /* 0x0a001f00195f7f89 */ /* 0x000f2200000e0000 */
[----:B---3--:R-:W-:-:S03]  /*1d110*/  IMAD.MOV.U32 R68, RZ, RZ, R83 ;  /* 0x000000ffff447224 */ /* 0x008fc600078e0053 */
[----:B------:R-:W-:Y:S01]  /*1d120*/  SHFL.DOWN PT, R96, R22, 0x10, 0x1f ;  /* 0x0a001f0016607f89 */ /* 0x000fe200000e0000 */
[----:B------:R-:W-:-:S03]  /*1d130*/  IMAD.MOV.U32 R69, RZ, RZ, R84 ;  /* 0x000000ffff457224 */ /* 0x000fc600078e0054 */
[----:B------:R-:W-:Y:S04]  /*1d140*/  SHFL.DOWN PT, R83, R151, 0x10, 0x1f ;  /* 0x0a001f0097537f89 */ /* 0x000fe800000e0000 */
[----:B------:R-:W-:Y:S04]  /*1d150*/  SHFL.DOWN PT, R84, R150, 0x10, 0x1f ;  /* 0x0a001f0096547f89 */ /* 0x000fe800000e0000 */
[----:B------:R-:W-:Y:S04]  /*1d160*/  STL.64 [R116+0x140], R68 ;  /* 0x0001404474007387 */ /* 0x000fe80000100a00 */
[----:B------:R-:W3:Y:S04]  /*1d170*/  SHFL.DOWN PT, R97, R23, 0x10, 0x1f ;  /* 0x0a001f0017617f89 */ /* 0x000ee800000e0000 */
        /* <DEDUP_REMOVED lines=20> */
[----:B------:R0:W-:Y:S04]  /*1d2c0*/  STL.64 [R116+0x160], R70 ;  /* 0x0001604674007387 */ /* 0x0001e80000100a00 */
[----:B-1----:R-:W-:Y:S04]  /*1d2d0*/  STL.64 [R116+0x90], R88 ;  /* 0x0000905874007387 */ /* 0x002fe80000100a00 */
[----:B--2---:R-:W-:Y:S01]  /*1d2e0*/  STL.64 [R116+0x98], R90 ;  /* 0x0000985a74007387 */ /* 0x004fe20000100a00 */
[----:B0-----:R-:W-:-:S03]  /*1d2f0*/  IMAD.MOV.U32 R70, RZ, RZ, R77 ;  /* 0x000000ffff467224 */ /* 0x001fc600078e004d */
[----:B------:R-:W-:Y:S01]  /*1d300*/  STL.64 [R116+0xa0], R92 ;  /* 0x0000a05c74007387 */ /* 0x000fe20000100a00 */
[----:B------:R-:W-:-:S03]  /*1d310*/  IMAD.MOV.U32 R71, RZ, RZ, R78 ;  /* 0x000000ffff477224 */ /* 0x000fc600078e004e */
[----:B----4-:R-:W-:Y:S04]  /*1d320*/  STL.64 [R116+0xa8], R94 ;  /* 0x0000a85e74007387 */ /* 0x010fe80000100a00 */
[----:B------:R0:W-:Y:S04]  /*1d330*/  STL.64 [R116+0x168], R70 ;  /* 0x0001684674007387 */ /* 0x0001e80000100a00 */
[----:B---3--:R-:W-:Y:S04]  /*1d340*/  STL.64 [R116+0xb0], R96 ;  /* 0x0000b06074007387 */ /* 0x008fe80000100a00 */
[----:B-----5:R-:W-:Y:S01]  /*1d350*/  STL.64 [R116+0xb8], R98 ;  /* 0x0000b86274007387 */ /* 0x020fe20000100a00 */
[----:B0-----:R-:W-:-:S03]  /*1d360*/  IMAD.MOV.U32 R70, RZ, RZ, R79 ;  /* 0x000000ffff467224 */ /* 0x001fc600078e004f */
[----:B------:R-:W-:Y:S01]  /*1d370*/  STL.64 [R116+0xc0], R100 ;  /* 0x0000c06474007387 */ /* 0x000fe20000100a00 */
[----:B------:R-:W-:-:S03]  /*1d380*/  IMAD.MOV.U32 R71, RZ, RZ, R80 ;  /* 0x000000ffff477224 */ /* 0x000fc600078e0050 */
        /* <DEDUP_REMOVED lines=9> */
[----:B------:R1:W-:Y:S04]  /*1d420*/  STL.64 [R116+0xf0], R112 ;  /* 0x0000f07074007387 */ /* 0x0003e80000100a00 */
[----:B------:R1:W-:Y:S01]  /*1d430*/  STL.64 [R116+0xf8], R114 ;  /* 0x0000f87274007387 */ /* 0x0003e20000100a00 */
[----:B0-----:R-:W-:-:S03]  /*1d440*/  IMAD.MOV.U32 R70, RZ, RZ, R83 ;  /* 0x000000ffff467224 */ /* 0x001fc600078e0053 */
[----:B------:R1:W-:Y:S01]  /*1d450*/  STL.64 [R116+0x148], R86 ;  /* 0x0001485674007387 */ /* 0x0003e20000100a00 */
[----:B------:R-:W-:-:S03]  /*1d460*/  IMAD.MOV.U32 R71, RZ, RZ, R84 ;  /* 0x000000ffff477224 */ /* 0x000fc600078e0054 */
[----:B------:R1:W-:Y:S04]  /*1d470*/  STL.64 [R116], R68 ;  /* 0x0000004474007387 */ /* 0x0003e80000100a00 */
[----:B------:R1:W-:Y:S01]  /*1d480*/  STL.64 [R116+0x180], R70 ;  /* 0x0001804674007387 */ /* 0x0003e20000100a00 */
[----:B------:R-:W-:Y:S05]  /*1d490*/  @P0 BRA `(.L_x_6988) ;  /* 0x0000004000240947 */ /* 0x000fea0003800000 */
[----:B------:R-:W-:-:S04]  /*1d4a0*/  FSETP.GT.FTZ.AND P0, PT, R117, R68, PT ;  /* 0x000000447500720b */ /* 0x000fc80003f14000 */
[----:B-1----:R-:W-:Y:S02]  /*1d4b0*/  FSEL R71, R68, R117, P0 ;  /* 0x0000007544477208 */ /* 0x002fe40000000000 */
[----:B------:R-:W-:Y:S01]  /*1d4c0*/  FSEL R66, R117, R68, P0 ;  /* 0x0000004475427208 */ /* 0x000fe20000000000 */
[----:B------:R-:W-:Y:S01]  /*1d4d0*/  IMAD.MOV.U32 R68, RZ, RZ, R64 ;  /* 0x000000ffff447224 */ /* 0x000fe200078e0040 */
[----:B------:R-:W-:Y:S02]  /*1d4e0*/  FSEL R70, R67, R69, P0 ;  /* 0x0000004543467208 */ /* 0x000fe40000000000 */
[----:B------:R-:W-:Y:S01]  /*1d4f0*/  FSEL R67, R69, R67, P0 ;  /* 0x0000004345437208 */ /* 0x000fe20000000000 */
[----:B------:R-:W-:Y:S01]  /*1d500*/  FADD.FTZ R71, -R66, R71 ;  /* 0x0000004742477221 */ /* 0x000fe20000010100 */
[----:B------:R-:W-:-:S03]  /*1d510*/  PRMT R69, R181, 0x7610, R69 ;  /* 0x00007610b5457816 */ /* 0x000fc60000000045 */
[----:B------:R-:W-:Y:S01]  /*1d520*/  FMUL.FTZ R72, R71, 1.4426950216293334961 ;  /* 0x3fb8aa3b47487820 */ /* 0x000fe20000410000 */
[----:B------:R-:W-:-:S05]  /*1d530*/  VIADD R71, R116, 0x8 ;  /* 0x0000000874477836 */ /* 0x000fca0000000000 */
[----:B------:R-:W0:Y:S02]  /*1d540*/  MUFU.EX2 R72, R72 ;  /* 0x0000004800487308 */ /* 0x000e240000000800 */
[----:B0-----:R-:W-:Y:S01]  /*1d550*/  FFMA.FTZ R67, R67, R72, R70 ;  /* 0x0000004843437223 */ /* 0x001fe20000010046 */
[----:B------:R-:W-:-:S07]  /*1d560*/  IMAD.MOV.U32 R70, RZ, RZ, RZ ;  /* 0x000000ffff467224 */ /* 0x000fce00078e00ff */
.L_x_7178:
        /* <DEDUP_REMOVED lines=20> */
.L_x_6990:
[----:B------:R-:W-:Y:S01]  /*1d6b0*/  IMAD.MOV.U32 R64, RZ, RZ, R3 ;  /* 0x000000ffff407224 */ /* 0x000fe200078e0003 */
[C---:B------:R-:W-:Y:S01]  /*1d6c0*/  PRMT R72, R150.reuse, 0x7632, R72 ;  /* 0x0000763296487816 */ /* 0x040fe20000000048 */
[----:B------:R-:W-:Y:S01]  /*1d6d0*/  IMAD.MOV.U32 R3, RZ, RZ, R2 ;  /* 0x000000ffff037224 */ /* 0x000fe200078e0002 */
[----:B------:R-:W-:-:S07]  /*1d6e0*/  PRMT R150, R150, 0x5410, R150 ;  /* 0x0000541096967816 */ /* 0x000fce0000000096 */
.L_x_6991:
[----:B------:R-:W-:Y:S05]  /*1d6f0*/  BSYNC.RECONVERGENT B1 ;  /* 0x0000000000017941 */ /* 0x000fea0003800200 */
.L_x_6989:
        /* <DEDUP_REMOVED lines=11> */
.L_x_6993:
[----:B------:R-:W-:Y:S01]  /*1d7b0*/  IMAD.MOV.U32 R73, RZ, RZ, R64 ;  /* 0x000000ffff497224 */ /* 0x000fe200078e0040 */
[----:B------:R-:W-:Y:S01]  /*1d7c0*/  PRMT R74, R72, 0x7610, R74 ;  /* 0x00007610484a7816 */ /* 0x000fe2000000004a */
[----:B------:R-:W-:Y:S01]  /*1d7d0*/  IMAD.MOV.U32 R2, RZ, RZ, R5 ;  /* 0x000000ffff027224 */ /* 0x000fe200078e0005 */
[----:B------:R-:W-:-:S07]  /*1d7e0*/  PRMT R150, R151, 0x7632, R150 ;  /* 0x0000763297967816 */ /* 0x000fce0000000096 */
.L_x_6994:
[----:B------:R-:W-:Y:S05]  /*1d7f0*/  BSYNC.RECONVERGENT B1 ;  /* 0x0000000000017941 */ /* 0x000fea0003800200 */
.L_x_6992:
        /* <DEDUP_REMOVED lines=11> */
.L_x_6996:
[----:B------:R-:W-:Y:S01]  /*1d8b0*/  IMAD.MOV.U32 R64, RZ, RZ, R73 ;  /* 0x000000ffff407224 */ /* 0x000fe200078e0049 */
[----:B------:R-:W-:Y:S01]  /*1d8c0*/  PRMT R69, R69, 0x5410, R74 ;  /* 0x0000541045457816 */ /* 0x000fe2000000004a */
[----:B------:R-:W-:Y:S01]  /*1d8d0*/  IMAD.MOV.U32 R5, RZ, RZ, R4 ;  /* 0x000000ffff057224 */ /* 0x000fe200078e0004 */
[----:B------:R-:W-:-:S07]  /*1d8e0*/  PRMT R151, R151, 0x5410, R151 ;  /* 0x0000541097977816 */ /* 0x000fce0000000097 */
.L_x_6997:
[----:B------:R-:W-:Y:S05]  /*1d8f0*/  BSYNC.RECONVERGENT B1 ;  /* 0x0000000000017941 */ /* 0x000fea0003800200 */
.L_x_6995:
        /* <DEDUP_REMOVED lines=11> */
.L_x_6999:
[----:B------:R-:W-:Y:S01]  /*1d9b0*/  IMAD.MOV.U32 R73, RZ, RZ, R64 ;  /* 0x000000ffff497224 */ /* 0x000fe200078e0040 */
[----:B------:R-:W-:Y:S01]  /*1d9c0*/  PRMT R72, R72, 0x7610, R69 ;  /* 0x0000761048487816 */ /* 0x000fe20000000045 */
[----:B------:R-:W-:Y:S01]  /*1d9d0*/  IMAD.MOV.U32 R4, RZ, RZ, R7 ;  /* 0x000000ffff047224 */ /* 0x000fe200078e0007 */
[----:B------:R-:W-:-:S07]  /*1d9e0*/  PRMT R151, R152, 0x7632, R151 ;  /* 0x0000763298977816 */ /* 0x000fce0000000097 */
.L_x_7000:
[----:B------:R-:W-:Y:S05]  /*1d9f0*/  BSYNC.RECONVERGENT B1 ;  /* 0x0000000000017941 */ /* 0x000fea0003800200 */
.L_x_6998:
        /* <DEDUP_REMOVED lines=11> */
.L_x_7002:
[----:B------:R-:W-:Y:S01]  /*1dab0*/  IMAD.MOV.U32 R64, RZ, RZ, R73 ;  /* 0x000000ffff407224 */ /* 0x000fe200078e0049 */
[----:B------:R-:W-:Y:S01]  /*1dac0*/  PRMT R72, R72, 0x7632, R72 ;  /* 0x0000763248487816 */ /* 0x000fe20000000048 */
[----:B------:R-:W-:Y:S01]  /*1dad0*/  IMAD.MOV.U32 R7, RZ, RZ, R6 ;  /* 0x000000ffff077224 */ /* 0x000fe200078e0006 */
[----:B------:R-:W-:-:S07]  /*1dae0*/  PRMT R152, R152, 0x5410, R152 ;  /* 0x0000541098987816 */ /* 0x000fce0000000098 */
.L_x_7003:
[----:B------:R-:W-:Y:S05]  /*1daf0*/  BSYNC.RECONVERGENT B1 ;  /* 0x0000000000017941 */ /* 0x000fea0003800200 */
.L_x_7001:
        /* <DEDUP_REMOVED lines=11> */
.L_x_7005:
[----:B------:R-:W-:Y:S01]  /*1dbb0*/  IMAD.MOV.U32 R73, RZ, RZ, R64 ;  /* 0x000000ffff497224 */ /* 0x000fe200078e0040 */
[----:B------:R-:W-:Y:S01]  /*1dbc0*/  PRMT R74, R72, 0x7610, R74 ;  /* 0x00007610484a7816 */ /* 0x000fe2000000004a */
[----:B------:R-:W-:Y:S01]  /*1dbd0*/  IMAD.MOV.U32 R6, RZ, RZ, R9 ;  /* 0x000000ffff067224 */ /* 0x000fe200078e0009 */
[----:B------:R-:W-:-:S07]  /*1dbe0*/  PRMT R152, R153, 0x7632, R152 ;  /* 0x0000763299987816 */ /* 0x000fce0000000098 */
.L_x_7006:
[----:B------:R-:W-:Y:S05]  /*1dbf0*/  BSYNC.RECONVERGENT B1 ;  /* 0x0000000000017941 */ /* 0x000fea0003800200 */
.L_x_7004:
        /* <DEDUP_REMOVED lines=11> */
.L_x_7008:
[----:B------:R-:W-:Y:S01]  /*1dcb0*/  IMAD.MOV.U32 R64, RZ, RZ, R73 ;  /* 0x000000ffff407224 */ /* 0x000fe200078e0049 */
[----:B------:R-:W-:Y:S01]  /*1dcc0*/  PRMT R69, R69, 0x5410, R74 ;  /* 0x0000541045457816 */ /* 0x000fe2000000004a */
[----:B------:R-:W-:Y:S01]  /*1dcd0*/  IMAD.MOV.U32 R9, RZ, RZ, R8 ;  /* 0x000000ffff097224 */ /* 0x000fe200078e0008 */
[----:B------:R-:W-:-:S07]  /*1dce0*/  PRMT R153, R153, 0x5410, R153 ;  /* 0x0000541099997816 */ /* 0x000fce0000000099 */
.L_x_7009:
[----:B------:R-:W-:Y:S05]  /*1dcf0*/  BSYNC.RECONVERGENT B1 ;  /* 0x0000000000017941 */ /* 0x000fea0003800200 */
.L_x_7007:
        /* <DEDUP_REMOVED lines=11> */
.L_x_7011:
[----:B------:R-:W-:Y:S01]  /*1ddb0*/  IMAD.MOV.U32 R73, RZ, RZ, R64 ;  /* 0x000000ffff497224 */ /* 0x000fe200078e0040 */
[----:B------:R-:W-:Y:S01]  /*1ddc0*/  PRMT R72, R72, 0x7610, R69 ;  /* 0x0000761048487816 */ /* 0x000fe20000000045 */
[----:B------:R-:W-:Y:S01]  /*1ddd0*/  IMAD.MOV.U32 R8, RZ, RZ, R11 ;  /* 0x000000ffff087224 */ /* 0x000fe200078e000b */
[----:B------:R-:W-:-:S07]  /*1dde0*/  PRMT R153, R154, 0x7632, R153 ;  /* 0x000076329a997816 */ /* 0x000fce0000000099 */
.L_x_7012:
[----:B------:R-:W-:Y:S05]  /*1ddf0*/  BSYNC.RECONVERGENT B1 ;  /* 0x0000000000017941 */ /* 0x000fea0003800200 */
.L_x_7010:
        /* <DEDUP_REMOVED lines=11> */
.L_x_7014:
[----:B------:R-:W-:Y:S01]  /*1deb0*/  IMAD.MOV.U32 R64, RZ, RZ, R73 ;  /* 0x000000ffff407224 */ /* 0x000fe200078e0049 */
[----:B------:R-:W-:Y:S01]  /*1dec0*/  PRMT R72, R72, 0x7632, R72 ;  /* 0x0000763248487816 */ /* 0x000fe20000000048 */
[----:B------:R-:W-:Y:S01]  /*1ded0*/  IMAD.MOV.U32 R11, RZ, RZ, R10 ;  /* 0x000000ffff0b7224 */ /* 0x000fe200078e000a */
[----:B------:R-:W-:-:S07]  /*1dee0*/  PRMT R154, R154, 0x5410, R154 ;  /* 0x000054109a9a7816 */ /* 0x000fce000000009a */
.L_x_7015:
[----:B------:R-:W-:Y:S05]  /*1def0*/  BSYNC.RECONVERGENT B1 ;  /* 0x0000000000017941 */ /* 0x000fea0003800200 */
.L_x_7013:
        /* <DEDUP_REMOVED lines=11> */
.L_x_7017:
[----:B------:R-:W-:Y:S01]  /*1dfb0*/  IMAD.MOV.U32 R73, RZ, RZ, R64 ;  /* 0x000000ffff497224 */ /* 0x000fe200078e0040 */
[----:B------:R-:W-:Y:S01]  /*1dfc0*/  PRMT R74, R72, 0x7610, R74 ;  /* 0x00007610484a7816 */ /* 0x000fe2000000004a */
[----:B------:R-:W-:Y:S01]  /*1dfd0*/  IMAD.MOV.U32 R10, RZ, RZ, R13 ;  /* 0x000000ffff0a7224 */ /* 0x000fe200078e000d */
[----:B------:R-:W-:-:S07]  /*1dfe0*/  PRMT R154, R155, 0x7632, R154 ;  /* 0x000076329b9a7816 */ /* 0x000fce000000009a */
.L_x_7018:
[----:B------:R-:W-:Y:S05]  /*1dff0*/  BSYNC.RECONVERGENT B1 ;  /* 0x0000000000017941 */ /* 0x000fea0003800200 */
.L_x_7016:
        /* <DEDUP_REMOVED lines=11> */
.L_x_7020:
[----:B------:R-:W-:Y:S01]  /*1e0b0*/  IMAD.MOV.U32 R64, RZ, RZ, R73 ;  /* 0x000000ffff407224 */ /* 0x000fe200078e0049 */
[----:B------:R-:W-:Y:S01]  /*1e0c0*/  PRMT R69, R69, 0x5410, R74 ;  /* 0x0000541045457816 */ /* 0x000fe2000000004a */
[----:B------:R-:W-:Y:S01]  /*1e0d0*/  IMAD.MOV.U32 R13, RZ, RZ, R12 ;  /* 0x000000ffff0d7224 */ /* 0x000fe200078e000c */
[----:B------:R-:W-:-:S07]  /*1e0e0*/  PRMT R155, R155, 0x5410, R155 ;  /* 0x000054109b9b7816 */ /* 0x000fce000000009b */
.L_x_7021:
[----:B------:R-:W-:Y:S05]  /*1e0f0*/  BSYNC.RECONVERGENT B1 ;  /* 0x0000000000017941 */ /* 0x000fea0003800200 */
.L_x_7019:
        /* <DEDUP_REMOVED lines=11> */
.L_x_7023:
[----:B------:R-:W-:Y:S01]  /*1e1b0*/  IMAD.MOV.U32 R73, RZ, RZ, R64 ;  /* 0x000000ffff497224 */ /* 0x000fe200078e0040 */
[----:B------:R-:W-:Y:S01]  /*1e1c0*/  PRMT R72, R72, 0x7610, R69 ;  /* 0x0000761048487816 */ /* 0x000fe20000000045 */
[----:B------:R-:W-:Y:S01]  /*1e1d0*/  IMAD.MOV.U32 R12, RZ, RZ, R15 ;  /* 0x000000ffff0c7224 */ /* 0x000fe200078e000f */
[----:B------:R-:W-:-:S07]  /*1e1e0*/  PRMT R155, R156, 0x7632, R155 ;  /* 0x000076329c9b7816 */ /* 0x000fce000000009b */
.L_x_7024:
[----:B------:R-:W-:Y:S05]  /*1e1f0*/  BSYNC.RECONVERGENT B1 ;  /* 0x0000000000017941 */ /* 0x000fea0003800200 */
.L_x_7022:
        /* <DEDUP_REMOVED lines=11> */
.L_x_7026:
[----:B------:R-:W-:Y:S01]  /*1e2b0*/  IMAD.MOV.U32 R64, RZ, RZ, R73 ;  /* 0x000000ffff407224 */ /* 0x000fe200078e0049 */
[----:B------:R-:W-:Y:S01]  /*1e2c0*/  PRMT R72, R72, 0x7632, R72 ;  /* 0x0000763248487816 */ /* 0x000fe20000000048 */
[----:B------:R-:W-:Y:S01]  /*1e2d0*/  IMAD.MOV.U32 R15, RZ, RZ, R14 ;  /* 0x000000ffff0f7224 */ /* 0x000fe200078e000e */
[----:B------:R-:W-:-:S07]  /*1e2e0*/  PRMT R156, R156, 0x5410, R156 ;  /* 0x000054109c9c7816 */ /* 0x000fce000000009c */
.L_x_7027:
[----:B------:R-:W-:Y:S05]  /*1e2f0*/  BSYNC.RECONVERGENT B1 ;  /* 0x0000000000017941 */ /* 0x000fea0003800200 */
.L_x_7025:
        /* <DEDUP_REMOVED lines=11> */
.L_x_7029:
[----:B------:R-:W-:Y:S01]  /*1e3b0*/  IMAD.MOV.U32 R73, RZ, RZ, R64 ;  /* 0x000000ffff497224 */ /* 0x000fe200078e0040 */
[----:B------:R-:W-:Y:S01]  /*1e3c0*/  PRMT R74, R72, 0x7610, R74 ;  /* 0x00007610484a7816 */ /* 0x000fe2000000004a */
[----:B------:R-:W-:Y:S01]  /*1e3d0*/  IMAD.MOV.U32 R14, RZ, RZ, R17 ;  /* 0x000000ffff0e7224 */ /* 0x000fe200078e0011 */
[----:B------:R-:W-:-:S07]  /*1e3e0*/  PRMT R156, R157, 0x7632, R156 ;  /* 0x000076329d9c7816 */ /* 0x000fce000000009c */
.L_x_7030:
[----:B------:R-:W-:Y:S05]  /*1e3f0*/  BSYNC.RECONVERGENT B1 ;  /* 0x0000000000017941 */ /* 0x000fea0003800200 */
.L_x_7028:
        /* <DEDUP_REMOVED lines=11> */
.L_x_7032:
[----:B------:R-:W-:Y:S01]  /*1e4b0*/  IMAD.MOV.U32 R64, RZ, RZ, R73 ;  /* 0x000000ffff407224 */ /* 0x000fe200078e0049 */
[----:B------:R-:W-:Y:S01]  /*1e4c0*/  PRMT R69, R69, 0x5410, R74 ;  /* 0x0000541045457816 */ /* 0x000fe2000000004a */
[----:B------:R-:W-:Y:S01]  /*1e4d0*/  IMAD.MOV.U32 R17, RZ, RZ, R16 ;  /* 0x000000ffff117224 */ /* 0x000fe200078e0010 */
[----:B------:R-:W-:-:S07]  /*1e4e0*/  PRMT R157, R157, 0x5410, R157 ;  /* 0x000054109d9d7816 */ /* 0x000fce000000009d */
.L_x_7033:
[----:B------:R-:W-:Y:S05]  /*1e4f0*/  BSYNC.RECONVERGENT B1 ;  /* 0x0000000000017941 */ /* 0x000fea0003800200 */
.L_x_7031:
        /* <DEDUP_REMOVED lines=11> */
.L_x_7035:
[----:B------:R-:W-:Y:S01]  /*1e5b0*/  IMAD.MOV.U32 R73, RZ, RZ, R64 ;  /* 0x000000ffff497224 */ /* 0x000fe200078e0040 */
[----:B------:R-:W-:Y:S01]  /*1e5c0*/  PRMT R72, R72, 0x7610, R69 ;  /* 0x0000761048487816 */ /* 0x000fe20000000045 */
[----:B------:R-:W-:Y:S01]  /*1e5d0*/  IMAD.MOV.U32 R16, RZ, RZ, R19 ;  /* 0x000000ffff107224 */ /* 0x000fe200078e0013 */
[----:B------:R-:W-:-:S07]  /*1e5e0*/  PRMT R157, R158, 0x7632, R157 ;  /* 0x000076329e9d7816 */ /* 0x000fce000000009d */
.L_x_7036:
[----:B------:R-:W-:Y:S05]  /*1e5f0*/  BSYNC.RECONVERGENT B1 ;  /* 0x0000000000017941 */ /* 0x000fea0003800200 */
.L_x_7034:
        /* <DEDUP_REMOVED lines=11> */
.L_x_7038:
[----:B------:R-:W-:Y:S01]  /*1e6b0*/  IMAD.MOV.U32 R64, RZ, RZ, R73 ;  /* 0x000000ffff407224 */ /* 0x000fe200078e0049 */
[----:B------:R-:W-:Y:S01]  /*1e6c0*/  PRMT R72, R72, 0x7632, R72 ;  /* 0x0000763248487816 */ /* 0x000fe20000000048 */
[----:B------:R-:W-:Y:S01]  /*1e6d0*/  IMAD.MOV.U32 R19, RZ, RZ, R18 ;  /* 0x000000ffff137224 */ /* 0x000fe200078e0012 */
[----:B------:R-:W-:-:S07]  /*1e6e0*/  PRMT R158, R158, 0x5410, R158 ;  /* 0x000054109e9e7816 */ /* 0x000fce000000009e */
.L_x_7039:
[----:B------:R-:W-:Y:S05]  /*1e6f0*/  BSYNC.RECONVERGENT B1 ;  /* 0x0000000000017941 */ /* 0x000fea0003800200 */
.L_x_7037:
        /* <DEDUP_REMOVED lines=11> */
.L_x_7041:
[----:B------:R-:W-:Y:S01]  /*1e7b0*/  IMAD.MOV.U32 R73, RZ, RZ, R64 ;  /* 0x000000ffff497224 */ /* 0x000fe200078e0040 */
[----:B------:R-:W-:Y:S01]  /*1e7c0*/  PRMT R74, R72, 0x7610, R74 ;  /* 0x00007610484a7816 */ /* 0x000fe2000000004a */
[----:B------:R-:W-:Y:S01]  /*1e7d0*/  IMAD.MOV.U32 R18, RZ, RZ, R21 ;  /* 0x000000ffff127224 */ /* 0x000fe200078e0015 */
[----:B------:R-:W-:-:S07]  /*1e7e0*/  PRMT R158, R159, 0x7632, R158 ;  /* 0x000076329f9e7816 */ /* 0x000fce000000009e */
.L_x_7042:
[----:B------:R-:W-:Y:S05]  /*1e7f0*/  BSYNC.RECONVERGENT B1 ;  /* 0x0000000000017941 */ /* 0x000fea0003800200 */
.L_x_7040:
        /* <DEDUP_REMOVED lines=11> */
.L_x_7044:
[----:B------:R-:W-:Y:S01]  /*1e8b0*/  IMAD.MOV.U32 R64, RZ, RZ, R73 ;  /* 0x000000ffff407224 */ /* 0x000fe200078e0049 */
[----:B------:R-:W-:Y:S01]  /*1e8c0*/  PRMT R69, R69, 0x5410, R74 ;  /* 0x0000541045457816 */ /* 0x000fe2000000004a */
[----:B------:R-:W-:Y:S01]  /*1e8d0*/  IMAD.MOV.U32 R21, RZ, RZ, R20 ;  /* 0x000000ffff157224 */ /* 0x000fe200078e0014 */
[----:B------:R-:W-:-:S07]  /*1e8e0*/  PRMT R159, R159, 0x5410, R159 ;  /* 0x000054109f9f7816 */ /* 0x000fce000000009f */
.L_x_7045:
[----:B------:R-:W-:Y:S05]  /*1e8f0*/  BSYNC.RECONVERGENT B1 ;  /* 0x0000000000017941 */ /* 0x000fea0003800200 */
.L_x_7043:
        /* <DEDUP_REMOVED lines=11> */
.L_x_7047:
[----:B------:R-:W-:Y:S01]  /*1e9b0*/  IMAD.MOV.U32 R73, RZ, RZ, R64 ;  /* 0x000000ffff497224 */ /* 0x000fe200078e0040 */
[----:B------:R-:W-:Y:S01]  /*1e9c0*/  PRMT R72, R72, 0x7610, R69 ;  /* 0x0000761048487816 */ /* 0x000fe20000000045 */
[----:B------:R-:W-:Y:S01]  /*1e9d0*/  IMAD.MOV.U32 R20, RZ, RZ, R23 ;  /* 0x000000ffff147224 */ /* 0x000fe200078e0017 */
[----:B------:R-:W-:-:S07]  /*1e9e0*/  PRMT R159, R160, 0x7632, R159 ;  /* 0x00007632a09f7816 */ /* 0x000fce000000009f */
.L_x_7048:
[----:B------:R-:W-:Y:S05]  /*1e9f0*/  BSYNC.RECONVERGENT B1 ;  /* 0x0000000000017941 */ /* 0x000fea0003800200 */
.L_x_7046:
        /* <DEDUP_REMOVED lines=11> */
.L_x_7050:
[----:B------:R-:W-:Y:S01]  /*1eab0*/  IMAD.MOV.U32 R64, RZ, RZ, R73 ;  /* 0x000000ffff407224 */ /* 0x000fe200078e0049 */
[----:B------:R-:W-:Y:S01]  /*1eac0*/  PRMT R72, R72, 0x7632, R72 ;  /* 0x0000763248487816 */ /* 0x000fe20000000048 */
[----:B------:R-:W-:Y:S01]  /*1ead0*/  IMAD.MOV.U32 R23, RZ, RZ, R22 ;  /* 0x000000ffff177224 */ /* 0x000fe200078e0016 */
[----:B------:R-:W-:-:S07]  /*1eae0*/  PRMT R160, R160, 0x5410, R160 ;  /* 0x00005410a0a07816 */ /* 0x000fce00000000a0 */
.L_x_7051:
[----:B------:R-:W-:Y:S05]  /*1eaf0*/  BSYNC.RECONVERGENT B1 ;  /* 0x0000000000017941 */ /* 0x000fea0003800200 */
.L_x_7049:
        /* <DEDUP_REMOVED lines=11> */
.L_x_7053:
[----:B------:R-:W-:Y:S01]  /*1ebb0*/  IMAD.MOV.U32 R73, RZ, RZ, R64 ;  /* 0x000000ffff497224 */ /* 0x000fe200078e0040 */
[----:B------:R-:W-:Y:S01]  /*1ebc0*/  PRMT R74, R72, 0x7610, R74 ;  /* 0x00007610484a7816 */ /* 0x000fe2000000004a */
[----:B------:R-:W-:Y:S01]  /*1ebd0*/  IMAD.MOV.U32 R22, RZ, RZ, R25 ;  /* 0x000000ffff167224 */ /* 0x000fe200078e0019 */
[----:B------:R-:W-:-:S07]  /*1ebe0*/  PRMT R160, R161, 0x7632, R160 ;  /* 0x00007632a1a07816 */ /* 0x000fce00000000a0 */
.L_x_7054:
[----:B------:R-:W-:Y:S05]  /*1ebf0*/  BSYNC.RECONVERGENT B1 ;  /* 0x0000000000017941 */ /* 0x000fea0003800200 */
.L_x_7052:
        /* <DEDUP_REMOVED lines=11> */
.L_x_7056:
[----:B------:R-:W-:Y:S01]  /*1ecb0*/  IMAD.MOV.U32 R64, RZ, RZ, R73 ;  /* 0x000000ffff407224 */ /* 0x000fe200078e0049 */
[----:B------:R-:W-:Y:S01]  /*1ecc0*/  PRMT R69, R69, 0x5410, R74 ;  /* 0x0000541045457816 */ /* 0x000fe2000000004a */
[----:B------:R-:W-:Y:S01]  /*1ecd0*/  IMAD.MOV.U32 R25, RZ, RZ, R24 ;  /* 0x000000ffff197224 */ /* 0x000fe200078e0018 */
[----:B------:R-:W-:-:S07]  /*1ece0*/  PRMT R161, R161, 0x5410, R161 ;  /* 0x00005410a1a17816 */ /* 0x000fce00000000a1 */
.L_x_7057:
[----:B------:R-:W-:Y:S05]  /*1ecf0*/  BSYNC.RECONVERGENT B1 ;  /* 0x0000000000017941 */ /* 0x000fea0003800200 */
.L_x_7055:
        /* <DEDUP_REMOVED lines=11> */
.L_x_7059:
[----:B------:R-:W-:Y:S01]  /*1edb0*/  IMAD.MOV.U32 R73, RZ, RZ, R64 ;  /* 0x000000ffff497224 */ /* 0x000fe200078e0040 */
[----:B------:R-:W-:Y:S01]  /*1edc0*/  PRMT R72, R72, 0x7610, R69 ;  /* 0x0000761048487816 */ /* 0x000fe20000000045 */
[----:B------:R-:W-:Y:S01]  /*1edd0*/  IMAD.MOV.U32 R24, RZ, RZ, R27 ;  /* 0x000000ffff187224 */ /* 0x000fe200078e001b */
[----:B------:R-:W-:-:S07]  /*1ede0*/  PRMT R161, R162, 0x7632, R161 ;  /* 0x00007632a2a17816 */ /* 0x000fce00000000a1 */
.L_x_7060:
[----:B------:R-:W-:Y:S05]  /*1edf0*/  BSYNC.RECONVERGENT B1 ;  /* 0x0000000000017941 */ /* 0x000fea0003800200 */
.L_x_7058:
        /* <DEDUP_REMOVED lines=11> */
.L_x_7062:
[----:B------:R-:W-:Y:S01]  /*1eeb0*/  IMAD.MOV.U32 R64, RZ, RZ, R73 ;  /* 0x000000ffff407224 */ /* 0x000fe200078e0049 */
[----:B------:R-:W-:Y:S01]  /*1eec0*/  PRMT R72, R72, 0x7632, R72 ;  /* 0x0000763248487816 */ /* 0x000fe20000000048 */
[----:B------:R-:W-:Y:S01]  /*1eed0*/  IMAD.MOV.U32 R27, RZ, RZ, R26 ;  /* 0x000000ffff1b7224 */ /* 0x000fe200078e001a */
[----:B------:R-:W-:-:S07]  /*1eee0*/  PRMT R162, R162, 0x5410, R162 ;  /* 0x00005410a2a27816 */ /* 0x000fce00000000a2 */
.L_x_7063:
[----:B------:R-:W-:Y:S05]  /*1eef0*/  BSYNC.RECONVERGENT B1 ;  /* 0x0000000000017941 */ /* 0x000fea0003800200 */
.L_x_7061:
        /* <DEDUP_REMOVED lines=11> */
.L_x_7065:
[----:B------:R-:W-:Y:S01]  /*1efb0*/  IMAD.MOV.U32 R73, RZ, RZ, R64 ;  /* 0x000000ffff497224 */ /* 0x000fe200078e0040 */
[----:B------:R-:W-:Y:S01]  /*1efc0*/  PRMT R74, R72, 0x7610, R74 ;  /* 0x00007610484a7816 */ /* 0x000fe2000000004a */
[----:B------:R-:W-:Y:S01]  /*1efd0*/  IMAD.MOV.U32 R26, RZ, RZ, R29 ;  /* 0x000000ffff1a7224 */ /* 0x000fe200078e001d */
[----:B------:R-:W-:-:S07]  /*1efe0*/  PRMT R162, R163, 0x7632, R162 ;  /* 0x00007632a3a27816 */ /* 0x000fce00000000a2 */
.L_x_7066:
[----:B------:R-:W-:Y:S05]  /*1eff0*/  BSYNC.RECONVERGENT B1 ;  /* 0x0000000000017941 */ /* 0x000fea0003800200 */
.L_x_7064:
        /* <DEDUP_REMOVED lines=11> */
.L_x_7068:
[----:B------:R-:W-:Y:S01]  /*1f0b0*/  IMAD.MOV.U32 R64, RZ, RZ, R73 ;  /* 0x000000ffff407224 */ /* 0x000fe200078e0049 */
[----:B------:R-:W-:Y:S01]  /*1f0c0*/  PRMT R69, R69, 0x5410, R74 ;  /* 0x0000541045457816 */ /* 0x000fe2000000004a */
[----:B------:R-:W-:Y:S01]  /*1f0d0*/  IMAD.MOV.U32 R29, RZ, RZ, R28 ;  /* 0x000000ffff1d7224 */ /* 0x000fe200078e001c */
[----:B------:R-:W-:-:S07]  /*1f0e0*/  PRMT R163, R163, 0x5410, R163 ;  /* 0x00005410a3a37816 */ /* 0x000fce00000000a3 */
.L_x_7069:
[----:B------:R-:W-:Y:S05]  /*1f0f0*/  BSYNC.RECONVERGENT B1 ;  /* 0x0000000000017941 */ /* 0x000fea0003800200 */
.L_x_7067:
        /* <DEDUP_REMOVED lines=11> */
.L_x_7071:
[----:B------:R-:W-:Y:S01]  /*1f1b0*/  IMAD.MOV.U32 R73, RZ, RZ, R64 ;  /* 0x000000ffff497224 */ /* 0x000fe200078e0040 */
[----:B------:R-:W-:Y:S01]  /*1f1c0*/  PRMT R72, R72, 0x7610, R69 ;  /* 0x0000761048487816 */ /* 0x000fe20000000045 */
[----:B------:R-:W-:Y:S01]  /*1f1d0*/  IMAD.MOV.U32 R28, RZ, RZ, R31 ;  /* 0x000000ffff1c7224 */ /* 0x000fe200078e001f */
[----:B------:R-:W-:-:S07]  /*1f1e0*/  PRMT R163, R164, 0x7632, R163 ;  /* 0x00007632a4a37816 */ /* 0x000fce00000000a3 */
.L_x_7072:
[----:B------:R-:W-:Y:S05]  /*1f1f0*/  BSYNC.RECONVERGENT B1 ;  /* 0x0000000000017941 */ /* 0x000fea0003800200 */
.L_x_7070:
        /* <DEDUP_REMOVED lines=11> */
.L_x_7074:
[----:B------:R-:W-:Y:S01]  /*1f2b0*/  IMAD.MOV.U32 R64, RZ, RZ, R73 ;  /* 0x000000ffff407224 */ /* 0x000fe200078e0049 */
[----:B------:R-:W-:Y:S01]  /*1f2c0*/  PRMT R72, R72, 0x7632, R72 ;  /* 0x0000763248487816 */ /* 0x000fe20000000048 */
[----:B------:R-:W-:Y:S01]  /*1f2d0*/  IMAD.MOV.U32 R31, RZ, RZ, R30 ;  /* 0x000000ffff1f7224 */ /* 0x000fe200078e001e */
[----:B------:R-:W-:-:S07]  /*1f2e0*/  PRMT R164, R164, 0x5410, R164 ;  /* 0x00005410a4a47816 */ /* 0x000fce00000000a4 */
.L_x_7075:
[----:B------:R-:W-:Y:S05]  /*1f2f0*/  BSYNC.RECONVERGENT B1 ;  /* 0x0000000000017941 */ /* 0x000fea0003800200 */
.L_x_7073:
        /* <DEDUP_REMOVED lines=11> */
.L_x_7077:
[----:B------:R-:W-:Y:S01]  /*1f3b0*/  IMAD.MOV.U32 R73, RZ, RZ, R64 ;  /* 0x000000ffff497224 */ /* 0x000fe200078e0040 */
[----:B------:R-:W-:Y:S01]  /*1f3c0*/  PRMT R74, R72, 0x7610, R74 ;  /* 0x00007610484a7816 */ /* 0x000fe2000000004a */
[----:B------:R-:W-:Y:S01]  /*1f3d0*/  IMAD.MOV.U32 R30, RZ, RZ, R33 ;  /* 0x000000ffff1e7224 */ /* 0x000fe200078e0021 */
[----:B------:R-:W-:-:S07]  /*1f3e0*/  PRMT R164, R165, 0x7632, R164 ;  /* 0x00007632a5a47816 */ /* 0x000fce00000000a4 */
.L_x_7078:
[----:B------:R-:W-:Y:S05]  /*1f3f0*/  BSYNC.RECONVERGENT B1 ;  /* 0x0000000000017941 */ /* 0x000fea0003800200 */
.L_x_7076:
        /* <DEDUP_REMOVED lines=11> */
.L_x_7080:
[----:B------:R-:W-:Y:S01]  /*1f4b0*/  IMAD.MOV.U32 R64, RZ, RZ, R73 ;  /* 0x000000ffff407224 */ /* 0x000fe200078e0049 */
[----:B------:R-:W-:Y:S01]  /*1f4c0*/  PRMT R69, R69, 0x5410, R74 ;  /* 0x0000541045457816 */ /* 0x000fe2000000004a */
[----:B------:R-:W-:Y:S01]  /*1f4d0*/  IMAD.MOV.U32 R33, RZ, RZ, R32 ;  /* 0x000000ffff217224 */ /* 0x000fe200078e0020 */
[----:B------:R-:W-:-:S07]  /*1f4e0*/  PRMT R165, R165, 0x5410, R165 ;  /* 0x00005410a5a57816 */ /* 0x000fce00000000a5 */
.L_x_7081:
[----:B------:R-:W-:Y:S05]  /*1f4f0*/  BSYNC.RECONVERGENT B1 ;  /* 0x0000000000017941 */ /* 0x000fea0003800200 */
.L_x_7079:
        /* <DEDUP_REMOVED lines=11> */
.L_x_7083:
[----:B------:R-:W-:Y:S01]  /*1f5b0*/  IMAD.MOV.U32 R73, RZ, RZ, R64 ;  /* 0x000000ffff497224 */ /* 0x000fe200078e0040 */
[----:B------:R-:W-:Y:S01]  /*1f5c0*/  PRMT R72, R72, 0x7610, R69 ;  /* 0x0000761048487816 */ /* 0x000fe20000000045 */
[----:B------:R-:W-:Y:S01]  /*1f5d0*/  IMAD.MOV.U32 R32, RZ, RZ, R35 ;  /* 0x000000ffff207224 */ /* 0x000fe200078e0023 */
[----:B------:R-:W-:-:S07]  /*1f5e0*/  PRMT R165, R166, 0x7632, R165 ;  /* 0x00007632a6a57816 */ /* 0x000fce00000000a5 */
.L_x_7084:
[----:B------:R-:W-:Y:S05]  /*1f5f0*/  BSYNC.RECONVERGENT B1 ;  /* 0x0000000000017941 */ /* 0x000fea0003800200 */
.L_x_7082:
        /* <DEDUP_REMOVED lines=11> */
.L_x_7086:
[----:B------:R-:W-:Y:S01]  /*1f6b0*/  IMAD.MOV.U32 R64, RZ, RZ, R73 ;  /* 0x000000ffff407224 */ /* 0x000fe200078e0049 */
[----:B------:R-:W-:Y:S01]  /*1f6c0*/  PRMT R72, R72, 0x7632, R72 ;  /* 0x0000763248487816 */ /* 0x000fe20000000048 */
[----:B------:R-:W-:Y:S01]  /*1f6d0*/  IMAD.MOV.U32 R35, RZ, RZ, R34 ;  /* 0x000000ffff237224 */ /* 0x000fe200078e0022 */
[----:B------:R-:W-:-:S07]  /*1f6e0*/  PRMT R166, R166, 0x5410, R166 ;  /* 0x00005410a6a67816 */ /* 0x000fce00000000a6 */
.L_x_7087:
[----:B------:R-:W-:Y:S05]  /*1f6f0*/  BSYNC.RECONVERGENT B1 ;  /* 0x0000000000017941 */ /* 0x000fea0003800200 */
.L_x_7085:
        /* <DEDUP_REMOVED lines=11> */
.L_x_7089:
[----:B------:R-:W-:Y:S01]  /*1f7b0*/  IMAD.MOV.U32 R73, RZ, RZ, R64 ;  /* 0x000000ffff497224 */ /* 0x000fe200078e0040 */
[----:B------:R-:W-:Y:S01]  /*1f7c0*/  PRMT R74, R72, 0x7610, R74 ;  /* 0x00007610484a7816 */ /* 0x000fe2000000004a */
[----:B------:R-:W-:Y:S01]  /*1f7d0*/  IMAD.MOV.U32 R34, RZ, RZ, R37 ;  /* 0x000000ffff227224 */ /* 0x000fe200078e0025 */
[----:B------:R-:W-:-:S07]  /*1f7e0*/  PRMT R166, R167, 0x7632, R166 ;  /* 0x00007632a7a67816 */ /* 0x000fce00000000a6 */
.L_x_7090:
[----:B------:R-:W-:Y:S05]  /*1f7f0*/  BSYNC.RECONVERGENT B1 ;  /* 0x0000000000017941 */ /* 0x000fea0003800200 */
.L_x_7088:
        /* <DEDUP_REMOVED lines=11> */
.L_x_7092:
[----:B------:R-:W-:Y:S01]  /*1f8b0*/  IMAD.MOV.U32 R64, RZ, RZ, R73 ;  /* 0x000000ffff407224 */ /* 0x000fe200078e0049 */
[----:B------:R-:W-:Y:S01]  /*1f8c0*/  PRMT R69, R69, 0x5410, R74 ;  /* 0x0000541045457816 */ /* 0x000fe2000000004a */
[----:B------:R-:W-:Y:S01]  /*1f8d0*/  IMAD.MOV.U32 R37, RZ, RZ, R36 ;  /* 0x000000ffff257224 */ /* 0x000fe200078e0024 */
[----:B------:R-:W-:-:S07]  /*1f8e0*/  PRMT R167, R167, 0x5410, R167 ;  /* 0x00005410a7a77816 */ /* 0x000fce00000000a7 */
.L_x_7093:
[----:B------:R-:W-:Y:S05]  /*1f8f0*/  BSYNC.RECONVERGENT B1 ;  /* 0x0000000000017941 */ /* 0x000fea0003800200 */
.L_x_7091:
        /* <DEDUP_REMOVED lines=11> */
.L_x_7095:
[----:B------:R-:W-:Y:S01]  /*1f9b0*/  IMAD.MOV.U32 R73, RZ, RZ, R64 ;  /* 0x000000ffff497224 */ /* 0x000fe200078e0040 */
[----:B------:R-:W-:Y:S01]  /*1f9c0*/  PRMT R72, R72, 0x7610, R69 ;  /* 0x0000761048487816 */ /* 0x000fe20000000045 */
[----:B------:R-:W-:Y:S01]  /*1f9d0*/  IMAD.MOV.U32 R36, RZ, RZ, R39 ;  /* 0x000000ffff247224 */ /* 0x000fe200078e0027 */
[----:B------:R-:W-:-:S07]  /*1f9e0*/  PRMT R167, R168, 0x7632, R167 ;  /* 0x00007632a8a77816 */ /* 0x000fce00000000a7 */
.L_x_7096:
[----:B------:R-:W-:Y:S05]  /*1f9f0*/  BSYNC.RECONVERGENT B1 ;  /* 0x0000000000017941 */ /* 0x000fea0003800200 */
.L_x_7094:
        /* <DEDUP_REMOVED lines=11> */
.L_x_7098:
[----:B------:R-:W-:Y:S01]  /*1fab0*/  IMAD.MOV.U32 R64, RZ, RZ, R73 ;  /* 0x000000ffff407224 */ /* 0x000fe200078e0049 */
[----:B------:R-:W-:Y:S01]  /*1fac0*/  PRMT R72, R72, 0x7632, R72 ;  /* 0x0000763248487816 */ /* 0x000fe20000000048 */
[----:B------:R-:W-:Y:S01]  /*1fad0*/  IMAD.MOV.U32 R39, RZ, RZ, R38 ;  /* 0x000000ffff277224 */ /* 0x000fe200078e0026 */
[----:B------:R-:W-:-:S07]  /*1fae0*/  PRMT R168, R168, 0x5410, R168 ;  /* 0x00005410a8a87816 */ /* 0x000fce00000000a8 */
.L_x_7099:
[----:B------:R-:W-:Y:S05]  /*1faf0*/  BSYNC.RECONVERGENT B1 ;  /* 0x0000000000017941 */ /* 0x000fea0003800200 */
.L_x_7097:
        /* <DEDUP_REMOVED lines=11> */
.L_x_7101:
[----:B------:R-:W-:Y:S01]  /*1fbb0*/  IMAD.MOV.U32 R73, RZ, RZ, R64 ;  /* 0x000000ffff497224 */ /* 0x000fe200078e0040 */
[----:B------:R-:W-:Y:S01]  /*1fbc0*/  PRMT R74, R72, 0x7610, R74 ;  /* 0x00007610484a7816 */ /* 0x000fe2000000004a */
[----:B------:R-:W-:Y:S01]  /*1fbd0*/  IMAD.MOV.U32 R38, RZ, RZ, R41 ;  /* 0x000000ffff267224 */ /* 0x000fe200078e0029 */
[----:B------:R-:W-:-:S07]  /*1fbe0*/  PRMT R168, R169, 0x7632, R168 ;  /* 0x00007632a9a87816 */ /* 0x000fce00000000a8 */
.L_x_7102:
[----:B------:R-:W-:Y:S05]  /*1fbf0*/  BSYNC.RECONVERGENT B1 ;  /* 0x0000000000017941 */ /* 0x000fea0003800200 */
.L_x_7100:
        /* <DEDUP_REMOVED lines=11> */
.L_x_7104:
[----:B------:R-:W-:Y:S01]  /*1fcb0*/  IMAD.MOV.U32 R64, RZ, RZ, R73 ;  /* 0x000000ffff407224 */ /* 0x000fe200078e0049 */
[----:B------:R-:W-:Y:S01]  /*1fcc0*/  PRMT R69, R69, 0x5410, R74 ;  /* 0x0000541045457816 */ /* 0x000fe2000000004a */
[----:B------:R-:W-:Y:S01]  /*1fcd0*/  IMAD.MOV.U32 R41, RZ, RZ, R40 ;  /* 0x000000ffff297224 */ /* 0x000fe200078e0028 */
[----:B------:R-:W-:-:S07]  /*1fce0*/  PRMT R169, R169, 0x5410, R169 ;  /* 0x00005410a9a97816 */ /* 0x000fce00000000a9 */
.L_x_7105:
[----:B------:R-:W-:Y:S05]  /*1fcf0*/  BSYNC.RECONVERGENT B1 ;  /* 0x0000000000017941 */ /* 0x000fea0003800200 */
.L_x_7103:
        /* <DEDUP_REMOVED lines=11> */
.L_x_7107:
[----:B------:R-:W-:Y:S01]  /*1fdb0*/  IMAD.MOV.U32 R73, RZ, RZ, R64 ;  /* 0x000000ffff497224 */ /* 0x000fe200078e0040 */
[----:B------:R-:W-:Y:S01]  /*1fdc0*/  PRMT R72, R72, 0x7610, R69 ;  /* 0x0000761048487816 */ /* 0x000fe20000000045 */
[----:B------:R-:W-:Y:S01]  /*1fdd0*/  IMAD.MOV.U32 R40, RZ, RZ, R43 ;  /* 0x000000ffff287224 */ /* 0x000fe200078e002b */
[----:B------:R-:W-:-:S07]  /*1fde0*/  PRMT R169, R170, 0x7632, R169 ;  /* 0x00007632aaa97816 */ /* 0x000fce00000000a9 */
.L_x_7108:
[----:B------:R-:W-:Y:S05]  /*1fdf0*/  BSYNC.RECONVERGENT B1 ;  /* 0x0000000000017941 */ /* 0x000fea0003800200 */
.L_x_7106:
        /* <DEDUP_REMOVED lines=11> */
.L_x_7110:
[----:B------:R-:W-:Y:S01]  /*1feb0*/  IMAD.MOV.U32 R64, RZ, RZ, R73 ;  /* 0x000000ffff407224 */ /* 0x000fe200078e0049 */
[----:B------:R-:W-:Y:S01]  /*1fec0*/  PRMT R72, R72, 0x7632, R72 ;  /* 0x0000763248487816 */ /* 0x000fe20000000048 */
[----:B------:R-:W-:Y:S01]  /*1fed0*/  IMAD.MOV.U32 R43, RZ, RZ, R42 ;  /* 0x000000ffff2b7224 */ /* 0x000fe200078e002a */
[----:B------:R-:W-:-:S07]  /*1fee0*/  PRMT R170, R170, 0x5410, R170 ;  /* 0x00005410aaaa7816 */ /* 0x000fce00000000aa */
.L_x_7111:
[----:B------:R-:W-:Y:S05]  /*1fef0*/  BSYNC.RECONVERGENT B1 ;  /* 0x0000000000017941 */ /* 0x000fea0003800200 */
.L_x_7109:
        /* <DEDUP_REMOVED lines=11> */
.L_x_7113:
[----:B------:R-:W-:Y:S01]  /*1ffb0*/  IMAD.MOV.U32 R73, RZ, RZ, R64 ;  /* 0x000000ffff497224 */ /* 0x000fe200078e0040 */
[----:B------:R-:W-:Y:S01]  /*1ffc0*/  PRMT R74, R72, 0x7610, R74 ;  /* 0x00007610484a7816 */ /* 0x000fe2000000004a */
[----:B------:R-:W-:Y:S01]  /*1ffd0*/  IMAD.MOV.U32 R42, RZ, RZ, R45 ;  /* 0x000000ffff2a7224 */ /* 0x000fe200078e002d */
[----:B------:R-:W-:-:S07]  /*1ffe0*/  PRMT R170, R171, 0x7632, R170 ;  /* 0x00007632abaa7816 */ /* 0x000fce00000000aa */
.L_x_7114:
[----:B------:R-:W-:Y:S05]  /*1fff0*/  BSYNC.RECONVERGENT B1 ;  /* 0x0000000000017941 */ /* 0x000fea0003800200 */
.L_x_7112:
        /* <DEDUP_REMOVED lines=11> */
.L_x_7116:
[----:B------:R-:W-:Y:S01]  /*200b0*/  IMAD.MOV.U32 R64, RZ, RZ, R73 ;  /* 0x000000ffff407224 */ /* 0x000fe200078e0049 */
[----:B------:R-:W-:Y:S01]  /*200c0*/  PRMT R69, R69, 0x5410, R74 ;  /* 0x0000541045457816 */ /* 0x000fe2000000004a */
[----:B------:R-:W-:Y:S01]  /*200d0*/  IMAD.MOV.U32 R45, RZ, RZ, R44 ;  /* 0x000000ffff2d7224 */ /* 0x000fe200078e002c */
[----:B------:R-:W-:-:S07]  /*200e0*/  PRMT R171, R171, 0x5410, R171 ;  /* 0x00005410abab7816 */ /* 0x000fce00000000ab */
.L_x_7117:
[----:B------:R-:W-:Y:S05]  /*200f0*/  BSYNC.RECONVERGENT B1 ;  /* 0x0000000000017941 */ /* 0x000fea0003800200 */
.L_x_7115:
        /* <DEDUP_REMOVED lines=11> */
.L_x_7119:
[----:B------:R-:W-:Y:S01]  /*201b0*/  IMAD.MOV.U32 R73, RZ, RZ, R64 ;  /* 0x000000ffff497224 */ /* 0x000fe200078e0040 */
[----:B------:R-:W-:Y:S01]  /*201c0*/  PRMT R72, R72, 0x7610, R69 ;  /* 0x0000761048487816 */ /* 0x000fe20000000045 */
[----:B------:R-:W-:Y:S01]  /*201d0*/  IMAD.MOV.U32 R44, RZ, RZ, R47 ;  /* 0x000000ffff2c7224 */ /* 0x000fe200078e002f */
[----:B------:R-:W-:-:S07]  /*201e0*/  PRMT R171, R172, 0x7632, R171 ;  /* 0x00007632acab7816 */ /* 0x000fce00000000ab */
.L_x_7120:
[----:B------:R-:W-:Y:S05]  /*201f0*/  BSYNC.RECONVERGENT B1 ;  /* 0x0000000000017941 */ /* 0x000fea0003800200 */
.L_x_7118:
        /* <DEDUP_REMOVED lines=11> */
.L_x_7122:
[----:B------:R-:W-:Y:S01]  /*202b0*/  IMAD.MOV.U32 R64, RZ, RZ, R73 ;  /* 0x000000ffff407224 */ /* 0x000fe200078e0049 */
[----:B------:R-:W-:Y:S01]  /*202c0*/  PRMT R72, R72, 0x7632, R72 ;  /* 0x0000763248487816 */ /* 0x000fe20000000048 */
[----:B------:R-:W-:Y:S01]  /*202d0*/  IMAD.MOV.U32 R47, RZ, RZ, R46 ;  /* 0x000000ffff2f7224 */ /* 0x000fe200078e002e */
[----:B------:R-:W-:-:S07]  /*202e0*/  PRMT R172, R172, 0x5410, R172 ;  /* 0x00005410acac7816 */ /* 0x000fce00000000ac */
.L_x_7123:
[----:B------:R-:W-:Y:S05]  /*202f0*/  BSYNC.RECONVERGENT B1 ;  /* 0x0000000000017941 */ /* 0x000fea0003800200 */
.L_x_7121:
        /* <DEDUP_REMOVED lines=11> */
.L_x_7125:
[----:B------:R-:W-:Y:S01]  /*203b0*/  IMAD.MOV.U32 R73, RZ, RZ, R64 ;  /* 0x000000ffff497224 */ /* 0x000fe200078e0040 */
[----:B------:R-:W-:Y:S01]  /*203c0*/  PRMT R74, R72, 0x7610, R74 ;  /* 0x00007610484a7816 */ /* 0x000fe2000000004a */
[----:B------:R-:W-:Y:S01]  /*203d0*/  IMAD.MOV.U32 R46, RZ, RZ, R49 ;  /* 0x000000ffff2e7224 */ /* 0x000fe200078e0031 */
[----:B------:R-:W-:-:S07]  /*203e0*/  PRMT R172, R173, 0x7632, R172 ;  /* 0x00007632adac7816 */ /* 0x000fce00000000ac */
.L_x_7126:
[----:B------:R-:W-:Y:S05]  /*203f0*/  BSYNC.RECONVERGENT B1 ;  /* 0x0000000000017941 */ /* 0x000fea0003800200 */
.L_x_7124:
        /* <DEDUP_REMOVED lines=11> */
.L_x_7128:
[----:B------:R-:W-:Y:S01]  /*204b0*/  IMAD.MOV.U32 R64, RZ, RZ, R73 ;  /* 0x000000ffff407224 */ /* 0x000fe200078e0049 */
[----:B------:R-:W-:Y:S01]  /*204c0*/  PRMT R69, R69, 0x5410, R74 ;  /* 0x0000541045457816 */ /* 0x000fe2000000004a */
[----:B------:R-:W-:Y:S01]  /*204d0*/  IMAD.MOV.U32 R49, RZ, RZ, R48 ;  /* 0x000000ffff317224 */ /* 0x000fe200078e0030 */
[----:B------:R-:W-:-:S07]  /*204e0*/  PRMT R173, R173, 0x5410, R173 ;  /* 0x00005410adad7816 */ /* 0x000fce00000000ad */
.L_x_7129:
[----:B------:R-:W-:Y:S05]  /*204f0*/  BSYNC.RECONVERGENT B1 ;  /* 0x0000000000017941 */ /* 0x000fea0003800200 */
.L_x_7127:
        /* <DEDUP_REMOVED lines=11> */
.L_x_7131:
[----:B------:R-:W-:Y:S01]  /*205b0*/  IMAD.MOV.U32 R73, RZ, RZ, R64 ;  /* 0x000000ffff497224 */ /* 0x000fe200078e0040 */
[----:B------:R-:W-:Y:S01]  /*205c0*/  PRMT R72, R72, 0x7610, R69 ;  /* 0x0000761048487816 */ /* 0x000fe20000000045 */
[----:B------:R-:W-:Y:S01]  /*205d0*/  IMAD.MOV.U32 R48, RZ, RZ, R51 ;  /* 0x000000ffff307224 */ /* 0x000fe200078e0033 */
[----:B------:R-:W-:-:S07]  /*205e0*/  PRMT R173, R174, 0x7632, R173 ;  /* 0x00007632aead7816 */ /* 0x000fce00000000ad */
.L_x_7132:
[----:B------:R-:W-:Y:S05]  /*205f0*/  BSYNC.RECONVERGENT B1 ;  /* 0x0000000000017941 */ /* 0x000fea0003800200 */
.L_x_7130:
        /* <DEDUP_REMOVED lines=11> */
.L_x_7134:
[----:B------:R-:W-:Y:S01]  /*206b0*/  IMAD.MOV.U32 R64, RZ, RZ, R73 ;  /* 0x000000ffff407224 */ /* 0x000fe200078e0049 */
[----:B------:R-:W-:Y:S01]  /*206c0*/  PRMT R72, R72, 0x7632, R72 ;  /* 0x0000763248487816 */ /* 0x000fe20000000048 */
[----:B------:R-:W-:Y:S01]  /*206d0*/  IMAD.MOV.U32 R51, RZ, RZ, R50 ;  /* 0x000000ffff337224 */ /* 0x000fe200078e0032 */
[----:B------:R-:W-:-:S07]  /*206e0*/  PRMT R174, R174, 0x5410, R174 ;  /* 0x00005410aeae7816 */ /* 0x000fce00000000ae */
.L_x_7135:
[----:B------:R-:W-:Y:S05]  /*206f0*/  BSYNC.RECONVERGENT B1 ;  /* 0x0000000000017941 */ /* 0x000fea0003800200 */
.L_x_7133:
        /* <DEDUP_REMOVED lines=11> */
.L_x_7137:
[----:B------:R-:W-:Y:S01]  /*207b0*/  IMAD.MOV.U32 R73, RZ, RZ, R64 ;  /* 0x000000ffff497224 */ /* 0x000fe200078e0040 */
[----:B------:R-:W-:Y:S01]  /*207c0*/  PRMT R74, R72, 0x7610, R74 ;  /* 0x00007610484a7816 */ /* 0x000fe2000000004a */
[----:B------:R-:W-:Y:S01]  /*207d0*/  IMAD.MOV.U32 R50, RZ, RZ, R53 ;  /* 0x000000ffff327224 */ /* 0x000fe200078e0035 */
[----:B------:R-:W-:-:S07]  /*207e0*/  PRMT R174, R175, 0x7632, R174 ;  /* 0x00007632afae7816 */ /* 0x000fce00000000ae */
.L_x_7138:
[----:B------:R-:W-:Y:S05]  /*207f0*/  BSYNC.RECONVERGENT B1 ;  /* 0x0000000000017941 */ /* 0x000fea0003800200 */
.L_x_7136:
        /* <DEDUP_REMOVED lines=11> */
.L_x_7140:
[----:B------:R-:W-:Y:S01]  /*208b0*/  IMAD.MOV.U32 R64, RZ, RZ, R73 ;  /* 0x000000ffff407224 */ /* 0x000fe200078e0049 */
[----:B------:R-:W-:Y:S01]  /*208c0*/  PRMT R69, R69, 0x5410, R74 ;  /* 0x0000541045457816 */ /* 0x000fe2000000004a */
[----:B------:R-:W-:Y:S01]  /*208d0*/  IMAD.MOV.U32 R53, RZ, RZ, R52 ;  /* 0x000000ffff357224 */ /* 0x000fe200078e0034 */
[----:B------:R-:W-:-:S07]  /*208e0*/  PRMT R175, R175, 0x5410, R175 ;  /* 0x00005410afaf7816 */ /* 0x000fce00000000af */
.L_x_7141:
[----:B------:R-:W-:Y:S05]  /*208f0*/  BSYNC.RECONVERGENT B1 ;  /* 0x0000000000017941 */ /* 0x000fea0003800200 */
.L_x_7139:
        /* <DEDUP_REMOVED lines=11> */
.L_x_7143:
[----:B------:R-:W-:Y:S01]  /*209b0*/  IMAD.MOV.U32 R73, RZ, RZ, R64 ;  /* 0x000000ffff497224 */ /* 0x000fe200078e0040 */
[----:B------:R-:W-:Y:S01]  /*209c0*/  PRMT R72, R72, 0x7610, R69 ;  /* 0x0000761048487816 */ /* 0x000fe20000000045 */
[----:B------:R-:W-:Y:S01]  /*209d0*/  IMAD.MOV.U32 R52, RZ, RZ, R55 ;  /* 0x000000ffff347224 */ /* 0x000fe200078e0037 */
[----:B------:R-:W-:-:S07]  /*209e0*/  PRMT R175, R176, 0x7632, R175 ;  /* 0x00007632b0af7816 */ /* 0x000fce00000000af */
.L_x_7144:
[----:B------:R-:W-:Y:S05]  /*209f0*/  BSYNC.RECONVERGENT B1 ;  /* 0x0000000000017941 */ /* 0x000fea0003800200 */
.L_x_7142:
        /* <DEDUP_REMOVED lines=11> */
.L_x_7146:
[----:B------:R-:W-:Y:S01]  /*20ab0*/  IMAD.MOV.U32 R64, RZ, RZ, R73 ;  /* 0x000000ffff407224 */ /* 0x000fe200078e0049 */
[----:B------:R-:W-:Y:S01]  /*20ac0*/  PRMT R72, R72, 0x7632, R72 ;  /* 0x0000763248487816 */ /* 0x000fe20000000048 */
[----:B------:R-:W-:Y:S01]  /*20ad0*/  IMAD.MOV.U32 R55, RZ, RZ, R54 ;  /* 0x000000ffff377224 */ /* 0x000fe200078e0036 */
[----:B------:R-:W-:-:S07]  /*20ae0*/  PRMT R176, R176, 0x5410, R176 ;  /* 0x00005410b0b07816 */ /* 0x000fce00000000b0 */
.L_x_7147:
[----:B------:R-:W-:Y:S05]  /*20af0*/  BSYNC.RECONVERGENT B1 ;  /* 0x0000000000017941 */ /* 0x000fea0003800200 */
.L_x_7145:
        /* <DEDUP_REMOVED lines=11> */
.L_x_7149:
[----:B------:R-:W-:Y:S01]  /*20bb0*/  IMAD.MOV.U32 R73, RZ, RZ, R64 ;  /* 0x000000ffff497224 */ /* 0x000fe200078e0040 */
[----:B------:R-:W-:Y:S01]  /*20bc0*/  PRMT R74, R72, 0x7610, R74 ;  /* 0x00007610484a7816 */ /* 0x000fe2000000004a */
[----:B------:R-:W-:Y:S01]  /*20bd0*/  IMAD.MOV.U32 R54, RZ, RZ, R57 ;  /* 0x000000ffff367224 */ /* 0x000fe200078e0039 */
[----:B------:R-:W-:-:S07]  /*20be0*/  PRMT R176, R177, 0x7632, R176 ;  /* 0x00007632b1b07816 */ /* 0x000fce00000000b0 */
.L_x_7150:
[----:B------:R-:W-:Y:S05]  /*20bf0*/  BSYNC.RECONVERGENT B1 ;  /* 0x0000000000017941 */ /* 0x000fea0003800200 */
.L_x_7148:
        /* <DEDUP_REMOVED lines=11> */
.L_x_7152:
[----:B------:R-:W-:Y:S01]  /*20cb0*/  IMAD.MOV.U32 R64, RZ, RZ, R73 ;  /* 0x000000ffff407224 */ /* 0x000fe200078e0049 */
[----:B------:R-:W-:Y:S01]  /*20cc0*/  PRMT R69, R69, 0x5410, R74 ;  /* 0x0000541045457816 */ /* 0x000fe2000000004a */
[----:B------:R-:W-:Y:S01]  /*20cd0*/  IMAD.MOV.U32 R57, RZ, RZ, R56 ;  /* 0x000000ffff397224 */ /* 0x000fe200078e0038 */
[----:B------:R-:W-:-:S07]  /*20ce0*/  PRMT R177, R177, 0x5410, R177 ;  /* 0x00005410b1b17816 */ /* 0x000fce00000000b1 */
.L_x_7153:
[----:B------:R-:W-:Y:S05]  /*20cf0*/  BSYNC.RECONVERGENT B1 ;  /* 0x0000000000017941 */ /* 0x000fea0003800200 */
.L_x_7151:
        /* <DEDUP_REMOVED lines=11> */
.L_x_7155:
[----:B------:R-:W-:Y:S01]  /*20db0*/  IMAD.MOV.U32 R73, RZ, RZ, R64 ;  /* 0x000000ffff497224 */ /* 0x000fe200078e0040 */
[----:B------:R-:W-:Y:S01]  /*20dc0*/  PRMT R72, R72, 0x7610, R69 ;  /* 0x0000761048487816 */ /* 0x000fe20000000045 */
[----:B------:R-:W-:Y:S01]  /*20dd0*/  IMAD.MOV.U32 R56, RZ, RZ, R59 ;  /* 0x000000ffff387224 */ /* 0x000fe200078e003b */
[----:B------:R-:W-:-:S07]  /*20de0*/  PRMT R177, R178, 0x7632, R177 ;  /* 0x00007632b2b17816 */ /* 0x000fce00000000b1 */
.L_x_7156:
[----:B------:R-:W-:Y:S05]  /*20df0*/  BSYNC.RECONVERGENT B1 ;  /* 0x0000000000017941 */ /* 0x000fea0003800200 */
.L_x_7154:
        /* <DEDUP_REMOVED lines=11> */
.L_x_7158:
[----:B------:R-:W-:Y:S01]  /*20eb0*/  IMAD.MOV.U32 R64, RZ, RZ, R73 ;  /* 0x000000ffff407224 */ /* 0x000fe200078e0049 */
[----:B------:R-:W-:Y:S01]  /*20ec0*/  PRMT R72, R72, 0x7632, R72 ;  /* 0x0000763248487816 */ /* 0x000fe20000000048 */
[----:B------:R-:W-:Y:S01]  /*20ed0*/  IMAD.MOV.U32 R59, RZ, RZ, R58 ;  /* 0x000000ffff3b7224 */ /* 0x000fe200078e003a */
[----:B------:R-:W-:-:S07]  /*20ee0*/  PRMT R178, R178, 0x5410, R178 ;  /* 0x00005410b2b27816 */ /* 0x000fce00000000b2 */
.L_x_7159:
[----:B------:R-:W-:Y:S05]  /*20ef0*/  BSYNC.RECONVERGENT B1 ;  /* 0x0000000000017941 */ /* 0x000fea0003800200 */
.L_x_7157:
        /* <DEDUP_REMOVED lines=11> */
.L_x_7161:
[----:B------:R-:W-:Y:S01]  /*20fb0*/  IMAD.MOV.U32 R73, RZ, RZ, R64 ;  /* 0x000000ffff497224 */ /* 0x000fe200078e0040 */
[----:B------:R-:W-:Y:S01]  /*20fc0*/  PRMT R74, R72, 0x7610, R74 ;  /* 0x00007610484a7816 */ /* 0x000fe2000000004a */
[----:B------:R-:W-:Y:S01]  /*20fd0*/  IMAD.MOV.U32 R58, RZ, RZ, R61 ;  /* 0x000000ffff3a7224 */ /* 0x000fe200078e003d */
[----:B------:R-:W-:-:S07]  /*20fe0*/  PRMT R178, R179, 0x7632, R178 ;  /* 0x00007632b3b27816 */ /* 0x000fce00000000b2 */
.L_x_7162:
[----:B------:R-:W-:Y:S05]  /*20ff0*/  BSYNC.RECONVERGENT B1 ;  /* 0x0000000000017941 */ /* 0x000fea0003800200 */
.L_x_7160:
        /* <DEDUP_REMOVED lines=11> */
.L_x_7164:
[----:B------:R-:W-:Y:S01]  /*210b0*/  IMAD.MOV.U32 R64, RZ, RZ, R73 ;  /* 0x000000ffff407224 */ /* 0x000fe200078e0049 */
[----:B------:R-:W-:Y:S01]  /*210c0*/  PRMT R69, R69, 0x5410, R74 ;  /* 0x0000541045457816 */ /* 0x000fe2000000004a */
[----:B------:R-:W-:Y:S01]  /*210d0*/  IMAD.MOV.U32 R61, RZ, RZ, R60 ;  /* 0x000000ffff3d7224 */ /* 0x000fe200078e003c */
[----:B------:R-:W-:-:S07]  /*210e0*/  PRMT R179, R179, 0x5410, R179 ;  /* 0x00005410b3b37816 */ /* 0x000fce00000000b3 */
.L_x_7165:
[----:B------:R-:W-:Y:S05]  /*210f0*/  BSYNC.RECONVERGENT B1 ;  /* 0x0000000000017941 */ /* 0x000fea0003800200 */
.L_x_7163:
        /* <DEDUP_REMOVED lines=11> */
.L_x_7167:
[----:B------:R-:W-:Y:S01]  /*211b0*/  IMAD.MOV.U32 R73, RZ, RZ, R64 ;  /* 0x000000ffff497224 */ /* 0x000fe200078e0040 */
[----:B------:R-:W-:Y:S01]  /*211c0*/  PRMT R72, R72, 0x7610, R69 ;  /* 0x0000761048487816 */ /* 0x000fe20000000045 */
[----:B------:R-:W-:Y:S01]  /*211d0*/  IMAD.MOV.U32 R60, RZ, RZ, R63 ;  /* 0x000000ffff3c7224 */ /* 0x000fe200078e003f */
[----:B------:R-:W-:-:S07]  /*211e0*/  PRMT R179, R180, 0x7632, R179 ;  /* 0x00007632b4b37816 */ /* 0x000fce00000000b3 */
.L_x_7168:
[----:B------:R-:W-:Y:S05]  /*211f0*/  BSYNC.RECONVERGENT B1 ;  /* 0x0000000000017941 */ /* 0x000fea0003800200 */
.L_x_7166:
        /* <DEDUP_REMOVED lines=11> */
.L_x_7170:
[----:B------:R-:W-:Y:S01]  /*212b0*/  IMAD.MOV.U32 R64, RZ, RZ, R73 ;  /* 0x000000ffff407224 */ /* 0x000fe200078e0049 */
[----:B------:R-:W-:Y:S01]  /*212c0*/  PRMT R72, R72, 0x7632, R72 ;  /* 0x0000763248487816 */ /* 0x000fe20000000048 */
[----:B------:R-:W-:Y:S01]  /*212d0*/  IMAD.MOV.U32 R63, RZ, RZ, R62 ;  /* 0x000000ffff3f7224 */ /* 0x000fe200078e003e */
[----:B------:R-:W-:-:S07]  /*212e0*/  PRMT R180, R180, 0x5410, R180 ;  /* 0x00005410b4b47816 */ /* 0x000fce00000000b4 */
.L_x_7171:
[----:B------:R-:W-:Y:S05]  /*212f0*/  BSYNC.RECONVERGENT B1 ;  /* 0x0000000000017941 */ /* 0x000fea0003800200 */
.L_x_7169:
        /* <DEDUP_REMOVED lines=11> */
.L_x_7173:
[----:B------:R-:W-:Y:S01]  /*213b0*/  IMAD.MOV.U32 R73, RZ, RZ, R64 ;  /* 0x000000ffff497224 */ /* 0x000fe200078e0040 */
[----:B------:R-:W-:Y:S01]  /*213c0*/  PRMT R74, R72, 0x7610, R74 ;  /* 0x00007610484a7816 */ /* 0x000fe2000000004a */
[----:B------:R-:W-:Y:S01]  /*213d0*/  IMAD.MOV.U32 R62, RZ, RZ, R65 ;  /* 0x000000ffff3e7224 */ /* 0x000fe200078e0041 */
[----:B------:R-:W-:-:S07]  /*213e0*/  PRMT R180, R181, 0x7632, R180 ;  /* 0x00007632b5b47816 */ /* 0x000fce00000000b4 */
.L_x_7174:
[----:B------:R-:W-:Y:S05]  /*213f0*/  BSYNC.RECONVERGENT B1 ;  /* 0x0000000000017941 */ /* 0x000fea0003800200 */
.L_x_7172:
        /* <DEDUP_REMOVED lines=10> */
.L_x_7176:
[C-C-:B------:R-:W-:Y:S01]  /*214a0*/  PRMT R181, R74.reuse, 0x5410, R69.reuse ;  /* 0x000054104ab57816 */ /* 0x140fe20000000045 */
[----:B------:R-:W-:Y:S01]  /*214b0*/  IMAD.MOV.U32 R65, RZ, RZ, R68 ;  /* 0x000000ffff417224 */ /* 0x000fe200078e0044 */
[----:B------:R-:W-:Y:S01]  /*214c0*/  PRMT R69, R74, 0x7610, R69 ;  /* 0x000076104a457816 */ /* 0x000fe20000000045 */
[--C-:B------:R-:W-:Y:S02]  /*214d0*/  IMAD.MOV.U32 R64, RZ, RZ, R73.reuse ;  /* 0x000000ffff407224 */ /* 0x100fe400078e0049 */
[----:B------:R-:W-:-:S07]  /*214e0*/  IMAD.MOV.U32 R68, RZ, RZ, R73 ;  /* 0x000000ffff447224 */ /* 0x000fce00078e0049 */
.L_x_7177:
[----:B------:R-:W-:Y:S05]  /*214f0*/  BSYNC.RECONVERGENT B1 ;  /* 0x0000000000017941 */ /* 0x000fea0003800200 */
.L_x_7175:
[----:B------:R-:W-:Y:S02]  /*21500*/  VIADD R71, R71, 0x4 ;  /* 0x0000000447477836 */ /* 0x000fe40000000000 */
[----:B------:R-:W-:Y:S01]  /*21510*/  VIADD R116, R116, 0x2 ;  /* 0x0000000274747836 */ /* 0x000fe20000000000 */
[----:B------:R-:W-:Y:S06]  /*21520*/  @P2 BRA `(.L_x_7178) ;  /* 0xffffffc000102947 */ /* 0x000fec000383ffff */
.L_x_6988:
[----:B------:R-:W-:Y:S05]  /*21530*/  BSYNC.RECONVERGENT B0 ;  /* 0x0000000000007941 */ /* 0x000fea0003800200 */
.L_x_6987:
[----:B------:R-:W-:Y:S01]  /*21540*/  ISETP.NE.AND P0, PT, R118, RZ, PT ;  /* 0x000000ff7600720c */ /* 0x000fe20003f05270 */
[----:B------:R-:W-:-:S12]  /*21550*/  BSSY.RECONVERGENT B0, `(.L_x_7179) ;  /* 0x0000058000007945 */ /* 0x000fd80003800200 */
[----:B------:R-:W-:Y:S05]  /*21560*/  @P0 BRA `(.L_x_7180) ;  /* 0x0000000400580947 */ /* 0x000fea0003800000 */
[----:B-1----:R-:W0:Y:S01]  /*21570*/  S2R R70, SR_CgaCtaId ;  /* 0x0000000000467919 */ /* 0x002e220000008800 */
[----:B------:R-:W-:Y:S01]  /*21580*/  MOV R69, 0x400 ;  /* 0x0000040000457802 */ /* 0x000fe20000000f00 */
[----:B------:R-:W-:Y:S01]  /*21590*/  IMAD.MOV.U32 R71, RZ, RZ, R180 ;  /* 0x000000ffff477224 */ /* 0x000fe200078e00b4 */
[----:B------:R-:W-:Y:S01]  /*215a0*/  SHF.R.U32.HI R68, RZ, 0x5, R148 ;  /* 0x00000005ff447819 */ /* 0x000fe20000011694 */
[----:B------:R-:W-:Y:S02]  /*215b0*/  IMAD.MOV.U32 R72, RZ, RZ, R179 ;  /* 0x000000ffff487224 */ /* 0x000fe400078e00b3 */
[----:B------:R-:W-:Y:S01]  /*215c0*/  IMAD.MOV.U32 R73, RZ, RZ, R178 ;  /* 0x000000ffff497224 */ /* 0x000fe200078e00b2 */
[----:B0-----:R-:W-:Y:S01]  /*215d0*/  LEA R69, R70, R69, 0x18 ;  /* 0x0000004546457211 */ /* 0x001fe200078ec0ff */
[----:B------:R-:W-:-:S04]  /*215e0*/  IMAD.MOV.U32 R70, RZ, RZ, R181 ;  /* 0x000000ffff467224 */ /* 0x000fc800078e00b5 */
[----:B------:R-:W-:-:S05]  /*215f0*/  IMAD R68, R68, 0x188, R69 ;  /* 0x0000018844447824 */ /* 0x000fca00078e0245 */
        /* <DEDUP_REMOVED lines=59> */
[----:B0-----:R-:W-:-:S02]  /*219b0*/  IMAD.MOV.U32 R70, RZ, RZ, R161 ;  /* 0x000000ffff467224 */ /* 0x001fc400078e00a1 */
[----:B------:R-:W-:-:S05]  /*219c0*/  IMAD.MOV.U32 R71, RZ, RZ, R160 ;  /* 0x000000ffff477224 */ /* 0x000fca00078e00a0 */
[----:B------:R0:W-:Y:S02]  /*219d0*/  STS.64 [R68+0x160], R70 ;  /* 0x0001604644007388 */ /* 0x0001e40000000a00 */
[----:B0-----:R-:W-:Y:S02]  /*219e0*/  IMAD.MOV.U32 R70, RZ, RZ, R159 ;  /* 0x000000ffff467224 */ /* 0x001fe400078e009f */
        /* <DEDUP_REMOVED lines=14> */
.L_x_7180:
[----:B------:R-:W-:Y:S05]  /*21ad0*/  BSYNC.RECONVERGENT B0 ;  /* 0x0000000000007941 */ /* 0x000fea0003800200 */
.L_x_7179:
[----:B------:R-:W-:Y:S01]  /*21ae0*/  BAR.SYNC.DEFER_BLOCKING 0x0 ;  /* 0x0000000000007b1d */ /* 0x000fe20000010000 */
[----:B------:R-:W-:Y:S01]  /*21af0*/  ISETP.NE.AND P0, PT, R148, RZ, PT ;  /* 0x000000ff9400720c */ /* 0x000fe20003f05270 */
[----:B------:R-:W-:-:S04]  /*21b00*/  VIADD R182, R1, 0x188 ;  /* 0x0000018801b67836 */ /* 0x000fc80000000000 */
[----:B------:R-:W-:Y:S08]  /*21b10*/  BSSY.RECONVERGENT B0, `(.L_x_7181) ;  /* 0x000046a000007945 */ /* 0x000ff00003800200 */
[----:B------:R-:W-:Y:S05]  /*21b20*/  @P0 BRA `(.L_x_7182) ;  /* 0x0000004400a00947 */ /* 0x000fea0003800000 */
[----:B------:R-:W2:Y:S01]  /*21b30*/  S2UR UR5, SR_CgaCtaId ;  /* 0x00000000000579c3 */ /* 0x000ea20000008800 */
[----:B------:R-:W-:Y:S02]  /*21b40*/  UMOV UR4, 0x400 ;  /* 0x0000040000047882 */ /* 0x000fe40000000000 */
[----:B--2---:R-:W-:-:S09]  /*21b50*/  ULEA UR4, UR5, UR4, 0x18 ;  /* 0x0000000405047291 */ /* 0x004fd2000f8ec0ff */
[----:B------:R-:W2:Y:S04]  /*21b60*/  LDS.128 R120, [UR4+0x2b0] ;  /* 0x0002b004ff787984 */ /* 0x000ea80008000c00 */
[----:B------:R-:W3:Y:S04]  /*21b70*/  LDS.128 R80, [UR4+0x300] ;  /* 0x00030004ff507984 */ /* 0x000ee80008000c00 */
[----:B01----:R-:W0:Y:S04]  /*21b80*/  LDS.128 R68, [UR4+0x2e0] ;  /* 0x0002e004ff447984 */ /* 0x003e280008000c00 */
[----:B------:R-:W1:Y:S04]  /*21b90*/  LDS.128 R72, [UR4+0x2d0] ;  /* 0x0002d004ff487984 */ /* 0x000e680008000c00 */
[----:B------:R-:W-:Y:S04]  /*21ba0*/  LDS.128 R96, [UR4+0x2c0] ;  /* 0x0002c004ff607984 */ /* 0x000fe80008000c00 */
[----:B------:R-:W4:Y:S04]  /*21bb0*/  LDS.128 R76, [UR4+0x2f0] ;  /* 0x0002f004ff4c7984 */ /* 0x000f280008000c00 */
[----:B------:R-:W-:Y:S04]  /*21bc0*/  LDS.128 R92, [UR4+0x2a0] ;  /* 0x0002a004ff5c7984 */ /* 0x000fe80008000c00 */
[----:B------:R-:W-:Y:S04]  /*21bd0*/  LDS.128 R88, [UR4+0x240] ;  /* 0x00024004ff587984 */ /* 0x000fe80008000c00 */
[----:B------:R-:W-:Y:S04]  /*21be0*/  LDS.128 R104, [UR4+0x210] ;  /* 0x00021004ff687984 */ /* 0x000fe80008000c00 */
[----:B------:R-:W-:Y:S01]  /*21bf0*/  LDS.128 R108, [UR4+0x200] ;  /* 0x00020004ff6c7984 */ /* 0x000fe20008000c00 */
[----:B--2---:R-:W-:-:S03]  /*21c00*/  IMAD.MOV.U32 R144, RZ, RZ, R120 ;  /* 0x000000ffff907224 */ /* 0x004fc600078e0078 */
[----:B------:R-:W-:Y:S01]  /*21c10*/  LDS.128 R112, [UR4+0x1f0] ;  /* 0x0001f004ff707984 */ /* 0x000fe20008000c00 */
[----:B------:R-:W-:Y:S02]  /*21c20*/  IMAD.MOV.U32 R145, RZ, RZ, R121 ;  /* 0x000000ffff917224 */ /* 0x000fe400078e0079 */
[----:B------:R-:W-:Y:S01]  /*21c30*/  IMAD.MOV.U32 R142, RZ, RZ, R122 ;  /* 0x000000ffff8e7224 */ /* 0x000fe200078e007a */
[----:B---3--:R2:W-:Y:S01]  /*21c40*/  STL.64 [R0+0x170], R80 ;  /* 0x0001705000007387 */ /* 0x0085e20000100a00 */
[----:B------:R-:W-:Y:S02]  /*21c50*/  IMAD.MOV.U32 R143, RZ, RZ, R123 ;  /* 0x000000ffff8f7224 */ /* 0x000fe400078e007b */
[----:B0-----:R-:W-:Y:S01]  /*21c60*/  IMAD.MOV.U32 R84, RZ, RZ, R70 ;  /* 0x000000ffff547224 */ /* 0x001fe200078e0046 */
[----:B------:R-:W0:Y:S01]  /*21c70*/  LDS.128 R120, [UR4+0x190] ;  /* 0x00019004ff787984 */ /* 0x000e220008000c00 */
[----:B------:R-:W-:Y:S02]  /*21c80*/  IMAD.MOV.U32 R85, RZ, RZ, R71 ;  /* 0x000000ffff557224 */ /* 0x000fe400078e0047 */
[----:B-1----:R-:W-:Y:S01]  /*21c90*/  IMAD.MOV.U32 R100, RZ, RZ, R72 ;  /* 0x000000ffff647224 */ /* 0x002fe200078e0048 */
[----:B------:R-:W-:Y:S01]  /*21ca0*/  STL.64 [R0+0x178], R82 ;  /* 0x0001785200007387 */ /* 0x000fe20000100a00 */
[----:B------:R-:W-:-:S02]  /*21cb0*/  IMAD.MOV.U32 R101, RZ, RZ, R73 ;  /* 0x000000ffff657224 */ /* 0x000fc400078e0049 */
[----:B------:R-:W-:Y:S01]  /*21cc0*/  IMAD.MOV.U32 R102, RZ, RZ, R74 ;  /* 0x000000ffff667224 */ /* 0x000fe200078e004a */
[----:B------:R-:W-:Y:S01]  /*21cd0*/  STL.64 [R0+0x158], R84 ;  /* 0x0001585400007387 */ /* 0x000fe20000100a00 */
[----:B--2---:R-:W-:Y:S02]  /*21ce0*/  IMAD.MOV.U32 R80, RZ, RZ, R68 ;  /* 0x000000ffff507224 */ /* 0x004fe400078e0044 */
[----:B------:R-:W-:Y:S01]  /*21cf0*/  IMAD.MOV.U32 R81, RZ, RZ, R69 ;  /* 0x000000ffff517224 */ /* 0x000fe200078e0045 */
[----:B----4-:R-:W-:Y:S01]  /*21d00*/  STL.64 [R0+0x160], R76 ;  /* 0x0001604c00007387 */ /* 0x010fe20000100a00 */
[----:B------:R-:W-:Y:S02]  /*21d10*/  IMAD.MOV.U32 R103, RZ, RZ, R75 ;  /* 0x000000ffff677224 */ /* 0x000fe400078e004b */
[----:B------:R-:W-:Y:S01]  /*21d20*/  IMAD.MOV.U32 R124, RZ, RZ, R96 ;  /* 0x000000ffff7c7224 */ /* 0x000fe200078e0060 */
[----:B------:R-:W1:Y:S01]  /*21d30*/  LDS.128 R68, [UR4+0x290] ;  /* 0x00029004ff447984 */ /* 0x000e620008000c00 */
[----:B------:R-:W-:-:S02]  /*21d40*/  IMAD.MOV.U32 R125, RZ, RZ, R97 ;  /* 0x000000ffff7d7224 */ /* 0x000fc400078e0061 */
[----:B------:R-:W-:Y:S01]  /*21d50*/  IMAD.MOV.U32 R128, RZ, RZ, R98 ;  /* 0x000000ffff807224 */ /* 0x000fe200078e0062 */
[----:B------:R-:W-:Y:S01]  /*21d60*/  STL.64 [R0+0x168], R78 ;  /* 0x0001684e00007387 */ /* 0x000fe20000100a00 */
[----:B------:R-:W-:-:S03]  /*21d70*/  IMAD.MOV.U32 R129, RZ, RZ, R99 ;  /* 0x000000ffff817224 */ /* 0x000fc600078e0063 */
[----:B------:R-:W-:Y:S04]  /*21d80*/  STL.64 [R0+0x150], R80 ;  /* 0x0001505000007387 */ /* 0x000fe80000100a00 */
[----:B------:R-:W-:Y:S04]  /*21d90*/  STL.64 [R0+0x140], R100 ;  /* 0x0001406400007387 */ /* 0x000fe80000100a00 */
[----:B------:R-:W-:Y:S04]  /*21da0*/  STL.64 [R0+0x148], R102 ;  /* 0x0001486600007387 */ /* 0x000fe80000100a00 */
[----:B------:R-:W-:Y:S04]  /*21db0*/  STL.64 [R0+0x130], R124 ;  /* 0x0001307c00007387 */ /* 0x000fe80000100a00 */
[----:B------:R-:W-:Y:S01]  /*21dc0*/  STL.64 [R0+0x138], R128 ;  /* 0x0001388000007387 */ /* 0x000fe20000100a00 */
[----:B0-----:R-:W-:-:S03]  /*21dd0*/  FSETP.GT.FTZ.AND P0, PT, R66, R120, PT ;  /* 0x000000784200720b */ /* 0x001fc60003f14000 */
[----:B------:R-:W0:Y:S04]  /*21de0*/  LDS.128 R72, [UR4+0x280] ;  /* 0x00028004ff487984 */ /* 0x000e280008000c00 */
        /* <DEDUP_REMOVED lines=9> */
[----:B------:R-:W5:Y:S04]  /*21e80*/  LDS.128 R136, [UR4+0x1a0] ;  /* 0x0001a004ff887984 */ /* 0x000f680008000c00 */
[----:B------:R-:W5:Y:S04]  /*21e90*/  LDS.64 R140, [UR4+0x310] ;  /* 0x00031004ff8c7984 */ /* 0x000f680008000a00 */
[----:B-1----:R1:W-:Y:S04]  /*21ea0*/  STL.64 [R0+0x100], R68 ;  /* 0x0001004400007387 */ /* 0x0023e80000100a00 */
[----:B------:R0:W-:Y:S04]  /*21eb0*/  STL.64 [R0+0x108], R70 ;  /* 0x0001084600007387 */ /* 0x0001e80000100a00 */
[----:B------:R0:W-:Y:S01]  /*21ec0*/  STL.64 [R0+0x120], R144 ;  /* 0x0001209000007387 */ /* 0x0001e20000100a00 */
[----:B-1----:R-:W-:-:S03]  /*21ed0*/  FSEL R68, R66, R120, P0 ;  /* 0x0000007842447208 */ /* 0x002fc60000000000 */
[----:B------:R1:W-:Y:S01]  /*21ee0*/  STL.64 [R0+0x128], R142 ;  /* 0x0001288e00007387 */ /* 0x0003e20000100a00 */
[----:B------:R-:W-:Y:S02]  /*21ef0*/  FSEL R69, R120, R66, P0 ;  /* 0x0000004278457208 */ /* 0x000fe40000000000 */
[----:B------:R-:W-:Y:S01]  /*21f00*/  FSEL R66, R67, R121, P0 ;  /* 0x0000007943427208 */ /* 0x000fe20000000000 */
[----:B------:R1:W-:Y:S01]  /*21f10*/  STL.64 [R0+0x110], R92 ;  /* 0x0001105c00007387 */ /* 0x0003e20000100a00 */
[----:B------:R-:W-:Y:S01]  /*21f20*/  FSEL R67, R121, R67, P0 ;  /* 0x0000004379437208 */ /* 0x000fe20000000000 */
[----:B------:R-:W-:Y:S02]  /*21f30*/  FADD.FTZ R69, -R68, R69 ;  /* 0x0000004544457221 */ /* 0x000fe40000010100 */
[----:B------:R1:W-:Y:S02]  /*21f40*/  STL.64 [R0+0x118], R94 ;  /* 0x0001185e00007387 */ /* 0x0003e40000100a00 */
[----:B0-----:R-:W-:Y:S01]  /*21f50*/  FMUL.FTZ R70, R69, 1.4426950216293334961 ;  /* 0x3fb8aa3b45467820 */ /* 0x001fe20000410000 */
[----:B------:R-:W-:Y:S01]  /*21f60*/  VIADD R69, R0, 0x8 ;  /* 0x0000000800457836 */ /* 0x000fe20000000000 */
[----:B------:R1:W-:Y:S04]  /*21f70*/  STL.64 [R0+0xf0], R72 ;  /* 0x0000f04800007387 */ /* 0x0003e80000100a00 */
[----:B------:R1:W-:Y:S01]  /*21f80*/  STL.64 [R0+0xf8], R74 ;  /* 0x0000f84a00007387 */ /* 0x0003e20000100a00 */
[----:B------:R-:W0:Y:S03]  /*21f90*/  MUFU.EX2 R70, R70 ;  /* 0x0000004600467308 */ /* 0x000e260000000800 */
[----:B--2---:R1:W-:Y:S04]  /*21fa0*/  STL.64 [R0+0xe0], R76 ;  /* 0x0000e04c00007387 */ /* 0x0043e80000100a00 */
[----:B------:R1:W-:Y:S04]  /*21fb0*/  STL.64 [R0+0xe8], R78 ;  /* 0x0000e84e00007387 */ /* 0x0003e80000100a00 */
[----:B---3--:R1:W-:Y:S01]  /*21fc0*/  STL.64 [R0+0xd0], R80 ;  /* 0x0000d05000007387 */ /* 0x0083e20000100a00 */
[----:B0-----:R-:W-:-:S03]  /*21fd0*/  FFMA.FTZ R67, R67, R70, R66 ;  /* 0x0000004643437223 */ /* 0x001fc60000010042 */
[----:B------:R1:W-:Y:S01]  /*21fe0*/  STL.64 [R0+0xd8], R82 ;  /* 0x0000d85200007387 */ /* 0x0003e20000100a00 */
[----:B------:R-:W-:-:S03]  /*21ff0*/  IMAD.MOV.U32 R66, RZ, RZ, RZ ;  /* 0x000000ffff427224 */ /* 0x000fc600078e00ff */
[----:B----4-:R1:W-:Y:S04]  /*22000*/  STL.64 [R0+0xc0], R84 ;  /* 0x0000c05400007387 */ /* 0x0103e80000100a00 */
[----:B------:R1:W-:Y:S04]  /*22010*/  STL.64 [R0+0xc8], R86 ;  /* 0x0000c85600007387 */ /* 0x0003e80000100a00 */
[----:B------:R1:W-:Y:S04]  /*22020*/  STL.64 [R0+0xb0], R88 ;  /* 0x0000b05800007387 */ /* 0x0003e80000100a00 */
[----:B------:R1:W-:Y:S04]  /*22030*/  STL.64 [R0+0xb8], R90 ;  /* 0x0000b85a00007387 */ /* 0x0003e80000100a00 */
        /* <DEDUP_REMOVED lines=22> */
[----:B------:R1:W-:Y:S02]  /*221a0*/  STL.64 [R0], R120 ;  /* 0x0000007800007387 */ /* 0x0003e40000100a00 */
.L_x_7372:
        /* <DEDUP_REMOVED lines=20> */
.L_x_7184:
[----:B------:R-:W-:Y:S01]  /*222f0*/  IMAD.MOV.U32 R70, RZ, RZ, R3 ;  /* 0x000000ffff467224 */ /* 0x000fe200078e0003 */
[C---:B------:R-:W-:Y:S01]  /*22300*/  PRMT R71, R150.reuse, 0x7632, R71 ;  /* 0x0000763296477816 */ /* 0x040fe20000000047 */
[----:B------:R-:W-:Y:S01]  /*22310*/  IMAD.MOV.U32 R3, RZ, RZ, R2 ;  /* 0x000000ffff037224 */ /* 0x000fe200078e0002 */
[----:B------:R-:W-:-:S07]  /*22320*/  PRMT R150, R150, 0x5410, R150 ;  /* 0x0000541096967816 */ /* 0x000fce0000000096 */
.L_x_7185:
[----:B------:R-:W-:Y:S05]  /*22330*/  BSYNC.RECONVERGENT B1 ;  /* 0x0000000000017941 */ /* 0x000fea0003800200 */
.L_x_7183:
[----:B------:R-:W-:Y:S01]  /*22340*/  HSETP2.GT.AND P0, PT, R71.H0_H0, R151.H1_H1, PT ;  /* 0x3000009747007234 */ /* 0x000fe20003f04800 */
[----:B------:R-:W-:Y:S04]  /*22350*/  BSSY.RECONVERGENT B1, `(.L_x_7186) ;  /* 0x000000e000017945 */ /* 0x000fe80003800200 */
[----:B------:R-:W-:-:S13]  /*22360*/  ISETP.EQ.OR P0, PT, R5, -0x1, P0 ;  /* 0xffffffff0500780c */ /* 0x000fda0000702670 */
[----:B------:R-:W-:Y:S05]  /*22370*/  @P0 BRA `(.L_x_7187) ;  /* 0x00000000001c0947 */ /* 0x000fea0003800000 */
[----:B------:R-:W-:Y:S01]  /*22380*/  ISETP.GE.AND P0, PT, R70, R5, PT ;  /* 0x000000054600720c */ /* 0x000fe20003f06270 */
[----:B-1----:R-:W-:Y:S01]  /*22390*/  IMAD.MOV.U32 R73, RZ, RZ, R5 ;  /* 0x000000ffff497224 */ /* 0x002fe200078e0005 */
[----:B------:R-:W-:Y:S01]  /*223a0*/  PRMT R72, R151, 0x7632, R72 ;  /* 0x0000763297487816 */ /* 0x000fe20000000048 */
[----:B------:R-:W-:Y:S01]  /*223b0*/  IMAD.MOV.U32 R2, RZ, RZ, R70 ;  /* 0x000000ffff027224 */ /* 0x000fe200078e0046 */
[----:B------:R-:W-:Y:S02]  /*223c0*/  PRMT R150, R71, 0x7610, R150 ;  /* 0x0000761047967816 */ /* 0x000fe40000000096 */
[----:B------:R-:W-:-:S13]  /*223d0*/  HSETP2.NEU.OR P0, PT, R71.H0_H0, R151.H1_H1, P0 ;  /* 0x3000009747007234 */ /* 0x000fda000070d820 */
[----:B------:R-:W-:Y:S05]  /*223e0*/  @P0 BRA `(.L_x_7188) ;  /* 0x0000000000100947 */ /* 0x000fea0003800000 */
.L_x_7187:
[----:B-1----:R-:W-:Y:S01]  /*223f0*/  IMAD.MOV.U32 R73, RZ, RZ, R70 ;  /* 0x000000ffff497224 */ /* 0x002fe200078e0046 */
[----:B------:R-:W-:Y:S01]  /*22400*/  PRMT R72, R71, 0x7610, R72 ;  /* 0x0000761047487816 */ /* 0x000fe20000000048 */
[----:B------:R-:W-:Y:S01]  /*22410*/  IMAD.MOV.U32 R2, RZ, RZ, R5 ;  /* 0x000000ffff027224 */ /* 0x000fe200078e0005 */
[----:B------:R-:W-:-:S07]  /*22420*/  PRMT R150, R151, 0x7632, R150 ;  /* 0x0000763297967816 */ /* 0x000fce0000000096 */
.L_x_7188:
[----:B------:R-:W-:Y:S05]  /*22430*/  BSYNC.RECONVERGENT B1 ;  /* 0x0000000000017941 */ /* 0x000fea0003800200 */
.L_x_7186:
        /* <DEDUP_REMOVED lines=11> */
.L_x_7190:
[----:B------:R-:W-:Y:S01]  /*224f0*/  IMAD.MOV.U32 R70, RZ, RZ, R73 ;  /* 0x000000ffff467224 */ /* 0x000fe200078e0049 */
[----:B------:R-:W-:Y:S01]  /*22500*/  PRMT R71, R71, 0x5410, R72 ;  /* 0x0000541047477816 */ /* 0x000fe20000000048 */
[----:B------:R-:W-:Y:S01]  /*22510*/  IMAD.MOV.U32 R5, RZ, RZ, R4 ;  /* 0x000000ffff057224 */ /* 0x000fe200078e0004 */
[----:B------:R-:W-:-:S07]  /*22520*/  PRMT R151, R151, 0x5410, R151 ;  /* 0x0000541097977816 */ /* 0x000fce0000000097 */
.L_x_7191:
[----:B------:R-:W-:Y:S05]  /*22530*/  BSYNC.RECONVERGENT B1 ;  /* 0x0000000000017941 */ /* 0x000fea0003800200 */
.L_x_7189:
        /* <DEDUP_REMOVED lines=11> */
.L_x_7193:
[----:B------:R-:W-:Y:S01]  /*225f0*/  IMAD.MOV.U32 R73, RZ, RZ, R70 ;  /* 0x000000ffff497224 */ /* 0x000fe200078e0046 */
[----:B------:R-:W-:Y:S01]  /*22600*/  PRMT R72, R72, 0x7610, R71 ;  /* 0x0000761048487816 */ /* 0x000fe20000000047 */
[----:B------:R-:W-:Y:S01]  /*22610*/  IMAD.MOV.U32 R4, RZ, RZ, R7 ;  /* 0x000000ffff047224 */ /* 0x000fe200078e0007 */
[----:B------:R-:W-:-:S07]  /*22620*/  PRMT R151, R152, 0x7632, R151 ;  /* 0x0000763298977816 */ /* 0x000fce0000000097 */
.L_x_7194:
[----:B------:R-:W-:Y:S05]  /*22630*/  BSYNC.RECONVERGENT B1 ;  /* 0x0000000000017941 */ /* 0x000fea0003800200 */
.L_x_7192:
        /* <DEDUP_REMOVED lines=11> */
.L_x_7196:
[----:B------:R-:W-:Y:S01]  /*226f0*/  IMAD.MOV.U32 R70, RZ, RZ, R73 ;  /* 0x000000ffff467224 */ /* 0x000fe200078e0049 */
[----:B------:R-:W-:Y:S01]  /*22700*/  PRMT R71, R72, 0x7632, R71 ;  /* 0x0000763248477816 */ /* 0x000fe20000000047 */
[----:B------:R-:W-:Y:S01]  /*22710*/  IMAD.MOV.U32 R7, RZ, RZ, R6 ;  /* 0x000000ffff077224 */ /* 0x000fe200078e0006 */
[----:B------:R-:W-:-:S07]  /*22720*/  PRMT R152, R152, 0x5410, R152 ;  /* 0x0000541098987816 */ /* 0x000fce0000000098 */
.L_x_7197:
[----:B------:R-:W-:Y:S05]  /*22730*/  BSYNC.RECONVERGENT B1 ;  /* 0x0000000000017941 */ /* 0x000fea0003800200 */
.L_x_7195:
        /* <DEDUP_REMOVED lines=11> */
.L_x_7199:
[----:B------:R-:W-:Y:S01]  /*227f0*/  IMAD.MOV.U32 R73, RZ, RZ, R70 ;  /* 0x000000ffff497224 */ /* 0x000fe200078e0046 */
[----:B------:R-:W-:Y:S01]  /*22800*/  PRMT R72, R71, 0x7610, R72 ;  /* 0x0000761047487816 */ /* 0x000fe20000000048 */
[----:B------:R-:W-:Y:S01]  /*22810*/  IMAD.MOV.U32 R6, RZ, RZ, R9 ;  /* 0x000000ffff067224 */ /* 0x000fe200078e0009 */
[----:B------:R-:W-:-:S07]  /*22820*/  PRMT R152, R153, 0x7632, R152 ;  /* 0x0000763299987816 */ /* 0x000fce0000000098 */
.L_x_7200:
[----:B------:R-:W-:Y:S05]  /*22830*/  BSYNC.RECONVERGENT B1 ;  /* 0x0000000000017941 */ /* 0x000fea0003800200 */
.L_x_7198:
        /* <DEDUP_REMOVED lines=11> */
.L_x_7202:
[----:B------:R-:W-:Y:S01]  /*228f0*/  IMAD.MOV.U32 R70, RZ, RZ, R73 ;  /* 0x000000ffff467224 */ /* 0x000fe200078e0049 */
[----:B------:R-:W-:Y:S01]  /*22900*/  PRMT R71, R71, 0x5410, R72 ;  /* 0x0000541047477816 */ /* 0x000fe20000000048 */
[----:B------:R-:W-:Y:S01]  /*22910*/  IMAD.MOV.U32 R9, RZ, RZ, R8 ;  /* 0x000000ffff097224 */ /* 0x000fe200078e0008 */
[----:B------:R-:W-:-:S07]  /*22920*/  PRMT R153, R153, 0x5410, R153 ;  /* 0x0000541099997816 */ /* 0x000fce0000000099 */
.L_x_7203:
[----:B------:R-:W-:Y:S05]  /*22930*/  BSYNC.RECONVERGENT B1 ;  /* 0x0000000000017941 */ /* 0x000fea0003800200 */
.L_x_7201:
        /* <DEDUP_REMOVED lines=11> */
.L_x_7205:
[----:B------:R-:W-:Y:S01]  /*229f0*/  IMAD.MOV.U32 R73, RZ, RZ, R70 ;  /* 0x000000ffff497224 */ /* 0x000fe200078e0046 */
[----:B------:R-:W-:Y:S01]  /*22a00*/  PRMT R72, R72, 0x7610, R71 ;  /* 0x0000761048487816 */ /* 0x000fe20000000047 */
[----:B------:R-:W-:Y:S01]  /*22a10*/  IMAD.MOV.U32 R8, RZ, RZ, R11 ;  /* 0x000000ffff087224 */ /* 0x000fe200078e000b */
[----:B------:R-:W-:-:S07]  /*22a20*/  PRMT R153, R154, 0x7632, R153 ;  /* 0x000076329a997816 */ /* 0x000fce0000000099 */
.L_x_7206:
[----:B------:R-:W-:Y:S05]  /*22a30*/  BSYNC.RECONVERGENT B1 ;  /* 0x0000000000017941 */ /* 0x000fea0003800200 */
.L_x_7204:
        /* <DEDUP_REMOVED lines=11> */
.L_x_7208:
[----:B------:R-:W-:Y:S01]  /*22af0*/  IMAD.MOV.U32 R70, RZ, RZ, R73 ;  /* 0x000000ffff467224 */ /* 0x000fe200078e0049 */
[----:B------:R-:W-:Y:S01]  /*22b00*/  PRMT R71, R72, 0x7632, R71 ;  /* 0x0000763248477816 */ /* 0x000fe20000000047 */
[----:B------:R-:W-:Y:S01]  /*22b10*/  IMAD.MOV.U32 R11, RZ, RZ, R10 ;  /* 0x000000ffff0b7224 */ /* 0x000fe200078e000a */
[----:B------:R-:W-:-:S07]  /*22b20*/  PRMT R154, R154, 0x5410, R154 ;  /* 0x000054109a9a7816 */ /* 0x000fce000000009a */
.L_x_7209:
[----:B------:R-:W-:Y:S05]  /*22b30*/  BSYNC.RECONVERGENT B1 ;  /* 0x0000000000017941 */ /* 0x000fea0003800200 */
.L_x_7207:
        /* <DEDUP_REMOVED lines=11> */
.L_x_7211:
[----:B------:R-:W-:Y:S01]  /*22bf0*/  IMAD.MOV.U32 R73, RZ, RZ, R70 ;  /* 0x000000ffff497224 */ /* 0x000fe200078e0046 */
[----:B------:R-:W-:Y:S01]  /*22c00*/  PRMT R72, R71, 0x7610, R72 ;  /* 0x0000761047487816 */ /* 0x000fe20000000048 */
[----:B------:R-:W-:Y:S01]  /*22c10*/  IMAD.MOV.U32 R10, RZ, RZ, R13 ;  /* 0x000000ffff0a7224 */ /* 0x000fe200078e000d */
[----:B------:R-:W-:-:S07]  /*22c20*/  PRMT R154, R155, 0x7632, R154 ;  /* 0x000076329b9a7816 */ /* 0x000fce000000009a */
.L_x_7212:
[----:B------:R-:W-:Y:S05]  /*22c30*/  BSYNC.RECONVERGENT B1 ;  /* 0x0000000000017941 */ /* 0x000fea0003800200 */
.L_x_7210:
        /* <DEDUP_REMOVED lines=11> */
.L_x_7214:
[----:B------:R-:W-:Y:S01]  /*22cf0*/  IMAD.MOV.U32 R70, RZ, RZ, R73 ;  /* 0x000000ffff467224 */ /* 0x000fe200078e0049 */
[----:B------:R-:W-:Y:S01]  /*22d00*/  PRMT R71, R71, 0x5410, R72 ;  /* 0x0000541047477816 */ /* 0x000fe20000000048 */
[----:B------:R-:W-:Y:S01]  /*22d10*/  IMAD.MOV.U32 R13, RZ, RZ, R12 ;  /* 0x000000ffff0d7224 */ /* 0x000fe200078e000c */
[----:B------:R-:W-:-:S07]  /*22d20*/  PRMT R155, R155, 0x5410, R155 ;  /* 0x000054109b9b7816 */ /* 0x000fce000000009b */
.L_x_7215:
[----:B------:R-:W-:Y:S05]  /*22d30*/  BSYNC.RECONVERGENT B1 ;  /* 0x0000000000017941 */ /* 0x000fea0003800200 */
.L_x_7213:
        /* <DEDUP_REMOVED lines=11> */
.L_x_7217:
[----:B------:R-:W-:Y:S01]  /*22df0*/  IMAD.MOV.U32 R73, RZ, RZ, R70 ;  /* 0x000000ffff497224 */ /* 0x000fe200078e0046 */
[----:B------:R-:W-:Y:S01]  /*22e00*/  PRMT R72, R72, 0x7610, R71 ;  /* 0x0000761048487816 */ /* 0x000fe20000000047 */
[----:B------:R-:W-:Y:S01]  /*22e10*/  IMAD.MOV.U32 R12, RZ, RZ, R15 ;  /* 0x000000ffff0c7224 */ /* 0x000fe200078e000f */
[----:B------:R-:W-:-:S07]  /*22e20*/  PRMT R155, R156, 0x7632, R155 ;  /* 0x000076329c9b7816 */ /* 0x000fce000000009b */
.L_x_7218:
[----:B------:R-:W-:Y:S05]  /*22e30*/  BSYNC.RECONVERGENT B1 ;  /* 0x0000000000017941 */ /* 0x000fea0003800200 */
.L_x_7216:
        /* <DEDUP_REMOVED lines=11> */
.L_x_7220:
[----:B------:R-:W-:Y:S01]  /*22ef0*/  IMAD.MOV.U32 R70, RZ, RZ, R73 ;  /* 0x000000ffff467224 */ /* 0x000fe200078e0049 */
[----:B------:R-:W-:Y:S01]  /*22f00*/  PRMT R71, R72, 0x7632, R71 ;  /* 0x0000763248477816 */ /* 0x000fe20000000047 */
[----:B------:R-:W-:Y:S01]  /*22f10*/  IMAD.MOV.U32 R15, RZ, RZ, R14 ;  /* 0x000000ffff0f7224 */ /* 0x000fe200078e000e */
[----:B------:R-:W-:-:S07]  /*22f20*/  PRMT R156, R156, 0x5410, R156 ;  /* 0x000054109c9c7816 */ /* 0x000fce000000009c */
.L_x_7221:
[----:B------:R-:W-:Y:S05]  /*22f30*/  BSYNC.RECONVERGENT B1 ;  /* 0x0000000000017941 */ /* 0x000fea0003800200 */
.L_x_7219:
        /* <DEDUP_REMOVED lines=11> */
.L_x_7223:
[----:B------:R-:W-:Y:S01]  /*22ff0*/  IMAD.MOV.U32 R73, RZ, RZ, R70 ;  /* 0x000000ffff497224 */ /* 0x000fe200078e0046 */
[----:B------:R-:W-:Y:S01]  /*23000*/  PRMT R72, R71, 0x7610, R72 ;  /* 0x0000761047487816 */ /* 0x000fe20000000048 */
[----:B------:R-:W-:Y:S01]  /*23010*/  IMAD.MOV.U32 R14, RZ, RZ, R17 ;  /* 0x000000ffff0e7224 */ /* 0x000fe200078e0011 */
[----:B------:R-:W-:-:S07]  /*23020*/  PRMT R156, R157, 0x7632, R156 ;  /* 0x000076329d9c7816 */ /* 0x000fce000000009c */
.L_x_7224:
[----:B------:R-:W-:Y:S05]  /*23030*/  BSYNC.RECONVERGENT B1 ;  /* 0x0000000000017941 */ /* 0x000fea0003800200 */
.L_x_7222:
        /* <DEDUP_REMOVED lines=11> */
.L_x_7226:
[----:B------:R-:W-:Y:S01]  /*230f0*/  IMAD.MOV.U32 R70, RZ, RZ, R73 ;  /* 0x000000ffff467224 */ /* 0x000fe200078e0049 */
[----:B------:R-:W-:Y:S01]  /*23100*/  PRMT R71, R71, 0x5410, R72 ;  /* 0x0000541047477816 */ /* 0x000fe20000000048 */
[----:B------:R-:W-:Y:S01]  /*23110*/  IMAD.MOV.U32 R17, RZ, RZ, R16 ;  /* 0x000000ffff117224 */ /* 0x000fe200078e0010 */
[----:B------:R-:W-:-:S07]  /*23120*/  PRMT R157, R157, 0x5410, R157 ;  /* 0x000054109d9d7816 */ /* 0x000fce000000009d */
.L_x_7227:
[----:B------:R-:W-:Y:S05]  /*23130*/  BSYNC.RECONVERGENT B1 ;  /* 0x0000000000017941 */ /* 0x000fea0003800200 */
.L_x_7225:
        /* <DEDUP_REMOVED lines=11> */
.L_x_7229:
[----:B------:R-:W-:Y:S01]  /*231f0*/  IMAD.MOV.U32 R73, RZ, RZ, R70 ;  /* 0x000000ffff497224 */ /* 0x000fe200078e0046 */
[----:B------:R-:W-:Y:S01]  /*23200*/  PRMT R72, R72, 0x7610, R71 ;  /* 0x0000761048487816 */ /* 0x000fe20000000047 */
[----:B------:R-:W-:Y:S01]  /*23210*/  IMAD.MOV.U32 R16, RZ, RZ, R19 ;  /* 0x000000ffff107224 */ /* 0x000fe200078e0013 */
[----:B------:R-:W-:-:S07]  /*23220*/  PRMT R157, R158, 0x7632, R157 ;  /* 0x000076329e9d7816 */ /* 0x000fce000000009d */
.L_x_7230:
[----:B------:R-:W-:Y:S05]  /*23230*/  BSYNC.RECONVERGENT B1 ;  /* 0x0000000000017941 */ /* 0x000fea0003800200 */
.L_x_7228:
        /* <DEDUP_REMOVED lines=11> */
.L_x_7232:
[----:B------:R-:W-:Y:S01]  /*232f0*/  IMAD.MOV.U32 R70, RZ, RZ, R73 ;  /* 0x000000ffff467224 */ /* 0x000fe200078e0049 */
[----:B------:R-:W-:Y:S01]  /*23300*/  PRMT R71, R72, 0x7632, R71 ;  /* 0x0000763248477816 */ /* 0x000fe20000000047 */
[----:B------:R-:W-:Y:S01]  /*23310*/  IMAD.MOV.U32 R19, RZ, RZ, R18 ;  /* 0x000000ffff137224 */ /* 0x000fe200078e0012 */
[----:B------:R-:W-:-:S07]  /*23320*/  PRMT R158, R158, 0x5410, R158 ;  /* 0x000054109e9e7816 */ /* 0x000fce000000009e */
.L_x_7233:
[----:B------:R-:W-:Y:S05]  /*23330*/  BSYNC.RECONVERGENT B1 ;  /* 0x0000000000017941 */ /* 0x000fea0003800200 */
.L_x_7231:
        /* <DEDUP_REMOVED lines=11> */
.L_x_7235:
[----:B------:R-:W-:Y:S01]  /*233f0*/  IMAD.MOV.U32 R73, RZ, RZ, R70 ;  /* 0x000000ffff497224 */ /* 0x000fe200078e0046 */
[----:B------:R-:W-:Y:S01]  /*23400*/  PRMT R72, R71, 0x7610, R72 ;  /* 0x0000761047487816 */ /* 0x000fe20000000048 */
[----:B------:R-:W-:Y:S01]  /*23410*/  IMAD.MOV.U32 R18, RZ, RZ, R21 ;  /* 0x000000ffff127224 */ /* 0x000fe200078e0015 */
[----:B------:R-:W-:-:S07]  /*23420*/  PRMT R158, R159, 0x7632, R158 ;  /* 0x000076329f9e7816 */ /* 0x000fce000000009e */
.L_x_7236:
[----:B------:R-:W-:Y:S05]  /*23430*/  BSYNC.RECONVERGENT B1 ;  /* 0x0000000000017941 */ /* 0x000fea0003800200 */
.L_x_7234:
        /* <DEDUP_REMOVED lines=11> */
.L_x_7238:
[----:B------:R-:W-:Y:S01]  /*234f0*/  IMAD.MOV.U32 R70, RZ, RZ, R73 ;  /* 0x000000ffff467224 */ /* 0x000fe200078e0049 */
[----:B------:R-:W-:Y:S01]  /*23500*/  PRMT R71, R71, 0x5410, R72 ;  /* 0x0000541047477816 */ /* 0x000fe20000000048 */
[----:B------:R-:W-:Y:S01]  /*23510*/  IMAD.MOV.U32 R21, RZ, RZ, R20 ;  /* 0x000000ffff157224 */ /* 0x000fe200078e0014 */
[----:B------:R-:W-:-:S07]  /*23520*/  PRMT R159, R159, 0x5410, R159 ;  /* 0x000054109f9f7816 */ /* 0x000fce000000009f */
.L_x_7239:
[----:B------:R-:W-:Y:S05]  /*23530*/  BSYNC.RECONVERGENT B1 ;  /* 0x0000000000017941 */ /* 0x000fea0003800200 */
.L_x_7237:
        /* <DEDUP_REMOVED lines=11> */
.L_x_7241:
[----:B------:R-:W-:Y:S01]  /*235f0*/  IMAD.MOV.U32 R73, RZ, RZ, R70 ;  /* 0x000000ffff497224 */ /* 0x000fe200078e0046 */
[----:B------:R-:W-:Y:S01]  /*23600*/  PRMT R72, R72, 0x7610, R71 ;  /* 0x0000761048487816 */ /* 0x000fe20000000047 */
[----:B------:R-:W-:Y:S01]  /*23610*/  IMAD.MOV.U32 R20, RZ, RZ, R23 ;  /* 0x000000ffff147224 */ /* 0x000fe200078e0017 */
[----:B------:R-:W-:-:S07]  /*23620*/  PRMT R159, R160, 0x7632, R159 ;  /* 0x00007632a09f7816 */ /* 0x000fce000000009f */
.L_x_7242:
[----:B------:R-:W-:Y:S05]  /*23630*/  BSYNC.RECONVERGENT B1 ;  /* 0x0000000000017941 */ /* 0x000fea0003800200 */
.L_x_7240:
        /* <DEDUP_REMOVED lines=11> */
.L_x_7244:
[----:B------:R-:W-:Y:S01]  /*236f0*/  IMAD.MOV.U32 R70, RZ, RZ, R73 ;  /* 0x000000ffff467224 */ /* 0x000fe200078e0049 */
[----:B------:R-:W-:Y:S01]  /*23700*/  PRMT R71, R72, 0x7632, R71 ;  /* 0x0000763248477816 */ /* 0x000fe20000000047 */
[----:B------:R-:W-:Y:S01]  /*23710*/  IMAD.MOV.U32 R23, RZ, RZ, R22 ;  /* 0x000000ffff177224 */ /* 0x000fe200078e0016 */
[----:B------:R-:W-:-:S07]  /*23720*/  PRMT R160, R160, 0x5410, R160 ;  /* 0x00005410a0a07816 */ /* 0x000fce00000000a0 */
.L_x_7245:
[----:B------:R-:W-:Y:S05]  /*23730*/  BSYNC.RECONVERGENT B1 ;  /* 0x0000000000017941 */ /* 0x000fea0003800200 */
.L_x_7243:
        /* <DEDUP_REMOVED lines=11> */
.L_x_7247:
[----:B------:R-:W-:Y:S01]  /*237f0*/  IMAD.MOV.U32 R73, RZ, RZ, R70 ;  /* 0x000000ffff497224 */ /* 0x000fe200078e0046 */
[----:B------:R-:W-:Y:S01]  /*23800*/  PRMT R72, R71, 0x7610, R72 ;  /* 0x0000761047487816 */ /* 0x000fe20000000048 */
[----:B------:R-:W-:Y:S01]  /*23810*/  IMAD.MOV.U32 R22, RZ, RZ, R25 ;  /* 0x000000ffff167224 */ /* 0x000fe200078e0019 */
[----:B------:R-:W-:-:S07]  /*23820*/  PRMT R160, R161, 0x7632, R160 ;  /* 0x00007632a1a07816 */ /* 0x000fce00000000a0 */
.L_x_7248:
[----:B------:R-:W-:Y:S05]  /*23830*/  BSYNC.RECONVERGENT B1 ;  /* 0x0000000000017941 */ /* 0x000fea0003800200 */
.L_x_7246:
        /* <DEDUP_REMOVED lines=11> */
.L_x_7250:
[----:B------:R-:W-:Y:S01]  /*238f0*/  IMAD.MOV.U32 R70, RZ, RZ, R73 ;  /* 0x000000ffff467224 */ /* 0x000fe200078e0049 */
[----:B------:R-:W-:Y:S01]  /*23900*/  PRMT R71, R71, 0x5410, R72 ;  /* 0x0000541047477816 */ /* 0x000fe20000000048 */
[----:B------:R-:W-:Y:S01]  /*23910*/  IMAD.MOV.U32 R25, RZ, RZ, R24 ;  /* 0x000000ffff197224 */ /* 0x000fe200078e0018 */
[----:B------:R-:W-:-:S07]  /*23920*/  PRMT R161, R161, 0x5410, R161 ;  /* 0x00005410a1a17816 */ /* 0x000fce00000000a1 */
.L_x_7251:
[----:B------:R-:W-:Y:S05]  /*23930*/  BSYNC.RECONVERGENT B1 ;  /* 0x0000000000017941 */ /* 0x000fea0003800200 */
.L_x_7249:
        /* <DEDUP_REMOVED lines=11> */
.L_x_7253:
[----:B------:R-:W-:Y:S01]  /*239f0*/  IMAD.MOV.U32 R73, RZ, RZ, R70 ;  /* 0x000000ffff497224 */ /* 0x000fe200078e0046 */
[----:B------:R-:W-:Y:S01]  /*23a00*/  PRMT R72, R72, 0x7610, R71 ;  /* 0x0000761048487816 */ /* 0x000fe20000000047 */
[----:B------:R-:W-:Y:S01]  /*23a10*/  IMAD.MOV.U32 R24, RZ, RZ, R27 ;  /* 0x000000ffff187224 */ /* 0x000fe200078e001b */
[----:B------:R-:W-:-:S07]  /*23a20*/  PRMT R161, R162, 0x7632, R161 ;  /* 0x00007632a2a17816 */ /* 0x000fce00000000a1 */
.L_x_7254:
[----:B------:R-:W-:Y:S05]  /*23a30*/  BSYNC.RECONVERGENT B1 ;  /* 0x0000000000017941 */ /* 0x000fea0003800200 */
.L_x_7252:
        /* <DEDUP_REMOVED lines=11> */
.L_x_7256:
[----:B------:R-:W-:Y:S01]  /*23af0*/  IMAD.MOV.U32 R70, RZ, RZ, R73 ;  /* 0x000000ffff467224 */ /* 0x000fe200078e0049 */
[----:B------:R-:W-:Y:S01]  /*23b00*/  PRMT R71, R72, 0x7632, R71 ;  /* 0x0000763248477816 */ /* 0x000fe20000000047 */
[----:B------:R-:W-:Y:S01]  /*23b10*/  IMAD.MOV.U32 R27, RZ, RZ, R26 ;  /* 0x000000ffff1b7224 */ /* 0x000fe200078e001a */
[----:B------:R-:W-:-:S07]  /*23b20*/  PRMT R162, R162, 0x5410, R162 ;  /* 0x00005410a2a27816 */ /* 0x000fce00000000a2 */
.L_x_7257:
[----:B------:R-:W-:Y:S05]  /*23b30*/  BSYNC.RECONVERGENT B1 ;  /* 0x0000000000017941 */ /* 0x000fea0003800200 */
.L_x_7255:
        /* <DEDUP_REMOVED lines=11> */
.L_x_7259:
[----:B------:R-:W-:Y:S01]  /*23bf0*/  IMAD.MOV.U32 R73, RZ, RZ, R70 ;  /* 0x000000ffff497224 */ /* 0x000fe200078e0046 */
[----:B------:R-:W-:Y:S01]  /*23c00*/  PRMT R72, R71, 0x7610, R72 ;  /* 0x0000761047487816 */ /* 0x000fe20000000048 */
[----:B------:R-:W-:Y:S01]  /*23c10*/  IMAD.MOV.U32 R26, RZ, RZ, R29 ;  /* 0x000000ffff1a7224 */ /* 0x000fe200078e001d */
[----:B------:R-:W-:-:S07]  /*23c20*/  PRMT R162, R163, 0x7632, R162 ;  /* 0x00007632a3a27816 */ /* 0x000fce00000000a2 */
.L_x_7260:
[----:B------:R-:W-:Y:S05]  /*23c30*/  BSYNC.RECONVERGENT B1 ;  /* 0x0000000000017941 */ /* 0x000fea0003800200 */
.L_x_7258:
        /* <DEDUP_REMOVED lines=11> */
.L_x_7262:
[----:B------:R-:W-:Y:S01]  /*23cf0*/  IMAD.MOV.U32 R70, RZ, RZ, R73 ;  /* 0x000000ffff467224 */ /* 0x000fe200078e0049 */
[----:B------:R-:W-:Y:S01]  /*23d00*/  PRMT R71, R71, 0x5410, R72 ;  /* 0x0000541047477816 */ /* 0x000fe20000000048 */
[----:B------:R-:W-:Y:S01]  /*23d10*/  IMAD.MOV.U32 R29, RZ, RZ, R28 ;  /* 0x000000ffff1d7224 */ /* 0x000fe200078e001c */
[----:B------:R-:W-:-:S07]  /*23d20*/  PRMT R163, R163, 0x5410, R163 ;  /* 0x00005410a3a37816 */ /* 0x000fce00000000a3 */
.L_x_7263:
[----:B------:R-:W-:Y:S05]  /*23d30*/  BSYNC.RECONVERGENT B1 ;  /* 0x0000000000017941 */ /* 0x000fea0003800200 */
.L_x_7261:
        /* <DEDUP_REMOVED lines=11> */
.L_x_7265:
[----:B------:R-:W-:Y:S01]  /*23df0*/  IMAD.MOV.U32 R73, RZ, RZ, R70 ;  /* 0x000000ffff497224 */ /* 0x000fe200078e0046 */
[----:B------:R-:W-:Y:S01]  /*23e00*/  PRMT R72, R72, 0x7610, R71 ;  /* 0x0000761048487816 */ /* 0x000fe20000000047 */
[----:B------:R-:W-:Y:S01]  /*23e10*/  IMAD.MOV.U32 R28, RZ, RZ, R31 ;  /* 0x000000ffff1c7224 */ /* 0x000fe200078e001f */
[----:B------:R-:W-:-:S07]  /*23e20*/  PRMT R163, R164, 0x7632, R163 ;  /* 0x00007632a4a37816 */ /* 0x000fce00000000a3 */
.L_x_7266:
[----:B------:R-:W-:Y:S05]  /*23e30*/  BSYNC.RECONVERGENT B1 ;  /* 0x0000000000017941 */ /* 0x000fea0003800200 */
.L_x_7264:
        /* <DEDUP_REMOVED lines=11> */
.L_x_7268:
[----:B------:R-:W-:Y:S01]  /*23ef0*/  IMAD.MOV.U32 R70, RZ, RZ, R73 ;  /* 0x000000ffff467224 */ /* 0x000fe200078e0049 */
[----:B------:R-:W-:Y:S01]  /*23f00*/  PRMT R71, R72, 0x7632, R71 ;  /* 0x0000763248477816 */ /* 0x000fe20000000047 */
[----:B------:R-:W-:Y:S01]  /*23f10*/  IMAD.MOV.U32 R31, RZ, RZ, R30 ;  /* 0x000000ffff1f7224 */ /* 0x000fe200078e001e */
[----:B------:R-:W-:-:S07]  /*23f20*/  PRMT R164, R164, 0x5410, R164 ;  /* 0x00005410a4a47816 */ /* 0x000fce00000000a4 */
.L_x_7269:
[----:B------:R-:W-:Y:S05]  /*23f30*/  BSYNC.RECONVERGENT B1 ;  /* 0x0000000000017941 */ /* 0x000fea0003800200 */
.L_x_7267:
        /* <DEDUP_REMOVED lines=11> */
.L_x_7271:
[----:B------:R-:W-:Y:S01]  /*23ff0*/  IMAD.MOV.U32 R73, RZ, RZ, R70 ;  /* 0x000000ffff497224 */ /* 0x000fe200078e0046 */
[----:B------:R-:W-:Y:S01]  /*24000*/  PRMT R72, R71, 0x7610, R72 ;  /* 0x0000761047487816 */ /* 0x000fe20000000048 */
[----:B------:R-:W-:Y:S01]  /*24010*/  IMAD.MOV.U32 R30, RZ, RZ, R33 ;  /* 0x000000ffff1e7224 */ /* 0x000fe200078e0021 */
[----:B------:R-:W-:-:S07]  /*24020*/  PRMT R164, R165, 0x7632, R164 ;  /* 0x00007632a5a47816 */ /* 0x000fce00000000a4 */
.L_x_7272:
[----:B------:R-:W-:Y:S05]  /*24030*/  BSYNC.RECONVERGENT B1 ;  /* 0x0000000000017941 */ /* 0x000fea0003800200 */
.L_x_7270:
        /* <DEDUP_REMOVED lines=11> */
.L_x_7274:
[----:B------:R-:W-:Y:S01]  /*240f0*/  IMAD.MOV.U32 R70, RZ, RZ, R73 ;  /* 0x000000ffff467224 */ /* 0x000fe200078e0049 */
[----:B------:R-:W-:Y:S01]  /*24100*/  PRMT R71, R71, 0x5410, R72 ;  /* 0x0000541047477816 */ /* 0x000fe20000000048 */
[----:B------:R-:W-:Y:S01]  /*24110*/  IMAD.MOV.U32 R33, RZ, RZ, R32 ;  /* 0x000000ffff217224 */ /* 0x000fe200078e0020 */
[----:B------:R-:W-:-:S07]  /*24120*/  PRMT R165, R165, 0x5410, R165 ;  /* 0x00005410a5a57816 */ /* 0x000fce00000000a5 */
.L_x_7275:
[----:B------:R-:W-:Y:S05]  /*24130*/  BSYNC.RECONVERGENT B1 ;  /* 0x0000000000017941 */ /* 0x000fea0003800200 */
.L_x_7273:
        /* <DEDUP_REMOVED lines=11> */
.L_x_7277:
[----:B------:R-:W-:Y:S01]  /*241f0*/  IMAD.MOV.U32 R73, RZ, RZ, R70 ;  /* 0x000000ffff497224 */ /* 0x000fe200078e0046 */
[----:B------:R-:W-:Y:S01]  /*24200*/  PRMT R72, R72, 0x7610, R71 ;  /* 0x0000761048487816 */ /* 0x000fe20000000047 */
[----:B------:R-:W-:Y:S01]  /*24210*/  IMAD.MOV.U32 R32, RZ, RZ, R35 ;  /* 0x000000ffff207224 */ /* 0x000fe200078e0023 */
[----:B------:R-:W-:-:S07]  /*24220*/  PRMT R165, R166, 0x7632, R165 ;  /* 0x00007632a6a57816 */ /* 0x000fce00000000a5 */
.L_x_7278:
[----:B------:R-:W-:Y:S05]  /*24230*/  BSYNC.RECONVERGENT B1 ;  /* 0x0000000000017941 */ /* 0x000fea0003800200 */
.L_x_7276:
        /* <DEDUP_REMOVED lines=11> */
.L_x_7280:
[----:B------:R-:W-:Y:S01]  /*242f0*/  IMAD.MOV.U32 R70, RZ, RZ, R73 ;  /* 0x000000ffff467224 */ /* 0x000fe200078e0049 */
[----:B------:R-:W-:Y:S01]  /*24300*/  PRMT R71, R72, 0x7632, R71 ;  /* 0x0000763248477816 */ /* 0x000fe20000000047 */
[----:B------:R-:W-:Y:S01]  /*24310*/  IMAD.MOV.U32 R35, RZ, RZ, R34 ;  /* 0x000000ffff237224 */ /* 0x000fe200078e0022 */
[----:B------:R-:W-:-:S07]  /*24320*/  PRMT R166, R166, 0x5410, R166 ;  /* 0x00005410a6a67816 */ /* 0x000fce00000000a6 */
.L_x_7281:
[----:B------:R-:W-:Y:S05]  /*24330*/  BSYNC.RECONVERGENT B1 ;  /* 0x0000000000017941 */ /* 0x000fea0003800200 */
.L_x_7279:
        /* <DEDUP_REMOVED lines=11> */
.L_x_7283:
[----:B------:R-:W-:Y:S01]  /*243f0*/  IMAD.MOV.U32 R73, RZ, RZ, R70 ;  /* 0x000000ffff497224 */ /* 0x000fe200078e0046 */
[----:B------:R-:W-:Y:S01]  /*24400*/  PRMT R72, R71, 0x7610, R72 ;  /* 0x0000761047487816 */ /* 0x000fe20000000048 */
[----:B------:R-:W-:Y:S01]  /*24410*/  IMAD.MOV.U32 R34, RZ, RZ, R37 ;  /* 0x000000ffff227224 */ /* 0x000fe200078e0025 */
[----:B------:R-:W-:-:S07]  /*24420*/  PRMT R166, R167, 0x7632, R166 ;  /* 0x00007632a7a67816 */ /* 0x000fce00000000a6 */
.L_x_7284:
[----:B------:R-:W-:Y:S05]  /*24430*/  BSYNC.RECONVERGENT B1 ;  /* 0x0000000000017941 */ /* 0x000fea0003800200 */
.L_x_7282:
        /* <DEDUP_REMOVED lines=11> */
.L_x_7286:
[----:B------:R-:W-:Y:S01]  /*244f0*/  IMAD.MOV.U32 R70, RZ, RZ, R73 ;  /* 0x000000ffff467224 */ /* 0x000fe200078e0049 */
[----:B------:R-:W-:Y:S01]  /*24500*/  PRMT R71, R71, 0x5410, R72 ;  /* 0x0000541047477816 */ /* 0x000fe20000000048 */
[----:B------:R-:W-:Y:S01]  /*24510*/  IMAD.MOV.U32 R37, RZ, RZ, R36 ;  /* 0x000000ffff257224 */ /* 0x000fe200078e0024 */
[----:B------:R-:W-:-:S07]  /*24520*/  PRMT R167, R167, 0x5410, R167 ;  /* 0x00005410a7a77816 */ /* 0x000fce00000000a7 */
.L_x_7287:
[----:B------:R-:W-:Y:S05]  /*24530*/  BSYNC.RECONVERGENT B1 ;  /* 0x0000000000017941 */ /* 0x000fea0003800200 */
.L_x_7285:
        /* <DEDUP_REMOVED lines=11> */
.L_x_7289:
[----:B------:R-:W-:Y:S01]  /*245f0*/  IMAD.MOV.U32 R73, RZ, RZ, R70 ;  /* 0x000000ffff497224 */ /* 0x000fe200078e0046 */
[----:B------:R-:W-:Y:S01]  /*24600*/  PRMT R72, R72, 0x7610, R71 ;  /* 0x0000761048487816 */ /* 0x000fe20000000047 */
[----:B------:R-:W-:Y:S01]  /*24610*/  IMAD.MOV.U32 R36, RZ, RZ, R39 ;  /* 0x000000ffff247224 */ /* 0x000fe200078e0027 */
[----:B------:R-:W-:-:S07]  /*24620*/  PRMT R167, R168, 0x7632, R167 ;  /* 0x00007632a8a77816 */ /* 0x000fce00000000a7 */
.L_x_7290:
[----:B------:R-:W-:Y:S05]  /*24630*/  BSYNC.RECONVERGENT B1 ;  /* 0x0000000000017941 */ /* 0x000fea0003800200 */
.L_x_7288:
        /* <DEDUP_REMOVED lines=11> */
.L_x_7292:
[----:B------:R-:W-:Y:S01]  /*246f0*/  IMAD.MOV.U32 R70, RZ, RZ, R73 ;  /* 0x000000ffff467224 */ /* 0x000fe200078e0049 */
[----:B------:R-:W-:Y:S01]  /*24700*/  PRMT R71, R72, 0x7632, R71 ;  /* 0x0000763248477816 */ /* 0x000fe20000000047 */
[----:B------:R-:W-:Y:S01]  /*24710*/  IMAD.MOV.U32 R39, RZ, RZ, R38 ;  /* 0x000000ffff277224 */ /* 0x000fe200078e0026 */
[----:B------:R-:W-:-:S07]  /*24720*/  PRMT R168, R168, 0x5410, R168 ;  /* 0x00005410a8a87816 */ /* 0x000fce00000000a8 */
.L_x_7293:
[----:B------:R-:W-:Y:S05]  /*24730*/  BSYNC.RECONVERGENT B1 ;  /* 0x0000000000017941 */ /* 0x000fea0003800200 */
.L_x_7291:
        /* <DEDUP_REMOVED lines=11> */
.L_x_7295:
[----:B------:R-:W-:Y:S01]  /*247f0*/  IMAD.MOV.U32 R73, RZ, RZ, R70 ;  /* 0x000000ffff497224 */ /* 0x000fe200078e0046 */
[----:B------:R-:W-:Y:S01]  /*24800*/  PRMT R72, R71, 0x7610, R72 ;  /* 0x0000761047487816 */ /* 0x000fe20000000048 */
[----:B------:R-:W-:Y:S01]  /*24810*/  IMAD.MOV.U32 R38, RZ, RZ, R41 ;  /* 0x000000ffff267224 */ /* 0x000fe200078e0029 */
[----:B------:R-:W-:-:S07]  /*24820*/  PRMT R168, R169, 0x7632, R168 ;  /* 0x00007632a9a87816 */ /* 0x000fce00000000a8 */
.L_x_7296:
[----:B------:R-:W-:Y:S05]  /*24830*/  BSYNC.RECONVERGENT B1 ;  /* 0x0000000000017941 */ /* 0x000fea0003800200 */
.L_x_7294:
        /* <DEDUP_REMOVED lines=11> */
.L_x_7298:
[----:B------:R-:W-:Y:S01]  /*248f0*/  IMAD.MOV.U32 R70, RZ, RZ, R73 ;  /* 0x000000ffff467224 */ /* 0x000fe200078e0049 */
[----:B------:R-:W-:Y:S01]  /*24900*/  PRMT R71, R71, 0x5410, R72 ;  /* 0x0000541047477816 */ /* 0x000fe20000000048 */
[----:B------:R-:W-:Y:S01]  /*24910*/  IMAD.MOV.U32 R41, RZ, RZ, R40 ;  /* 0x000000ffff297224 */ /* 0x000fe200078e0028 */
[----:B------:R-:W-:-:S07]  /*24920*/  PRMT R169, R169, 0x5410, R169 ;  /* 0x00005410a9a97816 */ /* 0x000fce00000000a9 */
.L_x_7299:
[----:B------:R-:W-:Y:S05]  /*24930*/  BSYNC.RECONVERGENT B1 ;  /* 0x0000000000017941 */ /* 0x000fea0003800200 */
.L_x_7297:
        /* <DEDUP_REMOVED lines=11> */
.L_x_7301:
[----:B------:R-:W-:Y:S01]  /*249f0*/  IMAD.MOV.U32 R73, RZ, RZ, R70 ;  /* 0x000000ffff497224 */ /* 0x000fe200078e0046 */
[----:B------:R-:W-:Y:S01]  /*24a00*/  PRMT R72, R72, 0x7610, R71 ;  /* 0x0000761048487816 */ /* 0x000fe20000000047 */
[----:B------:R-:W-:Y:S01]  /*24a10*/  IMAD.MOV.U32 R40, RZ, RZ, R43 ;  /* 0x000000ffff287224 */ /* 0x000fe200078e002b */
[----:B------:R-:W-:-:S07]  /*24a20*/  PRMT R169, R170, 0x7632, R169 ;  /* 0x00007632aaa97816 */ /* 0x000fce00000000a9 */
.L_x_7302:
[----:B------:R-:W-:Y:S05]  /*24a30*/  BSYNC.RECONVERGENT B1 ;  /* 0x0000000000017941 */ /* 0x000fea0003800200 */
.L_x_7300:
        /* <DEDUP_REMOVED lines=11> */
.L_x_7304:
[----:B------:R-:W-:Y:S01]  /*24af0*/  IMAD.MOV.U32 R70, RZ, RZ, R73 ;  /* 0x000000ffff467224 */ /* 0x000fe200078e0049 */
[----:B------:R-:W-:Y:S01]  /*24b00*/  PRMT R71, R72, 0x7632, R71 ;  /* 0x0000763248477816 */ /* 0x000fe20000000047 */
[----:B------:R-:W-:Y:S01]  /*24b10*/  IMAD.MOV.U32 R43, RZ, RZ, R42 ;  /* 0x000000ffff2b7224 */ /* 0x000fe200078e002a */
[----:B------:R-:W-:-:S07]  /*24b20*/  PRMT R170, R170, 0x5410, R170 ;  /* 0x00005410aaaa7816 */ /* 0x000fce00000000aa */
.L_x_7305:
[----:B------:R-:W-:Y:S05]  /*24b30*/  BSYNC.RECONVERGENT B1 ;  /* 0x0000000000017941 */ /* 0x000fea0003800200 */
.L_x_7303:
        /* <DEDUP_REMOVED lines=11> */
.L_x_7307:
[----:B------:R-:W-:Y:S01]  /*24bf0*/  IMAD.MOV.U32 R73, RZ, RZ, R70 ;  /* 0x000000ffff497224 */ /* 0x000fe200078e0046 */
[----:B------:R-:W-:Y:S01]  /*24c00*/  PRMT R72, R71, 0x7610, R72 ;  /* 0x0000761047487816 */ /* 0x000fe20000000048 */
[----:B------:R-:W-:Y:S01]  /*24c10*/  IMAD.MOV.U32 R42, RZ, RZ, R45 ;  /* 0x000000ffff2a7224 */ /* 0x000fe200078e002d */
[----:B------:R-:W-:-:S07]  /*24c20*/  PRMT R170, R171, 0x7632, R170 ;  /* 0x00007632abaa7816 */ /* 0x000fce00000000aa */
.L_x_7308:
[----:B------:R-:W-:Y:S05]  /*24c30*/  BSYNC.RECONVERGENT B1 ;  /* 0x0000000000017941 */ /* 0x000fea0003800200 */
.L_x_7306:
        /* <DEDUP_REMOVED lines=11> */
.L_x_7310:
[----:B------:R-:W-:Y:S01]  /*24cf0*/  IMAD.MOV.U32 R70, RZ, RZ, R73 ;  /* 0x000000ffff467224 */ /* 0x000fe200078e0049 */
[----:B------:R-:W-:Y:S01]  /*24d00*/  PRMT R71, R71, 0x5410, R72 ;  /* 0x0000541047477816 */ /* 0x000fe20000000048 */
[----:B------:R-:W-:Y:S01]  /*24d10*/  IMAD.MOV.U32 R45, RZ, RZ, R44 ;  /* 0x000000ffff2d7224 */ /* 0x000fe200078e002c */
[----:B------:R-:W-:-:S07]  /*24d20*/  PRMT R171, R171, 0x5410, R171 ;  /* 0x00005410abab7816 */ /* 0x000fce00000000ab */
.L_x_7311:
[----:B------:R-:W-:Y:S05]  /*24d30*/  BSYNC.RECONVERGENT B1 ;  /* 0x0000000000017941 */ /* 0x000fea0003800200 */
.L_x_7309:
        /* <DEDUP_REMOVED lines=11> */
.L_x_7313:
[----:B------:R-:W-:Y:S01]  /*24df0*/  IMAD.MOV.U32 R73, RZ, RZ, R70 ;  /* 0x000000ffff497224 */ /* 0x000fe200078e0046 */
[----:B------:R-:W-:Y:S01]  /*24e00*/  PRMT R72, R72, 0x7610, R71 ;  /* 0x0000761048487816 */ /* 0x000fe20000000047 */
[----:B------:R-:W-:Y:S01]  /*24e10*/  IMAD.MOV.U32 R44, RZ, RZ, R47 ;  /* 0x000000ffff2c7224 */ /* 0x000fe200078e002f */
[----:B------:R-:W-:-:S07]  /*24e20*/  PRMT R171, R172, 0x7632, R171 ;  /* 0x00007632acab7816 */ /* 0x000fce00000000ab */
.L_x_7314:
[----:B------:R-:W-:Y:S05]  /*24e30*/  BSYNC.RECONVERGENT B1 ;  /* 0x0000000000017941 */ /* 0x000fea0003800200 */
.L_x_7312:
        /* <DEDUP_REMOVED lines=11> */
.L_x_7316:
[----:B------:R-:W-:Y:S01]  /*24ef0*/  IMAD.MOV.U32 R70, RZ, RZ, R73 ;  /* 0x000000ffff467224 */ /* 0x000fe200078e0049 */
[----:B------:R-:W-:Y:S01]  /*24f00*/  PRMT R71, R72, 0x7632, R71 ;  /* 0x0000763248477816 */ /* 0x000fe20000000047 */
[----:B------:R-:W-:Y:S01]  /*24f10*/  IMAD.MOV.U32 R47, RZ, RZ, R46 ;  /* 0x000000ffff2f7224 */ /* 0x000fe200078e002e */
[----:B------:R-:W-:-:S07]  /*24f20*/  PRMT R172, R172, 0x5410, R172 ;  /* 0x00005410acac7816 */ /* 0x000fce00000000ac */
.L_x_7317:
[----:B------:R-:W-:Y:S05]  /*24f30*/  BSYNC.RECONVERGENT B1 ;  /* 0x0000000000017941 */ /* 0x000fea0003800200 */
.L_x_7315:
        /* <DEDUP_REMOVED lines=11> */
.L_x_7319:
[----:B------:R-:W-:Y:S01]  /*24ff0*/  IMAD.MOV.U32 R73, RZ, RZ, R70 ;  /* 0x000000ffff497224 */ /* 0x000fe200078e0046 */
[----:B------:R-:W-:Y:S01]  /*25000*/  PRMT R72, R71, 0x7610, R72 ;  /* 0x0000761047487816 */ /* 0x000fe20000000048 */
[----:B------:R-:W-:Y:S01]  /*25010*/  IMAD.MOV.U32 R46, RZ, RZ, R49 ;  /* 0x000000ffff2e7224 */ /* 0x000fe200078e0031 */
[----:B------:R-:W-:-:S07]  /*25020*/  PRMT R172, R173, 0x7632, R172 ;  /* 0x00007632adac7816 */ /* 0x000fce00000000ac */
.L_x_7320:
[----:B------:R-:W-:Y:S05]  /*25030*/  BSYNC.RECONVERGENT B1 ;  /* 0x0000000000017941 */ /* 0x000fea0003800200 */
.L_x_7318:
        /* <DEDUP_REMOVED lines=11> */
.L_x_7322:
[----:B------:R-:W-:Y:S01]  /*250f0*/  IMAD.MOV.U32 R70, RZ, RZ, R73 ;  /* 0x000000ffff467224 */ /* 0x000fe200078e0049 */
[----:B------:R-:W-:Y:S01]  /*25100*/  PRMT R71, R71, 0x5410, R72 ;  /* 0x0000541047477816 */ /* 0x000fe20000000048 */
[----:B------:R-:W-:Y:S01]  /*25110*/  IMAD.MOV.U32 R49, RZ, RZ, R48 ;  /* 0x000000ffff317224 */ /* 0x000fe200078e0030 */
[----:B------:R-:W-:-:S07]  /*25120*/  PRMT R173, R173, 0x5410, R173 ;  /* 0x00005410adad7816 */ /* 0x000fce00000000ad */
.L_x_7323:
[----:B------:R-:W-:Y:S05]  /*25130*/  BSYNC.RECONVERGENT B1 ;  /* 0x0000000000017941 */ /* 0x000fea0003800200 */
.L_x_7321:
        /* <DEDUP_REMOVED lines=11> */
.L_x_7325:
[----:B------:R-:W-:Y:S01]  /*251f0*/  IMAD.MOV.U32 R73, RZ, RZ, R70 ;  /* 0x000000ffff497224 */ /* 0x000fe200078e0046 */
[----:B------:R-:W-:Y:S01]  /*25200*/  PRMT R72, R72, 0x7610, R71 ;  /* 0x0000761048487816 */ /* 0x000fe20000000047 */
[----:B------:R-:W-:Y:S01]  /*25210*/  IMAD.MOV.U32 R48, RZ, RZ, R51 ;  /* 0x000000ffff307224 */ /* 0x000fe200078e0033 */
[----:B------:R-:W-:-:S07]  /*25220*/  PRMT R173, R174, 0x7632, R173 ;  /* 0x00007632aead7816 */ /* 0x000fce00000000ad */
.L_x_7326:
[----:B------:R-:W-:Y:S05]  /*25230*/  BSYNC.RECONVERGENT B1 ;  /* 0x0000000000017941 */ /* 0x000fea0003800200 */
.L_x_7324:
        /* <DEDUP_REMOVED lines=11> */
.L_x_7328:
[----:B------:R-:W-:Y:S01]  /*252f0*/  IMAD.MOV.U32 R70, RZ, RZ, R73 ;  /* 0x000000ffff467224 */ /* 0x000fe200078e0049 */
[----:B------:R-:W-:Y:S01]  /*25300*/  PRMT R71, R72, 0x7632, R71 ;  /* 0x0000763248477816 */ /* 0x000fe20000000047 */
[----:B------:R-:W-:Y:S01]  /*25310*/  IMAD.MOV.U32 R51, RZ, RZ, R50 ;  /* 0x000000ffff337224 */ /* 0x000fe200078e0032 */
[----:B------:R-:W-:-:S07]  /*25320*/  PRMT R174, R174, 0x5410, R174 ;  /* 0x00005410aeae7816 */ /* 0x000fce00000000ae */
.L_x_7329:
[----:B------:R-:W-:Y:S05]  /*25330*/  BSYNC.RECONVERGENT B1 ;  /* 0x0000000000017941 */ /* 0x000fea0003800200 */
.L_x_7327:
        /* <DEDUP_REMOVED lines=11> */
.L_x_7331:
[----:B------:R-:W-:Y:S01]  /*253f0*/  IMAD.MOV.U32 R73, RZ, RZ, R70 ;  /* 0x000000ffff497224 */ /* 0x000fe200078e0046 */
[----:B------:R-:W-:Y:S01]  /*25400*/  PRMT R72, R71, 0x7610, R72 ;  /* 0x0000761047487816 */ /* 0x000fe20000000048 */
[----:B------:R-:W-:Y:S01]  /*25410*/  IMAD.MOV.U32 R50, RZ, RZ, R53 ;  /* 0x000000ffff327224 */ /* 0x000fe200078e0035 */
[----:B------:R-:W-:-:S07]  /*25420*/  PRMT R174, R175, 0x7632, R174 ;  /* 0x00007632afae7816 */ /* 0x000fce00000000ae */
.L_x_7332:
[----:B------:R-:W-:Y:S05]  /*25430*/  BSYNC.RECONVERGENT B1 ;  /* 0x0000000000017941 */ /* 0x000fea0003800200 */
.L_x_7330:
        /* <DEDUP_REMOVED lines=11> */
.L_x_7334:
[----:B------:R-:W-:Y:S01]  /*254f0*/  IMAD.MOV.U32 R70, RZ, RZ, R73 ;  /* 0x000000ffff467224 */ /* 0x000fe200078e0049 */
[----:B------:R-:W-:Y:S01]  /*25500*/  PRMT R71, R71, 0x5410, R72 ;  /* 0x0000541047477816 */ /* 0x000fe20000000048 */
[----:B------:R-:W-:Y:S01]  /*25510*/  IMAD.MOV.U32 R53, RZ, RZ, R52 ;  /* 0x000000ffff357224 */ /* 0x000fe200078e0034 */
[----:B------:R-:W-:-:S07]  /*25520*/  PRMT R175, R175, 0x5410, R175 ;  /* 0x00005410afaf7816 */ /* 0x000fce00000000af */
.L_x_7335:
[----:B------:R-:W-:Y:S05]  /*25530*/  BSYNC.RECONVERGENT B1 ;  /* 0x0000000000017941 */ /* 0x000fea0003800200 */
.L_x_7333:
        /* <DEDUP_REMOVED lines=11> */
.L_x_7337:
[----:B------:R-:W-:Y:S01]  /*255f0*/  IMAD.MOV.U32 R73, RZ, RZ, R70 ;  /* 0x000000ffff497224 */ /* 0x000fe200078e0046 */
[----:B------:R-:W-:Y:S01]  /*25600*/  PRMT R72, R72, 0x7610, R71 ;  /* 0x0000761048487816 */ /* 0x000fe20000000047 */
[----:B------:R-:W-:Y:S01]  /*25610*/  IMAD.MOV.U32 R52, RZ, RZ, R55 ;  /* 0x000000ffff347224 */ /* 0x000fe200078e0037 */
[----:B------:R-:W-:-:S07]  /*25620*/  PRMT R175, R176, 0x7632, R175 ;  /* 0x00007632b0af7816 */ /* 0x000fce00000000af */
.L_x_7338:
[----:B------:R-:W-:Y:S05]  /*25630*/  BSYNC.RECONVERGENT B1 ;  /* 0x0000000000017941 */ /* 0x000fea0003800200 */
.L_x_7336:
        /* <DEDUP_REMOVED lines=11> */
.L_x_7340:
[----:B------:R-:W-:Y:S01]  /*256f0*/  IMAD.MOV.U32 R70, RZ, RZ, R73 ;  /* 0x000000ffff467224 */ /* 0x000fe200078e0049 */
[----:B------:R-:W-:Y:S01]  /*25700*/  PRMT R71, R72, 0x7632, R71 ;  /* 0x0000763248477816 */ /* 0x000fe20000000047 */
[----:B------:R-:W-:Y:S01]  /*25710*/  IMAD.MOV.U32 R55, RZ, RZ, R54 ;  /* 0x000000ffff377224 */ /* 0x000fe200078e0036 */
[----:B------:R-:W-:-:S07]  /*25720*/  PRMT R176, R176, 0x5410, R176 ;  /* 0x00005410b0b07816 */ /* 0x000fce00000000b0 */
.L_x_7341:
[----:B------:R-:W-:Y:S05]  /*25730*/  BSYNC.RECONVERGENT B1 ;  /* 0x0000000000017941 */ /* 0x000fea0003800200 */
.L_x_7339:
        /* <DEDUP_REMOVED lines=11> */
.L_x_7343:
[----:B------:R-:W-:Y:S01]  /*257f0*/  IMAD.MOV.U32 R73, RZ, RZ, R70 ;  /* 0x000000ffff497224 */ /* 0x000fe200078e0046 */
[----:B------:R-:W-:Y:S01]  /*25800*/  PRMT R72, R71, 0x7610, R72 ;  /* 0x0000761047487816 */ /* 0x000fe20000000048 */
[----:B------:R-:W-:Y:S01]  /*25810*/  IMAD.MOV.U32 R54, RZ, RZ, R57 ;  /* 0x000000ffff367224 */ /* 0x000fe200078e0039 */
[----:B------:R-:W-:-:S07]  /*25820*/  PRMT R176, R177, 0x7632, R176 ;  /* 0x00007632b1b07816 */ /* 0x000fce00000000b0 */
.L_x_7344:
[----:B------:R-:W-:Y:S05]  /*25830*/  BSYNC.RECONVERGENT B1 ;  /* 0x0000000000017941 */ /* 0x000fea0003800200 */
.L_x_7342:
        /* <DEDUP_REMOVED lines=11> */
.L_x_7346:
[----:B------:R-:W-:Y:S01]  /*258f0*/  IMAD.MOV.U32 R70, RZ, RZ, R73 ;  /* 0x000000ffff467224 */ /* 0x000fe200078e0049 */
[----:B------:R-:W-:Y:S01]  /*25900*/  PRMT R71, R71, 0x5410, R72 ;  /* 0x0000541047477816 */ /* 0x000fe20000000048 */
[----:B------:R-:W-:Y:S01]  /*25910*/  IMAD.MOV.U32 R57, RZ, RZ, R56 ;  /* 0x000000ffff397224 */ /* 0x000fe200078e0038 */
[----:B------:R-:W-:-:S07]  /*25920*/  PRMT R177, R177, 0x5410, R177 ;  /* 0x00005410b1b17816 */ /* 0x000fce00000000b1 */
.L_x_7347:
[----:B------:R-:W-:Y:S05]  /*25930*/  BSYNC.RECONVERGENT B1 ;  /* 0x0000000000017941 */ /* 0x000fea0003800200 */
.L_x_7345:
        /* <DEDUP_REMOVED lines=11> */
.L_x_7349:
[----:B------:R-:W-:Y:S01]  /*259f0*/  IMAD.MOV.U32 R73, RZ, RZ, R70 ;  /* 0x000000ffff497224 */ /* 0x000fe200078e0046 */
[----:B------:R-:W-:Y:S01]  /*25a00*/  PRMT R72, R72, 0x7610, R71 ;  /* 0x0000761048487816 */ /* 0x000fe20000000047 */
[----:B------:R-:W-:Y:S01]  /*25a10*/  IMAD.MOV.U32 R56, RZ, RZ, R59 ;  /* 0x000000ffff387224 */ /* 0x000fe200078e003b */
[----:B------:R-:W-:-:S07]  /*25a20*/  PRMT R177, R178, 0x7632, R177 ;  /* 0x00007632b2b17816 */ /* 0x000fce00000000b1 */
.L_x_7350:
[----:B------:R-:W-:Y:S05]  /*25a30*/  BSYNC.RECONVERGENT B1 ;  /* 0x0000000000017941 */ /* 0x000fea0003800200 */
.L_x_7348:
        /* <DEDUP_REMOVED lines=11> */
.L_x_7352:
[----:B------:R-:W-:Y:S01]  /*25af0*/  IMAD.MOV.U32 R70, RZ, RZ, R73 ;  /* 0x000000ffff467224 */ /* 0x000fe200078e0049 */
[----:B------:R-:W-:Y:S01]  /*25b00*/  PRMT R71, R72, 0x7632, R71 ;  /* 0x0000763248477816 */ /* 0x000fe20000000047 */
[----:B------:R-:W-:Y:S01]  /*25b10*/  IMAD.MOV.U32 R59, RZ, RZ, R58 ;  /* 0x000000ffff3b7224 */ /* 0x000fe200078e003a */
[----:B------:R-:W-:-:S07]  /*25b20*/  PRMT R178, R178, 0x5410, R178 ;  /* 0x00005410b2b27816 */ /* 0x000fce00000000b2 */
.L_x_7353:
[----:B------:R-:W-:Y:S05]  /*25b30*/  BSYNC.RECONVERGENT B1 ;  /* 0x0000000000017941 */ /* 0x000fea0003800200 */
.L_x_7351:
        /* <DEDUP_REMOVED lines=11> */
.L_x_7355:
[----:B------:R-:W-:Y:S01]  /*25bf0*/  IMAD.MOV.U32 R73, RZ, RZ, R70 ;  /* 0x000000ffff497224 */ /* 0x000fe200078e0046 */
[----:B------:R-:W-:Y:S01]  /*25c00*/  PRMT R72, R71, 0x7610, R72 ;  /* 0x0000761047487816 */ /* 0x000fe20000000048 */
[----:B------:R-:W-:Y:S01]  /*25c10*/  IMAD.MOV.U32 R58, RZ, RZ, R61 ;  /* 0x000000ffff3a7224 */ /* 0x000fe200078e003d */
[----:B------:R-:W-:-:S07]  /*25c20*/  PRMT R178, R179, 0x7632, R178 ;  /* 0x00007632b3b27816 */ /* 0x000fce00000000b2 */
.L_x_7356:
[----:B------:R-:W-:Y:S05]  /*25c30*/  BSYNC.RECONVERGENT B1 ;  /* 0x0000000000017941 */ /* 0x000fea0003800200 */
.L_x_7354:
        /* <DEDUP_REMOVED lines=11> */
.L_x_7358:
[----:B------:R-:W-:Y:S01]  /*25cf0*/  IMAD.MOV.U32 R70, RZ, RZ, R73 ;  /* 0x000000ffff467224 */ /* 0x000fe200078e0049 */
[----:B------:R-:W-:Y:S01]  /*25d00*/  PRMT R71, R71, 0x5410, R72 ;  /* 0x0000541047477816 */ /* 0x000fe20000000048 */
[----:B------:R-:W-:Y:S01]  /*25d10*/  IMAD.MOV.U32 R61, RZ, RZ, R60 ;  /* 0x000000ffff3d7224 */ /* 0x000fe200078e003c */
[----:B------:R-:W-:-:S07]  /*25d20*/  PRMT R179, R179, 0x5410, R179 ;  /* 0x00005410b3b37816 */ /* 0x000fce00000000b3 */
.L_x_7359:
[----:B------:R-:W-:Y:S05]  /*25d30*/  BSYNC.RECONVERGENT B1 ;  /* 0x0000000000017941 */ /* 0x000fea0003800200 */
.L_x_7357:
        /* <DEDUP_REMOVED lines=11> */
.L_x_7361:
[----:B------:R-:W-:Y:S01]  /*25df0*/  IMAD.MOV.U32 R73, RZ, RZ, R70 ;  /* 0x000000ffff497224 */ /* 0x000fe200078e0046 */
[----:B------:R-:W-:Y:S01]  /*25e00*/  PRMT R72, R72, 0x7610, R71 ;  /* 0x0000761048487816 */ /* 0x000fe20000000047 */
[----:B------:R-:W-:Y:S01]  /*25e10*/  IMAD.MOV.U32 R60, RZ, RZ, R63 ;  /* 0x000000ffff3c7224 */ /* 0x000fe200078e003f */
[----:B------:R-:W-:-:S07]  /*25e20*/  PRMT R179, R180, 0x7632, R179 ;  /* 0x00007632b4b37816 */ /* 0x000fce00000000b3 */
.L_x_7362:
[----:B------:R-:W-:Y:S05]  /*25e30*/  BSYNC.RECONVERGENT B1 ;  /* 0x0000000000017941 */ /* 0x000fea0003800200 */
.L_x_7360:
        /* <DEDUP_REMOVED lines=11> */
.L_x_7364:
[----:B------:R-:W-:Y:S01]  /*25ef0*/  IMAD.MOV.U32 R70, RZ, RZ, R73 ;  /* 0x000000ffff467224 */ /* 0x000fe200078e0049 */
[----:B------:R-:W-:Y:S01]  /*25f00*/  PRMT R71, R72, 0x7632, R71 ;  /* 0x0000763248477816 */ /* 0x000fe20000000047 */
[----:B------:R-:W-:Y:S01]  /*25f10*/  IMAD.MOV.U32 R63, RZ, RZ, R62 ;  /* 0x000000ffff3f7224 */ /* 0x000fe200078e003e */
[----:B------:R-:W-:-:S07]  /*25f20*/  PRMT R180, R180, 0x5410, R180 ;  /* 0x00005410b4b47816 */ /* 0x000fce00000000b4 */
.L_x_7365:
[----:B------:R-:W-:Y:S05]  /*25f30*/  BSYNC.RECONVERGENT B1 ;  /* 0x0000000000017941 */ /* 0x000fea0003800200 */
.L_x_7363:
        /* <DEDUP_REMOVED lines=11> */
.L_x_7367:
[----:B------:R-:W-:Y:S01]  /*25ff0*/  IMAD.MOV.U32 R73, RZ, RZ, R70 ;  /* 0x000000ffff497224 */ /* 0x000fe200078e0046 */
[----:B------:R-:W-:Y:S01]  /*26000*/  PRMT R72, R71, 0x7610, R72 ;  /* 0x0000761047487816 */ /* 0x000fe20000000048 */
[----:B------:R-:W-:Y:S01]  /*26010*/  IMAD.MOV.U32 R62, RZ, RZ, R65 ;  /* 0x000000ffff3e7224 */ /* 0x000fe200078e0041 */
[----:B------:R-:W-:-:S07]  /*26020*/  PRMT R180, R181, 0x7632, R180 ;  /* 0x00007632b5b47816 */ /* 0x000fce00000000b4 */
.L_x_7368:
[----:B------:R-:W-:Y:S05]  /*26030*/  BSYNC.RECONVERGENT B1 ;  /* 0x0000000000017941 */ /* 0x000fea0003800200 */
.L_x_7366:
        /* <DEDUP_REMOVED lines=11> */
.L_x_7370:
[----:B------:R-:W-:Y:S01]  /*260f0*/  IMAD.MOV.U32 R65, RZ, RZ, R64 ;  /* 0x000000ffff417224 */ /* 0x000fe200078e0040 */
[C---:B------:R-:W-:Y:S01]  /*26100*/  PRMT R181, R72.reuse, 0x5410, R181 ;  /* 0x0000541048b57816 */ /* 0x040fe200000000b5 */
[----:B------:R-:W-:Y:S01]  /*26110*/  IMAD.MOV.U32 R70, RZ, RZ, R73 ;  /* 0x000000ffff467224 */ /* 0x000fe200078e0049 */
[----:B------:R-:W-:Y:S01]  /*26120*/  PRMT R71, R72, 0x7610, R71 ;  /* 0x0000761048477816 */ /* 0x000fe20000000047 */
[----:B------:R-:W-:-:S07]  /*26130*/  IMAD.MOV.U32 R64, RZ, RZ, R73 ;  /* 0x000000ffff407224 */ /* 0x000fce00078e0049 */
.L_x_7371:
[----:B------:R-:W-:Y:S05]  /*26140*/  BSYNC.RECONVERGENT B1 ;  /* 0x0000000000017941 */ /* 0x000fea0003800200 */
.L_x_7369:
[----:B------:R-:W-:Y:S02]  /*26150*/  VIADD R69, R69, 0x4 ;  /* 0x0000000445457836 */ /* 0x000fe40000000000 */
[----:B------:R-:W-:Y:S01]  /*26160*/  VIADD R0, R0, 0x2 ;  /* 0x0000000200007836 */ /* 0x000fe20000000000 */
[----:B------:R-:W-:Y:S06]  /*26170*/  @P2 BRA `(.L_x_7372) ;  /* 0xffffffc0000c2947 */ /* 0x000fec000383ffff */
[----:B------:R-:W-:Y:S01]  /*26180*/  PRMT R181, R71, 0x7610, R181 ;  /* 0x0000761047b57816 */ /* 0x000fe200000000b5 */
[----:B------:R-:W-:Y:S02]  /*26190*/  IMAD.MOV.U32 R66, RZ, RZ, R68 ;  /* 0x000000ffff427224 */ /* 0x000fe400078e0044 */
[----:B------:R-:W-:-:S07]  /*261a0*/  IMAD.MOV.U32 R64, RZ, RZ, R70 ;  /* 0x000000ffff407224 */ /* 0x000fce00078e0046 */
.L_x_7182:
[----:B------:R-:W-:Y:S05]  /*261b0*/  BSYNC.RECONVERGENT B0 ;  /* 0x0000000000007941 */ /* 0x000fea0003800200 */
.L_x_7181:
[----:B------:R2:W-:Y:S01]  /*261c0*/  STL.64 [R1+0x288], R2 ;  /* 0x0002880201007387 */ /* 0x0005e20000100a00 */
[----:B------:R-:W-:Y:S01]  /*261d0*/  ISETP.NE.AND P0, PT, R148, RZ, PT ;  /* 0x000000ff9400720c */ /* 0x000fe20003f05270 */
[----:B------:R-:W-:Y:S02]  /*261e0*/  BSSY.RECONVERGENT B0, `(.L_x_7373) ;  /* 0x0000127000007945 */ /* 0x000fe40003800200 */
        /* <DEDUP_REMOVED lines=55> */
[----:B------:R2:W-:Y:S02]  /*26560*/  STL.64 [R1+0x2c8], R2 ;  /* 0x0002c80201007387 */ /* 0x0005e40000100a00 */
[----:B--2---:R-:W-:Y:S02]  /*26570*/  IMAD.MOV.U32 R2, RZ, RZ, R165 ;  /* 0x000000ffff027224 */ /* 0x004fe400078e00a5 */
[----:B------:R-:W-:-:S05]  /*26580*/  IMAD.MOV.U32 R3, RZ, RZ, R164 ;  /* 0x000000ffff037224 */ /* 0x000fca00078e00a4 */
        /* <DEDUP_REMOVED lines=21> */
[----:B------:R2:W-:Y:S01]  /*266e0*/  STL.64 [R1+0x308], R2 ;  /* 0x0003080201007387 */ /* 0x0005e20000100a00 */
[----:B------:R-:W-:Y:S05]  /*266f0*/  @P0 BRA `(.L_x_7374) ;  /* 0x0000000c00540947 */ /* 0x000fea0003800000 */
[----:B------:R-:W3:Y:S02]  /*26700*/  LDC R0, c[0x0][0x3a4] ;  /* 0x0000e900ff007b82 */ /* 0x000ee40000000800 */
[----:B---3--:R-:W-:-:S13]  /*26710*/  ISETP.GE.AND P0, PT, R0, 0x1, PT ;  /* 0x000000010000780c */ /* 0x008fda0003f06270 */
[----:B------:R-:W-:Y:S05]  /*26720*/  @!P0 BRA `(.L_x_7375) ;  /* 0x0000000c00308947 */ /* 0x000fea0003800000 */
[----:B------:R-:W-:Y:S02]  /*26730*/  IMAD.SHL.U32 R0, R0, 0x2, RZ ;  /* 0x0000000200007824 */ /* 0x000fe400078e00ff */
[----:B--2---:R-:W-:-:S03]  /*26740*/  IMAD.MOV.U32 R3, RZ, RZ, RZ ;  /* 0x000000ffff037224 */ /* 0x004fc600078e00ff */
[C---:B------:R-:W-:Y:S02]  /*26750*/  ISETP.GE.AND P0, PT, R0.reuse, 0x4, PT ;  /* 0x000000040000780c */ /* 0x040fe40003f06270 */
[----:B------:R-:W-:-:S04]  /*26760*/  VIMNMX R0, PT, PT, R0, 0x1, !PT ;  /* 0x0000000100007848 */ /* 0x000fc80007fe0100 */
[----:B------:R-:W-:-:S07]  /*26770*/  LOP3.LUT R2, R0, 0x3, RZ, 0xc0, !PT ;  /* 0x0000000300027812 */ /* 0x000fce00078ec0ff */
[----:B------:R-:W-:Y:S05]  /*26780*/  @!P0 BRA `(.L_x_7376) ;  /* 0x0000000800b88947 */ /* 0x000fea0003800000 */
[----:B------:R-:W2:Y:S01]  /*26790*/  S2UR UR5, SR_CgaCtaId ;  /* 0x00000000000579c3 */ /* 0x000ea20000008800 */
[----:B------:R-:W-:Y:S01]  /*267a0*/  LOP3.LUT R3, R0, 0x7ffffffc, RZ, 0xc0, !PT ;  /* 0x7ffffffc00037812 */ /* 0x000fe200078ec0ff */
[----:B------:R-:W-:Y:S01]  /*267b0*/  UMOV UR4, 0x400 ;  /* 0x0000040000047882 */ /* 0x000fe20000000000 */
[----:B------:R-:W-:Y:S01]  /*267c0*/  VIADD R32, R1, 0x290 ;  /* 0x0000029001207836 */ /* 0x000fe20000000000 */
[----:B------:R-:W-:Y:S01]  /*267d0*/  UIADD3 UR4, UPT, UPT, UR4, 0x4a0, URZ ;  /* 0x000004a004047890 */ /* 0x000fe2000fffe0ff */
[----:B------:R-:W-:Y:S02]  /*267e0*/  IMAD.MOV.U32 R25, RZ, RZ, R182 ;  /* 0x000000ffff197224 */ /* 0x000fe400078e00b6 */
[----:B------:R-:W-:-:S05]  /*267f0*/  IMAD.MOV R0, RZ, RZ, -R3 ;  /* 0x000000ffff007224 */ /* 0x000fca00078e0a03 */
[----:B------:R-:W-:Y:S01]  /*26800*/  ISETP.GE.AND P0, PT, R0, RZ, PT ;  /* 0x000000ff0000720c */ /* 0x000fe20003f06270 */
[----:B--2---:R-:W-:-:S04]  /*26810*/  ULEA UR4, UR5, UR4, 0x18 ;  /* 0x0000000405047291 */ /* 0x004fc8000f8ec0ff */
[----:B------:R-:W-:-:S08]  /*26820*/  UIADD3 UR4, UPT, UPT, UR4, 0x100, URZ ;  /* 0x0000010004047890 */ /* 0x000fd0000fffe0ff */
[----:B------:R-:W-:Y:S05]  /*26830*/  @P0 BRA `(.L_x_7377) ;  /* 0x0000000800240947 */ /* 0x000fea0003800000 */
[----:B------:R-:W-:Y:S01]  /*26840*/  IMAD.MOV R4, RZ, RZ, -R0 ;  /* 0x000000ffff047224 */ /* 0x000fe200078e0a00 */
[----:B------:R-:W-:-:S04]  /*26850*/  PLOP3.LUT P0, PT, PT, PT, PT, 0x80, 0x8 ;  /* 0x000000000008781c */ /* 0x000fc80003f0f070 */
[----:B------:R-:W-:-:S13]  /*26860*/  ISETP.GT.AND P1, PT, R4, 0xc, PT ;  /* 0x0000000c0400780c */ /* 0x000fda0003f24270 */
[----:B------:R-:W-:Y:S05]  /*26870*/  @!P1 BRA `(.L_x_7378) ;  /* 0x0000000400509947 */ /* 0x000fea0003800000 */
[----:B------:R-:W-:-:S13]  /*26880*/  PLOP3.LUT P0, PT, PT, PT, PT, 0x8, 0x80 ;  /* 0x000000000080781c */ /* 0x000fda0003f0e170 */
.L_x_7379:
[----:B----4-:R-:W2:Y:S04]  /*26890*/  LDL.64 R8, [R25+0x40] ;  /* 0x0000400019087983 */ /* 0x010ea80000100a00 */
[----:B------:R-:W3:Y:S04]  /*268a0*/  LDL.64 R6, [R32] ;  /* 0x0000000020067983 */ /* 0x000ee80000100a00 */
        /* <DEDUP_REMOVED lines=10> */
[----:B------:R-:W-:-:S02]  /*26950*/  VIADD R0, R0, 0x10 ;  /* 0x0000001000007836 */ /* 0x000fc40000000000 */
[----:B0-----:R-:W-:-:S03]  /*26960*/  VIADD R32, R32, 0x20 ;  /* 0x0000002020207836 */ /* 0x001fc60000000000 */
[----:B------:R-:W-:Y:S01]  /*26970*/  ISETP.GE.AND P1, PT, R0, -0xc, PT ;  /* 0xfffffff40000780c */ /* 0x000fe20003f26270 */
[C---:B--2---:R-:W-:Y:S02]  /*26980*/  IMAD.IADD R17, R149.reuse, 0x1, R8 ;  /* 0x0000000195117824 */ /* 0x044fe400078e0208 */
[----:B------:R-:W-:Y:S02]  /*26990*/  IMAD.IADD R24, R149, 0x1, R9 ;  /* 0x0000000195187824 */ /* 0x000fe400078e0209 */
[--C-:B---3--:R-:W-:Y:S01]  /*269a0*/  HADD2.F32 R8, -RZ, R6.reuse.H0_H0 ;  /* 0x20000006ff087230 */ /* 0x108fe20000004100 */
[----:B------:R0:W-:Y:S01]  /*269b0*/  STS [UR4+-0xc8], R17 ;  /* 0xffff3811ff007988 */ /* 0x0001e20008000804 */
[--C-:B------:R-:W-:Y:S02]  /*269c0*/  HADD2.F32 R9, -RZ, R7.reuse.H0_H0 ;  /* 0x20000007ff097230 */ /* 0x100fe40000004100 */
[----:B------:R-:W-:Y:S01]  /*269d0*/  HADD2.F32 R6, -RZ, R6.H1_H1 ;  /* 0x30000006ff067230 */ /* 0x000fe20000004100 */
[----:B------:R5:W-:Y:S01]  /*269e0*/  STS [UR4+-0xc4], R24 ;  /* 0xffff3c18ff007988 */ /* 0x000be20008000804 */
[----:B------:R-:W-:-:S02]  /*269f0*/  HADD2.F32 R7, -RZ, R7.H1_H1 ;  /* 0x30000007ff077230 */ /* 0x000fc40000004100 */
[--C-:B----4-:R-:W-:Y:S01]  /*26a00*/  HADD2.F32 R16, -RZ, R14.reuse.H0_H0 ;  /* 0x2000000eff107230 */ /* 0x110fe20000004100 */
[----:B------:R2:W-:Y:S01]  /*26a10*/  STS [UR4], R8 ;  /* 0x00000008ff007988 */ /* 0x0005e20008000804 */
[----:B0-----:R-:W-:Y:S02]  /*26a20*/  HADD2.F32 R17, -RZ, R15.H0_H0 ;  /* 0x2000000fff117230 */ /* 0x001fe40000004100 */
[----:B------:R-:W-:Y:S01]  /*26a30*/  HADD2.F32 R14, -RZ, R14.H1_H1 ;  /* 0x3000000eff0e7230 */ /* 0x000fe20000004100 */
[----:B------:R0:W-:Y:S01]  /*26a40*/  STS [UR4+0x4], R6 ;  /* 0x00000406ff007988 */ /* 0x0001e20008000804 */
[----:B-----5:R-:W-:Y:S02]  /*26a50*/  HADD2.F32 R24, -RZ, R22.H0_H0 ;  /* 0x20000016ff187230 */ /* 0x020fe40000004100 */
[----:B------:R-:W-:Y:S01]  /*26a60*/  IMAD.IADD R4, R149, 0x1, R4 ;  /* 0x0000000195047824 */ /* 0x000fe200078e0204 */
[----:B------:R3:W-:Y:S01]  /*26a70*/  STS [UR4+0xc], R7 ;  /* 0x00000c07ff007988 */ /* 0x0007e20008000804 */
[----:B--2---:R-:W-:-:S02]  /*26a80*/  HADD2.F32 R8, -RZ, R31.H0_H0 ;  /* 0x2000001fff087230 */ /* 0x004fc40000004100 */
[----:B------:R-:W-:Y:S01]  /*26a90*/  HADD2.F32 R15, -RZ, R15.H1_H1 ;  /* 0x3000000fff0f7230 */ /* 0x000fe20000004100 */
[----:B------:R2:W-:Y:S01]  /*26aa0*/  STS [UR4+-0x100], R4 ;  /* 0xffff0004ff007988 */ /* 0x0005e20008000804 */
[--C-:B0-----:R-:W-:Y:S02]  /*26ab0*/  HADD2.F32 R6, -RZ, R23.reuse.H0_H0 ;  /* 0x20000017ff067230 */ /* 0x101fe40000004100 */
[----:B------:R-:W-:Y:S01]  /*26ac0*/  HADD2.F32 R22, -RZ, R22.H1_H1 ;  /* 0x30000016ff167230 */ /* 0x000fe20000004100 */
[----:B------:R4:W-:Y:S01]  /*26ad0*/  STS [UR4+0x8], R9 ;  /* 0x00000809ff007988 */ /* 0x0009e20008000804 */
[--C-:B---3--:R-:W-:Y:S02]  /*26ae0*/  HADD2.F32 R7, -RZ, R30.reuse.H0_H0 ;  /* 0x2000001eff077230 */ /* 0x108fe40000004100 */
[----:B------:R-:W-:Y:S01]  /*26af0*/  HADD2.F32 R23, -RZ, R23.H1_H1 ;  /* 0x30000017ff177230 */ /* 0x000fe20000004100 */
[----:B------:R4:W-:Y:S01]  /*26b00*/  STS [UR4+0x10], R16 ;  /* 0x00001010ff007988 */ /* 0x0009e20008000804 */
[----:B------:R-:W-:-:S02]  /*26b10*/  HADD2.F32 R30, -RZ, R30.H1_H1 ;  /* 0x3000001eff1e7230 */ /* 0x000fc40000004100 */
[----:B------:R-:W-:Y:S01]  /*26b20*/  HADD2.F32 R31, -RZ, R31.H1_H1 ;  /* 0x3000001fff1f7230 */ /* 0x000fe20000004100 */
[----:B------:R4:W-:Y:S01]  /*26b30*/  STS [UR4+0x14], R14 ;  /* 0x0000140eff007988 */ /* 0x0009e20008000804 */
[C---:B------:R-:W-:Y:S02]  /*26b40*/  IMAD.IADD R5, R149.reuse, 0x1, R5 ;  /* 0x0000000195057824 */ /* 0x040fe400078e0205 */
[C---:B------:R-:W-:Y:S01]  /*26b50*/  IMAD.IADD R10, R149.reuse, 0x1, R10 ;  /* 0x00000001950a7824 */ /* 0x040fe200078e020a */
[----:B------:R4:W-:Y:S01]  /*26b60*/  STS [UR4+0x18], R17 ;  /* 0x00001811ff007988 */ /* 0x0009e20008000804 */
[C---:B------:R-:W-:Y:S02]  /*26b70*/  IMAD.IADD R11, R149.reuse, 0x1, R11 ;  /* 0x00000001950b7824 */ /* 0x040fe400078e020b */
[C---:B------:R-:W-:Y:S01]  /*26b80*/  IMAD.IADD R12, R149.reuse, 0x1, R12 ;  /* 0x00000001950c7824 */ /* 0x040fe200078e020c */
[----:B------:R4:W-:Y:S01]  /*26b90*/  STS [UR4+0x1c], R15 ;  /* 0x00001c0fff007988 */ /* 0x0009e20008000804 */
[----:B------:R-:W-:-:S02]  /*26ba0*/  IMAD.IADD R13, R149, 0x1, R13 ;  /* 0x00000001950d7824 */ /* 0x000fc400078e020d */
[C---:B------:R-:W-:Y:S01]  /*26bb0*/  IMAD.IADD R18, R149.reuse, 0x1, R18 ;  /* 0x0000000195127824 */ /* 0x040fe200078e0212 */
        /* <DEDUP_REMOVED lines=10> */
[----:B------:R-:W-:Y:S02]  /*26c60*/  IMAD.IADD R29, R149, 0x1, R29 ;  /* 0x00000001951d7824 */ /* 0x000fe400078e021d */
[----:B--2---:R-:W-:Y:S01]  /*26c70*/  VIADD R4, R25, 0x40 ;  /* 0x0000004019047836 */ /* 0x004fe20000000000 */
[----:B------:R4:W-:Y:S03]  /*26c80*/  STS [UR4+0x30], R7 ;  /* 0x00003007ff007988 */ /* 0x0009e60008000804 */
[----:B------:R-:W-:Y:S01]  /*26c90*/  IMAD.MOV.U32 R25, RZ, RZ, R4 ;  /* 0x000000ffff197224 */ /* 0x000fe200078e0004 */
        /* <DEDUP_REMOVED lines=17> */
[----:B------:R-:W-:Y:S11]  /*26db0*/  @!P1 BRA `(.L_x_7379) ;  /* 0xfffffff800b49947 */ /* 0x000ff6000383ffff */
.L_x_7378:
[----:B------:R-:W-:-:S05]  /*26dc0*/  IMAD.MOV R4, RZ, RZ, -R0 ;  /* 0x000000ffff047224 */ /* 0x000fca00078e0a00 */
[----:B------:R-:W-:-:S13]  /*26dd0*/  ISETP.GT.AND P1, PT, R4, 0x4, PT ;  /* 0x000000040400780c */ /* 0x000fda0003f24270 */
[----:B------:R-:W-:Y:S05]  /*26de0*/  @!P1 BRA `(.L_x_7380) ;  /* 0x0000000000b09947 */ /* 0x000fea0003800000 */
[----:B----4-:R-:W2:Y:S04]  /*26df0*/  LDL.64 R8, [R25+0x20] ;  /* 0x0000200019087983 */ /* 0x010ea80000100a00 */
[----:B------:R-:W3:Y:S04]  /*26e00*/  LDL.64 R4, [R25+0x8] ;  /* 0x0000080019047983 */ /* 0x000ee80000100a00 */
[----:B------:R-:W4:Y:S04]  /*26e10*/  LDL.64 R6, [R32] ;  /* 0x0000000020067983 */ /* 0x000f280000100a00 */
[----:B------:R5:W4:Y:S04]  /*26e20*/  LDL.64 R14, [R32+0x8] ;  /* 0x00000800200e7983 */ /* 0x000b280000100a00 */
[----:B------:R-:W4:Y:S04]  /*26e30*/  LDL.64 R10, [R25+0x10] ;  /* 0x00001000190a7983 */ /* 0x000f280000100a00 */
[----:B------:R-:W4:Y:S01]  /*26e40*/  LDL.64 R12, [R25+0x18] ;  /* 0x00001800190c7983 */ /* 0x000f220000100a00 */
[----:B------:R-:W-:Y:S01]  /*26e50*/  PLOP3.LUT P0, PT, PT, PT, PT, 0x8, 0x80 ;  /* 0x000000000080781c */ /* 0x000fe20003f0e170 */
[----:B------:R-:W-:-:S02]  /*26e60*/  VIADD R0, R0, 0x8 ;  /* 0x0000000800007836 */ /* 0x000fc40000000000 */
[----:B-----5:R-:W-:Y:S02]  /*26e70*/  VIADD R32, R32, 0x10 ;  /* 0x0000001020207836 */ /* 0x020fe40000000000 */
[C---:B--2---:R-:W-:Y:S02]  /*26e80*/  IMAD.IADD R16, R149.reuse, 0x1, R8 ;  /* 0x0000000195107824 */ /* 0x044fe400078e0208 */
[----:B---3--:R-:W-:-:S03]  /*26e90*/  IMAD.IADD R4, R149, 0x1, R4 ;  /* 0x0000000195047824 */ /* 0x008fc600078e0204 */
[----:B------:R2:W-:Y:S01]  /*26ea0*/  STS [UR4+-0xe8], R16 ;  /* 0xffff1810ff007988 */ /* 0x0005e20008000804 */
[----:B------:R-:W-:Y:S02]  /*26eb0*/  IMAD.IADD R18, R149, 0x1, R9 ;  /* 0x0000000195127824 */ /* 0x000fe400078e0209 */
[----:B----4-:R-:W-:Y:S01]  /*26ec0*/  HADD2.F32 R8, -RZ, R6.H0_H0 ;  /* 0x20000006ff087230 */ /* 0x010fe20000004100 */
[----:B------:R3:W-:Y:S01]  /*26ed0*/  STS [UR4+-0x100], R4 ;  /* 0xffff0004ff007988 */ /* 0x0007e20008000804 */
[----:B------:R-:W-:Y:S02]  /*26ee0*/  HADD2.F32 R9, -RZ, R7.H0_H0 ;  /* 0x20000007ff097230 */ /* 0x000fe40000004100 */
[----:B------:R-:W-:Y:S02]  /*26ef0*/  HADD2.F32 R17, -RZ, R15.H0_H0 ;  /* 0x2000000fff117230 */ /* 0x000fe40000004100 */
[----:B--2---:R-:W-:Y:S02]  /*26f00*/  HADD2.F32 R16, -RZ, R14.H0_H0 ;  /* 0x2000000eff107230 */ /* 0x004fe40000004100 */
[----:B------:R-:W-:-:S02]  /*26f10*/  HADD2.F32 R6, -RZ, R6.H1_H1 ;  /* 0x30000006ff067230 */ /* 0x000fc40000004100 */
[----:B---3--:R-:W-:Y:S02]  /*26f20*/  VIADD R4, R25, 0x20 ;  /* 0x0000002019047836 */ /* 0x008fe40000000000 */
[----:B------:R-:W-:Y:S02]  /*26f30*/  HADD2.F32 R7, -RZ, R7.H1_H1 ;  /* 0x30000007ff077230 */ /* 0x000fe40000004100 */
[----:B------:R-:W-:Y:S02]  /*26f40*/  HADD2.F32 R14, -RZ, R14.H1_H1 ;  /* 0x3000000eff0e7230 */ /* 0x000fe40000004100 */
[----:B------:R-:W-:Y:S02]  /*26f50*/  HADD2.F32 R15, -RZ, R15.H1_H1 ;  /* 0x3000000fff0f7230 */ /* 0x000fe40000004100 */
[C---:B------:R-:W-:Y:S02]  /*26f60*/  IMAD.IADD R5, R149.reuse, 0x1, R5 ;  /* 0x0000000195057824 */ /* 0x040fe400078e0205 */
[----:B------:R-:W-:-:S02]  /*26f70*/  IMAD.IADD R10, R149, 0x1, R10 ;  /* 0x00000001950a7824 */ /* 0x000fc400078e020a */
[C---:B------:R-:W-:Y:S02]  /*26f80*/  IMAD.IADD R11, R149.reuse, 0x1, R11 ;  /* 0x00000001950b7824 */ /* 0x040fe400078e020b */
[C---:B------:R-:W-:Y:S02]  /*26f90*/  IMAD.IADD R12, R149.reuse, 0x1, R12 ;  /* 0x00000001950c7824 */ /* 0x040fe400078e020c */
[----:B------:R-:W-:Y:S02]  /*26fa0*/  IMAD.IADD R13, R149, 0x1, R13 ;  /* 0x00000001950d7824 */ /* 0x000fe400078e020d */
[----:B------:R-:W-:Y:S01]  /*26fb0*/  IMAD.MOV.U32 R25, RZ, RZ, R4 ;  /* 0x000000ffff197224 */ /* 0x000fe200078e0004 */
[----:B------:R2:W-:Y:S04]  /*26fc0*/  STS [UR4+-0xe4], R18 ;  /* 0xffff1c12ff007988 */ /* 0x0005e80008000804 */
[----:B------:R2:W-:Y:S04]  /*26fd0*/  STS [UR4], R8 ;  /* 0x00000008ff007988 */ /* 0x0005e80008000804 */
        /* <DEDUP_REMOVED lines=11> */
[----:B------:R2:W-:Y:S01]  /*27090*/  STS [UR4+-0xec], R13 ;  /* 0xffff140dff007988 */ /* 0x0005e20008000804 */
[----:B------:R-:W-:-:S12]  /*270a0*/  UIADD3 UR4, UPT, UPT, UR4, 0x20, URZ ;  /* 0x0000002004047890 */ /* 0x000fd8000fffe0ff */
.L_x_7380:
[----:B------:R-:W-:-:S13]  /*270b0*/  ISETP.NE.OR P0, PT, R0, RZ, P0 ;  /* 0x000000ff0000720c */ /* 0x000fda0000705670 */
[----:B------:R-:W-:Y:S05]  /*270c0*/  @!P0 BRA `(.L_x_7376) ;  /* 0x0000000000688947 */ /* 0x000fea0003800000 */
.L_x_7377:
[----:B--234-:R-:W2:Y:S04]  /*270d0*/  LDL.64 R6, [R25+0x10] ;  /* 0x0000100019067983 */ /* 0x01cea80000100a00 */
[----:B------:R3:W4:Y:S04]  /*270e0*/  LDL.64 R12, [R32] ;  /* 0x00000000200c7983 */ /* 0x0007280000100a00 */
[----:B------:R-:W5:Y:S01]  /*270f0*/  LDL.64 R4, [R25+0x8] ;  /* 0x0000080019047983 */ /* 0x000f620000100a00 */
[----:B------:R-:W-:Y:S02]  /*27100*/  VIADD R0, R0, 0x4 ;  /* 0x0000000400007836 */ /* 0x000fe40000000000 */
[----:B---3--:R-:W-:-:S03]  /*27110*/  VIADD R32, R32, 0x8 ;  /* 0x0000000820207836 */ /* 0x008fc60000000000 */
[----:B------:R-:W-:Y:S01]  /*27120*/  ISETP.NE.AND P0, PT, R0, RZ, PT ;  /* 0x000000ff0000720c */ /* 0x000fe20003f05270 */
[C---:B--2---:R-:W-:Y:S02]  /*27130*/  IMAD.IADD R8, R149.reuse, 0x1, R6 ;  /* 0x0000000195087824 */ /* 0x044fe400078e0206 */
[----:B------:R-:W-:Y:S02]  /*27140*/  IMAD.IADD R10, R149, 0x1, R7 ;  /* 0x00000001950a7824 */ /* 0x000fe400078e0207 */
[--C-:B----4-:R-:W-:Y:S01]  /*27150*/  HADD2.F32 R6, -RZ, R12.reuse.H0_H0 ;  /* 0x2000000cff067230 */ /* 0x110fe20000004100 */
[----:B------:R-:W-:Y:S01]  /*27160*/  STS [UR4+-0xf8], R8 ;  /* 0xffff0808ff007988 */ /* 0x000fe20008000804 */
[----:B------:R-:W-:Y:S02]  /*27170*/  HADD2.F32 R7, -RZ, R12.H1_H1 ;  /* 0x3000000cff077230 */ /* 0x000fe40000004100 */
[--C-:B------:R-:W-:Y:S01]  /*27180*/  HADD2.F32 R9, -RZ, R13.reuse.H0_H0 ;  /* 0x2000000dff097230 */ /* 0x100fe20000004100 */
[----:B------:R2:W-:Y:S01]  /*27190*/  STS [UR4], R6 ;  /* 0x00000006ff007988 */ /* 0x0005e20008000804 */
[----:B------:R-:W-:-:S02]  /*271a0*/  HADD2.F32 R11, -RZ, R13.H1_H1 ;  /* 0x3000000dff0b7230 */ /* 0x000fc40000004100 */
[C---:B-----5:R-:W-:Y:S01]  /*271b0*/  IMAD.IADD R4, R149.reuse, 0x1, R4 ;  /* 0x0000000195047824 */ /* 0x060fe200078e0204 */
[----:B------:R3:W-:Y:S01]  /*271c0*/  STS [UR4+-0xf4], R10 ;  /* 0xffff0c0aff007988 */ /* 0x0007e20008000804 */
[----:B------:R-:W-:-:S03]  /*271d0*/  IMAD.IADD R5, R149, 0x1, R5 ;  /* 0x0000000195057824 */ /* 0x000fc600078e0205 */
[----:B------:R3:W-:Y:S01]  /*271e0*/  STS [UR4+0x4], R7 ;  /* 0x00000407ff007988 */ /* 0x0007e20008000804 */
[----:B--2---:R-:W-:-:S03]  /*271f0*/  VIADD R6, R25, 0x10 ;  /* 0x0000001019067836 */ /* 0x004fc60000000000 */
[----:B------:R3:W-:Y:S01]  /*27200*/  STS [UR4+0x8], R9 ;  /* 0x00000809ff007988 */ /* 0x0007e20008000804 */
[----:B------:R-:W-:-:S03]  /*27210*/  IMAD.MOV.U32 R25, RZ, RZ, R6 ;  /* 0x000000ffff197224 */ /* 0x000fc600078e0006 */
[----:B------:R3:W-:Y:S04]  /*27220*/  STS [UR4+0xc], R11 ;  /* 0x00000c0bff007988 */ /* 0x0007e80008000804 */
[----:B------:R3:W-:Y:S04]  /*27230*/  STS [UR4+-0x100], R4 ;  /* 0xffff0004ff007988 */ /* 0x0007e80008000804 */
[----:B------:R3:W-:Y:S01]  /*27240*/  STS [UR4+-0xfc], R5 ;  /* 0xffff0405ff007988 */ /* 0x0007e20008000804 */
[----:B------:R-:W-:Y:S01]  /*27250*/  UIADD3 UR4, UPT, UPT, UR4, 0x10, URZ ;  /* 0x0000001004047890 */ /* 0x000fe2000fffe0ff */
[----:B------:R-:W-:Y:S11]  /*27260*/  @P0 BRA `(.L_x_7377) ;  /* 0xfffffffc00980947 */ /* 0x000ff6000383ffff */
.L_x_7376:
[----:B------:R-:W-:-:S13]  /*27270*/  ISETP.NE.AND P0, PT, R2, RZ, PT ;  /* 0x000000ff0200720c */ /* 0x000fda0003f05270 */
[----:B------:R-:W-:Y:S05]  /*27280*/  @!P0 BRA `(.L_x_7375) ;  /* 0x0000000000588947 */ /* 0x000fea0003800000 */
[----:B--234-:R-:W2:Y:S01]  /*27290*/  S2R R5, SR_CgaCtaId ;  /* 0x0000000000057919 */ /* 0x01cea20000008800 */
[----:B------:R-:W-:Y:S01]  /*272a0*/  MOV R0, 0x400 ;  /* 0x0000040000007802 */ /* 0x000fe20000000f00 */
[C-C-:B------:R-:W-:Y:S02]  /*272b0*/  IMAD R4, R3.reuse, 0x2, R182.reuse ;  /* 0x0000000203047824 */ /* 0x140fe400078e02b6 */
[----:B------:R-:W-:Y:S02]  /*272c0*/  IMAD R182, R3, 0x4, R182 ;  /* 0x0000000403b67824 */ /* 0x000fe400078e02b6 */
[----:B------:R-:W-:Y:S02]  /*272d0*/  VIADD R0, R0, 0x4a0 ;  /* 0x000004a000007836 */ /* 0x000fe40000000000 */
[----:B------:R-:W-:Y:S02]  /*272e0*/  IMAD.MOV R2, RZ, RZ, -R2 ;  /* 0x000000ffff027224 */ /* 0x000fe400078e0a02 */
[----:B------:R-:W-:Y:S01]  /*272f0*/  VIADD R6, R4, 0x108 ;  /* 0x0000010804067836 */ /* 0x000fe20000000000 */
[----:B--2---:R-:W-:-:S05]  /*27300*/  LEA R0, R5, R0, 0x18 ;  /* 0x0000000005007211 */ /* 0x004fca00078ec0ff */
[----:B------:R-:W-:-:S04]  /*27310*/  IMAD R0, R3, 0x4, R0 ;  /* 0x0000000403007824 */ /* 0x000fc800078e0200 */
[----:B------:R-:W-:-:S07]  /*27320*/  VIADD R0, R0, 0x100 ;  /* 0x0000010000007836 */ /* 0x000fce0000000000 */
.L_x_7381:
[----:B------:R2:W3:Y:S04]  /*27330*/  LDL R4, [R182+0x8] ;  /* 0x00000800b6047983 */ /* 0x0004e80000100800 */
[----:B------:R4:W5:Y:S01]  /*27340*/  LDL.U16 R5, [R6] ;  /* 0x0000000006057983 */ /* 0x0009620000100400 */
[----:B------:R-:W-:Y:S02]  /*27350*/  VIADD R2, R2, 0x1 ;  /* 0x0000000102027836 */ /* 0x000fe40000000000 */
[----:B--2---:R-:W-:-:S03]  /*27360*/  VIADD R182, R182, 0x4 ;  /* 0x00000004b6b67836 */ /* 0x004fc60000000000 */
[----:B------:R-:W-:Y:S01]  /*27370*/  ISETP.NE.AND P0, PT, R2, RZ, PT ;  /* 0x000000ff0200720c */ /* 0x000fe20003f05270 */
[----:B----4-:R-:W-:Y:S02]  /*27380*/  VIADD R6, R6, 0x2 ;  /* 0x0000000206067836 */ /* 0x010fe40000000000 */
[----:B---3--:R-:W-:Y:S02]  /*27390*/  IMAD.IADD R3, R149, 0x1, R4 ;  /* 0x0000000195037824 */ /* 0x008fe400078e0204 */
[----:B-----5:R-:W-:-:S03]  /*273a0*/  HADD2.F32 R5, -RZ, R5.H0_H0 ;  /* 0x20000005ff057230 */ /* 0x020fc60000004100 */
[----:B------:R-:W-:Y:S04]  /*273b0*/  STS [R0+-0x100], R3 ;  /* 0xffff000300007388 */ /* 0x000fe80000000800 */
[----:B------:R2:W-:Y:S02]  /*273c0*/  STS [R0], R5 ;  /* 0x0000000500007388 */ /* 0x0005e40000000800 */
[----:B--2---:R-:W-:Y:S01]  /*273d0*/  VIADD R0, R0, 0x4 ;  /* 0x0000000400007836 */ /* 0x004fe20000000000 */
[----:B------:R-:W-:Y:S06]  /*273e0*/  @P0 BRA `(.L_x_7381) ;  /* 0xfffffffc00d00947 */ /* 0x000fec000383ffff */
.L_x_7375:
[----:B------:R-:W5:Y:S01]  /*273f0*/  S2UR UR5, SR_CgaCtaId ;  /* 0x00000000000579c3 */ /* 0x000f620000008800 */
[----:B------:R-:W-:Y:S01]  /*27400*/  UMOV UR4, 0x400 ;  /* 0x0000040000047882 */ /* 0x000fe20000000000 */
[----:B--2---:R-:W-:Y:S02]  /*27410*/  IMAD.MOV.U32 R2, RZ, RZ, R67 ;  /* 0x000000ffff027224 */ /* 0x004fe400078e0043 */
[----:B------:R-:W-:Y:S01]  /*27420*/  IMAD.MOV.U32 R3, RZ, RZ, R66 ;  /* 0x000000ffff037224 */ /* 0x000fe200078e0042 */
[----:B-----5:R-:W-:-:S09]  /*27430*/  ULEA UR4, UR5, UR4, 0x18 ;  /* 0x0000000405047291 */ /* 0x020fd2000f8ec0ff */
[----:B------:R2:W-:Y:S03]  /*27440*/  STS.64 [UR4+0x6a0], R2 ;  /* 0x0006a002ff007988 */ /* 0x0005e60008000a04 */
.L_x_7374:
[----:B------:R-:W-:Y:S05]  /*27450*/  BSYNC.RECONVERGENT B0 ;  /* 0x0000000000007941 */ /* 0x000fea0003800200 */
.L_x_7373:
[----:B------:R-:W-:Y:S01]  /*27460*/  BAR.SYNC.DEFER_BLOCKING 0x0 ;  /* 0x0000000000007b1d */ /* 0x000fe20000010000 */
[----:B------:R-:W-:-:S13]  /*27470*/  ISETP.GT.U32.AND P0, PT, R148, 0x81, PT ;  /* 0x000000819400780c */ /* 0x000fda0003f04070 */
[----:B------:R-:W-:Y:S05]  /*27480*/  @P0 EXIT ;  /* 0x000000000000094d */ /* 0x000fea0003800000 */
[----:B------:R-:W5:Y:S01]  /*27490*/  S2UR UR5, SR_CgaCtaId ;  /* 0x00000000000579c3 */ /* 0x000f620000008800 */
[----:B------:R-:W-:Y:S01]  /*274a0*/  UMOV UR4, 0x400 ;  /* 0x0000040000047882 */ /* 0x000fe20000000000 */
[----:B------:R-:W-:Y:S01]  /*274b0*/  IMAD R147, R146, R147, UR8 ;  /* 0x0000000892937e24 */ /* 0x000fe2000f8e0293 */
[----:B------:R-:W-:-:S03]  /*274c0*/  UIADD3 UR4, UPT, UPT, UR4, 0x4a0, URZ ;  /* 0x000004a004047890 */ /* 0x000fc6000fffe0ff */
[----:B------:R-:W-:Y:S02]  /*274d0*/  IMAD R147, R147, 0x82, R148 ;  /* 0x0000008293937824 */ /* 0x000fe400078e0294 */
[----:B---34-:R-:W3:Y:S01]  /*274e0*/  LDC.64 R4, c[0x0][0x398] ;  /* 0x0000e600ff047b82 */ /* 0x018ee20000000a00 */
[----:B-----5:R-:W-:-:S06]  /*274f0*/  ULEA UR4, UR5, UR4, 0x18 ;  /* 0x0000000405047291 */ /* 0x020fcc000f8ec0ff */
[----:B------:R-:W-:-:S07]  /*27500*/  LEA R0, R148, UR4, 0x2 ;  /* 0x0000000494007c11 */ /* 0x000fce000f8e10ff */
.L_x_7382:
[----:B----4-:R4:W5:Y:S01]  /*27510*/  LDS R7, [R0] ;  /* 0x0000000000077984 */ /* 0x0109620000000800 */
[----:B--23--:R-:W-:Y:S01]  /*27520*/  IMAD.WIDE.U32 R2, R147, 0x4, R4 ;  /* 0x0000000493027825 */ /* 0x00cfe200078e0004 */
[----:B------:R-:W-:-:S03]  /*27530*/  ISETP.GE.U32.AND P0, PT, R148, 0x42, PT ;  /* 0x000000429400780c */ /* 0x000fc60003f06070 */
[----:B------:R-:W-:Y:S02]  /*27540*/  VIADD R148, R148, 0x40 ;  /* 0x0000004094947836 */ /* 0x000fe40000000000 */
[----:B------:R-:W-:Y:S02]  /*27550*/  VIADD R147, R147, 0x40 ;  /* 0x0000004093937836 */ /* 0x000fe40000000000 */
[----:B----4-:R-:W-:Y:S01]  /*27560*/  VIADD R0, R0, 0x100 ;  /* 0x0000010000007836 */ /* 0x010fe20000000000 */
[----:B-----5:R4:W-:Y:S05]  /*27570*/  STG.E desc[UR6][R2.64], R7 ;  /* 0x0000000702007986 */ /* 0x0209ea000c101906 */
[----:B------:R-:W-:Y:S05]  /*27580*/  @!P0 BRA `(.L_x_7382) ;  /* 0xfffffffc00e08947 */ /* 0x000fea000383ffff */
[----:B------:R-:W-:Y:S05]  /*27590*/  EXIT ;  /* 0x000000000000794d */ /* 0x000fea0003800000 */
.L_x_7383:
        /* <DEDUP_REMOVED lines=14> */
.L_x_38456:


//--------------------- .text._ZN17fastertransformer17batch_topk_kernelI6__halfLi32ELi32EEEvPKiPKT_PiPfS8_PKbS3_NS_14BeamHypothesesEiiifS4_ --------------------------
	.section	.text._ZN17fastertransformer17batch_topk_kernelI6__halfLi32ELi32EEEvPKiPKT_PiPfS8_PKbS3_NS_14BeamHypothesesEiiifS4_,"ax",@progbits
	.align	128
        .global         _ZN17fastertransformer17batch_topk_kernelI6__halfLi32ELi32EEEvPKiPKT_PiPfS8_PKbS3_NS_14BeamHypothesesEiiifS4_
        .type           _ZN17fastertransformer17batch_topk_kernelI6__halfLi32ELi32EEEvPKiPKT_PiPfS8_PKbS3_NS_14BeamHypothesesEiiifS4_,@function
        .size           _ZN17fastertransformer17batch_topk_kernelI6__halfLi32ELi32EEEvPKiPKT_PiPfS8_PKbS3_NS_14BeamHypothesesEiiifS4_,(.L_x_38457 - _ZN17fastertransformer17batch_topk_kernelI6__halfLi32ELi32EEEvPKiPKT_PiPfS8_PKbS3_NS_14BeamHypothesesEiiifS4_)
        .other          _ZN17fastertransformer17batch_topk_kernelI6__halfLi32ELi32EEEvPKiPKT_PiPfS8_PKbS3_NS_14BeamHypothesesEiiifS4_,@"STO_CUDA_ENTRY STV_DEFAULT"
_ZN17fastertransformer17batch_topk_kernelI6__halfLi32ELi32EEEvPKiPKT_PiPfS8_PKbS3_NS_14BeamHypothesesEiiifS4_:
.text._ZN17fastertransformer17batch_topk_kernelI6__halfLi32ELi32EEEvPKiPKT_PiPfS8_PKbS3_NS_14BeamHypothesesEiiifS4_:
        /* <DEDUP_REMOVED lines=18> */
[----:B------:R-:W-:Y:S01]  /*0120*/  UISETP.NE.AND.EX UP0, UPT, UR9, URZ, UPT, UP0 ;  /* 0x000000ff0900728c */ /* 0x000fe2000bf05300 */
[----:B----4-:R-:W-:Y:S02]  /*0130*/  IMAD R52, R0, UR4, RZ ;  /* 0x0000000400347c24 */ /* 0x010fe4000f8e02ff */
[----:B------:R-:W-:-:S05]  /*0140*/  @!P1 VIADD R5, R5, 0x4 ;  /* 0x0000000405059836 */ /* 0x000fca0000000000 */
[----:B------:R-:W1:Y:S01]  /*0150*/  @!P0 S2R R7, SR_CgaCtaId ;  /* 0x0000000000078919 */ /* 0x000e620000008800 */
[----:B------:R-:W-:Y:S02]  /*0160*/  @!P0 MOV R4, 0x400 ;  /* 0x0000040000048802 */ /* 0x000fe40000000f00 */
[----:B0-----:R-:W-:-:S05]  /*0170*/  @!P1 LEA R5, R6, R5, 0x18 ;  /* 0x0000000506059211 */ /* 0x001fca00078ec0ff */
[----:B------:R-:W-:Y:S01]  /*0180*/  @!P1 IMAD R5, R38, 0x4, R5 ;  /* 0x0000000426059824 */ /* 0x000fe200078e0205 */
[----:B-1----:R-:W-:-:S05]  /*0190*/  @!P0 LEA R4, R7, R4, 0x18 ;  /* 0x0000000407048211 */ /* 0x002fca00078ec0ff */
        /* <DEDUP_REMOVED lines=19> */
.L_x_7385:
[----:B------:R-:W-:Y:S05]  /*02d0*/  BSYNC.RECONVERGENT B0 ;  /* 0x0000000000007941 */ /* 0x000fea0003800200 */
.L_x_7384:
        /* <DEDUP_REMOVED lines=86> */
[C---:B------:R-:W-:Y:S01]  /*0840*/  PRMT R54, R3.reuse, 0x7610, R54 ;  /* 0x0000761003367816 */ /* 0x040fe20000000036 */
        /* <DEDUP_REMOVED lines=26> */
[----:B0-----:R-:W-:Y:S01]  /*09f0*/  IMAD.WIDE.U32 R50, R0, 0x4, R50 ;  /* 0x0000000400327825 */ /* 0x001fe200078e0032 */
[----:B------:R-:W-:-:S02]  /*0a00*/  PRMT R62, R39, 0x5410, R62 ;  /* 0x00005410273e7816 */ /* 0x000fc4000000003e */
[C---:B------:R-:W-:Y:S01]  /*0a10*/  PRMT R64, R39.reuse, 0x5410, R64 ;  /* 0x0000541027407816 */ /* 0x040fe20000000040 */
[----:B------:R-:W-:Y:S01]  /*0a20*/  IMAD.X R45, RZ, RZ, UR5, P0 ;  /* 0x00000005ff2d7e24 */ /* 0x000fe200080e06ff */
[----:B------:R-:W-:Y:S01]  /*0a30*/  PRMT R66, R39, 0x7610, R66 ;  /* 0x0000761027427816 */ /* 0x000fe20000000042 */
[----:B------:R-:W-:Y:S01]  /*0a40*/  IMAD.MOV.U32 R3, RZ, RZ, -0x1 ;  /* 0xffffffffff037424 */ /* 0x000fe200078e00ff */
[----:B------:R-:W-:Y:S02]  /*0a50*/  PRMT R68, R68, 0x5410, R39 ;  /* 0x0000541044447816 */ /* 0x000fe40000000027 */
[----:B---3--:R-:W-:Y:S02]  /*0a60*/  FSETP.NEU.FTZ.AND P1, PT, RZ, UR10, PT ;  /* 0x0000000aff007c0b */ /* 0x008fe4000bf3d000 */
[----:B------:R-:W-:-:S11]  /*0a70*/  IADD3.X R49, PT, PT, R41, UR9, RZ, P2, !PT ;  /* 0x0000000929317c10 */ /* 0x000fd600097fe4ff */
.L_x_7485:
[----:B------:R0:W5:Y:S01]  /*0a80*/  @!P1 LDG.E.U16.CONSTANT R39, desc[UR6][R48.64] ;  /* 0x0000000630279981 */ /* 0x000162000c1e9500 */
[----:B------:R-:W-:Y:S05]  /*0a90*/  @!P1 BRA `(.L_x_7388) ;  /* 0x0000000000649947 */ /* 0x000fea0003800000 */
[----:B------:R-:W2:Y:S04]  /*0aa0*/  LDG.E.U8 R41, desc[UR6][R44.64] ;  /* 0x000000062c297981 */ /* 0x000ea8000c1e1100 */
[----:B------:R-:W3:Y:S04]  /*0ab0*/  LDG.E R40, desc[UR6][R50.64] ;  /* 0x0000000632287981 */ /* 0x000ee8000c1e1900 */
[----:B-----5:R1:W5:Y:S01]  /*0ac0*/  LDG.E.U16.CONSTANT R39, desc[UR6][R48.64] ;  /* 0x0000000630277981 */ /* 0x020362000c1e9500 */
[----:B--2---:R-:W-:-:S13]  /*0ad0*/  ISETP.NE.AND P0, PT, R41, RZ, PT ;  /* 0x000000ff2900720c */ /* 0x004fda0003f05270 */
[----:B---3--:R-:W-:-:S05]  /*0ae0*/  @!P0 VIADD R40, R40, 0x1 ;  /* 0x0000000128288836 */ /* 0x008fca0000000000 */
[----:B------:R-:W-:-:S13]  /*0af0*/  ISETP.NE.AND P0, PT, R40, 0x1, PT ;  /* 0x000000012800780c */ /* 0x000fda0003f05270 */
[----:B-1----:R-:W-:Y:S05]  /*0b00*/  @!P0 BRA `(.L_x_7388) ;  /* 0x0000000000488947 */ /* 0x002fea0003800000 */
[----:B------:R-:W-:Y:S01]  /*0b10*/  I2FP.F32.S32 R47, R40 ;  /* 0x00000028002f7245 */ /* 0x000fe20000201400 */
[----:B-----5:R-:W-:-:S03]  /*0b20*/  HADD2.F32 R42, -RZ, R39.H0_H0 ;  /* 0x20000027ff2a7230 */ /* 0x020fc60000004100 */
[----:B------:R-:W1:Y:S02]  /*0b30*/  MUFU.LG2 R46, R47 ;  /* 0x0000002f002e7308 */ /* 0x000e640000000c00 */
[----:B-1----:R-:W-:-:S06]  /*0b40*/  FMUL.FTZ R46, R46, UR12 ;  /* 0x0000000c2e2e7c20 */ /* 0x002fcc0008410000 */
[----:B------:R-:W1:Y:S02]  /*0b50*/  MUFU.EX2 R41, R46 ;  /* 0x0000002e00297308 */ /* 0x000e640000000800 */
[----:B-1----:R-:W-:-:S05]  /*0b60*/  F2FP.F16.F32.PACK_AB R41, RZ, R41 ;  /* 0x00000029ff29723e */ /* 0x002fca00000000ff */
[----:B------:R-:W-:-:S04]  /*0b70*/  HADD2.F32 R41, -RZ, R41.H0_H0 ;  /* 0x20000029ff297230 */ /* 0x000fc80000004100 */
[----:B------:R-:W1:Y:S02]  /*0b80*/  MUFU.RCP R40, R41 ;  /* 0x0000002900287308 */ /* 0x000e640000001000 */
[----:B-1----:R-:W-:-:S05]  /*0b90*/  FMUL.FTZ R39, R42, R40 ;  /* 0x000000282a277220 */ /* 0x002fca0000410000 */
[----:B------:R-:W-:-:S05]  /*0ba0*/  F2FP.F16.F32.PACK_AB R43, RZ, R39 ;  /* 0x00000027ff2b723e */ /* 0x000fca00000000ff */
[C---:B------:R-:W-:Y:S02]  /*0bb0*/  HSETP2.GEU.AND P2, PT, |R43|.reuse.H0_H0, 8.523464202880859375e-06, 8.523464202880859375e-06, PT ;  /* 0x008f008f2b007434 */ /* 0x040fe40003f4ea00 */
[----:B------:R-:W-:-:S04]  /*0bc0*/  HSETP2.GT.AND P0, PT, |R43|.H0_H0, RZ.H0_H0, PT ;  /* 0x200000ff2b007234 */ /* 0x000fc80003f04a00 */
[----:B------:R-:W-:-:S13]  /*0bd0*/  PLOP3.LUT P0, PT, P2, P0, PT, 0xf2, 0x2f ;  /* 0x00000000002f781c */ /* 0x000fda0001701e72 */
[----:B------:R-:W-:-:S04]  /*0be0*/  @!P0 FFMA.FTZ R42, -R41, R39, R42 ;  /* 0x00000027292a8223 */ /* 0x000fc8000001012a */
[--C-:B------:R-:W-:Y:S01]  /*0bf0*/  @!P0 FFMA.FTZ R40, R40, R42, R39.reuse ;  /* 0x0000002a28288223 */ /* 0x100fe20000010027 */
[----:B------:R-:W-:-:S04]  /*0c00*/  PRMT R39, R43, 0x7610, R39 ;  /* 0x000076102b277816 */ /* 0x000fc80000000027 */
[----:B------:R-:W-:-:S04]  /*0c10*/  @!P0 F2FP.F16.F32.PACK_AB R40, RZ, R40 ;  /* 0x00000028ff28823e */ /* 0x000fc800000000ff */
[----:B------:R-:W-:-:S07]  /*0c20*/  @!P0 PRMT R39, R40, 0x7610, R39 ;  /* 0x0000761028278816 */ /* 0x000fce0000000027 */
.L_x_7388:
[----:B------:R-:W1:Y:S01]  /*0c30*/  LDC R40, c[0x0][0x444] ;  /* 0x00011100ff287b82 */ /* 0x000e620000000800 */
[----:B------:R-:W-:Y:S01]  /*0c40*/  IABS R43, R38 ;  /* 0x00000026002b7213 */ /* 0x000fe20000000000 */
[----:B------:R-:W-:Y:S01]  /*0c50*/  BSSY.RECONVERGENT B1, `(.L_x_7389) ;  /* 0x0000020000017945 */ /* 0x000fe20003800200 */
[----:B------:R-:W-:Y:S02]  /*0c60*/  ISETP.GE.AND P2, PT, R38, RZ, PT ;  /* 0x000000ff2600720c */ /* 0x000fe40003f46270 */
        /* <DEDUP_REMOVED lines=8> */
[----:B------:R-:W-:-:S06]  /*0cf0*/  IMAD.HI.U32 R42, R47, R42, R46 ;  /* 0x0000002a2f2a7227 */ /* 0x000fcc00078e002e */
[----:B------:R-:W-:-:S04]  /*0d00*/  IMAD.HI.U32 R42, R42, R43, RZ ;  /* 0x0000002b2a2a7227 */ /* 0x000fc800078e00ff */
[----:B------:R-:W-:-:S04]  /*0d10*/  IMAD.MOV R42, RZ, RZ, -R42 ;  /* 0x000000ffff2a7224 */ /* 0x000fc800078e0a2a */
[----:B------:R-:W-:-:S05]  /*0d20*/  IMAD R42, R41, R42, R43 ;  /* 0x0000002a292a7224 */ /* 0x000fca00078e022b */
[----:B------:R-:W-:-:S13]  /*0d30*/  ISETP.GT.U32.AND P0, PT, R41, R42, PT ;  /* 0x0000002a2900720c */ /* 0x000fda0003f04070 */
[----:B------:R-:W-:-:S05]  /*0d40*/  @!P0 IMAD.IADD R42, R42, 0x1, -R41 ;  /* 0x000000012a2a8824 */ /* 0x000fca00078e0a29 */
[----:B------:R-:W-:-:S13]  /*0d50*/  ISETP.GT.U32.AND P0, PT, R41, R42, PT ;  /* 0x0000002a2900720c */ /* 0x000fda0003f04070 */
[----:B------:R-:W-:Y:S01]  /*0d60*/  @!P0 IMAD.IADD R42, R42, 0x1, -R41 ;  /* 0x000000012a2a8824 */ /* 0x000fe200078e0a29 */
[----:B------:R-:W-:-:S03]  /*0d70*/  ISETP.NE.AND P0, PT, R40, RZ, PT ;  /* 0x000000ff2800720c */ /* 0x000fc60003f05270 */
[----:B------:R-:W-:-:S10]  /*0d80*/  @!P2 IMAD.MOV R42, RZ, RZ, -R42 ;  /* 0x000000ffff2aa224 */ /* 0x000fd400078e0a2a */
[----:B------:R-:W-:-:S06]  /*0d90*/  @!P0 LOP3.LUT R42, RZ, R40, RZ, 0x33, !PT ;  /* 0x00000028ff2a8212 */ /* 0x000fcc00078e33ff */
[----:B------:R-:W1:Y:S02]  /*0da0*/  I2F.F16 R42, R42 ;  /* 0x0000002a002a7306 */ /* 0x000e640000200c00 */
[----:B-1---5:R-:W-:-:S05]  /*0db0*/  HFMA2 R39, R42.H0_H0, UR11.H0_H0, R39.H0_H0 ;  /* 0x2000000b2a277c31 */ /* 0x022fca0008040827 */
[----:B------:R-:W-:-:S05]  /*0dc0*/  HSETP2.GT.AND P0, PT, R39.H0_H0, R54.H1_H1, PT ;  /* 0x3000003627007234 */ /* 0x000fca0003f04800 */
[----:B------:R-:W-:-:S13]  /*0dd0*/  ISETP.EQ.OR P0, PT, R3, -0x1, P0 ;  /* 0xffffffff0300780c */ /* 0x000fda0000702670 */
[----:B------:R-:W-:Y:S05]  /*0de0*/  @P0 BRA `(.L_x_7390) ;  /* 0x0000000000100947 */ /* 0x000fea0003800000 */
[----:B------:R-:W-:-:S05]  /*0df0*/  ISETP.GE.AND P0, PT, R38, R3, PT ;  /* 0x000000032600720c */ /* 0x000fca0003f06270 */
[----:B------:R-:W-:Y:S02]  /*0e00*/  HSETP2.NEU.OR P0, PT, R39.H0_H0, R54.H1_H1, P0 ;  /* 0x3000003627007234 */ /* 0x000fe4000070d820 */
[----:B------:R-:W-:-:S11]  /*0e10*/  PRMT R39, R39, 0x7610, R54 ;  /* 0x0000761027277816 */ /* 0x000fd60000000036 */
[----:B------:R-:W-:Y:S05]  /*0e20*/  @P0 BRA `(.L_x_7391) ;  /* 0x0000000000080947 */ /* 0x000fea0003800000 */
.L_x_7390:
[----:B------:R-:W-:Y:S01]  /*0e30*/  PRMT R39, R39, 0x5410, R39 ;  /* 0x0000541027277816 */ /* 0x000fe20000000027 */
[----:B------:R-:W-:-:S07]  /*0e40*/  IMAD.MOV.U32 R3, RZ, RZ, R38 ;  /* 0x000000ffff037224 */ /* 0x000fce00078e0026 */
.L_x_7391:
[----:B------:R-:W-:Y:S05]  /*0e50*/  BSYNC.RECONVERGENT B1 ;  /* 0x0000000000017941 */ /* 0x000fea0003800200 */
.L_x_7389:
        /* <DEDUP_REMOVED lines=10> */
.L_x_7393:
[----:B------:R-:W-:Y:S01]  /*0f00*/  IMAD.MOV.U32 R40, RZ, RZ, R3 ;  /* 0x000000ffff287224 */ /* 0x000fe200078e0003 */
[----:B------:R-:W-:Y:S01]  /*0f10*/  PRMT R54, R54, 0x5410, R54 ;  /* 0x0000541036367816 */ /* 0x000fe20000000036 */
[----:B------:R-:W-:Y:S01]  /*0f20*/  IMAD.MOV.U32 R3, RZ, RZ, R2 ;  /* 0x000000ffff037224 */ /* 0x000fe200078e0002 */
[----:B------:R-:W-:-:S07]  /*0f30*/  PRMT R41, R39, 0x7632, R41 ;  /* 0x0000763227297816 */ /* 0x000fce0000000029 */
.L_x_7394:
[----:B------:R-:W-:Y:S05]  /*0f40*/  BSYNC.RECONVERGENT B1 ;  /* 0x0000000000017941 */ /* 0x000fea0003800200 */
.L_x_7392:
        /* <DEDUP_REMOVED lines=11> */
.L_x_7396:
[----:B------:R-:W-:Y:S01]  /*1000*/  PRMT R54, R55, 0x7632, R54 ;  /* 0x0000763237367816 */ /* 0x000fe20000000036 */
[----:B------:R-:W-:Y:S01]  /*1010*/  IMAD.MOV.U32 R39, RZ, RZ, R40 ;  /* 0x000000ffff277224 */ /* 0x000fe200078e0028 */
[----:B------:R-:W-:Y:S01]  /*1020*/  PRMT R42, R41, 0x7610, R42 ;  /* 0x00007610292a7816 */ /* 0x000fe2000000002a */
[----:B------:R-:W-:-:S07]  /*1030*/  IMAD.MOV.U32 R2, RZ, RZ, R5 ;  /* 0x000000ffff027224 */ /* 0x000fce00078e0005 */
.L_x_7397:
[----:B------:R-:W-:Y:S05]  /*1040*/  BSYNC.RECONVERGENT B1 ;  /* 0x0000000000017941 */ /* 0x000fea0003800200 */
.L_x_7395:
        /* <DEDUP_REMOVED lines=11> */
.L_x_7399:
[----:B------:R-:W-:Y:S01]  /*1100*/  PRMT R55, R55, 0x5410, R55 ;  /* 0x0000541037377816 */ /* 0x000fe20000000037 */
[----:B------:R-:W-:Y:S01]  /*1110*/  IMAD.MOV.U32 R40, RZ, RZ, R39 ;  /* 0x000000ffff287224 */ /* 0x000fe200078e0027 */
[----:B------:R-:W-:Y:S01]  /*1120*/  PRMT R41, R41, 0x5410, R42 ;  /* 0x0000541029297816 */ /* 0x000fe2000000002a */
[----:B------:R-:W-:-:S07]  /*1130*/  IMAD.MOV.U32 R5, RZ, RZ, R4 ;  /* 0x000000ffff057224 */ /* 0x000fce00078e0004 */
.L_x_7400:
[----:B------:R-:W-:Y:S05]  /*1140*/  BSYNC.RECONVERGENT B1 ;  /* 0x0000000000017941 */ /* 0x000fea0003800200 */
.L_x_7398:
        /* <DEDUP_REMOVED lines=11> */
.L_x_7402:
[----:B------:R-:W-:Y:S01]  /*1200*/  PRMT R55, R56, 0x7632, R55 ;  /* 0x0000763238377816 */ /* 0x000fe20000000037 */
[----:B------:R-:W-:Y:S01]  /*1210*/  IMAD.MOV.U32 R39, RZ, RZ, R40 ;  /* 0x000000ffff277224 */ /* 0x000fe200078e0028 */
[----:B------:R-:W-:Y:S01]  /*1220*/  PRMT R42, R42, 0x7610, R41 ;  /* 0x000076102a2a7816 */ /* 0x000fe20000000029 */
[----:B------:R-:W-:-:S07]  /*1230*/  IMAD.MOV.U32 R4, RZ, RZ, R7 ;  /* 0x000000ffff047224 */ /* 0x000fce00078e0007 */
.L_x_7403:
[----:B------:R-:W-:Y:S05]  /*1240*/  BSYNC.RECONVERGENT B1 ;  /* 0x0000000000017941 */ /* 0x000fea0003800200 */
.L_x_7401:
        /* <DEDUP_REMOVED lines=11> */
.L_x_7405:
[----:B------:R-:W-:Y:S01]  /*1300*/  PRMT R56, R56, 0x5410, R56 ;  /* 0x0000541038387816 */ /* 0x000fe20000000038 */
[----:B------:R-:W-:Y:S01]  /*1310*/  IMAD.MOV.U32 R40, RZ, RZ, R39 ;  /* 0x000000ffff287224 */ /* 0x000fe200078e0027 */
[----:B------:R-:W-:Y:S01]  /*1320*/  PRMT R41, R42, 0x7632, R41 ;  /* 0x000076322a297816 */ /* 0x000fe20000000029 */
[----:B------:R-:W-:-:S07]  /*1330*/  IMAD.MOV.U32 R7, RZ, RZ, R6 ;  /* 0x000000ffff077224 */ /* 0x000fce00078e0006 */
.L_x_7406:
[----:B------:R-:W-:Y:S05]  /*1340*/  BSYNC.RECONVERGENT B1 ;  /* 0x0000000000017941 */ /* 0x000fea0003800200 */
.L_x_7404:
        /* <DEDUP_REMOVED lines=11> */
.L_x_7408:
[----:B------:R-:W-:Y:S01]  /*1400*/  PRMT R56, R57, 0x7632, R56 ;  /* 0x0000763239387816 */ /* 0x000fe20000000038 */
[----:B------:R-:W-:Y:S01]  /*1410*/  IMAD.MOV.U32 R39, RZ, RZ, R40 ;  /* 0x000000ffff277224 */ /* 0x000fe200078e0028 */
[----:B------:R-:W-:Y:S01]  /*1420*/  PRMT R42, R41, 0x7610, R42 ;  /* 0x00007610292a7816 */ /* 0x000fe2000000002a */
[----:B------:R-:W-:-:S07]  /*1430*/  IMAD.MOV.U32 R6, RZ, RZ, R9 ;  /* 0x000000ffff067224 */ /* 0x000fce00078e0009 */
.L_x_7409:
[----:B------:R-:W-:Y:S05]  /*1440*/  BSYNC.RECONVERGENT B1 ;  /* 0x0000000000017941 */ /* 0x000fea0003800200 */
.L_x_7407:
        /* <DEDUP_REMOVED lines=11> */
.L_x_7411:
[----:B------:R-:W-:Y:S01]  /*1500*/  PRMT R57, R57, 0x5410, R57 ;  /* 0x0000541039397816 */ /* 0x000fe20000000039 */
[----:B------:R-:W-:Y:S01]  /*1510*/  IMAD.MOV.U32 R40, RZ, RZ, R39 ;  /* 0x000000ffff287224 */ /* 0x000fe200078e0027 */
[----:B------:R-:W-:Y:S01]  /*1520*/  PRMT R41, R41, 0x5410, R42 ;  /* 0x0000541029297816 */ /* 0x000fe2000000002a */
[----:B------:R-:W-:-:S07]  /*1530*/  IMAD.MOV.U32 R9, RZ, RZ, R8 ;  /* 0x000000ffff097224 */ /* 0x000fce00078e0008 */
.L_x_7412:
[----:B------:R-:W-:Y:S05]  /*1540*/  BSYNC.RECONVERGENT B1 ;  /* 0x0000000000017941 */ /* 0x000fea0003800200 */
.L_x_7410:
        /* <DEDUP_REMOVED lines=11> */
.L_x_7414:
[----:B------:R-:W-:Y:S01]  /*1600*/  PRMT R57, R58, 0x7632, R57 ;  /* 0x000076323a397816 */ /* 0x000fe20000000039 */
[----:B------:R-:W-:Y:S01]  /*1610*/  IMAD.MOV.U32 R39, RZ, RZ, R40 ;  /* 0x000000ffff277224 */ /* 0x000fe200078e0028 */
[----:B------:R-:W-:Y:S01]  /*1620*/  PRMT R42, R42, 0x7610, R41 ;  /* 0x000076102a2a7816 */ /* 0x000fe20000000029 */
[----:B------:R-:W-:-:S07]  /*1630*/  IMAD.MOV.U32 R8, RZ, RZ, R11 ;  /* 0x000000ffff087224 */ /* 0x000fce00078e000b */
.L_x_7415:
[----:B------:R-:W-:Y:S05]  /*1640*/  BSYNC.RECONVERGENT B1 ;  /* 0x0000000000017941 */ /* 0x000fea0003800200 */
.L_x_7413:
        /* <DEDUP_REMOVED lines=11> */
.L_x_7417:
[----:B------:R-:W-:Y:S01]  /*1700*/  PRMT R58, R58, 0x5410, R58 ;  /* 0x000054103a3a7816 */ /* 0x000fe2000000003a */
[----:B------:R-:W-:Y:S01]  /*1710*/  IMAD.MOV.U32 R40, RZ, RZ, R39 ;  /* 0x000000ffff287224 */ /* 0x000fe200078e0027 */
[----:B------:R-:W-:Y:S01]  /*1720*/  PRMT R41, R42, 0x7632, R41 ;  /* 0x000076322a297816 */ /* 0x000fe20000000029 */
[----:B------:R-:W-:-:S07]  /*1730*/  IMAD.MOV.U32 R11, RZ, RZ, R10 ;  /* 0x000000ffff0b7224 */ /* 0x000fce00078e000a */
.L_x_7418:
[----:B------:R-:W-:Y:S05]  /*1740*/  BSYNC.RECONVERGENT B1 ;  /* 0x0000000000017941 */ /* 0x000fea0003800200 */
.L_x_7416:
        /* <DEDUP_REMOVED lines=11> */
.L_x_7420:
[----:B------:R-:W-:Y:S01]  /*1800*/  PRMT R58, R59, 0x7632, R58 ;  /* 0x000076323b3a7816 */ /* 0x000fe2000000003a */
[----:B------:R-:W-:Y:S01]  /*1810*/  IMAD.MOV.U32 R39, RZ, RZ, R40 ;  /* 0x000000ffff277224 */ /* 0x000fe200078e0028 */
[----:B------:R-:W-:Y:S01]  /*1820*/  PRMT R42, R41, 0x7610, R42 ;  /* 0x00007610292a7816 */ /* 0x000fe2000000002a */
[----:B------:R-:W-:-:S07]  /*1830*/  IMAD.MOV.U32 R10, RZ, RZ, R13 ;  /* 0x000000ffff0a7224 */ /* 0x000fce00078e000d */
.L_x_7421:
[----:B------:R-:W-:Y:S05]  /*1840*/  BSYNC.RECONVERGENT B1 ;  /* 0x0000000000017941 */ /* 0x000fea0003800200 */
.L_x_7419:
        /* <DEDUP_REMOVED lines=11> */
.L_x_7423:
[----:B------:R-:W-:Y:S01]  /*1900*/  PRMT R59, R59, 0x5410, R59 ;  /* 0x000054103b3b7816 */ /* 0x000fe2000000003b */
[----:B------:R-:W-:Y:S01]  /*1910*/  IMAD.MOV.U32 R40, RZ, RZ, R39 ;  /* 0x000000ffff287224 */ /* 0x000fe200078e0027 */
[----:B------:R-:W-:Y:S01]  /*1920*/  PRMT R41, R41, 0x5410, R42 ;  /* 0x0000541029297816 */ /* 0x000fe2000000002a */
[----:B------:R-:W-:-:S07]  /*1930*/  IMAD.MOV.U32 R13, RZ, RZ, R12 ;  /* 0x000000ffff0d7224 */ /* 0x000fce00078e000c */
.L_x_7424:
[----:B------:R-:W-:Y:S05]  /*1940*/  BSYNC.RECONVERGENT B1 ;  /* 0x0000000000017941 */ /* 0x000fea0003800200 */
.L_x_7422:
        /* <DEDUP_REMOVED lines=11> */
.L_x_7426:
[----:B------:R-:W-:Y:S01]  /*1a00*/  PRMT R59, R60, 0x7632, R59 ;  /* 0x000076323c3b7816 */ /* 0x000fe2000000003b */
[----:B------:R-:W-:Y:S01]  /*1a10*/  IMAD.MOV.U32 R39, RZ, RZ, R40 ;  /* 0x000000ffff277224 */ /* 0x000fe200078e0028 */
[----:B------:R-:W-:Y:S01]  /*1a20*/  PRMT R42, R42, 0x7610, R41 ;  /* 0x000076102a2a7816 */ /* 0x000fe20000000029 */
[----:B------:R-:W-:-:S07]  /*1a30*/  IMAD.MOV.U32 R12, RZ, RZ, R15 ;  /* 0x000000ffff0c7224 */ /* 0x000fce00078e000f */
.L_x_7427:
[----:B------:R-:W-:Y:S05]  /*1a40*/  BSYNC.RECONVERGENT B1 ;  /* 0x0000000000017941 */ /* 0x000fea0003800200 */
.L_x_7425:
        /* <DEDUP_REMOVED lines=11> */
.L_x_7429:
[----:B------:R-:W-:Y:S01]  /*1b00*/  PRMT R60, R60, 0x5410, R60 ;  /* 0x000054103c3c7816 */ /* 0x000fe2000000003c */
[----:B------:R-:W-:Y:S01]  /*1b10*/  IMAD.MOV.U32 R40, RZ, RZ, R39 ;  /* 0x000000ffff287224 */ /* 0x000fe200078e0027 */
[----:B------:R-:W-:Y:S01]  /*1b20*/  PRMT R41, R42, 0x7632, R41 ;  /* 0x000076322a297816 */ /* 0x000fe20000000029 */
[----:B------:R-:W-:-:S07]  /*1b30*/  IMAD.MOV.U32 R15, RZ, RZ, R14 ;  /* 0x000000ffff0f7224 */ /* 0x000fce00078e000e */
.L_x_7430:
[----:B------:R-:W-:Y:S05]  /*1b40*/  BSYNC.RECONVERGENT B1 ;  /* 0x0000000000017941 */ /* 0x000fea0003800200 */
.L_x_7428:
        /* <DEDUP_REMOVED lines=11> */
.L_x_7432:
[----:B------:R-:W-:Y:S01]  /*1c00*/  PRMT R60, R61, 0x7632, R60 ;  /* 0x000076323d3c7816 */ /* 0x000fe2000000003c */
[----:B------:R-:W-:Y:S01]  /*1c10*/  IMAD.MOV.U32 R39, RZ, RZ, R40 ;  /* 0x000000ffff277224 */ /* 0x000fe200078e0028 */
[----:B------:R-:W-:Y:S01]  /*1c20*/  PRMT R42, R41, 0x7610, R42 ;  /* 0x00007610292a7816 */ /* 0x000fe2000000002a */
[----:B------:R-:W-:-:S07]  /*1c30*/  IMAD.MOV.U32 R14, RZ, RZ, R17 ;  /* 0x000000ffff0e7224 */ /* 0x000fce00078e0011 */
.L_x_7433:
[----:B------:R-:W-:Y:S05]  /*1c40*/  BSYNC.RECONVERGENT B1 ;  /* 0x0000000000017941 */ /* 0x000fea0003800200 */
.L_x_7431:
        /* <DEDUP_REMOVED lines=11> */
.L_x_7435:
[----:B------:R-:W-:Y:S01]  /*1d00*/  PRMT R61, R61, 0x5410, R61 ;  /* 0x000054103d3d7816 */ /* 0x000fe2000000003d */
[----:B------:R-:W-:Y:S01]  /*1d10*/  IMAD.MOV.U32 R40, RZ, RZ, R39 ;  /* 0x000000ffff287224 */ /* 0x000fe200078e0027 */
[----:B------:R-:W-:Y:S01]  /*1d20*/  PRMT R41, R41, 0x5410, R42 ;  /* 0x0000541029297816 */ /* 0x000fe2000000002a */
[----:B------:R-:W-:-:S07]  /*1d30*/  IMAD.MOV.U32 R17, RZ, RZ, R16 ;  /* 0x000000ffff117224 */ /* 0x000fce00078e0010 */
.L_x_7436:
[----:B------:R-:W-:Y:S05]  /*1d40*/  BSYNC.RECONVERGENT B1 ;  /* 0x0000000000017941 */ /* 0x000fea0003800200 */
.L_x_7434:
        /* <DEDUP_REMOVED lines=11> */
.L_x_7438:
[----:B------:R-:W-:Y:S01]  /*1e00*/  PRMT R61, R62, 0x7632, R61 ;  /* 0x000076323e3d7816 */ /* 0x000fe2000000003d */
[----:B------:R-:W-:Y:S01]  /*1e10*/  IMAD.MOV.U32 R39, RZ, RZ, R40 ;  /* 0x000000ffff277224 */ /* 0x000fe200078e0028 */
[----:B------:R-:W-:Y:S01]  /*1e20*/  PRMT R42, R42, 0x7610, R41 ;  /* 0x000076102a2a7816 */ /* 0x000fe20000000029 */
[----:B------:R-:W-:-:S07]  /*1e30*/  IMAD.MOV.U32 R16, RZ, RZ, R19 ;  /* 0x000000ffff107224 */ /* 0x000fce00078e0013 */
.L_x_7439:
[----:B------:R-:W-:Y:S05]  /*1e40*/  BSYNC.RECONVERGENT B1 ;  /* 0x0000000000017941 */ /* 0x000fea0003800200 */
.L_x_7437:
        /* <DEDUP_REMOVED lines=11> */
.L_x_7441:
[----:B------:R-:W-:Y:S01]  /*1f00*/  PRMT R62, R62, 0x5410, R62 ;  /* 0x000054103e3e7816 */ /* 0x000fe2000000003e */
[----:B------:R-:W-:Y:S01]  /*1f10*/  IMAD.MOV.U32 R40, RZ, RZ, R39 ;  /* 0x000000ffff287224 */ /* 0x000fe200078e0027 */
[----:B------:R-:W-:Y:S01]  /*1f20*/  PRMT R41, R42, 0x7632, R41 ;  /* 0x000076322a297816 */ /* 0x000fe20000000029 */
[----:B------:R-:W-:-:S07]  /*1f30*/  IMAD.MOV.U32 R19, RZ, RZ, R18 ;  /* 0x000000ffff137224 */ /* 0x000fce00078e0012 */
.L_x_7442:
[----:B------:R-:W-:Y:S05]  /*1f40*/  BSYNC.RECONVERGENT B1 ;  /* 0x0000000000017941 */ /* 0x000fea0003800200 */
.L_x_7440:
        /* <DEDUP_REMOVED lines=11> */
.L_x_7444:
[----:B------:R-:W-:Y:S01]  /*2000*/  PRMT R62, R63, 0x7632, R62 ;  /* 0x000076323f3e7816 */ /* 0x000fe2000000003e */
[----:B------:R-:W-:Y:S01]  /*2010*/  IMAD.MOV.U32 R39, RZ, RZ, R40 ;  /* 0x000000ffff277224 */ /* 0x000fe200078e0028 */
[----:B------:R-:W-:Y:S01]  /*2020*/  PRMT R42, R41, 0x7610, R42 ;  /* 0x00007610292a7816 */ /* 0x000fe2000000002a */
[----:B------:R-:W-:-:S07]  /*2030*/  IMAD.MOV.U32 R18, RZ, RZ, R21 ;  /* 0x000000ffff127224 */ /* 0x000fce00078e0015 */
.L_x_7445:
[----:B------:R-:W-:Y:S05]  /*2040*/  BSYNC.RECONVERGENT B1 ;  /* 0x0000000000017941 */ /* 0x000fea0003800200 */
.L_x_7443:
        /* <DEDUP_REMOVED lines=11> */
.L_x_7447:
[----:B------:R-:W-:Y:S01]  /*2100*/  PRMT R63, R63, 0x5410, R63 ;  /* 0x000054103f3f7816 */ /* 0x000fe2000000003f */
[----:B------:R-:W-:Y:S01]  /*2110*/  IMAD.MOV.U32 R40, RZ, RZ, R39 ;  /* 0x000000ffff287224 */ /* 0x000fe200078e0027 */
[----:B------:R-:W-:Y:S01]  /*2120*/  PRMT R41, R41, 0x5410, R42 ;  /* 0x0000541029297816 */ /* 0x000fe2000000002a */
[----:B------:R-:W-:-:S07]  /*2130*/  IMAD.MOV.U32 R21, RZ, RZ, R20 ;  /* 0x000000ffff157224 */ /* 0x000fce00078e0014 */
.L_x_7448:
[----:B------:R-:W-:Y:S05]  /*2140*/  BSYNC.RECONVERGENT B1 ;  /* 0x0000000000017941 */ /* 0x000fea0003800200 */
.L_x_7446:
        /* <DEDUP_REMOVED lines=11> */
.L_x_7450:
[----:B------:R-:W-:Y:S01]  /*2200*/  PRMT R63, R64, 0x7632, R63 ;  /* 0x00007632403f7816 */ /* 0x000fe2000000003f */
[----:B------:R-:W-:Y:S01]  /*2210*/  IMAD.MOV.U32 R39, RZ, RZ, R40 ;  /* 0x000000ffff277224 */ /* 0x000fe200078e0028 */
[----:B------:R-:W-:Y:S01]  /*2220*/  PRMT R42, R42, 0x7610, R41 ;  /* 0x000076102a2a7816 */ /* 0x000fe20000000029 */
[----:B------:R-:W-:-:S07]  /*2230*/  IMAD.MOV.U32 R20, RZ, RZ, R23 ;  /* 0x000000ffff147224 */ /* 0x000fce00078e0017 */
.L_x_7451:
[----:B------:R-:W-:Y:S05]  /*2240*/  BSYNC.RECONVERGENT B1 ;  /* 0x0000000000017941 */ /* 0x000fea0003800200 */
.L_x_7449:
        /* <DEDUP_REMOVED lines=11> */
.L_x_7453:
[----:B------:R-:W-:Y:S01]  /*2300*/  PRMT R64, R64, 0x5410, R64 ;  /* 0x0000541040407816 */ /* 0x000fe20000000040 */
[----:B------:R-:W-:Y:S01]  /*2310*/  IMAD.MOV.U32 R40, RZ, RZ, R39 ;  /* 0x000000ffff287224 */ /* 0x000fe200078e0027 */
[----:B------:R-:W-:Y:S01]  /*2320*/  PRMT R41, R42, 0x7632, R41 ;  /* 0x000076322a297816 */ /* 0x000fe20000000029 */
[----:B------:R-:W-:-:S07]  /*2330*/  IMAD.MOV.U32 R23, RZ, RZ, R22 ;  /* 0x000000ffff177224 */ /* 0x000fce00078e0016 */
.L_x_7454:
[----:B------:R-:W-:Y:S05]  /*2340*/  BSYNC.RECONVERGENT B1 ;  /* 0x0000000000017941 */ /* 0x000fea0003800200 */
.L_x_7452:
        /* <DEDUP_REMOVED lines=11> */
.L_x_7456:
[----:B------:R-:W-:Y:S01]  /*2400*/  PRMT R64, R65, 0x7632, R64 ;  /* 0x0000763241407816 */ /* 0x000fe20000000040 */
[----:B------:R-:W-:Y:S01]  /*2410*/  IMAD.MOV.U32 R39, RZ, RZ, R40 ;  /* 0x000000ffff277224 */ /* 0x000fe200078e0028 */
[----:B------:R-:W-:Y:S01]  /*2420*/  PRMT R42, R41, 0x7610, R42 ;  /* 0x00007610292a7816 */ /* 0x000fe2000000002a */
[----:B------:R-:W-:-:S07]  /*2430*/  IMAD.MOV.U32 R22, RZ, RZ, R25 ;  /* 0x000000ffff167224 */ /* 0x000fce00078e0019 */
.L_x_7457:
[----:B------:R-:W-:Y:S05]  /*2440*/  BSYNC.RECONVERGENT B1 ;  /* 0x0000000000017941 */ /* 0x000fea0003800200 */
.L_x_7455:
        /* <DEDUP_REMOVED lines=11> */
.L_x_7459:
[----:B------:R-:W-:Y:S01]  /*2500*/  PRMT R65, R65, 0x5410, R65 ;  /* 0x0000541041417816 */ /* 0x000fe20000000041 */
[----:B------:R-:W-:Y:S01]  /*2510*/  IMAD.MOV.U32 R40, RZ, RZ, R39 ;  /* 0x000000ffff287224 */ /* 0x000fe200078e0027 */
[----:B------:R-:W-:Y:S01]  /*2520*/  PRMT R41, R41, 0x5410, R42 ;  /* 0x0000541029297816 */ /* 0x000fe2000000002a */
[----:B------:R-:W-:-:S07]  /*2530*/  IMAD.MOV.U32 R25, RZ, RZ, R24 ;  /* 0x000000ffff197224 */ /* 0x000fce00078e0018 */
.L_x_7460:
[----:B------:R-:W-:Y:S05]  /*2540*/  BSYNC.RECONVERGENT B1 ;  /* 0x0000000000017941 */ /* 0x000fea0003800200 */
.L_x_7458:
        /* <DEDUP_REMOVED lines=11> */
.L_x_7462:
[----:B------:R-:W-:Y:S01]  /*2600*/  PRMT R65, R66, 0x7632, R65 ;  /* 0x0000763242417816 */ /* 0x000fe20000000041 */
[----:B------:R-:W-:Y:S01]  /*2610*/  IMAD.MOV.U32 R39, RZ, RZ, R40 ;  /* 0x000000ffff277224 */ /* 0x000fe200078e0028 */
[----:B------:R-:W-:Y:S01]  /*2620*/  PRMT R42, R42, 0x7610, R41 ;  /* 0x000076102a2a7816 */ /* 0x000fe20000000029 */
[----:B------:R-:W-:-:S07]  /*2630*/  IMAD.MOV.U32 R24, RZ, RZ, R27 ;  /* 0x000000ffff187224 */ /* 0x000fce00078e001b */
.L_x_7463:
[----:B------:R-:W-:Y:S05]  /*2640*/  BSYNC.RECONVERGENT B1 ;  /* 0x0000000000017941 */ /* 0x000fea0003800200 */
.L_x_7461:
        /* <DEDUP_REMOVED lines=11> */
.L_x_7465:
[----:B------:R-:W-:Y:S01]  /*2700*/  PRMT R66, R66, 0x5410, R66 ;  /* 0x0000541042427816 */ /* 0x000fe20000000042 */
[----:B------:R-:W-:Y:S01]  /*2710*/  IMAD.MOV.U32 R40, RZ, RZ, R39 ;  /* 0x000000ffff287224 */ /* 0x000fe200078e0027 */
[----:B------:R-:W-:Y:S01]  /*2720*/  PRMT R41, R42, 0x7632, R41 ;  /* 0x000076322a297816 */ /* 0x000fe20000000029 */
[----:B------:R-:W-:-:S07]  /*2730*/  IMAD.MOV.U32 R27, RZ, RZ, R26 ;  /* 0x000000ffff1b7224 */ /* 0x000fce00078e001a */
.L_x_7466:
[----:B------:R-:W-:Y:S05]  /*2740*/  BSYNC.RECONVERGENT B1 ;  /* 0x0000000000017941 */ /* 0x000fea0003800200 */
.L_x_7464:
        /* <DEDUP_REMOVED lines=11> */
.L_x_7468:
[----:B------:R-:W-:Y:S01]  /*2800*/  PRMT R66, R67, 0x7632, R66 ;  /* 0x0000763243427816 */ /* 0x000fe20000000042 */
[----:B------:R-:W-:Y:S01]  /*2810*/  IMAD.MOV.U32 R39, RZ, RZ, R40 ;  /* 0x000000ffff277224 */ /* 0x000fe200078e0028 */
[----:B------:R-:W-:Y:S01]  /*2820*/  PRMT R42, R41, 0x7610, R42 ;  /* 0x00007610292a7816 */ /* 0x000fe2000000002a */
[----:B------:R-:W-:-:S07]  /*2830*/  IMAD.MOV.U32 R26, RZ, RZ, R29 ;  /* 0x000000ffff1a7224 */ /* 0x000fce00078e001d */
.L_x_7469:
[----:B------:R-:W-:Y:S05]  /*2840*/  BSYNC.RECONVERGENT B1 ;  /* 0x0000000000017941 */ /* 0x000fea0003800200 */
.L_x_7467:
        /* <DEDUP_REMOVED lines=11> */
.L_x_7471:
[----:B------:R-:W-:Y:S01]  /*2900*/  PRMT R67, R67, 0x5410, R67 ;  /* 0x0000541043437816 */ /* 0x000fe20000000043 */
[----:B------:R-:W-:Y:S01]  /*2910*/  IMAD.MOV.U32 R40, RZ, RZ, R39 ;  /* 0x000000ffff287224 */ /* 0x000fe200078e0027 */
[----:B------:R-:W-:Y:S01]  /*2920*/  PRMT R41, R41, 0x5410, R42 ;  /* 0x0000541029297816 */ /* 0x000fe2000000002a */
[----:B------:R-:W-:-:S07]  /*2930*/  IMAD.MOV.U32 R29, RZ, RZ, R28 ;  /* 0x000000ffff1d7224 */ /* 0x000fce00078e001c */
.L_x_7472:
[----:B------:R-:W-:Y:S05]  /*2940*/  BSYNC.RECONVERGENT B1 ;  /* 0x0000000000017941 */ /* 0x000fea0003800200 */
.L_x_7470:
        /* <DEDUP_REMOVED lines=11> */
.L_x_7474:
[----:B------:R-:W-:Y:S01]  /*2a00*/  PRMT R67, R68, 0x7632, R67 ;  /* 0x0000763244437816 */ /* 0x000fe20000000043 */
[----:B------:R-:W-:Y:S01]  /*2a10*/  IMAD.MOV.U32 R39, RZ, RZ, R40 ;  /* 0x000000ffff277224 */ /* 0x000fe200078e0028 */
[----:B------:R-:W-:Y:S01]  /*2a20*/  PRMT R42, R42, 0x7610, R41 ;  /* 0x000076102a2a7816 */ /* 0x000fe20000000029 */
[----:B------:R-:W-:-:S07]  /*2a30*/  IMAD.MOV.U32 R28, RZ, RZ, R31 ;  /* 0x000000ffff1c7224 */ /* 0x000fce00078e001f */
.L_x_7475:
[----:B------:R-:W-:Y:S05]  /*2a40*/  BSYNC.RECONVERGENT B1 ;  /* 0x0000000000017941 */ /* 0x000fea0003800200 */
.L_x_7473:
        /* <DEDUP_REMOVED lines=11> */
.L_x_7477:
[----:B------:R-:W-:Y:S01]  /*2b00*/  PRMT R68, R68, 0x5410, R68 ;  /* 0x0000541044447816 */ /* 0x000fe20000000044 */
[----:B------:R-:W-:Y:S01]  /*2b10*/  IMAD.MOV.U32 R40, RZ, RZ, R39 ;  /* 0x000000ffff287224 */ /* 0x000fe200078e0027 */
[----:B------:R-:W-:Y:S01]  /*2b20*/  PRMT R41, R42, 0x7632, R41 ;  /* 0x000076322a297816 */ /* 0x000fe20000000029 */
[----:B------:R-:W-:-:S07]  /*2b30*/  IMAD.MOV.U32 R31, RZ, RZ, R30 ;  /* 0x000000ffff1f7224 */ /* 0x000fce00078e001e */
.L_x_7478:
[----:B------:R-:W-:Y:S05]  /*2b40*/  BSYNC.RECONVERGENT B1 ;  /* 0x0000000000017941 */ /* 0x000fea0003800200 */
.L_x_7476:
        /* <DEDUP_REMOVED lines=11> */
.L_x_7480:
[----:B------:R-:W-:Y:S01]  /*2c00*/  PRMT R68, R69, 0x7632, R68 ;  /* 0x0000763245447816 */ /* 0x000fe20000000044 */
[----:B------:R-:W-:Y:S01]  /*2c10*/  IMAD.MOV.U32 R39, RZ, RZ, R40 ;  /* 0x000000ffff277224 */ /* 0x000fe200078e0028 */
[----:B------:R-:W-:Y:S01]  /*2c20*/  PRMT R42, R41, 0x7610, R42 ;  /* 0x00007610292a7816 */ /* 0x000fe2000000002a */
[----:B------:R-:W-:-:S07]  /*2c30*/  IMAD.MOV.U32 R30, RZ, RZ, R33 ;  /* 0x000000ffff1e7224 */ /* 0x000fce00078e0021 */
.L_x_7481:
[----:B------:R-:W-:Y:S05]  /*2c40*/  BSYNC.RECONVERGENT B1 ;  /* 0x0000000000017941 */ /* 0x000fea0003800200 */
.L_x_7479:
        /* <DEDUP_REMOVED lines=9> */
.L_x_7483:
[----:B------:R-:W-:Y:S01]  /*2ce0*/  IMAD.MOV.U32 R33, RZ, RZ, R32 ;  /* 0x000000ffff217224 */ /* 0x000fe200078e0020 */
[----:B------:R-:W-:Y:S01]  /*2cf0*/  PRMT R69, R42, 0x5410, R69 ;  /* 0x000054102a457816 */ /* 0x000fe20000000045 */
[----:B------:R-:W-:-:S07]  /*2d00*/  IMAD.MOV.U32 R32, RZ, RZ, R39 ;  /* 0x000000ffff207224 */ /* 0x000fce00078e0027 */
.L_x_7484:
[----:B------:R-:W-:Y:S05]  /*2d10*/  BSYNC.RECONVERGENT B1 ;  /* 0x0000000000017941 */ /* 0x000fea0003800200 */
.L_x_7482:
[----:B------:R-:W-:Y:S01]  /*2d20*/  VIADD R38, R38, 0x20 ;  /* 0x0000002026267836 */ /* 0x000fe20000000000 */
[----:B0-----:R-:W-:-:S04]  /*2d30*/  IADD3 R48, P2, PT, R48, 0x40, RZ ;  /* 0x0000004030307810 */ /* 0x001fc80007f5e0ff */
[----:B------:R-:W-:Y:S01]  /*2d40*/  ISETP.GE.AND P0, PT, R38, UR13, PT ;  /* 0x0000000d26007c0c */ /* 0x000fe2000bf06270 */
[----:B------:R-:W-:-:S12]  /*2d50*/  IMAD.X R49, RZ, RZ, R49, P2 ;  /* 0x000000ffff317224 */ /* 0x000fd800010e0631 */
[----:B------:R-:W-:Y:S05]  /*2d60*/  @!P0 BRA `(.L_x_7485) ;  /* 0xffffffdc00448947 */ /* 0x000fea000383ffff */
.L_x_7387:
[----:B------:R-:W-:Y:S05]  /*2d70*/  BSYNC.RECONVERGENT B0 ;  /* 0x0000000000007941 */ /* 0x000fea0003800200 */
.L_x_7386:
        /* <DEDUP_REMOVED lines=15> */
[----:B------:R-:W0:Y:S04]  /*2e70*/  SHFL.DOWN PT, R39, R32, 0x1, 0x1f ;  /* 0x08201f0020277f89 */ /* 0x000e2800000e0000 */
[----:B------:R-:W-:Y:S04]  /*2e80*/  SHFL.DOWN PT, R44, R69, 0x1, 0x1f ;  /* 0x08201f00452c7f89 */ /* 0x000fe800000e0000 */
[----:B------:R-:W-:Y:S04]  /*2e90*/  SHFL.DOWN PT, R40, R68, 0x1, 0x1f ;  /* 0x08201f0044287f89 */ /* 0x000fe800000e0000 */
[----:B------:R-:W1:Y:S04]  /*2ea0*/  SHFL.DOWN PT, R50, R23, 0x1, 0x1f ;  /* 0x08201f0017327f89 */ /* 0x000e6800000e0000 */
[----:B------:R-:W2:Y:S04]  /*2eb0*/  SHFL.DOWN PT, R48, R20, 0x1, 0x1f ;  /* 0x08201f0014307f89 */ /* 0x000ea800000e0000 */
[----:B------:R-:W3:Y:S04]  /*2ec0*/  SHFL.DOWN PT, R46, R21, 0x1, 0x1f ;  /* 0x08201f00152e7f89 */ /* 0x000ee800000e0000 */
[----:B------:R-:W4:Y:S04]  /*2ed0*/  SHFL.DOWN PT, R42, R18, 0x1, 0x1f ;  /* 0x08201f00122a7f89 */ /* 0x000f2800000e0000 */
[----:B------:R-:W5:Y:S04]  /*2ee0*/  SHFL.DOWN PT, R38, R67, 0x1, 0x1f ;  /* 0x08201f0043267f89 */ /* 0x000f6800000e0000 */
[----:B0-----:R-:W-:Y:S04]  /*2ef0*/  STL [R37], R39 ;  /* 0x0000002725007387 */ /* 0x001fe80000100800 */
[----:B-1----:R-:W-:Y:S04]  /*2f00*/  STL [R37+0x2c], R50 ;  /* 0x00002c3225007387 */ /* 0x002fe80000100800 */
[----:B--2---:R-:W-:Y:S04]  /*2f10*/  STL [R37+0x30], R48 ;  /* 0x0000303025007387 */ /* 0x004fe80000100800 */
[----:B---3--:R-:W-:Y:S04]  /*2f20*/  STL [R37+0x34], R46 ;  /* 0x0000342e25007387 */ /* 0x008fe80000100800 */
[----:B----4-:R-:W-:Y:S04]  /*2f30*/  STL [R37+0x38], R42 ;  /* 0x0000382a25007387 */ /* 0x010fe80000100800 */
[----:B------:R-:W-:Y:S04]  /*2f40*/  STL [R37+0x80], R44 ;  /* 0x0000802c25007387 */ /* 0x000fe80000100800 */
[----:B------:R-:W-:Y:S04]  /*2f50*/  STL [R37+0x84], R40 ;  /* 0x0000842825007387 */ /* 0x000fe80000100800 */
[----:B-----5:R-:W-:Y:S04]  /*2f60*/  STL [R37+0x88], R38 ;  /* 0x0000882625007387 */ /* 0x020fe80000100800 */
[----:B------:R-:W0:Y:S04]  /*2f70*/  SHFL.DOWN PT, R45, R24, 0x1, 0x1f ;  /* 0x08201f00182d7f89 */ /* 0x000e2800000e0000 */
[----:B------:R-:W1:Y:S04]  /*2f80*/  SHFL.DOWN PT, R43, R25, 0x1, 0x1f ;  /* 0x08201f00192b7f89 */ /* 0x000e6800000e0000 */
[----:B------:R-:W2:Y:S04]  /*2f90*/  SHFL.DOWN PT, R41, R22, 0x1, 0x1f ;  /* 0x08201f0016297f89 */ /* 0x000ea800000e0000 */
[----:B------:R-:W3:Y:S04]  /*2fa0*/  SHFL.DOWN PT, R39, R19, 0x1, 0x1f ;  /* 0x08201f0013277f89 */ /* 0x000ee800000e0000 */
[----:B------:R-:W-:Y:S04]  /*2fb0*/  SHFL.DOWN PT, R50, R66, 0x1, 0x1f ;  /* 0x08201f0042327f89 */ /* 0x000fe800000e0000 */
[----:B------:R-:W-:Y:S04]  /*2fc0*/  SHFL.DOWN PT, R46, R65, 0x1, 0x1f ;  /* 0x08201f00412e7f89 */ /* 0x000fe800000e0000 */
[----:B------:R-:W-:Y:S04]  /*2fd0*/  SHFL.DOWN PT, R42, R64, 0x1, 0x1f ;  /* 0x08201f00402a7f89 */ /* 0x000fe800000e0000 */
[----:B------:R-:W4:Y:S04]  /*2fe0*/  SHFL.DOWN PT, R44, R17, 0x1, 0x1f ;  /* 0x08201f00112c7f89 */ /* 0x000f2800000e0000 */
        /* <DEDUP_REMOVED lines=19> */
[----:B------:R-:W-:Y:S04]  /*3120*/  SHFL.DOWN PT, R48, R61, 0x1, 0x1f ;  /* 0x08201f003d307f89 */ /* 0x000fe800000e0000 */
[----:B------:R-:W-:Y:S04]  /*3130*/  SHFL.DOWN PT, R46, R60, 0x1, 0x1f ;  /* 0x08201f003c2e7f89 */ /* 0x000fe800000e0000 */
[----:B------:R-:W5:Y:S04]  /*3140*/  SHFL.DOWN PT, R42, R8, 0x1, 0x1f ;  /* 0x08201f00082a7f89 */ /* 0x000f6800000e0000 */
[----:B------:R-:W5:Y:S04]  /*3150*/  SHFL.DOWN PT, R50, R9, 0x1, 0x1f ;  /* 0x08201f0009327f89 */ /* 0x000f6800000e0000 */
[----:B------:R-:W5:Y:S04]  /*3160*/  SHFL.DOWN PT, R40, R59, 0x1, 0x1f ;  /* 0x08201f003b287f89 */ /* 0x000f6800000e0000 */
[----:B------:R-:W5:Y:S01]  /*3170*/  SHFL.DOWN PT, R38, R58, 0x1, 0x1f ;  /* 0x08201f003a267f89 */ /* 0x000f6200000e0000 */
[----:B------:R-:W5:Y:S03]  /*3180*/  S2R R53, SR_LANEID ;  /* 0x0000000000357919 */ /* 0x000f660000000000 */
[----:B0-----:R-:W-:Y:S04]  /*3190*/  STL [R37+0x40], R45 ;  /* 0x0000402d25007387 */ /* 0x001fe80000100800 */
[----:B-1----:R-:W-:Y:S04]  /*31a0*/  STL [R37+0x48], R43 ;  /* 0x0000482b25007387 */ /* 0x002fe80000100800 */
[----:B--2---:R-:W-:Y:S04]  /*31b0*/  STL [R37+0x50], R41 ;  /* 0x0000502925007387 */ /* 0x004fe80000100800 */
[----:B---3--:R-:W-:Y:S04]  /*31c0*/  STL [R37+0x54], R39 ;  /* 0x0000542725007387 */ /* 0x008fe80000100800 */
[----:B----4-:R-:W-:Y:S04]  /*31d0*/  STL [R37+0x5c], R44 ;  /* 0x00005c2c25007387 */ /* 0x010fe80000100800 */
[----:B-----5:R-:W-:Y:S04]  /*31e0*/  STL [R37+0x60], R42 ;  /* 0x0000602a25007387 */ /* 0x020fe80000100800 */
[----:B------:R-:W-:Y:S04]  /*31f0*/  STL [R37+0x64], R50 ;  /* 0x0000643225007387 */ /* 0x000fe80000100800 */
[----:B------:R-:W-:Y:S01]  /*3200*/  STL [R37+0xa0], R48 ;  /* 0x0000a03025007387 */ /* 0x000fe20000100800 */
[----:B------:R-:W-:-:S03]  /*3210*/  ISETP.GT.AND P0, PT, R53, 0x1e, PT ;  /* 0x0000001e3500780c */ /* 0x000fc60003f04270 */
[----:B------:R-:W-:Y:S04]  /*3220*/  STL [R37+0xa4], R46 ;  /* 0x0000a42e25007387 */ /* 0x000fe80000100800 */
[----:B------:R-:W-:Y:S04]  /*3230*/  STL [R37+0xa8], R40 ;  /* 0x0000a82825007387 */ /* 0x000fe80000100800 */
[----:B------:R-:W-:Y:S04]  /*3240*/  STL [R37+0xac], R38 ;  /* 0x0000ac2625007387 */ /* 0x000fe80000100800 */
[----:B------:R-:W0:Y:S04]  /*3250*/  SHFL.DOWN PT, R45, R10, 0x1, 0x1f ;  /* 0x08201f000a2d7f89 */ /* 0x000e2800000e0000 */
[----:B------:R-:W1:Y:S04]  /*3260*/  SHFL.DOWN PT, R43, R6, 0x1, 0x1f ;  /* 0x08201f00062b7f89 */ /* 0x000e6800000e0000 */
[----:B------:R-:W2:Y:S04]  /*3270*/  SHFL.DOWN PT, R41, R7, 0x1, 0x1f ;  /* 0x08201f0007297f89 */ /* 0x000ea800000e0000 */
[----:B------:R-:W3:Y:S04]  /*3280*/  SHFL.DOWN PT, R39, R4, 0x1, 0x1f ;  /* 0x08201f0004277f89 */ /* 0x000ee800000e0000 */
[----:B------:R-:W-:Y:S04]  /*3290*/  SHFL.DOWN PT, R44, R57, 0x1, 0x1f ;  /* 0x08201f00392c7f89 */ /* 0x000fe800000e0000 */
[----:B------:R-:W-:Y:S04]  /*32a0*/  SHFL.DOWN PT, R42, R56, 0x1, 0x1f ;  /* 0x08201f00382a7f89 */ /* 0x000fe800000e0000 */
[----:B------:R-:W4:Y:S04]  /*32b0*/  SHFL.DOWN PT, R50, R5, 0x1, 0x1f ;  /* 0x08201f0005327f89 */ /* 0x000f2800000e0000 */
        /* <DEDUP_REMOVED lines=20> */
.L_x_7581:
        /* <DEDUP_REMOVED lines=20> */
.L_x_7489:
[----:B------:R-:W-:Y:S01]  /*3540*/  IMAD.MOV.U32 R32, RZ, RZ, R3 ;  /* 0x000000ffff207224 */ /* 0x000fe200078e0003 */
[C---:B------:R-:W-:Y:S01]  /*3550*/  PRMT R43, R54.reuse, 0x7632, R43 ;  /* 0x00007632362b7816 */ /* 0x040fe2000000002b */
[----:B------:R-:W-:Y:S01]  /*3560*/  IMAD.MOV.U32 R3, RZ, RZ, R2 ;  /* 0x000000ffff037224 */ /* 0x000fe200078e0002 */
[----:B------:R-:W-:-:S07]  /*3570*/  PRMT R54, R54, 0x5410, R54 ;  /* 0x0000541036367816 */ /* 0x000fce0000000036 */
.L_x_7490:
[----:B------:R-:W-:Y:S05]  /*3580*/  BSYNC.RECONVERGENT B1 ;  /* 0x0000000000017941 */ /* 0x000fea0003800200 */
.L_x_7488:
        /* <DEDUP_REMOVED lines=11> */
.L_x_7492:
[----:B------:R-:W-:Y:S01]  /*3640*/  IMAD.MOV.U32 R39, RZ, RZ, R32 ;  /* 0x000000ffff277224 */ /* 0x000fe200078e0020 */
[----:B------:R-:W-:Y:S01]  /*3650*/  PRMT R44, R43, 0x7610, R44 ;  /* 0x000076102b2c7816 */ /* 0x000fe2000000002c */
[----:B------:R-:W-:Y:S01]  /*3660*/  IMAD.MOV.U32 R2, RZ, RZ, R5 ;  /* 0x000000ffff027224 */ /* 0x000fe200078e0005 */
[----:B------:R-:W-:-:S07]  /*3670*/  PRMT R54, R55, 0x7632, R54 ;  /* 0x0000763237367816 */ /* 0x000fce0000000036 */
.L_x_7493:
[----:B------:R-:W-:Y:S05]  /*3680*/  BSYNC.RECONVERGENT B1 ;  /* 0x0000000000017941 */ /* 0x000fea0003800200 */
.L_x_7491:
        /* <DEDUP_REMOVED lines=11> */
.L_x_7495:
[----:B------:R-:W-:Y:S01]  /*3740*/  IMAD.MOV.U32 R32, RZ, RZ, R39 ;  /* 0x000000ffff207224 */ /* 0x000fe200078e0027 */
[----:B------:R-:W-:Y:S01]  /*3750*/  PRMT R42, R42, 0x5410, R44 ;  /* 0x000054102a2a7816 */ /* 0x000fe2000000002c */
[----:B------:R-:W-:Y:S01]  /*3760*/  IMAD.MOV.U32 R5, RZ, RZ, R4 ;  /* 0x000000ffff057224 */ /* 0x000fe200078e0004 */
[----:B------:R-:W-:-:S07]  /*3770*/  PRMT R55, R55, 0x5410, R55 ;  /* 0x0000541037377816 */ /* 0x000fce0000000037 */
.L_x_7496:
[----:B------:R-:W-:Y:S05]  /*3780*/  BSYNC.RECONVERGENT B1 ;  /* 0x0000000000017941 */ /* 0x000fea0003800200 */
.L_x_7494:
        /* <DEDUP_REMOVED lines=11> */
.L_x_7498:
[----:B------:R-:W-:Y:S01]  /*3840*/  IMAD.MOV.U32 R39, RZ, RZ, R32 ;  /* 0x000000ffff277224 */ /* 0x000fe200078e0020 */
[----:B------:R-:W-:Y:S01]  /*3850*/  PRMT R43, R43, 0x7610, R42 ;  /* 0x000076102b2b7816 */ /* 0x000fe2000000002a */
[----:B------:R-:W-:Y:S01]  /*3860*/  IMAD.MOV.U32 R4, RZ, RZ, R7 ;  /* 0x000000ffff047224 */ /* 0x000fe200078e0007 */
[----:B------:R-:W-:-:S07]  /*3870*/  PRMT R55, R56, 0x7632, R55 ;  /* 0x0000763238377816 */ /* 0x000fce0000000037 */
.L_x_7499:
[----:B------:R-:W-:Y:S05]  /*3880*/  BSYNC.RECONVERGENT B1 ;  /* 0x0000000000017941 */ /* 0x000fea0003800200 */
.L_x_7497:
        /* <DEDUP_REMOVED lines=11> */
.L_x_7501:
[----:B------:R-:W-:Y:S01]  /*3940*/  IMAD.MOV.U32 R32, RZ, RZ, R39 ;  /* 0x000000ffff207224 */ /* 0x000fe200078e0027 */
[----:B------:R-:W-:Y:S01]  /*3950*/  PRMT R43, R43, 0x7632, R43 ;  /* 0x000076322b2b7816 */ /* 0x000fe2000000002b */
[----:B------:R-:W-:Y:S01]  /*3960*/  IMAD.MOV.U32 R7, RZ, RZ, R6 ;  /* 0x000000ffff077224 */ /* 0x000fe200078e0006 */
[----:B------:R-:W-:-:S07]  /*3970*/  PRMT R56, R56, 0x5410, R56 ;  /* 0x0000541038387816 */ /* 0x000fce0000000038 */
.L_x_7502:
[----:B------:R-:W-:Y:S05]  /*3980*/  BSYNC.RECONVERGENT B1 ;  /* 0x0000000000017941 */ /* 0x000fea0003800200 */
.L_x_7500:
        /* <DEDUP_REMOVED lines=11> */
.L_x_7504:
[----:B------:R-:W-:Y:S01]  /*3a40*/  IMAD.MOV.U32 R39, RZ, RZ, R32 ;  /* 0x000000ffff277224 */ /* 0x000fe200078e0020 */
[----:B------:R-:W-:Y:S01]  /*3a50*/  PRMT R44, R43, 0x7610, R44 ;  /* 0x000076102b2c7816 */ /* 0x000fe2000000002c */
[----:B------:R-:W-:Y:S01]  /*3a60*/  IMAD.MOV.U32 R6, RZ, RZ, R9 ;  /* 0x000000ffff067224 */ /* 0x000fe200078e0009 */
[----:B------:R-:W-:-:S07]  /*3a70*/  PRMT R56, R57, 0x7632, R56 ;  /* 0x0000763239387816 */ /* 0x000fce0000000038 */
.L_x_7505:
[----:B------:R-:W-:Y:S05]  /*3a80*/  BSYNC.RECONVERGENT B1 ;  /* 0x0000000000017941 */ /* 0x000fea0003800200 */
.L_x_7503:
        /* <DEDUP_REMOVED lines=11> */
.L_x_7507:
[----:B------:R-:W-:Y:S01]  /*3b40*/  IMAD.MOV.U32 R32, RZ, RZ, R39 ;  /* 0x000000ffff207224 */ /* 0x000fe200078e0027 */
[----:B------:R-:W-:Y:S01]  /*3b50*/  PRMT R42, R42, 0x5410, R44 ;  /* 0x000054102a2a7816 */ /* 0x000fe2000000002c */
[----:B------:R-:W-:Y:S01]  /*3b60*/  IMAD.MOV.U32 R9, RZ, RZ, R8 ;  /* 0x000000ffff097224 */ /* 0x000fe200078e0008 */
[----:B------:R-:W-:-:S07]  /*3b70*/  PRMT R57, R57, 0x5410, R57 ;  /* 0x0000541039397816 */ /* 0x000fce0000000039 */
.L_x_7508:
[----:B------:R-:W-:Y:S05]  /*3b80*/  BSYNC.RECONVERGENT B1 ;  /* 0x0000000000017941 */ /* 0x000fea0003800200 */
.L_x_7506:
        /* <DEDUP_REMOVED lines=11> */
.L_x_7510:
[----:B------:R-:W-:Y:S01]  /*3c40*/  IMAD.MOV.U32 R39, RZ, RZ, R32 ;  /* 0x000000ffff277224 */ /* 0x000fe200078e0020 */
[----:B------:R-:W-:Y:S01]  /*3c50*/  PRMT R43, R43, 0x7610, R42 ;  /* 0x000076102b2b7816 */ /* 0x000fe2000000002a */
[----:B------:R-:W-:Y:S01]  /*3c60*/  IMAD.MOV.U32 R8, RZ, RZ, R11 ;  /* 0x000000ffff087224 */ /* 0x000fe200078e000b */
[----:B------:R-:W-:-:S07]  /*3c70*/  PRMT R57, R58, 0x7632, R57 ;  /* 0x000076323a397816 */ /* 0x000fce0000000039 */
.L_x_7511:
[----:B------:R-:W-:Y:S05]  /*3c80*/  BSYNC.RECONVERGENT B1 ;  /* 0x0000000000017941 */ /* 0x000fea0003800200 */
.L_x_7509:
        /* <DEDUP_REMOVED lines=11> */
.L_x_7513:
[----:B------:R-:W-:Y:S01]  /*3d40*/  IMAD.MOV.U32 R32, RZ, RZ, R39 ;  /* 0x000000ffff207224 */ /* 0x000fe200078e0027 */
[----:B------:R-:W-:Y:S01]  /*3d50*/  PRMT R43, R43, 0x7632, R43 ;  /* 0x000076322b2b7816 */ /* 0x000fe2000000002b */
[----:B------:R-:W-:Y:S01]  /*3d60*/  IMAD.MOV.U32 R11, RZ, RZ, R10 ;  /* 0x000000ffff0b7224 */ /* 0x000fe200078e000a */
[----:B------:R-:W-:-:S07]  /*3d70*/  PRMT R58, R58, 0x5410, R58 ;  /* 0x000054103a3a7816 */ /* 0x000fce000000003a */
.L_x_7514:
[----:B------:R-:W-:Y:S05]  /*3d80*/  BSYNC.RECONVERGENT B1 ;  /* 0x0000000000017941 */ /* 0x000fea0003800200 */
.L_x_7512:
        /* <DEDUP_REMOVED lines=11> */
.L_x_7516:
[----:B------:R-:W-:Y:S01]  /*3e40*/  IMAD.MOV.U32 R39, RZ, RZ, R32 ;  /* 0x000000ffff277224 */ /* 0x000fe200078e0020 */
[----:B------:R-:W-:Y:S01]  /*3e50*/  PRMT R44, R43, 0x7610, R44 ;  /* 0x000076102b2c7816 */ /* 0x000fe2000000002c */
[----:B------:R-:W-:Y:S01]  /*3e60*/  IMAD.MOV.U32 R10, RZ, RZ, R13 ;  /* 0x000000ffff0a7224 */ /* 0x000fe200078e000d */
[----:B------:R-:W-:-:S07]  /*3e70*/  PRMT R58, R59, 0x7632, R58 ;  /* 0x000076323b3a7816 */ /* 0x000fce000000003a */
.L_x_7517:
[----:B------:R-:W-:Y:S05]  /*3e80*/  BSYNC.RECONVERGENT B1 ;  /* 0x0000000000017941 */ /* 0x000fea0003800200 */
.L_x_7515:
        /* <DEDUP_REMOVED lines=11> */
.L_x_7519:
[----:B------:R-:W-:Y:S01]  /*3f40*/  IMAD.MOV.U32 R32, RZ, RZ, R39 ;  /* 0x000000ffff207224 */ /* 0x000fe200078e0027 */
[----:B------:R-:W-:Y:S01]  /*3f50*/  PRMT R42, R42, 0x5410, R44 ;  /* 0x000054102a2a7816 */ /* 0x000fe2000000002c */
[----:B------:R-:W-:Y:S01]  /*3f60*/  IMAD.MOV.U32 R13, RZ, RZ, R12 ;  /* 0x000000ffff0d7224 */ /* 0x000fe200078e000c */
[----:B------:R-:W-:-:S07]  /*3f70*/  PRMT R59, R59, 0x5410, R59 ;  /* 0x000054103b3b7816 */ /* 0x000fce000000003b */
.L_x_7520:
[----:B------:R-:W-:Y:S05]  /*3f80*/  BSYNC.RECONVERGENT B1 ;  /* 0x0000000000017941 */ /* 0x000fea0003800200 */
.L_x_7518:
        /* <DEDUP_REMOVED lines=11> */
.L_x_7522:
[----:B------:R-:W-:Y:S01]  /*4040*/  IMAD.MOV.U32 R39, RZ, RZ, R32 ;  /* 0x000000ffff277224 */ /* 0x000fe200078e0020 */
[----:B------:R-:W-:Y:S01]  /*4050*/  PRMT R43, R43, 0x7610, R42 ;  /* 0x000076102b2b7816 */ /* 0x000fe2000000002a */
[----:B------:R-:W-:Y:S01]  /*4060*/  IMAD.MOV.U32 R12, RZ, RZ, R15 ;  /* 0x000000ffff0c7224 */ /* 0x000fe200078e000f */
[----:B------:R-:W-:-:S07]  /*4070*/  PRMT R59, R60, 0x7632, R59 ;  /* 0x000076323c3b7816 */ /* 0x000fce000000003b */
.L_x_7523:
[----:B------:R-:W-:Y:S05]  /*4080*/  BSYNC.RECONVERGENT B1 ;  /* 0x0000000000017941 */ /* 0x000fea0003800200 */
.L_x_7521:
        /* <DEDUP_REMOVED lines=11> */
.L_x_7525:
[----:B------:R-:W-:Y:S01]  /*4140*/  IMAD.MOV.U32 R32, RZ, RZ, R39 ;  /* 0x000000ffff207224 */ /* 0x000fe200078e0027 */
[----:B------:R-:W-:Y:S01]  /*4150*/  PRMT R43, R43, 0x7632, R43 ;  /* 0x000076322b2b7816 */ /* 0x000fe2000000002b */
[----:B------:R-:W-:Y:S01]  /*4160*/  IMAD.MOV.U32 R15, RZ, RZ, R14 ;  /* 0x000000ffff0f7224 */ /* 0x000fe200078e000e */
[----:B------:R-:W-:-:S07]  /*4170*/  PRMT R60, R60, 0x5410, R60 ;  /* 0x000054103c3c7816 */ /* 0x000fce000000003c */
.L_x_7526:
[----:B------:R-:W-:Y:S05]  /*4180*/  BSYNC.RECONVERGENT B1 ;  /* 0x0000000000017941 */ /* 0x000fea0003800200 */
.L_x_7524:
        /* <DEDUP_REMOVED lines=11> */
.L_x_7528:
[----:B------:R-:W-:Y:S01]  /*4240*/  IMAD.MOV.U32 R39, RZ, RZ, R32 ;  /* 0x000000ffff277224 */ /* 0x000fe200078e0020 */
[----:B------:R-:W-:Y:S01]  /*4250*/  PRMT R44, R43, 0x7610, R44 ;  /* 0x000076102b2c7816 */ /* 0x000fe2000000002c */
[----:B------:R-:W-:Y:S01]  /*4260*/  IMAD.MOV.U32 R14, RZ, RZ, R17 ;  /* 0x000000ffff0e7224 */ /* 0x000fe200078e0011 */
[----:B------:R-:W-:-:S07]  /*4270*/  PRMT R60, R61, 0x7632, R60 ;  /* 0x000076323d3c7816 */ /* 0x000fce000000003c */
.L_x_7529:
[----:B------:R-:W-:Y:S05]  /*4280*/  BSYNC.RECONVERGENT B1 ;  /* 0x0000000000017941 */ /* 0x000fea0003800200 */
.L_x_7527:
        /* <DEDUP_REMOVED lines=11> */
.L_x_7531:
[----:B------:R-:W-:Y:S01]  /*4340*/  IMAD.MOV.U32 R32, RZ, RZ, R39 ;  /* 0x000000ffff207224 */ /* 0x000fe200078e0027 */
[----:B------:R-:W-:Y:S01]  /*4350*/  PRMT R42, R42, 0x5410, R44 ;  /* 0x000054102a2a7816 */ /* 0x000fe2000000002c */
[----:B------:R-:W-:Y:S01]  /*4360*/  IMAD.MOV.U32 R17, RZ, RZ, R16 ;  /* 0x000000ffff117224 */ /* 0x000fe200078e0010 */
[----:B------:R-:W-:-:S07]  /*4370*/  PRMT R61, R61, 0x5410, R61 ;  /* 0x000054103d3d7816 */ /* 0x000fce000000003d */
.L_x_7532:
[----:B------:R-:W-:Y:S05]  /*4380*/  BSYNC.RECONVERGENT B1 ;  /* 0x0000000000017941 */ /* 0x000fea0003800200 */
.L_x_7530:
        /* <DEDUP_REMOVED lines=11> */
.L_x_7534:
[----:B------:R-:W-:Y:S01]  /*4440*/  IMAD.MOV.U32 R39, RZ, RZ, R32 ;  /* 0x000000ffff277224 */ /* 0x000fe200078e0020 */
[----:B------:R-:W-:Y:S01]  /*4450*/  PRMT R43, R43, 0x7610, R42 ;  /* 0x000076102b2b7816 */ /* 0x000fe2000000002a */
[----:B------:R-:W-:Y:S01]  /*4460*/  IMAD.MOV.U32 R16, RZ, RZ, R19 ;  /* 0x000000ffff107224 */ /* 0x000fe200078e0013 */
[----:B------:R-:W-:-:S07]  /*4470*/  PRMT R61, R62, 0x7632, R61 ;  /* 0x000076323e3d7816 */ /* 0x000fce000000003d */
.L_x_7535:
[----:B------:R-:W-:Y:S05]  /*4480*/  BSYNC.RECONVERGENT B1 ;  /* 0x0000000000017941 */ /* 0x000fea0003800200 */
.L_x_7533:
        /* <DEDUP_REMOVED lines=11> */
.L_x_7537:
[----:B------:R-:W-:Y:S01]  /*4540*/  IMAD.MOV.U32 R32, RZ, RZ, R39 ;  /* 0x000000ffff207224 */ /* 0x000fe200078e0027 */
[----:B------:R-:W-:Y:S01]  /*4550*/  PRMT R43, R43, 0x7632, R43 ;  /* 0x000076322b2b7816 */ /* 0x000fe2000000002b */
[----:B------:R-:W-:Y:S01]  /*4560*/  IMAD.MOV.U32 R19, RZ, RZ, R18 ;  /* 0x000000ffff137224 */ /* 0x000fe200078e0012 */
[----:B------:R-:W-:-:S07]  /*4570*/  PRMT R62, R62, 0x5410, R62 ;  /* 0x000054103e3e7816 */ /* 0x000fce000000003e */
.L_x_7538:
[----:B------:R-:W-:Y:S05]  /*4580*/  BSYNC.RECONVERGENT B1 ;  /* 0x0000000000017941 */ /* 0x000fea0003800200 */
.L_x_7536:
        /* <DEDUP_REMOVED lines=11> */
.L_x_7540:
[----:B------:R-:W-:Y:S01]  /*4640*/  IMAD.MOV.U32 R39, RZ, RZ, R32 ;  /* 0x000000ffff277224 */ /* 0x000fe200078e0020 */
[----:B------:R-:W-:Y:S01]  /*4650*/  PRMT R44, R43, 0x7610, R44 ;  /* 0x000076102b2c7816 */ /* 0x000fe2000000002c */
[----:B------:R-:W-:Y:S01]  /*4660*/  IMAD.MOV.U32 R18, RZ, RZ, R21 ;  /* 0x000000ffff127224 */ /* 0x000fe200078e0015 */
[----:B------:R-:W-:-:S07]  /*4670*/  PRMT R62, R63, 0x7632, R62 ;  /* 0x000076323f3e7816 */ /* 0x000fce000000003e */
.L_x_7541:
[----:B------:R-:W-:Y:S05]  /*4680*/  BSYNC.RECONVERGENT B1 ;  /* 0x0000000000017941 */ /* 0x000fea0003800200 */
.L_x_7539:
        /* <DEDUP_REMOVED lines=11> */
.L_x_7543:
[----:B------:R-:W-:Y:S01]  /*4740*/  IMAD.MOV.U32 R32, RZ, RZ, R39 ;  /* 0x000000ffff207224 */ /* 0x000fe200078e0027 */
[----:B------:R-:W-:Y:S01]  /*4750*/  PRMT R42, R42, 0x5410, R44 ;  /* 0x000054102a2a7816 */ /* 0x000fe2000000002c */
[----:B------:R-:W-:Y:S01]  /*4760*/  IMAD.MOV.U32 R21, RZ, RZ, R20 ;  /* 0x000000ffff157224 */ /* 0x000fe200078e0014 */
[----:B------:R-:W-:-:S07]  /*4770*/  PRMT R63, R63, 0x5410, R63 ;  /* 0x000054103f3f7816 */ /* 0x000fce000000003f */
.L_x_7544:
[----:B------:R-:W-:Y:S05]  /*4780*/  BSYNC.RECONVERGENT B1 ;  /* 0x0000000000017941 */ /* 0x000fea0003800200 */
.L_x_7542:
        /* <DEDUP_REMOVED lines=11> */
.L_x_7546:
[----:B------:R-:W-:Y:S01]  /*4840*/  IMAD.MOV.U32 R39, RZ, RZ, R32 ;  /* 0x000000ffff277224 */ /* 0x000fe200078e0020 */
[----:B------:R-:W-:Y:S01]  /*4850*/  PRMT R43, R43, 0x7610, R42 ;  /* 0x000076102b2b7816 */ /* 0x000fe2000000002a */
[----:B------:R-:W-:Y:S01]  /*4860*/  IMAD.MOV.U32 R20, RZ, RZ, R23 ;  /* 0x000000ffff147224 */ /* 0x000fe200078e0017 */
[----:B------:R-:W-:-:S07]  /*4870*/  PRMT R63, R64, 0x7632, R63 ;  /* 0x00007632403f7816 */ /* 0x000fce000000003f */
.L_x_7547:
[----:B------:R-:W-:Y:S05]  /*4880*/  BSYNC.RECONVERGENT B1 ;  /* 0x0000000000017941 */ /* 0x000fea0003800200 */
.L_x_7545:
        /* <DEDUP_REMOVED lines=11> */
.L_x_7549:
[----:B------:R-:W-:Y:S01]  /*4940*/  IMAD.MOV.U32 R32, RZ, RZ, R39 ;  /* 0x000000ffff207224 */ /* 0x000fe200078e0027 */
[----:B------:R-:W-:Y:S01]  /*4950*/  PRMT R43, R43, 0x7632, R43 ;  /* 0x000076322b2b7816 */ /* 0x000fe2000000002b */
[----:B------:R-:W-:Y:S01]  /*4960*/  IMAD.MOV.U32 R23, RZ, RZ, R22 ;  /* 0x000000ffff177224 */ /* 0x000fe200078e0016 */
[----:B------:R-:W-:-:S07]  /*4970*/  PRMT R64, R64, 0x5410, R64 ;  /* 0x0000541040407816 */ /* 0x000fce0000000040 */
.L_x_7550:
[----:B------:R-:W-:Y:S05]  /*4980*/  BSYNC.RECONVERGENT B1 ;  /* 0x0000000000017941 */ /* 0x000fea0003800200 */
.L_x_7548:
        /* <DEDUP_REMOVED lines=11> */
.L_x_7552:
[----:B------:R-:W-:Y:S01]  /*4a40*/  IMAD.MOV.U32 R39, RZ, RZ, R32 ;  /* 0x000000ffff277224 */ /* 0x000fe200078e0020 */
[----:B------:R-:W-:Y:S01]  /*4a50*/  PRMT R44, R43, 0x7610, R44 ;  /* 0x000076102b2c7816 */ /* 0x000fe2000000002c */
[----:B------:R-:W-:Y:S01]  /*4a60*/  IMAD.MOV.U32 R22, RZ, RZ, R25 ;  /* 0x000000ffff167224 */ /* 0x000fe200078e0019 */
[----:B------:R-:W-:-:S07]  /*4a70*/  PRMT R64, R65, 0x7632, R64 ;  /* 0x0000763241407816 */ /* 0x000fce0000000040 */
.L_x_7553:
[----:B------:R-:W-:Y:S05]  /*4a80*/  BSYNC.RECONVERGENT B1 ;  /* 0x0000000000017941 */ /* 0x000fea0003800200 */
.L_x_7551:
        /* <DEDUP_REMOVED lines=11> */
.L_x_7555:
[----:B------:R-:W-:Y:S01]  /*4b40*/  IMAD.MOV.U32 R32, RZ, RZ, R39 ;  /* 0x000000ffff207224 */ /* 0x000fe200078e0027 */
[----:B------:R-:W-:Y:S01]  /*4b50*/  PRMT R42, R42, 0x5410, R44 ;  /* 0x000054102a2a7816 */ /* 0x000fe2000000002c */
[----:B------:R-:W-:Y:S01]  /*4b60*/  IMAD.MOV.U32 R25, RZ, RZ, R24 ;  /* 0x000000ffff197224 */ /* 0x000fe200078e0018 */
[----:B------:R-:W-:-:S07]  /*4b70*/  PRMT R65, R65, 0x5410, R65 ;  /* 0x0000541041417816 */ /* 0x000fce0000000041 */
.L_x_7556:
[----:B------:R-:W-:Y:S05]  /*4b80*/  BSYNC.RECONVERGENT B1 ;  /* 0x0000000000017941 */ /* 0x000fea0003800200 */
.L_x_7554:
        /* <DEDUP_REMOVED lines=11> */
.L_x_7558:
[----:B------:R-:W-:Y:S01]  /*4c40*/  IMAD.MOV.U32 R39, RZ, RZ, R32 ;  /* 0x000000ffff277224 */ /* 0x000fe200078e0020 */
[----:B------:R-:W-:Y:S01]  /*4c50*/  PRMT R43, R43, 0x7610, R42 ;  /* 0x000076102b2b7816 */ /* 0x000fe2000000002a */
[----:B------:R-:W-:Y:S01]  /*4c60*/  IMAD.MOV.U32 R24, RZ, RZ, R27 ;  /* 0x000000ffff187224 */ /* 0x000fe200078e001b */
[----:B------:R-:W-:-:S07]  /*4c70*/  PRMT R65, R66, 0x7632, R65 ;  /* 0x0000763242417816 */ /* 0x000fce0000000041 */
.L_x_7559:
[----:B------:R-:W-:Y:S05]  /*4c80*/  BSYNC.RECONVERGENT B1 ;  /* 0x0000000000017941 */ /* 0x000fea0003800200 */
.L_x_7557:
        /* <DEDUP_REMOVED lines=11> */
.L_x_7561:
[----:B------:R-:W-:Y:S01]  /*4d40*/  IMAD.MOV.U32 R32, RZ, RZ, R39 ;  /* 0x000000ffff207224 */ /* 0x000fe200078e0027 */
[----:B------:R-:W-:Y:S01]  /*4d50*/  PRMT R43, R43, 0x7632, R43 ;  /* 0x000076322b2b7816 */ /* 0x000fe2000000002b */
[----:B------:R-:W-:Y:S01]  /*4d60*/  IMAD.MOV.U32 R27, RZ, RZ, R26 ;  /* 0x000000ffff1b7224 */ /* 0x000fe200078e001a */
[----:B------:R-:W-:-:S07]  /*4d70*/  PRMT R66, R66, 0x5410, R66 ;  /* 0x0000541042427816 */ /* 0x000fce0000000042 */
.L_x_7562:
[----:B------:R-:W-:Y:S05]  /*4d80*/  BSYNC.RECONVERGENT B1 ;  /* 0x0000000000017941 */ /* 0x000fea0003800200 */
.L_x_7560:
        /* <DEDUP_REMOVED lines=11> */
.L_x_7564:
[----:B------:R-:W-:Y:S01]  /*4e40*/  IMAD.MOV.U32 R39, RZ, RZ, R32 ;  /* 0x000000ffff277224 */ /* 0x000fe200078e0020 */
[----:B------:R-:W-:Y:S01]  /*4e50*/  PRMT R44, R43, 0x7610, R44 ;  /* 0x000076102b2c7816 */ /* 0x000fe2000000002c */
[----:B------:R-:W-:Y:S01]  /*4e60*/  IMAD.MOV.U32 R26, RZ, RZ, R29 ;  /* 0x000000ffff1a7224 */ /* 0x000fe200078e001d */
[----:B------:R-:W-:-:S07]  /*4e70*/  PRMT R66, R67, 0x7632, R66 ;  /* 0x0000763243427816 */ /* 0x000fce0000000042 */
.L_x_7565:
[----:B------:R-:W-:Y:S05]  /*4e80*/  BSYNC.RECONVERGENT B1 ;  /* 0x0000000000017941 */ /* 0x000fea0003800200 */
.L_x_7563:
        /* <DEDUP_REMOVED lines=11> */
.L_x_7567:
[----:B------:R-:W-:Y:S01]  /*4f40*/  IMAD.MOV.U32 R32, RZ, RZ, R39 ;  /* 0x000000ffff207224 */ /* 0x000fe200078e0027 */
[----:B------:R-:W-:Y:S01]  /*4f50*/  PRMT R42, R42, 0x5410, R44 ;  /* 0x000054102a2a7816 */ /* 0x000fe2000000002c */
[----:B------:R-:W-:Y:S01]  /*4f60*/  IMAD.MOV.U32 R29, RZ, RZ, R28 ;  /* 0x000000ffff1d7224 */ /* 0x000fe200078e001c */
[----:B------:R-:W-:-:S07]  /*4f70*/  PRMT R67, R67, 0x5410, R67 ;  /* 0x0000541043437816 */ /* 0x000fce0000000043 */
.L_x_7568:
[----:B------:R-:W-:Y:S05]  /*4f80*/  BSYNC.RECONVERGENT B1 ;  /* 0x0000000000017941 */ /* 0x000fea0003800200 */
.L_x_7566:
        /* <DEDUP_REMOVED lines=11> */
.L_x_7570:
[----:B------:R-:W-:Y:S01]  /*5040*/  IMAD.MOV.U32 R39, RZ, RZ, R32 ;  /* 0x000000ffff277224 */ /* 0x000fe200078e0020 */
[----:B------:R-:W-:Y:S01]  /*5050*/  PRMT R43, R43, 0x7610, R42 ;  /* 0x000076102b2b7816 */ /* 0x000fe2000000002a */
[----:B------:R-:W-:Y:S01]  /*5060*/  IMAD.MOV.U32 R28, RZ, RZ, R31 ;  /* 0x000000ffff1c7224 */ /* 0x000fe200078e001f */
[----:B------:R-:W-:-:S07]  /*5070*/  PRMT R67, R68, 0x7632, R67 ;  /* 0x0000763244437816 */ /* 0x000fce0000000043 */
.L_x_7571:
[----:B------:R-:W-:Y:S05]  /*5080*/  BSYNC.RECONVERGENT B1 ;  /* 0x0000000000017941 */ /* 0x000fea0003800200 */
.L_x_7569:
        /* <DEDUP_REMOVED lines=11> */
.L_x_7573:
[----:B------:R-:W-:Y:S01]  /*5140*/  IMAD.MOV.U32 R32, RZ, RZ, R39 ;  /* 0x000000ffff207224 */ /* 0x000fe200078e0027 */
[----:B------:R-:W-:Y:S01]  /*5150*/  PRMT R43, R43, 0x7632, R43 ;  /* 0x000076322b2b7816 */ /* 0x000fe2000000002b */
[----:B------:R-:W-:Y:S01]  /*5160*/  IMAD.MOV.U32 R31, RZ, RZ, R30 ;  /* 0x000000ffff1f7224 */ /* 0x000fe200078e001e */
[----:B------:R-:W-:-:S07]  /*5170*/  PRMT R68, R68, 0x5410, R68 ;  /* 0x0000541044447816 */ /* 0x000fce0000000044 */
.L_x_7574:
[----:B------:R-:W-:Y:S05]  /*5180*/  BSYNC.RECONVERGENT B1 ;  /* 0x0000000000017941 */ /* 0x000fea0003800200 */
.L_x_7572:
        /* <DEDUP_REMOVED lines=11> */
.L_x_7576:
[----:B------:R-:W-:Y:S01]  /*5240*/  IMAD.MOV.U32 R39, RZ, RZ, R32 ;  /* 0x000000ffff277224 */ /* 0x000fe200078e0020 */
[----:B------:R-:W-:Y:S01]  /*5250*/  PRMT R42, R42, 0x5410, R43 ;  /* 0x000054102a2a7816 */ /* 0x000fe2000000002b */
[----:B------:R-:W-:Y:S01]  /*5260*/  IMAD.MOV.U32 R30, RZ, RZ, R33 ;  /* 0x000000ffff1e7224 */ /* 0x000fe200078e0021 */
[----:B------:R-:W-:-:S07]  /*5270*/  PRMT R68, R69, 0x7632, R68 ;  /* 0x0000763245447816 */ /* 0x000fce0000000044 */
.L_x_7577:
[----:B------:R-:W-:Y:S05]  /*5280*/  BSYNC.RECONVERGENT B1 ;  /* 0x0000000000017941 */ /* 0x000fea0003800200 */
.L_x_7575:
        /* <DEDUP_REMOVED lines=10> */
.L_x_7579:
[C---:B------:R-:W-:Y:S01]  /*5330*/  PRMT R69, R42.reuse, 0x5432, R42 ;  /* 0x000054322a457816 */ /* 0x040fe2000000002a */
[----:B------:R-:W-:Y:S01]  /*5340*/  IMAD.MOV.U32 R33, RZ, RZ, R40 ;  /* 0x000000ffff217224 */ /* 0x000fe200078e0028 */
[----:B------:R-:W-:Y:S01]  /*5350*/  PRMT R42, R42, 0x7632, R42 ;  /* 0x000076322a2a7816 */ /* 0x000fe2000000002a */
[--C-:B------:R-:W-:Y:S02]  /*5360*/  IMAD.MOV.U32 R32, RZ, RZ, R39.reuse ;  /* 0x000000ffff207224 */ /* 0x100fe400078e0027 */
[----:B------:R-:W-:-:S07]  /*5370*/  IMAD.MOV.U32 R40, RZ, RZ, R39 ;  /* 0x000000ffff287224 */ /* 0x000fce00078e0027 */
.L_x_7580:
[----:B------:R-:W-:Y:S05]  /*5380*/  BSYNC.RECONVERGENT B1 ;  /* 0x0000000000017941 */ /* 0x000fea0003800200 */
.L_x_7578:
[----:B------:R-:W-:Y:S02]  /*5390*/  VIADD R38, R38, 0x4 ;  /* 0x0000000426267836 */ /* 0x000fe40000000000 */
[----:B------:R-:W-:Y:S01]  /*53a0*/  VIADD R37, R37, 0x2 ;  /* 0x0000000225257836 */ /* 0x000fe20000000000 */
[----:B------:R-:W-:Y:S06]  /*53b0*/  @P1 BRA `(.L_x_7581) ;  /* 0xffffffe000101947 */ /* 0x000fec000383ffff */
.L_x_7487:
[----:B------:R-:W-:Y:S05]  /*53c0*/  BSYNC.RECONVERGENT B0 ;  /* 0x0000000000007941 */ /* 0x000fea0003800200 */
.L_x_7486:
[----:B------:R-:W1:Y:S01]  /*53d0*/  SHFL.DOWN PT, R49, R32, 0x2, 0x1f ;  /* 0x08401f0020317f89 */ /* 0x000e6200000e0000 */
[----:B------:R-:W-:Y:S01]  /*53e0*/  ISETP.GT.AND P0, PT, R53, 0x1d, PT ;  /* 0x0000001d3500780c */ /* 0x000fe20003f04270 */
[----:B------:R-:W-:Y:S02]  /*53f0*/  BSSY.RECONVERGENT B0, `(.L_x_7582) ;  /* 0x0000261000007945 */ /* 0x000fe40003800200 */
[----:B0-----:R-:W0:Y:S04]  /*5400*/  SHFL.DOWN PT, R37, R30, 0x2, 0x1f ;  /* 0x08401f001e257f89 */ /* 0x001e2800000e0000 */
[----:B------:R-:W2:Y:S04]  /*5410*/  SHFL.DOWN PT, R39, R31, 0x2, 0x1f ;  /* 0x08401f001f277f89 */ /* 0x000ea800000e0000 */
[----:B------:R-:W3:Y:S04]  /*5420*/  SHFL.DOWN PT, R45, R28, 0x2, 0x1f ;  /* 0x08401f001c2d7f89 */ /* 0x000ee800000e0000 */
[----:B------:R-:W4:Y:S04]  /*5430*/  SHFL.DOWN PT, R43, R29, 0x2, 0x1f ;  /* 0x08401f001d2b7f89 */ /* 0x000f2800000e0000 */
[----:B------:R-:W5:Y:S04]  /*5440*/  SHFL.DOWN PT, R47, R26, 0x2, 0x1f ;  /* 0x08401f001a2f7f89 */ /* 0x000f6800000e0000 */
[----:B------:R-:W5:Y:S04]  /*5450*/  SHFL.DOWN PT, R41, R27, 0x2, 0x1f ;  /* 0x08401f001b297f89 */ /* 0x000f6800000e0000 */
[----:B-1----:R-:W-:Y:S04]  /*5460*/  STL [R36], R49 ;  /* 0x0000003124007387 */ /* 0x002fe80000100800 */
[----:B0-----:R-:W-:Y:S04]  /*5470*/  STL [R36+0x8], R37 ;  /* 0x0000082524007387 */ /* 0x001fe80000100800 */
[----:B--2---:R-:W-:Y:S04]  /*5480*/  STL [R36+0xc], R39 ;  /* 0x00000c2724007387 */ /* 0x004fe80000100800 */
[----:B---3--:R-:W-:Y:S04]  /*5490*/  STL [R36+0x10], R45 ;  /* 0x0000102d24007387 */ /* 0x008fe80000100800 */
[----:B----4-:R-:W-:Y:S04]  /*54a0*/  STL [R36+0x14], R43 ;  /* 0x0000142b24007387 */ /* 0x010fe80000100800 */
[----:B-----5:R-:W-:Y:S04]  /*54b0*/  STL [R36+0x18], R47 ;  /* 0x0000182f24007387 */ /* 0x020fe80000100800 */
[----:B------:R-:W-:Y:S04]  /*54c0*/  STL [R36+0x1c], R41 ;  /* 0x00001c2924007387 */ /* 0x000fe80000100800 */
[----:B------:R-:W0:Y:S04]  /*54d0*/  SHFL.DOWN PT, R40, R33, 0x2, 0x1f ;  /* 0x08401f0021287f89 */ /* 0x000e2800000e0000 */
[----:B------:R-:W1:Y:S04]  /*54e0*/  SHFL.DOWN PT, R49, R23, 0x2, 0x1f ;  /* 0x08401f0017317f89 */ /* 0x000e6800000e0000 */
[----:B------:R-:W-:Y:S04]  /*54f0*/  SHFL.DOWN PT, R37, R69, 0x2, 0x1f ;  /* 0x08401f0045257f89 */ /* 0x000fe800000e0000 */
        /* <DEDUP_REMOVED lines=60> */
[----:B------:R-:W-:Y:S04]  /*58c0*/  SHFL.DOWN PT, R43, R58, 0x2, 0x1f ;  /* 0x08401f003a2b7f89 */ /* 0x000fe800000e0000 */
[----:B------:R-:W-:Y:S04]  /*58d0*/  SHFL.DOWN PT, R41, R57, 0x2, 0x1f ;  /* 0x08401f0039297f89 */ /* 0x000fe800000e0000 */
[----:B------:R-:W-:Y:S04]  /*58e0*/  SHFL.DOWN PT, R39, R56, 0x2, 0x1f ;  /* 0x08401f0038277f89 */ /* 0x000fe800000e0000 */
[----:B------:R-:W3:Y:S04]  /*58f0*/  SHFL.DOWN PT, R49, R5, 0x2, 0x1f ;  /* 0x08401f0005317f89 */ /* 0x000ee800000e0000 */
[----:B------:R-:W4:Y:S04]  /*5900*/  SHFL.DOWN PT, R47, R2, 0x2, 0x1f ;  /* 0x08401f00022f7f89 */ /* 0x000f2800000e0000 */
        /* <DEDUP_REMOVED lines=19> */
.L_x_7677:
        /* <DEDUP_REMOVED lines=20> */
.L_x_7585:
[----:B------:R-:W-:Y:S01]  /*5b80*/  IMAD.MOV.U32 R32, RZ, RZ, R3 ;  /* 0x000000ffff207224 */ /* 0x000fe200078e0003 */
[C---:B------:R-:W-:Y:S01]  /*5b90*/  PRMT R38, R54.reuse, 0x7632, R38 ;  /* 0x0000763236267816 */ /* 0x040fe20000000026 */
[----:B------:R-:W-:Y:S01]  /*5ba0*/  IMAD.MOV.U32 R3, RZ, RZ, R2 ;  /* 0x000000ffff037224 */ /* 0x000fe200078e0002 */
[----:B------:R-:W-:-:S07]  /*5bb0*/  PRMT R54, R54, 0x5410, R54 ;  /* 0x0000541036367816 */ /* 0x000fce0000000036 */
.L_x_7586:
[----:B------:R-:W-:Y:S05]  /*5bc0*/  BSYNC.RECONVERGENT B1 ;  /* 0x0000000000017941 */ /* 0x000fea0003800200 */
.L_x_7584:
        /* <DEDUP_REMOVED lines=11> */
.L_x_7588:
[----:B------:R-:W-:Y:S01]  /*5c80*/  IMAD.MOV.U32 R41, RZ, RZ, R32 ;  /* 0x000000ffff297224 */ /* 0x000fe200078e0020 */
[----:B------:R-:W-:Y:S01]  /*5c90*/  PRMT R43, R38, 0x7610, R43 ;  /* 0x00007610262b7816 */ /* 0x000fe2000000002b */
[----:B------:R-:W-:Y:S01]  /*5ca0*/  IMAD.MOV.U32 R2, RZ, RZ, R5 ;  /* 0x000000ffff027224 */ /* 0x000fe200078e0005 */
[----:B------:R-:W-:-:S07]  /*5cb0*/  PRMT R54, R55, 0x7632, R54 ;  /* 0x0000763237367816 */ /* 0x000fce0000000036 */
.L_x_7589:
[----:B------:R-:W-:Y:S05]  /*5cc0*/  BSYNC.RECONVERGENT B1 ;  /* 0x0000000000017941 */ /* 0x000fea0003800200 */
.L_x_7587:
        /* <DEDUP_REMOVED lines=11> */
.L_x_7591:
[----:B------:R-:W-:Y:S01]  /*5d80*/  IMAD.MOV.U32 R32, RZ, RZ, R41 ;  /* 0x000000ffff207224 */ /* 0x000fe200078e0029 */
[----:B------:R-:W-:Y:S01]  /*5d90*/  PRMT R38, R38, 0x5410, R43 ;  /* 0x0000541026267816 */ /* 0x000fe2000000002b */
[----:B------:R-:W-:Y:S01]  /*5da0*/  IMAD.MOV.U32 R5, RZ, RZ, R4 ;  /* 0x000000ffff057224 */ /* 0x000fe200078e0004 */
[----:B------:R-:W-:-:S07]  /*5db0*/  PRMT R55, R55, 0x5410, R55 ;  /* 0x0000541037377816 */ /* 0x000fce0000000037 */
.L_x_7592:
[----:B------:R-:W-:Y:S05]  /*5dc0*/  BSYNC.RECONVERGENT B1 ;  /* 0x0000000000017941 */ /* 0x000fea0003800200 */
.L_x_7590:
        /* <DEDUP_REMOVED lines=11> */
.L_x_7594:
[----:B------:R-:W-:Y:S01]  /*5e80*/  IMAD.MOV.U32 R41, RZ, RZ, R32 ;  /* 0x000000ffff297224 */ /* 0x000fe200078e0020 */
[----:B------:R-:W-:Y:S01]  /*5e90*/  PRMT R42, R42, 0x7610, R38 ;  /* 0x000076102a2a7816 */ /* 0x000fe20000000026 */
[----:B------:R-:W-:Y:S01]  /*5ea0*/  IMAD.MOV.U32 R4, RZ, RZ, R7 ;  /* 0x000000ffff047224 */ /* 0x000fe200078e0007 */
[----:B------:R-:W-:-:S07]  /*5eb0*/  PRMT R55, R56, 0x7632, R55 ;  /* 0x0000763238377816 */ /* 0x000fce0000000037 */
.L_x_7595:
[----:B------:R-:W-:Y:S05]  /*5ec0*/  BSYNC.RECONVERGENT B1 ;  /* 0x0000000000017941 */ /* 0x000fea0003800200 */
.L_x_7593:
        /* <DEDUP_REMOVED lines=11> */
.L_x_7597:
[----:B------:R-:W-:Y:S01]  /*5f80*/  IMAD.MOV.U32 R32, RZ, RZ, R41 ;  /* 0x000000ffff207224 */ /* 0x000fe200078e0029 */
[----:B------:R-:W-:Y:S01]  /*5f90*/  PRMT R38, R42, 0x7632, R38 ;  /* 0x000076322a267816 */ /* 0x000fe20000000026 */
[----:B------:R-:W-:Y:S01]  /*5fa0*/  IMAD.MOV.U32 R7, RZ, RZ, R6 ;  /* 0x000000ffff077224 */ /* 0x000fe200078e0006 */
[----:B------:R-:W-:-:S07]  /*5fb0*/  PRMT R56, R56, 0x5410, R56 ;  /* 0x0000541038387816 */ /* 0x000fce0000000038 */
.L_x_7598:
[----:B------:R-:W-:Y:S05]  /*5fc0*/  BSYNC.RECONVERGENT B1 ;  /* 0x0000000000017941 */ /* 0x000fea0003800200 */
.L_x_7596:
        /* <DEDUP_REMOVED lines=11> */
.L_x_7600:
[----:B------:R-:W-:Y:S01]  /*6080*/  IMAD.MOV.U32 R41, RZ, RZ, R32 ;  /* 0x000000ffff297224 */ /* 0x000fe200078e0020 */
[----:B------:R-:W-:Y:S01]  /*6090*/  PRMT R43, R38, 0x7610, R43 ;  /* 0x00007610262b7816 */ /* 0x000fe2000000002b */
[----:B------:R-:W-:Y:S01]  /*60a0*/  IMAD.MOV.U32 R6, RZ, RZ, R9 ;  /* 0x000000ffff067224 */ /* 0x000fe200078e0009 */
[----:B------:R-:W-:-:S07]  /*60b0*/  PRMT R56, R57, 0x7632, R56 ;  /* 0x0000763239387816 */ /* 0x000fce0000000038 */
.L_x_7601:
[----:B------:R-:W-:Y:S05]  /*60c0*/  BSYNC.RECONVERGENT B1 ;  /* 0x0000000000017941 */ /* 0x000fea0003800200 */
.L_x_7599:
        /* <DEDUP_REMOVED lines=11> */
.L_x_7603:
[----:B------:R-:W-:Y:S01]  /*6180*/  IMAD.MOV.U32 R32, RZ, RZ, R41 ;  /* 0x000000ffff207224 */ /* 0x000fe200078e0029 */
[----:B------:R-:W-:Y:S01]  /*6190*/  PRMT R38, R38, 0x5410, R43 ;  /* 0x0000541026267816 */ /* 0x000fe2000000002b */
[----:B------:R-:W-:Y:S01]  /*61a0*/  IMAD.MOV.U32 R9, RZ, RZ, R8 ;  /* 0x000000ffff097224 */ /* 0x000fe200078e0008 */
[----:B------:R-:W-:-:S07]  /*61b0*/  PRMT R57, R57, 0x5410, R57 ;  /* 0x0000541039397816 */ /* 0x000fce0000000039 */
.L_x_7604:
[----:B------:R-:W-:Y:S05]  /*61c0*/  BSYNC.RECONVERGENT B1 ;  /* 0x0000000000017941 */ /* 0x000fea0003800200 */
.L_x_7602:
        /* <DEDUP_REMOVED lines=11> */
.L_x_7606:
[----:B------:R-:W-:Y:S01]  /*6280*/  IMAD.MOV.U32 R41, RZ, RZ, R32 ;  /* 0x000000ffff297224 */ /* 0x000fe200078e0020 */
[----:B------:R-:W-:Y:S01]  /*6290*/  PRMT R42, R42, 0x7610, R38 ;  /* 0x000076102a2a7816 */ /* 0x000fe20000000026 */
[----:B------:R-:W-:Y:S01]  /*62a0*/  IMAD.MOV.U32 R8, RZ, RZ, R11 ;  /* 0x000000ffff087224 */ /* 0x000fe200078e000b */
[----:B------:R-:W-:-:S07]  /*62b0*/  PRMT R57, R58, 0x7632, R57 ;  /* 0x000076323a397816 */ /* 0x000fce0000000039 */
.L_x_7607:
[----:B------:R-:W-:Y:S05]  /*62c0*/  BSYNC.RECONVERGENT B1 ;  /* 0x0000000000017941 */ /* 0x000fea0003800200 */
.L_x_7605:
        /* <DEDUP_REMOVED lines=11> */
.L_x_7609:
[----:B------:R-:W-:Y:S01]  /*6380*/  IMAD.MOV.U32 R32, RZ, RZ, R41 ;  /* 0x000000ffff207224 */ /* 0x000fe200078e0029 */
[----:B------:R-:W-:Y:S01]  /*6390*/  PRMT R38, R42, 0x7632, R38 ;  /* 0x000076322a267816 */ /* 0x000fe20000000026 */
[----:B------:R-:W-:Y:S01]  /*63a0*/  IMAD.MOV.U32 R11, RZ, RZ, R10 ;  /* 0x000000ffff0b7224 */ /* 0x000fe200078e000a */
[----:B------:R-:W-:-:S07]  /*63b0*/  PRMT R58, R58, 0x5410, R58 ;  /* 0x000054103a3a7816 */ /* 0x000fce000000003a */
.L_x_7610:
[----:B------:R-:W-:Y:S05]  /*63c0*/  BSYNC.RECONVERGENT B1 ;  /* 0x0000000000017941 */ /* 0x000fea0003800200 */
.L_x_7608:
        /* <DEDUP_REMOVED lines=11> */
.L_x_7612:
[----:B------:R-:W-:Y:S01]  /*6480*/  IMAD.MOV.U32 R41, RZ, RZ, R32 ;  /* 0x000000ffff297224 */ /* 0x000fe200078e0020 */
[----:B------:R-:W-:Y:S01]  /*6490*/  PRMT R43, R38, 0x7610, R43 ;  /* 0x00007610262b7816 */ /* 0x000fe2000000002b */
[----:B------:R-:W-:Y:S01]  /*64a0*/  IMAD.MOV.U32 R10, RZ, RZ, R13 ;  /* 0x000000ffff0a7224 */ /* 0x000fe200078e000d */
[----:B------:R-:W-:-:S07]  /*64b0*/  PRMT R58, R59, 0x7632, R58 ;  /* 0x000076323b3a7816 */ /* 0x000fce000000003a */
.L_x_7613:
[----:B------:R-:W-:Y:S05]  /*64c0*/  BSYNC.RECONVERGENT B1 ;  /* 0x0000000000017941 */ /* 0x000fea0003800200 */
.L_x_7611:
        /* <DEDUP_REMOVED lines=11> */
.L_x_7615:
[----:B------:R-:W-:Y:S01]  /*6580*/  IMAD.MOV.U32 R32, RZ, RZ, R41 ;  /* 0x000000ffff207224 */ /* 0x000fe200078e0029 */
[----:B------:R-:W-:Y:S01]  /*6590*/  PRMT R38, R38, 0x5410, R43 ;  /* 0x0000541026267816 */ /* 0x000fe2000000002b */
[----:B------:R-:W-:Y:S01]  /*65a0*/  IMAD.MOV.U32 R13, RZ, RZ, R12 ;  /* 0x000000ffff0d7224 */ /* 0x000fe200078e000c */
[----:B------:R-:W-:-:S07]  /*65b0*/  PRMT R59, R59, 0x5410, R59 ;  /* 0x000054103b3b7816 */ /* 0x000fce000000003b */
.L_x_7616:
[----:B------:R-:W-:Y:S05]  /*65c0*/  BSYNC.RECONVERGENT B1 ;  /* 0x0000000000017941 */ /* 0x000fea0003800200 */
.L_x_7614:
        /* <DEDUP_REMOVED lines=11> */
.L_x_7618:
[----:B------:R-:W-:Y:S01]  /*6680*/  IMAD.MOV.U32 R41, RZ, RZ, R32 ;  /* 0x000000ffff297224 */ /* 0x000fe200078e0020 */
[----:B------:R-:W-:Y:S01]  /*6690*/  PRMT R42, R42, 0x7610, R38 ;  /* 0x000076102a2a7816 */ /* 0x000fe20000000026 */
[----:B------:R-:W-:Y:S01]  /*66a0*/  IMAD.MOV.U32 R12, RZ, RZ, R15 ;  /* 0x000000ffff0c7224 */ /* 0x000fe200078e000f */
[----:B------:R-:W-:-:S07]  /*66b0*/  PRMT R59, R60, 0x7632, R59 ;  /* 0x000076323c3b7816 */ /* 0x000fce000000003b */
.L_x_7619:
[----:B------:R-:W-:Y:S05]  /*66c0*/  BSYNC.RECONVERGENT B1 ;  /* 0x0000000000017941 */ /* 0x000fea0003800200 */
.L_x_7617:
        /* <DEDUP_REMOVED lines=11> */
.L_x_7621:
[----:B------:R-:W-:Y:S01]  /*6780*/  IMAD.MOV.U32 R32, RZ, RZ, R41 ;  /* 0x000000ffff207224 */ /* 0x000fe200078e0029 */
[----:B------:R-:W-:Y:S01]  /*6790*/  PRMT R38, R42, 0x7632, R38 ;  /* 0x000076322a267816 */ /* 0x000fe20000000026 */
[----:B------:R-:W-:Y:S01]  /*67a0*/  IMAD.MOV.U32 R15, RZ, RZ, R14 ;  /* 0x000000ffff0f7224 */ /* 0x000fe200078e000e */
[----:B------:R-:W-:-:S07]  /*67b0*/  PRMT R60, R60, 0x5410, R60 ;  /* 0x000054103c3c7816 */ /* 0x000fce000000003c */
.L_x_7622:
[----:B------:R-:W-:Y:S05]  /*67c0*/  BSYNC.RECONVERGENT B1 ;  /* 0x0000000000017941 */ /* 0x000fea0003800200 */
.L_x_7620:
        /* <DEDUP_REMOVED lines=11> */
.L_x_7624:
[----:B------:R-:W-:Y:S01]  /*6880*/  IMAD.MOV.U32 R41, RZ, RZ, R32 ;  /* 0x000000ffff297224 */ /* 0x000fe200078e0020 */
[----:B------:R-:W-:Y:S01]  /*6890*/  PRMT R43, R38, 0x7610, R43 ;  /* 0x00007610262b7816 */ /* 0x000fe2000000002b */
[----:B------:R-:W-:Y:S01]  /*68a0*/  IMAD.MOV.U32 R14, RZ, RZ, R17 ;  /* 0x000000ffff0e7224 */ /* 0x000fe200078e0011 */
[----:B------:R-:W-:-:S07]  /*68b0*/  PRMT R60, R61, 0x7632, R60 ;  /* 0x000076323d3c7816 */ /* 0x000fce000000003c */
.L_x_7625:
[----:B------:R-:W-:Y:S05]  /*68c0*/  BSYNC.RECONVERGENT B1 ;  /* 0x0000000000017941 */ /* 0x000fea0003800200 */
.L_x_7623:
        /* <DEDUP_REMOVED lines=11> */
.L_x_7627:
[----:B------:R-:W-:Y:S01]  /*6980*/  IMAD.MOV.U32 R32, RZ, RZ, R41 ;  /* 0x000000ffff207224 */ /* 0x000fe200078e0029 */
[----:B------:R-:W-:Y:S01]  /*6990*/  PRMT R38, R38, 0x5410, R43 ;  /* 0x0000541026267816 */ /* 0x000fe2000000002b */
[----:B------:R-:W-:Y:S01]  /*69a0*/  IMAD.MOV.U32 R17, RZ, RZ, R16 ;  /* 0x000000ffff117224 */ /* 0x000fe200078e0010 */
[----:B------:R-:W-:-:S07]  /*69b0*/  PRMT R61, R61, 0x5410, R61 ;  /* 0x000054103d3d7816 */ /* 0x000fce000000003d */
.L_x_7628:
[----:B------:R-:W-:Y:S05]  /*69c0*/  BSYNC.RECONVERGENT B1 ;  /* 0x0000000000017941 */ /* 0x000fea0003800200 */
.L_x_7626:
        /* <DEDUP_REMOVED lines=11> */
.L_x_7630:
[----:B------:R-:W-:Y:S01]  /*6a80*/  IMAD.MOV.U32 R41, RZ, RZ, R32 ;  /* 0x000000ffff297224 */ /* 0x000fe200078e0020 */
[----:B------:R-:W-:Y:S01]  /*6a90*/  PRMT R42, R42, 0x7610, R38 ;  /* 0x000076102a2a7816 */ /* 0x000fe20000000026 */
[----:B------:R-:W-:Y:S01]  /*6aa0*/  IMAD.MOV.U32 R16, RZ, RZ, R19 ;  /* 0x000000ffff107224 */ /* 0x000fe200078e0013 */
[----:B------:R-:W-:-:S07]  /*6ab0*/  PRMT R61, R62, 0x7632, R61 ;  /* 0x000076323e3d7816 */ /* 0x000fce000000003d */
.L_x_7631:
[----:B------:R-:W-:Y:S05]  /*6ac0*/  BSYNC.RECONVERGENT B1 ;  /* 0x0000000000017941 */ /* 0x000fea0003800200 */
.L_x_7629:
        /* <DEDUP_REMOVED lines=11> */
.L_x_7633:
[----:B------:R-:W-:Y:S01]  /*6b80*/  IMAD.MOV.U32 R32, RZ, RZ, R41 ;  /* 0x000000ffff207224 */ /* 0x000fe200078e0029 */
[----:B------:R-:W-:Y:S01]  /*6b90*/  PRMT R38, R42, 0x7632, R38 ;  /* 0x000076322a267816 */ /* 0x000fe20000000026 */
[----:B------:R-:W-:Y:S01]  /*6ba0*/  IMAD.MOV.U32 R19, RZ, RZ, R18 ;  /* 0x000000ffff137224 */ /* 0x000fe200078e0012 */
[----:B------:R-:W-:-:S07]  /*6bb0*/  PRMT R62, R62, 0x5410, R62 ;  /* 0x000054103e3e7816 */ /* 0x000fce000000003e */
.L_x_7634:
[----:B------:R-:W-:Y:S05]  /*6bc0*/  BSYNC.RECONVERGENT B1 ;  /* 0x0000000000017941 */ /* 0x000fea0003800200 */
.L_x_7632:
        /* <DEDUP_REMOVED lines=11> */
.L_x_7636:
[----:B------:R-:W-:Y:S01]  /*6c80*/  IMAD.MOV.U32 R41, RZ, RZ, R32 ;  /* 0x000000ffff297224 */ /* 0x000fe200078e0020 */
[----:B------:R-:W-:Y:S01]  /*6c90*/  PRMT R43, R38, 0x7610, R43 ;  /* 0x00007610262b7816 */ /* 0x000fe2000000002b */
[----:B------:R-:W-:Y:S01]  /*6ca0*/  IMAD.MOV.U32 R18, RZ, RZ, R21 ;  /* 0x000000ffff127224 */ /* 0x000fe200078e0015 */
[----:B------:R-:W-:-:S07]  /*6cb0*/  PRMT R62, R63, 0x7632, R62 ;  /* 0x000076323f3e7816 */ /* 0x000fce000000003e */
.L_x_7637:
[----:B------:R-:W-:Y:S05]  /*6cc0*/  BSYNC.RECONVERGENT B1 ;  /* 0x0000000000017941 */ /* 0x000fea0003800200 */
.L_x_7635:
        /* <DEDUP_REMOVED lines=11> */
.L_x_7639:
[----:B------:R-:W-:Y:S01]  /*6d80*/  IMAD.MOV.U32 R32, RZ, RZ, R41 ;  /* 0x000000ffff207224 */ /* 0x000fe200078e0029 */
[----:B------:R-:W-:Y:S01]  /*6d90*/  PRMT R38, R38, 0x5410, R43 ;  /* 0x0000541026267816 */ /* 0x000fe2000000002b */
[----:B------:R-:W-:Y:S01]  /*6da0*/  IMAD.MOV.U32 R21, RZ, RZ, R20 ;  /* 0x000000ffff157224 */ /* 0x000fe200078e0014 */
[----:B------:R-:W-:-:S07]  /*6db0*/  PRMT R63, R63, 0x5410, R63 ;  /* 0x000054103f3f7816 */ /* 0x000fce000000003f */
.L_x_7640:
[----:B------:R-:W-:Y:S05]  /*6dc0*/  BSYNC.RECONVERGENT B1 ;  /* 0x0000000000017941 */ /* 0x000fea0003800200 */
.L_x_7638:
        /* <DEDUP_REMOVED lines=11> */
.L_x_7642:
[----:B------:R-:W-:Y:S01]  /*6e80*/  IMAD.MOV.U32 R41, RZ, RZ, R32 ;  /* 0x000000ffff297224 */ /* 0x000fe200078e0020 */
[----:B------:R-:W-:Y:S01]  /*6e90*/  PRMT R42, R42, 0x7610, R38 ;  /* 0x000076102a2a7816 */ /* 0x000fe20000000026 */
[----:B------:R-:W-:Y:S01]  /*6ea0*/  IMAD.MOV.U32 R20, RZ, RZ, R23 ;  /* 0x000000ffff147224 */ /* 0x000fe200078e0017 */
[----:B------:R-:W-:-:S07]  /*6eb0*/  PRMT R63, R64, 0x7632, R63 ;  /* 0x00007632403f7816 */ /* 0x000fce000000003f */
.L_x_7643:
[----:B------:R-:W-:Y:S05]  /*6ec0*/  BSYNC.RECONVERGENT B1 ;  /* 0x0000000000017941 */ /* 0x000fea0003800200 */
.L_x_7641:
        /* <DEDUP_REMOVED lines=11> */
.L_x_7645:
[----:B------:R-:W-:Y:S01]  /*6f80*/  IMAD.MOV.U32 R32, RZ, RZ, R41 ;  /* 0x000000ffff207224 */ /* 0x000fe200078e0029 */
[----:B------:R-:W-:Y:S01]  /*6f90*/  PRMT R38, R42, 0x7632, R38 ;  /* 0x000076322a267816 */ /* 0x000fe20000000026 */
[----:B------:R-:W-:Y:S01]  /*6fa0*/  IMAD.MOV.U32 R23, RZ, RZ, R22 ;  /* 0x000000ffff177224 */ /* 0x000fe200078e0016 */
[----:B------:R-:W-:-:S07]  /*6fb0*/  PRMT R64, R64, 0x5410, R64 ;  /* 0x0000541040407816 */ /* 0x000fce0000000040 */
.L_x_7646:
[----:B------:R-:W-:Y:S05]  /*6fc0*/  BSYNC.RECONVERGENT B1 ;  /* 0x0000000000017941 */ /* 0x000fea0003800200 */
.L_x_7644:
        /* <DEDUP_REMOVED lines=11> */
.L_x_7648:
[----:B------:R-:W-:Y:S01]  /*7080*/  IMAD.MOV.U32 R41, RZ, RZ, R32 ;  /* 0x000000ffff297224 */ /* 0x000fe200078e0020 */
[----:B------:R-:W-:Y:S01]  /*7090*/  PRMT R43, R38, 0x7610, R43 ;  /* 0x00007610262b7816 */ /* 0x000fe2000000002b */
[----:B------:R-:W-:Y:S01]  /*70a0*/  IMAD.MOV.U32 R22, RZ, RZ, R25 ;  /* 0x000000ffff167224 */ /* 0x000fe200078e0019 */
[----:B------:R-:W-:-:S07]  /*70b0*/  PRMT R64, R65, 0x7632, R64 ;  /* 0x0000763241407816 */ /* 0x000fce0000000040 */
.L_x_7649:
[----:B------:R-:W-:Y:S05]  /*70c0*/  BSYNC.RECONVERGENT B1 ;  /* 0x0000000000017941 */ /* 0x000fea0003800200 */
.L_x_7647:
        /* <DEDUP_REMOVED lines=11> */
.L_x_7651:
[----:B------:R-:W-:Y:S01]  /*7180*/  IMAD.MOV.U32 R32, RZ, RZ, R41 ;  /* 0x000000ffff207224 */ /* 0x000fe200078e0029 */
[----:B------:R-:W-:Y:S01]  /*7190*/  PRMT R38, R38, 0x5410, R43 ;  /* 0x0000541026267816 */ /* 0x000fe2000000002b */
[----:B------:R-:W-:Y:S01]  /*71a0*/  IMAD.MOV.U32 R25, RZ, RZ, R24 ;  /* 0x000000ffff197224 */ /* 0x000fe200078e0018 */
[----:B------:R-:W-:-:S07]  /*71b0*/  PRMT R65, R65, 0x5410, R65 ;  /* 0x0000541041417816 */ /* 0x000fce0000000041 */
.L_x_7652:
[----:B------:R-:W-:Y:S05]  /*71c0*/  BSYNC.RECONVERGENT B1 ;  /* 0x0000000000017941 */ /* 0x000fea0003800200 */
.L_x_7650:
        /* <DEDUP_REMOVED lines=11> */
.L_x_7654:
[----:B------:R-:W-:Y:S01]  /*7280*/  IMAD.MOV.U32 R41, RZ, RZ, R32 ;  /* 0x000000ffff297224 */ /* 0x000fe200078e0020 */
[----:B------:R-:W-:Y:S01]  /*7290*/  PRMT R42, R42, 0x7610, R38 ;  /* 0x000076102a2a7816 */ /* 0x000fe20000000026 */
[----:B------:R-:W-:Y:S01]  /*72a0*/  IMAD.MOV.U32 R24, RZ, RZ, R27 ;  /* 0x000000ffff187224 */ /* 0x000fe200078e001b */
[----:B------:R-:W-:-:S07]  /*72b0*/  PRMT R65, R66, 0x7632, R65 ;  /* 0x0000763242417816 */ /* 0x000fce0000000041 */
.L_x_7655:
[----:B------:R-:W-:Y:S05]  /*72c0*/  BSYNC.RECONVERGENT B1 ;  /* 0x0000000000017941 */ /* 0x000fea0003800200 */
.L_x_7653:
        /* <DEDUP_REMOVED lines=11> */
.L_x_7657:
[----:B------:R-:W-:Y:S01]  /*7380*/  IMAD.MOV.U32 R32, RZ, RZ, R41 ;  /* 0x000000ffff207224 */ /* 0x000fe200078e0029 */
[----:B------:R-:W-:Y:S01]  /*7390*/  PRMT R38, R42, 0x7632, R38 ;  /* 0x000076322a267816 */ /* 0x000fe20000000026 */
[----:B------:R-:W-:Y:S01]  /*73a0*/  IMAD.MOV.U32 R27, RZ, RZ, R26 ;  /* 0x000000ffff1b7224 */ /* 0x000fe200078e001a */
[----:B------:R-:W-:-:S07]  /*73b0*/  PRMT R66, R66, 0x5410, R66 ;  /* 0x0000541042427816 */ /* 0x000fce0000000042 */
.L_x_7658:
[----:B------:R-:W-:Y:S05]  /*73c0*/  BSYNC.RECONVERGENT B1 ;  /* 0x0000000000017941 */ /* 0x000fea0003800200 */
.L_x_7656:
        /* <DEDUP_REMOVED lines=11> */
.L_x_7660:
[----:B------:R-:W-:Y:S01]  /*7480*/  IMAD.MOV.U32 R41, RZ, RZ, R32 ;  /* 0x000000ffff297224 */ /* 0x000fe200078e0020 */
[----:B------:R-:W-:Y:S01]  /*7490*/  PRMT R43, R38, 0x7610, R43 ;  /* 0x00007610262b7816 */ /* 0x000fe2000000002b */
[----:B------:R-:W-:Y:S01]  /*74a0*/  IMAD.MOV.U32 R26, RZ, RZ, R29 ;  /* 0x000000ffff1a7224 */ /* 0x000fe200078e001d */
[----:B------:R-:W-:-:S07]  /*74b0*/  PRMT R66, R67, 0x7632, R66 ;  /* 0x0000763243427816 */ /* 0x000fce0000000042 */
.L_x_7661:
[----:B------:R-:W-:Y:S05]  /*74c0*/  BSYNC.RECONVERGENT B1 ;  /* 0x0000000000017941 */ /* 0x000fea0003800200 */
.L_x_7659:
        /* <DEDUP_REMOVED lines=11> */
.L_x_7663:
[----:B------:R-:W-:Y:S01]  /*7580*/  IMAD.MOV.U32 R32, RZ, RZ, R41 ;  /* 0x000000ffff207224 */ /* 0x000fe200078e0029 */
[----:B------:R-:W-:Y:S01]  /*7590*/  PRMT R38, R38, 0x5410, R43 ;  /* 0x0000541026267816 */ /* 0x000fe2000000002b */
[----:B------:R-:W-:Y:S01]  /*75a0*/  IMAD.MOV.U32 R29, RZ, RZ, R28 ;  /* 0x000000ffff1d7224 */ /* 0x000fe200078e001c */
[----:B------:R-:W-:-:S07]  /*75b0*/  PRMT R67, R67, 0x5410, R67 ;  /* 0x0000541043437816 */ /* 0x000fce0000000043 */
.L_x_7664:
[----:B------:R-:W-:Y:S05]  /*75c0*/  BSYNC.RECONVERGENT B1 ;  /* 0x0000000000017941 */ /* 0x000fea0003800200 */
.L_x_7662:
        /* <DEDUP_REMOVED lines=11> */
.L_x_7666:
[----:B------:R-:W-:Y:S01]  /*7680*/  IMAD.MOV.U32 R41, RZ, RZ, R32 ;  /* 0x000000ffff297224 */ /* 0x000fe200078e0020 */
[----:B------:R-:W-:Y:S01]  /*7690*/  PRMT R42, R42, 0x7610, R38 ;  /* 0x000076102a2a7816 */ /* 0x000fe20000000026 */
[----:B------:R-:W-:Y:S01]  /*76a0*/  IMAD.MOV.U32 R28, RZ, RZ, R31 ;  /* 0x000000ffff1c7224 */ /* 0x000fe200078e001f */
[----:B------:R-:W-:-:S07]  /*76b0*/  PRMT R67, R68, 0x7632, R67 ;  /* 0x0000763244437816 */ /* 0x000fce0000000043 */
.L_x_7667:
[----:B------:R-:W-:Y:S05]  /*76c0*/  BSYNC.RECONVERGENT B1 ;  /* 0x0000000000017941 */ /* 0x000fea0003800200 */
.L_x_7665:
        /* <DEDUP_REMOVED lines=11> */
.L_x_7669:
[----:B------:R-:W-:Y:S01]  /*7780*/  IMAD.MOV.U32 R32, RZ, RZ, R41 ;  /* 0x000000ffff207224 */ /* 0x000fe200078e0029 */
[----:B------:R-:W-:Y:S01]  /*7790*/  PRMT R43, R42, 0x7632, R43 ;  /* 0x000076322a2b7816 */ /* 0x000fe2000000002b */
[----:B------:R-:W-:Y:S01]  /*77a0*/  IMAD.MOV.U32 R31, RZ, RZ, R30 ;  /* 0x000000ffff1f7224 */ /* 0x000fe200078e001e */
[----:B------:R-:W-:-:S07]  /*77b0*/  PRMT R68, R68, 0x5410, R68 ;  /* 0x0000541044447816 */ /* 0x000fce0000000044 */
.L_x_7670:
[----:B------:R-:W-:Y:S05]  /*77c0*/  BSYNC.RECONVERGENT B1 ;  /* 0x0000000000017941 */ /* 0x000fea0003800200 */
.L_x_7668:
        /* <DEDUP_REMOVED lines=11> */
.L_x_7672:
[----:B------:R-:W-:Y:S01]  /*7880*/  IMAD.MOV.U32 R38, RZ, RZ, R32 ;  /* 0x000000ffff267224 */ /* 0x000fe200078e0020 */
[----:B------:R-:W-:Y:S01]  /*7890*/  PRMT R41, R41, 0x5410, R43 ;  /* 0x0000541029297816 */ /* 0x000fe2000000002b */
[----:B------:R-:W-:Y:S01]  /*78a0*/  IMAD.MOV.U32 R30, RZ, RZ, R33 ;  /* 0x000000ffff1e7224 */ /* 0x000fe200078e0021 */
[----:B------:R-:W-:-:S07]  /*78b0*/  PRMT R68, R69, 0x7632, R68 ;  /* 0x0000763245447816 */ /* 0x000fce0000000044 */
.L_x_7673:
[----:B------:R-:W-:Y:S05]  /*78c0*/  BSYNC.RECONVERGENT B1 ;  /* 0x0000000000017941 */ /* 0x000fea0003800200 */
.L_x_7671:
        /* <DEDUP_REMOVED lines=10> */
.L_x_7675:
[C-C-:B------:R-:W-:Y:S01]  /*7970*/  PRMT R69, R41.reuse, 0x5432, R42.reuse ;  /* 0x0000543229457816 */ /* 0x140fe2000000002a */
[----:B------:R-:W-:Y:S01]  /*7980*/  IMAD.MOV.U32 R33, RZ, RZ, R39 ;  /* 0x000000ffff217224 */ /* 0x000fe200078e0027 */
[----:B------:R-:W-:Y:S01]  /*7990*/  PRMT R42, R41, 0x7632, R42 ;  /* 0x00007632292a7816 */ /* 0x000fe2000000002a */
[--C-:B------:R-:W-:Y:S02]  /*79a0*/  IMAD.MOV.U32 R32, RZ, RZ, R38.reuse ;  /* 0x000000ffff207224 */ /* 0x100fe400078e0026 */
[----:B------:R-:W-:-:S07]  /*79b0*/  IMAD.MOV.U32 R39, RZ, RZ, R38 ;  /* 0x000000ffff277224 */ /* 0x000fce00078e0026 */
.L_x_7676:
[----:B------:R-:W-:Y:S05]  /*79c0*/  BSYNC.RECONVERGENT B1 ;  /* 0x0000000000017941 */ /* 0x000fea0003800200 */
.L_x_7674:
[----:B------:R-:W-:Y:S02]  /*79d0*/  VIADD R37, R37, 0x4 ;  /* 0x0000000425257836 */ /* 0x000fe40000000000 */
[----:B------:R-:W-:Y:S01]  /*79e0*/  VIADD R36, R36, 0x2 ;  /* 0x0000000224247836 */ /* 0x000fe20000000000 */
[----:B------:R-:W-:Y:S06]  /*79f0*/  @P1 BRA `(.L_x_7677) ;  /* 0xffffffe000101947 */ /* 0x000fec000383ffff */
.L_x_7583:
[----:B------:R-:W-:Y:S05]  /*7a00*/  BSYNC.RECONVERGENT B0 ;  /* 0x0000000000007941 */ /* 0x000fea0003800200 */
.L_x_7582:
        /* <DEDUP_REMOVED lines=12> */
[----:B------:R-:W0:Y:S04]  /*7ad0*/  SHFL.DOWN PT, R50, R26, 0x4, 0x1f ;  /* 0x08801f001a327f89 */ /* 0x000e2800000e0000 */
[----:B------:R-:W1:Y:S04]  /*7ae0*/  SHFL.DOWN PT, R48, R27, 0x4, 0x1f ;  /* 0x08801f001b307f89 */ /* 0x000e6800000e0000 */
[----:B------:R-:W2:Y:S04]  /*7af0*/  SHFL.DOWN PT, R41, R24, 0x4, 0x1f ;  /* 0x08801f0018297f89 */ /* 0x000ea800000e0000 */
[----:B------:R-:W3:Y:S04]  /*7b00*/  SHFL.DOWN PT, R46, R25, 0x4, 0x1f ;  /* 0x08801f00192e7f89 */ /* 0x000ee800000e0000 */
[----:B------:R-:W3:Y:S04]  /*7b10*/  SHFL.DOWN PT, R40, R22, 0x4, 0x1f ;  /* 0x08801f0016287f89 */ /* 0x000ee800000e0000 */
[----:B------:R-:W3:Y:S04]  /*7b20*/  SHFL.DOWN PT, R38, R23, 0x4, 0x1f ;  /* 0x08801f0017267f89 */ /* 0x000ee800000e0000 */
[----:B------:R-:W3:Y:S04]  /*7b30*/  SHFL.DOWN PT, R44, R20, 0x4, 0x1f ;  /* 0x08801f00142c7f89 */ /* 0x000ee800000e0000 */
[----:B------:R-:W3:Y:S04]  /*7b40*/  SHFL.DOWN PT, R42, R21, 0x4, 0x1f ;  /* 0x08801f00152a7f89 */ /* 0x000ee800000e0000 */
[----:B------:R-:W3:Y:S04]  /*7b50*/  SHFL.DOWN PT, R36, R18, 0x4, 0x1f ;  /* 0x08801f0012247f89 */ /* 0x000ee800000e0000 */
[----:B----4-:R-:W-:Y:S04]  /*7b60*/  STL [R35+0x10], R39 ;  /* 0x0000102723007387 */ /* 0x010fe80000100800 */
[----:B-----5:R-:W-:Y:S04]  /*7b70*/  STL [R35+0x14], R37 ;  /* 0x0000142523007387 */ /* 0x020fe80000100800 */
[----:B0-----:R-:W-:Y:S04]  /*7b80*/  STL [R35+0x18], R50 ;  /* 0x0000183223007387 */ /* 0x001fe80000100800 */
[----:B-1----:R-:W-:Y:S04]  /*7b90*/  STL [R35+0x1c], R48 ;  /* 0x00001c3023007387 */ /* 0x002fe80000100800 */
[----:B--2---:R-:W-:Y:S04]  /*7ba0*/  STL [R35+0x20], R41 ;  /* 0x0000202923007387 */ /* 0x004fe80000100800 */
[----:B---3--:R-:W-:Y:S04]  /*7bb0*/  STL [R35+0x24], R46 ;  /* 0x0000242e23007387 */ /* 0x008fe80000100800 */
        /* <DEDUP_REMOVED lines=43> */
[----:B------:R-:W-:Y:S04]  /*7e70*/  STL [R35+0x90], R44 ;  /* 0x0000902c23007387 */ /* 0x000fe80000100800 */
[----:B------:R-:W-:Y:S04]  /*7e80*/  STL [R35+0x94], R42 ;  /* 0x0000942a23007387 */ /* 0x000fe80000100800 */
[----:B------:R-:W-:Y:S04]  /*7e90*/  STL [R35+0x98], R40 ;  /* 0x0000982823007387 */ /* 0x000fe80000100800 */
[----:B-----5:R-:W-:Y:S04]  /*7ea0*/  STL [R35+0x9c], R38 ;  /* 0x00009c2623007387 */ /* 0x020fe80000100800 */
        /* <DEDUP_REMOVED lines=18> */
[----:B------:R0:W-:Y:S04]  /*7fd0*/  STL [R35+0xa8], R44 ;  /* 0x0000a82c23007387 */ /* 0x0001e80000100800 */
[----:B------:R0:W-:Y:S04]  /*7fe0*/  STL [R35+0xac], R42 ;  /* 0x0000ac2a23007387 */ /* 0x0001e80000100800 */
[----:B------:R0:W-:Y:S04]  /*7ff0*/  STL [R35+0xb0], R40 ;  /* 0x0000b02823007387 */ /* 0x0001e80000100800 */
[----:B-----5:R0:W-:Y:S04]  /*8000*/  STL [R35+0xb4], R38 ;  /* 0x0000b42623007387 */ /* 0x0201e80000100800 */
[----:B------:R0:W-:Y:S04]  /*8010*/  STL [R35+0xb8], R36 ;  /* 0x0000b82423007387 */ /* 0x0001e80000100800 */
[----:B------:R0:W-:Y:S01]  /*8020*/  STL [R35+0xbc], R41 ;  /* 0x0000bc2923007387 */ /* 0x0001e20000100800 */
[----:B------:R-:W-:Y:S05]  /*8030*/  @P0 BRA `(.L_x_7679) ;  /* 0x0000002000000947 */ /* 0x000fea0003800000 */
[----:B0-----:R-:W-:Y:S01]  /*8040*/  IMAD.MOV.U32 R38, RZ, RZ, R32 ;  /* 0x000000ffff267224 */ /* 0x001fe200078e0020 */
[----:B------:R-:W-:Y:S01]  /*8050*/  PRMT R40, R69, 0x7610, R40 ;  /* 0x0000761045287816 */ /* 0x000fe20000000028 */
[----:B------:R-:W-:Y:S02]  /*8060*/  IMAD.MOV.U32 R39, RZ, RZ, RZ ;  /* 0x000000ffff277224 */ /* 0x000fe400078e00ff */
[----:B------:R-:W-:-:S07]  /*8070*/  IMAD.MOV.U32 R36, RZ, RZ, R35 ;  /* 0x000000ffff247224 */ /* 0x000fce00078e0023 */
.L_x_7773:
        /* <DEDUP_REMOVED lines=20> */
.L_x_7681:
[----:B------:R-:W-:Y:S01]  /*81c0*/  IMAD.MOV.U32 R32, RZ, RZ, R3 ;  /* 0x000000ffff207224 */ /* 0x000fe200078e0003 */
[C---:B------:R-:W-:Y:S01]  /*81d0*/  PRMT R41, R54.reuse, 0x7632, R41 ;  /* 0x0000763236297816 */ /* 0x040fe20000000029 */
[----:B------:R-:W-:Y:S01]  /*81e0*/  IMAD.MOV.U32 R3, RZ, RZ, R2 ;  /* 0x000000ffff037224 */ /* 0x000fe200078e0002 */
[----:B------:R-:W-:-:S07]  /*81f0*/  PRMT R54, R54, 0x5410, R54 ;  /* 0x0000541036367816 */ /* 0x000fce0000000036 */
.L_x_7682:
[----:B------:R-:W-:Y:S05]  /*8200*/  BSYNC.RECONVERGENT B1 ;  /* 0x0000000000017941 */ /* 0x000fea0003800200 */
.L_x_7680:
        /* <DEDUP_REMOVED lines=11> */
.L_x_7684:
[----:B------:R-:W-:Y:S01]  /*82c0*/  IMAD.MOV.U32 R37, RZ, RZ, R32 ;  /* 0x000000ffff257224 */ /* 0x000fe200078e0020 */
[----:B------:R-:W-:Y:S01]  /*82d0*/  PRMT R42, R41, 0x7610, R42 ;  /* 0x00007610292a7816 */ /* 0x000fe2000000002a */
[----:B------:R-:W-:Y:S01]  /*82e0*/  IMAD.MOV.U32 R2, RZ, RZ, R5 ;  /* 0x000000ffff027224 */ /* 0x000fe200078e0005 */
[----:B------:R-:W-:-:S07]  /*82f0*/  PRMT R54, R55, 0x7632, R54 ;  /* 0x0000763237367816 */ /* 0x000fce0000000036 */
.L_x_7685:
[----:B------:R-:W-:Y:S05]  /*8300*/  BSYNC.RECONVERGENT B1 ;  /* 0x0000000000017941 */ /* 0x000fea0003800200 */
.L_x_7683:
        /* <DEDUP_REMOVED lines=11> */
.L_x_7687:
[----:B------:R-:W-:Y:S01]  /*83c0*/  IMAD.MOV.U32 R32, RZ, RZ, R37 ;  /* 0x000000ffff207224 */ /* 0x000fe200078e0025 */
[----:B------:R-:W-:Y:S01]  /*83d0*/  PRMT R40, R40, 0x5410, R42 ;  /* 0x0000541028287816 */ /* 0x000fe2000000002a */
[----:B------:R-:W-:Y:S01]  /*83e0*/  IMAD.MOV.U32 R5, RZ, RZ, R4 ;  /* 0x000000ffff057224 */ /* 0x000fe200078e0004 */
[----:B------:R-:W-:-:S07]  /*83f0*/  PRMT R55, R55, 0x5410, R55 ;  /* 0x0000541037377816 */ /* 0x000fce0000000037 */
.L_x_7688:
[----:B------:R-:W-:Y:S05]  /*8400*/  BSYNC.RECONVERGENT B1 ;  /* 0x0000000000017941 */ /* 0x000fea0003800200 */
.L_x_7686:
        /* <DEDUP_REMOVED lines=11> */
.L_x_7690:
[----:B------:R-:W-:Y:S01]  /*84c0*/  IMAD.MOV.U32 R37, RZ, RZ, R32 ;  /* 0x000000ffff257224 */ /* 0x000fe200078e0020 */
[----:B------:R-:W-:Y:S01]  /*84d0*/  PRMT R41, R41, 0x7610, R40 ;  /* 0x0000761029297816 */ /* 0x000fe20000000028 */
[----:B------:R-:W-:Y:S01]  /*84e0*/  IMAD.MOV.U32 R4, RZ, RZ, R7 ;  /* 0x000000ffff047224 */ /* 0x000fe200078e0007 */
[----:B------:R-:W-:-:S07]  /*84f0*/  PRMT R55, R56, 0x7632, R55 ;  /* 0x0000763238377816 */ /* 0x000fce0000000037 */
.L_x_7691:
[----:B------:R-:W-:Y:S05]  /*8500*/  BSYNC.RECONVERGENT B1 ;  /* 0x0000000000017941 */ /* 0x000fea0003800200 */
.L_x_7689:
        /* <DEDUP_REMOVED lines=11> */
.L_x_7693:
[----:B------:R-:W-:Y:S01]  /*85c0*/  IMAD.MOV.U32 R32, RZ, RZ, R37 ;  /* 0x000000ffff207224 */ /* 0x000fe200078e0025 */
[----:B------:R-:W-:Y:S01]  /*85d0*/  PRMT R41, R41, 0x7632, R41 ;  /* 0x0000763229297816 */ /* 0x000fe20000000029 */
[----:B------:R-:W-:Y:S01]  /*85e0*/  IMAD.MOV.U32 R7, RZ, RZ, R6 ;  /* 0x000000ffff077224 */ /* 0x000fe200078e0006 */
[----:B------:R-:W-:-:S07]  /*85f0*/  PRMT R56, R56, 0x5410, R56 ;  /* 0x0000541038387816 */ /* 0x000fce0000000038 */
.L_x_7694:
[----:B------:R-:W-:Y:S05]  /*8600*/  BSYNC.RECONVERGENT B1 ;  /* 0x0000000000017941 */ /* 0x000fea0003800200 */
.L_x_7692:
        /* <DEDUP_REMOVED lines=11> */
.L_x_7696:
[----:B------:R-:W-:Y:S01]  /*86c0*/  IMAD.MOV.U32 R37, RZ, RZ, R32 ;  /* 0x000000ffff257224 */ /* 0x000fe200078e0020 */
[----:B------:R-:W-:Y:S01]  /*86d0*/  PRMT R42, R41, 0x7610, R42 ;  /* 0x00007610292a7816 */ /* 0x000fe2000000002a */
[----:B------:R-:W-:Y:S01]  /*86e0*/  IMAD.MOV.U32 R6, RZ, RZ, R9 ;  /* 0x000000ffff067224 */ /* 0x000fe200078e0009 */
[----:B------:R-:W-:-:S07]  /*86f0*/  PRMT R56, R57, 0x7632, R56 ;  /* 0x0000763239387816 */ /* 0x000fce0000000038 */
.L_x_7697:
[----:B------:R-:W-:Y:S05]  /*8700*/  BSYNC.RECONVERGENT B1 ;  /* 0x0000000000017941 */ /* 0x000fea0003800200 */
.L_x_7695:
        /* <DEDUP_REMOVED lines=11> */
.L_x_7699:
[----:B------:R-:W-:Y:S01]  /*87c0*/  IMAD.MOV.U32 R32, RZ, RZ, R37 ;  /* 0x000000ffff207224 */ /* 0x000fe200078e0025 */
[----:B------:R-:W-:Y:S01]  /*87d0*/  PRMT R40, R40, 0x5410, R42 ;  /* 0x0000541028287816 */ /* 0x000fe2000000002a */
[----:B------:R-:W-:Y:S01]  /*87e0*/  IMAD.MOV.U32 R9, RZ, RZ, R8 ;  /* 0x000000ffff097224 */ /* 0x000fe200078e0008 */
[----:B------:R-:W-:-:S07]  /*87f0*/  PRMT R57, R57, 0x5410, R57 ;  /* 0x0000541039397816 */ /* 0x000fce0000000039 */
.L_x_7700:
[----:B------:R-:W-:Y:S05]  /*8800*/  BSYNC.RECONVERGENT B1 ;  /* 0x0000000000017941 */ /* 0x000fea0003800200 */
.L_x_7698:
        /* <DEDUP_REMOVED lines=11> */
.L_x_7702:
[----:B------:R-:W-:Y:S01]  /*88c0*/  IMAD.MOV.U32 R37, RZ, RZ, R32 ;  /* 0x000000ffff257224 */ /* 0x000fe200078e0020 */
[----:B------:R-:W-:Y:S01]  /*88d0*/  PRMT R41, R41, 0x7610, R40 ;  /* 0x0000761029297816 */ /* 0x000fe20000000028 */
[----:B------:R-:W-:Y:S01]  /*88e0*/  IMAD.MOV.U32 R8, RZ, RZ, R11 ;  /* 0x000000ffff087224 */ /* 0x000fe200078e000b */
[----:B------:R-:W-:-:S07]  /*88f0*/  PRMT R57, R58, 0x7632, R57 ;  /* 0x000076323a397816 */ /* 0x000fce0000000039 */
.L_x_7703:
[----:B------:R-:W-:Y:S05]  /*8900*/  BSYNC.RECONVERGENT B1 ;  /* 0x0000000000017941 */ /* 0x000fea0003800200 */
.L_x_7701:
        /* <DEDUP_REMOVED lines=11> */
.L_x_7705:
[----:B------:R-:W-:Y:S01]  /*89c0*/  IMAD.MOV.U32 R32, RZ, RZ, R37 ;  /* 0x000000ffff207224 */ /* 0x000fe200078e0025 */
[----:B------:R-:W-:Y:S01]  /*89d0*/  PRMT R41, R41, 0x7632, R41 ;  /* 0x0000763229297816 */ /* 0x000fe20000000029 */
[----:B------:R-:W-:Y:S01]  /*89e0*/  IMAD.MOV.U32 R11, RZ, RZ, R10 ;  /* 0x000000ffff0b7224 */ /* 0x000fe200078e000a */
[----:B------:R-:W-:-:S07]  /*89f0*/  PRMT R58, R58, 0x5410, R58 ;  /* 0x000054103a3a7816 */ /* 0x000fce000000003a */
.L_x_7706:
[----:B------:R-:W-:Y:S05]  /*8a00*/  BSYNC.RECONVERGENT B1 ;  /* 0x0000000000017941 */ /* 0x000fea0003800200 */
.L_x_7704:
        /* <DEDUP_REMOVED lines=11> */
.L_x_7708:
[----:B------:R-:W-:Y:S01]  /*8ac0*/  IMAD.MOV.U32 R37, RZ, RZ, R32 ;  /* 0x000000ffff257224 */ /* 0x000fe200078e0020 */
[----:B------:R-:W-:Y:S01]  /*8ad0*/  PRMT R42, R41, 0x7610, R42 ;  /* 0x00007610292a7816 */ /* 0x000fe2000000002a */
[----:B------:R-:W-:Y:S01]  /*8ae0*/  IMAD.MOV.U32 R10, RZ, RZ, R13 ;  /* 0x000000ffff0a7224 */ /* 0x000fe200078e000d */
[----:B------:R-:W-:-:S07]  /*8af0*/  PRMT R58, R59, 0x7632, R58 ;  /* 0x000076323b3a7816 */ /* 0x000fce000000003a */
.L_x_7709:
[----:B------:R-:W-:Y:S05]  /*8b00*/  BSYNC.RECONVERGENT B1 ;  /* 0x0000000000017941 */ /* 0x000fea0003800200 */
.L_x_7707:
        /* <DEDUP_REMOVED lines=11> */
.L_x_7711:
[----:B------:R-:W-:Y:S01]  /*8bc0*/  IMAD.MOV.U32 R32, RZ, RZ, R37 ;  /* 0x000000ffff207224 */ /* 0x000fe200078e0025 */
[----:B------:R-:W-:Y:S01]  /*8bd0*/  PRMT R40, R40, 0x5410, R42 ;  /* 0x0000541028287816 */ /* 0x000fe2000000002a */
[----:B------:R-:W-:Y:S01]  /*8be0*/  IMAD.MOV.U32 R13, RZ, RZ, R12 ;  /* 0x000000ffff0d7224 */ /* 0x000fe200078e000c */
[----:B------:R-:W-:-:S07]  /*8bf0*/  PRMT R59, R59, 0x5410, R59 ;  /* 0x000054103b3b7816 */ /* 0x000fce000000003b */
.L_x_7712:
[----:B------:R-:W-:Y:S05]  /*8c00*/  BSYNC.RECONVERGENT B1 ;  /* 0x0000000000017941 */ /* 0x000fea0003800200 */
.L_x_7710:
        /* <DEDUP_REMOVED lines=11> */
.L_x_7714:
[----:B------:R-:W-:Y:S01]  /*8cc0*/  IMAD.MOV.U32 R37, RZ, RZ, R32 ;  /* 0x000000ffff257224 */ /* 0x000fe200078e0020 */
[----:B------:R-:W-:Y:S01]  /*8cd0*/  PRMT R41, R41, 0x7610, R40 ;  /* 0x0000761029297816 */ /* 0x000fe20000000028 */
[----:B------:R-:W-:Y:S01]  /*8ce0*/  IMAD.MOV.U32 R12, RZ, RZ, R15 ;  /* 0x000000ffff0c7224 */ /* 0x000fe200078e000f */
[----:B------:R-:W-:-:S07]  /*8cf0*/  PRMT R59, R60, 0x7632, R59 ;  /* 0x000076323c3b7816 */ /* 0x000fce000000003b */
.L_x_7715:
[----:B------:R-:W-:Y:S05]  /*8d00*/  BSYNC.RECONVERGENT B1 ;  /* 0x0000000000017941 */ /* 0x000fea0003800200 */
.L_x_7713:
        /* <DEDUP_REMOVED lines=11> */
.L_x_7717:
[----:B------:R-:W-:Y:S01]  /*8dc0*/  IMAD.MOV.U32 R32, RZ, RZ, R37 ;  /* 0x000000ffff207224 */ /* 0x000fe200078e0025 */
[----:B------:R-:W-:Y:S01]  /*8dd0*/  PRMT R41, R41, 0x7632, R41 ;  /* 0x0000763229297816 */ /* 0x000fe20000000029 */
[----:B------:R-:W-:Y:S01]  /*8de0*/  IMAD.MOV.U32 R15, RZ, RZ, R14 ;  /* 0x000000ffff0f7224 */ /* 0x000fe200078e000e */
[----:B------:R-:W-:-:S07]  /*8df0*/  PRMT R60, R60, 0x5410, R60 ;  /* 0x000054103c3c7816 */ /* 0x000fce000000003c */
.L_x_7718:
[----:B------:R-:W-:Y:S05]  /*8e00*/  BSYNC.RECONVERGENT B1 ;  /* 0x0000000000017941 */ /* 0x000fea0003800200 */
.L_x_7716:
        /* <DEDUP_REMOVED lines=11> */
.L_x_7720:
[----:B------:R-:W-:Y:S01]  /*8ec0*/  IMAD.MOV.U32 R37, RZ, RZ, R32 ;  /* 0x000000ffff257224 */ /* 0x000fe200078e0020 */
[----:B------:R-:W-:Y:S01]  /*8ed0*/  PRMT R42, R41, 0x7610, R42 ;  /* 0x00007610292a7816 */ /* 0x000fe2000000002a */
[----:B------:R-:W-:Y:S01]  /*8ee0*/  IMAD.MOV.U32 R14, RZ, RZ, R17 ;  /* 0x000000ffff0e7224 */ /* 0x000fe200078e0011 */
[----:B------:R-:W-:-:S07]  /*8ef0*/  PRMT R60, R61, 0x7632, R60 ;  /* 0x000076323d3c7816 */ /* 0x000fce000000003c */
.L_x_7721:
[----:B------:R-:W-:Y:S05]  /*8f00*/  BSYNC.RECONVERGENT B1 ;  /* 0x0000000000017941 */ /* 0x000fea0003800200 */
.L_x_7719:
        /* <DEDUP_REMOVED lines=11> */
.L_x_7723:
[----:B------:R-:W-:Y:S01]  /*8fc0*/  IMAD.MOV.U32 R32, RZ, RZ, R37 ;  /* 0x000000ffff207224 */ /* 0x000fe200078e0025 */
[----:B------:R-:W-:Y:S01]  /*8fd0*/  PRMT R40, R40, 0x5410, R42 ;  /* 0x0000541028287816 */ /* 0x000fe2000000002a */
[----:B------:R-:W-:Y:S01]  /*8fe0*/  IMAD.MOV.U32 R17, RZ, RZ, R16 ;  /* 0x000000ffff117224 */ /* 0x000fe200078e0010 */
[----:B------:R-:W-:-:S07]  /*8ff0*/  PRMT R61, R61, 0x5410, R61 ;  /* 0x000054103d3d7816 */ /* 0x000fce000000003d */
.L_x_7724:
[----:B------:R-:W-:Y:S05]  /*9000*/  BSYNC.RECONVERGENT B1 ;  /* 0x0000000000017941 */ /* 0x000fea0003800200 */
.L_x_7722:
        /* <DEDUP_REMOVED lines=11> */
.L_x_7726:
[----:B------:R-:W-:Y:S01]  /*90c0*/  IMAD.MOV.U32 R37, RZ, RZ, R32 ;  /* 0x000000ffff257224 */ /* 0x000fe200078e0020 */
[----:B------:R-:W-:Y:S01]  /*90d0*/  PRMT R41, R41, 0x7610, R40 ;  /* 0x0000761029297816 */ /* 0x000fe20000000028 */
[----:B------:R-:W-:Y:S01]  /*90e0*/  IMAD.MOV.U32 R16, RZ, RZ, R19 ;  /* 0x000000ffff107224 */ /* 0x000fe200078e0013 */
[----:B------:R-:W-:-:S07]  /*90f0*/  PRMT R61, R62, 0x7632, R61 ;  /* 0x000076323e3d7816 */ /* 0x000fce000000003d */
.L_x_7727:
[----:B------:R-:W-:Y:S05]  /*9100*/  BSYNC.RECONVERGENT B1 ;  /* 0x0000000000017941 */ /* 0x000fea0003800200 */
.L_x_7725:
        /* <DEDUP_REMOVED lines=11> */
.L_x_7729:
[----:B------:R-:W-:Y:S01]  /*91c0*/  IMAD.MOV.U32 R32, RZ, RZ, R37 ;  /* 0x000000ffff207224 */ /* 0x000fe200078e0025 */
[----:B------:R-:W-:Y:S01]  /*91d0*/  PRMT R41, R41, 0x7632, R41 ;  /* 0x0000763229297816 */ /* 0x000fe20000000029 */
[----:B------:R-:W-:Y:S01]  /*91e0*/  IMAD.MOV.U32 R19, RZ, RZ, R18 ;  /* 0x000000ffff137224 */ /* 0x000fe200078e0012 */
[----:B------:R-:W-:-:S07]  /*91f0*/  PRMT R62, R62, 0x5410, R62 ;  /* 0x000054103e3e7816 */ /* 0x000fce000000003e */
.L_x_7730:
[----:B------:R-:W-:Y:S05]  /*9200*/  BSYNC.RECONVERGENT B1 ;  /* 0x0000000000017941 */ /* 0x000fea0003800200 */
.L_x_7728:
        /* <DEDUP_REMOVED lines=11> */
.L_x_7732:
[----:B------:R-:W-:Y:S01]  /*92c0*/  IMAD.MOV.U32 R37, RZ, RZ, R32 ;  /* 0x000000ffff257224 */ /* 0x000fe200078e0020 */
[----:B------:R-:W-:Y:S01]  /*92d0*/  PRMT R42, R41, 0x7610, R42 ;  /* 0x00007610292a7816 */ /* 0x000fe2000000002a */
[----:B------:R-:W-:Y:S01]  /*92e0*/  IMAD.MOV.U32 R18, RZ, RZ, R21 ;  /* 0x000000ffff127224 */ /* 0x000fe200078e0015 */
[----:B------:R-:W-:-:S07]  /*92f0*/  PRMT R62, R63, 0x7632, R62 ;  /* 0x000076323f3e7816 */ /* 0x000fce000000003e */
.L_x_7733:
[----:B------:R-:W-:Y:S05]  /*9300*/  BSYNC.RECONVERGENT B1 ;  /* 0x0000000000017941 */ /* 0x000fea0003800200 */
.L_x_7731:
        /* <DEDUP_REMOVED lines=11> */
.L_x_7735:
[----:B------:R-:W-:Y:S01]  /*93c0*/  IMAD.MOV.U32 R32, RZ, RZ, R37 ;  /* 0x000000ffff207224 */ /* 0x000fe200078e0025 */
[----:B------:R-:W-:Y:S01]  /*93d0*/  PRMT R40, R40, 0x5410, R42 ;  /* 0x0000541028287816 */ /* 0x000fe2000000002a */
[----:B------:R-:W-:Y:S01]  /*93e0*/  IMAD.MOV.U32 R21, RZ, RZ, R20 ;  /* 0x000000ffff157224 */ /* 0x000fe200078e0014 */
[----:B------:R-:W-:-:S07]  /*93f0*/  PRMT R63, R63, 0x5410, R63 ;  /* 0x000054103f3f7816 */ /* 0x000fce000000003f */
.L_x_7736:
[----:B------:R-:W-:Y:S05]  /*9400*/  BSYNC.RECONVERGENT B1 ;  /* 0x0000000000017941 */ /* 0x000fea0003800200 */
.L_x_7734:
        /* <DEDUP_REMOVED lines=11> */
.L_x_7738:
[----:B------:R-:W-:Y:S01]  /*94c0*/  IMAD.MOV.U32 R37, RZ, RZ, R32 ;  /* 0x000000ffff257224 */ /* 0x000fe200078e0020 */
[----:B------:R-:W-:Y:S01]  /*94d0*/  PRMT R41, R41, 0x7610, R40 ;  /* 0x0000761029297816 */ /* 0x000fe20000000028 */
[----:B------:R-:W-:Y:S01]  /*94e0*/  IMAD.MOV.U32 R20, RZ, RZ, R23 ;  /* 0x000000ffff147224 */ /* 0x000fe200078e0017 */
[----:B------:R-:W-:-:S07]  /*94f0*/  PRMT R63, R64, 0x7632, R63 ;  /* 0x00007632403f7816 */ /* 0x000fce000000003f */
.L_x_7739:
[----:B------:R-:W-:Y:S05]  /*9500*/  BSYNC.RECONVERGENT B1 ;  /* 0x0000000000017941 */ /* 0x000fea0003800200 */
.L_x_7737:
        /* <DEDUP_REMOVED lines=11> */
.L_x_7741:
[----:B------:R-:W-:Y:S01]  /*95c0*/  IMAD.MOV.U32 R32, RZ, RZ, R37 ;  /* 0x000000ffff207224 */ /* 0x000fe200078e0025 */
[----:B------:R-:W-:Y:S01]  /*95d0*/  PRMT R41, R41, 0x7632, R41 ;  /* 0x0000763229297816 */ /* 0x000fe20000000029 */
[----:B------:R-:W-:Y:S01]  /*95e0*/  IMAD.MOV.U32 R23, RZ, RZ, R22 ;  /* 0x000000ffff177224 */ /* 0x000fe200078e0016 */
[----:B------:R-:W-:-:S07]  /*95f0*/  PRMT R64, R64, 0x5410, R64 ;  /* 0x0000541040407816 */ /* 0x000fce0000000040 */
.L_x_7742:
[----:B------:R-:W-:Y:S05]  /*9600*/  BSYNC.RECONVERGENT B1 ;  /* 0x0000000000017941 */ /* 0x000fea0003800200 */
.L_x_7740:
        /* <DEDUP_REMOVED lines=11> */
.L_x_7744:
[----:B------:R-:W-:Y:S01]  /*96c0*/  IMAD.MOV.U32 R37, RZ, RZ, R32 ;  /* 0x000000ffff257224 */ /* 0x000fe200078e0020 */
[----:B------:R-:W-:Y:S01]  /*96d0*/  PRMT R42, R41, 0x7610, R42 ;  /* 0x00007610292a7816 */ /* 0x000fe2000000002a */
[----:B------:R-:W-:Y:S01]  /*96e0*/  IMAD.MOV.U32 R22, RZ, RZ, R25 ;  /* 0x000000ffff167224 */ /* 0x000fe200078e0019 */
[----:B------:R-:W-:-:S07]  /*96f0*/  PRMT R64, R65, 0x7632, R64 ;  /* 0x0000763241407816 */ /* 0x000fce0000000040 */
.L_x_7745:
[----:B------:R-:W-:Y:S05]  /*9700*/  BSYNC.RECONVERGENT B1 ;  /* 0x0000000000017941 */ /* 0x000fea0003800200 */
.L_x_7743:
        /* <DEDUP_REMOVED lines=11> */
.L_x_7747:
[----:B------:R-:W-:Y:S01]  /*97c0*/  IMAD.MOV.U32 R32, RZ, RZ, R37 ;  /* 0x000000ffff207224 */ /* 0x000fe200078e0025 */
[----:B------:R-:W-:Y:S01]  /*97d0*/  PRMT R40, R40, 0x5410, R42 ;  /* 0x0000541028287816 */ /* 0x000fe2000000002a */
[----:B------:R-:W-:Y:S01]  /*97e0*/  IMAD.MOV.U32 R25, RZ, RZ, R24 ;  /* 0x000000ffff197224 */ /* 0x000fe200078e0018 */
[----:B------:R-:W-:-:S07]  /*97f0*/  PRMT R65, R65, 0x5410, R65 ;  /* 0x0000541041417816 */ /* 0x000fce0000000041 */
.L_x_7748:
[----:B------:R-:W-:Y:S05]  /*9800*/  BSYNC.RECONVERGENT B1 ;  /* 0x0000000000017941 */ /* 0x000fea0003800200 */
.L_x_7746:
        /* <DEDUP_REMOVED lines=11> */
.L_x_7750:
[----:B------:R-:W-:Y:S01]  /*98c0*/  IMAD.MOV.U32 R37, RZ, RZ, R32 ;  /* 0x000000ffff257224 */ /* 0x000fe200078e0020 */
[----:B------:R-:W-:Y:S01]  /*98d0*/  PRMT R41, R41, 0x7610, R40 ;  /* 0x0000761029297816 */ /* 0x000fe20000000028 */
[----:B------:R-:W-:Y:S01]  /*98e0*/  IMAD.MOV.U32 R24, RZ, RZ, R27 ;  /* 0x000000ffff187224 */ /* 0x000fe200078e001b */
[----:B------:R-:W-:-:S07]  /*98f0*/  PRMT R65, R66, 0x7632, R65 ;  /* 0x0000763242417816 */ /* 0x000fce0000000041 */
.L_x_7751:
[----:B------:R-:W-:Y:S05]  /*9900*/  BSYNC.RECONVERGENT B1 ;  /* 0x0000000000017941 */ /* 0x000fea0003800200 */
.L_x_7749:
        /* <DEDUP_REMOVED lines=11> */
.L_x_7753:
[----:B------:R-:W-:Y:S01]  /*99c0*/  IMAD.MOV.U32 R32, RZ, RZ, R37 ;  /* 0x000000ffff207224 */ /* 0x000fe200078e0025 */
[----:B------:R-:W-:Y:S01]  /*99d0*/  PRMT R41, R41, 0x7632, R41 ;  /* 0x0000763229297816 */ /* 0x000fe20000000029 */
[----:B------:R-:W-:Y:S01]  /*99e0*/  IMAD.MOV.U32 R27, RZ, RZ, R26 ;  /* 0x000000ffff1b7224 */ /* 0x000fe200078e001a */
[----:B------:R-:W-:-:S07]  /*99f0*/  PRMT R66, R66, 0x5410, R66 ;  /* 0x0000541042427816 */ /* 0x000fce0000000042 */
.L_x_7754:
[----:B------:R-:W-:Y:S05]  /*9a00*/  BSYNC.RECONVERGENT B1 ;  /* 0x0000000000017941 */ /* 0x000fea0003800200 */
.L_x_7752:
        /* <DEDUP_REMOVED lines=11> */
.L_x_7756:
[----:B------:R-:W-:Y:S01]  /*9ac0*/  IMAD.MOV.U32 R37, RZ, RZ, R32 ;  /* 0x000000ffff257224 */ /* 0x000fe200078e0020 */
[----:B------:R-:W-:Y:S01]  /*9ad0*/  PRMT R42, R41, 0x7610, R42 ;  /* 0x00007610292a7816 */ /* 0x000fe2000000002a */
[----:B------:R-:W-:Y:S01]  /*9ae0*/  IMAD.MOV.U32 R26, RZ, RZ, R29 ;  /* 0x000000ffff1a7224 */ /* 0x000fe200078e001d */
[----:B------:R-:W-:-:S07]  /*9af0*/  PRMT R66, R67, 0x7632, R66 ;  /* 0x0000763243427816 */ /* 0x000fce0000000042 */
.L_x_7757:
[----:B------:R-:W-:Y:S05]  /*9b00*/  BSYNC.RECONVERGENT B1 ;  /* 0x0000000000017941 */ /* 0x000fea0003800200 */
.L_x_7755:
        /* <DEDUP_REMOVED lines=11> */
.L_x_7759:
[----:B------:R-:W-:Y:S01]  /*9bc0*/  IMAD.MOV.U32 R32, RZ, RZ, R37 ;  /* 0x000000ffff207224 */ /* 0x000fe200078e0025 */
[----:B------:R-:W-:Y:S01]  /*9bd0*/  PRMT R40, R40, 0x5410, R42 ;  /* 0x0000541028287816 */ /* 0x000fe2000000002a */
[----:B------:R-:W-:Y:S01]  /*9be0*/  IMAD.MOV.U32 R29, RZ, RZ, R28 ;  /* 0x000000ffff1d7224 */ /* 0x000fe200078e001c */
[----:B------:R-:W-:-:S07]  /*9bf0*/  PRMT R67, R67, 0x5410, R67 ;  /* 0x0000541043437816 */ /* 0x000fce0000000043 */
.L_x_7760:
[----:B------:R-:W-:Y:S05]  /*9c00*/  BSYNC.RECONVERGENT B1 ;  /* 0x0000000000017941 */ /* 0x000fea0003800200 */
.L_x_7758:
        /* <DEDUP_REMOVED lines=11> */
.L_x_7762:
[----:B------:R-:W-:Y:S01]  /*9cc0*/  IMAD.MOV.U32 R37, RZ, RZ, R32 ;  /* 0x000000ffff257224 */ /* 0x000fe200078e0020 */
[----:B------:R-:W-:Y:S01]  /*9cd0*/  PRMT R41, R41, 0x7610, R40 ;  /* 0x0000761029297816 */ /* 0x000fe20000000028 */
[----:B------:R-:W-:Y:S01]  /*9ce0*/  IMAD.MOV.U32 R28, RZ, RZ, R31 ;  /* 0x000000ffff1c7224 */ /* 0x000fe200078e001f */
[----:B------:R-:W-:-:S07]  /*9cf0*/  PRMT R67, R68, 0x7632, R67 ;  /* 0x0000763244437816 */ /* 0x000fce0000000043 */
.L_x_7763:
[----:B------:R-:W-:Y:S05]  /*9d00*/  BSYNC.RECONVERGENT B1 ;  /* 0x0000000000017941 */ /* 0x000fea0003800200 */
.L_x_7761:
        /* <DEDUP_REMOVED lines=11> */
.L_x_7765:
[----:B------:R-:W-:Y:S01]  /*9dc0*/  IMAD.MOV.U32 R32, RZ, RZ, R37 ;  /* 0x000000ffff207224 */ /* 0x000fe200078e0025 */
[----:B------:R-:W-:Y:S01]  /*9dd0*/  PRMT R41, R41, 0x7632, R41 ;  /* 0x0000763229297816 */ /* 0x000fe20000000029 */
[----:B------:R-:W-:Y:S01]  /*9de0*/  IMAD.MOV.U32 R31, RZ, RZ, R30 ;  /* 0x000000ffff1f7224 */ /* 0x000fe200078e001e */
[----:B------:R-:W-:-:S07]  /*9df0*/  PRMT R68, R68, 0x5410, R68 ;  /* 0x0000541044447816 */ /* 0x000fce0000000044 */
.L_x_7766:
[----:B------:R-:W-:Y:S05]  /*9e00*/  BSYNC.RECONVERGENT B1 ;  /* 0x0000000000017941 */ /* 0x000fea0003800200 */
.L_x_7764:
        /* <DEDUP_REMOVED lines=11> */
.L_x_7768:
[----:B------:R-:W-:Y:S01]  /*9ec0*/  IMAD.MOV.U32 R37, RZ, RZ, R32 ;  /* 0x000000ffff257224 */ /* 0x000fe200078e0020 */
[----:B------:R-:W-:Y:S01]  /*9ed0*/  PRMT R40, R40, 0x5410, R41 ;  /* 0x0000541028287816 */ /* 0x000fe20000000029 */
[----:B------:R-:W-:Y:S01]  /*9ee0*/  IMAD.MOV.U32 R30, RZ, RZ, R33 ;  /* 0x000000ffff1e7224 */ /* 0x000fe200078e0021 */
[----:B------:R-:W-:-:S07]  /*9ef0*/  PRMT R68, R69, 0x7632, R68 ;  /* 0x0000763245447816 */ /* 0x000fce0000000044 */
.L_x_7769:
[----:B------:R-:W-:Y:S05]  /*9f00*/  BSYNC.RECONVERGENT B1 ;  /* 0x0000000000017941 */ /* 0x000fea0003800200 */
.L_x_7767:
        /* <DEDUP_REMOVED lines=10> */
.L_x_7771:
[C---:B------:R-:W-:Y:S01]  /*9fb0*/  PRMT R69, R40.reuse, 0x5432, R40 ;  /* 0x0000543228457816 */ /* 0x040fe20000000028 */
[----:B------:R-:W-:Y:S01]  /*9fc0*/  IMAD.MOV.U32 R33, RZ, RZ, R38 ;  /* 0x000000ffff217224 */ /* 0x000fe200078e0026 */
[----:B------:R-:W-:Y:S01]  /*9fd0*/  PRMT R40, R40, 0x7632, R40 ;  /* 0x0000763228287816 */ /* 0x000fe20000000028 */
[--C-:B------:R-:W-:Y:S02]  /*9fe0*/  IMAD.MOV.U32 R32, RZ, RZ, R37.reuse ;  /* 0x000000ffff207224 */ /* 0x100fe400078e0025 */
[----:B------:R-:W-:-:S07]  /*9ff0*/  IMAD.MOV.U32 R38, RZ, RZ, R37 ;  /* 0x000000ffff267224 */ /* 0x000fce00078e0025 */
.L_x_7772:
[----:B------:R-:W-:Y:S05]  /*a000*/  BSYNC.RECONVERGENT B1 ;  /* 0x0000000000017941 */ /* 0x000fea0003800200 */
.L_x_7770:
[----:B------:R-:W-:Y:S02]  /*a010*/  VIADD R36, R36, 0x4 ;  /* 0x0000000424247836 */ /* 0x000fe40000000000 */
[----:B------:R-:W-:Y:S01]  /*a020*/  VIADD R35, R35, 0x2 ;  /* 0x0000000223237836 */ /* 0x000fe20000000000 */
[----:B------:R-:W-:Y:S06]  /*a030*/  @P1 BRA `(.L_x_7773) ;  /* 0xffffffe000101947 */ /* 0x000fec000383ffff */
.L_x_7679:
[----:B------:R-:W-:Y:S05]  /*a040*/  BSYNC.RECONVERGENT B0 ;  /* 0x0000000000007941 */ /* 0x000fea0003800200 */
.L_x_7678:
        /* <DEDUP_REMOVED lines=103> */
.L_x_7869:
        /* <DEDUP_REMOVED lines=20> */
.L_x_7777:
[----:B------:R-:W-:Y:S01]  /*a800*/  IMAD.MOV.U32 R32, RZ, RZ, R3 ;  /* 0x000000ffff207224 */ /* 0x000fe200078e0003 */
[C---:B------:R-:W-:Y:S01]  /*a810*/  PRMT R36, R54.reuse, 0x7632, R36 ;  /* 0x0000763236247816 */ /* 0x040fe20000000024 */
[----:B------:R-:W-:Y:S01]  /*a820*/  IMAD.MOV.U32 R3, RZ, RZ, R2 ;  /* 0x000000ffff037224 */ /* 0x000fe200078e0002 */
[----:B------:R-:W-:-:S07]  /*a830*/  PRMT R54, R54, 0x5410, R54 ;  /* 0x0000541036367816 */ /* 0x000fce0000000036 */
.L_x_7778:
[----:B------:R-:W-:Y:S05]  /*a840*/  BSYNC.RECONVERGENT B1 ;  /* 0x0000000000017941 */ /* 0x000fea0003800200 */
.L_x_7776:
        /* <DEDUP_REMOVED lines=11> */
.L_x_7780:
[----:B------:R-:W-:Y:S01]  /*a900*/  IMAD.MOV.U32 R39, RZ, RZ, R32 ;  /* 0x000000ffff277224 */ /* 0x000fe200078e0020 */
[----:B------:R-:W-:Y:S01]  /*a910*/  PRMT R41, R36, 0x7610, R41 ;  /* 0x0000761024297816 */ /* 0x000fe20000000029 */
[----:B------:R-:W-:Y:S01]  /*a920*/  IMAD.MOV.U32 R2, RZ, RZ, R5 ;  /* 0x000000ffff027224 */ /* 0x000fe200078e0005 */
[----:B------:R-:W-:-:S07]  /*a930*/  PRMT R54, R55, 0x7632, R54 ;  /* 0x0000763237367816 */ /* 0x000fce0000000036 */
.L_x_7781:
[----:B------:R-:W-:Y:S05]  /*a940*/  BSYNC.RECONVERGENT B1 ;  /* 0x0000000000017941 */ /* 0x000fea0003800200 */
.L_x_7779:
        /* <DEDUP_REMOVED lines=11> */
.L_x_7783:
[----:B------:R-:W-:Y:S01]  /*aa00*/  IMAD.MOV.U32 R32, RZ, RZ, R39 ;  /* 0x000000ffff207224 */ /* 0x000fe200078e0027 */
[----:B------:R-:W-:Y:S01]  /*aa10*/  PRMT R36, R36, 0x5410, R41 ;  /* 0x0000541024247816 */ /* 0x000fe20000000029 */
[----:B------:R-:W-:Y:S01]  /*aa20*/  IMAD.MOV.U32 R5, RZ, RZ, R4 ;  /* 0x000000ffff057224 */ /* 0x000fe200078e0004 */
[----:B------:R-:W-:-:S07]  /*aa30*/  PRMT R55, R55, 0x5410, R55 ;  /* 0x0000541037377816 */ /* 0x000fce0000000037 */
.L_x_7784:
[----:B------:R-:W-:Y:S05]  /*aa40*/  BSYNC.RECONVERGENT B1 ;  /* 0x0000000000017941 */ /* 0x000fea0003800200 */
.L_x_7782:
        /* <DEDUP_REMOVED lines=11> */
.L_x_7786:
[----:B------:R-:W-:Y:S01]  /*ab00*/  IMAD.MOV.U32 R39, RZ, RZ, R32 ;  /* 0x000000ffff277224 */ /* 0x000fe200078e0020 */
[----:B------:R-:W-:Y:S01]  /*ab10*/  PRMT R40, R40, 0x7610, R36 ;  /* 0x0000761028287816 */ /* 0x000fe20000000024 */
[----:B------:R-:W-:Y:S01]  /*ab20*/  IMAD.MOV.U32 R4, RZ, RZ, R7 ;  /* 0x000000ffff047224 */ /* 0x000fe200078e0007 */
[----:B------:R-:W-:-:S07]  /*ab30*/  PRMT R55, R56, 0x7632, R55 ;  /* 0x0000763238377816 */ /* 0x000fce0000000037 */
.L_x_7787:
[----:B------:R-:W-:Y:S05]  /*ab40*/  BSYNC.RECONVERGENT B1 ;  /* 0x0000000000017941 */ /* 0x000fea0003800200 */
.L_x_7785:
        /* <DEDUP_REMOVED lines=11> */
.L_x_7789:
[----:B------:R-:W-:Y:S01]  /*ac00*/  IMAD.MOV.U32 R32, RZ, RZ, R39 ;  /* 0x000000ffff207224 */ /* 0x000fe200078e0027 */
[----:B------:R-:W-:Y:S01]  /*ac10*/  PRMT R36, R40, 0x7632, R36 ;  /* 0x0000763228247816 */ /* 0x000fe20000000024 */
[----:B------:R-:W-:Y:S01]  /*ac20*/  IMAD.MOV.U32 R7, RZ, RZ, R6 ;  /* 0x000000ffff077224 */ /* 0x000fe200078e0006 */
[----:B------:R-:W-:-:S07]  /*ac30*/  PRMT R56, R56, 0x5410, R56 ;  /* 0x0000541038387816 */ /* 0x000fce0000000038 */
.L_x_7790:
[----:B------:R-:W-:Y:S05]  /*ac40*/  BSYNC.RECONVERGENT B1 ;  /* 0x0000000000017941 */ /* 0x000fea0003800200 */
.L_x_7788:
        /* <DEDUP_REMOVED lines=11> */
.L_x_7792:
[----:B------:R-:W-:Y:S01]  /*ad00*/  IMAD.MOV.U32 R39, RZ, RZ, R32 ;  /* 0x000000ffff277224 */ /* 0x000fe200078e0020 */
[----:B------:R-:W-:Y:S01]  /*ad10*/  PRMT R41, R36, 0x7610, R41 ;  /* 0x0000761024297816 */ /* 0x000fe20000000029 */
[----:B------:R-:W-:Y:S01]  /*ad20*/  IMAD.MOV.U32 R6, RZ, RZ, R9 ;  /* 0x000000ffff067224 */ /* 0x000fe200078e0009 */
[----:B------:R-:W-:-:S07]  /*ad30*/  PRMT R56, R57, 0x7632, R56 ;  /* 0x0000763239387816 */ /* 0x000fce0000000038 */
.L_x_7793:
[----:B------:R-:W-:Y:S05]  /*ad40*/  BSYNC.RECONVERGENT B1 ;  /* 0x0000000000017941 */ /* 0x000fea0003800200 */
.L_x_7791:
        /* <DEDUP_REMOVED lines=11> */
.L_x_7795:
[----:B------:R-:W-:Y:S01]  /*ae00*/  IMAD.MOV.U32 R32, RZ, RZ, R39 ;  /* 0x000000ffff207224 */ /* 0x000fe200078e0027 */
[----:B------:R-:W-:Y:S01]  /*ae10*/  PRMT R36, R36, 0x5410, R41 ;  /* 0x0000541024247816 */ /* 0x000fe20000000029 */
[----:B------:R-:W-:Y:S01]  /*ae20*/  IMAD.MOV.U32 R9, RZ, RZ, R8 ;  /* 0x000000ffff097224 */ /* 0x000fe200078e0008 */
[----:B------:R-:W-:-:S07]  /*ae30*/  PRMT R57, R57, 0x5410, R57 ;  /* 0x0000541039397816 */ /* 0x000fce0000000039 */
.L_x_7796:
[----:B------:R-:W-:Y:S05]  /*ae40*/  BSYNC.RECONVERGENT B1 ;  /* 0x0000000000017941 */ /* 0x000fea0003800200 */
.L_x_7794:
        /* <DEDUP_REMOVED lines=11> */
.L_x_7798:
[----:B------:R-:W-:Y:S01]  /*af00*/  IMAD.MOV.U32 R39, RZ, RZ, R32 ;  /* 0x000000ffff277224 */ /* 0x000fe200078e0020 */
[----:B------:R-:W-:Y:S01]  /*af10*/  PRMT R40, R40, 0x7610, R36 ;  /* 0x0000761028287816 */ /* 0x000fe20000000024 */
[----:B------:R-:W-:Y:S01]  /*af20*/  IMAD.MOV.U32 R8, RZ, RZ, R11 ;  /* 0x000000ffff087224 */ /* 0x000fe200078e000b */
[----:B------:R-:W-:-:S07]  /*af30*/  PRMT R57, R58, 0x7632, R57 ;  /* 0x000076323a397816 */ /* 0x000fce0000000039 */
.L_x_7799:
[----:B------:R-:W-:Y:S05]  /*af40*/  BSYNC.RECONVERGENT B1 ;  /* 0x0000000000017941 */ /* 0x000fea0003800200 */
.L_x_7797:
        /* <DEDUP_REMOVED lines=11> */
.L_x_7801:
[----:B------:R-:W-:Y:S01]  /*b000*/  IMAD.MOV.U32 R32, RZ, RZ, R39 ;  /* 0x000000ffff207224 */ /* 0x000fe200078e0027 */
[----:B------:R-:W-:Y:S01]  /*b010*/  PRMT R36, R40, 0x7632, R36 ;  /* 0x0000763228247816 */ /* 0x000fe20000000024 */
[----:B------:R-:W-:Y:S01]  /*b020*/  IMAD.MOV.U32 R11, RZ, RZ, R10 ;  /* 0x000000ffff0b7224 */ /* 0x000fe200078e000a */
[----:B------:R-:W-:-:S07]  /*b030*/  PRMT R58, R58, 0x5410, R58 ;  /* 0x000054103a3a7816 */ /* 0x000fce000000003a */
.L_x_7802:
[----:B------:R-:W-:Y:S05]  /*b040*/  BSYNC.RECONVERGENT B1 ;  /* 0x0000000000017941 */ /* 0x000fea0003800200 */
.L_x_7800:
        /* <DEDUP_REMOVED lines=11> */
.L_x_7804:
[----:B------:R-:W-:Y:S01]  /*b100*/  IMAD.MOV.U32 R39, RZ, RZ, R32 ;  /* 0x000000ffff277224 */ /* 0x000fe200078e0020 */
[----:B------:R-:W-:Y:S01]  /*b110*/  PRMT R41, R36, 0x7610, R41 ;  /* 0x0000761024297816 */ /* 0x000fe20000000029 */
[----:B------:R-:W-:Y:S01]  /*b120*/  IMAD.MOV.U32 R10, RZ, RZ, R13 ;  /* 0x000000ffff0a7224 */ /* 0x000fe200078e000d */
[----:B------:R-:W-:-:S07]  /*b130*/  PRMT R58, R59, 0x7632, R58 ;  /* 0x000076323b3a7816 */ /* 0x000fce000000003a */
.L_x_7805:
[----:B------:R-:W-:Y:S05]  /*b140*/  BSYNC.RECONVERGENT B1 ;  /* 0x0000000000017941 */ /* 0x000fea0003800200 */
.L_x_7803:
        /* <DEDUP_REMOVED lines=11> */
.L_x_7807:
[----:B------:R-:W-:Y:S01]  /*b200*/  IMAD.MOV.U32 R32, RZ, RZ, R39 ;  /* 0x000000ffff207224 */ /* 0x000fe200078e0027 */
[----:B------:R-:W-:Y:S01]  /*b210*/  PRMT R36, R36, 0x5410, R41 ;  /* 0x0000541024247816 */ /* 0x000fe20000000029 */
[----:B------:R-:W-:Y:S01]  /*b220*/  IMAD.MOV.U32 R13, RZ, RZ, R12 ;  /* 0x000000ffff0d7224 */ /* 0x000fe200078e000c */
[----:B------:R-:W-:-:S07]  /*b230*/  PRMT R59, R59, 0x5410, R59 ;  /* 0x000054103b3b7816 */ /* 0x000fce000000003b */
.L_x_7808:
[----:B------:R-:W-:Y:S05]  /*b240*/  BSYNC.RECONVERGENT B1 ;  /* 0x0000000000017941 */ /* 0x000fea0003800200 */
.L_x_7806:
        /* <DEDUP_REMOVED lines=11> */
.L_x_7810:
[----:B------:R-:W-:Y:S01]  /*b300*/  IMAD.MOV.U32 R39, RZ, RZ, R32 ;  /* 0x000000ffff277224 */ /* 0x000fe200078e0020 */
[----:B------:R-:W-:Y:S01]  /*b310*/  PRMT R40, R40, 0x7610, R36 ;  /* 0x0000761028287816 */ /* 0x000fe20000000024 */
[----:B------:R-:W-:Y:S01]  /*b320*/  IMAD.MOV.U32 R12, RZ, RZ, R15 ;  /* 0x000000ffff0c7224 */ /* 0x000fe200078e000f */
[----:B------:R-:W-:-:S07]  /*b330*/  PRMT R59, R60, 0x7632, R59 ;  /* 0x000076323c3b7816 */ /* 0x000fce000000003b */
.L_x_7811:
[----:B------:R-:W-:Y:S05]  /*b340*/  BSYNC.RECONVERGENT B1 ;  /* 0x0000000000017941 */ /* 0x000fea0003800200 */
.L_x_7809:
        /* <DEDUP_REMOVED lines=11> */
.L_x_7813:
[----:B------:R-:W-:Y:S01]  /*b400*/  IMAD.MOV.U32 R32, RZ, RZ, R39 ;  /* 0x000000ffff207224 */ /* 0x000fe200078e0027 */
[----:B------:R-:W-:Y:S01]  /*b410*/  PRMT R36, R40, 0x7632, R36 ;  /* 0x0000763228247816 */ /* 0x000fe20000000024 */
[----:B------:R-:W-:Y:S01]  /*b420*/  IMAD.MOV.U32 R15, RZ, RZ, R14 ;  /* 0x000000ffff0f7224 */ /* 0x000fe200078e000e */
[----:B------:R-:W-:-:S07]  /*b430*/  PRMT R60, R60, 0x5410, R60 ;  /* 0x000054103c3c7816 */ /* 0x000fce000000003c */
.L_x_7814:
[----:B------:R-:W-:Y:S05]  /*b440*/  BSYNC.RECONVERGENT B1 ;  /* 0x0000000000017941 */ /* 0x000fea0003800200 */
.L_x_7812:
        /* <DEDUP_REMOVED lines=11> */
.L_x_7816:
[----:B------:R-:W-:Y:S01]  /*b500*/  IMAD.MOV.U32 R39, RZ, RZ, R32 ;  /* 0x000000ffff277224 */ /* 0x000fe200078e0020 */
[----:B------:R-:W-:Y:S01]  /*b510*/  PRMT R41, R36, 0x7610, R41 ;  /* 0x0000761024297816 */ /* 0x000fe20000000029 */
[----:B------:R-:W-:Y:S01]  /*b520*/  IMAD.MOV.U32 R14, RZ, RZ, R17 ;  /* 0x000000ffff0e7224 */ /* 0x000fe200078e0011 */
[----:B------:R-:W-:-:S07]  /*b530*/  PRMT R60, R61, 0x7632, R60 ;  /* 0x000076323d3c7816 */ /* 0x000fce000000003c */
.L_x_7817:
[----:B------:R-:W-:Y:S05]  /*b540*/  BSYNC.RECONVERGENT B1 ;  /* 0x0000000000017941 */ /* 0x000fea0003800200 */
.L_x_7815:
        /* <DEDUP_REMOVED lines=11> */
.L_x_7819:
[----:B------:R-:W-:Y:S01]  /*b600*/  IMAD.MOV.U32 R32, RZ, RZ, R39 ;  /* 0x000000ffff207224 */ /* 0x000fe200078e0027 */
[----:B------:R-:W-:Y:S01]  /*b610*/  PRMT R36, R36, 0x5410, R41 ;  /* 0x0000541024247816 */ /* 0x000fe20000000029 */
[----:B------:R-:W-:Y:S01]  /*b620*/  IMAD.MOV.U32 R17, RZ, RZ, R16 ;  /* 0x000000ffff117224 */ /* 0x000fe200078e0010 */
[----:B------:R-:W-:-:S07]  /*b630*/  PRMT R61, R61, 0x5410, R61 ;  /* 0x000054103d3d7816 */ /* 0x000fce000000003d */
.L_x_7820:
[----:B------:R-:W-:Y:S05]  /*b640*/  BSYNC.RECONVERGENT B1 ;  /* 0x0000000000017941 */ /* 0x000fea0003800200 */
.L_x_7818:
        /* <DEDUP_REMOVED lines=11> */
.L_x_7822:
[----:B------:R-:W-:Y:S01]  /*b700*/  IMAD.MOV.U32 R39, RZ, RZ, R32 ;  /* 0x000000ffff277224 */ /* 0x000fe200078e0020 */
[----:B------:R-:W-:Y:S01]  /*b710*/  PRMT R40, R40, 0x7610, R36 ;  /* 0x0000761028287816 */ /* 0x000fe20000000024 */
[----:B------:R-:W-:Y:S01]  /*b720*/  IMAD.MOV.U32 R16, RZ, RZ, R19 ;  /* 0x000000ffff107224 */ /* 0x000fe200078e0013 */
[----:B------:R-:W-:-:S07]  /*b730*/  PRMT R61, R62, 0x7632, R61 ;  /* 0x000076323e3d7816 */ /* 0x000fce000000003d */
.L_x_7823:
[----:B------:R-:W-:Y:S05]  /*b740*/  BSYNC.RECONVERGENT B1 ;  /* 0x0000000000017941 */ /* 0x000fea0003800200 */
.L_x_7821:
        /* <DEDUP_REMOVED lines=11> */
.L_x_7825:
[----:B------:R-:W-:Y:S01]  /*b800*/  IMAD.MOV.U32 R32, RZ, RZ, R39 ;  /* 0x000000ffff207224 */ /* 0x000fe200078e0027 */
[----:B------:R-:W-:Y:S01]  /*b810*/  PRMT R36, R40, 0x7632, R36 ;  /* 0x0000763228247816 */ /* 0x000fe20000000024 */
[----:B------:R-:W-:Y:S01]  /*b820*/  IMAD.MOV.U32 R19, RZ, RZ, R18 ;  /* 0x000000ffff137224 */ /* 0x000fe200078e0012 */
[----:B------:R-:W-:-:S07]  /*b830*/  PRMT R62, R62, 0x5410, R62 ;  /* 0x000054103e3e7816 */ /* 0x000fce000000003e */
.L_x_7826:
[----:B------:R-:W-:Y:S05]  /*b840*/  BSYNC.RECONVERGENT B1 ;  /* 0x0000000000017941 */ /* 0x000fea0003800200 */
.L_x_7824:
        /* <DEDUP_REMOVED lines=11> */
.L_x_7828:
[----:B------:R-:W-:Y:S01]  /*b900*/  IMAD.MOV.U32 R39, RZ, RZ, R32 ;  /* 0x000000ffff277224 */ /* 0x000fe200078e0020 */
[----:B------:R-:W-:Y:S01]  /*b910*/  PRMT R41, R36, 0x7610, R41 ;  /* 0x0000761024297816 */ /* 0x000fe20000000029 */
[----:B------:R-:W-:Y:S01]  /*b920*/  IMAD.MOV.U32 R18, RZ, RZ, R21 ;  /* 0x000000ffff127224 */ /* 0x000fe200078e0015 */
[----:B------:R-:W-:-:S07]  /*b930*/  PRMT R62, R63, 0x7632, R62 ;  /* 0x000076323f3e7816 */ /* 0x000fce000000003e */
.L_x_7829:
[----:B------:R-:W-:Y:S05]  /*b940*/  BSYNC.RECONVERGENT B1 ;  /* 0x0000000000017941 */ /* 0x000fea0003800200 */
.L_x_7827:
        /* <DEDUP_REMOVED lines=11> */
.L_x_7831:
[----:B------:R-:W-:Y:S01]  /*ba00*/  IMAD.MOV.U32 R32, RZ, RZ, R39 ;  /* 0x000000ffff207224 */ /* 0x000fe200078e0027 */
[----:B------:R-:W-:Y:S01]  /*ba10*/  PRMT R36, R36, 0x5410, R41 ;  /* 0x0000541024247816 */ /* 0x000fe20000000029 */
[----:B------:R-:W-:Y:S01]  /*ba20*/  IMAD.MOV.U32 R21, RZ, RZ, R20 ;  /* 0x000000ffff157224 */ /* 0x000fe200078e0014 */
[----:B------:R-:W-:-:S07]  /*ba30*/  PRMT R63, R63, 0x5410, R63 ;  /* 0x000054103f3f7816 */ /* 0x000fce000000003f */
.L_x_7832:
[----:B------:R-:W-:Y:S05]  /*ba40*/  BSYNC.RECONVERGENT B1 ;  /* 0x0000000000017941 */ /* 0x000fea0003800200 */
.L_x_7830:
        /* <DEDUP_REMOVED lines=11> */
.L_x_7834:
[----:B------:R-:W-:Y:S01]  /*bb00*/  IMAD.MOV.U32 R39, RZ, RZ, R32 ;  /* 0x000000ffff277224 */ /* 0x000fe200078e0020 */
[----:B------:R-:W-:Y:S01]  /*bb10*/  PRMT R40, R40, 0x7610, R36 ;  /* 0x0000761028287816 */ /* 0x000fe20000000024 */
[----:B------:R-:W-:Y:S01]  /*bb20*/  IMAD.MOV.U32 R20, RZ, RZ, R23 ;  /* 0x000000ffff147224 */ /* 0x000fe200078e0017 */
[----:B------:R-:W-:-:S07]  /*bb30*/  PRMT R63, R64, 0x7632, R63 ;  /* 0x00007632403f7816 */ /* 0x000fce000000003f */
.L_x_7835:
[----:B------:R-:W-:Y:S05]  /*bb40*/  BSYNC.RECONVERGENT B1 ;  /* 0x0000000000017941 */ /* 0x000fea0003800200 */
.L_x_7833:
        /* <DEDUP_REMOVED lines=11> */
.L_x_7837:
[----:B------:R-:W-:Y:S01]  /*bc00*/  IMAD.MOV.U32 R32, RZ, RZ, R39 ;  /* 0x000000ffff207224 */ /* 0x000fe200078e0027 */
[----:B------:R-:W-:Y:S01]  /*bc10*/  PRMT R36, R40, 0x7632, R36 ;  /* 0x0000763228247816 */ /* 0x000fe20000000024 */
[----:B------:R-:W-:Y:S01]  /*bc20*/  IMAD.MOV.U32 R23, RZ, RZ, R22 ;  /* 0x000000ffff177224 */ /* 0x000fe200078e0016 */
[----:B------:R-:W-:-:S07]  /*bc30*/  PRMT R64, R64, 0x5410, R64 ;  /* 0x0000541040407816 */ /* 0x000fce0000000040 */
.L_x_7838:
[----:B------:R-:W-:Y:S05]  /*bc40*/  BSYNC.RECONVERGENT B1 ;  /* 0x0000000000017941 */ /* 0x000fea0003800200 */
.L_x_7836:
        /* <DEDUP_REMOVED lines=11> */
.L_x_7840:
[----:B------:R-:W-:Y:S01]  /*bd00*/  IMAD.MOV.U32 R39, RZ, RZ, R32 ;  /* 0x000000ffff277224 */ /* 0x000fe200078e0020 */
[----:B------:R-:W-:Y:S01]  /*bd10*/  PRMT R41, R36, 0x7610, R41 ;  /* 0x0000761024297816 */ /* 0x000fe20000000029 */
[----:B------:R-:W-:Y:S01]  /*bd20*/  IMAD.MOV.U32 R22, RZ, RZ, R25 ;  /* 0x000000ffff167224 */ /* 0x000fe200078e0019 */
[----:B------:R-:W-:-:S07]  /*bd30*/  PRMT R64, R65, 0x7632, R64 ;  /* 0x0000763241407816 */ /* 0x000fce0000000040 */
.L_x_7841:
[----:B------:R-:W-:Y:S05]  /*bd40*/  BSYNC.RECONVERGENT B1 ;  /* 0x0000000000017941 */ /* 0x000fea0003800200 */
.L_x_7839:
        /* <DEDUP_REMOVED lines=11> */
.L_x_7843:
[----:B------:R-:W-:Y:S01]  /*be00*/  IMAD.MOV.U32 R32, RZ, RZ, R39 ;  /* 0x000000ffff207224 */ /* 0x000fe200078e0027 */
[----:B------:R-:W-:Y:S01]  /*be10*/  PRMT R36, R36, 0x5410, R41 ;  /* 0x0000541024247816 */ /* 0x000fe20000000029 */
[----:B------:R-:W-:Y:S01]  /*be20*/  IMAD.MOV.U32 R25, RZ, RZ, R24 ;  /* 0x000000ffff197224 */ /* 0x000fe200078e0018 */
[----:B------:R-:W-:-:S07]  /*be30*/  PRMT R65, R65, 0x5410, R65 ;  /* 0x0000541041417816 */ /* 0x000fce0000000041 */
.L_x_7844:
[----:B------:R-:W-:Y:S05]  /*be40*/  BSYNC.RECONVERGENT B1 ;  /* 0x0000000000017941 */ /* 0x000fea0003800200 */
.L_x_7842:
        /* <DEDUP_REMOVED lines=11> */
.L_x_7846:
[----:B------:R-:W-:Y:S01]  /*bf00*/  IMAD.MOV.U32 R39, RZ, RZ, R32 ;  /* 0x000000ffff277224 */ /* 0x000fe200078e0020 */
[----:B------:R-:W-:Y:S01]  /*bf10*/  PRMT R40, R40, 0x7610, R36 ;  /* 0x0000761028287816 */ /* 0x000fe20000000024 */
[----:B------:R-:W-:Y:S01]  /*bf20*/  IMAD.MOV.U32 R24, RZ, RZ, R27 ;  /* 0x000000ffff187224 */ /* 0x000fe200078e001b */
[----:B------:R-:W-:-:S07]  /*bf30*/  PRMT R65, R66, 0x7632, R65 ;  /* 0x0000763242417816 */ /* 0x000fce0000000041 */
.L_x_7847:
[----:B------:R-:W-:Y:S05]  /*bf40*/  BSYNC.RECONVERGENT B1 ;  /* 0x0000000000017941 */ /* 0x000fea0003800200 */
.L_x_7845:
        /* <DEDUP_REMOVED lines=11> */
.L_x_7849:
[----:B------:R-:W-:Y:S01]  /*c000*/  IMAD.MOV.U32 R32, RZ, RZ, R39 ;  /* 0x000000ffff207224 */ /* 0x000fe200078e0027 */
[----:B------:R-:W-:Y:S01]  /*c010*/  PRMT R36, R40, 0x7632, R36 ;  /* 0x0000763228247816 */ /* 0x000fe20000000024 */
[----:B------:R-:W-:Y:S01]  /*c020*/  IMAD.MOV.U32 R27, RZ, RZ, R26 ;  /* 0x000000ffff1b7224 */ /* 0x000fe200078e001a */
[----:B------:R-:W-:-:S07]  /*c030*/  PRMT R66, R66, 0x5410, R66 ;  /* 0x0000541042427816 */ /* 0x000fce0000000042 */
.L_x_7850:
[----:B------:R-:W-:Y:S05]  /*c040*/  BSYNC.RECONVERGENT B1 ;  /* 0x0000000000017941 */ /* 0x000fea0003800200 */
.L_x_7848:
        /* <DEDUP_REMOVED lines=11> */
.L_x_7852:
[----:B------:R-:W-:Y:S01]  /*c100*/  IMAD.MOV.U32 R39, RZ, RZ, R32 ;  /* 0x000000ffff277224 */ /* 0x000fe200078e0020 */
[----:B------:R-:W-:Y:S01]  /*c110*/  PRMT R41, R36, 0x7610, R41 ;  /* 0x0000761024297816 */ /* 0x000fe20000000029 */
[----:B------:R-:W-:Y:S01]  /*c120*/  IMAD.MOV.U32 R26, RZ, RZ, R29 ;  /* 0x000000ffff1a7224 */ /* 0x000fe200078e001d */
[----:B------:R-:W-:-:S07]  /*c130*/  PRMT R66, R67, 0x7632, R66 ;  /* 0x0000763243427816 */ /* 0x000fce0000000042 */
.L_x_7853:
[----:B------:R-:W-:Y:S05]  /*c140*/  BSYNC.RECONVERGENT B1 ;  /* 0x0000000000017941 */ /* 0x000fea0003800200 */
.L_x_7851:
        /* <DEDUP_REMOVED lines=11> */
.L_x_7855:
[----:B------:R-:W-:Y:S01]  /*c200*/  IMAD.MOV.U32 R32, RZ, RZ, R39 ;  /* 0x000000ffff207224 */ /* 0x000fe200078e0027 */
[----:B------:R-:W-:Y:S01]  /*c210*/  PRMT R36, R36, 0x5410, R41 ;  /* 0x0000541024247816 */ /* 0x000fe20000000029 */
[----:B------:R-:W-:Y:S01]  /*c220*/  IMAD.MOV.U32 R29, RZ, RZ, R28 ;  /* 0x000000ffff1d7224 */ /* 0x000fe200078e001c */
[----:B------:R-:W-:-:S07]  /*c230*/  PRMT R67, R67, 0x5410, R67 ;  /* 0x0000541043437816 */ /* 0x000fce0000000043 */
.L_x_7856:
[----:B------:R-:W-:Y:S05]  /*c240*/  BSYNC.RECONVERGENT B1 ;  /* 0x0000000000017941 */ /* 0x000fea0003800200 */
.L_x_7854:
        /* <DEDUP_REMOVED lines=11> */
.L_x_7858:
[----:B------:R-:W-:Y:S01]  /*c300*/  IMAD.MOV.U32 R39, RZ, RZ, R32 ;  /* 0x000000ffff277224 */ /* 0x000fe200078e0020 */
[----:B------:R-:W-:Y:S01]  /*c310*/  PRMT R40, R40, 0x7610, R36 ;  /* 0x0000761028287816 */ /* 0x000fe20000000024 */
[----:B------:R-:W-:Y:S01]  /*c320*/  IMAD.MOV.U32 R28, RZ, RZ, R31 ;  /* 0x000000ffff1c7224 */ /* 0x000fe200078e001f */
[----:B------:R-:W-:-:S07]  /*c330*/  PRMT R67, R68, 0x7632, R67 ;  /* 0x0000763244437816 */ /* 0x000fce0000000043 */
.L_x_7859:
[----:B------:R-:W-:Y:S05]  /*c340*/  BSYNC.RECONVERGENT B1 ;  /* 0x0000000000017941 */ /* 0x000fea0003800200 */
.L_x_7857:
        /* <DEDUP_REMOVED lines=11> */
.L_x_7861:
[----:B------:R-:W-:Y:S01]  /*c400*/  IMAD.MOV.U32 R32, RZ, RZ, R39 ;  /* 0x000000ffff207224 */ /* 0x000fe200078e0027 */
[----:B------:R-:W-:Y:S01]  /*c410*/  PRMT R41, R40, 0x7632, R41 ;  /* 0x0000763228297816 */ /* 0x000fe20000000029 */
[----:B------:R-:W-:Y:S01]  /*c420*/  IMAD.MOV.U32 R31, RZ, RZ, R30 ;  /* 0x000000ffff1f7224 */ /* 0x000fe200078e001e */
[----:B------:R-:W-:-:S07]  /*c430*/  PRMT R68, R68, 0x5410, R68 ;  /* 0x0000541044447816 */ /* 0x000fce0000000044 */
.L_x_7862:
[----:B------:R-:W-:Y:S05]  /*c440*/  BSYNC.RECONVERGENT B1 ;  /* 0x0000000000017941 */ /* 0x000fea0003800200 */
.L_x_7860:
        /* <DEDUP_REMOVED lines=11> */
.L_x_7864:
[----:B------:R-:W-:Y:S01]  /*c500*/  IMAD.MOV.U32 R36, RZ, RZ, R32 ;  /* 0x000000ffff247224 */ /* 0x000fe200078e0020 */
[----:B------:R-:W-:Y:S01]  /*c510*/  PRMT R39, R39, 0x5410, R41 ;  /* 0x0000541027277816 */ /* 0x000fe20000000029 */
[----:B------:R-:W-:Y:S01]  /*c520*/  IMAD.MOV.U32 R30, RZ, RZ, R33 ;  /* 0x000000ffff1e7224 */ /* 0x000fe200078e0021 */
[----:B------:R-:W-:-:S07]  /*c530*/  PRMT R68, R69, 0x7632, R68 ;  /* 0x0000763245447816 */ /* 0x000fce0000000044 */
.L_x_7865:
[----:B------:R-:W-:Y:S05]  /*c540*/  BSYNC.RECONVERGENT B1 ;  /* 0x0000000000017941 */ /* 0x000fea0003800200 */
.L_x_7863:
        /* <DEDUP_REMOVED lines=10> */
.L_x_7867:
[C-C-:B------:R-:W-:Y:S01]  /*c5f0*/  PRMT R69, R39.reuse, 0x5432, R40.reuse ;  /* 0x0000543227457816 */ /* 0x140fe20000000028 */
[----:B------:R-:W-:Y:S01]  /*c600*/  IMAD.MOV.U32 R33, RZ, RZ, R37 ;  /* 0x000000ffff217224 */ /* 0x000fe200078e0025 */
[----:B------:R-:W-:Y:S01]  /*c610*/  PRMT R40, R39, 0x7632, R40 ;  /* 0x0000763227287816 */ /* 0x000fe20000000028 */
[--C-:B------:R-:W-:Y:S02]  /*c620*/  IMAD.MOV.U32 R32, RZ, RZ, R36.reuse ;  /* 0x000000ffff207224 */ /* 0x100fe400078e0024 */
[----:B------:R-:W-:-:S07]  /*c630*/  IMAD.MOV.U32 R37, RZ, RZ, R36 ;  /* 0x000000ffff257224 */ /* 0x000fce00078e0024 */
.L_x_7868:
[----:B------:R-:W-:Y:S05]  /*c640*/  BSYNC.RECONVERGENT B1 ;  /* 0x0000000000017941 */ /* 0x000fea0003800200 */
.L_x_7866:
[----:B------:R-:W-:Y:S02]  /*c650*/  VIADD R35, R35, 0x4 ;  /* 0x0000000423237836 */ /* 0x000fe40000000000 */
[----:B------:R-:W-:Y:S01]  /*c660*/  VIADD R34, R34, 0x2 ;  /* 0x0000000222227836 */ /* 0x000fe20000000000 */
[----:B------:R-:W-:Y:S06]  /*c670*/  @P1 BRA `(.L_x_7869) ;  /* 0xffffffe000101947 */ /* 0x000fec000383ffff */
.L_x_7775:
[----:B------:R-:W-:Y:S05]  /*c680*/  BSYNC.RECONVERGENT B0 ;  /* 0x0000000000007941 */ /* 0x000fea0003800200 */
.L_x_7774:
        /* <DEDUP_REMOVED lines=9> */
[----:B0-----:R-:W-:Y:S04]  /*c720*/  STL.64 [R1], R34 ;  /* 0x0000002201007387 */ /* 0x001fe80000100a00 */
[----:B------:R-:W0:Y:S04]  /*c730*/  SHFL.DOWN PT, R41, R27, 0x10, 0x1f ;  /* 0x0a001f001b297f89 */ /* 0x000e2800000e0000 */
[----:B-1----:R-:W-:Y:S04]  /*c740*/  STL.64 [R1+0x8], R36 ;  /* 0x0000082401007387 */ /* 0x002fe80000100a00 */
[----:B------:R-:W-:Y:S04]  /*c750*/  SHFL.DOWN PT, R42, R24, 0x10, 0x1f ;  /* 0x0a001f00182a7f89 */ /* 0x000fe800000e0000 */
[----:B--2---:R-:W-:Y:S04]  /*c760*/  STL.64 [R1+0x10], R38 ;  /* 0x0000102601007387 */ /* 0x004fe80000100a00 */
        /* <DEDUP_REMOVED lines=15> */
[----:B------:R-:W-:Y:S04]  /*c860*/  SHFL.DOWN PT, R40, R8, 0x10, 0x1f ;  /* 0x0a001f0008287f89 */ /* 0x000fe800000e0000 */
[----:B------:R-:W0:Y:S04]  /*c870*/  SHFL.DOWN PT, R41, R9, 0x10, 0x1f ;  /* 0x0a001f0009297f89 */ /* 0x000e2800000e0000 */
[----:B------:R-:W-:Y:S04]  /*c880*/  SHFL.DOWN PT, R34, R69, 0x10, 0x1f ;  /* 0x0a001f0045227f89 */ /* 0x000fe800000e0000 */
[----:B------:R-:W1:Y:S04]  /*c890*/  SHFL.DOWN PT, R35, R68, 0x10, 0x1f ;  /* 0x0a001f0044237f89 */ /* 0x000e6800000e0000 */
[----:B------:R-:W-:Y:S04]  /*c8a0*/  SHFL.DOWN PT, R36, R67, 0x10, 0x1f ;  /* 0x0a001f0043247f89 */ /* 0x000fe800000e0000 */
[----:B------:R-:W2:Y:S04]  /*c8b0*/  SHFL.DOWN PT, R37, R66, 0x10, 0x1f ;  /* 0x0a001f0042257f89 */ /* 0x000ea800000e0000 */
[----:B------:R-:W-:Y:S04]  /*c8c0*/  SHFL.DOWN PT, R38, R65, 0x10, 0x1f ;  /* 0x0a001f0041267f89 */ /* 0x000fe800000e0000 */
[----:B------:R-:W-:Y:S04]  /*c8d0*/  SHFL.DOWN PT, R39, R64, 0x10, 0x1f ;  /* 0x0a001f0040277f89 */ /* 0x000fe800000e0000 */
[----:B------:R-:W-:Y:S04]  /*c8e0*/  SHFL.DOWN PT, R42, R6, 0x10, 0x1f ;  /* 0x0a001f00062a7f89 */ /* 0x000fe800000e0000 */
[----:B------:R-:W3:Y:S04]  /*c8f0*/  SHFL.DOWN PT, R43, R7, 0x10, 0x1f ;  /* 0x0a001f00072b7f89 */ /* 0x000ee800000e0000 */
[----:B------:R-:W-:Y:S04]  /*c900*/  SHFL.DOWN PT, R44, R63, 0x10, 0x1f ;  /* 0x0a001f003f2c7f89 */ /* 0x000fe800000e0000 */
[----:B------:R-:W4:Y:S04]  /*c910*/  SHFL.DOWN PT, R45, R62, 0x10, 0x1f ;  /* 0x0a001f003e2d7f89 */ /* 0x000f2800000e0000 */
[----:B0-----:R-:W-:Y:S04]  /*c920*/  STL.64 [R1+0x60], R40 ;  /* 0x0000602801007387 */ /* 0x001fe80000100a00 */
[----:B-1----:R-:W-:Y:S04]  /*c930*/  STL.64 [R1+0x80], R34 ;  /* 0x0000802201007387 */ /* 0x002fe80000100a00 */
[----:B--2---:R-:W-:Y:S04]  /*c940*/  STL.64 [R1+0x88], R36 ;  /* 0x0000882401007387 */ /* 0x004fe80000100a00 */
[----:B---3--:R-:W-:Y:S04]  /*c950*/  STL.64 [R1+0x68], R42 ;  /* 0x0000682a01007387 */ /* 0x008fe80000100a00 */
[----:B------:R-:W-:Y:S04]  /*c960*/  STL.64 [R1+0x90], R38 ;  /* 0x0000902601007387 */ /* 0x000fe80000100a00 */
[----:B----4-:R-:W-:Y:S04]  /*c970*/  STL.64 [R1+0x98], R44 ;  /* 0x0000982c01007387 */ /* 0x010fe80000100a00 */
        /* <DEDUP_REMOVED lines=9> */
[----:B------:R-:W-:Y:S04]  /*ca10*/  SHFL.DOWN PT, R37, R58, 0x10, 0x1f ;  /* 0x0a001f003a257f89 */ /* 0x000fe800000e0000 */
[----:B------:R-:W-:Y:S04]  /*ca20*/  SHFL.DOWN PT, R38, R57, 0x10, 0x1f ;  /* 0x0a001f0039267f89 */ /* 0x000fe800000e0000 */
[----:B------:R-:W-:Y:S04]  /*ca30*/  SHFL.DOWN PT, R39, R56, 0x10, 0x1f ;  /* 0x0a001f0038277f89 */ /* 0x000fe800000e0000 */
        /* <DEDUP_REMOVED lines=13> */
[----:B----4-:R-:W-:Y:S04]  /*cb10*/  STL.64 [R1+0xb8], R44 ;  /* 0x0000b82c01007387 */ /* 0x010fe80000100a00 */
[----:B-----5:R0:W-:Y:S02]  /*cb20*/  STL.64 [R1+0x30], R46 ;  /* 0x0000302e01007387 */ /* 0x0201e40000100a00 */
[----:B0-----:R-:W-:Y:S01]  /*cb30*/  VIADD R46, R1, 0xc0 ;  /* 0x000000c0012e7836 */ /* 0x001fe20000000000 */
[----:B------:R-:W-:Y:S06]  /*cb40*/  @P0 BRA `(.L_x_7871) ;  /* 0x0000001c00fc0947 */ /* 0x000fec0003800000 */
[----:B------:R-:W-:Y:S01]  /*cb50*/  IMAD.MOV.U32 R35, RZ, RZ, R32 ;  /* 0x000000ffff237224 */ /* 0x000fe200078e0020 */
[----:B------:R-:W-:Y:S01]  /*cb60*/  PRMT R38, R69, 0x7610, R38 ;  /* 0x0000761045267816 */ /* 0x000fe20000000026 */
[----:B------:R-:W-:-:S07]  /*cb70*/  IMAD.MOV.U32 R36, RZ, RZ, RZ ;  /* 0x000000ffff247224 */ /* 0x000fce00078e00ff */
.L_x_7965:
[----:B------:R-:W-:-:S04]  /*cb80*/  IMAD R37, R36, 0x2, R1 ;  /* 0x0000000224257824 */ /* 0x000fc800078e0201 */
[C---:B------:R-:W-:Y:S02]  /*cb90*/  IMAD R32, R36.reuse, 0x2, R37 ;  /* 0x0000000224207824 */ /* 0x040fe400078e0225 */
        /* <DEDUP_REMOVED lines=20> */
.L_x_7873:
[----:B------:R-:W-:Y:S01]  /*cce0*/  IMAD.MOV.U32 R32, RZ, RZ, R3 ;  /* 0x000000ffff207224 */ /* 0x000fe200078e0003 */
[C---:B------:R-:W-:Y:S01]  /*ccf0*/  PRMT R34, R54.reuse, 0x7632, R34 ;  /* 0x0000763236227816 */ /* 0x040fe20000000022 */
[----:B------:R-:W-:Y:S01]  /*cd00*/  IMAD.MOV.U32 R3, RZ, RZ, R2 ;  /* 0x000000ffff037224 */ /* 0x000fe200078e0002 */
[----:B------:R-:W-:-:S07]  /*cd10*/  PRMT R54, R54, 0x5410, R54 ;  /* 0x0000541036367816 */ /* 0x000fce0000000036 */
.L_x_7874:
[----:B------:R-:W-:Y:S05]  /*cd20*/  BSYNC.RECONVERGENT B1 ;  /* 0x0000000000017941 */ /* 0x000fea0003800200 */
.L_x_7872:
        /* <DEDUP_REMOVED lines=11> */
.L_x_7876:
[----:B------:R-:W-:Y:S01]  /*cde0*/  IMAD.MOV.U32 R37, RZ, RZ, R32 ;  /* 0x000000ffff257224 */ /* 0x000fe200078e0020 */
[----:B------:R-:W-:Y:S01]  /*cdf0*/  PRMT R39, R34, 0x7610, R39 ;  /* 0x0000761022277816 */ /* 0x000fe20000000027 */
[----:B------:R-:W-:Y:S01]  /*ce00*/  IMAD.MOV.U32 R2, RZ, RZ, R5 ;  /* 0x000000ffff027224 */ /* 0x000fe200078e0005 */
[----:B------:R-:W-:-:S07]  /*ce10*/  PRMT R54, R55, 0x7632, R54 ;  /* 0x0000763237367816 */ /* 0x000fce0000000036 */
.L_x_7877:
[----:B------:R-:W-:Y:S05]  /*ce20*/  BSYNC.RECONVERGENT B1 ;  /* 0x0000000000017941 */ /* 0x000fea0003800200 */
.L_x_7875:
        /* <DEDUP_REMOVED lines=11> */
.L_x_7879:
[----:B------:R-:W-:Y:S01]  /*cee0*/  IMAD.MOV.U32 R32, RZ, RZ, R37 ;  /* 0x000000ffff207224 */ /* 0x000fe200078e0025 */
[----:B------:R-:W-:Y:S01]  /*cef0*/  PRMT R34, R34, 0x5410, R39 ;  /* 0x0000541022227816 */ /* 0x000fe20000000027 */
[----:B------:R-:W-:Y:S01]  /*cf00*/  IMAD.MOV.U32 R5, RZ, RZ, R4 ;  /* 0x000000ffff057224 */ /* 0x000fe200078e0004 */
[----:B------:R-:W-:-:S07]  /*cf10*/  PRMT R55, R55, 0x5410, R55 ;  /* 0x0000541037377816 */ /* 0x000fce0000000037 */
.L_x_7880:
[----:B------:R-:W-:Y:S05]  /*cf20*/  BSYNC.RECONVERGENT B1 ;  /* 0x0000000000017941 */ /* 0x000fea0003800200 */
.L_x_7878:
        /* <DEDUP_REMOVED lines=11> */
.L_x_7882:
[----:B------:R-:W-:Y:S01]  /*cfe0*/  IMAD.MOV.U32 R37, RZ, RZ, R32 ;  /* 0x000000ffff257224 */ /* 0x000fe200078e0020 */
[----:B------:R-:W-:Y:S01]  /*cff0*/  PRMT R38, R38, 0x7610, R34 ;  /* 0x0000761026267816 */ /* 0x000fe20000000022 */
[----:B------:R-:W-:Y:S01]  /*d000*/  IMAD.MOV.U32 R4, RZ, RZ, R7 ;  /* 0x000000ffff047224 */ /* 0x000fe200078e0007 */
[----:B------:R-:W-:-:S07]  /*d010*/  PRMT R55, R56, 0x7632, R55 ;  /* 0x0000763238377816 */ /* 0x000fce0000000037 */
.L_x_7883:
[----:B------:R-:W-:Y:S05]  /*d020*/  BSYNC.RECONVERGENT B1 ;  /* 0x0000000000017941 */ /* 0x000fea0003800200 */
.L_x_7881:
        /* <DEDUP_REMOVED lines=11> */
.L_x_7885:
[----:B------:R-:W-:Y:S01]  /*d0e0*/  IMAD.MOV.U32 R32, RZ, RZ, R37 ;  /* 0x000000ffff207224 */ /* 0x000fe200078e0025 */
[----:B------:R-:W-:Y:S01]  /*d0f0*/  PRMT R34, R38, 0x7632, R34 ;  /* 0x0000763226227816 */ /* 0x000fe20000000022 */
[----:B------:R-:W-:Y:S01]  /*d100*/  IMAD.MOV.U32 R7, RZ, RZ, R6 ;  /* 0x000000ffff077224 */ /* 0x000fe200078e0006 */
[----:B------:R-:W-:-:S07]  /*d110*/  PRMT R56, R56, 0x5410, R56 ;  /* 0x0000541038387816 */ /* 0x000fce0000000038 */
.L_x_7886:
[----:B------:R-:W-:Y:S05]  /*d120*/  BSYNC.RECONVERGENT B1 ;  /* 0x0000000000017941 */ /* 0x000fea0003800200 */
.L_x_7884:
        /* <DEDUP_REMOVED lines=11> */
.L_x_7888:
[----:B------:R-:W-:Y:S01]  /*d1e0*/  IMAD.MOV.U32 R37, RZ, RZ, R32 ;  /* 0x000000ffff257224 */ /* 0x000fe200078e0020 */
[----:B------:R-:W-:Y:S01]  /*d1f0*/  PRMT R39, R34, 0x7610, R39 ;  /* 0x0000761022277816 */ /* 0x000fe20000000027 */
[----:B------:R-:W-:Y:S01]  /*d200*/  IMAD.MOV.U32 R6, RZ, RZ, R9 ;  /* 0x000000ffff067224 */ /* 0x000fe200078e0009 */
[----:B------:R-:W-:-:S07]  /*d210*/  PRMT R56, R57, 0x7632, R56 ;  /* 0x0000763239387816 */ /* 0x000fce0000000038 */
.L_x_7889:
[----:B------:R-:W-:Y:S05]  /*d220*/  BSYNC.RECONVERGENT B1 ;  /* 0x0000000000017941 */ /* 0x000fea0003800200 */
.L_x_7887:
        /* <DEDUP_REMOVED lines=11> */
.L_x_7891:
[----:B------:R-:W-:Y:S01]  /*d2e0*/  IMAD.MOV.U32 R32, RZ, RZ, R37 ;  /* 0x000000ffff207224 */ /* 0x000fe200078e0025 */
[----:B------:R-:W-:Y:S01]  /*d2f0*/  PRMT R34, R34, 0x5410, R39 ;  /* 0x0000541022227816 */ /* 0x000fe20000000027 */
[----:B------:R-:W-:Y:S01]  /*d300*/  IMAD.MOV.U32 R9, RZ, RZ, R8 ;  /* 0x000000ffff097224 */ /* 0x000fe200078e0008 */
[----:B------:R-:W-:-:S07]  /*d310*/  PRMT R57, R57, 0x5410, R57 ;  /* 0x0000541039397816 */ /* 0x000fce0000000039 */
.L_x_7892:
[----:B------:R-:W-:Y:S05]  /*d320*/  BSYNC.RECONVERGENT B1 ;  /* 0x0000000000017941 */ /* 0x000fea0003800200 */
.L_x_7890:
        /* <DEDUP_REMOVED lines=11> */
.L_x_7894:
[----:B------:R-:W-:Y:S01]  /*d3e0*/  IMAD.MOV.U32 R37, RZ, RZ, R32 ;  /* 0x000000ffff257224 */ /* 0x000fe200078e0020 */
[----:B------:R-:W-:Y:S01]  /*d3f0*/  PRMT R38, R38, 0x7610, R34 ;  /* 0x0000761026267816 */ /* 0x000fe20000000022 */
[----:B------:R-:W-:Y:S01]  /*d400*/  IMAD.MOV.U32 R8, RZ, RZ, R11 ;  /* 0x000000ffff087224 */ /* 0x000fe200078e000b */
[----:B------:R-:W-:-:S07]  /*d410*/  PRMT R57, R58, 0x7632, R57 ;  /* 0x000076323a397816 */ /* 0x000fce0000000039 */
.L_x_7895:
[----:B------:R-:W-:Y:S05]  /*d420*/  BSYNC.RECONVERGENT B1 ;  /* 0x0000000000017941 */ /* 0x000fea0003800200 */
.L_x_7893:
        /* <DEDUP_REMOVED lines=11> */
.L_x_7897:
[----:B------:R-:W-:Y:S01]  /*d4e0*/  IMAD.MOV.U32 R32, RZ, RZ, R37 ;  /* 0x000000ffff207224 */ /* 0x000fe200078e0025 */
[----:B------:R-:W-:Y:S01]  /*d4f0*/  PRMT R34, R38, 0x7632, R34 ;  /* 0x0000763226227816 */ /* 0x000fe20000000022 */
[----:B------:R-:W-:Y:S01]  /*d500*/  IMAD.MOV.U32 R11, RZ, RZ, R10 ;  /* 0x000000ffff0b7224 */ /* 0x000fe200078e000a */
[----:B------:R-:W-:-:S07]  /*d510*/  PRMT R58, R58, 0x5410, R58 ;  /* 0x000054103a3a7816 */ /* 0x000fce000000003a */
.L_x_7898:
[----:B------:R-:W-:Y:S05]  /*d520*/  BSYNC.RECONVERGENT B1 ;  /* 0x0000000000017941 */ /* 0x000fea0003800200 */
.L_x_7896:
        /* <DEDUP_REMOVED lines=11> */
.L_x_7900:
[----:B------:R-:W-:Y:S01]  /*d5e0*/  IMAD.MOV.U32 R37, RZ, RZ, R32 ;  /* 0x000000ffff257224 */ /* 0x000fe200078e0020 */
[----:B------:R-:W-:Y:S01]  /*d5f0*/  PRMT R39, R34, 0x7610, R39 ;  /* 0x0000761022277816 */ /* 0x000fe20000000027 */
[----:B------:R-:W-:Y:S01]  /*d600*/  IMAD.MOV.U32 R10, RZ, RZ, R13 ;  /* 0x000000ffff0a7224 */ /* 0x000fe200078e000d */
[----:B------:R-:W-:-:S07]  /*d610*/  PRMT R58, R59, 0x7632, R58 ;  /* 0x000076323b3a7816 */ /* 0x000fce000000003a */
.L_x_7901:
[----:B------:R-:W-:Y:S05]  /*d620*/  BSYNC.RECONVERGENT B1 ;  /* 0x0000000000017941 */ /* 0x000fea0003800200 */
.L_x_7899:
        /* <DEDUP_REMOVED lines=11> */
.L_x_7903:
[----:B------:R-:W-:Y:S01]  /*d6e0*/  IMAD.MOV.U32 R32, RZ, RZ, R37 ;  /* 0x000000ffff207224 */ /* 0x000fe200078e0025 */
[----:B------:R-:W-:Y:S01]  /*d6f0*/  PRMT R34, R34, 0x5410, R39 ;  /* 0x0000541022227816 */ /* 0x000fe20000000027 */
[----:B------:R-:W-:Y:S01]  /*d700*/  IMAD.MOV.U32 R13, RZ, RZ, R12 ;  /* 0x000000ffff0d7224 */ /* 0x000fe200078e000c */
[----:B------:R-:W-:-:S07]  /*d710*/  PRMT R59, R59, 0x5410, R59 ;  /* 0x000054103b3b7816 */ /* 0x000fce000000003b */
.L_x_7904:
[----:B------:R-:W-:Y:S05]  /*d720*/  BSYNC.RECONVERGENT B1 ;  /* 0x0000000000017941 */ /* 0x000fea0003800200 */
.L_x_7902:
        /* <DEDUP_REMOVED lines=11> */
.L_x_7906:
[----:B------:R-:W-:Y:S01]  /*d7e0*/  IMAD.MOV.U32 R37, RZ, RZ, R32 ;  /* 0x000000ffff257224 */ /* 0x000fe200078e0020 */
[----:B------:R-:W-:Y:S01]  /*d7f0*/  PRMT R38, R38, 0x7610, R34 ;  /* 0x0000761026267816 */ /* 0x000fe20000000022 */
[----:B------:R-:W-:Y:S01]  /*d800*/  IMAD.MOV.U32 R12, RZ, RZ, R15 ;  /* 0x000000ffff0c7224 */ /* 0x000fe200078e000f */
[----:B------:R-:W-:-:S07]  /*d810*/  PRMT R59, R60, 0x7632, R59 ;  /* 0x000076323c3b7816 */ /* 0x000fce000000003b */
.L_x_7907:
[----:B------:R-:W-:Y:S05]  /*d820*/  BSYNC.RECONVERGENT B1 ;  /* 0x0000000000017941 */ /* 0x000fea0003800200 */
.L_x_7905:
        /* <DEDUP_REMOVED lines=11> */
.L_x_7909:
[----:B------:R-:W-:Y:S01]  /*d8e0*/  IMAD.MOV.U32 R32, RZ, RZ, R37 ;  /* 0x000000ffff207224 */ /* 0x000fe200078e0025 */
[----:B------:R-:W-:Y:S01]  /*d8f0*/  PRMT R34, R38, 0x7632, R34 ;  /* 0x0000763226227816 */ /* 0x000fe20000000022 */
[----:B------:R-:W-:Y:S01]  /*d900*/  IMAD.MOV.U32 R15, RZ, RZ, R14 ;  /* 0x000000ffff0f7224 */ /* 0x000fe200078e000e */
[----:B------:R-:W-:-:S07]  /*d910*/  PRMT R60, R60, 0x5410, R60 ;  /* 0x000054103c3c7816 */ /* 0x000fce000000003c */
.L_x_7910:
[----:B------:R-:W-:Y:S05]  /*d920*/  BSYNC.RECONVERGENT B1 ;  /* 0x0000000000017941 */ /* 0x000fea0003800200 */
.L_x_7908:
        /* <DEDUP_REMOVED lines=11> */
.L_x_7912:
[----:B------:R-:W-:Y:S01]  /*d9e0*/  IMAD.MOV.U32 R37, RZ, RZ, R32 ;  /* 0x000000ffff257224 */ /* 0x000fe200078e0020 */
[----:B------:R-:W-:Y:S01]  /*d9f0*/  PRMT R39, R34, 0x7610, R39 ;  /* 0x0000761022277816 */ /* 0x000fe20000000027 */
[----:B------:R-:W-:Y:S01]  /*da00*/  IMAD.MOV.U32 R14, RZ, RZ, R17 ;  /* 0x000000ffff0e7224 */ /* 0x000fe200078e0011 */
[----:B------:R-:W-:-:S07]  /*da10*/  PRMT R60, R61, 0x7632, R60 ;  /* 0x000076323d3c7816 */ /* 0x000fce000000003c */
.L_x_7913:
[----:B------:R-:W-:Y:S05]  /*da20*/  BSYNC.RECONVERGENT B1 ;  /* 0x0000000000017941 */ /* 0x000fea0003800200 */
.L_x_7911:
        /* <DEDUP_REMOVED lines=11> */
.L_x_7915:
[----:B------:R-:W-:Y:S01]  /*dae0*/  IMAD.MOV.U32 R32, RZ, RZ, R37 ;  /* 0x000000ffff207224 */ /* 0x000fe200078e0025 */
[----:B------:R-:W-:Y:S01]  /*daf0*/  PRMT R34, R34, 0x5410, R39 ;  /* 0x0000541022227816 */ /* 0x000fe20000000027 */
[----:B------:R-:W-:Y:S01]  /*db00*/  IMAD.MOV.U32 R17, RZ, RZ, R16 ;  /* 0x000000ffff117224 */ /* 0x000fe200078e0010 */
[----:B------:R-:W-:-:S07]  /*db10*/  PRMT R61, R61, 0x5410, R61 ;  /* 0x000054103d3d7816 */ /* 0x000fce000000003d */
.L_x_7916:
[----:B------:R-:W-:Y:S05]  /*db20*/  BSYNC.RECONVERGENT B1 ;  /* 0x0000000000017941 */ /* 0x000fea0003800200 */
.L_x_7914:
        /* <DEDUP_REMOVED lines=11> */
.L_x_7918:
[----:B------:R-:W-:Y:S01]  /*dbe0*/  IMAD.MOV.U32 R37, RZ, RZ, R32 ;  /* 0x000000ffff257224 */ /* 0x000fe200078e0020 */
[----:B------:R-:W-:Y:S01]  /*dbf0*/  PRMT R38, R38, 0x7610, R34 ;  /* 0x0000761026267816 */ /* 0x000fe20000000022 */
[----:B------:R-:W-:Y:S01]  /*dc00*/  IMAD.MOV.U32 R16, RZ, RZ, R19 ;  /* 0x000000ffff107224 */ /* 0x000fe200078e0013 */
[----:B------:R-:W-:-:S07]  /*dc10*/  PRMT R61, R62, 0x7632, R61 ;  /* 0x000076323e3d7816 */ /* 0x000fce000000003d */
.L_x_7919:
[----:B------:R-:W-:Y:S05]  /*dc20*/  BSYNC.RECONVERGENT B1 ;  /* 0x0000000000017941 */ /* 0x000fea0003800200 */
.L_x_7917:
        /* <DEDUP_REMOVED lines=11> */
.L_x_7921:
[----:B------:R-:W-:Y:S01]  /*dce0*/  IMAD.MOV.U32 R32, RZ, RZ, R37 ;  /* 0x000000ffff207224 */ /* 0x000fe200078e0025 */
[----:B------:R-:W-:Y:S01]  /*dcf0*/  PRMT R34, R38, 0x7632, R34 ;  /* 0x0000763226227816 */ /* 0x000fe20000000022 */
[----:B------:R-:W-:Y:S01]  /*dd00*/  IMAD.MOV.U32 R19, RZ, RZ, R18 ;  /* 0x000000ffff137224 */ /* 0x000fe200078e0012 */
[----:B------:R-:W-:-:S07]  /*dd10*/  PRMT R62, R62, 0x5410, R62 ;  /* 0x000054103e3e7816 */ /* 0x000fce000000003e */
.L_x_7922:
[----:B------:R-:W-:Y:S05]  /*dd20*/  BSYNC.RECONVERGENT B1 ;  /* 0x0000000000017941 */ /* 0x000fea0003800200 */
.L_x_7920:
        /* <DEDUP_REMOVED lines=11> */
.L_x_7924:
[----:B------:R-:W-:Y:S01]  /*dde0*/  IMAD.MOV.U32 R37, RZ, RZ, R32 ;  /* 0x000000ffff257224 */ /* 0x000fe200078e0020 */
[----:B------:R-:W-:Y:S01]  /*ddf0*/  PRMT R39, R34, 0x7610, R39 ;  /* 0x0000761022277816 */ /* 0x000fe20000000027 */
[----:B------:R-:W-:Y:S01]  /*de00*/  IMAD.MOV.U32 R18, RZ, RZ, R21 ;  /* 0x000000ffff127224 */ /* 0x000fe200078e0015 */
[----:B------:R-:W-:-:S07]  /*de10*/  PRMT R62, R63, 0x7632, R62 ;  /* 0x000076323f3e7816 */ /* 0x000fce000000003e */
.L_x_7925:
[----:B------:R-:W-:Y:S05]  /*de20*/  BSYNC.RECONVERGENT B1 ;  /* 0x0000000000017941 */ /* 0x000fea0003800200 */
.L_x_7923:
        /* <DEDUP_REMOVED lines=11> */
.L_x_7927:
[----:B------:R-:W-:Y:S01]  /*dee0*/  IMAD.MOV.U32 R32, RZ, RZ, R37 ;  /* 0x000000ffff207224 */ /* 0x000fe200078e0025 */
[----:B------:R-:W-:Y:S01]  /*def0*/  PRMT R34, R34, 0x5410, R39 ;  /* 0x0000541022227816 */ /* 0x000fe20000000027 */
[----:B------:R-:W-:Y:S01]  /*df00*/  IMAD.MOV.U32 R21, RZ, RZ, R20 ;  /* 0x000000ffff157224 */ /* 0x000fe200078e0014 */
[----:B------:R-:W-:-:S07]  /*df10*/  PRMT R63, R63, 0x5410, R63 ;  /* 0x000054103f3f7816 */ /* 0x000fce000000003f */
.L_x_7928:
[----:B------:R-:W-:Y:S05]  /*df20*/  BSYNC.RECONVERGENT B1 ;  /* 0x0000000000017941 */ /* 0x000fea0003800200 */
.L_x_7926:
        /* <DEDUP_REMOVED lines=11> */
.L_x_7930:
[----:B------:R-:W-:Y:S01]  /*dfe0*/  IMAD.MOV.U32 R37, RZ, RZ, R32 ;  /* 0x000000ffff257224 */ /* 0x000fe200078e0020 */
[----:B------:R-:W-:Y:S01]  /*dff0*/  PRMT R38, R38, 0x7610, R34 ;  /* 0x0000761026267816 */ /* 0x000fe20000000022 */
[----:B------:R-:W-:Y:S01]  /*e000*/  IMAD.MOV.U32 R20, RZ, RZ, R23 ;  /* 0x000000ffff147224 */ /* 0x000fe200078e0017 */
[----:B------:R-:W-:-:S07]  /*e010*/  PRMT R63, R64, 0x7632, R63 ;  /* 0x00007632403f7816 */ /* 0x000fce000000003f */
.L_x_7931:
[----:B------:R-:W-:Y:S05]  /*e020*/  BSYNC.RECONVERGENT B1 ;  /* 0x0000000000017941 */ /* 0x000fea0003800200 */
.L_x_7929:
        /* <DEDUP_REMOVED lines=11> */
.L_x_7933:
[----:B------:R-:W-:Y:S01]  /*e0e0*/  IMAD.MOV.U32 R32, RZ, RZ, R37 ;  /* 0x000000ffff207224 */ /* 0x000fe200078e0025 */
[----:B------:R-:W-:Y:S01]  /*e0f0*/  PRMT R34, R38, 0x7632, R34 ;  /* 0x0000763226227816 */ /* 0x000fe20000000022 */
[----:B------:R-:W-:Y:S01]  /*e100*/  IMAD.MOV.U32 R23, RZ, RZ, R22 ;  /* 0x000000ffff177224 */ /* 0x000fe200078e0016 */
[----:B------:R-:W-:-:S07]  /*e110*/  PRMT R64, R64, 0x5410, R64 ;  /* 0x0000541040407816 */ /* 0x000fce0000000040 */
.L_x_7934:
[----:B------:R-:W-:Y:S05]  /*e120*/  BSYNC.RECONVERGENT B1 ;  /* 0x0000000000017941 */ /* 0x000fea0003800200 */
.L_x_7932:
        /* <DEDUP_REMOVED lines=11> */
.L_x_7936:
[----:B------:R-:W-:Y:S01]  /*e1e0*/  IMAD.MOV.U32 R37, RZ, RZ, R32 ;  /* 0x000000ffff257224 */ /* 0x000fe200078e0020 */
[----:B------:R-:W-:Y:S01]  /*e1f0*/  PRMT R39, R34, 0x7610, R39 ;  /* 0x0000761022277816 */ /* 0x000fe20000000027 */
[----:B------:R-:W-:Y:S01]  /*e200*/  IMAD.MOV.U32 R22, RZ, RZ, R25 ;  /* 0x000000ffff167224 */ /* 0x000fe200078e0019 */
[----:B------:R-:W-:-:S07]  /*e210*/  PRMT R64, R65, 0x7632, R64 ;  /* 0x0000763241407816 */ /* 0x000fce0000000040 */
.L_x_7937:
[----:B------:R-:W-:Y:S05]  /*e220*/  BSYNC.RECONVERGENT B1 ;  /* 0x0000000000017941 */ /* 0x000fea0003800200 */
.L_x_7935:
        /* <DEDUP_REMOVED lines=11> */
.L_x_7939:
[----:B------:R-:W-:Y:S01]  /*e2e0*/  IMAD.MOV.U32 R32, RZ, RZ, R37 ;  /* 0x000000ffff207224 */ /* 0x000fe200078e0025 */
[----:B------:R-:W-:Y:S01]  /*e2f0*/  PRMT R34, R34, 0x5410, R39 ;  /* 0x0000541022227816 */ /* 0x000fe20000000027 */
[----:B------:R-:W-:Y:S01]  /*e300*/  IMAD.MOV.U32 R25, RZ, RZ, R24 ;  /* 0x000000ffff197224 */ /* 0x000fe200078e0018 */
[----:B------:R-:W-:-:S07]  /*e310*/  PRMT R65, R65, 0x5410, R65 ;  /* 0x0000541041417816 */ /* 0x000fce0000000041 */
.L_x_7940:
[----:B------:R-:W-:Y:S05]  /*e320*/  BSYNC.RECONVERGENT B1 ;  /* 0x0000000000017941 */ /* 0x000fea0003800200 */
.L_x_7938:
        /* <DEDUP_REMOVED lines=11> */
.L_x_7942:
[----:B------:R-:W-:Y:S01]  /*e3e0*/  IMAD.MOV.U32 R37, RZ, RZ, R32 ;  /* 0x000000ffff257224 */ /* 0x000fe200078e0020 */
[----:B------:R-:W-:Y:S01]  /*e3f0*/  PRMT R38, R38, 0x7610, R34 ;  /* 0x0000761026267816 */ /* 0x000fe20000000022 */
[----:B------:R-:W-:Y:S01]  /*e400*/  IMAD.MOV.U32 R24, RZ, RZ, R27 ;  /* 0x000000ffff187224 */ /* 0x000fe200078e001b */
[----:B------:R-:W-:-:S07]  /*e410*/  PRMT R65, R66, 0x7632, R65 ;  /* 0x0000763242417816 */ /* 0x000fce0000000041 */
.L_x_7943:
[----:B------:R-:W-:Y:S05]  /*e420*/  BSYNC.RECONVERGENT B1 ;  /* 0x0000000000017941 */ /* 0x000fea0003800200 */
.L_x_7941:
        /* <DEDUP_REMOVED lines=11> */
.L_x_7945:
[----:B------:R-:W-:Y:S01]  /*e4e0*/  IMAD.MOV.U32 R32, RZ, RZ, R37 ;  /* 0x000000ffff207224 */ /* 0x000fe200078e0025 */
[----:B------:R-:W-:Y:S01]  /*e4f0*/  PRMT R34, R38, 0x7632, R34 ;  /* 0x0000763226227816 */ /* 0x000fe20000000022 */
[----:B------:R-:W-:Y:S01]  /*e500*/  IMAD.MOV.U32 R27, RZ, RZ, R26 ;  /* 0x000000ffff1b7224 */ /* 0x000fe200078e001a */
[----:B------:R-:W-:-:S07]  /*e510*/  PRMT R66, R66, 0x5410, R66 ;  /* 0x0000541042427816 */ /* 0x000fce0000000042 */
.L_x_7946:
[----:B------:R-:W-:Y:S05]  /*e520*/  BSYNC.RECONVERGENT B1 ;  /* 0x0000000000017941 */ /* 0x000fea0003800200 */
.L_x_7944:
        /* <DEDUP_REMOVED lines=11> */
.L_x_7948:
[----:B------:R-:W-:Y:S01]  /*e5e0*/  IMAD.MOV.U32 R37, RZ, RZ, R32 ;  /* 0x000000ffff257224 */ /* 0x000fe200078e0020 */
[----:B------:R-:W-:Y:S01]  /*e5f0*/  PRMT R39, R34, 0x7610, R39 ;  /* 0x0000761022277816 */ /* 0x000fe20000000027 */
[----:B------:R-:W-:Y:S01]  /*e600*/  IMAD.MOV.U32 R26, RZ, RZ, R29 ;  /* 0x000000ffff1a7224 */ /* 0x000fe200078e001d */
[----:B------:R-:W-:-:S07]  /*e610*/  PRMT R66, R67, 0x7632, R66 ;  /* 0x0000763243427816 */ /* 0x000fce0000000042 */
.L_x_7949:
[----:B------:R-:W-:Y:S05]  /*e620*/  BSYNC.RECONVERGENT B1 ;  /* 0x0000000000017941 */ /* 0x000fea0003800200 */
.L_x_7947:
        /* <DEDUP_REMOVED lines=11> */
.L_x_7951:
[----:B------:R-:W-:Y:S01]  /*e6e0*/  IMAD.MOV.U32 R32, RZ, RZ, R37 ;  /* 0x000000ffff207224 */ /* 0x000fe200078e0025 */
[----:B------:R-:W-:Y:S01]  /*e6f0*/  PRMT R34, R39, 0x7610, R34 ;  /* 0x0000761027227816 */ /* 0x000fe20000000022 */
[----:B------:R-:W-:Y:S01]  /*e700*/  IMAD.MOV.U32 R29, RZ, RZ, R28 ;  /* 0x000000ffff1d7224 */ /* 0x000fe200078e001c */
[----:B------:R-:W-:-:S07]  /*e710*/  PRMT R67, R67, 0x5410, R67 ;  /* 0x0000541043437816 */ /* 0x000fce0000000043 */
.L_x_7952:
[----:B------:R-:W-:Y:S05]  /*e720*/  BSYNC.RECONVERGENT B1 ;  /* 0x0000000000017941 */ /* 0x000fea0003800200 */
.L_x_7950:
        /* <DEDUP_REMOVED lines=11> */
.L_x_7954:
[----:B------:R-:W-:Y:S01]  /*e7e0*/  IMAD.MOV.U32 R37, RZ, RZ, R32 ;  /* 0x000000ffff257224 */ /* 0x000fe200078e0020 */
[----:B------:R-:W-:Y:S01]  /*e7f0*/  PRMT R34, R34, 0x5410, R34 ;  /* 0x0000541022227816 */ /* 0x000fe20000000022 */
[----:B------:R-:W-:Y:S01]  /*e800*/  IMAD.MOV.U32 R28, RZ, RZ, R31 ;  /* 0x000000ffff1c7224 */ /* 0x000fe200078e001f */
[----:B------:R-:W-:-:S07]  /*e810*/  PRMT R67, R68, 0x7632, R67 ;  /* 0x0000763244437816 */ /* 0x000fce0000000043 */
.L_x_7955:
[----:B------:R-:W-:Y:S05]  /*e820*/  BSYNC.RECONVERGENT B1 ;  /* 0x0000000000017941 */ /* 0x000fea0003800200 */
.L_x_7953:
        /* <DEDUP_REMOVED lines=11> */
.L_x_7957:
[----:B------:R-:W-:Y:S01]  /*e8e0*/  IMAD.MOV.U32 R32, RZ, RZ, R37 ;  /* 0x000000ffff207224 */ /* 0x000fe200078e0025 */
[----:B------:R-:W-:Y:S01]  /*e8f0*/  PRMT R39, R34, 0x7632, R39 ;  /* 0x0000763222277816 */ /* 0x000fe20000000027 */
[----:B------:R-:W-:Y:S01]  /*e900*/  IMAD.MOV.U32 R31, RZ, RZ, R30 ;  /* 0x000000ffff1f7224 */ /* 0x000fe200078e001e */
[----:B------:R-:W-:-:S07]  /*e910*/  PRMT R68, R68, 0x5410, R68 ;  /* 0x0000541044447816 */ /* 0x000fce0000000044 */
.L_x_7958:
[----:B------:R-:W-:Y:S05]  /*e920*/  BSYNC.RECONVERGENT B1 ;  /* 0x0000000000017941 */ /* 0x000fea0003800200 */
.L_x_7956:
        /* <DEDUP_REMOVED lines=11> */
.L_x_7960:
[----:B------:R-:W-:Y:S01]  /*e9e0*/  IMAD.MOV.U32 R34, RZ, RZ, R32 ;  /* 0x000000ffff227224 */ /* 0x000fe200078e0020 */
[----:B------:R-:W-:Y:S01]  /*e9f0*/  PRMT R37, R37, 0x5410, R39 ;  /* 0x0000541025257816 */ /* 0x000fe20000000027 */
[----:B------:R-:W-:Y:S01]  /*ea00*/  IMAD.MOV.U32 R30, RZ, RZ, R33 ;  /* 0x000000ffff1e7224 */ /* 0x000fe200078e0021 */
[----:B------:R-:W-:-:S07]  /*ea10*/  PRMT R68, R69, 0x7632, R68 ;  /* 0x0000763245447816 */ /* 0x000fce0000000044 */
.L_x_7961:
[----:B------:R-:W-:Y:S05]  /*ea20*/  BSYNC.RECONVERGENT B1 ;  /* 0x0000000000017941 */ /* 0x000fea0003800200 */
.L_x_7959:
        /* <DEDUP_REMOVED lines=10> */
.L_x_7963:
[C-C-:B------:R-:W-:Y:S01]  /*ead0*/  PRMT R69, R37.reuse, 0x5432, R38.reuse ;  /* 0x0000543225457816 */ /* 0x140fe20000000026 */
[----:B------:R-:W-:Y:S01]  /*eae0*/  IMAD.MOV.U32 R33, RZ, RZ, R35 ;  /* 0x000000ffff217224 */ /* 0x000fe200078e0023 */
[----:B------:R-:W-:Y:S01]  /*eaf0*/  PRMT R38, R37, 0x7632, R38 ;  /* 0x0000763225267816 */ /* 0x000fe20000000026 */
[--C-:B------:R-:W-:Y:S02]  /*eb00*/  IMAD.MOV.U32 R32, RZ, RZ, R34.reuse ;  /* 0x000000ffff207224 */ /* 0x100fe400078e0022 */
[----:B------:R-:W-:-:S07]  /*eb10*/  IMAD.MOV.U32 R35, RZ, RZ, R34 ;  /* 0x000000ffff237224 */ /* 0x000fce00078e0022 */
.L_x_7964:
[----:B------:R-:W-:Y:S05]  /*eb20*/  BSYNC.RECONVERGENT B1 ;  /* 0x0000000000017941 */ /* 0x000fea0003800200 */
.L_x_7962:
[----:B------:R-:W-:Y:S05]  /*eb30*/  @P1 BRA `(.L_x_7965) ;  /* 0xffffffe000101947 */ /* 0x000fea000383ffff */
.L_x_7871:
[----:B------:R-:W-:Y:S05]  /*eb40*/  BSYNC.RECONVERGENT B0 ;  /* 0x0000000000007941 */ /* 0x000fea0003800200 */
.L_x_7870:
[----:B------:R0:W-:Y:S01]  /*eb50*/  STL.64 [R1+0x138], R2 ;  /* 0x0001380201007387 */ /* 0x0001e20000100a00 */
[----:B------:R-:W-:Y:S03]  /*eb60*/  BSSY.RECONVERGENT B0, `(.L_x_7966) ;  /* 0x00003e4000007945 */ /* 0x000fe60003800200 */
[----:B------:R1:W-:Y:S04]  /*eb70*/  STL.64 [R1+0x100], R16 ;  /* 0x0001001001007387 */ /* 0x0003e80000100a00 */
[----:B------:R-:W-:Y:S01]  /*eb80*/  STL.64 [R1+0xc0], R32 ;  /* 0x0000c02001007387 */ /* 0x000fe20000100a00 */
[----:B0-----:R-:W-:-:S03]  /*eb90*/  IMAD.MOV.U32 R2, RZ, RZ, R69 ;  /* 0x000000ffff027224 */ /* 0x001fc600078e0045 */
[----:B------:R-:W-:Y:S01]  /*eba0*/  STL.64 [R1+0xc8], R30 ;  /* 0x0000c81e01007387 */ /* 0x000fe20000100a00 */
[----:B------:R-:W-:Y:S01]  /*ebb0*/  IMAD.MOV.U32 R3, RZ, RZ, R68 ;  /* 0x000000ffff037224 */ /* 0x000fe200078e0044 */
[----:B-1----:R-:W0:Y:S04]  /*ebc0*/  S2R R16, SR_TID.X ;  /* 0x0000000000107919 */ /* 0x002e280000002100 */
        /* <DEDUP_REMOVED lines=8> */
[----:B------:R-:W-:Y:S01]  /*ec50*/  STL.64 [R1+0xf0], R20 ;  /* 0x0000f01401007387 */ /* 0x000fe20000100a00 */
[----:B0-----:R-:W-:-:S03]  /*ec60*/  ISETP.NE.AND P0, PT, R16, RZ, PT ;  /* 0x000000ff1000720c */ /* 0x001fc60003f05270 */
        /* <DEDUP_REMOVED lines=27> */
[----:B------:R-:W0:Y:S01]  /*ee20*/  LDC R17, c[0x0][0x444] ;  /* 0x00011100ff117b82 */ /* 0x000e220000000800 */
[----:B------:R-:W1:Y:S01]  /*ee30*/  LDCU.64 UR4, c[0x0][0x418] ;  /* 0x00008300ff0477ac */ /* 0x000e620008000a00 */
[----:B------:R-:W2:Y:S06]  /*ee40*/  LDCU UR8, c[0x0][0x42c] ;  /* 0x00008580ff0877ac */ /* 0x000eac0008000800 */
[----:B------:R-:W3:Y:S08]  /*ee50*/  LDC.64 R12, c[0x0][0x3d8] ;  /* 0x0000f600ff0c7b82 */ /* 0x000ef00000000a00 */
[----:B------:R-:W4:Y:S01]  /*ee60*/  LDC.64 R4, c[0x0][0x380] ;  /* 0x0000e000ff047b82 */ /* 0x000f220000000a00 */
[----:B-1----:R-:W-:-:S04]  /*ee70*/  ISETP.NE.U32.AND P0, PT, RZ, UR4, PT ;  /* 0x00000004ff007c0c */ /* 0x002fc8000bf05070 */
[----:B------:R-:W-:-:S03]  /*ee80*/  ISETP.NE.AND.EX P0, PT, RZ, UR5, PT, P0 ;  /* 0x00000005ff007c0c */ /* 0x000fc6000bf05300 */
[----:B------:R-:W1:Y:S01]  /*ee90*/  LDC.64 R6, c[0x0][0x388] ;  /* 0x0000e200ff067b82 */ /* 0x000e620000000a00 */
[C---:B0-----:R-:W-:Y:S01]  /*eea0*/  LOP3.LUT R2, R17.reuse, 0xf, RZ, 0xc0, !PT ;  /* 0x0000000f11027812 */ /* 0x041fe200078ec0ff */
[C---:B------:R-:W-:Y:S01]  /*eeb0*/  VIADD R15, R17.reuse, 0xffffffff ;  /* 0xffffffff110f7836 */ /* 0x040fe20000000000 */
[C---:B------:R-:W-:Y:S02]  /*eec0*/  LOP3.LUT R3, R17.reuse, 0x7, RZ, 0xc0, !PT ;  /* 0x0000000711037812 */ /* 0x040fe400078ec0ff */
[----:B------:R-:W-:Y:S01]  /*eed0*/  LOP3.LUT R14, R17, 0x7ffffff0, RZ, 0xc0, !PT ;  /* 0x7ffffff0110e7812 */ /* 0x000fe200078ec0ff */
[----:B------:R-:W-:Y:S02]  /*eee0*/  VIADD R8, R2, 0xffffffff ;  /* 0xffffffff02087836 */ /* 0x000fe40000000000 */
[----:B------:R-:W2:Y:S01]  /*eef0*/  LDC.64 R10, c[0x0][0x420] ;  /* 0x00010800ff0a7b82 */ /* 0x000ea20000000a00 */
[----:B---3--:R-:W-:Y:S01]  /*ef00*/  ISETP.NE.U32.AND P1, PT, R12, RZ, PT ;  /* 0x000000ff0c00720c */ /* 0x008fe20003f25070 */
[----:B------:R-:W-:Y:S01]  /*ef10*/  VIADD R9, R3, 0xffffffff ;  /* 0xffffffff03097836 */ /* 0x000fe20000000000 */
[----:B------:R-:W-:Y:S01]  /*ef20*/  ISETP.GE.U32.AND P3, PT, R8, 0x7, PT ;  /* 0x000000070800780c */ /* 0x000fe20003f66070 */
[----:B------:R-:W-:Y:S01]  /*ef30*/  IMAD.SHL.U32 R12, R17, 0x2, RZ ;  /* 0x00000002110c7824 */ /* 0x000fe200078e00ff */
[----:B------:R-:W-:Y:S01]  /*ef40*/  ISETP.NE.AND.EX P0, PT, R13, RZ, P0, P1 ;  /* 0x000000ff0d00720c */ /* 0x000fe20000705310 */
[----:B------:R-:W-:Y:S01]  /*ef50*/  IMAD R13, R0, R17, RZ ;  /* 0x00000011000d7224 */ /* 0x000fe200078e02ff */
[----:B------:R-:W-:Y:S01]  /*ef60*/  ISETP.GE.U32.AND P4, PT, R9, 0x3, PT ;  /* 0x000000030900780c */ /* 0x000fe20003f86070 */
[----:B------:R-:W0:Y:S01]  /*ef70*/  LDC.64 R26, c[0x0][0x3d0] ;  /* 0x0000f400ff1a7b82 */ /* 0x000e220000000a00 */
[----:B----4-:R-:W-:Y:S01]  /*ef80*/  IMAD.WIDE R4, R52, 0x4, R4 ;  /* 0x0000000434047825 */ /* 0x010fe200078e0204 */
[----:B------:R-:W-:-:S03]  /*ef90*/  LOP3.LUT R17, R17, 0x3, RZ, 0xc0, !PT ;  /* 0x0000000311117812 */ /* 0x000fc600078ec0ff */
[----:B------:R-:W-:-:S03]  /*efa0*/  IMAD.MOV R18, RZ, RZ, -R14 ;  /* 0x000000ffff127224 */ /* 0x000fc600078e0a0e */
[----:B------:R-:W3:Y:S01]  /*efb0*/  LDC.64 R30, c[0x0][0x3e8] ;  /* 0x0000fa00ff1e7b82 */ /* 0x000ee20000000a00 */
[----:B-1----:R-:W-:-:S07]  /*efc0*/  IMAD.WIDE R52, R52, 0x2, R6 ;  /* 0x0000000234347825 */ /* 0x002fce00078e0206 */
[----:B------:R-:W1:Y:S01]  /*efd0*/  LDC.64 R32, c[0x0][0x3e0] ;  /* 0x0000f800ff207b82 */ /* 0x000e620000000a00 */
[C---:B--2---:R-:W-:Y:S01]  /*efe0*/  IMAD R7, R11.reuse, UR8, RZ ;  /* 0x000000080b077c24 */ /* 0x044fe2000f8e02ff */
[C---:B------:R-:W-:Y:S01]  /*eff0*/  LOP3.LUT R6, R10.reuse, 0x7, RZ, 0xc0, !PT ;  /* 0x000000070a067812 */ /* 0x040fe200078ec0ff */
[--C-:B------:R-:W-:Y:S01]  /*f000*/  IMAD R19, R11, UR8, R0.reuse ;  /* 0x000000080b137c24 */ /* 0x100fe2000f8e0200 */
[C---:B------:R-:W-:Y:S01]  /*f010*/  LOP3.LUT R8, R10.reuse, 0x3, RZ, 0xc0, !PT ;  /* 0x000000030a087812 */ /* 0x040fe200078ec0ff */
[----:B------:R-:W-:Y:S01]  /*f020*/  IMAD.IADD R23, R7, 0x1, R0 ;  /* 0x0000000107177824 */ /* 0x000fe200078e0200 */
[----:B------:R-:W-:Y:S01]  /*f030*/  LOP3.LUT R9, R10, 0x7ffffff8, RZ, 0xc0, !PT ;  /* 0x7ffffff80a097812 */ /* 0x000fe200078ec0ff */
[----:B------:R-:W-:Y:S01]  /*f040*/  IMAD.MOV.U32 R11, RZ, RZ, RZ ;  /* 0x000000ffff0b7224 */ /* 0x000fe200078e00ff */
[----:B------:R-:W2:Y:S01]  /*f050*/  LDC.64 R28, c[0x0][0x410] ;  /* 0x00010400ff1c7b82 */ /* 0x000ea20000000a00 */
[----:B0-----:R-:W-:Y:S01]  /*f060*/  IADD3 R26, P1, PT, R26, 0x20, RZ ;  /* 0x000000201a1a7810 */ /* 0x001fe20007f3e0ff */
[----:B------:R-:W-:Y:S01]  /*f070*/  VIADD R20, R6, 0xffffffff ;  /* 0xffffffff06147836 */ /* 0x000fe20000000000 */
[----:B------:R-:W-:Y:S01]  /*f080*/  LOP3.LUT R10, R10, 0x1, RZ, 0xc0, !PT ;  /* 0x000000010a0a7812 */ /* 0x000fe200078ec0ff */
[----:B------:R-:W-:-:S02]  /*f090*/  VIADD R21, R8, 0xffffffff ;  /* 0xffffffff08157836 */ /* 0x000fc40000000000 */
[----:B------:R-:W-:Y:S02]  /*f0a0*/  IMAD.X R27, RZ, RZ, R27, P1 ;  /* 0x000000ffff1b7224 */ /* 0x000fe400008e061b */
[----:B---3--:R-:W-:-:S04]  /*f0b0*/  IMAD.WIDE R30, R19, 0x4, R30 ;  /* 0x00000004131e7825 */ /* 0x008fc800078e021e */
[----:B------:R-:W-:Y:S02]  /*f0c0*/  IMAD R22, R12, R23, RZ ;  /* 0x000000170c167224 */ /* 0x000fe400078e02ff */
[----:B-1----:R-:W-:-:S04]  /*f0d0*/  IMAD.WIDE R32, R19, 0x4, R32 ;  /* 0x0000000413207825 */ /* 0x002fc800078e0220 */
[----:B------:R-:W-:Y:S02]  /*f0e0*/  IMAD R19, R19, R12, RZ ;  /* 0x0000000c13137224 */ /* 0x000fe400078e02ff */
[----:B--2---:R-:W-:-:S07]  /*f0f0*/  IMAD.WIDE.U32 R28, R0, 0x4, R28 ;  /* 0x00000004001c7825 */ /* 0x004fce00078e001c */
.L_x_7990:
[----:B-1----:R-:W0:Y:S02]  /*f100*/  LDC.64 R36, c[0x0][0x3e8] ;  /* 0x0000fa00ff247b82 */ /* 0x002e240000000a00 */
[----:B0-----:R-:W-:-:S04]  /*f110*/  ISETP.NE.U32.AND P1, PT, R36, RZ, PT ;  /* 0x000000ff2400720c */ /* 0x001fc80003f25070 */
[----:B------:R-:W-:-:S13]  /*f120*/  ISETP.NE.AND.EX P1, PT, R37, RZ, PT, P1 ;  /* 0x000000ff2500720c */ /* 0x000fda0003f25310 */
[----:B-----5:R-:W-:Y:S05]  /*f130*/  @!P1 BRA `(.L_x_7968) ;  /* 0x0000003000689947 */ /* 0x020fea0003800000 */
[----:B------:R-:W-:Y:S01]  /*f140*/  IMAD R44, R11, 0x4, R46 ;  /* 0x000000040b2c7824 */ /* 0x000fe200078e022e */
[----:B------:R-:W2:Y:S01]  /*f150*/  LDG.E R40, desc[UR6][R28.64] ;  /* 0x000000061c287981 */ /* 0x000ea2000c1e1900 */
[----:B------:R-:W0:Y:S03]  /*f160*/  LDC R41, c[0x0][0x448] ;  /* 0x00011200ff297b82 */ /* 0x000e260000000800 */
[----:B------:R-:W3:Y:S01]  /*f170*/  LDL R39, [R44] ;  /* 0x000000002c277983 */ /* 0x000ee20000100800 */
[----:B0-----:R-:W-:-:S04]  /*f180*/  IABS R42, R41 ;  /* 0x00000029002a7213 */ /* 0x001fc80000000000 */
[----:B------:R-:W0:Y:S08]  /*f190*/  I2F.RP R23, R42 ;  /* 0x0000002a00177306 */ /* 0x000e300000209400 */
[----:B0-----:R-:W0:Y:S01]  /*f1a0*/  MUFU.RCP R23, R23 ;  /* 0x0000001700177308 */ /* 0x001e220000001000 */
[----:B---3--:R-:W-:-:S05]  /*f1b0*/  IMAD.WIDE R34, R39, 0x4, R4 ;  /* 0x0000000427227825 */ /* 0x008fca00078e0204 */
[----:B------:R1:W3:Y:S01]  /*f1c0*/  LDG.E.CONSTANT R38, desc[UR6][R34.64] ;  /* 0x0000000622267981 */ /* 0x0002e2000c1e9900 */
[----:B0-----:R-:W-:-:S04]  /*f1d0*/  VIADD R24, R23, 0xffffffe ;  /* 0x0ffffffe17187836 */ /* 0x001fc80000000000 */
[----:B------:R0:W4:Y:S02]  /*f1e0*/  F2I.FTZ.U32.TRUNC.NTZ R25, R24 ;  /* 0x0000001800197305 */ /* 0x000124000021f000 */
[----:B0-----:R-:W-:Y:S02]  /*f1f0*/  IMAD.MOV.U32 R24, RZ, RZ, RZ ;  /* 0x000000ffff187224 */ /* 0x001fe400078e00ff */
[----:B----4-:R-:W-:-:S04]  /*f200*/  IMAD.MOV R43, RZ, RZ, -R25 ;  /* 0x000000ffff2b7224 */ /* 0x010fc800078e0a19 */
[----:B-1----:R-:W-:-:S04]  /*f210*/  IMAD R35, R43, R42, RZ ;  /* 0x0000002a2b237224 */ /* 0x002fc800078e02ff */
[----:B------:R-:W-:Y:S01]  /*f220*/  IMAD.HI.U32 R25, R25, R35, R24 ;  /* 0x0000002319197227 */ /* 0x000fe200078e0018 */
[----:B---3--:R-:W-:-:S05]  /*f230*/  IABS R34, R38 ;  /* 0x0000002600227213 */ /* 0x008fca0000000000 */
        /* <DEDUP_REMOVED lines=13> */
[----:B------:R-:W0:Y:S02]  /*f310*/  LDCU UR4, c[0x0][0x444] ;  /* 0x00008880ff0477ac */ /* 0x000e240008000800 */
[----:B0-----:R-:W-:-:S05]  /*f320*/  IMAD.U32 R24, RZ, RZ, UR4 ;  /* 0x00000004ff187e24 */ /* 0x001fca000f8e00ff */
        /* <DEDUP_REMOVED lines=11> */
[----:B------:R-:W0:Y:S01]  /*f3e0*/  LDCU UR4, c[0x0][0x444] ;  /* 0x00008880ff0477ac */ /* 0x000e220008000800 */
[----:B------:R-:W-:Y:S01]  /*f3f0*/  ISETP.GE.AND P1, PT, R24, 0x1, PT ;  /* 0x000000011800780c */ /* 0x000fe20003f26270 */
[----:B0-----:R-:W-:-:S12]  /*f400*/  IMAD.U32 R23, RZ, RZ, UR4 ;  /* 0x00000004ff177e24 */ /* 0x001fd8000f8e00ff */
[----:B------:R-:W-:Y:S05]  /*f410*/  @!P1 BRA `(.L_x_7970) ;  /* 0x0000000800789947 */ /* 0x000fea0003800000 */
[----:B------:R-:W0:Y:S02]  /*f420*/  LDCU.64 UR4, c[0x0][0x3d0] ;  /* 0x00007a00ff0477ac */ /* 0x000e240008000a00 */
[----:B0-----:R-:W-:Y:S02]  /*f430*/  IMAD.U32 R34, RZ, RZ, UR4 ;  /* 0x00000004ff227e24 */ /* 0x001fe4000f8e00ff */
[----:B------:R-:W-:Y:S02]  /*f440*/  IMAD.U32 R35, RZ, RZ, UR5 ;  /* 0x00000005ff237e24 */ /* 0x000fe4000f8e00ff */
[----:B------:R-:W-:-:S05]  /*f450*/  IMAD.WIDE R36, R19, 0x4, R34 ;  /* 0x0000000413247825 */ /* 0x000fca00078e0222 */
[----:B------:R-:W2:Y:S01]  /*f460*/  LDG.E R23, desc[UR6][R36.64] ;  /* 0x0000000624177981 */ /* 0x000ea2000c1e1900 */
[----:B------:R-:W-:Y:S01]  /*f470*/  UMOV UR4, URZ ;  /* 0x000000ff00047c82 */ /* 0x000fe20008000000 */
[----:B--2---:R-:W-:-:S13]  /*f480*/  FSETP.NEU.FTZ.AND P1, PT, R23, R40, PT ;  /* 0x000000281700720b */ /* 0x004fda0003f3d000 */
[----:B------:R-:W-:Y:S05]  /*f490*/  @!P1 BRA `(.L_x_7972) ;  /* 0x0000000000389947 */ /* 0x000fea0003800000 */
[----:B------:R-:W0:Y:S01]  /*f4a0*/  LDC.64 R34, c[0x0][0x3d0] ;  /* 0x0000f400ff227b82 */ /* 0x000e220000000a00 */
[----:B------:R-:W1:Y:S01]  /*f4b0*/  LDCU UR8, c[0x0][0x444] ;  /* 0x00008880ff0877ac */ /* 0x000e620008000800 */
[----:B------:R-:W2:Y:S01]  /*f4c0*/  LDCU UR5, c[0x0][0x444] ;  /* 0x00008880ff0577ac */ /* 0x000ea20008000800 */
[----:B------:R-:W-:Y:S01]  /*f4d0*/  NOP ;  /* 0x0000000000007918 */ /* 0x000fe20000000000 */
.L_x_7973:
[----:B------:R-:W-:Y:S01]  /*f4e0*/  UIADD3 UR4, UPT, UPT, UR4, 0x1, URZ ;  /* 0x0000000104047890 */ /* 0x000fe2000fffe0ff */
[----:B-1----:R-:W-:Y:S02]  /*f4f0*/  IMAD.U32 R24, RZ, RZ, UR8 ;  /* 0x00000008ff187e24 */ /* 0x002fe4000f8e00ff */
[----:B--2---:R-:W-:-:S03]  /*f500*/  IMAD.U32 R23, RZ, RZ, UR5 ;  /* 0x00000005ff177e24 */ /* 0x004fc6000f8e00ff */
[----:B------:R-:W-:-:S13]  /*f510*/  ISETP.NE.AND P1, PT, R24, UR4, PT ;  /* 0x0000000418007c0c */ /* 0x000fda000bf25270 */
[----:B------:R-:W-:Y:S05]  /*f520*/  @!P1 BRA `(.L_x_7970) ;  /* 0x0000000800349947 */ /* 0x000fea0003800000 */
[----:B------:R-:W-:-:S04]  /*f530*/  VIADD R37, R19, UR4 ;  /* 0x0000000413257c36 */ /* 0x000fc80008000000 */
[----:B0-----:R-:W-:-:S05]  /*f540*/  IMAD.WIDE R36, R37, 0x4, R34 ;  /* 0x0000000425247825 */ /* 0x001fca00078e0222 */
[----:B------:R-:W2:Y:S02]  /*f550*/  LDG.E R23, desc[UR6][R36.64] ;  /* 0x0000000624177981 */ /* 0x000ea4000c1e1900 */
[----:B--2---:R-:W-:-:S13]  /*f560*/  FSETP.NEU.FTZ.AND P1, PT, R23, R40, PT ;  /* 0x000000281700720b */ /* 0x004fda0003f3d000 */
[----:B------:R-:W-:Y:S05]  /*f570*/  @P1 BRA `(.L_x_7973) ;  /* 0xfffffffc00d81947 */ /* 0x000fea000383ffff */
.L_x_7972:
        /* <DEDUP_REMOVED lines=8> */
[----:B------:R-:W-:Y:S02]  /*f600*/  IMAD.MOV.U32 R41, RZ, RZ, R19 ;  /* 0x000000ffff297224 */ /* 0x000fe400078e0013 */
[----:B0-----:R-:W-:-:S07]  /*f610*/  IMAD.MOV.U32 R23, RZ, RZ, R18 ;  /* 0x000000ffff177224 */ /* 0x001fce00078e0012 */
.L_x_7975:
[----:B------:R-:W-:-:S05]  /*f620*/  IMAD.WIDE R36, R41, 0x4, R26 ;  /* 0x0000000429247825 */ /* 0x000fca00078e021a */
[----:B------:R-:W2:Y:S02]  /*f630*/  LDG.E R40, desc[UR6][R36.64+-0x20] ;  /* 0xffffe00624287981 */ /* 0x000ea4000c1e1900 */
[----:B--23-5:R-:W-:-:S05]  /*f640*/  FMNMX.FTZ R43, R40, R43, PT ;  /* 0x0000002b282b7209 */ /* 0x02cfca0003810000 */
        /* <DEDUP_REMOVED lines=10> */
[----:B------:R-:W0:Y:S02]  /*f6f0*/  LDG.E R40, desc[UR6][R36.64+-0x10] ;  /* 0xfffff00624287981 */ /* 0x000e24000c1e1900 */
[----:B0-----:R-:W-:-:S05]  /*f700*/  FMNMX.FTZ R43, R49, R40, PT ;  /* 0x00000028312b7209 */ /* 0x001fca0003810000 */
        /* <DEDUP_REMOVED lines=12> */
[----:B------:R-:W-:Y:S04]  /*f7d0*/  STG.E desc[UR6][R32.64], R43 ;  /* 0x0000002b20007986 */ /* 0x000fe8000c101906 */
        /* <DEDUP_REMOVED lines=26> */
.L_x_7974:
[----:B------:R-:W-:Y:S01]  /*f980*/  ISETP.NE.AND P1, PT, R2, RZ, PT ;  /* 0x000000ff0200720c */ /* 0x000fe20003f25270 */
[----:B0-----:R-:W-:-:S12]  /*f990*/  IMAD.U32 R23, RZ, RZ, UR4 ;  /* 0x00000004ff177e24 */ /* 0x001fd8000f8e00ff */
        /* <DEDUP_REMOVED lines=31> */
.L_x_7976:
[----:B0-----:R-:W-:Y:S01]  /*fb90*/  IMAD.U32 R23, RZ, RZ, UR4 ;  /* 0x00000004ff177e24 */ /* 0x001fe2000f8e00ff */
        /* <DEDUP_REMOVED lines=15> */
[----:B------:R-:W2:Y:S01]  /*fc90*/  LDG.E R42, desc[UR6][R36.64+0xc] ;  /* 0x00000c06242a7981 */ /* 0x000ea2000c1e1900 */
[----:B------:R-:W-:Y:S01]  /*fca0*/  VIADD R40, R40, 0x4 ;  /* 0x0000000428287836 */ /* 0x000fe20000000000 */
[----:B--2---:R-:W-:-:S05]  /*fcb0*/  FMNMX.FTZ R45, R43, R42, PT ;  /* 0x0000002a2b2d7209 */ /* 0x004fca0003810000 */
[----:B------:R0:W-:Y:S02]  /*fcc0*/  STG.E desc[UR6][R32.64], R45 ;  /* 0x0000002d20007986 */ /* 0x0001e4000c101906 */
.L_x_7977:
[----:B0-----:R-:W-:Y:S01]  /*fcd0*/  IMAD.U32 R23, RZ, RZ, UR4 ;  /* 0x00000004ff177e24 */ /* 0x001fe2000f8e00ff */
        /* <DEDUP_REMOVED lines=18> */
.L_x_7970:
[----:B---3--:R-:W3:Y:S01]  /*fe00*/  LDG.E R43, desc[UR6][R28.64] ;  /* 0x000000061c2b7981 */ /* 0x008ee2000c1e1900 */
[----:B------:R-:W5:Y:S01]  /*fe10*/  LDC R47, c[0x0][0x420] ;  /* 0x00010800ff2f7b82 */ /* 0x000f620000000800 */
[----:B------:R-:W1:Y:S01]  /*fe20*/  LDCU UR4, c[0x0][0x430] ;  /* 0x00008600ff0477ac */ /* 0x000e620008000800 */
[----:B------:R-:W-:Y:S01]  /*fe30*/  IMAD.IADD R54, R22, 0x1, R23 ;  /* 0x0000000116367824 */ /* 0x000fe200078e0217 */
[----:B------:R-:W2:Y:S05]  /*fe40*/  LDCU.64 UR12, c[0x0][0x3d8] ;  /* 0x00007b00ff0c77ac */ /* 0x000eaa0008000a00 */
[----:B0-----:R-:W4:Y:S01]  /*fe50*/  LDC.64 R34, c[0x0][0x3b8] ;  /* 0x0000ee00ff227b82 */ /* 0x001f220000000a00 */
[----:B-1----:R-:W-:Y:S01]  /*fe60*/  IMAD R54, R54, UR4, RZ ;  /* 0x0000000436367c24 */ /* 0x002fe2000f8e02ff */
[----:B--2---:R-:W-:-:S03]  /*fe70*/  UISETP.NE.U32.AND UP0, UPT, UR12, URZ, UPT ;  /* 0x000000ff0c00728c */ /* 0x004fc6000bf05070 */
[----:B-----5:R-:W-:Y:S01]  /*fe80*/  IMAD.IADD R41, R54, 0x1, R47 ;  /* 0x0000000136297824 */ /* 0x020fe200078e022f */
[----:B------:R-:W-:Y:S01]  /*fe90*/  ISETP.GE.AND P1, PT, R47, 0x1, PT ;  /* 0x000000012f00780c */ /* 0x000fe20003f26270 */
[----:B------:R-:W-:Y:S02]  /*fea0*/  UISETP.NE.AND.EX UP0, UPT, UR13, URZ, UPT, UP0 ;  /* 0x000000ff0d00728c */ /* 0x000fe4000bf05300 */
[----:B----4-:R-:W-:-:S04]  /*feb0*/  IMAD.WIDE R36, R41, 0x4, R34 ;  /* 0x0000000429247825 */ /* 0x010fc800078e0222 */
[----:B------:R-:W-:Y:S01]  /*fec0*/  IMAD.WIDE R34, R39, 0x2, R52 ;  /* 0x0000000227227825 */ /* 0x000fe200078e0234 */
[----:B---3--:R0:W-:Y:S02]  /*fed0*/  STG.E desc[UR6][R36.64], R43 ;  /* 0x0000002b24007986 */ /* 0x0081e4000c101906 */
[----:B------:R-:W-:Y:S05]  /*fee0*/  BRA.U !UP0, `(.L_x_7978) ;  /* 0x0000000108f07547 */ /* 0x000fea000b800000 */
[----:B------:R-:W2:Y:S01]  /*fef0*/  LDG.E.U16.CONSTANT R39, desc[UR6][R34.64] ;  /* 0x0000000622277981 */ /* 0x000ea2000c1e9500 */
[----:B0-----:R-:W0:Y:S01]  /*ff00*/  LDC R43, c[0x0][0x448] ;  /* 0x00011200ff2b7b82 */ /* 0x001e220000000800 */
[----:B------:R-:W-:Y:S01]  /*ff10*/  IABS R44, R38 ;  /* 0x00000026002c7213 */ /* 0x000fe20000000000 */
[----:B------:R-:W-:Y:S01]  /*ff20*/  UMOV UR4, 0x400 ;  /* 0x0000040000047882 */ /* 0x000fe20000000000 */
[----:B------:R-:W-:Y:S01]  /*ff30*/  IABS R49, R24 ;  /* 0x0000001800317213 */ /* 0x000fe20000000000 */
[----:B------:R-:W-:-:S04]  /*ff40*/  UIADD3 UR4, UPT, UPT, UR4, 0x4, URZ ;  /* 0x0000000404047890 */ /* 0x000fc8000fffe0ff */
[----:B------:R-:W1:Y:S01]  /*ff50*/  S2UR UR5, SR_CgaCtaId ;  /* 0x00000000000579c3 */ /* 0x000e620000008800 */
[----:B0-----:R-:W-:-:S04]  /*ff60*/  IABS R40, R43 ;  /* 0x0000002b00287213 */ /* 0x001fc80000000000 */
[----:B------:R-:W0:Y:S01]  /*ff70*/  I2F.RP R42, R40 ;  /* 0x00000028002a7306 */ /* 0x000e220000209400 */
[----:B-1----:R-:W-:-:S07]  /*ff80*/  ULEA UR4, UR5, UR4, 0x18 ;  /* 0x0000000405047291 */ /* 0x002fce000f8ec0ff */
[----:B0-----:R-:W0:Y:S02]  /*ff90*/  MUFU.RCP R42, R42 ;  /* 0x0000002a002a7308 */ /* 0x001e240000001000 */
[----:B0-----:R-:W-:-:S06]  /*ffa0*/  VIADD R36, R42, 0xffffffe ;  /* 0x0ffffffe2a247836 */ /* 0x001fcc0000000000 */
[----:B------:R-:W0:Y:S08]  /*ffb0*/  I2F.RP R42, R49 ;  /* 0x00000031002a7306 */ /* 0x000e300000209400 */
[----:B------:R1:W3:Y:S08]  /*ffc0*/  F2I.FTZ.U32.TRUNC.NTZ R37, R36 ;  /* 0x0000002400257305 */ /* 0x0002f0000021f000 */
[----:B0-----:R-:W0:Y:S01]  /*ffd0*/  MUFU.RCP R42, R42 ;  /* 0x0000002a002a7308 */ /* 0x001e220000001000 */
[----:B-1----:R-:W-:-:S02]  /*ffe0*/  IMAD.MOV.U32 R36, RZ, RZ, RZ ;  /* 0x000000ffff247224 */ /* 0x002fc400078e00ff */
[----:B---3--:R-:W-:-:S04]  /*fff0*/  IMAD.MOV R45, RZ, RZ, -R37 ;  /* 0x000000ffff2d7224 */ /* 0x008fc800078e0a25 */
[----:B------:R-:W-:-:S04]  /*10000*/  IMAD R45, R45, R40, RZ ;  /* 0x000000282d2d7224 */ /* 0x000fc800078e02ff */
[----:B------:R-:W-:-:S04]  /*10010*/  IMAD.HI.U32 R45, R37, R45, R36 ;  /* 0x0000002d252d7227 */ /* 0x000fc800078e0024 */
[----:B------:R-:W-:Y:S02]  /*10020*/  IMAD.MOV.U32 R37, RZ, RZ, R44 ;  /* 0x000000ffff257224 */ /* 0x000fe400078e002c */
[----:B0-----:R-:W-:Y:S02]  /*10030*/  VIADD R44, R42, 0xffffffe ;  /* 0x0ffffffe2a2c7836 */ /* 0x001fe40000000000 */
        /* <DEDUP_REMOVED lines=10> */
[----:B------:R-:W0:Y:S11]  /*100e0*/  F2I.FTZ.U32.TRUNC.NTZ R37, R44 ;  /* 0x0000002c00257305 */ /* 0x000e36000021f000 */
[----:B------:R-:W-:-:S04]  /*100f0*/  @P5 VIADD R45, R45, 0x1 ;  /* 0x000000012d2d5836 */ /* 0x000fc80000000000 */
[----:B------:R-:W-:Y:S02]  /*10100*/  IMAD.MOV.U32 R40, RZ, RZ, R45 ;  /* 0x000000ffff287224 */ /* 0x000fe400078e002d */
[--C-:B0-----:R-:W-:Y:S02]  /*10110*/  IMAD.MOV R36, RZ, RZ, -R37.reuse ;  /* 0x000000ffff247224 */ /* 0x101fe400078e0a25 */
        /* <DEDUP_REMOVED lines=19> */
[----:B------:R-:W0:Y:S04]  /*10250*/  LDC.64 R36, c[0x0][0x3d8] ;  /* 0x0000f600ff247b82 */ /* 0x000e280000000a00 */
[----:B------:R-:W1:Y:S01]  /*10260*/  LDS R40, [R40] ;  /* 0x0000000028287984 */ /* 0x000e620000000800 */
[----:B0-----:R-:W-:-:S04]  /*10270*/  IMAD.WIDE R36, R41, 0x4, R36 ;  /* 0x0000000429247825 */ /* 0x001fc800078e0224 */
[----:B--2---:R-:W-:-:S05]  /*10280*/  HADD2.F32 R39, -RZ, R39.H0_H0 ;  /* 0x20000027ff277230 */ /* 0x004fca0000004100 */
[----:B-1----:R-:W-:-:S05]  /*10290*/  FADD.FTZ R39, R39, -R40 ;  /* 0x8000002827277221 */ /* 0x002fca0000010000 */
[----:B------:R1:W-:Y:S02]  /*102a0*/  STG.E desc[UR6][R36.64], R39 ;  /* 0x0000002724007986 */ /* 0x0003e4000c101906 */
.L_x_7978:
[----:B------:R-:W-:Y:S05]  /*102b0*/  @!P1 BRA `(.L_x_7979) ;  /* 0x0000001c00a89947 */ /* 0x000fea0003800000 */
[----:B-1----:R-:W1:Y:S01]  /*102c0*/  LDC R39, c[0x0][0x448] ;  /* 0x00011200ff277b82 */ /* 0x002e620000000800 */
[----:B------:R-:W-:Y:S02]  /*102d0*/  IABS R42, R38 ;  /* 0x00000026002a7213 */ /* 0x000fe40000000000 */
[----:B------:R-:W-:Y:S02]  /*102e0*/  IABS R45, R24 ;  /* 0x00000018002d7213 */ /* 0x000fe40000000000 */
[-C--:B-1----:R-:W-:Y:S02]  /*102f0*/  IABS R40, R39.reuse ;  /* 0x0000002700287213 */ /* 0x082fe40000000000 */
[----:B------:R-:W-:Y:S02]  /*10300*/  LOP3.LUT R38, R38, R39, RZ, 0x3c, !PT ;  /* 0x0000002726267212 */ /* 0x000fe400078e3cff */
[----:B------:R-:W1:Y:S02]  /*10310*/  I2F.RP R41, R40 ;  /* 0x0000002800297306 */ /* 0x000e640000209400 */
[----:B------:R-:W-:-:S06]  /*10320*/  ISETP.GE.AND P5, PT, R38, RZ, PT ;  /* 0x000000ff2600720c */ /* 0x000fcc0003fa6270 */
[----:B-1----:R-:W0:Y:S02]  /*10330*/  MUFU.RCP R41, R41 ;  /* 0x0000002900297308 */ /* 0x002e240000001000 */
[----:B0-----:R-:W-:-:S06]  /*10340*/  VIADD R36, R41, 0xffffffe ;  /* 0x0ffffffe29247836 */ /* 0x001fcc0000000000 */
[----:B------:R-:W0:Y:S08]  /*10350*/  I2F.RP R41, R45 ;  /* 0x0000002d00297306 */ /* 0x000e300000209400 */
[----:B------:R1:W2:Y:S08]  /*10360*/  F2I.FTZ.U32.TRUNC.NTZ R37, R36 ;  /* 0x0000002400257305 */ /* 0x0002b0000021f000 */
[----:B0-----:R-:W0:Y:S01]  /*10370*/  MUFU.RCP R41, R41 ;  /* 0x0000002900297308 */ /* 0x001e220000001000 */
[----:B-1----:R-:W-:-:S02]  /*10380*/  IMAD.MOV.U32 R36, RZ, RZ, RZ ;  /* 0x000000ffff247224 */ /* 0x002fc400078e00ff */
[----:B--2---:R-:W-:-:S04]  /*10390*/  IMAD.MOV R43, RZ, RZ, -R37 ;  /* 0x000000ffff2b7224 */ /* 0x004fc800078e0a25 */
[----:B------:R-:W-:-:S04]  /*103a0*/  IMAD R43, R43, R40, RZ ;  /* 0x000000282b2b7224 */ /* 0x000fc800078e02ff */
[----:B------:R-:W-:-:S04]  /*103b0*/  IMAD.HI.U32 R43, R37, R43, R36 ;  /* 0x0000002b252b7227 */ /* 0x000fc800078e0024 */
[----:B------:R-:W-:-:S04]  /*103c0*/  IMAD.MOV.U32 R37, RZ, RZ, R42 ;  /* 0x000000ffff257224 */ /* 0x000fc800078e002a */
[----:B------:R-:W-:-:S04]  /*103d0*/  IMAD.HI.U32 R43, R43, R37, RZ ;  /* 0x000000252b2b7227 */ /* 0x000fc800078e00ff */
[----:B------:R-:W-:-:S04]  /*103e0*/  IMAD.MOV R36, RZ, RZ, -R43 ;  /* 0x000000ffff247224 */ /* 0x000fc800078e0a2b */
[----:B------:R-:W-:Y:S02]  /*103f0*/  IMAD R37, R40, R36, R37 ;  /* 0x0000002428257224 */ /* 0x000fe400078e0225 */
[----:B0-----:R-:W-:-:S03]  /*10400*/  VIADD R36, R41, 0xffffffe ;  /* 0x0ffffffe29247836 */ /* 0x001fc60000000000 */
[----:B------:R-:W-:-:S13]  /*10410*/  ISETP.GT.U32.AND P1, PT, R40, R37, PT ;  /* 0x000000252800720c */ /* 0x000fda0003f24070 */
[----:B------:R-:W-:Y:S02]  /*10420*/  @!P1 IMAD.IADD R37, R37, 0x1, -R40 ;  /* 0x0000000125259824 */ /* 0x000fe400078e0a28 */
[----:B------:R-:W-:Y:S01]  /*10430*/  @!P1 VIADD R43, R43, 0x1 ;  /* 0x000000012b2b9836 */ /* 0x000fe20000000000 */
[----:B------:R-:W-:Y:S02]  /*10440*/  ISETP.NE.AND P1, PT, R39, RZ, PT ;  /* 0x000000ff2700720c */ /* 0x000fe40003f25270 */
[----:B------:R-:W-:Y:S02]  /*10450*/  ISETP.GE.U32.AND P2, PT, R37, R40, PT ;  /* 0x000000282500720c */ /* 0x000fe40003f46070 */
[----:B------:R0:W1:Y:S02]  /*10460*/  F2I.FTZ.U32.TRUNC.NTZ R37, R36 ;  /* 0x0000002400257305 */ /* 0x000064000021f000 */
[----:B0-----:R-:W-:-:S09]  /*10470*/  IMAD.MOV.U32 R36, RZ, RZ, RZ ;  /* 0x000000ffff247224 */ /* 0x001fd200078e00ff */
[----:B------:R-:W-:-:S04]  /*10480*/  @P2 VIADD R43, R43, 0x1 ;  /* 0x000000012b2b2836 */ /* 0x000fc80000000000 */
[----:B------:R-:W-:Y:S02]  /*10490*/  IMAD.MOV.U32 R38, RZ, RZ, R43 ;  /* 0x000000ffff267224 */ /* 0x000fe400078e002b */
[--C-:B-1----:R-:W-:Y:S02]  /*104a0*/  IMAD.MOV R40, RZ, RZ, -R37.reuse ;  /* 0x000000ffff287224 */ /* 0x102fe400078e0a25 */
[----:B------:R-:W-:Y:S01]  /*104b0*/  @!P5 IMAD.MOV R38, RZ, RZ, -R38 ;  /* 0x000000ffff26d224 */ /* 0x000fe200078e0a26 */
[----:B------:R-:W-:Y:S01]  /*104c0*/  @!P1 LOP3.LUT R38, RZ, R39, RZ, 0x33, !PT ;  /* 0x00000027ff269212 */ /* 0x000fe200078e33ff */
[----:B------:R-:W-:Y:S01]  /*104d0*/  IMAD R39, R40, R45, RZ ;  /* 0x0000002d28277224 */ /* 0x000fe200078e02ff */
[----:B------:R-:W-:Y:S02]  /*104e0*/  ISETP.NE.AND P5, PT, R24, RZ, PT ;  /* 0x000000ff1800720c */ /* 0x000fe40003fa5270 */
[----:B------:R-:W-:Y:S01]  /*104f0*/  IABS R40, R38 ;  /* 0x0000002600287213 */ /* 0x000fe20000000000 */
[----:B------:R-:W-:Y:S01]  /*10500*/  IMAD.HI.U32 R36, R37, R39, R36 ;  /* 0x0000002725247227 */ /* 0x000fe200078e0024 */
[----:B------:R-:W-:-:S03]  /*10510*/  ISETP.GE.AND P2, PT, R38, RZ, PT ;  /* 0x000000ff2600720c */ /* 0x000fc60003f46270 */
        /* <DEDUP_REMOVED lines=13> */
[----:B------:R-:W0:Y:S01]  /*105f0*/  LDCU UR5, c[0x0][0x420] ;  /* 0x00008400ff0577ac */ /* 0x000e220008000800 */
[----:B------:R-:W-:-:S11]  /*10600*/  ISETP.NE.AND P1, PT, R6, RZ, PT ;  /* 0x000000ff0600720c */ /* 0x000fd60003f25270 */
[----:B------:R-:W-:Y:S05]  /*10610*/  @!P2 BRA `(.L_x_7981) ;  /* 0x0000000400c8a947 */ /* 0x000fea0003800000 */
[----:B------:R-:W1:Y:S01]  /*10620*/  LDCU.64 UR10, c[0x0][0x3b8] ;  /* 0x00007700ff0a77ac */ /* 0x000e620008000a00 */
[----:B------:R-:W-:-:S05]  /*10630*/  UMOV UR4, URZ ;  /* 0x000000ff00047c82 */ /* 0x000fca0008000000 */
.L_x_7982:
[----:B--2---:R-:W2:Y:S01]  /*10640*/  LDC R60, c[0x0][0x428] ;  /* 0x00010a00ff3c7b82 */ /* 0x004ea20000000800 */
[----:B0-----:R-:W-:Y:S01]  /*10650*/  UIADD3 UR8, UPT, UPT, UR5, -0x1, URZ ;  /* 0xffffffff05087890 */ /* 0x001fe2000fffe0ff */
[----:B-----5:R-:W-:-:S06]  /*10660*/  IMAD.IADD R50, R13, 0x1, R50 ;  /* 0x000000010d327824 */ /* 0x020fcc00078e0232 */
[----:B------:R-:W0:Y:S08]  /*10670*/  LDC.64 R40, c[0x0][0x3f8] ;  /* 0x0000fe00ff287b82 */ /* 0x000e300000000a00 */
[----:B------:R-:W3:Y:S01]  /*10680*/  LDC.64 R38, c[0x0][0x418] ;  /* 0x00010600ff267b82 */ /* 0x000ee20000000a00 */
[----:B--2---:R-:W-:-:S04]  /*10690*/  IMAD R37, R60, UR8, R7 ;  /* 0x000000083c257c24 */ /* 0x004fc8000f8e0207 */
[----:B------:R-:W-:-:S04]  /*106a0*/  IMAD R51, R37, R24, R50 ;  /* 0x0000001825337224 */ /* 0x000fc800078e0232 */
[----:B0-----:R-:W-:-:S05]  /*106b0*/  IMAD.WIDE R36, R51, 0x4, R40 ;  /* 0x0000000433247825 */ /* 0x001fca00078e0228 */
[----:B------:R0:W2:Y:S01]  /*106c0*/  LDG.E R55, desc[UR6][R36.64] ;  /* 0x0000000624377981 */ /* 0x0000a2000c1e1900 */
[----:B------:R-:W-:Y:S02]  /*106d0*/  USHF.R.S32.HI UR9, URZ, 0x1f, UR5 ;  /* 0x0000001fff097899 */ /* 0x000fe40008011405 */
[----:B------:R-:W-:-:S05]  /*106e0*/  IADD3 R45, P2, PT, R54, UR5, RZ ;  /* 0x00000005362d7c10 */ /* 0x000fca000ff5e0ff */
[C---:B------:R-:W-:Y:S01]  /*106f0*/  IMAD.SHL.U32 R44, R45.reuse, 0x4, RZ ;  /* 0x000000042d2c7824 */ /* 0x040fe200078e00ff */
[----:B------:R-:W-:Y:S01]  /*10700*/  LEA.HI.X.SX32 R42, R54, UR9, 0x1, P2 ;  /* 0x00000009362a7c11 */ /* 0x000fe200090f0eff */
[----:B0-----:R-:W0:Y:S03]  /*10710*/  LDC.64 R36, c[0x0][0x400] ;  /* 0x00010000ff247b82 */ /* 0x001e260000000a00 */
[----:B------:R-:W-:Y:S01]  /*10720*/  SHF.L.U64.HI R45, R45, 0x2, R42 ;  /* 0x000000022d2d7819 */ /* 0x000fe2000001022a */
[----:B---3--:R-:W-:Y:S01]  /*10730*/  IMAD.WIDE R42, R51, 0x4, R38 ;  /* 0x00000004332a7825 */ /* 0x008fe200078e0226 */
[----:B-1----:R-:W-:-:S04]  /*10740*/  IADD3 R48, P2, PT, R44, UR10, RZ ;  /* 0x0000000a2c307c10 */ /* 0x002fc8000ff5e0ff */
[----:B------:R-:W-:-:S05]  /*10750*/  IADD3.X R49, PT, PT, R45, UR11, RZ, P2, !PT ;  /* 0x0000000b2d317c10 */ /* 0x000fca00097fe4ff */
[----:B--2---:R1:W-:Y:S04]  /*10760*/  STG.E desc[UR6][R48.64+-0x4], R55 ;  /* 0xfffffc3730007986 */ /* 0x0043e8000c101906 */
[----:B------:R-:W2:Y:S01]  /*10770*/  LDG.E R57, desc[UR6][R42.64] ;  /* 0x000000062a397981 */ /* 0x000ea2000c1e1900 */
[----:B------:R-:W-:Y:S01]  /*10780*/  IADD3 R44, P2, PT, R44, UR12, RZ ;  /* 0x0000000c2c2c7c10 */ /* 0x000fe2000ff5e0ff */
[----:B0-----:R-:W-:-:S03]  /*10790*/  IMAD.WIDE R50, R51, 0x4, R36 ;  /* 0x0000000433327825 */ /* 0x001fc600078e0224 */
[----:B------:R-:W-:-:S05]  /*107a0*/  IADD3.X R45, PT, PT, R45, UR13, RZ, P2, !PT ;  /* 0x0000000d2d2d7c10 */ /* 0x000fca00097fe4ff */
[----:B--2---:R0:W-:Y:S04]  /*107b0*/  STG.E desc[UR6][R44.64+-0x4], R57 ;  /* 0xfffffc392c007986 */ /* 0x0041e8000c101906 */
[----:B------:R-:W2:Y:S01]  /*107c0*/  LDG.E R50, desc[UR6][R50.64] ;  /* 0x0000000632327981 */ /* 0x000ea2000c1e1900 */
[----:B------:R-:W-:-:S04]  /*107d0*/  IMAD R61, R60, UR8, -R60 ;  /* 0x000000083c3d7c24 */ /* 0x000fc8000f8e0a3c */
[----:B------:R-:W-:Y:S02]  /*107e0*/  IMAD.IADD R59, R7, 0x1, R61 ;  /* 0x00000001073b7824 */ /* 0x000fe400078e023d */
[----:B--2---:R-:W-:-:S04]  /*107f0*/  IMAD.IADD R56, R13, 0x1, R50 ;  /* 0x000000010d387824 */ /* 0x004fc800078e0232 */
[----:B-1----:R-:W-:-:S04]  /*10800*/  IMAD R55, R59, R24, R56 ;  /* 0x000000183b377224 */ /* 0x002fc800078e0238 */
[----:B------:R-:W-:-:S05]  /*10810*/  IMAD.WIDE R42, R55, 0x4, R40 ;  /* 0x00000004372a7825 */ /* 0x000fca00078e0228 */
[----:B------:R-:W2:Y:S01]  /*10820*/  LDG.E R63, desc[UR6][R42.64] ;  /* 0x000000062a3f7981 */ /* 0x000ea2000c1e1900 */
[----:B------:R-:W-:-:S03]  /*10830*/  IMAD.WIDE R58, R55, 0x4, R38 ;  /* 0x00000004373a7825 */ /* 0x000fc600078e0226 */
[----:B--2---:R-:W-:Y:S04]  /*10840*/  STG.E desc[UR6][R48.64+-0x8], R63 ;  /* 0xfffff83f30007986 */ /* 0x004fe8000c101906 */
[----:B------:R-:W2:Y:S01]  /*10850*/  LDG.E R59, desc[UR6][R58.64] ;  /* 0x000000063a3b7981 */ /* 0x000ea2000c1e1900 */
[----:B0-----:R-:W-:-:S03]  /*10860*/  IMAD.WIDE R56, R55, 0x4, R36 ;  /* 0x0000000437387825 */ /* 0x001fc600078e0224 */
        /* <DEDUP_REMOVED lines=58> */
[----:B------:R-:W3:Y:S01]  /*10c10*/  LDG.E R51, desc[UR6][R50.64] ;  /* 0x0000000632337981 */ /* 0x000ee2000c1e1900 */
[----:B0-----:R-:W-:-:S03]  /*10c20*/  IMAD.WIDE R42, R55, 0x4, R36 ;  /* 0x00000004372a7825 */ /* 0x001fc600078e0224 */
        /* <DEDUP_REMOVED lines=10> */
[----:B------:R-:W-:Y:S01]  /*10cd0*/  IMAD.WIDE R36, R55, 0x4, R36 ;  /* 0x0000000437247825 */ /* 0x000fe200078e0224 */
[----:B------:R-:W-:-:S06]  /*10ce0*/  UIADD3 UR4, UPT, UPT, UR4, 0x8, URZ ;  /* 0x0000000804047890 */ /* 0x000fcc000fffe0ff */
[----:B------:R-:W-:Y:S01]  /*10cf0*/  ISETP.NE.AND P2, PT, R9, UR4, PT ;  /* 0x0000000409007c0c */ /* 0x000fe2000bf45270 */
[----:B---3--:R2:W-:Y:S04]  /*10d00*/  STG.E desc[UR6][R44.64+-0x20], R39 ;  /* 0xffffe0272c007986 */ /* 0x0085e8000c101906 */
[----:B------:R2:W5:Y:S01]  /*10d10*/  LDG.E R50, desc[UR6][R36.64] ;  /* 0x0000000624327981 */ /* 0x000562000c1e1900 */
[----:B------:R-:W-:-:S07]  /*10d20*/  UIADD3 UR5, UPT, UPT, UR5, -0x8, URZ ;  /* 0xfffffff805057890 */ /* 0x000fce000fffe0ff */
[----:B------:R-:W-:Y:S05]  /*10d30*/  @P2 BRA `(.L_x_7982) ;  /* 0xfffffff800402947 */ /* 0x000fea000383ffff */
.L_x_7981:
[----:B------:R-:W-:Y:S05]  /*10d40*/  @!P1 BRA `(.L_x_7979) ;  /* 0x0000001400049947 */ /* 0x000fea0003800000 */
[----:B------:R-:W-:Y:S02]  /*10d50*/  ISETP.GE.U32.AND P2, PT, R20, 0x3, PT ;  /* 0x000000031400780c */ /* 0x000fe40003f46070 */
[----:B------:R-:W-:-:S11]  /*10d60*/  ISETP.NE.AND P1, PT, R8, RZ, PT ;  /* 0x000000ff0800720c */ /* 0x000fd60003f25270 */
[----:B------:R-:W-:Y:S05]  /*10d70*/  @!P2 BRA `(.L_x_7983) ;  /* 0x0000000000f8a947 */ /* 0x000fea0003800000 */
[----:B------:R-:W1:Y:S01]  /*10d80*/  LDC R60, c[0x0][0x428] ;  /* 0x00010a00ff3c7b82 */ /* 0x000e620000000800 */
[----:B0-----:R-:W-:Y:S01]  /*10d90*/  UIADD3 UR4, UPT, UPT, UR5, -0x1, URZ ;  /* 0xffffffff05047890 */ /* 0x001fe2000fffe0ff */
[----:B-----5:R-:W-:Y:S01]  /*10da0*/  IMAD.IADD R50, R13, 0x1, R50 ;  /* 0x000000010d327824 */ /* 0x020fe200078e0232 */
[----:B------:R-:W0:Y:S05]  /*10db0*/  LDCU.64 UR10, c[0x0][0x3b8] ;  /* 0x00007700ff0a77ac */ /* 0x000e2a0008000a00 */
[----:B--2---:R-:W2:Y:S08]  /*10dc0*/  LDC.64 R40, c[0x0][0x3f8] ;  /* 0x0000fe00ff287b82 */ /* 0x004eb00000000a00 */
[----:B------:R-:W3:Y:S01]  /*10dd0*/  LDC.64 R38, c[0x0][0x418] ;  /* 0x00010600ff267b82 */ /* 0x000ee20000000a00 */
[----:B-1----:R-:W-:-:S04]  /*10de0*/  IMAD R37, R60, UR4, R7 ;  /* 0x000000043c257c24 */ /* 0x002fc8000f8e0207 */
[----:B------:R-:W-:-:S04]  /*10df0*/  IMAD R57, R37, R24, R50 ;  /* 0x0000001825397224 */ /* 0x000fc800078e0232 */
[----:B--2---:R-:W-:-:S05]  /*10e00*/  IMAD.WIDE R36, R57, 0x4, R40 ;  /* 0x0000000439247825 */ /* 0x004fca00078e0228 */
[----:B------:R1:W2:Y:S01]  /*10e10*/  LDG.E R51, desc[UR6][R36.64] ;  /* 0x0000000624337981 */ /* 0x0002a2000c1e1900 */
[----:B------:R-:W-:Y:S02]  /*10e20*/  USHF.R.S32.HI UR8, URZ, 0x1f, UR5 ;  /* 0x0000001fff087899 */ /* 0x000fe40008011405 */
[----:B------:R-:W-:-:S05]  /*10e30*/  IADD3 R45, P2, PT, R54, UR5, RZ ;  /* 0x00000005362d7c10 */ /* 0x000fca000ff5e0ff */
[C---:B------:R-:W-:Y:S01]  /*10e40*/  IMAD.SHL.U32 R44, R45.reuse, 0x4, RZ ;  /* 0x000000042d2c7824 */ /* 0x040fe200078e00ff */
[----:B------:R-:W-:Y:S01]  /*10e50*/  LEA.HI.X.SX32 R42, R54, UR8, 0x1, P2 ;  /* 0x00000008362a7c11 */ /* 0x000fe200090f0eff */
[----:B-1----:R-:W1:Y:S03]  /*10e60*/  LDC.64 R36, c[0x0][0x400] ;  /* 0x00010000ff247b82 */ /* 0x002e660000000a00 */
[----:B------:R-:W-:Y:S01]  /*10e70*/  SHF.L.U64.HI R45, R45, 0x2, R42 ;  /* 0x000000022d2d7819 */ /* 0x000fe2000001022a */
[----:B---3--:R-:W-:Y:S01]  /*10e80*/  IMAD.WIDE R42, R57, 0x4, R38 ;  /* 0x00000004392a7825 */ /* 0x008fe200078e0226 */
[----:B0-----:R-:W-:-:S04]  /*10e90*/  IADD3 R48, P2, PT, R44, UR10, RZ ;  /* 0x0000000a2c307c10 */ /* 0x001fc8000ff5e0ff */
[----:B------:R-:W-:-:S05]  /*10ea0*/  IADD3.X R49, PT, PT, R45, UR11, RZ, P2, !PT ;  /* 0x0000000b2d317c10 */ /* 0x000fca00097fe4ff */
[----:B--2---:R0:W-:Y:S04]  /*10eb0*/  STG.E desc[UR6][R48.64+-0x4], R51 ;  /* 0xfffffc3330007986 */ /* 0x0041e8000c101906 */
[----:B------:R-:W2:Y:S01]  /*10ec0*/  LDG.E R55, desc[UR6][R42.64] ;  /* 0x000000062a377981 */ /* 0x000ea2000c1e1900 */
[----:B------:R-:W-:Y:S01]  /*10ed0*/  IADD3 R44, P2, PT, R44, UR12, RZ ;  /* 0x0000000c2c2c7c10 */ /* 0x000fe2000ff5e0ff */
[----:B-1----:R-:W-:-:S03]  /*10ee0*/  IMAD.WIDE R56, R57, 0x4, R36 ;  /* 0x0000000439387825 */ /* 0x002fc600078e0224 */
[----:B------:R-:W-:-:S05]  /*10ef0*/  IADD3.X R45, PT, PT, R45, UR13, RZ, P2, !PT ;  /* 0x0000000d2d2d7c10 */ /* 0x000fca00097fe4ff */
[----:B--2---:R1:W-:Y:S04]  /*10f00*/  STG.E desc[UR6][R44.64+-0x4], R55 ;  /* 0xfffffc372c007986 */ /* 0x0043e8000c101906 */
[----:B------:R-:W2:Y:S01]  /*10f10*/  LDG.E R56, desc[UR6][R56.64] ;  /* 0x0000000638387981 */ /* 0x000ea2000c1e1900 */
[----:B------:R-:W-:-:S04]  /*10f20*/  IMAD R61, R60, UR4, -R60 ;  /* 0x000000043c3d7c24 */ /* 0x000fc8000f8e0a3c */
[----:B------:R-:W-:Y:S02]  /*10f30*/  IMAD.IADD R59, R7, 0x1, R61 ;  /* 0x00000001073b7824 */ /* 0x000fe400078e023d */
[----:B--2---:R-:W-:-:S04]  /*10f40*/  IMAD.IADD R50, R13, 0x1, R56 ;  /* 0x000000010d327824 */ /* 0x004fc800078e0238 */
[----:B------:R-:W-:-:S04]  /*10f50*/  IMAD R59, R59, R24, R50 ;  /* 0x000000183b3b7224 */ /* 0x000fc800078e0232 */
[----:B0-----:R-:W-:-:S06]  /*10f60*/  IMAD.WIDE R50, R59, 0x4, R40 ;  /* 0x000000043b327825 */ /* 0x001fcc00078e0228 */
[----:B------:R-:W2:Y:S01]  /*10f70*/  LDG.E R51, desc[UR6][R50.64] ;  /* 0x0000000632337981 */ /* 0x000ea2000c1e1900 */
[----:B------:R-:W-:-:S03]  /*10f80*/  IMAD.WIDE R42, R59, 0x4, R38 ;  /* 0x000000043b2a7825 */ /* 0x000fc600078e0226 */
[----:B--2---:R0:W-:Y:S04]  /*10f90*/  STG.E desc[UR6][R48.64+-0x8], R51 ;  /* 0xfffff83330007986 */ /* 0x0041e8000c101906 */
        /* <DEDUP_REMOVED lines=10> */
[----:B0-----:R-:W-:-:S03]  /*11040*/  IMAD.WIDE R50, R55, 0x4, R38 ;  /* 0x0000000437327825 */ /* 0x001fc600078e0226 */
[----:B---3--:R1:W-:Y:S04]  /*11050*/  STG.E desc[UR6][R48.64+-0xc], R57 ;  /* 0xfffff43930007986 */ /* 0x0083e8000c101906 */
[----:B------:R-:W3:Y:S01]  /*11060*/  LDG.E R51, desc[UR6][R50.64] ;  /* 0x0000000632337981 */ /* 0x000ee2000c1e1900 */
        /* <DEDUP_REMOVED lines=15> */
.L_x_7983:
[----:B------:R-:W-:Y:S05]  /*11160*/  @!P1 BRA `(.L_x_7979) ;  /* 0x0000000c00fc9947 */ /* 0x000fea0003800000 */
[----:B------:R-:W-:Y:S02]  /*11170*/  ISETP.NE.AND P2, PT, R21, RZ, PT ;  /* 0x000000ff1500720c */ /* 0x000fe40003f45270 */
[----:B------:R-:W-:-:S11]  /*11180*/  ISETP.NE.AND P1, PT, R10, RZ, PT ;  /* 0x000000ff0a00720c */ /* 0x000fd60003f25270 */
[----:B------:R-:W-:Y:S05]  /*11190*/  @!P2 BRA `(.L_x_7984) ;  /* 0x00000000009ca947 */ /* 0x000fea0003800000 */
[----:B------:R-:W3:Y:S01]  /*111a0*/  LDC R56, c[0x0][0x428] ;  /* 0x00010a00ff387b82 */ /* 0x000ee20000000800 */
[----:B0-----:R-:W-:Y:S01]  /*111b0*/  UIADD3 UR4, UPT, UPT, UR5, -0x1, URZ ;  /* 0xffffffff05047890 */ /* 0x001fe2000fffe0ff */
[----:B-----5:R-:W-:Y:S01]  /*111c0*/  IMAD.IADD R50, R13, 0x1, R50 ;  /* 0x000000010d327824 */ /* 0x020fe200078e0232 */
[----:B------:R-:W0:Y:S05]  /*111d0*/  LDCU.64 UR10, c[0x0][0x3b8] ;  /* 0x00007700ff0a77ac */ /* 0x000e2a0008000a00 */
[----:B-12---:R-:W1:Y:S08]  /*111e0*/  LDC.64 R48, c[0x0][0x3f8] ;  /* 0x0000fe00ff307b82 */ /* 0x006e700000000a00 */
[----:B------:R-:W2:Y:S01]  /*111f0*/  LDC.64 R42, c[0x0][0x418] ;  /* 0x00010600ff2a7b82 */ /* 0x000ea20000000a00 */
[----:B---3--:R-:W-:-:S04]  /*11200*/  IMAD R37, R56, UR4, R7 ;  /* 0x0000000438257c24 */ /* 0x008fc8000f8e0207 */
[----:B------:R-:W-:-:S04]  /*11210*/  IMAD R57, R37, R24, R50 ;  /* 0x0000001825397224 */ /* 0x000fc800078e0232 */
[----:B-1----:R-:W-:-:S05]  /*11220*/  IMAD.WIDE R36, R57, 0x4, R48 ;  /* 0x0000000439247825 */ /* 0x002fca00078e0230 */
[----:B------:R-:W3:Y:S01]  /*11230*/  LDG.E R55, desc[UR6][R36.64] ;  /* 0x0000000624377981 */ /* 0x000ee2000c1e1900 */
[----:B------:R-:W-:Y:S02]  /*11240*/  USHF.R.S32.HI UR8, URZ, 0x1f, UR5 ;  /* 0x0000001fff087899 */ /* 0x000fe40008011405 */
[----:B------:R-:W-:Y:S01]  /*11250*/  IADD3 R38, P2, PT, R54, UR5, RZ ;  /* 0x0000000536267c10 */ /* 0x000fe2000ff5e0ff */
[----:B--2---:R-:W-:-:S04]  /*11260*/  IMAD.WIDE R50, R57, 0x4, R42 ;  /* 0x0000000439327825 */ /* 0x004fc800078e022a */
[----:B------:R-:W-:Y:S01]  /*11270*/  IMAD.SHL.U32 R40, R38, 0x4, RZ ;  /* 0x0000000426287824 */ /* 0x000fe200078e00ff */
[----:B------:R-:W-:-:S04]  /*11280*/  LEA.HI.X.SX32 R39, R54, UR8, 0x1, P2 ;  /* 0x0000000836277c11 */ /* 0x000fc800090f0eff */
[----:B------:R-:W-:Y:S02]  /*11290*/  SHF.L.U64.HI R41, R38, 0x2, R39 ;  /* 0x0000000226297819 */ /* 0x000fe40000010227 */
[----:B0-----:R-:W-:Y:S01]  /*112a0*/  IADD3 R44, P2, PT, R40, UR10, RZ ;  /* 0x0000000a282c7c10 */ /* 0x001fe2000ff5e0ff */
[----:B------:R-:W0:Y:S03]  /*112b0*/  LDC.64 R38, c[0x0][0x400] ;  /* 0x00010000ff267b82 */ /* 0x000e260000000a00 */
[----:B------:R-:W-:-:S05]  /*112c0*/  IADD3.X R45, PT, PT, R41, UR11, RZ, P2, !PT ;  /* 0x0000000b292d7c10 */ /* 0x000fca00097fe4ff */
[----:B---3--:R3:W-:Y:S04]  /*112d0*/  STG.E desc[UR6][R44.64+-0x4], R55 ;  /* 0xfffffc372c007986 */ /* 0x0087e8000c101906 */
        /* <DEDUP_REMOVED lines=19> */
.L_x_7984:
[----:B------:R-:W-:Y:S05]  /*11410*/  @!P1 BRA `(.L_x_7979) ;  /* 0x0000000c00509947 */ /* 0x000fea0003800000 */
[----:B---3--:R-:W3:Y:S01]  /*11420*/  LDC R38, c[0x0][0x428] ;  /* 0x00010a00ff267b82 */ /* 0x008ee20000000800 */
[----:B0-----:R-:W-:Y:S01]  /*11430*/  UIADD3 UR4, UPT, UPT, UR5, -0x1, URZ ;  /* 0xffffffff05047890 */ /* 0x001fe2000fffe0ff */
[----:B-----5:R-:W-:Y:S01]  /*11440*/  IMAD.IADD R50, R13, 0x1, R50 ;  /* 0x000000010d327824 */ /* 0x020fe200078e0232 */
[----:B------:R-:W0:Y:S05]  /*11450*/  LDCU.64 UR8, c[0x0][0x3b8] ;  /* 0x00007700ff0877ac */ /* 0x000e2a0008000a00 */
[----:B-12---:R-:W1:Y:S01]  /*11460*/  LDC.64 R36, c[0x0][0x3f8] ;  /* 0x0000fe00ff247b82 */ /* 0x006e620000000a00 */
[----:B---3--:R-:W-:-:S04]  /*11470*/  IMAD R39, R38, UR4, R7 ;  /* 0x0000000426277c24 */ /* 0x008fc8000f8e0207 */
[----:B------:R-:W-:-:S04]  /*11480*/  IMAD R43, R39, R24, R50 ;  /* 0x00000018272b7224 */ /* 0x000fc800078e0232 */
[----:B-1----:R-:W-:Y:S02]  /*11490*/  IMAD.WIDE R40, R43, 0x4, R36 ;  /* 0x000000042b287825 */ /* 0x002fe400078e0224 */
[----:B------:R-:W1:Y:S03]  /*114a0*/  LDC.64 R36, c[0x0][0x418] ;  /* 0x00010600ff247b82 */ /* 0x000e660000000a00 */
[----:B------:R-:W2:Y:S01]  /*114b0*/  LDG.E R45, desc[UR6][R40.64] ;  /* 0x00000006282d7981 */ /* 0x000ea2000c1e1900 */
[----:B------:R-:W-:Y:S02]  /*114c0*/  USHF.R.S32.HI UR4, URZ, 0x1f, UR5 ;  /* 0x0000001fff047899 */ /* 0x000fe40008011405 */
[----:B------:R-:W-:-:S05]  /*114d0*/  IADD3 R44, P1, PT, R54, UR5, RZ ;  /* 0x00000005362c7c10 */ /* 0x000fca000ff3e0ff */
[----:B------:R-:W-:Y:S01]  /*114e0*/  IMAD.SHL.U32 R42, R44, 0x4, RZ ;  /* 0x000000042c2a7824 */ /* 0x000fe200078e00ff */
[----:B------:R-:W-:-:S04]  /*114f0*/  LEA.HI.X.SX32 R39, R54, UR4, 0x1, P1 ;  /* 0x0000000436277c11 */ /* 0x000fc800088f0eff */
[----:B------:R-:W-:Y:S02]  /*11500*/  SHF.L.U64.HI R44, R44, 0x2, R39 ;  /* 0x000000022c2c7819 */ /* 0x000fe40000010227 */
[----:B0-----:R-:W-:-:S04]  /*11510*/  IADD3 R38, P1, PT, R42, UR8, RZ ;  /* 0x000000082a267c10 */ /* 0x001fc8000ff3e0ff */
[----:B------:R-:W-:Y:S01]  /*11520*/  IADD3.X R39, PT, PT, R44, UR9, RZ, P1, !PT ;  /* 0x000000092c277c10 */ /* 0x000fe20008ffe4ff */
[----:B-1----:R-:W-:-:S04]  /*11530*/  IMAD.WIDE R36, R43, 0x4, R36 ;  /* 0x000000042b247825 */ /* 0x002fc800078e0224 */
[----:B--2---:R4:W-:Y:S04]  /*11540*/  STG.E desc[UR6][R38.64+-0x4], R45 ;  /* 0xfffffc2d26007986 */ /* 0x0049e8000c101906 */
[----:B------:R-:W2:Y:S01]  /*11550*/  LDG.E R37, desc[UR6][R36.64] ;  /* 0x0000000624257981 */ /* 0x000ea2000c1e1900 */
[----:B------:R-:W-:-:S04]  /*11560*/  IADD3 R40, P1, PT, R42, UR12, RZ ;  /* 0x0000000c2a287c10 */ /* 0x000fc8000ff3e0ff */
[----:B------:R-:W-:-:S05]  /*11570*/  IADD3.X R41, PT, PT, R44, UR13, RZ, P1, !PT ;  /* 0x0000000d2c297c10 */ /* 0x000fca0008ffe4ff */
[----:B--2---:R4:W-:Y:S01]  /*11580*/  STG.E desc[UR6][R40.64+-0x4], R37 ;  /* 0xfffffc2528007986 */ /* 0x0049e2000c101906 */
[----:B------:R-:W-:Y:S05]  /*11590*/  BRA `(.L_x_7979) ;  /* 0x0000000800f07947 */ /* 0x000fea0003800000 */
.L_x_7980:
[----:B------:R-:W0:Y:S01]  /*115a0*/  LDCU UR4, c[0x0][0x420] ;  /* 0x00008400ff0477ac */ /* 0x000e220008000800 */
[----:B------:R-:W-:Y:S02]  /*115b0*/  ISETP.GE.U32.AND P2, PT, R47, 0x8, PT ;  /* 0x000000082f00780c */ /* 0x000fe40003f46070 */
[----:B------:R-:W-:Y:S01]  /*115c0*/  ISETP.NE.AND P1, PT, R6, RZ, PT ;  /* 0x000000ff0600720c */ /* 0x000fe20003f25270 */
[----:B0-----:R-:W-:-:S10]  /*115d0*/  IMAD.U32 R55, RZ, RZ, UR4 ;  /* 0x00000004ff377e24 */ /* 0x001fd4000f8e00ff */
[----:B------:R-:W-:Y:S05]  /*115e0*/  @!P2 BRA `(.L_x_7985) ;  /* 0x000000040058a947 */ /* 0x000fea0003800000 */
[----:B------:R-:W-:Y:S01]  /*115f0*/  SHF.R.S32.HI R56, RZ, 0x1f, R54 ;  /* 0x0000001fff387819 */ /* 0x000fe20000011436 */
[----:B------:R-:W-:Y:S01]  /*11600*/  IMAD.U32 R55, RZ, RZ, UR4 ;  /* 0x00000004ff377e24 */ /* 0x000fe2000f8e00ff */
[----:B------:R-:W0:Y:S01]  /*11610*/  LDCU.64 UR8, c[0x0][0x3b8] ;  /* 0x00007700ff0877ac */ /* 0x000e220008000a00 */
[----:B------:R-:W-:-:S05]  /*11620*/  UMOV UR4, URZ ;  /* 0x000000ff00047c82 */ /* 0x000fca0008000000 */
.L_x_7986:
[----:B------:R-:W1:Y:S01]  /*11630*/  LDC R58, c[0x0][0x428] ;  /* 0x00010a00ff3a7b82 */ /* 0x000e620000000800 */
[----:B------:R-:W-:Y:S02]  /*11640*/  VIADD R49, R55, 0xffffffff ;  /* 0xffffffff37317836 */ /* 0x000fe40000000000 */
[----:B--2--5:R-:W-:-:S05]  /*11650*/  IMAD.IADD R43, R13, 0x1, R50 ;  /* 0x000000010d2b7824 */ /* 0x024fca00078e0232 */
[----:B------:R-:W2:Y:S08]  /*11660*/  LDC.64 R40, c[0x0][0x3f8] ;  /* 0x0000fe00ff287b82 */ /* 0x000eb00000000a00 */
[----:B------:R-:W3:Y:S01]  /*11670*/  LDC.64 R38, c[0x0][0x400] ;  /* 0x00010000ff267b82 */ /* 0x000ee20000000a00 */
[----:B-1----:R-:W-:-:S04]  /*11680*/  IMAD R37, R49, R58, R7 ;  /* 0x0000003a31257224 */ /* 0x002fc800078e0207 */
[----:B------:R-:W-:-:S04]  /*11690*/  IMAD R43, R37, R24, R43 ;  /* 0x00000018252b7224 */ /* 0x000fc800078e022b */
[----:B--2---:R-:W-:-:S06]  /*116a0*/  IMAD.WIDE R44, R43, 0x4, R40 ;  /* 0x000000042b2c7825 */ /* 0x004fcc00078e0228 */
[----:B------:R-:W2:Y:S01]  /*116b0*/  LDG.E R45, desc[UR6][R44.64] ;  /* 0x000000062c2d7981 */ /* 0x000ea2000c1e1900 */
[----:B------:R-:W-:-:S04]  /*116c0*/  IADD3 R37, P2, PT, R54, R55, RZ ;  /* 0x0000003736257210 */ /* 0x000fc80007f5e0ff */
[----:B------:R-:W-:Y:S02]  /*116d0*/  LEA.HI.X.SX32 R42, R55, R56, 0x1, P2 ;  /* 0x00000038372a7211 */ /* 0x000fe400010f0eff */
[----:B0-----:R-:W-:-:S04]  /*116e0*/  LEA R36, P2, R37, UR8, 0x2 ;  /* 0x0000000825247c11 */ /* 0x001fc8000f8410ff */
[----:B------:R-:W-:Y:S01]  /*116f0*/  LEA.HI.X R37, R37, UR9, R42, 0x2, P2 ;  /* 0x0000000925257c11 */ /* 0x000fe200090f142a */
[----:B---3--:R-:W-:-:S04]  /*11700*/  IMAD.WIDE R42, R43, 0x4, R38 ;  /* 0x000000042b2a7825 */ /* 0x008fc800078e0226 */
        /* <DEDUP_REMOVED lines=12> */
[----:B------:R-:W-:Y:S02]  /*117d0*/  IMAD.IADD R43, R7, 0x1, R57 ;  /* 0x00000001072b7824 */ /* 0x000fe400078e0239 */
[----:B--2---:R-:W-:-:S04]  /*117e0*/  IMAD.IADD R42, R13, 0x1, R48 ;  /* 0x000000010d2a7824 */ /* 0x004fc800078e0230 */
[----:B0-----:R-:W-:-:S04]  /*117f0*/  IMAD R45, R43, R24, R42 ;  /* 0x000000182b2d7224 */ /* 0x001fc800078e022a */
        /* <DEDUP_REMOVED lines=8> */
[----:B-1----:R-:W-:-:S04]  /*11880*/  IMAD R51, R49, R24, R48 ;  /* 0x0000001831337224 */ /* 0x002fc800078e0230 */
[----:B------:R-:W-:-:S06]  /*11890*/  IMAD.WIDE R48, R51, 0x4, R40 ;  /* 0x0000000433307825 */ /* 0x000fcc00078e0228 */
[----:B------:R-:W2:Y:S01]  /*118a0*/  LDG.E R49, desc[UR6][R48.64] ;  /* 0x0000000630317981 */ /* 0x000ea2000c1e1900 */
[----:B------:R-:W-:-:S03]  /*118b0*/  IMAD.WIDE R50, R51, 0x4, R38 ;  /* 0x0000000433327825 */ /* 0x000fc600078e0226 */
[----:B--2---:R1:W-:Y:S04]  /*118c0*/  STG.E desc[UR6][R36.64+-0x10], R49 ;  /* 0xfffff03124007986 */ /* 0x0043e8000c101906 */
[----:B------:R-:W2:Y:S01]  /*118d0*/  LDG.E R50, desc[UR6][R50.64] ;  /* 0x0000000632327981 */ /* 0x000ea2000c1e1900 */
[----:B------:R-:W-:-:S04]  /*118e0*/  IMAD.IADD R57, R57, 0x1, -R58 ;  /* 0x0000000139397824 */ /* 0x000fc800078e0a3a */
[----:B0-----:R-:W-:Y:S02]  /*118f0*/  IMAD.IADD R43, R7, 0x1, R57 ;  /* 0x00000001072b7824 */ /* 0x001fe400078e0239 */
        /* <DEDUP_REMOVED lines=24> */
[----:B------:R-:W3:Y:S01]  /*11a80*/  LDG.E R44, desc[UR6][R44.64] ;  /* 0x000000062c2c7981 */ /* 0x000ee2000c1e1900 */
[----:B-1----:R-:W-:Y:S01]  /*11a90*/  IADD3 R49, PT, PT, R7, -R58, R60 ;  /* 0x8000003a07317210 */ /* 0x002fe20007ffe03c */
        /* <DEDUP_REMOVED lines=11> */
.L_x_7985:
[----:B------:R-:W-:Y:S05]  /*11b50*/  @!P1 BRA `(.L_x_7979) ;  /* 0x0000000400809947 */ /* 0x000fea0003800000 */
[----:B------:R-:W-:Y:S02]  /*11b60*/  ISETP.GE.U32.AND P1, PT, R20, 0x3, PT ;  /* 0x000000031400780c */ /* 0x000fe40003f26070 */
[----:B------:R-:W-:-:S11]  /*11b70*/  ISETP.NE.AND P2, PT, R8, RZ, PT ;  /* 0x000000ff0800720c */ /* 0x000fd60003f45270 */
[----:B------:R-:W-:Y:S05]  /*11b80*/  @!P1 BRA `(.L_x_7987) ;  /* 0x0000000000b49947 */ /* 0x000fea0003800000 */
[----:B------:R-:W0:Y:S01]  /*11b90*/  LDC R56, c[0x0][0x428] ;  /* 0x00010a00ff387b82 */ /* 0x000e220000000800 */
[----:B------:R-:W-:Y:S01]  /*11ba0*/  VIADD R49, R55, 0xffffffff ;  /* 0xffffffff37317836 */ /* 0x000fe20000000000 */
[----:B------:R-:W1:Y:S01]  /*11bb0*/  LDCU.64 UR4, c[0x0][0x3b8] ;  /* 0x00007700ff0477ac */ /* 0x000e620008000a00 */
[----:B--2--5:R-:W-:-:S05]  /*11bc0*/  IMAD.IADD R41, R13, 0x1, R50 ;  /* 0x000000010d297824 */ /* 0x024fca00078e0232 */
[----:B------:R-:W2:Y:S01]  /*11bd0*/  LDC.64 R38, c[0x0][0x3f8] ;  /* 0x0000fe00ff267b82 */ /* 0x000ea20000000a00 */
[----:B0-----:R-:W-:-:S04]  /*11be0*/  IMAD R37, R49, R56, R7 ;  /* 0x0000003831257224 */ /* 0x001fc800078e0207 */
[----:B------:R-:W-:-:S03]  /*11bf0*/  IMAD R41, R37, R24, R41 ;  /* 0x0000001825297224 */ /* 0x000fc600078e0229 */
[----:B------:R-:W0:Y:S01]  /*11c00*/  LDC.64 R36, c[0x0][0x400] ;  /* 0x00010000ff247b82 */ /* 0x000e220000000a00 */
[----:B--2---:R-:W-:-:S06]  /*11c10*/  IMAD.WIDE R44, R41, 0x4, R38 ;  /* 0x00000004292c7825 */ /* 0x004fcc00078e0226 */
[----:B------:R-:W2:Y:S01]  /*11c20*/  LDG.E R45, desc[UR6][R44.64] ;  /* 0x000000062c2d7981 */ /* 0x000ea2000c1e1900 */
[----:B------:R-:W-:Y:S02]  /*11c30*/  SHF.R.S32.HI R43, RZ, 0x1f, R55 ;  /* 0x0000001fff2b7819 */ /* 0x000fe40000011437 */
[----:B------:R-:W-:-:S04]  /*11c40*/  IADD3 R40, P1, PT, R54, R55, RZ ;  /* 0x0000003736287210 */ /* 0x000fc80007f3e0ff */
[----:B------:R-:W-:Y:S02]  /*11c50*/  LEA.HI.X.SX32 R43, R54, R43, 0x1, P1 ;  /* 0x0000002b362b7211 */ /* 0x000fe400008f0eff */
[----:B-1----:R-:W-:-:S04]  /*11c60*/  LEA R42, P1, R40, UR4, 0x2 ;  /* 0x00000004282a7c11 */ /* 0x002fc8000f8210ff */
[----:B------:R-:W-:Y:S01]  /*11c70*/  LEA.HI.X R43, R40, UR5, R43, 0x2, P1 ;  /* 0x00000005282b7c11 */ /* 0x000fe200088f142b */
[----:B0-----:R-:W-:-:S04]  /*11c80*/  IMAD.WIDE R40, R41, 0x4, R36 ;  /* 0x0000000429287825 */ /* 0x001fc800078e0224 */
        /* <DEDUP_REMOVED lines=20> */
[----:B-1----:R-:W-:Y:S01]  /*11dd0*/  IADD3 R51, PT, PT, R7, -R56, R58 ;  /* 0x8000003807337210 */ /* 0x002fe20007ffe03a */
        /* <DEDUP_REMOVED lines=8> */
.L_x_7987:
[----:B------:R-:W-:Y:S05]  /*11e60*/  @!P2 BRA `(.L_x_7979) ;  /* 0x0000000000bca947 */ /* 0x000fea0003800000 */
[----:B------:R-:W-:Y:S02]  /*11e70*/  ISETP.NE.AND P1, PT, R21, RZ, PT ;  /* 0x000000ff1500720c */ /* 0x000fe40003f25270 */
[----:B------:R-:W-:-:S11]  /*11e80*/  ISETP.NE.AND P2, PT, R10, RZ, PT ;  /* 0x000000ff0a00720c */ /* 0x000fd60003f45270 */
[----:B------:R-:W-:Y:S05]  /*11e90*/  @!P1 BRA `(.L_x_7988) ;  /* 0x0000000000709947 */ /* 0x000fea0003800000 */
[----:B------:R-:W1:Y:S01]  /*11ea0*/  LDC R49, c[0x0][0x428] ;  /* 0x00010a00ff317b82 */ /* 0x000e620000000800 */
[----:B------:R-:W-:Y:S01]  /*11eb0*/  VIADD R48, R55, 0xffffffff ;  /* 0xffffffff37307836 */ /* 0x000fe20000000000 */
[----:B------:R-:W3:Y:S01]  /*11ec0*/  LDCU.64 UR4, c[0x0][0x3b8] ;  /* 0x00007700ff0477ac */ /* 0x000ee20008000a00 */
[----:B-----5:R-:W-:-:S05]  /*11ed0*/  IMAD.IADD R50, R13, 0x1, R50 ;  /* 0x000000010d327824 */ /* 0x020fca00078e0232 */
[----:B0-2---:R-:W0:Y:S08]  /*11ee0*/  LDC.64 R42, c[0x0][0x3f8] ;  /* 0x0000fe00ff2a7b82 */ /* 0x005e300000000a00 */
[----:B------:R-:W2:Y:S01]  /*11ef0*/  LDC.64 R38, c[0x0][0x400] ;  /* 0x00010000ff267b82 */ /* 0x000ea20000000a00 */
[----:B-1----:R-:W-:-:S04]  /*11f00*/  IMAD R37, R48, R49, R7 ;  /* 0x0000003130257224 */ /* 0x002fc800078e0207 */
[----:B------:R-:W-:-:S04]  /*11f10*/  IMAD R37, R37, R24, R50 ;  /* 0x0000001825257224 */ /* 0x000fc800078e0232 */
[----:B0-----:R-:W-:-:S06]  /*11f20*/  IMAD.WIDE R44, R37, 0x4, R42 ;  /* 0x00000004252c7825 */ /* 0x001fcc00078e022a */
[----:B------:R-:W4:Y:S01]  /*11f30*/  LDG.E R45, desc[UR6][R44.64] ;  /* 0x000000062c2d7981 */ /* 0x000f22000c1e1900 */
[----:B------:R-:W-:Y:S02]  /*11f40*/  SHF.R.S32.HI R41, RZ, 0x1f, R55 ;  /* 0x0000001fff297819 */ /* 0x000fe40000011437 */
[----:B------:R-:W-:-:S04]  /*11f50*/  IADD3 R36, P1, PT, R54, R55, RZ ;  /* 0x0000003736247210 */ /* 0x000fc80007f3e0ff */
[----:B------:R-:W-:Y:S02]  /*11f60*/  LEA.HI.X.SX32 R41, R54, R41, 0x1, P1 ;  /* 0x0000002936297211 */ /* 0x000fe400008f0eff */
[----:B---3--:R-:W-:-:S04]  /*11f70*/  LEA R40, P1, R36, UR4, 0x2 ;  /* 0x0000000424287c11 */ /* 0x008fc8000f8210ff */
[----:B------:R-:W-:Y:S01]  /*11f80*/  LEA.HI.X R41, R36, UR5, R41, 0x2, P1 ;  /* 0x0000000524297c11 */ /* 0x000fe200088f1429 */
[----:B--2---:R-:W-:-:S04]  /*11f90*/  IMAD.WIDE R36, R37, 0x4, R38 ;  /* 0x0000000425247825 */ /* 0x004fc800078e0226 */
[----:B----4-:R1:W-:Y:S04]  /*11fa0*/  STG.E desc[UR6][R40.64+-0x4], R45 ;  /* 0xfffffc2d28007986 */ /* 0x0103e8000c101906 */
        /* <DEDUP_REMOVED lines=11> */
.L_x_7988:
[----:B------:R-:W-:Y:S05]  /*12060*/  @!P2 BRA `(.L_x_7979) ;  /* 0x00000000003ca947 */ /* 0x000fea0003800000 */
[----:B------:R-:W3:Y:S01]  /*12070*/  LDCU UR4, c[0x0][0x428] ;  /* 0x00008500ff0477ac */ /* 0x000ee20008000800 */
[----:B0-2---:R-:W0:Y:S01]  /*12080*/  LDC.64 R36, c[0x0][0x3f8] ;  /* 0x0000fe00ff247b82 */ /* 0x005e220000000a00 */
[----:B-1----:R-:W-:Y:S02]  /*12090*/  VIADD R38, R55, 0xffffffff ;  /* 0xffffffff37267836 */ /* 0x002fe40000000000 */
[----:B-----5:R-:W-:Y:S02]  /*120a0*/  IMAD.IADD R50, R13, 0x1, R50 ;  /* 0x000000010d327824 */ /* 0x020fe400078e0232 */
[----:B---3--:R-:W-:Y:S01]  /*120b0*/  IMAD R39, R38, UR4, R7 ;  /* 0x0000000426277c24 */ /* 0x008fe2000f8e0207 */
[----:B------:R-:W1:Y:S03]  /*120c0*/  LDCU.64 UR4, c[0x0][0x3b8] ;  /* 0x00007700ff0477ac */ /* 0x000e660008000a00 */
[----:B------:R-:W-:-:S04]  /*120d0*/  IMAD R39, R39, R24, R50 ;  /* 0x0000001827277224 */ /* 0x000fc800078e0232 */
[----:B0-----:R-:W-:-:S06]  /*120e0*/  IMAD.WIDE R36, R39, 0x4, R36 ;  /* 0x0000000427247825 */ /* 0x001fcc00078e0224 */
[----:B------:R-:W2:Y:S01]  /*120f0*/  LDG.E R37, desc[UR6][R36.64] ;  /* 0x0000000624257981 */ /* 0x000ea2000c1e1900 */
[----:B------:R-:W-:Y:S02]  /*12100*/  SHF.R.S32.HI R39, RZ, 0x1f, R55 ;  /* 0x0000001fff277819 */ /* 0x000fe40000011437 */
[----:B------:R-:W-:-:S04]  /*12110*/  IADD3 R55, P1, PT, R54, R55, RZ ;  /* 0x0000003736377210 */ /* 0x000fc80007f3e0ff */
[----:B------:R-:W-:Y:S02]  /*12120*/  LEA.HI.X.SX32 R54, R54, R39, 0x1, P1 ;  /* 0x0000002736367211 */ /* 0x000fe400008f0eff */
[----:B-1----:R-:W-:-:S04]  /*12130*/  LEA R38, P1, R55, UR4, 0x2 ;  /* 0x0000000437267c11 */ /* 0x002fc8000f8210ff */
[----:B------:R-:W-:-:S05]  /*12140*/  LEA.HI.X R39, R55, UR5, R54, 0x2, P1 ;  /* 0x0000000537277c11 */ /* 0x000fca00088f1436 */
[----:B--2---:R0:W-:Y:S04]  /*12150*/  STG.E desc[UR6][R38.64+-0x4], R37 ;  /* 0xfffffc2526007986 */ /* 0x0041e8000c101906 */
.L_x_7979:
[----:B01234-:R-:W0:Y:S01]  /*12160*/  LDC.64 R38, c[0x0][0x3c0] ;  /* 0x0000f000ff267b82 */ /* 0x01fe220000000a00 */
[----:B------:R-:W-:Y:S01]  /*12170*/  IMAD.IADD R23, R19, 0x1, R23 ;  /* 0x0000000113177824 */ /* 0x000fe200078e0217 */
[----:B------:R-:W2:Y:S06]  /*12180*/  LDG.E.U16.CONSTANT R34, desc[UR6][R34.64] ;  /* 0x0000000622227981 */ /* 0x000eac000c1e9500 */
[----:B------:R-:W1:Y:S01]  /*12190*/  LDC.64 R36, c[0x0][0x3d0] ;  /* 0x0000f400ff247b82 */ /* 0x000e620000000a00 */
[----:B0-----:R-:W-:-:S05]  /*121a0*/  IMAD.WIDE R38, R23, 0x4, R38 ;  /* 0x0000000417267825 */ /* 0x001fca00078e0226 */
[----:B------:R0:W-:Y:S01]  /*121b0*/  STG.E desc[UR6][R38.64], R47 ;  /* 0x0000002f26007986 */ /* 0x0001e2000c101906 */
[----:B-1----:R-:W-:-:S05]  /*121c0*/  IMAD.WIDE R36, R23, 0x4, R36 ;  /* 0x0000000417247825 */ /* 0x002fca00078e0224 */
[----:B------:R0:W-:Y:S04]  /*121d0*/  STG.E desc[UR6][R36.64], R25 ;  /* 0x0000001924007986 */ /* 0x0001e8000c101906 */
[----:B------:R-:W3:Y:S02]  /*121e0*/  LDG.E R40, desc[UR6][R32.64] ;  /* 0x0000000620287981 */ /* 0x000ee4000c1e1900 */
[----:B---3--:R-:W-:Y:S02]  /*121f0*/  FMNMX.FTZ R43, R25, R40, PT ;  /* 0x00000028192b7209 */ /* 0x008fe40003810000 */
[----:B------:R-:W1:Y:S03]  /*12200*/  LDC.64 R40, c[0x0][0x3c8] ;  /* 0x0000f200ff287b82 */ /* 0x000e660000000a00 */
[----:B------:R0:W-:Y:S04]  /*12210*/  STG.E desc[UR6][R32.64], R43 ;  /* 0x0000002b20007986 */ /* 0x0001e8000c101906 */
[----:B------:R-:W3:Y:S01]  /*12220*/  LDG.E R42, desc[UR6][R30.64] ;  /* 0x000000061e2a7981 */ /* 0x000ee2000c1e1900 */
[----:B--2---:R-:W-:-:S02]  /*12230*/  HADD2.F32 R45, -RZ, R34.H0_H0 ;  /* 0x20000022ff2d7230 */ /* 0x004fc40000004100 */
[----:B-1----:R-:W-:-:S04]  /*12240*/  IMAD.WIDE R40, R23, 0x4, R40 ;  /* 0x0000000417287825 */ /* 0x002fc800078e0228 */
[----:B---3--:R-:W-:-:S05]  /*12250*/  VIADD R23, R42, 0x1 ;  /* 0x000000012a177836 */ /* 0x008fca0000000000 */
[----:B------:R0:W-:Y:S04]  /*12260*/  STG.E desc[UR6][R30.64], R23 ;  /* 0x000000171e007986 */ /* 0x0001e8000c101906 */
[----:B------:R0:W-:Y:S01]  /*12270*/  STG.E desc[UR6][R40.64], R45 ;  /* 0x0000002d28007986 */ /* 0x0001e2000c101906 */
[----:B------:R-:W-:Y:S05]  /*12280*/  BRA `(.L_x_7969) ;  /* 0x00000004009c7947 */ /* 0x000fea0003800000 */
.L_x_7971:
[----:B------:R-:W0:Y:S01]  /*12290*/  S2UR UR5, SR_CgaCtaId ;  /* 0x00000000000579c3 */ /* 0x000e220000008800 */
[----:B------:R-:W-:Y:S02]  /*122a0*/  UMOV UR4, 0x400 ;  /* 0x0000040000047882 */ /* 0x000fe40000000000 */
[----:B0-----:R-:W-:-:S09]  /*122b0*/  ULEA UR4, UR5, UR4, 0x18 ;  /* 0x0000000405047291 */ /* 0x001fd2000f8ec0ff */
[----:B------:R1:W-:Y:S01]  /*122c0*/  STS [UR4], R24 ;  /* 0x00000018ff007988 */ /* 0x0003e20008000804 */
[----:B------:R-:W-:Y:S05]  /*122d0*/  BRA `(.L_x_7967) ;  /* 0x0000000400b07947 */ /* 0x000fea0003800000 */
.L_x_7968:
[----:B------:R-:W0:Y:S01]  /*122e0*/  LDCU UR4, c[0x0][0x444] ;  /* 0x00008880ff0477ac */ /* 0x000e220008000800 */
[----:B------:R-:W-:Y:S02]  /*122f0*/  ISETP.NE.U32.AND P5, PT, R36, RZ, PT ;  /* 0x000000ff2400720c */ /* 0x000fe40003fa5070 */
[----:B------:R-:W-:-:S04]  /*12300*/  ISETP.GE.AND P2, PT, R11, R12, PT ;  /* 0x0000000c0b00720c */ /* 0x000fc80003f46270 */
[----:B------:R-:W-:Y:S01]  /*12310*/  ISETP.NE.AND.EX P2, PT, R37, RZ, !P2, P5 ;  /* 0x000000ff2500720c */ /* 0x000fe20005745350 */
[----:B0-----:R-:W-:-:S05]  /*12320*/  IMAD.U32 R24, RZ, RZ, UR4 ;  /* 0x00000004ff187e24 */ /* 0x001fca000f8e00ff */
[----:B------:R-:W-:-:S04]  /*12330*/  ISETP.LT.AND P1, PT, R11, R24, !P1 ;  /* 0x000000180b00720c */ /* 0x000fc80004f21270 */
[----:B------:R-:W-:-:S13]  /*12340*/  PLOP3.LUT P1, PT, P2, P1, PT, 0xf8, 0x8f ;  /* 0x00000000008f781c */ /* 0x000fda0001723f70 */
[----:B------:R-:W-:Y:S05]  /*12350*/  @!P1 BRA `(.L_x_7969) ;  /* 0x0000000400689947 */ /* 0x000fea0003800000 */
[----:B------:R-:W-:Y:S01]  /*12360*/  IMAD R41, R11, 0x4, R46 ;  /* 0x000000040b297824 */ /* 0x000fe200078e022e */
[----:B------:R-:W0:Y:S01]  /*12370*/  LDCU.64 UR4, c[0x0][0x3a0] ;  /* 0x00007400ff0477ac */ /* 0x000e220008000a00 */
[----:B------:R-:W1:Y:S04]  /*12380*/  LDCU.64 UR8, c[0x0][0x390] ;  /* 0x00007200ff0877ac */ /* 0x000e680008000a00 */
[----:B------:R-:W2:Y:S01]  /*12390*/  LDL R41, [R41] ;  /* 0x0000000029297983 */ /* 0x000ea20000100800 */
[----:B------:R-:W3:Y:S01]  /*123a0*/  LDCU.64 UR10, c[0x0][0x398] ;  /* 0x00007300ff0a77ac */ /* 0x000ee20008000a00 */
[----:B0-----:R-:W-:-:S04]  /*123b0*/  ISETP.NE.U32.AND P1, PT, RZ, UR4, PT ;  /* 0x00000004ff007c0c */ /* 0x001fc8000bf25070 */
[----:B------:R-:W-:Y:S01]  /*123c0*/  ISETP.NE.AND.EX P1, PT, RZ, UR5, PT, P1 ;  /* 0x00000005ff007c0c */ /* 0x000fe2000bf25310 */
[----:B------:R-:W0:Y:S01]  /*123d0*/  S2UR UR5, SR_CgaCtaId ;  /* 0x00000000000579c3 */ /* 0x000e220000008800 */
[----:B------:R-:W-:Y:S02]  /*123e0*/  UMOV UR4, 0x400 ;  /* 0x0000040000047882 */ /* 0x000fe40000000000 */
[----:B0-----:R-:W-:-:S09]  /*123f0*/  ULEA UR12, UR5, UR4, 0x18 ;  /* 0x00000004050c7291 */ /* 0x001fd2000f8ec0ff */
[----:B------:R-:W0:Y:S01]  /*12400*/  LDS R38, [UR12] ;  /* 0x0000000cff267984 */ /* 0x000e220008000800 */
[----:B--2---:R-:W-:-:S05]  /*12410*/  IMAD.WIDE R34, R41, 0x4, R4 ;  /* 0x0000000429227825 */ /* 0x004fca00078e0204 */
[----:B------:R2:W4:Y:S01]  /*12420*/  LDG.E.CONSTANT R25, desc[UR6][R34.64] ;  /* 0x0000000622197981 */ /* 0x000522000c1e9900 */
[----:B------:R-:W-:-:S05]  /*12430*/  @!P1 IMAD.WIDE R36, R41, 0x2, R52 ;  /* 0x0000000229249825 */ /* 0x000fca00078e0234 */
[----:B------:R1:W5:Y:S01]  /*12440*/  @!P1 LDG.E.U16.CONSTANT R23, desc[UR6][R36.64] ;  /* 0x0000000624179981 */ /* 0x000362000c1e9500 */
[----:B0-----:R-:W-:Y:S01]  /*12450*/  VIADD R42, R38, 0x1 ;  /* 0x00000001262a7836 */ /* 0x001fe20000000000 */
[----:B--2---:R-:W-:Y:S02]  /*12460*/  SHF.R.S32.HI R34, RZ, 0x1f, R38 ;  /* 0x0000001fff227819 */ /* 0x004fe40000011426 */
[----:B------:R-:W-:-:S04]  /*12470*/  IADD3 R35, P2, PT, R13, R38, RZ ;  /* 0x000000260d237210 */ /* 0x000fc80007f5e0ff */
[----:B------:R-:W-:Y:S01]  /*12480*/  LEA.HI.X.SX32 R40, R13, R34, 0x1, P2 ;  /* 0x000000220d287211 */ /* 0x000fe200010f0eff */
[----:B------:R-:W-:-:S03]  /*12490*/  IMAD.SHL.U32 R34, R35, 0x4, RZ ;  /* 0x0000000423227824 */ /* 0x000fc600078e00ff */
[----:B------:R-:W-:Y:S02]  /*124a0*/  SHF.L.U64.HI R35, R35, 0x2, R40 ;  /* 0x0000000223237819 */ /* 0x000fe40000010228 */
[C---:B-1----:R-:W-:Y:S02]  /*124b0*/  IADD3 R36, P2, PT, R34.reuse, UR8, RZ ;  /* 0x0000000822247c10 */ /* 0x042fe4000ff5e0ff */
[----:B---3--:R-:W-:Y:S02]  /*124c0*/  IADD3 R34, P5, PT, R34, UR10, RZ ;  /* 0x0000000a22227c10 */ /* 0x008fe4000ffbe0ff */
[C---:B------:R-:W-:Y:S02]  /*124d0*/  IADD3.X R37, PT, PT, R35.reuse, UR9, RZ, P2, !PT ;  /* 0x0000000923257c10 */ /* 0x040fe400097fe4ff */
[----:B------:R-:W-:-:S03]  /*124e0*/  IADD3.X R35, PT, PT, R35, UR11, RZ, P5, !PT ;  /* 0x0000000b23237c10 */ /* 0x000fc6000affe4ff */
[----:B----4-:R0:W-:Y:S01]  /*124f0*/  STG.E desc[UR6][R36.64], R25 ;  /* 0x0000001924007986 */ /* 0x0101e2000c101906 */
[----:B------:R-:W-:Y:S05]  /*12500*/  @!P1 BRA `(.L_x_7989) ;  /* 0x0000000000f09947 */ /* 0x000fea0003800000 */
[----:B------:R-:W-:Y:S01]  /*12510*/  IMAD.WIDE R40, R41, 0x2, R52 ;  /* 0x0000000229287825 */ /* 0x000fe200078e0234 */
[----:B------:R-:W1:Y:S04]  /*12520*/  LDC R44, c[0x0][0x448] ;  /* 0x00011200ff2c7b82 */ /* 0x000e680000000800 */
[----:B-----5:R2:W3:Y:S01]  /*12530*/  LDG.E.U16.CONSTANT R23, desc[UR6][R40.64] ;  /* 0x0000000628177981 */ /* 0x0204e2000c1e9500 */
[----:B------:R-:W-:Y:S01]  /*12540*/  IABS R45, R25 ;  /* 0x00000019002d7213 */ /* 0x000fe20000000000 */
[----:B------:R-:W-:-:S04]  /*12550*/  UIADD3 UR4, UPT, UPT, UR4, 0x4, URZ ;  /* 0x0000000404047890 */ /* 0x000fc8000fffe0ff */
[----:B------:R-:W-:Y:S01]  /*12560*/  ULEA UR4, UR5, UR4, 0x18 ;  /* 0x0000000405047291 */ /* 0x000fe2000f8ec0ff */
[----:B--2---:R-:W-:Y:S02]  /*12570*/  IABS R41, R24 ;  /* 0x0000001800297213 */ /* 0x004fe40000000000 */
[-C--:B-1----:R-:W-:Y:S02]  /*12580*/  IABS R48, R44.reuse ;  /* 0x0000002c00307213 */ /* 0x082fe40000000000 */
[----:B0-----:R-:W-:Y:S02]  /*12590*/  LOP3.LUT R25, R25, R44, RZ, 0x3c, !PT ;  /* 0x0000002c19197212 */ /* 0x001fe400078e3cff */
[----:B------:R-:W0:Y:S02]  /*125a0*/  I2F.RP R39, R48 ;  /* 0x0000003000277306 */ /* 0x000e240000209400 */
[----:B------:R-:W-:-:S06]  /*125b0*/  ISETP.GE.AND P5, PT, R25, RZ, PT ;  /* 0x000000ff1900720c */ /* 0x000fcc0003fa6270 */
[----:B0-----:R-:W0:Y:S02]  /*125c0*/  MUFU.RCP R39, R39 ;  /* 0x0000002700277308 */ /* 0x001e240000001000 */
        /* <DEDUP_REMOVED lines=18> */
[----:B------:R-:W0:Y:S11]  /*126f0*/  F2I.FTZ.U32.TRUNC.NTZ R37, R40 ;  /* 0x0000002800257305 */ /* 0x000e36000021f000 */
[----:B------:R-:W-:-:S04]  /*12700*/  @P1 VIADD R36, R36, 0x1 ;  /* 0x0000000124241836 */ /* 0x000fc80000000000 */
[----:B------:R-:W-:Y:S02]  /*12710*/  IMAD.MOV.U32 R25, RZ, RZ, R36 ;  /* 0x000000ffff197224 */ /* 0x000fe400078e0024 */
[----:B0-----:R-:W-:Y:S02]  /*12720*/  IMAD.MOV R36, RZ, RZ, -R37 ;  /* 0x000000ffff247224 */ /* 0x001fe400078e0a25 */
        /* <DEDUP_REMOVED lines=8> */
[----:B------:R-:W-:Y:S02]  /*127b0*/  IMAD.MOV.U32 R37, RZ, RZ, R40 ;  /* 0x000000ffff257224 */ /* 0x000fe400078e0028 */
[----:B------:R-:W-:Y:S02]  /*127c0*/  IMAD.IADD R39, R13, 0x1, R38 ;  /* 0x000000010d277824 */ /* 0x000fe400078e0226 */
        /* <DEDUP_REMOVED lines=13> */
[----:B---3--:R-:W-:-:S05]  /*128a0*/  HADD2.F32 R38, -RZ, R23.H0_H0 ;  /* 0x20000017ff267230 */ /* 0x008fca0000004100 */
[----:B-1----:R-:W-:-:S05]  /*128b0*/  FADD.FTZ R39, R38, -R25 ;  /* 0x8000001926277221 */ /* 0x002fca0000010000 */
[----:B------:R1:W-:Y:S02]  /*128c0*/  STG.E desc[UR6][R36.64], R39 ;  /* 0x0000002724007986 */ /* 0x0003e4000c101906 */
.L_x_7989:
[----:B-----5:R-:W-:Y:S01]  /*128d0*/  HADD2.F32 R23, -RZ, R23.H0_H0 ;  /* 0x20000017ff177230 */ /* 0x020fe20000004100 */
[----:B------:R2:W-:Y:S04]  /*128e0*/  STS [UR12], R42 ;  /* 0x0000002aff007988 */ /* 0x0005e8000800080c */
[----:B------:R2:W-:Y:S02]  /*128f0*/  STG.E desc[UR6][R34.64], R23 ;  /* 0x0000001722007986 */ /* 0x0005e4000c101906 */
.L_x_7969:
[----:B------:R-:W-:Y:S05]  /*12900*/  WARPSYNC.ALL ;  /* 0x0000000000007948 */ /* 0x000fea0003800000 */
[----:B------:R-:W3:Y:S08]  /*12910*/  S2UR UR5, SR_CgaCtaId ;  /* 0x00000000000579c3 */ /* 0x000ef00000008800 */
[----:B------:R-:W-:Y:S01]  /*12920*/  BAR.SYNC.DEFER_BLOCKING 0x0 ;  /* 0x0000000000007b1d */ /* 0x000fe20000010000 */
[C---:B------:R-:W-:Y:S01]  /*12930*/  ISETP.GE.U32.AND P1, PT, R11.reuse, 0x1f, PT ;  /* 0x0000001f0b00780c */ /* 0x040fe20003f26070 */
[----:B------:R-:W-:-:S04]  /*12940*/  VIADD R11, R11, 0x1 ;  /* 0x000000010b0b7836 */ /* 0x000fc80000000000 */
[----:B------:R-:W-:Y:S02]  /*12950*/  UMOV UR4, 0x400 ;  /* 0x0000040000047882 */ /* 0x000fe40000000000 */
[----:B---3--:R-:W-:-:S09]  /*12960*/  ULEA UR4, UR5, UR4, 0x18 ;  /* 0x0000000405047291 */ /* 0x008fd2000f8ec0ff */
[----:B0-2---:R-:W0:Y:S02]  /*12970*/  LDS R23, [UR4] ;  /* 0x00000004ff177984 */ /* 0x005e240008000800 */
[----:B0-----:R-:W-:-:S13]  /*12980*/  ISETP.LT.AND P2, PT, R23, R24, PT ;  /* 0x000000181700720c */ /* 0x001fda0003f41270 */
[----:B------:R-:W-:Y:S05]  /*12990*/  @!P1 BRA P2, `(.L_x_7990) ;  /* 0xffffffc400d89947 */ /* 0x000fea000103ffff */
.L_x_7967:
[----:B------:R-:W-:Y:S05]  /*129a0*/  BSYNC.RECONVERGENT B0 ;  /* 0x0000000000007941 */ /* 0x000fea0003800200 */
.L_x_7966:
[----:B------:R-:W2:Y:S02]  /*129b0*/  LDCU.64 UR4, c[0x0][0x3e8] ;  /* 0x00007d00ff0477ac */ /* 0x000ea40008000a00 */
[----:B--2---:R-:W-:-:S04]  /*129c0*/  ISETP.NE.U32.AND P0, PT, RZ, UR4, PT ;  /* 0x00000004ff007c0c */ /* 0x004fc8000bf05070 */
[----:B------:R-:W-:-:S04]  /*129d0*/  ISETP.NE.AND.EX P0, PT, RZ, UR5, PT, P0 ;  /* 0x00000005ff007c0c */ /* 0x000fc8000bf05300 */
[----:B------:R-:W-:-:S13]  /*129e0*/  ISETP.NE.OR P0, PT, R16, RZ, !P0 ;  /* 0x000000ff1000720c */ /* 0x000fda0004705670 */
[----:B------:R-:W-:Y:S05]  /*129f0*/  @P0 EXIT ;  /* 0x000000000000094d */ /* 0x000fea0003800000 */
[----:B0-----:R-:W0:Y:S01]  /*12a00*/  LDC.64 R2, c[0x0][0x3e8] ;  /* 0x0000fa00ff027b82 */ /* 0x001e220000000a00 */
[----:B------:R-:W2:Y:S01]  /*12a10*/  LDCU UR4, c[0x0][0x444] ;  /* 0x00008880ff0477ac */ /* 0x000ea20008000800 */
[----:B0-----:R-:W-:-:S06]  /*12a20*/  IMAD.WIDE.U32 R2, R0, 0x4, R2 ;  /* 0x0000000400027825 */ /* 0x001fcc00078e0002 */
[----:B------:R-:W2:Y:S02]  /*12a30*/  LDG.E R2, desc[UR6][R2.64] ;  /* 0x0000000602027981 */ /* 0x000ea4000c1e1900 */
[----:B--2---:R-:W-:-:S13]  /*12a40*/  ISETP.GE.AND P0, PT, R2, UR4, PT ;  /* 0x0000000402007c0c */ /* 0x004fda000bf06270 */
[----:B------:R-:W0:Y:S02]  /*12a50*/  @!P0 LDC.64 R4, c[0x0][0x3f0] ;  /* 0x0000fc00ff048b82 */ /* 0x000e240000000a00 */
[----:B0-----:R-:W-:-:S05]  /*12a60*/  @!P0 IADD3 R4, P1, PT, R0, R4, RZ ;  /* 0x0000000400048210 */ /* 0x001fca0007f3e0ff */
[----:B------:R-:W-:-:S05]  /*12a70*/  @!P0 IMAD.X R5, RZ, RZ, R5, P1 ;  /* 0x000000ffff058224 */ /* 0x000fca00008e0605 */
[----:B------:R0:W-:Y:S01]  /*12a80*/  @!P0 STG.E.U8 desc[UR6][R4.64], RZ ;  /* 0x000000ff04008986 */ /* 0x0001e2000c101106 */
[----:B------:R-:W-:Y:S05]  /*12a90*/  @!P0 EXIT ;  /* 0x000000000000894d */ /* 0x000fea0003800000 */
[----:B------:R-:W2:Y:S02]  /*12aa0*/  LDCU.U8 UR4, c[0x0][0x438] ;  /* 0x00008700ff0477ac */ /* 0x000ea40008000000 */
[----:B--2---:R-:W-:-:S13]  /*12ab0*/  ISETP.NE.AND P0, PT, RZ, UR4, PT ;  /* 0x00000004ff007c0c */ /* 0x004fda000bf05270 */
[----:B------:R-:W-:Y:S05]  /*12ac0*/  @!P0 EXIT ;  /* 0x000000000000894d */ /* 0x000fea0003800000 */
[----:B------:R-:W2:Y:S02]  /*12ad0*/  LDCU.64 UR4, c[0x0][0x3f0] ;  /* 0x00007e00ff0477ac */ /* 0x000ea40008000a00 */
[----:B--2---:R-:W-:Y:S01]  /*12ae0*/  IADD3 R2, P0, PT, R0, UR4, RZ ;  /* 0x0000000400027c10 */ /* 0x004fe2000ff1e0ff */
[----:B------:R-:W-:-:S04]  /*12af0*/  IMAD.MOV.U32 R0, RZ, RZ, 0x1 ;  /* 0x00000001ff007424 */ /* 0x000fc800078e00ff */
[----:B------:R-:W-:-:S05]  /*12b00*/  IMAD.X R3, RZ, RZ, UR5, P0 ;  /* 0x00000005ff037e24 */ /* 0x000fca00080e06ff */
[----:B------:R-:W-:Y:S01]  /*12b10*/  STG.E.U8 desc[UR6][R2.64], R0 ;  /* 0x0000000002007986 */ /* 0x000fe2000c101106 */
[----:B------:R-:W-:Y:S05]  /*12b20*/  EXIT ;  /* 0x000000000000794d */ /* 0x000fea0003800000 */
.L_x_7991:
        /* <DEDUP_REMOVED lines=13> */
.L_x_38457:


//--------------------- .text._ZN17fastertransformer38beam_online_softmax_topk_stage2_kernelI6__halfLi32ELi128EEEvPKfS3_PiPT_ii --------------------------
	.section	.text._ZN17fastertransformer38beam_online_softmax_topk_stage2_kernelI6__halfLi32ELi128EEEvPKfS3_PiPT_ii,"ax",@progbits
	.align	128
        .global         _ZN17fastertransformer38beam_online_softmax_topk_stage2_kernelI6__halfLi32ELi128EEEvPKfS3_PiPT_ii
        .type           _ZN17fastertransformer38beam_online_softmax_topk_stage2_kernelI6__halfLi32ELi128EEEvPKfS3_PiPT_ii,@function
        .size           _ZN17fastertransformer38beam_online_softmax_topk_stage2_kernelI6__halfLi32ELi128EEEvPKfS3_PiPT_ii,(.L_x_38458 - _ZN17fastertransformer38beam_online_softmax_topk_stage2_kernelI6__halfLi32ELi128EEEvPKfS3_PiPT_ii)
        .other          _ZN17fastertransformer38beam_online_softmax_topk_stage2_kernelI6__halfLi32ELi128EEEvPKfS3_PiPT_ii,@"STO_CUDA_ENTRY STV_DEFAULT"
_ZN17fastertransformer38beam_online_softmax_topk_stage2_kernelI6__halfLi32ELi128EEEvPKfS3_PiPT_ii:
.text._ZN17fastertransformer38beam_online_softmax_topk_stage2_kernelI6__halfLi32ELi128EEEvPKfS3_PiPT_ii:
[----:B------:R-:W0:Y:S01]  /*0000*/  LDC R1, c[0x0][0x37c] ;  /* 0x0000df00ff017b82 */ /* 0x000e220000000800 */
[----:B------:R-:W1:Y:S07]  /*0010*/  S2R R51, SR_TID.X ;  /* 0x0000000000337919 */ /* 0x000e6e0000002100 */
[----:B------:R-:W2:Y:S01]  /*0020*/  LDC R8, c[0x0][0x3a4] ;  /* 0x0000e900ff087b82 */ /* 0x000ea20000000800 */
[----:B0-----:R-:W-:Y:S01]  /*0030*/  VIADD R1, R1, 0xffffff38 ;  /* 0xffffff3801017836 */ /* 0x001fe20000000000 */
[----:B------:R-:W0:Y:S01]  /*0040*/  LDCU.64 UR8, c[0x0][0x358] ;  /* 0x00006b00ff0877ac */ /* 0x000e220008000a00 */
[----:B------:R-:W-:Y:S01]  /*0050*/  IMAD.MOV.U32 R2, RZ, RZ, -0x1 ;  /* 0xffffffffff027424 */ /* 0x000fe200078e00ff */
[----:B------:R-:W3:Y:S01]  /*0060*/  S2R R52, SR_CTAID.X ;  /* 0x0000000000347919 */ /* 0x000ee20000002500 */
[----:B------:R-:W-:Y:S01]  /*0070*/  IMAD.MOV.U32 R3, RZ, RZ, -0x1 ;  /* 0xffffffffff037424 */ /* 0x000fe200078e00ff */
[----:B------:R-:W-:Y:S01]  /*0080*/  BSSY.RECONVERGENT B0, `(.L_x_7992) ;  /* 0x00000aa000007945 */ /* 0x000fe20003800200 */
[----:B------:R-:W-:-:S02]  /*0090*/  IMAD.MOV.U32 R4, RZ, RZ, -0x4000401 ;  /* 0xfbfffbffff047424 */ /* 0x000fc400078e00ff */
[----:B------:R-:W-:Y:S01]  /*00a0*/  IMAD.MOV.U32 R5, RZ, RZ, -0x4000401 ;  /* 0xfbfffbffff057424 */ /* 0x000fe200078e00ff */
[----:B------:R-:W-:Y:S01]  /*00b0*/  STL.64 [R1+0x8], R2 ;  /* 0x0000080201007387 */ /* 0x000fe20000100a00 */
[----:B------:R-:W-:Y:S02]  /*00c0*/  IMAD.MOV.U32 R6, RZ, RZ, -0x38802000 ;  /* 0xc77fe000ff067424 */ /* 0x000fe400078e00ff */
[----:B------:R-:W-:Y:S01]  /*00d0*/  IMAD.MOV.U32 R7, RZ, RZ, RZ ;  /* 0x000000ffff077224 */ /* 0x000fe200078e00ff */
[----:B------:R-:W-:Y:S01]  /*00e0*/  STL.64 [R1+0x10], R2 ;  /* 0x0000100201007387 */ /* 0x000fe20000100a00 */
[----:B------:R-:W-:Y:S02]  /*00f0*/  IMAD.MOV.U32 R70, RZ, RZ, 0xfbff ;  /* 0x0000fbffff467424 */ /* 0x000fe400078e00ff */
[----:B------:R-:W-:Y:S01]  /*0100*/  VIADD R50, R1, 0x8 ;  /* 0x0000000801327836 */ /* 0x000fe20000000000 */
[----:B------:R-:W-:Y:S01]  /*0110*/  STL.64 [R1+0x18], R2 ;  /* 0x0000180201007387 */ /* 0x000fe20000100a00 */
[----:B------:R-:W-:-:S02]  /*0120*/  IMAD.MOV.U32 R0, RZ, RZ, R1 ;  /* 0x000000ffff007224 */ /* 0x000fc400078e0001 */
[----:B------:R-:W-:Y:S01]  /*0130*/  IMAD.MOV.U32 R49, RZ, RZ, -0x38802000 ;  /* 0xc77fe000ff317424 */ /* 0x000fe200078e00ff */
        /* <DEDUP_REMOVED lines=23> */
[----:B------:R4:W-:Y:S01]  /*02b0*/  STL.64 [R1], R6 ;  /* 0x0000000601007387 */ /* 0x0009e20000100a00 */
[----:B0--3--:R-:W-:Y:S05]  /*02c0*/  @P0 BRA `(.L_x_7993) ;  /* 0x0000000800140947 */ /* 0x009fea0003800000 */
[----:B------:R-:W-:Y:S01]  /*02d0*/  LOP3.LUT R3, RZ, R51, RZ, 0x33, !PT ;  /* 0x00000033ff037212 */ /* 0x000fe200078e33ff */
[C---:B----4-:R-:W-:Y:S01]  /*02e0*/  IMAD R6, R2.reuse, R52, RZ ;  /* 0x0000003402067224 */ /* 0x050fe200078e02ff */
[----:B------:R-:W-:Y:S01]  /*02f0*/  BSSY.RECONVERGENT B1, `(.L_x_7994) ;  /* 0x0000022000017945 */ /* 0x000fe20003800200 */
[----:B------:R-:W-:Y:S02]  /*0300*/  IMAD.MOV.U32 R7, RZ, RZ, R51 ;  /* 0x000000ffff077224 */ /* 0x000fe400078e0033 */
[----:B------:R-:W-:Y:S01]  /*0310*/  IMAD.IADD R3, R2, 0x1, R3 ;  /* 0x0000000102037824 */ /* 0x000fe200078e0203 */
[----:B------:R-:W-:-:S04]  /*0320*/  SHF.R.S32.HI R11, RZ, 0x1f, R6 ;  /* 0x0000001fff0b7819 */ /* 0x000fc80000011406 */
[C---:B------:R-:W-:Y:S02]  /*0330*/  LOP3.LUT R4, R3.reuse, 0x180, RZ, 0xc0, !PT ;  /* 0x0000018003047812 */ /* 0x040fe400078ec0ff */
[----:B------:R-:W-:Y:S02]  /*0340*/  ISETP.GE.U32.AND P1, PT, R3, 0x180, PT ;  /* 0x000001800300780c */ /* 0x000fe40003f26070 */
[----:B------:R-:W-:-:S13]  /*0350*/  ISETP.NE.AND P0, PT, R4, 0x180, PT ;  /* 0x000001800400780c */ /* 0x000fda0003f05270 */
        /* <DEDUP_REMOVED lines=17> */
.L_x_7996:
        /* <DEDUP_REMOVED lines=10> */
.L_x_7995:
[----:B------:R-:W-:Y:S05]  /*0510*/  BSYNC.RECONVERGENT B1 ;  /* 0x0000000000017941 */ /* 0x000fea0003800200 */
.L_x_7994:
        /* <DEDUP_REMOVED lines=21> */
.L_x_7999:
        /* <DEDUP_REMOVED lines=38> */
.L_x_7998:
[----:B------:R-:W-:Y:S05]  /*08d0*/  BSYNC.RECONVERGENT B1 ;  /* 0x0000000000017941 */ /* 0x000fea0003800200 */
.L_x_7997:
        /* <DEDUP_REMOVED lines=25> */
.L_x_8001:
[----:B------:R-:W-:Y:S05]  /*0a70*/  BSYNC.RECONVERGENT B1 ;  /* 0x0000000000017941 */ /* 0x000fea0003800200 */
.L_x_8000:
        /* <DEDUP_REMOVED lines=10> */
.L_x_7993:
[----:B------:R-:W-:Y:S05]  /*0b20*/  BSYNC.RECONVERGENT B0 ;  /* 0x0000000000007941 */ /* 0x000fea0003800200 */
.L_x_7992:
[----:B------:R-:W-:Y:S01]  /*0b30*/  ISETP.GE.U32.AND P0, PT, R51, R8, PT ;  /* 0x000000083300720c */ /* 0x000fe20003f06070 */
[----:B------:R-:W-:Y:S01]  /*0b40*/  IMAD.MOV.U32 R60, RZ, RZ, 0xfbff ;  /* 0x0000fbffff3c7424 */ /* 0x000fe200078e00ff */
[----:B------:R-:W-:Y:S01]  /*0b50*/  BAR.SYNC.DEFER_BLOCKING 0x0 ;  /* 0x0000000000007b1d */ /* 0x000fe20000010000 */
[----:B------:R-:W-:Y:S02]  /*0b60*/  IMAD.MOV.U32 R56, RZ, RZ, 0xfbff ;  /* 0x0000fbffff387424 */ /* 0x000fe400078e00ff */
[----:B------:R-:W-:Y:S01]  /*0b70*/  IMAD.MOV.U32 R54, RZ, RZ, 0xfbff ;  /* 0x0000fbffff367424 */ /* 0x000fe200078e00ff */
[----:B------:R-:W-:Y:S01]  /*0b80*/  PRMT R60, R60, 0x5410, R60 ;  /* 0x000054103c3c7816 */ /* 0x000fe2000000003c */
[----:B------:R-:W-:Y:S01]  /*0b90*/  IMAD.MOV.U32 R69, RZ, RZ, 0xfbff ;  /* 0x0000fbffff457424 */ /* 0x000fe200078e00ff */
[----:B------:R-:W-:Y:S01]  /*0ba0*/  PRMT R56, R56, 0x5410, R56 ;  /* 0x0000541038387816 */ /* 0x000fe20000000038 */
[----:B0-----:R-:W-:Y:S01]  /*0bb0*/  IMAD.MOV.U32 R2, RZ, RZ, 0xfbff ;  /* 0x0000fbffff027424 */ /* 0x001fe200078e00ff */
[----:B------:R-:W-:Y:S01]  /*0bc0*/  PRMT R54, R54, 0x5410, R54 ;  /* 0x0000541036367816 */ /* 0x000fe20000000036 */
        /* <DEDUP_REMOVED lines=24> */
[----:B----4-:R-:W-:Y:S01]  /*0d50*/  IMAD.MOV.U32 R4, RZ, RZ, 0xfbff ;  /* 0x0000fbffff047424 */ /* 0x010fe200078e00ff */
[C---:B------:R-:W-:Y:S01]  /*0d60*/  PRMT R56, R2.reuse, 0x7610, R56 ;  /* 0x0000761002387816 */ /* 0x040fe20000000038 */
[----:B------:R-:W-:Y:S01]  /*0d70*/  IMAD.MOV.U32 R48, RZ, RZ, RZ ;  /* 0x000000ffff307224 */ /* 0x000fe200078e00ff */
[----:B------:R-:W-:Y:S01]  /*0d80*/  PRMT R55, R55, 0x5410, R3 ;  /* 0x0000541037377816 */ /* 0x000fe20000000003 */
[----:B------:R-:W-:Y:S01]  /*0d90*/  IMAD.MOV.U32 R45, RZ, RZ, -0x1 ;  /* 0xffffffffff2d7424 */ /* 0x000fe200078e00ff */
        /* <DEDUP_REMOVED lines=63> */
.L_x_8008:
        /* <DEDUP_REMOVED lines=29> */
[----:B------:R-:W-:Y:S01]  /*1360*/  STL.U16 [R4+-0x4], R34 ;  /* 0xfffffc2204007387 */ /* 0x000fe20000100400 */
[----:B------:R-:W-:-:S03]  /*1370*/  PRMT R17, R32, 0x7632, R17 ;  /* 0x0000763220117816 */ /* 0x000fc60000000011 */
[----:B------:R4:W2:Y:S01]  /*1380*/  LDS.64 R24, [R2+-0x50] ;  /* 0xffffb00002187984 */ /* 0x0008a20000000a00 */
[----:B-----5:R-:W-:Y:S02]  /*1390*/  F2FP.F16.F32.PACK_AB R12, R13, R12 ;  /* 0x0000000c0d0c723e */ /* 0x020fe400000000ff */
[----:B---3--:R-:W-:Y:S01]  /*13a0*/  PRMT R27, R30, 0x7632, R27 ;  /* 0x000076321e1b7816 */ /* 0x008fe2000000001b */
[----:B------:R-:W-:Y:S01]  /*13b0*/  STL [R5+0x10], R28 ;  /* 0x0000101c05007387 */ /* 0x000fe20000100800 */
[----:B------:R-:W-:-:S03]  /*13c0*/  PRMT R13, R16, 0x7632, R13 ;  /* 0x00007632100d7816 */ /* 0x000fc6000000000d */
[----:B------:R-:W-:Y:S01]  /*13d0*/  STL.U16 [R4+-0x2], R35 ;  /* 0xfffffe2304007387 */ /* 0x000fe20000100400 */
[----:B0-----:R-:W-:Y:S01]  /*13e0*/  F2FP.F16.F32.PACK_AB R8, R9, R8 ;  /* 0x000000080908723e */ /* 0x001fe200000000ff */
[----:B----4-:R-:W-:Y:S01]  /*13f0*/  VIADD R2, R2, 0x40 ;  /* 0x0000004002027836 */ /* 0x010fe20000000000 */
[----:B------:R-:W-:Y:S01]  /*1400*/  PRMT R9, R12, 0x7632, R9 ;  /* 0x000076320c097816 */ /* 0x000fe20000000009 */
[----:B------:R-:W-:Y:S04]  /*1410*/  STL [R5+0x14], R29 ;  /* 0x0000141d05007387 */ /* 0x000fe80000100800 */
[----:B------:R-:W-:Y:S01]  /*1420*/  STL.U16 [R4], R26 ;  /* 0x0000001a04007387 */ /* 0x000fe20000100400 */
[----:B-1----:R-:W-:-:S03]  /*1430*/  F2FP.F16.F32.PACK_AB R22, R23, R22 ;  /* 0x000000161716723e */ /* 0x002fc600000000ff */
[----:B------:R-:W-:Y:S04]  /*1440*/  STL [R5+0x18], R18 ;  /* 0x0000181205007387 */ /* 0x000fe80000100800 */
[----:B------:R-:W-:Y:S04]  /*1450*/  STL.U16 [R4+0x2], R30 ;  /* 0x0000021e04007387 */ /* 0x000fe80000100400 */
[----:B------:R-:W-:Y:S04]  /*1460*/  STL [R5+0x1c], R19 ;  /* 0x00001c1305007387 */ /* 0x000fe80000100800 */
[----:B------:R-:W-:Y:S04]  /*1470*/  STL.U16 [R4+0x4], R27 ;  /* 0x0000041b04007387 */ /* 0x000fe80000100400 */
[----:B------:R-:W-:Y:S04]  /*1480*/  STL [R5+0x20], R14 ;  /* 0x0000200e05007387 */ /* 0x000fe80000100800 */
[----:B------:R-:W-:Y:S04]  /*1490*/  STL.U16 [R4+0x6], R32 ;  /* 0x0000062004007387 */ /* 0x000fe80000100400 */
[----:B------:R-:W-:Y:S04]  /*14a0*/  STL [R5+0x24], R15 ;  /* 0x0000240f05007387 */ /* 0x000fe80000100800 */
[----:B------:R-:W-:Y:S04]  /*14b0*/  STL.U16 [R4+0x8], R17 ;  /* 0x0000081104007387 */ /* 0x000fe80000100400 */
[----:B------:R0:W-:Y:S04]  /*14c0*/  STL [R5+0x28], R10 ;  /* 0x0000280a05007387 */ /* 0x0001e80000100800 */
[----:B------:R-:W-:Y:S04]  /*14d0*/  STL.U16 [R4+0xa], R16 ;  /* 0x00000a1004007387 */ /* 0x000fe80000100400 */
[----:B------:R1:W-:Y:S01]  /*14e0*/  STL [R5+0x2c], R11 ;  /* 0x00002c0b05007387 */ /* 0x0003e20000100800 */
[----:B0-----:R-:W-:-:S03]  /*14f0*/  PRMT R10, R8, 0x7632, R10 ;  /* 0x00007632080a7816 */ /* 0x001fc6000000000a */
[----:B------:R-:W-:Y:S04]  /*1500*/  STL.U16 [R4+0xc], R13 ;  /* 0x00000c0d04007387 */ /* 0x000fe80000100400 */
[----:B------:R0:W-:Y:S01]  /*1510*/  STL [R5+0x30], R6 ;  /* 0x0000300605007387 */ /* 0x0001e20000100800 */
[----:B-1----:R-:W-:-:S03]  /*1520*/  PRMT R11, R22, 0x7632, R11 ;  /* 0x00007632160b7816 */ /* 0x002fc6000000000b */
[----:B------:R-:W-:Y:S04]  /*1530*/  STL.U16 [R4+0xe], R12 ;  /* 0x00000e0c04007387 */ /* 0x000fe80000100400 */
[----:B------:R-:W-:Y:S01]  /*1540*/  STL [R5+0x34], R7 ;  /* 0x0000340705007387 */ /* 0x000fe20000100800 */
[----:B0-----:R-:W-:-:S03]  /*1550*/  VIADD R6, R5, 0x40 ;  /* 0x0000004005067836 */ /* 0x001fc60000000000 */
        /* <DEDUP_REMOVED lines=12> */
.L_x_8007:
        /* <DEDUP_REMOVED lines=41> */
.L_x_8009:
[----:B------:R-:W-:-:S09]  /*18b0*/  UISETP.NE.OR UP0, UPT, UR4, URZ, UP0 ;  /* 0x000000ff0400728c */ /* 0x000fd20008705670 */
[----:B------:R-:W-:Y:S05]  /*18c0*/  BRA.U !UP0, `(.L_x_8005) ;  /* 0x00000001085c7547 */ /* 0x000fea000b800000 */
.L_x_8006:
        /* <DEDUP_REMOVED lines=23> */
.L_x_8005:
        /* <DEDUP_REMOVED lines=12> */
.L_x_8010:
        /* <DEDUP_REMOVED lines=11> */
.L_x_8004:
        /* <DEDUP_REMOVED lines=32> */
[----:B--2---:R-:W-:Y:S02]  /*1db0*/  PRMT R53, R54, 0x5432, R55 ;  /* 0x0000543236357816 */ /* 0x004fe40000000037 */
[----:B---3--:R-:W-:Y:S02]  /*1dc0*/  PRMT R70, R39, 0x5432, R54 ;  /* 0x0000543227467816 */ /* 0x008fe40000000036 */
[----:B------:R-:W-:Y:S02]  /*1dd0*/  PRMT R69, R38, 0x7610, R38 ;  /* 0x0000761026457816 */ /* 0x000fe40000000026 */
[--C-:B----4-:R-:W-:Y:S02]  /*1de0*/  PRMT R54, R55, 0x5432, R46.reuse ;  /* 0x0000543237367816 */ /* 0x110fe4000000002e */
[C---:B------:R-:W-:Y:S02]  /*1df0*/  PRMT R55, R47.reuse, 0x7610, R46 ;  /* 0x000076102f377816 */ /* 0x040fe4000000002e */
[----:B------:R-:W-:-:S02]  /*1e00*/  PRMT R56, R47, 0x5432, R28 ;  /* 0x000054322f387816 */ /* 0x000fc4000000001c */
[C---:B------:R-:W-:Y:S02]  /*1e10*/  PRMT R57, R29.reuse, 0x7610, R28 ;  /* 0x000076101d397816 */ /* 0x040fe4000000001c */
        /* <DEDUP_REMOVED lines=9> */
.L_x_8003:
[----:B------:R-:W-:Y:S05]  /*1eb0*/  BSYNC.RECONVERGENT B0 ;  /* 0x0000000000007941 */ /* 0x000fea0003800200 */
.L_x_8002:
        /* <DEDUP_REMOVED lines=8> */
[----:B0-----:R0:W-:Y:S04]  /*1f40*/  STL.64 [R0+0x8], R28 ;  /* 0x0000081c00007387 */ /* 0x0011e80000100a00 */
[----:B------:R-:W-:Y:S04]  /*1f50*/  SHFL.DOWN PT, R29, R11, 0x1, 0x1f ;  /* 0x08201f000b1d7f89 */ /* 0x000fe800000e0000 */
[----:B-1----:R1:W-:Y:S01]  /*1f60*/  STL.64 [R0+0x10], R30 ;  /* 0x0000101e00007387 */ /* 0x0023e20000100a00 */
[----:B0-----:R-:W-:-:S03]  /*1f70*/  PRMT R28, R70, 0x5432, R53 ;  /* 0x00005432461c7816 */ /* 0x001fc60000000035 */
[----:B------:R-:W0:Y:S04]  /*1f80*/  SHFL.DOWN PT, R37, R19, 0x1, 0x1f ;  /* 0x08201f0013257f89 */ /* 0x000e2800000e0000 */
[----:B------:R-:W-:Y:S01]  /*1f90*/  SHFL.DOWN PT, R31, R28, 0x1, 0x1f ;  /* 0x08201f001c1f7f89 */ /* 0x000fe200000e0000 */
[----:B-1----:R-:W-:-:S03]  /*1fa0*/  PRMT R30, R53, 0x5432, R54 ;  /* 0x00005432351e7816 */ /* 0x002fc60000000036 */
[----:B------:R-:W1:Y:S04]  /*1fb0*/  SHFL.DOWN PT, R28, R10, 0x1, 0x1f ;  /* 0x08201f000a1c7f89 */ /* 0x000e6800000e0000 */
[----:B------:R-:W-:Y:S04]  /*1fc0*/  SHFL.DOWN PT, R32, R22, 0x1, 0x1f ;  /* 0x08201f0016207f89 */ /* 0x000fe800000e0000 */
[----:B------:R-:W-:Y:S04]  /*1fd0*/  SHFL.DOWN PT, R30, R30, 0x1, 0x1f ;  /* 0x08201f001e1e7f89 */ /* 0x000fe800000e0000 */
[----:B------:R-:W3:Y:S04]  /*1fe0*/  SHFL.DOWN PT, R33, R23, 0x1, 0x1f ;  /* 0x08201f0017217f89 */ /* 0x000ee800000e0000 */
[----:B--2---:R2:W-:Y:S04]  /*1ff0*/  STL.64 [R0+0x20], R34 ;  /* 0x0000202200007387 */ /* 0x0045e80000100a00 */
[----:B0-----:R-:W-:Y:S04]  /*2000*/  STL.64 [R0+0x28], R36 ;  /* 0x0000282400007387 */ /* 0x001fe80000100a00 */
[----:B-1----:R0:W-:Y:S01]  /*2010*/  STL.64 [R0+0x48], R28 ;  /* 0x0000481c00007387 */ /* 0x0021e20000100a00 */
[----:B--2---:R-:W-:-:S03]  /*2020*/  PRMT R34, R56, 0x7632, R57 ;  /* 0x0000763238227816 */ /* 0x004fc60000000039 */
[----:B------:R-:W-:Y:S04]  /*2030*/  SHFL.DOWN PT, R38, R16, 0x1, 0x1f ;  /* 0x08201f0010267f89 */ /* 0x000fe800000e0000 */
[----:B------:R1:W-:Y:S01]  /*2040*/  SHFL.DOWN PT, R37, R34, 0x1, 0x1f ;  /* 0x08201f0022257f89 */ /* 0x0003e200000e0000 */
[----:B0-----:R-:W-:-:S03]  /*2050*/  IMAD.MOV.U32 R28, RZ, RZ, R31 ;  /* 0x000000ffff1c7224 */ /* 0x001fc600078e001f */
[----:B---3--:R-:W-:Y:S01]  /*2060*/  STL.64 [R0+0x18], R32 ;  /* 0x0000182000007387 */ /* 0x008fe20000100a00 */
[----:B------:R-:W-:Y:S01]  /*2070*/  IMAD.MOV.U32 R29, RZ, RZ, R30 ;  /* 0x000000ffff1d7224 */ /* 0x000fe200078e001e */
[----:B-1----:R-:W-:Y:S02]  /*2080*/  PRMT R34, R57, 0x5410, R60 ;  /* 0x0000541039227816 */ /* 0x002fe4000000003c */
[----:B------:R-:W-:Y:S04]  /*2090*/  SHFL.DOWN PT, R32, R6, 0x1, 0x1f ;  /* 0x08201f0006207f89 */ /* 0x000fe800000e0000 */
[----:B------:R0:W-:Y:S04]  /*20a0*/  STL.64 [R0+0x88], R28 ;  /* 0x0000881c00007387 */ /* 0x0001e80000100a00 */
[----:B------:R1:W-:Y:S04]  /*20b0*/  SHFL.DOWN PT, R36, R34, 0x1, 0x1f ;  /* 0x08201f0022247f89 */ /* 0x0003e800000e0000 */
[----:B------:R-:W2:Y:S01]  /*20c0*/  SHFL.DOWN PT, R33, R7, 0x1, 0x1f ;  /* 0x08201f0007217f89 */ /* 0x000ea200000e0000 */
[----:B0-----:R-:W-:Y:S01]  /*20d0*/  PRMT R28, R54, 0x7632, R55 ;  /* 0x00007632361c7816 */ /* 0x001fe20000000037 */
[----:B-1----:R-:W-:Y:S01]  /*20e0*/  IMAD.MOV.U32 R34, RZ, RZ, R61 ;  /* 0x000000ffff227224 */ /* 0x002fe200078e003d */
[----:B------:R-:W-:Y:S01]  /*20f0*/  PRMT R29, R55, 0x5410, R56 ;  /* 0x00005410371d7816 */ /* 0x000fe20000000038 */
[----:B------:R-:W-:Y:S04]  /*2100*/  SHFL.DOWN PT, R30, R8, 0x1, 0x1f ;  /* 0x08201f00081e7f89 */ /* 0x000fe800000e0000 */
[----:B------:R-:W-:Y:S04]  /*2110*/  SHFL.DOWN PT, R28, R28, 0x1, 0x1f ;  /* 0x08201f001c1c7f89 */ /* 0x000fe800000e0000 */
[----:B------:R-:W0:Y:S04]  /*2120*/  SHFL.DOWN PT, R29, R29, 0x1, 0x1f ;  /* 0x08201f001d1d7f89 */ /* 0x000e2800000e0000 */
[----:B------:R1:W-:Y:S04]  /*2130*/  SHFL.DOWN PT, R35, R34, 0x1, 0x1f ;  /* 0x08201f0022237f89 */ /* 0x0003e800000e0000 */
[----:B------:R-:W3:Y:S01]  /*2140*/  SHFL.DOWN PT, R31, R9, 0x1, 0x1f ;  /* 0x08201f00091f7f89 */ /* 0x000ee200000e0000 */
[----:B-1----:R-:W-:-:S03]  /*2150*/  IMAD.MOV.U32 R34, RZ, RZ, R62 ;  /* 0x000000ffff227224 */ /* 0x002fc600078e003e */
[----:B--2---:R1:W-:Y:S04]  /*2160*/  STL.64 [R0+0x58], R32 ;  /* 0x0000582000007387 */ /* 0x0043e80000100a00 */
[----:B------:R-:W2:Y:S04]  /*2170*/  SHFL.DOWN PT, R39, R17, 0x1, 0x1f ;  /* 0x08201f0011277f89 */ /* 0x000ea800000e0000 */
[----:B------:R-:W4:Y:S01]  /*2180*/  SHFL.DOWN PT, R34, R34, 0x1, 0x1f ;  /* 0x08201f0022227f89 */ /* 0x000f2200000e0000 */
[----:B-1----:R-:W-:-:S03]  /*2190*/  IMAD.MOV.U32 R32, RZ, RZ, R64 ;  /* 0x000000ffff207224 */ /* 0x002fc600078e0040 */
[----:B0-----:R0:W-:Y:S01]  /*21a0*/  STL.64 [R0+0x90], R28 ;  /* 0x0000901c00007387 */ /* 0x0011e20000100a00 */
[----:B------:R-:W-:-:S03]  /*21b0*/  IMAD.MOV.U32 R33, RZ, RZ, R63 ;  /* 0x000000ffff217224 */ /* 0x000fc600078e003f */
[----:B------:R-:W-:Y:S04]  /*21c0*/  SHFL.DOWN PT, R46, R14, 0x1, 0x1f ;  /* 0x08201f000e2e7f89 */ /* 0x000fe800000e0000 */
[----:B---3--:R-:W-:Y:S01]  /*21d0*/  STL.64 [R0+0x50], R30 ;  /* 0x0000501e00007387 */ /* 0x008fe20000100a00 */
[----:B0-----:R-:W-:-:S03]  /*21e0*/  IMAD.MOV.U32 R28, RZ, RZ, R37 ;  /* 0x000000ffff1c7224 */ /* 0x001fc600078e0025 */
[----:B------:R-:W-:Y:S01]  /*21f0*/  SHFL.DOWN PT, R30, R2, 0x1, 0x1f ;  /* 0x08201f00021e7f89 */ /* 0x000fe200000e0000 */
[----:B------:R-:W-:-:S03]  /*2200*/  IMAD.MOV.U32 R29, RZ, RZ, R36 ;  /* 0x000000ffff1d7224 */ /* 0x000fc600078e0024 */
[----:B------:R0:W-:Y:S04]  /*2210*/  SHFL.DOWN PT, R36, R32, 0x1, 0x1f ;  /* 0x08201f0020247f89 */ /* 0x0001e800000e0000 */
[----:B------:R1:W-:Y:S01]  /*2220*/  STL.64 [R0+0x98], R28 ;  /* 0x0000981c00007387 */ /* 0x0003e20000100a00 */
[----:B0-----:R-:W-:-:S03]  /*2230*/  IMAD.MOV.U32 R32, RZ, RZ, R65 ;  /* 0x000000ffff207224 */ /* 0x001fc600078e0041 */
[----:B------:R-:W-:Y:S04]  /*2240*/  SHFL.DOWN PT, R37, R33, 0x1, 0x1f ;  /* 0x08201f0021257f89 */ /* 0x000fe800000e0000 */
[----:B------:R-:W0:Y:S01]  /*2250*/  SHFL.DOWN PT, R31, R3, 0x1, 0x1f ;  /* 0x08201f00031f7f89 */ /* 0x000e2200000e0000 */
[----:B-1----:R-:W-:-:S03]  /*2260*/  IMAD.MOV.U32 R28, RZ, RZ, R35 ;  /* 0x000000ffff1c7224 */ /* 0x002fc600078e0023 */
[----:B--2---:R-:W-:Y:S01]  /*2270*/  STL.64 [R0+0x30], R38 ;  /* 0x0000302600007387 */ /* 0x004fe20000100a00 */
[----:B----4-:R-:W-:-:S03]  /*2280*/  IMAD.MOV.U32 R29, RZ, RZ, R34 ;  /* 0x000000ffff1d7224 */ /* 0x010fc600078e0022 */
[----:B------:R1:W-:Y:S04]  /*2290*/  SHFL.DOWN PT, R35, R32, 0x1, 0x1f ;  /* 0x08201f0020237f89 */ /* 0x0003e800000e0000 */
[----:B------:R-:W-:Y:S01]  /*22a0*/  STL.64 [R0+0xa0], R28 ;  /* 0x0000a01c00007387 */ /* 0x000fe20000100a00 */
[----:B-1----:R-:W-:-:S03]  /*22b0*/  IMAD.MOV.U32 R32, RZ, RZ, R66 ;  /* 0x000000ffff207224 */ /* 0x002fc600078e0042 */
[----:B------:R-:W-:Y:S04]  /*22c0*/  SHFL.DOWN PT, R28, R4, 0x1, 0x1f ;  /* 0x08201f00041c7f89 */ /* 0x000fe800000e0000 */
[----:B------:R-:W1:Y:S04]  /*22d0*/  SHFL.DOWN PT, R29, R5, 0x1, 0x1f ;  /* 0x08201f00051d7f89 */ /* 0x000e6800000e0000 */
[----:B------:R2:W-:Y:S04]  /*22e0*/  SHFL.DOWN PT, R34, R32, 0x1, 0x1f ;  /* 0x08201f0020227f89 */ /* 0x0005e800000e0000 */
[----:B0-----:R-:W-:Y:S01]  /*22f0*/  STL.64 [R0+0x68], R30 ;  /* 0x0000681e00007387 */ /* 0x001fe20000100a00 */
[----:B--2---:R-:W-:-:S03]  /*2300*/  IMAD.MOV.U32 R32, RZ, RZ, R67 ;  /* 0x000000ffff207224 */ /* 0x004fc600078e0043 */
[----:B------:R-:W-:Y:S04]  /*2310*/  SHFL.DOWN PT, R30, R40, 0x1, 0x1f ;  /* 0x08201f00281e7f89 */ /* 0x000fe800000e0000 */
[----:B------:R0:W-:Y:S04]  /*2320*/  SHFL.DOWN PT, R33, R32, 0x1, 0x1f ;  /* 0x08201f0020217f89 */ /* 0x0001e800000e0000 */
[----:B------:R-:W2:Y:S01]  /*2330*/  SHFL.DOWN PT, R31, R41, 0x1, 0x1f ;  /* 0x08201f00291f7f89 */ /* 0x000ea200000e0000 */
[----:B0-----:R-:W-:-:S03]  /*2340*/  IMAD.MOV.U32 R32, RZ, RZ, R68 ;  /* 0x000000ffff207224 */ /* 0x001fc600078e0044 */
[----:B-1----:R0:W-:Y:S04]  /*2350*/  STL.64 [R0+0x60], R28 ;  /* 0x0000601c00007387 */ /* 0x0021e80000100a00 */
[----:B------:R-:W1:Y:S04]  /*2360*/  SHFL.DOWN PT, R47, R15, 0x1, 0x1f ;  /* 0x08201f000f2f7f89 */ /* 0x000e6800000e0000 */
[----:B------:R-:W3:Y:S01]  /*2370*/  SHFL.DOWN PT, R32, R32, 0x1, 0x1f ;  /* 0x08201f0020207f89 */ /* 0x000ee200000e0000 */
[----:B0-----:R-:W-:-:S03]  /*2380*/  IMAD.MOV.U32 R28, RZ, RZ, R37 ;  /* 0x000000ffff1c7224 */ /* 0x001fc600078e0025 */
[----:B------:R-:W-:Y:S01]  /*2390*/  SHFL.DOWN PT, R58, R12, 0x1, 0x1f ;  /* 0x08201f000c3a7f89 */ /* 0x000fe200000e0000 */
[----:B------:R-:W-:Y:S02]  /*23a0*/  IMAD.MOV.U32 R29, RZ, RZ, R36 ;  /* 0x000000ffff1d7224 */ /* 0x000fe400078e0024 */
[----:B------:R-:W0:Y:S03]  /*23b0*/  S2R R36, SR_LANEID ;  /* 0x0000000000247919 */ /* 0x000e260000000000 */
[----:B------:R4:W-:Y:S04]  /*23c0*/  STL.64 [R0+0xa8], R28 ;  /* 0x0000a81c00007387 */ /* 0x0009e80000100a00 */
[----:B------:R-:W3:Y:S04]  /*23d0*/  SHFL.DOWN PT, R59, R13, 0x1, 0x1f ;  /* 0x08201f000d3b7f89 */ /* 0x000ee800000e0000 */
[----:B--2---:R-:W-:Y:S01]  /*23e0*/  STL.64 [R0+0x70], R30 ;  /* 0x0000701e00007387 */ /* 0x004fe20000100a00 */
[----:B----4-:R-:W-:-:S03]  /*23f0*/  IMAD.MOV.U32 R28, RZ, RZ, R35 ;  /* 0x000000ffff1c7224 */ /* 0x010fc600078e0023 */
[----:B-1----:R-:W-:Y:S01]  /*2400*/  STL.64 [R0+0x38], R46 ;  /* 0x0000382e00007387 */ /* 0x002fe20000100a00 */
[----:B------:R-:W-:-:S03]  /*2410*/  IMAD.MOV.U32 R29, RZ, RZ, R34 ;  /* 0x000000ffff1d7224 */ /* 0x000fc600078e0022 */
[----:B------:R-:W-:Y:S04]  /*2420*/  SHFL.DOWN PT, R34, R44, 0x1, 0x1f ;  /* 0x08201f002c227f89 */ /* 0x000fe800000e0000 */
[----:B------:R1:W-:Y:S04]  /*2430*/  STL.64 [R0+0xb0], R28 ;  /* 0x0000b01c00007387 */ /* 0x0003e80000100a00 */
[----:B------:R-:W2:Y:S01]  /*2440*/  SHFL.DOWN PT, R35, R45, 0x1, 0x1f ;  /* 0x08201f002d237f89 */ /* 0x000ea200000e0000 */
[----:B------:R-:W-:Y:S01]  /*2450*/  BAR.SYNC.DEFER_BLOCKING 0x0 ;  /* 0x0000000000007b1d */ /* 0x000fe20000010000 */
[----:B0-----:R-:W-:Y:S01]  /*2460*/  ISETP.GT.AND P0, PT, R36, 0x1e, PT ;  /* 0x0000001e2400780c */ /* 0x001fe20003f04270 */
[----:B-1----:R-:W-:-:S02]  /*2470*/  IMAD.MOV.U32 R28, RZ, RZ, R33 ;  /* 0x000000ffff1c7224 */ /* 0x002fc400078e0021 */
[----:B---3--:R-:W-:Y:S02]  /*2480*/  IMAD.MOV.U32 R29, RZ, RZ, R32 ;  /* 0x000000ffff1d7224 */ /* 0x008fe400078e0020 */
[----:B------:R-:W-:Y:S04]  /*2490*/  SHFL.DOWN PT, R32, R42, 0x1, 0x1f ;  /* 0x08201f002a207f89 */ /* 0x000fe800000e0000 */
[----:B------:R0:W-:Y:S04]  /*24a0*/  STL.64 [R0+0xb8], R28 ;  /* 0x0000b81c00007387 */ /* 0x0001e80000100a00 */
[----:B------:R-:W1:Y:S04]  /*24b0*/  SHFL.DOWN PT, R33, R43, 0x1, 0x1f ;  /* 0x08201f002b217f89 */ /* 0x000e6800000e0000 */
[----:B------:R-:W-:Y:S01]  /*24c0*/  SHFL.DOWN PT, R29, R48, 0x1, 0x1f ;  /* 0x08201f00301d7f89 */ /* 0x000fe200000e0000 */
[----:B0-----:R-:W-:-:S03]  /*24d0*/  IMAD.MOV.U32 R28, RZ, RZ, R69 ;  /* 0x000000ffff1c7224 */ /* 0x001fc600078e0045 */
[----:B------:R-:W-:Y:S04]  /*24e0*/  STL.64 [R0+0x40], R58 ;  /* 0x0000403a00007387 */ /* 0x000fe80000100a00 */
[----:B------:R0:W3:Y:S04]  /*24f0*/  SHFL.DOWN PT, R38, R28, 0x1, 0x1f ;  /* 0x08201f001c267f89 */ /* 0x0000e800000e0000 */
[----:B--2---:R-:W-:Y:S01]  /*2500*/  STL.64 [R0+0x80], R34 ;  /* 0x0000802200007387 */ /* 0x004fe20000100a00 */
[----:B0-----:R-:W-:-:S03]  /*2510*/  PRMT R28, R60, 0x5432, R70 ;  /* 0x000054323c1c7816 */ /* 0x001fc60000000046 */
[----:B-1----:R-:W-:Y:S04]  /*2520*/  STL.64 [R0+0x78], R32 ;  /* 0x0000782000007387 */ /* 0x002fe80000100a00 */
[----:B------:R-:W0:Y:S04]  /*2530*/  SHFL.DOWN PT, R37, R28, 0x1, 0x1f ;  /* 0x08201f001c257f89 */ /* 0x000e2800000e0000 */
[----:B------:R-:W1:Y:S01]  /*2540*/  SHFL.DOWN PT, R28, R49, 0x1, 0x1f ;  /* 0x08201f00311c7f89 */ /* 0x000e6200000e0000 */
[----:B---3--:R-:W-:Y:S02]  /*2550*/  IMAD.MOV.U32 R30, RZ, RZ, R38 ;  /* 0x000000ffff1e7224 */ /* 0x008fe400078e0026 */
[----:B0-----:R-:W-:-:S02]  /*2560*/  IMAD.MOV.U32 R31, RZ, RZ, R37 ;  /* 0x000000ffff1f7224 */ /* 0x001fc400078e0025 */
[----:B------:R-:W-:Y:S01]  /*2570*/  IMAD.MOV.U32 R37, RZ, RZ, R49 ;  /* 0x000000ffff257224 */ /* 0x000fe200078e0031 */
[----:B-1----:R0:W-:Y:S04]  /*2580*/  STL.64 [R0], R28 ;  /* 0x0000001c00007387 */ /* 0x0021e80000100a00 */
        /* <DEDUP_REMOVED lines=15> */
[----:B------:R-:W-:-:S07]  /*2680*/  IMAD.MOV.U32 R28, RZ, RZ, R0 ;  /* 0x000000ffff1c7224 */ /* 0x000fce00078e0000 */
.L_x_8106:
        /* <DEDUP_REMOVED lines=12> */
[----:B------:R-:W-:-:S05]  /*2750*/  HSETP2.GT.AND P0, PT, R70.H0_H0, R60.H1_H1, PT ;  /* 0x3000003c46007234 */ /* 0x000fca0003f04800 */
[----:B------:R-:W-:-:S13]  /*2760*/  ISETP.EQ.OR P0, PT, R44, -0x1, P0 ;  /* 0xffffffff2c00780c */ /* 0x000fda0000702670 */
[----:B------:R-:W-:Y:S05]  /*2770*/  @P0 BRA `(.L_x_8014) ;  /* 0x0000000000140947 */ /* 0x000fea0003800000 */
[----:B------:R-:W-:Y:S01]  /*2780*/  ISETP.GE.AND P0, PT, R45, R44, PT ;  /* 0x0000002c2d00720c */ /* 0x000fe20003f06270 */
[----:B------:R-:W-:Y:S01]  /*2790*/  IMAD.MOV.U32 R26, RZ, RZ, R44 ;  /* 0x000000ffff1a7224 */ /* 0x000fe200078e002c */
[----:B------:R-:W-:-:S03]  /*27a0*/  PRMT R34, R60, 0x7632, R34 ;  /* 0x000076323c227816 */ /* 0x000fc60000000022 */
[----:B------:R-:W-:-:S13]  /*27b0*/  HSETP2.NEU.OR P0, PT, R70.H0_H0, R60.H1_H1, P0 ;  /* 0x3000003c46007234 */ /* 0x000fda000070d820 */
[----:B------:R-:W-:Y:S05]  /*27c0*/  @P0 BRA `(.L_x_8015) ;  /* 0x0000000000100947 */ /* 0x000fea0003800000 */
.L_x_8014:
[----:B------:R-:W-:Y:S01]  /*27d0*/  IMAD.MOV.U32 R26, RZ, RZ, R45 ;  /* 0x000000ffff1a7224 */ /* 0x000fe200078e002d */
[----:B------:R-:W-:Y:S01]  /*27e0*/  PRMT R34, R70, 0x7610, R34 ;  /* 0x0000761046227816 */ /* 0x000fe20000000022 */
[----:B------:R-:W-:Y:S01]  /*27f0*/  IMAD.MOV.U32 R45, RZ, RZ, R44 ;  /* 0x000000ffff2d7224 */ /* 0x000fe200078e002c */
[----:B------:R-:W-:-:S07]  /*2800*/  PRMT R70, R60, 0x7632, R70 ;  /* 0x000076323c467816 */ /* 0x000fce0000000046 */
.L_x_8015:
[----:B------:R-:W-:Y:S05]  /*2810*/  BSYNC.RECONVERGENT B1 ;  /* 0x0000000000017941 */ /* 0x000fea0003800200 */
.L_x_8013:
        /* <DEDUP_REMOVED lines=11> */
.L_x_8017:
[----:B------:R-:W-:Y:S01]  /*28d0*/  IMAD.MOV.U32 R30, RZ, RZ, R26 ;  /* 0x000000ffff1e7224 */ /* 0x000fe200078e001a */
[----:B------:R-:W-:Y:S01]  /*28e0*/  PRMT R34, R34, 0x5410, R34 ;  /* 0x0000541022227816 */ /* 0x000fe20000000022 */
[----:B------:R-:W-:Y:S01]  /*28f0*/  IMAD.MOV.U32 R44, RZ, RZ, R43 ;  /* 0x000000ffff2c7224 */ /* 0x000fe200078e002b */
[----:B------:R-:W-:-:S07]  /*2900*/  PRMT R60, R60, 0x7610, R69 ;  /* 0x000076103c3c7816 */ /* 0x000fce0000000045 */
.L_x_8018:
[----:B------:R-:W-:Y:S05]  /*2910*/  BSYNC.RECONVERGENT B1 ;  /* 0x0000000000017941 */ /* 0x000fea0003800200 */
.L_x_8016:
        /* <DEDUP_REMOVED lines=11> */
.L_x_8020:
[----:B------:R-:W-:Y:S01]  /*29d0*/  IMAD.MOV.U32 R26, RZ, RZ, R30 ;  /* 0x000000ffff1a7224 */ /* 0x000fe200078e001e */
[----:B------:R-:W-:Y:S01]  /*29e0*/  PRMT R33, R33, 0x7610, R34 ;  /* 0x0000761021217816 */ /* 0x000fe20000000022 */
[----:B------:R-:W-:Y:S01]  /*29f0*/  IMAD.MOV.U32 R43, RZ, RZ, R42 ;  /* 0x000000ffff2b7224 */ /* 0x000fe200078e002a */
[----:B------:R-:W-:-:S07]  /*2a00*/  PRMT R69, R69, 0x5410, R69 ;  /* 0x0000541045457816 */ /* 0x000fce0000000045 */
.L_x_8021:
[----:B------:R-:W-:Y:S05]  /*2a10*/  BSYNC.RECONVERGENT B1 ;  /* 0x0000000000017941 */ /* 0x000fea0003800200 */
.L_x_8019:
        /* <DEDUP_REMOVED lines=11> */
.L_x_8023:
[----:B------:R-:W-:Y:S01]  /*2ad0*/  IMAD.MOV.U32 R30, RZ, RZ, R26 ;  /* 0x000000ffff1e7224 */ /* 0x000fe200078e001a */
[----:B------:R-:W-:Y:S01]  /*2ae0*/  PRMT R34, R33, 0x7632, R34 ;  /* 0x0000763221227816 */ /* 0x000fe20000000022 */
[----:B------:R-:W-:Y:S01]  /*2af0*/  IMAD.MOV.U32 R42, RZ, RZ, R41 ;  /* 0x000000ffff2a7224 */ /* 0x000fe200078e0029 */
[----:B------:R-:W-:-:S07]  /*2b00*/  PRMT R69, R68, 0x7632, R69 ;  /* 0x0000763244457816 */ /* 0x000fce0000000045 */
.L_x_8024:
[----:B------:R-:W-:Y:S05]  /*2b10*/  BSYNC.RECONVERGENT B1 ;  /* 0x0000000000017941 */ /* 0x000fea0003800200 */
.L_x_8022:
        /* <DEDUP_REMOVED lines=11> */
.L_x_8026:
[----:B------:R-:W-:Y:S01]  /*2bd0*/  IMAD.MOV.U32 R26, RZ, RZ, R30 ;  /* 0x000000ffff1a7224 */ /* 0x000fe200078e001e */
[----:B------:R-:W-:Y:S01]  /*2be0*/  PRMT R33, R33, 0x5410, R34 ;  /* 0x0000541021217816 */ /* 0x000fe20000000022 */
[----:B------:R-:W-:Y:S01]  /*2bf0*/  IMAD.MOV.U32 R41, RZ, RZ, R40 ;  /* 0x000000ffff297224 */ /* 0x000fe200078e0028 */
[----:B------:R-:W-:-:S07]  /*2c00*/  PRMT R68, R68, 0x5410, R68 ;  /* 0x0000541044447816 */ /* 0x000fce0000000044 */
.L_x_8027:
[----:B------:R-:W-:Y:S05]  /*2c10*/  BSYNC.RECONVERGENT B1 ;  /* 0x0000000000017941 */ /* 0x000fea0003800200 */
.L_x_8025:
        /* <DEDUP_REMOVED lines=11> */
.L_x_8029:
[----:B------:R-:W-:Y:S01]  /*2cd0*/  IMAD.MOV.U32 R30, RZ, RZ, R26 ;  /* 0x000000ffff1e7224 */ /* 0x000fe200078e001a */
[----:B------:R-:W-:Y:S01]  /*2ce0*/  PRMT R34, R33, 0x7632, R34 ;  /* 0x0000763221227816 */ /* 0x000fe20000000022 */
[----:B------:R-:W-:Y:S01]  /*2cf0*/  IMAD.MOV.U32 R40, RZ, RZ, R3 ;  /* 0x000000ffff287224 */ /* 0x000fe200078e0003 */
[----:B------:R-:W-:-:S07]  /*2d00*/  PRMT R68, R67, 0x7632, R68 ;  /* 0x0000763243447816 */ /* 0x000fce0000000044 */
.L_x_8030:
[----:B------:R-:W-:Y:S05]  /*2d10*/  BSYNC.RECONVERGENT B1 ;  /* 0x0000000000017941 */ /* 0x000fea0003800200 */
.L_x_8028:
        /* <DEDUP_REMOVED lines=11> */
.L_x_8032:
[----:B------:R-:W-:Y:S01]  /*2dd0*/  IMAD.MOV.U32 R26, RZ, RZ, R30 ;  /* 0x000000ffff1a7224 */ /* 0x000fe200078e001e */
[----:B------:R-:W-:Y:S01]  /*2de0*/  PRMT R33, R33, 0x5410, R34 ;  /* 0x0000541021217816 */ /* 0x000fe20000000022 */
[----:B------:R-:W-:Y:S01]  /*2df0*/  IMAD.MOV.U32 R3, RZ, RZ, R2 ;  /* 0x000000ffff037224 */ /* 0x000fe200078e0002 */
[----:B------:R-:W-:-:S07]  /*2e00*/  PRMT R67, R67, 0x5410, R67 ;  /* 0x0000541043437816 */ /* 0x000fce0000000043 */
.L_x_8033:
[----:B------:R-:W-:Y:S05]  /*2e10*/  BSYNC.RECONVERGENT B1 ;  /* 0x0000000000017941 */ /* 0x000fea0003800200 */
.L_x_8031:
        /* <DEDUP_REMOVED lines=11> */
.L_x_8035:
[----:B------:R-:W-:Y:S01]  /*2ed0*/  IMAD.MOV.U32 R30, RZ, RZ, R26 ;  /* 0x000000ffff1e7224 */ /* 0x000fe200078e001a */
[----:B------:R-:W-:Y:S01]  /*2ee0*/  PRMT R34, R34, 0x7610, R33 ;  /* 0x0000761022227816 */ /* 0x000fe20000000021 */
[----:B------:R-:W-:Y:S01]  /*2ef0*/  IMAD.MOV.U32 R2, RZ, RZ, R5 ;  /* 0x000000ffff027224 */ /* 0x000fe200078e0005 */
[----:B------:R-:W-:-:S07]  /*2f00*/  PRMT R67, R66, 0x7632, R67 ;  /* 0x0000763242437816 */ /* 0x000fce0000000043 */
.L_x_8036:
[----:B------:R-:W-:Y:S05]  /*2f10*/  BSYNC.RECONVERGENT B1 ;  /* 0x0000000000017941 */ /* 0x000fea0003800200 */
.L_x_8034:
        /* <DEDUP_REMOVED lines=11> */
.L_x_8038:
[----:B------:R-:W-:Y:S01]  /*2fd0*/  IMAD.MOV.U32 R26, RZ, RZ, R30 ;  /* 0x000000ffff1a7224 */ /* 0x000fe200078e001e */
[----:B------:R-:W-:Y:S01]  /*2fe0*/  PRMT R34, R34, 0x7632, R34 ;  /* 0x0000763222227816 */ /* 0x000fe20000000022 */
[----:B------:R-:W-:Y:S01]  /*2ff0*/  IMAD.MOV.U32 R5, RZ, RZ, R4 ;  /* 0x000000ffff057224 */ /* 0x000fe200078e0004 */
[----:B------:R-:W-:-:S07]  /*3000*/  PRMT R66, R66, 0x5410, R66 ;  /* 0x0000541042427816 */ /* 0x000fce0000000042 */
.L_x_8039:
[----:B------:R-:W-:Y:S05]  /*3010*/  BSYNC.RECONVERGENT B1 ;  /* 0x0000000000017941 */ /* 0x000fea0003800200 */
.L_x_8037:
        /* <DEDUP_REMOVED lines=11> */
.L_x_8041:
[----:B------:R-:W-:Y:S01]  /*30d0*/  IMAD.MOV.U32 R30, RZ, RZ, R26 ;  /* 0x000000ffff1e7224 */ /* 0x000fe200078e001a */
[----:B------:R-:W-:Y:S01]  /*30e0*/  PRMT R35, R34, 0x7610, R35 ;  /* 0x0000761022237816 */ /* 0x000fe20000000023 */
[----:B------:R-:W-:Y:S01]  /*30f0*/  IMAD.MOV.U32 R4, RZ, RZ, R7 ;  /* 0x000000ffff047224 */ /* 0x000fe200078e0007 */
[----:B------:R-:W-:-:S07]  /*3100*/  PRMT R66, R65, 0x7632, R66 ;  /* 0x0000763241427816 */ /* 0x000fce0000000042 */
.L_x_8042:
[----:B------:R-:W-:Y:S05]  /*3110*/  BSYNC.RECONVERGENT B1 ;  /* 0x0000000000017941 */ /* 0x000fea0003800200 */
.L_x_8040:
        /* <DEDUP_REMOVED lines=11> */
.L_x_8044:
[----:B------:R-:W-:Y:S01]  /*31d0*/  IMAD.MOV.U32 R26, RZ, RZ, R30 ;  /* 0x000000ffff1a7224 */ /* 0x000fe200078e001e */
[----:B------:R-:W-:Y:S01]  /*31e0*/  PRMT R33, R33, 0x5410, R35 ;  /* 0x0000541021217816 */ /* 0x000fe20000000023 */
[----:B------:R-:W-:Y:S01]  /*31f0*/  IMAD.MOV.U32 R7, RZ, RZ, R6 ;  /* 0x000000ffff077224 */ /* 0x000fe200078e0006 */
[----:B------:R-:W-:-:S07]  /*3200*/  PRMT R65, R65, 0x5410, R65 ;  /* 0x0000541041417816 */ /* 0x000fce0000000041 */
.L_x_8045:
[----:B------:R-:W-:Y:S05]  /*3210*/  BSYNC.RECONVERGENT B1 ;  /* 0x0000000000017941 */ /* 0x000fea0003800200 */
.L_x_8043:
        /* <DEDUP_REMOVED lines=11> */
.L_x_8047:
[----:B------:R-:W-:Y:S01]  /*32d0*/  IMAD.MOV.U32 R30, RZ, RZ, R26 ;  /* 0x000000ffff1e7224 */ /* 0x000fe200078e001a */
[----:B------:R-:W-:Y:S01]  /*32e0*/  PRMT R34, R34, 0x7610, R33 ;  /* 0x0000761022227816 */ /* 0x000fe20000000021 */
[----:B------:R-:W-:Y:S01]  /*32f0*/  IMAD.MOV.U32 R6, RZ, RZ, R9 ;  /* 0x000000ffff067224 */ /* 0x000fe200078e0009 */
[----:B------:R-:W-:-:S07]  /*3300*/  PRMT R65, R64, 0x7632, R65 ;  /* 0x0000763240417816 */ /* 0x000fce0000000041 */
.L_x_8048:
[----:B------:R-:W-:Y:S05]  /*3310*/  BSYNC.RECONVERGENT B1 ;  /* 0x0000000000017941 */ /* 0x000fea0003800200 */
.L_x_8046:
        /* <DEDUP_REMOVED lines=11> */
.L_x_8050:
[----:B------:R-:W-:Y:S01]  /*33d0*/  IMAD.MOV.U32 R26, RZ, RZ, R30 ;  /* 0x000000ffff1a7224 */ /* 0x000fe200078e001e */
[----:B------:R-:W-:Y:S01]  /*33e0*/  PRMT R34, R34, 0x7632, R34 ;  /* 0x0000763222227816 */ /* 0x000fe20000000022 */
[----:B------:R-:W-:Y:S01]  /*33f0*/  IMAD.MOV.U32 R9, RZ, RZ, R8 ;  /* 0x000000ffff097224 */ /* 0x000fe200078e0008 */
[----:B------:R-:W-:-:S07]  /*3400*/  PRMT R64, R64, 0x5410, R64 ;  /* 0x0000541040407816 */ /* 0x000fce0000000040 */
.L_x_8051:
[----:B------:R-:W-:Y:S05]  /*3410*/  BSYNC.RECONVERGENT B1 ;  /* 0x0000000000017941 */ /* 0x000fea0003800200 */
.L_x_8049:
        /* <DEDUP_REMOVED lines=11> */
.L_x_8053:
[----:B------:R-:W-:Y:S01]  /*34d0*/  IMAD.MOV.U32 R30, RZ, RZ, R26 ;  /* 0x000000ffff1e7224 */ /* 0x000fe200078e001a */
[----:B------:R-:W-:Y:S01]  /*34e0*/  PRMT R35, R34, 0x7610, R35 ;  /* 0x0000761022237816 */ /* 0x000fe20000000023 */
[----:B------:R-:W-:Y:S01]  /*34f0*/  IMAD.MOV.U32 R8, RZ, RZ, R11 ;  /* 0x000000ffff087224 */ /* 0x000fe200078e000b */
[----:B------:R-:W-:-:S07]  /*3500*/  PRMT R64, R63, 0x7632, R64 ;  /* 0x000076323f407816 */ /* 0x000fce0000000040 */
.L_x_8054:
[----:B------:R-:W-:Y:S05]  /*3510*/  BSYNC.RECONVERGENT B1 ;  /* 0x0000000000017941 */ /* 0x000fea0003800200 */
.L_x_8052:
        /* <DEDUP_REMOVED lines=11> */
.L_x_8056:
[----:B------:R-:W-:Y:S01]  /*35d0*/  IMAD.MOV.U32 R26, RZ, RZ, R30 ;  /* 0x000000ffff1a7224 */ /* 0x000fe200078e001e */
[----:B------:R-:W-:Y:S01]  /*35e0*/  PRMT R33, R33, 0x5410, R35 ;  /* 0x0000541021217816 */ /* 0x000fe20000000023 */
[----:B------:R-:W-:Y:S01]  /*35f0*/  IMAD.MOV.U32 R11, RZ, RZ, R10 ;  /* 0x000000ffff0b7224 */ /* 0x000fe200078e000a */
[----:B------:R-:W-:-:S07]  /*3600*/  PRMT R63, R63, 0x5410, R63 ;  /* 0x000054103f3f7816 */ /* 0x000fce000000003f */
.L_x_8057:
[----:B------:R-:W-:Y:S05]  /*3610*/  BSYNC.RECONVERGENT B1 ;  /* 0x0000000000017941 */ /* 0x000fea0003800200 */
.L_x_8055:
        /* <DEDUP_REMOVED lines=11> */
.L_x_8059:
[----:B------:R-:W-:Y:S01]  /*36d0*/  IMAD.MOV.U32 R30, RZ, RZ, R26 ;  /* 0x000000ffff1e7224 */ /* 0x000fe200078e001a */
[----:B------:R-:W-:Y:S01]  /*36e0*/  PRMT R34, R34, 0x7610, R33 ;  /* 0x0000761022227816 */ /* 0x000fe20000000021 */
[----:B------:R-:W-:Y:S01]  /*36f0*/  IMAD.MOV.U32 R10, RZ, RZ, R13 ;  /* 0x000000ffff0a7224 */ /* 0x000fe200078e000d */
[----:B------:R-:W-:-:S07]  /*3700*/  PRMT R63, R62, 0x7632, R63 ;  /* 0x000076323e3f7816 */ /* 0x000fce000000003f */
.L_x_8060:
[----:B------:R-:W-:Y:S05]  /*3710*/  BSYNC.RECONVERGENT B1 ;  /* 0x0000000000017941 */ /* 0x000fea0003800200 */
.L_x_8058:
        /* <DEDUP_REMOVED lines=11> */
.L_x_8062:
[----:B------:R-:W-:Y:S01]  /*37d0*/  IMAD.MOV.U32 R26, RZ, RZ, R30 ;  /* 0x000000ffff1a7224 */ /* 0x000fe200078e001e */
[----:B------:R-:W-:Y:S01]  /*37e0*/  PRMT R34, R34, 0x7632, R34 ;  /* 0x0000763222227816 */ /* 0x000fe20000000022 */
[----:B------:R-:W-:Y:S01]  /*37f0*/  IMAD.MOV.U32 R13, RZ, RZ, R12 ;  /* 0x000000ffff0d7224 */ /* 0x000fe200078e000c */
[----:B------:R-:W-:-:S07]  /*3800*/  PRMT R62, R62, 0x5410, R62 ;  /* 0x000054103e3e7816 */ /* 0x000fce000000003e */
.L_x_8063:
[----:B------:R-:W-:Y:S05]  /*3810*/  BSYNC.RECONVERGENT B1 ;  /* 0x0000000000017941 */ /* 0x000fea0003800200 */
.L_x_8061:
        /* <DEDUP_REMOVED lines=11> */
.L_x_8065:
[----:B------:R-:W-:Y:S01]  /*38d0*/  IMAD.MOV.U32 R30, RZ, RZ, R26 ;  /* 0x000000ffff1e7224 */ /* 0x000fe200078e001a */
[----:B------:R-:W-:Y:S01]  /*38e0*/  PRMT R35, R34, 0x7610, R35 ;  /* 0x0000761022237816 */ /* 0x000fe20000000023 */
[----:B------:R-:W-:Y:S01]  /*38f0*/  IMAD.MOV.U32 R12, RZ, RZ, R15 ;  /* 0x000000ffff0c7224 */ /* 0x000fe200078e000f */
[----:B------:R-:W-:-:S07]  /*3900*/  PRMT R62, R61, 0x7632, R62 ;  /* 0x000076323d3e7816 */ /* 0x000fce000000003e */
.L_x_8066:
[----:B------:R-:W-:Y:S05]  /*3910*/  BSYNC.RECONVERGENT B1 ;  /* 0x0000000000017941 */ /* 0x000fea0003800200 */
.L_x_8064:
        /* <DEDUP_REMOVED lines=11> */
.L_x_8068:
[----:B------:R-:W-:Y:S01]  /*39d0*/  IMAD.MOV.U32 R26, RZ, RZ, R30 ;  /* 0x000000ffff1a7224 */ /* 0x000fe200078e001e */
[----:B------:R-:W-:Y:S01]  /*39e0*/  PRMT R33, R33, 0x5410, R35 ;  /* 0x0000541021217816 */ /* 0x000fe20000000023 */
[----:B------:R-:W-:Y:S01]  /*39f0*/  IMAD.MOV.U32 R15, RZ, RZ, R14 ;  /* 0x000000ffff0f7224 */ /* 0x000fe200078e000e */
[----:B------:R-:W-:-:S07]  /*3a00*/  PRMT R61, R61, 0x5410, R61 ;  /* 0x000054103d3d7816 */ /* 0x000fce000000003d */
.L_x_8069:
[----:B------:R-:W-:Y:S05]  /*3a10*/  BSYNC.RECONVERGENT B1 ;  /* 0x0000000000017941 */ /* 0x000fea0003800200 */
.L_x_8067:
        /* <DEDUP_REMOVED lines=11> */
.L_x_8071:
[----:B------:R-:W-:Y:S01]  /*3ad0*/  IMAD.MOV.U32 R30, RZ, RZ, R26 ;  /* 0x000000ffff1e7224 */ /* 0x000fe200078e001a */
[----:B------:R-:W-:Y:S01]  /*3ae0*/  PRMT R34, R33, 0x7632, R34 ;  /* 0x0000763221227816 */ /* 0x000fe20000000022 */
[----:B------:R-:W-:Y:S01]  /*3af0*/  IMAD.MOV.U32 R14, RZ, RZ, R17 ;  /* 0x000000ffff0e7224 */ /* 0x000fe200078e0011 */
[----:B------:R-:W-:-:S07]  /*3b00*/  PRMT R61, R60, 0x7610, R61 ;  /* 0x000076103c3d7816 */ /* 0x000fce000000003d */
.L_x_8072:
[----:B------:R-:W-:Y:S05]  /*3b10*/  BSYNC.RECONVERGENT B1 ;  /* 0x0000000000017941 */ /* 0x000fea0003800200 */
.L_x_8070:
        /* <DEDUP_REMOVED lines=11> */
.L_x_8074:
[----:B------:R-:W-:Y:S01]  /*3bd0*/  IMAD.MOV.U32 R26, RZ, RZ, R30 ;  /* 0x000000ffff1a7224 */ /* 0x000fe200078e001e */
[----:B------:R-:W-:Y:S01]  /*3be0*/  PRMT R35, R34, 0x7610, R35 ;  /* 0x0000761022237816 */ /* 0x000fe20000000023 */
[----:B------:R-:W-:Y:S01]  /*3bf0*/  IMAD.MOV.U32 R17, RZ, RZ, R16 ;  /* 0x000000ffff117224 */ /* 0x000fe200078e0010 */
[----:B------:R-:W-:-:S07]  /*3c00*/  PRMT R60, R57, 0x7610, R60 ;  /* 0x00007610393c7816 */ /* 0x000fce000000003c */
.L_x_8075:
[----:B------:R-:W-:Y:S05]  /*3c10*/  BSYNC.RECONVERGENT B1 ;  /* 0x0000000000017941 */ /* 0x000fea0003800200 */
.L_x_8073:
        /* <DEDUP_REMOVED lines=11> */
.L_x_8077:
[----:B------:R-:W-:Y:S01]  /*3cd0*/  IMAD.MOV.U32 R30, RZ, RZ, R26 ;  /* 0x000000ffff1e7224 */ /* 0x000fe200078e001a */
[----:B------:R-:W-:Y:S01]  /*3ce0*/  PRMT R33, R33, 0x5410, R35 ;  /* 0x0000541021217816 */ /* 0x000fe20000000023 */
[----:B------:R-:W-:Y:S01]  /*3cf0*/  IMAD.MOV.U32 R16, RZ, RZ, R19 ;  /* 0x000000ffff107224 */ /* 0x000fe200078e0013 */
[----:B------:R-:W-:-:S07]  /*3d00*/  PRMT R57, R57, 0x7632, R57 ;  /* 0x0000763239397816 */ /* 0x000fce0000000039 */
.L_x_8078:
[----:B------:R-:W-:Y:S05]  /*3d10*/  BSYNC.RECONVERGENT B1 ;  /* 0x0000000000017941 */ /* 0x000fea0003800200 */
.L_x_8076:
        /* <DEDUP_REMOVED lines=11> */
.L_x_8080:
[----:B------:R-:W-:Y:S01]  /*3dd0*/  IMAD.MOV.U32 R26, RZ, RZ, R30 ;  /* 0x000000ffff1a7224 */ /* 0x000fe200078e001e */
[----:B------:R-:W-:Y:S01]  /*3de0*/  PRMT R34, R34, 0x7610, R33 ;  /* 0x0000761022227816 */ /* 0x000fe20000000021 */
[----:B------:R-:W-:Y:S01]  /*3df0*/  IMAD.MOV.U32 R19, RZ, RZ, R18 ;  /* 0x000000ffff137224 */ /* 0x000fe200078e0012 */
[----:B------:R-:W-:-:S07]  /*3e00*/  PRMT R57, R57, 0x7610, R56 ;  /* 0x0000761039397816 */ /* 0x000fce0000000038 */
.L_x_8081:
[----:B------:R-:W-:Y:S05]  /*3e10*/  BSYNC.RECONVERGENT B1 ;  /* 0x0000000000017941 */ /* 0x000fea0003800200 */
.L_x_8079:
        /* <DEDUP_REMOVED lines=11> */
.L_x_8083:
[----:B------:R-:W-:Y:S01]  /*3ed0*/  IMAD.MOV.U32 R30, RZ, RZ, R26 ;  /* 0x000000ffff1e7224 */ /* 0x000fe200078e001a */
[----:B------:R-:W-:Y:S01]  /*3ee0*/  PRMT R34, R34, 0x7632, R34 ;  /* 0x0000763222227816 */ /* 0x000fe20000000022 */
[----:B------:R-:W-:Y:S01]  /*3ef0*/  IMAD.MOV.U32 R18, RZ, RZ, R21 ;  /* 0x000000ffff127224 */ /* 0x000fe200078e0015 */
[----:B------:R-:W-:-:S07]  /*3f00*/  PRMT R56, R56, 0x5410, R56 ;  /* 0x0000541038387816 */ /* 0x000fce0000000038 */
.L_x_8084:
[----:B------:R-:W-:Y:S05]  /*3f10*/  BSYNC.RECONVERGENT B1 ;  /* 0x0000000000017941 */ /* 0x000fea0003800200 */
.L_x_8082:
        /* <DEDUP_REMOVED lines=11> */
.L_x_8086:
[----:B------:R-:W-:Y:S01]  /*3fd0*/  IMAD.MOV.U32 R26, RZ, RZ, R30 ;  /* 0x000000ffff1a7224 */ /* 0x000fe200078e001e */
[----:B------:R-:W-:Y:S01]  /*3fe0*/  PRMT R35, R34, 0x7610, R35 ;  /* 0x0000761022237816 */ /* 0x000fe20000000023 */
[----:B------:R-:W-:Y:S01]  /*3ff0*/  IMAD.MOV.U32 R21, RZ, RZ, R20 ;  /* 0x000000ffff157224 */ /* 0x000fe200078e0014 */
[----:B------:R-:W-:-:S07]  /*4000*/  PRMT R56, R55, 0x7610, R56 ;  /* 0x0000761037387816 */ /* 0x000fce0000000038 */
.L_x_8087:
[----:B------:R-:W-:Y:S05]  /*4010*/  BSYNC.RECONVERGENT B1 ;  /* 0x0000000000017941 */ /* 0x000fea0003800200 */
.L_x_8085:
        /* <DEDUP_REMOVED lines=11> */
.L_x_8089:
[----:B------:R-:W-:Y:S01]  /*40d0*/  IMAD.MOV.U32 R30, RZ, RZ, R26 ;  /* 0x000000ffff1e7224 */ /* 0x000fe200078e001a */
[----:B------:R-:W-:Y:S01]  /*40e0*/  PRMT R33, R33, 0x5410, R35 ;  /* 0x0000541021217816 */ /* 0x000fe20000000023 */
[----:B------:R-:W-:Y:S01]  /*40f0*/  IMAD.MOV.U32 R20, RZ, RZ, R23 ;  /* 0x000000ffff147224 */ /* 0x000fe200078e0017 */
[----:B------:R-:W-:-:S07]  /*4100*/  PRMT R55, R55, 0x7632, R55 ;  /* 0x0000763237377816 */ /* 0x000fce0000000037 */
.L_x_8090:
[----:B------:R-:W-:Y:S05]  /*4110*/  BSYNC.RECONVERGENT B1 ;  /* 0x0000000000017941 */ /* 0x000fea0003800200 */
.L_x_8088:
        /* <DEDUP_REMOVED lines=11> */
.L_x_8092:
[----:B------:R-:W-:Y:S01]  /*41d0*/  IMAD.MOV.U32 R26, RZ, RZ, R30 ;  /* 0x000000ffff1a7224 */ /* 0x000fe200078e001e */
[----:B------:R-:W-:Y:S01]  /*41e0*/  PRMT R34, R34, 0x7610, R33 ;  /* 0x0000761022227816 */ /* 0x000fe20000000021 */
[----:B------:R-:W-:Y:S01]  /*41f0*/  IMAD.MOV.U32 R23, RZ, RZ, R22 ;  /* 0x000000ffff177224 */ /* 0x000fe200078e0016 */
[----:B------:R-:W-:-:S07]  /*4200*/  PRMT R55, R55, 0x7610, R54 ;  /* 0x0000761037377816 */ /* 0x000fce0000000036 */
.L_x_8093:
[----:B------:R-:W-:Y:S05]  /*4210*/  BSYNC.RECONVERGENT B1 ;  /* 0x0000000000017941 */ /* 0x000fea0003800200 */
.L_x_8091:
        /* <DEDUP_REMOVED lines=11> */
.L_x_8095:
[----:B------:R-:W-:Y:S01]  /*42d0*/  IMAD.MOV.U32 R30, RZ, RZ, R26 ;  /* 0x000000ffff1e7224 */ /* 0x000fe200078e001a */
[----:B------:R-:W-:Y:S01]  /*42e0*/  PRMT R34, R34, 0x7632, R34 ;  /* 0x0000763222227816 */ /* 0x000fe20000000022 */
[----:B------:R-:W-:Y:S01]  /*42f0*/  IMAD.MOV.U32 R22, RZ, RZ, R25 ;  /* 0x000000ffff167224 */ /* 0x000fe200078e0019 */
[----:B------:R-:W-:-:S07]  /*4300*/  PRMT R54, R54, 0x5410, R54 ;  /* 0x0000541036367816 */ /* 0x000fce0000000036 */
.L_x_8096:
[----:B------:R-:W-:Y:S05]  /*4310*/  BSYNC.RECONVERGENT B1 ;  /* 0x0000000000017941 */ /* 0x000fea0003800200 */
.L_x_8094:
        /* <DEDUP_REMOVED lines=11> */
.L_x_8098:
[----:B------:R-:W-:Y:S01]  /*43d0*/  IMAD.MOV.U32 R26, RZ, RZ, R30 ;  /* 0x000000ffff1a7224 */ /* 0x000fe200078e001e */
[----:B------:R-:W-:Y:S01]  /*43e0*/  PRMT R35, R34, 0x7610, R35 ;  /* 0x0000761022237816 */ /* 0x000fe20000000023 */
[----:B------:R-:W-:Y:S01]  /*43f0*/  IMAD.MOV.U32 R25, RZ, RZ, R24 ;  /* 0x000000ffff197224 */ /* 0x000fe200078e0018 */
[----:B------:R-:W-:-:S07]  /*4400*/  PRMT R54, R53, 0x7632, R54 ;  /* 0x0000763235367816 */ /* 0x000fce0000000036 */
.L_x_8099:
[----:B------:R-:W-:Y:S05]  /*4410*/  BSYNC.RECONVERGENT B1 ;  /* 0x0000000000017941 */ /* 0x000fea0003800200 */
.L_x_8097:
        /* <DEDUP_REMOVED lines=11> */
.L_x_8101:
[----:B------:R-:W-:Y:S01]  /*44d0*/  IMAD.MOV.U32 R30, RZ, RZ, R26 ;  /* 0x000000ffff1e7224 */ /* 0x000fe200078e001a */
[----:B------:R-:W-:Y:S01]  /*44e0*/  PRMT R34, R35, 0x7610, R34 ;  /* 0x0000761023227816 */ /* 0x000fe20000000022 */
[----:B------:R-:W-:Y:S01]  /*44f0*/  IMAD.MOV.U32 R24, RZ, RZ, R27 ;  /* 0x000000ffff187224 */ /* 0x000fe200078e001b */
[----:B------:R-:W-:-:S07]  /*4500*/  PRMT R53, R53, 0x5410, R53 ;  /* 0x0000541035357816 */ /* 0x000fce0000000035 */
.L_x_8102:
[----:B------:R-:W-:Y:S05]  /*4510*/  BSYNC.RECONVERGENT B1 ;  /* 0x0000000000017941 */ /* 0x000fea0003800200 */
.L_x_8100:
        /* <DEDUP_REMOVED lines=11> */
.L_x_8104:
[----:B------:R-:W-:Y:S01]  /*45d0*/  PRMT R53, R33, 0x7610, R53 ;  /* 0x0000761021357816 */ /* 0x000fe20000000035 */
[----:B------:R-:W-:Y:S01]  /*45e0*/  IMAD.MOV.U32 R27, RZ, RZ, R31 ;  /* 0x000000ffff1b7224 */ /* 0x000fe200078e001f */
[----:B------:R-:W-:Y:S01]  /*45f0*/  PRMT R70, R70, 0x5410, R34 ;  /* 0x0000541046467816 */ /* 0x000fe20000000022 */
[--C-:B------:R-:W-:Y:S01]  /*4600*/  IMAD.MOV.U32 R26, RZ, RZ, R30.reuse ;  /* 0x000000ffff1a7224 */ /* 0x100fe200078e001e */
[----:B------:R-:W-:Y:S01]  /*4610*/  PRMT R33, R34, 0x7610, R33 ;  /* 0x0000761022217816 */ /* 0x000fe20000000021 */
[----:B------:R-:W-:-:S07]  /*4620*/  IMAD.MOV.U32 R31, RZ, RZ, R30 ;  /* 0x000000ffff1f7224 */ /* 0x000fce00078e001e */
.L_x_8105:
[----:B------:R-:W-:Y:S05]  /*4630*/  BSYNC.RECONVERGENT B1 ;  /* 0x0000000000017941 */ /* 0x000fea0003800200 */
.L_x_8103:
[----:B------:R-:W-:Y:S02]  /*4640*/  VIADD R29, R29, 0x4 ;  /* 0x000000041d1d7836 */ /* 0x000fe40000000000 */
[----:B------:R-:W-:Y:S01]  /*4650*/  VIADD R28, R28, 0x2 ;  /* 0x000000021c1c7836 */ /* 0x000fe20000000000 */
[----:B------:R-:W-:Y:S06]  /*4660*/  @P1 BRA `(.L_x_8106) ;  /* 0xffffffe000081947 */ /* 0x000fec000383ffff */
.L_x_8012:
[----:B------:R-:W-:Y:S05]  /*4670*/  BSYNC.RECONVERGENT B0 ;  /* 0x0000000000007941 */ /* 0x000fea0003800200 */
.L_x_8011:
[----:B------:R-:W-:Y:S01]  /*4680*/  PRMT R38, R53, 0x5432, R54 ;  /* 0x0000543235267816 */ /* 0x000fe20000000036 */
[----:B0-----:R-:W-:Y:S01]  /*4690*/  SHFL.DOWN PT, R28, R26, 0x2, 0x1f ;  /* 0x08401f001a1c7f89 */ /* 0x001fe200000e0000 */
[----:B------:R-:W-:Y:S01]  /*46a0*/  PRMT R32, R70, 0x5432, R53 ;  /* 0x0000543246207816 */ /* 0x000fe20000000035 */
[----:B------:R-:W-:Y:S01]  /*46b0*/  BSSY.RECONVERGENT B0, `(.L_x_8107) ;  /* 0x0000278000007945 */ /* 0x000fe20003800200 */
[----:B------:R-:W-:Y:S01]  /*46c0*/  ISETP.GT.AND P0, PT, R36, 0x1d, PT ;  /* 0x0000001d2400780c */ /* 0x000fe20003f04270 */
[----:B------:R-:W0:Y:S04]  /*46d0*/  SHFL.DOWN PT, R29, R27, 0x2, 0x1f ;  /* 0x08401f001b1d7f89 */ /* 0x000e2800000e0000 */
[----:B------:R-:W-:Y:S04]  /*46e0*/  SHFL.DOWN PT, R39, R32, 0x2, 0x1f ;  /* 0x08401f0020277f89 */ /* 0x000fe800000e0000 */
[----:B------:R-:W-:Y:S04]  /*46f0*/  SHFL.DOWN PT, R34, R20, 0x2, 0x1f ;  /* 0x08401f0014227f89 */ /* 0x000fe800000e0000 */
[----:B------:R-:W1:Y:S04]  /*4700*/  SHFL.DOWN PT, R35, R21, 0x2, 0x1f ;  /* 0x08401f0015237f89 */ /* 0x000e6800000e0000 */
[----:B------:R-:W-:Y:S04]  /*4710*/  SHFL.DOWN PT, R38, R38, 0x2, 0x1f ;  /* 0x08401f0026267f89 */ /* 0x000fe800000e0000 */
[----:B------:R-:W-:Y:S04]  /*4720*/  SHFL.DOWN PT, R30, R24, 0x2, 0x1f ;  /* 0x08401f00181e7f89 */ /* 0x000fe800000e0000 */
[----:B------:R-:W2:Y:S04]  /*4730*/  SHFL.DOWN PT, R31, R25, 0x2, 0x1f ;  /* 0x08401f00191f7f89 */ /* 0x000ea800000e0000 */
[----:B------:R-:W-:Y:S04]  /*4740*/  SHFL.DOWN PT, R32, R22, 0x2, 0x1f ;  /* 0x08401f0016207f89 */ /* 0x000fe800000e0000 */
[----:B------:R-:W3:Y:S04]  /*4750*/  SHFL.DOWN PT, R33, R23, 0x2, 0x1f ;  /* 0x08401f0017217f89 */ /* 0x000ee800000e0000 */
[----:B0-----:R0:W-:Y:S04]  /*4760*/  STL.64 [R0+0x8], R28 ;  /* 0x0000081c00007387 */ /* 0x0011e80000100a00 */
[----:B-1----:R1:W-:Y:S01]  /*4770*/  STL.64 [R0+0x20], R34 ;  /* 0x0000202200007387 */ /* 0x0023e20000100a00 */
[----:B0-----:R-:W-:-:S03]  /*4780*/  IMAD.MOV.U32 R28, RZ, RZ, R39 ;  /* 0x000000ffff1c7224 */ /* 0x001fc600078e0027 */
[----:B--2---:R0:W-:Y:S01]  /*4790*/  STL.64 [R0+0x10], R30 ;  /* 0x0000101e00007387 */ /* 0x0041e20000100a00 */
[----:B------:R-:W-:Y:S01]  /*47a0*/  IMAD.MOV.U32 R29, RZ, RZ, R38 ;  /* 0x000000ffff1d7224 */ /* 0x000fe200078e0026 */
[----:B-1----:R-:W-:Y:S02]  /*47b0*/  PRMT R34, R56, 0x7632, R57 ;  /* 0x0000763238227816 */ /* 0x002fe40000000039 */
[----:B------:R-:W-:Y:S04]  /*47c0*/  SHFL.DOWN PT, R30, R16, 0x2, 0x1f ;  /* 0x08401f00101e7f89 */ /* 0x000fe800000e0000 */
[----:B---3--:R1:W-:Y:S01]  /*47d0*/  STL.64 [R0+0x18], R32 ;  /* 0x0000182000007387 */ /* 0x0083e20000100a00 */
[----:B0-----:R-:W-:-:S03]  /*47e0*/  PRMT R31, R55, 0x5410, R56 ;  /* 0x00005410371f7816 */ /* 0x001fc60000000038 */
[----:B------:R-:W-:Y:S04]  /*47f0*/  STL.64 [R0+0x88], R28 ;  /* 0x0000881c00007387 */ /* 0x000fe80000100a00 */
[----:B------:R-:W-:Y:S01]  /*4800*/  SHFL.DOWN PT, R28, R18, 0x2, 0x1f ;  /* 0x08401f00121c7f89 */ /* 0x000fe200000e0000 */
[----:B-1----:R-:W-:-:S03]  /*4810*/  PRMT R32, R54, 0x7632, R55 ;  /* 0x0000763236207816 */ /* 0x002fc60000000037 */
[----:B------:R-:W0:Y:S04]  /*4820*/  SHFL.DOWN PT, R29, R19, 0x2, 0x1f ;  /* 0x08401f00131d7f89 */ /* 0x000e2800000e0000 */
[----:B------:R1:W-:Y:S04]  /*4830*/  SHFL.DOWN PT, R35, R34, 0x2, 0x1f ;  /* 0x08401f0022237f89 */ /* 0x0003e800000e0000 */
[----:B------:R-:W-:Y:S04]  /*4840*/  SHFL.DOWN PT, R39, R32, 0x2, 0x1f ;  /* 0x08401f0020277f89 */ /* 0x000fe800000e0000 */
[----:B------:R-:W-:Y:S01]  /*4850*/  SHFL.DOWN PT, R38, R31, 0x2, 0x1f ;  /* 0x08401f001f267f89 */ /* 0x000fe200000e0000 */
[----:B-1----:R-:W-:-:S03]  /*4860*/  PRMT R34, R57, 0x5410, R60 ;  /* 0x0000541039227816 */ /* 0x002fc6000000003c */
[----:B------:R-:W1:Y:S04]  /*4870*/  SHFL.DOWN PT, R31, R17, 0x2, 0x1f ;  /* 0x08401f00111f7f89 */ /* 0x000e6800000e0000 */
[----:B------:R-:W-:Y:S04]  /*4880*/  SHFL.DOWN PT, R34, R34, 0x2, 0x1f ;  /* 0x08401f0022227f89 */ /* 0x000fe800000e0000 */
[----:B------:R-:W-:Y:S04]  /*4890*/  SHFL.DOWN PT, R32, R14, 0x2, 0x1f ;  /* 0x08401f000e207f89 */ /* 0x000fe800000e0000 */
[----:B------:R-:W2:Y:S04]  /*48a0*/  SHFL.DOWN PT, R33, R15, 0x2, 0x1f ;  /* 0x08401f000f217f89 */ /* 0x000ea800000e0000 */
[----:B0-----:R0:W-:Y:S04]  /*48b0*/  STL.64 [R0+0x28], R28 ;  /* 0x0000281c00007387 */ /* 0x0011e80000100a00 */
[----:B-1----:R1:W-:Y:S01]  /*48c0*/  STL.64 [R0+0x30], R30 ;  /* 0x0000301e00007387 */ /* 0x0023e20000100a00 */
[----:B0-----:R-:W-:-:S03]  /*48d0*/  IMAD.MOV.U32 R28, RZ, RZ, R39 ;  /* 0x000000ffff1c7224 */ /* 0x001fc600078e0027 */
[----:B------:R-:W-:Y:S01]  /*48e0*/  SHFL.DOWN PT, R30, R10, 0x2, 0x1f ;  /* 0x08401f000a1e7f89 */ /* 0x000fe200000e0000 */
[----:B------:R-:W-:-:S05]  /*48f0*/  IMAD.MOV.U32 R29, RZ, RZ, R38 ;  /* 0x000000ffff1d7224 */ /* 0x000fca00078e0026 */
[----:B------:R0:W-:Y:S01]  /*4900*/  STL.64 [R0+0x90], R28 ;  /* 0x0000901c00007387 */ /* 0x0001e20000100a00 */
[----:B-1----:R-:W-:-:S03]  /*4910*/  IMAD.MOV.U32 R31, RZ, RZ, R62 ;  /* 0x000000ffff1f7224 */ /* 0x002fc600078e003e */
[----:B--2---:R1:W-:Y:S04]  /*4920*/  STL.64 [R0+0x38], R32 ;  /* 0x0000382000007387 */ /* 0x0043e80000100a00 */
[----:B------:R-:W-:Y:S01]  /*4930*/  SHFL.DOWN PT, R38, R31, 0x2, 0x1f ;  /* 0x08401f001f267f89 */ /* 0x000fe200000e0000 */
[----:B0-----:R-:W-:-:S03]  /*4940*/  IMAD.MOV.U32 R28, RZ, RZ, R35 ;  /* 0x000000ffff1c7224 */ /* 0x001fc600078e0023 */
[----:B------:R-:W0:Y:S01]  /*4950*/  SHFL.DOWN PT, R31, R11, 0x2, 0x1f ;  /* 0x08401f000b1f7f89 */ /* 0x000e2200000e0000 */
[----:B------:R-:W-:Y:S02]  /*4960*/  IMAD.MOV.U32 R29, RZ, RZ, R34 ;  /* 0x000000ffff1d7224 */ /* 0x000fe400078e0022 */
[----:B------:R-:W-:Y:S01]  /*4970*/  IMAD.MOV.U32 R34, RZ, RZ, R63 ;  /* 0x000000ffff227224 */ /* 0x000fe200078e003f */
[----:B------:R-:W-:Y:S01]  /*4980*/  SHFL.DOWN PT, R33, R9, 0x2, 0x1f ;  /* 0x08401f0009217f89 */ /* 0x000fe200000e0000 */
[----:B-1----:R-:W-:-:S03]  /*4990*/  IMAD.MOV.U32 R32, RZ, RZ, R61 ;  /* 0x000000ffff207224 */ /* 0x002fc600078e003d */
[----:B------:R-:W-:Y:S04]  /*49a0*/  STL.64 [R0+0x98], R28 ;  /* 0x0000981c00007387 */ /* 0x000fe80000100a00 */
[----:B------:R-:W-:Y:S04]  /*49b0*/  SHFL.DOWN PT, R28, R12, 0x2, 0x1f ;  /* 0x08401f000c1c7f89 */ /* 0x000fe800000e0000 */
[----:B------:R-:W1:Y:S04]  /*49c0*/  SHFL.DOWN PT, R29, R13, 0x2, 0x1f ;  /* 0x08401f000d1d7f89 */ /* 0x000e6800000e0000 */
[----:B------:R2:W-:Y:S04]  /*49d0*/  SHFL.DOWN PT, R35, R34, 0x2, 0x1f ;  /* 0x08401f0022237f89 */ /* 0x0005e800000e0000 */
[----:B------:R-:W3:Y:S01]  /*49e0*/  SHFL.DOWN PT, R39, R32, 0x2, 0x1f ;  /* 0x08401f0020277f89 */ /* 0x000ee200000e0000 */
[----:B--2---:R-:W-:-:S03]  /*49f0*/  IMAD.MOV.U32 R34, RZ, RZ, R64 ;  /* 0x000000ffff227224 */ /* 0x004fc600078e0040 */
[----:B------:R-:W2:Y:S04]  /*4a00*/  SHFL.DOWN PT, R32, R8, 0x2, 0x1f ;  /* 0x08401f0008207f89 */ /* 0x000ea800000e0000 */
[----:B0-----:R0:W-:Y:S04]  /*4a10*/  STL.64 [R0+0x48], R30 ;  /* 0x0000481e00007387 */ /* 0x0011e80000100a00 */
[----:B------:R-:W4:Y:S04]  /*4a20*/  SHFL.DOWN PT, R34, R34, 0x2, 0x1f ;  /* 0x08401f0022227f89 */ /* 0x000f2800000e0000 */
[----:B-1----:R3:W-:Y:S01]  /*4a30*/  STL.64 [R0+0x40], R28 ;  /* 0x0000401c00007387 */ /* 0x0027e20000100a00 */
[----:B0-----:R-:W-:-:S03]  /*4a40*/  IMAD.MOV.U32 R31, RZ, RZ, R66 ;  /* 0x000000ffff1f7224 */ /* 0x001fc600078e0042 */
[----:B------:R-:W-:Y:S01]  /*4a50*/  SHFL.DOWN PT, R30, R4, 0x2, 0x1f ;  /* 0x08401f00041e7f89 */ /* 0x000fe200000e0000 */
[----:B---3--:R-:W-:-:S03]  /*4a60*/  IMAD.MOV.U32 R28, RZ, RZ, R39 ;  /* 0x000000ffff1c7224 */ /* 0x008fc600078e0027 */
[----:B--2---:R0:W-:Y:S01]  /*4a70*/  STL.64 [R0+0x50], R32 ;  /* 0x0000502000007387 */ /* 0x0041e20000100a00 */
[----:B------:R-:W-:-:S03]  /*4a80*/  IMAD.MOV.U32 R29, RZ, RZ, R38 ;  /* 0x000000ffff1d7224 */ /* 0x000fc600078e0026 */
[----:B------:R-:W-:Y:S04]  /*4a90*/  SHFL.DOWN PT, R38, R31, 0x2, 0x1f ;  /* 0x08401f001f267f89 */ /* 0x000fe800000e0000 */
[----:B------:R1:W-:Y:S01]  /*4aa0*/  STL.64 [R0+0xa0], R28 ;  /* 0x0000a01c00007387 */ /* 0x0003e20000100a00 */
[----:B0-----:R-:W-:-:S03]  /*4ab0*/  IMAD.MOV.U32 R32, RZ, RZ, R65 ;  /* 0x000000ffff207224 */ /* 0x001fc600078e0041 */
[----:B------:R-:W0:Y:S04]  /*4ac0*/  SHFL.DOWN PT, R31, R5, 0x2, 0x1f ;  /* 0x08401f00051f7f89 */ /* 0x000e2800000e0000 */
[----:B------:R-:W-:Y:S01]  /*4ad0*/  SHFL.DOWN PT, R39, R32, 0x2, 0x1f ;  /* 0x08401f0020277f89 */ /* 0x000fe200000e0000 */
[----:B-1----:R-:W-:-:S03]  /*4ae0*/  IMAD.MOV.U32 R28, RZ, RZ, R35 ;  /* 0x000000ffff1c7224 */ /* 0x002fc600078e0023 */
[----:B------:R-:W-:Y:S01]  /*4af0*/  SHFL.DOWN PT, R32, R2, 0x2, 0x1f ;  /* 0x08401f0002207f89 */ /* 0x000fe200000e0000 */
[----:B----4-:R-:W-:Y:S02]  /*4b00*/  IMAD.MOV.U32 R29, RZ, RZ, R34 ;  /* 0x000000ffff1d7224 */ /* 0x010fe400078e0022 */
[----:B------:R-:W-:Y:S01]  /*4b10*/  IMAD.MOV.U32 R34, RZ, RZ, R67 ;  /* 0x000000ffff227224 */ /* 0x000fe200078e0043 */
[----:B------:R-:W-:Y:S04]  /*4b20*/  SHFL.DOWN PT, R33, R3, 0x2, 0x1f ;  /* 0x08401f0003217f89 */ /* 0x000fe800000e0000 */
[----:B------:R-:W-:Y:S04]  /*4b30*/  STL.64 [R0+0xa8], R28 ;  /* 0x0000a81c00007387 */ /* 0x000fe80000100a00 */
[----:B------:R-:W-:Y:S04]  /*4b40*/  SHFL.DOWN PT, R28, R6, 0x2, 0x1f ;  /* 0x08401f00061c7f89 */ /* 0x000fe800000e0000 */
[----:B------:R-:W1:Y:S04]  /*4b50*/  SHFL.DOWN PT, R29, R7, 0x2, 0x1f ;  /* 0x08401f00071d7f89 */ /* 0x000e6800000e0000 */
[----:B------:R2:W-:Y:S04]  /*4b60*/  SHFL.DOWN PT, R35, R34, 0x2, 0x1f ;  /* 0x08401f0022237f89 */ /* 0x0005e800000e0000 */
[----:B0-----:R-:W-:Y:S01]  /*4b70*/  STL.64 [R0+0x60], R30 ;  /* 0x0000601e00007387 */ /* 0x001fe20000100a00 */
[----:B--2---:R-:W-:-:S03]  /*4b80*/  IMAD.MOV.U32 R34, RZ, RZ, R68 ;  /* 0x000000ffff227224 */ /* 0x004fc600078e0044 */
[----:B------:R-:W-:Y:S04]  /*4b90*/  SHFL.DOWN PT, R30, R40, 0x2, 0x1f ;  /* 0x08401f00281e7f89 */ /* 0x000fe800000e0000 */
[----:B------:R-:W0:Y:S04]  /*4ba0*/  SHFL.DOWN PT, R31, R41, 0x2, 0x1f ;  /* 0x08401f00291f7f89 */ /* 0x000e2800000e0000 */
[----:B------:R-:W2:Y:S04]  /*4bb0*/  SHFL.DOWN PT, R34, R34, 0x2, 0x1f ;  /* 0x08401f0022227f89 */ /* 0x000ea800000e0000 */
[----:B-1----:R1:W-:Y:S04]  /*4bc0*/  STL.64 [R0+0x58], R28 ;  /* 0x0000581c00007387 */ /* 0x0023e80000100a00 */
[----:B------:R-:W-:Y:S04]  /*4bd0*/  STL.64 [R0+0x68], R32 ;  /* 0x0000682000007387 */ /* 0x000fe80000100a00 */
[----:B------:R-:W-:Y:S01]  /*4be0*/  SHFL.DOWN PT, R32, R42, 0x2, 0x1f ;  /* 0x08401f002a207f89 */ /* 0x000fe200000e0000 */
[----:B-1----:R-:W-:-:S03]  /*4bf0*/  IMAD.MOV.U32 R28, RZ, RZ, R39 ;  /* 0x000000ffff1c7224 */ /* 0x002fc600078e0027 */
[----:B------:R-:W1:Y:S01]  /*4c00*/  SHFL.DOWN PT, R33, R43, 0x2, 0x1f ;  /* 0x08401f002b217f89 */ /* 0x000e6200000e0000 */
[----:B------:R-:W-:-:S03]  /*4c10*/  IMAD.MOV.U32 R29, RZ, RZ, R38 ;  /* 0x000000ffff1d7224 */ /* 0x000fc600078e0026 */
[----:B0-----:R-:W-:Y:S04]  /*4c20*/  STL.64 [R0+0x70], R30 ;  /* 0x0000701e00007387 */ /* 0x001fe80000100a00 */
[----:B------:R0:W-:Y:S02]  /*4c30*/  STL.64 [R0+0xb0], R28 ;  /* 0x0000b01c00007387 */ /* 0x0001e40000100a00 */
[----:B0-----:R-:W-:Y:S02]  /*4c40*/  IMAD.MOV.U32 R28, RZ, RZ, R35 ;  /* 0x000000ffff1c7224 */ /* 0x001fe400078e0023 */
[----:B--2---:R-:W-:Y:S01]  /*4c50*/  IMAD.MOV.U32 R29, RZ, RZ, R34 ;  /* 0x000000ffff1d7224 */ /* 0x004fe200078e0022 */
[----:B------:R-:W-:Y:S04]  /*4c60*/  SHFL.DOWN PT, R35, R45, 0x2, 0x1f ;  /* 0x08401f002d237f89 */ /* 0x000fe800000e0000 */
[----:B------:R0:W-:Y:S04]  /*4c70*/  STL.64 [R0+0xb8], R28 ;  /* 0x0000b81c00007387 */ /* 0x0001e80000100a00 */
[----:B------:R-:W2:Y:S04]  /*4c80*/  SHFL.DOWN PT, R34, R44, 0x2, 0x1f ;  /* 0x08401f002c227f89 */ /* 0x000ea800000e0000 */
[----:B------:R-:W-:Y:S01]  /*4c90*/  SHFL.DOWN PT, R29, R48, 0x2, 0x1f ;  /* 0x08401f00301d7f89 */ /* 0x000fe200000e0000 */
[----:B0-----:R-:W-:-:S03]  /*4ca0*/  IMAD.MOV.U32 R28, RZ, RZ, R69 ;  /* 0x000000ffff1c7224 */ /* 0x001fc600078e0045 */
[----:B-1----:R-:W-:Y:S04]  /*4cb0*/  STL.64 [R0+0x78], R32 ;  /* 0x0000782000007387 */ /* 0x002fe80000100a00 */
[----:B------:R0:W1:Y:S02]  /*4cc0*/  SHFL.DOWN PT, R39, R28, 0x2, 0x1f ;  /* 0x08401f001c277f89 */ /* 0x00006400000e0000 */
[----:B0-----:R-:W-:Y:S02]  /*4cd0*/  PRMT R28, R60, 0x5432, R70 ;  /* 0x000054323c1c7816 */ /* 0x001fe40000000046 */
[----:B--2---:R-:W-:Y:S04]  /*4ce0*/  STL.64 [R0+0x80], R34 ;  /* 0x0000802200007387 */ /* 0x004fe80000100a00 */
[----:B------:R-:W0:Y:S04]  /*4cf0*/  SHFL.DOWN PT, R38, R28, 0x2, 0x1f ;  /* 0x08401f001c267f89 */ /* 0x000e2800000e0000 */
[----:B------:R-:W2:Y:S01]  /*4d00*/  SHFL.DOWN PT, R28, R37, 0x2, 0x1f ;  /* 0x08401f00251c7f89 */ /* 0x000ea200000e0000 */
[----:B-1----:R-:W-:-:S02]  /*4d10*/  IMAD.MOV.U32 R30, RZ, RZ, R39 ;  /* 0x000000ffff1e7224 */ /* 0x002fc400078e0027 */
[----:B0-----:R-:W-:Y:S02]  /*4d20*/  IMAD.MOV.U32 R31, RZ, RZ, R38 ;  /* 0x000000ffff1f7224 */ /* 0x001fe400078e0026 */
[----:B------:R-:W-:Y:S01]  /*4d30*/  IMAD.MOV.U32 R38, RZ, RZ, R37 ;  /* 0x000000ffff267224 */ /* 0x000fe200078e0025 */
[----:B--2---:R0:W-:Y:S04]  /*4d40*/  STL.64 [R0], R28 ;  /* 0x0000001c00007387 */ /* 0x0041e80000100a00 */
        /* <DEDUP_REMOVED lines=16> */
.L_x_8202:
        /* <DEDUP_REMOVED lines=20> */
.L_x_8110:
[----:B------:R-:W-:Y:S01]  /*4f90*/  IMAD.MOV.U32 R26, RZ, RZ, R45 ;  /* 0x000000ffff1a7224 */ /* 0x000fe200078e002d */
[----:B------:R-:W-:Y:S01]  /*4fa0*/  PRMT R34, R70, 0x7610, R34 ;  /* 0x0000761046227816 */ /* 0x000fe20000000022 */
[----:B------:R-:W-:Y:S01]  /*4fb0*/  IMAD.MOV.U32 R45, RZ, RZ, R44 ;  /* 0x000000ffff2d7224 */ /* 0x000fe200078e002c */
[----:B------:R-:W-:-:S07]  /*4fc0*/  PRMT R70, R60, 0x7632, R70 ;  /* 0x000076323c467816 */ /* 0x000fce0000000046 */
.L_x_8111:
[----:B------:R-:W-:Y:S05]  /*4fd0*/  BSYNC.RECONVERGENT B1 ;  /* 0x0000000000017941 */ /* 0x000fea0003800200 */
.L_x_8109:
        /* <DEDUP_REMOVED lines=11> */
.L_x_8113:
[----:B------:R-:W-:Y:S01]  /*5090*/  IMAD.MOV.U32 R30, RZ, RZ, R26 ;  /* 0x000000ffff1e7224 */ /* 0x000fe200078e001a */
[----:B------:R-:W-:Y:S01]  /*50a0*/  PRMT R34, R34, 0x5410, R34 ;  /* 0x0000541022227816 */ /* 0x000fe20000000022 */
[----:B------:R-:W-:Y:S01]  /*50b0*/  IMAD.MOV.U32 R44, RZ, RZ, R43 ;  /* 0x000000ffff2c7224 */ /* 0x000fe200078e002b */
[----:B------:R-:W-:-:S07]  /*50c0*/  PRMT R60, R60, 0x7610, R69 ;  /* 0x000076103c3c7816 */ /* 0x000fce0000000045 */
.L_x_8114:
[----:B------:R-:W-:Y:S05]  /*50d0*/  BSYNC.RECONVERGENT B1 ;  /* 0x0000000000017941 */ /* 0x000fea0003800200 */
.L_x_8112:
        /* <DEDUP_REMOVED lines=11> */
.L_x_8116:
[----:B------:R-:W-:Y:S01]  /*5190*/  IMAD.MOV.U32 R26, RZ, RZ, R30 ;  /* 0x000000ffff1a7224 */ /* 0x000fe200078e001e */
[----:B------:R-:W-:Y:S01]  /*51a0*/  PRMT R33, R33, 0x7610, R34 ;  /* 0x0000761021217816 */ /* 0x000fe20000000022 */
[----:B------:R-:W-:Y:S01]  /*51b0*/  IMAD.MOV.U32 R43, RZ, RZ, R42 ;  /* 0x000000ffff2b7224 */ /* 0x000fe200078e002a */
[----:B------:R-:W-:-:S07]  /*51c0*/  PRMT R69, R69, 0x5410, R69 ;  /* 0x0000541045457816 */ /* 0x000fce0000000045 */
.L_x_8117:
[----:B------:R-:W-:Y:S05]  /*51d0*/  BSYNC.RECONVERGENT B1 ;  /* 0x0000000000017941 */ /* 0x000fea0003800200 */
.L_x_8115:
        /* <DEDUP_REMOVED lines=11> */
.L_x_8119:
[----:B------:R-:W-:Y:S01]  /*5290*/  IMAD.MOV.U32 R30, RZ, RZ, R26 ;  /* 0x000000ffff1e7224 */ /* 0x000fe200078e001a */
[----:B------:R-:W-:Y:S01]  /*52a0*/  PRMT R34, R33, 0x7632, R34 ;  /* 0x0000763221227816 */ /* 0x000fe20000000022 */
[----:B------:R-:W-:Y:S01]  /*52b0*/  IMAD.MOV.U32 R42, RZ, RZ, R41 ;  /* 0x000000ffff2a7224 */ /* 0x000fe200078e0029 */
[----:B------:R-:W-:-:S07]  /*52c0*/  PRMT R69, R68, 0x7632, R69 ;  /* 0x0000763244457816 */ /* 0x000fce0000000045 */
.L_x_8120:
[----:B------:R-:W-:Y:S05]  /*52d0*/  BSYNC.RECONVERGENT B1 ;  /* 0x0000000000017941 */ /* 0x000fea0003800200 */
.L_x_8118:
        /* <DEDUP_REMOVED lines=11> */
.L_x_8122:
[----:B------:R-:W-:Y:S01]  /*5390*/  IMAD.MOV.U32 R26, RZ, RZ, R30 ;  /* 0x000000ffff1a7224 */ /* 0x000fe200078e001e */
[----:B------:R-:W-:Y:S01]  /*53a0*/  PRMT R33, R33, 0x5410, R34 ;  /* 0x0000541021217816 */ /* 0x000fe20000000022 */
[----:B------:R-:W-:Y:S01]  /*53b0*/  IMAD.MOV.U32 R41, RZ, RZ, R40 ;  /* 0x000000ffff297224 */ /* 0x000fe200078e0028 */
[----:B------:R-:W-:-:S07]  /*53c0*/  PRMT R68, R68, 0x5410, R68 ;  /* 0x0000541044447816 */ /* 0x000fce0000000044 */
.L_x_8123:
[----:B------:R-:W-:Y:S05]  /*53d0*/  BSYNC.RECONVERGENT B1 ;  /* 0x0000000000017941 */ /* 0x000fea0003800200 */
.L_x_8121:
        /* <DEDUP_REMOVED lines=11> */
.L_x_8125:
[----:B------:R-:W-:Y:S01]  /*5490*/  IMAD.MOV.U32 R30, RZ, RZ, R26 ;  /* 0x000000ffff1e7224 */ /* 0x000fe200078e001a */
[----:B------:R-:W-:Y:S01]  /*54a0*/  PRMT R34, R33, 0x7632, R34 ;  /* 0x0000763221227816 */ /* 0x000fe20000000022 */
[----:B------:R-:W-:Y:S01]  /*54b0*/  IMAD.MOV.U32 R40, RZ, RZ, R3 ;  /* 0x000000ffff287224 */ /* 0x000fe200078e0003 */
[----:B------:R-:W-:-:S07]  /*54c0*/  PRMT R68, R67, 0x7632, R68 ;  /* 0x0000763243447816 */ /* 0x000fce0000000044 */
.L_x_8126:
[----:B------:R-:W-:Y:S05]  /*54d0*/  BSYNC.RECONVERGENT B1 ;  /* 0x0000000000017941 */ /* 0x000fea0003800200 */
.L_x_8124:
        /* <DEDUP_REMOVED lines=11> */
.L_x_8128:
[----:B------:R-:W-:Y:S01]  /*5590*/  IMAD.MOV.U32 R26, RZ, RZ, R30 ;  /* 0x000000ffff1a7224 */ /* 0x000fe200078e001e */
[----:B------:R-:W-:Y:S01]  /*55a0*/  PRMT R33, R33, 0x5410, R34 ;  /* 0x0000541021217816 */ /* 0x000fe20000000022 */
[----:B------:R-:W-:Y:S01]  /*55b0*/  IMAD.MOV.U32 R3, RZ, RZ, R2 ;  /* 0x000000ffff037224 */ /* 0x000fe200078e0002 */
[----:B------:R-:W-:-:S07]  /*55c0*/  PRMT R67, R67, 0x5410, R67 ;  /* 0x0000541043437816 */ /* 0x000fce0000000043 */
.L_x_8129:
[----:B------:R-:W-:Y:S05]  /*55d0*/  BSYNC.RECONVERGENT B1 ;  /* 0x0000000000017941 */ /* 0x000fea0003800200 */
.L_x_8127:
        /* <DEDUP_REMOVED lines=11> */
.L_x_8131:
[----:B------:R-:W-:Y:S01]  /*5690*/  IMAD.MOV.U32 R30, RZ, RZ, R26 ;  /* 0x000000ffff1e7224 */ /* 0x000fe200078e001a */
[----:B------:R-:W-:Y:S01]  /*56a0*/  PRMT R34, R34, 0x7610, R33 ;  /* 0x0000761022227816 */ /* 0x000fe20000000021 */
[----:B------:R-:W-:Y:S01]  /*56b0*/  IMAD.MOV.U32 R2, RZ, RZ, R5 ;  /* 0x000000ffff027224 */ /* 0x000fe200078e0005 */
[----:B------:R-:W-:-:S07]  /*56c0*/  PRMT R67, R66, 0x7632, R67 ;  /* 0x0000763242437816 */ /* 0x000fce0000000043 */
.L_x_8132:
[----:B------:R-:W-:Y:S05]  /*56d0*/  BSYNC.RECONVERGENT B1 ;  /* 0x0000000000017941 */ /* 0x000fea0003800200 */
.L_x_8130:
        /* <DEDUP_REMOVED lines=11> */
.L_x_8134:
[----:B------:R-:W-:Y:S01]  /*5790*/  IMAD.MOV.U32 R26, RZ, RZ, R30 ;  /* 0x000000ffff1a7224 */ /* 0x000fe200078e001e */
[----:B------:R-:W-:Y:S01]  /*57a0*/  PRMT R34, R34, 0x7632, R34 ;  /* 0x0000763222227816 */ /* 0x000fe20000000022 */
[----:B------:R-:W-:Y:S01]  /*57b0*/  IMAD.MOV.U32 R5, RZ, RZ, R4 ;  /* 0x000000ffff057224 */ /* 0x000fe200078e0004 */
[----:B------:R-:W-:-:S07]  /*57c0*/  PRMT R66, R66, 0x5410, R66 ;  /* 0x0000541042427816 */ /* 0x000fce0000000042 */
.L_x_8135:
[----:B------:R-:W-:Y:S05]  /*57d0*/  BSYNC.RECONVERGENT B1 ;  /* 0x0000000000017941 */ /* 0x000fea0003800200 */
.L_x_8133:
        /* <DEDUP_REMOVED lines=11> */
.L_x_8137:
[----:B------:R-:W-:Y:S01]  /*5890*/  IMAD.MOV.U32 R30, RZ, RZ, R26 ;  /* 0x000000ffff1e7224 */ /* 0x000fe200078e001a */
[----:B------:R-:W-:Y:S01]  /*58a0*/  PRMT R35, R34, 0x7610, R35 ;  /* 0x0000761022237816 */ /* 0x000fe20000000023 */
[----:B------:R-:W-:Y:S01]  /*58b0*/  IMAD.MOV.U32 R4, RZ, RZ, R7 ;  /* 0x000000ffff047224 */ /* 0x000fe200078e0007 */
[----:B------:R-:W-:-:S07]  /*58c0*/  PRMT R66, R65, 0x7632, R66 ;  /* 0x0000763241427816 */ /* 0x000fce0000000042 */
.L_x_8138:
[----:B------:R-:W-:Y:S05]  /*58d0*/  BSYNC.RECONVERGENT B1 ;  /* 0x0000000000017941 */ /* 0x000fea0003800200 */
.L_x_8136:
        /* <DEDUP_REMOVED lines=11> */
.L_x_8140:
[----:B------:R-:W-:Y:S01]  /*5990*/  IMAD.MOV.U32 R26, RZ, RZ, R30 ;  /* 0x000000ffff1a7224 */ /* 0x000fe200078e001e */
[----:B------:R-:W-:Y:S01]  /*59a0*/  PRMT R33, R33, 0x5410, R35 ;  /* 0x0000541021217816 */ /* 0x000fe20000000023 */
[----:B------:R-:W-:Y:S01]  /*59b0*/  IMAD.MOV.U32 R7, RZ, RZ, R6 ;  /* 0x000000ffff077224 */ /* 0x000fe200078e0006 */
[----:B------:R-:W-:-:S07]  /*59c0*/  PRMT R65, R65, 0x5410, R65 ;  /* 0x0000541041417816 */ /* 0x000fce0000000041 */
.L_x_8141:
[----:B------:R-:W-:Y:S05]  /*59d0*/  BSYNC.RECONVERGENT B1 ;  /* 0x0000000000017941 */ /* 0x000fea0003800200 */
.L_x_8139:
        /* <DEDUP_REMOVED lines=11> */
.L_x_8143:
[----:B------:R-:W-:Y:S01]  /*5a90*/  IMAD.MOV.U32 R30, RZ, RZ, R26 ;  /* 0x000000ffff1e7224 */ /* 0x000fe200078e001a */
[----:B------:R-:W-:Y:S01]  /*5aa0*/  PRMT R34, R34, 0x7610, R33 ;  /* 0x0000761022227816 */ /* 0x000fe20000000021 */
[----:B------:R-:W-:Y:S01]  /*5ab0*/  IMAD.MOV.U32 R6, RZ, RZ, R9 ;  /* 0x000000ffff067224 */ /* 0x000fe200078e0009 */
[----:B------:R-:W-:-:S07]  /*5ac0*/  PRMT R65, R64, 0x7632, R65 ;  /* 0x0000763240417816 */ /* 0x000fce0000000041 */
.L_x_8144:
[----:B------:R-:W-:Y:S05]  /*5ad0*/  BSYNC.RECONVERGENT B1 ;  /* 0x0000000000017941 */ /* 0x000fea0003800200 */
.L_x_8142:
        /* <DEDUP_REMOVED lines=11> */
.L_x_8146:
[----:B------:R-:W-:Y:S01]  /*5b90*/  IMAD.MOV.U32 R26, RZ, RZ, R30 ;  /* 0x000000ffff1a7224 */ /* 0x000fe200078e001e */
[----:B------:R-:W-:Y:S01]  /*5ba0*/  PRMT R34, R34, 0x7632, R34 ;  /* 0x0000763222227816 */ /* 0x000fe20000000022 */
[----:B------:R-:W-:Y:S01]  /*5bb0*/  IMAD.MOV.U32 R9, RZ, RZ, R8 ;  /* 0x000000ffff097224 */ /* 0x000fe200078e0008 */
[----:B------:R-:W-:-:S07]  /*5bc0*/  PRMT R64, R64, 0x5410, R64 ;  /* 0x0000541040407816 */ /* 0x000fce0000000040 */
.L_x_8147:
[----:B------:R-:W-:Y:S05]  /*5bd0*/  BSYNC.RECONVERGENT B1 ;  /* 0x0000000000017941 */ /* 0x000fea0003800200 */
.L_x_8145:
        /* <DEDUP_REMOVED lines=11> */
.L_x_8149:
[----:B------:R-:W-:Y:S01]  /*5c90*/  IMAD.MOV.U32 R30, RZ, RZ, R26 ;  /* 0x000000ffff1e7224 */ /* 0x000fe200078e001a */
[----:B------:R-:W-:Y:S01]  /*5ca0*/  PRMT R35, R34, 0x7610, R35 ;  /* 0x0000761022237816 */ /* 0x000fe20000000023 */
[----:B------:R-:W-:Y:S01]  /*5cb0*/  IMAD.MOV.U32 R8, RZ, RZ, R11 ;  /* 0x000000ffff087224 */ /* 0x000fe200078e000b */
[----:B------:R-:W-:-:S07]  /*5cc0*/  PRMT R64, R63, 0x7632, R64 ;  /* 0x000076323f407816 */ /* 0x000fce0000000040 */
.L_x_8150:
[----:B------:R-:W-:Y:S05]  /*5cd0*/  BSYNC.RECONVERGENT B1 ;  /* 0x0000000000017941 */ /* 0x000fea0003800200 */
.L_x_8148:
        /* <DEDUP_REMOVED lines=11> */
.L_x_8152:
[----:B------:R-:W-:Y:S01]  /*5d90*/  IMAD.MOV.U32 R26, RZ, RZ, R30 ;  /* 0x000000ffff1a7224 */ /* 0x000fe200078e001e */
[----:B------:R-:W-:Y:S01]  /*5da0*/  PRMT R33, R33, 0x5410, R35 ;  /* 0x0000541021217816 */ /* 0x000fe20000000023 */
[----:B------:R-:W-:Y:S01]  /*5db0*/  IMAD.MOV.U32 R11, RZ, RZ, R10 ;  /* 0x000000ffff0b7224 */ /* 0x000fe200078e000a */
[----:B------:R-:W-:-:S07]  /*5dc0*/  PRMT R63, R63, 0x5410, R63 ;  /* 0x000054103f3f7816 */ /* 0x000fce000000003f */
.L_x_8153:
[----:B------:R-:W-:Y:S05]  /*5dd0*/  BSYNC.RECONVERGENT B1 ;  /* 0x0000000000017941 */ /* 0x000fea0003800200 */
.L_x_8151:
        /* <DEDUP_REMOVED lines=11> */
.L_x_8155:
[----:B------:R-:W-:Y:S01]  /*5e90*/  IMAD.MOV.U32 R30, RZ, RZ, R26 ;  /* 0x000000ffff1e7224 */ /* 0x000fe200078e001a */
[----:B------:R-:W-:Y:S01]  /*5ea0*/  PRMT R34, R34, 0x7610, R33 ;  /* 0x0000761022227816 */ /* 0x000fe20000000021 */
[----:B------:R-:W-:Y:S01]  /*5eb0*/  IMAD.MOV.U32 R10, RZ, RZ, R13 ;  /* 0x000000ffff0a7224 */ /* 0x000fe200078e000d */
[----:B------:R-:W-:-:S07]  /*5ec0*/  PRMT R63, R62, 0x7632, R63 ;  /* 0x000076323e3f7816 */ /* 0x000fce000000003f */
.L_x_8156:
[----:B------:R-:W-:Y:S05]  /*5ed0*/  BSYNC.RECONVERGENT B1 ;  /* 0x0000000000017941 */ /* 0x000fea0003800200 */
.L_x_8154:
        /* <DEDUP_REMOVED lines=11> */
.L_x_8158:
[----:B------:R-:W-:Y:S01]  /*5f90*/  IMAD.MOV.U32 R26, RZ, RZ, R30 ;  /* 0x000000ffff1a7224 */ /* 0x000fe200078e001e */
[----:B------:R-:W-:Y:S01]  /*5fa0*/  PRMT R34, R34, 0x7632, R34 ;  /* 0x0000763222227816 */ /* 0x000fe20000000022 */
[----:B------:R-:W-:Y:S01]  /*5fb0*/  IMAD.MOV.U32 R13, RZ, RZ, R12 ;  /* 0x000000ffff0d7224 */ /* 0x000fe200078e000c */
[----:B------:R-:W-:-:S07]  /*5fc0*/  PRMT R62, R62, 0x5410, R62 ;  /* 0x000054103e3e7816 */ /* 0x000fce000000003e */
.L_x_8159:
[----:B------:R-:W-:Y:S05]  /*5fd0*/  BSYNC.RECONVERGENT B1 ;  /* 0x0000000000017941 */ /* 0x000fea0003800200 */
.L_x_8157:
        /* <DEDUP_REMOVED lines=11> */
.L_x_8161:
[----:B------:R-:W-:Y:S01]  /*6090*/  IMAD.MOV.U32 R30, RZ, RZ, R26 ;  /* 0x000000ffff1e7224 */ /* 0x000fe200078e001a */
[----:B------:R-:W-:Y:S01]  /*60a0*/  PRMT R35, R34, 0x7610, R35 ;  /* 0x0000761022237816 */ /* 0x000fe20000000023 */
[----:B------:R-:W-:Y:S01]  /*60b0*/  IMAD.MOV.U32 R12, RZ, RZ, R15 ;  /* 0x000000ffff0c7224 */ /* 0x000fe200078e000f */
[----:B------:R-:W-:-:S07]  /*60c0*/  PRMT R62, R61, 0x7632, R62 ;  /* 0x000076323d3e7816 */ /* 0x000fce000000003e */
.L_x_8162:
[----:B------:R-:W-:Y:S05]  /*60d0*/  BSYNC.RECONVERGENT B1 ;  /* 0x0000000000017941 */ /* 0x000fea0003800200 */
.L_x_8160:
        /* <DEDUP_REMOVED lines=11> */
.L_x_8164:
[----:B------:R-:W-:Y:S01]  /*6190*/  IMAD.MOV.U32 R26, RZ, RZ, R30 ;  /* 0x000000ffff1a7224 */ /* 0x000fe200078e001e */
[----:B------:R-:W-:Y:S01]  /*61a0*/  PRMT R33, R33, 0x5410, R35 ;  /* 0x0000541021217816 */ /* 0x000fe20000000023 */
[----:B------:R-:W-:Y:S01]  /*61b0*/  IMAD.MOV.U32 R15, RZ, RZ, R14 ;  /* 0x000000ffff0f7224 */ /* 0x000fe200078e000e */
[----:B------:R-:W-:-:S07]  /*61c0*/  PRMT R61, R61, 0x5410, R61 ;  /* 0x000054103d3d7816 */ /* 0x000fce000000003d */
.L_x_8165:
[----:B------:R-:W-:Y:S05]  /*61d0*/  BSYNC.RECONVERGENT B1 ;  /* 0x0000000000017941 */ /* 0x000fea0003800200 */
.L_x_8163:
        /* <DEDUP_REMOVED lines=11> */
.L_x_8167:
[----:B------:R-:W-:Y:S01]  /*6290*/  IMAD.MOV.U32 R30, RZ, RZ, R26 ;  /* 0x000000ffff1e7224 */ /* 0x000fe200078e001a */
[----:B------:R-:W-:Y:S01]  /*62a0*/  PRMT R34, R33, 0x7632, R34 ;  /* 0x0000763221227816 */ /* 0x000fe20000000022 */
[----:B------:R-:W-:Y:S01]  /*62b0*/  IMAD.MOV.U32 R14, RZ, RZ, R17 ;  /* 0x000000ffff0e7224 */ /* 0x000fe200078e0011 */
[----:B------:R-:W-:-:S07]  /*62c0*/  PRMT R61, R60, 0x7610, R61 ;  /* 0x000076103c3d7816 */ /* 0x000fce000000003d */
.L_x_8168:
[----:B------:R-:W-:Y:S05]  /*62d0*/  BSYNC.RECONVERGENT B1 ;  /* 0x0000000000017941 */ /* 0x000fea0003800200 */
.L_x_8166:
        /* <DEDUP_REMOVED lines=11> */
.L_x_8170:
[----:B------:R-:W-:Y:S01]  /*6390*/  IMAD.MOV.U32 R26, RZ, RZ, R30 ;  /* 0x000000ffff1a7224 */ /* 0x000fe200078e001e */
[----:B------:R-:W-:Y:S01]  /*63a0*/  PRMT R35, R34, 0x7610, R35 ;  /* 0x0000761022237816 */ /* 0x000fe20000000023 */
[----:B------:R-:W-:Y:S01]  /*63b0*/  IMAD.MOV.U32 R17, RZ, RZ, R16 ;  /* 0x000000ffff117224 */ /* 0x000fe200078e0010 */
[----:B------:R-:W-:-:S07]  /*63c0*/  PRMT R60, R57, 0x7610, R60 ;  /* 0x00007610393c7816 */ /* 0x000fce000000003c */
.L_x_8171:
[----:B------:R-:W-:Y:S05]  /*63d0*/  BSYNC.RECONVERGENT B1 ;  /* 0x0000000000017941 */ /* 0x000fea0003800200 */
.L_x_8169:
        /* <DEDUP_REMOVED lines=11> */
.L_x_8173:
[----:B------:R-:W-:Y:S01]  /*6490*/  IMAD.MOV.U32 R30, RZ, RZ, R26 ;  /* 0x000000ffff1e7224 */ /* 0x000fe200078e001a */
[----:B------:R-:W-:Y:S01]  /*64a0*/  PRMT R33, R33, 0x5410, R35 ;  /* 0x0000541021217816 */ /* 0x000fe20000000023 */
[----:B------:R-:W-:Y:S01]  /*64b0*/  IMAD.MOV.U32 R16, RZ, RZ, R19 ;  /* 0x000000ffff107224 */ /* 0x000fe200078e0013 */
[----:B------:R-:W-:-:S07]  /*64c0*/  PRMT R57, R57, 0x7632, R57 ;  /* 0x0000763239397816 */ /* 0x000fce0000000039 */
.L_x_8174:
[----:B------:R-:W-:Y:S05]  /*64d0*/  BSYNC.RECONVERGENT B1 ;  /* 0x0000000000017941 */ /* 0x000fea0003800200 */
.L_x_8172:
        /* <DEDUP_REMOVED lines=11> */
.L_x_8176:
[----:B------:R-:W-:Y:S01]  /*6590*/  IMAD.MOV.U32 R26, RZ, RZ, R30 ;  /* 0x000000ffff1a7224 */ /* 0x000fe200078e001e */
[----:B------:R-:W-:Y:S01]  /*65a0*/  PRMT R34, R34, 0x7610, R33 ;  /* 0x0000761022227816 */ /* 0x000fe20000000021 */
[----:B------:R-:W-:Y:S01]  /*65b0*/  IMAD.MOV.U32 R19, RZ, RZ, R18 ;  /* 0x000000ffff137224 */ /* 0x000fe200078e0012 */
[----:B------:R-:W-:-:S07]  /*65c0*/  PRMT R57, R57, 0x7610, R56 ;  /* 0x0000761039397816 */ /* 0x000fce0000000038 */
.L_x_8177:
[----:B------:R-:W-:Y:S05]  /*65d0*/  BSYNC.RECONVERGENT B1 ;  /* 0x0000000000017941 */ /* 0x000fea0003800200 */
.L_x_8175:
        /* <DEDUP_REMOVED lines=11> */
.L_x_8179:
[----:B------:R-:W-:Y:S01]  /*6690*/  IMAD.MOV.U32 R30, RZ, RZ, R26 ;  /* 0x000000ffff1e7224 */ /* 0x000fe200078e001a */
[----:B------:R-:W-:Y:S01]  /*66a0*/  PRMT R34, R34, 0x7632, R34 ;  /* 0x0000763222227816 */ /* 0x000fe20000000022 */
[----:B------:R-:W-:Y:S01]  /*66b0*/  IMAD.MOV.U32 R18, RZ, RZ, R21 ;  /* 0x000000ffff127224 */ /* 0x000fe200078e0015 */
[----:B------:R-:W-:-:S07]  /*66c0*/  PRMT R56, R56, 0x5410, R56 ;  /* 0x0000541038387816 */ /* 0x000fce0000000038 */
.L_x_8180:
[----:B------:R-:W-:Y:S05]  /*66d0*/  BSYNC.RECONVERGENT B1 ;  /* 0x0000000000017941 */ /* 0x000fea0003800200 */
.L_x_8178:
        /* <DEDUP_REMOVED lines=11> */
.L_x_8182:
[----:B------:R-:W-:Y:S01]  /*6790*/  IMAD.MOV.U32 R26, RZ, RZ, R30 ;  /* 0x000000ffff1a7224 */ /* 0x000fe200078e001e */
[----:B------:R-:W-:Y:S01]  /*67a0*/  PRMT R35, R34, 0x7610, R35 ;  /* 0x0000761022237816 */ /* 0x000fe20000000023 */
[----:B------:R-:W-:Y:S01]  /*67b0*/  IMAD.MOV.U32 R21, RZ, RZ, R20 ;  /* 0x000000ffff157224 */ /* 0x000fe200078e0014 */
[----:B------:R-:W-:-:S07]  /*67c0*/  PRMT R56, R55, 0x7610, R56 ;  /* 0x0000761037387816 */ /* 0x000fce0000000038 */
.L_x_8183:
[----:B------:R-:W-:Y:S05]  /*67d0*/  BSYNC.RECONVERGENT B1 ;  /* 0x0000000000017941 */ /* 0x000fea0003800200 */
.L_x_8181:
        /* <DEDUP_REMOVED lines=11> */
.L_x_8185:
[----:B------:R-:W-:Y:S01]  /*6890*/  IMAD.MOV.U32 R30, RZ, RZ, R26 ;  /* 0x000000ffff1e7224 */ /* 0x000fe200078e001a */
[----:B------:R-:W-:Y:S01]  /*68a0*/  PRMT R33, R33, 0x5410, R35 ;  /* 0x0000541021217816 */ /* 0x000fe20000000023 */
[----:B------:R-:W-:Y:S01]  /*68b0*/  IMAD.MOV.U32 R20, RZ, RZ, R23 ;  /* 0x000000ffff147224 */ /* 0x000fe200078e0017 */
[----:B------:R-:W-:-:S07]  /*68c0*/  PRMT R55, R55, 0x7632, R55 ;  /* 0x0000763237377816 */ /* 0x000fce0000000037 */
.L_x_8186:
[----:B------:R-:W-:Y:S05]  /*68d0*/  BSYNC.RECONVERGENT B1 ;  /* 0x0000000000017941 */ /* 0x000fea0003800200 */
.L_x_8184:
        /* <DEDUP_REMOVED lines=11> */
.L_x_8188:
[----:B------:R-:W-:Y:S01]  /*6990*/  IMAD.MOV.U32 R26, RZ, RZ, R30 ;  /* 0x000000ffff1a7224 */ /* 0x000fe200078e001e */
[----:B------:R-:W-:Y:S01]  /*69a0*/  PRMT R34, R34, 0x7610, R33 ;  /* 0x0000761022227816 */ /* 0x000fe20000000021 */
[----:B------:R-:W-:Y:S01]  /*69b0*/  IMAD.MOV.U32 R23, RZ, RZ, R22 ;  /* 0x000000ffff177224 */ /* 0x000fe200078e0016 */
[----:B------:R-:W-:-:S07]  /*69c0*/  PRMT R55, R55, 0x7610, R54 ;  /* 0x0000761037377816 */ /* 0x000fce0000000036 */
.L_x_8189:
[----:B------:R-:W-:Y:S05]  /*69d0*/  BSYNC.RECONVERGENT B1 ;  /* 0x0000000000017941 */ /* 0x000fea0003800200 */
.L_x_8187:
        /* <DEDUP_REMOVED lines=11> */
.L_x_8191:
[----:B------:R-:W-:Y:S01]  /*6a90*/  IMAD.MOV.U32 R30, RZ, RZ, R26 ;  /* 0x000000ffff1e7224 */ /* 0x000fe200078e001a */
[----:B------:R-:W-:Y:S01]  /*6aa0*/  PRMT R34, R34, 0x7632, R34 ;  /* 0x0000763222227816 */ /* 0x000fe20000000022 */
[----:B------:R-:W-:Y:S01]  /*6ab0*/  IMAD.MOV.U32 R22, RZ, RZ, R25 ;  /* 0x000000ffff167224 */ /* 0x000fe200078e0019 */
[----:B------:R-:W-:-:S07]  /*6ac0*/  PRMT R54, R54, 0x5410, R54 ;  /* 0x0000541036367816 */ /* 0x000fce0000000036 */
.L_x_8192:
[----:B------:R-:W-:Y:S05]  /*6ad0*/  BSYNC.RECONVERGENT B1 ;  /* 0x0000000000017941 */ /* 0x000fea0003800200 */
.L_x_8190:
        /* <DEDUP_REMOVED lines=11> */
.L_x_8194:
[----:B------:R-:W-:Y:S01]  /*6b90*/  IMAD.MOV.U32 R26, RZ, RZ, R30 ;  /* 0x000000ffff1a7224 */ /* 0x000fe200078e001e */
[----:B------:R-:W-:Y:S01]  /*6ba0*/  PRMT R35, R34, 0x7610, R35 ;  /* 0x0000761022237816 */ /* 0x000fe20000000023 */
[----:B------:R-:W-:Y:S01]  /*6bb0*/  IMAD.MOV.U32 R25, RZ, RZ, R24 ;  /* 0x000000ffff197224 */ /* 0x000fe200078e0018 */
[----:B------:R-:W-:-:S07]  /*6bc0*/  PRMT R54, R53, 0x7632, R54 ;  /* 0x0000763235367816 */ /* 0x000fce0000000036 */
.L_x_8195:
[----:B------:R-:W-:Y:S05]  /*6bd0*/  BSYNC.RECONVERGENT B1 ;  /* 0x0000000000017941 */ /* 0x000fea0003800200 */
.L_x_8193:
        /* <DEDUP_REMOVED lines=11> */
.L_x_8197:
[----:B------:R-:W-:Y:S01]  /*6c90*/  IMAD.MOV.U32 R30, RZ, RZ, R26 ;  /* 0x000000ffff1e7224 */ /* 0x000fe200078e001a */
[----:B------:R-:W-:Y:S01]  /*6ca0*/  PRMT R34, R35, 0x7610, R34 ;  /* 0x0000761023227816 */ /* 0x000fe20000000022 */
[----:B------:R-:W-:Y:S01]  /*6cb0*/  IMAD.MOV.U32 R24, RZ, RZ, R27 ;  /* 0x000000ffff187224 */ /* 0x000fe200078e001b */
[----:B------:R-:W-:-:S07]  /*6cc0*/  PRMT R53, R53, 0x5410, R53 ;  /* 0x0000541035357816 */ /* 0x000fce0000000035 */
.L_x_8198:
[----:B------:R-:W-:Y:S05]  /*6cd0*/  BSYNC.RECONVERGENT B1 ;  /* 0x0000000000017941 */ /* 0x000fea0003800200 */
.L_x_8196:
        /* <DEDUP_REMOVED lines=11> */
.L_x_8200:
[----:B------:R-:W-:Y:S01]  /*6d90*/  PRMT R53, R33, 0x7610, R53 ;  /* 0x0000761021357816 */ /* 0x000fe20000000035 */
[----:B------:R-:W-:Y:S01]  /*6da0*/  IMAD.MOV.U32 R27, RZ, RZ, R31 ;  /* 0x000000ffff1b7224 */ /* 0x000fe200078e001f */
[----:B------:R-:W-:Y:S01]  /*6db0*/  PRMT R70, R70, 0x5410, R34 ;  /* 0x0000541046467816 */ /* 0x000fe20000000022 */
[--C-:B------:R-:W-:Y:S01]  /*6dc0*/  IMAD.MOV.U32 R26, RZ, RZ, R30.reuse ;  /* 0x000000ffff1a7224 */ /* 0x100fe200078e001e */
[----:B------:R-:W-:Y:S01]  /*6dd0*/  PRMT R33, R34, 0x7610, R33 ;  /* 0x0000761022217816 */ /* 0x000fe20000000021 */
[----:B------:R-:W-:-:S07]  /*6de0*/  IMAD.MOV.U32 R31, RZ, RZ, R30 ;  /* 0x000000ffff1f7224 */ /* 0x000fce00078e001e */
.L_x_8201:
[----:B------:R-:W-:Y:S05]  /*6df0*/  BSYNC.RECONVERGENT B1 ;  /* 0x0000000000017941 */ /* 0x000fea0003800200 */
.L_x_8199:
[----:B------:R-:W-:Y:S02]  /*6e00*/  VIADD R29, R29, 0x4 ;  /* 0x000000041d1d7836 */ /* 0x000fe40000000000 */
[----:B------:R-:W-:Y:S01]  /*6e10*/  VIADD R28, R28, 0x2 ;  /* 0x000000021c1c7836 */ /* 0x000fe20000000000 */
[----:B------:R-:W-:Y:S06]  /*6e20*/  @P1 BRA `(.L_x_8202) ;  /* 0xffffffe000081947 */ /* 0x000fec000383ffff */
.L_x_8108:
[----:B------:R-:W-:Y:S05]  /*6e30*/  BSYNC.RECONVERGENT B0 ;  /* 0x0000000000007941 */ /* 0x000fea0003800200 */
.L_x_8107:
        /* <DEDUP_REMOVED lines=111> */
[-C--:B------:R-:W-:Y:S01]  /*7530*/  FSETP.GT.FTZ.AND P0, PT, R38, R28.reuse, PT ;  /* 0x0000001c2600720b */ /* 0x080fe20003f14000 */
        /* <DEDUP_REMOVED lines=13> */
.L_x_8298:
        /* <DEDUP_REMOVED lines=20> */
.L_x_8206:
[----:B------:R-:W-:Y:S01]  /*7750*/  IMAD.MOV.U32 R26, RZ, RZ, R45 ;  /* 0x000000ffff1a7224 */ /* 0x000fe200078e002d */
[----:B------:R-:W-:Y:S01]  /*7760*/  PRMT R34, R70, 0x7610, R34 ;  /* 0x0000761046227816 */ /* 0x000fe20000000022 */
[----:B------:R-:W-:Y:S01]  /*7770*/  IMAD.MOV.U32 R45, RZ, RZ, R44 ;  /* 0x000000ffff2d7224 */ /* 0x000fe200078e002c */
[----:B------:R-:W-:-:S07]  /*7780*/  PRMT R70, R60, 0x7632, R70 ;  /* 0x000076323c467816 */ /* 0x000fce0000000046 */
.L_x_8207:
[----:B------:R-:W-:Y:S05]  /*7790*/  BSYNC.RECONVERGENT B1 ;  /* 0x0000000000017941 */ /* 0x000fea0003800200 */
.L_x_8205:
        /* <DEDUP_REMOVED lines=11> */
.L_x_8209:
[----:B------:R-:W-:Y:S01]  /*7850*/  IMAD.MOV.U32 R30, RZ, RZ, R26 ;  /* 0x000000ffff1e7224 */ /* 0x000fe200078e001a */
[----:B------:R-:W-:Y:S01]  /*7860*/  PRMT R34, R34, 0x5410, R34 ;  /* 0x0000541022227816 */ /* 0x000fe20000000022 */
[----:B------:R-:W-:Y:S01]  /*7870*/  IMAD.MOV.U32 R44, RZ, RZ, R43 ;  /* 0x000000ffff2c7224 */ /* 0x000fe200078e002b */
[----:B------:R-:W-:-:S07]  /*7880*/  PRMT R60, R60, 0x7610, R69 ;  /* 0x000076103c3c7816 */ /* 0x000fce0000000045 */
.L_x_8210:
[----:B------:R-:W-:Y:S05]  /*7890*/  BSYNC.RECONVERGENT B1 ;  /* 0x0000000000017941 */ /* 0x000fea0003800200 */
.L_x_8208:
        /* <DEDUP_REMOVED lines=11> */
.L_x_8212:
[----:B------:R-:W-:Y:S01]  /*7950*/  IMAD.MOV.U32 R26, RZ, RZ, R30 ;  /* 0x000000ffff1a7224 */ /* 0x000fe200078e001e */
[----:B------:R-:W-:Y:S01]  /*7960*/  PRMT R33, R33, 0x7610, R34 ;  /* 0x0000761021217816 */ /* 0x000fe20000000022 */
[----:B------:R-:W-:Y:S01]  /*7970*/  IMAD.MOV.U32 R43, RZ, RZ, R42 ;  /* 0x000000ffff2b7224 */ /* 0x000fe200078e002a */
[----:B------:R-:W-:-:S07]  /*7980*/  PRMT R69, R69, 0x5410, R69 ;  /* 0x0000541045457816 */ /* 0x000fce0000000045 */
.L_x_8213:
[----:B------:R-:W-:Y:S05]  /*7990*/  BSYNC.RECONVERGENT B1 ;  /* 0x0000000000017941 */ /* 0x000fea0003800200 */
.L_x_8211:
        /* <DEDUP_REMOVED lines=11> */
.L_x_8215:
[----:B------:R-:W-:Y:S01]  /*7a50*/  IMAD.MOV.U32 R30, RZ, RZ, R26 ;  /* 0x000000ffff1e7224 */ /* 0x000fe200078e001a */
[----:B------:R-:W-:Y:S01]  /*7a60*/  PRMT R34, R33, 0x7632, R34 ;  /* 0x0000763221227816 */ /* 0x000fe20000000022 */
[----:B------:R-:W-:Y:S01]  /*7a70*/  IMAD.MOV.U32 R42, RZ, RZ, R41 ;  /* 0x000000ffff2a7224 */ /* 0x000fe200078e0029 */
[----:B------:R-:W-:-:S07]  /*7a80*/  PRMT R69, R68, 0x7632, R69 ;  /* 0x0000763244457816 */ /* 0x000fce0000000045 */
.L_x_8216:
[----:B------:R-:W-:Y:S05]  /*7a90*/  BSYNC.RECONVERGENT B1 ;  /* 0x0000000000017941 */ /* 0x000fea0003800200 */
.L_x_8214:
        /* <DEDUP_REMOVED lines=11> */
.L_x_8218:
[----:B------:R-:W-:Y:S01]  /*7b50*/  IMAD.MOV.U32 R26, RZ, RZ, R30 ;  /* 0x000000ffff1a7224 */ /* 0x000fe200078e001e */
[----:B------:R-:W-:Y:S01]  /*7b60*/  PRMT R33, R33, 0x5410, R34 ;  /* 0x0000541021217816 */ /* 0x000fe20000000022 */
[----:B------:R-:W-:Y:S01]  /*7b70*/  IMAD.MOV.U32 R41, RZ, RZ, R40 ;  /* 0x000000ffff297224 */ /* 0x000fe200078e0028 */
[----:B------:R-:W-:-:S07]  /*7b80*/  PRMT R68, R68, 0x5410, R68 ;  /* 0x0000541044447816 */ /* 0x000fce0000000044 */
.L_x_8219:
[----:B------:R-:W-:Y:S05]  /*7b90*/  BSYNC.RECONVERGENT B1 ;  /* 0x0000000000017941 */ /* 0x000fea0003800200 */
.L_x_8217:
        /* <DEDUP_REMOVED lines=11> */
.L_x_8221:
[----:B------:R-:W-:Y:S01]  /*7c50*/  IMAD.MOV.U32 R30, RZ, RZ, R26 ;  /* 0x000000ffff1e7224 */ /* 0x000fe200078e001a */
[----:B------:R-:W-:Y:S01]  /*7c60*/  PRMT R34, R33, 0x7632, R34 ;  /* 0x0000763221227816 */ /* 0x000fe20000000022 */
[----:B------:R-:W-:Y:S01]  /*7c70*/  IMAD.MOV.U32 R40, RZ, RZ, R3 ;  /* 0x000000ffff287224 */ /* 0x000fe200078e0003 */
[----:B------:R-:W-:-:S07]  /*7c80*/  PRMT R68, R67, 0x7632, R68 ;  /* 0x0000763243447816 */ /* 0x000fce0000000044 */
.L_x_8222:
[----:B------:R-:W-:Y:S05]  /*7c90*/  BSYNC.RECONVERGENT B1 ;  /* 0x0000000000017941 */ /* 0x000fea0003800200 */
.L_x_8220:
        /* <DEDUP_REMOVED lines=11> */
.L_x_8224:
[----:B------:R-:W-:Y:S01]  /*7d50*/  IMAD.MOV.U32 R26, RZ, RZ, R30 ;  /* 0x000000ffff1a7224 */ /* 0x000fe200078e001e */
[----:B------:R-:W-:Y:S01]  /*7d60*/  PRMT R33, R33, 0x5410, R34 ;  /* 0x0000541021217816 */ /* 0x000fe20000000022 */
[----:B------:R-:W-:Y:S01]  /*7d70*/  IMAD.MOV.U32 R3, RZ, RZ, R2 ;  /* 0x000000ffff037224 */ /* 0x000fe200078e0002 */
[----:B------:R-:W-:-:S07]  /*7d80*/  PRMT R67, R67, 0x5410, R67 ;  /* 0x0000541043437816 */ /* 0x000fce0000000043 */
.L_x_8225:
[----:B------:R-:W-:Y:S05]  /*7d90*/  BSYNC.RECONVERGENT B1 ;  /* 0x0000000000017941 */ /* 0x000fea0003800200 */
.L_x_8223:
        /* <DEDUP_REMOVED lines=11> */
.L_x_8227:
[----:B------:R-:W-:Y:S01]  /*7e50*/  IMAD.MOV.U32 R30, RZ, RZ, R26 ;  /* 0x000000ffff1e7224 */ /* 0x000fe200078e001a */
[----:B------:R-:W-:Y:S01]  /*7e60*/  PRMT R34, R34, 0x7610, R33 ;  /* 0x0000761022227816 */ /* 0x000fe20000000021 */
[----:B------:R-:W-:Y:S01]  /*7e70*/  IMAD.MOV.U32 R2, RZ, RZ, R5 ;  /* 0x000000ffff027224 */ /* 0x000fe200078e0005 */
[----:B------:R-:W-:-:S07]  /*7e80*/  PRMT R67, R66, 0x7632, R67 ;  /* 0x0000763242437816 */ /* 0x000fce0000000043 */
.L_x_8228:
[----:B------:R-:W-:Y:S05]  /*7e90*/  BSYNC.RECONVERGENT B1 ;  /* 0x0000000000017941 */ /* 0x000fea0003800200 */
.L_x_8226:
        /* <DEDUP_REMOVED lines=11> */
.L_x_8230:
[----:B------:R-:W-:Y:S01]  /*7f50*/  IMAD.MOV.U32 R26, RZ, RZ, R30 ;  /* 0x000000ffff1a7224 */ /* 0x000fe200078e001e */
[----:B------:R-:W-:Y:S01]  /*7f60*/  PRMT R34, R34, 0x7632, R34 ;  /* 0x0000763222227816 */ /* 0x000fe20000000022 */
[----:B------:R-:W-:Y:S01]  /*7f70*/  IMAD.MOV.U32 R5, RZ, RZ, R4 ;  /* 0x000000ffff057224 */ /* 0x000fe200078e0004 */
[----:B------:R-:W-:-:S07]  /*7f80*/  PRMT R66, R66, 0x5410, R66 ;  /* 0x0000541042427816 */ /* 0x000fce0000000042 */
.L_x_8231:
[----:B------:R-:W-:Y:S05]  /*7f90*/  BSYNC.RECONVERGENT B1 ;  /* 0x0000000000017941 */ /* 0x000fea0003800200 */
.L_x_8229:
        /* <DEDUP_REMOVED lines=11> */
.L_x_8233:
[----:B------:R-:W-:Y:S01]  /*8050*/  IMAD.MOV.U32 R30, RZ, RZ, R26 ;  /* 0x000000ffff1e7224 */ /* 0x000fe200078e001a */
[----:B------:R-:W-:Y:S01]  /*8060*/  PRMT R35, R34, 0x7610, R35 ;  /* 0x0000761022237816 */ /* 0x000fe20000000023 */
[----:B------:R-:W-:Y:S01]  /*8070*/  IMAD.MOV.U32 R4, RZ, RZ, R7 ;  /* 0x000000ffff047224 */ /* 0x000fe200078e0007 */
[----:B------:R-:W-:-:S07]  /*8080*/  PRMT R66, R65, 0x7632, R66 ;  /* 0x0000763241427816 */ /* 0x000fce0000000042 */
.L_x_8234:
[----:B------:R-:W-:Y:S05]  /*8090*/  BSYNC.RECONVERGENT B1 ;  /* 0x0000000000017941 */ /* 0x000fea0003800200 */
.L_x_8232:
        /* <DEDUP_REMOVED lines=11> */
.L_x_8236:
[----:B------:R-:W-:Y:S01]  /*8150*/  IMAD.MOV.U32 R26, RZ, RZ, R30 ;  /* 0x000000ffff1a7224 */ /* 0x000fe200078e001e */
[----:B------:R-:W-:Y:S01]  /*8160*/  PRMT R33, R33, 0x5410, R35 ;  /* 0x0000541021217816 */ /* 0x000fe20000000023 */
[----:B------:R-:W-:Y:S01]  /*8170*/  IMAD.MOV.U32 R7, RZ, RZ, R6 ;  /* 0x000000ffff077224 */ /* 0x000fe200078e0006 */
[----:B------:R-:W-:-:S07]  /*8180*/  PRMT R65, R65, 0x5410, R65 ;  /* 0x0000541041417816 */ /* 0x000fce0000000041 */
.L_x_8237:
[----:B------:R-:W-:Y:S05]  /*8190*/  BSYNC.RECONVERGENT B1 ;  /* 0x0000000000017941 */ /* 0x000fea0003800200 */
.L_x_8235:
        /* <DEDUP_REMOVED lines=11> */
.L_x_8239:
[----:B------:R-:W-:Y:S01]  /*8250*/  IMAD.MOV.U32 R30, RZ, RZ, R26 ;  /* 0x000000ffff1e7224 */ /* 0x000fe200078e001a */
[----:B------:R-:W-:Y:S01]  /*8260*/  PRMT R34, R34, 0x7610, R33 ;  /* 0x0000761022227816 */ /* 0x000fe20000000021 */
[----:B------:R-:W-:Y:S01]  /*8270*/  IMAD.MOV.U32 R6, RZ, RZ, R9 ;  /* 0x000000ffff067224 */ /* 0x000fe200078e0009 */
[----:B------:R-:W-:-:S07]  /*8280*/  PRMT R65, R64, 0x7632, R65 ;  /* 0x0000763240417816 */ /* 0x000fce0000000041 */
.L_x_8240:
[----:B------:R-:W-:Y:S05]  /*8290*/  BSYNC.RECONVERGENT B1 ;  /* 0x0000000000017941 */ /* 0x000fea0003800200 */
.L_x_8238:
        /* <DEDUP_REMOVED lines=11> */
.L_x_8242:
[----:B------:R-:W-:Y:S01]  /*8350*/  IMAD.MOV.U32 R26, RZ, RZ, R30 ;  /* 0x000000ffff1a7224 */ /* 0x000fe200078e001e */
[----:B------:R-:W-:Y:S01]  /*8360*/  PRMT R34, R34, 0x7632, R34 ;  /* 0x0000763222227816 */ /* 0x000fe20000000022 */
[----:B------:R-:W-:Y:S01]  /*8370*/  IMAD.MOV.U32 R9, RZ, RZ, R8 ;  /* 0x000000ffff097224 */ /* 0x000fe200078e0008 */
[----:B------:R-:W-:-:S07]  /*8380*/  PRMT R64, R64, 0x5410, R64 ;  /* 0x0000541040407816 */ /* 0x000fce0000000040 */
.L_x_8243:
[----:B------:R-:W-:Y:S05]  /*8390*/  BSYNC.RECONVERGENT B1 ;  /* 0x0000000000017941 */ /* 0x000fea0003800200 */
.L_x_8241:
        /* <DEDUP_REMOVED lines=11> */
.L_x_8245:
[----:B------:R-:W-:Y:S01]  /*8450*/  IMAD.MOV.U32 R30, RZ, RZ, R26 ;  /* 0x000000ffff1e7224 */ /* 0x000fe200078e001a */
[----:B------:R-:W-:Y:S01]  /*8460*/  PRMT R35, R34, 0x7610, R35 ;  /* 0x0000761022237816 */ /* 0x000fe20000000023 */
[----:B------:R-:W-:Y:S01]  /*8470*/  IMAD.MOV.U32 R8, RZ, RZ, R11 ;  /* 0x000000ffff087224 */ /* 0x000fe200078e000b */
[----:B------:R-:W-:-:S07]  /*8480*/  PRMT R64, R63, 0x7632, R64 ;  /* 0x000076323f407816 */ /* 0x000fce0000000040 */
.L_x_8246:
[----:B------:R-:W-:Y:S05]  /*8490*/  BSYNC.RECONVERGENT B1 ;  /* 0x0000000000017941 */ /* 0x000fea0003800200 */
.L_x_8244:
        /* <DEDUP_REMOVED lines=11> */
.L_x_8248:
[----:B------:R-:W-:Y:S01]  /*8550*/  IMAD.MOV.U32 R26, RZ, RZ, R30 ;  /* 0x000000ffff1a7224 */ /* 0x000fe200078e001e */
[----:B------:R-:W-:Y:S01]  /*8560*/  PRMT R33, R33, 0x5410, R35 ;  /* 0x0000541021217816 */ /* 0x000fe20000000023 */
[----:B------:R-:W-:Y:S01]  /*8570*/  IMAD.MOV.U32 R11, RZ, RZ, R10 ;  /* 0x000000ffff0b7224 */ /* 0x000fe200078e000a */
[----:B------:R-:W-:-:S07]  /*8580*/  PRMT R63, R63, 0x5410, R63 ;  /* 0x000054103f3f7816 */ /* 0x000fce000000003f */
.L_x_8249:
[----:B------:R-:W-:Y:S05]  /*8590*/  BSYNC.RECONVERGENT B1 ;  /* 0x0000000000017941 */ /* 0x000fea0003800200 */
.L_x_8247:
        /* <DEDUP_REMOVED lines=11> */
.L_x_8251:
[----:B------:R-:W-:Y:S01]  /*8650*/  IMAD.MOV.U32 R30, RZ, RZ, R26 ;  /* 0x000000ffff1e7224 */ /* 0x000fe200078e001a */
[----:B------:R-:W-:Y:S01]  /*8660*/  PRMT R34, R34, 0x7610, R33 ;  /* 0x0000761022227816 */ /* 0x000fe20000000021 */
[----:B------:R-:W-:Y:S01]  /*8670*/  IMAD.MOV.U32 R10, RZ, RZ, R13 ;  /* 0x000000ffff0a7224 */ /* 0x000fe200078e000d */
[----:B------:R-:W-:-:S07]  /*8680*/  PRMT R63, R62, 0x7632, R63 ;  /* 0x000076323e3f7816 */ /* 0x000fce000000003f */
.L_x_8252:
[----:B------:R-:W-:Y:S05]  /*8690*/  BSYNC.RECONVERGENT B1 ;  /* 0x0000000000017941 */ /* 0x000fea0003800200 */
.L_x_8250:
        /* <DEDUP_REMOVED lines=11> */
.L_x_8254:
[----:B------:R-:W-:Y:S01]  /*8750*/  IMAD.MOV.U32 R26, RZ, RZ, R30 ;  /* 0x000000ffff1a7224 */ /* 0x000fe200078e001e */
[----:B------:R-:W-:Y:S01]  /*8760*/  PRMT R34, R34, 0x7632, R34 ;  /* 0x0000763222227816 */ /* 0x000fe20000000022 */
[----:B------:R-:W-:Y:S01]  /*8770*/  IMAD.MOV.U32 R13, RZ, RZ, R12 ;  /* 0x000000ffff0d7224 */ /* 0x000fe200078e000c */
[----:B------:R-:W-:-:S07]  /*8780*/  PRMT R62, R62, 0x5410, R62 ;  /* 0x000054103e3e7816 */ /* 0x000fce000000003e */
.L_x_8255:
[----:B------:R-:W-:Y:S05]  /*8790*/  BSYNC.RECONVERGENT B1 ;  /* 0x0000000000017941 */ /* 0x000fea0003800200 */
.L_x_8253:
        /* <DEDUP_REMOVED lines=11> */
.L_x_8257:
[----:B------:R-:W-:Y:S01]  /*8850*/  IMAD.MOV.U32 R30, RZ, RZ, R26 ;  /* 0x000000ffff1e7224 */ /* 0x000fe200078e001a */
[----:B------:R-:W-:Y:S01]  /*8860*/  PRMT R35, R34, 0x7610, R35 ;  /* 0x0000761022237816 */ /* 0x000fe20000000023 */
[----:B------:R-:W-:Y:S01]  /*8870*/  IMAD.MOV.U32 R12, RZ, RZ, R15 ;  /* 0x000000ffff0c7224 */ /* 0x000fe200078e000f */
[----:B------:R-:W-:-:S07]  /*8880*/  PRMT R62, R61, 0x7632, R62 ;  /* 0x000076323d3e7816 */ /* 0x000fce000000003e */
.L_x_8258:
[----:B------:R-:W-:Y:S05]  /*8890*/  BSYNC.RECONVERGENT B1 ;  /* 0x0000000000017941 */ /* 0x000fea0003800200 */
.L_x_8256:
        /* <DEDUP_REMOVED lines=11> */
.L_x_8260:
[----:B------:R-:W-:Y:S01]  /*8950*/  IMAD.MOV.U32 R26, RZ, RZ, R30 ;  /* 0x000000ffff1a7224 */ /* 0x000fe200078e001e */
[----:B------:R-:W-:Y:S01]  /*8960*/  PRMT R33, R33, 0x5410, R35 ;  /* 0x0000541021217816 */ /* 0x000fe20000000023 */
[----:B------:R-:W-:Y:S01]  /*8970*/  IMAD.MOV.U32 R15, RZ, RZ, R14 ;  /* 0x000000ffff0f7224 */ /* 0x000fe200078e000e */
[----:B------:R-:W-:-:S07]  /*8980*/  PRMT R61, R61, 0x5410, R61 ;  /* 0x000054103d3d7816 */ /* 0x000fce000000003d */
.L_x_8261:
[----:B------:R-:W-:Y:S05]  /*8990*/  BSYNC.RECONVERGENT B1 ;  /* 0x0000000000017941 */ /* 0x000fea0003800200 */
.L_x_8259:
        /* <DEDUP_REMOVED lines=11> */
.L_x_8263:
[----:B------:R-:W-:Y:S01]  /*8a50*/  IMAD.MOV.U32 R30, RZ, RZ, R26 ;  /* 0x000000ffff1e7224 */ /* 0x000fe200078e001a */
[----:B------:R-:W-:Y:S01]  /*8a60*/  PRMT R34, R33, 0x7632, R34 ;  /* 0x0000763221227816 */ /* 0x000fe20000000022 */
[----:B------:R-:W-:Y:S01]  /*8a70*/  IMAD.MOV.U32 R14, RZ, RZ, R17 ;  /* 0x000000ffff0e7224 */ /* 0x000fe200078e0011 */
[----:B------:R-:W-:-:S07]  /*8a80*/  PRMT R61, R60, 0x7610, R61 ;  /* 0x000076103c3d7816 */ /* 0x000fce000000003d */
.L_x_8264:
[----:B------:R-:W-:Y:S05]  /*8a90*/  BSYNC.RECONVERGENT B1 ;  /* 0x0000000000017941 */ /* 0x000fea0003800200 */
.L_x_8262:
        /* <DEDUP_REMOVED lines=11> */
.L_x_8266:
[----:B------:R-:W-:Y:S01]  /*8b50*/  IMAD.MOV.U32 R26, RZ, RZ, R30 ;  /* 0x000000ffff1a7224 */ /* 0x000fe200078e001e */
[----:B------:R-:W-:Y:S01]  /*8b60*/  PRMT R35, R34, 0x7610, R35 ;  /* 0x0000761022237816 */ /* 0x000fe20000000023 */
[----:B------:R-:W-:Y:S01]  /*8b70*/  IMAD.MOV.U32 R17, RZ, RZ, R16 ;  /* 0x000000ffff117224 */ /* 0x000fe200078e0010 */
[----:B------:R-:W-:-:S07]  /*8b80*/  PRMT R60, R57, 0x7610, R60 ;  /* 0x00007610393c7816 */ /* 0x000fce000000003c */
.L_x_8267:
[----:B------:R-:W-:Y:S05]  /*8b90*/  BSYNC.RECONVERGENT B1 ;  /* 0x0000000000017941 */ /* 0x000fea0003800200 */
.L_x_8265:
        /* <DEDUP_REMOVED lines=11> */
.L_x_8269:
[----:B------:R-:W-:Y:S01]  /*8c50*/  IMAD.MOV.U32 R30, RZ, RZ, R26 ;  /* 0x000000ffff1e7224 */ /* 0x000fe200078e001a */
[----:B------:R-:W-:Y:S01]  /*8c60*/  PRMT R33, R33, 0x5410, R35 ;  /* 0x0000541021217816 */ /* 0x000fe20000000023 */
[----:B------:R-:W-:Y:S01]  /*8c70*/  IMAD.MOV.U32 R16, RZ, RZ, R19 ;  /* 0x000000ffff107224 */ /* 0x000fe200078e0013 */
[----:B------:R-:W-:-:S07]  /*8c80*/  PRMT R57, R57, 0x7632, R57 ;  /* 0x0000763239397816 */ /* 0x000fce0000000039 */
.L_x_8270:
[----:B------:R-:W-:Y:S05]  /*8c90*/  BSYNC.RECONVERGENT B1 ;  /* 0x0000000000017941 */ /* 0x000fea0003800200 */
.L_x_8268:
        /* <DEDUP_REMOVED lines=11> */
.L_x_8272:
[----:B------:R-:W-:Y:S01]  /*8d50*/  IMAD.MOV.U32 R26, RZ, RZ, R30 ;  /* 0x000000ffff1a7224 */ /* 0x000fe200078e001e */
[----:B------:R-:W-:Y:S01]  /*8d60*/  PRMT R34, R34, 0x7610, R33 ;  /* 0x0000761022227816 */ /* 0x000fe20000000021 */
[----:B------:R-:W-:Y:S01]  /*8d70*/  IMAD.MOV.U32 R19, RZ, RZ, R18 ;  /* 0x000000ffff137224 */ /* 0x000fe200078e0012 */
[----:B------:R-:W-:-:S07]  /*8d80*/  PRMT R57, R57, 0x7610, R56 ;  /* 0x0000761039397816 */ /* 0x000fce0000000038 */
.L_x_8273:
[----:B------:R-:W-:Y:S05]  /*8d90*/  BSYNC.RECONVERGENT B1 ;  /* 0x0000000000017941 */ /* 0x000fea0003800200 */
.L_x_8271:
        /* <DEDUP_REMOVED lines=11> */
.L_x_8275:
[----:B------:R-:W-:Y:S01]  /*8e50*/  IMAD.MOV.U32 R30, RZ, RZ, R26 ;  /* 0x000000ffff1e7224 */ /* 0x000fe200078e001a */
[----:B------:R-:W-:Y:S01]  /*8e60*/  PRMT R34, R34, 0x7632, R34 ;  /* 0x0000763222227816 */ /* 0x000fe20000000022 */
[----:B------:R-:W-:Y:S01]  /*8e70*/  IMAD.MOV.U32 R18, RZ, RZ, R21 ;  /* 0x000000ffff127224 */ /* 0x000fe200078e0015 */
[----:B------:R-:W-:-:S07]  /*8e80*/  PRMT R56, R56, 0x5410, R56 ;  /* 0x0000541038387816 */ /* 0x000fce0000000038 */
.L_x_8276:
[----:B------:R-:W-:Y:S05]  /*8e90*/  BSYNC.RECONVERGENT B1 ;  /* 0x0000000000017941 */ /* 0x000fea0003800200 */
.L_x_8274:
        /* <DEDUP_REMOVED lines=11> */
.L_x_8278:
[----:B------:R-:W-:Y:S01]  /*8f50*/  IMAD.MOV.U32 R26, RZ, RZ, R30 ;  /* 0x000000ffff1a7224 */ /* 0x000fe200078e001e */
[----:B------:R-:W-:Y:S01]  /*8f60*/  PRMT R35, R34, 0x7610, R35 ;  /* 0x0000761022237816 */ /* 0x000fe20000000023 */
[----:B------:R-:W-:Y:S01]  /*8f70*/  IMAD.MOV.U32 R21, RZ, RZ, R20 ;  /* 0x000000ffff157224 */ /* 0x000fe200078e0014 */
[----:B------:R-:W-:-:S07]  /*8f80*/  PRMT R56, R55, 0x7610, R56 ;  /* 0x0000761037387816 */ /* 0x000fce0000000038 */
.L_x_8279:
[----:B------:R-:W-:Y:S05]  /*8f90*/  BSYNC.RECONVERGENT B1 ;  /* 0x0000000000017941 */ /* 0x000fea0003800200 */
.L_x_8277:
        /* <DEDUP_REMOVED lines=11> */
.L_x_8281:
[----:B------:R-:W-:Y:S01]  /*9050*/  IMAD.MOV.U32 R30, RZ, RZ, R26 ;  /* 0x000000ffff1e7224 */ /* 0x000fe200078e001a */
[----:B------:R-:W-:Y:S01]  /*9060*/  PRMT R33, R33, 0x5410, R35 ;  /* 0x0000541021217816 */ /* 0x000fe20000000023 */
[----:B------:R-:W-:Y:S01]  /*9070*/  IMAD.MOV.U32 R20, RZ, RZ, R23 ;  /* 0x000000ffff147224 */ /* 0x000fe200078e0017 */
[----:B------:R-:W-:-:S07]  /*9080*/  PRMT R55, R55, 0x7632, R55 ;  /* 0x0000763237377816 */ /* 0x000fce0000000037 */
.L_x_8282:
[----:B------:R-:W-:Y:S05]  /*9090*/  BSYNC.RECONVERGENT B1 ;  /* 0x0000000000017941 */ /* 0x000fea0003800200 */
.L_x_8280:
        /* <DEDUP_REMOVED lines=11> */
.L_x_8284:
[----:B------:R-:W-:Y:S01]  /*9150*/  IMAD.MOV.U32 R26, RZ, RZ, R30 ;  /* 0x000000ffff1a7224 */ /* 0x000fe200078e001e */
[----:B------:R-:W-:Y:S01]  /*9160*/  PRMT R34, R34, 0x7610, R33 ;  /* 0x0000761022227816 */ /* 0x000fe20000000021 */
[----:B------:R-:W-:Y:S01]  /*9170*/  IMAD.MOV.U32 R23, RZ, RZ, R22 ;  /* 0x000000ffff177224 */ /* 0x000fe200078e0016 */
[----:B------:R-:W-:-:S07]  /*9180*/  PRMT R55, R55, 0x7610, R54 ;  /* 0x0000761037377816 */ /* 0x000fce0000000036 */
.L_x_8285:
[----:B------:R-:W-:Y:S05]  /*9190*/  BSYNC.RECONVERGENT B1 ;  /* 0x0000000000017941 */ /* 0x000fea0003800200 */
.L_x_8283:
        /* <DEDUP_REMOVED lines=11> */
.L_x_8287:
[----:B------:R-:W-:Y:S01]  /*9250*/  IMAD.MOV.U32 R30, RZ, RZ, R26 ;  /* 0x000000ffff1e7224 */ /* 0x000fe200078e001a */
[----:B------:R-:W-:Y:S01]  /*9260*/  PRMT R34, R34, 0x7632, R34 ;  /* 0x0000763222227816 */ /* 0x000fe20000000022 */
[----:B------:R-:W-:Y:S01]  /*9270*/  IMAD.MOV.U32 R22, RZ, RZ, R25 ;  /* 0x000000ffff167224 */ /* 0x000fe200078e0019 */
[----:B------:R-:W-:-:S07]  /*9280*/  PRMT R54, R54, 0x5410, R54 ;  /* 0x0000541036367816 */ /* 0x000fce0000000036 */
.L_x_8288:
[----:B------:R-:W-:Y:S05]  /*9290*/  BSYNC.RECONVERGENT B1 ;  /* 0x0000000000017941 */ /* 0x000fea0003800200 */
.L_x_8286:
        /* <DEDUP_REMOVED lines=11> */
.L_x_8290:
[----:B------:R-:W-:Y:S01]  /*9350*/  IMAD.MOV.U32 R26, RZ, RZ, R30 ;  /* 0x000000ffff1a7224 */ /* 0x000fe200078e001e */
[----:B------:R-:W-:Y:S01]  /*9360*/  PRMT R35, R34, 0x7610, R35 ;  /* 0x0000761022237816 */ /* 0x000fe20000000023 */
[----:B------:R-:W-:Y:S01]  /*9370*/  IMAD.MOV.U32 R25, RZ, RZ, R24 ;  /* 0x000000ffff197224 */ /* 0x000fe200078e0018 */
[----:B------:R-:W-:-:S07]  /*9380*/  PRMT R54, R53, 0x7632, R54 ;  /* 0x0000763235367816 */ /* 0x000fce0000000036 */
.L_x_8291:
[----:B------:R-:W-:Y:S05]  /*9390*/  BSYNC.RECONVERGENT B1 ;  /* 0x0000000000017941 */ /* 0x000fea0003800200 */
.L_x_8289:
        /* <DEDUP_REMOVED lines=11> */
.L_x_8293:
[----:B------:R-:W-:Y:S01]  /*9450*/  IMAD.MOV.U32 R30, RZ, RZ, R26 ;  /* 0x000000ffff1e7224 */ /* 0x000fe200078e001a */
[----:B------:R-:W-:Y:S01]  /*9460*/  PRMT R34, R35, 0x7610, R34 ;  /* 0x0000761023227816 */ /* 0x000fe20000000022 */
[----:B------:R-:W-:Y:S01]  /*9470*/  IMAD.MOV.U32 R24, RZ, RZ, R27 ;  /* 0x000000ffff187224 */ /* 0x000fe200078e001b */
[----:B------:R-:W-:-:S07]  /*9480*/  PRMT R53, R53, 0x5410, R53 ;  /* 0x0000541035357816 */ /* 0x000fce0000000035 */
.L_x_8294:
[----:B------:R-:W-:Y:S05]  /*9490*/  BSYNC.RECONVERGENT B1 ;  /* 0x0000000000017941 */ /* 0x000fea0003800200 */
.L_x_8292:
        /* <DEDUP_REMOVED lines=11> */
.L_x_8296:
[----:B------:R-:W-:Y:S01]  /*9550*/  PRMT R53, R33, 0x7610, R53 ;  /* 0x0000761021357816 */ /* 0x000fe20000000035 */
[----:B------:R-:W-:Y:S01]  /*9560*/  IMAD.MOV.U32 R27, RZ, RZ, R31 ;  /* 0x000000ffff1b7224 */ /* 0x000fe200078e001f */
[----:B------:R-:W-:Y:S01]  /*9570*/  PRMT R70, R70, 0x5410, R34 ;  /* 0x0000541046467816 */ /* 0x000fe20000000022 */
[--C-:B------:R-:W-:Y:S01]  /*9580*/  IMAD.MOV.U32 R26, RZ, RZ, R30.reuse ;  /* 0x000000ffff1a7224 */ /* 0x100fe200078e001e */
[----:B------:R-:W-:Y:S01]  /*9590*/  PRMT R33, R34, 0x7610, R33 ;  /* 0x0000761022217816 */ /* 0x000fe20000000021 */
[----:B------:R-:W-:-:S07]  /*95a0*/  IMAD.MOV.U32 R31, RZ, RZ, R30 ;  /* 0x000000ffff1f7224 */ /* 0x000fce00078e001e */
.L_x_8297:
[----:B------:R-:W-:Y:S05]  /*95b0*/  BSYNC.RECONVERGENT B1 ;  /* 0x0000000000017941 */ /* 0x000fea0003800200 */
.L_x_8295:
[----:B------:R-:W-:Y:S02]  /*95c0*/  VIADD R29, R29, 0x4 ;  /* 0x000000041d1d7836 */ /* 0x000fe40000000000 */
[----:B------:R-:W-:Y:S01]  /*95d0*/  VIADD R28, R28, 0x2 ;  /* 0x000000021c1c7836 */ /* 0x000fe20000000000 */
[----:B------:R-:W-:Y:S06]  /*95e0*/  @P1 BRA `(.L_x_8298) ;  /* 0xffffffe000081947 */ /* 0x000fec000383ffff */
.L_x_8204:
[----:B------:R-:W-:Y:S05]  /*95f0*/  BSYNC.RECONVERGENT B0 ;  /* 0x0000000000007941 */ /* 0x000fea0003800200 */
.L_x_8203:
[----:B------:R-:W-:Y:S01]  /*9600*/  PRMT R38, R53, 0x5432, R54 ;  /* 0x0000543235267816 */ /* 0x000fe20000000036 */
[----:B0-----:R-:W-:Y:S01]  /*9610*/  SHFL.DOWN PT, R28, R26, 0x8, 0x1f ;  /* 0x09001f001a1c7f89 */ /* 0x001fe200000e0000 */
[----:B------:R-:W-:Y:S01]  /*9620*/  PRMT R32, R70, 0x5432, R53 ;  /* 0x0000543246207816 */ /* 0x000fe20000000035 */
[----:B------:R-:W-:Y:S01]  /*9630*/  BSSY.RECONVERGENT B0, `(.L_x_8299) ;  /* 0x0000278000007945 */ /* 0x000fe20003800200 */
[----:B------:R-:W-:Y:S01]  /*9640*/  ISETP.GT.AND P0, PT, R36, 0x17, PT ;  /* 0x000000172400780c */ /* 0x000fe20003f04270 */
[----:B------:R-:W0:Y:S01]  /*9650*/  SHFL.DOWN PT, R29, R27, 0x8, 0x1f ;  /* 0x09001f001b1d7f89 */ /* 0x000e2200000e0000 */
[----:B------:R-:W-:-:S03]  /*9660*/  IMAD.MOV.U32 R46, RZ, RZ, R37 ;  /* 0x000000ffff2e7224 */ /* 0x000fc600078e0025 */
        /* <DEDUP_REMOVED lines=100> */
[----:B0-----:R-:W-:Y:S01]  /*9cb0*/  IMAD.MOV.U32 R31, RZ, RZ, R38 ;  /* 0x000000ffff1f7224 */ /* 0x001fe200078e0026 */
        /* <DEDUP_REMOVED lines=17> */
.L_x_8394:
        /* <DEDUP_REMOVED lines=20> */
.L_x_8302:
[----:B------:R-:W-:Y:S01]  /*9f10*/  IMAD.MOV.U32 R26, RZ, RZ, R45 ;  /* 0x000000ffff1a7224 */ /* 0x000fe200078e002d */
[----:B------:R-:W-:Y:S01]  /*9f20*/  PRMT R34, R70, 0x7610, R34 ;  /* 0x0000761046227816 */ /* 0x000fe20000000022 */
[----:B------:R-:W-:Y:S01]  /*9f30*/  IMAD.MOV.U32 R45, RZ, RZ, R44 ;  /* 0x000000ffff2d7224 */ /* 0x000fe200078e002c */
[----:B------:R-:W-:-:S07]  /*9f40*/  PRMT R70, R60, 0x7632, R70 ;  /* 0x000076323c467816 */ /* 0x000fce0000000046 */
.L_x_8303:
[----:B------:R-:W-:Y:S05]  /*9f50*/  BSYNC.RECONVERGENT B1 ;  /* 0x0000000000017941 */ /* 0x000fea0003800200 */
.L_x_8301:
        /* <DEDUP_REMOVED lines=11> */
.L_x_8305:
[----:B------:R-:W-:Y:S01]  /*a010*/  IMAD.MOV.U32 R30, RZ, RZ, R26 ;  /* 0x000000ffff1e7224 */ /* 0x000fe200078e001a */
[----:B------:R-:W-:Y:S01]  /*a020*/  PRMT R34, R34, 0x5410, R34 ;  /* 0x0000541022227816 */ /* 0x000fe20000000022 */
[----:B------:R-:W-:Y:S01]  /*a030*/  IMAD.MOV.U32 R44, RZ, RZ, R43 ;  /* 0x000000ffff2c7224 */ /* 0x000fe200078e002b */
[----:B------:R-:W-:-:S07]  /*a040*/  PRMT R60, R60, 0x7610, R69 ;  /* 0x000076103c3c7816 */ /* 0x000fce0000000045 */
.L_x_8306:
[----:B------:R-:W-:Y:S05]  /*a050*/  BSYNC.RECONVERGENT B1 ;  /* 0x0000000000017941 */ /* 0x000fea0003800200 */
.L_x_8304:
        /* <DEDUP_REMOVED lines=11> */
.L_x_8308:
[----:B------:R-:W-:Y:S01]  /*a110*/  IMAD.MOV.U32 R26, RZ, RZ, R30 ;  /* 0x000000ffff1a7224 */ /* 0x000fe200078e001e */
[----:B------:R-:W-:Y:S01]  /*a120*/  PRMT R33, R33, 0x7610, R34 ;  /* 0x0000761021217816 */ /* 0x000fe20000000022 */
[----:B------:R-:W-:Y:S01]  /*a130*/  IMAD.MOV.U32 R43, RZ, RZ, R42 ;  /* 0x000000ffff2b7224 */ /* 0x000fe200078e002a */
[----:B------:R-:W-:-:S07]  /*a140*/  PRMT R69, R69, 0x5410, R69 ;  /* 0x0000541045457816 */ /* 0x000fce0000000045 */
.L_x_8309:
[----:B------:R-:W-:Y:S05]  /*a150*/  BSYNC.RECONVERGENT B1 ;  /* 0x0000000000017941 */ /* 0x000fea0003800200 */
.L_x_8307:
        /* <DEDUP_REMOVED lines=11> */
.L_x_8311:
[----:B------:R-:W-:Y:S01]  /*a210*/  IMAD.MOV.U32 R30, RZ, RZ, R26 ;  /* 0x000000ffff1e7224 */ /* 0x000fe200078e001a */
[----:B------:R-:W-:Y:S01]  /*a220*/  PRMT R34, R33, 0x7632, R34 ;  /* 0x0000763221227816 */ /* 0x000fe20000000022 */
[----:B------:R-:W-:Y:S01]  /*a230*/  IMAD.MOV.U32 R42, RZ, RZ, R41 ;  /* 0x000000ffff2a7224 */ /* 0x000fe200078e0029 */
[----:B------:R-:W-:-:S07]  /*a240*/  PRMT R69, R68, 0x7632, R69 ;  /* 0x0000763244457816 */ /* 0x000fce0000000045 */
.L_x_8312:
[----:B------:R-:W-:Y:S05]  /*a250*/  BSYNC.RECONVERGENT B1 ;  /* 0x0000000000017941 */ /* 0x000fea0003800200 */
.L_x_8310:
        /* <DEDUP_REMOVED lines=11> */
.L_x_8314:
[----:B------:R-:W-:Y:S01]  /*a310*/  IMAD.MOV.U32 R26, RZ, RZ, R30 ;  /* 0x000000ffff1a7224 */ /* 0x000fe200078e001e */
[----:B------:R-:W-:Y:S01]  /*a320*/  PRMT R33, R33, 0x5410, R34 ;  /* 0x0000541021217816 */ /* 0x000fe20000000022 */
[----:B------:R-:W-:Y:S01]  /*a330*/  IMAD.MOV.U32 R41, RZ, RZ, R40 ;  /* 0x000000ffff297224 */ /* 0x000fe200078e0028 */
[----:B------:R-:W-:-:S07]  /*a340*/  PRMT R68, R68, 0x5410, R68 ;  /* 0x0000541044447816 */ /* 0x000fce0000000044 */
.L_x_8315:
[----:B------:R-:W-:Y:S05]  /*a350*/  BSYNC.RECONVERGENT B1 ;  /* 0x0000000000017941 */ /* 0x000fea0003800200 */
.L_x_8313:
        /* <DEDUP_REMOVED lines=11> */
.L_x_8317:
[----:B------:R-:W-:Y:S01]  /*a410*/  IMAD.MOV.U32 R30, RZ, RZ, R26 ;  /* 0x000000ffff1e7224 */ /* 0x000fe200078e001a */
[----:B------:R-:W-:Y:S01]  /*a420*/  PRMT R34, R33, 0x7632, R34 ;  /* 0x0000763221227816 */ /* 0x000fe20000000022 */
[----:B------:R-:W-:Y:S01]  /*a430*/  IMAD.MOV.U32 R40, RZ, RZ, R3 ;  /* 0x000000ffff287224 */ /* 0x000fe200078e0003 */
[----:B------:R-:W-:-:S07]  /*a440*/  PRMT R68, R67, 0x7632, R68 ;  /* 0x0000763243447816 */ /* 0x000fce0000000044 */
.L_x_8318:
[----:B------:R-:W-:Y:S05]  /*a450*/  BSYNC.RECONVERGENT B1 ;  /* 0x0000000000017941 */ /* 0x000fea0003800200 */
.L_x_8316:
        /* <DEDUP_REMOVED lines=11> */
.L_x_8320:
[----:B------:R-:W-:Y:S01]  /*a510*/  IMAD.MOV.U32 R26, RZ, RZ, R30 ;  /* 0x000000ffff1a7224 */ /* 0x000fe200078e001e */
[----:B------:R-:W-:Y:S01]  /*a520*/  PRMT R33, R33, 0x5410, R34 ;  /* 0x0000541021217816 */ /* 0x000fe20000000022 */
[----:B------:R-:W-:Y:S01]  /*a530*/  IMAD.MOV.U32 R3, RZ, RZ, R2 ;  /* 0x000000ffff037224 */ /* 0x000fe200078e0002 */
[----:B------:R-:W-:-:S07]  /*a540*/  PRMT R67, R67, 0x5410, R67 ;  /* 0x0000541043437816 */ /* 0x000fce0000000043 */
.L_x_8321:
[----:B------:R-:W-:Y:S05]  /*a550*/  BSYNC.RECONVERGENT B1 ;  /* 0x0000000000017941 */ /* 0x000fea0003800200 */
.L_x_8319:
        /* <DEDUP_REMOVED lines=11> */
.L_x_8323:
[----:B------:R-:W-:Y:S01]  /*a610*/  IMAD.MOV.U32 R30, RZ, RZ, R26 ;  /* 0x000000ffff1e7224 */ /* 0x000fe200078e001a */
[----:B------:R-:W-:Y:S01]  /*a620*/  PRMT R34, R34, 0x7610, R33 ;  /* 0x0000761022227816 */ /* 0x000fe20000000021 */
[----:B------:R-:W-:Y:S01]  /*a630*/  IMAD.MOV.U32 R2, RZ, RZ, R5 ;  /* 0x000000ffff027224 */ /* 0x000fe200078e0005 */
[----:B------:R-:W-:-:S07]  /*a640*/  PRMT R67, R66, 0x7632, R67 ;  /* 0x0000763242437816 */ /* 0x000fce0000000043 */
.L_x_8324:
[----:B------:R-:W-:Y:S05]  /*a650*/  BSYNC.RECONVERGENT B1 ;  /* 0x0000000000017941 */ /* 0x000fea0003800200 */
.L_x_8322:
        /* <DEDUP_REMOVED lines=11> */
.L_x_8326:
[----:B------:R-:W-:Y:S01]  /*a710*/  IMAD.MOV.U32 R26, RZ, RZ, R30 ;  /* 0x000000ffff1a7224 */ /* 0x000fe200078e001e */
[----:B------:R-:W-:Y:S01]  /*a720*/  PRMT R34, R34, 0x7632, R34 ;  /* 0x0000763222227816 */ /* 0x000fe20000000022 */
[----:B------:R-:W-:Y:S01]  /*a730*/  IMAD.MOV.U32 R5, RZ, RZ, R4 ;  /* 0x000000ffff057224 */ /* 0x000fe200078e0004 */
[----:B------:R-:W-:-:S07]  /*a740*/  PRMT R66, R66, 0x5410, R66 ;  /* 0x0000541042427816 */ /* 0x000fce0000000042 */
.L_x_8327:
[----:B------:R-:W-:Y:S05]  /*a750*/  BSYNC.RECONVERGENT B1 ;  /* 0x0000000000017941 */ /* 0x000fea0003800200 */
.L_x_8325:
        /* <DEDUP_REMOVED lines=11> */
.L_x_8329:
[----:B------:R-:W-:Y:S01]  /*a810*/  IMAD.MOV.U32 R30, RZ, RZ, R26 ;  /* 0x000000ffff1e7224 */ /* 0x000fe200078e001a */
[----:B------:R-:W-:Y:S01]  /*a820*/  PRMT R35, R34, 0x7610, R35 ;  /* 0x0000761022237816 */ /* 0x000fe20000000023 */
[----:B------:R-:W-:Y:S01]  /*a830*/  IMAD.MOV.U32 R4, RZ, RZ, R7 ;  /* 0x000000ffff047224 */ /* 0x000fe200078e0007 */
[----:B------:R-:W-:-:S07]  /*a840*/  PRMT R66, R65, 0x7632, R66 ;  /* 0x0000763241427816 */ /* 0x000fce0000000042 */
.L_x_8330:
[----:B------:R-:W-:Y:S05]  /*a850*/  BSYNC.RECONVERGENT B1 ;  /* 0x0000000000017941 */ /* 0x000fea0003800200 */
.L_x_8328:
        /* <DEDUP_REMOVED lines=11> */
.L_x_8332:
[----:B------:R-:W-:Y:S01]  /*a910*/  IMAD.MOV.U32 R26, RZ, RZ, R30 ;  /* 0x000000ffff1a7224 */ /* 0x000fe200078e001e */
[----:B------:R-:W-:Y:S01]  /*a920*/  PRMT R33, R33, 0x5410, R35 ;  /* 0x0000541021217816 */ /* 0x000fe20000000023 */
[----:B------:R-:W-:Y:S01]  /*a930*/  IMAD.MOV.U32 R7, RZ, RZ, R6 ;  /* 0x000000ffff077224 */ /* 0x000fe200078e0006 */
[----:B------:R-:W-:-:S07]  /*a940*/  PRMT R65, R65, 0x5410, R65 ;  /* 0x0000541041417816 */ /* 0x000fce0000000041 */
.L_x_8333:
[----:B------:R-:W-:Y:S05]  /*a950*/  BSYNC.RECONVERGENT B1 ;  /* 0x0000000000017941 */ /* 0x000fea0003800200 */
.L_x_8331:
        /* <DEDUP_REMOVED lines=11> */
.L_x_8335:
[----:B------:R-:W-:Y:S01]  /*aa10*/  IMAD.MOV.U32 R30, RZ, RZ, R26 ;  /* 0x000000ffff1e7224 */ /* 0x000fe200078e001a */
[----:B------:R-:W-:Y:S01]  /*aa20*/  PRMT R34, R34, 0x7610, R33 ;  /* 0x0000761022227816 */ /* 0x000fe20000000021 */
[----:B------:R-:W-:Y:S01]  /*aa30*/  IMAD.MOV.U32 R6, RZ, RZ, R9 ;  /* 0x000000ffff067224 */ /* 0x000fe200078e0009 */
[----:B------:R-:W-:-:S07]  /*aa40*/  PRMT R65, R64, 0x7632, R65 ;  /* 0x0000763240417816 */ /* 0x000fce0000000041 */
.L_x_8336:
[----:B------:R-:W-:Y:S05]  /*aa50*/  BSYNC.RECONVERGENT B1 ;  /* 0x0000000000017941 */ /* 0x000fea0003800200 */
.L_x_8334:
        /* <DEDUP_REMOVED lines=11> */
.L_x_8338:
[----:B------:R-:W-:Y:S01]  /*ab10*/  IMAD.MOV.U32 R26, RZ, RZ, R30 ;  /* 0x000000ffff1a7224 */ /* 0x000fe200078e001e */
[----:B------:R-:W-:Y:S01]  /*ab20*/  PRMT R34, R34, 0x7632, R34 ;  /* 0x0000763222227816 */ /* 0x000fe20000000022 */
[----:B------:R-:W-:Y:S01]  /*ab30*/  IMAD.MOV.U32 R9, RZ, RZ, R8 ;  /* 0x000000ffff097224 */ /* 0x000fe200078e0008 */
[----:B------:R-:W-:-:S07]  /*ab40*/  PRMT R64, R64, 0x5410, R64 ;  /* 0x0000541040407816 */ /* 0x000fce0000000040 */
.L_x_8339:
[----:B------:R-:W-:Y:S05]  /*ab50*/  BSYNC.RECONVERGENT B1 ;  /* 0x0000000000017941 */ /* 0x000fea0003800200 */
.L_x_8337:
        /* <DEDUP_REMOVED lines=11> */
.L_x_8341:
[----:B------:R-:W-:Y:S01]  /*ac10*/  IMAD.MOV.U32 R30, RZ, RZ, R26 ;  /* 0x000000ffff1e7224 */ /* 0x000fe200078e001a */
[----:B------:R-:W-:Y:S01]  /*ac20*/  PRMT R35, R34, 0x7610, R35 ;  /* 0x0000761022237816 */ /* 0x000fe20000000023 */
[----:B------:R-:W-:Y:S01]  /*ac30*/  IMAD.MOV.U32 R8, RZ, RZ, R11 ;  /* 0x000000ffff087224 */ /* 0x000fe200078e000b */
[----:B------:R-:W-:-:S07]  /*ac40*/  PRMT R64, R63, 0x7632, R64 ;  /* 0x000076323f407816 */ /* 0x000fce0000000040 */
.L_x_8342:
[----:B------:R-:W-:Y:S05]  /*ac50*/  BSYNC.RECONVERGENT B1 ;  /* 0x0000000000017941 */ /* 0x000fea0003800200 */
.L_x_8340:
        /* <DEDUP_REMOVED lines=11> */
.L_x_8344:
[----:B------:R-:W-:Y:S01]  /*ad10*/  IMAD.MOV.U32 R26, RZ, RZ, R30 ;  /* 0x000000ffff1a7224 */ /* 0x000fe200078e001e */
[----:B------:R-:W-:Y:S01]  /*ad20*/  PRMT R33, R33, 0x5410, R35 ;  /* 0x0000541021217816 */ /* 0x000fe20000000023 */
[----:B------:R-:W-:Y:S01]  /*ad30*/  IMAD.MOV.U32 R11, RZ, RZ, R10 ;  /* 0x000000ffff0b7224 */ /* 0x000fe200078e000a */
[----:B------:R-:W-:-:S07]  /*ad40*/  PRMT R63, R63, 0x5410, R63 ;  /* 0x000054103f3f7816 */ /* 0x000fce000000003f */
.L_x_8345:
[----:B------:R-:W-:Y:S05]  /*ad50*/  BSYNC.RECONVERGENT B1 ;  /* 0x0000000000017941 */ /* 0x000fea0003800200 */
.L_x_8343:
        /* <DEDUP_REMOVED lines=11> */
.L_x_8347:
[----:B------:R-:W-:Y:S01]  /*ae10*/  IMAD.MOV.U32 R30, RZ, RZ, R26 ;  /* 0x000000ffff1e7224 */ /* 0x000fe200078e001a */
[----:B------:R-:W-:Y:S01]  /*ae20*/  PRMT R34, R34, 0x7610, R33 ;  /* 0x0000761022227816 */ /* 0x000fe20000000021 */
[----:B------:R-:W-:Y:S01]  /*ae30*/  IMAD.MOV.U32 R10, RZ, RZ, R13 ;  /* 0x000000ffff0a7224 */ /* 0x000fe200078e000d */
[----:B------:R-:W-:-:S07]  /*ae40*/  PRMT R63, R62, 0x7632, R63 ;  /* 0x000076323e3f7816 */ /* 0x000fce000000003f */
.L_x_8348:
[----:B------:R-:W-:Y:S05]  /*ae50*/  BSYNC.RECONVERGENT B1 ;  /* 0x0000000000017941 */ /* 0x000fea0003800200 */
.L_x_8346:
        /* <DEDUP_REMOVED lines=11> */
.L_x_8350:
[----:B------:R-:W-:Y:S01]  /*af10*/  IMAD.MOV.U32 R26, RZ, RZ, R30 ;  /* 0x000000ffff1a7224 */ /* 0x000fe200078e001e */
[----:B------:R-:W-:Y:S01]  /*af20*/  PRMT R34, R34, 0x7632, R34 ;  /* 0x0000763222227816 */ /* 0x000fe20000000022 */
[----:B------:R-:W-:Y:S01]  /*af30*/  IMAD.MOV.U32 R13, RZ, RZ, R12 ;  /* 0x000000ffff0d7224 */ /* 0x000fe200078e000c */
[----:B------:R-:W-:-:S07]  /*af40*/  PRMT R62, R62, 0x5410, R62 ;  /* 0x000054103e3e7816 */ /* 0x000fce000000003e */
.L_x_8351:
[----:B------:R-:W-:Y:S05]  /*af50*/  BSYNC.RECONVERGENT B1 ;  /* 0x0000000000017941 */ /* 0x000fea0003800200 */
.L_x_8349:
        /* <DEDUP_REMOVED lines=11> */
.L_x_8353:
[----:B------:R-:W-:Y:S01]  /*b010*/  IMAD.MOV.U32 R30, RZ, RZ, R26 ;  /* 0x000000ffff1e7224 */ /* 0x000fe200078e001a */
[----:B------:R-:W-:Y:S01]  /*b020*/  PRMT R35, R34, 0x7610, R35 ;  /* 0x0000761022237816 */ /* 0x000fe20000000023 */
[----:B------:R-:W-:Y:S01]  /*b030*/  IMAD.MOV.U32 R12, RZ, RZ, R15 ;  /* 0x000000ffff0c7224 */ /* 0x000fe200078e000f */
[----:B------:R-:W-:-:S07]  /*b040*/  PRMT R62, R61, 0x7632, R62 ;  /* 0x000076323d3e7816 */ /* 0x000fce000000003e */
.L_x_8354:
[----:B------:R-:W-:Y:S05]  /*b050*/  BSYNC.RECONVERGENT B1 ;  /* 0x0000000000017941 */ /* 0x000fea0003800200 */
.L_x_8352:
        /* <DEDUP_REMOVED lines=11> */
.L_x_8356:
[----:B------:R-:W-:Y:S01]  /*b110*/  IMAD.MOV.U32 R26, RZ, RZ, R30 ;  /* 0x000000ffff1a7224 */ /* 0x000fe200078e001e */
[----:B------:R-:W-:Y:S01]  /*b120*/  PRMT R33, R33, 0x5410, R35 ;  /* 0x0000541021217816 */ /* 0x000fe20000000023 */
[----:B------:R-:W-:Y:S01]  /*b130*/  IMAD.MOV.U32 R15, RZ, RZ, R14 ;  /* 0x000000ffff0f7224 */ /* 0x000fe200078e000e */
[----:B------:R-:W-:-:S07]  /*b140*/  PRMT R61, R61, 0x5410, R61 ;  /* 0x000054103d3d7816 */ /* 0x000fce000000003d */
.L_x_8357:
[----:B------:R-:W-:Y:S05]  /*b150*/  BSYNC.RECONVERGENT B1 ;  /* 0x0000000000017941 */ /* 0x000fea0003800200 */
.L_x_8355:
        /* <DEDUP_REMOVED lines=11> */
.L_x_8359:
[----:B------:R-:W-:Y:S01]  /*b210*/  IMAD.MOV.U32 R30, RZ, RZ, R26 ;  /* 0x000000ffff1e7224 */ /* 0x000fe200078e001a */
[----:B------:R-:W-:Y:S01]  /*b220*/  PRMT R34, R33, 0x7632, R34 ;  /* 0x0000763221227816 */ /* 0x000fe20000000022 */
[----:B------:R-:W-:Y:S01]  /*b230*/  IMAD.MOV.U32 R14, RZ, RZ, R17 ;  /* 0x000000ffff0e7224 */ /* 0x000fe200078e0011 */
[----:B------:R-:W-:-:S07]  /*b240*/  PRMT R61, R60, 0x7610, R61 ;  /* 0x000076103c3d7816 */ /* 0x000fce000000003d */
.L_x_8360:
[----:B------:R-:W-:Y:S05]  /*b250*/  BSYNC.RECONVERGENT B1 ;  /* 0x0000000000017941 */ /* 0x000fea0003800200 */
.L_x_8358:
        /* <DEDUP_REMOVED lines=11> */
.L_x_8362:
[----:B------:R-:W-:Y:S01]  /*b310*/  IMAD.MOV.U32 R26, RZ, RZ, R30 ;  /* 0x000000ffff1a7224 */ /* 0x000fe200078e001e */
[----:B------:R-:W-:Y:S01]  /*b320*/  PRMT R35, R34, 0x7610, R35 ;  /* 0x0000761022237816 */ /* 0x000fe20000000023 */
[----:B------:R-:W-:Y:S01]  /*b330*/  IMAD.MOV.U32 R17, RZ, RZ, R16 ;  /* 0x000000ffff117224 */ /* 0x000fe200078e0010 */
[----:B------:R-:W-:-:S07]  /*b340*/  PRMT R60, R57, 0x7610, R60 ;  /* 0x00007610393c7816 */ /* 0x000fce000000003c */
.L_x_8363:
[----:B------:R-:W-:Y:S05]  /*b350*/  BSYNC.RECONVERGENT B1 ;  /* 0x0000000000017941 */ /* 0x000fea0003800200 */
.L_x_8361:
        /* <DEDUP_REMOVED lines=11> */
.L_x_8365:
[----:B------:R-:W-:Y:S01]  /*b410*/  IMAD.MOV.U32 R30, RZ, RZ, R26 ;  /* 0x000000ffff1e7224 */ /* 0x000fe200078e001a */
[----:B------:R-:W-:Y:S01]  /*b420*/  PRMT R33, R33, 0x5410, R35 ;  /* 0x0000541021217816 */ /* 0x000fe20000000023 */
[----:B------:R-:W-:Y:S01]  /*b430*/  IMAD.MOV.U32 R16, RZ, RZ, R19 ;  /* 0x000000ffff107224 */ /* 0x000fe200078e0013 */
[----:B------:R-:W-:-:S07]  /*b440*/  PRMT R57, R57, 0x7632, R57 ;  /* 0x0000763239397816 */ /* 0x000fce0000000039 */
.L_x_8366:
[----:B------:R-:W-:Y:S05]  /*b450*/  BSYNC.RECONVERGENT B1 ;  /* 0x0000000000017941 */ /* 0x000fea0003800200 */
.L_x_8364:
        /* <DEDUP_REMOVED lines=11> */
.L_x_8368:
[----:B------:R-:W-:Y:S01]  /*b510*/  IMAD.MOV.U32 R26, RZ, RZ, R30 ;  /* 0x000000ffff1a7224 */ /* 0x000fe200078e001e */
[----:B------:R-:W-:Y:S01]  /*b520*/  PRMT R34, R34, 0x7610, R33 ;  /* 0x0000761022227816 */ /* 0x000fe20000000021 */
[----:B------:R-:W-:Y:S01]  /*b530*/  IMAD.MOV.U32 R19, RZ, RZ, R18 ;  /* 0x000000ffff137224 */ /* 0x000fe200078e0012 */
[----:B------:R-:W-:-:S07]  /*b540*/  PRMT R57, R57, 0x7610, R56 ;  /* 0x0000761039397816 */ /* 0x000fce0000000038 */
.L_x_8369:
[----:B------:R-:W-:Y:S05]  /*b550*/  BSYNC.RECONVERGENT B1 ;  /* 0x0000000000017941 */ /* 0x000fea0003800200 */
.L_x_8367:
        /* <DEDUP_REMOVED lines=11> */
.L_x_8371:
[----:B------:R-:W-:Y:S01]  /*b610*/  IMAD.MOV.U32 R30, RZ, RZ, R26 ;  /* 0x000000ffff1e7224 */ /* 0x000fe200078e001a */
[----:B------:R-:W-:Y:S01]  /*b620*/  PRMT R34, R34, 0x7632, R34 ;  /* 0x0000763222227816 */ /* 0x000fe20000000022 */
[----:B------:R-:W-:Y:S01]  /*b630*/  IMAD.MOV.U32 R18, RZ, RZ, R21 ;  /* 0x000000ffff127224 */ /* 0x000fe200078e0015 */
[----:B------:R-:W-:-:S07]  /*b640*/  PRMT R56, R56, 0x5410, R56 ;  /* 0x0000541038387816 */ /* 0x000fce0000000038 */
.L_x_8372:
[----:B------:R-:W-:Y:S05]  /*b650*/  BSYNC.RECONVERGENT B1 ;  /* 0x0000000000017941 */ /* 0x000fea0003800200 */
.L_x_8370:
        /* <DEDUP_REMOVED lines=11> */
.L_x_8374:
[----:B------:R-:W-:Y:S01]  /*b710*/  IMAD.MOV.U32 R26, RZ, RZ, R30 ;  /* 0x000000ffff1a7224 */ /* 0x000fe200078e001e */
[----:B------:R-:W-:Y:S01]  /*b720*/  PRMT R35, R34, 0x7610, R35 ;  /* 0x0000761022237816 */ /* 0x000fe20000000023 */
[----:B------:R-:W-:Y:S01]  /*b730*/  IMAD.MOV.U32 R21, RZ, RZ, R20 ;  /* 0x000000ffff157224 */ /* 0x000fe200078e0014 */
[----:B------:R-:W-:-:S07]  /*b740*/  PRMT R56, R55, 0x7610, R56 ;  /* 0x0000761037387816 */ /* 0x000fce0000000038 */
.L_x_8375:
[----:B------:R-:W-:Y:S05]  /*b750*/  BSYNC.RECONVERGENT B1 ;  /* 0x0000000000017941 */ /* 0x000fea0003800200 */
.L_x_8373:
        /* <DEDUP_REMOVED lines=11> */
.L_x_8377:
[----:B------:R-:W-:Y:S01]  /*b810*/  IMAD.MOV.U32 R30, RZ, RZ, R26 ;  /* 0x000000ffff1e7224 */ /* 0x000fe200078e001a */
[----:B------:R-:W-:Y:S01]  /*b820*/  PRMT R33, R33, 0x5410, R35 ;  /* 0x0000541021217816 */ /* 0x000fe20000000023 */
[----:B------:R-:W-:Y:S01]  /*b830*/  IMAD.MOV.U32 R20, RZ, RZ, R23 ;  /* 0x000000ffff147224 */ /* 0x000fe200078e0017 */
[----:B------:R-:W-:-:S07]  /*b840*/  PRMT R55, R55, 0x7632, R55 ;  /* 0x0000763237377816 */ /* 0x000fce0000000037 */
.L_x_8378:
[----:B------:R-:W-:Y:S05]  /*b850*/  BSYNC.RECONVERGENT B1 ;  /* 0x0000000000017941 */ /* 0x000fea0003800200 */
.L_x_8376:
        /* <DEDUP_REMOVED lines=11> */
.L_x_8380:
[----:B------:R-:W-:Y:S01]  /*b910*/  IMAD.MOV.U32 R26, RZ, RZ, R30 ;  /* 0x000000ffff1a7224 */ /* 0x000fe200078e001e */
[----:B------:R-:W-:Y:S01]  /*b920*/  PRMT R34, R34, 0x7610, R33 ;  /* 0x0000761022227816 */ /* 0x000fe20000000021 */
[----:B------:R-:W-:Y:S01]  /*b930*/  IMAD.MOV.U32 R23, RZ, RZ, R22 ;  /* 0x000000ffff177224 */ /* 0x000fe200078e0016 */
[----:B------:R-:W-:-:S07]  /*b940*/  PRMT R55, R55, 0x7610, R54 ;  /* 0x0000761037377816 */ /* 0x000fce0000000036 */
.L_x_8381:
[----:B------:R-:W-:Y:S05]  /*b950*/  BSYNC.RECONVERGENT B1 ;  /* 0x0000000000017941 */ /* 0x000fea0003800200 */
.L_x_8379:
        /* <DEDUP_REMOVED lines=11> */
.L_x_8383:
[----:B------:R-:W-:Y:S01]  /*ba10*/  IMAD.MOV.U32 R30, RZ, RZ, R26 ;  /* 0x000000ffff1e7224 */ /* 0x000fe200078e001a */
[----:B------:R-:W-:Y:S01]  /*ba20*/  PRMT R34, R34, 0x7632, R34 ;  /* 0x0000763222227816 */ /* 0x000fe20000000022 */
[----:B------:R-:W-:Y:S01]  /*ba30*/  IMAD.MOV.U32 R22, RZ, RZ, R25 ;  /* 0x000000ffff167224 */ /* 0x000fe200078e0019 */
[----:B------:R-:W-:-:S07]  /*ba40*/  PRMT R54, R54, 0x5410, R54 ;  /* 0x0000541036367816 */ /* 0x000fce0000000036 */
.L_x_8384:
[----:B------:R-:W-:Y:S05]  /*ba50*/  BSYNC.RECONVERGENT B1 ;  /* 0x0000000000017941 */ /* 0x000fea0003800200 */
.L_x_8382:
        /* <DEDUP_REMOVED lines=11> */
.L_x_8386:
[----:B------:R-:W-:Y:S01]  /*bb10*/  IMAD.MOV.U32 R26, RZ, RZ, R30 ;  /* 0x000000ffff1a7224 */ /* 0x000fe200078e001e */
[----:B------:R-:W-:Y:S01]  /*bb20*/  PRMT R35, R34, 0x7610, R35 ;  /* 0x0000761022237816 */ /* 0x000fe20000000023 */
[----:B------:R-:W-:Y:S01]  /*bb30*/  IMAD.MOV.U32 R25, RZ, RZ, R24 ;  /* 0x000000ffff197224 */ /* 0x000fe200078e0018 */
[----:B------:R-:W-:-:S07]  /*bb40*/  PRMT R54, R53, 0x7632, R54 ;  /* 0x0000763235367816 */ /* 0x000fce0000000036 */
.L_x_8387:
[----:B------:R-:W-:Y:S05]  /*bb50*/  BSYNC.RECONVERGENT B1 ;  /* 0x0000000000017941 */ /* 0x000fea0003800200 */
.L_x_8385:
        /* <DEDUP_REMOVED lines=11> */
.L_x_8389:
[----:B------:R-:W-:Y:S01]  /*bc10*/  IMAD.MOV.U32 R30, RZ, RZ, R26 ;  /* 0x000000ffff1e7224 */ /* 0x000fe200078e001a */
[----:B------:R-:W-:Y:S01]  /*bc20*/  PRMT R34, R35, 0x7610, R34 ;  /* 0x0000761023227816 */ /* 0x000fe20000000022 */
[----:B------:R-:W-:Y:S01]  /*bc30*/  IMAD.MOV.U32 R24, RZ, RZ, R27 ;  /* 0x000000ffff187224 */ /* 0x000fe200078e001b */
[----:B------:R-:W-:-:S07]  /*bc40*/  PRMT R53, R53, 0x5410, R53 ;  /* 0x0000541035357816 */ /* 0x000fce0000000035 */
.L_x_8390:
[----:B------:R-:W-:Y:S05]  /*bc50*/  BSYNC.RECONVERGENT B1 ;  /* 0x0000000000017941 */ /* 0x000fea0003800200 */
.L_x_8388:
        /* <DEDUP_REMOVED lines=11> */
.L_x_8392:
[----:B------:R-:W-:Y:S01]  /*bd10*/  PRMT R53, R33, 0x7610, R53 ;  /* 0x0000761021357816 */ /* 0x000fe20000000035 */
[----:B------:R-:W-:Y:S01]  /*bd20*/  IMAD.MOV.U32 R27, RZ, RZ, R31 ;  /* 0x000000ffff1b7224 */ /* 0x000fe200078e001f */
[----:B------:R-:W-:Y:S01]  /*bd30*/  PRMT R70, R70, 0x5410, R34 ;  /* 0x0000541046467816 */ /* 0x000fe20000000022 */
[--C-:B------:R-:W-:Y:S01]  /*bd40*/  IMAD.MOV.U32 R26, RZ, RZ, R30.reuse ;  /* 0x000000ffff1a7224 */ /* 0x100fe200078e001e */
[----:B------:R-:W-:Y:S01]  /*bd50*/  PRMT R33, R34, 0x7610, R33 ;  /* 0x0000761022217816 */ /* 0x000fe20000000021 */
[----:B------:R-:W-:-:S07]  /*bd60*/  IMAD.MOV.U32 R31, RZ, RZ, R30 ;  /* 0x000000ffff1f7224 */ /* 0x000fce00078e001e */
.L_x_8393:
[----:B------:R-:W-:Y:S05]  /*bd70*/  BSYNC.RECONVERGENT B1 ;  /* 0x0000000000017941 */ /* 0x000fea0003800200 */
.L_x_8391:
[----:B------:R-:W-:Y:S02]  /*bd80*/  VIADD R29, R29, 0x4 ;  /* 0x000000041d1d7836 */ /* 0x000fe40000000000 */
[----:B------:R-:W-:Y:S01]  /*bd90*/  VIADD R28, R28, 0x2 ;  /* 0x000000021c1c7836 */ /* 0x000fe20000000000 */
[----:B------:R-:W-:Y:S06]  /*bda0*/  @P1 BRA `(.L_x_8394) ;  /* 0xffffffe000081947 */ /* 0x000fec000383ffff */
.L_x_8300:
[----:B------:R-:W-:Y:S05]  /*bdb0*/  BSYNC.RECONVERGENT B0 ;  /* 0x0000000000007941 */ /* 0x000fea0003800200 */
.L_x_8299:
[----:B------:R-:W-:Y:S01]  /*bdc0*/  PRMT R37, R53, 0x5432, R54 ;  /* 0x0000543235257816 */ /* 0x000fe20000000036 */
[----:B0-----:R-:W-:Y:S01]  /*bdd0*/  SHFL.DOWN PT, R28, R26, 0x10, 0x1f ;  /* 0x0a001f001a1c7f89 */ /* 0x001fe200000e0000 */
[----:B------:R-:W-:Y:S01]  /*bde0*/  PRMT R32, R70, 0x5432, R53 ;  /* 0x0000543246207816 */ /* 0x000fe20000000035 */
[----:B------:R-:W-:Y:S01]  /*bdf0*/  BSSY.RECONVERGENT B0, `(.L_x_8395) ;  /* 0x00002a8000007945 */ /* 0x000fe20003800200 */
[----:B------:R-:W-:Y:S01]  /*be00*/  ISETP.GE.AND P0, PT, R36, 0x10, PT ;  /* 0x000000102400780c */ /* 0x000fe20003f06270 */
        /* <DEDUP_REMOVED lines=105> */
[----:B------:R-:W-:Y:S01]  /*c4a0*/  FSETP.GT.FTZ.AND P0, PT, R46, R28, PT ;  /* 0x0000001c2e00720b */ /* 0x000fe20003f14000 */
[----:B0-----:R-:W-:Y:S01]  /*c4b0*/  IMAD.MOV.U32 R31, RZ, RZ, R26 ;  /* 0x000000ffff1f7224 */ /* 0x001fe200078e001a */
[----:B------:R-:W-:Y:S01]  /*c4c0*/  PRMT R33, R70, 0x7632, R33 ;  /* 0x0000763246217816 */ /* 0x000fe20000000021 */
[----:B------:R-:W-:Y:S01]  /*c4d0*/  IMAD.MOV.U32 R32, RZ, RZ, RZ ;  /* 0x000000ffff207224 */ /* 0x000fe200078e00ff */
[----:B------:R-:W-:Y:S02]  /*c4e0*/  FSEL R30, R28, R46, P0 ;  /* 0x0000002e1c1e7208 */ /* 0x000fe40000000000 */
[----:B------:R-:W-:-:S05]  /*c4f0*/  FSEL R46, R46, R28, P0 ;  /* 0x0000001c2e2e7208 */ /* 0x000fca0000000000 */
[----:B------:R-:W-:Y:S01]  /*c500*/  FADD.FTZ R28, -R46, R30 ;  /* 0x0000001e2e1c7221 */ /* 0x000fe20000010100 */
[----:B------:R-:W-:Y:S02]  /*c510*/  FSEL R30, R48, R29, P0 ;  /* 0x0000001d301e7208 */ /* 0x000fe40000000000 */
[----:B------:R-:W-:Y:S01]  /*c520*/  FSEL R48, R29, R48, P0 ;  /* 0x000000301d307208 */ /* 0x000fe20000000000 */
[----:B------:R-:W-:Y:S01]  /*c530*/  FMUL.FTZ R28, R28, 1.4426950216293334961 ;  /* 0x3fb8aa3b1c1c7820 */ /* 0x000fe20000410000 */
[----:B------:R-:W-:-:S05]  /*c540*/  IMAD.MOV.U32 R29, RZ, RZ, R50 ;  /* 0x000000ffff1d7224 */ /* 0x000fca00078e0032 */
[----:B------:R-:W0:Y:S02]  /*c550*/  MUFU.EX2 R28, R28 ;  /* 0x0000001c001c7308 */ /* 0x000e240000000800 */
[----:B0-----:R-:W-:Y:S01]  /*c560*/  FFMA.FTZ R48, R48, R28, R30 ;  /* 0x0000001c30307223 */ /* 0x001fe2000001001e */
[----:B------:R-:W-:-:S07]  /*c570*/  IMAD.MOV.U32 R28, RZ, RZ, R0 ;  /* 0x000000ffff1c7224 */ /* 0x000fce00078e0000 */
.L_x_8490:
        /* <DEDUP_REMOVED lines=20> */
.L_x_8398:
[----:B------:R-:W-:Y:S01]  /*c6c0*/  IMAD.MOV.U32 R26, RZ, RZ, R45 ;  /* 0x000000ffff1a7224 */ /* 0x000fe200078e002d */
[----:B------:R-:W-:Y:S01]  /*c6d0*/  PRMT R34, R70, 0x7610, R34 ;  /* 0x0000761046227816 */ /* 0x000fe20000000022 */
[----:B------:R-:W-:Y:S01]  /*c6e0*/  IMAD.MOV.U32 R45, RZ, RZ, R44 ;  /* 0x000000ffff2d7224 */ /* 0x000fe200078e002c */
[----:B------:R-:W-:-:S07]  /*c6f0*/  PRMT R70, R60, 0x7632, R70 ;  /* 0x000076323c467816 */ /* 0x000fce0000000046 */
.L_x_8399:
[----:B------:R-:W-:Y:S05]  /*c700*/  BSYNC.RECONVERGENT B1 ;  /* 0x0000000000017941 */ /* 0x000fea0003800200 */
.L_x_8397:
        /* <DEDUP_REMOVED lines=11> */
.L_x_8401:
[----:B------:R-:W-:Y:S01]  /*c7c0*/  IMAD.MOV.U32 R30, RZ, RZ, R26 ;  /* 0x000000ffff1e7224 */ /* 0x000fe200078e001a */
[----:B------:R-:W-:Y:S01]  /*c7d0*/  PRMT R34, R34, 0x5410, R34 ;  /* 0x0000541022227816 */ /* 0x000fe20000000022 */
[----:B------:R-:W-:Y:S01]  /*c7e0*/  IMAD.MOV.U32 R44, RZ, RZ, R43 ;  /* 0x000000ffff2c7224 */ /* 0x000fe200078e002b */
[----:B------:R-:W-:-:S07]  /*c7f0*/  PRMT R60, R60, 0x7610, R69 ;  /* 0x000076103c3c7816 */ /* 0x000fce0000000045 */
.L_x_8402:
[----:B------:R-:W-:Y:S05]  /*c800*/  BSYNC.RECONVERGENT B1 ;  /* 0x0000000000017941 */ /* 0x000fea0003800200 */
.L_x_8400:
        /* <DEDUP_REMOVED lines=11> */
.L_x_8404:
[----:B------:R-:W-:Y:S01]  /*c8c0*/  IMAD.MOV.U32 R26, RZ, RZ, R30 ;  /* 0x000000ffff1a7224 */ /* 0x000fe200078e001e */
[----:B------:R-:W-:Y:S01]  /*c8d0*/  PRMT R33, R33, 0x7610, R34 ;  /* 0x0000761021217816 */ /* 0x000fe20000000022 */
[----:B------:R-:W-:Y:S01]  /*c8e0*/  IMAD.MOV.U32 R43, RZ, RZ, R42 ;  /* 0x000000ffff2b7224 */ /* 0x000fe200078e002a */
[----:B------:R-:W-:-:S07]  /*c8f0*/  PRMT R69, R69, 0x5410, R69 ;  /* 0x0000541045457816 */ /* 0x000fce0000000045 */
.L_x_8405:
[----:B------:R-:W-:Y:S05]  /*c900*/  BSYNC.RECONVERGENT B1 ;  /* 0x0000000000017941 */ /* 0x000fea0003800200 */
.L_x_8403:
        /* <DEDUP_REMOVED lines=11> */
.L_x_8407:
[----:B------:R-:W-:Y:S01]  /*c9c0*/  IMAD.MOV.U32 R30, RZ, RZ, R26 ;  /* 0x000000ffff1e7224 */ /* 0x000fe200078e001a */
[----:B------:R-:W-:Y:S01]  /*c9d0*/  PRMT R34, R33, 0x7632, R34 ;  /* 0x0000763221227816 */ /* 0x000fe20000000022 */
[----:B------:R-:W-:Y:S01]  /*c9e0*/  IMAD.MOV.U32 R42, RZ, RZ, R41 ;  /* 0x000000ffff2a7224 */ /* 0x000fe200078e0029 */
[----:B------:R-:W-:-:S07]  /*c9f0*/  PRMT R69, R68, 0x7632, R69 ;  /* 0x0000763244457816 */ /* 0x000fce0000000045 */
.L_x_8408:
[----:B------:R-:W-:Y:S05]  /*ca00*/  BSYNC.RECONVERGENT B1 ;  /* 0x0000000000017941 */ /* 0x000fea0003800200 */
.L_x_8406:
        /* <DEDUP_REMOVED lines=11> */
.L_x_8410:
[----:B------:R-:W-:Y:S01]  /*cac0*/  IMAD.MOV.U32 R26, RZ, RZ, R30 ;  /* 0x000000ffff1a7224 */ /* 0x000fe200078e001e */
[----:B------:R-:W-:Y:S01]  /*cad0*/  PRMT R33, R33, 0x5410, R34 ;  /* 0x0000541021217816 */ /* 0x000fe20000000022 */
[----:B------:R-:W-:Y:S01]  /*cae0*/  IMAD.MOV.U32 R41, RZ, RZ, R40 ;  /* 0x000000ffff297224 */ /* 0x000fe200078e0028 */
[----:B------:R-:W-:-:S07]  /*caf0*/  PRMT R68, R68, 0x5410, R68 ;  /* 0x0000541044447816 */ /* 0x000fce0000000044 */
.L_x_8411:
[----:B------:R-:W-:Y:S05]  /*cb00*/  BSYNC.RECONVERGENT B1 ;  /* 0x0000000000017941 */ /* 0x000fea0003800200 */
.L_x_8409:
        /* <DEDUP_REMOVED lines=11> */
.L_x_8413:
[----:B------:R-:W-:Y:S01]  /*cbc0*/  IMAD.MOV.U32 R30, RZ, RZ, R26 ;  /* 0x000000ffff1e7224 */ /* 0x000fe200078e001a */
[----:B------:R-:W-:Y:S01]  /*cbd0*/  PRMT R34, R33, 0x7632, R34 ;  /* 0x0000763221227816 */ /* 0x000fe20000000022 */
[----:B------:R-:W-:Y:S01]  /*cbe0*/  IMAD.MOV.U32 R40, RZ, RZ, R3 ;  /* 0x000000ffff287224 */ /* 0x000fe200078e0003 */
[----:B------:R-:W-:-:S07]  /*cbf0*/  PRMT R68, R67, 0x7632, R68 ;  /* 0x0000763243447816 */ /* 0x000fce0000000044 */
.L_x_8414:
[----:B------:R-:W-:Y:S05]  /*cc00*/  BSYNC.RECONVERGENT B1 ;  /* 0x0000000000017941 */ /* 0x000fea0003800200 */
.L_x_8412:
        /* <DEDUP_REMOVED lines=11> */
.L_x_8416:
[----:B------:R-:W-:Y:S01]  /*ccc0*/  IMAD.MOV.U32 R26, RZ, RZ, R30 ;  /* 0x000000ffff1a7224 */ /* 0x000fe200078e001e */
[----:B------:R-:W-:Y:S01]  /*ccd0*/  PRMT R33, R33, 0x5410, R34 ;  /* 0x0000541021217816 */ /* 0x000fe20000000022 */
[----:B------:R-:W-:Y:S01]  /*cce0*/  IMAD.MOV.U32 R3, RZ, RZ, R2 ;  /* 0x000000ffff037224 */ /* 0x000fe200078e0002 */
[----:B------:R-:W-:-:S07]  /*ccf0*/  PRMT R67, R67, 0x5410, R67 ;  /* 0x0000541043437816 */ /* 0x000fce0000000043 */
.L_x_8417:
[----:B------:R-:W-:Y:S05]  /*cd00*/  BSYNC.RECONVERGENT B1 ;  /* 0x0000000000017941 */ /* 0x000fea0003800200 */
.L_x_8415:
        /* <DEDUP_REMOVED lines=11> */
.L_x_8419:
[----:B------:R-:W-:Y:S01]  /*cdc0*/  IMAD.MOV.U32 R30, RZ, RZ, R26 ;  /* 0x000000ffff1e7224 */ /* 0x000fe200078e001a */
[----:B------:R-:W-:Y:S01]  /*cdd0*/  PRMT R34, R34, 0x7610, R33 ;  /* 0x0000761022227816 */ /* 0x000fe20000000021 */
[----:B------:R-:W-:Y:S01]  /*cde0*/  IMAD.MOV.U32 R2, RZ, RZ, R5 ;  /* 0x000000ffff027224 */ /* 0x000fe200078e0005 */
[----:B------:R-:W-:-:S07]  /*cdf0*/  PRMT R67, R66, 0x7632, R67 ;  /* 0x0000763242437816 */ /* 0x000fce0000000043 */
.L_x_8420:
[----:B------:R-:W-:Y:S05]  /*ce00*/  BSYNC.RECONVERGENT B1 ;  /* 0x0000000000017941 */ /* 0x000fea0003800200 */
.L_x_8418:
        /* <DEDUP_REMOVED lines=11> */
.L_x_8422:
[----:B------:R-:W-:Y:S01]  /*cec0*/  IMAD.MOV.U32 R26, RZ, RZ, R30 ;  /* 0x000000ffff1a7224 */ /* 0x000fe200078e001e */
[----:B------:R-:W-:Y:S01]  /*ced0*/  PRMT R34, R34, 0x7632, R34 ;  /* 0x0000763222227816 */ /* 0x000fe20000000022 */
[----:B------:R-:W-:Y:S01]  /*cee0*/  IMAD.MOV.U32 R5, RZ, RZ, R4 ;  /* 0x000000ffff057224 */ /* 0x000fe200078e0004 */
[----:B------:R-:W-:-:S07]  /*cef0*/  PRMT R66, R66, 0x5410, R66 ;  /* 0x0000541042427816 */ /* 0x000fce0000000042 */
.L_x_8423:
[----:B------:R-:W-:Y:S05]  /*cf00*/  BSYNC.RECONVERGENT B1 ;  /* 0x0000000000017941 */ /* 0x000fea0003800200 */
.L_x_8421:
        /* <DEDUP_REMOVED lines=11> */
.L_x_8425:
[----:B------:R-:W-:Y:S01]  /*cfc0*/  IMAD.MOV.U32 R30, RZ, RZ, R26 ;  /* 0x000000ffff1e7224 */ /* 0x000fe200078e001a */
[----:B------:R-:W-:Y:S01]  /*cfd0*/  PRMT R35, R34, 0x7610, R35 ;  /* 0x0000761022237816 */ /* 0x000fe20000000023 */
[----:B------:R-:W-:Y:S01]  /*cfe0*/  IMAD.MOV.U32 R4, RZ, RZ, R7 ;  /* 0x000000ffff047224 */ /* 0x000fe200078e0007 */
[----:B------:R-:W-:-:S07]  /*cff0*/  PRMT R66, R65, 0x7632, R66 ;  /* 0x0000763241427816 */ /* 0x000fce0000000042 */
.L_x_8426:
[----:B------:R-:W-:Y:S05]  /*d000*/  BSYNC.RECONVERGENT B1 ;  /* 0x0000000000017941 */ /* 0x000fea0003800200 */
.L_x_8424:
        /* <DEDUP_REMOVED lines=11> */
.L_x_8428:
[----:B------:R-:W-:Y:S01]  /*d0c0*/  IMAD.MOV.U32 R26, RZ, RZ, R30 ;  /* 0x000000ffff1a7224 */ /* 0x000fe200078e001e */
[----:B------:R-:W-:Y:S01]  /*d0d0*/  PRMT R33, R33, 0x5410, R35 ;  /* 0x0000541021217816 */ /* 0x000fe20000000023 */
[----:B------:R-:W-:Y:S01]  /*d0e0*/  IMAD.MOV.U32 R7, RZ, RZ, R6 ;  /* 0x000000ffff077224 */ /* 0x000fe200078e0006 */
[----:B------:R-:W-:-:S07]  /*d0f0*/  PRMT R65, R65, 0x5410, R65 ;  /* 0x0000541041417816 */ /* 0x000fce0000000041 */
.L_x_8429:
[----:B------:R-:W-:Y:S05]  /*d100*/  BSYNC.RECONVERGENT B1 ;  /* 0x0000000000017941 */ /* 0x000fea0003800200 */
.L_x_8427:
        /* <DEDUP_REMOVED lines=11> */
.L_x_8431:
[----:B------:R-:W-:Y:S01]  /*d1c0*/  IMAD.MOV.U32 R30, RZ, RZ, R26 ;  /* 0x000000ffff1e7224 */ /* 0x000fe200078e001a */
[----:B------:R-:W-:Y:S01]  /*d1d0*/  PRMT R34, R34, 0x7610, R33 ;  /* 0x0000761022227816 */ /* 0x000fe20000000021 */
[----:B------:R-:W-:Y:S01]  /*d1e0*/  IMAD.MOV.U32 R6, RZ, RZ, R9 ;  /* 0x000000ffff067224 */ /* 0x000fe200078e0009 */
[----:B------:R-:W-:-:S07]  /*d1f0*/  PRMT R65, R64, 0x7632, R65 ;  /* 0x0000763240417816 */ /* 0x000fce0000000041 */
.L_x_8432:
[----:B------:R-:W-:Y:S05]  /*d200*/  BSYNC.RECONVERGENT B1 ;  /* 0x0000000000017941 */ /* 0x000fea0003800200 */
.L_x_8430:
        /* <DEDUP_REMOVED lines=11> */
.L_x_8434:
[----:B------:R-:W-:Y:S01]  /*d2c0*/  IMAD.MOV.U32 R26, RZ, RZ, R30 ;  /* 0x000000ffff1a7224 */ /* 0x000fe200078e001e */
[----:B------:R-:W-:Y:S01]  /*d2d0*/  PRMT R34, R34, 0x7632, R34 ;  /* 0x0000763222227816 */ /* 0x000fe20000000022 */
[----:B------:R-:W-:Y:S01]  /*d2e0*/  IMAD.MOV.U32 R9, RZ, RZ, R8 ;  /* 0x000000ffff097224 */ /* 0x000fe200078e0008 */
[----:B------:R-:W-:-:S07]  /*d2f0*/  PRMT R64, R64, 0x5410, R64 ;  /* 0x0000541040407816 */ /* 0x000fce0000000040 */
.L_x_8435:
[----:B------:R-:W-:Y:S05]  /*d300*/  BSYNC.RECONVERGENT B1 ;  /* 0x0000000000017941 */ /* 0x000fea0003800200 */
.L_x_8433:
        /* <DEDUP_REMOVED lines=11> */
.L_x_8437:
[----:B------:R-:W-:Y:S01]  /*d3c0*/  IMAD.MOV.U32 R30, RZ, RZ, R26 ;  /* 0x000000ffff1e7224 */ /* 0x000fe200078e001a */
[----:B------:R-:W-:Y:S01]  /*d3d0*/  PRMT R35, R34, 0x7610, R35 ;  /* 0x0000761022237816 */ /* 0x000fe20000000023 */
[----:B------:R-:W-:Y:S01]  /*d3e0*/  IMAD.MOV.U32 R8, RZ, RZ, R11 ;  /* 0x000000ffff087224 */ /* 0x000fe200078e000b */
[----:B------:R-:W-:-:S07]  /*d3f0*/  PRMT R64, R63, 0x7632, R64 ;  /* 0x000076323f407816 */ /* 0x000fce0000000040 */
.L_x_8438:
[----:B------:R-:W-:Y:S05]  /*d400*/  BSYNC.RECONVERGENT B1 ;  /* 0x0000000000017941 */ /* 0x000fea0003800200 */
.L_x_8436:
        /* <DEDUP_REMOVED lines=11> */
.L_x_8440:
[----:B------:R-:W-:Y:S01]  /*d4c0*/  IMAD.MOV.U32 R26, RZ, RZ, R30 ;  /* 0x000000ffff1a7224 */ /* 0x000fe200078e001e */
[----:B------:R-:W-:Y:S01]  /*d4d0*/  PRMT R33, R33, 0x5410, R35 ;  /* 0x0000541021217816 */ /* 0x000fe20000000023 */
[----:B------:R-:W-:Y:S01]  /*d4e0*/  IMAD.MOV.U32 R11, RZ, RZ, R10 ;  /* 0x000000ffff0b7224 */ /* 0x000fe200078e000a */
[----:B------:R-:W-:-:S07]  /*d4f0*/  PRMT R63, R63, 0x5410, R63 ;  /* 0x000054103f3f7816 */ /* 0x000fce000000003f */
.L_x_8441:
[----:B------:R-:W-:Y:S05]  /*d500*/  BSYNC.RECONVERGENT B1 ;  /* 0x0000000000017941 */ /* 0x000fea0003800200 */
.L_x_8439:
        /* <DEDUP_REMOVED lines=11> */
.L_x_8443:
[----:B------:R-:W-:Y:S01]  /*d5c0*/  IMAD.MOV.U32 R30, RZ, RZ, R26 ;  /* 0x000000ffff1e7224 */ /* 0x000fe200078e001a */
[----:B------:R-:W-:Y:S01]  /*d5d0*/  PRMT R34, R34, 0x7610, R33 ;  /* 0x0000761022227816 */ /* 0x000fe20000000021 */
[----:B------:R-:W-:Y:S01]  /*d5e0*/  IMAD.MOV.U32 R10, RZ, RZ, R13 ;  /* 0x000000ffff0a7224 */ /* 0x000fe200078e000d */
[----:B------:R-:W-:-:S07]  /*d5f0*/  PRMT R63, R62, 0x7632, R63 ;  /* 0x000076323e3f7816 */ /* 0x000fce000000003f */
.L_x_8444:
[----:B------:R-:W-:Y:S05]  /*d600*/  BSYNC.RECONVERGENT B1 ;  /* 0x0000000000017941 */ /* 0x000fea0003800200 */
.L_x_8442:
        /* <DEDUP_REMOVED lines=11> */
.L_x_8446:
[----:B------:R-:W-:Y:S01]  /*d6c0*/  IMAD.MOV.U32 R26, RZ, RZ, R30 ;  /* 0x000000ffff1a7224 */ /* 0x000fe200078e001e */
[----:B------:R-:W-:Y:S01]  /*d6d0*/  PRMT R34, R34, 0x7632, R34 ;  /* 0x0000763222227816 */ /* 0x000fe20000000022 */
[----:B------:R-:W-:Y:S01]  /*d6e0*/  IMAD.MOV.U32 R13, RZ, RZ, R12 ;  /* 0x000000ffff0d7224 */ /* 0x000fe200078e000c */
[----:B------:R-:W-:-:S07]  /*d6f0*/  PRMT R62, R62, 0x5410, R62 ;  /* 0x000054103e3e7816 */ /* 0x000fce000000003e */
.L_x_8447:
[----:B------:R-:W-:Y:S05]  /*d700*/  BSYNC.RECONVERGENT B1 ;  /* 0x0000000000017941 */ /* 0x000fea0003800200 */
.L_x_8445:
        /* <DEDUP_REMOVED lines=11> */
.L_x_8449:
[----:B------:R-:W-:Y:S01]  /*d7c0*/  IMAD.MOV.U32 R30, RZ, RZ, R26 ;  /* 0x000000ffff1e7224 */ /* 0x000fe200078e001a */
[----:B------:R-:W-:Y:S01]  /*d7d0*/  PRMT R35, R34, 0x7610, R35 ;  /* 0x0000761022237816 */ /* 0x000fe20000000023 */
[----:B------:R-:W-:Y:S01]  /*d7e0*/  IMAD.MOV.U32 R12, RZ, RZ, R15 ;  /* 0x000000ffff0c7224 */ /* 0x000fe200078e000f */
[----:B------:R-:W-:-:S07]  /*d7f0*/  PRMT R62, R61, 0x7632, R62 ;  /* 0x000076323d3e7816 */ /* 0x000fce000000003e */
.L_x_8450:
[----:B------:R-:W-:Y:S05]  /*d800*/  BSYNC.RECONVERGENT B1 ;  /* 0x0000000000017941 */ /* 0x000fea0003800200 */
.L_x_8448:
        /* <DEDUP_REMOVED lines=11> */
.L_x_8452:
[----:B------:R-:W-:Y:S01]  /*d8c0*/  IMAD.MOV.U32 R26, RZ, RZ, R30 ;  /* 0x000000ffff1a7224 */ /* 0x000fe200078e001e */
[----:B------:R-:W-:Y:S01]  /*d8d0*/  PRMT R33, R33, 0x5410, R35 ;  /* 0x0000541021217816 */ /* 0x000fe20000000023 */
[----:B------:R-:W-:Y:S01]  /*d8e0*/  IMAD.MOV.U32 R15, RZ, RZ, R14 ;  /* 0x000000ffff0f7224 */ /* 0x000fe200078e000e */
[----:B------:R-:W-:-:S07]  /*d8f0*/  PRMT R61, R61, 0x5410, R61 ;  /* 0x000054103d3d7816 */ /* 0x000fce000000003d */
.L_x_8453:
[----:B------:R-:W-:Y:S05]  /*d900*/  BSYNC.RECONVERGENT B1 ;  /* 0x0000000000017941 */ /* 0x000fea0003800200 */
.L_x_8451:
        /* <DEDUP_REMOVED lines=11> */
.L_x_8455:
[----:B------:R-:W-:Y:S01]  /*d9c0*/  IMAD.MOV.U32 R30, RZ, RZ, R26 ;  /* 0x000000ffff1e7224 */ /* 0x000fe200078e001a */
[----:B------:R-:W-:Y:S01]  /*d9d0*/  PRMT R34, R33, 0x7632, R34 ;  /* 0x0000763221227816 */ /* 0x000fe20000000022 */
[----:B------:R-:W-:Y:S01]  /*d9e0*/  IMAD.MOV.U32 R14, RZ, RZ, R17 ;  /* 0x000000ffff0e7224 */ /* 0x000fe200078e0011 */
[----:B------:R-:W-:-:S07]  /*d9f0*/  PRMT R61, R60, 0x7610, R61 ;  /* 0x000076103c3d7816 */ /* 0x000fce000000003d */
.L_x_8456:
[----:B------:R-:W-:Y:S05]  /*da00*/  BSYNC.RECONVERGENT B1 ;  /* 0x0000000000017941 */ /* 0x000fea0003800200 */
.L_x_8454:
        /* <DEDUP_REMOVED lines=11> */
.L_x_8458:
[----:B------:R-:W-:Y:S01]  /*dac0*/  IMAD.MOV.U32 R26, RZ, RZ, R30 ;  /* 0x000000ffff1a7224 */ /* 0x000fe200078e001e */
[----:B------:R-:W-:Y:S01]  /*dad0*/  PRMT R35, R34, 0x7610, R35 ;  /* 0x0000761022237816 */ /* 0x000fe20000000023 */
[----:B------:R-:W-:Y:S01]  /*dae0*/  IMAD.MOV.U32 R17, RZ, RZ, R16 ;  /* 0x000000ffff117224 */ /* 0x000fe200078e0010 */
[----:B------:R-:W-:-:S07]  /*daf0*/  PRMT R60, R57, 0x7610, R60 ;  /* 0x00007610393c7816 */ /* 0x000fce000000003c */
.L_x_8459:
[----:B------:R-:W-:Y:S05]  /*db00*/  BSYNC.RECONVERGENT B1 ;  /* 0x0000000000017941 */ /* 0x000fea0003800200 */
.L_x_8457:
        /* <DEDUP_REMOVED lines=11> */
.L_x_8461:
[----:B------:R-:W-:Y:S01]  /*dbc0*/  IMAD.MOV.U32 R30, RZ, RZ, R26 ;  /* 0x000000ffff1e7224 */ /* 0x000fe200078e001a */
[----:B------:R-:W-:Y:S01]  /*dbd0*/  PRMT R33, R33, 0x5410, R35 ;  /* 0x0000541021217816 */ /* 0x000fe20000000023 */
[----:B------:R-:W-:Y:S01]  /*dbe0*/  IMAD.MOV.U32 R16, RZ, RZ, R19 ;  /* 0x000000ffff107224 */ /* 0x000fe200078e0013 */
[----:B------:R-:W-:-:S07]  /*dbf0*/  PRMT R57, R57, 0x7632, R57 ;  /* 0x0000763239397816 */ /* 0x000fce0000000039 */
.L_x_8462:
[----:B------:R-:W-:Y:S05]  /*dc00*/  BSYNC.RECONVERGENT B1 ;  /* 0x0000000000017941 */ /* 0x000fea0003800200 */
.L_x_8460:
        /* <DEDUP_REMOVED lines=11> */
.L_x_8464:
[----:B------:R-:W-:Y:S01]  /*dcc0*/  IMAD.MOV.U32 R26, RZ, RZ, R30 ;  /* 0x000000ffff1a7224 */ /* 0x000fe200078e001e */
[----:B------:R-:W-:Y:S01]  /*dcd0*/  PRMT R34, R34, 0x7610, R33 ;  /* 0x0000761022227816 */ /* 0x000fe20000000021 */
[----:B------:R-:W-:Y:S01]  /*dce0*/  IMAD.MOV.U32 R19, RZ, RZ, R18 ;  /* 0x000000ffff137224 */ /* 0x000fe200078e0012 */
[----:B------:R-:W-:-:S07]  /*dcf0*/  PRMT R57, R57, 0x7610, R56 ;  /* 0x0000761039397816 */ /* 0x000fce0000000038 */
.L_x_8465:
[----:B------:R-:W-:Y:S05]  /*dd00*/  BSYNC.RECONVERGENT B1 ;  /* 0x0000000000017941 */ /* 0x000fea0003800200 */
.L_x_8463:
        /* <DEDUP_REMOVED lines=11> */
.L_x_8467:
[----:B------:R-:W-:Y:S01]  /*ddc0*/  IMAD.MOV.U32 R30, RZ, RZ, R26 ;  /* 0x000000ffff1e7224 */ /* 0x000fe200078e001a */
[----:B------:R-:W-:Y:S01]  /*ddd0*/  PRMT R34, R34, 0x7632, R34 ;  /* 0x0000763222227816 */ /* 0x000fe20000000022 */
[----:B------:R-:W-:Y:S01]  /*dde0*/  IMAD.MOV.U32 R18, RZ, RZ, R21 ;  /* 0x000000ffff127224 */ /* 0x000fe200078e0015 */
[----:B------:R-:W-:-:S07]  /*ddf0*/  PRMT R56, R56, 0x5410, R56 ;  /* 0x0000541038387816 */ /* 0x000fce0000000038 */
.L_x_8468:
[----:B------:R-:W-:Y:S05]  /*de00*/  BSYNC.RECONVERGENT B1 ;  /* 0x0000000000017941 */ /* 0x000fea0003800200 */
.L_x_8466:
        /* <DEDUP_REMOVED lines=11> */
.L_x_8470:
[----:B------:R-:W-:Y:S01]  /*dec0*/  IMAD.MOV.U32 R26, RZ, RZ, R30 ;  /* 0x000000ffff1a7224 */ /* 0x000fe200078e001e */
[----:B------:R-:W-:Y:S01]  /*ded0*/  PRMT R35, R34, 0x7610, R35 ;  /* 0x0000761022237816 */ /* 0x000fe20000000023 */
[----:B------:R-:W-:Y:S01]  /*dee0*/  IMAD.MOV.U32 R21, RZ, RZ, R20 ;  /* 0x000000ffff157224 */ /* 0x000fe200078e0014 */
[----:B------:R-:W-:-:S07]  /*def0*/  PRMT R56, R55, 0x7610, R56 ;  /* 0x0000761037387816 */ /* 0x000fce0000000038 */
.L_x_8471:
[----:B------:R-:W-:Y:S05]  /*df00*/  BSYNC.RECONVERGENT B1 ;  /* 0x0000000000017941 */ /* 0x000fea0003800200 */
.L_x_8469:
        /* <DEDUP_REMOVED lines=11> */
.L_x_8473:
[----:B------:R-:W-:Y:S01]  /*dfc0*/  IMAD.MOV.U32 R30, RZ, RZ, R26 ;  /* 0x000000ffff1e7224 */ /* 0x000fe200078e001a */
[----:B------:R-:W-:Y:S01]  /*dfd0*/  PRMT R33, R33, 0x5410, R35 ;  /* 0x0000541021217816 */ /* 0x000fe20000000023 */
[----:B------:R-:W-:Y:S01]  /*dfe0*/  IMAD.MOV.U32 R20, RZ, RZ, R23 ;  /* 0x000000ffff147224 */ /* 0x000fe200078e0017 */
[----:B------:R-:W-:-:S07]  /*dff0*/  PRMT R55, R55, 0x7632, R55 ;  /* 0x0000763237377816 */ /* 0x000fce0000000037 */
.L_x_8474:
[----:B------:R-:W-:Y:S05]  /*e000*/  BSYNC.RECONVERGENT B1 ;  /* 0x0000000000017941 */ /* 0x000fea0003800200 */
.L_x_8472:
        /* <DEDUP_REMOVED lines=11> */
.L_x_8476:
[----:B------:R-:W-:Y:S01]  /*e0c0*/  IMAD.MOV.U32 R26, RZ, RZ, R30 ;  /* 0x000000ffff1a7224 */ /* 0x000fe200078e001e */
[----:B------:R-:W-:Y:S01]  /*e0d0*/  PRMT R34, R34, 0x7610, R33 ;  /* 0x0000761022227816 */ /* 0x000fe20000000021 */
[----:B------:R-:W-:Y:S01]  /*e0e0*/  IMAD.MOV.U32 R23, RZ, RZ, R22 ;  /* 0x000000ffff177224 */ /* 0x000fe200078e0016 */
[----:B------:R-:W-:-:S07]  /*e0f0*/  PRMT R55, R55, 0x7610, R54 ;  /* 0x0000761037377816 */ /* 0x000fce0000000036 */
.L_x_8477:
[----:B------:R-:W-:Y:S05]  /*e100*/  BSYNC.RECONVERGENT B1 ;  /* 0x0000000000017941 */ /* 0x000fea0003800200 */
.L_x_8475:
        /* <DEDUP_REMOVED lines=11> */
.L_x_8479:
[----:B------:R-:W-:Y:S01]  /*e1c0*/  IMAD.MOV.U32 R30, RZ, RZ, R26 ;  /* 0x000000ffff1e7224 */ /* 0x000fe200078e001a */
[----:B------:R-:W-:Y:S01]  /*e1d0*/  PRMT R34, R34, 0x7632, R34 ;  /* 0x0000763222227816 */ /* 0x000fe20000000022 */
[----:B------:R-:W-:Y:S01]  /*e1e0*/  IMAD.MOV.U32 R22, RZ, RZ, R25 ;  /* 0x000000ffff167224 */ /* 0x000fe200078e0019 */
[----:B------:R-:W-:-:S07]  /*e1f0*/  PRMT R54, R54, 0x5410, R54 ;  /* 0x0000541036367816 */ /* 0x000fce0000000036 */
.L_x_8480:
[----:B------:R-:W-:Y:S05]  /*e200*/  BSYNC.RECONVERGENT B1 ;  /* 0x0000000000017941 */ /* 0x000fea0003800200 */
.L_x_8478:
        /* <DEDUP_REMOVED lines=11> */
.L_x_8482:
[----:B------:R-:W-:Y:S01]  /*e2c0*/  IMAD.MOV.U32 R26, RZ, RZ, R30 ;  /* 0x000000ffff1a7224 */ /* 0x000fe200078e001e */
[----:B------:R-:W-:Y:S01]  /*e2d0*/  PRMT R35, R34, 0x7610, R35 ;  /* 0x0000761022237816 */ /* 0x000fe20000000023 */
[----:B------:R-:W-:Y:S01]  /*e2e0*/  IMAD.MOV.U32 R25, RZ, RZ, R24 ;  /* 0x000000ffff197224 */ /* 0x000fe200078e0018 */
[----:B------:R-:W-:-:S07]  /*e2f0*/  PRMT R54, R53, 0x7632, R54 ;  /* 0x0000763235367816 */ /* 0x000fce0000000036 */
.L_x_8483:
[----:B------:R-:W-:Y:S05]  /*e300*/  BSYNC.RECONVERGENT B1 ;  /* 0x0000000000017941 */ /* 0x000fea0003800200 */
.L_x_8481:
        /* <DEDUP_REMOVED lines=11> */
.L_x_8485:
[----:B------:R-:W-:Y:S01]  /*e3c0*/  IMAD.MOV.U32 R30, RZ, RZ, R26 ;  /* 0x000000ffff1e7224 */ /* 0x000fe200078e001a */
[----:B------:R-:W-:Y:S01]  /*e3d0*/  PRMT R34, R35, 0x7610, R34 ;  /* 0x0000761023227816 */ /* 0x000fe20000000022 */
[----:B------:R-:W-:Y:S01]  /*e3e0*/  IMAD.MOV.U32 R24, RZ, RZ, R27 ;  /* 0x000000ffff187224 */ /* 0x000fe200078e001b */
[----:B------:R-:W-:-:S07]  /*e3f0*/  PRMT R53, R53, 0x5410, R53 ;  /* 0x0000541035357816 */ /* 0x000fce0000000035 */
.L_x_8486:
[----:B------:R-:W-:Y:S05]  /*e400*/  BSYNC.RECONVERGENT B1 ;  /* 0x0000000000017941 */ /* 0x000fea0003800200 */
.L_x_8484:
        /* <DEDUP_REMOVED lines=11> */
.L_x_8488:
[----:B------:R-:W-:Y:S01]  /*e4c0*/  PRMT R53, R33, 0x7610, R53 ;  /* 0x0000761021357816 */ /* 0x000fe20000000035 */
[----:B------:R-:W-:Y:S01]  /*e4d0*/  IMAD.MOV.U32 R27, RZ, RZ, R31 ;  /* 0x000000ffff1b7224 */ /* 0x000fe200078e001f */
[----:B------:R-:W-:Y:S01]  /*e4e0*/  PRMT R70, R70, 0x5410, R34 ;  /* 0x0000541046467816 */ /* 0x000fe20000000022 */
[--C-:B------:R-:W-:Y:S01]  /*e4f0*/  IMAD.MOV.U32 R26, RZ, RZ, R30.reuse ;  /* 0x000000ffff1a7224 */ /* 0x100fe200078e001e */
[----:B------:R-:W-:Y:S01]  /*e500*/  PRMT R33, R34, 0x7610, R33 ;  /* 0x0000761022217816 */ /* 0x000fe20000000021 */
[----:B------:R-:W-:-:S07]  /*e510*/  IMAD.MOV.U32 R31, RZ, RZ, R30 ;  /* 0x000000ffff1f7224 */ /* 0x000fce00078e001e */
.L_x_8489:
[----:B------:R-:W-:Y:S05]  /*e520*/  BSYNC.RECONVERGENT B1 ;  /* 0x0000000000017941 */ /* 0x000fea0003800200 */
.L_x_8487:
[----:B------:R-:W-:Y:S02]  /*e530*/  VIADD R29, R29, 0x4 ;  /* 0x000000041d1d7836 */ /* 0x000fe40000000000 */
[----:B------:R-:W-:Y:S01]  /*e540*/  VIADD R28, R28, 0x2 ;  /* 0x000000021c1c7836 */ /* 0x000fe20000000000 */
[----:B------:R-:W-:Y:S06]  /*e550*/  @P1 BRA `(.L_x_8490) ;  /* 0xffffffe000081947 */ /* 0x000fec000383ffff */
[----:B------:R-:W-:-:S13]  /*e560*/  ISETP.NE.AND P0, PT, R36, RZ, PT ;  /* 0x000000ff2400720c */ /* 0x000fda0003f05270 */
[----:B------:R-:W-:Y:S05]  /*e570*/  @P0 BRA `(.L_x_8396) ;  /* 0x0000000000bc0947 */ /* 0x000fea0003800000 */
[----:B------:R-:W0:Y:S01]  /*e580*/  S2R R28, SR_CgaCtaId ;  /* 0x00000000001c7919 */ /* 0x000e220000008800 */
[----:B------:R-:W-:Y:S01]  /*e590*/  MOV R29, 0x400 ;  /* 0x00000400001d7802 */ /* 0x000fe20000000f00 */
[----:B------:R-:W-:Y:S01]  /*e5a0*/  IMAD.MOV.U32 R47, RZ, RZ, R48 ;  /* 0x000000ffff2f7224 */ /* 0x000fe200078e0030 */
[----:B------:R-:W-:Y:S02]  /*e5b0*/  SHF.R.U32.HI R32, RZ, 0x5, R51 ;  /* 0x00000005ff207819 */ /* 0x000fe40000011633 */
[----:B------:R-:W-:Y:S02]  /*e5c0*/  PRMT R30, R70, 0x5432, R53 ;  /* 0x00005432461e7816 */ /* 0x000fe40000000035 */
[----:B------:R-:W-:Y:S02]  /*e5d0*/  PRMT R31, R53, 0x5432, R54 ;  /* 0x00005432351f7816 */ /* 0x000fe40000000036 */
[----:B0-----:R-:W-:Y:S02]  /*e5e0*/  LEA R28, R28, R29, 0x18 ;  /* 0x0000001d1c1c7211 */ /* 0x001fe400078ec0ff */
[----:B------:R-:W-:-:S03]  /*e5f0*/  PRMT R29, R55, 0x5410, R56 ;  /* 0x00005410371d7816 */ /* 0x000fc60000000038 */
[----:B------:R-:W-:Y:S01]  /*e600*/  IMAD R32, R32, 0xc8, R28 ;  /* 0x000000c820207824 */ /* 0x000fe200078e021c */
[----:B------:R-:W-:-:S04]  /*e610*/  PRMT R28, R54, 0x7632, R55 ;  /* 0x00007632361c7816 */ /* 0x000fc80000000037 */
[----:B------:R0:W-:Y:S04]  /*e620*/  STS.64 [R32+0x90], R30 ;  /* 0x0000901e20007388 */ /* 0x0001e80000000a00 */
[----:B------:R1:W-:Y:S04]  /*e630*/  STS.64 [R32+0x98], R28 ;  /* 0x0000981c20007388 */ /* 0x0003e80000000a00 */
[----:B------:R-:W-:Y:S01]  /*e640*/  STS.64 [R32+0x8], R46 ;  /* 0x0000082e20007388 */ /* 0x000fe20000000a00 */
[----:B0-----:R-:W-:-:S03]  /*e650*/  PRMT R30, R56, 0x7632, R57 ;  /* 0x00007632381e7816 */ /* 0x001fc60000000039 */
[----:B------:R-:W-:Y:S01]  /*e660*/  STS.64 [R32+0x10], R26 ;  /* 0x0000101a20007388 */ /* 0x000fe20000000a00 */
[----:B------:R-:W-:Y:S01]  /*e670*/  PRMT R31, R57, 0x5410, R60 ;  /* 0x00005410391f7816 */ /* 0x000fe2000000003c */
[----:B-1----:R-:W-:Y:S02]  /*e680*/  IMAD.MOV.U32 R28, RZ, RZ, R61 ;  /* 0x000000ffff1c7224 */ /* 0x002fe400078e003d */
        /* <DEDUP_REMOVED lines=28> */
[----:B------:R-:W-:-:S05]  /*e850*/  PRMT R29, R60, 0x5432, R70 ;  /* 0x000054323c1d7816 */ /* 0x000fca0000000046 */
[----:B------:R1:W-:Y:S02]  /*e860*/  STS.64 [R32+0xc8], R28 ;  /* 0x0000c81c20007388 */ /* 0x0003e40000000a00 */
.L_x_8396:
[----:B------:R-:W-:Y:S05]  /*e870*/  BSYNC.RECONVERGENT B0 ;  /* 0x0000000000007941 */ /* 0x000fea0003800200 */
.L_x_8395:
[----:B------:R-:W-:Y:S01]  /*e880*/  BAR.SYNC.DEFER_BLOCKING 0x0 ;  /* 0x0000000000007b1d */ /* 0x000fe20000010000 */
[----:B------:R-:W-:-:S05]  /*e890*/  ISETP.NE.AND P0, PT, R51, RZ, PT ;  /* 0x000000ff3300720c */ /* 0x000fca0003f05270 */
[----:B------:R-:W-:Y:S08]  /*e8a0*/  BSSY.RECONVERGENT B0, `(.L_x_8491) ;  /* 0x00006af000007945 */ /* 0x000ff00003800200 */
[----:B------:R-:W-:Y:S05]  /*e8b0*/  @P0 BRA `(.L_x_8492) ;  /* 0x0000006800b40947 */ /* 0x000fea0003800000 */
[----:B------:R-:W2:Y:S01]  /*e8c0*/  S2UR UR5, SR_CgaCtaId ;  /* 0x00000000000579c3 */ /* 0x000ea20000008800 */
[----:B------:R-:W-:Y:S02]  /*e8d0*/  UMOV UR4, 0x400 ;  /* 0x0000040000047882 */ /* 0x000fe40000000000 */
[----:B--2---:R-:W-:-:S09]  /*e8e0*/  ULEA UR4, UR5, UR4, 0x18 ;  /* 0x0000000405047291 */ /* 0x004fd2000f8ec0ff */
[----:B01----:R-:W0:Y:S04]  /*e8f0*/  LDS.128 R28, [UR4+0x180] ;  /* 0x00018004ff1c7984 */ /* 0x003e280008000c00 */
[----:B------:R-:W-:Y:S04]  /*e900*/  LDS.128 R32, [UR4+0x170] ;  /* 0x00017004ff207984 */ /* 0x000fe80008000c00 */
[----:B------:R-:W1:Y:S01]  /*e910*/  LDS.128 R36, [UR4+0x160] ;  /* 0x00016004ff247984 */ /* 0x000e620008000c00 */
[----:B0-----:R-:W-:-:S03]  /*e920*/  IMAD.MOV.U32 R58, RZ, RZ, R30 ;  /* 0x000000ffff3a7224 */ /* 0x001fc600078e001e */
[----:B------:R-:W-:Y:S01]  /*e930*/  STL.64 [R0+0xb0], R28 ;  /* 0x0000b01c00007387 */ /* 0x000fe20000100a00 */
[----:B------:R-:W-:-:S03]  /*e940*/  IMAD.MOV.U32 R59, RZ, RZ, R31 ;  /* 0x000000ffff3b7224 */ /* 0x000fc600078e001f */
[----:B------:R-:W0:Y:S04]  /*e950*/  LDS.128 R28, [UR4+0x150] ;  /* 0x00015004ff1c7984 */ /* 0x000e280008000c00 */
[----:B------:R2:W-:Y:S04]  /*e960*/  STL.64 [R0+0xb8], R58 ;  /* 0x0000b83a00007387 */ /* 0x0005e80000100a00 */
[----:B-1----:R-:W-:Y:S04]  /*e970*/  STL.64 [R0+0x90], R36 ;  /* 0x0000902400007387 */ /* 0x002fe80000100a00 */
[----:B------:R-:W-:Y:S01]  /*e980*/  STL.64 [R0+0xa0], R32 ;  /* 0x0000a02000007387 */ /* 0x000fe20000100a00 */
[----:B--2---:R-:W-:-:S02]  /*e990*/  IMAD.MOV.U32 R58, RZ, RZ, R34 ;  /* 0x000000ffff3a7224 */ /* 0x004fc400078e0022 */
[----:B------:R-:W-:Y:S02]  /*e9a0*/  IMAD.MOV.U32 R59, RZ, RZ, R35 ;  /* 0x000000ffff3b7224 */ /* 0x000fe400078e0023 */
[----:B------:R-:W1:Y:S04]  /*e9b0*/  LDS.128 R32, [UR4+0x130] ;  /* 0x00013004ff207984 */ /* 0x000e680008000c00 */
[----:B------:R2:W-:Y:S02]  /*e9c0*/  STL.64 [R0+0xa8], R58 ;  /* 0x0000a83a00007387 */ /* 0x0005e40000100a00 */
[----:B--2---:R-:W-:Y:S02]  /*e9d0*/  IMAD.MOV.U32 R58, RZ, RZ, R38 ;  /* 0x000000ffff3a7224 */ /* 0x004fe400078e0026 */
[----:B------:R-:W-:-:S02]  /*e9e0*/  IMAD.MOV.U32 R59, RZ, RZ, R39 ;  /* 0x000000ffff3b7224 */ /* 0x000fc400078e0027 */
[----:B------:R-:W2:Y:S04]  /*e9f0*/  LDS.128 R36, [UR4+0x140] ;  /* 0x00014004ff247984 */ /* 0x000ea80008000c00 */
[----:B------:R3:W-:Y:S04]  /*ea00*/  STL.64 [R0+0x98], R58 ;  /* 0x0000983a00007387 */ /* 0x0007e80000100a00 */
[----:B0-----:R-:W-:Y:S01]  /*ea10*/  STL.64 [R0+0x80], R28 ;  /* 0x0000801c00007387 */ /* 0x001fe20000100a00 */
[----:B---3--:R-:W-:Y:S02]  /*ea20*/  IMAD.MOV.U32 R58, RZ, RZ, R30 ;  /* 0x000000ffff3a7224 */ /* 0x008fe400078e001e */
[----:B------:R-:W-:-:S02]  /*ea30*/  IMAD.MOV.U32 R59, RZ, RZ, R31 ;  /* 0x000000ffff3b7224 */ /* 0x000fc400078e001f */
[----:B------:R-:W0:Y:S04]  /*ea40*/  LDS.128 R28, [UR4+0x110] ;  /* 0x00011004ff1c7984 */ /* 0x000e280008000c00 */
[----:B------:R-:W-:Y:S04]  /*ea50*/  STL.64 [R0+0x88], R58 ;  /* 0x0000883a00007387 */ /* 0x000fe80000100a00 */
[----:B-1----:R-:W-:Y:S04]  /*ea60*/  STL.64 [R0+0x60], R32 ;  /* 0x0000602000007387 */ /* 0x002fe80000100a00 */
[----:B------:R-:W-:Y:S04]  /*ea70*/  STL.64 [R0+0x68], R34 ;  /* 0x0000682200007387 */ /* 0x000fe80000100a00 */
[----:B------:R-:W1:Y:S04]  /*ea80*/  LDS.128 R32, [UR4+0xf0] ;  /* 0x0000f004ff207984 */ /* 0x000e680008000c00 */
[----:B--2---:R-:W-:Y:S04]  /*ea90*/  STL.64 [R0+0x70], R36 ;  /* 0x0000702400007387 */ /* 0x004fe80000100a00 */
[----:B------:R-:W-:Y:S04]  /*eaa0*/  STL.64 [R0+0x78], R38 ;  /* 0x0000782600007387 */ /* 0x000fe80000100a00 */
[----:B------:R-:W2:Y:S04]  /*eab0*/  LDS.128 R36, [UR4+0x120] ;  /* 0x00012004ff247984 */ /* 0x000ea80008000c00 */
[----:B------:R-:W3:Y:S04]  /*eac0*/  LDS.64 R58, [UR4+0x190] ;  /* 0x00019004ff3a7984 */ /* 0x000ee80008000a00 */
[----:B0-----:R-:W-:Y:S04]  /*ead0*/  STL.64 [R0+0x40], R28 ;  /* 0x0000401c00007387 */ /* 0x001fe80000100a00 */
[----:B------:R-:W-:Y:S04]  /*eae0*/  STL.64 [R0+0x48], R30 ;  /* 0x0000481e00007387 */ /* 0x000fe80000100a00 */
[----:B------:R-:W0:Y:S04]  /*eaf0*/  LDS.128 R28, [UR4+0xe0] ;  /* 0x0000e004ff1c7984 */ /* 0x000e280008000c00 */
[----:B-1----:R-:W-:Y:S04]  /*eb00*/  STL.64 [R0+0x20], R32 ;  /* 0x0000202000007387 */ /* 0x002fe80000100a00 */
[----:B------:R-:W-:Y:S04]  /*eb10*/  STL.64 [R0+0x28], R34 ;  /* 0x0000282200007387 */ /* 0x000fe80000100a00 */
[----:B--2---:R-:W-:Y:S04]  /*eb20*/  STL.64 [R0+0x50], R36 ;  /* 0x0000502400007387 */ /* 0x004fe80000100a00 */
[----:B------:R-:W-:Y:S04]  /*eb30*/  STL.64 [R0+0x58], R38 ;  /* 0x0000582600007387 */ /* 0x000fe80000100a00 */
[----:B------:R-:W1:Y:S04]  /*eb40*/  LDS.128 R36, [UR4+0x100] ;  /* 0x00010004ff247984 */ /* 0x000e680008000c00 */
[----:B---3--:R-:W-:Y:S04]  /*eb50*/  STL.64 [R0+0xc0], R58 ;  /* 0x0000c03a00007387 */ /* 0x008fe80000100a00 */
[----:B0-----:R0:W-:Y:S04]  /*eb60*/  STL.64 [R0+0x10], R28 ;  /* 0x0000101c00007387 */ /* 0x0011e80000100a00 */
[----:B------:R2:W-:Y:S01]  /*eb70*/  STL.64 [R0+0x18], R30 ;  /* 0x0000181e00007387 */ /* 0x0005e20000100a00 */
[----:B0-----:R-:W-:-:S02]  /*eb80*/  IMAD.MOV.U32 R29, RZ, RZ, R50 ;  /* 0x000000ffff1d7224 */ /* 0x001fc400078e0032 */
[----:B--2---:R-:W-:Y:S01]  /*eb90*/  IMAD.MOV.U32 R31, RZ, RZ, RZ ;  /* 0x000000ffff1f7224 */ /* 0x004fe200078e00ff */
[----:B-1----:R-:W-:Y:S04]  /*eba0*/  STL.64 [R0+0x30], R36 ;  /* 0x0000302400007387 */ /* 0x002fe80000100a00 */
[----:B------:R-:W-:Y:S04]  /*ebb0*/  STL.64 [R0+0x38], R38 ;  /* 0x0000382600007387 */ /* 0x000fe80000100a00 */
[----:B------:R-:W0:Y:S02]  /*ebc0*/  LDS.128 R36, [UR4+0xd0] ;  /* 0x0000d004ff247984 */ /* 0x000e240008000c00 */
[----:B0-----:R-:W-:-:S02]  /*ebd0*/  FSETP.GT.FTZ.AND P0, PT, R46, R36, PT ;  /* 0x000000242e00720b */ /* 0x001fc40003f14000 */
[----:B------:R-:W-:Y:S02]  /*ebe0*/  STL.64 [R0+0x8], R38 ;  /* 0x0000082600007387 */ /* 0x000fe40000100a00 */
[----:B------:R-:W-:Y:S02]  /*ebf0*/  FSEL R49, R46, R36, P0 ;  /* 0x000000242e317208 */ /* 0x000fe40000000000 */
[----:B------:R0:W-:Y:S01]  /*ec00*/  STL.64 [R0], R36 ;  /* 0x0000002400007387 */ /* 0x0001e20000100a00 */
[----:B------:R-:W-:Y:S02]  /*ec10*/  FSEL R28, R36, R46, P0 ;  /* 0x0000002e241c7208 */ /* 0x000fe40000000000 */
[----:B------:R-:W-:-:S03]  /*ec20*/  FSEL R71, R48, R37, P0 ;  /* 0x0000002530477208 */ /* 0x000fc60000000000 */
[----:B------:R-:W-:-:S04]  /*ec30*/  FADD.FTZ R28, -R49, R28 ;  /* 0x0000001c311c7221 */ /* 0x000fc80000010100 */
[----:B------:R-:W-:Y:S01]  /*ec40*/  FMUL.FTZ R28, R28, 1.4426950216293334961 ;  /* 0x3fb8aa3b1c1c7820 */ /* 0x000fe20000410000 */
[----:B0-----:R-:W-:-:S05]  /*ec50*/  FSEL R37, R37, R48, P0 ;  /* 0x0000003025257208 */ /* 0x001fca0000000000 */
[----:B------:R-:W0:Y:S02]  /*ec60*/  MUFU.EX2 R28, R28 ;  /* 0x0000001c001c7308 */ /* 0x000e240000000800 */
[----:B0-----:R-:W-:Y:S01]  /*ec70*/  FFMA.FTZ R71, R37, R28, R71 ;  /* 0x0000001c25477223 */ /* 0x001fe20000010047 */
[----:B------:R-:W-:-:S07]  /*ec80*/  IMAD.MOV.U32 R28, RZ, RZ, R0 ;  /* 0x000000ffff1c7224 */ /* 0x000fce00078e0000 */
.L_x_8586:
        /* <DEDUP_REMOVED lines=20> */
.L_x_8494:
[----:B------:R-:W-:Y:S01]  /*edd0*/  IMAD.MOV.U32 R32, RZ, RZ, R45 ;  /* 0x000000ffff207224 */ /* 0x000fe200078e002d */
[----:B------:R-:W-:Y:S01]  /*ede0*/  PRMT R33, R70, 0x7610, R33 ;  /* 0x0000761046217816 */ /* 0x000fe20000000021 */
[----:B------:R-:W-:Y:S01]  /*edf0*/  IMAD.MOV.U32 R45, RZ, RZ, R44 ;  /* 0x000000ffff2d7224 */ /* 0x000fe200078e002c */
[----:B------:R-:W-:-:S07]  /*ee00*/  PRMT R70, R60, 0x7632, R70 ;  /* 0x000076323c467816 */ /* 0x000fce0000000046 */
.L_x_8495:
[----:B------:R-:W-:Y:S05]  /*ee10*/  BSYNC.RECONVERGENT B1 ;  /* 0x0000000000017941 */ /* 0x000fea0003800200 */
.L_x_8493:
        /* <DEDUP_REMOVED lines=11> */
.L_x_8497:
[----:B------:R-:W-:Y:S01]  /*eed0*/  IMAD.MOV.U32 R30, RZ, RZ, R32 ;  /* 0x000000ffff1e7224 */ /* 0x000fe200078e0020 */
[----:B------:R-:W-:Y:S01]  /*eee0*/  PRMT R34, R33, 0x7610, R34 ;  /* 0x0000761021227816 */ /* 0x000fe20000000022 */
[----:B------:R-:W-:Y:S01]  /*eef0*/  IMAD.MOV.U32 R44, RZ, RZ, R43 ;  /* 0x000000ffff2c7224 */ /* 0x000fe200078e002b */
[----:B------:R-:W-:-:S07]  /*ef00*/  PRMT R60, R60, 0x7610, R69 ;  /* 0x000076103c3c7816 */ /* 0x000fce0000000045 */
.L_x_8498:
[----:B------:R-:W-:Y:S05]  /*ef10*/  BSYNC.RECONVERGENT B1 ;  /* 0x0000000000017941 */ /* 0x000fea0003800200 */
.L_x_8496:
        /* <DEDUP_REMOVED lines=11> */
.L_x_8500:
[----:B------:R-:W-:Y:S01]  /*efd0*/  IMAD.MOV.U32 R32, RZ, RZ, R30 ;  /* 0x000000ffff207224 */ /* 0x000fe200078e001e */
[----:B------:R-:W-:Y:S01]  /*efe0*/  PRMT R33, R33, 0x5410, R34 ;  /* 0x0000541021217816 */ /* 0x000fe20000000022 */
[----:B------:R-:W-:Y:S01]  /*eff0*/  IMAD.MOV.U32 R43, RZ, RZ, R42 ;  /* 0x000000ffff2b7224 */ /* 0x000fe200078e002a */
[----:B------:R-:W-:-:S07]  /*f000*/  PRMT R69, R69, 0x5410, R69 ;  /* 0x0000541045457816 */ /* 0x000fce0000000045 */
.L_x_8501:
[----:B------:R-:W-:Y:S05]  /*f010*/  BSYNC.RECONVERGENT B1 ;  /* 0x0000000000017941 */ /* 0x000fea0003800200 */
.L_x_8499:
        /* <DEDUP_REMOVED lines=11> */
.L_x_8503:
[----:B------:R-:W-:Y:S01]  /*f0d0*/  IMAD.MOV.U32 R30, RZ, RZ, R32 ;  /* 0x000000ffff1e7224 */ /* 0x000fe200078e0020 */
[----:B------:R-:W-:Y:S01]  /*f0e0*/  PRMT R34, R33, 0x7632, R34 ;  /* 0x0000763221227816 */ /* 0x000fe20000000022 */
[----:B------:R-:W-:Y:S01]  /*f0f0*/  IMAD.MOV.U32 R42, RZ, RZ, R41 ;  /* 0x000000ffff2a7224 */ /* 0x000fe200078e0029 */
[----:B------:R-:W-:-:S07]  /*f100*/  PRMT R69, R68, 0x7632, R69 ;  /* 0x0000763244457816 */ /* 0x000fce0000000045 */
.L_x_8504:
[----:B------:R-:W-:Y:S05]  /*f110*/  BSYNC.RECONVERGENT B1 ;  /* 0x0000000000017941 */ /* 0x000fea0003800200 */
.L_x_8502:
        /* <DEDUP_REMOVED lines=11> */
.L_x_8506:
[----:B------:R-:W-:Y:S01]  /*f1d0*/  IMAD.MOV.U32 R32, RZ, RZ, R30 ;  /* 0x000000ffff207224 */ /* 0x000fe200078e001e */
[----:B------:R-:W-:Y:S01]  /*f1e0*/  PRMT R33, R34, 0x7610, R33 ;  /* 0x0000761022217816 */ /* 0x000fe20000000021 */
[----:B------:R-:W-:Y:S01]  /*f1f0*/  IMAD.MOV.U32 R41, RZ, RZ, R40 ;  /* 0x000000ffff297224 */ /* 0x000fe200078e0028 */
[----:B------:R-:W-:-:S07]  /*f200*/  PRMT R68, R68, 0x5410, R68 ;  /* 0x0000541044447816 */ /* 0x000fce0000000044 */
.L_x_8507:
[----:B------:R-:W-:Y:S05]  /*f210*/  BSYNC.RECONVERGENT B1 ;  /* 0x0000000000017941 */ /* 0x000fea0003800200 */
.L_x_8505:
        /* <DEDUP_REMOVED lines=11> */
.L_x_8509:
[----:B------:R-:W-:Y:S01]  /*f2d0*/  IMAD.MOV.U32 R30, RZ, RZ, R32 ;  /* 0x000000ffff1e7224 */ /* 0x000fe200078e0020 */
[----:B------:R-:W-:Y:S01]  /*f2e0*/  PRMT R33, R33, 0x5410, R33 ;  /* 0x0000541021217816 */ /* 0x000fe20000000021 */
[----:B------:R-:W-:Y:S01]  /*f2f0*/  IMAD.MOV.U32 R40, RZ, RZ, R3 ;  /* 0x000000ffff287224 */ /* 0x000fe200078e0003 */
[----:B------:R-:W-:-:S07]  /*f300*/  PRMT R68, R67, 0x7632, R68 ;  /* 0x0000763243447816 */ /* 0x000fce0000000044 */
.L_x_8510:
[----:B------:R-:W-:Y:S05]  /*f310*/  BSYNC.RECONVERGENT B1 ;  /* 0x0000000000017941 */ /* 0x000fea0003800200 */
.L_x_8508:
        /* <DEDUP_REMOVED lines=11> */
.L_x_8512:
[----:B------:R-:W-:Y:S01]  /*f3d0*/  IMAD.MOV.U32 R32, RZ, RZ, R30 ;  /* 0x000000ffff207224 */ /* 0x000fe200078e001e */
[----:B------:R-:W-:Y:S01]  /*f3e0*/  PRMT R33, R33, 0x7632, R33 ;  /* 0x0000763221217816 */ /* 0x000fe20000000021 */
[----:B------:R-:W-:Y:S01]  /*f3f0*/  IMAD.MOV.U32 R3, RZ, RZ, R2 ;  /* 0x000000ffff037224 */ /* 0x000fe200078e0002 */
[----:B------:R-:W-:-:S07]  /*f400*/  PRMT R67, R67, 0x5410, R67 ;  /* 0x0000541043437816 */ /* 0x000fce0000000043 */
.L_x_8513:
[----:B------:R-:W-:Y:S05]  /*f410*/  BSYNC.RECONVERGENT B1 ;  /* 0x0000000000017941 */ /* 0x000fea0003800200 */
.L_x_8511:
        /* <DEDUP_REMOVED lines=11> */
.L_x_8515:
[----:B------:R-:W-:Y:S01]  /*f4d0*/  IMAD.MOV.U32 R30, RZ, RZ, R32 ;  /* 0x000000ffff1e7224 */ /* 0x000fe200078e0020 */
[----:B------:R-:W-:Y:S01]  /*f4e0*/  PRMT R33, R33, 0x5410, R33 ;  /* 0x0000541021217816 */ /* 0x000fe20000000021 */
[----:B------:R-:W-:Y:S01]  /*f4f0*/  IMAD.MOV.U32 R2, RZ, RZ, R5 ;  /* 0x000000ffff027224 */ /* 0x000fe200078e0005 */
[----:B------:R-:W-:-:S07]  /*f500*/  PRMT R67, R66, 0x7632, R67 ;  /* 0x0000763242437816 */ /* 0x000fce0000000043 */
.L_x_8516:
[----:B------:R-:W-:Y:S05]  /*f510*/  BSYNC.RECONVERGENT B1 ;  /* 0x0000000000017941 */ /* 0x000fea0003800200 */
.L_x_8514:
        /* <DEDUP_REMOVED lines=11> */
.L_x_8518:
[----:B------:R-:W-:Y:S01]  /*f5d0*/  IMAD.MOV.U32 R32, RZ, RZ, R30 ;  /* 0x000000ffff207224 */ /* 0x000fe200078e001e */
[----:B------:R-:W-:Y:S01]  /*f5e0*/  PRMT R33, R33, 0x7632, R33 ;  /* 0x0000763221217816 */ /* 0x000fe20000000021 */
[----:B------:R-:W-:Y:S01]  /*f5f0*/  IMAD.MOV.U32 R5, RZ, RZ, R4 ;  /* 0x000000ffff057224 */ /* 0x000fe200078e0004 */
[----:B------:R-:W-:-:S07]  /*f600*/  PRMT R66, R66, 0x5410, R66 ;  /* 0x0000541042427816 */ /* 0x000fce0000000042 */
.L_x_8519:
[----:B------:R-:W-:Y:S05]  /*f610*/  BSYNC.RECONVERGENT B1 ;  /* 0x0000000000017941 */ /* 0x000fea0003800200 */
.L_x_8517:
        /* <DEDUP_REMOVED lines=11> */
.L_x_8521:
[----:B------:R-:W-:Y:S01]  /*f6d0*/  IMAD.MOV.U32 R30, RZ, RZ, R32 ;  /* 0x000000ffff1e7224 */ /* 0x000fe200078e0020 */
[----:B------:R-:W-:Y:S01]  /*f6e0*/  PRMT R34, R33, 0x7610, R34 ;  /* 0x0000761021227816 */ /* 0x000fe20000000022 */
[----:B------:R-:W-:Y:S01]  /*f6f0*/  IMAD.MOV.U32 R4, RZ, RZ, R7 ;  /* 0x000000ffff047224 */ /* 0x000fe200078e0007 */
[----:B------:R-:W-:-:S07]  /*f700*/  PRMT R66, R65, 0x7632, R66 ;  /* 0x0000763241427816 */ /* 0x000fce0000000042 */
.L_x_8522:
[----:B------:R-:W-:Y:S05]  /*f710*/  BSYNC.RECONVERGENT B1 ;  /* 0x0000000000017941 */ /* 0x000fea0003800200 */
.L_x_8520:
        /* <DEDUP_REMOVED lines=11> */
.L_x_8524:
[----:B------:R-:W-:Y:S01]  /*f7d0*/  IMAD.MOV.U32 R32, RZ, RZ, R30 ;  /* 0x000000ffff207224 */ /* 0x000fe200078e001e */
[----:B------:R-:W-:Y:S01]  /*f7e0*/  PRMT R33, R33, 0x5410, R34 ;  /* 0x0000541021217816 */ /* 0x000fe20000000022 */
[----:B------:R-:W-:Y:S01]  /*f7f0*/  IMAD.MOV.U32 R7, RZ, RZ, R6 ;  /* 0x000000ffff077224 */ /* 0x000fe200078e0006 */
[----:B------:R-:W-:-:S07]  /*f800*/  PRMT R65, R65, 0x5410, R65 ;  /* 0x0000541041417816 */ /* 0x000fce0000000041 */
.L_x_8525:
[----:B------:R-:W-:Y:S05]  /*f810*/  BSYNC.RECONVERGENT B1 ;  /* 0x0000000000017941 */ /* 0x000fea0003800200 */
.L_x_8523:
        /* <DEDUP_REMOVED lines=11> */
.L_x_8527:
[----:B------:R-:W-:Y:S01]  /*f8d0*/  IMAD.MOV.U32 R30, RZ, RZ, R32 ;  /* 0x000000ffff1e7224 */ /* 0x000fe200078e0020 */
[----:B------:R-:W-:Y:S01]  /*f8e0*/  PRMT R34, R34, 0x7610, R33 ;  /* 0x0000761022227816 */ /* 0x000fe20000000021 */
[----:B------:R-:W-:Y:S01]  /*f8f0*/  IMAD.MOV.U32 R6, RZ, RZ, R9 ;  /* 0x000000ffff067224 */ /* 0x000fe200078e0009 */
[----:B------:R-:W-:-:S07]  /*f900*/  PRMT R65, R64, 0x7632, R65 ;  /* 0x0000763240417816 */ /* 0x000fce0000000041 */
.L_x_8528:
[----:B------:R-:W-:Y:S05]  /*f910*/  BSYNC.RECONVERGENT B1 ;  /* 0x0000000000017941 */ /* 0x000fea0003800200 */
.L_x_8526:
        /* <DEDUP_REMOVED lines=11> */
.L_x_8530:
[----:B------:R-:W-:Y:S01]  /*f9d0*/  IMAD.MOV.U32 R32, RZ, RZ, R30 ;  /* 0x000000ffff207224 */ /* 0x000fe200078e001e */
[----:B------:R-:W-:Y:S01]  /*f9e0*/  PRMT R33, R34, 0x7632, R33 ;  /* 0x0000763222217816 */ /* 0x000fe20000000021 */
[----:B------:R-:W-:Y:S01]  /*f9f0*/  IMAD.MOV.U32 R9, RZ, RZ, R8 ;  /* 0x000000ffff097224 */ /* 0x000fe200078e0008 */
[----:B------:R-:W-:-:S07]  /*fa00*/  PRMT R64, R64, 0x5410, R64 ;  /* 0x0000541040407816 */ /* 0x000fce0000000040 */
.L_x_8531:
[----:B------:R-:W-:Y:S05]  /*fa10*/  BSYNC.RECONVERGENT B1 ;  /* 0x0000000000017941 */ /* 0x000fea0003800200 */
.L_x_8529:
        /* <DEDUP_REMOVED lines=11> */
.L_x_8533:
[----:B------:R-:W-:Y:S01]  /*fad0*/  IMAD.MOV.U32 R30, RZ, RZ, R32 ;  /* 0x000000ffff1e7224 */ /* 0x000fe200078e0020 */
[----:B------:R-:W-:Y:S01]  /*fae0*/  PRMT R34, R33, 0x7610, R34 ;  /* 0x0000761021227816 */ /* 0x000fe20000000022 */
[----:B------:R-:W-:Y:S01]  /*faf0*/  IMAD.MOV.U32 R8, RZ, RZ, R11 ;  /* 0x000000ffff087224 */ /* 0x000fe200078e000b */
[----:B------:R-:W-:-:S07]  /*fb00*/  PRMT R64, R63, 0x7632, R64 ;  /* 0x000076323f407816 */ /* 0x000fce0000000040 */
.L_x_8534:
[----:B------:R-:W-:Y:S05]  /*fb10*/  BSYNC.RECONVERGENT B1 ;  /* 0x0000000000017941 */ /* 0x000fea0003800200 */
.L_x_8532:
        /* <DEDUP_REMOVED lines=11> */
.L_x_8536:
[----:B------:R-:W-:Y:S01]  /*fbd0*/  IMAD.MOV.U32 R32, RZ, RZ, R30 ;  /* 0x000000ffff207224 */ /* 0x000fe200078e001e */
[----:B------:R-:W-:Y:S01]  /*fbe0*/  PRMT R33, R33, 0x5410, R34 ;  /* 0x0000541021217816 */ /* 0x000fe20000000022 */
[----:B------:R-:W-:Y:S01]  /*fbf0*/  IMAD.MOV.U32 R11, RZ, RZ, R10 ;  /* 0x000000ffff0b7224 */ /* 0x000fe200078e000a */
[----:B------:R-:W-:-:S07]  /*fc00*/  PRMT R63, R63, 0x5410, R63 ;  /* 0x000054103f3f7816 */ /* 0x000fce000000003f */
.L_x_8537:
[----:B------:R-:W-:Y:S05]  /*fc10*/  BSYNC.RECONVERGENT B1 ;  /* 0x0000000000017941 */ /* 0x000fea0003800200 */
.L_x_8535:
        /* <DEDUP_REMOVED lines=11> */
.L_x_8539:
[----:B------:R-:W-:Y:S01]  /*fcd0*/  IMAD.MOV.U32 R30, RZ, RZ, R32 ;  /* 0x000000ffff1e7224 */ /* 0x000fe200078e0020 */
[----:B------:R-:W-:Y:S01]  /*fce0*/  PRMT R34, R34, 0x7610, R33 ;  /* 0x0000761022227816 */ /* 0x000fe20000000021 */
[----:B------:R-:W-:Y:S01]  /*fcf0*/  IMAD.MOV.U32 R10, RZ, RZ, R13 ;  /* 0x000000ffff0a7224 */ /* 0x000fe200078e000d */
[----:B------:R-:W-:-:S07]  /*fd00*/  PRMT R63, R62, 0x7632, R63 ;  /* 0x000076323e3f7816 */ /* 0x000fce000000003f */
.L_x_8540:
[----:B------:R-:W-:Y:S05]  /*fd10*/  BSYNC.RECONVERGENT B1 ;  /* 0x0000000000017941 */ /* 0x000fea0003800200 */
.L_x_8538:
        /* <DEDUP_REMOVED lines=11> */
.L_x_8542:
[----:B------:R-:W-:Y:S01]  /*fdd0*/  IMAD.MOV.U32 R32, RZ, RZ, R30 ;  /* 0x000000ffff207224 */ /* 0x000fe200078e001e */
[----:B------:R-:W-:Y:S01]  /*fde0*/  PRMT R33, R34, 0x7632, R33 ;  /* 0x0000763222217816 */ /* 0x000fe20000000021 */
[----:B------:R-:W-:Y:S01]  /*fdf0*/  IMAD.MOV.U32 R13, RZ, RZ, R12 ;  /* 0x000000ffff0d7224 */ /* 0x000fe200078e000c */
[----:B------:R-:W-:-:S07]  /*fe00*/  PRMT R62, R62, 0x5410, R62 ;  /* 0x000054103e3e7816 */ /* 0x000fce000000003e */
.L_x_8543:
[----:B------:R-:W-:Y:S05]  /*fe10*/  BSYNC.RECONVERGENT B1 ;  /* 0x0000000000017941 */ /* 0x000fea0003800200 */
.L_x_8541:
        /* <DEDUP_REMOVED lines=11> */
.L_x_8545:
[----:B------:R-:W-:Y:S01]  /*fed0*/  IMAD.MOV.U32 R30, RZ, RZ, R32 ;  /* 0x000000ffff1e7224 */ /* 0x000fe200078e0020 */
[----:B------:R-:W-:Y:S01]  /*fee0*/  PRMT R34, R33, 0x7610, R34 ;  /* 0x0000761021227816 */ /* 0x000fe20000000022 */
[----:B------:R-:W-:Y:S01]  /*fef0*/  IMAD.MOV.U32 R12, RZ, RZ, R15 ;  /* 0x000000ffff0c7224 */ /* 0x000fe200078e000f */
[----:B------:R-:W-:-:S07]  /*ff00*/  PRMT R62, R61, 0x7632, R62 ;  /* 0x000076323d3e7816 */ /* 0x000fce000000003e */
.L_x_8546:
[----:B------:R-:W-:Y:S05]  /*ff10*/  BSYNC.RECONVERGENT B1 ;  /* 0x0000000000017941 */ /* 0x000fea0003800200 */
.L_x_8544:
        /* <DEDUP_REMOVED lines=11> */
.L_x_8548:
[----:B------:R-:W-:Y:S01]  /*ffd0*/  IMAD.MOV.U32 R32, RZ, RZ, R30 ;  /* 0x000000ffff207224 */ /* 0x000fe200078e001e */
[----:B------:R-:W-:Y:S01]  /*ffe0*/  PRMT R33, R33, 0x5410, R34 ;  /* 0x0000541021217816 */ /* 0x000fe20000000022 */
[----:B------:R-:W-:Y:S01]  /*fff0*/  IMAD.MOV.U32 R15, RZ, RZ, R14 ;  /* 0x000000ffff0f7224 */ /* 0x000fe200078e000e */
[----:B------:R-:W-:-:S07]  /*10000*/  PRMT R61, R61, 0x5410, R61 ;  /* 0x000054103d3d7816 */ /* 0x000fce000000003d */
.L_x_8549:
[----:B------:R-:W-:Y:S05]  /*10010*/  BSYNC.RECONVERGENT B1 ;  /* 0x0000000000017941 */ /* 0x000fea0003800200 */
.L_x_8547:
        /* <DEDUP_REMOVED lines=11> */
.L_x_8551:
[----:B------:R-:W-:Y:S01]  /*100d0*/  IMAD.MOV.U32 R30, RZ, RZ, R32 ;  /* 0x000000ffff1e7224 */ /* 0x000fe200078e0020 */
[----:B------:R-:W-:Y:S01]  /*100e0*/  PRMT R33, R33, 0x7632, R33 ;  /* 0x0000763221217816 */ /* 0x000fe20000000021 */
[----:B------:R-:W-:Y:S01]  /*100f0*/  IMAD.MOV.U32 R14, RZ, RZ, R17 ;  /* 0x000000ffff0e7224 */ /* 0x000fe200078e0011 */
[----:B------:R-:W-:-:S07]  /*10100*/  PRMT R61, R60, 0x7610, R61 ;  /* 0x000076103c3d7816 */ /* 0x000fce000000003d */
.L_x_8552:
[----:B------:R-:W-:Y:S05]  /*10110*/  BSYNC.RECONVERGENT B1 ;  /* 0x0000000000017941 */ /* 0x000fea0003800200 */
.L_x_8550:
        /* <DEDUP_REMOVED lines=11> */
.L_x_8554:
[----:B------:R-:W-:Y:S01]  /*101d0*/  IMAD.MOV.U32 R32, RZ, RZ, R30 ;  /* 0x000000ffff207224 */ /* 0x000fe200078e001e */
[----:B------:R-:W-:Y:S01]  /*101e0*/  PRMT R34, R33, 0x7610, R34 ;  /* 0x0000761021227816 */ /* 0x000fe20000000022 */
[----:B------:R-:W-:Y:S01]  /*101f0*/  IMAD.MOV.U32 R17, RZ, RZ, R16 ;  /* 0x000000ffff117224 */ /* 0x000fe200078e0010 */
[----:B------:R-:W-:-:S07]  /*10200*/  PRMT R60, R57, 0x7610, R60 ;  /* 0x00007610393c7816 */ /* 0x000fce000000003c */
.L_x_8555:
[----:B------:R-:W-:Y:S05]  /*10210*/  BSYNC.RECONVERGENT B1 ;  /* 0x0000000000017941 */ /* 0x000fea0003800200 */
.L_x_8553:
        /* <DEDUP_REMOVED lines=11> */
.L_x_8557:
[----:B------:R-:W-:Y:S01]  /*102d0*/  IMAD.MOV.U32 R30, RZ, RZ, R32 ;  /* 0x000000ffff1e7224 */ /* 0x000fe200078e0020 */
[----:B------:R-:W-:Y:S01]  /*102e0*/  PRMT R33, R33, 0x5410, R34 ;  /* 0x0000541021217816 */ /* 0x000fe20000000022 */
[----:B------:R-:W-:Y:S01]  /*102f0*/  IMAD.MOV.U32 R16, RZ, RZ, R19 ;  /* 0x000000ffff107224 */ /* 0x000fe200078e0013 */
[----:B------:R-:W-:-:S07]  /*10300*/  PRMT R57, R57, 0x7632, R57 ;  /* 0x0000763239397816 */ /* 0x000fce0000000039 */
.L_x_8558:
[----:B------:R-:W-:Y:S05]  /*10310*/  BSYNC.RECONVERGENT B1 ;  /* 0x0000000000017941 */ /* 0x000fea0003800200 */
.L_x_8556:
        /* <DEDUP_REMOVED lines=11> */
.L_x_8560:
[----:B------:R-:W-:Y:S01]  /*103d0*/  IMAD.MOV.U32 R32, RZ, RZ, R30 ;  /* 0x000000ffff207224 */ /* 0x000fe200078e001e */
[----:B------:R-:W-:Y:S01]  /*103e0*/  PRMT R34, R34, 0x7610, R33 ;  /* 0x0000761022227816 */ /* 0x000fe20000000021 */
[----:B------:R-:W-:Y:S01]  /*103f0*/  IMAD.MOV.U32 R19, RZ, RZ, R18 ;  /* 0x000000ffff137224 */ /* 0x000fe200078e0012 */
[----:B------:R-:W-:-:S07]  /*10400*/  PRMT R57, R57, 0x7610, R56 ;  /* 0x0000761039397816 */ /* 0x000fce0000000038 */
.L_x_8561:
[----:B------:R-:W-:Y:S05]  /*10410*/  BSYNC.RECONVERGENT B1 ;  /* 0x0000000000017941 */ /* 0x000fea0003800200 */
.L_x_8559:
        /* <DEDUP_REMOVED lines=11> */
.L_x_8563:
[----:B------:R-:W-:Y:S01]  /*104d0*/  IMAD.MOV.U32 R30, RZ, RZ, R32 ;  /* 0x000000ffff1e7224 */ /* 0x000fe200078e0020 */
[----:B------:R-:W-:Y:S01]  /*104e0*/  PRMT R33, R34, 0x7632, R33 ;  /* 0x0000763222217816 */ /* 0x000fe20000000021 */
[----:B------:R-:W-:Y:S01]  /*104f0*/  IMAD.MOV.U32 R18, RZ, RZ, R21 ;  /* 0x000000ffff127224 */ /* 0x000fe200078e0015 */
[----:B------:R-:W-:-:S07]  /*10500*/  PRMT R56, R56, 0x5410, R56 ;  /* 0x0000541038387816 */ /* 0x000fce0000000038 */
.L_x_8564:
[----:B------:R-:W-:Y:S05]  /*10510*/  BSYNC.RECONVERGENT B1 ;  /* 0x0000000000017941 */ /* 0x000fea0003800200 */
.L_x_8562:
        /* <DEDUP_REMOVED lines=11> */
.L_x_8566:
[----:B------:R-:W-:Y:S01]  /*105d0*/  IMAD.MOV.U32 R32, RZ, RZ, R30 ;  /* 0x000000ffff207224 */ /* 0x000fe200078e001e */
[----:B------:R-:W-:Y:S01]  /*105e0*/  PRMT R34, R33, 0x7610, R34 ;  /* 0x0000761021227816 */ /* 0x000fe20000000022 */
[----:B------:R-:W-:Y:S01]  /*105f0*/  IMAD.MOV.U32 R21, RZ, RZ, R20 ;  /* 0x000000ffff157224 */ /* 0x000fe200078e0014 */
[----:B------:R-:W-:-:S07]  /*10600*/  PRMT R56, R55, 0x7610, R56 ;  /* 0x0000761037387816 */ /* 0x000fce0000000038 */
.L_x_8567:
[----:B------:R-:W-:Y:S05]  /*10610*/  BSYNC.RECONVERGENT B1 ;  /* 0x0000000000017941 */ /* 0x000fea0003800200 */
.L_x_8565:
        /* <DEDUP_REMOVED lines=11> */
.L_x_8569:
[----:B------:R-:W-:Y:S01]  /*106d0*/  IMAD.MOV.U32 R30, RZ, RZ, R32 ;  /* 0x000000ffff1e7224 */ /* 0x000fe200078e0020 */
[----:B------:R-:W-:Y:S01]  /*106e0*/  PRMT R33, R33, 0x5410, R34 ;  /* 0x0000541021217816 */ /* 0x000fe20000000022 */
[----:B------:R-:W-:Y:S01]  /*106f0*/  IMAD.MOV.U32 R20, RZ, RZ, R23 ;  /* 0x000000ffff147224 */ /* 0x000fe200078e0017 */
[----:B------:R-:W-:-:S07]  /*10700*/  PRMT R55, R55, 0x7632, R55 ;  /* 0x0000763237377816 */ /* 0x000fce0000000037 */
.L_x_8570:
[----:B------:R-:W-:Y:S05]  /*10710*/  BSYNC.RECONVERGENT B1 ;  /* 0x0000000000017941 */ /* 0x000fea0003800200 */
.L_x_8568:
        /* <DEDUP_REMOVED lines=11> */
.L_x_8572:
[----:B------:R-:W-:Y:S01]  /*107d0*/  IMAD.MOV.U32 R32, RZ, RZ, R30 ;  /* 0x000000ffff207224 */ /* 0x000fe200078e001e */
[----:B------:R-:W-:Y:S01]  /*107e0*/  PRMT R34, R34, 0x7610, R33 ;  /* 0x0000761022227816 */ /* 0x000fe20000000021 */
[----:B------:R-:W-:Y:S01]  /*107f0*/  IMAD.MOV.U32 R23, RZ, RZ, R22 ;  /* 0x000000ffff177224 */ /* 0x000fe200078e0016 */
[----:B------:R-:W-:-:S07]  /*10800*/  PRMT R55, R55, 0x7610, R54 ;  /* 0x0000761037377816 */ /* 0x000fce0000000036 */
.L_x_8573:
[----:B------:R-:W-:Y:S05]  /*10810*/  BSYNC.RECONVERGENT B1 ;  /* 0x0000000000017941 */ /* 0x000fea0003800200 */
.L_x_8571:
        /* <DEDUP_REMOVED lines=11> */
.L_x_8575:
[----:B------:R-:W-:Y:S01]  /*108d0*/  IMAD.MOV.U32 R30, RZ, RZ, R32 ;  /* 0x000000ffff1e7224 */ /* 0x000fe200078e0020 */
[----:B------:R-:W-:Y:S01]  /*108e0*/  PRMT R33, R34, 0x7632, R33 ;  /* 0x0000763222217816 */ /* 0x000fe20000000021 */
[----:B------:R-:W-:Y:S01]  /*108f0*/  IMAD.MOV.U32 R22, RZ, RZ, R25 ;  /* 0x000000ffff167224 */ /* 0x000fe200078e0019 */
[----:B------:R-:W-:-:S07]  /*10900*/  PRMT R54, R54, 0x5410, R54 ;  /* 0x0000541036367816 */ /* 0x000fce0000000036 */
.L_x_8576:
[----:B------:R-:W-:Y:S05]  /*10910*/  BSYNC.RECONVERGENT B1 ;  /* 0x0000000000017941 */ /* 0x000fea0003800200 */
.L_x_8574:
        /* <DEDUP_REMOVED lines=11> */
.L_x_8578:
[----:B------:R-:W-:Y:S01]  /*109d0*/  IMAD.MOV.U32 R32, RZ, RZ, R30 ;  /* 0x000000ffff207224 */ /* 0x000fe200078e001e */
[----:B------:R-:W-:Y:S01]  /*109e0*/  PRMT R34, R33, 0x7610, R34 ;  /* 0x0000761021227816 */ /* 0x000fe20000000022 */
[----:B------:R-:W-:Y:S01]  /*109f0*/  IMAD.MOV.U32 R25, RZ, RZ, R24 ;  /* 0x000000ffff197224 */ /* 0x000fe200078e0018 */
[----:B------:R-:W-:-:S07]  /*10a00*/  PRMT R54, R53, 0x7632, R54 ;  /* 0x0000763235367816 */ /* 0x000fce0000000036 */
.L_x_8579:
[----:B------:R-:W-:Y:S05]  /*10a10*/  BSYNC.RECONVERGENT B1 ;  /* 0x0000000000017941 */ /* 0x000fea0003800200 */
.L_x_8577:
        /* <DEDUP_REMOVED lines=11> */
.L_x_8581:
[----:B------:R-:W-:Y:S01]  /*10ad0*/  IMAD.MOV.U32 R30, RZ, RZ, R32 ;  /* 0x000000ffff1e7224 */ /* 0x000fe200078e0020 */
[----:B------:R-:W-:Y:S01]  /*10ae0*/  PRMT R33, R33, 0x5410, R34 ;  /* 0x0000541021217816 */ /* 0x000fe20000000022 */
[----:B------:R-:W-:Y:S01]  /*10af0*/  IMAD.MOV.U32 R24, RZ, RZ, R27 ;  /* 0x000000ffff187224 */ /* 0x000fe200078e001b */
[----:B------:R-:W-:-:S07]  /*10b00*/  PRMT R53, R53, 0x5410, R53 ;  /* 0x0000541035357816 */ /* 0x000fce0000000035 */
.L_x_8582:
[----:B------:R-:W-:Y:S05]  /*10b10*/  BSYNC.RECONVERGENT B1 ;  /* 0x0000000000017941 */ /* 0x000fea0003800200 */
.L_x_8580:
        /* <DEDUP_REMOVED lines=11> */
.L_x_8584:
[C---:B------:R-:W-:Y:S01]  /*10bd0*/  PRMT R53, R70.reuse, 0x7632, R53 ;  /* 0x0000763246357816 */ /* 0x040fe20000000035 */
[----:B------:R-:W-:Y:S01]  /*10be0*/  IMAD.MOV.U32 R27, RZ, RZ, R26 ;  /* 0x000000ffff1b7224 */ /* 0x000fe200078e001a */
[----:B------:R-:W-:Y:S01]  /*10bf0*/  PRMT R59, R33, 0x7632, R59 ;  /* 0x00007632213b7816 */ /* 0x000fe2000000003b */
[--C-:B------:R-:W-:Y:S01]  /*10c00*/  IMAD.MOV.U32 R58, RZ, RZ, R30.reuse ;  /* 0x000000ffff3a7224 */ /* 0x100fe200078e001e */
[----:B------:R-:W-:Y:S01]  /*10c10*/  PRMT R70, R70, 0x7610, R33 ;  /* 0x0000761046467816 */ /* 0x000fe20000000021 */
[----:B------:R-:W-:-:S07]  /*10c20*/  IMAD.MOV.U32 R26, RZ, RZ, R30 ;  /* 0x000000ffff1a7224 */ /* 0x000fce00078e001e */
.L_x_8585:
[----:B------:R-:W-:Y:S05]  /*10c30*/  BSYNC.RECONVERGENT B1 ;  /* 0x0000000000017941 */ /* 0x000fea0003800200 */
.L_x_8583:
[----:B------:R-:W-:Y:S02]  /*10c40*/  VIADD R29, R29, 0x4 ;  /* 0x000000041d1d7836 */ /* 0x000fe40000000000 */
[----:B------:R-:W-:Y:S01]  /*10c50*/  VIADD R28, R28, 0x2 ;  /* 0x000000021c1c7836 */ /* 0x000fe20000000000 */
[----:B------:R-:W-:Y:S06]  /*10c60*/  @P1 BRA `(.L_x_8586) ;  /* 0xffffffe000081947 */ /* 0x000fec000383ffff */
[----:B------:R-:W0:Y:S01]  /*10c70*/  S2UR UR5, SR_CgaCtaId ;  /* 0x00000000000579c3 */ /* 0x000e220000008800 */
[----:B------:R-:W-:Y:S02]  /*10c80*/  UMOV UR4, 0x400 ;  /* 0x0000040000047882 */ /* 0x000fe40000000000 */
[----:B0-----:R-:W-:-:S09]  /*10c90*/  ULEA UR4, UR5, UR4, 0x18 ;  /* 0x0000000405047291 */ /* 0x001fd2000f8ec0ff */
[----:B------:R-:W0:Y:S04]  /*10ca0*/  LDS.128 R36, [UR4+0x250] ;  /* 0x00025004ff247984 */ /* 0x000e280008000c00 */
        /* <DEDUP_REMOVED lines=21> */
[----:B-1----:R-:W-:Y:S04]  /*10e00*/  STL.64 [R0+0x78], R28 ;  /* 0x0000781c00007387 */ /* 0x002fe80000100a00 */
[----:B------:R-:W-:Y:S04]  /*10e10*/  STL.64 [R0+0x80], R30 ;  /* 0x0000801e00007387 */ /* 0x000fe80000100a00 */
[----:B------:R-:W1:Y:S04]  /*10e20*/  LDS.128 R28, [UR4+0x1e0] ;  /* 0x0001e004ff1c7984 */ /* 0x000e680008000c00 */
[----:B------:R-:W-:Y:S04]  /*10e30*/  STL.64 [R0+0x90], R46 ;  /* 0x0000902e00007387 */ /* 0x000fe80000100a00 */
        /* <DEDUP_REMOVED lines=9> */
[----:B------:R-:W1:Y:S04]  /*10ed0*/  LDS.128 R28, [UR4+0x1b0] ;  /* 0x0001b004ff1c7984 */ /* 0x000e680008000c00 */
[----:B--2---:R-:W-:Y:S04]  /*10ee0*/  STL.64 [R0+0x38], R32 ;  /* 0x0000382000007387 */ /* 0x004fe80000100a00 */
[----:B------:R-:W-:Y:S01]  /*10ef0*/  STL.64 [R0+0x40], R34 ;  /* 0x0000402200007387 */ /* 0x000fe20000100a00 */
[----:B---3--:R-:W-:-:S03]  /*10f00*/  FSETP.GT.FTZ.AND P0, PT, R49, R46, PT ;  /* 0x0000002e3100720b */ /* 0x008fc60003f14000 */
[----:B------:R-:W2:Y:S01]  /*10f10*/  LDS.128 R32, [UR4+0x1a0] ;  /* 0x0001a004ff207984 */ /* 0x000ea20008000c00 */
[----:B------:R-:W-:Y:S02]  /*10f20*/  FSEL R48, R49, R46, P0 ;  /* 0x0000002e31307208 */ /* 0x000fe40000000000 */
[----:B------:R-:W-:Y:S01]  /*10f30*/  FSEL R26, R46, R49, P0 ;  /* 0x000000312e1a7208 */ /* 0x000fe20000000000 */
[----:B------:R-:W-:Y:S04]  /*10f40*/  STL.64 [R0], R46 ;  /* 0x0000002e00007387 */ /* 0x000fe80000100a00 */
[----:B------:R-:W-:-:S04]  /*10f50*/  FADD.FTZ R26, -R48, R26 ;  /* 0x0000001a301a7221 */ /* 0x000fc80000010100 */
[----:B------:R-:W-:Y:S01]  /*10f60*/  FMUL.FTZ R26, R26, 1.4426950216293334961 ;  /* 0x3fb8aa3b1a1a7820 */ /* 0x000fe20000410000 */
[----:B0-----:R-:W-:Y:S04]  /*10f70*/  STL.64 [R0+0x28], R36 ;  /* 0x0000282400007387 */ /* 0x001fe80000100a00 */
[----:B------:R-:W-:Y:S01]  /*10f80*/  STL.64 [R0+0x30], R38 ;  /* 0x0000302600007387 */ /* 0x000fe20000100a00 */
[----:B------:R-:W0:Y:S03]  /*10f90*/  MUFU.EX2 R26, R26 ;  /* 0x0000001a001a7308 */ /* 0x000e260000000800 */
[----:B-1----:R1:W-:Y:S04]  /*10fa0*/  STL.64 [R0+0x18], R28 ;  /* 0x0000181c00007387 */ /* 0x0023e80000100a00 */
[----:B------:R3:W-:Y:S01]  /*10fb0*/  STL.64 [R0+0x20], R30 ;  /* 0x0000201e00007387 */ /* 0x0007e20000100a00 */
[----:B-1----:R-:W-:Y:S01]  /*10fc0*/  FSEL R28, R71, R47, P0 ;  /* 0x0000002f471c7208 */ /* 0x002fe20000000000 */
[----:B------:R-:W-:Y:S01]  /*10fd0*/  IMAD.MOV.U32 R29, RZ, RZ, R50 ;  /* 0x000000ffff1d7224 */ /* 0x000fe200078e0032 */
[----:B------:R-:W-:Y:S01]  /*10fe0*/  FSEL R71, R47, R71, P0 ;  /* 0x000000472f477208 */ /* 0x000fe20000000000 */
[----:B--2---:R1:W-:Y:S01]  /*10ff0*/  STL.64 [R0+0x8], R32 ;  /* 0x0000082000007387 */ /* 0x0043e20000100a00 */
[----:B---3--:R-:W-:-:S03]  /*11000*/  IMAD.MOV.U32 R31, RZ, RZ, RZ ;  /* 0x000000ffff1f7224 */ /* 0x008fc600078e00ff */
[----:B0-----:R-:W-:Y:S01]  /*11010*/  FFMA.FTZ R71, R71, R26, R28 ;  /* 0x0000001a47477223 */ /* 0x001fe2000001001c */
[----:B------:R1:W-:Y:S01]  /*11020*/  STL.64 [R0+0x10], R34 ;  /* 0x0000102200007387 */ /* 0x0003e20000100a00 */
[----:B------:R-:W-:-:S07]  /*11030*/  IMAD.MOV.U32 R28, RZ, RZ, R0 ;  /* 0x000000ffff1c7224 */ /* 0x000fce00078e0000 */
.L_x_8680:
        /* <DEDUP_REMOVED lines=17> */
[----:B-1----:R-:W-:-:S03]  /*11150*/  PRMT R32, R60, 0x7632, R32 ;  /* 0x000076323c207816 */ /* 0x002fc60000000020 */
[----:B------:R-:W-:-:S13]  /*11160*/  HSETP2.NEU.OR P0, PT, R70.H0_H0, R60.H1_H1, P0 ;  /* 0x3000003c46007234 */ /* 0x000fda000070d820 */
[----:B------:R-:W-:Y:S05]  /*11170*/  @P0 BRA `(.L_x_8589) ;  /* 0x0000000000100947 */ /* 0x000fea0003800000 */
.L_x_8588:
[----:B------:R-:W-:Y:S01]  /*11180*/  IMAD.MOV.U32 R26, RZ, RZ, R45 ;  /* 0x000000ffff1a7224 */ /* 0x000fe200078e002d */
[----:B-1----:R-:W-:Y:S01]  /*11190*/  PRMT R32, R70, 0x7610, R32 ;  /* 0x0000761046207816 */ /* 0x002fe20000000020 */
[----:B------:R-:W-:Y:S01]  /*111a0*/  IMAD.MOV.U32 R45, RZ, RZ, R44 ;  /* 0x000000ffff2d7224 */ /* 0x000fe200078e002c */
[----:B------:R-:W-:-:S07]  /*111b0*/  PRMT R70, R60, 0x7632, R70 ;  /* 0x000076323c467816 */ /* 0x000fce0000000046 */
.L_x_8589:
[----:B------:R-:W-:Y:S05]  /*111c0*/  BSYNC.RECONVERGENT B1 ;  /* 0x0000000000017941 */ /* 0x000fea0003800200 */
.L_x_8587:
        /* <DEDUP_REMOVED lines=11> */
.L_x_8591:
[----:B------:R-:W-:Y:S01]  /*11280*/  IMAD.MOV.U32 R30, RZ, RZ, R26 ;  /* 0x000000ffff1e7224 */ /* 0x000fe200078e001a */
[----:B------:R-:W-:Y:S01]  /*11290*/  PRMT R33, R32, 0x7610, R33 ;  /* 0x0000761020217816 */ /* 0x000fe20000000021 */
[----:B------:R-:W-:Y:S01]  /*112a0*/  IMAD.MOV.U32 R44, RZ, RZ, R43 ;  /* 0x000000ffff2c7224 */ /* 0x000fe200078e002b */
[----:B------:R-:W-:-:S07]  /*112b0*/  PRMT R60, R60, 0x7610, R69 ;  /* 0x000076103c3c7816 */ /* 0x000fce0000000045 */
.L_x_8592:
[----:B------:R-:W-:Y:S05]  /*112c0*/  BSYNC.RECONVERGENT B1 ;  /* 0x0000000000017941 */ /* 0x000fea0003800200 */
.L_x_8590:
        /* <DEDUP_REMOVED lines=11> */
.L_x_8594:
[----:B------:R-:W-:Y:S01]  /*11380*/  IMAD.MOV.U32 R26, RZ, RZ, R30 ;  /* 0x000000ffff1a7224 */ /* 0x000fe200078e001e */
[----:B------:R-:W-:Y:S01]  /*11390*/  PRMT R32, R32, 0x5410, R33 ;  /* 0x0000541020207816 */ /* 0x000fe20000000021 */
[----:B------:R-:W-:Y:S01]  /*113a0*/  IMAD.MOV.U32 R43, RZ, RZ, R42 ;  /* 0x000000ffff2b7224 */ /* 0x000fe200078e002a */
[----:B------:R-:W-:-:S07]  /*113b0*/  PRMT R69, R69, 0x5410, R69 ;  /* 0x0000541045457816 */ /* 0x000fce0000000045 */
.L_x_8595:
[----:B------:R-:W-:Y:S05]  /*113c0*/  BSYNC.RECONVERGENT B1 ;  /* 0x0000000000017941 */ /* 0x000fea0003800200 */
.L_x_8593:
        /* <DEDUP_REMOVED lines=11> */
.L_x_8597:
[----:B------:R-:W-:Y:S01]  /*11480*/  IMAD.MOV.U32 R30, RZ, RZ, R26 ;  /* 0x000000ffff1e7224 */ /* 0x000fe200078e001a */
[----:B------:R-:W-:Y:S01]  /*11490*/  PRMT R33, R33, 0x7610, R32 ;  /* 0x0000761021217816 */ /* 0x000fe20000000020 */
[----:B------:R-:W-:Y:S01]  /*114a0*/  IMAD.MOV.U32 R42, RZ, RZ, R41 ;  /* 0x000000ffff2a7224 */ /* 0x000fe200078e0029 */
[----:B------:R-:W-:-:S07]  /*114b0*/  PRMT R69, R68, 0x7632, R69 ;  /* 0x0000763244457816 */ /* 0x000fce0000000045 */
.L_x_8598:
[----:B------:R-:W-:Y:S05]  /*114c0*/  BSYNC.RECONVERGENT B1 ;  /* 0x0000000000017941 */ /* 0x000fea0003800200 */
.L_x_8596:
        /* <DEDUP_REMOVED lines=11> */
.L_x_8600:
[----:B------:R-:W-:Y:S01]  /*11580*/  IMAD.MOV.U32 R26, RZ, RZ, R30 ;  /* 0x000000ffff1a7224 */ /* 0x000fe200078e001e */
[----:B------:R-:W-:Y:S01]  /*11590*/  PRMT R32, R33, 0x7632, R32 ;  /* 0x0000763221207816 */ /* 0x000fe20000000020 */
[----:B------:R-:W-:Y:S01]  /*115a0*/  IMAD.MOV.U32 R41, RZ, RZ, R40 ;  /* 0x000000ffff297224 */ /* 0x000fe200078e0028 */
[----:B------:R-:W-:-:S07]  /*115b0*/  PRMT R68, R68, 0x5410, R68 ;  /* 0x0000541044447816 */ /* 0x000fce0000000044 */
.L_x_8601:
[----:B------:R-:W-:Y:S05]  /*115c0*/  BSYNC.RECONVERGENT B1 ;  /* 0x0000000000017941 */ /* 0x000fea0003800200 */
.L_x_8599:
        /* <DEDUP_REMOVED lines=11> */
.L_x_8603:
[----:B------:R-:W-:Y:S01]  /*11680*/  IMAD.MOV.U32 R30, RZ, RZ, R26 ;  /* 0x000000ffff1e7224 */ /* 0x000fe200078e001a */
[----:B------:R-:W-:Y:S01]  /*11690*/  PRMT R33, R32, 0x7610, R33 ;  /* 0x0000761020217816 */ /* 0x000fe20000000021 */
[----:B------:R-:W-:Y:S01]  /*116a0*/  IMAD.MOV.U32 R40, RZ, RZ, R3 ;  /* 0x000000ffff287224 */ /* 0x000fe200078e0003 */
[----:B------:R-:W-:-:S07]  /*116b0*/  PRMT R68, R67, 0x7632, R68 ;  /* 0x0000763243447816 */ /* 0x000fce0000000044 */
.L_x_8604:
[----:B------:R-:W-:Y:S05]  /*116c0*/  BSYNC.RECONVERGENT B1 ;  /* 0x0000000000017941 */ /* 0x000fea0003800200 */
.L_x_8602:
        /* <DEDUP_REMOVED lines=11> */
.L_x_8606:
[----:B------:R-:W-:Y:S01]  /*11780*/  IMAD.MOV.U32 R26, RZ, RZ, R30 ;  /* 0x000000ffff1a7224 */ /* 0x000fe200078e001e */
[----:B------:R-:W-:Y:S01]  /*11790*/  PRMT R32, R32, 0x5410, R33 ;  /* 0x0000541020207816 */ /* 0x000fe20000000021 */
[----:B------:R-:W-:Y:S01]  /*117a0*/  IMAD.MOV.U32 R3, RZ, RZ, R2 ;  /* 0x000000ffff037224 */ /* 0x000fe200078e0002 */
[----:B------:R-:W-:-:S07]  /*117b0*/  PRMT R67, R67, 0x5410, R67 ;  /* 0x0000541043437816 */ /* 0x000fce0000000043 */
.L_x_8607:
[----:B------:R-:W-:Y:S05]  /*117c0*/  BSYNC.RECONVERGENT B1 ;  /* 0x0000000000017941 */ /* 0x000fea0003800200 */
.L_x_8605:
        /* <DEDUP_REMOVED lines=11> */
.L_x_8609:
[----:B------:R-:W-:Y:S01]  /*11880*/  IMAD.MOV.U32 R30, RZ, RZ, R26 ;  /* 0x000000ffff1e7224 */ /* 0x000fe200078e001a */
[----:B------:R-:W-:Y:S01]  /*11890*/  PRMT R33, R32, 0x7632, R33 ;  /* 0x0000763220217816 */ /* 0x000fe20000000021 */
[----:B------:R-:W-:Y:S01]  /*118a0*/  IMAD.MOV.U32 R2, RZ, RZ, R5 ;  /* 0x000000ffff027224 */ /* 0x000fe200078e0005 */
[----:B------:R-:W-:-:S07]  /*118b0*/  PRMT R67, R66, 0x7632, R67 ;  /* 0x0000763242437816 */ /* 0x000fce0000000043 */
.L_x_8610:
[----:B------:R-:W-:Y:S05]  /*118c0*/  BSYNC.RECONVERGENT B1 ;  /* 0x0000000000017941 */ /* 0x000fea0003800200 */
.L_x_8608:
        /* <DEDUP_REMOVED lines=11> */
.L_x_8612:
[----:B------:R-:W-:Y:S01]  /*11980*/  IMAD.MOV.U32 R26, RZ, RZ, R30 ;  /* 0x000000ffff1a7224 */ /* 0x000fe200078e001e */
[----:B------:R-:W-:Y:S01]  /*11990*/  PRMT R32, R33, 0x7610, R32 ;  /* 0x0000761021207816 */ /* 0x000fe20000000020 */
[----:B------:R-:W-:Y:S01]  /*119a0*/  IMAD.MOV.U32 R5, RZ, RZ, R4 ;  /* 0x000000ffff057224 */ /* 0x000fe200078e0004 */
[----:B------:R-:W-:-:S07]  /*119b0*/  PRMT R66, R66, 0x5410, R66 ;  /* 0x0000541042427816 */ /* 0x000fce0000000042 */
.L_x_8613:
[----:B------:R-:W-:Y:S05]  /*119c0*/  BSYNC.RECONVERGENT B1 ;  /* 0x0000000000017941 */ /* 0x000fea0003800200 */
.L_x_8611:
        /* <DEDUP_REMOVED lines=11> */
.L_x_8615:
[----:B------:R-:W-:Y:S01]  /*11a80*/  IMAD.MOV.U32 R30, RZ, RZ, R26 ;  /* 0x000000ffff1e7224 */ /* 0x000fe200078e001a */
[----:B------:R-:W-:Y:S01]  /*11a90*/  PRMT R32, R32, 0x5410, R32 ;  /* 0x0000541020207816 */ /* 0x000fe20000000020 */
[----:B------:R-:W-:Y:S01]  /*11aa0*/  IMAD.MOV.U32 R4, RZ, RZ, R7 ;  /* 0x000000ffff047224 */ /* 0x000fe200078e0007 */
[----:B------:R-:W-:-:S07]  /*11ab0*/  PRMT R66, R65, 0x7632, R66 ;  /* 0x0000763241427816 */ /* 0x000fce0000000042 */
.L_x_8616:
[----:B------:R-:W-:Y:S05]  /*11ac0*/  BSYNC.RECONVERGENT B1 ;  /* 0x0000000000017941 */ /* 0x000fea0003800200 */
.L_x_8614:
        /* <DEDUP_REMOVED lines=11> */
.L_x_8618:
[----:B------:R-:W-:Y:S01]  /*11b80*/  IMAD.MOV.U32 R26, RZ, RZ, R30 ;  /* 0x000000ffff1a7224 */ /* 0x000fe200078e001e */
[----:B------:R-:W-:Y:S01]  /*11b90*/  PRMT R32, R32, 0x7632, R32 ;  /* 0x0000763220207816 */ /* 0x000fe20000000020 */
[----:B------:R-:W-:Y:S01]  /*11ba0*/  IMAD.MOV.U32 R7, RZ, RZ, R6 ;  /* 0x000000ffff077224 */ /* 0x000fe200078e0006 */
[----:B------:R-:W-:-:S07]  /*11bb0*/  PRMT R65, R65, 0x5410, R65 ;  /* 0x0000541041417816 */ /* 0x000fce0000000041 */
.L_x_8619:
[----:B------:R-:W-:Y:S05]  /*11bc0*/  BSYNC.RECONVERGENT B1 ;  /* 0x0000000000017941 */ /* 0x000fea0003800200 */
.L_x_8617:
        /* <DEDUP_REMOVED lines=11> */
.L_x_8621:
[----:B------:R-:W-:Y:S01]  /*11c80*/  IMAD.MOV.U32 R30, RZ, RZ, R26 ;  /* 0x000000ffff1e7224 */ /* 0x000fe200078e001a */
[----:B------:R-:W-:Y:S01]  /*11c90*/  PRMT R32, R32, 0x5410, R32 ;  /* 0x0000541020207816 */ /* 0x000fe20000000020 */
[----:B------:R-:W-:Y:S01]  /*11ca0*/  IMAD.MOV.U32 R6, RZ, RZ, R9 ;  /* 0x000000ffff067224 */ /* 0x000fe200078e0009 */
[----:B------:R-:W-:-:S07]  /*11cb0*/  PRMT R65, R64, 0x7632, R65 ;  /* 0x0000763240417816 */ /* 0x000fce0000000041 */
.L_x_8622:
[----:B------:R-:W-:Y:S05]  /*11cc0*/  BSYNC.RECONVERGENT B1 ;  /* 0x0000000000017941 */ /* 0x000fea0003800200 */
.L_x_8620:
        /* <DEDUP_REMOVED lines=11> */
.L_x_8624:
[----:B------:R-:W-:Y:S01]  /*11d80*/  IMAD.MOV.U32 R26, RZ, RZ, R30 ;  /* 0x000000ffff1a7224 */ /* 0x000fe200078e001e */
[----:B------:R-:W-:Y:S01]  /*11d90*/  PRMT R32, R32, 0x7632, R32 ;  /* 0x0000763220207816 */ /* 0x000fe20000000020 */
[----:B------:R-:W-:Y:S01]  /*11da0*/  IMAD.MOV.U32 R9, RZ, RZ, R8 ;  /* 0x000000ffff097224 */ /* 0x000fe200078e0008 */
[----:B------:R-:W-:-:S07]  /*11db0*/  PRMT R64, R64, 0x5410, R64 ;  /* 0x0000541040407816 */ /* 0x000fce0000000040 */
.L_x_8625:
[----:B------:R-:W-:Y:S05]  /*11dc0*/  BSYNC.RECONVERGENT B1 ;  /* 0x0000000000017941 */ /* 0x000fea0003800200 */
.L_x_8623:
        /* <DEDUP_REMOVED lines=11> */
.L_x_8627:
[----:B------:R-:W-:Y:S01]  /*11e80*/  IMAD.MOV.U32 R30, RZ, RZ, R26 ;  /* 0x000000ffff1e7224 */ /* 0x000fe200078e001a */
[----:B------:R-:W-:Y:S01]  /*11e90*/  PRMT R33, R32, 0x7610, R33 ;  /* 0x0000761020217816 */ /* 0x000fe20000000021 */
[----:B------:R-:W-:Y:S01]  /*11ea0*/  IMAD.MOV.U32 R8, RZ, RZ, R11 ;  /* 0x000000ffff087224 */ /* 0x000fe200078e000b */
[----:B------:R-:W-:-:S07]  /*11eb0*/  PRMT R64, R63, 0x7632, R64 ;  /* 0x000076323f407816 */ /* 0x000fce0000000040 */
.L_x_8628:
[----:B------:R-:W-:Y:S05]  /*11ec0*/  BSYNC.RECONVERGENT B1 ;  /* 0x0000000000017941 */ /* 0x000fea0003800200 */
.L_x_8626:
        /* <DEDUP_REMOVED lines=11> */
.L_x_8630:
[----:B------:R-:W-:Y:S01]  /*11f80*/  IMAD.MOV.U32 R26, RZ, RZ, R30 ;  /* 0x000000ffff1a7224 */ /* 0x000fe200078e001e */
[----:B------:R-:W-:Y:S01]  /*11f90*/  PRMT R32, R32, 0x5410, R33 ;  /* 0x0000541020207816 */ /* 0x000fe20000000021 */
[----:B------:R-:W-:Y:S01]  /*11fa0*/  IMAD.MOV.U32 R11, RZ, RZ, R10 ;  /* 0x000000ffff0b7224 */ /* 0x000fe200078e000a */
[----:B------:R-:W-:-:S07]  /*11fb0*/  PRMT R63, R63, 0x5410, R63 ;  /* 0x000054103f3f7816 */ /* 0x000fce000000003f */
.L_x_8631:
[----:B------:R-:W-:Y:S05]  /*11fc0*/  BSYNC.RECONVERGENT B1 ;  /* 0x0000000000017941 */ /* 0x000fea0003800200 */
.L_x_8629:
        /* <DEDUP_REMOVED lines=11> */
.L_x_8633:
[----:B------:R-:W-:Y:S01]  /*12080*/  IMAD.MOV.U32 R30, RZ, RZ, R26 ;  /* 0x000000ffff1e7224 */ /* 0x000fe200078e001a */
[----:B------:R-:W-:Y:S01]  /*12090*/  PRMT R33, R33, 0x7610, R32 ;  /* 0x0000761021217816 */ /* 0x000fe20000000020 */
[----:B------:R-:W-:Y:S01]  /*120a0*/  IMAD.MOV.U32 R10, RZ, RZ, R13 ;  /* 0x000000ffff0a7224 */ /* 0x000fe200078e000d */
[----:B------:R-:W-:-:S07]  /*120b0*/  PRMT R63, R62, 0x7632, R63 ;  /* 0x000076323e3f7816 */ /* 0x000fce000000003f */
.L_x_8634:
[----:B------:R-:W-:Y:S05]  /*120c0*/  BSYNC.RECONVERGENT B1 ;  /* 0x0000000000017941 */ /* 0x000fea0003800200 */
.L_x_8632:
        /* <DEDUP_REMOVED lines=11> */
.L_x_8636:
[----:B------:R-:W-:Y:S01]  /*12180*/  IMAD.MOV.U32 R26, RZ, RZ, R30 ;  /* 0x000000ffff1a7224 */ /* 0x000fe200078e001e */
[----:B------:R-:W-:Y:S01]  /*12190*/  PRMT R32, R33, 0x7632, R32 ;  /* 0x0000763221207816 */ /* 0x000fe20000000020 */
[----:B------:R-:W-:Y:S01]  /*121a0*/  IMAD.MOV.U32 R13, RZ, RZ, R12 ;  /* 0x000000ffff0d7224 */ /* 0x000fe200078e000c */
[----:B------:R-:W-:-:S07]  /*121b0*/  PRMT R62, R62, 0x5410, R62 ;  /* 0x000054103e3e7816 */ /* 0x000fce000000003e */
.L_x_8637:
[----:B------:R-:W-:Y:S05]  /*121c0*/  BSYNC.RECONVERGENT B1 ;  /* 0x0000000000017941 */ /* 0x000fea0003800200 */
.L_x_8635:
        /* <DEDUP_REMOVED lines=11> */
.L_x_8639:
[----:B------:R-:W-:Y:S01]  /*12280*/  IMAD.MOV.U32 R30, RZ, RZ, R26 ;  /* 0x000000ffff1e7224 */ /* 0x000fe200078e001a */
[----:B------:R-:W-:Y:S01]  /*12290*/  PRMT R33, R32, 0x7610, R33 ;  /* 0x0000761020217816 */ /* 0x000fe20000000021 */
[----:B------:R-:W-:Y:S01]  /*122a0*/  IMAD.MOV.U32 R12, RZ, RZ, R15 ;  /* 0x000000ffff0c7224 */ /* 0x000fe200078e000f */
[----:B------:R-:W-:-:S07]  /*122b0*/  PRMT R62, R61, 0x7632, R62 ;  /* 0x000076323d3e7816 */ /* 0x000fce000000003e */
.L_x_8640:
[----:B------:R-:W-:Y:S05]  /*122c0*/  BSYNC.RECONVERGENT B1 ;  /* 0x0000000000017941 */ /* 0x000fea0003800200 */
.L_x_8638:
        /* <DEDUP_REMOVED lines=11> */
.L_x_8642:
[----:B------:R-:W-:Y:S01]  /*12380*/  IMAD.MOV.U32 R26, RZ, RZ, R30 ;  /* 0x000000ffff1a7224 */ /* 0x000fe200078e001e */
[----:B------:R-:W-:Y:S01]  /*12390*/  PRMT R32, R32, 0x5410, R33 ;  /* 0x0000541020207816 */ /* 0x000fe20000000021 */
[----:B------:R-:W-:Y:S01]  /*123a0*/  IMAD.MOV.U32 R15, RZ, RZ, R14 ;  /* 0x000000ffff0f7224 */ /* 0x000fe200078e000e */
[----:B------:R-:W-:-:S07]  /*123b0*/  PRMT R61, R61, 0x5410, R61 ;  /* 0x000054103d3d7816 */ /* 0x000fce000000003d */
.L_x_8643:
[----:B------:R-:W-:Y:S05]  /*123c0*/  BSYNC.RECONVERGENT B1 ;  /* 0x0000000000017941 */ /* 0x000fea0003800200 */
.L_x_8641:
        /* <DEDUP_REMOVED lines=11> */
.L_x_8645:
[----:B------:R-:W-:Y:S01]  /*12480*/  IMAD.MOV.U32 R30, RZ, RZ, R26 ;  /* 0x000000ffff1e7224 */ /* 0x000fe200078e001a */
[----:B------:R-:W-:Y:S01]  /*12490*/  PRMT R32, R32, 0x7632, R32 ;  /* 0x0000763220207816 */ /* 0x000fe20000000020 */
[----:B------:R-:W-:Y:S01]  /*124a0*/  IMAD.MOV.U32 R14, RZ, RZ, R17 ;  /* 0x000000ffff0e7224 */ /* 0x000fe200078e0011 */
[----:B------:R-:W-:-:S07]  /*124b0*/  PRMT R61, R60, 0x7610, R61 ;  /* 0x000076103c3d7816 */ /* 0x000fce000000003d */
.L_x_8646:
[----:B------:R-:W-:Y:S05]  /*124c0*/  BSYNC.RECONVERGENT B1 ;  /* 0x0000000000017941 */ /* 0x000fea0003800200 */
.L_x_8644:
        /* <DEDUP_REMOVED lines=11> */
.L_x_8648:
[----:B------:R-:W-:Y:S01]  /*12580*/  IMAD.MOV.U32 R26, RZ, RZ, R30 ;  /* 0x000000ffff1a7224 */ /* 0x000fe200078e001e */
[----:B------:R-:W-:Y:S01]  /*12590*/  PRMT R33, R32, 0x7610, R33 ;  /* 0x0000761020217816 */ /* 0x000fe20000000021 */
[----:B------:R-:W-:Y:S01]  /*125a0*/  IMAD.MOV.U32 R17, RZ, RZ, R16 ;  /* 0x000000ffff117224 */ /* 0x000fe200078e0010 */
[----:B------:R-:W-:-:S07]  /*125b0*/  PRMT R60, R57, 0x7610, R60 ;  /* 0x00007610393c7816 */ /* 0x000fce000000003c */
.L_x_8649:
[----:B------:R-:W-:Y:S05]  /*125c0*/  BSYNC.RECONVERGENT B1 ;  /* 0x0000000000017941 */ /* 0x000fea0003800200 */
.L_x_8647:
        /* <DEDUP_REMOVED lines=11> */
.L_x_8651:
[----:B------:R-:W-:Y:S01]  /*12680*/  IMAD.MOV.U32 R30, RZ, RZ, R26 ;  /* 0x000000ffff1e7224 */ /* 0x000fe200078e001a */
[----:B------:R-:W-:Y:S01]  /*12690*/  PRMT R32, R32, 0x5410, R33 ;  /* 0x0000541020207816 */ /* 0x000fe20000000021 */
[----:B------:R-:W-:Y:S01]  /*126a0*/  IMAD.MOV.U32 R16, RZ, RZ, R19 ;  /* 0x000000ffff107224 */ /* 0x000fe200078e0013 */
[----:B------:R-:W-:-:S07]  /*126b0*/  PRMT R57, R57, 0x7632, R57 ;  /* 0x0000763239397816 */ /* 0x000fce0000000039 */
.L_x_8652:
[----:B------:R-:W-:Y:S05]  /*126c0*/  BSYNC.RECONVERGENT B1 ;  /* 0x0000000000017941 */ /* 0x000fea0003800200 */
.L_x_8650:
        /* <DEDUP_REMOVED lines=11> */
.L_x_8654:
[----:B------:R-:W-:Y:S01]  /*12780*/  IMAD.MOV.U32 R26, RZ, RZ, R30 ;  /* 0x000000ffff1a7224 */ /* 0x000fe200078e001e */
[----:B------:R-:W-:Y:S01]  /*12790*/  PRMT R33, R33, 0x7610, R32 ;  /* 0x0000761021217816 */ /* 0x000fe20000000020 */
[----:B------:R-:W-:Y:S01]  /*127a0*/  IMAD.MOV.U32 R19, RZ, RZ, R18 ;  /* 0x000000ffff137224 */ /* 0x000fe200078e0012 */
[----:B------:R-:W-:-:S07]  /*127b0*/  PRMT R57, R57, 0x7610, R56 ;  /* 0x0000761039397816 */ /* 0x000fce0000000038 */
.L_x_8655:
[----:B------:R-:W-:Y:S05]  /*127c0*/  BSYNC.RECONVERGENT B1 ;  /* 0x0000000000017941 */ /* 0x000fea0003800200 */
.L_x_8653:
        /* <DEDUP_REMOVED lines=11> */
.L_x_8657:
[----:B------:R-:W-:Y:S01]  /*12880*/  IMAD.MOV.U32 R30, RZ, RZ, R26 ;  /* 0x000000ffff1e7224 */ /* 0x000fe200078e001a */
[----:B------:R-:W-:Y:S01]  /*12890*/  PRMT R32, R33, 0x7632, R32 ;  /* 0x0000763221207816 */ /* 0x000fe20000000020 */
[----:B------:R-:W-:Y:S01]  /*128a0*/  IMAD.MOV.U32 R18, RZ, RZ, R21 ;  /* 0x000000ffff127224 */ /* 0x000fe200078e0015 */
[----:B------:R-:W-:-:S07]  /*128b0*/  PRMT R56, R56, 0x5410, R56 ;  /* 0x0000541038387816 */ /* 0x000fce0000000038 */
.L_x_8658:
[----:B------:R-:W-:Y:S05]  /*128c0*/  BSYNC.RECONVERGENT B1 ;  /* 0x0000000000017941 */ /* 0x000fea0003800200 */
.L_x_8656:
        /* <DEDUP_REMOVED lines=11> */
.L_x_8660:
[----:B------:R-:W-:Y:S01]  /*12980*/  IMAD.MOV.U32 R26, RZ, RZ, R30 ;  /* 0x000000ffff1a7224 */ /* 0x000fe200078e001e */
[----:B------:R-:W-:Y:S01]  /*12990*/  PRMT R33, R32, 0x7610, R33 ;  /* 0x0000761020217816 */ /* 0x000fe20000000021 */
[----:B------:R-:W-:Y:S01]  /*129a0*/  IMAD.MOV.U32 R21, RZ, RZ, R20 ;  /* 0x000000ffff157224 */ /* 0x000fe200078e0014 */
[----:B------:R-:W-:-:S07]  /*129b0*/  PRMT R56, R55, 0x7610, R56 ;  /* 0x0000761037387816 */ /* 0x000fce0000000038 */
.L_x_8661:
[----:B------:R-:W-:Y:S05]  /*129c0*/  BSYNC.RECONVERGENT B1 ;  /* 0x0000000000017941 */ /* 0x000fea0003800200 */
.L_x_8659:
        /* <DEDUP_REMOVED lines=11> */
.L_x_8663:
[----:B------:R-:W-:Y:S01]  /*12a80*/  IMAD.MOV.U32 R30, RZ, RZ, R26 ;  /* 0x000000ffff1e7224 */ /* 0x000fe200078e001a */
[----:B------:R-:W-:Y:S01]  /*12a90*/  PRMT R32, R32, 0x5410, R33 ;  /* 0x0000541020207816 */ /* 0x000fe20000000021 */
[----:B------:R-:W-:Y:S01]  /*12aa0*/  IMAD.MOV.U32 R20, RZ, RZ, R23 ;  /* 0x000000ffff147224 */ /* 0x000fe200078e0017 */
[----:B------:R-:W-:-:S07]  /*12ab0*/  PRMT R55, R55, 0x7632, R55 ;  /* 0x0000763237377816 */ /* 0x000fce0000000037 */
.L_x_8664:
[----:B------:R-:W-:Y:S05]  /*12ac0*/  BSYNC.RECONVERGENT B1 ;  /* 0x0000000000017941 */ /* 0x000fea0003800200 */
.L_x_8662:
        /* <DEDUP_REMOVED lines=11> */
.L_x_8666:
[----:B------:R-:W-:Y:S01]  /*12b80*/  IMAD.MOV.U32 R26, RZ, RZ, R30 ;  /* 0x000000ffff1a7224 */ /* 0x000fe200078e001e */
[----:B------:R-:W-:Y:S01]  /*12b90*/  PRMT R33, R33, 0x7610, R32 ;  /* 0x0000761021217816 */ /* 0x000fe20000000020 */
[----:B------:R-:W-:Y:S01]  /*12ba0*/  IMAD.MOV.U32 R23, RZ, RZ, R22 ;  /* 0x000000ffff177224 */ /* 0x000fe200078e0016 */
[----:B------:R-:W-:-:S07]  /*12bb0*/  PRMT R55, R55, 0x7610, R54 ;  /* 0x0000761037377816 */ /* 0x000fce0000000036 */
.L_x_8667:
[----:B------:R-:W-:Y:S05]  /*12bc0*/  BSYNC.RECONVERGENT B1 ;  /* 0x0000000000017941 */ /* 0x000fea0003800200 */
.L_x_8665:
        /* <DEDUP_REMOVED lines=11> */
.L_x_8669:
[----:B------:R-:W-:Y:S01]  /*12c80*/  IMAD.MOV.U32 R30, RZ, RZ, R26 ;  /* 0x000000ffff1e7224 */ /* 0x000fe200078e001a */
[----:B------:R-:W-:Y:S01]  /*12c90*/  PRMT R32, R33, 0x7632, R32 ;  /* 0x0000763221207816 */ /* 0x000fe20000000020 */
[----:B------:R-:W-:Y:S01]  /*12ca0*/  IMAD.MOV.U32 R22, RZ, RZ, R25 ;  /* 0x000000ffff167224 */ /* 0x000fe200078e0019 */
[----:B------:R-:W-:-:S07]  /*12cb0*/  PRMT R54, R54, 0x5410, R54 ;  /* 0x0000541036367816 */ /* 0x000fce0000000036 */
.L_x_8670:
[----:B------:R-:W-:Y:S05]  /*12cc0*/  BSYNC.RECONVERGENT B1 ;  /* 0x0000000000017941 */ /* 0x000fea0003800200 */
.L_x_8668:
        /* <DEDUP_REMOVED lines=11> */
.L_x_8672:
[----:B------:R-:W-:Y:S01]  /*12d80*/  IMAD.MOV.U32 R26, RZ, RZ, R30 ;  /* 0x000000ffff1a7224 */ /* 0x000fe200078e001e */
[----:B------:R-:W-:Y:S01]  /*12d90*/  PRMT R33, R32, 0x7610, R33 ;  /* 0x0000761020217816 */ /* 0x000fe20000000021 */
[----:B------:R-:W-:Y:S01]  /*12da0*/  IMAD.MOV.U32 R25, RZ, RZ, R24 ;  /* 0x000000ffff197224 */ /* 0x000fe200078e0018 */
[----:B------:R-:W-:-:S07]  /*12db0*/  PRMT R54, R53, 0x7632, R54 ;  /* 0x0000763235367816 */ /* 0x000fce0000000036 */
.L_x_8673:
[----:B------:R-:W-:Y:S05]  /*12dc0*/  BSYNC.RECONVERGENT B1 ;  /* 0x0000000000017941 */ /* 0x000fea0003800200 */
.L_x_8671:
        /* <DEDUP_REMOVED lines=11> */
.L_x_8675:
[----:B------:R-:W-:Y:S01]  /*12e80*/  IMAD.MOV.U32 R30, RZ, RZ, R26 ;  /* 0x000000ffff1e7224 */ /* 0x000fe200078e001a */
[----:B------:R-:W-:Y:S01]  /*12e90*/  PRMT R32, R33, 0x7610, R32 ;  /* 0x0000761021207816 */ /* 0x000fe20000000020 */
[----:B------:R-:W-:Y:S01]  /*12ea0*/  IMAD.MOV.U32 R24, RZ, RZ, R27 ;  /* 0x000000ffff187224 */ /* 0x000fe200078e001b */
[----:B------:R-:W-:-:S07]  /*12eb0*/  PRMT R53, R53, 0x5410, R53 ;  /* 0x0000541035357816 */ /* 0x000fce0000000035 */
.L_x_8676:
[----:B------:R-:W-:Y:S05]  /*12ec0*/  BSYNC.RECONVERGENT B1 ;  /* 0x0000000000017941 */ /* 0x000fea0003800200 */
.L_x_8674:
        /* <DEDUP_REMOVED lines=11> */
.L_x_8678:
[----:B------:R-:W-:Y:S01]  /*12f80*/  PRMT R53, R59, 0x7610, R53 ;  /* 0x000076103b357816 */ /* 0x000fe20000000035 */
[----:B------:R-:W-:Y:S01]  /*12f90*/  IMAD.MOV.U32 R27, RZ, RZ, R58 ;  /* 0x000000ffff1b7224 */ /* 0x000fe200078e003a */
[C---:B------:R-:W-:Y:S01]  /*12fa0*/  PRMT R49, R32.reuse, 0x7610, R49 ;  /* 0x0000761020317816 */ /* 0x040fe20000000031 */
[--C-:B------:R-:W-:Y:S01]  /*12fb0*/  IMAD.MOV.U32 R26, RZ, RZ, R30.reuse ;  /* 0x000000ffff1a7224 */ /* 0x100fe200078e001e */
[----:B------:R-:W-:Y:S01]  /*12fc0*/  PRMT R59, R32, 0x7610, R59 ;  /* 0x00007610203b7816 */ /* 0x000fe2000000003b */
[----:B------:R-:W-:-:S07]  /*12fd0*/  IMAD.MOV.U32 R58, RZ, RZ, R30 ;  /* 0x000000ffff3a7224 */ /* 0x000fce00078e001e */
.L_x_8679:
[----:B------:R-:W-:Y:S05]  /*12fe0*/  BSYNC.RECONVERGENT B1 ;  /* 0x0000000000017941 */ /* 0x000fea0003800200 */
.L_x_8677:
        /* <DEDUP_REMOVED lines=35> */
[----:B0-----:R-:W-:Y:S04]  /*13220*/  STL.64 [R0+0x40], R28 ;  /* 0x0000401c00007387 */ /* 0x001fe80000100a00 */
[----:B------:R-:W-:Y:S04]  /*13230*/  STL.64 [R0+0x48], R30 ;  /* 0x0000481e00007387 */ /* 0x000fe80000100a00 */
[----:B------:R-:W0:Y:S04]  /*13240*/  LDS.128 R28, [UR4+0x270] ;  /* 0x00027004ff1c7984 */ /* 0x000e280008000c00 */
[----:B-1----:R-:W-:Y:S04]  /*13250*/  STL.64 [R0+0x20], R32 ;  /* 0x0000202000007387 */ /* 0x002fe80000100a00 */
[----:B------:R-:W1:Y:S04]  /*13260*/  LDS.64 R32, [UR4+0x320] ;  /* 0x00032004ff207984 */ /* 0x000e680008000a00 */
[----:B------:R-:W-:Y:S04]  /*13270*/  STL.64 [R0+0x28], R34 ;  /* 0x0000282200007387 */ /* 0x000fe80000100a00 */
[----:B--2---:R-:W-:Y:S04]  /*13280*/  STL.64 [R0+0x50], R36 ;  /* 0x0000502400007387 */ /* 0x004fe80000100a00 */
[----:B------:R-:W-:Y:S04]  /*13290*/  STL.64 [R0+0x58], R38 ;  /* 0x0000582600007387 */ /* 0x000fe80000100a00 */
[----:B------:R-:W2:Y:S04]  /*132a0*/  LDS.128 R36, [UR4+0x290] ;  /* 0x00029004ff247984 */ /* 0x000ea80008000c00 */
[----:B0-----:R-:W-:Y:S04]  /*132b0*/  STL.64 [R0+0x10], R28 ;  /* 0x0000101c00007387 */ /* 0x001fe80000100a00 */
[----:B------:R-:W-:Y:S04]  /*132c0*/  STL.64 [R0+0x18], R30 ;  /* 0x0000181e00007387 */ /* 0x000fe80000100a00 */
[----:B-1----:R-:W-:Y:S04]  /*132d0*/  STL.64 [R0+0xc0], R32 ;  /* 0x0000c02000007387 */ /* 0x002fe80000100a00 */
[----:B--2---:R-:W-:Y:S04]  /*132e0*/  STL.64 [R0+0x30], R36 ;  /* 0x0000302400007387 */ /* 0x004fe80000100a00 */
        /* <DEDUP_REMOVED lines=13> */
[----:B------:R-:W-:-:S07]  /*133c0*/  IMAD.MOV.U32 R28, RZ, RZ, RZ ;  /* 0x000000ffff1c7224 */ /* 0x000fce00078e00ff */
.L_x_8774:
        /* <DEDUP_REMOVED lines=20> */
.L_x_8682:
[----:B------:R-:W-:Y:S01]  /*13510*/  IMAD.MOV.U32 R30, RZ, RZ, R45 ;  /* 0x000000ffff1e7224 */ /* 0x000fe200078e002d */
[----:B------:R-:W-:Y:S01]  /*13520*/  PRMT R31, R70, 0x7610, R31 ;  /* 0x00007610461f7816 */ /* 0x000fe2000000001f */
[----:B------:R-:W-:Y:S01]  /*13530*/  IMAD.MOV.U32 R45, RZ, RZ, R44 ;  /* 0x000000ffff2d7224 */ /* 0x000fe200078e002c */
[----:B------:R-:W-:-:S07]  /*13540*/  PRMT R70, R60, 0x7632, R70 ;  /* 0x000076323c467816 */ /* 0x000fce0000000046 */
.L_x_8683:
[----:B------:R-:W-:Y:S05]  /*13550*/  BSYNC.RECONVERGENT B1 ;  /* 0x0000000000017941 */ /* 0x000fea0003800200 */
.L_x_8681:
        /* <DEDUP_REMOVED lines=11> */
.L_x_8685:
[----:B------:R-:W-:Y:S01]  /*13610*/  IMAD.MOV.U32 R29, RZ, RZ, R30 ;  /* 0x000000ffff1d7224 */ /* 0x000fe200078e001e */
[----:B------:R-:W-:Y:S01]  /*13620*/  PRMT R32, R31, 0x7610, R32 ;  /* 0x000076101f207816 */ /* 0x000fe20000000020 */
[----:B------:R-:W-:Y:S01]  /*13630*/  IMAD.MOV.U32 R44, RZ, RZ, R43 ;  /* 0x000000ffff2c7224 */ /* 0x000fe200078e002b */
[----:B------:R-:W-:-:S07]  /*13640*/  PRMT R60, R60, 0x7610, R69 ;  /* 0x000076103c3c7816 */ /* 0x000fce0000000045 */
.L_x_8686:
[----:B------:R-:W-:Y:S05]  /*13650*/  BSYNC.RECONVERGENT B1 ;  /* 0x0000000000017941 */ /* 0x000fea0003800200 */
.L_x_8684:
        /* <DEDUP_REMOVED lines=11> */
.L_x_8688:
[----:B------:R-:W-:Y:S01]  /*13710*/  IMAD.MOV.U32 R30, RZ, RZ, R29 ;  /* 0x000000ffff1e7224 */ /* 0x000fe200078e001d */
[----:B------:R-:W-:Y:S01]  /*13720*/  PRMT R31, R31, 0x5410, R32 ;  /* 0x000054101f1f7816 */ /* 0x000fe20000000020 */
[----:B------:R-:W-:Y:S01]  /*13730*/  IMAD.MOV.U32 R43, RZ, RZ, R42 ;  /* 0x000000ffff2b7224 */ /* 0x000fe200078e002a */
[----:B------:R-:W-:-:S07]  /*13740*/  PRMT R69, R69, 0x5410, R69 ;  /* 0x0000541045457816 */ /* 0x000fce0000000045 */
.L_x_8689:
[----:B------:R-:W-:Y:S05]  /*13750*/  BSYNC.RECONVERGENT B1 ;  /* 0x0000000000017941 */ /* 0x000fea0003800200 */
.L_x_8687:
        /* <DEDUP_REMOVED lines=11> */
.L_x_8691:
[----:B------:R-:W-:Y:S01]  /*13810*/  IMAD.MOV.U32 R29, RZ, RZ, R30 ;  /* 0x000000ffff1d7224 */ /* 0x000fe200078e001e */
[----:B------:R-:W-:Y:S01]  /*13820*/  PRMT R32, R32, 0x7610, R31 ;  /* 0x0000761020207816 */ /* 0x000fe2000000001f */
[----:B------:R-:W-:Y:S01]  /*13830*/  IMAD.MOV.U32 R42, RZ, RZ, R41 ;  /* 0x000000ffff2a7224 */ /* 0x000fe200078e0029 */
[----:B------:R-:W-:-:S07]  /*13840*/  PRMT R69, R68, 0x7632, R69 ;  /* 0x0000763244457816 */ /* 0x000fce0000000045 */
.L_x_8692:
[----:B------:R-:W-:Y:S05]  /*13850*/  BSYNC.RECONVERGENT B1 ;  /* 0x0000000000017941 */ /* 0x000fea0003800200 */
.L_x_8690:
        /* <DEDUP_REMOVED lines=11> */
.L_x_8694:
[----:B------:R-:W-:Y:S01]  /*13910*/  IMAD.MOV.U32 R30, RZ, RZ, R29 ;  /* 0x000000ffff1e7224 */ /* 0x000fe200078e001d */
[----:B------:R-:W-:Y:S01]  /*13920*/  PRMT R31, R32, 0x7632, R31 ;  /* 0x00007632201f7816 */ /* 0x000fe2000000001f */
[----:B------:R-:W-:Y:S01]  /*13930*/  IMAD.MOV.U32 R41, RZ, RZ, R40 ;  /* 0x000000ffff297224 */ /* 0x000fe200078e0028 */
[----:B------:R-:W-:-:S07]  /*13940*/  PRMT R68, R68, 0x5410, R68 ;  /* 0x0000541044447816 */ /* 0x000fce0000000044 */
.L_x_8695:
[----:B------:R-:W-:Y:S05]  /*13950*/  BSYNC.RECONVERGENT B1 ;  /* 0x0000000000017941 */ /* 0x000fea0003800200 */
.L_x_8693:
        /* <DEDUP_REMOVED lines=11> */
.L_x_8697:
[----:B------:R-:W-:Y:S01]  /*13a10*/  IMAD.MOV.U32 R29, RZ, RZ, R30 ;  /* 0x000000ffff1d7224 */ /* 0x000fe200078e001e */
[----:B------:R-:W-:Y:S01]  /*13a20*/  PRMT R32, R31, 0x7610, R32 ;  /* 0x000076101f207816 */ /* 0x000fe20000000020 */
[----:B------:R-:W-:Y:S01]  /*13a30*/  IMAD.MOV.U32 R40, RZ, RZ, R3 ;  /* 0x000000ffff287224 */ /* 0x000fe200078e0003 */
[----:B------:R-:W-:-:S07]  /*13a40*/  PRMT R68, R67, 0x7632, R68 ;  /* 0x0000763243447816 */ /* 0x000fce0000000044 */
.L_x_8698:
[----:B------:R-:W-:Y:S05]  /*13a50*/  BSYNC.RECONVERGENT B1 ;  /* 0x0000000000017941 */ /* 0x000fea0003800200 */
.L_x_8696:
        /* <DEDUP_REMOVED lines=11> */
.L_x_8700:
[----:B------:R-:W-:Y:S01]  /*13b10*/  IMAD.MOV.U32 R30, RZ, RZ, R29 ;  /* 0x000000ffff1e7224 */ /* 0x000fe200078e001d */
[----:B------:R-:W-:Y:S01]  /*13b20*/  PRMT R31, R31, 0x5410, R32 ;  /* 0x000054101f1f7816 */ /* 0x000fe20000000020 */
[----:B------:R-:W-:Y:S01]  /*13b30*/  IMAD.MOV.U32 R3, RZ, RZ, R2 ;  /* 0x000000ffff037224 */ /* 0x000fe200078e0002 */
[----:B------:R-:W-:-:S07]  /*13b40*/  PRMT R67, R67, 0x5410, R67 ;  /* 0x0000541043437816 */ /* 0x000fce0000000043 */
.L_x_8701:
[----:B------:R-:W-:Y:S05]  /*13b50*/  BSYNC.RECONVERGENT B1 ;  /* 0x0000000000017941 */ /* 0x000fea0003800200 */
.L_x_8699:
        /* <DEDUP_REMOVED lines=11> */
.L_x_8703:
[----:B------:R-:W-:Y:S01]  /*13c10*/  IMAD.MOV.U32 R29, RZ, RZ, R30 ;  /* 0x000000ffff1d7224 */ /* 0x000fe200078e001e */
[----:B------:R-:W-:Y:S01]  /*13c20*/  PRMT R32, R32, 0x7610, R31 ;  /* 0x0000761020207816 */ /* 0x000fe2000000001f */
[----:B------:R-:W-:Y:S01]  /*13c30*/  IMAD.MOV.U32 R2, RZ, RZ, R5 ;  /* 0x000000ffff027224 */ /* 0x000fe200078e0005 */
[----:B------:R-:W-:-:S07]  /*13c40*/  PRMT R67, R66, 0x7632, R67 ;  /* 0x0000763242437816 */ /* 0x000fce0000000043 */
.L_x_8704:
[----:B------:R-:W-:Y:S05]  /*13c50*/  BSYNC.RECONVERGENT B1 ;  /* 0x0000000000017941 */ /* 0x000fea0003800200 */
.L_x_8702:
        /* <DEDUP_REMOVED lines=11> */
.L_x_8706:
[----:B------:R-:W-:Y:S01]  /*13d10*/  IMAD.MOV.U32 R30, RZ, RZ, R29 ;  /* 0x000000ffff1e7224 */ /* 0x000fe200078e001d */
[----:B------:R-:W-:Y:S01]  /*13d20*/  PRMT R31, R32, 0x7632, R31 ;  /* 0x00007632201f7816 */ /* 0x000fe2000000001f */
[----:B------:R-:W-:Y:S01]  /*13d30*/  IMAD.MOV.U32 R5, RZ, RZ, R4 ;  /* 0x000000ffff057224 */ /* 0x000fe200078e0004 */
[----:B------:R-:W-:-:S07]  /*13d40*/  PRMT R66, R66, 0x5410, R66 ;  /* 0x0000541042427816 */ /* 0x000fce0000000042 */
.L_x_8707:
[----:B------:R-:W-:Y:S05]  /*13d50*/  BSYNC.RECONVERGENT B1 ;  /* 0x0000000000017941 */ /* 0x000fea0003800200 */
.L_x_8705:
        /* <DEDUP_REMOVED lines=11> */
.L_x_8709:
[----:B------:R-:W-:Y:S01]  /*13e10*/  IMAD.MOV.U32 R29, RZ, RZ, R30 ;  /* 0x000000ffff1d7224 */ /* 0x000fe200078e001e */
[----:B------:R-:W-:Y:S01]  /*13e20*/  PRMT R32, R31, 0x7610, R32 ;  /* 0x000076101f207816 */ /* 0x000fe20000000020 */
[----:B------:R-:W-:Y:S01]  /*13e30*/  IMAD.MOV.U32 R4, RZ, RZ, R7 ;  /* 0x000000ffff047224 */ /* 0x000fe200078e0007 */
[----:B------:R-:W-:-:S07]  /*13e40*/  PRMT R66, R65, 0x7632, R66 ;  /* 0x0000763241427816 */ /* 0x000fce0000000042 */
.L_x_8710:
[----:B------:R-:W-:Y:S05]  /*13e50*/  BSYNC.RECONVERGENT B1 ;  /* 0x0000000000017941 */ /* 0x000fea0003800200 */
.L_x_8708:
        /* <DEDUP_REMOVED lines=11> */
.L_x_8712:
[----:B------:R-:W-:Y:S01]  /*13f10*/  IMAD.MOV.U32 R30, RZ, RZ, R29 ;  /* 0x000000ffff1e7224 */ /* 0x000fe200078e001d */
[----:B------:R-:W-:Y:S01]  /*13f20*/  PRMT R31, R31, 0x5410, R32 ;  /* 0x000054101f1f7816 */ /* 0x000fe20000000020 */
[----:B------:R-:W-:Y:S01]  /*13f30*/  IMAD.MOV.U32 R7, RZ, RZ, R6 ;  /* 0x000000ffff077224 */ /* 0x000fe200078e0006 */
[----:B------:R-:W-:-:S07]  /*13f40*/  PRMT R65, R65, 0x5410, R65 ;  /* 0x0000541041417816 */ /* 0x000fce0000000041 */
.L_x_8713:
[----:B------:R-:W-:Y:S05]  /*13f50*/  BSYNC.RECONVERGENT B1 ;  /* 0x0000000000017941 */ /* 0x000fea0003800200 */
.L_x_8711:
        /* <DEDUP_REMOVED lines=11> */
.L_x_8715:
[----:B------:R-:W-:Y:S01]  /*14010*/  IMAD.MOV.U32 R29, RZ, RZ, R30 ;  /* 0x000000ffff1d7224 */ /* 0x000fe200078e001e */
[----:B------:R-:W-:Y:S01]  /*14020*/  PRMT R32, R31, 0x7632, R32 ;  /* 0x000076321f207816 */ /* 0x000fe20000000020 */
[----:B------:R-:W-:Y:S01]  /*14030*/  IMAD.MOV.U32 R6, RZ, RZ, R9 ;  /* 0x000000ffff067224 */ /* 0x000fe200078e0009 */
[----:B------:R-:W-:-:S07]  /*14040*/  PRMT R65, R64, 0x7632, R65 ;  /* 0x0000763240417816 */ /* 0x000fce0000000041 */
.L_x_8716:
[----:B------:R-:W-:Y:S05]  /*14050*/  BSYNC.RECONVERGENT B1 ;  /* 0x0000000000017941 */ /* 0x000fea0003800200 */
.L_x_8714:
        /* <DEDUP_REMOVED lines=11> */
.L_x_8718:
[----:B------:R-:W-:Y:S01]  /*14110*/  IMAD.MOV.U32 R30, RZ, RZ, R29 ;  /* 0x000000ffff1e7224 */ /* 0x000fe200078e001d */
[----:B------:R-:W-:Y:S01]  /*14120*/  PRMT R31, R32, 0x7610, R31 ;  /* 0x00007610201f7816 */ /* 0x000fe2000000001f */
[----:B------:R-:W-:Y:S01]  /*14130*/  IMAD.MOV.U32 R9, RZ, RZ, R8 ;  /* 0x000000ffff097224 */ /* 0x000fe200078e0008 */
[----:B------:R-:W-:-:S07]  /*14140*/  PRMT R64, R64, 0x5410, R64 ;  /* 0x0000541040407816 */ /* 0x000fce0000000040 */
.L_x_8719:
[----:B------:R-:W-:Y:S05]  /*14150*/  BSYNC.RECONVERGENT B1 ;  /* 0x0000000000017941 */ /* 0x000fea0003800200 */
.L_x_8717:
        /* <DEDUP_REMOVED lines=11> */
.L_x_8721:
[----:B------:R-:W-:Y:S01]  /*14210*/  IMAD.MOV.U32 R29, RZ, RZ, R30 ;  /* 0x000000ffff1d7224 */ /* 0x000fe200078e001e */
[----:B------:R-:W-:Y:S01]  /*14220*/  PRMT R31, R31, 0x5410, R31 ;  /* 0x000054101f1f7816 */ /* 0x000fe2000000001f */
[----:B------:R-:W-:Y:S01]  /*14230*/  IMAD.MOV.U32 R8, RZ, RZ, R11 ;  /* 0x000000ffff087224 */ /* 0x000fe200078e000b */
[----:B------:R-:W-:-:S07]  /*14240*/  PRMT R64, R63, 0x7632, R64 ;  /* 0x000076323f407816 */ /* 0x000fce0000000040 */
.L_x_8722:
[----:B------:R-:W-:Y:S05]  /*14250*/  BSYNC.RECONVERGENT B1 ;  /* 0x0000000000017941 */ /* 0x000fea0003800200 */
.L_x_8720:
        /* <DEDUP_REMOVED lines=11> */
.L_x_8724:
[----:B------:R-:W-:Y:S01]  /*14310*/  IMAD.MOV.U32 R30, RZ, RZ, R29 ;  /* 0x000000ffff1e7224 */ /* 0x000fe200078e001d */
[----:B------:R-:W-:Y:S01]  /*14320*/  PRMT R31, R31, 0x7632, R31 ;  /* 0x000076321f1f7816 */ /* 0x000fe2000000001f */
[----:B------:R-:W-:Y:S01]  /*14330*/  IMAD.MOV.U32 R11, RZ, RZ, R10 ;  /* 0x000000ffff0b7224 */ /* 0x000fe200078e000a */
[----:B------:R-:W-:-:S07]  /*14340*/  PRMT R63, R63, 0x5410, R63 ;  /* 0x000054103f3f7816 */ /* 0x000fce000000003f */
.L_x_8725:
[----:B------:R-:W-:Y:S05]  /*14350*/  BSYNC.RECONVERGENT B1 ;  /* 0x0000000000017941 */ /* 0x000fea0003800200 */
.L_x_8723:
        /* <DEDUP_REMOVED lines=11> */
.L_x_8727:
[----:B------:R-:W-:Y:S01]  /*14410*/  IMAD.MOV.U32 R29, RZ, RZ, R30 ;  /* 0x000000ffff1d7224 */ /* 0x000fe200078e001e */
[----:B------:R-:W-:Y:S01]  /*14420*/  PRMT R31, R31, 0x5410, R31 ;  /* 0x000054101f1f7816 */ /* 0x000fe2000000001f */
[----:B------:R-:W-:Y:S01]  /*14430*/  IMAD.MOV.U32 R10, RZ, RZ, R13 ;  /* 0x000000ffff0a7224 */ /* 0x000fe200078e000d */
[----:B------:R-:W-:-:S07]  /*14440*/  PRMT R63, R62, 0x7632, R63 ;  /* 0x000076323e3f7816 */ /* 0x000fce000000003f */
.L_x_8728:
[----:B------:R-:W-:Y:S05]  /*14450*/  BSYNC.RECONVERGENT B1 ;  /* 0x0000000000017941 */ /* 0x000fea0003800200 */
.L_x_8726:
        /* <DEDUP_REMOVED lines=11> */
.L_x_8730:
[----:B------:R-:W-:Y:S01]  /*14510*/  IMAD.MOV.U32 R30, RZ, RZ, R29 ;  /* 0x000000ffff1e7224 */ /* 0x000fe200078e001d */
[----:B------:R-:W-:Y:S01]  /*14520*/  PRMT R31, R31, 0x7632, R31 ;  /* 0x000076321f1f7816 */ /* 0x000fe2000000001f */
[----:B------:R-:W-:Y:S01]  /*14530*/  IMAD.MOV.U32 R13, RZ, RZ, R12 ;  /* 0x000000ffff0d7224 */ /* 0x000fe200078e000c */
[----:B------:R-:W-:-:S07]  /*14540*/  PRMT R62, R62, 0x5410, R62 ;  /* 0x000054103e3e7816 */ /* 0x000fce000000003e */
.L_x_8731:
[----:B------:R-:W-:Y:S05]  /*14550*/  BSYNC.RECONVERGENT B1 ;  /* 0x0000000000017941 */ /* 0x000fea0003800200 */
.L_x_8729:
        /* <DEDUP_REMOVED lines=11> */
.L_x_8733:
[----:B------:R-:W-:Y:S01]  /*14610*/  IMAD.MOV.U32 R29, RZ, RZ, R30 ;  /* 0x000000ffff1d7224 */ /* 0x000fe200078e001e */
[----:B------:R-:W-:Y:S01]  /*14620*/  PRMT R32, R31, 0x7610, R32 ;  /* 0x000076101f207816 */ /* 0x000fe20000000020 */
[----:B------:R-:W-:Y:S01]  /*14630*/  IMAD.MOV.U32 R12, RZ, RZ, R15 ;  /* 0x000000ffff0c7224 */ /* 0x000fe200078e000f */
[----:B------:R-:W-:-:S07]  /*14640*/  PRMT R62, R61, 0x7632, R62 ;  /* 0x000076323d3e7816 */ /* 0x000fce000000003e */
.L_x_8734:
[----:B------:R-:W-:Y:S05]  /*14650*/  BSYNC.RECONVERGENT B1 ;  /* 0x0000000000017941 */ /* 0x000fea0003800200 */
.L_x_8732:
        /* <DEDUP_REMOVED lines=11> */
.L_x_8736:
[----:B------:R-:W-:Y:S01]  /*14710*/  IMAD.MOV.U32 R30, RZ, RZ, R29 ;  /* 0x000000ffff1e7224 */ /* 0x000fe200078e001d */
[----:B------:R-:W-:Y:S01]  /*14720*/  PRMT R31, R31, 0x5410, R32 ;  /* 0x000054101f1f7816 */ /* 0x000fe20000000020 */
[----:B------:R-:W-:Y:S01]  /*14730*/  IMAD.MOV.U32 R15, RZ, RZ, R14 ;  /* 0x000000ffff0f7224 */ /* 0x000fe200078e000e */
[----:B------:R-:W-:-:S07]  /*14740*/  PRMT R61, R61, 0x5410, R61 ;  /* 0x000054103d3d7816 */ /* 0x000fce000000003d */
.L_x_8737:
[----:B------:R-:W-:Y:S05]  /*14750*/  BSYNC.RECONVERGENT B1 ;  /* 0x0000000000017941 */ /* 0x000fea0003800200 */
.L_x_8735:
        /* <DEDUP_REMOVED lines=11> */
.L_x_8739:
[----:B------:R-:W-:Y:S01]  /*14810*/  IMAD.MOV.U32 R29, RZ, RZ, R30 ;  /* 0x000000ffff1d7224 */ /* 0x000fe200078e001e */
[----:B------:R-:W-:Y:S01]  /*14820*/  PRMT R31, R31, 0x7632, R31 ;  /* 0x000076321f1f7816 */ /* 0x000fe2000000001f */
[----:B------:R-:W-:Y:S01]  /*14830*/  IMAD.MOV.U32 R14, RZ, RZ, R17 ;  /* 0x000000ffff0e7224 */ /* 0x000fe200078e0011 */
[----:B------:R-:W-:-:S07]  /*14840*/  PRMT R61, R60, 0x7610, R61 ;  /* 0x000076103c3d7816 */ /* 0x000fce000000003d */
.L_x_8740:
[----:B------:R-:W-:Y:S05]  /*14850*/  BSYNC.RECONVERGENT B1 ;  /* 0x0000000000017941 */ /* 0x000fea0003800200 */
.L_x_8738:
        /* <DEDUP_REMOVED lines=11> */
.L_x_8742:
[----:B------:R-:W-:Y:S01]  /*14910*/  IMAD.MOV.U32 R30, RZ, RZ, R29 ;  /* 0x000000ffff1e7224 */ /* 0x000fe200078e001d */
[----:B------:R-:W-:Y:S01]  /*14920*/  PRMT R32, R31, 0x7610, R32 ;  /* 0x000076101f207816 */ /* 0x000fe20000000020 */
[----:B------:R-:W-:Y:S01]  /*14930*/  IMAD.MOV.U32 R17, RZ, RZ, R16 ;  /* 0x000000ffff117224 */ /* 0x000fe200078e0010 */
[----:B------:R-:W-:-:S07]  /*14940*/  PRMT R60, R57, 0x7610, R60 ;  /* 0x00007610393c7816 */ /* 0x000fce000000003c */
.L_x_8743:
[----:B------:R-:W-:Y:S05]  /*14950*/  BSYNC.RECONVERGENT B1 ;  /* 0x0000000000017941 */ /* 0x000fea0003800200 */
.L_x_8741:
        /* <DEDUP_REMOVED lines=11> */
.L_x_8745:
[----:B------:R-:W-:Y:S01]  /*14a10*/  IMAD.MOV.U32 R29, RZ, RZ, R30 ;  /* 0x000000ffff1d7224 */ /* 0x000fe200078e001e */
[----:B------:R-:W-:Y:S01]  /*14a20*/  PRMT R31, R31, 0x5410, R32 ;  /* 0x000054101f1f7816 */ /* 0x000fe20000000020 */
[----:B------:R-:W-:Y:S01]  /*14a30*/  IMAD.MOV.U32 R16, RZ, RZ, R19 ;  /* 0x000000ffff107224 */ /* 0x000fe200078e0013 */
[----:B------:R-:W-:-:S07]  /*14a40*/  PRMT R57, R57, 0x7632, R57 ;  /* 0x0000763239397816 */ /* 0x000fce0000000039 */
.L_x_8746:
[----:B------:R-:W-:Y:S05]  /*14a50*/  BSYNC.RECONVERGENT B1 ;  /* 0x0000000000017941 */ /* 0x000fea0003800200 */
.L_x_8744:
        /* <DEDUP_REMOVED lines=11> */
.L_x_8748:
[----:B------:R-:W-:Y:S01]  /*14b10*/  IMAD.MOV.U32 R30, RZ, RZ, R29 ;  /* 0x000000ffff1e7224 */ /* 0x000fe200078e001d */
[----:B------:R-:W-:Y:S01]  /*14b20*/  PRMT R32, R32, 0x7610, R31 ;  /* 0x0000761020207816 */ /* 0x000fe2000000001f */
[----:B------:R-:W-:Y:S01]  /*14b30*/  IMAD.MOV.U32 R19, RZ, RZ, R18 ;  /* 0x000000ffff137224 */ /* 0x000fe200078e0012 */
[----:B------:R-:W-:-:S07]  /*14b40*/  PRMT R57, R57, 0x7610, R56 ;  /* 0x0000761039397816 */ /* 0x000fce0000000038 */
.L_x_8749:
[----:B------:R-:W-:Y:S05]  /*14b50*/  BSYNC.RECONVERGENT B1 ;  /* 0x0000000000017941 */ /* 0x000fea0003800200 */
.L_x_8747:
        /* <DEDUP_REMOVED lines=11> */
.L_x_8751:
[----:B------:R-:W-:Y:S01]  /*14c10*/  IMAD.MOV.U32 R29, RZ, RZ, R30 ;  /* 0x000000ffff1d7224 */ /* 0x000fe200078e001e */
[----:B------:R-:W-:Y:S01]  /*14c20*/  PRMT R31, R32, 0x7632, R31 ;  /* 0x00007632201f7816 */ /* 0x000fe2000000001f */
[----:B------:R-:W-:Y:S01]  /*14c30*/  IMAD.MOV.U32 R18, RZ, RZ, R21 ;  /* 0x000000ffff127224 */ /* 0x000fe200078e0015 */
[----:B------:R-:W-:-:S07]  /*14c40*/  PRMT R56, R56, 0x5410, R56 ;  /* 0x0000541038387816 */ /* 0x000fce0000000038 */
.L_x_8752:
[----:B------:R-:W-:Y:S05]  /*14c50*/  BSYNC.RECONVERGENT B1 ;  /* 0x0000000000017941 */ /* 0x000fea0003800200 */
.L_x_8750:
        /* <DEDUP_REMOVED lines=11> */
.L_x_8754:
[----:B------:R-:W-:Y:S01]  /*14d10*/  IMAD.MOV.U32 R30, RZ, RZ, R29 ;  /* 0x000000ffff1e7224 */ /* 0x000fe200078e001d */
[----:B------:R-:W-:Y:S01]  /*14d20*/  PRMT R32, R31, 0x7610, R32 ;  /* 0x000076101f207816 */ /* 0x000fe20000000020 */
[----:B------:R-:W-:Y:S01]  /*14d30*/  IMAD.MOV.U32 R21, RZ, RZ, R20 ;  /* 0x000000ffff157224 */ /* 0x000fe200078e0014 */
[----:B------:R-:W-:-:S07]  /*14d40*/  PRMT R56, R55, 0x7610, R56 ;  /* 0x0000761037387816 */ /* 0x000fce0000000038 */
.L_x_8755:
[----:B------:R-:W-:Y:S05]  /*14d50*/  BSYNC.RECONVERGENT B1 ;  /* 0x0000000000017941 */ /* 0x000fea0003800200 */
.L_x_8753:
        /* <DEDUP_REMOVED lines=11> */
.L_x_8757:
[----:B------:R-:W-:Y:S01]  /*14e10*/  IMAD.MOV.U32 R29, RZ, RZ, R30 ;  /* 0x000000ffff1d7224 */ /* 0x000fe200078e001e */
[----:B------:R-:W-:Y:S01]  /*14e20*/  PRMT R31, R31, 0x5410, R32 ;  /* 0x000054101f1f7816 */ /* 0x000fe20000000020 */
[----:B------:R-:W-:Y:S01]  /*14e30*/  IMAD.MOV.U32 R20, RZ, RZ, R23 ;  /* 0x000000ffff147224 */ /* 0x000fe200078e0017 */
[----:B------:R-:W-:-:S07]  /*14e40*/  PRMT R55, R55, 0x7632, R55 ;  /* 0x0000763237377816 */ /* 0x000fce0000000037 */
.L_x_8758:
[----:B------:R-:W-:Y:S05]  /*14e50*/  BSYNC.RECONVERGENT B1 ;  /* 0x0000000000017941 */ /* 0x000fea0003800200 */
.L_x_8756:
        /* <DEDUP_REMOVED lines=11> */
.L_x_8760:
[----:B------:R-:W-:Y:S01]  /*14f10*/  IMAD.MOV.U32 R30, RZ, RZ, R29 ;  /* 0x000000ffff1e7224 */ /* 0x000fe200078e001d */
[----:B------:R-:W-:Y:S01]  /*14f20*/  PRMT R32, R32, 0x7610, R31 ;  /* 0x0000761020207816 */ /* 0x000fe2000000001f */
[----:B------:R-:W-:Y:S01]  /*14f30*/  IMAD.MOV.U32 R23, RZ, RZ, R22 ;  /* 0x000000ffff177224 */ /* 0x000fe200078e0016 */
[----:B------:R-:W-:-:S07]  /*14f40*/  PRMT R55, R55, 0x7610, R54 ;  /* 0x0000761037377816 */ /* 0x000fce0000000036 */
.L_x_8761:
[----:B------:R-:W-:Y:S05]  /*14f50*/  BSYNC.RECONVERGENT B1 ;  /* 0x0000000000017941 */ /* 0x000fea0003800200 */
.L_x_8759:
        /* <DEDUP_REMOVED lines=11> */
.L_x_8763:
[----:B------:R-:W-:Y:S01]  /*15010*/  IMAD.MOV.U32 R29, RZ, RZ, R30 ;  /* 0x000000ffff1d7224 */ /* 0x000fe200078e001e */
[----:B------:R-:W-:Y:S01]  /*15020*/  PRMT R31, R32, 0x7632, R31 ;  /* 0x00007632201f7816 */ /* 0x000fe2000000001f */
[----:B------:R-:W-:Y:S01]  /*15030*/  IMAD.MOV.U32 R22, RZ, RZ, R25 ;  /* 0x000000ffff167224 */ /* 0x000fe200078e0019 */
[----:B------:R-:W-:-:S07]  /*15040*/  PRMT R54, R54, 0x5410, R54 ;  /* 0x0000541036367816 */ /* 0x000fce0000000036 */
.L_x_8764:
[----:B------:R-:W-:Y:S05]  /*15050*/  BSYNC.RECONVERGENT B1 ;  /* 0x0000000000017941 */ /* 0x000fea0003800200 */
.L_x_8762:
        /* <DEDUP_REMOVED lines=11> */
.L_x_8766:
[----:B------:R-:W-:Y:S01]  /*15110*/  IMAD.MOV.U32 R30, RZ, RZ, R29 ;  /* 0x000000ffff1e7224 */ /* 0x000fe200078e001d */
[----:B------:R-:W-:Y:S01]  /*15120*/  PRMT R32, R31, 0x7610, R32 ;  /* 0x000076101f207816 */ /* 0x000fe20000000020 */
[----:B------:R-:W-:Y:S01]  /*15130*/  IMAD.MOV.U32 R25, RZ, RZ, R24 ;  /* 0x000000ffff197224 */ /* 0x000fe200078e0018 */
[----:B------:R-:W-:-:S07]  /*15140*/  PRMT R54, R53, 0x7632, R54 ;  /* 0x0000763235367816 */ /* 0x000fce0000000036 */
.L_x_8767:
[----:B------:R-:W-:Y:S05]  /*15150*/  BSYNC.RECONVERGENT B1 ;  /* 0x0000000000017941 */ /* 0x000fea0003800200 */
.L_x_8765:
        /* <DEDUP_REMOVED lines=11> */
.L_x_8769:
[----:B------:R-:W-:Y:S01]  /*15210*/  IMAD.MOV.U32 R29, RZ, RZ, R30 ;  /* 0x000000ffff1d7224 */ /* 0x000fe200078e001e */
[----:B------:R-:W-:Y:S01]  /*15220*/  PRMT R31, R32, 0x7610, R31 ;  /* 0x00007610201f7816 */ /* 0x000fe2000000001f */
[----:B------:R-:W-:Y:S01]  /*15230*/  IMAD.MOV.U32 R24, RZ, RZ, R27 ;  /* 0x000000ffff187224 */ /* 0x000fe200078e001b */
[----:B------:R-:W-:-:S07]  /*15240*/  PRMT R53, R53, 0x5410, R53 ;  /* 0x0000541035357816 */ /* 0x000fce0000000035 */
.L_x_8770:
[----:B------:R-:W-:Y:S05]  /*15250*/  BSYNC.RECONVERGENT B1 ;  /* 0x0000000000017941 */ /* 0x000fea0003800200 */
.L_x_8768:
[----:B------:R-:W-:Y:S01]  /*15260*/  HSETP2.GT.AND P0, PT, R31.H0_H0, R49.H0_H0, PT ;  /* 0x200000311f007234 */ /* 0x000fe20003f04800 */
[----:B------:R-:W-:Y:S04]  /*15270*/  BSSY.RECONVERGENT B1, `(.L_x_8771) ;  /* 0x000000e000017945 */ /* 0x000fe80003800200 */
[----:B------:R-:W-:-:S13]  /*15280*/  ISETP.EQ.OR P0, PT, R26, -0x1, P0 ;  /* 0xffffffff1a00780c */ /* 0x000fda0000702670 */
[----:B------:R-:W-:Y:S05]  /*15290*/  @P0 BRA `(.L_x_8772) ;  /* 0x0000000000180947 */ /* 0x000fea0003800000 */
[----:B------:R-:W-:Y:S01]  /*152a0*/  ISETP.GE.AND P0, PT, R29, R26, PT ;  /* 0x0000001a1d00720c */ /* 0x000fe20003f06270 */
[----:B------:R-:W-:Y:S01]  /*152b0*/  IMAD.MOV.U32 R27, RZ, RZ, R29 ;  /* 0x000000ffff1b7224 */ /* 0x000fe200078e001d */
[----:B------:R-:W-:Y:S02]  /*152c0*/  PRMT R70, R70, 0x5410, R49 ;  /* 0x0000541046467816 */ /* 0x000fe40000000031 */
[----:B------:R-:W-:Y:S02]  /*152d0*/  PRMT R53, R31, 0x7610, R53 ;  /* 0x000076101f357816 */ /* 0x000fe40000000035 */
[----:B------:R-:W-:-:S13]  /*152e0*/  HSETP2.NEU.OR P0, PT, R31.H0_H0, R49.H0_H0, P0 ;  /* 0x200000311f007234 */ /* 0x000fda000070d820 */
[----:B------:R-:W-:Y:S05]  /*152f0*/  @P0 BRA `(.L_x_8773) ;  /* 0x0000000000140947 */ /* 0x000fea0003800000 */
.L_x_8772:
[----:B------:R-:W-:Y:S01]  /*15300*/  PRMT R53, R49, 0x7610, R53 ;  /* 0x0000761031357816 */ /* 0x000fe20000000035 */
[----:B------:R-:W-:Y:S01]  /*15310*/  IMAD.MOV.U32 R27, RZ, RZ, R26 ;  /* 0x000000ffff1b7224 */ /* 0x000fe200078e001a */
[----:B------:R-:W-:Y:S01]  /*15320*/  PRMT R70, R70, 0x5410, R31 ;  /* 0x0000541046467816 */ /* 0x000fe2000000001f */
[----:B------:R-:W-:Y:S01]  /*15330*/  IMAD.MOV.U32 R26, RZ, RZ, R29 ;  /* 0x000000ffff1a7224 */ /* 0x000fe200078e001d */
[----:B------:R-:W-:-:S07]  /*15340*/  PRMT R49, R31, 0x7610, R49 ;  /* 0x000076101f317816 */ /* 0x000fce0000000031 */
.L_x_8773:
[----:B------:R-:W-:Y:S05]  /*15350*/  BSYNC.RECONVERGENT B1 ;  /* 0x0000000000017941 */ /* 0x000fea0003800200 */
.L_x_8771:
[----:B------:R-:W-:Y:S02]  /*15360*/  VIADD R50, R50, 0x4 ;  /* 0x0000000432327836 */ /* 0x000fe40000000000 */
[----:B------:R-:W-:Y:S01]  /*15370*/  VIADD R0, R0, 0x2 ;  /* 0x0000000200007836 */ /* 0x000fe20000000000 */
[----:B------:R-:W-:Y:S06]  /*15380*/  @P1 BRA `(.L_x_8774) ;  /* 0xffffffe000101947 */ /* 0x000fec000383ffff */
.L_x_8492:
[----:B------:R-:W-:Y:S05]  /*15390*/  BSYNC.RECONVERGENT B0 ;  /* 0x0000000000007941 */ /* 0x000fea0003800200 */
.L_x_8491:
[----:B------:R-:W-:-:S13]  /*153a0*/  ISETP.NE.AND P0, PT, R51, RZ, PT ;  /* 0x000000ff3300720c */ /* 0x000fda0003f05270 */
[----:B------:R-:W-:Y:S05]  /*153b0*/  @P0 EXIT ;  /* 0x000000000000094d */ /* 0x000fea0003800000 */
[----:B-1----:R-:W1:Y:S08]  /*153c0*/  LDC R32, c[0x0][0x3a0] ;  /* 0x0000e800ff207b82 */ /* 0x002e700000000800 */
[----:B------:R-:W2:Y:S01]  /*153d0*/  LDC.64 R38, c[0x0][0x388] ;  /* 0x0000e200ff267b82 */ /* 0x000ea20000000a00 */
[----:B------:R-:W3:Y:S07]  /*153e0*/  MUFU.LG2 R48, R48 ;  /* 0x0000003000307308 */ /* 0x000eee0000000c00 */
[----:B------:R-:W4:Y:S01]  /*153f0*/  LDC.64 R58, c[0x0][0x390] ;  /* 0x0000e400ff3a7b82 */ /* 0x000f220000000a00 */
[----:B-1----:R-:W-:-:S07]  /*15400*/  ISETP.GE.AND P2, PT, R32, 0x1, PT ;  /* 0x000000012000780c */ /* 0x002fce0003f46270 */
[----:B------:R-:W1:Y:S01]  /*15410*/  LDC.64 R36, c[0x0][0x398] ;  /* 0x0000e600ff247b82 */ /* 0x000e620000000a00 */
[----:B--2---:R-:W-:-:S05]  /*15420*/  IMAD.WIDE.U32 R38, R52, 0x4, R38 ;  /* 0x0000000434267825 */ /* 0x004fca00078e0026 */
[----:B0-----:R-:W2:Y:S01]  /*15430*/  @P2 LDG.E.CONSTANT R31, desc[UR8][R38.64] ;  /* 0x00000008261f2981 */ /* 0x001ea2000c1e9900 */
[----:B------:R-:W-:-:S03]  /*15440*/  ISETP.GE.AND P1, PT, R32, 0x2, PT ;  /* 0x000000022000780c */ /* 0x000fc60003f26270 */
[----:B------:R-:W5:Y:S10]  /*15450*/  @P2 LDG.E.CONSTANT R30, desc[UR8][R38.64] ;  /* 0x00000008261e2981 */ /* 0x000f74000c1e9900 */
[----:B------:R-:W5:Y:S04]  /*15460*/  @P1 LDG.E.CONSTANT R29, desc[UR8][R38.64] ;  /* 0x00000008261d1981 */ /* 0x000f68000c1e9900 */
[----:B------:R-:W5:Y:S01]  /*15470*/  @P1 LDG.E.CONSTANT R0, desc[UR8][R38.64] ;  /* 0x0000000826001981 */ /* 0x000f62000c1e9900 */
[----:B------:R-:W-:-:S13]  /*15480*/  ISETP.GE.AND P0, PT, R32, 0x3, PT ;  /* 0x000000032000780c */ /* 0x000fda0003f06270 */
[----:B------:R-:W5:Y:S01]  /*15490*/  @P0 LDG.E.CONSTANT R28, desc[UR8][R38.64] ;  /* 0x00000008261c0981 */ /* 0x000f62000c1e9900 */
[----:B------:R-:W-:Y:S01]  /*154a0*/  HADD2.F32 R34, -RZ, R70.H1_H1 ;  /* 0x30000046ff227230 */ /* 0x000fe20000004100 */
[----:B------:R-:W-:Y:S02]  /*154b0*/  ISETP.GE.AND P4, PT, R32, 0x4, PT ;  /* 0x000000042000780c */ /* 0x000fe40003f86270 */
[----:B------:R-:W5:Y:S02]  /*154c0*/  @P0 LDG.E.CONSTANT R33, desc[UR8][R38.64] ;  /* 0x0000000826210981 */ /* 0x000f64000c1e9900 */
[----:B------:R-:W-:Y:S01]  /*154d0*/  FADD.FTZ R34, R34, -R46 ;  /* 0x8000002e22227221 */ /* 0x000fe20000010000 */
[----:B------:R-:W-:Y:S01]  /*154e0*/  IMAD R50, R52, R32, RZ ;  /* 0x0000002034327224 */ /* 0x000fe200078e02ff */
[----:B------:R-:W-:Y:S02]  /*154f0*/  ISETP.GE.AND P3, PT, R32, 0x5, PT ;  /* 0x000000052000780c */ /* 0x000fe40003f66270 */
[----:B---3--:R-:W-:Y:S01]  /*15500*/  @P2 FFMA.FTZ R34, R48, -0.69314718246459960938, R34 ;  /* 0xbf31721830222823 */ /* 0x008fe20000010022 */
[----:B------:R-:W-:-:S04]  /*15510*/  IMAD.SHL.U32 R50, R50, 0x2, RZ ;  /* 0x0000000232327824 */ /* 0x000fc800078e00ff */
[----:B------:R-:W3:Y:S01]  /*15520*/  @P4 LDG.E.CONSTANT R35, desc[UR8][R38.64] ;  /* 0x0000000826234981 */ /* 0x000ee2000c1e9900 */
[----:B----4-:R-:W-:-:S04]  /*15530*/  IMAD.WIDE R58, R50, 0x4, R58 ;  /* 0x00000004323a7825 */ /* 0x010fc800078e023a */
[----:B-1----:R-:W-:Y:S01]  /*15540*/  IMAD.WIDE R50, R50, 0x2, R36 ;  /* 0x0000000232327825 */ /* 0x002fe200078e0224 */
[----:B------:R0:W-:Y:S03]  /*15550*/  @P2 STG.E desc[UR8][R58.64], R26 ;  /* 0x0000001a3a002986 */ /* 0x0001e6000c101908 */
[----:B------:R-:W-:Y:S01]  /*15560*/  HADD2.F32 R36, -RZ, R53.H0_H0 ;  /* 0x20000035ff247230 */ /* 0x000fe20000004100 */
[C---:B------:R-:W-:Y:S02]  /*15570*/  ISETP.GE.AND P6, PT, R32.reuse, 0x6, PT ;  /* 0x000000062000780c */ /* 0x040fe40003fc6270 */
[----:B------:R-:W-:Y:S02]  /*15580*/  ISETP.GE.AND P5, PT, R32, 0x7, PT ;  /* 0x000000072000780c */ /* 0x000fe40003fa6270 */
[----:B------:R-:W-:Y:S01]  /*15590*/  FADD.FTZ R36, R36, -R46 ;  /* 0x8000002e24247221 */ /* 0x000fe20000010000 */
[----:B0-----:R-:W4:Y:S03]  /*155a0*/  @P3 LDG.E.CONSTANT R26, desc[UR8][R38.64] ;  /* 0x00000008261a3981 */ /* 0x001f26000c1e9900 */
[----:B------:R-:W-:Y:S01]  /*155b0*/  @P2 FFMA.FTZ R36, R48, -0.69314718246459960938, R36 ;  /* 0xbf31721830242823 */ /* 0x000fe20000010024 */
[----:B------:R-:W-:-:S05]  /*155c0*/  HADD2.F32 R37, -RZ, R54.H0_H0 ;  /* 0x20000036ff257230 */ /* 0x000fca0000004100 */
[----:B------:R-:W-:-:S04]  /*155d0*/  FADD.FTZ R37, R37, -R46 ;  /* 0x8000002e25257221 */ /* 0x000fc80000010000 */
[----:B------:R-:W-:Y:S01]  /*155e0*/  @P1 FFMA.FTZ R37, R48, -0.69314718246459960938, R37 ;  /* 0xbf31721830251823 */ /* 0x000fe20000010025 */
[----:B--2---:R-:W-:Y:S02]  /*155f0*/  @P2 FADD.FTZ R31, R31, R34 ;  /* 0x000000221f1f2221 */ /* 0x004fe40000010000 */
[----:B------:R-:W2:Y:S03]  /*15600*/  @P4 LDG.E.CONSTANT R34, desc[UR8][R38.64] ;  /* 0x0000000826224981 */ /* 0x000ea6000c1e9900 */
[----:B------:R-:W-:-:S05]  /*15610*/  @P2 F2FP.F16.F32.PACK_AB R31, RZ, R31 ;  /* 0x0000001fff1f223e */ /* 0x000fca00000000ff */
[----:B------:R0:W-:Y:S04]  /*15620*/  @P2 STG.E.U16 desc[UR8][R50.64], R31 ;  /* 0x0000001f32002986 */ /* 0x0001e8000c101508 */
[----:B------:R1:W-:Y:S01]  /*15630*/  @P2 STG.E desc[UR8][R58.64+0x4], R27 ;  /* 0x0000041b3a002986 */ /* 0x0003e2000c101908 */
[----:B0-----:R-:W-:-:S03]  /*15640*/  HADD2.F32 R31, -RZ, R53.H1_H1 ;  /* 0x30000035ff1f7230 */ /* 0x001fc60000004100 */
[----:B-1----:R-:W2:Y:S02]  /*15650*/  @P3 LDG.E.CONSTANT R27, desc[UR8][R38.64] ;  /* 0x00000008261b3981 */ /* 0x002ea4000c1e9900 */
[----:B------:R-:W-:Y:S01]  /*15660*/  FADD.FTZ R31, R31, -R46 ;  /* 0x8000002e1f1f7221 */ /* 0x000fe20000010000 */
[----:B-----5:R-:W-:Y:S02]  /*15670*/  @P2 FADD.FTZ R36, R30, R36 ;  /* 0x000000241e242221 */ /* 0x020fe40000010000 */
[----:B------:R-:W5:Y:S01]  /*15680*/  @P6 LDG.E.CONSTANT R30, desc[UR8][R38.64] ;  /* 0x00000008261e6981 */ /* 0x000f62000c1e9900 */
[----:B------:R-:W-:-:S04]  /*15690*/  @P1 FFMA.FTZ R31, R48, -0.69314718246459960938, R31 ;  /* 0xbf317218301f1823 */ /* 0x000fc8000001001f */
[----:B------:R-:W-:Y:S01]  /*156a0*/  @P1 FADD.FTZ R47, R29, R31 ;  /* 0x0000001f1d2f1221 */ /* 0x000fe20000010000 */
[----:B------:R-:W-:Y:S01]  /*156b0*/  @P2 F2FP.F16.F32.PACK_AB R29, RZ, R36 ;  /* 0x00000024ff1d223e */ /* 0x000fe200000000ff */
[----:B------:R-:W-:Y:S01]  /*156c0*/  @P1 FADD.FTZ R37, R0, R37 ;  /* 0x0000002500251221 */ /* 0x000fe20000010000 */
[----:B------:R-:W5:Y:S04]  /*156d0*/  @P5 LDG.E.CONSTANT R36, desc[UR8][R38.64] ;  /* 0x0000000826245981 */ /* 0x000f68000c1e9900 */
[----:B------:R0:W-:Y:S01]  /*156e0*/  @P2 STG.E.U16 desc[UR8][R50.64+0x2], R29 ;  /* 0x0000021d32002986 */ /* 0x0001e2000c101508 */
[----:B------:R-:W-:-:S03]  /*156f0*/  @P1 F2FP.F16.F32.PACK_AB R0, RZ, R47 ;  /* 0x0000002fff00123e */ /* 0x000fc600000000ff */
[----:B------:R-:W5:Y:S01]  /*15700*/  @P6 LDG.E.CONSTANT R31, desc[UR8][R38.64] ;  /* 0x00000008261f6981 */ /* 0x000f62000c1e9900 */
[----:B0-----:R-:W-:-:S03]  /*15710*/  @P1 F2FP.F16.F32.PACK_AB R29, RZ, R37 ;  /* 0x00000025ff1d123e */ /* 0x001fc600000000ff */
[----:B------:R-:W5:Y:S01]  /*15720*/  @P5 LDG.E.CONSTANT R37, desc[UR8][R38.64] ;  /* 0x0000000826255981 */ /* 0x000f62000c1e9900 */
[----:B------:R-:W-:-:S03]  /*15730*/  ISETP.GE.AND P2, PT, R32, 0x8, PT ;  /* 0x000000082000780c */ /* 0x000fc60003f46270 */
[----:B------:R-:W-:Y:S04]  /*15740*/  @P1 STG.E desc[UR8][R58.64+0x8], R24 ;  /* 0x000008183a001986 */ /* 0x000fe8000c101908 */
[----:B------:R0:W-:Y:S04]  /*15750*/  @P1 STG.E.U16 desc[UR8][R50.64+0x4], R0 ;  /* 0x0000040032001986 */ /* 0x0001e8000c101508 */
[----:B------:R1:W-:Y:S04]  /*15760*/  @P1 STG.E desc[UR8][R58.64+0xc], R25 ;  /* 0x00000c193a001986 */ /* 0x0003e8000c101908 */
[----:B------:R3:W-:Y:S01]  /*15770*/  @P1 STG.E.U16 desc[UR8][R50.64+0x6], R29 ;  /* 0x0000061d32001986 */ /* 0x0007e2000c101508 */
[----:B------:R-:W-:Y:S01]  /*15780*/  ISETP.GE.AND P1, PT, R32, 0x9, PT ;  /* 0x000000092000780c */ /* 0x000fe20003f26270 */
[----:B0-----:R-:W-:-:S02]  /*15790*/  HADD2.F32 R0, -RZ, R54.H1_H1 ;  /* 0x30000036ff007230 */ /* 0x001fc40000004100 */
[----:B------:R-:W5:Y:S03]  /*157a0*/  @P2 LDG.E.CONSTANT R24, desc[UR8][R38.64] ;  /* 0x0000000826182981 */ /* 0x000f66000c1e9900 */
[----:B------:R-:W-:Y:S01]  /*157b0*/  FADD.FTZ R0, R0, -R46 ;  /* 0x8000002e00007221 */ /* 0x000fe20000010000 */
[----:B-1----:R-:W5:Y:S03]  /*157c0*/  @P2 LDG.E.CONSTANT R25, desc[UR8][R38.64] ;  /* 0x0000000826192981 */ /* 0x002f66000c1e9900 */
[----:B------:R-:W-:-:S03]  /*157d0*/  @P0 FFMA.FTZ R0, R48, -0.69314718246459960938, R0 ;  /* 0xbf31721830000823 */ /* 0x000fc60000010000 */
[----:B---3--:R-:W3:Y:S01]  /*157e0*/  @P1 LDG.E.CONSTANT R29, desc[UR8][R38.64] ;  /* 0x00000008261d1981 */ /* 0x008ee2000c1e9900 */
[----:B------:R-:W-:-:S03]  /*157f0*/  @P0 FADD.FTZ R0, R28, R0 ;  /* 0x000000001c000221 */ /* 0x000fc60000010000 */
[----:B------:R-:W3:Y:S01]  /*15800*/  @P1 LDG.E.CONSTANT R28, desc[UR8][R38.64] ;  /* 0x00000008261c1981 */ /* 0x000ee2000c1e9900 */
[----:B------:R-:W-:Y:S01]  /*15810*/  HADD2.F32 R47, -RZ, R55.H1_H1 ;  /* 0x30000037ff2f7230 */ /* 0x000fe20000004100 */
[----:B------:R-:W-:-:S04]  /*15820*/  @P0 F2FP.F16.F32.PACK_AB R0, RZ, R0 ;  /* 0x00000000ff00023e */ /* 0x000fc800000000ff */
[----:B------:R-:W-:Y:S01]  /*15830*/  FADD.FTZ R47, R47, -R46 ;  /* 0x8000002e2f2f7221 */ /* 0x000fe20000010000 */
[----:B------:R0:W-:Y:S03]  /*15840*/  @P0 STG.E desc[UR8][R58.64+0x10], R22 ;  /* 0x000010163a000986 */ /* 0x0001e6000c101908 */
[----:B------:R-:W-:Y:S01]  /*15850*/  @P0 FFMA.FTZ R47, R48, -0.69314718246459960938, R47 ;  /* 0xbf317218302f0823 */ /* 0x000fe2000001002f */
[----:B------:R1:W-:Y:S03]  /*15860*/  @P0 STG.E.U16 desc[UR8][R50.64+0x8], R0 ;  /* 0x0000080032000986 */ /* 0x0003e6000c101508 */
[----:B------:R-:W-:Y:S01]  /*15870*/  @P0 FADD.FTZ R33, R33, R47 ;  /* 0x0000002f21210221 */ /* 0x000fe20000010000 */
[----:B0-----:R-:W-:Y:S02]  /*15880*/  HADD2.F32 R22, -RZ, R55.H0_H0 ;  /* 0x20000037ff167230 */ /* 0x001fe40000004100 */
[----:B-1----:R-:W-:-:S03]  /*15890*/  HADD2.F32 R0, -RZ, R56.H0_H0 ;  /* 0x20000038ff007230 */ /* 0x002fc60000004100 */
[----:B------:R-:W-:Y:S01]  /*158a0*/  FADD.FTZ R22, R22, -R46 ;  /* 0x8000002e16167221 */ /* 0x000fe20000010000 */
[----:B------:R0:W-:Y:S03]  /*158b0*/  @P0 STG.E desc[UR8][R58.64+0x14], R23 ;  /* 0x000014173a000986 */ /* 0x0001e6000c101908 */
[----:B------:R-:W-:-:S04]  /*158c0*/  @P4 FFMA.FTZ R22, R48, -0.69314718246459960938, R22 ;  /* 0xbf31721830164823 */ /* 0x000fc80000010016 */
[----:B------:R-:W-:Y:S01]  /*158d0*/  @P4 FADD.FTZ R22, R35, R22 ;  /* 0x0000001623164221 */ /* 0x000fe20000010000 */
[----:B0-----:R-:W-:Y:S01]  /*158e0*/  FADD.FTZ R23, R0, -R46 ;  /* 0x8000002e00177221 */ /* 0x001fe20000010000 */
[----:B------:R-:W-:Y:S01]  /*158f0*/  @P0 F2FP.F16.F32.PACK_AB R0, RZ, R33 ;  /* 0x00000021ff00023e */ /* 0x000fe200000000ff */
[----:B------:R-:W-:-:S04]  /*15900*/  HADD2.F32 R33, -RZ, R56.H1_H1 ;  /* 0x30000038ff217230 */ /* 0x000fc80000004100 */
[----:B------:R0:W-:Y:S01]  /*15910*/  @P0 STG.E.U16 desc[UR8][R50.64+0xa], R0 ;  /* 0x00000a0032000986 */ /* 0x0001e2000c101508 */
[--C-:B------:R-:W-:Y:S01]  /*15920*/  FADD.FTZ R33, R33, -R46.reuse ;  /* 0x8000002e21217221 */ /* 0x100fe20000010000 */
[----:B------:R-:W-:Y:S01]  /*15930*/  @P4 F2FP.F16.F32.PACK_AB R22, RZ, R22 ;  /* 0x00000016ff16423e */ /* 0x000fe200000000ff */
[C---:B------:R-:W-:Y:S02]  /*15940*/  @P4 FFMA.FTZ R23, R48.reuse, -0.69314718246459960938, R23 ;  /* 0xbf31721830174823 */ /* 0x040fe40000010017 */
[----:B------:R-:W-:Y:S01]  /*15950*/  @P3 FFMA.FTZ R33, R48, -0.69314718246459960938, R33 ;  /* 0xbf31721830213823 */ /* 0x000fe20000010021 */
[--C-:B0-----:R-:W-:Y:S01]  /*15960*/  HADD2.F32 R0, -RZ, R57.reuse.H1_H1 ;  /* 0x30000039ff007230 */ /* 0x101fe20000004100 */
[----:B------:R-:W-:Y:S02]  /*15970*/  @P4 STG.E desc[UR8][R58.64+0x18], R20 ;  /* 0x000018143a004986 */ /* 0x000fe4000c101908 */
[----:B----4-:R-:W-:Y:S02]  /*15980*/  @P3 FADD.FTZ R26, R26, R33 ;  /* 0x000000211a1a3221 */ /* 0x010fe40000010000 */
[----:B------:R-:W-:Y:S01]  /*15990*/  FADD.FTZ R35, R0, -R46 ;  /* 0x8000002e00237221 */ /* 0x000fe20000010000 */
[----:B------:R-:W-:Y:S01]  /*159a0*/  @P4 STG.E.U16 desc[UR8][R50.64+0xc], R22 ;  /* 0x00000c1632004986 */ /* 0x000fe2000c101508 */
[----:B------:R-:W-:-:S02]  /*159b0*/  HADD2.F32 R33, -RZ, R57.H0_H0 ;  /* 0x20000039ff217230 */ /* 0x000fc40000004100 */
[----:B------:R-:W-:Y:S01]  /*159c0*/  @P3 FFMA.FTZ R0, R48, -0.69314718246459960938, R35 ;  /* 0xbf31721830003823 */ /* 0x000fe20000010023 */
[----:B------:R0:W-:Y:S01]  /*159d0*/  @P4 STG.E desc[UR8][R58.64+0x1c], R21 ;  /* 0x00001c153a004986 */ /* 0x0001e2000c101908 */
[----:B------:R-:W-:Y:S01]  /*159e0*/  ISETP.GE.AND P0, PT, R32, 0xa, PT ;  /* 0x0000000a2000780c */ /* 0x000fe20003f06270 */
[----:B------:R-:W-:Y:S01]  /*159f0*/  FADD.FTZ R35, R33, -R46 ;  /* 0x8000002e21237221 */ /* 0x000fe20000010000 */
[----:B0-----:R-:W-:-:S05]  /*15a00*/  HADD2.F32 R21, -RZ, R61.H0_H0 ;  /* 0x2000003dff157230 */ /* 0x001fca0000004100 */
[----:B------:R-:W-:Y:S01]  /*15a10*/  FADD.FTZ R21, R21, -R46 ;  /* 0x8000002e15157221 */ /* 0x000fe20000010000 */
[----:B------:R-:W-:-:S03]  /*15a20*/  @P3 F2FP.F16.F32.PACK_AB R26, RZ, R26 ;  /* 0x0000001aff1a323e */ /* 0x000fc600000000ff */
[----:B------:R-:W-:Y:S01]  /*15a30*/  @P5 FFMA.FTZ R21, R48, -0.69314718246459960938, R21 ;  /* 0xbf31721830155823 */ /* 0x000fe20000010015 */
[----:B------:R-:W-:-:S05]  /*15a40*/  HADD2.F32 R33, -RZ, R60.H0_H0 ;  /* 0x2000003cff217230 */ /* 0x000fca0000004100 */
[----:B------:R-:W-:-:S04]  /*15a50*/  FADD.FTZ R33, R33, -R46 ;  /* 0x8000002e21217221 */ /* 0x000fc80000010000 */
[----:B------:R-:W-:Y:S01]  /*15a60*/  @P6 FFMA.FTZ R20, R48, -0.69314718246459960938, R33 ;  /* 0xbf31721830146823 */ /* 0x000fe20000010021 */
[----:B--2---:R-:W-:-:S05]  /*15a70*/  @P4 FADD.FTZ R23, R34, R23 ;  /* 0x0000001722174221 */ /* 0x004fca0000010000 */
[----:B------:R-:W-:-:S05]  /*15a80*/  @P4 F2FP.F16.F32.PACK_AB R23, RZ, R23 ;  /* 0x00000017ff17423e */ /* 0x000fca00000000ff */
[----:B------:R0:W-:Y:S01]  /*15a90*/  @P4 STG.E.U16 desc[UR8][R50.64+0xe], R23 ;  /* 0x00000e1732004986 */ /* 0x0001e2000c101508 */
[----:B------:R-:W-:Y:S01]  /*15aa0*/  @P3 FADD.FTZ R0, R27, R0 ;  /* 0x000000001b003221 */ /* 0x000fe20000010000 */
[----:B------:R-:W-:Y:S01]  /*15ab0*/  @P6 FFMA.FTZ R27, R48, -0.69314718246459960938, R35 ;  /* 0xbf317218301b6823 */ /* 0x000fe20000010023 */
[----:B0-----:R-:W-:-:S03]  /*15ac0*/  HADD2.F32 R23, -RZ, R61.H1_H1 ;  /* 0x3000003dff177230 */ /* 0x001fc60000004100 */
[----:B------:R-:W-:Y:S01]  /*15ad0*/  @P3 F2FP.F16.F32.PACK_AB R0, RZ, R0 ;  /* 0x00000000ff00323e */ /* 0x000fe200000000ff */
[----:B-----5:R-:W-:Y:S01]  /*15ae0*/  @P6 FADD.FTZ R27, R30, R27 ;  /* 0x0000001b1e1b6221 */ /* 0x020fe20000010000 */
[----:B------:R0:W-:Y:S02]  /*15af0*/  @P3 STG.E desc[UR8][R58.64+0x20], R18 ;  /* 0x000020123a003986 */ /* 0x0001e4000c101908 */
[----:B------:R-:W-:Y:S01]  /*15b00*/  PRMT R22, R0, 0x7610, R22 ;  /* 0x0000761000167816 */ /* 0x000fe20000000016 */
[----:B------:R-:W-:Y:S01]  /*15b10*/  FADD.FTZ R23, R23, -R46 ;  /* 0x8000002e17177221 */ /* 0x000fe20000010000 */
[----:B------:R-:W2:Y:S01]  /*15b20*/  @P0 LDG.E.CONSTANT R0, desc[UR8][R38.64] ;  /* 0x0000000826000981 */ /* 0x000ea2000c1e9900 */
[----:B------:R-:W-:Y:S01]  /*15b30*/  @P5 FADD.FTZ R21, R36, R21 ;  /* 0x0000001524155221 */ /* 0x000fe20000010000 */
[----:B------:R-:W-:Y:S02]  /*15b40*/  @P6 F2FP.F16.F32.PACK_AB R27, RZ, R27 ;  /* 0x0000001bff1b623e */ /* 0x000fe400000000ff */
[----:B------:R1:W-:Y:S02]  /*15b50*/  @P3 STG.E.U16 desc[UR8][R50.64+0x10], R26 ;  /* 0x0000101a32003986 */ /* 0x0003e4000c101508 */
[----:B------:R-:W-:-:S02]  /*15b60*/  @P5 F2FP.F16.F32.PACK_AB R21, RZ, R21 ;  /* 0x00000015ff15523e */ /* 0x000fc400000000ff */
[----:B------:R-:W-:Y:S01]  /*15b70*/  @P3 STG.E desc[UR8][R58.64+0x24], R19 ;  /* 0x000024133a003986 */ /* 0x000fe2000c101908 */
[----:B------:R-:W-:-:S03]  /*15b80*/  ISETP.GE.AND P4, PT, R32, 0xb, PT ;  /* 0x0000000b2000780c */ /* 0x000fc60003f86270 */
[----:B------:R4:W-:Y:S04]  /*15b90*/  @P3 STG.E.U16 desc[UR8][R50.64+0x12], R22 ;  /* 0x0000121632003986 */ /* 0x0009e8000c101508 */
[----:B0-----:R-:W5:Y:S01]  /*15ba0*/  @P0 LDG.E.CONSTANT R18, desc[UR8][R38.64] ;  /* 0x0000000826120981 */ /* 0x001f62000c1e9900 */
[----:B-1----:R-:W-:Y:S01]  /*15bb0*/  PRMT R26, R21, 0x7610, R26 ;  /* 0x00007610151a7816 */ /* 0x002fe2000000001a */
[----:B------:R-:W-:Y:S02]  /*15bc0*/  HADD2.F32 R21, -RZ, R62.H0_H0 ;  /* 0x2000003eff157230 */ /* 0x000fe40000004100 */
[----:B------:R-:W-:Y:S01]  /*15bd0*/  @P6 STG.E desc[UR8][R58.64+0x28], R16 ;  /* 0x000028103a006986 */ /* 0x000fe2000c101908 */
[----:B----4-:R-:W-:-:S03]  /*15be0*/  @P5 FFMA.FTZ R22, R48, -0.69314718246459960938, R23 ;  /* 0xbf31721830165823 */ /* 0x010fc60000010017 */
[----:B------:R-:W-:Y:S01]  /*15bf0*/  @P6 STG.E.U16 desc[UR8][R50.64+0x14], R27 ;  /* 0x0000141b32006986 */ /* 0x000fe2000c101508 */
[----:B------:R-:W-:-:S03]  /*15c00*/  @P5 FADD.FTZ R22, R37, R22 ;  /* 0x0000001625165221 */ /* 0x000fc60000010000 */
[----:B------:R0:W-:Y:S01]  /*15c10*/  @P6 STG.E desc[UR8][R58.64+0x2c], R17 ;  /* 0x00002c113a006986 */ /* 0x0001e2000c101908 */
[----:B------:R-:W-:Y:S01]  /*15c20*/  FADD.FTZ R21, R21, -R46 ;  /* 0x8000002e15157221 */ /* 0x000fe20000010000 */
[----:B------:R-:W-:Y:S01]  /*15c30*/  @P6 FADD.FTZ R31, R31, R20 ;  /* 0x000000141f1f6221 */ /* 0x000fe20000010000 */
[----:B------:R-:W-:Y:S01]  /*15c40*/  @P5 F2FP.F16.F32.PACK_AB R22, RZ, R22 ;  /* 0x00000016ff16523e */ /* 0x000fe200000000ff */
[----:B------:R-:W4:Y:S01]  /*15c50*/  @P4 LDG.E.CONSTANT R20, desc[UR8][R38.64] ;  /* 0x0000000826144981 */ /* 0x000f22000c1e9900 */
[----:B------:R-:W-:-:S03]  /*15c60*/  ISETP.GE.AND P3, PT, R32, 0xc, PT ;  /* 0x0000000c2000780c */ /* 0x000fc60003f66270 */
[----:B------:R-:W4:Y:S01]  /*15c70*/  @P4 LDG.E.CONSTANT R19, desc[UR8][R38.64] ;  /* 0x0000000826134981 */ /* 0x000f22000c1e9900 */
[----:B0-----:R-:W-:Y:S01]  /*15c80*/  HADD2.F32 R17, -RZ, R62.H1_H1 ;  /* 0x3000003eff117230 */ /* 0x001fe20000004100 */
[----:B------:R-:W-:-:S04]  /*15c90*/  PRMT R27, R22, 0x7610, R27 ;  /* 0x00007610161b7816 */ /* 0x000fc8000000001b */
[--C-:B------:R-:W-:Y:S01]  /*15ca0*/  FADD.FTZ R23, R17, -R46.reuse ;  /* 0x8000002e11177221 */ /* 0x100fe20000010000 */
[C---:B------:R-:W-:Y:S01]  /*15cb0*/  @P2 FFMA.FTZ R17, R48.reuse, -0.69314718246459960938, R21 ;  /* 0xbf31721830112823 */ /* 0x040fe20000010015 */
[--C-:B------:R-:W-:Y:S01]  /*15cc0*/  HADD2.F32 R21, -RZ, R63.reuse.H0_H0 ;  /* 0x2000003fff157230 */ /* 0x100fe20000004100 */
[----:B------:R-:W-:Y:S01]  /*15cd0*/  @P6 F2FP.F16.F32.PACK_AB R31, RZ, R31 ;  /* 0x0000001fff1f623e */ /* 0x000fe200000000ff */
[----:B------:R-:W-:Y:S01]  /*15ce0*/  @P2 FFMA.FTZ R22, R48, -0.69314718246459960938, R23 ;  /* 0xbf31721830162823 */ /* 0x000fe20000010017 */
[----:B------:R-:W-:Y:S01]  /*15cf0*/  HADD2.F32 R23, -RZ, R63.H1_H1 ;  /* 0x3000003fff177230 */ /* 0x000fe20000004100 */
[----:B------:R-:W4:Y:S01]  /*15d00*/  @P3 LDG.E.CONSTANT R16, desc[UR8][R38.64] ;  /* 0x0000000826103981 */ /* 0x000f22000c1e9900 */
[----:B------:R-:W-:-:S03]  /*15d10*/  FADD.FTZ R21, R21, -R46 ;  /* 0x8000002e15157221 */ /* 0x000fc60000010000 */
[----:B------:R-:W-:Y:S01]  /*15d20*/  @P6 STG.E.U16 desc[UR8][R50.64+0x16], R31 ;  /* 0x0000161f32006986 */ /* 0x000fe2000c101508 */
[----:B------:R-:W-:Y:S01]  /*15d30*/  FADD.FTZ R23, R23, -R46 ;  /* 0x8000002e17177221 */ /* 0x000fe20000010000 */
[----:B------:R-:W-:Y:S02]  /*15d40*/  ISETP.GE.AND P6, PT, R32, 0xd, PT ;  /* 0x0000000d2000780c */ /* 0x000fe40003fc6270 */
[----:B------:R0:W-:Y:S04]  /*15d50*/  @P5 STG.E desc[UR8][R58.64+0x30], R14 ;  /* 0x0000300e3a005986 */ /* 0x0001e8000c101908 */
[----:B------:R1:W-:Y:S01]  /*15d60*/  @P5 STG.E.U16 desc[UR8][R50.64+0x18], R26 ;  /* 0x0000181a32005986 */ /* 0x0003e2000c101508 */
[----:B------:R-:W-:Y:S01]  /*15d70*/  @P2 FADD.FTZ R24, R24, R17 ;  /* 0x0000001118182221 */ /* 0x000fe20000010000 */
[----:B------:R-:W-:-:S02]  /*15d80*/  @P2 FADD.FTZ R22, R25, R22 ;  /* 0x0000001619162221 */ /* 0x000fc40000010000 */
[----:B0-----:R-:W4:Y:S01]  /*15d90*/  @P3 LDG.E.CONSTANT R14, desc[UR8][R38.64] ;  /* 0x00000008260e3981 */ /* 0x001f22000c1e9900 */
[C---:B-1----:R-:W-:Y:S01]  /*15da0*/  @P1 FFMA.FTZ R26, R48.reuse, -0.69314718246459960938, R21 ;  /* 0xbf317218301a1823 */ /* 0x042fe20000010015 */
[----:B------:R-:W-:Y:S01]  /*15db0*/  @P1 FFMA.FTZ R21, R48, -0.69314718246459960938, R23 ;  /* 0xbf31721830151823 */ /* 0x000fe20000010017 */
[----:B------:R-:W-:Y:S01]  /*15dc0*/  @P2 F2FP.F16.F32.PACK_AB R24, RZ, R24 ;  /* 0x00000018ff18223e */ /* 0x000fe200000000ff */
[----:B------:R0:W-:Y:S02]  /*15dd0*/  @P5 STG.E desc[UR8][R58.64+0x34], R15 ;  /* 0x0000340f3a005986 */ /* 0x0001e4000c101908 */
[----:B---3--:R-:W-:Y:S01]  /*15de0*/  @P1 FADD.FTZ R21, R28, R21 ;  /* 0x000000151c151221 */ /* 0x008fe20000010000 */
[----:B------:R-:W-:Y:S01]  /*15df0*/  @P1 FADD.FTZ R26, R29, R26 ;  /* 0x0000001a1d1a1221 */ /* 0x000fe20000010000 */
[----:B------:R-:W-:Y:S01]  /*15e00*/  @P2 F2FP.F16.F32.PACK_AB R22, RZ, R22 ;  /* 0x00000016ff16223e */ /* 0x000fe200000000ff */
[----:B------:R-:W-:Y:S02]  /*15e10*/  @P5 STG.E.U16 desc[UR8][R50.64+0x1a], R27 ;  /* 0x00001a1b32005986 */ /* 0x000fe4000c101508 */
[----:B------:R-:W-:-:S02]  /*15e20*/  @P1 F2FP.F16.F32.PACK_AB R21, RZ, R21 ;  /* 0x00000015ff15123e */ /* 0x000fc400000000ff */
[----:B------:R-:W3:Y:S01]  /*15e30*/  @P6 LDG.E.CONSTANT R17, desc[UR8][R38.64] ;  /* 0x0000000826116981 */ /* 0x000ee2000c1e9900 */
[----:B------:R-:W-:Y:S02]  /*15e40*/  ISETP.GE.AND P5, PT, R32, 0xe, PT ;  /* 0x0000000e2000780c */ /* 0x000fe40003fa6270 */
[----:B------:R-:W-:Y:S01]  /*15e50*/  @P1 F2FP.F16.F32.PACK_AB R26, RZ, R26 ;  /* 0x0000001aff1a123e */ /* 0x000fe200000000ff */
[----:B------:R1:W-:Y:S01]  /*15e60*/  @P2 STG.E desc[UR8][R58.64+0x38], R12 ;  /* 0x0000380c3a002986 */ /* 0x0003e2000c101908 */
[----:B------:R-:W-:-:S03]  /*15e70*/  PRMT R28, R21, 0x7610, R28 ;  /* 0x00007610151c7816 */ /* 0x000fc6000000001c */
[----:B------:R-:W-:Y:S04]  /*15e80*/  @P2 STG.E.U16 desc[UR8][R50.64+0x1c], R24 ;  /* 0x00001c1832002986 */ /* 0x000fe8000c101508 */
[----:B------:R-:W-:Y:S04]  /*15e90*/  @P2 STG.E desc[UR8][R58.64+0x3c], R13 ;  /* 0x00003c0d3a002986 */ /* 0x000fe8000c101908 */
[----:B------:R1:W-:Y:S01]  /*15ea0*/  @P2 STG.E.U16 desc[UR8][R50.64+0x1e], R22 ;  /* 0x00001e1632002986 */ /* 0x0003e2000c101508 */
[----:B------:R-:W-:-:S03]  /*15eb0*/  ISETP.GE.AND P2, PT, R32, 0xf, PT ;  /* 0x0000000f2000780c */ /* 0x000fc60003f46270 */
[----:B------:R-:W-:Y:S04]  /*15ec0*/  @P1 STG.E desc[UR8][R58.64+0x40], R10 ;  /* 0x0000400a3a001986 */ /* 0x000fe8000c101908 */
[----:B------:R-:W-:Y:S04]  /*15ed0*/  @P1 STG.E.U16 desc[UR8][R50.64+0x20], R26 ;  /* 0x0000201a32001986 */ /* 0x000fe8000c101508 */
[----:B------:R1:W-:Y:S04]  /*15ee0*/  @P1 STG.E desc[UR8][R58.64+0x44], R11 ;  /* 0x0000440b3a001986 */ /* 0x0003e8000c101908 */
[----:B0-----:R-:W3:Y:S04]  /*15ef0*/  @P6 LDG.E.CONSTANT R15, desc[UR8][R38.64] ;  /* 0x00000008260f6981 */ /* 0x001ee8000c1e9900 */
[----:B------:R-:W-:Y:S01]  /*15f00*/  @P1 STG.E.U16 desc[UR8][R50.64+0x22], R28 ;  /* 0x0000221c32001986 */ /* 0x000fe2000c101508 */
[----:B------:R-:W-:-:S03]  /*15f10*/  ISETP.GE.AND P1, PT, R32, 0x10, PT ;  /* 0x000000102000780c */ /* 0x000fc60003f26270 */
[----:B-1----:R-:W3:Y:S04]  /*15f20*/  @P5 LDG.E.CONSTANT R12, desc[UR8][R38.64] ;  /* 0x00000008260c5981 */ /* 0x002ee8000c1e9900 */
[----:B------:R-:W3:Y:S04]  /*15f30*/  @P5 LDG.E.CONSTANT R23, desc[UR8][R38.64] ;  /* 0x0000000826175981 */ /* 0x000ee8000c1e9900 */
[----:B------:R-:W3:Y:S04]  /*15f40*/  @P2 LDG.E.CONSTANT R22, desc[UR8][R38.64] ;  /* 0x0000000826162981 */ /* 0x000ee8000c1e9900 */
[----:B------:R-:W3:Y:S04]  /*15f50*/  @P2 LDG.E.CONSTANT R21, desc[UR8][R38.64] ;  /* 0x0000000826152981 */ /* 0x000ee8000c1e9900 */
[----:B------:R-:W3:Y:S01]  /*15f60*/  @P1 LDG.E.CONSTANT R13, desc[UR8][R38.64] ;  /* 0x00000008260d1981 */ /* 0x000ee2000c1e9900 */
[----:B------:R-:W-:-:S02]  /*15f70*/  HADD2.F32 R25, -RZ, R64.H0_H0 ;  /* 0x20000040ff197230 */ /* 0x000fc40000004100 */
[----:B------:R-:W-:-:S03]  /*15f80*/  HADD2.F32 R27, -RZ, R64.H1_H1 ;  /* 0x30000040ff1b7230 */ /* 0x000fc60000004100 */
[--C-:B------:R-:W-:Y:S01]  /*15f90*/  FADD.FTZ R25, R25, -R46.reuse ;  /* 0x8000002e19197221 */ /* 0x100fe20000010000 */
[--C-:B------:R-:W-:Y:S02]  /*15fa0*/  HADD2.F32 R11, -RZ, R65.reuse.H0_H0 ;  /* 0x20000041ff0b7230 */ /* 0x100fe40000004100 */
[--C-:B------:R-:W-:Y:S01]  /*15fb0*/  FADD.FTZ R27, R27, -R46.reuse ;  /* 0x8000002e1b1b7221 */ /* 0x100fe20000010000 */
[----:B------:R-:W-:Y:S01]  /*15fc0*/  @P0 FFMA.FTZ R25, R48, -0.69314718246459960938, R25 ;  /* 0xbf31721830190823 */ /* 0x000fe20000010019 */
[----:B------:R-:W-:Y:S03]  /*15fd0*/  @P0 STG.E desc[UR8][R58.64+0x48], R8 ;  /* 0x000048083a000986 */ /* 0x000fe6000c101908 */
[----:B--2---:R-:W-:Y:S01]  /*15fe0*/  @P0 FADD.FTZ R0, R0, R25 ;  /* 0x0000001900000221 */ /* 0x004fe20000010000 */
[----:B------:R-:W-:Y:S01]  /*15ff0*/  FADD.FTZ R25, R11, -R46 ;  /* 0x8000002e0b197221 */ /* 0x000fe20000010000 */
[----:B------:R-:W-:Y:S01]  /*16000*/  @P0 FFMA.FTZ R11, R48, -0.69314718246459960938, R27 ;  /* 0xbf317218300b0823 */ /* 0x000fe2000001001b */
[----:B------:R-:W-:-:S02]  /*16010*/  HADD2.F32 R27, -RZ, R65.H1_H1 ;  /* 0x30000041ff1b7230 */ /* 0x000fc40000004100 */
[----:B------:R-:W-:-:S03]  /*16020*/  @P0 F2FP.F16.F32.PACK_AB R0, RZ, R0 ;  /* 0x00000000ff00023e */ /* 0x000fc600000000ff */
[----:B------:R-:W-:Y:S01]  /*16030*/  FADD.FTZ R27, R27, -R46 ;  /* 0x8000002e1b1b7221 */ /* 0x000fe20000010000 */
[----:B-----5:R-:W-:Y:S01]  /*16040*/  @P0 FADD.FTZ R11, R18, R11 ;  /* 0x0000000b120b0221 */ /* 0x020fe20000010000 */
[----:B------:R-:W-:-:S04]  /*16050*/  PRMT R10, R0, 0x7610, R10 ;  /* 0x00007610000a7816 */ /* 0x000fc8000000000a */
[----:B------:R-:W-:Y:S01]  /*16060*/  @P0 F2FP.F16.F32.PACK_AB R11, RZ, R11 ;  /* 0x0000000bff0b023e */ /* 0x000fe200000000ff */
[C---:B------:R-:W-:Y:S01]  /*16070*/  @P4 FFMA.FTZ R25, R48.reuse, -0.69314718246459960938, R25 ;  /* 0xbf31721830194823 */ /* 0x040fe20000010019 */
[----:B------:R-:W-:Y:S02]  /*16080*/  @P4 FFMA.FTZ R0, R48, -0.69314718246459960938, R27 ;  /* 0xbf31721830004823 */ /* 0x000fe4000001001b */
[----:B------:R-:W-:Y:S01]  /*16090*/  PRMT R18, R11, 0x7610, R18 ;  /* 0x000076100b127816 */ /* 0x000fe20000000012 */
[--C-:B------:R-:W-:Y:S01]  /*160a0*/  HADD2.F32 R11, -RZ, R66.reuse.H0_H0 ;  /* 0x20000042ff0b7230 */ /* 0x100fe20000004100 */
[----:B------:R-:W-:Y:S01]  /*160b0*/  @P0 STG.E.U16 desc[UR8][R50.64+0x24], R10 ;  /* 0x0000240a32000986 */ /* 0x000fe2000c101508 */
[----:B----4-:R-:W-:Y:S01]  /*160c0*/  @P4 FADD.FTZ R20, R20, R25 ;  /* 0x0000001914144221 */ /* 0x010fe20000010000 */
[----:B------:R-:W-:Y:S02]  /*160d0*/  @P4 FADD.FTZ R0, R19, R0 ;  /* 0x0000000013004221 */ /* 0x000fe40000010000 */
[----:B------:R-:W-:Y:S01]  /*160e0*/  FADD.FTZ R19, R11, -R46 ;  /* 0x8000002e0b137221 */ /* 0x000fe20000010000 */
[----:B------:R-:W-:Y:S01]  /*160f0*/  HADD2.F32 R11, -RZ, R66.H1_H1 ;  /* 0x30000042ff0b7230 */ /* 0x000fe20000004100 */
[----:B------:R0:W-:Y:S01]  /*16100*/  @P0 STG.E desc[UR8][R58.64+0x4c], R9 ;  /* 0x00004c093a000986 */ /* 0x0001e2000c101908 */
[----:B------:R-:W-:-:S02]  /*16110*/  @P4 F2FP.F16.F32.PACK_AB R20, RZ, R20 ;  /* 0x00000014ff14423e */ /* 0x000fc400000000ff */
[----:B------:R-:W-:Y:S01]  /*16120*/  @P4 F2FP.F16.F32.PACK_AB R0, RZ, R0 ;  /* 0x00000000ff00423e */ /* 0x000fe200000000ff */
[----:B------:R-:W-:Y:S01]  /*16130*/  FADD.FTZ R11, R11, -R46 ;  /* 0x8000002e0b0b7221 */ /* 0x000fe20000010000 */
[----:B------:R-:W-:Y:S01]  /*16140*/  @P0 STG.E.U16 desc[UR8][R50.64+0x26], R18 ;  /* 0x0000261232000986 */ /* 0x000fe2000c101508 */
[----:B0-----:R-:W-:Y:S01]  /*16150*/  @P3 FFMA.FTZ R9, R48, -0.69314718246459960938, R19 ;  /* 0xbf31721830093823 */ /* 0x001fe20000010013 */
[----:B------:R-:W-:Y:S02]  /*16160*/  HADD2.F32 R19, -RZ, R67.H0_H0 ;  /* 0x20000043ff137230 */ /* 0x000fe40000004100 */
[----:B------:R-:W-:Y:S01]  /*16170*/  @P4 STG.E desc[UR8][R58.64+0x50], R6 ;  /* 0x000050063a004986 */ /* 0x000fe2000c101908 */
[----:B------:R-:W-:Y:S01]  /*16180*/  @P3 FADD.FTZ R9, R16, R9 ;  /* 0x0000000910093221 */ /* 0x000fe20000010000 */
[----:B------:R-:W-:Y:S02]  /*16190*/  @P3 FFMA.FTZ R11, R48, -0.69314718246459960938, R11 ;  /* 0xbf317218300b3823 */ /* 0x000fe4000001000b */
[----:B------:R-:W-:Y:S01]  /*161a0*/  @P4 STG.E.U16 desc[UR8][R50.64+0x28], R20 ;  /* 0x0000281432004986 */ /* 0x000fe2000c101508 */
[----:B------:R-:W-:Y:S01]  /*161b0*/  PRMT R8, R0, 0x7610, R8 ;  /* 0x0000761000087816 */ /* 0x000fe20000000008 */
[----:B------:R-:W-:-:S02]  /*161c0*/  FADD.FTZ R19, R19, -R46 ;  /* 0x8000002e13137221 */ /* 0x000fc40000010000 */
[----:B------:R0:W-:Y:S01]  /*161d0*/  @P4 STG.E desc[UR8][R58.64+0x54], R7 ;  /* 0x000054073a004986 */ /* 0x0001e2000c101908 */
[----:B------:R-:W-:Y:S01]  /*161e0*/  HADD2.F32 R25, -RZ, R67.H1_H1 ;  /* 0x30000043ff197230 */ /* 0x000fe20000004100 */
[----:B------:R-:W-:Y:S01]  /*161f0*/  @P3 F2FP.F16.F32.PACK_AB R9, RZ, R9 ;  /* 0x00000009ff09323e */ /* 0x000fe200000000ff */
[----:B------:R-:W-:Y:S01]  /*16200*/  @P6 FFMA.FTZ R0, R48, -0.69314718246459960938, R19 ;  /* 0xbf31721830006823 */ /* 0x000fe20000010013 */
[----:B------:R-:W-:Y:S01]  /*16210*/  @P4 STG.E.U16 desc[UR8][R50.64+0x2a], R8 ;  /* 0x00002a0832004986 */ /* 0x000fe2000c101508 */
[----:B------:R-:W-:Y:S01]  /*16220*/  @P3 FADD.FTZ R11, R14, R11 ;  /* 0x0000000b0e0b3221 */ /* 0x000fe20000010000 */
[----:B0-----:R-:W-:Y:S02]  /*16230*/  HADD2.F32 R7, -RZ, R68.H0_H0 ;  /* 0x20000044ff077230 */ /* 0x001fe40000004100 */
[----:B------:R-:W-:Y:S01]  /*16240*/  @P3 STG.E desc[UR8][R58.64+0x58], R4 ;  /* 0x000058043a003986 */ /* 0x000fe2000c101908 */
[--C-:B------:R-:W-:Y:S02]  /*16250*/  FADD.FTZ R25, R25, -R46.reuse ;  /* 0x8000002e19197221 */ /* 0x100fe40000010000 */
[----:B------:R-:W-:Y:S01]  /*16260*/  FADD.FTZ R7, R7, -R46 ;  /* 0x8000002e07077221 */ /* 0x000fe20000010000 */
[----:B------:R0:W-:Y:S01]  /*16270*/  @P3 STG.E.U16 desc[UR8][R50.64+0x2c], R9 ;  /* 0x00002c0932003986 */ /* 0x0001e2000c101508 */
[----:B------:R-:W-:-:S03]  /*16280*/  @P3 F2FP.F16.F32.PACK_AB R11, RZ, R11 ;  /* 0x0000000bff0b323e */ /* 0x000fc600000000ff */
[----:B------:R1:W-:Y:S01]  /*16290*/  @P3 STG.E desc[UR8][R58.64+0x5c], R5 ;  /* 0x00005c053a003986 */ /* 0x0003e2000c101908 */
[----:B---3--:R-:W-:Y:S01]  /*162a0*/  @P6 FADD.FTZ R0, R17, R0 ;  /* 0x0000000011006221 */ /* 0x008fe20000010000 */
[C---:B------:R-:W-:Y:S02]  /*162b0*/  @P6 FFMA.FTZ R6, R48.reuse, -0.69314718246459960938, R25 ;  /* 0xbf31721830066823 */ /* 0x040fe40000010019 */
[----:B------:R2:W-:Y:S01]  /*162c0*/  @P3 STG.E.U16 desc[UR8][R50.64+0x2e], R11 ;  /* 0x00002e0b32003986 */ /* 0x0005e2000c101508 */
[--C-:B0-----:R-:W-:Y:S02]  /*162d0*/  HADD2.F32 R9, -RZ, R69.reuse.H0_H0 ;  /* 0x20000045ff097230 */ /* 0x101fe40000004100 */
[----:B-1----:R-:W-:Y:S01]  /*162e0*/  @P5 FFMA.FTZ R5, R48, -0.69314718246459960938, R7 ;  /* 0xbf31721830055823 */ /* 0x002fe20000010007 */
[----:B------:R-:W-:Y:S01]  /*162f0*/  HADD2.F32 R7, -RZ, R68.H1_H1 ;  /* 0x30000044ff077230 */ /* 0x000fe20000004100 */
[----:B------:R-:W-:Y:S01]  /*16300*/  @P6 F2FP.F16.F32.PACK_AB R0, RZ, R0 ;  /* 0x00000000ff00623e */ /* 0x000fe200000000ff */
[----:B--2---:R-:W-:-:S03]  /*16310*/  HADD2.F32 R11, -RZ, R69.H1_H1 ;  /* 0x30000045ff0b7230 */ /* 0x004fc60000004100 */
[--C-:B------:R-:W-:Y:S01]  /*16320*/  FADD.FTZ R7, R7, -R46.reuse ;  /* 0x8000002e07077221 */ /* 0x100fe20000010000 */
[----:B------:R-:W-:Y:S01]  /*16330*/  @P6 STG.E desc[UR8][R58.64+0x60], R2 ;  /* 0x000060023a006986 */ /* 0x000fe2000c101908 */
[--C-:B------:R-:W-:Y:S01]  /*16340*/  FADD.FTZ R9, R9, -R46.reuse ;  /* 0x8000002e09097221 */ /* 0x100fe20000010000 */
[----:B------:R-:W-:Y:S02]  /*16350*/  FADD.FTZ R11, R11, -R46 ;  /* 0x8000002e0b0b7221 */ /* 0x000fe40000010000 */
[----:B------:R0:W-:Y:S04]  /*16360*/  @P6 STG.E.U16 desc[UR8][R50.64+0x30], R0 ;  /* 0x0000300032006986 */ /* 0x0001e8000c101508 */
[----:B------:R1:W-:Y:S01]  /*16370*/  @P6 STG.E desc[UR8][R58.64+0x64], R3 ;  /* 0x000064033a006986 */ /* 0x0003e2000c101908 */
[----:B------:R-:W-:Y:S01]  /*16380*/  @P6 FADD.FTZ R6, R15, R6 ;  /* 0x000000060f066221 */ /* 0x000fe20000010000 */
[----:B------:R-:W-:-:S02]  /*16390*/  HADD2.F32 R15, -RZ, R60.H1_H1 ;  /* 0x3000003cff0f7230 */ /* 0x000fc40000004100 */
[C---:B0-----:R-:W-:Y:S01]  /*163a0*/  @P5 FFMA.FTZ R0, R48.reuse, -0.69314718246459960938, R7 ;  /* 0xbf31721830005823 */ /* 0x041fe20000010007 */
[----:B-1----:R-:W-:Y:S02]  /*163b0*/  @P2 FFMA.FTZ R3, R48, -0.69314718246459960938, R9 ;  /* 0xbf31721830032823 */ /* 0x002fe40000010009 */
[----:B------:R-:W-:Y:S01]  /*163c0*/  FADD.FTZ R15, R15, -R46 ;  /* 0x8000002e0f0f7221 */ /* 0x000fe20000010000 */
[----:B------:R-:W-:Y:S01]  /*163d0*/  @P5 FADD.FTZ R5, R12, R5 ;  /* 0x000000050c055221 */ /* 0x000fe20000010000 */
[C---:B------:R-:W-:Y:S01]  /*163e0*/  @P2 FFMA.FTZ R2, R48.reuse, -0.69314718246459960938, R11 ;  /* 0xbf31721830022823 */ /* 0x040fe2000001000b */
[----:B------:R-:W-:Y:S01]  /*163f0*/  @P6 F2FP.F16.F32.PACK_AB R6, RZ, R6 ;  /* 0x00000006ff06623e */ /* 0x000fe200000000ff */
[----:B------:R-:W-:Y:S01]  /*16400*/  @P5 FADD.FTZ R0, R23, R0 ;  /* 0x0000000017005221 */ /* 0x000fe20000010000 */
[----:B------:R-:W-:Y:S01]  /*16410*/  @P1 FFMA.FTZ R4, R48, -0.69314718246459960938, R15 ;  /* 0xbf31721830041823 */ /* 0x000fe2000001000f */
[----:B------:R-:W-:Y:S01]  /*16420*/  @P5 F2FP.F16.F32.PACK_AB R5, RZ, R5 ;  /* 0x00000005ff05523e */ /* 0x000fe200000000ff */
[----:B------:R-:W-:-:S02]  /*16430*/  @P2 FADD.FTZ R3, R22, R3 ;  /* 0x0000000316032221 */ /* 0x000fc40000010000 */
[----:B------:R-:W-:Y:S01]  /*16440*/  @P5 F2FP.F16.F32.PACK_AB R0, RZ, R0 ;  /* 0x00000000ff00523e */ /* 0x000fe200000000ff */
[----:B------:R0:W-:Y:S01]  /*16450*/  @P6 STG.E.U16 desc[UR8][R50.64+0x32], R6 ;  /* 0x0000320632006986 */ /* 0x0001e2000c101508 */
[----:B------:R-:W-:Y:S01]  /*16460*/  @P2 FADD.FTZ R2, R21, R2 ;  /* 0x0000000215022221 */ /* 0x000fe20000010000 */
[----:B------:R-:W-:Y:S02]  /*16470*/  @P2 F2FP.F16.F32.PACK_AB R3, RZ, R3 ;  /* 0x00000003ff03223e */ /* 0x000fe400000000ff */
[----:B------:R0:W-:Y:S01]  /*16480*/  @P5 STG.E desc[UR8][R58.64+0x68], R40 ;  /* 0x000068283a005986 */ /* 0x0001e2000c101908 */
[----:B------:R-:W-:Y:S01]  /*16490*/  @P1 FADD.FTZ R4, R13, R4 ;  /* 0x000000040d041221 */ /* 0x000fe20000010000 */
[----:B------:R-:W-:Y:S02]  /*164a0*/  @P2 F2FP.F16.F32.PACK_AB R2, RZ, R2 ;  /* 0x00000002ff02223e */ /* 0x000fe400000000ff */
[----:B------:R0:W-:Y:S04]  /*164b0*/  @P5 STG.E.U16 desc[UR8][R50.64+0x34], R5 ;  /* 0x0000340532005986 */ /* 0x0001e8000c101508 */
[----:B------:R0:W-:Y:S01]  /*164c0*/  @P5 STG.E desc[UR8][R58.64+0x6c], R41 ;  /* 0x00006c293a005986 */ /* 0x0001e2000c101908 */
[----:B------:R-:W-:-:S03]  /*164d0*/  @P1 F2FP.F16.F32.PACK_AB R4, RZ, R4 ;  /* 0x00000004ff04123e */ /* 0x000fc600000000ff */
        /* <DEDUP_REMOVED lines=9> */
[----:B0-----:R-:W-:-:S03]  /*16570*/  HADD2.F32 R3, -RZ, R70.H0_H0 ;  /* 0x20000046ff037230 */ /* 0x001fc60000004100 */
[----:B------:R-:W-:Y:S02]  /*16580*/  STG.E desc[UR8][R58.64+0x7c], R45 ;  /* 0x00007c2d3a007986 */ /* 0x000fe4000c101908 */
[----:B------:R-:W-:-:S04]  /*16590*/  FADD.FTZ R3, R3, -R46 ;  /* 0x8000002e03037221 */ /* 0x000fc80000010000 */
[----:B------:R-:W-:-:S04]  /*165a0*/  FFMA.FTZ R0, R48, -0.69314718246459960938, R3 ;  /* 0xbf31721830007823 */ /* 0x000fc80000010003 */
[----:B--2---:R-:W-:-:S05]  /*165b0*/  FADD.FTZ R0, R39, R0 ;  /* 0x0000000027007221 */ /* 0x004fca0000010000 */
[----:B------:R-:W-:-:S05]  /*165c0*/  F2FP.F16.F32.PACK_AB R0, RZ, R0 ;  /* 0x00000000ff00723e */ /* 0x000fca00000000ff */
[----:B------:R-:W-:Y:S01]  /*165d0*/  STG.E.U16 desc[UR8][R50.64+0x3e], R0 ;  /* 0x00003e0032007986 */ /* 0x000fe2000c101508 */
[----:B------:R-:W-:Y:S05]  /*165e0*/  EXIT ;  /* 0x000000000000794d */ /* 0x000fea0003800000 */
.L_x_8775:
        /* <DEDUP_REMOVED lines=9> */
.L_x_38458:


//--------------------- .text._ZN17fastertransformer38beam_online_softmax_topk_stage2_kernelI6__halfLi32ELi64EEEvPKfS3_PiPT_ii --------------------------
	.section	.text._ZN17fastertransformer38beam_online_softmax_topk_stage2_kernelI6__halfLi32ELi64EEEvPKfS3_PiPT_ii,"ax",@progbits
	.align	128
        .global         _ZN17fastertransformer38beam_online_softmax_topk_stage2_kernelI6__halfLi32ELi64EEEvPKfS3_PiPT_ii
        .type           _ZN17fastertransformer38beam_online_softmax_topk_stage2_kernelI6__halfLi32ELi64EEEvPKfS3_PiPT_ii,@function
        .size           _ZN17fastertransformer38beam_online_softmax_topk_stage2_kernelI6__halfLi32ELi64EEEvPKfS3_PiPT_ii,(.L_x_38459 - _ZN17fastertransformer38beam_online_softmax_topk_stage2_kernelI6__halfLi32ELi64EEEvPKfS3_PiPT_ii)
        .other          _ZN17fastertransformer38beam_online_softmax_topk_stage2_kernelI6__halfLi32ELi64EEEvPKfS3_PiPT_ii,@"STO_CUDA_ENTRY STV_DEFAULT"
_ZN17fastertransformer38beam_online_softmax_topk_stage2_kernelI6__halfLi32ELi64EEEvPKfS3_PiPT_ii:
.text._ZN17fastertransformer38beam_online_softmax_topk_stage2_kernelI6__halfLi32ELi64EEEvPKfS3_PiPT_ii:
        /* <DEDUP_REMOVED lines=19> */
[----:B------:R-:W-:Y:S01]  /*0130*/  IMAD.MOV.U32 R49, RZ, RZ, -0x38802000 ;  /* 0xc77fe000ff317424 */ /* 0x000fe200078e00ff */
[----:B------:R-:W-:Y:S01]  /*0140*/  STL.64 [R1+0xe8], R2 ;  /* 0x0000e80201007387 */ /* 0x000fe20000100a00 */
[----:B------:R-:W-:-:S02]  /*0150*/  IMAD.MOV.U32 R58, RZ, RZ, R0 ;  /* 0x000000ffff3a7224 */ /* 0x000fc400078e0000 */
        /* <DEDUP_REMOVED lines=55> */
.L_x_8780:
        /* <DEDUP_REMOVED lines=10> */
.L_x_8779:
[----:B------:R-:W-:Y:S05]  /*0570*/  BSYNC.RECONVERGENT B1 ;  /* 0x0000000000017941 */ /* 0x000fea0003800200 */
.L_x_8778:
        /* <DEDUP_REMOVED lines=21> */
.L_x_8783:
        /* <DEDUP_REMOVED lines=38> */
.L_x_8782:
[----:B------:R-:W-:Y:S05]  /*0930*/  BSYNC.RECONVERGENT B1 ;  /* 0x0000000000017941 */ /* 0x000fea0003800200 */
.L_x_8781:
        /* <DEDUP_REMOVED lines=25> */
.L_x_8785:
[----:B------:R-:W-:Y:S05]  /*0ad0*/  BSYNC.RECONVERGENT B1 ;  /* 0x0000000000017941 */ /* 0x000fea0003800200 */
.L_x_8784:
        /* <DEDUP_REMOVED lines=10> */
.L_x_8777:
[----:B------:R-:W-:Y:S05]  /*0b80*/  BSYNC.RECONVERGENT B0 ;  /* 0x0000000000007941 */ /* 0x000fea0003800200 */
.L_x_8776:
[----:B------:R-:W-:Y:S01]  /*0b90*/  ISETP.GE.U32.AND P0, PT, R27, R8, PT ;  /* 0x000000081b00720c */ /* 0x000fe20003f06070 */
[----:B------:R-:W-:Y:S01]  /*0ba0*/  IMAD.MOV.U32 R54, RZ, RZ, 0xfbff ;  /* 0x0000fbffff367424 */ /* 0x000fe200078e00ff */
[----:B------:R-:W-:Y:S01]  /*0bb0*/  BAR.SYNC.DEFER_BLOCKING 0x0 ;  /* 0x0000000000007b1d */ /* 0x000fe20000010000 */
[----:B0-----:R-:W-:Y:S02]  /*0bc0*/  IMAD.MOV.U32 R2, RZ, RZ, 0xfbff ;  /* 0x0000fbffff027424 */ /* 0x001fe400078e00ff */
[----:B------:R-:W-:Y:S01]  /*0bd0*/  IMAD.MOV.U32 R68, RZ, RZ, 0xfbff ;  /* 0x0000fbffff447424 */ /* 0x000fe200078e00ff */
        /* <DEDUP_REMOVED lines=29> */
[----:B---3--:R-:W-:Y:S01]  /*0db0*/  IMAD.MOV.U32 R4, RZ, RZ, 0xfbff ;  /* 0x0000fbffff047424 */ /* 0x008fe200078e00ff */
[----:B------:R-:W-:Y:S01]  /*0dc0*/  PRMT R52, R52, 0x5410, R2 ;  /* 0x0000541034347816 */ /* 0x000fe20000000002 */
[----:B------:R-:W-:Y:S01]  /*0dd0*/  IMAD.MOV.U32 R48, RZ, RZ, RZ ;  /* 0x000000ffff307224 */ /* 0x000fe200078e00ff */
        /* <DEDUP_REMOVED lines=61> */
.L_x_8792:
        /* <DEDUP_REMOVED lines=16> */
[----:B------:R-:W-:Y:S01]  /*12b0*/  PRMT R38, R27, 0x7632, R38 ;  /* 0x000076321b267816 */ /* 0x000fe20000000026 */
[----:B------:R-:W-:Y:S01]  /*12c0*/  LDS.64 R6, [R14+-0x60] ;  /* 0xffffa0000e067984 */ /* 0x000fe20000000a00 */
[----:B------:R-:W-:-:S03]  /*12d0*/  PRMT R39, R32, 0x7610, R39 ;  /* 0x0000761020277816 */ /* 0x000fc60000000027 */
[----:B------:R-:W1:Y:S01]  /*12e0*/  LDS.64 R30, [R14+0x30] ;  /* 0x000030000e1e7984 */ /* 0x000e620000000a00 */
[----:B--2---:R-:W-:-:S03]  /*12f0*/  F2FP.F16.F32.PACK_AB R36, R37, R36 ;  /* 0x000000242524723e */ /* 0x004fc600000000ff */
[----:B------:R-:W2:Y:S04]  /*1300*/  LDS.64 R28, [R14+-0x58] ;  /* 0xffffa8000e1c7984 */ /* 0x000ea80000000a00 */
[----:B------:R4:W-:Y:S01]  /*1310*/  STL [R17+0x8], R34 ;  /* 0x0000082211007387 */ /* 0x0009e20000100800 */
[----:B---3--:R-:W-:Y:S02]  /*1320*/  F2FP.F16.F32.PACK_AB R24, R25, R24 ;  /* 0x000000181918723e */ /* 0x008fe400000000ff */
[----:B------:R-:W-:Y:S01]  /*1330*/  PRMT R25, R36, 0x7632, R25 ;  /* 0x0000763224197816 */ /* 0x000fe20000000019 */
[----:B------:R-:W-:Y:S04]  /*1340*/  STL.U16 [R16+-0x6], R27 ;  /* 0xfffffa1b10007387 */ /* 0x000fe80000100400 */
[----:B------:R-:W-:Y:S01]  /*1350*/  STL [R17+0xc], R35 ;  /* 0x00000c2311007387 */ /* 0x000fe20000100800 */
[----:B----4-:R-:W-:-:S02]  /*1360*/  F2FP.F16.F32.PACK_AB R18, R19, R18 ;  /* 0x000000121312723e */ /* 0x010fc400000000ff */
[----:B------:R-:W-:Y:S01]  /*1370*/  PRMT R34, R32, 0x7632, R34 ;  /* 0x0000763220227816 */ /* 0x000fe20000000022 */
[----:B------:R-:W-:Y:S01]  /*1380*/  STL.U16 [R16+-0x4], R38 ;  /* 0xfffffc2610007387 */ /* 0x000fe20000100400 */
[----:B------:R-:W-:-:S03]  /*1390*/  PRMT R19, R24, 0x7632, R19 ;  /* 0x0000763218137816 */ /* 0x000fc60000000013 */
        /* <DEDUP_REMOVED lines=8> */
[----:B------:R-:W-:Y:S01]  /*1420*/  STL.U16 [R16], R34 ;  /* 0x0000002210007387 */ /* 0x000fe20000100400 */
[----:B-1----:R-:W-:-:S03]  /*1430*/  F2FP.F16.F32.PACK_AB R30, R31, R30 ;  /* 0x0000001e1f1e723e */ /* 0x002fc600000000ff */
        /* <DEDUP_REMOVED lines=9> */
[----:B------:R-:W-:Y:S01]  /*14d0*/  STL [R17+0x28], R10 ;  /* 0x0000280a11007387 */ /* 0x000fe20000100800 */
[----:B-1----:R-:W-:-:S03]  /*14e0*/  PRMT R5, R8, 0x7632, R5 ;  /* 0x0000763208057816 */ /* 0x002fc60000000005 */
[----:B------:R-:W-:Y:S04]  /*14f0*/  STL.U16 [R16+0xa], R18 ;  /* 0x00000a1210007387 */ /* 0x000fe80000100400 */
[----:B------:R-:W-:Y:S04]  /*1500*/  STL [R17+0x2c], R11 ;  /* 0x00002c0b11007387 */ /* 0x000fe80000100800 */
[----:B------:R0:W-:Y:S04]  /*1510*/  STL.U16 [R16+0xc], R3 ;  /* 0x00000c0310007387 */ /* 0x0001e80000100400 */
[----:B------:R-:W-:Y:S04]  /*1520*/  STL [R17+0x30], R6 ;  /* 0x0000300611007387 */ /* 0x000fe80000100800 */
[----:B------:R1:W-:Y:S01]  /*1530*/  STL.U16 [R16+0xe], R2 ;  /* 0x00000e0210007387 */ /* 0x0003e20000100400 */
[----:B0-----:R-:W-:-:S03]  /*1540*/  PRMT R3, R30, 0x7632, R3 ;  /* 0x000076321e037816 */ /* 0x001fc60000000003 */
[----:B------:R-:W-:Y:S04]  /*1550*/  STL [R17+0x34], R7 ;  /* 0x0000340711007387 */ /* 0x000fe80000100800 */
[----:B------:R-:W-:Y:S01]  /*1560*/  STL.U16 [R16+0x10], R4 ;  /* 0x0000100410007387 */ /* 0x000fe20000100400 */
[----:B-1----:R-:W-:-:S03]  /*1570*/  VIADD R2, R17, 0x40 ;  /* 0x0000004011027836 */ /* 0x002fc60000000000 */
[----:B--2---:R-:W-:Y:S04]  /*1580*/  STL [R17+0x38], R28 ;  /* 0x0000381c11007387 */ /* 0x004fe80000100800 */
[----:B------:R-:W-:Y:S04]  /*1590*/  STL.U16 [R16+0x12], R8 ;  /* 0x0000120810007387 */ /* 0x000fe80000100400 */
        /* <DEDUP_REMOVED lines=9> */
.L_x_8791:
        /* <DEDUP_REMOVED lines=41> */
.L_x_8793:
[----:B------:R-:W-:-:S13]  /*18c0*/  ISETP.NE.OR P0, PT, R15, RZ, P0 ;  /* 0x000000ff0f00720c */ /* 0x000fda0000705670 */
[----:B------:R-:W-:Y:S05]  /*18d0*/  @!P0 BRA `(.L_x_8789) ;  /* 0x00000000005c8947 */ /* 0x000fea0003800000 */
.L_x_8790:
        /* <DEDUP_REMOVED lines=23> */
.L_x_8789:
        /* <DEDUP_REMOVED lines=12> */
.L_x_8794:
        /* <DEDUP_REMOVED lines=11> */
.L_x_8788:
        /* <DEDUP_REMOVED lines=48> */
.L_x_8787:
[----:B------:R-:W-:Y:S05]  /*1ec0*/  BSYNC.RECONVERGENT B0 ;  /* 0x0000000000007941 */ /* 0x000fea0003800200 */
.L_x_8786:
        /* <DEDUP_REMOVED lines=9> */
[----:B------:R-:W3:Y:S04]  /*1f60*/  SHFL.DOWN PT, R33, R17, 0x1, 0x1f ;  /* 0x08201f0011217f89 */ /* 0x000ee800000e0000 */
[----:B-1----:R1:W-:Y:S01]  /*1f70*/  STL.64 [R71+0x10], R26 ;  /* 0x0000101a47007387 */ /* 0x0023e20000100a00 */
[----:B0-----:R-:W-:-:S03]  /*1f80*/  PRMT R28, R52, 0x7610, R51 ;  /* 0x00007610341c7816 */ /* 0x001fc60000000033 */
[----:B------:R-:W-:Y:S04]  /*1f90*/  SHFL.DOWN PT, R34, R24, 0x1, 0x1f ;  /* 0x08201f0018227f89 */ /* 0x000fe800000e0000 */
[----:B------:R0:W-:Y:S01]  /*1fa0*/  SHFL.DOWN PT, R29, R28, 0x1, 0x1f ;  /* 0x08201f001c1d7f89 */ /* 0x0001e200000e0000 */
[----:B-1----:R-:W-:-:S03]  /*1fb0*/  PRMT R26, R54, 0x7610, R53 ;  /* 0x00007610361a7816 */ /* 0x002fc60000000035 */
[----:B--2---:R1:W-:Y:S01]  /*1fc0*/  STL.64 [R71+0x20], R30 ;  /* 0x0000201e47007387 */ /* 0x0043e20000100a00 */
[----:B------:R-:W-:Y:S02]  /*1fd0*/  PRMT R27, R53, 0x7610, R52 ;  /* 0x00007610351b7816 */ /* 0x000fe40000000034 */
[----:B0-----:R-:W-:Y:S01]  /*1fe0*/  PRMT R28, R51, 0x7610, R50 ;  /* 0x00007610331c7816 */ /* 0x001fe20000000032 */
[----:B------:R-:W-:Y:S04]  /*1ff0*/  SHFL.DOWN PT, R26, R26, 0x1, 0x1f ;  /* 0x08201f001a1a7f89 */ /* 0x000fe800000e0000 */
[----:B------:R-:W0:Y:S01]  /*2000*/  SHFL.DOWN PT, R27, R27, 0x1, 0x1f ;  /* 0x08201f001b1b7f89 */ /* 0x000e2200000e0000 */
[----:B-1----:R-:W-:-:S03]  /*2010*/  IMAD.MOV.U32 R30, RZ, RZ, R60 ;  /* 0x000000ffff1e7224 */ /* 0x002fc600078e003c */
[----:B------:R-:W1:Y:S04]  /*2020*/  SHFL.DOWN PT, R28, R28, 0x1, 0x1f ;  /* 0x08201f001c1c7f89 */ /* 0x000e6800000e0000 */
[----:B---3--:R-:W-:Y:S04]  /*2030*/  STL.64 [R71+0x28], R32 ;  /* 0x0000282047007387 */ /* 0x008fe80000100a00 */
[----:B------:R2:W-:Y:S04]  /*2040*/  SHFL.DOWN PT, R31, R30, 0x1, 0x1f ;  /* 0x08201f001e1f7f89 */ /* 0x0005e800000e0000 */
[----:B------:R-:W3:Y:S01]  /*2050*/  SHFL.DOWN PT, R35, R25, 0x1, 0x1f ;  /* 0x08201f0019237f89 */ /* 0x000ee200000e0000 */
[----:B--2---:R-:W-:Y:S01]  /*2060*/  IMAD.MOV.U32 R30, RZ, RZ, R61 ;  /* 0x000000ffff1e7224 */ /* 0x004fe200078e003d */
[----:B------:R-:W2:Y:S02]  /*2070*/  S2R R70, SR_LANEID ;  /* 0x0000000000467919 */ /* 0x000ea40000000000 */
[----:B0-----:R0:W-:Y:S04]  /*2080*/  STL.64 [R71+0x88], R26 ;  /* 0x0000881a47007387 */ /* 0x0011e80000100a00 */
[----:B------:R-:W-:Y:S04]  /*2090*/  SHFL.DOWN PT, R30, R30, 0x1, 0x1f ;  /* 0x08201f001e1e7f89 */ /* 0x000fe800000e0000 */
[----:B------:R-:W-:Y:S01]  /*20a0*/  SHFL.DOWN PT, R36, R12, 0x1, 0x1f ;  /* 0x08201f000c247f89 */ /* 0x000fe200000e0000 */
[----:B0-----:R-:W-:Y:S01]  /*20b0*/  IMAD.MOV.U32 R26, RZ, RZ, R29 ;  /* 0x000000ffff1a7224 */ /* 0x001fe200078e001d */
[--C-:B------:R-:W-:Y:S01]  /*20c0*/  PRMT R29, R50, 0x7610, R55.reuse ;  /* 0x00007610321d7816 */ /* 0x100fe20000000037 */
[----:B-1----:R-:W-:Y:S01]  /*20d0*/  IMAD.MOV.U32 R27, RZ, RZ, R28 ;  /* 0x000000ffff1b7224 */ /* 0x002fe200078e001c */
[----:B------:R-:W-:Y:S01]  /*20e0*/  PRMT R28, R54, 0x5432, R55 ;  /* 0x00005432361c7816 */ /* 0x000fe20000000037 */
[----:B---3--:R-:W-:Y:S04]  /*20f0*/  STL.64 [R71+0x8], R34 ;  /* 0x0000082247007387 */ /* 0x008fe80000100a00 */
[----:B------:R-:W-:Y:S04]  /*2100*/  STL.64 [R71+0x90], R26 ;  /* 0x0000901a47007387 */ /* 0x000fe80000100a00 */
[----:B------:R-:W-:Y:S04]  /*2110*/  SHFL.DOWN PT, R26, R10, 0x1, 0x1f ;  /* 0x08201f000a1a7f89 */ /* 0x000fe800000e0000 */
[----:B------:R-:W0:Y:S01]  /*2120*/  SHFL.DOWN PT, R27, R11, 0x1, 0x1f ;  /* 0x08201f000b1b7f89 */ /* 0x000e2200000e0000 */
[----:B------:R-:W-:Y:S01]  /*2130*/  BAR.SYNC.DEFER_BLOCKING 0x0 ;  /* 0x0000000000007b1d */ /* 0x000fe20000010000 */
[----:B--2---:R-:W-:-:S05]  /*2140*/  ISETP.GT.AND P0, PT, R70, 0x1e, PT ;  /* 0x0000001e4600780c */ /* 0x004fca0003f04270 */
[----:B------:R-:W1:Y:S04]  /*2150*/  SHFL.DOWN PT, R33, R29, 0x1, 0x1f ;  /* 0x08201f001d217f89 */ /* 0x000e6800000e0000 */
[----:B------:R-:W2:Y:S04]  /*2160*/  SHFL.DOWN PT, R32, R28, 0x1, 0x1f ;  /* 0x08201f001c207f89 */ /* 0x000ea800000e0000 */
[----:B------:R-:W-:Y:S04]  /*2170*/  SHFL.DOWN PT, R28, R8, 0x1, 0x1f ;  /* 0x08201f00081c7f89 */ /* 0x000fe800000e0000 */
[----:B------:R-:W3:Y:S04]  /*2180*/  SHFL.DOWN PT, R29, R9, 0x1, 0x1f ;  /* 0x08201f00091d7f89 */ /* 0x000ee800000e0000 */
[----:B0-----:R1:W-:Y:S04]  /*2190*/  STL.64 [R71+0x40], R26 ;  /* 0x0000401a47007387 */ /* 0x0013e80000100a00 */
[----:B------:R-:W-:Y:S04]  /*21a0*/  SHFL.DOWN PT, R34, R14, 0x1, 0x1f ;  /* 0x08201f000e227f89 */ /* 0x000fe800000e0000 */
[----:B------:R-:W0:Y:S01]  /*21b0*/  SHFL.DOWN PT, R35, R15, 0x1, 0x1f ;  /* 0x08201f000f237f89 */ /* 0x000e2200000e0000 */
[----:B-1----:R-:W-:-:S03]  /*21c0*/  IMAD.MOV.U32 R26, RZ, RZ, R33 ;  /* 0x000000ffff1a7224 */ /* 0x002fc600078e0021 */
[----:B------:R-:W1:Y:S01]  /*21d0*/  SHFL.DOWN PT, R37, R13, 0x1, 0x1f ;  /* 0x08201f000d257f89 */ /* 0x000e6200000e0000 */
[----:B--2---:R-:W-:-:S05]  /*21e0*/  IMAD.MOV.U32 R27, RZ, RZ, R32 ;  /* 0x000000ffff1b7224 */ /* 0x004fca00078e0020 */
[----:B------:R2:W-:Y:S04]  /*21f0*/  STL.64 [R71+0x98], R26 ;  /* 0x0000981a47007387 */ /* 0x0005e80000100a00 */
[----:B---3--:R3:W-:Y:S01]  /*2200*/  STL.64 [R71+0x48], R28 ;  /* 0x0000481c47007387 */ /* 0x0087e20000100a00 */
[----:B--2---:R-:W-:-:S03]  /*2210*/  IMAD.MOV.U32 R26, RZ, RZ, R31 ;  /* 0x000000ffff1a7224 */ /* 0x004fc600078e001f */
[----:B0-----:R-:W-:Y:S01]  /*2220*/  STL.64 [R71+0x30], R34 ;  /* 0x0000302247007387 */ /* 0x001fe20000100a00 */
[----:B------:R-:W-:Y:S02]  /*2230*/  IMAD.MOV.U32 R27, RZ, RZ, R30 ;  /* 0x000000ffff1b7224 */ /* 0x000fe400078e001e */
[----:B---3--:R-:W-:Y:S01]  /*2240*/  IMAD.MOV.U32 R28, RZ, RZ, R64 ;  /* 0x000000ffff1c7224 */ /* 0x008fe200078e0040 */
[----:B------:R-:W-:Y:S04]  /*2250*/  SHFL.DOWN PT, R30, R6, 0x1, 0x1f ;  /* 0x08201f00061e7f89 */ /* 0x000fe800000e0000 */
[----:B------:R0:W-:Y:S04]  /*2260*/  STL.64 [R71+0xa0], R26 ;  /* 0x0000a01a47007387 */ /* 0x0001e80000100a00 */
[----:B------:R2:W-:Y:S04]  /*2270*/  SHFL.DOWN PT, R29, R28, 0x1, 0x1f ;  /* 0x08201f001c1d7f89 */ /* 0x0005e800000e0000 */
[----:B------:R-:W3:Y:S01]  /*2280*/  SHFL.DOWN PT, R31, R7, 0x1, 0x1f ;  /* 0x08201f00071f7f89 */ /* 0x000ee200000e0000 */
[----:B0-----:R-:W-:-:S03]  /*2290*/  IMAD.MOV.U32 R27, RZ, RZ, R62 ;  /* 0x000000ffff1b7224 */ /* 0x001fc600078e003e */
[----:B-1----:R0:W-:Y:S01]  /*22a0*/  STL.64 [R71+0x38], R36 ;  /* 0x0000382447007387 */ /* 0x0021e20000100a00 */
[----:B------:R-:W-:Y:S02]  /*22b0*/  IMAD.MOV.U32 R26, RZ, RZ, R63 ;  /* 0x000000ffff1a7224 */ /* 0x000fe400078e003f */
[----:B--2---:R-:W-:Y:S01]  /*22c0*/  IMAD.MOV.U32 R28, RZ, RZ, R65 ;  /* 0x000000ffff1c7224 */ /* 0x004fe200078e0041 */
[----:B------:R-:W-:Y:S04]  /*22d0*/  SHFL.DOWN PT, R33, R27, 0x1, 0x1f ;  /* 0x08201f001b217f89 */ /* 0x000fe800000e0000 */
[----:B------:R-:W-:Y:S04]  /*22e0*/  SHFL.DOWN PT, R32, R26, 0x1, 0x1f ;  /* 0x08201f001a207f89 */ /* 0x000fe800000e0000 */
[----:B------:R-:W-:Y:S01]  /*22f0*/  SHFL.DOWN PT, R26, R4, 0x1, 0x1f ;  /* 0x08201f00041a7f89 */ /* 0x000fe200000e0000 */
[----:B0-----:R-:W-:-:S03]  /*2300*/  IMAD.MOV.U32 R36, RZ, RZ, R49 ;  /* 0x000000ffff247224 */ /* 0x001fc600078e0031 */
[----:B------:R-:W0:Y:S04]  /*2310*/  SHFL.DOWN PT, R27, R5, 0x1, 0x1f ;  /* 0x08201f00051b7f89 */ /* 0x000e2800000e0000 */
[----:B------:R-:W1:Y:S04]  /*2320*/  SHFL.DOWN PT, R28, R28, 0x1, 0x1f ;  /* 0x08201f001c1c7f89 */ /* 0x000e6800000e0000 */
[----:B---3--:R-:W-:Y:S04]  /*2330*/  STL.64 [R71+0x50], R30 ;  /* 0x0000501e47007387 */ /* 0x008fe80000100a00 */
[----:B0-----:R0:W-:Y:S02]  /*2340*/  STL.64 [R71+0x58], R26 ;  /* 0x0000581a47007387 */ /* 0x0011e40000100a00 */
[----:B0-----:R-:W-:-:S02]  /*2350*/  IMAD.MOV.U32 R26, RZ, RZ, R33 ;  /* 0x000000ffff1a7224 */ /* 0x001fc400078e0021 */
[----:B------:R-:W-:Y:S01]  /*2360*/  IMAD.MOV.U32 R27, RZ, RZ, R32 ;  /* 0x000000ffff1b7224 */ /* 0x000fe200078e0020 */
[----:B------:R-:W-:Y:S04]  /*2370*/  SHFL.DOWN PT, R33, R3, 0x1, 0x1f ;  /* 0x08201f0003217f89 */ /* 0x000fe800000e0000 */
[----:B------:R0:W-:Y:S04]  /*2380*/  STL.64 [R71+0xa8], R26 ;  /* 0x0000a81a47007387 */ /* 0x0001e80000100a00 */
[----:B------:R-:W2:Y:S01]  /*2390*/  SHFL.DOWN PT, R32, R2, 0x1, 0x1f ;  /* 0x08201f0002207f89 */ /* 0x000ea200000e0000 */
[----:B0-----:R-:W-:-:S02]  /*23a0*/  IMAD.MOV.U32 R26, RZ, RZ, R29 ;  /* 0x000000ffff1a7224 */ /* 0x001fc400078e001d */
[----:B-1----:R-:W-:Y:S02]  /*23b0*/  IMAD.MOV.U32 R27, RZ, RZ, R28 ;  /* 0x000000ffff1b7224 */ /* 0x002fe400078e001c */
[----:B------:R-:W-:-:S03]  /*23c0*/  IMAD.MOV.U32 R28, RZ, RZ, R68 ;  /* 0x000000ffff1c7224 */ /* 0x000fc600078e0044 */
[----:B------:R0:W-:Y:S04]  /*23d0*/  STL.64 [R71+0xb0], R26 ;  /* 0x0000b01a47007387 */ /* 0x0001e80000100a00 */
[----:B------:R1:W-:Y:S04]  /*23e0*/  SHFL.DOWN PT, R29, R28, 0x1, 0x1f ;  /* 0x08201f001c1d7f89 */ /* 0x0003e800000e0000 */
[----:B--2---:R-:W-:Y:S01]  /*23f0*/  STL.64 [R71+0x60], R32 ;  /* 0x0000602047007387 */ /* 0x004fe20000100a00 */
[----:B0-----:R-:W-:-:S03]  /*2400*/  IMAD.MOV.U32 R27, RZ, RZ, R66 ;  /* 0x000000ffff1b7224 */ /* 0x001fc600078e0042 */
[----:B------:R-:W-:Y:S01]  /*2410*/  SHFL.DOWN PT, R32, R46, 0x1, 0x1f ;  /* 0x08201f002e207f89 */ /* 0x000fe200000e0000 */
[----:B------:R-:W-:Y:S02]  /*2420*/  IMAD.MOV.U32 R26, RZ, RZ, R67 ;  /* 0x000000ffff1a7224 */ /* 0x000fe400078e0043 */
[----:B-1----:R-:W-:Y:S01]  /*2430*/  IMAD.MOV.U32 R28, RZ, RZ, R69 ;  /* 0x000000ffff1c7224 */ /* 0x002fe200078e0045 */
[----:B------:R-:W-:Y:S04]  /*2440*/  SHFL.DOWN PT, R31, R27, 0x1, 0x1f ;  /* 0x08201f001b1f7f89 */ /* 0x000fe800000e0000 */
[----:B------:R-:W-:Y:S04]  /*2450*/  SHFL.DOWN PT, R30, R26, 0x1, 0x1f ;  /* 0x08201f001a1e7f89 */ /* 0x000fe800000e0000 */
[----:B------:R-:W-:Y:S04]  /*2460*/  SHFL.DOWN PT, R26, R40, 0x1, 0x1f ;  /* 0x08201f00281a7f89 */ /* 0x000fe800000e0000 */
[----:B------:R-:W0:Y:S04]  /*2470*/  SHFL.DOWN PT, R27, R41, 0x1, 0x1f ;  /* 0x08201f00291b7f89 */ /* 0x000e2800000e0000 */
[----:B------:R-:W-:Y:S04]  /*2480*/  SHFL.DOWN PT, R28, R28, 0x1, 0x1f ;  /* 0x08201f001c1c7f89 */ /* 0x000fe800000e0000 */
[----:B------:R-:W1:Y:S04]  /*2490*/  SHFL.DOWN PT, R33, R47, 0x1, 0x1f ;  /* 0x08201f002f217f89 */ /* 0x000e6800000e0000 */
[----:B0-----:R0:W-:Y:S04]  /*24a0*/  STL.64 [R71+0x68], R26 ;  /* 0x0000681a47007387 */ /* 0x0011e80000100a00 */
[----:B-1----:R-:W-:Y:S01]  /*24b0*/  STL.64 [R71+0x80], R32 ;  /* 0x0000802047007387 */ /* 0x002fe20000100a00 */
[----:B0-----:R-:W-:-:S02]  /*24c0*/  IMAD.MOV.U32 R26, RZ, RZ, R31 ;  /* 0x000000ffff1a7224 */ /* 0x001fc400078e001f */
[----:B------:R-:W-:Y:S01]  /*24d0*/  IMAD.MOV.U32 R27, RZ, RZ, R30 ;  /* 0x000000ffff1b7224 */ /* 0x000fe200078e001e */
[----:B------:R-:W-:Y:S04]  /*24e0*/  SHFL.DOWN PT, R31, R45, 0x1, 0x1f ;  /* 0x08201f002d1f7f89 */ /* 0x000fe800000e0000 */
[----:B------:R0:W-:Y:S04]  /*24f0*/  STL.64 [R71+0xb8], R26 ;  /* 0x0000b81a47007387 */ /* 0x0001e80000100a00 */
[----:B------:R-:W1:Y:S01]  /*2500*/  SHFL.DOWN PT, R30, R44, 0x1, 0x1f ;  /* 0x08201f002c1e7f89 */ /* 0x000e6200000e0000 */
[----:B0-----:R-:W-:-:S02]  /*2510*/  IMAD.MOV.U32 R26, RZ, RZ, R29 ;  /* 0x000000ffff1a7224 */ /* 0x001fc400078e001d */
[----:B------:R-:W-:Y:S01]  /*2520*/  IMAD.MOV.U32 R27, RZ, RZ, R28 ;  /* 0x000000ffff1b7224 */ /* 0x000fe200078e001c */
[----:B------:R-:W-:Y:S04]  /*2530*/  SHFL.DOWN PT, R29, R43, 0x1, 0x1f ;  /* 0x08201f002b1d7f89 */ /* 0x000fe800000e0000 */
[----:B------:R-:W-:Y:S04]  /*2540*/  STL.64 [R71+0xc0], R26 ;  /* 0x0000c01a47007387 */ /* 0x000fe80000100a00 */
[----:B------:R-:W0:Y:S04]  /*2550*/  SHFL.DOWN PT, R28, R42, 0x1, 0x1f ;  /* 0x08201f002a1c7f89 */ /* 0x000e2800000e0000 */
[----:B------:R-:W-:Y:S04]  /*2560*/  SHFL.DOWN PT, R26, R49, 0x1, 0x1f ;  /* 0x08201f00311a7f89 */ /* 0x000fe800000e0000 */
[----:B------:R-:W2:Y:S04]  /*2570*/  SHFL.DOWN PT, R27, R48, 0x1, 0x1f ;  /* 0x08201f00301b7f89 */ /* 0x000ea800000e0000 */
[----:B-1----:R1:W-:Y:S04]  /*2580*/  STL.64 [R71+0x78], R30 ;  /* 0x0000781e47007387 */ /* 0x0023e80000100a00 */
[----:B0-----:R1:W-:Y:S04]  /*2590*/  STL.64 [R71+0x70], R28 ;  /* 0x0000701c47007387 */ /* 0x0013e80000100a00 */
[----:B--2---:R1:W-:Y:S01]  /*25a0*/  STL.64 [R71], R26 ;  /* 0x0000001a47007387 */ /* 0x0043e20000100a00 */
[----:B------:R-:W-:Y:S05]  /*25b0*/  @P0 BRA `(.L_x_8796) ;  /* 0x00000020002c0947 */ /* 0x000fea0003800000 */
[CC--:B------:R-:W-:Y:S01]  /*25c0*/  FSETP.GT.FTZ.AND P0, PT, R49.reuse, R26.reuse, PT ;  /* 0x0000001a3100720b */ /* 0x0c0fe20003f14000 */
[----:B-1----:R-:W-:Y:S01]  /*25d0*/  IMAD.MOV.U32 R28, RZ, RZ, R24 ;  /* 0x000000ffff1c7224 */ /* 0x002fe200078e0018 */
        /* <DEDUP_REMOVED lines=11> */
.L_x_8890:
        /* <DEDUP_REMOVED lines=20> */
.L_x_8798:
[----:B------:R-:W-:Y:S01]  /*27d0*/  IMAD.MOV.U32 R24, RZ, RZ, R47 ;  /* 0x000000ffff187224 */ /* 0x000fe200078e002f */
[--C-:B------:R-:W-:Y:S01]  /*27e0*/  PRMT R30, R30, 0x7610, R69.reuse ;  /* 0x000076101e1e7816 */ /* 0x100fe20000000045 */
[----:B------:R-:W-:Y:S01]  /*27f0*/  IMAD.MOV.U32 R47, RZ, RZ, R46 ;  /* 0x000000ffff2f7224 */ /* 0x000fe200078e002e */
[----:B------:R-:W-:-:S07]  /*2800*/  PRMT R69, R69, 0x5410, R69 ;  /* 0x0000541045457816 */ /* 0x000fce0000000045 */
.L_x_8799:
[----:B------:R-:W-:Y:S05]  /*2810*/  BSYNC.RECONVERGENT B1 ;  /* 0x0000000000017941 */ /* 0x000fea0003800200 */
.L_x_8797:
        /* <DEDUP_REMOVED lines=11> */
.L_x_8801:
[----:B------:R-:W-:Y:S01]  /*28d0*/  IMAD.MOV.U32 R27, RZ, RZ, R24 ;  /* 0x000000ffff1b7224 */ /* 0x000fe200078e0018 */
[----:B------:R-:W-:Y:S01]  /*28e0*/  PRMT R31, R31, 0x7610, R30 ;  /* 0x000076101f1f7816 */ /* 0x000fe2000000001e */
[----:B------:R-:W-:Y:S01]  /*28f0*/  IMAD.MOV.U32 R46, RZ, RZ, R45 ;  /* 0x000000ffff2e7224 */ /* 0x000fe200078e002d */
[----:B------:R-:W-:-:S07]  /*2900*/  PRMT R69, R68, 0x7632, R69 ;  /* 0x0000763244457816 */ /* 0x000fce0000000045 */
.L_x_8802:
[----:B------:R-:W-:Y:S05]  /*2910*/  BSYNC.RECONVERGENT B1 ;  /* 0x0000000000017941 */ /* 0x000fea0003800200 */
.L_x_8800:
        /* <DEDUP_REMOVED lines=11> */
.L_x_8804:
[----:B------:R-:W-:Y:S01]  /*29d0*/  IMAD.MOV.U32 R24, RZ, RZ, R27 ;  /* 0x000000ffff187224 */ /* 0x000fe200078e001b */
[----:B------:R-:W-:Y:S01]  /*29e0*/  PRMT R31, R31, 0x7632, R31 ;  /* 0x000076321f1f7816 */ /* 0x000fe2000000001f */
[----:B------:R-:W-:Y:S01]  /*29f0*/  IMAD.MOV.U32 R45, RZ, RZ, R44 ;  /* 0x000000ffff2d7224 */ /* 0x000fe200078e002c */
[----:B------:R-:W-:-:S07]  /*2a00*/  PRMT R68, R68, 0x5410, R68 ;  /* 0x0000541044447816 */ /* 0x000fce0000000044 */
.L_x_8805:
[----:B------:R-:W-:Y:S05]  /*2a10*/  BSYNC.RECONVERGENT B1 ;  /* 0x0000000000017941 */ /* 0x000fea0003800200 */
.L_x_8803:
        /* <DEDUP_REMOVED lines=11> */
.L_x_8807:
[----:B------:R-:W-:Y:S01]  /*2ad0*/  IMAD.MOV.U32 R27, RZ, RZ, R24 ;  /* 0x000000ffff1b7224 */ /* 0x000fe200078e0018 */
[----:B------:R-:W-:Y:S01]  /*2ae0*/  PRMT R32, R31, 0x7610, R32 ;  /* 0x000076101f207816 */ /* 0x000fe20000000020 */
[----:B------:R-:W-:Y:S01]  /*2af0*/  IMAD.MOV.U32 R44, RZ, RZ, R43 ;  /* 0x000000ffff2c7224 */ /* 0x000fe200078e002b */
[----:B------:R-:W-:-:S07]  /*2b00*/  PRMT R68, R67, 0x7632, R68 ;  /* 0x0000763243447816 */ /* 0x000fce0000000044 */
.L_x_8808:
[----:B------:R-:W-:Y:S05]  /*2b10*/  BSYNC.RECONVERGENT B1 ;  /* 0x0000000000017941 */ /* 0x000fea0003800200 */
.L_x_8806:
        /* <DEDUP_REMOVED lines=11> */
.L_x_8810:
[----:B------:R-:W-:Y:S01]  /*2bd0*/  IMAD.MOV.U32 R24, RZ, RZ, R27 ;  /* 0x000000ffff187224 */ /* 0x000fe200078e001b */
[----:B------:R-:W-:Y:S01]  /*2be0*/  PRMT R30, R30, 0x5410, R32 ;  /* 0x000054101e1e7816 */ /* 0x000fe20000000020 */
[----:B------:R-:W-:Y:S01]  /*2bf0*/  IMAD.MOV.U32 R43, RZ, RZ, R42 ;  /* 0x000000ffff2b7224 */ /* 0x000fe200078e002a */
[----:B------:R-:W-:-:S07]  /*2c00*/  PRMT R67, R67, 0x5410, R67 ;  /* 0x0000541043437816 */ /* 0x000fce0000000043 */
.L_x_8811:
[----:B------:R-:W-:Y:S05]  /*2c10*/  BSYNC.RECONVERGENT B1 ;  /* 0x0000000000017941 */ /* 0x000fea0003800200 */
.L_x_8809:
        /* <DEDUP_REMOVED lines=11> */
.L_x_8813:
[----:B------:R-:W-:Y:S01]  /*2cd0*/  IMAD.MOV.U32 R27, RZ, RZ, R24 ;  /* 0x000000ffff1b7224 */ /* 0x000fe200078e0018 */
[----:B------:R-:W-:Y:S01]  /*2ce0*/  PRMT R31, R31, 0x7610, R30 ;  /* 0x000076101f1f7816 */ /* 0x000fe2000000001e */
[----:B------:R-:W-:Y:S01]  /*2cf0*/  IMAD.MOV.U32 R42, RZ, RZ, R41 ;  /* 0x000000ffff2a7224 */ /* 0x000fe200078e0029 */
[----:B------:R-:W-:-:S07]  /*2d00*/  PRMT R67, R66, 0x7632, R67 ;  /* 0x0000763242437816 */ /* 0x000fce0000000043 */
.L_x_8814:
[----:B------:R-:W-:Y:S05]  /*2d10*/  BSYNC.RECONVERGENT B1 ;  /* 0x0000000000017941 */ /* 0x000fea0003800200 */
.L_x_8812:
        /* <DEDUP_REMOVED lines=11> */
.L_x_8816:
[----:B------:R-:W-:Y:S01]  /*2dd0*/  IMAD.MOV.U32 R24, RZ, RZ, R27 ;  /* 0x000000ffff187224 */ /* 0x000fe200078e001b */
[----:B------:R-:W-:Y:S01]  /*2de0*/  PRMT R31, R31, 0x7632, R31 ;  /* 0x000076321f1f7816 */ /* 0x000fe2000000001f */
[----:B------:R-:W-:Y:S01]  /*2df0*/  IMAD.MOV.U32 R41, RZ, RZ, R40 ;  /* 0x000000ffff297224 */ /* 0x000fe200078e0028 */
[----:B------:R-:W-:-:S07]  /*2e00*/  PRMT R66, R66, 0x5410, R66 ;  /* 0x0000541042427816 */ /* 0x000fce0000000042 */
.L_x_8817:
[----:B------:R-:W-:Y:S05]  /*2e10*/  BSYNC.RECONVERGENT B1 ;  /* 0x0000000000017941 */ /* 0x000fea0003800200 */
.L_x_8815:
        /* <DEDUP_REMOVED lines=11> */
.L_x_8819:
[----:B------:R-:W-:Y:S01]  /*2ed0*/  IMAD.MOV.U32 R27, RZ, RZ, R24 ;  /* 0x000000ffff1b7224 */ /* 0x000fe200078e0018 */
[----:B------:R-:W-:Y:S01]  /*2ee0*/  PRMT R32, R31, 0x7610, R32 ;  /* 0x000076101f207816 */ /* 0x000fe20000000020 */
[----:B------:R-:W-:Y:S01]  /*2ef0*/  IMAD.MOV.U32 R40, RZ, RZ, R3 ;  /* 0x000000ffff287224 */ /* 0x000fe200078e0003 */
[----:B------:R-:W-:-:S07]  /*2f00*/  PRMT R66, R65, 0x7632, R66 ;  /* 0x0000763241427816 */ /* 0x000fce0000000042 */
.L_x_8820:
[----:B------:R-:W-:Y:S05]  /*2f10*/  BSYNC.RECONVERGENT B1 ;  /* 0x0000000000017941 */ /* 0x000fea0003800200 */
.L_x_8818:
        /* <DEDUP_REMOVED lines=11> */
.L_x_8822:
[----:B------:R-:W-:Y:S01]  /*2fd0*/  IMAD.MOV.U32 R24, RZ, RZ, R27 ;  /* 0x000000ffff187224 */ /* 0x000fe200078e001b */
[----:B------:R-:W-:Y:S01]  /*2fe0*/  PRMT R30, R30, 0x5410, R32 ;  /* 0x000054101e1e7816 */ /* 0x000fe20000000020 */
[----:B------:R-:W-:Y:S01]  /*2ff0*/  IMAD.MOV.U32 R3, RZ, RZ, R2 ;  /* 0x000000ffff037224 */ /* 0x000fe200078e0002 */
[----:B------:R-:W-:-:S07]  /*3000*/  PRMT R65, R65, 0x5410, R65 ;  /* 0x0000541041417816 */ /* 0x000fce0000000041 */
.L_x_8823:
[----:B------:R-:W-:Y:S05]  /*3010*/  BSYNC.RECONVERGENT B1 ;  /* 0x0000000000017941 */ /* 0x000fea0003800200 */
.L_x_8821:
        /* <DEDUP_REMOVED lines=11> */
.L_x_8825:
[----:B------:R-:W-:Y:S01]  /*30d0*/  IMAD.MOV.U32 R27, RZ, RZ, R24 ;  /* 0x000000ffff1b7224 */ /* 0x000fe200078e0018 */
[----:B------:R-:W-:Y:S01]  /*30e0*/  PRMT R31, R31, 0x7610, R30 ;  /* 0x000076101f1f7816 */ /* 0x000fe2000000001e */
[----:B------:R-:W-:Y:S01]  /*30f0*/  IMAD.MOV.U32 R2, RZ, RZ, R5 ;  /* 0x000000ffff027224 */ /* 0x000fe200078e0005 */
[----:B------:R-:W-:-:S07]  /*3100*/  PRMT R65, R64, 0x7632, R65 ;  /* 0x0000763240417816 */ /* 0x000fce0000000041 */
.L_x_8826:
[----:B------:R-:W-:Y:S05]  /*3110*/  BSYNC.RECONVERGENT B1 ;  /* 0x0000000000017941 */ /* 0x000fea0003800200 */
.L_x_8824:
        /* <DEDUP_REMOVED lines=11> */
.L_x_8828:
[----:B------:R-:W-:Y:S01]  /*31d0*/  IMAD.MOV.U32 R24, RZ, RZ, R27 ;  /* 0x000000ffff187224 */ /* 0x000fe200078e001b */
[----:B------:R-:W-:Y:S01]  /*31e0*/  PRMT R31, R31, 0x7632, R31 ;  /* 0x000076321f1f7816 */ /* 0x000fe2000000001f */
[----:B------:R-:W-:Y:S01]  /*31f0*/  IMAD.MOV.U32 R5, RZ, RZ, R4 ;  /* 0x000000ffff057224 */ /* 0x000fe200078e0004 */
[----:B------:R-:W-:-:S07]  /*3200*/  PRMT R64, R64, 0x5410, R64 ;  /* 0x0000541040407816 */ /* 0x000fce0000000040 */
.L_x_8829:
[----:B------:R-:W-:Y:S05]  /*3210*/  BSYNC.RECONVERGENT B1 ;  /* 0x0000000000017941 */ /* 0x000fea0003800200 */
.L_x_8827:
        /* <DEDUP_REMOVED lines=11> */
.L_x_8831:
[----:B------:R-:W-:Y:S01]  /*32d0*/  IMAD.MOV.U32 R27, RZ, RZ, R24 ;  /* 0x000000ffff1b7224 */ /* 0x000fe200078e0018 */
[----:B------:R-:W-:Y:S01]  /*32e0*/  PRMT R31, R31, 0x5410, R31 ;  /* 0x000054101f1f7816 */ /* 0x000fe2000000001f */
[----:B------:R-:W-:Y:S01]  /*32f0*/  IMAD.MOV.U32 R4, RZ, RZ, R7 ;  /* 0x000000ffff047224 */ /* 0x000fe200078e0007 */
[----:B------:R-:W-:-:S07]  /*3300*/  PRMT R64, R63, 0x7632, R64 ;  /* 0x000076323f407816 */ /* 0x000fce0000000040 */
.L_x_8832:
[----:B------:R-:W-:Y:S05]  /*3310*/  BSYNC.RECONVERGENT B1 ;  /* 0x0000000000017941 */ /* 0x000fea0003800200 */
.L_x_8830:
        /* <DEDUP_REMOVED lines=11> */
.L_x_8834:
[----:B------:R-:W-:Y:S01]  /*33d0*/  IMAD.MOV.U32 R24, RZ, RZ, R27 ;  /* 0x000000ffff187224 */ /* 0x000fe200078e001b */
[----:B------:R-:W-:Y:S01]  /*33e0*/  PRMT R30, R30, 0x7610, R31 ;  /* 0x000076101e1e7816 */ /* 0x000fe2000000001f */
[----:B------:R-:W-:Y:S01]  /*33f0*/  IMAD.MOV.U32 R7, RZ, RZ, R6 ;  /* 0x000000ffff077224 */ /* 0x000fe200078e0006 */
[----:B------:R-:W-:-:S07]  /*3400*/  PRMT R63, R63, 0x5410, R63 ;  /* 0x000054103f3f7816 */ /* 0x000fce000000003f */
.L_x_8835:
[----:B------:R-:W-:Y:S05]  /*3410*/  BSYNC.RECONVERGENT B1 ;  /* 0x0000000000017941 */ /* 0x000fea0003800200 */
.L_x_8833:
        /* <DEDUP_REMOVED lines=11> */
.L_x_8837:
[----:B------:R-:W-:Y:S01]  /*34d0*/  IMAD.MOV.U32 R27, RZ, RZ, R24 ;  /* 0x000000ffff1b7224 */ /* 0x000fe200078e0018 */
[----:B------:R-:W-:Y:S01]  /*34e0*/  PRMT R31, R30, 0x7632, R31 ;  /* 0x000076321e1f7816 */ /* 0x000fe2000000001f */
[----:B------:R-:W-:Y:S01]  /*34f0*/  IMAD.MOV.U32 R6, RZ, RZ, R9 ;  /* 0x000000ffff067224 */ /* 0x000fe200078e0009 */
[----:B------:R-:W-:-:S07]  /*3500*/  PRMT R63, R62, 0x7632, R63 ;  /* 0x000076323e3f7816 */ /* 0x000fce000000003f */
.L_x_8838:
[----:B------:R-:W-:Y:S05]  /*3510*/  BSYNC.RECONVERGENT B1 ;  /* 0x0000000000017941 */ /* 0x000fea0003800200 */
.L_x_8836:
        /* <DEDUP_REMOVED lines=11> */
.L_x_8840:
[----:B------:R-:W-:Y:S01]  /*35d0*/  IMAD.MOV.U32 R24, RZ, RZ, R27 ;  /* 0x000000ffff187224 */ /* 0x000fe200078e001b */
[----:B------:R-:W-:Y:S01]  /*35e0*/  PRMT R30, R30, 0x5410, R31 ;  /* 0x000054101e1e7816 */ /* 0x000fe2000000001f */
[----:B------:R-:W-:Y:S01]  /*35f0*/  IMAD.MOV.U32 R9, RZ, RZ, R8 ;  /* 0x000000ffff097224 */ /* 0x000fe200078e0008 */
[----:B------:R-:W-:-:S07]  /*3600*/  PRMT R62, R62, 0x5410, R62 ;  /* 0x000054103e3e7816 */ /* 0x000fce000000003e */
.L_x_8841:
[----:B------:R-:W-:Y:S05]  /*3610*/  BSYNC.RECONVERGENT B1 ;  /* 0x0000000000017941 */ /* 0x000fea0003800200 */
.L_x_8839:
        /* <DEDUP_REMOVED lines=11> */
.L_x_8843:
[----:B------:R-:W-:Y:S01]  /*36d0*/  IMAD.MOV.U32 R27, RZ, RZ, R24 ;  /* 0x000000ffff1b7224 */ /* 0x000fe200078e0018 */
[----:B------:R-:W-:Y:S01]  /*36e0*/  PRMT R31, R30, 0x7632, R31 ;  /* 0x000076321e1f7816 */ /* 0x000fe2000000001f */
[----:B------:R-:W-:Y:S01]  /*36f0*/  IMAD.MOV.U32 R8, RZ, RZ, R11 ;  /* 0x000000ffff087224 */ /* 0x000fe200078e000b */
[----:B------:R-:W-:-:S07]  /*3700*/  PRMT R62, R61, 0x7632, R62 ;  /* 0x000076323d3e7816 */ /* 0x000fce000000003e */
.L_x_8844:
[----:B------:R-:W-:Y:S05]  /*3710*/  BSYNC.RECONVERGENT B1 ;  /* 0x0000000000017941 */ /* 0x000fea0003800200 */
.L_x_8842:
        /* <DEDUP_REMOVED lines=11> */
.L_x_8846:
[----:B------:R-:W-:Y:S01]  /*37d0*/  IMAD.MOV.U32 R24, RZ, RZ, R27 ;  /* 0x000000ffff187224 */ /* 0x000fe200078e001b */
[----:B------:R-:W-:Y:S01]  /*37e0*/  PRMT R30, R30, 0x5410, R31 ;  /* 0x000054101e1e7816 */ /* 0x000fe2000000001f */
[----:B------:R-:W-:Y:S01]  /*37f0*/  IMAD.MOV.U32 R11, RZ, RZ, R10 ;  /* 0x000000ffff0b7224 */ /* 0x000fe200078e000a */
[----:B------:R-:W-:-:S07]  /*3800*/  PRMT R61, R61, 0x5410, R61 ;  /* 0x000054103d3d7816 */ /* 0x000fce000000003d */
.L_x_8847:
[----:B------:R-:W-:Y:S05]  /*3810*/  BSYNC.RECONVERGENT B1 ;  /* 0x0000000000017941 */ /* 0x000fea0003800200 */
.L_x_8845:
        /* <DEDUP_REMOVED lines=11> */
.L_x_8849:
[----:B------:R-:W-:Y:S01]  /*38d0*/  IMAD.MOV.U32 R27, RZ, RZ, R24 ;  /* 0x000000ffff1b7224 */ /* 0x000fe200078e0018 */
[----:B------:R-:W-:Y:S01]  /*38e0*/  PRMT R31, R31, 0x7610, R30 ;  /* 0x000076101f1f7816 */ /* 0x000fe2000000001e */
[----:B------:R-:W-:Y:S01]  /*38f0*/  IMAD.MOV.U32 R10, RZ, RZ, R13 ;  /* 0x000000ffff0a7224 */ /* 0x000fe200078e000d */
[----:B------:R-:W-:-:S07]  /*3900*/  PRMT R61, R60, 0x7632, R61 ;  /* 0x000076323c3d7816 */ /* 0x000fce000000003d */
.L_x_8850:
[----:B------:R-:W-:Y:S05]  /*3910*/  BSYNC.RECONVERGENT B1 ;  /* 0x0000000000017941 */ /* 0x000fea0003800200 */
.L_x_8848:
        /* <DEDUP_REMOVED lines=11> */
.L_x_8852:
[----:B------:R-:W-:Y:S01]  /*39d0*/  IMAD.MOV.U32 R24, RZ, RZ, R27 ;  /* 0x000000ffff187224 */ /* 0x000fe200078e001b */
[----:B------:R-:W-:Y:S01]  /*39e0*/  PRMT R31, R31, 0x7632, R31 ;  /* 0x000076321f1f7816 */ /* 0x000fe2000000001f */
[----:B------:R-:W-:Y:S01]  /*39f0*/  IMAD.MOV.U32 R13, RZ, RZ, R12 ;  /* 0x000000ffff0d7224 */ /* 0x000fe200078e000c */
[----:B------:R-:W-:-:S07]  /*3a00*/  PRMT R60, R60, 0x5410, R60 ;  /* 0x000054103c3c7816 */ /* 0x000fce000000003c */
.L_x_8853:
[----:B------:R-:W-:Y:S05]  /*3a10*/  BSYNC.RECONVERGENT B1 ;  /* 0x0000000000017941 */ /* 0x000fea0003800200 */
.L_x_8851:
        /* <DEDUP_REMOVED lines=11> */
.L_x_8855:
[----:B------:R-:W-:Y:S01]  /*3ad0*/  IMAD.MOV.U32 R27, RZ, RZ, R24 ;  /* 0x000000ffff1b7224 */ /* 0x000fe200078e0018 */
[----:B------:R-:W-:Y:S01]  /*3ae0*/  PRMT R30, R30, 0x5410, R31 ;  /* 0x000054101e1e7816 */ /* 0x000fe2000000001f */
[----:B------:R-:W-:Y:S01]  /*3af0*/  IMAD.MOV.U32 R12, RZ, RZ, R15 ;  /* 0x000000ffff0c7224 */ /* 0x000fe200078e000f */
[----:B------:R-:W-:-:S07]  /*3b00*/  PRMT R60, R55, 0x7610, R60 ;  /* 0x00007610373c7816 */ /* 0x000fce000000003c */
.L_x_8856:
[----:B------:R-:W-:Y:S05]  /*3b10*/  BSYNC.RECONVERGENT B1 ;  /* 0x0000000000017941 */ /* 0x000fea0003800200 */
.L_x_8854:
        /* <DEDUP_REMOVED lines=11> */
.L_x_8858:
[----:B------:R-:W-:Y:S01]  /*3bd0*/  IMAD.MOV.U32 R24, RZ, RZ, R27 ;  /* 0x000000ffff187224 */ /* 0x000fe200078e001b */
[----:B------:R-:W-:Y:S01]  /*3be0*/  PRMT R31, R30, 0x7632, R31 ;  /* 0x000076321e1f7816 */ /* 0x000fe2000000001f */
[----:B------:R-:W-:Y:S01]  /*3bf0*/  IMAD.MOV.U32 R15, RZ, RZ, R14 ;  /* 0x000000ffff0f7224 */ /* 0x000fe200078e000e */
[----:B------:R-:W-:-:S07]  /*3c00*/  PRMT R55, R54, 0x7632, R55 ;  /* 0x0000763236377816 */ /* 0x000fce0000000037 */
.L_x_8859:
[----:B------:R-:W-:Y:S05]  /*3c10*/  BSYNC.RECONVERGENT B1 ;  /* 0x0000000000017941 */ /* 0x000fea0003800200 */
.L_x_8857:
        /* <DEDUP_REMOVED lines=11> */
.L_x_8861:
[----:B------:R-:W-:Y:S01]  /*3cd0*/  IMAD.MOV.U32 R27, RZ, RZ, R24 ;  /* 0x000000ffff1b7224 */ /* 0x000fe200078e0018 */
[----:B------:R-:W-:Y:S01]  /*3ce0*/  PRMT R30, R30, 0x5410, R31 ;  /* 0x000054101e1e7816 */ /* 0x000fe2000000001f */
[----:B------:R-:W-:Y:S01]  /*3cf0*/  IMAD.MOV.U32 R14, RZ, RZ, R17 ;  /* 0x000000ffff0e7224 */ /* 0x000fe200078e0011 */
[----:B------:R-:W-:-:S07]  /*3d00*/  PRMT R54, R54, 0x7610, R55 ;  /* 0x0000761036367816 */ /* 0x000fce0000000037 */
.L_x_8862:
[----:B------:R-:W-:Y:S05]  /*3d10*/  BSYNC.RECONVERGENT B1 ;  /* 0x0000000000017941 */ /* 0x000fea0003800200 */
.L_x_8860:
        /* <DEDUP_REMOVED lines=11> */
.L_x_8864:
[----:B------:R-:W-:Y:S01]  /*3dd0*/  IMAD.MOV.U32 R24, RZ, RZ, R27 ;  /* 0x000000ffff187224 */ /* 0x000fe200078e001b */
[----:B------:R-:W-:Y:S01]  /*3de0*/  PRMT R31, R31, 0x7610, R30 ;  /* 0x000076101f1f7816 */ /* 0x000fe2000000001e */
[----:B------:R-:W-:Y:S01]  /*3df0*/  IMAD.MOV.U32 R17, RZ, RZ, R16 ;  /* 0x000000ffff117224 */ /* 0x000fe200078e0010 */
[----:B------:R-:W-:-:S07]  /*3e00*/  PRMT R55, R55, 0x5410, R50 ;  /* 0x0000541037377816 */ /* 0x000fce0000000032 */
.L_x_8865:
[----:B------:R-:W-:Y:S05]  /*3e10*/  BSYNC.RECONVERGENT B1 ;  /* 0x0000000000017941 */ /* 0x000fea0003800200 */
.L_x_8863:
        /* <DEDUP_REMOVED lines=11> */
.L_x_8867:
[----:B------:R-:W-:Y:S01]  /*3ed0*/  IMAD.MOV.U32 R27, RZ, RZ, R24 ;  /* 0x000000ffff1b7224 */ /* 0x000fe200078e0018 */
[----:B------:R-:W-:Y:S01]  /*3ee0*/  PRMT R31, R31, 0x7632, R31 ;  /* 0x000076321f1f7816 */ /* 0x000fe2000000001f */
[----:B------:R-:W-:Y:S01]  /*3ef0*/  IMAD.MOV.U32 R16, RZ, RZ, R19 ;  /* 0x000000ffff107224 */ /* 0x000fe200078e0013 */
[----:B------:R-:W-:-:S07]  /*3f00*/  PRMT R50, R50, 0x7632, R50 ;  /* 0x0000763232327816 */ /* 0x000fce0000000032 */
.L_x_8868:
[----:B------:R-:W-:Y:S05]  /*3f10*/  BSYNC.RECONVERGENT B1 ;  /* 0x0000000000017941 */ /* 0x000fea0003800200 */
.L_x_8866:
        /* <DEDUP_REMOVED lines=11> */
.L_x_8870:
[----:B------:R-:W-:Y:S01]  /*3fd0*/  IMAD.MOV.U32 R24, RZ, RZ, R27 ;  /* 0x000000ffff187224 */ /* 0x000fe200078e001b */
[----:B------:R-:W-:Y:S01]  /*3fe0*/  PRMT R32, R31, 0x7610, R32 ;  /* 0x000076101f207816 */ /* 0x000fe20000000020 */
[----:B------:R-:W-:Y:S01]  /*3ff0*/  IMAD.MOV.U32 R19, RZ, RZ, R18 ;  /* 0x000000ffff137224 */ /* 0x000fe200078e0012 */
[----:B------:R-:W-:-:S07]  /*4000*/  PRMT R50, R50, 0x5410, R51 ;  /* 0x0000541032327816 */ /* 0x000fce0000000033 */
.L_x_8871:
[----:B------:R-:W-:Y:S05]  /*4010*/  BSYNC.RECONVERGENT B1 ;  /* 0x0000000000017941 */ /* 0x000fea0003800200 */
.L_x_8869:
        /* <DEDUP_REMOVED lines=11> */
.L_x_8873:
[----:B------:R-:W-:Y:S01]  /*40d0*/  IMAD.MOV.U32 R27, RZ, RZ, R24 ;  /* 0x000000ffff1b7224 */ /* 0x000fe200078e0018 */
[----:B------:R-:W-:Y:S01]  /*40e0*/  PRMT R30, R30, 0x5410, R32 ;  /* 0x000054101e1e7816 */ /* 0x000fe20000000020 */
[----:B------:R-:W-:Y:S01]  /*40f0*/  IMAD.MOV.U32 R18, RZ, RZ, R21 ;  /* 0x000000ffff127224 */ /* 0x000fe200078e0015 */
[----:B------:R-:W-:-:S07]  /*4100*/  PRMT R51, R51, 0x7632, R51 ;  /* 0x0000763233337816 */ /* 0x000fce0000000033 */
.L_x_8874:
[----:B------:R-:W-:Y:S05]  /*4110*/  BSYNC.RECONVERGENT B1 ;  /* 0x0000000000017941 */ /* 0x000fea0003800200 */
.L_x_8872:
        /* <DEDUP_REMOVED lines=11> */
.L_x_8876:
[----:B------:R-:W-:Y:S01]  /*41d0*/  IMAD.MOV.U32 R24, RZ, RZ, R27 ;  /* 0x000000ffff187224 */ /* 0x000fe200078e001b */
[----:B------:R-:W-:Y:S01]  /*41e0*/  PRMT R31, R31, 0x7610, R30 ;  /* 0x000076101f1f7816 */ /* 0x000fe2000000001e */
[----:B------:R-:W-:Y:S01]  /*41f0*/  IMAD.MOV.U32 R21, RZ, RZ, R20 ;  /* 0x000000ffff157224 */ /* 0x000fe200078e0014 */
[----:B------:R-:W-:-:S07]  /*4200*/  PRMT R51, R51, 0x5410, R52 ;  /* 0x0000541033337816 */ /* 0x000fce0000000034 */
.L_x_8877:
[----:B------:R-:W-:Y:S05]  /*4210*/  BSYNC.RECONVERGENT B1 ;  /* 0x0000000000017941 */ /* 0x000fea0003800200 */
.L_x_8875:
        /* <DEDUP_REMOVED lines=11> */
.L_x_8879:
[----:B------:R-:W-:Y:S01]  /*42d0*/  IMAD.MOV.U32 R27, RZ, RZ, R24 ;  /* 0x000000ffff1b7224 */ /* 0x000fe200078e0018 */
[----:B------:R-:W-:Y:S01]  /*42e0*/  PRMT R31, R31, 0x7632, R31 ;  /* 0x000076321f1f7816 */ /* 0x000fe2000000001f */
[----:B------:R-:W-:Y:S01]  /*42f0*/  IMAD.MOV.U32 R20, RZ, RZ, R23 ;  /* 0x000000ffff147224 */ /* 0x000fe200078e0017 */
[----:B------:R-:W-:-:S07]  /*4300*/  PRMT R52, R52, 0x7632, R52 ;  /* 0x0000763234347816 */ /* 0x000fce0000000034 */
.L_x_8880:
[----:B------:R-:W-:Y:S05]  /*4310*/  BSYNC.RECONVERGENT B1 ;  /* 0x0000000000017941 */ /* 0x000fea0003800200 */
.L_x_8878:
        /* <DEDUP_REMOVED lines=11> */
.L_x_8882:
[----:B------:R-:W-:Y:S01]  /*43d0*/  IMAD.MOV.U32 R24, RZ, RZ, R27 ;  /* 0x000000ffff187224 */ /* 0x000fe200078e001b */
[----:B------:R-:W-:Y:S01]  /*43e0*/  PRMT R32, R31, 0x7610, R32 ;  /* 0x000076101f207816 */ /* 0x000fe20000000020 */
[----:B------:R-:W-:Y:S01]  /*43f0*/  IMAD.MOV.U32 R23, RZ, RZ, R22 ;  /* 0x000000ffff177224 */ /* 0x000fe200078e0016 */
[----:B------:R-:W-:-:S07]  /*4400*/  PRMT R52, R52, 0x5410, R53 ;  /* 0x0000541034347816 */ /* 0x000fce0000000035 */
.L_x_8883:
[----:B------:R-:W-:Y:S05]  /*4410*/  BSYNC.RECONVERGENT B1 ;  /* 0x0000000000017941 */ /* 0x000fea0003800200 */
.L_x_8881:
        /* <DEDUP_REMOVED lines=11> */
.L_x_8885:
[----:B------:R-:W-:Y:S01]  /*44d0*/  IMAD.MOV.U32 R27, RZ, RZ, R24 ;  /* 0x000000ffff1b7224 */ /* 0x000fe200078e0018 */
[----:B------:R-:W-:Y:S01]  /*44e0*/  PRMT R30, R30, 0x5410, R32 ;  /* 0x000054101e1e7816 */ /* 0x000fe20000000020 */
[----:B------:R-:W-:Y:S01]  /*44f0*/  IMAD.MOV.U32 R22, RZ, RZ, R25 ;  /* 0x000000ffff167224 */ /* 0x000fe200078e0019 */
[----:B------:R-:W-:-:S07]  /*4500*/  PRMT R53, R53, 0x7632, R53 ;  /* 0x0000763235357816 */ /* 0x000fce0000000035 */
.L_x_8886:
[----:B------:R-:W-:Y:S05]  /*4510*/  BSYNC.RECONVERGENT B1 ;  /* 0x0000000000017941 */ /* 0x000fea0003800200 */
.L_x_8884:
        /* <DEDUP_REMOVED lines=11> */
.L_x_8888:
[----:B------:R-:W-:Y:S01]  /*45d0*/  PRMT R53, R53, 0x5410, R30 ;  /* 0x0000541035357816 */ /* 0x000fe2000000001e */
[----:B------:R-:W-:Y:S01]  /*45e0*/  IMAD.MOV.U32 R25, RZ, RZ, R28 ;  /* 0x000000ffff197224 */ /* 0x000fe200078e001c */
[C---:B------:R-:W-:Y:S01]  /*45f0*/  PRMT R54, R30.reuse, 0x7632, R54 ;  /* 0x000076321e367816 */ /* 0x040fe20000000036 */
[--C-:B------:R-:W-:Y:S01]  /*4600*/  IMAD.MOV.U32 R24, RZ, RZ, R27.reuse ;  /* 0x000000ffff187224 */ /* 0x100fe200078e001b */
[----:B------:R-:W-:Y:S01]  /*4610*/  PRMT R30, R30, 0x7632, R30 ;  /* 0x000076321e1e7816 */ /* 0x000fe2000000001e */
[----:B------:R-:W-:-:S07]  /*4620*/  IMAD.MOV.U32 R28, RZ, RZ, R27 ;  /* 0x000000ffff1c7224 */ /* 0x000fce00078e001b */
.L_x_8889:
[----:B------:R-:W-:Y:S05]  /*4630*/  BSYNC.RECONVERGENT B1 ;  /* 0x0000000000017941 */ /* 0x000fea0003800200 */
.L_x_8887:
[----:B------:R-:W-:Y:S02]  /*4640*/  VIADD R26, R26, 0x4 ;  /* 0x000000041a1a7836 */ /* 0x000fe40000000000 */
[----:B------:R-:W-:Y:S01]  /*4650*/  VIADD R71, R71, 0x2 ;  /* 0x0000000247477836 */ /* 0x000fe20000000000 */
[----:B------:R-:W-:Y:S06]  /*4660*/  @P1 BRA `(.L_x_8890) ;  /* 0xffffffe000081947 */ /* 0x000fec000383ffff */
.L_x_8796:
[----:B------:R-:W-:Y:S05]  /*4670*/  BSYNC.RECONVERGENT B0 ;  /* 0x0000000000007941 */ /* 0x000fea0003800200 */
.L_x_8795:
[----:B------:R-:W-:Y:S01]  /*4680*/  SHFL.DOWN PT, R32, R16, 0x2, 0x1f ;  /* 0x08401f0010207f89 */ /* 0x000fe200000e0000 */
[----:B------:R-:W-:Y:S01]  /*4690*/  ISETP.GT.AND P0, PT, R70, 0x1d, PT ;  /* 0x0000001d4600780c */ /* 0x000fe20003f04270 */
[----:B------:R-:W-:Y:S02]  /*46a0*/  BSSY.RECONVERGENT B0, `(.L_x_8891) ;  /* 0x0000278000007945 */ /* 0x000fe40003800200 */
[----:B------:R-:W0:Y:S04]  /*46b0*/  SHFL.DOWN PT, R33, R17, 0x2, 0x1f ;  /* 0x08401f0011217f89 */ /* 0x000e2800000e0000 */
[----:B-1----:R-:W-:Y:S04]  /*46c0*/  SHFL.DOWN PT, R28, R20, 0x2, 0x1f ;  /* 0x08401f00141c7f89 */ /* 0x002fe800000e0000 */
[----:B------:R-:W1:Y:S04]  /*46d0*/  SHFL.DOWN PT, R29, R21, 0x2, 0x1f ;  /* 0x08401f00151d7f89 */ /* 0x000e6800000e0000 */
[----:B------:R-:W-:Y:S04]  /*46e0*/  SHFL.DOWN PT, R26, R22, 0x2, 0x1f ;  /* 0x08401f00161a7f89 */ /* 0x000fe800000e0000 */
[----:B------:R-:W2:Y:S04]  /*46f0*/  SHFL.DOWN PT, R27, R23, 0x2, 0x1f ;  /* 0x08401f00171b7f89 */ /* 0x000ea800000e0000 */
[----:B------:R-:W-:Y:S04]  /*4700*/  SHFL.DOWN PT, R30, R18, 0x2, 0x1f ;  /* 0x08401f00121e7f89 */ /* 0x000fe800000e0000 */
[----:B------:R-:W3:Y:S04]  /*4710*/  SHFL.DOWN PT, R31, R19, 0x2, 0x1f ;  /* 0x08401f00131f7f89 */ /* 0x000ee800000e0000 */
[----:B0-----:R0:W-:Y:S04]  /*4720*/  STL.64 [R57+0x28], R32 ;  /* 0x0000282039007387 */ /* 0x0011e80000100a00 */
[----:B-1----:R1:W-:Y:S04]  /*4730*/  STL.64 [R57+0x18], R28 ;  /* 0x0000181c39007387 */ /* 0x0023e80000100a00 */
[----:B------:R-:W-:Y:S01]  /*4740*/  SHFL.DOWN PT, R28, R12, 0x2, 0x1f ;  /* 0x08401f000c1c7f89 */ /* 0x000fe200000e0000 */
[----:B0-----:R-:W-:-:S03]  /*4750*/  PRMT R32, R53, 0x7610, R52 ;  /* 0x0000761035207816 */ /* 0x001fc60000000034 */
[----:B--2---:R-:W-:Y:S01]  /*4760*/  STL.64 [R57+0x10], R26 ;  /* 0x0000101a39007387 */ /* 0x004fe20000100a00 */
[----:B-1----:R-:W-:-:S03]  /*4770*/  PRMT R29, R54, 0x7610, R53 ;  /* 0x00007610361d7816 */ /* 0x002fc60000000035 */
[----:B------:R-:W-:Y:S04]  /*4780*/  SHFL.DOWN PT, R26, R14, 0x2, 0x1f ;  /* 0x08401f000e1a7f89 */ /* 0x000fe800000e0000 */
[----:B------:R-:W0:Y:S04]  /*4790*/  SHFL.DOWN PT, R27, R15, 0x2, 0x1f ;  /* 0x08401f000f1b7f89 */ /* 0x000e2800000e0000 */
[----:B------:R-:W-:Y:S04]  /*47a0*/  SHFL.DOWN PT, R33, R29, 0x2, 0x1f ;  /* 0x08401f001d217f89 */ /* 0x000fe800000e0000 */
[----:B------:R-:W-:Y:S04]  /*47b0*/  SHFL.DOWN PT, R32, R32, 0x2, 0x1f ;  /* 0x08401f0020207f89 */ /* 0x000fe800000e0000 */
[----:B------:R-:W1:Y:S04]  /*47c0*/  SHFL.DOWN PT, R29, R13, 0x2, 0x1f ;  /* 0x08401f000d1d7f89 */ /* 0x000e6800000e0000 */
[----:B---3--:R-:W-:Y:S04]  /*47d0*/  STL.64 [R57+0x20], R30 ;  /* 0x0000201e39007387 */ /* 0x008fe80000100a00 */
[----:B------:R-:W-:Y:S04]  /*47e0*/  SHFL.DOWN PT, R30, R10, 0x2, 0x1f ;  /* 0x08401f000a1e7f89 */ /* 0x000fe800000e0000 */
[----:B------:R-:W2:Y:S04]  /*47f0*/  SHFL.DOWN PT, R31, R11, 0x2, 0x1f ;  /* 0x08401f000b1f7f89 */ /* 0x000ea800000e0000 */
[----:B0-----:R0:W-:Y:S04]  /*4800*/  STL.64 [R57+0x30], R26 ;  /* 0x0000301a39007387 */ /* 0x0011e80000100a00 */
[----:B------:R-:W-:Y:S04]  /*4810*/  SHFL.DOWN PT, R34, R24, 0x2, 0x1f ;  /* 0x08401f0018227f89 */ /* 0x000fe800000e0000 */
[----:B-1----:R1:W-:Y:S01]  /*4820*/  STL.64 [R57+0x38], R28 ;  /* 0x0000381c39007387 */ /* 0x0023e20000100a00 */
[----:B0-----:R-:W-:-:S03]  /*4830*/  IMAD.MOV.U32 R26, RZ, RZ, R33 ;  /* 0x000000ffff1a7224 */ /* 0x001fc600078e0021 */
[----:B------:R-:W-:Y:S01]  /*4840*/  SHFL.DOWN PT, R35, R25, 0x2, 0x1f ;  /* 0x08401f0019237f89 */ /* 0x000fe200000e0000 */
[----:B------:R-:W-:-:S03]  /*4850*/  IMAD.MOV.U32 R27, RZ, RZ, R32 ;  /* 0x000000ffff1b7224 */ /* 0x000fc600078e0020 */
[----:B------:R-:W-:Y:S01]  /*4860*/  SHFL.DOWN PT, R32, R8, 0x2, 0x1f ;  /* 0x08401f0008207f89 */ /* 0x000fe200000e0000 */
[----:B-1----:R-:W-:-:S03]  /*4870*/  PRMT R28, R50, 0x7610, R55 ;  /* 0x00007610321c7816 */ /* 0x002fc60000000037 */
[----:B------:R0:W-:Y:S04]  /*4880*/  STL.64 [R57+0x88], R26 ;  /* 0x0000881a39007387 */ /* 0x0001e80000100a00 */
[----:B--2---:R-:W-:Y:S04]  /*4890*/  STL.64 [R57+0x40], R30 ;  /* 0x0000401e39007387 */ /* 0x004fe80000100a00 */
[----:B------:R1:W-:Y:S01]  /*48a0*/  SHFL.DOWN PT, R29, R28, 0x2, 0x1f ;  /* 0x08401f001c1d7f89 */ /* 0x0003e200000e0000 */
[----:B0-----:R-:W-:-:S03]  /*48b0*/  PRMT R27, R52, 0x7610, R51 ;  /* 0x00007610341b7816 */ /* 0x001fc60000000033 */
[----:B------:R-:W0:Y:S01]  /*48c0*/  SHFL.DOWN PT, R33, R9, 0x2, 0x1f ;  /* 0x08401f0009217f89 */ /* 0x000e2200000e0000 */
[----:B------:R-:W-:Y:S02]  /*48d0*/  PRMT R26, R51, 0x7610, R50 ;  /* 0x00007610331a7816 */ /* 0x000fe40000000032 */
[----:B-1----:R-:W-:Y:S01]  /*48e0*/  PRMT R28, R54, 0x5432, R55 ;  /* 0x00005432361c7816 */ /* 0x002fe20000000037 */
[----:B------:R-:W-:Y:S04]  /*48f0*/  SHFL.DOWN PT, R31, R27, 0x2, 0x1f ;  /* 0x08401f001b1f7f89 */ /* 0x000fe800000e0000 */
[----:B------:R-:W-:Y:S04]  /*4900*/  SHFL.DOWN PT, R30, R26, 0x2, 0x1f ;  /* 0x08401f001a1e7f89 */ /* 0x000fe800000e0000 */
[----:B------:R-:W-:Y:S04]  /*4910*/  SHFL.DOWN PT, R26, R6, 0x2, 0x1f ;  /* 0x08401f00061a7f89 */ /* 0x000fe800000e0000 */
[----:B------:R-:W1:Y:S04]  /*4920*/  SHFL.DOWN PT, R27, R7, 0x2, 0x1f ;  /* 0x08401f00071b7f89 */ /* 0x000e6800000e0000 */
[----:B------:R-:W2:Y:S04]  /*4930*/  SHFL.DOWN PT, R28, R28, 0x2, 0x1f ;  /* 0x08401f001c1c7f89 */ /* 0x000ea800000e0000 */
[----:B0-----:R-:W-:Y:S04]  /*4940*/  STL.64 [R57+0x48], R32 ;  /* 0x0000482039007387 */ /* 0x001fe80000100a00 */
[----:B------:R0:W-:Y:S04]  /*4950*/  STL.64 [R57+0x8], R34 ;  /* 0x0000082239007387 */ /* 0x0001e80000100a00 */
[----:B-1----:R1:W-:Y:S01]  /*4960*/  STL.64 [R57+0x50], R26 ;  /* 0x0000501a39007387 */ /* 0x0023e20000100a00 */
[----:B0-----:R-:W-:-:S02]  /*4970*/  IMAD.MOV.U32 R34, RZ, RZ, R36 ;  /* 0x000000ffff227224 */ /* 0x001fc400078e0024 */
[----:B-1----:R-:W-:Y:S02]  /*4980*/  IMAD.MOV.U32 R26, RZ, RZ, R31 ;  /* 0x000000ffff1a7224 */ /* 0x002fe400078e001f */
[----:B------:R-:W-:Y:S02]  /*4990*/  IMAD.MOV.U32 R27, RZ, RZ, R30 ;  /* 0x000000ffff1b7224 */ /* 0x000fe400078e001e */
[----:B------:R-:W-:-:S03]  /*49a0*/  IMAD.MOV.U32 R30, RZ, RZ, R62 ;  /* 0x000000ffff1e7224 */ /* 0x000fc600078e003e */
[----:B------:R0:W-:Y:S04]  /*49b0*/  STL.64 [R57+0x90], R26 ;  /* 0x0000901a39007387 */ /* 0x0001e80000100a00 */
[----:B------:R1:W-:Y:S01]  /*49c0*/  SHFL.DOWN PT, R31, R30, 0x2, 0x1f ;  /* 0x08401f001e1f7f89 */ /* 0x0003e200000e0000 */
[----:B0-----:R-:W-:Y:S02]  /*49d0*/  IMAD.MOV.U32 R26, RZ, RZ, R29 ;  /* 0x000000ffff1a7224 */ /* 0x001fe400078e001d */
[----:B--2---:R-:W-:Y:S01]  /*49e0*/  IMAD.MOV.U32 R27, RZ, RZ, R28 ;  /* 0x000000ffff1b7224 */ /* 0x004fe200078e001c */
[----:B------:R-:W-:Y:S01]  /*49f0*/  SHFL.DOWN PT, R29, R5, 0x2, 0x1f ;  /* 0x08401f00051d7f89 */ /* 0x000fe200000e0000 */
[----:B-1----:R-:W-:-:S03]  /*4a00*/  IMAD.MOV.U32 R30, RZ, RZ, R63 ;  /* 0x000000ffff1e7224 */ /* 0x002fc600078e003f */
[----:B------:R0:W-:Y:S04]  /*4a10*/  STL.64 [R57+0x98], R26 ;  /* 0x0000981a39007387 */ /* 0x0001e80000100a00 */
[----:B------:R-:W-:Y:S04]  /*4a20*/  SHFL.DOWN PT, R30, R30, 0x2, 0x1f ;  /* 0x08401f001e1e7f89 */ /* 0x000fe800000e0000 */
[----:B------:R-:W1:Y:S01]  /*4a30*/  SHFL.DOWN PT, R28, R4, 0x2, 0x1f ;  /* 0x08401f00041c7f89 */ /* 0x000e6200000e0000 */
[----:B0-----:R-:W-:Y:S02]  /*4a40*/  IMAD.MOV.U32 R27, RZ, RZ, R60 ;  /* 0x000000ffff1b7224 */ /* 0x001fe400078e003c */
[----:B------:R-:W-:-:S03]  /*4a50*/  IMAD.MOV.U32 R26, RZ, RZ, R61 ;  /* 0x000000ffff1a7224 */ /* 0x000fc600078e003d */
[----:B------:R-:W-:Y:S04]  /*4a60*/  SHFL.DOWN PT, R33, R27, 0x2, 0x1f ;  /* 0x08401f001b217f89 */ /* 0x000fe800000e0000 */
[----:B------:R-:W-:Y:S04]  /*4a70*/  SHFL.DOWN PT, R32, R26, 0x2, 0x1f ;  /* 0x08401f001a207f89 */ /* 0x000fe800000e0000 */
[----:B------:R-:W-:Y:S04]  /*4a80*/  SHFL.DOWN PT, R26, R2, 0x2, 0x1f ;  /* 0x08401f00021a7f89 */ /* 0x000fe800000e0000 */
[----:B------:R-:W0:Y:S04]  /*4a90*/  SHFL.DOWN PT, R27, R3, 0x2, 0x1f ;  /* 0x08401f00031b7f89 */ /* 0x000e2800000e0000 */
[----:B-1----:R1:W-:Y:S02]  /*4aa0*/  STL.64 [R57+0x58], R28 ;  /* 0x0000581c39007387 */ /* 0x0023e40000100a00 */
[----:B-1----:R-:W-:-:S05]  /*4ab0*/  IMAD.MOV.U32 R28, RZ, RZ, R66 ;  /* 0x000000ffff1c7224 */ /* 0x002fca00078e0042 */
[----:B------:R1:W-:Y:S04]  /*4ac0*/  SHFL.DOWN PT, R29, R28, 0x2, 0x1f ;  /* 0x08401f001c1d7f89 */ /* 0x0003e800000e0000 */
[----:B0-----:R0:W-:Y:S01]  /*4ad0*/  STL.64 [R57+0x60], R26 ;  /* 0x0000601a39007387 */ /* 0x0011e20000100a00 */
[----:B-1----:R-:W-:-:S06]  /*4ae0*/  IMAD.MOV.U32 R28, RZ, RZ, R67 ;  /* 0x000000ffff1c7224 */ /* 0x002fcc00078e0043 */
[----:B------:R-:W-:Y:S01]  /*4af0*/  SHFL.DOWN PT, R28, R28, 0x2, 0x1f ;  /* 0x08401f001c1c7f89 */ /* 0x000fe200000e0000 */
[----:B0-----:R-:W-:Y:S02]  /*4b00*/  IMAD.MOV.U32 R26, RZ, RZ, R33 ;  /* 0x000000ffff1a7224 */ /* 0x001fe400078e0021 */
[----:B------:R-:W-:-:S05]  /*4b10*/  IMAD.MOV.U32 R27, RZ, RZ, R32 ;  /* 0x000000ffff1b7224 */ /* 0x000fca00078e0020 */
[----:B------:R0:W-:Y:S02]  /*4b20*/  STL.64 [R57+0xa0], R26 ;  /* 0x0000a01a39007387 */ /* 0x0001e40000100a00 */
[----:B0-----:R-:W-:Y:S02]  /*4b30*/  IMAD.MOV.U32 R26, RZ, RZ, R31 ;  /* 0x000000ffff1a7224 */ /* 0x001fe400078e001f */
[----:B------:R-:W-:Y:S01]  /*4b40*/  IMAD.MOV.U32 R27, RZ, RZ, R30 ;  /* 0x000000ffff1b7224 */ /* 0x000fe200078e001e */
[----:B------:R-:W-:Y:S04]  /*4b50*/  SHFL.DOWN PT, R31, R41, 0x2, 0x1f ;  /* 0x08401f00291f7f89 */ /* 0x000fe800000e0000 */
[----:B------:R0:W-:Y:S04]  /*4b60*/  STL.64 [R57+0xa8], R26 ;  /* 0x0000a81a39007387 */ /* 0x0001e80000100a00 */
[----:B------:R-:W1:Y:S01]  /*4b70*/  SHFL.DOWN PT, R30, R40, 0x2, 0x1f ;  /* 0x08401f00281e7f89 */ /* 0x000e6200000e0000 */
[----:B0-----:R-:W-:-:S02]  /*4b80*/  IMAD.MOV.U32 R27, RZ, RZ, R64 ;  /* 0x000000ffff1b7224 */ /* 0x001fc400078e0040 */
[----:B------:R-:W-:-:S03]  /*4b90*/  IMAD.MOV.U32 R26, RZ, RZ, R65 ;  /* 0x000000ffff1a7224 */ /* 0x000fc600078e0041 */
[----:B------:R-:W-:Y:S04]  /*4ba0*/  SHFL.DOWN PT, R33, R27, 0x2, 0x1f ;  /* 0x08401f001b217f89 */ /* 0x000fe800000e0000 */
[----:B------:R-:W-:Y:S04]  /*4bb0*/  SHFL.DOWN PT, R32, R26, 0x2, 0x1f ;  /* 0x08401f001a207f89 */ /* 0x000fe800000e0000 */
[----:B------:R-:W-:Y:S04]  /*4bc0*/  SHFL.DOWN PT, R26, R42, 0x2, 0x1f ;  /* 0x08401f002a1a7f89 */ /* 0x000fe800000e0000 */
[----:B------:R-:W0:Y:S04]  /*4bd0*/  SHFL.DOWN PT, R27, R43, 0x2, 0x1f ;  /* 0x08401f002b1b7f89 */ /* 0x000e2800000e0000 */
[----:B-1----:R-:W-:Y:S04]  /*4be0*/  STL.64 [R57+0x68], R30 ;  /* 0x0000681e39007387 */ /* 0x002fe80000100a00 */
[----:B------:R-:W-:Y:S04]  /*4bf0*/  SHFL.DOWN PT, R30, R46, 0x2, 0x1f ;  /* 0x08401f002e1e7f89 */ /* 0x000fe800000e0000 */
[----:B------:R-:W1:Y:S04]  /*4c00*/  SHFL.DOWN PT, R31, R47, 0x2, 0x1f ;  /* 0x08401f002f1f7f89 */ /* 0x000e6800000e0000 */
[----:B0-----:R0:W-:Y:S02]  /*4c10*/  STL.64 [R57+0x70], R26 ;  /* 0x0000701a39007387 */ /* 0x0011e40000100a00 */
[----:B0-----:R-:W-:-:S02]  /*4c20*/  IMAD.MOV.U32 R26, RZ, RZ, R33 ;  /* 0x000000ffff1a7224 */ /* 0x001fc400078e0021 */
[----:B-1----:R-:W-:Y:S01]  /*4c30*/  STL.64 [R57+0x80], R30 ;  /* 0x0000801e39007387 */ /* 0x002fe20000100a00 */
[----:B------:R-:W-:-:S05]  /*4c40*/  IMAD.MOV.U32 R27, RZ, RZ, R32 ;  /* 0x000000ffff1b7224 */ /* 0x000fca00078e0020 */
[----:B------:R0:W-:Y:S02]  /*4c50*/  STL.64 [R57+0xb0], R26 ;  /* 0x0000b01a39007387 */ /* 0x0001e40000100a00 */
[----:B0-----:R-:W-:Y:S02]  /*4c60*/  IMAD.MOV.U32 R26, RZ, RZ, R29 ;  /* 0x000000ffff1a7224 */ /* 0x001fe400078e001d */
[----:B------:R-:W-:Y:S01]  /*4c70*/  IMAD.MOV.U32 R27, RZ, RZ, R28 ;  /* 0x000000ffff1b7224 */ /* 0x000fe200078e001c */
[----:B------:R-:W-:Y:S04]  /*4c80*/  SHFL.DOWN PT, R29, R45, 0x2, 0x1f ;  /* 0x08401f002d1d7f89 */ /* 0x000fe800000e0000 */
[----:B------:R0:W-:Y:S04]  /*4c90*/  STL.64 [R57+0xb8], R26 ;  /* 0x0000b81a39007387 */ /* 0x0001e80000100a00 */
[----:B------:R-:W1:Y:S04]  /*4ca0*/  SHFL.DOWN PT, R28, R44, 0x2, 0x1f ;  /* 0x08401f002c1c7f89 */ /* 0x000e6800000e0000 */
[----:B------:R-:W-:Y:S01]  /*4cb0*/  SHFL.DOWN PT, R27, R48, 0x2, 0x1f ;  /* 0x08401f00301b7f89 */ /* 0x000fe200000e0000 */
[----:B0-----:R-:W-:-:S05]  /*4cc0*/  IMAD.MOV.U32 R26, RZ, RZ, R68 ;  /* 0x000000ffff1a7224 */ /* 0x001fca00078e0044 */
[----:B------:R0:W2:Y:S02]  /*4cd0*/  SHFL.DOWN PT, R33, R26, 0x2, 0x1f ;  /* 0x08401f001a217f89 */ /* 0x0000a400000e0000 */
[----:B0-----:R-:W-:Y:S02]  /*4ce0*/  IMAD.MOV.U32 R26, RZ, RZ, R69 ;  /* 0x000000ffff1a7224 */ /* 0x001fe400078e0045 */
[----:B-1----:R2:W-:Y:S04]  /*4cf0*/  STL.64 [R57+0x78], R28 ;  /* 0x0000781c39007387 */ /* 0x0025e80000100a00 */
[----:B------:R-:W0:Y:S04]  /*4d00*/  SHFL.DOWN PT, R32, R26, 0x2, 0x1f ;  /* 0x08401f001a207f89 */ /* 0x000e2800000e0000 */
[----:B------:R-:W1:Y:S01]  /*4d10*/  SHFL.DOWN PT, R26, R36, 0x2, 0x1f ;  /* 0x08401f00241a7f89 */ /* 0x000e6200000e0000 */
[----:B--2---:R-:W-:-:S02]  /*4d20*/  IMAD.MOV.U32 R28, RZ, RZ, R33 ;  /* 0x000000ffff1c7224 */ /* 0x004fc400078e0021 */
[----:B0-----:R-:W-:Y:S01]  /*4d30*/  IMAD.MOV.U32 R29, RZ, RZ, R32 ;  /* 0x000000ffff1d7224 */ /* 0x001fe200078e0020 */
[----:B-1----:R0:W-:Y:S04]  /*4d40*/  STL.64 [R57], R26 ;  /* 0x0000001a39007387 */ /* 0x0021e80000100a00 */
        /* <DEDUP_REMOVED lines=15> */
.L_x_8986:
        /* <DEDUP_REMOVED lines=20> */
.L_x_8894:
[----:B------:R-:W-:Y:S01]  /*4f80*/  IMAD.MOV.U32 R24, RZ, RZ, R47 ;  /* 0x000000ffff187224 */ /* 0x000fe200078e002f */
[--C-:B------:R-:W-:Y:S01]  /*4f90*/  PRMT R30, R30, 0x7610, R69.reuse ;  /* 0x000076101e1e7816 */ /* 0x100fe20000000045 */
[----:B------:R-:W-:Y:S01]  /*4fa0*/  IMAD.MOV.U32 R47, RZ, RZ, R46 ;  /* 0x000000ffff2f7224 */ /* 0x000fe200078e002e */
[----:B------:R-:W-:-:S07]  /*4fb0*/  PRMT R69, R69, 0x5410, R69 ;  /* 0x0000541045457816 */ /* 0x000fce0000000045 */
.L_x_8895:
[----:B------:R-:W-:Y:S05]  /*4fc0*/  BSYNC.RECONVERGENT B1 ;  /* 0x0000000000017941 */ /* 0x000fea0003800200 */
.L_x_8893:
        /* <DEDUP_REMOVED lines=11> */
.L_x_8897:
[----:B------:R-:W-:Y:S01]  /*5080*/  IMAD.MOV.U32 R27, RZ, RZ, R24 ;  /* 0x000000ffff1b7224 */ /* 0x000fe200078e0018 */
[----:B------:R-:W-:Y:S01]  /*5090*/  PRMT R31, R31, 0x7610, R30 ;  /* 0x000076101f1f7816 */ /* 0x000fe2000000001e */
[----:B------:R-:W-:Y:S01]  /*50a0*/  IMAD.MOV.U32 R46, RZ, RZ, R45 ;  /* 0x000000ffff2e7224 */ /* 0x000fe200078e002d */
[----:B------:R-:W-:-:S07]  /*50b0*/  PRMT R69, R68, 0x7632, R69 ;  /* 0x0000763244457816 */ /* 0x000fce0000000045 */
.L_x_8898:
[----:B------:R-:W-:Y:S05]  /*50c0*/  BSYNC.RECONVERGENT B1 ;  /* 0x0000000000017941 */ /* 0x000fea0003800200 */
.L_x_8896:
        /* <DEDUP_REMOVED lines=11> */
.L_x_8900:
[----:B------:R-:W-:Y:S01]  /*5180*/  IMAD.MOV.U32 R24, RZ, RZ, R27 ;  /* 0x000000ffff187224 */ /* 0x000fe200078e001b */
[----:B------:R-:W-:Y:S01]  /*5190*/  PRMT R31, R31, 0x7632, R31 ;  /* 0x000076321f1f7816 */ /* 0x000fe2000000001f */
[----:B------:R-:W-:Y:S01]  /*51a0*/  IMAD.MOV.U32 R45, RZ, RZ, R44 ;  /* 0x000000ffff2d7224 */ /* 0x000fe200078e002c */
[----:B------:R-:W-:-:S07]  /*51b0*/  PRMT R68, R68, 0x5410, R68 ;  /* 0x0000541044447816 */ /* 0x000fce0000000044 */
.L_x_8901:
[----:B------:R-:W-:Y:S05]  /*51c0*/  BSYNC.RECONVERGENT B1 ;  /* 0x0000000000017941 */ /* 0x000fea0003800200 */
.L_x_8899:
        /* <DEDUP_REMOVED lines=11> */
.L_x_8903:
[----:B------:R-:W-:Y:S01]  /*5280*/  IMAD.MOV.U32 R27, RZ, RZ, R24 ;  /* 0x000000ffff1b7224 */ /* 0x000fe200078e0018 */
[----:B------:R-:W-:Y:S01]  /*5290*/  PRMT R32, R31, 0x7610, R32 ;  /* 0x000076101f207816 */ /* 0x000fe20000000020 */
[----:B------:R-:W-:Y:S01]  /*52a0*/  IMAD.MOV.U32 R44, RZ, RZ, R43 ;  /* 0x000000ffff2c7224 */ /* 0x000fe200078e002b */
[----:B------:R-:W-:-:S07]  /*52b0*/  PRMT R68, R67, 0x7632, R68 ;  /* 0x0000763243447816 */ /* 0x000fce0000000044 */
.L_x_8904:
[----:B------:R-:W-:Y:S05]  /*52c0*/  BSYNC.RECONVERGENT B1 ;  /* 0x0000000000017941 */ /* 0x000fea0003800200 */
.L_x_8902:
        /* <DEDUP_REMOVED lines=11> */
.L_x_8906:
[----:B------:R-:W-:Y:S01]  /*5380*/  IMAD.MOV.U32 R24, RZ, RZ, R27 ;  /* 0x000000ffff187224 */ /* 0x000fe200078e001b */
[----:B------:R-:W-:Y:S01]  /*5390*/  PRMT R30, R30, 0x5410, R32 ;  /* 0x000054101e1e7816 */ /* 0x000fe20000000020 */
[----:B------:R-:W-:Y:S01]  /*53a0*/  IMAD.MOV.U32 R43, RZ, RZ, R42 ;  /* 0x000000ffff2b7224 */ /* 0x000fe200078e002a */
[----:B------:R-:W-:-:S07]  /*53b0*/  PRMT R67, R67, 0x5410, R67 ;  /* 0x0000541043437816 */ /* 0x000fce0000000043 */
.L_x_8907:
[----:B------:R-:W-:Y:S05]  /*53c0*/  BSYNC.RECONVERGENT B1 ;  /* 0x0000000000017941 */ /* 0x000fea0003800200 */
.L_x_8905:
        /* <DEDUP_REMOVED lines=11> */
.L_x_8909:
[----:B------:R-:W-:Y:S01]  /*5480*/  IMAD.MOV.U32 R27, RZ, RZ, R24 ;  /* 0x000000ffff1b7224 */ /* 0x000fe200078e0018 */
[----:B------:R-:W-:Y:S01]  /*5490*/  PRMT R31, R31, 0x7610, R30 ;  /* 0x000076101f1f7816 */ /* 0x000fe2000000001e */
[----:B------:R-:W-:Y:S01]  /*54a0*/  IMAD.MOV.U32 R42, RZ, RZ, R41 ;  /* 0x000000ffff2a7224 */ /* 0x000fe200078e0029 */
[----:B------:R-:W-:-:S07]  /*54b0*/  PRMT R67, R66, 0x7632, R67 ;  /* 0x0000763242437816 */ /* 0x000fce0000000043 */
.L_x_8910:
[----:B------:R-:W-:Y:S05]  /*54c0*/  BSYNC.RECONVERGENT B1 ;  /* 0x0000000000017941 */ /* 0x000fea0003800200 */
.L_x_8908:
        /* <DEDUP_REMOVED lines=11> */
.L_x_8912:
[----:B------:R-:W-:Y:S01]  /*5580*/  IMAD.MOV.U32 R24, RZ, RZ, R27 ;  /* 0x000000ffff187224 */ /* 0x000fe200078e001b */
[----:B------:R-:W-:Y:S01]  /*5590*/  PRMT R31, R31, 0x7632, R31 ;  /* 0x000076321f1f7816 */ /* 0x000fe2000000001f */
[----:B------:R-:W-:Y:S01]  /*55a0*/  IMAD.MOV.U32 R41, RZ, RZ, R40 ;  /* 0x000000ffff297224 */ /* 0x000fe200078e0028 */
[----:B------:R-:W-:-:S07]  /*55b0*/  PRMT R66, R66, 0x5410, R66 ;  /* 0x0000541042427816 */ /* 0x000fce0000000042 */
.L_x_8913:
[----:B------:R-:W-:Y:S05]  /*55c0*/  BSYNC.RECONVERGENT B1 ;  /* 0x0000000000017941 */ /* 0x000fea0003800200 */
.L_x_8911:
        /* <DEDUP_REMOVED lines=11> */
.L_x_8915:
[----:B------:R-:W-:Y:S01]  /*5680*/  IMAD.MOV.U32 R27, RZ, RZ, R24 ;  /* 0x000000ffff1b7224 */ /* 0x000fe200078e0018 */
[----:B------:R-:W-:Y:S01]  /*5690*/  PRMT R32, R31, 0x7610, R32 ;  /* 0x000076101f207816 */ /* 0x000fe20000000020 */
[----:B------:R-:W-:Y:S01]  /*56a0*/  IMAD.MOV.U32 R40, RZ, RZ, R3 ;  /* 0x000000ffff287224 */ /* 0x000fe200078e0003 */
[----:B------:R-:W-:-:S07]  /*56b0*/  PRMT R66, R65, 0x7632, R66 ;  /* 0x0000763241427816 */ /* 0x000fce0000000042 */
.L_x_8916:
[----:B------:R-:W-:Y:S05]  /*56c0*/  BSYNC.RECONVERGENT B1 ;  /* 0x0000000000017941 */ /* 0x000fea0003800200 */
.L_x_8914:
        /* <DEDUP_REMOVED lines=11> */
.L_x_8918:
[----:B------:R-:W-:Y:S01]  /*5780*/  IMAD.MOV.U32 R24, RZ, RZ, R27 ;  /* 0x000000ffff187224 */ /* 0x000fe200078e001b */
[----:B------:R-:W-:Y:S01]  /*5790*/  PRMT R30, R30, 0x5410, R32 ;  /* 0x000054101e1e7816 */ /* 0x000fe20000000020 */
[----:B------:R-:W-:Y:S01]  /*57a0*/  IMAD.MOV.U32 R3, RZ, RZ, R2 ;  /* 0x000000ffff037224 */ /* 0x000fe200078e0002 */
[----:B------:R-:W-:-:S07]  /*57b0*/  PRMT R65, R65, 0x5410, R65 ;  /* 0x0000541041417816 */ /* 0x000fce0000000041 */
.L_x_8919:
[----:B------:R-:W-:Y:S05]  /*57c0*/  BSYNC.RECONVERGENT B1 ;  /* 0x0000000000017941 */ /* 0x000fea0003800200 */
.L_x_8917:
        /* <DEDUP_REMOVED lines=11> */
.L_x_8921:
[----:B------:R-:W-:Y:S01]  /*5880*/  IMAD.MOV.U32 R27, RZ, RZ, R24 ;  /* 0x000000ffff1b7224 */ /* 0x000fe200078e0018 */
[----:B------:R-:W-:Y:S01]  /*5890*/  PRMT R31, R31, 0x7610, R30 ;  /* 0x000076101f1f7816 */ /* 0x000fe2000000001e */
[----:B------:R-:W-:Y:S01]  /*58a0*/  IMAD.MOV.U32 R2, RZ, RZ, R5 ;  /* 0x000000ffff027224 */ /* 0x000fe200078e0005 */
[----:B------:R-:W-:-:S07]  /*58b0*/  PRMT R65, R64, 0x7632, R65 ;  /* 0x0000763240417816 */ /* 0x000fce0000000041 */
.L_x_8922:
[----:B------:R-:W-:Y:S05]  /*58c0*/  BSYNC.RECONVERGENT B1 ;  /* 0x0000000000017941 */ /* 0x000fea0003800200 */
.L_x_8920:
        /* <DEDUP_REMOVED lines=11> */
.L_x_8924:
[----:B------:R-:W-:Y:S01]  /*5980*/  IMAD.MOV.U32 R24, RZ, RZ, R27 ;  /* 0x000000ffff187224 */ /* 0x000fe200078e001b */
[----:B------:R-:W-:Y:S01]  /*5990*/  PRMT R31, R31, 0x7632, R31 ;  /* 0x000076321f1f7816 */ /* 0x000fe2000000001f */
[----:B------:R-:W-:Y:S01]  /*59a0*/  IMAD.MOV.U32 R5, RZ, RZ, R4 ;  /* 0x000000ffff057224 */ /* 0x000fe200078e0004 */
[----:B------:R-:W-:-:S07]  /*59b0*/  PRMT R64, R64, 0x5410, R64 ;  /* 0x0000541040407816 */ /* 0x000fce0000000040 */
.L_x_8925:
[----:B------:R-:W-:Y:S05]  /*59c0*/  BSYNC.RECONVERGENT B1 ;  /* 0x0000000000017941 */ /* 0x000fea0003800200 */
.L_x_8923:
        /* <DEDUP_REMOVED lines=11> */
.L_x_8927:
[----:B------:R-:W-:Y:S01]  /*5a80*/  IMAD.MOV.U32 R27, RZ, RZ, R24 ;  /* 0x000000ffff1b7224 */ /* 0x000fe200078e0018 */
[----:B------:R-:W-:Y:S01]  /*5a90*/  PRMT R31, R31, 0x5410, R31 ;  /* 0x000054101f1f7816 */ /* 0x000fe2000000001f */
[----:B------:R-:W-:Y:S01]  /*5aa0*/  IMAD.MOV.U32 R4, RZ, RZ, R7 ;  /* 0x000000ffff047224 */ /* 0x000fe200078e0007 */
[----:B------:R-:W-:-:S07]  /*5ab0*/  PRMT R64, R63, 0x7632, R64 ;  /* 0x000076323f407816 */ /* 0x000fce0000000040 */
.L_x_8928:
[----:B------:R-:W-:Y:S05]  /*5ac0*/  BSYNC.RECONVERGENT B1 ;  /* 0x0000000000017941 */ /* 0x000fea0003800200 */
.L_x_8926:
        /* <DEDUP_REMOVED lines=11> */
.L_x_8930:
[----:B------:R-:W-:Y:S01]  /*5b80*/  IMAD.MOV.U32 R24, RZ, RZ, R27 ;  /* 0x000000ffff187224 */ /* 0x000fe200078e001b */
[----:B------:R-:W-:Y:S01]  /*5b90*/  PRMT R30, R30, 0x7610, R31 ;  /* 0x000076101e1e7816 */ /* 0x000fe2000000001f */
[----:B------:R-:W-:Y:S01]  /*5ba0*/  IMAD.MOV.U32 R7, RZ, RZ, R6 ;  /* 0x000000ffff077224 */ /* 0x000fe200078e0006 */
[----:B------:R-:W-:-:S07]  /*5bb0*/  PRMT R63, R63, 0x5410, R63 ;  /* 0x000054103f3f7816 */ /* 0x000fce000000003f */
.L_x_8931:
[----:B------:R-:W-:Y:S05]  /*5bc0*/  BSYNC.RECONVERGENT B1 ;  /* 0x0000000000017941 */ /* 0x000fea0003800200 */
.L_x_8929:
        /* <DEDUP_REMOVED lines=11> */
.L_x_8933:
[----:B------:R-:W-:Y:S01]  /*5c80*/  IMAD.MOV.U32 R27, RZ, RZ, R24 ;  /* 0x000000ffff1b7224 */ /* 0x000fe200078e0018 */
[----:B------:R-:W-:Y:S01]  /*5c90*/  PRMT R31, R30, 0x7632, R31 ;  /* 0x000076321e1f7816 */ /* 0x000fe2000000001f */
[----:B------:R-:W-:Y:S01]  /*5ca0*/  IMAD.MOV.U32 R6, RZ, RZ, R9 ;  /* 0x000000ffff067224 */ /* 0x000fe200078e0009 */
[----:B------:R-:W-:-:S07]  /*5cb0*/  PRMT R63, R62, 0x7632, R63 ;  /* 0x000076323e3f7816 */ /* 0x000fce000000003f */
.L_x_8934:
[----:B------:R-:W-:Y:S05]  /*5cc0*/  BSYNC.RECONVERGENT B1 ;  /* 0x0000000000017941 */ /* 0x000fea0003800200 */
.L_x_8932:
        /* <DEDUP_REMOVED lines=11> */
.L_x_8936:
[----:B------:R-:W-:Y:S01]  /*5d80*/  IMAD.MOV.U32 R24, RZ, RZ, R27 ;  /* 0x000000ffff187224 */ /* 0x000fe200078e001b */
[----:B------:R-:W-:Y:S01]  /*5d90*/  PRMT R30, R30, 0x5410, R31 ;  /* 0x000054101e1e7816 */ /* 0x000fe2000000001f */
[----:B------:R-:W-:Y:S01]  /*5da0*/  IMAD.MOV.U32 R9, RZ, RZ, R8 ;  /* 0x000000ffff097224 */ /* 0x000fe200078e0008 */
[----:B------:R-:W-:-:S07]  /*5db0*/  PRMT R62, R62, 0x5410, R62 ;  /* 0x000054103e3e7816 */ /* 0x000fce000000003e */
.L_x_8937:
[----:B------:R-:W-:Y:S05]  /*5dc0*/  BSYNC.RECONVERGENT B1 ;  /* 0x0000000000017941 */ /* 0x000fea0003800200 */
.L_x_8935:
        /* <DEDUP_REMOVED lines=11> */
.L_x_8939:
[----:B------:R-:W-:Y:S01]  /*5e80*/  IMAD.MOV.U32 R27, RZ, RZ, R24 ;  /* 0x000000ffff1b7224 */ /* 0x000fe200078e0018 */
[----:B------:R-:W-:Y:S01]  /*5e90*/  PRMT R31, R30, 0x7632, R31 ;  /* 0x000076321e1f7816 */ /* 0x000fe2000000001f */
[----:B------:R-:W-:Y:S01]  /*5ea0*/  IMAD.MOV.U32 R8, RZ, RZ, R11 ;  /* 0x000000ffff087224 */ /* 0x000fe200078e000b */
[----:B------:R-:W-:-:S07]  /*5eb0*/  PRMT R62, R61, 0x7632, R62 ;  /* 0x000076323d3e7816 */ /* 0x000fce000000003e */
.L_x_8940:
[----:B------:R-:W-:Y:S05]  /*5ec0*/  BSYNC.RECONVERGENT B1 ;  /* 0x0000000000017941 */ /* 0x000fea0003800200 */
.L_x_8938:
        /* <DEDUP_REMOVED lines=11> */
.L_x_8942:
[----:B------:R-:W-:Y:S01]  /*5f80*/  IMAD.MOV.U32 R24, RZ, RZ, R27 ;  /* 0x000000ffff187224 */ /* 0x000fe200078e001b */
[----:B------:R-:W-:Y:S01]  /*5f90*/  PRMT R30, R30, 0x5410, R31 ;  /* 0x000054101e1e7816 */ /* 0x000fe2000000001f */
[----:B------:R-:W-:Y:S01]  /*5fa0*/  IMAD.MOV.U32 R11, RZ, RZ, R10 ;  /* 0x000000ffff0b7224 */ /* 0x000fe200078e000a */
[----:B------:R-:W-:-:S07]  /*5fb0*/  PRMT R61, R61, 0x5410, R61 ;  /* 0x000054103d3d7816 */ /* 0x000fce000000003d */
.L_x_8943:
[----:B------:R-:W-:Y:S05]  /*5fc0*/  BSYNC.RECONVERGENT B1 ;  /* 0x0000000000017941 */ /* 0x000fea0003800200 */
.L_x_8941:
        /* <DEDUP_REMOVED lines=11> */
.L_x_8945:
[----:B------:R-:W-:Y:S01]  /*6080*/  IMAD.MOV.U32 R27, RZ, RZ, R24 ;  /* 0x000000ffff1b7224 */ /* 0x000fe200078e0018 */
[----:B------:R-:W-:Y:S01]  /*6090*/  PRMT R31, R31, 0x7610, R30 ;  /* 0x000076101f1f7816 */ /* 0x000fe2000000001e */
[----:B------:R-:W-:Y:S01]  /*60a0*/  IMAD.MOV.U32 R10, RZ, RZ, R13 ;  /* 0x000000ffff0a7224 */ /* 0x000fe200078e000d */
[----:B------:R-:W-:-:S07]  /*60b0*/  PRMT R61, R60, 0x7632, R61 ;  /* 0x000076323c3d7816 */ /* 0x000fce000000003d */
.L_x_8946:
[----:B------:R-:W-:Y:S05]  /*60c0*/  BSYNC.RECONVERGENT B1 ;  /* 0x0000000000017941 */ /* 0x000fea0003800200 */
.L_x_8944:
        /* <DEDUP_REMOVED lines=11> */
.L_x_8948:
[----:B------:R-:W-:Y:S01]  /*6180*/  IMAD.MOV.U32 R24, RZ, RZ, R27 ;  /* 0x000000ffff187224 */ /* 0x000fe200078e001b */
[----:B------:R-:W-:Y:S01]  /*6190*/  PRMT R31, R31, 0x7632, R31 ;  /* 0x000076321f1f7816 */ /* 0x000fe2000000001f */
[----:B------:R-:W-:Y:S01]  /*61a0*/  IMAD.MOV.U32 R13, RZ, RZ, R12 ;  /* 0x000000ffff0d7224 */ /* 0x000fe200078e000c */
[----:B------:R-:W-:-:S07]  /*61b0*/  PRMT R60, R60, 0x5410, R60 ;  /* 0x000054103c3c7816 */ /* 0x000fce000000003c */
.L_x_8949:
[----:B------:R-:W-:Y:S05]  /*61c0*/  BSYNC.RECONVERGENT B1 ;  /* 0x0000000000017941 */ /* 0x000fea0003800200 */
.L_x_8947:
        /* <DEDUP_REMOVED lines=11> */
.L_x_8951:
[----:B------:R-:W-:Y:S01]  /*6280*/  IMAD.MOV.U32 R27, RZ, RZ, R24 ;  /* 0x000000ffff1b7224 */ /* 0x000fe200078e0018 */
[----:B------:R-:W-:Y:S01]  /*6290*/  PRMT R30, R30, 0x5410, R31 ;  /* 0x000054101e1e7816 */ /* 0x000fe2000000001f */
[----:B------:R-:W-:Y:S01]  /*62a0*/  IMAD.MOV.U32 R12, RZ, RZ, R15 ;  /* 0x000000ffff0c7224 */ /* 0x000fe200078e000f */
[----:B------:R-:W-:-:S07]  /*62b0*/  PRMT R60, R55, 0x7610, R60 ;  /* 0x00007610373c7816 */ /* 0x000fce000000003c */
.L_x_8952:
[----:B------:R-:W-:Y:S05]  /*62c0*/  BSYNC.RECONVERGENT B1 ;  /* 0x0000000000017941 */ /* 0x000fea0003800200 */
.L_x_8950:
        /* <DEDUP_REMOVED lines=11> */
.L_x_8954:
[----:B------:R-:W-:Y:S01]  /*6380*/  IMAD.MOV.U32 R24, RZ, RZ, R27 ;  /* 0x000000ffff187224 */ /* 0x000fe200078e001b */
[----:B------:R-:W-:Y:S01]  /*6390*/  PRMT R31, R30, 0x7632, R31 ;  /* 0x000076321e1f7816 */ /* 0x000fe2000000001f */
[----:B------:R-:W-:Y:S01]  /*63a0*/  IMAD.MOV.U32 R15, RZ, RZ, R14 ;  /* 0x000000ffff0f7224 */ /* 0x000fe200078e000e */
[----:B------:R-:W-:-:S07]  /*63b0*/  PRMT R55, R54, 0x7632, R55 ;  /* 0x0000763236377816 */ /* 0x000fce0000000037 */
.L_x_8955:
[----:B------:R-:W-:Y:S05]  /*63c0*/  BSYNC.RECONVERGENT B1 ;  /* 0x0000000000017941 */ /* 0x000fea0003800200 */
.L_x_8953:
        /* <DEDUP_REMOVED lines=11> */
.L_x_8957:
[----:B------:R-:W-:Y:S01]  /*6480*/  IMAD.MOV.U32 R27, RZ, RZ, R24 ;  /* 0x000000ffff1b7224 */ /* 0x000fe200078e0018 */
[----:B------:R-:W-:Y:S01]  /*6490*/  PRMT R30, R30, 0x5410, R31 ;  /* 0x000054101e1e7816 */ /* 0x000fe2000000001f */
[----:B------:R-:W-:Y:S01]  /*64a0*/  IMAD.MOV.U32 R14, RZ, RZ, R17 ;  /* 0x000000ffff0e7224 */ /* 0x000fe200078e0011 */
[----:B------:R-:W-:-:S07]  /*64b0*/  PRMT R54, R54, 0x7610, R55 ;  /* 0x0000761036367816 */ /* 0x000fce0000000037 */
.L_x_8958:
[----:B------:R-:W-:Y:S05]  /*64c0*/  BSYNC.RECONVERGENT B1 ;  /* 0x0000000000017941 */ /* 0x000fea0003800200 */
.L_x_8956:
        /* <DEDUP_REMOVED lines=11> */
.L_x_8960:
[----:B------:R-:W-:Y:S01]  /*6580*/  IMAD.MOV.U32 R24, RZ, RZ, R27 ;  /* 0x000000ffff187224 */ /* 0x000fe200078e001b */
[----:B------:R-:W-:Y:S01]  /*6590*/  PRMT R31, R31, 0x7610, R30 ;  /* 0x000076101f1f7816 */ /* 0x000fe2000000001e */
[----:B------:R-:W-:Y:S01]  /*65a0*/  IMAD.MOV.U32 R17, RZ, RZ, R16 ;  /* 0x000000ffff117224 */ /* 0x000fe200078e0010 */
[----:B------:R-:W-:-:S07]  /*65b0*/  PRMT R55, R55, 0x5410, R50 ;  /* 0x0000541037377816 */ /* 0x000fce0000000032 */
.L_x_8961:
[----:B------:R-:W-:Y:S05]  /*65c0*/  BSYNC.RECONVERGENT B1 ;  /* 0x0000000000017941 */ /* 0x000fea0003800200 */
.L_x_8959:
        /* <DEDUP_REMOVED lines=11> */
.L_x_8963:
[----:B------:R-:W-:Y:S01]  /*6680*/  IMAD.MOV.U32 R27, RZ, RZ, R24 ;  /* 0x000000ffff1b7224 */ /* 0x000fe200078e0018 */
[----:B------:R-:W-:Y:S01]  /*6690*/  PRMT R31, R31, 0x7632, R31 ;  /* 0x000076321f1f7816 */ /* 0x000fe2000000001f */
[----:B------:R-:W-:Y:S01]  /*66a0*/  IMAD.MOV.U32 R16, RZ, RZ, R19 ;  /* 0x000000ffff107224 */ /* 0x000fe200078e0013 */
[----:B------:R-:W-:-:S07]  /*66b0*/  PRMT R50, R50, 0x7632, R50 ;  /* 0x0000763232327816 */ /* 0x000fce0000000032 */
.L_x_8964:
[----:B------:R-:W-:Y:S05]  /*66c0*/  BSYNC.RECONVERGENT B1 ;  /* 0x0000000000017941 */ /* 0x000fea0003800200 */
.L_x_8962:
        /* <DEDUP_REMOVED lines=11> */
.L_x_8966:
[----:B------:R-:W-:Y:S01]  /*6780*/  IMAD.MOV.U32 R24, RZ, RZ, R27 ;  /* 0x000000ffff187224 */ /* 0x000fe200078e001b */
[----:B------:R-:W-:Y:S01]  /*6790*/  PRMT R32, R31, 0x7610, R32 ;  /* 0x000076101f207816 */ /* 0x000fe20000000020 */
[----:B------:R-:W-:Y:S01]  /*67a0*/  IMAD.MOV.U32 R19, RZ, RZ, R18 ;  /* 0x000000ffff137224 */ /* 0x000fe200078e0012 */
[----:B------:R-:W-:-:S07]  /*67b0*/  PRMT R50, R50, 0x5410, R51 ;  /* 0x0000541032327816 */ /* 0x000fce0000000033 */
.L_x_8967:
[----:B------:R-:W-:Y:S05]  /*67c0*/  BSYNC.RECONVERGENT B1 ;  /* 0x0000000000017941 */ /* 0x000fea0003800200 */
.L_x_8965:
        /* <DEDUP_REMOVED lines=11> */
.L_x_8969:
[----:B------:R-:W-:Y:S01]  /*6880*/  IMAD.MOV.U32 R27, RZ, RZ, R24 ;  /* 0x000000ffff1b7224 */ /* 0x000fe200078e0018 */
[----:B------:R-:W-:Y:S01]  /*6890*/  PRMT R30, R30, 0x5410, R32 ;  /* 0x000054101e1e7816 */ /* 0x000fe20000000020 */
[----:B------:R-:W-:Y:S01]  /*68a0*/  IMAD.MOV.U32 R18, RZ, RZ, R21 ;  /* 0x000000ffff127224 */ /* 0x000fe200078e0015 */
[----:B------:R-:W-:-:S07]  /*68b0*/  PRMT R51, R51, 0x7632, R51 ;  /* 0x0000763233337816 */ /* 0x000fce0000000033 */
.L_x_8970:
[----:B------:R-:W-:Y:S05]  /*68c0*/  BSYNC.RECONVERGENT B1 ;  /* 0x0000000000017941 */ /* 0x000fea0003800200 */
.L_x_8968:
        /* <DEDUP_REMOVED lines=11> */
.L_x_8972:
[----:B------:R-:W-:Y:S01]  /*6980*/  IMAD.MOV.U32 R24, RZ, RZ, R27 ;  /* 0x000000ffff187224 */ /* 0x000fe200078e001b */
[----:B------:R-:W-:Y:S01]  /*6990*/  PRMT R31, R31, 0x7610, R30 ;  /* 0x000076101f1f7816 */ /* 0x000fe2000000001e */
[----:B------:R-:W-:Y:S01]  /*69a0*/  IMAD.MOV.U32 R21, RZ, RZ, R20 ;  /* 0x000000ffff157224 */ /* 0x000fe200078e0014 */
[----:B------:R-:W-:-:S07]  /*69b0*/  PRMT R51, R51, 0x5410, R52 ;  /* 0x0000541033337816 */ /* 0x000fce0000000034 */
.L_x_8973:
[----:B------:R-:W-:Y:S05]  /*69c0*/  BSYNC.RECONVERGENT B1 ;  /* 0x0000000000017941 */ /* 0x000fea0003800200 */
.L_x_8971:
        /* <DEDUP_REMOVED lines=11> */
.L_x_8975:
[----:B------:R-:W-:Y:S01]  /*6a80*/  IMAD.MOV.U32 R27, RZ, RZ, R24 ;  /* 0x000000ffff1b7224 */ /* 0x000fe200078e0018 */
[----:B------:R-:W-:Y:S01]  /*6a90*/  PRMT R31, R31, 0x7632, R31 ;  /* 0x000076321f1f7816 */ /* 0x000fe2000000001f */
[----:B------:R-:W-:Y:S01]  /*6aa0*/  IMAD.MOV.U32 R20, RZ, RZ, R23 ;  /* 0x000000ffff147224 */ /* 0x000fe200078e0017 */
[----:B------:R-:W-:-:S07]  /*6ab0*/  PRMT R52, R52, 0x7632, R52 ;  /* 0x0000763234347816 */ /* 0x000fce0000000034 */
.L_x_8976:
[----:B------:R-:W-:Y:S05]  /*6ac0*/  BSYNC.RECONVERGENT B1 ;  /* 0x0000000000017941 */ /* 0x000fea0003800200 */
.L_x_8974:
        /* <DEDUP_REMOVED lines=11> */
.L_x_8978:
[----:B------:R-:W-:Y:S01]  /*6b80*/  IMAD.MOV.U32 R24, RZ, RZ, R27 ;  /* 0x000000ffff187224 */ /* 0x000fe200078e001b */
[----:B------:R-:W-:Y:S01]  /*6b90*/  PRMT R32, R31, 0x7610, R32 ;  /* 0x000076101f207816 */ /* 0x000fe20000000020 */
[----:B------:R-:W-:Y:S01]  /*6ba0*/  IMAD.MOV.U32 R23, RZ, RZ, R22 ;  /* 0x000000ffff177224 */ /* 0x000fe200078e0016 */
[----:B------:R-:W-:-:S07]  /*6bb0*/  PRMT R52, R52, 0x5410, R53 ;  /* 0x0000541034347816 */ /* 0x000fce0000000035 */
.L_x_8979:
[----:B------:R-:W-:Y:S05]  /*6bc0*/  BSYNC.RECONVERGENT B1 ;  /* 0x0000000000017941 */ /* 0x000fea0003800200 */
.L_x_8977:
        /* <DEDUP_REMOVED lines=11> */
.L_x_8981:
[----:B------:R-:W-:Y:S01]  /*6c80*/  IMAD.MOV.U32 R27, RZ, RZ, R24 ;  /* 0x000000ffff1b7224 */ /* 0x000fe200078e0018 */
[----:B------:R-:W-:Y:S01]  /*6c90*/  PRMT R30, R30, 0x5410, R32 ;  /* 0x000054101e1e7816 */ /* 0x000fe20000000020 */
[----:B------:R-:W-:Y:S01]  /*6ca0*/  IMAD.MOV.U32 R22, RZ, RZ, R25 ;  /* 0x000000ffff167224 */ /* 0x000fe200078e0019 */
[----:B------:R-:W-:-:S07]  /*6cb0*/  PRMT R53, R53, 0x7632, R53 ;  /* 0x0000763235357816 */ /* 0x000fce0000000035 */
.L_x_8982:
[----:B------:R-:W-:Y:S05]  /*6cc0*/  BSYNC.RECONVERGENT B1 ;  /* 0x0000000000017941 */ /* 0x000fea0003800200 */
.L_x_8980:
        /* <DEDUP_REMOVED lines=11> */
.L_x_8984:
[----:B------:R-:W-:Y:S01]  /*6d80*/  PRMT R53, R53, 0x5410, R30 ;  /* 0x0000541035357816 */ /* 0x000fe2000000001e */
[----:B------:R-:W-:Y:S01]  /*6d90*/  IMAD.MOV.U32 R25, RZ, RZ, R28 ;  /* 0x000000ffff197224 */ /* 0x000fe200078e001c */
[C---:B------:R-:W-:Y:S01]  /*6da0*/  PRMT R54, R30.reuse, 0x7632, R54 ;  /* 0x000076321e367816 */ /* 0x040fe20000000036 */
[--C-:B------:R-:W-:Y:S01]  /*6db0*/  IMAD.MOV.U32 R24, RZ, RZ, R27.reuse ;  /* 0x000000ffff187224 */ /* 0x100fe200078e001b */
[----:B------:R-:W-:Y:S01]  /*6dc0*/  PRMT R30, R30, 0x7632, R30 ;  /* 0x000076321e1e7816 */ /* 0x000fe2000000001e */
[----:B------:R-:W-:-:S07]  /*6dd0*/  IMAD.MOV.U32 R28, RZ, RZ, R27 ;  /* 0x000000ffff1c7224 */ /* 0x000fce00078e001b */
.L_x_8985:
[----:B------:R-:W-:Y:S05]  /*6de0*/  BSYNC.RECONVERGENT B1 ;  /* 0x0000000000017941 */ /* 0x000fea0003800200 */
.L_x_8983:
[----:B------:R-:W-:Y:S02]  /*6df0*/  VIADD R26, R26, 0x4 ;  /* 0x000000041a1a7836 */ /* 0x000fe40000000000 */
[----:B------:R-:W-:Y:S01]  /*6e00*/  VIADD R57, R57, 0x2 ;  /* 0x0000000239397836 */ /* 0x000fe20000000000 */
[----:B------:R-:W-:Y:S06]  /*6e10*/  @P1 BRA `(.L_x_8986) ;  /* 0xffffffe000081947 */ /* 0x000fec000383ffff */
.L_x_8892:
[----:B------:R-:W-:Y:S05]  /*6e20*/  BSYNC.RECONVERGENT B0 ;  /* 0x0000000000007941 */ /* 0x000fea0003800200 */
.L_x_8891:
        /* <DEDUP_REMOVED lines=102> */
[----:B0-----:R-:W-:Y:S02]  /*7490*/  IMAD.MOV.U32 R26, RZ, RZ, R69 ;  /* 0x000000ffff1a7224 */ /* 0x001fe400078e0045 */
        /* <DEDUP_REMOVED lines=21> */
.L_x_9082:
        /* <DEDUP_REMOVED lines=20> */
.L_x_8990:
[----:B------:R-:W-:Y:S01]  /*7730*/  IMAD.MOV.U32 R24, RZ, RZ, R47 ;  /* 0x000000ffff187224 */ /* 0x000fe200078e002f */
[--C-:B------:R-:W-:Y:S01]  /*7740*/  PRMT R30, R30, 0x7610, R69.reuse ;  /* 0x000076101e1e7816 */ /* 0x100fe20000000045 */
[----:B------:R-:W-:Y:S01]  /*7750*/  IMAD.MOV.U32 R47, RZ, RZ, R46 ;  /* 0x000000ffff2f7224 */ /* 0x000fe200078e002e */
[----:B------:R-:W-:-:S07]  /*7760*/  PRMT R69, R69, 0x5410, R69 ;  /* 0x0000541045457816 */ /* 0x000fce0000000045 */
.L_x_8991:
[----:B------:R-:W-:Y:S05]  /*7770*/  BSYNC.RECONVERGENT B1 ;  /* 0x0000000000017941 */ /* 0x000fea0003800200 */
.L_x_8989:
        /* <DEDUP_REMOVED lines=11> */
.L_x_8993:
[----:B------:R-:W-:Y:S01]  /*7830*/  IMAD.MOV.U32 R27, RZ, RZ, R24 ;  /* 0x000000ffff1b7224 */ /* 0x000fe200078e0018 */
[----:B------:R-:W-:Y:S01]  /*7840*/  PRMT R31, R31, 0x7610, R30 ;  /* 0x000076101f1f7816 */ /* 0x000fe2000000001e */
[----:B------:R-:W-:Y:S01]  /*7850*/  IMAD.MOV.U32 R46, RZ, RZ, R45 ;  /* 0x000000ffff2e7224 */ /* 0x000fe200078e002d */
[----:B------:R-:W-:-:S07]  /*7860*/  PRMT R69, R68, 0x7632, R69 ;  /* 0x0000763244457816 */ /* 0x000fce0000000045 */
.L_x_8994:
[----:B------:R-:W-:Y:S05]  /*7870*/  BSYNC.RECONVERGENT B1 ;  /* 0x0000000000017941 */ /* 0x000fea0003800200 */
.L_x_8992:
        /* <DEDUP_REMOVED lines=11> */
.L_x_8996:
[----:B------:R-:W-:Y:S01]  /*7930*/  IMAD.MOV.U32 R24, RZ, RZ, R27 ;  /* 0x000000ffff187224 */ /* 0x000fe200078e001b */
[----:B------:R-:W-:Y:S01]  /*7940*/  PRMT R31, R31, 0x7632, R31 ;  /* 0x000076321f1f7816 */ /* 0x000fe2000000001f */
[----:B------:R-:W-:Y:S01]  /*7950*/  IMAD.MOV.U32 R45, RZ, RZ, R44 ;  /* 0x000000ffff2d7224 */ /* 0x000fe200078e002c */
[----:B------:R-:W-:-:S07]  /*7960*/  PRMT R68, R68, 0x5410, R68 ;  /* 0x0000541044447816 */ /* 0x000fce0000000044 */
.L_x_8997:
[----:B------:R-:W-:Y:S05]  /*7970*/  BSYNC.RECONVERGENT B1 ;  /* 0x0000000000017941 */ /* 0x000fea0003800200 */
.L_x_8995:
        /* <DEDUP_REMOVED lines=11> */
.L_x_8999:
[----:B------:R-:W-:Y:S01]  /*7a30*/  IMAD.MOV.U32 R27, RZ, RZ, R24 ;  /* 0x000000ffff1b7224 */ /* 0x000fe200078e0018 */
[----:B------:R-:W-:Y:S01]  /*7a40*/  PRMT R32, R31, 0x7610, R32 ;  /* 0x000076101f207816 */ /* 0x000fe20000000020 */
[----:B------:R-:W-:Y:S01]  /*7a50*/  IMAD.MOV.U32 R44, RZ, RZ, R43 ;  /* 0x000000ffff2c7224 */ /* 0x000fe200078e002b */
[----:B------:R-:W-:-:S07]  /*7a60*/  PRMT R68, R67, 0x7632, R68 ;  /* 0x0000763243447816 */ /* 0x000fce0000000044 */
.L_x_9000:
[----:B------:R-:W-:Y:S05]  /*7a70*/  BSYNC.RECONVERGENT B1 ;  /* 0x0000000000017941 */ /* 0x000fea0003800200 */
.L_x_8998:
        /* <DEDUP_REMOVED lines=11> */
.L_x_9002:
[----:B------:R-:W-:Y:S01]  /*7b30*/  IMAD.MOV.U32 R24, RZ, RZ, R27 ;  /* 0x000000ffff187224 */ /* 0x000fe200078e001b */
[----:B------:R-:W-:Y:S01]  /*7b40*/  PRMT R30, R30, 0x5410, R32 ;  /* 0x000054101e1e7816 */ /* 0x000fe20000000020 */
[----:B------:R-:W-:Y:S01]  /*7b50*/  IMAD.MOV.U32 R43, RZ, RZ, R42 ;  /* 0x000000ffff2b7224 */ /* 0x000fe200078e002a */
[----:B------:R-:W-:-:S07]  /*7b60*/  PRMT R67, R67, 0x5410, R67 ;  /* 0x0000541043437816 */ /* 0x000fce0000000043 */
.L_x_9003:
[----:B------:R-:W-:Y:S05]  /*7b70*/  BSYNC.RECONVERGENT B1 ;  /* 0x0000000000017941 */ /* 0x000fea0003800200 */
.L_x_9001:
        /* <DEDUP_REMOVED lines=11> */
.L_x_9005:
[----:B------:R-:W-:Y:S01]  /*7c30*/  IMAD.MOV.U32 R27, RZ, RZ, R24 ;  /* 0x000000ffff1b7224 */ /* 0x000fe200078e0018 */
[----:B------:R-:W-:Y:S01]  /*7c40*/  PRMT R31, R31, 0x7610, R30 ;  /* 0x000076101f1f7816 */ /* 0x000fe2000000001e */
[----:B------:R-:W-:Y:S01]  /*7c50*/  IMAD.MOV.U32 R42, RZ, RZ, R41 ;  /* 0x000000ffff2a7224 */ /* 0x000fe200078e0029 */
[----:B------:R-:W-:-:S07]  /*7c60*/  PRMT R67, R66, 0x7632, R67 ;  /* 0x0000763242437816 */ /* 0x000fce0000000043 */
.L_x_9006:
[----:B------:R-:W-:Y:S05]  /*7c70*/  BSYNC.RECONVERGENT B1 ;  /* 0x0000000000017941 */ /* 0x000fea0003800200 */
.L_x_9004:
        /* <DEDUP_REMOVED lines=11> */
.L_x_9008:
[----:B------:R-:W-:Y:S01]  /*7d30*/  IMAD.MOV.U32 R24, RZ, RZ, R27 ;  /* 0x000000ffff187224 */ /* 0x000fe200078e001b */
[----:B------:R-:W-:Y:S01]  /*7d40*/  PRMT R31, R31, 0x7632, R31 ;  /* 0x000076321f1f7816 */ /* 0x000fe2000000001f */
[----:B------:R-:W-:Y:S01]  /*7d50*/  IMAD.MOV.U32 R41, RZ, RZ, R40 ;  /* 0x000000ffff297224 */ /* 0x000fe200078e0028 */
[----:B------:R-:W-:-:S07]  /*7d60*/  PRMT R66, R66, 0x5410, R66 ;  /* 0x0000541042427816 */ /* 0x000fce0000000042 */
.L_x_9009:
[----:B------:R-:W-:Y:S05]  /*7d70*/  BSYNC.RECONVERGENT B1 ;  /* 0x0000000000017941 */ /* 0x000fea0003800200 */
.L_x_9007:
        /* <DEDUP_REMOVED lines=11> */
.L_x_9011:
[----:B------:R-:W-:Y:S01]  /*7e30*/  IMAD.MOV.U32 R27, RZ, RZ, R24 ;  /* 0x000000ffff1b7224 */ /* 0x000fe200078e0018 */
[----:B------:R-:W-:Y:S01]  /*7e40*/  PRMT R32, R31, 0x7610, R32 ;  /* 0x000076101f207816 */ /* 0x000fe20000000020 */
[----:B------:R-:W-:Y:S01]  /*7e50*/  IMAD.MOV.U32 R40, RZ, RZ, R3 ;  /* 0x000000ffff287224 */ /* 0x000fe200078e0003 */
[----:B------:R-:W-:-:S07]  /*7e60*/  PRMT R66, R65, 0x7632, R66 ;  /* 0x0000763241427816 */ /* 0x000fce0000000042 */
.L_x_9012:
[----:B------:R-:W-:Y:S05]  /*7e70*/  BSYNC.RECONVERGENT B1 ;  /* 0x0000000000017941 */ /* 0x000fea0003800200 */
.L_x_9010:
        /* <DEDUP_REMOVED lines=11> */
.L_x_9014:
[----:B------:R-:W-:Y:S01]  /*7f30*/  IMAD.MOV.U32 R24, RZ, RZ, R27 ;  /* 0x000000ffff187224 */ /* 0x000fe200078e001b */
[----:B------:R-:W-:Y:S01]  /*7f40*/  PRMT R30, R30, 0x5410, R32 ;  /* 0x000054101e1e7816 */ /* 0x000fe20000000020 */
[----:B------:R-:W-:Y:S01]  /*7f50*/  IMAD.MOV.U32 R3, RZ, RZ, R2 ;  /* 0x000000ffff037224 */ /* 0x000fe200078e0002 */
[----:B------:R-:W-:-:S07]  /*7f60*/  PRMT R65, R65, 0x5410, R65 ;  /* 0x0000541041417816 */ /* 0x000fce0000000041 */
.L_x_9015:
[----:B------:R-:W-:Y:S05]  /*7f70*/  BSYNC.RECONVERGENT B1 ;  /* 0x0000000000017941 */ /* 0x000fea0003800200 */
.L_x_9013:
        /* <DEDUP_REMOVED lines=11> */
.L_x_9017:
[----:B------:R-:W-:Y:S01]  /*8030*/  IMAD.MOV.U32 R27, RZ, RZ, R24 ;  /* 0x000000ffff1b7224 */ /* 0x000fe200078e0018 */
[----:B------:R-:W-:Y:S01]  /*8040*/  PRMT R31, R31, 0x7610, R30 ;  /* 0x000076101f1f7816 */ /* 0x000fe2000000001e */
[----:B------:R-:W-:Y:S01]  /*8050*/  IMAD.MOV.U32 R2, RZ, RZ, R5 ;  /* 0x000000ffff027224 */ /* 0x000fe200078e0005 */
[----:B------:R-:W-:-:S07]  /*8060*/  PRMT R65, R64, 0x7632, R65 ;  /* 0x0000763240417816 */ /* 0x000fce0000000041 */
.L_x_9018:
[----:B------:R-:W-:Y:S05]  /*8070*/  BSYNC.RECONVERGENT B1 ;  /* 0x0000000000017941 */ /* 0x000fea0003800200 */
.L_x_9016:
        /* <DEDUP_REMOVED lines=11> */
.L_x_9020:
[----:B------:R-:W-:Y:S01]  /*8130*/  IMAD.MOV.U32 R24, RZ, RZ, R27 ;  /* 0x000000ffff187224 */ /* 0x000fe200078e001b */
[----:B------:R-:W-:Y:S01]  /*8140*/  PRMT R31, R31, 0x7632, R31 ;  /* 0x000076321f1f7816 */ /* 0x000fe2000000001f */
[----:B------:R-:W-:Y:S01]  /*8150*/  IMAD.MOV.U32 R5, RZ, RZ, R4 ;  /* 0x000000ffff057224 */ /* 0x000fe200078e0004 */
[----:B------:R-:W-:-:S07]  /*8160*/  PRMT R64, R64, 0x5410, R64 ;  /* 0x0000541040407816 */ /* 0x000fce0000000040 */
.L_x_9021:
[----:B------:R-:W-:Y:S05]  /*8170*/  BSYNC.RECONVERGENT B1 ;  /* 0x0000000000017941 */ /* 0x000fea0003800200 */
.L_x_9019:
        /* <DEDUP_REMOVED lines=11> */
.L_x_9023:
[----:B------:R-:W-:Y:S01]  /*8230*/  IMAD.MOV.U32 R27, RZ, RZ, R24 ;  /* 0x000000ffff1b7224 */ /* 0x000fe200078e0018 */
[----:B------:R-:W-:Y:S01]  /*8240*/  PRMT R31, R31, 0x5410, R31 ;  /* 0x000054101f1f7816 */ /* 0x000fe2000000001f */
[----:B------:R-:W-:Y:S01]  /*8250*/  IMAD.MOV.U32 R4, RZ, RZ, R7 ;  /* 0x000000ffff047224 */ /* 0x000fe200078e0007 */
[----:B------:R-:W-:-:S07]  /*8260*/  PRMT R64, R63, 0x7632, R64 ;  /* 0x000076323f407816 */ /* 0x000fce0000000040 */
.L_x_9024:
[----:B------:R-:W-:Y:S05]  /*8270*/  BSYNC.RECONVERGENT B1 ;  /* 0x0000000000017941 */ /* 0x000fea0003800200 */
.L_x_9022:
        /* <DEDUP_REMOVED lines=11> */
.L_x_9026:
[----:B------:R-:W-:Y:S01]  /*8330*/  IMAD.MOV.U32 R24, RZ, RZ, R27 ;  /* 0x000000ffff187224 */ /* 0x000fe200078e001b */
[----:B------:R-:W-:Y:S01]  /*8340*/  PRMT R30, R30, 0x7610, R31 ;  /* 0x000076101e1e7816 */ /* 0x000fe2000000001f */
[----:B------:R-:W-:Y:S01]  /*8350*/  IMAD.MOV.U32 R7, RZ, RZ, R6 ;  /* 0x000000ffff077224 */ /* 0x000fe200078e0006 */
[----:B------:R-:W-:-:S07]  /*8360*/  PRMT R63, R63, 0x5410, R63 ;  /* 0x000054103f3f7816 */ /* 0x000fce000000003f */
.L_x_9027:
[----:B------:R-:W-:Y:S05]  /*8370*/  BSYNC.RECONVERGENT B1 ;  /* 0x0000000000017941 */ /* 0x000fea0003800200 */
.L_x_9025:
        /* <DEDUP_REMOVED lines=11> */
.L_x_9029:
[----:B------:R-:W-:Y:S01]  /*8430*/  IMAD.MOV.U32 R27, RZ, RZ, R24 ;  /* 0x000000ffff1b7224 */ /* 0x000fe200078e0018 */
[----:B------:R-:W-:Y:S01]  /*8440*/  PRMT R31, R30, 0x7632, R31 ;  /* 0x000076321e1f7816 */ /* 0x000fe2000000001f */
[----:B------:R-:W-:Y:S01]  /*8450*/  IMAD.MOV.U32 R6, RZ, RZ, R9 ;  /* 0x000000ffff067224 */ /* 0x000fe200078e0009 */
[----:B------:R-:W-:-:S07]  /*8460*/  PRMT R63, R62, 0x7632, R63 ;  /* 0x000076323e3f7816 */ /* 0x000fce000000003f */
.L_x_9030:
[----:B------:R-:W-:Y:S05]  /*8470*/  BSYNC.RECONVERGENT B1 ;  /* 0x0000000000017941 */ /* 0x000fea0003800200 */
.L_x_9028:
        /* <DEDUP_REMOVED lines=11> */
.L_x_9032:
[----:B------:R-:W-:Y:S01]  /*8530*/  IMAD.MOV.U32 R24, RZ, RZ, R27 ;  /* 0x000000ffff187224 */ /* 0x000fe200078e001b */
[----:B------:R-:W-:Y:S01]  /*8540*/  PRMT R30, R30, 0x5410, R31 ;  /* 0x000054101e1e7816 */ /* 0x000fe2000000001f */
[----:B------:R-:W-:Y:S01]  /*8550*/  IMAD.MOV.U32 R9, RZ, RZ, R8 ;  /* 0x000000ffff097224 */ /* 0x000fe200078e0008 */
[----:B------:R-:W-:-:S07]  /*8560*/  PRMT R62, R62, 0x5410, R62 ;  /* 0x000054103e3e7816 */ /* 0x000fce000000003e */
.L_x_9033:
[----:B------:R-:W-:Y:S05]  /*8570*/  BSYNC.RECONVERGENT B1 ;  /* 0x0000000000017941 */ /* 0x000fea0003800200 */
.L_x_9031:
        /* <DEDUP_REMOVED lines=11> */
.L_x_9035:
[----:B------:R-:W-:Y:S01]  /*8630*/  IMAD.MOV.U32 R27, RZ, RZ, R24 ;  /* 0x000000ffff1b7224 */ /* 0x000fe200078e0018 */
[----:B------:R-:W-:Y:S01]  /*8640*/  PRMT R31, R30, 0x7632, R31 ;  /* 0x000076321e1f7816 */ /* 0x000fe2000000001f */
[----:B------:R-:W-:Y:S01]  /*8650*/  IMAD.MOV.U32 R8, RZ, RZ, R11 ;  /* 0x000000ffff087224 */ /* 0x000fe200078e000b */
[----:B------:R-:W-:-:S07]  /*8660*/  PRMT R62, R61, 0x7632, R62 ;  /* 0x000076323d3e7816 */ /* 0x000fce000000003e */
.L_x_9036:
[----:B------:R-:W-:Y:S05]  /*8670*/  BSYNC.RECONVERGENT B1 ;  /* 0x0000000000017941 */ /* 0x000fea0003800200 */
.L_x_9034:
        /* <DEDUP_REMOVED lines=11> */
.L_x_9038:
[----:B------:R-:W-:Y:S01]  /*8730*/  IMAD.MOV.U32 R24, RZ, RZ, R27 ;  /* 0x000000ffff187224 */ /* 0x000fe200078e001b */
[----:B------:R-:W-:Y:S01]  /*8740*/  PRMT R30, R30, 0x5410, R31 ;  /* 0x000054101e1e7816 */ /* 0x000fe2000000001f */
[----:B------:R-:W-:Y:S01]  /*8750*/  IMAD.MOV.U32 R11, RZ, RZ, R10 ;  /* 0x000000ffff0b7224 */ /* 0x000fe200078e000a */
[----:B------:R-:W-:-:S07]  /*8760*/  PRMT R61, R61, 0x5410, R61 ;  /* 0x000054103d3d7816 */ /* 0x000fce000000003d */
.L_x_9039:
[----:B------:R-:W-:Y:S05]  /*8770*/  BSYNC.RECONVERGENT B1 ;  /* 0x0000000000017941 */ /* 0x000fea0003800200 */
.L_x_9037:
        /* <DEDUP_REMOVED lines=11> */
.L_x_9041:
[----:B------:R-:W-:Y:S01]  /*8830*/  IMAD.MOV.U32 R27, RZ, RZ, R24 ;  /* 0x000000ffff1b7224 */ /* 0x000fe200078e0018 */
[----:B------:R-:W-:Y:S01]  /*8840*/  PRMT R31, R31, 0x7610, R30 ;  /* 0x000076101f1f7816 */ /* 0x000fe2000000001e */
[----:B------:R-:W-:Y:S01]  /*8850*/  IMAD.MOV.U32 R10, RZ, RZ, R13 ;  /* 0x000000ffff0a7224 */ /* 0x000fe200078e000d */
[----:B------:R-:W-:-:S07]  /*8860*/  PRMT R61, R60, 0x7632, R61 ;  /* 0x000076323c3d7816 */ /* 0x000fce000000003d */
.L_x_9042:
[----:B------:R-:W-:Y:S05]  /*8870*/  BSYNC.RECONVERGENT B1 ;  /* 0x0000000000017941 */ /* 0x000fea0003800200 */
.L_x_9040:
        /* <DEDUP_REMOVED lines=11> */
.L_x_9044:
[----:B------:R-:W-:Y:S01]  /*8930*/  IMAD.MOV.U32 R24, RZ, RZ, R27 ;  /* 0x000000ffff187224 */ /* 0x000fe200078e001b */
[----:B------:R-:W-:Y:S01]  /*8940*/  PRMT R31, R31, 0x7632, R31 ;  /* 0x000076321f1f7816 */ /* 0x000fe2000000001f */
[----:B------:R-:W-:Y:S01]  /*8950*/  IMAD.MOV.U32 R13, RZ, RZ, R12 ;  /* 0x000000ffff0d7224 */ /* 0x000fe200078e000c */
[----:B------:R-:W-:-:S07]  /*8960*/  PRMT R60, R60, 0x5410, R60 ;  /* 0x000054103c3c7816 */ /* 0x000fce000000003c */
.L_x_9045:
[----:B------:R-:W-:Y:S05]  /*8970*/  BSYNC.RECONVERGENT B1 ;  /* 0x0000000000017941 */ /* 0x000fea0003800200 */
.L_x_9043:
        /* <DEDUP_REMOVED lines=11> */
.L_x_9047:
[----:B------:R-:W-:Y:S01]  /*8a30*/  IMAD.MOV.U32 R27, RZ, RZ, R24 ;  /* 0x000000ffff1b7224 */ /* 0x000fe200078e0018 */
[----:B------:R-:W-:Y:S01]  /*8a40*/  PRMT R30, R30, 0x5410, R31 ;  /* 0x000054101e1e7816 */ /* 0x000fe2000000001f */
[----:B------:R-:W-:Y:S01]  /*8a50*/  IMAD.MOV.U32 R12, RZ, RZ, R15 ;  /* 0x000000ffff0c7224 */ /* 0x000fe200078e000f */
[----:B------:R-:W-:-:S07]  /*8a60*/  PRMT R60, R55, 0x7610, R60 ;  /* 0x00007610373c7816 */ /* 0x000fce000000003c */
.L_x_9048:
[----:B------:R-:W-:Y:S05]  /*8a70*/  BSYNC.RECONVERGENT B1 ;  /* 0x0000000000017941 */ /* 0x000fea0003800200 */
.L_x_9046:
        /* <DEDUP_REMOVED lines=11> */
.L_x_9050:
[----:B------:R-:W-:Y:S01]  /*8b30*/  IMAD.MOV.U32 R24, RZ, RZ, R27 ;  /* 0x000000ffff187224 */ /* 0x000fe200078e001b */
[----:B------:R-:W-:Y:S01]  /*8b40*/  PRMT R31, R30, 0x7632, R31 ;  /* 0x000076321e1f7816 */ /* 0x000fe2000000001f */
[----:B------:R-:W-:Y:S01]  /*8b50*/  IMAD.MOV.U32 R15, RZ, RZ, R14 ;  /* 0x000000ffff0f7224 */ /* 0x000fe200078e000e */
[----:B------:R-:W-:-:S07]  /*8b60*/  PRMT R55, R54, 0x7632, R55 ;  /* 0x0000763236377816 */ /* 0x000fce0000000037 */
.L_x_9051:
[----:B------:R-:W-:Y:S05]  /*8b70*/  BSYNC.RECONVERGENT B1 ;  /* 0x0000000000017941 */ /* 0x000fea0003800200 */
.L_x_9049:
        /* <DEDUP_REMOVED lines=11> */
.L_x_9053:
[----:B------:R-:W-:Y:S01]  /*8c30*/  IMAD.MOV.U32 R27, RZ, RZ, R24 ;  /* 0x000000ffff1b7224 */ /* 0x000fe200078e0018 */
[----:B------:R-:W-:Y:S01]  /*8c40*/  PRMT R30, R30, 0x5410, R31 ;  /* 0x000054101e1e7816 */ /* 0x000fe2000000001f */
[----:B------:R-:W-:Y:S01]  /*8c50*/  IMAD.MOV.U32 R14, RZ, RZ, R17 ;  /* 0x000000ffff0e7224 */ /* 0x000fe200078e0011 */
[----:B------:R-:W-:-:S07]  /*8c60*/  PRMT R54, R54, 0x7610, R55 ;  /* 0x0000761036367816 */ /* 0x000fce0000000037 */
.L_x_9054:
[----:B------:R-:W-:Y:S05]  /*8c70*/  BSYNC.RECONVERGENT B1 ;  /* 0x0000000000017941 */ /* 0x000fea0003800200 */
.L_x_9052:
        /* <DEDUP_REMOVED lines=11> */
.L_x_9056:
[----:B------:R-:W-:Y:S01]  /*8d30*/  IMAD.MOV.U32 R24, RZ, RZ, R27 ;  /* 0x000000ffff187224 */ /* 0x000fe200078e001b */
[----:B------:R-:W-:Y:S01]  /*8d40*/  PRMT R31, R31, 0x7610, R30 ;  /* 0x000076101f1f7816 */ /* 0x000fe2000000001e */
[----:B------:R-:W-:Y:S01]  /*8d50*/  IMAD.MOV.U32 R17, RZ, RZ, R16 ;  /* 0x000000ffff117224 */ /* 0x000fe200078e0010 */
[----:B------:R-:W-:-:S07]  /*8d60*/  PRMT R55, R55, 0x5410, R50 ;  /* 0x0000541037377816 */ /* 0x000fce0000000032 */
.L_x_9057:
[----:B------:R-:W-:Y:S05]  /*8d70*/  BSYNC.RECONVERGENT B1 ;  /* 0x0000000000017941 */ /* 0x000fea0003800200 */
.L_x_9055:
        /* <DEDUP_REMOVED lines=11> */
.L_x_9059:
[----:B------:R-:W-:Y:S01]  /*8e30*/  IMAD.MOV.U32 R27, RZ, RZ, R24 ;  /* 0x000000ffff1b7224 */ /* 0x000fe200078e0018 */
[----:B------:R-:W-:Y:S01]  /*8e40*/  PRMT R31, R31, 0x7632, R31 ;  /* 0x000076321f1f7816 */ /* 0x000fe2000000001f */
[----:B------:R-:W-:Y:S01]  /*8e50*/  IMAD.MOV.U32 R16, RZ, RZ, R19 ;  /* 0x000000ffff107224 */ /* 0x000fe200078e0013 */
[----:B------:R-:W-:-:S07]  /*8e60*/  PRMT R50, R50, 0x7632, R50 ;  /* 0x0000763232327816 */ /* 0x000fce0000000032 */
.L_x_9060:
[----:B------:R-:W-:Y:S05]  /*8e70*/  BSYNC.RECONVERGENT B1 ;  /* 0x0000000000017941 */ /* 0x000fea0003800200 */
.L_x_9058:
        /* <DEDUP_REMOVED lines=11> */
.L_x_9062:
[----:B------:R-:W-:Y:S01]  /*8f30*/  IMAD.MOV.U32 R24, RZ, RZ, R27 ;  /* 0x000000ffff187224 */ /* 0x000fe200078e001b */
[----:B------:R-:W-:Y:S01]  /*8f40*/  PRMT R32, R31, 0x7610, R32 ;  /* 0x000076101f207816 */ /* 0x000fe20000000020 */
[----:B------:R-:W-:Y:S01]  /*8f50*/  IMAD.MOV.U32 R19, RZ, RZ, R18 ;  /* 0x000000ffff137224 */ /* 0x000fe200078e0012 */
[----:B------:R-:W-:-:S07]  /*8f60*/  PRMT R50, R50, 0x5410, R51 ;  /* 0x0000541032327816 */ /* 0x000fce0000000033 */
.L_x_9063:
[----:B------:R-:W-:Y:S05]  /*8f70*/  BSYNC.RECONVERGENT B1 ;  /* 0x0000000000017941 */ /* 0x000fea0003800200 */
.L_x_9061:
        /* <DEDUP_REMOVED lines=11> */
.L_x_9065:
[----:B------:R-:W-:Y:S01]  /*9030*/  IMAD.MOV.U32 R27, RZ, RZ, R24 ;  /* 0x000000ffff1b7224 */ /* 0x000fe200078e0018 */
[----:B------:R-:W-:Y:S01]  /*9040*/  PRMT R30, R30, 0x5410, R32 ;  /* 0x000054101e1e7816 */ /* 0x000fe20000000020 */
[----:B------:R-:W-:Y:S01]  /*9050*/  IMAD.MOV.U32 R18, RZ, RZ, R21 ;  /* 0x000000ffff127224 */ /* 0x000fe200078e0015 */
[----:B------:R-:W-:-:S07]  /*9060*/  PRMT R51, R51, 0x7632, R51 ;  /* 0x0000763233337816 */ /* 0x000fce0000000033 */
.L_x_9066:
[----:B------:R-:W-:Y:S05]  /*9070*/  BSYNC.RECONVERGENT B1 ;  /* 0x0000000000017941 */ /* 0x000fea0003800200 */
.L_x_9064:
        /* <DEDUP_REMOVED lines=11> */
.L_x_9068:
[----:B------:R-:W-:Y:S01]  /*9130*/  IMAD.MOV.U32 R24, RZ, RZ, R27 ;  /* 0x000000ffff187224 */ /* 0x000fe200078e001b */
[----:B------:R-:W-:Y:S01]  /*9140*/  PRMT R31, R31, 0x7610, R30 ;  /* 0x000076101f1f7816 */ /* 0x000fe2000000001e */
[----:B------:R-:W-:Y:S01]  /*9150*/  IMAD.MOV.U32 R21, RZ, RZ, R20 ;  /* 0x000000ffff157224 */ /* 0x000fe200078e0014 */
[----:B------:R-:W-:-:S07]  /*9160*/  PRMT R51, R51, 0x5410, R52 ;  /* 0x0000541033337816 */ /* 0x000fce0000000034 */
.L_x_9069:
[----:B------:R-:W-:Y:S05]  /*9170*/  BSYNC.RECONVERGENT B1 ;  /* 0x0000000000017941 */ /* 0x000fea0003800200 */
.L_x_9067:
        /* <DEDUP_REMOVED lines=11> */
.L_x_9071:
[----:B------:R-:W-:Y:S01]  /*9230*/  IMAD.MOV.U32 R27, RZ, RZ, R24 ;  /* 0x000000ffff1b7224 */ /* 0x000fe200078e0018 */
[----:B------:R-:W-:Y:S01]  /*9240*/  PRMT R31, R31, 0x7632, R31 ;  /* 0x000076321f1f7816 */ /* 0x000fe2000000001f */
[----:B------:R-:W-:Y:S01]  /*9250*/  IMAD.MOV.U32 R20, RZ, RZ, R23 ;  /* 0x000000ffff147224 */ /* 0x000fe200078e0017 */
[----:B------:R-:W-:-:S07]  /*9260*/  PRMT R52, R52, 0x7632, R52 ;  /* 0x0000763234347816 */ /* 0x000fce0000000034 */
.L_x_9072:
[----:B------:R-:W-:Y:S05]  /*9270*/  BSYNC.RECONVERGENT B1 ;  /* 0x0000000000017941 */ /* 0x000fea0003800200 */
.L_x_9070:
        /* <DEDUP_REMOVED lines=11> */
.L_x_9074:
[----:B------:R-:W-:Y:S01]  /*9330*/  IMAD.MOV.U32 R24, RZ, RZ, R27 ;  /* 0x000000ffff187224 */ /* 0x000fe200078e001b */
[----:B------:R-:W-:Y:S01]  /*9340*/  PRMT R32, R31, 0x7610, R32 ;  /* 0x000076101f207816 */ /* 0x000fe20000000020 */
[----:B------:R-:W-:Y:S01]  /*9350*/  IMAD.MOV.U32 R23, RZ, RZ, R22 ;  /* 0x000000ffff177224 */ /* 0x000fe200078e0016 */
[----:B------:R-:W-:-:S07]  /*9360*/  PRMT R52, R52, 0x5410, R53 ;  /* 0x0000541034347816 */ /* 0x000fce0000000035 */
.L_x_9075:
[----:B------:R-:W-:Y:S05]  /*9370*/  BSYNC.RECONVERGENT B1 ;  /* 0x0000000000017941 */ /* 0x000fea0003800200 */
.L_x_9073:
        /* <DEDUP_REMOVED lines=11> */
.L_x_9077:
[----:B------:R-:W-:Y:S01]  /*9430*/  IMAD.MOV.U32 R27, RZ, RZ, R24 ;  /* 0x000000ffff1b7224 */ /* 0x000fe200078e0018 */
[----:B------:R-:W-:Y:S01]  /*9440*/  PRMT R30, R30, 0x5410, R32 ;  /* 0x000054101e1e7816 */ /* 0x000fe20000000020 */
[----:B------:R-:W-:Y:S01]  /*9450*/  IMAD.MOV.U32 R22, RZ, RZ, R25 ;  /* 0x000000ffff167224 */ /* 0x000fe200078e0019 */
[----:B------:R-:W-:-:S07]  /*9460*/  PRMT R53, R53, 0x7632, R53 ;  /* 0x0000763235357816 */ /* 0x000fce0000000035 */
.L_x_9078:
[----:B------:R-:W-:Y:S05]  /*9470*/  BSYNC.RECONVERGENT B1 ;  /* 0x0000000000017941 */ /* 0x000fea0003800200 */
.L_x_9076:
        /* <DEDUP_REMOVED lines=11> */
.L_x_9080:
[----:B------:R-:W-:Y:S01]  /*9530*/  PRMT R53, R53, 0x5410, R30 ;  /* 0x0000541035357816 */ /* 0x000fe2000000001e */
[----:B------:R-:W-:Y:S01]  /*9540*/  IMAD.MOV.U32 R25, RZ, RZ, R28 ;  /* 0x000000ffff197224 */ /* 0x000fe200078e001c */
[C---:B------:R-:W-:Y:S01]  /*9550*/  PRMT R54, R30.reuse, 0x7632, R54 ;  /* 0x000076321e367816 */ /* 0x040fe20000000036 */
[--C-:B------:R-:W-:Y:S01]  /*9560*/  IMAD.MOV.U32 R24, RZ, RZ, R27.reuse ;  /* 0x000000ffff187224 */ /* 0x100fe200078e001b */
[----:B------:R-:W-:Y:S01]  /*9570*/  PRMT R30, R30, 0x7632, R30 ;  /* 0x000076321e1e7816 */ /* 0x000fe2000000001e */
[----:B------:R-:W-:-:S07]  /*9580*/  IMAD.MOV.U32 R28, RZ, RZ, R27 ;  /* 0x000000ffff1c7224 */ /* 0x000fce00078e001b */
.L_x_9081:
[----:B------:R-:W-:Y:S05]  /*9590*/  BSYNC.RECONVERGENT B1 ;  /* 0x0000000000017941 */ /* 0x000fea0003800200 */
.L_x_9079:
[----:B------:R-:W-:Y:S02]  /*95a0*/  VIADD R26, R26, 0x4 ;  /* 0x000000041a1a7836 */ /* 0x000fe40000000000 */
[----:B------:R-:W-:Y:S01]  /*95b0*/  VIADD R56, R56, 0x2 ;  /* 0x0000000238387836 */ /* 0x000fe20000000000 */
[----:B------:R-:W-:Y:S06]  /*95c0*/  @P1 BRA `(.L_x_9082) ;  /* 0xffffffe000081947 */ /* 0x000fec000383ffff */
.L_x_8988:
[----:B------:R-:W-:Y:S05]  /*95d0*/  BSYNC.RECONVERGENT B0 ;  /* 0x0000000000007941 */ /* 0x000fea0003800200 */
.L_x_8987:
[----:B0-----:R-:W-:Y:S01]  /*95e0*/  SHFL.DOWN PT, R28, R22, 0x8, 0x1f ;  /* 0x09001f00161c7f89 */ /* 0x001fe200000e0000 */
[----:B------:R-:W-:Y:S01]  /*95f0*/  ISETP.GT.AND P0, PT, R70, 0x17, PT ;  /* 0x000000174600780c */ /* 0x000fe20003f04270 */
[----:B------:R-:W-:Y:S02]  /*9600*/  BSSY.RECONVERGENT B0, `(.L_x_9083) ;  /* 0x0000276000007945 */ /* 0x000fe40003800200 */
        /* <DEDUP_REMOVED lines=9> */
[----:B-1----:R-:W-:Y:S04]  /*96a0*/  STL.64 [R59+0x8], R26 ;  /* 0x0000081a3b007387 */ /* 0x002fe80000100a00 */
[----:B------:R-:W-:Y:S04]  /*96b0*/  SHFL.DOWN PT, R26, R8, 0x8, 0x1f ;  /* 0x09001f00081a7f89 */ /* 0x000fe800000e0000 */
[----:B------:R-:W1:Y:S04]  /*96c0*/  SHFL.DOWN PT, R27, R9, 0x8, 0x1f ;  /* 0x09001f00091b7f89 */ /* 0x000e6800000e0000 */
[----:B------:R-:W2:Y:S04]  /*96d0*/  SHFL.DOWN PT, R31, R21, 0x8, 0x1f ;  /* 0x09001f00151f7f89 */ /* 0x000ea800000e0000 */
[----:B------:R-:W-:Y:S04]  /*96e0*/  SHFL.DOWN PT, R32, R18, 0x8, 0x1f ;  /* 0x09001f0012207f89 */ /* 0x000fe800000e0000 */
[----:B------:R-:W3:Y:S04]  /*96f0*/  SHFL.DOWN PT, R33, R19, 0x8, 0x1f ;  /* 0x09001f0013217f89 */ /* 0x000ee800000e0000 */
[----:B0-----:R0:W-:Y:S04]  /*9700*/  STL.64 [R59+0x50], R28 ;  /* 0x0000501c3b007387 */ /* 0x0011e80000100a00 */
[----:B------:R-:W-:Y:S04]  /*9710*/  STL.64 [R59+0x28], R34 ;  /* 0x000028223b007387 */ /* 0x000fe80000100a00 */
[----:B-1----:R1:W-:Y:S01]  /*9720*/  STL.64 [R59+0x48], R26 ;  /* 0x0000481a3b007387 */ /* 0x0023e20000100a00 */
[----:B0-----:R-:W-:-:S03]  /*9730*/  PRMT R28, R52, 0x7610, R51 ;  /* 0x00007610341c7816 */ /* 0x001fc60000000033 */
[----:B--2---:R-:W-:Y:S04]  /*9740*/  STL.64 [R59+0x18], R30 ;  /* 0x0000181e3b007387 */ /* 0x004fe80000100a00 */
[----:B------:R0:W-:Y:S01]  /*9750*/  SHFL.DOWN PT, R35, R28, 0x8, 0x1f ;  /* 0x09001f001c237f89 */ /* 0x0001e200000e0000 */
[----:B-1----:R-:W-:-:S03]  /*9760*/  PRMT R26, R54, 0x7610, R53 ;  /* 0x00007610361a7816 */ /* 0x002fc60000000035 */
[----:B------:R-:W-:Y:S01]  /*9770*/  SHFL.DOWN PT, R30, R4, 0x8, 0x1f ;  /* 0x09001f00041e7f89 */ /* 0x000fe200000e0000 */
[----:B------:R-:W-:Y:S02]  /*9780*/  PRMT R27, R53, 0x7610, R52 ;  /* 0x00007610351b7816 */ /* 0x000fe40000000034 */
[----:B0-----:R-:W-:Y:S01]  /*9790*/  PRMT R28, R51, 0x7610, R50 ;  /* 0x00007610331c7816 */ /* 0x001fe20000000032 */
[----:B------:R-:W0:Y:S04]  /*97a0*/  SHFL.DOWN PT, R31, R5, 0x8, 0x1f ;  /* 0x09001f00051f7f89 */ /* 0x000e2800000e0000 */
[----:B------:R1:W-:Y:S04]  /*97b0*/  SHFL.DOWN PT, R34, R28, 0x8, 0x1f ;  /* 0x09001f001c227f89 */ /* 0x0003e800000e0000 */
[----:B------:R-:W-:Y:S01]  /*97c0*/  SHFL.DOWN PT, R26, R26, 0x8, 0x1f ;  /* 0x09001f001a1a7f89 */ /* 0x000fe200000e0000 */
[----:B-1----:R-:W-:-:S03]  /*97d0*/  PRMT R28, R50, 0x7610, R55 ;  /* 0x00007610321c7816 */ /* 0x002fc60000000037 */
[----:B------:R-:W1:Y:S04]  /*97e0*/  SHFL.DOWN PT, R27, R27, 0x8, 0x1f ;  /* 0x09001f001b1b7f89 */ /* 0x000e6800000e0000 */
[----:B------:R2:W-:Y:S04]  /*97f0*/  SHFL.DOWN PT, R29, R28, 0x8, 0x1f ;  /* 0x09001f001c1d7f89 */ /* 0x0005e800000e0000 */
[----:B---3--:R-:W-:Y:S01]  /*9800*/  STL.64 [R59+0x20], R32 ;  /* 0x000020203b007387 */ /* 0x008fe20000100a00 */
[----:B--2---:R-:W-:-:S03]  /*9810*/  PRMT R28, R54, 0x5432, R55 ;  /* 0x00005432361c7816 */ /* 0x004fc60000000037 */
[----:B------:R-:W-:Y:S04]  /*9820*/  SHFL.DOWN PT, R32, R2, 0x8, 0x1f ;  /* 0x09001f0002207f89 */ /* 0x000fe800000e0000 */
[----:B------:R-:W2:Y:S04]  /*9830*/  SHFL.DOWN PT, R33, R3, 0x8, 0x1f ;  /* 0x09001f0003217f89 */ /* 0x000ea800000e0000 */
[----:B------:R-:W3:Y:S04]  /*9840*/  SHFL.DOWN PT, R28, R28, 0x8, 0x1f ;  /* 0x09001f001c1c7f89 */ /* 0x000ee800000e0000 */
[----:B0-----:R0:W-:Y:S04]  /*9850*/  STL.64 [R59+0x58], R30 ;  /* 0x0000581e3b007387 */ /* 0x0011e80000100a00 */
[----:B-1----:R1:W-:Y:S04]  /*9860*/  STL.64 [R59+0x88], R26 ;  /* 0x0000881a3b007387 */ /* 0x0023e80000100a00 */
[----:B------:R-:W-:Y:S01]  /*9870*/  SHFL.DOWN PT, R36, R14, 0x8, 0x1f ;  /* 0x09001f000e247f89 */ /* 0x000fe200000e0000 */
[----:B0-----:R-:W-:-:S03]  /*9880*/  IMAD.MOV.U32 R30, RZ, RZ, R61 ;  /* 0x000000ffff1e7224 */ /* 0x001fc600078e003d */
[----:B------:R-:W-:Y:S01]  /*9890*/  SHFL.DOWN PT, R37, R15, 0x8, 0x1f ;  /* 0x09001f000f257f89 */ /* 0x000fe200000e0000 */
[----:B------:R-:W-:Y:S02]  /*98a0*/  IMAD.MOV.U32 R31, RZ, RZ, R60 ;  /* 0x000000ffff1f7224 */ /* 0x000fe400078e003c */
[----:B-1----:R-:W-:Y:S01]  /*98b0*/  IMAD.MOV.U32 R27, RZ, RZ, R34 ;  /* 0x000000ffff1b7224 */ /* 0x002fe200078e0022 */
[----:B--2---:R-:W-:Y:S01]  /*98c0*/  STL.64 [R59+0x60], R32 ;  /* 0x000060203b007387 */ /* 0x004fe20000100a00 */
[----:B------:R-:W-:-:S03]  /*98d0*/  IMAD.MOV.U32 R26, RZ, RZ, R35 ;  /* 0x000000ffff1a7224 */ /* 0x000fc600078e0023 */
[----:B------:R0:W-:Y:S04]  /*98e0*/  SHFL.DOWN PT, R34, R30, 0x8, 0x1f ;  /* 0x09001f001e227f89 */ /* 0x0001e800000e0000 */
[----:B------:R1:W-:Y:S01]  /*98f0*/  STL.64 [R59+0x90], R26 ;  /* 0x0000901a3b007387 */ /* 0x0003e20000100a00 */
[----:B0-----:R-:W-:-:S03]  /*9900*/  IMAD.MOV.U32 R30, RZ, RZ, R62 ;  /* 0x000000ffff1e7224 */ /* 0x001fc600078e003e */
[----:B------:R-:W-:Y:S04]  /*9910*/  SHFL.DOWN PT, R35, R31, 0x8, 0x1f ;  /* 0x09001f001f237f89 */ /* 0x000fe800000e0000 */
[----:B------:R0:W-:Y:S01]  /*9920*/  SHFL.DOWN PT, R33, R30, 0x8, 0x1f ;  /* 0x09001f001e217f89 */ /* 0x0001e200000e0000 */
[----:B-1----:R-:W-:-:S03]  /*9930*/  IMAD.MOV.U32 R26, RZ, RZ, R29 ;  /* 0x000000ffff1a7224 */ /* 0x002fc600078e001d */
[----:B------:R-:W-:Y:S01]  /*9940*/  SHFL.DOWN PT, R38, R12, 0x8, 0x1f ;  /* 0x09001f000c267f89 */ /* 0x000fe200000e0000 */
[----:B---3--:R-:W-:Y:S02]  /*9950*/  IMAD.MOV.U32 R27, RZ, RZ, R28 ;  /* 0x000000ffff1b7224 */ /* 0x008fe400078e001c */
[----:B0-----:R-:W-:Y:S01]  /*9960*/  IMAD.MOV.U32 R30, RZ, RZ, R63 ;  /* 0x000000ffff1e7224 */ /* 0x001fe200078e003f */
[----:B------:R-:W-:Y:S04]  /*9970*/  SHFL.DOWN PT, R28, R42, 0x8, 0x1f ;  /* 0x09001f002a1c7f89 */ /* 0x000fe800000e0000 */
[----:B------:R-:W-:Y:S04]  /*9980*/  STL.64 [R59+0x98], R26 ;  /* 0x0000981a3b007387 */ /* 0x000fe80000100a00 */
[----:B------:R-:W-:Y:S04]  /*9990*/  SHFL.DOWN PT, R26, R40, 0x8, 0x1f ;  /* 0x09001f00281a7f89 */ /* 0x000fe800000e0000 */
[----:B------:R-:W0:Y:S04]  /*99a0*/  SHFL.DOWN PT, R27, R41, 0x8, 0x1f ;  /* 0x09001f00291b7f89 */ /* 0x000e2800000e0000 */
[----:B------:R1:W-:Y:S04]  /*99b0*/  SHFL.DOWN PT, R32, R30, 0x8, 0x1f ;  /* 0x09001f001e207f89 */ /* 0x0003e800000e0000 */
[----:B------:R-:W2:Y:S01]  /*99c0*/  SHFL.DOWN PT, R29, R43, 0x8, 0x1f ;  /* 0x09001f002b1d7f89 */ /* 0x000ea200000e0000 */
[----:B-1----:R-:W-:-:S03]  /*99d0*/  IMAD.MOV.U32 R30, RZ, RZ, R64 ;  /* 0x000000ffff1e7224 */ /* 0x002fc600078e0040 */
[----:B------:R-:W1:Y:S04]  /*99e0*/  SHFL.DOWN PT, R39, R13, 0x8, 0x1f ;  /* 0x09001f000d277f89 */ /* 0x000e6800000e0000 */
[----:B------:R3:W-:Y:S04]  /*99f0*/  SHFL.DOWN PT, R31, R30, 0x8, 0x1f ;  /* 0x09001f001e1f7f89 */ /* 0x0007e800000e0000 */
[----:B------:R-:W-:Y:S01]  /*9a00*/  SHFL.DOWN PT, R56, R10, 0x8, 0x1f ;  /* 0x09001f000a387f89 */ /* 0x000fe200000e0000 */
[----:B---3--:R-:W-:-:S03]  /*9a10*/  IMAD.MOV.U32 R30, RZ, RZ, R65 ;  /* 0x000000ffff1e7224 */ /* 0x008fc600078e0041 */
[----:B0-----:R0:W-:Y:S04]  /*9a20*/  STL.64 [R59+0x68], R26 ;  /* 0x0000681a3b007387 */ /* 0x0011e80000100a00 */
[----:B------:R-:W3:Y:S04]  /*9a30*/  SHFL.DOWN PT, R57, R11, 0x8, 0x1f ;  /* 0x09001f000b397f89 */ /* 0x000ee800000e0000 */
[----:B------:R-:W-:Y:S01]  /*9a40*/  SHFL.DOWN PT, R30, R30, 0x8, 0x1f ;  /* 0x09001f001e1e7f89 */ /* 0x000fe200000e0000 */
[----:B0-----:R-:W-:-:S03]  /*9a50*/  IMAD.MOV.U32 R26, RZ, RZ, R35 ;  /* 0x000000ffff1a7224 */ /* 0x001fc600078e0023 */
[----:B--2---:R-:W-:Y:S01]  /*9a60*/  STL.64 [R59+0x70], R28 ;  /* 0x0000701c3b007387 */ /* 0x004fe20000100a00 */
[----:B------:R-:W-:-:S03]  /*9a70*/  IMAD.MOV.U32 R27, RZ, RZ, R34 ;  /* 0x000000ffff1b7224 */ /* 0x000fc600078e0022 */
[----:B------:R-:W-:Y:S04]  /*9a80*/  SHFL.DOWN PT, R28, R44, 0x8, 0x1f ;  /* 0x09001f002c1c7f89 */ /* 0x000fe800000e0000 */
[----:B------:R0:W-:Y:S04]  /*9a90*/  STL.64 [R59+0xa0], R26 ;  /* 0x0000a01a3b007387 */ /* 0x0001e80000100a00 */
[----:B------:R-:W2:Y:S04]  /*9aa0*/  SHFL.DOWN PT, R29, R45, 0x8, 0x1f ;  /* 0x09001f002d1d7f89 */ /* 0x000ea800000e0000 */
[----:B------:R-:W-:Y:S01]  /*9ab0*/  STL.64 [R59+0x30], R36 ;  /* 0x000030243b007387 */ /* 0x000fe20000100a00 */
[----:B0-----:R-:W-:-:S03]  /*9ac0*/  IMAD.MOV.U32 R26, RZ, RZ, R33 ;  /* 0x000000ffff1a7224 */ /* 0x001fc600078e0021 */
[----:B-1----:R-:W-:Y:S01]  /*9ad0*/  STL.64 [R59+0x38], R38 ;  /* 0x000038263b007387 */ /* 0x002fe20000100a00 */
[----:B------:R-:W-:-:S03]  /*9ae0*/  IMAD.MOV.U32 R27, RZ, RZ, R32 ;  /* 0x000000ffff1b7224 */ /* 0x000fc600078e0020 */
[----:B---3--:R0:W-:Y:S04]  /*9af0*/  STL.64 [R59+0x40], R56 ;  /* 0x000040383b007387 */ /* 0x0081e80000100a00 */
[----:B------:R1:W-:Y:S04]  /*9b00*/  STL.64 [R59+0xa8], R26 ;  /* 0x0000a81a3b007387 */ /* 0x0003e80000100a00 */
[----:B--2---:R-:W-:Y:S01]  /*9b10*/  STL.64 [R59+0x78], R28 ;  /* 0x0000781c3b007387 */ /* 0x004fe20000100a00 */
[----:B0-----:R-:W-:Y:S02]  /*9b20*/  IMAD.MOV.U32 R56, RZ, RZ, R49 ;  /* 0x000000ffff387224 */ /* 0x001fe400078e0031 */
[----:B-1----:R-:W-:-:S02]  /*9b30*/  IMAD.MOV.U32 R26, RZ, RZ, R31 ;  /* 0x000000ffff1a7224 */ /* 0x002fc400078e001f */
[----:B------:R-:W-:Y:S01]  /*9b40*/  IMAD.MOV.U32 R27, RZ, RZ, R30 ;  /* 0x000000ffff1b7224 */ /* 0x000fe200078e001e */
[----:B------:R-:W-:Y:S04]  /*9b50*/  SHFL.DOWN PT, R31, R47, 0x8, 0x1f ;  /* 0x09001f002f1f7f89 */ /* 0x000fe800000e0000 */
[----:B------:R0:W-:Y:S04]  /*9b60*/  STL.64 [R59+0xb0], R26 ;  /* 0x0000b01a3b007387 */ /* 0x0001e80000100a00 */
[----:B------:R-:W1:Y:S01]  /*9b70*/  SHFL.DOWN PT, R30, R46, 0x8, 0x1f ;  /* 0x09001f002e1e7f89 */ /* 0x000e6200000e0000 */
[----:B0-----:R-:W-:-:S02]  /*9b80*/  IMAD.MOV.U32 R26, RZ, RZ, R67 ;  /* 0x000000ffff1a7224 */ /* 0x001fc400078e0043 */
[----:B------:R-:W-:-:S03]  /*9b90*/  IMAD.MOV.U32 R27, RZ, RZ, R66 ;  /* 0x000000ffff1b7224 */ /* 0x000fc600078e0042 */
[----:B------:R0:W2:Y:S04]  /*9ba0*/  SHFL.DOWN PT, R34, R26, 0x8, 0x1f ;  /* 0x09001f001a227f89 */ /* 0x0000a800000e0000 */
[----:B------:R-:W3:Y:S01]  /*9bb0*/  SHFL.DOWN PT, R35, R27, 0x8, 0x1f ;  /* 0x09001f001b237f89 */ /* 0x000ee200000e0000 */
[----:B0-----:R-:W-:-:S03]  /*9bc0*/  IMAD.MOV.U32 R26, RZ, RZ, R68 ;  /* 0x000000ffff1a7224 */ /* 0x001fc600078e0044 */
[----:B------:R-:W-:Y:S04]  /*9bd0*/  SHFL.DOWN PT, R27, R48, 0x8, 0x1f ;  /* 0x09001f00301b7f89 */ /* 0x000fe800000e0000 */
[----:B------:R0:W4:Y:S04]  /*9be0*/  SHFL.DOWN PT, R33, R26, 0x8, 0x1f ;  /* 0x09001f001a217f89 */ /* 0x00012800000e0000 */
[----:B-1----:R-:W-:Y:S01]  /*9bf0*/  STL.64 [R59+0x80], R30 ;  /* 0x0000801e3b007387 */ /* 0x002fe20000100a00 */
[----:B0-----:R-:W-:Y:S02]  /*9c00*/  IMAD.MOV.U32 R26, RZ, RZ, R69 ;  /* 0x000000ffff1a7224 */ /* 0x001fe400078e0045 */
[----:B--2---:R-:W-:-:S03]  /*9c10*/  IMAD.MOV.U32 R29, RZ, RZ, R34 ;  /* 0x000000ffff1d7224 */ /* 0x004fc600078e0022 */
[----:B------:R-:W0:Y:S01]  /*9c20*/  SHFL.DOWN PT, R32, R26, 0x8, 0x1f ;  /* 0x09001f001a207f89 */ /* 0x000e2200000e0000 */
[----:B---3--:R-:W-:-:S03]  /*9c30*/  IMAD.MOV.U32 R28, RZ, RZ, R35 ;  /* 0x000000ffff1c7224 */ /* 0x008fc600078e0023 */
[----:B------:R-:W1:Y:S04]  /*9c40*/  SHFL.DOWN PT, R26, R49, 0x8, 0x1f ;  /* 0x09001f00311a7f89 */ /* 0x000e6800000e0000 */
[----:B------:R4:W-:Y:S02]  /*9c50*/  STL.64 [R59+0xb8], R28 ;  /* 0x0000b81c3b007387 */ /* 0x0009e40000100a00 */
[----:B----4-:R-:W-:Y:S02]  /*9c60*/  IMAD.MOV.U32 R28, RZ, RZ, R33 ;  /* 0x000000ffff1c7224 */ /* 0x010fe400078e0021 */
[----:B0-----:R-:W-:Y:S01]  /*9c70*/  IMAD.MOV.U32 R29, RZ, RZ, R32 ;  /* 0x000000ffff1d7224 */ /* 0x001fe200078e0020 */
[----:B-1----:R0:W-:Y:S04]  /*9c80*/  STL.64 [R59], R26 ;  /* 0x0000001a3b007387 */ /* 0x0021e80000100a00 */
        /* <DEDUP_REMOVED lines=15> */
.L_x_9178:
        /* <DEDUP_REMOVED lines=20> */
.L_x_9086:
[----:B------:R-:W-:Y:S01]  /*9ec0*/  IMAD.MOV.U32 R24, RZ, RZ, R47 ;  /* 0x000000ffff187224 */ /* 0x000fe200078e002f */
[--C-:B------:R-:W-:Y:S01]  /*9ed0*/  PRMT R30, R30, 0x7610, R69.reuse ;  /* 0x000076101e1e7816 */ /* 0x100fe20000000045 */
[----:B------:R-:W-:Y:S01]  /*9ee0*/  IMAD.MOV.U32 R47, RZ, RZ, R46 ;  /* 0x000000ffff2f7224 */ /* 0x000fe200078e002e */
[----:B------:R-:W-:-:S07]  /*9ef0*/  PRMT R69, R69, 0x5410, R69 ;  /* 0x0000541045457816 */ /* 0x000fce0000000045 */
.L_x_9087:
[----:B------:R-:W-:Y:S05]  /*9f00*/  BSYNC.RECONVERGENT B1 ;  /* 0x0000000000017941 */ /* 0x000fea0003800200 */
.L_x_9085:
        /* <DEDUP_REMOVED lines=11> */
.L_x_9089:
[----:B------:R-:W-:Y:S01]  /*9fc0*/  IMAD.MOV.U32 R27, RZ, RZ, R24 ;  /* 0x000000ffff1b7224 */ /* 0x000fe200078e0018 */
[----:B------:R-:W-:Y:S01]  /*9fd0*/  PRMT R31, R31, 0x7610, R30 ;  /* 0x000076101f1f7816 */ /* 0x000fe2000000001e */
[----:B------:R-:W-:Y:S01]  /*9fe0*/  IMAD.MOV.U32 R46, RZ, RZ, R45 ;  /* 0x000000ffff2e7224 */ /* 0x000fe200078e002d */
[----:B------:R-:W-:-:S07]  /*9ff0*/  PRMT R69, R68, 0x7632, R69 ;  /* 0x0000763244457816 */ /* 0x000fce0000000045 */
.L_x_9090:
[----:B------:R-:W-:Y:S05]  /*a000*/  BSYNC.RECONVERGENT B1 ;  /* 0x0000000000017941 */ /* 0x000fea0003800200 */
.L_x_9088:
        /* <DEDUP_REMOVED lines=11> */
.L_x_9092:
[----:B------:R-:W-:Y:S01]  /*a0c0*/  IMAD.MOV.U32 R24, RZ, RZ, R27 ;  /* 0x000000ffff187224 */ /* 0x000fe200078e001b */
[----:B------:R-:W-:Y:S01]  /*a0d0*/  PRMT R31, R31, 0x7632, R31 ;  /* 0x000076321f1f7816 */ /* 0x000fe2000000001f */
[----:B------:R-:W-:Y:S01]  /*a0e0*/  IMAD.MOV.U32 R45, RZ, RZ, R44 ;  /* 0x000000ffff2d7224 */ /* 0x000fe200078e002c */
[----:B------:R-:W-:-:S07]  /*a0f0*/  PRMT R68, R68, 0x5410, R68 ;  /* 0x0000541044447816 */ /* 0x000fce0000000044 */
.L_x_9093:
[----:B------:R-:W-:Y:S05]  /*a100*/  BSYNC.RECONVERGENT B1 ;  /* 0x0000000000017941 */ /* 0x000fea0003800200 */
.L_x_9091:
        /* <DEDUP_REMOVED lines=11> */
.L_x_9095:
[----:B------:R-:W-:Y:S01]  /*a1c0*/  IMAD.MOV.U32 R27, RZ, RZ, R24 ;  /* 0x000000ffff1b7224 */ /* 0x000fe200078e0018 */
[----:B------:R-:W-:Y:S01]  /*a1d0*/  PRMT R32, R31, 0x7610, R32 ;  /* 0x000076101f207816 */ /* 0x000fe20000000020 */
[----:B------:R-:W-:Y:S01]  /*a1e0*/  IMAD.MOV.U32 R44, RZ, RZ, R43 ;  /* 0x000000ffff2c7224 */ /* 0x000fe200078e002b */
[----:B------:R-:W-:-:S07]  /*a1f0*/  PRMT R68, R67, 0x7632, R68 ;  /* 0x0000763243447816 */ /* 0x000fce0000000044 */
.L_x_9096:
[----:B------:R-:W-:Y:S05]  /*a200*/  BSYNC.RECONVERGENT B1 ;  /* 0x0000000000017941 */ /* 0x000fea0003800200 */
.L_x_9094:
        /* <DEDUP_REMOVED lines=11> */
.L_x_9098:
[----:B------:R-:W-:Y:S01]  /*a2c0*/  IMAD.MOV.U32 R24, RZ, RZ, R27 ;  /* 0x000000ffff187224 */ /* 0x000fe200078e001b */
[----:B------:R-:W-:Y:S01]  /*a2d0*/  PRMT R30, R30, 0x5410, R32 ;  /* 0x000054101e1e7816 */ /* 0x000fe20000000020 */
[----:B------:R-:W-:Y:S01]  /*a2e0*/  IMAD.MOV.U32 R43, RZ, RZ, R42 ;  /* 0x000000ffff2b7224 */ /* 0x000fe200078e002a */
[----:B------:R-:W-:-:S07]  /*a2f0*/  PRMT R67, R67, 0x5410, R67 ;  /* 0x0000541043437816 */ /* 0x000fce0000000043 */
.L_x_9099:
[----:B------:R-:W-:Y:S05]  /*a300*/  BSYNC.RECONVERGENT B1 ;  /* 0x0000000000017941 */ /* 0x000fea0003800200 */
.L_x_9097:
        /* <DEDUP_REMOVED lines=11> */
.L_x_9101:
[----:B------:R-:W-:Y:S01]  /*a3c0*/  IMAD.MOV.U32 R27, RZ, RZ, R24 ;  /* 0x000000ffff1b7224 */ /* 0x000fe200078e0018 */
[----:B------:R-:W-:Y:S01]  /*a3d0*/  PRMT R31, R31, 0x7610, R30 ;  /* 0x000076101f1f7816 */ /* 0x000fe2000000001e */
[----:B------:R-:W-:Y:S01]  /*a3e0*/  IMAD.MOV.U32 R42, RZ, RZ, R41 ;  /* 0x000000ffff2a7224 */ /* 0x000fe200078e0029 */
[----:B------:R-:W-:-:S07]  /*a3f0*/  PRMT R67, R66, 0x7632, R67 ;  /* 0x0000763242437816 */ /* 0x000fce0000000043 */
.L_x_9102:
[----:B------:R-:W-:Y:S05]  /*a400*/  BSYNC.RECONVERGENT B1 ;  /* 0x0000000000017941 */ /* 0x000fea0003800200 */
.L_x_9100:
        /* <DEDUP_REMOVED lines=11> */
.L_x_9104:
[----:B------:R-:W-:Y:S01]  /*a4c0*/  IMAD.MOV.U32 R24, RZ, RZ, R27 ;  /* 0x000000ffff187224 */ /* 0x000fe200078e001b */
[----:B------:R-:W-:Y:S01]  /*a4d0*/  PRMT R31, R31, 0x7632, R31 ;  /* 0x000076321f1f7816 */ /* 0x000fe2000000001f */
[----:B------:R-:W-:Y:S01]  /*a4e0*/  IMAD.MOV.U32 R41, RZ, RZ, R40 ;  /* 0x000000ffff297224 */ /* 0x000fe200078e0028 */
[----:B------:R-:W-:-:S07]  /*a4f0*/  PRMT R66, R66, 0x5410, R66 ;  /* 0x0000541042427816 */ /* 0x000fce0000000042 */
.L_x_9105:
[----:B------:R-:W-:Y:S05]  /*a500*/  BSYNC.RECONVERGENT B1 ;  /* 0x0000000000017941 */ /* 0x000fea0003800200 */
.L_x_9103:
        /* <DEDUP_REMOVED lines=11> */
.L_x_9107:
[----:B------:R-:W-:Y:S01]  /*a5c0*/  IMAD.MOV.U32 R27, RZ, RZ, R24 ;  /* 0x000000ffff1b7224 */ /* 0x000fe200078e0018 */
[----:B------:R-:W-:Y:S01]  /*a5d0*/  PRMT R32, R31, 0x7610, R32 ;  /* 0x000076101f207816 */ /* 0x000fe20000000020 */
[----:B------:R-:W-:Y:S01]  /*a5e0*/  IMAD.MOV.U32 R40, RZ, RZ, R3 ;  /* 0x000000ffff287224 */ /* 0x000fe200078e0003 */
[----:B------:R-:W-:-:S07]  /*a5f0*/  PRMT R66, R65, 0x7632, R66 ;  /* 0x0000763241427816 */ /* 0x000fce0000000042 */
.L_x_9108:
[----:B------:R-:W-:Y:S05]  /*a600*/  BSYNC.RECONVERGENT B1 ;  /* 0x0000000000017941 */ /* 0x000fea0003800200 */
.L_x_9106:
        /* <DEDUP_REMOVED lines=11> */
.L_x_9110:
[----:B------:R-:W-:Y:S01]  /*a6c0*/  IMAD.MOV.U32 R24, RZ, RZ, R27 ;  /* 0x000000ffff187224 */ /* 0x000fe200078e001b */
[----:B------:R-:W-:Y:S01]  /*a6d0*/  PRMT R30, R30, 0x5410, R32 ;  /* 0x000054101e1e7816 */ /* 0x000fe20000000020 */
[----:B------:R-:W-:Y:S01]  /*a6e0*/  IMAD.MOV.U32 R3, RZ, RZ, R2 ;  /* 0x000000ffff037224 */ /* 0x000fe200078e0002 */
[----:B------:R-:W-:-:S07]  /*a6f0*/  PRMT R65, R65, 0x5410, R65 ;  /* 0x0000541041417816 */ /* 0x000fce0000000041 */
.L_x_9111:
[----:B------:R-:W-:Y:S05]  /*a700*/  BSYNC.RECONVERGENT B1 ;  /* 0x0000000000017941 */ /* 0x000fea0003800200 */
.L_x_9109:
        /* <DEDUP_REMOVED lines=11> */
.L_x_9113:
[----:B------:R-:W-:Y:S01]  /*a7c0*/  IMAD.MOV.U32 R27, RZ, RZ, R24 ;  /* 0x000000ffff1b7224 */ /* 0x000fe200078e0018 */
[----:B------:R-:W-:Y:S01]  /*a7d0*/  PRMT R31, R31, 0x7610, R30 ;  /* 0x000076101f1f7816 */ /* 0x000fe2000000001e */
[----:B------:R-:W-:Y:S01]  /*a7e0*/  IMAD.MOV.U32 R2, RZ, RZ, R5 ;  /* 0x000000ffff027224 */ /* 0x000fe200078e0005 */
[----:B------:R-:W-:-:S07]  /*a7f0*/  PRMT R65, R64, 0x7632, R65 ;  /* 0x0000763240417816 */ /* 0x000fce0000000041 */
.L_x_9114:
[----:B------:R-:W-:Y:S05]  /*a800*/  BSYNC.RECONVERGENT B1 ;  /* 0x0000000000017941 */ /* 0x000fea0003800200 */
.L_x_9112:
        /* <DEDUP_REMOVED lines=11> */
.L_x_9116:
[----:B------:R-:W-:Y:S01]  /*a8c0*/  IMAD.MOV.U32 R24, RZ, RZ, R27 ;  /* 0x000000ffff187224 */ /* 0x000fe200078e001b */
[----:B------:R-:W-:Y:S01]  /*a8d0*/  PRMT R31, R31, 0x7632, R31 ;  /* 0x000076321f1f7816 */ /* 0x000fe2000000001f */
[----:B------:R-:W-:Y:S01]  /*a8e0*/  IMAD.MOV.U32 R5, RZ, RZ, R4 ;  /* 0x000000ffff057224 */ /* 0x000fe200078e0004 */
[----:B------:R-:W-:-:S07]  /*a8f0*/  PRMT R64, R64, 0x5410, R64 ;  /* 0x0000541040407816 */ /* 0x000fce0000000040 */
.L_x_9117:
[----:B------:R-:W-:Y:S05]  /*a900*/  BSYNC.RECONVERGENT B1 ;  /* 0x0000000000017941 */ /* 0x000fea0003800200 */
.L_x_9115:
        /* <DEDUP_REMOVED lines=11> */
.L_x_9119:
[----:B------:R-:W-:Y:S01]  /*a9c0*/  IMAD.MOV.U32 R27, RZ, RZ, R24 ;  /* 0x000000ffff1b7224 */ /* 0x000fe200078e0018 */
[----:B------:R-:W-:Y:S01]  /*a9d0*/  PRMT R31, R31, 0x5410, R31 ;  /* 0x000054101f1f7816 */ /* 0x000fe2000000001f */
[----:B------:R-:W-:Y:S01]  /*a9e0*/  IMAD.MOV.U32 R4, RZ, RZ, R7 ;  /* 0x000000ffff047224 */ /* 0x000fe200078e0007 */
[----:B------:R-:W-:-:S07]  /*a9f0*/  PRMT R64, R63, 0x7632, R64 ;  /* 0x000076323f407816 */ /* 0x000fce0000000040 */
.L_x_9120:
[----:B------:R-:W-:Y:S05]  /*aa00*/  BSYNC.RECONVERGENT B1 ;  /* 0x0000000000017941 */ /* 0x000fea0003800200 */
.L_x_9118:
        /* <DEDUP_REMOVED lines=11> */
.L_x_9122:
[----:B------:R-:W-:Y:S01]  /*aac0*/  IMAD.MOV.U32 R24, RZ, RZ, R27 ;  /* 0x000000ffff187224 */ /* 0x000fe200078e001b */
[----:B------:R-:W-:Y:S01]  /*aad0*/  PRMT R30, R30, 0x7610, R31 ;  /* 0x000076101e1e7816 */ /* 0x000fe2000000001f */
[----:B------:R-:W-:Y:S01]  /*aae0*/  IMAD.MOV.U32 R7, RZ, RZ, R6 ;  /* 0x000000ffff077224 */ /* 0x000fe200078e0006 */
[----:B------:R-:W-:-:S07]  /*aaf0*/  PRMT R63, R63, 0x5410, R63 ;  /* 0x000054103f3f7816 */ /* 0x000fce000000003f */
.L_x_9123:
[----:B------:R-:W-:Y:S05]  /*ab00*/  BSYNC.RECONVERGENT B1 ;  /* 0x0000000000017941 */ /* 0x000fea0003800200 */
.L_x_9121:
        /* <DEDUP_REMOVED lines=11> */
.L_x_9125:
[----:B------:R-:W-:Y:S01]  /*abc0*/  IMAD.MOV.U32 R27, RZ, RZ, R24 ;  /* 0x000000ffff1b7224 */ /* 0x000fe200078e0018 */
[----:B------:R-:W-:Y:S01]  /*abd0*/  PRMT R31, R30, 0x7632, R31 ;  /* 0x000076321e1f7816 */ /* 0x000fe2000000001f */
[----:B------:R-:W-:Y:S01]  /*abe0*/  IMAD.MOV.U32 R6, RZ, RZ, R9 ;  /* 0x000000ffff067224 */ /* 0x000fe200078e0009 */
[----:B------:R-:W-:-:S07]  /*abf0*/  PRMT R63, R62, 0x7632, R63 ;  /* 0x000076323e3f7816 */ /* 0x000fce000000003f */
.L_x_9126:
[----:B------:R-:W-:Y:S05]  /*ac00*/  BSYNC.RECONVERGENT B1 ;  /* 0x0000000000017941 */ /* 0x000fea0003800200 */
.L_x_9124:
        /* <DEDUP_REMOVED lines=11> */
.L_x_9128:
[----:B------:R-:W-:Y:S01]  /*acc0*/  IMAD.MOV.U32 R24, RZ, RZ, R27 ;  /* 0x000000ffff187224 */ /* 0x000fe200078e001b */
[----:B------:R-:W-:Y:S01]  /*acd0*/  PRMT R30, R30, 0x5410, R31 ;  /* 0x000054101e1e7816 */ /* 0x000fe2000000001f */
[----:B------:R-:W-:Y:S01]  /*ace0*/  IMAD.MOV.U32 R9, RZ, RZ, R8 ;  /* 0x000000ffff097224 */ /* 0x000fe200078e0008 */
[----:B------:R-:W-:-:S07]  /*acf0*/  PRMT R62, R62, 0x5410, R62 ;  /* 0x000054103e3e7816 */ /* 0x000fce000000003e */
.L_x_9129:
[----:B------:R-:W-:Y:S05]  /*ad00*/  BSYNC.RECONVERGENT B1 ;  /* 0x0000000000017941 */ /* 0x000fea0003800200 */
.L_x_9127:
        /* <DEDUP_REMOVED lines=11> */
.L_x_9131:
[----:B------:R-:W-:Y:S01]  /*adc0*/  IMAD.MOV.U32 R27, RZ, RZ, R24 ;  /* 0x000000ffff1b7224 */ /* 0x000fe200078e0018 */
[----:B------:R-:W-:Y:S01]  /*add0*/  PRMT R31, R30, 0x7632, R31 ;  /* 0x000076321e1f7816 */ /* 0x000fe2000000001f */
[----:B------:R-:W-:Y:S01]  /*ade0*/  IMAD.MOV.U32 R8, RZ, RZ, R11 ;  /* 0x000000ffff087224 */ /* 0x000fe200078e000b */
[----:B------:R-:W-:-:S07]  /*adf0*/  PRMT R62, R61, 0x7632, R62 ;  /* 0x000076323d3e7816 */ /* 0x000fce000000003e */
.L_x_9132:
[----:B------:R-:W-:Y:S05]  /*ae00*/  BSYNC.RECONVERGENT B1 ;  /* 0x0000000000017941 */ /* 0x000fea0003800200 */
.L_x_9130:
        /* <DEDUP_REMOVED lines=11> */
.L_x_9134:
[----:B------:R-:W-:Y:S01]  /*aec0*/  IMAD.MOV.U32 R24, RZ, RZ, R27 ;  /* 0x000000ffff187224 */ /* 0x000fe200078e001b */
[----:B------:R-:W-:Y:S01]  /*aed0*/  PRMT R30, R30, 0x5410, R31 ;  /* 0x000054101e1e7816 */ /* 0x000fe2000000001f */
[----:B------:R-:W-:Y:S01]  /*aee0*/  IMAD.MOV.U32 R11, RZ, RZ, R10 ;  /* 0x000000ffff0b7224 */ /* 0x000fe200078e000a */
[----:B------:R-:W-:-:S07]  /*aef0*/  PRMT R61, R61, 0x5410, R61 ;  /* 0x000054103d3d7816 */ /* 0x000fce000000003d */
.L_x_9135:
[----:B------:R-:W-:Y:S05]  /*af00*/  BSYNC.RECONVERGENT B1 ;  /* 0x0000000000017941 */ /* 0x000fea0003800200 */
.L_x_9133:
        /* <DEDUP_REMOVED lines=11> */
.L_x_9137:
[----:B------:R-:W-:Y:S01]  /*afc0*/  IMAD.MOV.U32 R27, RZ, RZ, R24 ;  /* 0x000000ffff1b7224 */ /* 0x000fe200078e0018 */
[----:B------:R-:W-:Y:S01]  /*afd0*/  PRMT R31, R31, 0x7610, R30 ;  /* 0x000076101f1f7816 */ /* 0x000fe2000000001e */
[----:B------:R-:W-:Y:S01]  /*afe0*/  IMAD.MOV.U32 R10, RZ, RZ, R13 ;  /* 0x000000ffff0a7224 */ /* 0x000fe200078e000d */
[----:B------:R-:W-:-:S07]  /*aff0*/  PRMT R61, R60, 0x7632, R61 ;  /* 0x000076323c3d7816 */ /* 0x000fce000000003d */
.L_x_9138:
[----:B------:R-:W-:Y:S05]  /*b000*/  BSYNC.RECONVERGENT B1 ;  /* 0x0000000000017941 */ /* 0x000fea0003800200 */
.L_x_9136:
        /* <DEDUP_REMOVED lines=11> */
.L_x_9140:
[----:B------:R-:W-:Y:S01]  /*b0c0*/  IMAD.MOV.U32 R24, RZ, RZ, R27 ;  /* 0x000000ffff187224 */ /* 0x000fe200078e001b */
[----:B------:R-:W-:Y:S01]  /*b0d0*/  PRMT R31, R31, 0x7632, R31 ;  /* 0x000076321f1f7816 */ /* 0x000fe2000000001f */
[----:B------:R-:W-:Y:S01]  /*b0e0*/  IMAD.MOV.U32 R13, RZ, RZ, R12 ;  /* 0x000000ffff0d7224 */ /* 0x000fe200078e000c */
[----:B------:R-:W-:-:S07]  /*b0f0*/  PRMT R60, R60, 0x5410, R60 ;  /* 0x000054103c3c7816 */ /* 0x000fce000000003c */
.L_x_9141:
[----:B------:R-:W-:Y:S05]  /*b100*/  BSYNC.RECONVERGENT B1 ;  /* 0x0000000000017941 */ /* 0x000fea0003800200 */
.L_x_9139:
        /* <DEDUP_REMOVED lines=11> */
.L_x_9143:
[----:B------:R-:W-:Y:S01]  /*b1c0*/  IMAD.MOV.U32 R27, RZ, RZ, R24 ;  /* 0x000000ffff1b7224 */ /* 0x000fe200078e0018 */
[----:B------:R-:W-:Y:S01]  /*b1d0*/  PRMT R30, R30, 0x5410, R31 ;  /* 0x000054101e1e7816 */ /* 0x000fe2000000001f */
[----:B------:R-:W-:Y:S01]  /*b1e0*/  IMAD.MOV.U32 R12, RZ, RZ, R15 ;  /* 0x000000ffff0c7224 */ /* 0x000fe200078e000f */
[----:B------:R-:W-:-:S07]  /*b1f0*/  PRMT R60, R55, 0x7610, R60 ;  /* 0x00007610373c7816 */ /* 0x000fce000000003c */
.L_x_9144:
[----:B------:R-:W-:Y:S05]  /*b200*/  BSYNC.RECONVERGENT B1 ;  /* 0x0000000000017941 */ /* 0x000fea0003800200 */
.L_x_9142:
        /* <DEDUP_REMOVED lines=11> */
.L_x_9146:
[----:B------:R-:W-:Y:S01]  /*b2c0*/  IMAD.MOV.U32 R24, RZ, RZ, R27 ;  /* 0x000000ffff187224 */ /* 0x000fe200078e001b */
[----:B------:R-:W-:Y:S01]  /*b2d0*/  PRMT R31, R30, 0x7632, R31 ;  /* 0x000076321e1f7816 */ /* 0x000fe2000000001f */
[----:B------:R-:W-:Y:S01]  /*b2e0*/  IMAD.MOV.U32 R15, RZ, RZ, R14 ;  /* 0x000000ffff0f7224 */ /* 0x000fe200078e000e */
[----:B------:R-:W-:-:S07]  /*b2f0*/  PRMT R55, R54, 0x7632, R55 ;  /* 0x0000763236377816 */ /* 0x000fce0000000037 */
.L_x_9147:
[----:B------:R-:W-:Y:S05]  /*b300*/  BSYNC.RECONVERGENT B1 ;  /* 0x0000000000017941 */ /* 0x000fea0003800200 */
.L_x_9145:
        /* <DEDUP_REMOVED lines=11> */
.L_x_9149:
[----:B------:R-:W-:Y:S01]  /*b3c0*/  IMAD.MOV.U32 R27, RZ, RZ, R24 ;  /* 0x000000ffff1b7224 */ /* 0x000fe200078e0018 */
[----:B------:R-:W-:Y:S01]  /*b3d0*/  PRMT R30, R30, 0x5410, R31 ;  /* 0x000054101e1e7816 */ /* 0x000fe2000000001f */
[----:B------:R-:W-:Y:S01]  /*b3e0*/  IMAD.MOV.U32 R14, RZ, RZ, R17 ;  /* 0x000000ffff0e7224 */ /* 0x000fe200078e0011 */
[----:B------:R-:W-:-:S07]  /*b3f0*/  PRMT R54, R54, 0x7610, R55 ;  /* 0x0000761036367816 */ /* 0x000fce0000000037 */
.L_x_9150:
[----:B------:R-:W-:Y:S05]  /*b400*/  BSYNC.RECONVERGENT B1 ;  /* 0x0000000000017941 */ /* 0x000fea0003800200 */
.L_x_9148:
        /* <DEDUP_REMOVED lines=11> */
.L_x_9152:
[----:B------:R-:W-:Y:S01]  /*b4c0*/  IMAD.MOV.U32 R24, RZ, RZ, R27 ;  /* 0x000000ffff187224 */ /* 0x000fe200078e001b */
[----:B------:R-:W-:Y:S01]  /*b4d0*/  PRMT R31, R31, 0x7610, R30 ;  /* 0x000076101f1f7816 */ /* 0x000fe2000000001e */
[----:B------:R-:W-:Y:S01]  /*b4e0*/  IMAD.MOV.U32 R17, RZ, RZ, R16 ;  /* 0x000000ffff117224 */ /* 0x000fe200078e0010 */
[----:B------:R-:W-:-:S07]  /*b4f0*/  PRMT R55, R55, 0x5410, R50 ;  /* 0x0000541037377816 */ /* 0x000fce0000000032 */
.L_x_9153:
[----:B------:R-:W-:Y:S05]  /*b500*/  BSYNC.RECONVERGENT B1 ;  /* 0x0000000000017941 */ /* 0x000fea0003800200 */
.L_x_9151:
        /* <DEDUP_REMOVED lines=11> */
.L_x_9155:
[----:B------:R-:W-:Y:S01]  /*b5c0*/  IMAD.MOV.U32 R27, RZ, RZ, R24 ;  /* 0x000000ffff1b7224 */ /* 0x000fe200078e0018 */
[----:B------:R-:W-:Y:S01]  /*b5d0*/  PRMT R31, R31, 0x7632, R31 ;  /* 0x000076321f1f7816 */ /* 0x000fe2000000001f */
[----:B------:R-:W-:Y:S01]  /*b5e0*/  IMAD.MOV.U32 R16, RZ, RZ, R19 ;  /* 0x000000ffff107224 */ /* 0x000fe200078e0013 */
[----:B------:R-:W-:-:S07]  /*b5f0*/  PRMT R50, R50, 0x7632, R50 ;  /* 0x0000763232327816 */ /* 0x000fce0000000032 */
.L_x_9156:
[----:B------:R-:W-:Y:S05]  /*b600*/  BSYNC.RECONVERGENT B1 ;  /* 0x0000000000017941 */ /* 0x000fea0003800200 */
.L_x_9154:
        /* <DEDUP_REMOVED lines=11> */
.L_x_9158:
[----:B------:R-:W-:Y:S01]  /*b6c0*/  IMAD.MOV.U32 R24, RZ, RZ, R27 ;  /* 0x000000ffff187224 */ /* 0x000fe200078e001b */
[----:B------:R-:W-:Y:S01]  /*b6d0*/  PRMT R32, R31, 0x7610, R32 ;  /* 0x000076101f207816 */ /* 0x000fe20000000020 */
[----:B------:R-:W-:Y:S01]  /*b6e0*/  IMAD.MOV.U32 R19, RZ, RZ, R18 ;  /* 0x000000ffff137224 */ /* 0x000fe200078e0012 */
[----:B------:R-:W-:-:S07]  /*b6f0*/  PRMT R50, R50, 0x5410, R51 ;  /* 0x0000541032327816 */ /* 0x000fce0000000033 */
.L_x_9159:
[----:B------:R-:W-:Y:S05]  /*b700*/  BSYNC.RECONVERGENT B1 ;  /* 0x0000000000017941 */ /* 0x000fea0003800200 */
.L_x_9157:
        /* <DEDUP_REMOVED lines=11> */
.L_x_9161:
[----:B------:R-:W-:Y:S01]  /*b7c0*/  IMAD.MOV.U32 R27, RZ, RZ, R24 ;  /* 0x000000ffff1b7224 */ /* 0x000fe200078e0018 */
[----:B------:R-:W-:Y:S01]  /*b7d0*/  PRMT R30, R30, 0x5410, R32 ;  /* 0x000054101e1e7816 */ /* 0x000fe20000000020 */
[----:B------:R-:W-:Y:S01]  /*b7e0*/  IMAD.MOV.U32 R18, RZ, RZ, R21 ;  /* 0x000000ffff127224 */ /* 0x000fe200078e0015 */
[----:B------:R-:W-:-:S07]  /*b7f0*/  PRMT R51, R51, 0x7632, R51 ;  /* 0x0000763233337816 */ /* 0x000fce0000000033 */
.L_x_9162:
[----:B------:R-:W-:Y:S05]  /*b800*/  BSYNC.RECONVERGENT B1 ;  /* 0x0000000000017941 */ /* 0x000fea0003800200 */
.L_x_9160:
        /* <DEDUP_REMOVED lines=11> */
.L_x_9164:
[----:B------:R-:W-:Y:S01]  /*b8c0*/  IMAD.MOV.U32 R24, RZ, RZ, R27 ;  /* 0x000000ffff187224 */ /* 0x000fe200078e001b */
[----:B------:R-:W-:Y:S01]  /*b8d0*/  PRMT R31, R31, 0x7610, R30 ;  /* 0x000076101f1f7816 */ /* 0x000fe2000000001e */
[----:B------:R-:W-:Y:S01]  /*b8e0*/  IMAD.MOV.U32 R21, RZ, RZ, R20 ;  /* 0x000000ffff157224 */ /* 0x000fe200078e0014 */
[----:B------:R-:W-:-:S07]  /*b8f0*/  PRMT R51, R51, 0x5410, R52 ;  /* 0x0000541033337816 */ /* 0x000fce0000000034 */
.L_x_9165:
[----:B------:R-:W-:Y:S05]  /*b900*/  BSYNC.RECONVERGENT B1 ;  /* 0x0000000000017941 */ /* 0x000fea0003800200 */
.L_x_9163:
        /* <DEDUP_REMOVED lines=11> */
.L_x_9167:
[----:B------:R-:W-:Y:S01]  /*b9c0*/  IMAD.MOV.U32 R27, RZ, RZ, R24 ;  /* 0x000000ffff1b7224 */ /* 0x000fe200078e0018 */
[----:B------:R-:W-:Y:S01]  /*b9d0*/  PRMT R31, R31, 0x7632, R31 ;  /* 0x000076321f1f7816 */ /* 0x000fe2000000001f */
[----:B------:R-:W-:Y:S01]  /*b9e0*/  IMAD.MOV.U32 R20, RZ, RZ, R23 ;  /* 0x000000ffff147224 */ /* 0x000fe200078e0017 */
[----:B------:R-:W-:-:S07]  /*b9f0*/  PRMT R52, R52, 0x7632, R52 ;  /* 0x0000763234347816 */ /* 0x000fce0000000034 */
.L_x_9168:
[----:B------:R-:W-:Y:S05]  /*ba00*/  BSYNC.RECONVERGENT B1 ;  /* 0x0000000000017941 */ /* 0x000fea0003800200 */
.L_x_9166:
        /* <DEDUP_REMOVED lines=11> */
.L_x_9170:
[----:B------:R-:W-:Y:S01]  /*bac0*/  IMAD.MOV.U32 R24, RZ, RZ, R27 ;  /* 0x000000ffff187224 */ /* 0x000fe200078e001b */
[----:B------:R-:W-:Y:S01]  /*bad0*/  PRMT R32, R31, 0x7610, R32 ;  /* 0x000076101f207816 */ /* 0x000fe20000000020 */
[----:B------:R-:W-:Y:S01]  /*bae0*/  IMAD.MOV.U32 R23, RZ, RZ, R22 ;  /* 0x000000ffff177224 */ /* 0x000fe200078e0016 */
[----:B------:R-:W-:-:S07]  /*baf0*/  PRMT R52, R52, 0x5410, R53 ;  /* 0x0000541034347816 */ /* 0x000fce0000000035 */
.L_x_9171:
[----:B------:R-:W-:Y:S05]  /*bb00*/  BSYNC.RECONVERGENT B1 ;  /* 0x0000000000017941 */ /* 0x000fea0003800200 */
.L_x_9169:
        /* <DEDUP_REMOVED lines=11> */
.L_x_9173:
[----:B------:R-:W-:Y:S01]  /*bbc0*/  IMAD.MOV.U32 R27, RZ, RZ, R24 ;  /* 0x000000ffff1b7224 */ /* 0x000fe200078e0018 */
[----:B------:R-:W-:Y:S01]  /*bbd0*/  PRMT R30, R30, 0x5410, R32 ;  /* 0x000054101e1e7816 */ /* 0x000fe20000000020 */
[----:B------:R-:W-:Y:S01]  /*bbe0*/  IMAD.MOV.U32 R22, RZ, RZ, R25 ;  /* 0x000000ffff167224 */ /* 0x000fe200078e0019 */
[----:B------:R-:W-:-:S07]  /*bbf0*/  PRMT R53, R53, 0x7632, R53 ;  /* 0x0000763235357816 */ /* 0x000fce0000000035 */
.L_x_9174:
[----:B------:R-:W-:Y:S05]  /*bc00*/  BSYNC.RECONVERGENT B1 ;  /* 0x0000000000017941 */ /* 0x000fea0003800200 */
.L_x_9172:
        /* <DEDUP_REMOVED lines=11> */
.L_x_9176:
[----:B------:R-:W-:Y:S01]  /*bcc0*/  PRMT R53, R53, 0x5410, R30 ;  /* 0x0000541035357816 */ /* 0x000fe2000000001e */
[----:B------:R-:W-:Y:S01]  /*bcd0*/  IMAD.MOV.U32 R25, RZ, RZ, R28 ;  /* 0x000000ffff197224 */ /* 0x000fe200078e001c */
[C---:B------:R-:W-:Y:S01]  /*bce0*/  PRMT R54, R30.reuse, 0x7632, R54 ;  /* 0x000076321e367816 */ /* 0x040fe20000000036 */
[--C-:B------:R-:W-:Y:S01]  /*bcf0*/  IMAD.MOV.U32 R24, RZ, RZ, R27.reuse ;  /* 0x000000ffff187224 */ /* 0x100fe200078e001b */
[----:B------:R-:W-:Y:S01]  /*bd00*/  PRMT R30, R30, 0x7632, R30 ;  /* 0x000076321e1e7816 */ /* 0x000fe2000000001e */
[----:B------:R-:W-:-:S07]  /*bd10*/  IMAD.MOV.U32 R28, RZ, RZ, R27 ;  /* 0x000000ffff1c7224 */ /* 0x000fce00078e001b */
.L_x_9177:
[----:B------:R-:W-:Y:S05]  /*bd20*/  BSYNC.RECONVERGENT B1 ;  /* 0x0000000000017941 */ /* 0x000fea0003800200 */
.L_x_9175:
[----:B------:R-:W-:Y:S02]  /*bd30*/  VIADD R26, R26, 0x4 ;  /* 0x000000041a1a7836 */ /* 0x000fe40000000000 */
[----:B------:R-:W-:Y:S01]  /*bd40*/  VIADD R59, R59, 0x2 ;  /* 0x000000023b3b7836 */ /* 0x000fe20000000000 */
[----:B------:R-:W-:Y:S06]  /*bd50*/  @P1 BRA `(.L_x_9178) ;  /* 0xffffffe000081947 */ /* 0x000fec000383ffff */
.L_x_9084:
[----:B------:R-:W-:Y:S05]  /*bd60*/  BSYNC.RECONVERGENT B0 ;  /* 0x0000000000007941 */ /* 0x000fea0003800200 */
.L_x_9083:
[----:B------:R-:W-:Y:S01]  /*bd70*/  SHFL.DOWN PT, R32, R16, 0x10, 0x1f ;  /* 0x0a001f0010207f89 */ /* 0x000fe200000e0000 */
[----:B------:R-:W-:Y:S01]  /*bd80*/  ISETP.GE.AND P0, PT, R70, 0x10, PT ;  /* 0x000000104600780c */ /* 0x000fe20003f06270 */
        /* <DEDUP_REMOVED lines=10> */
[----:B-1----:R1:W-:Y:S04]  /*be30*/  STL.64 [R58+0x28], R32 ;  /* 0x000028203a007387 */ /* 0x0023e80000100a00 */
[----:B--2---:R-:W-:Y:S04]  /*be40*/  STL.64 [R58+0x38], R36 ;  /* 0x000038243a007387 */ /* 0x004fe80000100a00 */
[----:B------:R-:W-:Y:S01]  /*be50*/  SHFL.DOWN PT, R28, R20, 0x10, 0x1f ;  /* 0x0a001f00141c7f89 */ /* 0x000fe200000e0000 */
[----:B-1----:R-:W-:-:S03]  /*be60*/  PRMT R32, R54, 0x7610, R53 ;  /* 0x0000761036207816 */ /* 0x002fc60000000035 */
[----:B------:R-:W1:Y:S04]  /*be70*/  SHFL.DOWN PT, R29, R21, 0x10, 0x1f ;  /* 0x0a001f00151d7f89 */ /* 0x000e6800000e0000 */
[----:B------:R2:W-:Y:S04]  /*be80*/  SHFL.DOWN PT, R37, R32, 0x10, 0x1f ;  /* 0x0a001f0020257f89 */ /* 0x0005e800000e0000 */
[----:B---3--:R-:W-:Y:S01]  /*be90*/  STL.64 [R58+0x30], R34 ;  /* 0x000030223a007387 */ /* 0x008fe20000100a00 */
[----:B--2---:R-:W-:-:S03]  /*bea0*/  PRMT R32, R52, 0x7610, R51 ;  /* 0x0000761034207816 */ /* 0x004fc60000000033 */
[----:B----4-:R-:W-:Y:S04]  /*beb0*/  STL.64 [R58+0x20], R30 ;  /* 0x0000201e3a007387 */ /* 0x010fe80000100a00 */
[----:B------:R2:W-:Y:S04]  /*bec0*/  SHFL.DOWN PT, R35, R32, 0x10, 0x1f ;  /* 0x0a001f0020237f89 */ /* 0x0005e800000e0000 */
[----:B0-----:R-:W-:Y:S01]  /*bed0*/  STL.64 [R58+0x10], R26 ;  /* 0x0000101a3a007387 */ /* 0x001fe20000100a00 */
[----:B--2---:R-:W-:-:S03]  /*bee0*/  PRMT R32, R51, 0x7610, R50 ;  /* 0x0000761033207816 */ /* 0x004fc60000000032 */
[----:B------:R-:W-:Y:S01]  /*bef0*/  SHFL.DOWN PT, R26, R10, 0x10, 0x1f ;  /* 0x0a001f000a1a7f89 */ /* 0x000fe200000e0000 */
[----:B------:R-:W-:-:S03]  /*bf00*/  PRMT R31, R53, 0x7610, R52 ;  /* 0x00007610351f7816 */ /* 0x000fc60000000034 */
[----:B------:R-:W0:Y:S04]  /*bf10*/  SHFL.DOWN PT, R27, R11, 0x10, 0x1f ;  /* 0x0a001f000b1b7f89 */ /* 0x000e2800000e0000 */
[----:B------:R2:W-:Y:S04]  /*bf20*/  SHFL.DOWN PT, R34, R32, 0x10, 0x1f ;  /* 0x0a001f0020227f89 */ /* 0x0005e800000e0000 */
[----:B------:R-:W-:Y:S01]  /*bf30*/  SHFL.DOWN PT, R36, R31, 0x10, 0x1f ;  /* 0x0a001f001f247f89 */ /* 0x000fe200000e0000 */
[----:B--2---:R-:W-:-:S03]  /*bf40*/  PRMT R32, R50, 0x7610, R55 ;  /* 0x0000761032207816 */ /* 0x004fc60000000037 */
[----:B-1----:R-:W-:Y:S04]  /*bf50*/  STL.64 [R58+0x18], R28 ;  /* 0x0000181c3a007387 */ /* 0x002fe80000100a00 */
[----:B------:R1:W-:Y:S04]  /*bf60*/  SHFL.DOWN PT, R33, R32, 0x10, 0x1f ;  /* 0x0a001f0020217f89 */ /* 0x0003e800000e0000 */
[----:B------:R-:W-:Y:S01]  /*bf70*/  SHFL.DOWN PT, R28, R8, 0x10, 0x1f ;  /* 0x0a001f00081c7f89 */ /* 0x000fe200000e0000 */
[----:B-1----:R-:W-:-:S03]  /*bf80*/  PRMT R32, R54, 0x5432, R55 ;  /* 0x0000543236207816 */ /* 0x002fc60000000037 */
[----:B------:R-:W1:Y:S04]  /*bf90*/  SHFL.DOWN PT, R29, R9, 0x10, 0x1f ;  /* 0x0a001f00091d7f89 */ /* 0x000e6800000e0000 */
[----:B------:R-:W-:Y:S04]  /*bfa0*/  SHFL.DOWN PT, R30, R6, 0x10, 0x1f ;  /* 0x0a001f00061e7f89 */ /* 0x000fe800000e0000 */
[----:B------:R-:W-:Y:S04]  /*bfb0*/  SHFL.DOWN PT, R32, R32, 0x10, 0x1f ;  /* 0x0a001f0020207f89 */ /* 0x000fe800000e0000 */
[----:B------:R-:W2:Y:S04]  /*bfc0*/  SHFL.DOWN PT, R31, R7, 0x10, 0x1f ;  /* 0x0a001f00071f7f89 */ /* 0x000ea800000e0000 */
[----:B0-----:R0:W-:Y:S04]  /*bfd0*/  STL.64 [R58+0x40], R26 ;  /* 0x0000401a3a007387 */ /* 0x0011e80000100a00 */
[----:B------:R-:W-:Y:S04]  /*bfe0*/  SHFL.DOWN PT, R38, R24, 0x10, 0x1f ;  /* 0x0a001f0018267f89 */ /* 0x000fe800000e0000 */
[----:B-1----:R-:W-:Y:S01]  /*bff0*/  STL.64 [R58+0x48], R28 ;  /* 0x0000481c3a007387 */ /* 0x002fe20000100a00 */
[----:B0-----:R-:W-:-:S03]  /*c000*/  IMAD.MOV.U32 R26, RZ, RZ, R37 ;  /* 0x000000ffff1a7224 */ /* 0x001fc600078e0025 */
[----:B------:R-:W-:Y:S01]  /*c010*/  SHFL.DOWN PT, R28, R2, 0x10, 0x1f ;  /* 0x0a001f00021c7f89 */ /* 0x000fe200000e0000 */
[----:B------:R-:W-:-:S03]  /*c020*/  IMAD.MOV.U32 R27, RZ, RZ, R36 ;  /* 0x000000ffff1b7224 */ /* 0x000fc600078e0024 */
[----:B------:R-:W0:Y:S04]  /*c030*/  SHFL.DOWN PT, R29, R3, 0x10, 0x1f ;  /* 0x0a001f00031d7f89 */ /* 0x000e2800000e0000 */
[----:B------:R1:W-:Y:S04]  /*c040*/  STL.64 [R58+0x88], R26 ;  /* 0x0000881a3a007387 */ /* 0x0003e80000100a00 */
[----:B--2---:R2:W-:Y:S04]  /*c050*/  STL.64 [R58+0x50], R30 ;  /* 0x0000501e3a007387 */ /* 0x0045e80000100a00 */
[----:B------:R-:W-:Y:S01]  /*c060*/  SHFL.DOWN PT, R30, R40, 0x10, 0x1f ;  /* 0x0a001f00281e7f89 */ /* 0x000fe200000e0000 */
[----:B-1----:R-:W-:-:S03]  /*c070*/  IMAD.MOV.U32 R26, RZ, RZ, R35 ;  /* 0x000000ffff1a7224 */ /* 0x002fc600078e0023 */
[----:B------:R-:W-:Y:S01]  /*c080*/  SHFL.DOWN PT, R39, R25, 0x10, 0x1f ;  /* 0x0a001f0019277f89 */ /* 0x000fe200000e0000 */
[----:B------:R-:W-:Y:S02]  /*c090*/  IMAD.MOV.U32 R27, RZ, RZ, R34 ;  /* 0x000000ffff1b7224 */ /* 0x000fe400078e0022 */
[----:B--2---:R-:W-:Y:S01]  /*c0a0*/  IMAD.MOV.U32 R31, RZ, RZ, R61 ;  /* 0x000000ffff1f7224 */ /* 0x004fe200078e003d */
[----:B------:R-:W1:Y:S02]  /*c0b0*/  S2R R49, SR_TID.X ;  /* 0x0000000000317919 */ /* 0x000e640000002100 */
[----:B------:R2:W-:Y:S04]  /*c0c0*/  STL.64 [R58+0x90], R26 ;  /* 0x0000901a3a007387 */ /* 0x0005e80000100a00 */
[----:B------:R-:W-:Y:S04]  /*c0d0*/  SHFL.DOWN PT, R36, R31, 0x10, 0x1f ;  /* 0x0a001f001f247f89 */ /* 0x000fe800000e0000 */
[----:B------:R-:W3:Y:S01]  /*c0e0*/  SHFL.DOWN PT, R31, R41, 0x10, 0x1f ;  /* 0x0a001f00291f7f89 */ /* 0x000ee200000e0000 */
[----:B--2---:R-:W-:-:S03]  /*c0f0*/  IMAD.MOV.U32 R27, RZ, RZ, R32 ;  /* 0x000000ffff1b7224 */ /* 0x004fc600078e0020 */
[----:B0-----:R0:W-:Y:S01]  /*c100*/  STL.64 [R58+0x60], R28 ;  /* 0x0000601c3a007387 */ /* 0x0011e20000100a00 */
[----:B------:R-:W-:Y:S02]  /*c110*/  IMAD.MOV.U32 R26, RZ, RZ, R33 ;  /* 0x000000ffff1a7224 */ /* 0x000fe400078e0021 */
[----:B------:R-:W-:Y:S01]  /*c120*/  IMAD.MOV.U32 R32, RZ, RZ, R60 ;  /* 0x000000ffff207224 */ /* 0x000fe200078e003c */
[----:B------:R-:W-:Y:S04]  /*c130*/  SHFL.DOWN PT, R29, R48, 0x10, 0x1f ;  /* 0x0a001f00301d7f89 */ /* 0x000fe800000e0000 */
[----:B------:R-:W-:Y:S04]  /*c140*/  STL.64 [R58+0x98], R26 ;  /* 0x0000981a3a007387 */ /* 0x000fe80000100a00 */
[----:B------:R2:W-:Y:S01]  /*c150*/  SHFL.DOWN PT, R37, R32, 0x10, 0x1f ;  /* 0x0a001f0020257f89 */ /* 0x0005e200000e0000 */
[----:B0-----:R-:W-:-:S03]  /*c160*/  IMAD.MOV.U32 R28, RZ, RZ, R66 ;  /* 0x000000ffff1c7224 */ /* 0x001fc600078e0042 */
[----:B------:R-:W-:Y:S04]  /*c170*/  SHFL.DOWN PT, R26, R4, 0x10, 0x1f ;  /* 0x0a001f00041a7f89 */ /* 0x000fe800000e0000 */
[----:B------:R-:W0:Y:S01]  /*c180*/  SHFL.DOWN PT, R27, R5, 0x10, 0x1f ;  /* 0x0a001f00051b7f89 */ /* 0x000e2200000e0000 */
[----:B--2---:R-:W-:-:S03]  /*c190*/  IMAD.MOV.U32 R32, RZ, RZ, R62 ;  /* 0x000000ffff207224 */ /* 0x004fc600078e003e */
[----:B---3--:R-:W-:Y:S04]  /*c1a0*/  STL.64 [R58+0x68], R30 ;  /* 0x0000681e3a007387 */ /* 0x008fe80000100a00 */
[----:B------:R2:W-:Y:S04]  /*c1b0*/  SHFL.DOWN PT, R35, R32, 0x10, 0x1f ;  /* 0x0a001f0020237f89 */ /* 0x0005e800000e0000 */
[----:B------:R-:W-:Y:S01]  /*c1c0*/  SHFL.DOWN PT, R30, R44, 0x10, 0x1f ;  /* 0x0a001f002c1e7f89 */ /* 0x000fe200000e0000 */
[----:B--2---:R-:W-:-:S03]  /*c1d0*/  IMAD.MOV.U32 R32, RZ, RZ, R63 ;  /* 0x000000ffff207224 */ /* 0x004fc600078e003f */
[----:B------:R-:W2:Y:S04]  /*c1e0*/  SHFL.DOWN PT, R31, R45, 0x10, 0x1f ;  /* 0x0a001f002d1f7f89 */ /* 0x000ea800000e0000 */
[----:B------:R3:W-:Y:S04]  /*c1f0*/  SHFL.DOWN PT, R34, R32, 0x10, 0x1f ;  /* 0x0a001f0020227f89 */ /* 0x0007e800000e0000 */
[----:B0-----:R0:W-:Y:S01]  /*c200*/  STL.64 [R58+0x58], R26 ;  /* 0x0000581a3a007387 */ /* 0x0011e20000100a00 */
[----:B---3--:R-:W-:-:S03]  /*c210*/  IMAD.MOV.U32 R32, RZ, RZ, R64 ;  /* 0x000000ffff207224 */ /* 0x008fc600078e0040 */
[----:B------:R-:W-:Y:S04]  /*c220*/  STL.64 [R58+0x8], R38 ;  /* 0x000008263a007387 */ /* 0x000fe80000100a00 */
[----:B------:R3:W-:Y:S01]  /*c230*/  SHFL.DOWN PT, R33, R32, 0x10, 0x1f ;  /* 0x0a001f0020217f89 */ /* 0x0007e200000e0000 */
[----:B0-----:R-:W-:-:S03]  /*c240*/  IMAD.MOV.U32 R26, RZ, RZ, R37 ;  /* 0x000000ffff1a7224 */ /* 0x001fc600078e0025 */
[----:B------:R0:W4:Y:S01]  /*c250*/  SHFL.DOWN PT, R37, R28, 0x10, 0x1f ;  /* 0x0a001f001c257f89 */ /* 0x00012200000e0000 */
[----:B------:R-:W-:Y:S02]  /*c260*/  IMAD.MOV.U32 R27, RZ, RZ, R36 ;  /* 0x000000ffff1b7224 */ /* 0x000fe400078e0024 */
[----:B---3--:R-:W-:Y:S01]  /*c270*/  IMAD.MOV.U32 R32, RZ, RZ, R65 ;  /* 0x000000ffff207224 */ /* 0x008fe200078e0041 */
[----:B--2---:R-:W-:Y:S01]  /*c280*/  STL.64 [R58+0x78], R30 ;  /* 0x0000781e3a007387 */ /* 0x004fe20000100a00 */
[----:B0-----:R-:W-:-:S04]  /*c290*/  IMAD.MOV.U32 R28, RZ, RZ, R67 ;  /* 0x000000ffff1c7224 */ /* 0x001fc800078e0043 */
[----:B------:R-:W-:Y:S04]  /*c2a0*/  SHFL.DOWN PT, R32, R32, 0x10, 0x1f ;  /* 0x0a001f0020207f89 */ /* 0x000fe800000e0000 */
[----:B------:R0:W2:Y:S04]  /*c2b0*/  SHFL.DOWN PT, R36, R28, 0x10, 0x1f ;  /* 0x0a001f001c247f89 */ /* 0x0000a800000e0000 */
[----:B------:R3:W-:Y:S01]  /*c2c0*/  STL.64 [R58+0xa0], R26 ;  /* 0x0000a01a3a007387 */ /* 0x0007e20000100a00 */
[----:B0-----:R-:W-:Y:S02]  /*c2d0*/  IMAD.MOV.U32 R28, RZ, RZ, R68 ;  /* 0x000000ffff1c7224 */ /* 0x001fe400078e0044 */
[----:B----4-:R-:W-:-:S02]  /*c2e0*/  IMAD.MOV.U32 R30, RZ, RZ, R37 ;  /* 0x000000ffff1e7224 */ /* 0x010fc400078e0025 */
[----:B---3--:R-:W-:Y:S02]  /*c2f0*/  IMAD.MOV.U32 R26, RZ, RZ, R35 ;  /* 0x000000ffff1a7224 */ /* 0x008fe400078e0023 */
[----:B------:R0:W3:Y:S01]  /*c300*/  SHFL.DOWN PT, R35, R28, 0x10, 0x1f ;  /* 0x0a001f001c237f89 */ /* 0x0000e200000e0000 */
[----:B------:R-:W-:-:S05]  /*c310*/  IMAD.MOV.U32 R27, RZ, RZ, R34 ;  /* 0x000000ffff1b7224 */ /* 0x000fca00078e0022 */
[----:B------:R4:W-:Y:S01]  /*c320*/  STL.64 [R58+0xa8], R26 ;  /* 0x0000a81a3a007387 */ /* 0x0009e20000100a00 */
[----:B--2---:R-:W-:Y:S02]  /*c330*/  IMAD.MOV.U32 R31, RZ, RZ, R36 ;  /* 0x000000ffff1f7224 */ /* 0x004fe400078e0024 */
[----:B0-----:R-:W-:-:S03]  /*c340*/  IMAD.MOV.U32 R28, RZ, RZ, R69 ;  /* 0x000000ffff1c7224 */ /* 0x001fc600078e0045 */
[----:B------:R3:W-:Y:S04]  /*c350*/  STL.64 [R58+0xb8], R30 ;  /* 0x0000b81e3a007387 */ /* 0x0007e80000100a00 */
[----:B------:R-:W0:Y:S01]  /*c360*/  SHFL.DOWN PT, R34, R28, 0x10, 0x1f ;  /* 0x0a001f001c227f89 */ /* 0x000e2200000e0000 */
[----:B----4-:R-:W-:Y:S02]  /*c370*/  IMAD.MOV.U32 R26, RZ, RZ, R33 ;  /* 0x000000ffff1a7224 */ /* 0x010fe400078e0021 */
[----:B------:R-:W-:Y:S01]  /*c380*/  IMAD.MOV.U32 R27, RZ, RZ, R32 ;  /* 0x000000ffff1b7224 */ /* 0x000fe200078e0020 */
[----:B------:R-:W-:Y:S01]  /*c390*/  SHFL.DOWN PT, R33, R47, 0x10, 0x1f ;  /* 0x0a001f002f217f89 */ /* 0x000fe200000e0000 */
[----:B---3--:R-:W-:-:S03]  /*c3a0*/  IMAD.MOV.U32 R30, RZ, RZ, R35 ;  /* 0x000000ffff1e7224 */ /* 0x008fc600078e0023 */
[----:B------:R-:W2:Y:S04]  /*c3b0*/  SHFL.DOWN PT, R32, R46, 0x10, 0x1f ;  /* 0x0a001f002e207f89 */ /* 0x000ea800000e0000 */
[----:B------:R-:W3:Y:S04]  /*c3c0*/  SHFL.DOWN PT, R28, R56, 0x10, 0x1f ;  /* 0x0a001f00381c7f89 */ /* 0x000ee800000e0000 */
[----:B------:R-:W-:Y:S04]  /*c3d0*/  STL.64 [R58+0xb0], R26 ;  /* 0x0000b01a3a007387 */ /* 0x000fe80000100a00 */
[----:B------:R-:W-:Y:S01]  /*c3e0*/  SHFL.DOWN PT, R26, R42, 0x10, 0x1f ;  /* 0x0a001f002a1a7f89 */ /* 0x000fe200000e0000 */
[----:B0-----:R-:W-:-:S03]  /*c3f0*/  IMAD.MOV.U32 R31, RZ, RZ, R34 ;  /* 0x000000ffff1f7224 */ /* 0x001fc600078e0022 */
[----:B------:R-:W0:Y:S04]  /*c400*/  SHFL.DOWN PT, R27, R43, 0x10, 0x1f ;  /* 0x0a001f002b1b7f89 */ /* 0x000e2800000e0000 */
[----:B------:R-:W-:Y:S04]  /*c410*/  STL.64 [R58+0xc0], R30 ;  /* 0x0000c01e3a007387 */ /* 0x000fe80000100a00 */
[----:B--2---:R-:W-:Y:S04]  /*c420*/  STL.64 [R58+0x80], R32 ;  /* 0x000080203a007387 */ /* 0x004fe80000100a00 */
[----:B---3--:R-:W-:Y:S04]  /*c430*/  STL.64 [R58], R28 ;  /* 0x0000001c3a007387 */ /* 0x008fe80000100a00 */
[----:B0-----:R0:W-:Y:S02]  /*c440*/  STL.64 [R58+0x70], R26 ;  /* 0x0000701a3a007387 */ /* 0x0011e40000100a00 */
[----:B0-----:R-:W-:Y:S01]  /*c450*/  @P0 IMAD.MOV.U32 R26, RZ, RZ, R56 ;  /* 0x000000ffff1a0224 */ /* 0x001fe200078e0038 */
[----:B-1----:R-:W-:Y:S06]  /*c460*/  @P0 BRA `(.L_x_9180) ;  /* 0x0000002000e80947 */ /* 0x002fec0003800000 */
[----:B------:R-:W-:Y:S01]  /*c470*/  FSETP.GT.FTZ.AND P0, PT, R56, R28, PT ;  /* 0x0000001c3800720b */ /* 0x000fe20003f14000 */
        /* <DEDUP_REMOVED lines=12> */
.L_x_9274:
        /* <DEDUP_REMOVED lines=20> */
.L_x_9182:
[----:B------:R-:W-:Y:S01]  /*c680*/  IMAD.MOV.U32 R24, RZ, RZ, R47 ;  /* 0x000000ffff187224 */ /* 0x000fe200078e002f */
[--C-:B------:R-:W-:Y:S01]  /*c690*/  PRMT R31, R31, 0x7610, R69.reuse ;  /* 0x000076101f1f7816 */ /* 0x100fe20000000045 */
[----:B------:R-:W-:Y:S01]  /*c6a0*/  IMAD.MOV.U32 R47, RZ, RZ, R46 ;  /* 0x000000ffff2f7224 */ /* 0x000fe200078e002e */
[----:B------:R-:W-:-:S07]  /*c6b0*/  PRMT R69, R69, 0x5410, R69 ;  /* 0x0000541045457816 */ /* 0x000fce0000000045 */
.L_x_9183:
[----:B------:R-:W-:Y:S05]  /*c6c0*/  BSYNC.RECONVERGENT B1 ;  /* 0x0000000000017941 */ /* 0x000fea0003800200 */
.L_x_9181:
        /* <DEDUP_REMOVED lines=11> */
.L_x_9185:
[----:B------:R-:W-:Y:S01]  /*c780*/  IMAD.MOV.U32 R28, RZ, RZ, R24 ;  /* 0x000000ffff1c7224 */ /* 0x000fe200078e0018 */
[----:B------:R-:W-:Y:S01]  /*c790*/  PRMT R32, R32, 0x7610, R31 ;  /* 0x0000761020207816 */ /* 0x000fe2000000001f */
[----:B------:R-:W-:Y:S01]  /*c7a0*/  IMAD.MOV.U32 R46, RZ, RZ, R45 ;  /* 0x000000ffff2e7224 */ /* 0x000fe200078e002d */
[----:B------:R-:W-:-:S07]  /*c7b0*/  PRMT R69, R68, 0x7632, R69 ;  /* 0x0000763244457816 */ /* 0x000fce0000000045 */
.L_x_9186:
[----:B------:R-:W-:Y:S05]  /*c7c0*/  BSYNC.RECONVERGENT B1 ;  /* 0x0000000000017941 */ /* 0x000fea0003800200 */
.L_x_9184:
        /* <DEDUP_REMOVED lines=11> */
.L_x_9188:
[----:B------:R-:W-:Y:S01]  /*c880*/  IMAD.MOV.U32 R24, RZ, RZ, R28 ;  /* 0x000000ffff187224 */ /* 0x000fe200078e001c */
[----:B------:R-:W-:Y:S01]  /*c890*/  PRMT R32, R32, 0x7632, R32 ;  /* 0x0000763220207816 */ /* 0x000fe20000000020 */
[----:B------:R-:W-:Y:S01]  /*c8a0*/  IMAD.MOV.U32 R45, RZ, RZ, R44 ;  /* 0x000000ffff2d7224 */ /* 0x000fe200078e002c */
[----:B------:R-:W-:-:S07]  /*c8b0*/  PRMT R68, R68, 0x5410, R68 ;  /* 0x0000541044447816 */ /* 0x000fce0000000044 */
.L_x_9189:
[----:B------:R-:W-:Y:S05]  /*c8c0*/  BSYNC.RECONVERGENT B1 ;  /* 0x0000000000017941 */ /* 0x000fea0003800200 */
.L_x_9187:
        /* <DEDUP_REMOVED lines=11> */
.L_x_9191:
[----:B------:R-:W-:Y:S01]  /*c980*/  IMAD.MOV.U32 R28, RZ, RZ, R24 ;  /* 0x000000ffff1c7224 */ /* 0x000fe200078e0018 */
[----:B------:R-:W-:Y:S01]  /*c990*/  PRMT R33, R32, 0x7610, R33 ;  /* 0x0000761020217816 */ /* 0x000fe20000000021 */
[----:B------:R-:W-:Y:S01]  /*c9a0*/  IMAD.MOV.U32 R44, RZ, RZ, R43 ;  /* 0x000000ffff2c7224 */ /* 0x000fe200078e002b */
[----:B------:R-:W-:-:S07]  /*c9b0*/  PRMT R68, R67, 0x7632, R68 ;  /* 0x0000763243447816 */ /* 0x000fce0000000044 */
.L_x_9192:
[----:B------:R-:W-:Y:S05]  /*c9c0*/  BSYNC.RECONVERGENT B1 ;  /* 0x0000000000017941 */ /* 0x000fea0003800200 */
.L_x_9190:
        /* <DEDUP_REMOVED lines=11> */
.L_x_9194:
[----:B------:R-:W-:Y:S01]  /*ca80*/  IMAD.MOV.U32 R24, RZ, RZ, R28 ;  /* 0x000000ffff187224 */ /* 0x000fe200078e001c */
[----:B------:R-:W-:Y:S01]  /*ca90*/  PRMT R31, R31, 0x5410, R33 ;  /* 0x000054101f1f7816 */ /* 0x000fe20000000021 */
[----:B------:R-:W-:Y:S01]  /*caa0*/  IMAD.MOV.U32 R43, RZ, RZ, R42 ;  /* 0x000000ffff2b7224 */ /* 0x000fe200078e002a */
[----:B------:R-:W-:-:S07]  /*cab0*/  PRMT R67, R67, 0x5410, R67 ;  /* 0x0000541043437816 */ /* 0x000fce0000000043 */
.L_x_9195:
[----:B------:R-:W-:Y:S05]  /*cac0*/  BSYNC.RECONVERGENT B1 ;  /* 0x0000000000017941 */ /* 0x000fea0003800200 */
.L_x_9193:
        /* <DEDUP_REMOVED lines=11> */
.L_x_9197:
[----:B------:R-:W-:Y:S01]  /*cb80*/  IMAD.MOV.U32 R28, RZ, RZ, R24 ;  /* 0x000000ffff1c7224 */ /* 0x000fe200078e0018 */
[----:B------:R-:W-:Y:S01]  /*cb90*/  PRMT R32, R32, 0x7610, R31 ;  /* 0x0000761020207816 */ /* 0x000fe2000000001f */
[----:B------:R-:W-:Y:S01]  /*cba0*/  IMAD.MOV.U32 R42, RZ, RZ, R41 ;  /* 0x000000ffff2a7224 */ /* 0x000fe200078e0029 */
[----:B------:R-:W-:-:S07]  /*cbb0*/  PRMT R67, R66, 0x7632, R67 ;  /* 0x0000763242437816 */ /* 0x000fce0000000043 */
.L_x_9198:
[----:B------:R-:W-:Y:S05]  /*cbc0*/  BSYNC.RECONVERGENT B1 ;  /* 0x0000000000017941 */ /* 0x000fea0003800200 */
.L_x_9196:
        /* <DEDUP_REMOVED lines=11> */
.L_x_9200:
[----:B------:R-:W-:Y:S01]  /*cc80*/  IMAD.MOV.U32 R24, RZ, RZ, R28 ;  /* 0x000000ffff187224 */ /* 0x000fe200078e001c */
[----:B------:R-:W-:Y:S01]  /*cc90*/  PRMT R32, R32, 0x7632, R32 ;  /* 0x0000763220207816 */ /* 0x000fe20000000020 */
[----:B------:R-:W-:Y:S01]  /*cca0*/  IMAD.MOV.U32 R41, RZ, RZ, R40 ;  /* 0x000000ffff297224 */ /* 0x000fe200078e0028 */
[----:B------:R-:W-:-:S07]  /*ccb0*/  PRMT R66, R66, 0x5410, R66 ;  /* 0x0000541042427816 */ /* 0x000fce0000000042 */
.L_x_9201:
[----:B------:R-:W-:Y:S05]  /*ccc0*/  BSYNC.RECONVERGENT B1 ;  /* 0x0000000000017941 */ /* 0x000fea0003800200 */
.L_x_9199:
        /* <DEDUP_REMOVED lines=11> */
.L_x_9203:
[----:B------:R-:W-:Y:S01]  /*cd80*/  IMAD.MOV.U32 R28, RZ, RZ, R24 ;  /* 0x000000ffff1c7224 */ /* 0x000fe200078e0018 */
[----:B------:R-:W-:Y:S01]  /*cd90*/  PRMT R32, R32, 0x5410, R32 ;  /* 0x0000541020207816 */ /* 0x000fe20000000020 */
[----:B------:R-:W-:Y:S01]  /*cda0*/  IMAD.MOV.U32 R40, RZ, RZ, R3 ;  /* 0x000000ffff287224 */ /* 0x000fe200078e0003 */
[----:B------:R-:W-:-:S07]  /*cdb0*/  PRMT R66, R65, 0x7632, R66 ;  /* 0x0000763241427816 */ /* 0x000fce0000000042 */
.L_x_9204:
[----:B------:R-:W-:Y:S05]  /*cdc0*/  BSYNC.RECONVERGENT B1 ;  /* 0x0000000000017941 */ /* 0x000fea0003800200 */
.L_x_9202:
        /* <DEDUP_REMOVED lines=11> */
.L_x_9206:
[----:B------:R-:W-:Y:S01]  /*ce80*/  IMAD.MOV.U32 R24, RZ, RZ, R28 ;  /* 0x000000ffff187224 */ /* 0x000fe200078e001c */
[----:B------:R-:W-:Y:S01]  /*ce90*/  PRMT R31, R31, 0x7610, R32 ;  /* 0x000076101f1f7816 */ /* 0x000fe20000000020 */
[----:B------:R-:W-:Y:S01]  /*cea0*/  IMAD.MOV.U32 R3, RZ, RZ, R2 ;  /* 0x000000ffff037224 */ /* 0x000fe200078e0002 */
[----:B------:R-:W-:-:S07]  /*ceb0*/  PRMT R65, R65, 0x5410, R65 ;  /* 0x0000541041417816 */ /* 0x000fce0000000041 */
.L_x_9207:
[----:B------:R-:W-:Y:S05]  /*cec0*/  BSYNC.RECONVERGENT B1 ;  /* 0x0000000000017941 */ /* 0x000fea0003800200 */
.L_x_9205:
        /* <DEDUP_REMOVED lines=11> */
.L_x_9209:
[----:B------:R-:W-:Y:S01]  /*cf80*/  IMAD.MOV.U32 R28, RZ, RZ, R24 ;  /* 0x000000ffff1c7224 */ /* 0x000fe200078e0018 */
[----:B------:R-:W-:Y:S01]  /*cf90*/  PRMT R32, R31, 0x7632, R32 ;  /* 0x000076321f207816 */ /* 0x000fe20000000020 */
[----:B------:R-:W-:Y:S01]  /*cfa0*/  IMAD.MOV.U32 R2, RZ, RZ, R5 ;  /* 0x000000ffff027224 */ /* 0x000fe200078e0005 */
[----:B------:R-:W-:-:S07]  /*cfb0*/  PRMT R65, R64, 0x7632, R65 ;  /* 0x0000763240417816 */ /* 0x000fce0000000041 */
.L_x_9210:
[----:B------:R-:W-:Y:S05]  /*cfc0*/  BSYNC.RECONVERGENT B1 ;  /* 0x0000000000017941 */ /* 0x000fea0003800200 */
.L_x_9208:
        /* <DEDUP_REMOVED lines=11> */
.L_x_9212:
[----:B------:R-:W-:Y:S01]  /*d080*/  IMAD.MOV.U32 R24, RZ, RZ, R28 ;  /* 0x000000ffff187224 */ /* 0x000fe200078e001c */
[----:B------:R-:W-:Y:S01]  /*d090*/  PRMT R31, R31, 0x5410, R32 ;  /* 0x000054101f1f7816 */ /* 0x000fe20000000020 */
[----:B------:R-:W-:Y:S01]  /*d0a0*/  IMAD.MOV.U32 R5, RZ, RZ, R4 ;  /* 0x000000ffff057224 */ /* 0x000fe200078e0004 */
[----:B------:R-:W-:-:S07]  /*d0b0*/  PRMT R64, R64, 0x5410, R64 ;  /* 0x0000541040407816 */ /* 0x000fce0000000040 */
.L_x_9213:
[----:B------:R-:W-:Y:S05]  /*d0c0*/  BSYNC.RECONVERGENT B1 ;  /* 0x0000000000017941 */ /* 0x000fea0003800200 */
.L_x_9211:
        /* <DEDUP_REMOVED lines=11> */
.L_x_9215:
[----:B------:R-:W-:Y:S01]  /*d180*/  IMAD.MOV.U32 R28, RZ, RZ, R24 ;  /* 0x000000ffff1c7224 */ /* 0x000fe200078e0018 */
[----:B------:R-:W-:Y:S01]  /*d190*/  PRMT R32, R31, 0x7632, R32 ;  /* 0x000076321f207816 */ /* 0x000fe20000000020 */
[----:B------:R-:W-:Y:S01]  /*d1a0*/  IMAD.MOV.U32 R4, RZ, RZ, R7 ;  /* 0x000000ffff047224 */ /* 0x000fe200078e0007 */
[----:B------:R-:W-:-:S07]  /*d1b0*/  PRMT R64, R63, 0x7632, R64 ;  /* 0x000076323f407816 */ /* 0x000fce0000000040 */
.L_x_9216:
[----:B------:R-:W-:Y:S05]  /*d1c0*/  BSYNC.RECONVERGENT B1 ;  /* 0x0000000000017941 */ /* 0x000fea0003800200 */
.L_x_9214:
        /* <DEDUP_REMOVED lines=11> */
.L_x_9218:
[----:B------:R-:W-:Y:S01]  /*d280*/  IMAD.MOV.U32 R24, RZ, RZ, R28 ;  /* 0x000000ffff187224 */ /* 0x000fe200078e001c */
[----:B------:R-:W-:Y:S01]  /*d290*/  PRMT R31, R31, 0x5410, R32 ;  /* 0x000054101f1f7816 */ /* 0x000fe20000000020 */
[----:B------:R-:W-:Y:S01]  /*d2a0*/  IMAD.MOV.U32 R7, RZ, RZ, R6 ;  /* 0x000000ffff077224 */ /* 0x000fe200078e0006 */
[----:B------:R-:W-:-:S07]  /*d2b0*/  PRMT R63, R63, 0x5410, R63 ;  /* 0x000054103f3f7816 */ /* 0x000fce000000003f */
.L_x_9219:
[----:B------:R-:W-:Y:S05]  /*d2c0*/  BSYNC.RECONVERGENT B1 ;  /* 0x0000000000017941 */ /* 0x000fea0003800200 */
.L_x_9217:
        /* <DEDUP_REMOVED lines=11> */
.L_x_9221:
[----:B------:R-:W-:Y:S01]  /*d380*/  IMAD.MOV.U32 R28, RZ, RZ, R24 ;  /* 0x000000ffff1c7224 */ /* 0x000fe200078e0018 */
[----:B------:R-:W-:Y:S01]  /*d390*/  PRMT R32, R32, 0x7610, R31 ;  /* 0x0000761020207816 */ /* 0x000fe2000000001f */
[----:B------:R-:W-:Y:S01]  /*d3a0*/  IMAD.MOV.U32 R6, RZ, RZ, R9 ;  /* 0x000000ffff067224 */ /* 0x000fe200078e0009 */
[----:B------:R-:W-:-:S07]  /*d3b0*/  PRMT R63, R62, 0x7632, R63 ;  /* 0x000076323e3f7816 */ /* 0x000fce000000003f */
.L_x_9222:
[----:B------:R-:W-:Y:S05]  /*d3c0*/  BSYNC.RECONVERGENT B1 ;  /* 0x0000000000017941 */ /* 0x000fea0003800200 */
.L_x_9220:
        /* <DEDUP_REMOVED lines=11> */
.L_x_9224:
[----:B------:R-:W-:Y:S01]  /*d480*/  IMAD.MOV.U32 R24, RZ, RZ, R28 ;  /* 0x000000ffff187224 */ /* 0x000fe200078e001c */
[----:B------:R-:W-:Y:S01]  /*d490*/  PRMT R32, R32, 0x7632, R32 ;  /* 0x0000763220207816 */ /* 0x000fe20000000020 */
[----:B------:R-:W-:Y:S01]  /*d4a0*/  IMAD.MOV.U32 R9, RZ, RZ, R8 ;  /* 0x000000ffff097224 */ /* 0x000fe200078e0008 */
[----:B------:R-:W-:-:S07]  /*d4b0*/  PRMT R62, R62, 0x5410, R62 ;  /* 0x000054103e3e7816 */ /* 0x000fce000000003e */
.L_x_9225:
[----:B------:R-:W-:Y:S05]  /*d4c0*/  BSYNC.RECONVERGENT B1 ;  /* 0x0000000000017941 */ /* 0x000fea0003800200 */
.L_x_9223:
        /* <DEDUP_REMOVED lines=11> */
.L_x_9227:
[----:B------:R-:W-:Y:S01]  /*d580*/  IMAD.MOV.U32 R28, RZ, RZ, R24 ;  /* 0x000000ffff1c7224 */ /* 0x000fe200078e0018 */
[----:B------:R-:W-:Y:S01]  /*d590*/  PRMT R33, R32, 0x7610, R33 ;  /* 0x0000761020217816 */ /* 0x000fe20000000021 */
[----:B------:R-:W-:Y:S01]  /*d5a0*/  IMAD.MOV.U32 R8, RZ, RZ, R11 ;  /* 0x000000ffff087224 */ /* 0x000fe200078e000b */
[----:B------:R-:W-:-:S07]  /*d5b0*/  PRMT R62, R61, 0x7632, R62 ;  /* 0x000076323d3e7816 */ /* 0x000fce000000003e */
.L_x_9228:
[----:B------:R-:W-:Y:S05]  /*d5c0*/  BSYNC.RECONVERGENT B1 ;  /* 0x0000000000017941 */ /* 0x000fea0003800200 */
.L_x_9226:
        /* <DEDUP_REMOVED lines=11> */
.L_x_9230:
[----:B------:R-:W-:Y:S01]  /*d680*/  IMAD.MOV.U32 R24, RZ, RZ, R28 ;  /* 0x000000ffff187224 */ /* 0x000fe200078e001c */
[----:B------:R-:W-:Y:S01]  /*d690*/  PRMT R31, R31, 0x5410, R33 ;  /* 0x000054101f1f7816 */ /* 0x000fe20000000021 */
[----:B------:R-:W-:Y:S01]  /*d6a0*/  IMAD.MOV.U32 R11, RZ, RZ, R10 ;  /* 0x000000ffff0b7224 */ /* 0x000fe200078e000a */
[----:B------:R-:W-:-:S07]  /*d6b0*/  PRMT R61, R61, 0x5410, R61 ;  /* 0x000054103d3d7816 */ /* 0x000fce000000003d */
.L_x_9231:
[----:B------:R-:W-:Y:S05]  /*d6c0*/  BSYNC.RECONVERGENT B1 ;  /* 0x0000000000017941 */ /* 0x000fea0003800200 */
.L_x_9229:
        /* <DEDUP_REMOVED lines=11> */
.L_x_9233:
[----:B------:R-:W-:Y:S01]  /*d780*/  IMAD.MOV.U32 R28, RZ, RZ, R24 ;  /* 0x000000ffff1c7224 */ /* 0x000fe200078e0018 */
[----:B------:R-:W-:Y:S01]  /*d790*/  PRMT R32, R32, 0x7610, R31 ;  /* 0x0000761020207816 */ /* 0x000fe2000000001f */
[----:B------:R-:W-:Y:S01]  /*d7a0*/  IMAD.MOV.U32 R10, RZ, RZ, R13 ;  /* 0x000000ffff0a7224 */ /* 0x000fe200078e000d */
[----:B------:R-:W-:-:S07]  /*d7b0*/  PRMT R61, R60, 0x7632, R61 ;  /* 0x000076323c3d7816 */ /* 0x000fce000000003d */
.L_x_9234:
[----:B------:R-:W-:Y:S05]  /*d7c0*/  BSYNC.RECONVERGENT B1 ;  /* 0x0000000000017941 */ /* 0x000fea0003800200 */
.L_x_9232:
        /* <DEDUP_REMOVED lines=11> */
.L_x_9236:
[----:B------:R-:W-:Y:S01]  /*d880*/  IMAD.MOV.U32 R24, RZ, RZ, R28 ;  /* 0x000000ffff187224 */ /* 0x000fe200078e001c */
[----:B------:R-:W-:Y:S01]  /*d890*/  PRMT R32, R32, 0x7632, R32 ;  /* 0x0000763220207816 */ /* 0x000fe20000000020 */
[----:B------:R-:W-:Y:S01]  /*d8a0*/  IMAD.MOV.U32 R13, RZ, RZ, R12 ;  /* 0x000000ffff0d7224 */ /* 0x000fe200078e000c */
[----:B------:R-:W-:-:S07]  /*d8b0*/  PRMT R60, R60, 0x5410, R60 ;  /* 0x000054103c3c7816 */ /* 0x000fce000000003c */
.L_x_9237:
[----:B------:R-:W-:Y:S05]  /*d8c0*/  BSYNC.RECONVERGENT B1 ;  /* 0x0000000000017941 */ /* 0x000fea0003800200 */
.L_x_9235:
        /* <DEDUP_REMOVED lines=11> */
.L_x_9239:
[----:B------:R-:W-:Y:S01]  /*d980*/  IMAD.MOV.U32 R28, RZ, RZ, R24 ;  /* 0x000000ffff1c7224 */ /* 0x000fe200078e0018 */
[----:B------:R-:W-:Y:S01]  /*d990*/  PRMT R31, R31, 0x5410, R32 ;  /* 0x000054101f1f7816 */ /* 0x000fe20000000020 */
[----:B------:R-:W-:Y:S01]  /*d9a0*/  IMAD.MOV.U32 R12, RZ, RZ, R15 ;  /* 0x000000ffff0c7224 */ /* 0x000fe200078e000f */
[----:B------:R-:W-:-:S07]  /*d9b0*/  PRMT R60, R55, 0x7610, R60 ;  /* 0x00007610373c7816 */ /* 0x000fce000000003c */
.L_x_9240:
[----:B------:R-:W-:Y:S05]  /*d9c0*/  BSYNC.RECONVERGENT B1 ;  /* 0x0000000000017941 */ /* 0x000fea0003800200 */
.L_x_9238:
        /* <DEDUP_REMOVED lines=11> */
.L_x_9242:
[----:B------:R-:W-:Y:S01]  /*da80*/  IMAD.MOV.U32 R24, RZ, RZ, R28 ;  /* 0x000000ffff187224 */ /* 0x000fe200078e001c */
[----:B------:R-:W-:Y:S01]  /*da90*/  PRMT R32, R31, 0x7632, R32 ;  /* 0x000076321f207816 */ /* 0x000fe20000000020 */
[----:B------:R-:W-:Y:S01]  /*daa0*/  IMAD.MOV.U32 R15, RZ, RZ, R14 ;  /* 0x000000ffff0f7224 */ /* 0x000fe200078e000e */
[----:B------:R-:W-:-:S07]  /*dab0*/  PRMT R55, R54, 0x7632, R55 ;  /* 0x0000763236377816 */ /* 0x000fce0000000037 */
.L_x_9243:
[----:B------:R-:W-:Y:S05]  /*dac0*/  BSYNC.RECONVERGENT B1 ;  /* 0x0000000000017941 */ /* 0x000fea0003800200 */
.L_x_9241:
        /* <DEDUP_REMOVED lines=11> */
.L_x_9245:
[----:B------:R-:W-:Y:S01]  /*db80*/  IMAD.MOV.U32 R28, RZ, RZ, R24 ;  /* 0x000000ffff1c7224 */ /* 0x000fe200078e0018 */
[----:B------:R-:W-:Y:S01]  /*db90*/  PRMT R31, R31, 0x5410, R32 ;  /* 0x000054101f1f7816 */ /* 0x000fe20000000020 */
[----:B------:R-:W-:Y:S01]  /*dba0*/  IMAD.MOV.U32 R14, RZ, RZ, R17 ;  /* 0x000000ffff0e7224 */ /* 0x000fe200078e0011 */
[----:B------:R-:W-:-:S07]  /*dbb0*/  PRMT R54, R54, 0x7610, R55 ;  /* 0x0000761036367816 */ /* 0x000fce0000000037 */
.L_x_9246:
[----:B------:R-:W-:Y:S05]  /*dbc0*/  BSYNC.RECONVERGENT B1 ;  /* 0x0000000000017941 */ /* 0x000fea0003800200 */
.L_x_9244:
        /* <DEDUP_REMOVED lines=11> */
.L_x_9248:
[----:B------:R-:W-:Y:S01]  /*dc80*/  IMAD.MOV.U32 R24, RZ, RZ, R28 ;  /* 0x000000ffff187224 */ /* 0x000fe200078e001c */
[----:B------:R-:W-:Y:S01]  /*dc90*/  PRMT R32, R32, 0x7610, R31 ;  /* 0x0000761020207816 */ /* 0x000fe2000000001f */
[----:B------:R-:W-:Y:S01]  /*dca0*/  IMAD.MOV.U32 R17, RZ, RZ, R16 ;  /* 0x000000ffff117224 */ /* 0x000fe200078e0010 */
[----:B------:R-:W-:-:S07]  /*dcb0*/  PRMT R55, R55, 0x5410, R50 ;  /* 0x0000541037377816 */ /* 0x000fce0000000032 */
.L_x_9249:
[----:B------:R-:W-:Y:S05]  /*dcc0*/  BSYNC.RECONVERGENT B1 ;  /* 0x0000000000017941 */ /* 0x000fea0003800200 */
.L_x_9247:
        /* <DEDUP_REMOVED lines=11> */
.L_x_9251:
[----:B------:R-:W-:Y:S01]  /*dd80*/  IMAD.MOV.U32 R28, RZ, RZ, R24 ;  /* 0x000000ffff1c7224 */ /* 0x000fe200078e0018 */
[----:B------:R-:W-:Y:S01]  /*dd90*/  PRMT R32, R32, 0x7632, R32 ;  /* 0x0000763220207816 */ /* 0x000fe20000000020 */
[----:B------:R-:W-:Y:S01]  /*dda0*/  IMAD.MOV.U32 R16, RZ, RZ, R19 ;  /* 0x000000ffff107224 */ /* 0x000fe200078e0013 */
[----:B------:R-:W-:-:S07]  /*ddb0*/  PRMT R50, R50, 0x7632, R50 ;  /* 0x0000763232327816 */ /* 0x000fce0000000032 */
.L_x_9252:
[----:B------:R-:W-:Y:S05]  /*ddc0*/  BSYNC.RECONVERGENT B1 ;  /* 0x0000000000017941 */ /* 0x000fea0003800200 */
.L_x_9250:
        /* <DEDUP_REMOVED lines=11> */
.L_x_9254:
[----:B------:R-:W-:Y:S01]  /*de80*/  IMAD.MOV.U32 R24, RZ, RZ, R28 ;  /* 0x000000ffff187224 */ /* 0x000fe200078e001c */
[----:B------:R-:W-:Y:S01]  /*de90*/  PRMT R33, R32, 0x7610, R33 ;  /* 0x0000761020217816 */ /* 0x000fe20000000021 */
[----:B------:R-:W-:Y:S01]  /*dea0*/  IMAD.MOV.U32 R19, RZ, RZ, R18 ;  /* 0x000000ffff137224 */ /* 0x000fe200078e0012 */
[----:B------:R-:W-:-:S07]  /*deb0*/  PRMT R50, R50, 0x5410, R51 ;  /* 0x0000541032327816 */ /* 0x000fce0000000033 */
.L_x_9255:
[----:B------:R-:W-:Y:S05]  /*dec0*/  BSYNC.RECONVERGENT B1 ;  /* 0x0000000000017941 */ /* 0x000fea0003800200 */
.L_x_9253:
        /* <DEDUP_REMOVED lines=11> */
.L_x_9257:
[----:B------:R-:W-:Y:S01]  /*df80*/  IMAD.MOV.U32 R28, RZ, RZ, R24 ;  /* 0x000000ffff1c7224 */ /* 0x000fe200078e0018 */
[----:B------:R-:W-:Y:S01]  /*df90*/  PRMT R31, R31, 0x5410, R33 ;  /* 0x000054101f1f7816 */ /* 0x000fe20000000021 */
[----:B------:R-:W-:Y:S01]  /*dfa0*/  IMAD.MOV.U32 R18, RZ, RZ, R21 ;  /* 0x000000ffff127224 */ /* 0x000fe200078e0015 */
[----:B------:R-:W-:-:S07]  /*dfb0*/  PRMT R51, R51, 0x7632, R51 ;  /* 0x0000763233337816 */ /* 0x000fce0000000033 */
.L_x_9258:
[----:B------:R-:W-:Y:S05]  /*dfc0*/  BSYNC.RECONVERGENT B1 ;  /* 0x0000000000017941 */ /* 0x000fea0003800200 */
.L_x_9256:
        /* <DEDUP_REMOVED lines=11> */
.L_x_9260:
[----:B------:R-:W-:Y:S01]  /*e080*/  IMAD.MOV.U32 R24, RZ, RZ, R28 ;  /* 0x000000ffff187224 */ /* 0x000fe200078e001c */
[----:B------:R-:W-:Y:S01]  /*e090*/  PRMT R32, R32, 0x7610, R31 ;  /* 0x0000761020207816 */ /* 0x000fe2000000001f */
[----:B------:R-:W-:Y:S01]  /*e0a0*/  IMAD.MOV.U32 R21, RZ, RZ, R20 ;  /* 0x000000ffff157224 */ /* 0x000fe200078e0014 */
[----:B------:R-:W-:-:S07]  /*e0b0*/  PRMT R51, R51, 0x5410, R52 ;  /* 0x0000541033337816 */ /* 0x000fce0000000034 */
.L_x_9261:
[----:B------:R-:W-:Y:S05]  /*e0c0*/  BSYNC.RECONVERGENT B1 ;  /* 0x0000000000017941 */ /* 0x000fea0003800200 */
.L_x_9259:
        /* <DEDUP_REMOVED lines=11> */
.L_x_9263:
[----:B------:R-:W-:Y:S01]  /*e180*/  IMAD.MOV.U32 R28, RZ, RZ, R24 ;  /* 0x000000ffff1c7224 */ /* 0x000fe200078e0018 */
[----:B------:R-:W-:Y:S01]  /*e190*/  PRMT R32, R32, 0x7632, R32 ;  /* 0x0000763220207816 */ /* 0x000fe20000000020 */
[----:B------:R-:W-:Y:S01]  /*e1a0*/  IMAD.MOV.U32 R20, RZ, RZ, R23 ;  /* 0x000000ffff147224 */ /* 0x000fe200078e0017 */
[----:B------:R-:W-:-:S07]  /*e1b0*/  PRMT R52, R52, 0x7632, R52 ;  /* 0x0000763234347816 */ /* 0x000fce0000000034 */
.L_x_9264:
[----:B------:R-:W-:Y:S05]  /*e1c0*/  BSYNC.RECONVERGENT B1 ;  /* 0x0000000000017941 */ /* 0x000fea0003800200 */
.L_x_9262:
        /* <DEDUP_REMOVED lines=11> */
.L_x_9266:
[----:B------:R-:W-:Y:S01]  /*e280*/  IMAD.MOV.U32 R24, RZ, RZ, R28 ;  /* 0x000000ffff187224 */ /* 0x000fe200078e001c */
[----:B------:R-:W-:Y:S01]  /*e290*/  PRMT R33, R32, 0x7610, R33 ;  /* 0x0000761020217816 */ /* 0x000fe20000000021 */
[----:B------:R-:W-:Y:S01]  /*e2a0*/  IMAD.MOV.U32 R23, RZ, RZ, R22 ;  /* 0x000000ffff177224 */ /* 0x000fe200078e0016 */
[----:B------:R-:W-:-:S07]  /*e2b0*/  PRMT R52, R52, 0x5410, R53 ;  /* 0x0000541034347816 */ /* 0x000fce0000000035 */
.L_x_9267:
[----:B------:R-:W-:Y:S05]  /*e2c0*/  BSYNC.RECONVERGENT B1 ;  /* 0x0000000000017941 */ /* 0x000fea0003800200 */
.L_x_9265:
        /* <DEDUP_REMOVED lines=11> */
.L_x_9269:
[----:B------:R-:W-:Y:S01]  /*e380*/  IMAD.MOV.U32 R28, RZ, RZ, R24 ;  /* 0x000000ffff1c7224 */ /* 0x000fe200078e0018 */
[----:B------:R-:W-:Y:S01]  /*e390*/  PRMT R32, R33, 0x7610, R32 ;  /* 0x0000761021207816 */ /* 0x000fe20000000020 */
[----:B------:R-:W-:Y:S01]  /*e3a0*/  IMAD.MOV.U32 R22, RZ, RZ, R25 ;  /* 0x000000ffff167224 */ /* 0x000fe200078e0019 */
[----:B------:R-:W-:-:S07]  /*e3b0*/  PRMT R53, R53, 0x7632, R53 ;  /* 0x0000763235357816 */ /* 0x000fce0000000035 */
.L_x_9270:
[----:B------:R-:W-:Y:S05]  /*e3c0*/  BSYNC.RECONVERGENT B1 ;  /* 0x0000000000017941 */ /* 0x000fea0003800200 */
.L_x_9268:
        /* <DEDUP_REMOVED lines=11> */
.L_x_9272:
[----:B------:R-:W-:Y:S01]  /*e480*/  PRMT R53, R53, 0x5410, R31 ;  /* 0x0000541035357816 */ /* 0x000fe2000000001f */
[----:B------:R-:W-:Y:S01]  /*e490*/  IMAD.MOV.U32 R25, RZ, RZ, R29 ;  /* 0x000000ffff197224 */ /* 0x000fe200078e001d */
[C---:B------:R-:W-:Y:S01]  /*e4a0*/  PRMT R54, R32.reuse, 0x7610, R54 ;  /* 0x0000761020367816 */ /* 0x040fe20000000036 */
[--C-:B------:R-:W-:Y:S01]  /*e4b0*/  IMAD.MOV.U32 R24, RZ, RZ, R28.reuse ;  /* 0x000000ffff187224 */ /* 0x100fe200078e001c */
[----:B------:R-:W-:Y:S01]  /*e4c0*/  PRMT R31, R32, 0x7610, R31 ;  /* 0x00007610201f7816 */ /* 0x000fe2000000001f */
[----:B------:R-:W-:-:S07]  /*e4d0*/  IMAD.MOV.U32 R29, RZ, RZ, R28 ;  /* 0x000000ffff1d7224 */ /* 0x000fce00078e001c */
.L_x_9273:
[----:B------:R-:W-:Y:S05]  /*e4e0*/  BSYNC.RECONVERGENT B1 ;  /* 0x0000000000017941 */ /* 0x000fea0003800200 */
.L_x_9271:
[----:B------:R-:W-:Y:S02]  /*e4f0*/  VIADD R27, R27, 0x4 ;  /* 0x000000041b1b7836 */ /* 0x000fe40000000000 */
[----:B------:R-:W-:Y:S01]  /*e500*/  VIADD R58, R58, 0x2 ;  /* 0x000000023a3a7836 */ /* 0x000fe20000000000 */
[----:B------:R-:W-:Y:S06]  /*e510*/  @P1 BRA `(.L_x_9274) ;  /* 0xffffffe000081947 */ /* 0x000fec000383ffff */
[----:B------:R-:W-:-:S13]  /*e520*/  ISETP.NE.AND P0, PT, R70, RZ, PT ;  /* 0x000000ff4600720c */ /* 0x000fda0003f05270 */
[----:B------:R-:W-:Y:S05]  /*e530*/  @P0 BRA `(.L_x_9180) ;  /* 0x0000000000b40947 */ /* 0x000fea0003800000 */
[----:B------:R-:W0:Y:S01]  /*e540*/  S2R R27, SR_CgaCtaId ;  /* 0x00000000001b7919 */ /* 0x000e220000008800 */
[----:B------:R-:W-:Y:S02]  /*e550*/  MOV R28, 0x400 ;  /* 0x00000400001c7802 */ /* 0x000fe40000000f00 */
[----:B------:R-:W-:Y:S02]  /*e560*/  SHF.R.U32.HI R32, RZ, 0x5, R49 ;  /* 0x00000005ff207819 */ /* 0x000fe40000011631 */
[----:B------:R-:W-:Y:S02]  /*e570*/  PRMT R29, R51, 0x7610, R50 ;  /* 0x00007610331d7816 */ /* 0x000fe40000000032 */
[----:B------:R-:W-:Y:S02]  /*e580*/  PRMT R30, R54, 0x7610, R53 ;  /* 0x00007610361e7816 */ /* 0x000fe40000000035 */
[----:B------:R-:W-:Y:S02]  /*e590*/  PRMT R31, R53, 0x7610, R52 ;  /* 0x00007610351f7816 */ /* 0x000fe40000000034 */
[----:B0-----:R-:W-:-:S02]  /*e5a0*/  LEA R27, R27, R28, 0x18 ;  /* 0x0000001c1b1b7211 */ /* 0x001fc400078ec0ff */
[----:B------:R-:W-:-:S03]  /*e5b0*/  PRMT R28, R52, 0x7610, R51 ;  /* 0x00007610341c7816 */ /* 0x000fc60000000033 */
[----:B------:R-:W-:Y:S02]  /*e5c0*/  IMAD R32, R32, 0xc8, R27 ;  /* 0x000000c820207824 */ /* 0x000fe400078e021b */
[----:B------:R-:W-:-:S03]  /*e5d0*/  IMAD.MOV.U32 R27, RZ, RZ, R48 ;  /* 0x000000ffff1b7224 */ /* 0x000fc600078e0030 */
[----:B------:R0:W-:Y:S04]  /*e5e0*/  STS.64 [R32+0x98], R28 ;  /* 0x0000981c20007388 */ /* 0x0001e80000000a00 */
[----:B------:R1:W-:Y:S04]  /*e5f0*/  STS.64 [R32+0x90], R30 ;  /* 0x0000901e20007388 */ /* 0x0003e80000000a00 */
[----:B------:R-:W-:Y:S01]  /*e600*/  STS.64 [R32+0xa8], R60 ;  /* 0x0000a83c20007388 */ /* 0x000fe20000000a00 */
[----:B0-----:R-:W-:-:S03]  /*e610*/  IMAD.MOV.U32 R28, RZ, RZ, R62 ;  /* 0x000000ffff1c7224 */ /* 0x001fc600078e003e */
[----:B------:R-:W-:Y:S01]  /*e620*/  STS.64 [R32+0x8], R26 ;  /* 0x0000081a20007388 */ /* 0x000fe20000000a00 */
[----:B------:R-:W-:Y:S01]  /*e630*/  IMAD.MOV.U32 R29, RZ, RZ, R63 ;  /* 0x000000ffff1d7224 */ /* 0x000fe200078e003f */
[--C-:B-1----:R-:W-:Y:S02]  /*e640*/  PRMT R30, R50, 0x7610, R55.reuse ;  /* 0x00007610321e7816 */ /* 0x102fe40000000037 */
[----:B------:R-:W-:Y:S01]  /*e650*/  STS.64 [R32+0x10], R24 ;  /* 0x0000101820007388 */ /* 0x000fe20000000a00 */
[----:B------:R-:W-:-:S03]  /*e660*/  PRMT R31, R54, 0x5432, R55 ;  /* 0x00005432361f7816 */ /* 0x000fc60000000037 */
        /* <DEDUP_REMOVED lines=17> */
[----:B0-----:R-:W-:-:S03]  /*e780*/  IMAD.MOV.U32 R28, RZ, RZ, R68 ;  /* 0x000000ffff1c7224 */ /* 0x001fc600078e0044 */
[----:B------:R1:W-:Y:S01]  /*e790*/  STS.64 [R32+0x60], R4 ;  /* 0x0000600420007388 */ /* 0x0003e20000000a00 */
[----:B------:R-:W-:-:S03]  /*e7a0*/  IMAD.MOV.U32 R29, RZ, RZ, R69 ;  /* 0x000000ffff1d7224 */ /* 0x000fc600078e0045 */
[----:B------:R1:W-:Y:S04]  /*e7b0*/  STS.64 [R32+0x68], R2 ;  /* 0x0000680220007388 */ /* 0x0003e80000000a00 */
[----:B------:R1:W-:Y:S04]  /*e7c0*/  STS.64 [R32+0xc8], R28 ;  /* 0x0000c81c20007388 */ /* 0x0003e80000000a00 */
[----:B------:R1:W-:Y:S04]  /*e7d0*/  STS.64 [R32+0x70], R40 ;  /* 0x0000702820007388 */ /* 0x0003e80000000a00 */
[----:B------:R1:W-:Y:S04]  /*e7e0*/  STS.64 [R32+0x78], R42 ;  /* 0x0000782a20007388 */ /* 0x0003e80000000a00 */
[----:B------:R1:W-:Y:S04]  /*e7f0*/  STS.64 [R32+0x80], R44 ;  /* 0x0000802c20007388 */ /* 0x0003e80000000a00 */
[----:B------:R1:W-:Y:S02]  /*e800*/  STS.64 [R32+0x88], R46 ;  /* 0x0000882e20007388 */ /* 0x0003e40000000a00 */
.L_x_9180:
[----:B------:R-:W-:Y:S05]  /*e810*/  BSYNC.RECONVERGENT B0 ;  /* 0x0000000000007941 */ /* 0x000fea0003800200 */
.L_x_9179:
[----:B------:R-:W-:Y:S01]  /*e820*/  BAR.SYNC.DEFER_BLOCKING 0x0 ;  /* 0x0000000000007b1d */ /* 0x000fe20000010000 */
[----:B------:R-:W-:-:S05]  /*e830*/  ISETP.NE.AND P0, PT, R49, RZ, PT ;  /* 0x000000ff3100720c */ /* 0x000fca0003f05270 */
[----:B------:R-:W-:Y:S08]  /*e840*/  BSSY.RECONVERGENT B0, `(.L_x_9275) ;  /* 0x000023b000007945 */ /* 0x000ff00003800200 */
[----:B------:R-:W-:Y:S05]  /*e850*/  @P0 BRA `(.L_x_9276) ;  /* 0x0000002000e40947 */ /* 0x000fea0003800000 */
[----:B------:R-:W0:Y:S01]  /*e860*/  S2UR UR5, SR_CgaCtaId ;  /* 0x00000000000579c3 */ /* 0x000e220000008800 */
[----:B------:R-:W-:Y:S02]  /*e870*/  UMOV UR4, 0x400 ;  /* 0x0000040000047882 */ /* 0x000fe40000000000 */
[----:B0-----:R-:W-:-:S09]  /*e880*/  ULEA UR4, UR5, UR4, 0x18 ;  /* 0x0000000405047291 */ /* 0x001fd2000f8ec0ff */
[----:B------:R-:W0:Y:S04]  /*e890*/  LDS.128 R36, [UR4+0x180] ;  /* 0x00018004ff247984 */ /* 0x000e280008000c00 */
[----:B-1----:R-:W-:Y:S04]  /*e8a0*/  LDS.128 R28, [UR4+0x170] ;  /* 0x00017004ff1c7984 */ /* 0x002fe80008000c00 */
[----:B------:R-:W1:Y:S04]  /*e8b0*/  LDS.128 R32, [UR4+0x160] ;  /* 0x00016004ff207984 */ /* 0x000e680008000c00 */
[----:B0-----:R-:W-:Y:S04]  /*e8c0*/  STL.64 [R0+0xb0], R36 ;  /* 0x0000b02400007387 */ /* 0x001fe80000100a00 */
[----:B------:R-:W-:Y:S04]  /*e8d0*/  STL.64 [R0+0xb8], R38 ;  /* 0x0000b82600007387 */ /* 0x000fe80000100a00 */
[----:B------:R-:W0:Y:S01]  /*e8e0*/  LDS.128 R36, [UR4+0x150] ;  /* 0x00015004ff247984 */ /* 0x000e220008000c00 */
[----:B-1----:R-:W-:-:S02]  /*e8f0*/  IMAD.MOV.U32 R56, RZ, RZ, R32 ;  /* 0x000000ffff387224 */ /* 0x002fc400078e0020 */
[----:B------:R-:W-:Y:S01]  /*e900*/  IMAD.MOV.U32 R57, RZ, RZ, R33 ;  /* 0x000000ffff397224 */ /* 0x000fe200078e0021 */
[----:B------:R-:W-:Y:S01]  /*e910*/  STL.64 [R0+0xa0], R28 ;  /* 0x0000a01c00007387 */ /* 0x000fe20000100a00 */
[----:B------:R-:W-:Y:S02]  /*e920*/  IMAD.MOV.U32 R58, RZ, RZ, R34 ;  /* 0x000000ffff3a7224 */ /* 0x000fe400078e0022 */
[----:B------:R-:W-:Y:S01]  /*e930*/  IMAD.MOV.U32 R59, RZ, RZ, R35 ;  /* 0x000000ffff3b7224 */ /* 0x000fe200078e0023 */
[----:B------:R-:W-:Y:S04]  /*e940*/  STL.64 [R0+0xa8], R30 ;  /* 0x0000a81e00007387 */ /* 0x000fe80000100a00 */
[----:B------:R-:W1:Y:S04]  /*e950*/  LDS.128 R28, [UR4+0x140] ;  /* 0x00014004ff1c7984 */ /* 0x000e680008000c00 */
[----:B------:R-:W2:Y:S04]  /*e960*/  LDS.128 R32, [UR4+0x130] ;  /* 0x00013004ff207984 */ /* 0x000ea80008000c00 */
[----:B------:R-:W-:Y:S04]  /*e970*/  STL.64 [R0+0x90], R56 ;  /* 0x0000903800007387 */ /* 0x000fe80000100a00 */
[----:B------:R-:W-:Y:S04]  /*e980*/  STL.64 [R0+0x98], R58 ;  /* 0x0000983a00007387 */ /* 0x000fe80000100a00 */
[----:B0-----:R-:W-:Y:S04]  /*e990*/  STL.64 [R0+0x80], R36 ;  /* 0x0000802400007387 */ /* 0x001fe80000100a00 */
[----:B------:R-:W-:Y:S04]  /*e9a0*/  STL.64 [R0+0x88], R38 ;  /* 0x0000882600007387 */ /* 0x000fe80000100a00 */
[----:B------:R-:W0:Y:S04]  /*e9b0*/  LDS.128 R36, [UR4+0x120] ;  /* 0x00012004ff247984 */ /* 0x000e280008000c00 */
[----:B-1----:R-:W-:Y:S04]  /*e9c0*/  STL.64 [R0+0x70], R28 ;  /* 0x0000701c00007387 */ /* 0x002fe80000100a00 */
[----:B------:R-:W-:Y:S04]  /*e9d0*/  STL.64 [R0+0x78], R30 ;  /* 0x0000781e00007387 */ /* 0x000fe80000100a00 */
[----:B------:R-:W1:Y:S04]  /*e9e0*/  LDS.128 R28, [UR4+0x100] ;  /* 0x00010004ff1c7984 */ /* 0x000e680008000c00 */
[----:B--2---:R-:W-:Y:S04]  /*e9f0*/  STL.64 [R0+0x60], R32 ;  /* 0x0000602000007387 */ /* 0x004fe80000100a00 */
[----:B------:R-:W-:Y:S04]  /*ea00*/  STL.64 [R0+0x68], R34 ;  /* 0x0000682200007387 */ /* 0x000fe80000100a00 */
[----:B------:R-:W2:Y:S04]  /*ea10*/  LDS.128 R32, [UR4+0x110] ;  /* 0x00011004ff207984 */ /* 0x000ea80008000c00 */
        /* <DEDUP_REMOVED lines=10> */
[----:B------:R-:W0:Y:S04]  /*eac0*/  LDS.64 R36, [UR4+0x190] ;  /* 0x00019004ff247984 */ /* 0x000e280008000a00 */
[----:B------:R-:W-:Y:S01]  /*ead0*/  STL.64 [R0+0x28], R38 ;  /* 0x0000282600007387 */ /* 0x000fe20000100a00 */
[----:B-1----:R-:W-:-:S03]  /*eae0*/  FSETP.GT.FTZ.AND P0, PT, R26, R28, PT ;  /* 0x0000001c1a00720b */ /* 0x002fc60003f14000 */
[----:B------:R1:W-:Y:S01]  /*eaf0*/  STL.64 [R0], R28 ;  /* 0x0000001c00007387 */ /* 0x0003e20000100a00 */
[----:B------:R-:W-:-:S03]  /*eb00*/  FSEL R27, R26, R28, P0 ;  /* 0x0000001c1a1b7208 */ /* 0x000fc60000000000 */
[----:B------:R3:W-:Y:S01]  /*eb10*/  STL.64 [R0+0x8], R30 ;  /* 0x0000081e00007387 */ /* 0x0007e20000100a00 */
[----:B------:R-:W-:-:S05]  /*eb20*/  FSEL R26, R28, R26, P0 ;  /* 0x0000001a1c1a7208 */ /* 0x000fca0000000000 */
[----:B------:R-:W-:Y:S01]  /*eb30*/  FADD.FTZ R26, -R27, R26 ;  /* 0x0000001a1b1a7221 */ /* 0x000fe20000010100 */
[----:B--2---:R2:W-:Y:S01]  /*eb40*/  STL.64 [R0+0x10], R32 ;  /* 0x0000102000007387 */ /* 0x0045e20000100a00 */
[----:B-1----:R-:W-:Y:S02]  /*eb50*/  FSEL R28, R48, R29, P0 ;  /* 0x0000001d301c7208 */ /* 0x002fe40000000000 */
[----:B------:R-:W-:Y:S01]  /*eb60*/  FMUL.FTZ R26, R26, 1.4426950216293334961 ;  /* 0x3fb8aa3b1a1a7820 */ /* 0x000fe20000410000 */
[----:B------:R2:W-:Y:S01]  /*eb70*/  STL.64 [R0+0x18], R34 ;  /* 0x0000182200007387 */ /* 0x0005e20000100a00 */
[----:B------:R-:W-:Y:S01]  /*eb80*/  FSEL R48, R29, R48, P0 ;  /* 0x000000301d307208 */ /* 0x000fe20000000000 */
[----:B------:R-:W-:Y:S02]  /*eb90*/  VIADD R29, R0, 0x8 ;  /* 0x00000008001d7836 */ /* 0x000fe40000000000 */
[----:B---3--:R-:W-:Y:S01]  /*eba0*/  IMAD.MOV.U32 R30, RZ, RZ, RZ ;  /* 0x000000ffff1e7224 */ /* 0x008fe200078e00ff */
[----:B------:R-:W1:Y:S01]  /*ebb0*/  MUFU.EX2 R26, R26 ;  /* 0x0000001a001a7308 */ /* 0x000e620000000800 */
[----:B0-----:R2:W-:Y:S01]  /*ebc0*/  STL.64 [R0+0xc0], R36 ;  /* 0x0000c02400007387 */ /* 0x0015e20000100a00 */
[----:B-1----:R-:W-:-:S07]  /*ebd0*/  FFMA.FTZ R48, R48, R26, R28 ;  /* 0x0000001a30307223 */ /* 0x002fce000001001c */
.L_x_9370:
[----:B------:R-:W3:Y:S04]  /*ebe0*/  LDL.U16 R28, [R0+0x88] ;  /* 0x00008800001c7983 */ /* 0x000ee80000100400 */
[----:B------:R-:W4:Y:S01]  /*ebf0*/  LDL R26, [R29] ;  /* 0x000000001d1a7983 */ /* 0x000f220000100800 */
[----:B------:R-:W-:Y:S01]  /*ec00*/  VIADD R30, R30, 0x1 ;  /* 0x000000011e1e7836 */ /* 0x000fe20000000000 */
[----:B------:R-:W-:Y:S01]  /*ec10*/  BSSY.RECONVERGENT B1, `(.L_x_9277) ;  /* 0x0000015000017945 */ /* 0x000fe20003800200 */
[----:B---3--:R-:W-:Y:S02]  /*ec20*/  HSETP2.GT.AND P0, PT, R28.H0_H0, R69.H1_H1, PT ;  /* 0x300000451c007234 */ /* 0x008fe40003f04800 */
[----:B----4-:R-:W-:-:S03]  /*ec30*/  ISETP.GE.AND P1, PT, R26, R47, PT ;  /* 0x0000002f1a00720c */ /* 0x010fc60003f26270 */
        /* <DEDUP_REMOVED lines=14> */
.L_x_9278:
[----:B------:R-:W-:Y:S01]  /*ed20*/  IMAD.MOV.U32 R28, RZ, RZ, R47 ;  /* 0x000000ffff1c7224 */ /* 0x000fe200078e002f */
[--C-:B------:R-:W-:Y:S01]  /*ed30*/  PRMT R31, R31, 0x7610, R69.reuse ;  /* 0x000076101f1f7816 */ /* 0x100fe20000000045 */
[----:B------:R-:W-:Y:S01]  /*ed40*/  IMAD.MOV.U32 R47, RZ, RZ, R46 ;  /* 0x000000ffff2f7224 */ /* 0x000fe200078e002e */
[----:B------:R-:W-:-:S07]  /*ed50*/  PRMT R69, R69, 0x5410, R69 ;  /* 0x0000541045457816 */ /* 0x000fce0000000045 */
.L_x_9279:
[----:B------:R-:W-:Y:S05]  /*ed60*/  BSYNC.RECONVERGENT B1 ;  /* 0x0000000000017941 */ /* 0x000fea0003800200 */
.L_x_9277:
[----:B------:R-:W-:Y:S01]  /*ed70*/  HSETP2.GT.AND P0, PT, R31.H1_H1, R68.H1_H1, PT ;  /* 0x300000441f007234 */ /* 0x000fe20003f04c00 */
[----:B------:R-:W-:Y:S04]  /*ed80*/  BSSY.RECONVERGENT B1, `(.L_x_9280) ;  /* 0x000000e000017945 */ /* 0x000fe80003800200 */
[----:B------:R-:W-:-:S13]  /*ed90*/  ISETP.EQ.OR P0, PT, R45, -0x1, P0 ;  /* 0xffffffff2d00780c */ /* 0x000fda0000702670 */
[----:B------:R-:W-:Y:S05]  /*eda0*/  @P0 BRA `(.L_x_9281) ;  /* 0x00000000001c0947 */ /* 0x000fea0003800000 */
[----:B------:R-:W-:Y:S01]  /*edb0*/  ISETP.GE.AND P0, PT, R28, R45, PT ;  /* 0x0000002d1c00720c */ /* 0x000fe20003f06270 */
[----:B------:R-:W-:Y:S01]  /*edc0*/  IMAD.MOV.U32 R26, RZ, RZ, R45 ;  /* 0x000000ffff1a7224 */ /* 0x000fe200078e002d */
[----:B--2---:R-:W-:Y:S01]  /*edd0*/  PRMT R32, R32, 0x7610, R68 ;  /* 0x0000761020207816 */ /* 0x004fe20000000044 */
[----:B------:R-:W-:Y:S01]  /*ede0*/  IMAD.MOV.U32 R46, RZ, RZ, R28 ;  /* 0x000000ffff2e7224 */ /* 0x000fe200078e001c */
[----:B------:R-:W-:Y:S02]  /*edf0*/  PRMT R69, R31, 0x7632, R69 ;  /* 0x000076321f457816 */ /* 0x000fe40000000045 */
[----:B------:R-:W-:-:S13]  /*ee00*/  HSETP2.NEU.OR P0, PT, R31.H1_H1, R68.H1_H1, P0 ;  /* 0x300000441f007234 */ /* 0x000fda000070dc20 */
[----:B------:R-:W-:Y:S05]  /*ee10*/  @P0 BRA `(.L_x_9282) ;  /* 0x0000000000100947 */ /* 0x000fea0003800000 */
.L_x_9281:
[----:B------:R-:W-:Y:S01]  /*ee20*/  IMAD.MOV.U32 R26, RZ, RZ, R28 ;  /* 0x000000ffff1a7224 */ /* 0x000fe200078e001c */
[----:B--2---:R-:W-:Y:S01]  /*ee30*/  PRMT R32, R32, 0x7610, R31 ;  /* 0x0000761020207816 */ /* 0x004fe2000000001f */
[----:B------:R-:W-:Y:S01]  /*ee40*/  IMAD.MOV.U32 R46, RZ, RZ, R45 ;  /* 0x000000ffff2e7224 */ /* 0x000fe200078e002d */
[----:B------:R-:W-:-:S07]  /*ee50*/  PRMT R69, R68, 0x7632, R69 ;  /* 0x0000763244457816 */ /* 0x000fce0000000045 */
.L_x_9282:
[----:B------:R-:W-:Y:S05]  /*ee60*/  BSYNC.RECONVERGENT B1 ;  /* 0x0000000000017941 */ /* 0x000fea0003800200 */
.L_x_9280:
        /* <DEDUP_REMOVED lines=11> */
.L_x_9284:
[----:B------:R-:W-:Y:S01]  /*ef20*/  IMAD.MOV.U32 R28, RZ, RZ, R26 ;  /* 0x000000ffff1c7224 */ /* 0x000fe200078e001a */
[----:B------:R-:W-:Y:S01]  /*ef30*/  PRMT R31, R32, 0x7632, R31 ;  /* 0x00007632201f7816 */ /* 0x000fe2000000001f */
[----:B------:R-:W-:Y:S01]  /*ef40*/  IMAD.MOV.U32 R45, RZ, RZ, R44 ;  /* 0x000000ffff2d7224 */ /* 0x000fe200078e002c */
[----:B------:R-:W-:-:S07]  /*ef50*/  PRMT R68, R68, 0x5410, R68 ;  /* 0x0000541044447816 */ /* 0x000fce0000000044 */
.L_x_9285:
[----:B------:R-:W-:Y:S05]  /*ef60*/  BSYNC.RECONVERGENT B1 ;  /* 0x0000000000017941 */ /* 0x000fea0003800200 */
.L_x_9283:
        /* <DEDUP_REMOVED lines=11> */
.L_x_9287:
[----:B------:R-:W-:Y:S01]  /*f020*/  IMAD.MOV.U32 R26, RZ, RZ, R28 ;  /* 0x000000ffff1a7224 */ /* 0x000fe200078e001c */
[----:B------:R-:W-:Y:S01]  /*f030*/  PRMT R32, R31, 0x7610, R32 ;  /* 0x000076101f207816 */ /* 0x000fe20000000020 */
[----:B------:R-:W-:Y:S01]  /*f040*/  IMAD.MOV.U32 R44, RZ, RZ, R43 ;  /* 0x000000ffff2c7224 */ /* 0x000fe200078e002b */
[----:B------:R-:W-:-:S07]  /*f050*/  PRMT R68, R67, 0x7632, R68 ;  /* 0x0000763243447816 */ /* 0x000fce0000000044 */
.L_x_9288:
[----:B------:R-:W-:Y:S05]  /*f060*/  BSYNC.RECONVERGENT B1 ;  /* 0x0000000000017941 */ /* 0x000fea0003800200 */
.L_x_9286:
        /* <DEDUP_REMOVED lines=11> */
.L_x_9290:
[----:B------:R-:W-:Y:S01]  /*f120*/  IMAD.MOV.U32 R28, RZ, RZ, R26 ;  /* 0x000000ffff1c7224 */ /* 0x000fe200078e001a */
[----:B------:R-:W-:Y:S01]  /*f130*/  PRMT R31, R31, 0x5410, R32 ;  /* 0x000054101f1f7816 */ /* 0x000fe20000000020 */
[----:B------:R-:W-:Y:S01]  /*f140*/  IMAD.MOV.U32 R43, RZ, RZ, R42 ;  /* 0x000000ffff2b7224 */ /* 0x000fe200078e002a */
[----:B------:R-:W-:-:S07]  /*f150*/  PRMT R67, R67, 0x5410, R67 ;  /* 0x0000541043437816 */ /* 0x000fce0000000043 */
.L_x_9291:
[----:B------:R-:W-:Y:S05]  /*f160*/  BSYNC.RECONVERGENT B1 ;  /* 0x0000000000017941 */ /* 0x000fea0003800200 */
.L_x_9289:
        /* <DEDUP_REMOVED lines=11> */
.L_x_9293:
[----:B------:R-:W-:Y:S01]  /*f220*/  IMAD.MOV.U32 R26, RZ, RZ, R28 ;  /* 0x000000ffff1a7224 */ /* 0x000fe200078e001c */
[----:B------:R-:W-:Y:S01]  /*f230*/  PRMT R32, R32, 0x7610, R31 ;  /* 0x0000761020207816 */ /* 0x000fe2000000001f */
[----:B------:R-:W-:Y:S01]  /*f240*/  IMAD.MOV.U32 R42, RZ, RZ, R41 ;  /* 0x000000ffff2a7224 */ /* 0x000fe200078e0029 */
[----:B------:R-:W-:-:S07]  /*f250*/  PRMT R67, R66, 0x7632, R67 ;  /* 0x0000763242437816 */ /* 0x000fce0000000043 */
.L_x_9294:
[----:B------:R-:W-:Y:S05]  /*f260*/  BSYNC.RECONVERGENT B1 ;  /* 0x0000000000017941 */ /* 0x000fea0003800200 */
.L_x_9292:
        /* <DEDUP_REMOVED lines=11> */
.L_x_9296:
[----:B------:R-:W-:Y:S01]  /*f320*/  IMAD.MOV.U32 R28, RZ, RZ, R26 ;  /* 0x000000ffff1c7224 */ /* 0x000fe200078e001a */
[----:B------:R-:W-:Y:S01]  /*f330*/  PRMT R31, R32, 0x7632, R31 ;  /* 0x00007632201f7816 */ /* 0x000fe2000000001f */
[----:B------:R-:W-:Y:S01]  /*f340*/  IMAD.MOV.U32 R41, RZ, RZ, R40 ;  /* 0x000000ffff297224 */ /* 0x000fe200078e0028 */
[----:B------:R-:W-:-:S07]  /*f350*/  PRMT R66, R66, 0x5410, R66 ;  /* 0x0000541042427816 */ /* 0x000fce0000000042 */
.L_x_9297:
[----:B------:R-:W-:Y:S05]  /*f360*/  BSYNC.RECONVERGENT B1 ;  /* 0x0000000000017941 */ /* 0x000fea0003800200 */
.L_x_9295:
        /* <DEDUP_REMOVED lines=11> */
.L_x_9299:
[----:B------:R-:W-:Y:S01]  /*f420*/  IMAD.MOV.U32 R26, RZ, RZ, R28 ;  /* 0x000000ffff1a7224 */ /* 0x000fe200078e001c */
[----:B------:R-:W-:Y:S01]  /*f430*/  PRMT R32, R31, 0x7610, R32 ;  /* 0x000076101f207816 */ /* 0x000fe20000000020 */
[----:B------:R-:W-:Y:S01]  /*f440*/  IMAD.MOV.U32 R40, RZ, RZ, R3 ;  /* 0x000000ffff287224 */ /* 0x000fe200078e0003 */
[----:B------:R-:W-:-:S07]  /*f450*/  PRMT R66, R65, 0x7632, R66 ;  /* 0x0000763241427816 */ /* 0x000fce0000000042 */
.L_x_9300:
[----:B------:R-:W-:Y:S05]  /*f460*/  BSYNC.RECONVERGENT B1 ;  /* 0x0000000000017941 */ /* 0x000fea0003800200 */
.L_x_9298:
        /* <DEDUP_REMOVED lines=11> */
.L_x_9302:
[----:B------:R-:W-:Y:S01]  /*f520*/  IMAD.MOV.U32 R28, RZ, RZ, R26 ;  /* 0x000000ffff1c7224 */ /* 0x000fe200078e001a */
[----:B------:R-:W-:Y:S01]  /*f530*/  PRMT R31, R31, 0x5410, R32 ;  /* 0x000054101f1f7816 */ /* 0x000fe20000000020 */
[----:B------:R-:W-:Y:S01]  /*f540*/  IMAD.MOV.U32 R3, RZ, RZ, R2 ;  /* 0x000000ffff037224 */ /* 0x000fe200078e0002 */
[----:B------:R-:W-:-:S07]  /*f550*/  PRMT R65, R65, 0x5410, R65 ;  /* 0x0000541041417816 */ /* 0x000fce0000000041 */
.L_x_9303:
[----:B------:R-:W-:Y:S05]  /*f560*/  BSYNC.RECONVERGENT B1 ;  /* 0x0000000000017941 */ /* 0x000fea0003800200 */
.L_x_9301:
        /* <DEDUP_REMOVED lines=11> */
.L_x_9305:
[----:B------:R-:W-:Y:S01]  /*f620*/  IMAD.MOV.U32 R26, RZ, RZ, R28 ;  /* 0x000000ffff1a7224 */ /* 0x000fe200078e001c */
[----:B------:R-:W-:Y:S01]  /*f630*/  PRMT R32, R31, 0x7632, R32 ;  /* 0x000076321f207816 */ /* 0x000fe20000000020 */
[----:B------:R-:W-:Y:S01]  /*f640*/  IMAD.MOV.U32 R2, RZ, RZ, R5 ;  /* 0x000000ffff027224 */ /* 0x000fe200078e0005 */
[----:B------:R-:W-:-:S07]  /*f650*/  PRMT R65, R64, 0x7632, R65 ;  /* 0x0000763240417816 */ /* 0x000fce0000000041 */
.L_x_9306:
[----:B------:R-:W-:Y:S05]  /*f660*/  BSYNC.RECONVERGENT B1 ;  /* 0x0000000000017941 */ /* 0x000fea0003800200 */
.L_x_9304:
        /* <DEDUP_REMOVED lines=11> */
.L_x_9308:
[----:B------:R-:W-:Y:S01]  /*f720*/  IMAD.MOV.U32 R28, RZ, RZ, R26 ;  /* 0x000000ffff1c7224 */ /* 0x000fe200078e001a */
[----:B------:R-:W-:Y:S01]  /*f730*/  PRMT R31, R32, 0x7610, R31 ;  /* 0x00007610201f7816 */ /* 0x000fe2000000001f */
[----:B------:R-:W-:Y:S01]  /*f740*/  IMAD.MOV.U32 R5, RZ, RZ, R4 ;  /* 0x000000ffff057224 */ /* 0x000fe200078e0004 */
[----:B------:R-:W-:-:S07]  /*f750*/  PRMT R64, R64, 0x5410, R64 ;  /* 0x0000541040407816 */ /* 0x000fce0000000040 */
.L_x_9309:
[----:B------:R-:W-:Y:S05]  /*f760*/  BSYNC.RECONVERGENT B1 ;  /* 0x0000000000017941 */ /* 0x000fea0003800200 */
.L_x_9307:
        /* <DEDUP_REMOVED lines=11> */
.L_x_9311:
[----:B------:R-:W-:Y:S01]  /*f820*/  IMAD.MOV.U32 R26, RZ, RZ, R28 ;  /* 0x000000ffff1a7224 */ /* 0x000fe200078e001c */
[----:B------:R-:W-:Y:S01]  /*f830*/  PRMT R31, R31, 0x5410, R31 ;  /* 0x000054101f1f7816 */ /* 0x000fe2000000001f */
[----:B------:R-:W-:Y:S01]  /*f840*/  IMAD.MOV.U32 R4, RZ, RZ, R7 ;  /* 0x000000ffff047224 */ /* 0x000fe200078e0007 */
[----:B------:R-:W-:-:S07]  /*f850*/  PRMT R64, R63, 0x7632, R64 ;  /* 0x000076323f407816 */ /* 0x000fce0000000040 */
.L_x_9312:
[----:B------:R-:W-:Y:S05]  /*f860*/  BSYNC.RECONVERGENT B1 ;  /* 0x0000000000017941 */ /* 0x000fea0003800200 */
.L_x_9310:
        /* <DEDUP_REMOVED lines=11> */
.L_x_9314:
[----:B------:R-:W-:Y:S01]  /*f920*/  IMAD.MOV.U32 R28, RZ, RZ, R26 ;  /* 0x000000ffff1c7224 */ /* 0x000fe200078e001a */
[----:B------:R-:W-:Y:S01]  /*f930*/  PRMT R31, R31, 0x7632, R31 ;  /* 0x000076321f1f7816 */ /* 0x000fe2000000001f */
[----:B------:R-:W-:Y:S01]  /*f940*/  IMAD.MOV.U32 R7, RZ, RZ, R6 ;  /* 0x000000ffff077224 */ /* 0x000fe200078e0006 */
[----:B------:R-:W-:-:S07]  /*f950*/  PRMT R63, R63, 0x5410, R63 ;  /* 0x000054103f3f7816 */ /* 0x000fce000000003f */
.L_x_9315:
[----:B------:R-:W-:Y:S05]  /*f960*/  BSYNC.RECONVERGENT B1 ;  /* 0x0000000000017941 */ /* 0x000fea0003800200 */
.L_x_9313:
        /* <DEDUP_REMOVED lines=11> */
.L_x_9317:
[----:B------:R-:W-:Y:S01]  /*fa20*/  IMAD.MOV.U32 R26, RZ, RZ, R28 ;  /* 0x000000ffff1a7224 */ /* 0x000fe200078e001c */
[----:B------:R-:W-:Y:S01]  /*fa30*/  PRMT R31, R31, 0x5410, R31 ;  /* 0x000054101f1f7816 */ /* 0x000fe2000000001f */
[----:B------:R-:W-:Y:S01]  /*fa40*/  IMAD.MOV.U32 R6, RZ, RZ, R9 ;  /* 0x000000ffff067224 */ /* 0x000fe200078e0009 */
[----:B------:R-:W-:-:S07]  /*fa50*/  PRMT R63, R62, 0x7632, R63 ;  /* 0x000076323e3f7816 */ /* 0x000fce000000003f */
.L_x_9318:
[----:B------:R-:W-:Y:S05]  /*fa60*/  BSYNC.RECONVERGENT B1 ;  /* 0x0000000000017941 */ /* 0x000fea0003800200 */
.L_x_9316:
        /* <DEDUP_REMOVED lines=11> */
.L_x_9320:
[----:B------:R-:W-:Y:S01]  /*fb20*/  IMAD.MOV.U32 R28, RZ, RZ, R26 ;  /* 0x000000ffff1c7224 */ /* 0x000fe200078e001a */
[----:B------:R-:W-:Y:S01]  /*fb30*/  PRMT R31, R31, 0x7632, R31 ;  /* 0x000076321f1f7816 */ /* 0x000fe2000000001f */
[----:B------:R-:W-:Y:S01]  /*fb40*/  IMAD.MOV.U32 R9, RZ, RZ, R8 ;  /* 0x000000ffff097224 */ /* 0x000fe200078e0008 */
[----:B------:R-:W-:-:S07]  /*fb50*/  PRMT R62, R62, 0x5410, R62 ;  /* 0x000054103e3e7816 */ /* 0x000fce000000003e */
.L_x_9321:
[----:B------:R-:W-:Y:S05]  /*fb60*/  BSYNC.RECONVERGENT B1 ;  /* 0x0000000000017941 */ /* 0x000fea0003800200 */
.L_x_9319:
        /* <DEDUP_REMOVED lines=11> */
.L_x_9323:
[----:B------:R-:W-:Y:S01]  /*fc20*/  IMAD.MOV.U32 R26, RZ, RZ, R28 ;  /* 0x000000ffff1a7224 */ /* 0x000fe200078e001c */
[----:B------:R-:W-:Y:S01]  /*fc30*/  PRMT R32, R31, 0x7610, R32 ;  /* 0x000076101f207816 */ /* 0x000fe20000000020 */
[----:B------:R-:W-:Y:S01]  /*fc40*/  IMAD.MOV.U32 R8, RZ, RZ, R11 ;  /* 0x000000ffff087224 */ /* 0x000fe200078e000b */
[----:B------:R-:W-:-:S07]  /*fc50*/  PRMT R62, R61, 0x7632, R62 ;  /* 0x000076323d3e7816 */ /* 0x000fce000000003e */
.L_x_9324:
[----:B------:R-:W-:Y:S05]  /*fc60*/  BSYNC.RECONVERGENT B1 ;  /* 0x0000000000017941 */ /* 0x000fea0003800200 */
.L_x_9322:
        /* <DEDUP_REMOVED lines=11> */
.L_x_9326:
[----:B------:R-:W-:Y:S01]  /*fd20*/  IMAD.MOV.U32 R28, RZ, RZ, R26 ;  /* 0x000000ffff1c7224 */ /* 0x000fe200078e001a */
[----:B------:R-:W-:Y:S01]  /*fd30*/  PRMT R31, R31, 0x5410, R32 ;  /* 0x000054101f1f7816 */ /* 0x000fe20000000020 */
[----:B------:R-:W-:Y:S01]  /*fd40*/  IMAD.MOV.U32 R11, RZ, RZ, R10 ;  /* 0x000000ffff0b7224 */ /* 0x000fe200078e000a */
[----:B------:R-:W-:-:S07]  /*fd50*/  PRMT R61, R61, 0x5410, R61 ;  /* 0x000054103d3d7816 */ /* 0x000fce000000003d */
.L_x_9327:
[----:B------:R-:W-:Y:S05]  /*fd60*/  BSYNC.RECONVERGENT B1 ;  /* 0x0000000000017941 */ /* 0x000fea0003800200 */
.L_x_9325:
        /* <DEDUP_REMOVED lines=11> */
.L_x_9329:
[----:B------:R-:W-:Y:S01]  /*fe20*/  IMAD.MOV.U32 R26, RZ, RZ, R28 ;  /* 0x000000ffff1a7224 */ /* 0x000fe200078e001c */
[----:B------:R-:W-:Y:S01]  /*fe30*/  PRMT R32, R32, 0x7610, R31 ;  /* 0x0000761020207816 */ /* 0x000fe2000000001f */
[----:B------:R-:W-:Y:S01]  /*fe40*/  IMAD.MOV.U32 R10, RZ, RZ, R13 ;  /* 0x000000ffff0a7224 */ /* 0x000fe200078e000d */
[----:B------:R-:W-:-:S07]  /*fe50*/  PRMT R61, R60, 0x7632, R61 ;  /* 0x000076323c3d7816 */ /* 0x000fce000000003d */
.L_x_9330:
[----:B------:R-:W-:Y:S05]  /*fe60*/  BSYNC.RECONVERGENT B1 ;  /* 0x0000000000017941 */ /* 0x000fea0003800200 */
.L_x_9328:
        /* <DEDUP_REMOVED lines=11> */
.L_x_9332:
[----:B------:R-:W-:Y:S01]  /*ff20*/  IMAD.MOV.U32 R28, RZ, RZ, R26 ;  /* 0x000000ffff1c7224 */ /* 0x000fe200078e001a */
[----:B------:R-:W-:Y:S01]  /*ff30*/  PRMT R31, R32, 0x7632, R31 ;  /* 0x00007632201f7816 */ /* 0x000fe2000000001f */
[----:B------:R-:W-:Y:S01]  /*ff40*/  IMAD.MOV.U32 R13, RZ, RZ, R12 ;  /* 0x000000ffff0d7224 */ /* 0x000fe200078e000c */
[----:B------:R-:W-:-:S07]  /*ff50*/  PRMT R60, R60, 0x5410, R60 ;  /* 0x000054103c3c7816 */ /* 0x000fce000000003c */
.L_x_9333:
[----:B------:R-:W-:Y:S05]  /*ff60*/  BSYNC.RECONVERGENT B1 ;  /* 0x0000000000017941 */ /* 0x000fea0003800200 */
.L_x_9331:
        /* <DEDUP_REMOVED lines=11> */
.L_x_9335:
[----:B------:R-:W-:Y:S01]  /*10020*/  IMAD.MOV.U32 R26, RZ, RZ, R28 ;  /* 0x000000ffff1a7224 */ /* 0x000fe200078e001c */
[----:B------:R-:W-:Y:S01]  /*10030*/  PRMT R31, R31, 0x5410, R31 ;  /* 0x000054101f1f7816 */ /* 0x000fe2000000001f */
[----:B------:R-:W-:Y:S01]  /*10040*/  IMAD.MOV.U32 R12, RZ, RZ, R15 ;  /* 0x000000ffff0c7224 */ /* 0x000fe200078e000f */
[----:B------:R-:W-:-:S07]  /*10050*/  PRMT R60, R55, 0x7610, R60 ;  /* 0x00007610373c7816 */ /* 0x000fce000000003c */
.L_x_9336:
[----:B------:R-:W-:Y:S05]  /*10060*/  BSYNC.RECONVERGENT B1 ;  /* 0x0000000000017941 */ /* 0x000fea0003800200 */
.L_x_9334:
        /* <DEDUP_REMOVED lines=11> */
.L_x_9338:
[----:B------:R-:W-:Y:S01]  /*10120*/  IMAD.MOV.U32 R28, RZ, RZ, R26 ;  /* 0x000000ffff1c7224 */ /* 0x000fe200078e001a */
[----:B------:R-:W-:Y:S01]  /*10130*/  PRMT R31, R31, 0x7632, R31 ;  /* 0x000076321f1f7816 */ /* 0x000fe2000000001f */
[----:B------:R-:W-:Y:S01]  /*10140*/  IMAD.MOV.U32 R15, RZ, RZ, R14 ;  /* 0x000000ffff0f7224 */ /* 0x000fe200078e000e */
[----:B------:R-:W-:-:S07]  /*10150*/  PRMT R55, R54, 0x7632, R55 ;  /* 0x0000763236377816 */ /* 0x000fce0000000037 */
.L_x_9339:
[----:B------:R-:W-:Y:S05]  /*10160*/  BSYNC.RECONVERGENT B1 ;  /* 0x0000000000017941 */ /* 0x000fea0003800200 */
.L_x_9337:
        /* <DEDUP_REMOVED lines=11> */
.L_x_9341:
[----:B------:R-:W-:Y:S01]  /*10220*/  IMAD.MOV.U32 R26, RZ, RZ, R28 ;  /* 0x000000ffff1a7224 */ /* 0x000fe200078e001c */
[----:B------:R-:W-:Y:S01]  /*10230*/  PRMT R31, R31, 0x5410, R31 ;  /* 0x000054101f1f7816 */ /* 0x000fe2000000001f */
[----:B------:R-:W-:Y:S01]  /*10240*/  IMAD.MOV.U32 R14, RZ, RZ, R17 ;  /* 0x000000ffff0e7224 */ /* 0x000fe200078e0011 */
[----:B------:R-:W-:-:S07]  /*10250*/  PRMT R54, R54, 0x7610, R55 ;  /* 0x0000761036367816 */ /* 0x000fce0000000037 */
.L_x_9342:
[----:B------:R-:W-:Y:S05]  /*10260*/  BSYNC.RECONVERGENT B1 ;  /* 0x0000000000017941 */ /* 0x000fea0003800200 */
.L_x_9340:
        /* <DEDUP_REMOVED lines=11> */
.L_x_9344:
[----:B------:R-:W-:Y:S01]  /*10320*/  IMAD.MOV.U32 R28, RZ, RZ, R26 ;  /* 0x000000ffff1c7224 */ /* 0x000fe200078e001a */
[----:B------:R-:W-:Y:S01]  /*10330*/  PRMT R32, R32, 0x7610, R31 ;  /* 0x0000761020207816 */ /* 0x000fe2000000001f */
[----:B------:R-:W-:Y:S01]  /*10340*/  IMAD.MOV.U32 R17, RZ, RZ, R16 ;  /* 0x000000ffff117224 */ /* 0x000fe200078e0010 */
[----:B------:R-:W-:-:S07]  /*10350*/  PRMT R55, R55, 0x5410, R50 ;  /* 0x0000541037377816 */ /* 0x000fce0000000032 */
.L_x_9345:
[----:B------:R-:W-:Y:S05]  /*10360*/  BSYNC.RECONVERGENT B1 ;  /* 0x0000000000017941 */ /* 0x000fea0003800200 */
.L_x_9343:
        /* <DEDUP_REMOVED lines=11> */
.L_x_9347:
[----:B------:R-:W-:Y:S01]  /*10420*/  IMAD.MOV.U32 R26, RZ, RZ, R28 ;  /* 0x000000ffff1a7224 */ /* 0x000fe200078e001c */
[----:B------:R-:W-:Y:S01]  /*10430*/  PRMT R31, R32, 0x7632, R31 ;  /* 0x00007632201f7816 */ /* 0x000fe2000000001f */
[----:B------:R-:W-:Y:S01]  /*10440*/  IMAD.MOV.U32 R16, RZ, RZ, R19 ;  /* 0x000000ffff107224 */ /* 0x000fe200078e0013 */
[----:B------:R-:W-:-:S07]  /*10450*/  PRMT R50, R50, 0x7632, R50 ;  /* 0x0000763232327816 */ /* 0x000fce0000000032 */
.L_x_9348:
[----:B------:R-:W-:Y:S05]  /*10460*/  BSYNC.RECONVERGENT B1 ;  /* 0x0000000000017941 */ /* 0x000fea0003800200 */
.L_x_9346:
        /* <DEDUP_REMOVED lines=11> */
.L_x_9350:
[----:B------:R-:W-:Y:S01]  /*10520*/  IMAD.MOV.U32 R28, RZ, RZ, R26 ;  /* 0x000000ffff1c7224 */ /* 0x000fe200078e001a */
[----:B------:R-:W-:Y:S01]  /*10530*/  PRMT R32, R31, 0x7610, R32 ;  /* 0x000076101f207816 */ /* 0x000fe20000000020 */
[----:B------:R-:W-:Y:S01]  /*10540*/  IMAD.MOV.U32 R19, RZ, RZ, R18 ;  /* 0x000000ffff137224 */ /* 0x000fe200078e0012 */
[----:B------:R-:W-:-:S07]  /*10550*/  PRMT R50, R50, 0x5410, R51 ;  /* 0x0000541032327816 */ /* 0x000fce0000000033 */
.L_x_9351:
[----:B------:R-:W-:Y:S05]  /*10560*/  BSYNC.RECONVERGENT B1 ;  /* 0x0000000000017941 */ /* 0x000fea0003800200 */
.L_x_9349:
        /* <DEDUP_REMOVED lines=11> */
.L_x_9353:
[----:B------:R-:W-:Y:S01]  /*10620*/  IMAD.MOV.U32 R26, RZ, RZ, R28 ;  /* 0x000000ffff1a7224 */ /* 0x000fe200078e001c */
[----:B------:R-:W-:Y:S01]  /*10630*/  PRMT R31, R31, 0x5410, R32 ;  /* 0x000054101f1f7816 */ /* 0x000fe20000000020 */
[----:B------:R-:W-:Y:S01]  /*10640*/  IMAD.MOV.U32 R18, RZ, RZ, R21 ;  /* 0x000000ffff127224 */ /* 0x000fe200078e0015 */
[----:B------:R-:W-:-:S07]  /*10650*/  PRMT R51, R51, 0x7632, R51 ;  /* 0x0000763233337816 */ /* 0x000fce0000000033 */
.L_x_9354:
[----:B------:R-:W-:Y:S05]  /*10660*/  BSYNC.RECONVERGENT B1 ;  /* 0x0000000000017941 */ /* 0x000fea0003800200 */
.L_x_9352:
        /* <DEDUP_REMOVED lines=11> */
.L_x_9356:
[----:B------:R-:W-:Y:S01]  /*10720*/  IMAD.MOV.U32 R28, RZ, RZ, R26 ;  /* 0x000000ffff1c7224 */ /* 0x000fe200078e001a */
[----:B------:R-:W-:Y:S01]  /*10730*/  PRMT R32, R32, 0x7610, R31 ;  /* 0x0000761020207816 */ /* 0x000fe2000000001f */
[----:B------:R-:W-:Y:S01]  /*10740*/  IMAD.MOV.U32 R21, RZ, RZ, R20 ;  /* 0x000000ffff157224 */ /* 0x000fe200078e0014 */
[----:B------:R-:W-:-:S07]  /*10750*/  PRMT R51, R51, 0x5410, R52 ;  /* 0x0000541033337816 */ /* 0x000fce0000000034 */
.L_x_9357:
[----:B------:R-:W-:Y:S05]  /*10760*/  BSYNC.RECONVERGENT B1 ;  /* 0x0000000000017941 */ /* 0x000fea0003800200 */
.L_x_9355:
        /* <DEDUP_REMOVED lines=11> */
.L_x_9359:
[----:B------:R-:W-:Y:S01]  /*10820*/  IMAD.MOV.U32 R26, RZ, RZ, R28 ;  /* 0x000000ffff1a7224 */ /* 0x000fe200078e001c */
[----:B------:R-:W-:Y:S01]  /*10830*/  PRMT R31, R32, 0x7632, R31 ;  /* 0x00007632201f7816 */ /* 0x000fe2000000001f */
[----:B------:R-:W-:Y:S01]  /*10840*/  IMAD.MOV.U32 R20, RZ, RZ, R23 ;  /* 0x000000ffff147224 */ /* 0x000fe200078e0017 */
[----:B------:R-:W-:-:S07]  /*10850*/  PRMT R52, R52, 0x7632, R52 ;  /* 0x0000763234347816 */ /* 0x000fce0000000034 */
.L_x_9360:
[----:B------:R-:W-:Y:S05]  /*10860*/  BSYNC.RECONVERGENT B1 ;  /* 0x0000000000017941 */ /* 0x000fea0003800200 */
.L_x_9358:
        /* <DEDUP_REMOVED lines=11> */
.L_x_9362:
[----:B------:R-:W-:Y:S01]  /*10920*/  IMAD.MOV.U32 R28, RZ, RZ, R26 ;  /* 0x000000ffff1c7224 */ /* 0x000fe200078e001a */
[----:B------:R-:W-:Y:S01]  /*10930*/  PRMT R32, R31, 0x7610, R32 ;  /* 0x000076101f207816 */ /* 0x000fe20000000020 */
[----:B------:R-:W-:Y:S01]  /*10940*/  IMAD.MOV.U32 R23, RZ, RZ, R22 ;  /* 0x000000ffff177224 */ /* 0x000fe200078e0016 */
[----:B------:R-:W-:-:S07]  /*10950*/  PRMT R52, R52, 0x5410, R53 ;  /* 0x0000541034347816 */ /* 0x000fce0000000035 */
.L_x_9363:
[----:B------:R-:W-:Y:S05]  /*10960*/  BSYNC.RECONVERGENT B1 ;  /* 0x0000000000017941 */ /* 0x000fea0003800200 */
.L_x_9361:
        /* <DEDUP_REMOVED lines=11> */
.L_x_9365:
[----:B------:R-:W-:Y:S01]  /*10a20*/  IMAD.MOV.U32 R26, RZ, RZ, R28 ;  /* 0x000000ffff1a7224 */ /* 0x000fe200078e001c */
[----:B------:R-:W-:Y:S01]  /*10a30*/  PRMT R31, R31, 0x5410, R32 ;  /* 0x000054101f1f7816 */ /* 0x000fe20000000020 */
[----:B------:R-:W-:Y:S01]  /*10a40*/  IMAD.MOV.U32 R22, RZ, RZ, R25 ;  /* 0x000000ffff167224 */ /* 0x000fe200078e0019 */
[----:B------:R-:W-:-:S07]  /*10a50*/  PRMT R53, R53, 0x7632, R53 ;  /* 0x0000763235357816 */ /* 0x000fce0000000035 */
.L_x_9366:
[----:B------:R-:W-:Y:S05]  /*10a60*/  BSYNC.RECONVERGENT B1 ;  /* 0x0000000000017941 */ /* 0x000fea0003800200 */
.L_x_9364:
        /* <DEDUP_REMOVED lines=11> */
.L_x_9368:
[----:B------:R-:W-:Y:S01]  /*10b20*/  PRMT R31, R31, 0x7632, R31 ;  /* 0x000076321f1f7816 */ /* 0x000fe2000000001f */
[----:B------:R-:W-:Y:S01]  /*10b30*/  IMAD.MOV.U32 R25, RZ, RZ, R24 ;  /* 0x000000ffff197224 */ /* 0x000fe200078e0018 */
[----:B------:R-:W-:Y:S01]  /*10b40*/  PRMT R53, R53, 0x5410, R54 ;  /* 0x0000541035357816 */ /* 0x000fe20000000036 */
[----:B------:R-:W-:Y:S01]  /*10b50*/  IMAD.MOV.U32 R28, RZ, RZ, R26 ;  /* 0x000000ffff1c7224 */ /* 0x000fe200078e001a */
[----:B------:R-:W-:Y:S01]  /*10b60*/  PRMT R54, R31, 0x7632, R54 ;  /* 0x000076321f367816 */ /* 0x000fe20000000036 */
[----:B------:R-:W-:-:S07]  /*10b70*/  IMAD.MOV.U32 R24, RZ, RZ, R26 ;  /* 0x000000ffff187224 */ /* 0x000fce00078e001a */
.L_x_9369:
[----:B------:R-:W-:Y:S05]  /*10b80*/  BSYNC.RECONVERGENT B1 ;  /* 0x0000000000017941 */ /* 0x000fea0003800200 */
.L_x_9367:
[----:B------:R-:W-:Y:S02]  /*10b90*/  VIADD R29, R29, 0x4 ;  /* 0x000000041d1d7836 */ /* 0x000fe40000000000 */
[----:B------:R-:W-:Y:S01]  /*10ba0*/  VIADD R0, R0, 0x2 ;  /* 0x0000000200007836 */ /* 0x000fe20000000000 */
[----:B------:R-:W-:Y:S06]  /*10bb0*/  @P1 BRA `(.L_x_9370) ;  /* 0xffffffe000081947 */ /* 0x000fec000383ffff */
[----:B------:R-:W-:Y:S01]  /*10bc0*/  PRMT R54, R31, 0x7610, R54 ;  /* 0x000076101f367816 */ /* 0x000fe20000000036 */
[----:B------:R-:W-:Y:S02]  /*10bd0*/  IMAD.MOV.U32 R26, RZ, RZ, R27 ;  /* 0x000000ffff1a7224 */ /* 0x000fe400078e001b */
[----:B------:R-:W-:-:S07]  /*10be0*/  IMAD.MOV.U32 R24, RZ, RZ, R28 ;  /* 0x000000ffff187224 */ /* 0x000fce00078e001c */
.L_x_9276:
[----:B------:R-:W-:Y:S05]  /*10bf0*/  BSYNC.RECONVERGENT B0 ;  /* 0x0000000000007941 */ /* 0x000fea0003800200 */
.L_x_9275:
[----:B------:R-:W-:-:S13]  /*10c00*/  ISETP.NE.AND P0, PT, R49, RZ, PT ;  /* 0x000000ff3100720c */ /* 0x000fda0003f05270 */
[----:B------:R-:W-:Y:S05]  /*10c10*/  @P0 EXIT ;  /* 0x000000000000094d */ /* 0x000fea0003800000 */
[----:B------:R-:W0:Y:S01]  /*10c20*/  S2R R30, SR_CTAID.X ;  /* 0x00000000001e7919 */ /* 0x000e220000002500 */
[----:B------:R-:W2:Y:S08]  /*10c30*/  LDC R31, c[0x0][0x3a0] ;  /* 0x0000e800ff1f7b82 */ /* 0x000eb00000000800 */
[----:B------:R-:W0:Y:S01]  /*10c40*/  LDC.64 R38, c[0x0][0x388] ;  /* 0x0000e200ff267b82 */ /* 0x000e220000000a00 */
[----:B------:R-:W3:Y:S01]  /*10c50*/  MUFU.LG2 R48, R48 ;  /* 0x0000003000307308 */ /* 0x000ee20000000c00 */
[----:B------:R-:W-:-:S06]  /*10c60*/  HADD2.F32 R33, -RZ, R54.H0_H0 ;  /* 0x20000036ff217230 */ /* 0x000fcc0000004100 */
[----:B------:R-:W4:Y:S01]  /*10c70*/  LDC.64 R58, c[0x0][0x390] ;  /* 0x0000e400ff3a7b82 */ /* 0x000f220000000a00 */
[----:B--2---:R-:W-:-:S07]  /*10c80*/  ISETP.GE.AND P2, PT, R31, 0x1, PT ;  /* 0x000000011f00780c */ /* 0x004fce0003f46270 */
[----:B------:R-:W2:Y:S01]  /*10c90*/  LDC.64 R36, c[0x0][0x398] ;  /* 0x0000e600ff247b82 */ /* 0x000ea20000000a00 */
[----:B0-----:R-:W-:-:S05]  /*10ca0*/  IMAD.WIDE.U32 R38, R30, 0x4, R38 ;  /* 0x000000041e267825 */ /* 0x001fca00078e0026 */
[----:B-1----:R-:W5:Y:S01]  /*10cb0*/  @P2 LDG.E.CONSTANT R32, desc[UR6][R38.64] ;  /* 0x0000000626202981 */ /* 0x002f62000c1e9900 */
[----:B------:R-:W-:-:S03]  /*10cc0*/  ISETP.GE.AND P1, PT, R31, 0x2, PT ;  /* 0x000000021f00780c */ /* 0x000fc60003f26270 */
[----:B------:R-:W5:Y:S10]  /*10cd0*/  @P2 LDG.E.CONSTANT R29, desc[UR6][R38.64] ;  /* 0x00000006261d2981 */ /* 0x000f74000c1e9900 */
[----:B------:R-:W5:Y:S04]  /*10ce0*/  @P1 LDG.E.CONSTANT R0, desc[UR6][R38.64] ;  /* 0x0000000626001981 */ /* 0x000f68000c1e9900 */
[----:B------:R-:W5:Y:S01]  /*10cf0*/  @P1 LDG.E.CONSTANT R27, desc[UR6][R38.64] ;  /* 0x00000006261b1981 */ /* 0x000f62000c1e9900 */
[----:B------:R-:W-:-:S13]  /*10d00*/  ISETP.GE.AND P0, PT, R31, 0x3, PT ;  /* 0x000000031f00780c */ /* 0x000fda0003f06270 */
[----:B------:R-:W5:Y:S01]  /*10d10*/  @P0 LDG.E.CONSTANT R28, desc[UR6][R38.64] ;  /* 0x00000006261c0981 */ /* 0x000f62000c1e9900 */
[----:B------:R-:W-:Y:S01]  /*10d20*/  ISETP.GE.AND P4, PT, R31, 0x4, PT ;  /* 0x000000041f00780c */ /* 0x000fe20003f86270 */
[----:B------:R-:W-:Y:S02]  /*10d30*/  FADD.FTZ R33, R33, -R26 ;  /* 0x8000001a21217221 */ /* 0x000fe40000010000 */
[----:B------:R-:W5:Y:S02]  /*10d40*/  @P0 LDG.E.CONSTANT R34, desc[UR6][R38.64] ;  /* 0x0000000626220981 */ /* 0x000f64000c1e9900 */
[----:B---3--:R-:W-:Y:S01]  /*10d50*/  @P2 FFMA.FTZ R33, R48, -0.69314718246459960938, R33 ;  /* 0xbf31721830212823 */ /* 0x008fe20000010021 */
[----:B------:R-:W-:Y:S01]  /*10d60*/  IMAD R56, R30, R31, RZ ;  /* 0x0000001f1e387224 */ /* 0x000fe200078e02ff */
[----:B------:R-:W-:-:S03]  /*10d70*/  ISETP.GE.AND P3, PT, R31, 0x5, PT ;  /* 0x000000051f00780c */ /* 0x000fc60003f66270 */
[----:B------:R-:W-:-:S04]  /*10d80*/  IMAD.SHL.U32 R56, R56, 0x2, RZ ;  /* 0x0000000238387824 */ /* 0x000fc800078e00ff */
[----:B----4-:R-:W-:-:S04]  /*10d90*/  IMAD.WIDE R58, R56, 0x4, R58 ;  /* 0x00000004383a7825 */ /* 0x010fc800078e023a */
[----:B--2---:R-:W-:Y:S01]  /*10da0*/  IMAD.WIDE R56, R56, 0x2, R36 ;  /* 0x0000000238387825 */ /* 0x004fe200078e0224 */
[----:B------:R0:W-:Y:S01]  /*10db0*/  @P2 STG.E desc[UR6][R58.64], R24 ;  /* 0x000000183a002986 */ /* 0x0001e2000c101906 */
[----:B------:R-:W-:Y:S02]  /*10dc0*/  ISETP.GE.AND P6, PT, R31, 0x6, PT ;  /* 0x000000061f00780c */ /* 0x000fe40003fc6270 */
[----:B------:R-:W-:Y:S01]  /*10dd0*/  HADD2.F32 R35, -RZ, R53.H1_H1 ;  /* 0x30000035ff237230 */ /* 0x000fe20000004100 */
[----:B0-----:R-:W2:Y:S04]  /*10de0*/  @P3 LDG.E.CONSTANT R24, desc[UR6][R38.64] ;  /* 0x0000000626183981 */ /* 0x001ea8000c1e9900 */
[----:B------:R-:W-:-:S04]  /*10df0*/  FADD.FTZ R35, R35, -R26 ;  /* 0x8000001a23237221 */ /* 0x000fc80000010000 */
[----:B------:R-:W-:Y:S01]  /*10e00*/  @P2 FFMA.FTZ R35, R48, -0.69314718246459960938, R35 ;  /* 0xbf31721830232823 */ /* 0x000fe20000010023 */
[----:B------:R-:W-:Y:S01]  /*10e10*/  ISETP.GE.AND P5, PT, R31, 0x7, PT ;  /* 0x000000071f00780c */ /* 0x000fe20003fa6270 */
[----:B------:R-:W-:-:S05]  /*10e20*/  HADD2.F32 R37, -RZ, R52.H1_H1 ;  /* 0x30000034ff257230 */ /* 0x000fca0000004100 */
[----:B------:R-:W-:-:S04]  /*10e30*/  FADD.FTZ R37, R37, -R26 ;  /* 0x8000001a25257221 */ /* 0x000fc80000010000 */
[----:B------:R-:W-:Y:S01]  /*10e40*/  @P1 FFMA.FTZ R37, R48, -0.69314718246459960938, R37 ;  /* 0xbf31721830251823 */ /* 0x000fe20000010025 */
[----:B-----5:R-:W-:Y:S02]  /*10e50*/  @P2 FADD.FTZ R32, R32, R33 ;  /* 0x0000002120202221 */ /* 0x020fe40000010000 */
[----:B------:R-:W3:Y:S03]  /*10e60*/  @P4 LDG.E.CONSTANT R33, desc[UR6][R38.64] ;  /* 0x0000000626214981 */ /* 0x000ee6000c1e9900 */
[----:B------:R-:W-:Y:S02]  /*10e70*/  @P2 F2FP.F16.F32.PACK_AB R30, RZ, R32 ;  /* 0x00000020ff1e223e */ /* 0x000fe400000000ff */
[----:B------:R-:W4:Y:S04]  /*10e80*/  @P4 LDG.E.CONSTANT R32, desc[UR6][R38.64] ;  /* 0x0000000626204981 */ /* 0x000f28000c1e9900 */
[----:B------:R0:W-:Y:S04]  /*10e90*/  @P2 STG.E.U16 desc[UR6][R56.64], R30 ;  /* 0x0000001e38002986 */ /* 0x0001e8000c101506 */
[----:B------:R1:W-:Y:S01]  /*10ea0*/  @P2 STG.E desc[UR6][R58.64+0x4], R25 ;  /* 0x000004193a002986 */ /* 0x0003e2000c101906 */
[----:B0-----:R-:W-:-:S03]  /*10eb0*/  HADD2.F32 R30, -RZ, R53.H0_H0 ;  /* 0x20000035ff1e7230 */ /* 0x001fc60000004100 */
[----:B-1----:R-:W5:Y:S02]  /*10ec0*/  @P3 LDG.E.CONSTANT R25, desc[UR6][R38.64] ;  /* 0x0000000626193981 */ /* 0x002f64000c1e9900 */
[----:B------:R-:W-:Y:S01]  /*10ed0*/  FADD.FTZ R30, R30, -R26 ;  /* 0x8000001a1e1e7221 */ /* 0x000fe20000010000 */
[----:B------:R-:W-:Y:S02]  /*10ee0*/  @P2 FADD.FTZ R35, R29, R35 ;  /* 0x000000231d232221 */ /* 0x000fe40000010000 */
[----:B------:R-:W5:Y:S01]  /*10ef0*/  @P6 LDG.E.CONSTANT R29, desc[UR6][R38.64] ;  /* 0x00000006261d6981 */ /* 0x000f62000c1e9900 */
[----:B------:R-:W-:-:S04]  /*10f00*/  @P1 FFMA.FTZ R30, R48, -0.69314718246459960938, R30 ;  /* 0xbf317218301e1823 */ /* 0x000fc8000001001e */
[----:B------:R-:W-:Y:S02]  /*10f10*/  @P1 FADD.FTZ R36, R0, R30 ;  /* 0x0000001e00241221 */ /* 0x000fe40000010000 */
[----:B------:R-:W5:Y:S01]  /*10f20*/  @P6 LDG.E.CONSTANT R30, desc[UR6][R38.64] ;  /* 0x00000006261e6981 */ /* 0x000f62000c1e9900 */
[----:B------:R-:W-:Y:S01]  /*10f30*/  @P2 F2FP.F16.F32.PACK_AB R0, RZ, R35 ;  /* 0x00000023ff00223e */ /* 0x000fe200000000ff */
[----:B------:R-:W-:Y:S02]  /*10f40*/  @P1 FADD.FTZ R27, R27, R37 ;  /* 0x000000251b1b1221 */ /* 0x000fe40000010000 */
[----:B------:R-:W5:Y:S04]  /*10f50*/  @P5 LDG.E.CONSTANT R35, desc[UR6][R38.64] ;  /* 0x0000000626235981 */ /* 0x000f68000c1e9900 */
[----:B------:R0:W-:Y:S01]  /*10f60*/  @P2 STG.E.U16 desc[UR6][R56.64+0x2], R0 ;  /* 0x0000020038002986 */ /* 0x0001e2000c101506 */
[----:B------:R-:W-:-:S02]  /*10f70*/  @P1 F2FP.F16.F32.PACK_AB R27, RZ, R27 ;  /* 0x0000001bff1b123e */ /* 0x000fc400000000ff */
[----:B0-----:R-:W-:Y:S02]  /*10f80*/  @P1 F2FP.F16.F32.PACK_AB R0, RZ, R36 ;  /* 0x00000024ff00123e */ /* 0x001fe400000000ff */
[----:B------:R-:W5:Y:S04]  /*10f90*/  @P5 LDG.E.CONSTANT R36, desc[UR6][R38.64] ;  /* 0x0000000626245981 */ /* 0x000f68000c1e9900 */
[----:B------:R-:W-:Y:S01]  /*10fa0*/  @P1 STG.E desc[UR6][R58.64+0x8], R22 ;  /* 0x000008163a001986 */ /* 0x000fe2000c101906 */
[----:B------:R-:W-:-:S03]  /*10fb0*/  ISETP.GE.AND P2, PT, R31, 0x8, PT ;  /* 0x000000081f00780c */ /* 0x000fc60003f46270 */
[----:B------:R0:W-:Y:S04]  /*10fc0*/  @P1 STG.E.U16 desc[UR6][R56.64+0x4], R0 ;  /* 0x0000040038001986 */ /* 0x0001e8000c101506 */
[----:B------:R1:W-:Y:S04]  /*10fd0*/  @P1 STG.E desc[UR6][R58.64+0xc], R23 ;  /* 0x00000c173a001986 */ /* 0x0003e8000c101906 */
[----:B------:R2:W-:Y:S01]  /*10fe0*/  @P1 STG.E.U16 desc[UR6][R56.64+0x6], R27 ;  /* 0x0000061b38001986 */ /* 0x0005e2000c101506 */
[----:B------:R-:W-:Y:S01]  /*10ff0*/  ISETP.GE.AND P1, PT, R31, 0x9, PT ;  /* 0x000000091f00780c */ /* 0x000fe20003f26270 */
[----:B0-----:R-:W-:-:S02]  /*11000*/  HADD2.F32 R0, -RZ, R52.H0_H0 ;  /* 0x20000034ff007230 */ /* 0x001fc40000004100 */
[----:B------:R-:W5:Y:S03]  /*11010*/  @P2 LDG.E.CONSTANT R22, desc[UR6][R38.64] ;  /* 0x0000000626162981 */ /* 0x000f66000c1e9900 */
[----:B------:R-:W-:Y:S01]  /*11020*/  FADD.FTZ R0, R0, -R26 ;  /* 0x8000001a00007221 */ /* 0x000fe20000010000 */
[----:B-1----:R-:W5:Y:S03]  /*11030*/  @P2 LDG.E.CONSTANT R23, desc[UR6][R38.64] ;  /* 0x0000000626172981 */ /* 0x002f66000c1e9900 */
[----:B------:R-:W-:-:S03]  /*11040*/  @P0 FFMA.FTZ R0, R48, -0.69314718246459960938, R0 ;  /* 0xbf31721830000823 */ /* 0x000fc60000010000 */
[----:B--2---:R-:W2:Y:S01]  /*11050*/  @P1 LDG.E.CONSTANT R27, desc[UR6][R38.64] ;  /* 0x00000006261b1981 */ /* 0x004ea2000c1e9900 */
[----:B------:R-:W-:-:S03]  /*11060*/  @P0 FADD.FTZ R0, R28, R0 ;  /* 0x000000001c000221 */ /* 0x000fc60000010000 */
[----:B------:R-:W2:Y:S01]  /*11070*/  @P1 LDG.E.CONSTANT R28, desc[UR6][R38.64] ;  /* 0x00000006261c1981 */ /* 0x000ea2000c1e9900 */
[--C-:B------:R-:W-:Y:S01]  /*11080*/  HADD2.F32 R37, -RZ, R51.reuse.H1_H1 ;  /* 0x30000033ff257230 */ /* 0x100fe20000004100 */
[----:B------:R-:W-:Y:S02]  /*11090*/  @P0 F2FP.F16.F32.PACK_AB R0, RZ, R0 ;  /* 0x00000000ff00023e */ /* 0x000fe400000000ff */
[----:B------:R0:W-:Y:S02]  /*110a0*/  @P0 STG.E desc[UR6][R58.64+0x10], R20 ;  /* 0x000010143a000986 */ /* 0x0001e4000c101906 */
[----:B------:R-:W-:Y:S02]  /*110b0*/  FADD.FTZ R37, R37, -R26 ;  /* 0x8000001a25257221 */ /* 0x000fe40000010000 */
[----:B------:R1:W-:Y:S02]  /*110c0*/  @P0 STG.E.U16 desc[UR6][R56.64+0x8], R0 ;  /* 0x0000080038000986 */ /* 0x0003e4000c101506 */
[----:B------:R-:W-:Y:S01]  /*110d0*/  @P0 FFMA.FTZ R37, R48, -0.69314718246459960938, R37 ;  /* 0xbf31721830250823 */ /* 0x000fe20000010025 */
[----:B0-----:R-:W-:-:S03]  /*110e0*/  HADD2.F32 R20, -RZ, R51.H0_H0 ;  /* 0x20000033ff147230 */ /* 0x001fc60000004100 */
[----:B------:R-:W-:Y:S01]  /*110f0*/  @P0 FADD.FTZ R34, R34, R37 ;  /* 0x0000002522220221 */ /* 0x000fe20000010000 */
[----:B-1----:R-:W-:Y:S02]  /*11100*/  HADD2.F32 R0, -RZ, R50.H1_H1 ;  /* 0x30000032ff007230 */ /* 0x002fe40000004100 */
[----:B------:R-:W-:Y:S01]  /*11110*/  FADD.FTZ R20, R20, -R26 ;  /* 0x8000001a14147221 */ /* 0x000fe20000010000 */
[----:B------:R0:W-:Y:S03]  /*11120*/  @P0 STG.E desc[UR6][R58.64+0x14], R21 ;  /* 0x000014153a000986 */ /* 0x0001e6000c101906 */
[----:B------:R-:W-:Y:S01]  /*11130*/  @P4 FFMA.FTZ R20, R48, -0.69314718246459960938, R20 ;  /* 0xbf31721830144823 */ /* 0x000fe20000010014 */
[----:B0-----:R-:W-:Y:S01]  /*11140*/  FADD.FTZ R21, R0, -R26 ;  /* 0x8000001a00157221 */ /* 0x001fe20000010000 */
[----:B------:R-:W-:-:S05]  /*11150*/  @P0 F2FP.F16.F32.PACK_AB R0, RZ, R34 ;  /* 0x00000022ff00023e */ /* 0x000fca00000000ff */
[----:B------:R0:W-:Y:S01]  /*11160*/  @P0 STG.E.U16 desc[UR6][R56.64+0xa], R0 ;  /* 0x00000a0038000986 */ /* 0x0001e2000c101506 */
[----:B------:R-:W-:Y:S01]  /*11170*/  @P4 FFMA.FTZ R21, R48, -0.69314718246459960938, R21 ;  /* 0xbf31721830154823 */ /* 0x000fe20000010015 */
[----:B0-----:R-:W-:-:S05]  /*11180*/  HADD2.F32 R0, -RZ, R55.H1_H1 ;  /* 0x30000037ff007230 */ /* 0x001fca0000004100 */
[----:B------:R-:W-:-:S04]  /*11190*/  FADD.FTZ R37, R0, -R26 ;  /* 0x8000001a00257221 */ /* 0x000fc80000010000 */
[----:B------:R-:W-:Y:S01]  /*111a0*/  @P3 FFMA.FTZ R0, R48, -0.69314718246459960938, R37 ;  /* 0xbf31721830003823 */ /* 0x000fe20000010025 */
[----:B------:R0:W-:Y:S01]  /*111b0*/  @P4 STG.E desc[UR6][R58.64+0x18], R18 ;  /* 0x000018123a004986 */ /* 0x0001e2000c101906 */
[----:B------:R-:W-:Y:S01]  /*111c0*/  ISETP.GE.AND P0, PT, R31, 0xa, PT ;  /* 0x0000000a1f00780c */ /* 0x000fe20003f06270 */
[----:B---3--:R-:W-:Y:S01]  /*111d0*/  @P4 FADD.FTZ R20, R33, R20 ;  /* 0x0000001421144221 */ /* 0x008fe20000010000 */
[----:B------:R-:W-:-:S05]  /*111e0*/  HADD2.F32 R33, -RZ, R50.H0_H0 ;  /* 0x20000032ff217230 */ /* 0x000fca0000004100 */
[----:B------:R-:W-:-:S04]  /*111f0*/  FADD.FTZ R33, R33, -R26 ;  /* 0x8000001a21217221 */ /* 0x000fc80000010000 */
[----:B------:R-:W-:Y:S01]  /*11200*/  @P3 FFMA.FTZ R33, R48, -0.69314718246459960938, R33 ;  /* 0xbf31721830213823 */ /* 0x000fe20000010021 */
[----:B----4-:R-:W-:-:S03]  /*11210*/  @P4 FADD.FTZ R21, R32, R21 ;  /* 0x0000001520154221 */ /* 0x010fc60000010000 */
[----:B------:R-:W-:Y:S01]  /*11220*/  @P3 FADD.FTZ R24, R24, R33 ;  /* 0x0000002118183221 */ /* 0x000fe20000010000 */
[----:B------:R-:W-:Y:S01]  /*11230*/  HADD2.F32 R33, -RZ, R54.H1_H1 ;  /* 0x30000036ff217230 */ /* 0x000fe20000004100 */
[----:B------:R-:W-:Y:S02]  /*11240*/  @P4 F2FP.F16.F32.PACK_AB R20, RZ, R20 ;  /* 0x00000014ff14423e */ /* 0x000fe400000000ff */
[----:B------:R-:W-:Y:S02]  /*11250*/  @P4 F2FP.F16.F32.PACK_AB R21, RZ, R21 ;  /* 0x00000015ff15423e */ /* 0x000fe400000000ff */
[----:B------:R-:W-:Y:S01]  /*11260*/  FADD.FTZ R33, R33, -R26 ;  /* 0x8000001a21217221 */ /* 0x000fe20000010000 */
[----:B------:R-:W-:Y:S01]  /*11270*/  @P4 STG.E.U16 desc[UR6][R56.64+0xc], R20 ;  /* 0x00000c1438004986 */ /* 0x000fe2000c101506 */
[----:B-----5:R-:W-:Y:S01]  /*11280*/  @P3 FADD.FTZ R0, R25, R0 ;  /* 0x0000000019003221 */ /* 0x020fe20000010000 */
[----:B------:R-:W-:Y:S02]  /*11290*/  HADD2.F32 R25, -RZ, R55.H0_H0 ;  /* 0x20000037ff197230 */ /* 0x000fe40000004100 */
[----:B------:R1:W-:Y:S01]  /*112a0*/  @P4 STG.E desc[UR6][R58.64+0x1c], R19 ;  /* 0x00001c133a004986 */ /* 0x0003e2000c101906 */
[----:B0-----:R-:W-:-:S03]  /*112b0*/  @P6 FFMA.FTZ R18, R48, -0.69314718246459960938, R33 ;  /* 0xbf31721830126823 */ /* 0x001fc60000010021 */
[----:B------:R0:W-:Y:S01]  /*112c0*/  @P4 STG.E.U16 desc[UR6][R56.64+0xe], R21 ;  /* 0x00000e1538004986 */ /* 0x0001e2000c101506 */
[----:B------:R-:W-:Y:S01]  /*112d0*/  @P6 FADD.FTZ R18, R29, R18 ;  /* 0x000000121d126221 */ /* 0x000fe20000010000 */
[----:B-1----:R-:W-:Y:S01]  /*112e0*/  FADD.FTZ R19, R25, -R26 ;  /* 0x8000001a19137221 */ /* 0x002fe20000010000 */
[----:B0-----:R-:W-:-:S03]  /*112f0*/  HADD2.F32 R21, -RZ, R60.H0_H0 ;  /* 0x2000003cff157230 */ /* 0x001fc60000004100 */
[----:B------:R-:W-:Y:S01]  /*11300*/  @P6 FFMA.FTZ R19, R48, -0.69314718246459960938, R19 ;  /* 0xbf31721830136823 */ /* 0x000fe20000010013 */
[----:B------:R-:W-:Y:S01]  /*11310*/  @P3 F2FP.F16.F32.PACK_AB R24, RZ, R24 ;  /* 0x00000018ff18323e */ /* 0x000fe200000000ff */
[----:B------:R-:W-:Y:S02]  /*11320*/  FADD.FTZ R25, R21, -R26 ;  /* 0x8000001a15197221 */ /* 0x000fe40000010000 */
[----:B------:R-:W-:Y:S01]  /*11330*/  @P6 FADD.FTZ R30, R30, R19 ;  /* 0x000000131e1e6221 */ /* 0x000fe20000010000 */
[----:B------:R-:W-:Y:S01]  /*11340*/  @P6 F2FP.F16.F32.PACK_AB R19, RZ, R18 ;  /* 0x00000012ff13623e */ /* 0x000fe200000000ff */
[----:B------:R-:W-:Y:S01]  /*11350*/  HADD2.F32 R21, -RZ, R60.H1_H1 ;  /* 0x3000003cff157230 */ /* 0x000fe20000004100 */
[----:B------:R0:W-:Y:S01]  /*11360*/  @P3 STG.E desc[UR6][R58.64+0x20], R16 ;  /* 0x000020103a003986 */ /* 0x0001e2000c101906 */
[----:B------:R-:W-:-:S03]  /*11370*/  @P3 F2FP.F16.F32.PACK_AB R0, RZ, R0 ;  /* 0x00000000ff00323e */ /* 0x000fc600000000ff */
[----:B------:R1:W-:Y:S01]  /*11380*/  @P3 STG.E.U16 desc[UR6][R56.64+0x10], R24 ;  /* 0x0000101838003986 */ /* 0x0003e2000c101506 */
[----:B------:R-:W-:-:S03]  /*11390*/  PRMT R29, R0, 0x7610, R29 ;  /* 0x00007610001d7816 */ /* 0x000fc6000000001d */
[----:B------:R-:W3:Y:S01]  /*113a0*/  @P0 LDG.E.CONSTANT R0, desc[UR6][R38.64] ;  /* 0x0000000626000981 */ /* 0x000ee2000c1e9900 */
[----:B------:R-:W-:Y:S01]  /*113b0*/  @P5 FFMA.FTZ R20, R48, -0.69314718246459960938, R25 ;  /* 0xbf31721830145823 */ /* 0x000fe20000010019 */
[----:B------:R-:W-:Y:S02]  /*113c0*/  ISETP.GE.AND P4, PT, R31, 0xb, PT ;  /* 0x0000000b1f00780c */ /* 0x000fe40003f86270 */
[----:B0-----:R-:W4:Y:S01]  /*113d0*/  @P0 LDG.E.CONSTANT R16, desc[UR6][R38.64] ;  /* 0x0000000626100981 */ /* 0x001f22000c1e9900 */
[----:B-1----:R-:W-:Y:S01]  /*113e0*/  PRMT R24, R19, 0x7610, R24 ;  /* 0x0000761013187816 */ /* 0x002fe20000000018 */
[----:B------:R-:W-:-:S04]  /*113f0*/  FADD.FTZ R19, R21, -R26 ;  /* 0x8000001a15137221 */ /* 0x000fc80000010000 */
[----:B------:R-:W-:Y:S01]  /*11400*/  @P5 FFMA.FTZ R19, R48, -0.69314718246459960938, R19 ;  /* 0xbf31721830135823 */ /* 0x000fe20000010013 */
[----:B------:R-:W-:Y:S03]  /*11410*/  @P3 STG.E desc[UR6][R58.64+0x24], R17 ;  /* 0x000024113a003986 */ /* 0x000fe6000c101906 */
[----:B------:R-:W-:Y:S01]  /*11420*/  @P5 FADD.FTZ R19, R36, R19 ;  /* 0x0000001324135221 */ /* 0x000fe20000010000 */
[----:B------:R-:W-:Y:S01]  /*11430*/  @P3 STG.E.U16 desc[UR6][R56.64+0x12], R29 ;  /* 0x0000121d38003986 */ /* 0x000fe2000c101506 */
[----:B------:R-:W-:-:S03]  /*11440*/  @P5 FADD.FTZ R20, R35, R20 ;  /* 0x0000001423145221 */ /* 0x000fc60000010000 */
[----:B------:R-:W-:Y:S01]  /*11450*/  @P6 STG.E desc[UR6][R58.64+0x28], R14 ;  /* 0x0000280e3a006986 */ /* 0x000fe2000c101906 */
[----:B------:R-:W-:-:S03]  /*11460*/  @P5 F2FP.F16.F32.PACK_AB R19, RZ, R19 ;  /* 0x00000013ff13523e */ /* 0x000fc600000000ff */
[----:B------:R0:W-:Y:S04]  /*11470*/  @P6 STG.E.U16 desc[UR6][R56.64+0x14], R24 ;  /* 0x0000141838006986 */ /* 0x0001e8000c101506 */
[----:B------:R1:W-:Y:S01]  /*11480*/  @P6 STG.E desc[UR6][R58.64+0x2c], R15 ;  /* 0x00002c0f3a006986 */ /* 0x0003e2000c101906 */
[----:B------:R-:W-:Y:S01]  /*11490*/  @P5 F2FP.F16.F32.PACK_AB R20, RZ, R20 ;  /* 0x00000014ff14523e */ /* 0x000fe200000000ff */
[----:B------:R-:W-:Y:S01]  /*114a0*/  HADD2.F32 R21, -RZ, R61.H0_H0 ;  /* 0x2000003dff157230 */ /* 0x000fe20000004100 */
[----:B------:R-:W-:Y:S01]  /*114b0*/  ISETP.GE.AND P3, PT, R31, 0xc, PT ;  /* 0x0000000c1f00780c */ /* 0x000fe20003f66270 */
[----:B------:R-:W5:Y:S01]  /*114c0*/  @P4 LDG.E.CONSTANT R18, desc[UR6][R38.64] ;  /* 0x0000000626124981 */ /* 0x000f62000c1e9900 */
[----:B0-----:R-:W-:-:S03]  /*114d0*/  PRMT R24, R19, 0x7610, R24 ;  /* 0x0000761013187816 */ /* 0x001fc60000000018 */
[----:B------:R-:W5:Y:S01]  /*114e0*/  @P4 LDG.E.CONSTANT R17, desc[UR6][R38.64] ;  /* 0x0000000626114981 */ /* 0x000f62000c1e9900 */
[----:B-1----:R-:W-:Y:S01]  /*114f0*/  HADD2.F32 R15, -RZ, R61.H1_H1 ;  /* 0x3000003dff0f7230 */ /* 0x002fe20000004100 */
[----:B------:R-:W-:Y:S01]  /*11500*/  PRMT R25, R20, 0x7610, R25 ;  /* 0x0000761014197816 */ /* 0x000fe20000000019 */
[----:B------:R-:W-:Y:S01]  /*11510*/  FADD.FTZ R21, R21, -R26 ;  /* 0x8000001a15157221 */ /* 0x000fe20000010000 */
[----:B------:R-:W-:-:S04]  /*11520*/  @P6 F2FP.F16.F32.PACK_AB R30, RZ, R30 ;  /* 0x0000001eff1e623e */ /* 0x000fc800000000ff */
[----:B------:R-:W5:Y:S01]  /*11530*/  @P3 LDG.E.CONSTANT R14, desc[UR6][R38.64] ;  /* 0x00000006260e3981 */ /* 0x000f62000c1e9900 */
[----:B------:R-:W-:-:S04]  /*11540*/  FADD.FTZ R19, R15, -R26 ;  /* 0x8000001a0f137221 */ /* 0x000fc80000010000 */
[C---:B------:R-:W-:Y:S01]  /*11550*/  @P2 FFMA.FTZ R20, R48.reuse, -0.69314718246459960938, R19 ;  /* 0xbf31721830142823 */ /* 0x040fe20000010013 */
[--C-:B------:R-:W-:Y:S02]  /*11560*/  HADD2.F32 R19, -RZ, R62.reuse.H0_H0 ;  /* 0x2000003eff137230 */ /* 0x100fe40000004100 */
[C---:B------:R-:W-:Y:S01]  /*11570*/  @P2 FFMA.FTZ R15, R48.reuse, -0.69314718246459960938, R21 ;  /* 0xbf317218300f2823 */ /* 0x040fe20000010015 */
[----:B------:R-:W-:Y:S02]  /*11580*/  HADD2.F32 R21, -RZ, R62.H1_H1 ;  /* 0x3000003eff157230 */ /* 0x000fe40000004100 */
[--C-:B------:R-:W-:Y:S01]  /*11590*/  FADD.FTZ R19, R19, -R26.reuse ;  /* 0x8000001a13137221 */ /* 0x100fe20000010000 */
[----:B------:R-:W-:Y:S01]  /*115a0*/  @P6 STG.E.U16 desc[UR6][R56.64+0x16], R30 ;  /* 0x0000161e38006986 */ /* 0x000fe2000c101506 */
[----:B------:R-:W-:Y:S02]  /*115b0*/  ISETP.GE.AND P6, PT, R31, 0xd, PT ;  /* 0x0000000d1f00780c */ /* 0x000fe40003fc6270 */
[----:B------:R-:W-:Y:S01]  /*115c0*/  @P1 FFMA.FTZ R19, R48, -0.69314718246459960938, R19 ;  /* 0xbf31721830131823 */ /* 0x000fe20000010013 */
[----:B------:R0:W-:Y:S01]  /*115d0*/  @P5 STG.E desc[UR6][R58.64+0x30], R12 ;  /* 0x0000300c3a005986 */ /* 0x0001e2000c101906 */
[----:B------:R-:W-:Y:S01]  /*115e0*/  FADD.FTZ R21, R21, -R26 ;  /* 0x8000001a15157221 */ /* 0x000fe20000010000 */
[----:B------:R-:W-:Y:S01]  /*115f0*/  @P2 FADD.FTZ R22, R22, R15 ;  /* 0x0000000f16162221 */ /* 0x000fe20000010000 */
[----:B--2---:R-:W-:Y:S01]  /*11600*/  @P1 FADD.FTZ R19, R28, R19 ;  /* 0x000000131c131221 */ /* 0x004fe20000010000 */
[----:B------:R-:W-:Y:S01]  /*11610*/  @P5 STG.E.U16 desc[UR6][R56.64+0x18], R25 ;  /* 0x0000181938005986 */ /* 0x000fe2000c101506 */
[----:B------:R-:W-:-:S03]  /*11620*/  @P2 FADD.FTZ R20, R23, R20 ;  /* 0x0000001417142221 */ /* 0x000fc60000010000 */
[----:B------:R-:W-:Y:S04]  /*11630*/  @P5 STG.E desc[UR6][R58.64+0x34], R13 ;  /* 0x0000340d3a005986 */ /* 0x000fe8000c101906 */
[----:B------:R1:W-:Y:S01]  /*11640*/  @P5 STG.E.U16 desc[UR6][R56.64+0x1a], R24 ;  /* 0x00001a1838005986 */ /* 0x0003e2000c101506 */
[----:B------:R-:W-:Y:S02]  /*11650*/  @P2 F2FP.F16.F32.PACK_AB R22, RZ, R22 ;  /* 0x00000016ff16223e */ /* 0x000fe400000000ff */
[----:B------:R-:W-:Y:S01]  /*11660*/  @P1 F2FP.F16.F32.PACK_AB R19, RZ, R19 ;  /* 0x00000013ff13123e */ /* 0x000fe200000000ff */
[----:B0-----:R-:W2:Y:S01]  /*11670*/  @P3 LDG.E.CONSTANT R12, desc[UR6][R38.64] ;  /* 0x00000006260c3981 */ /* 0x001ea2000c1e9900 */
[----:B------:R-:W-:-:S03]  /*11680*/  @P2 F2FP.F16.F32.PACK_AB R20, RZ, R20 ;  /* 0x00000014ff14223e */ /* 0x000fc600000000ff */
[----:B------:R-:W2:Y:S01]  /*11690*/  @P6 LDG.E.CONSTANT R15, desc[UR6][R38.64] ;  /* 0x00000006260f6981 */ /* 0x000ea2000c1e9900 */
[----:B-1----:R-:W-:Y:S01]  /*116a0*/  @P1 FFMA.FTZ R24, R48, -0.69314718246459960938, R21 ;  /* 0xbf31721830181823 */ /* 0x002fe20000010015 */
[----:B------:R-:W-:Y:S02]  /*116b0*/  ISETP.GE.AND P5, PT, R31, 0xe, PT ;  /* 0x0000000e1f00780c */ /* 0x000fe40003fa6270 */
[----:B------:R-:W2:Y:S01]  /*116c0*/  @P6 LDG.E.CONSTANT R13, desc[UR6][R38.64] ;  /* 0x00000006260d6981 */ /* 0x000ea2000c1e9900 */
[----:B------:R-:W-:Y:S01]  /*116d0*/  @P1 FADD.FTZ R24, R27, R24 ;  /* 0x000000181b181221 */ /* 0x000fe20000010000 */
[----:B------:R-:W-:Y:S02]  /*116e0*/  PRMT R28, R19, 0x7610, R28 ;  /* 0x00007610131c7816 */ /* 0x000fe4000000001c */
[----:B------:R0:W-:Y:S02]  /*116f0*/  @P2 STG.E desc[UR6][R58.64+0x38], R10 ;  /* 0x0000380a3a002986 */ /* 0x0001e4000c101906 */
[----:B------:R-:W-:-:S02]  /*11700*/  @P1 F2FP.F16.F32.PACK_AB R24, RZ, R24 ;  /* 0x00000018ff18123e */ /* 0x000fc400000000ff */
[----:B------:R-:W-:Y:S04]  /*11710*/  @P2 STG.E.U16 desc[UR6][R56.64+0x1c], R22 ;  /* 0x00001c1638002986 */ /* 0x000fe8000c101506 */
[----:B------:R-:W-:Y:S04]  /*11720*/  @P2 STG.E desc[UR6][R58.64+0x3c], R11 ;  /* 0x00003c0b3a002986 */ /* 0x000fe8000c101906 */
[----:B------:R1:W-:Y:S01]  /*11730*/  @P2 STG.E.U16 desc[UR6][R56.64+0x1e], R20 ;  /* 0x00001e1438002986 */ /* 0x0003e2000c101506 */
[----:B------:R-:W-:-:S03]  /*11740*/  ISETP.GE.AND P2, PT, R31, 0xf, PT ;  /* 0x0000000f1f00780c */ /* 0x000fc60003f46270 */
[----:B------:R-:W-:Y:S04]  /*11750*/  @P1 STG.E desc[UR6][R58.64+0x40], R8 ;  /* 0x000040083a001986 */ /* 0x000fe8000c101906 */
[----:B------:R-:W-:Y:S04]  /*11760*/  @P1 STG.E.U16 desc[UR6][R56.64+0x20], R28 ;  /* 0x0000201c38001986 */ /* 0x000fe8000c101506 */
[----:B------:R1:W-:Y:S04]  /*11770*/  @P1 STG.E desc[UR6][R58.64+0x44], R9 ;  /* 0x000044093a001986 */ /* 0x0003e8000c101906 */
[----:B------:R-:W-:Y:S01]  /*11780*/  @P1 STG.E.U16 desc[UR6][R56.64+0x22], R24 ;  /* 0x0000221838001986 */ /* 0x000fe2000c101506 */
[----:B------:R-:W-:-:S03]  /*11790*/  ISETP.GE.AND P1, PT, R31, 0x10, PT ;  /* 0x000000101f00780c */ /* 0x000fc60003f26270 */
[----:B0-----:R-:W2:Y:S04]  /*117a0*/  @P5 LDG.E.CONSTANT R10, desc[UR6][R38.64] ;  /* 0x00000006260a5981 */ /* 0x001ea8000c1e9900 */
[----:B------:R-:W2:Y:S04]  /*117b0*/  @P5 LDG.E.CONSTANT R21, desc[UR6][R38.64] ;  /* 0x0000000626155981 */ /* 0x000ea8000c1e9900 */
[----:B-1----:R-:W2:Y:S04]  /*117c0*/  @P2 LDG.E.CONSTANT R20, desc[UR6][R38.64] ;  /* 0x0000000626142981 */ /* 0x002ea8000c1e9900 */
[----:B------:R-:W2:Y:S04]  /*117d0*/  @P2 LDG.E.CONSTANT R19, desc[UR6][R38.64] ;  /* 0x0000000626132981 */ /* 0x000ea8000c1e9900 */
[----:B------:R-:W2:Y:S01]  /*117e0*/  @P1 LDG.E.CONSTANT R11, desc[UR6][R38.64] ;  /* 0x00000006260b1981 */ /* 0x000ea2000c1e9900 */
[----:B------:R-:W-:-:S02]  /*117f0*/  HADD2.F32 R23, -RZ, R63.H0_H0 ;  /* 0x2000003fff177230 */ /* 0x000fc40000004100 */
[----:B------:R-:W-:-:S03]  /*11800*/  HADD2.F32 R25, -RZ, R63.H1_H1 ;  /* 0x3000003fff197230 */ /* 0x000fc60000004100 */
[--C-:B------:R-:W-:Y:S01]  /*11810*/  FADD.FTZ R23, R23, -R26.reuse ;  /* 0x8000001a17177221 */ /* 0x100fe20000010000 */
[--C-:B------:R-:W-:Y:S02]  /*11820*/  HADD2.F32 R9, -RZ, R64.reuse.H0_H0 ;  /* 0x20000040ff097230 */ /* 0x100fe40000004100 */
[--C-:B------:R-:W-:Y:S01]  /*11830*/  FADD.FTZ R25, R25, -R26.reuse ;  /* 0x8000001a19197221 */ /* 0x100fe20000010000 */
[----:B------:R-:W-:Y:S01]  /*11840*/  @P0 FFMA.FTZ R23, R48, -0.69314718246459960938, R23 ;  /* 0xbf31721830170823 */ /* 0x000fe20000010017 */
[----:B------:R-:W-:Y:S03]  /*11850*/  @P0 STG.E desc[UR6][R58.64+0x48], R6 ;  /* 0x000048063a000986 */ /* 0x000fe6000c101906 */
[----:B---3--:R-:W-:Y:S01]  /*11860*/  @P0 FADD.FTZ R0, R0, R23 ;  /* 0x0000001700000221 */ /* 0x008fe20000010000 */
[----:B------:R-:W-:Y:S01]  /*11870*/  FADD.FTZ R23, R9, -R26 ;  /* 0x8000001a09177221 */ /* 0x000fe20000010000 */
[----:B------:R-:W-:Y:S01]  /*11880*/  @P0 FFMA.FTZ R9, R48, -0.69314718246459960938, R25 ;  /* 0xbf31721830090823 */ /* 0x000fe20000010019 */
[----:B------:R-:W-:-:S03]  /*11890*/  HADD2.F32 R25, -RZ, R64.H1_H1 ;  /* 0x30000040ff197230 */ /* 0x000fc60000004100 */
[----:B----4-:R-:W-:Y:S01]  /*118a0*/  @P0 FADD.FTZ R9, R16, R9 ;  /* 0x0000000910090221 */ /* 0x010fe20000010000 */
[----:B------:R-:W-:Y:S01]  /*118b0*/  @P0 F2FP.F16.F32.PACK_AB R0, RZ, R0 ;  /* 0x00000000ff00023e */ /* 0x000fe200000000ff */
[----:B------:R-:W-:-:S03]  /*118c0*/  FADD.FTZ R25, R25, -R26 ;  /* 0x8000001a19197221 */ /* 0x000fc60000010000 */
[----:B------:R-:W-:Y:S01]  /*118d0*/  @P0 F2FP.F16.F32.PACK_AB R9, RZ, R9 ;  /* 0x00000009ff09023e */ /* 0x000fe200000000ff */
[----:B------:R-:W-:Y:S01]  /*118e0*/  @P4 FFMA.FTZ R23, R48, -0.69314718246459960938, R23 ;  /* 0xbf31721830174823 */ /* 0x000fe20000010017 */
[----:B------:R-:W-:Y:S01]  /*118f0*/  PRMT R28, R0, 0x7610, R28 ;  /* 0x00007610001c7816 */ /* 0x000fe2000000001c */
[----:B------:R-:W-:Y:S01]  /*11900*/  @P4 FFMA.FTZ R0, R48, -0.69314718246459960938, R25 ;  /* 0xbf31721830004823 */ /* 0x000fe20000010019 */
[----:B------:R-:W-:Y:S01]  /*11910*/  PRMT R8, R9, 0x7610, R8 ;  /* 0x0000761009087816 */ /* 0x000fe20000000008 */
[--C-:B------:R-:W-:Y:S02]  /*11920*/  HADD2.F32 R9, -RZ, R65.reuse.H0_H0 ;  /* 0x20000041ff097230 */ /* 0x100fe40000004100 */
[----:B------:R-:W-:Y:S04]  /*11930*/  @P0 STG.E.U16 desc[UR6][R56.64+0x24], R28 ;  /* 0x0000241c38000986 */ /* 0x000fe8000c101506 */
[----:B------:R0:W-:Y:S04]  /*11940*/  @P0 STG.E desc[UR6][R58.64+0x4c], R7 ;  /* 0x00004c073a000986 */ /* 0x0001e8000c101906 */
[----:B------:R-:W-:Y:S01]  /*11950*/  @P0 STG.E.U16 desc[UR6][R56.64+0x26], R8 ;  /* 0x0000260838000986 */ /* 0x000fe2000c101506 */
[----:B-----5:R-:W-:Y:S01]  /*11960*/  @P4 FADD.FTZ R18, R18, R23 ;  /* 0x0000001712124221 */ /* 0x020fe20000010000 */
[----:B------:R-:W-:Y:S01]  /*11970*/  @P4 FADD.FTZ R0, R17, R0 ;  /* 0x0000000011004221 */ /* 0x000fe20000010000 */
[----:B------:R-:W-:Y:S01]  /*11980*/  FADD.FTZ R17, R9, -R26 ;  /* 0x8000001a09117221 */ /* 0x000fe20000010000 */
[----:B------:R-:W-:-:S02]  /*11990*/  HADD2.F32 R9, -RZ, R65.H1_H1 ;  /* 0x30000041ff097230 */ /* 0x000fc40000004100 */
[----:B------:R-:W-:Y:S01]  /*119a0*/  @P4 F2FP.F16.F32.PACK_AB R18, RZ, R18 ;  /* 0x00000012ff12423e */ /* 0x000fe200000000ff */
[----:B0-----:R-:W-:Y:S01]  /*119b0*/  @P3 FFMA.FTZ R7, R48, -0.69314718246459960938, R17 ;  /* 0xbf31721830073823 */ /* 0x001fe20000010011 */
[----:B------:R-:W-:Y:S02]  /*119c0*/  HADD2.F32 R17, -RZ, R66.H0_H0 ;  /* 0x20000042ff117230 */ /* 0x000fe40000004100 */
[----:B------:R-:W-:Y:S01]  /*119d0*/  FADD.FTZ R9, R9, -R26 ;  /* 0x8000001a09097221 */ /* 0x000fe20000010000 */
[----:B------:R-:W-:Y:S01]  /*119e0*/  @P4 F2FP.F16.F32.PACK_AB R0, RZ, R0 ;  /* 0x00000000ff00423e */ /* 0x000fe200000000ff */
        /* <DEDUP_REMOVED lines=10> */
[----:B------:R-:W-:Y:S02]  /*11a90*/  @P4 STG.E.U16 desc[UR6][R56.64+0x2a], R28 ;  /* 0x00002a1c38004986 */ /* 0x000fe4000c101506 */
[--C-:B------:R-:W-:Y:S01]  /*11aa0*/  FADD.FTZ R23, R23, -R26.reuse ;  /* 0x8000001a17177221 */ /* 0x100fe20000010000 */
[----:B0-----:R-:W-:Y:S01]  /*11ab0*/  HADD2.F32 R5, -RZ, R67.H0_H0 ;  /* 0x20000043ff057230 */ /* 0x001fe20000004100 */
[----:B------:R-:W-:Y:S04]  /*11ac0*/  @P3 STG.E desc[UR6][R58.64+0x58], R2 ;  /* 0x000058023a003986 */ /* 0x000fe8000c101906 */
[----:B------:R-:W-:Y:S01]  /*11ad0*/  FADD.FTZ R5, R5, -R26 ;  /* 0x8000001a05057221 */ /* 0x000fe20000010000 */
[----:B------:R0:W-:Y:S01]  /*11ae0*/  @P3 STG.E.U16 desc[UR6][R56.64+0x2c], R7 ;  /* 0x00002c0738003986 */ /* 0x0001e2000c101506 */
[----:B--2---:R-:W-:-:S03]  /*11af0*/  @P3 FADD.FTZ R9, R12, R9 ;  /* 0x000000090c093221 */ /* 0x004fc60000010000 */
[----:B------:R1:W-:Y:S01]  /*11b00*/  @P3 STG.E desc[UR6][R58.64+0x5c], R3 ;  /* 0x00005c033a003986 */ /* 0x0003e2000c101906 */
[----:B------:R-:W-:Y:S01]  /*11b10*/  @P6 FFMA.FTZ R4, R48, -0.69314718246459960938, R23 ;  /* 0xbf31721830046823 */ /* 0x000fe20000010017 */
[----:B------:R-:W-:Y:S01]  /*11b20*/  @P6 FADD.FTZ R0, R15, R0 ;  /* 0x000000000f006221 */ /* 0x000fe20000010000 */
[----:B------:R-:W-:Y:S01]  /*11b30*/  @P3 F2FP.F16.F32.PACK_AB R9, RZ, R9 ;  /* 0x00000009ff09323e */ /* 0x000fe200000000ff */
[----:B0-----:R-:W-:-:S03]  /*11b40*/  HADD2.F32 R7, -RZ, R68.H0_H0 ;  /* 0x20000044ff077230 */ /* 0x001fc60000004100 */
[----:B------:R-:W-:Y:S01]  /*11b50*/  @P6 F2FP.F16.F32.PACK_AB R0, RZ, R0 ;  /* 0x00000000ff00623e */ /* 0x000fe200000000ff */
[----:B-1----:R-:W-:Y:S01]  /*11b60*/  @P5 FFMA.FTZ R3, R48, -0.69314718246459960938, R5 ;  /* 0xbf31721830035823 */ /* 0x002fe20000010005 */
[----:B------:R-:W-:Y:S01]  /*11b70*/  HADD2.F32 R5, -RZ, R67.H1_H1 ;  /* 0x30000043ff057230 */ /* 0x000fe20000004100 */
[----:B------:R0:W-:Y:S01]  /*11b80*/  @P3 STG.E.U16 desc[UR6][R56.64+0x2e], R9 ;  /* 0x00002e0938003986 */ /* 0x0001e2000c101506 */
[----:B------:R-:W-:Y:S01]  /*11b90*/  @P6 FADD.FTZ R4, R13, R4 ;  /* 0x000000040d046221 */ /* 0x000fe20000010000 */
[----:B------:R-:W-:Y:S02]  /*11ba0*/  HADD2.F32 R13, -RZ, R69.H0_H0 ;  /* 0x20000045ff0d7230 */ /* 0x000fe40000004100 */
[--C-:B------:R-:W-:Y:S01]  /*11bb0*/  FADD.FTZ R5, R5, -R26.reuse ;  /* 0x8000001a05057221 */ /* 0x100fe20000010000 */
[----:B------:R-:W-:Y:S01]  /*11bc0*/  @P6 STG.E desc[UR6][R58.64+0x60], R40 ;  /* 0x000060283a006986 */ /* 0x000fe2000c101906 */
[--C-:B------:R-:W-:Y:S01]  /*11bd0*/  FADD.FTZ R7, R7, -R26.reuse ;  /* 0x8000001a07077221 */ /* 0x100fe20000010000 */
[----:B------:R-:W-:Y:S01]  /*11be0*/  @P6 F2FP.F16.F32.PACK_AB R4, RZ, R4 ;  /* 0x00000004ff04623e */ /* 0x000fe200000000ff */
[----:B0-----:R-:W-:Y:S01]  /*11bf0*/  HADD2.F32 R9, -RZ, R68.H1_H1 ;  /* 0x30000044ff097230 */ /* 0x001fe20000004100 */
[----:B------:R0:W-:Y:S01]  /*11c00*/  @P6 STG.E.U16 desc[UR6][R56.64+0x30], R0 ;  /* 0x0000300038006986 */ /* 0x0001e2000c101506 */
[----:B------:R-:W-:-:S03]  /*11c10*/  FADD.FTZ R13, R13, -R26 ;  /* 0x8000001a0d0d7221 */ /* 0x000fc60000010000 */
[----:B------:R-:W-:Y:S01]  /*11c20*/  FADD.FTZ R9, R9, -R26 ;  /* 0x8000001a09097221 */ /* 0x000fe20000010000 */
[----:B------:R-:W-:Y:S03]  /*11c30*/  @P6 STG.E desc[UR6][R58.64+0x64], R41 ;  /* 0x000064293a006986 */ /* 0x000fe6000c101906 */
[C---:B------:R-:W-:Y:S01]  /*11c40*/  @P2 FFMA.FTZ R2, R48.reuse, -0.69314718246459960938, R9 ;  /* 0xbf31721830022823 */ /* 0x040fe20000010009 */
[C---:B0-----:R-:W-:Y:S01]  /*11c50*/  @P5 FFMA.FTZ R0, R48.reuse, -0.69314718246459960938, R5 ;  /* 0xbf31721830005823 */ /* 0x041fe20000010005 */
[----:B------:R-:W-:Y:S01]  /*11c60*/  @P2 FFMA.FTZ R5, R48, -0.69314718246459960938, R7 ;  /* 0xbf31721830052823 */ /* 0x000fe20000010007 */
[----:B------:R0:W-:Y:S01]  /*11c70*/  @P6 STG.E.U16 desc[UR6][R56.64+0x32], R4 ;  /* 0x0000320438006986 */ /* 0x0001e2000c101506 */
[----:B------:R-:W-:Y:S01]  /*11c80*/  @P5 FADD.FTZ R3, R10, R3 ;  /* 0x000000030a035221 */ /* 0x000fe20000010000 */
[----:B------:R-:W-:-:S04]  /*11c90*/  @P5 FADD.FTZ R0, R21, R0 ;  /* 0x0000000015005221 */ /* 0x000fc80000010000 */
[----:B------:R-:W-:Y:S01]  /*11ca0*/  @P5 F2FP.F16.F32.PACK_AB R3, RZ, R3 ;  /* 0x00000003ff03523e */ /* 0x000fe200000000ff */
[----:B------:R-:W-:Y:S01]  /*11cb0*/  @P2 FADD.FTZ R5, R20, R5 ;  /* 0x0000000514052221 */ /* 0x000fe20000010000 */
[----:B0-----:R-:W-:Y:S01]  /*11cc0*/  @P1 FFMA.FTZ R4, R48, -0.69314718246459960938, R13 ;  /* 0xbf31721830041823 */ /* 0x001fe2000001000d */
[----:B------:R-:W-:Y:S01]  /*11cd0*/  @P5 F2FP.F16.F32.PACK_AB R0, RZ, R0 ;  /* 0x00000000ff00523e */ /* 0x000fe200000000ff */
[----:B------:R-:W-:Y:S01]  /*11ce0*/  @P2 FADD.FTZ R2, R19, R2 ;  /* 0x0000000213022221 */ /* 0x000fe20000010000 */
[----:B------:R0:W-:Y:S01]  /*11cf0*/  @P5 STG.E desc[UR6][R58.64+0x68], R42 ;  /* 0x0000682a3a005986 */ /* 0x0001e2000c101906 */
[----:B------:R-:W-:Y:S01]  /*11d00*/  @P2 F2FP.F16.F32.PACK_AB R5, RZ, R5 ;  /* 0x00000005ff05223e */ /* 0x000fe200000000ff */
[----:B------:R-:W-:Y:S02]  /*11d10*/  @P1 FADD.FTZ R4, R11, R4 ;  /* 0x000000040b041221 */ /* 0x000fe40000010000 */
[----:B------:R0:W-:Y:S01]  /*11d20*/  @P5 STG.E.U16 desc[UR6][R56.64+0x34], R3 ;  /* 0x0000340338005986 */ /* 0x0001e2000c101506 */
[----:B------:R-:W-:-:S03]  /*11d30*/  @P2 F2FP.F16.F32.PACK_AB R2, RZ, R2 ;  /* 0x00000002ff02223e */ /* 0x000fc600000000ff */
        /* <DEDUP_REMOVED lines=19> */
.L_x_9371:
        /* <DEDUP_REMOVED lines=9> */
.L_x_38459:


//--------------------- .text._ZN17fastertransformer38beam_online_softmax_topk_stage2_kernelI6__halfLi32ELi32EEEvPKfS3_PiPT_ii --------------------------
	.section	.text._ZN17fastertransformer38beam_online_softmax_topk_stage2_kernelI6__halfLi32ELi32EEEvPKfS3_PiPT_ii,"ax",@progbits
	.align	128
        .global         _ZN17fastertransformer38beam_online_softmax_topk_stage2_kernelI6__halfLi32ELi32EEEvPKfS3_PiPT_ii
        .type           _ZN17fastertransformer38beam_online_softmax_topk_stage2_kernelI6__halfLi32ELi32EEEvPKfS3_PiPT_ii,@function
        .size           _ZN17fastertransformer38beam_online_softmax_topk_stage2_kernelI6__halfLi32ELi32EEEvPKfS3_PiPT_ii,(.L_x_38460 - _ZN17fastertransformer38beam_online_softmax_topk_stage2_kernelI6__halfLi32ELi32EEEvPKfS3_PiPT_ii)
        .other          _ZN17fastertransformer38beam_online_softmax_topk_stage2_kernelI6__halfLi32ELi32EEEvPKfS3_PiPT_ii,@"STO_CUDA_ENTRY STV_DEFAULT"
_ZN17fastertransformer38beam_online_softmax_topk_stage2_kernelI6__halfLi32ELi32EEEvPKfS3_PiPT_ii:
.text._ZN17fastertransformer38beam_online_softmax_topk_stage2_kernelI6__halfLi32ELi32EEEvPKfS3_PiPT_ii:
        /* <DEDUP_REMOVED lines=50> */
[----:B---3--:R-:W-:Y:S01]  /*0320*/  LOP3.LUT R5, RZ, R41, RZ, 0x33, !PT ;  /* 0x00000029ff057212 */ /* 0x008fe200078e33ff */
        /* <DEDUP_REMOVED lines=23> */
.L_x_9376:
        /* <DEDUP_REMOVED lines=10> */
.L_x_9375:
[----:B------:R-:W-:Y:S05]  /*0540*/  BSYNC.RECONVERGENT B1 ;  /* 0x0000000000017941 */ /* 0x000fea0003800200 */
.L_x_9374:
        /* <DEDUP_REMOVED lines=20> */
.L_x_9379:
        /* <DEDUP_REMOVED lines=38> */
.L_x_9378:
[----:B------:R-:W-:Y:S05]  /*08f0*/  BSYNC.RECONVERGENT B1 ;  /* 0x0000000000017941 */ /* 0x000fea0003800200 */
.L_x_9377:
        /* <DEDUP_REMOVED lines=25> */
.L_x_9381:
[----:B------:R-:W-:Y:S05]  /*0a90*/  BSYNC.RECONVERGENT B1 ;  /* 0x0000000000017941 */ /* 0x000fea0003800200 */
.L_x_9380:
        /* <DEDUP_REMOVED lines=10> */
.L_x_9373:
[----:B------:R-:W-:Y:S05]  /*0b40*/  BSYNC.RECONVERGENT B0 ;  /* 0x0000000000007941 */ /* 0x000fea0003800200 */
.L_x_9372:
[----:B------:R-:W-:Y:S01]  /*0b50*/  ISETP.GE.U32.AND P0, PT, R41, R8, PT ;  /* 0x000000082900720c */ /* 0x000fe20003f06070 */
[----:B------:R-:W-:Y:S01]  /*0b60*/  IMAD.MOV.U32 R2, RZ, RZ, 0xfbff ;  /* 0x0000fbffff027424 */ /* 0x000fe200078e00ff */
[----:B------:R-:W-:Y:S01]  /*0b70*/  BAR.SYNC.DEFER_BLOCKING 0x0 ;  /* 0x0000000000007b1d */ /* 0x000fe20000010000 */
[----:B------:R-:W-:Y:S02]  /*0b80*/  IMAD.MOV.U32 R62, RZ, RZ, 0xfbff ;  /* 0x0000fbffff3e7424 */ /* 0x000fe400078e00ff */
[----:B---3--:R-:W-:Y:S01]  /*0b90*/  IMAD.MOV.U32 R4, RZ, RZ, 0xfbff ;  /* 0x0000fbffff047424 */ /* 0x008fe200078e00ff */
[----:B------:R-:W-:Y:S01]  /*0ba0*/  PRMT R63, R2, 0x7610, R63 ;  /* 0x00007610023f7816 */ /* 0x000fe2000000003f */
[----:B------:R-:W-:Y:S01]  /*0bb0*/  IMAD.MOV.U32 R61, RZ, RZ, 0xfbff ;  /* 0x0000fbffff3d7424 */ /* 0x000fe200078e00ff */
[----:B------:R-:W-:Y:S01]  /*0bc0*/  BSSY.RECONVERGENT B0, `(.L_x_9382) ;  /* 0x0000123000007945 */ /* 0x000fe20003800200 */
        /* <DEDUP_REMOVED lines=28> */
[----:B------:R-:W-:Y:S01]  /*0d90*/  IMAD.MOV.U32 R2, RZ, RZ, RZ ;  /* 0x000000ffff027224 */ /* 0x000fe200078e00ff */
[----:B------:R-:W-:Y:S01]  /*0da0*/  PRMT R51, R4, 0x5410, R51 ;  /* 0x0000541004337816 */ /* 0x000fe20000000033 */
[----:B------:R-:W-:-:S02]  /*0db0*/  IMAD.MOV.U32 R4, RZ, RZ, -0x1 ;  /* 0xffffffffff047424 */ /* 0x000fc400078e00ff */
[----:B0-----:R-:W-:Y:S02]  /*0dc0*/  IMAD.MOV.U32 R7, RZ, RZ, -0x1 ;  /* 0xffffffffff077424 */ /* 0x001fe400078e00ff */
        /* <DEDUP_REMOVED lines=43> */
[----:B------:R-:W-:-:S03]  /*1080*/  MOV R4, 0x400 ;  /* 0x0000040000047802 */ /* 0x000fc60000000f00 */
[----:B------:R-:W-:-:S05]  /*1090*/  IMAD.MOV R20, RZ, RZ, -R5 ;  /* 0x000000ffff147224 */ /* 0x000fca00078e0a05 */
[----:B------:R-:W-:Y:S02]  /*10a0*/  ISETP.GE.AND P0, PT, R20, RZ, PT ;  /* 0x000000ff1400720c */ /* 0x000fe40003f06270 */
[----:B0-----:R-:W-:Y:S01]  /*10b0*/  LEA R7, R7, R4, 0x18 ;  /* 0x0000000407077211 */ /* 0x001fe200078ec0ff */
[----:B------:R-:W-:-:S03]  /*10c0*/  IMAD.MOV.U32 R4, RZ, RZ, R40 ;  /* 0x000000ffff047224 */ /* 0x000fc600078e0028 */
[----:B------:R-:W-:-:S07]  /*10d0*/  IADD3 R18, PT, PT, R2, 0x88, R7 ;  /* 0x0000008802127810 */ /* 0x000fce0007ffe007 */
[----:B------:R-:W-:Y:S05]  /*10e0*/  @P0 BRA `(.L_x_9386) ;  /* 0x0000000400e00947 */ /* 0x000fea0003800000 */
[----:B------:R-:W-:Y:S01]  /*10f0*/  IMAD.MOV R6, RZ, RZ, -R20 ;  /* 0x000000ffff067224 */ /* 0x000fe200078e0a14 */
[----:B------:R-:W-:-:S04]  /*1100*/  PLOP3.LUT P0, PT, PT, PT, PT, 0x80, 0x8 ;  /* 0x000000000008781c */ /* 0x000fc80003f0f070 */
[----:B------:R-:W-:-:S13]  /*1110*/  ISETP.GT.AND P1, PT, R6, 0xc, PT ;  /* 0x0000000c0600780c */ /* 0x000fda0003f24270 */
[----:B------:R-:W-:Y:S05]  /*1120*/  @!P1 BRA `(.L_x_9387) ;  /* 0x0000000400249947 */ /* 0x000fea0003800000 */
[----:B------:R-:W-:-:S13]  /*1130*/  PLOP3.LUT P0, PT, PT, PT, PT, 0x8, 0x80 ;  /* 0x000000000080781c */ /* 0x000fda0003f0e170 */
.L_x_9388:
[----:B------:R-:W0:Y:S01]  /*1140*/  LDS.64 R22, [R18+-0x8] ;  /* 0xfffff80012167984 */ /* 0x000e220000000a00 */
[----:B------:R-:W-:-:S03]  /*1150*/  VIADD R20, R20, 0x10 ;  /* 0x0000001014147836 */ /* 0x000fc60000000000 */
[----:B------:R-:W1:Y:S02]  /*1160*/  LDS.64 R28, [R18] ;  /* 0x00000000121c7984 */ /* 0x000e640000000a00 */
[----:B------:R-:W-:Y:S02]  /*1170*/  ISETP.GE.AND P1, PT, R20, -0xc, PT ;  /* 0xfffffff41400780c */ /* 0x000fe40003f26270 */
[----:B------:R-:W2:Y:S04]  /*1180*/  LDS.64 R32, [R18+0x8] ;  /* 0x0000080012207984 */ /* 0x000ea80000000a00 */
[----:B------:R-:W-:Y:S04]  /*1190*/  LDS.64 R34, [R18+-0x88] ;  /* 0xffff780012227984 */ /* 0x000fe80000000a00 */
        /* <DEDUP_REMOVED lines=13> */
[----:B--2---:R-:W-:Y:S01]  /*1270*/  F2FP.F16.F32.PACK_AB R21, R33, R32 ;  /* 0x000000202115723e */ /* 0x004fe200000000ff */
[----:B------:R-:W1:Y:S04]  /*1280*/  LDS.64 R30, [R18+0x30] ;  /* 0x00003000121e7984 */ /* 0x000e680000000a00 */
[----:B------:R-:W2:Y:S04]  /*1290*/  LDS.64 R28, [R18+-0x58] ;  /* 0xffffa800121c7984 */ /* 0x000ea80000000a00 */
[----:B------:R4:W2:Y:S01]  /*12a0*/  LDS.64 R32, [R18+-0x50] ;  /* 0xffffb00012207984 */ /* 0x0008a20000000a00 */
[----:B---3--:R-:W-:-:S02]  /*12b0*/  F2FP.F16.F32.PACK_AB R16, R17, R16 ;  /* 0x000000101110723e */ /* 0x008fc400000000ff */
[----:B------:R-:W-:Y:S01]  /*12c0*/  PRMT R17, R21, 0x7632, R17 ;  /* 0x0000763215117816 */ /* 0x000fe20000000011 */
[----:B------:R3:W-:Y:S04]  /*12d0*/  STL [R4+0x8], R34 ;  /* 0x0000082204007387 */ /* 0x0007e80000100800 */
[----:B------:R-:W-:Y:S01]  /*12e0*/  STL.U16 [R19+-0x6], R37 ;  /* 0xfffffa2513007387 */ /* 0x000fe20000100400 */
[----:B----4-:R-:W-:Y:S01]  /*12f0*/  F2FP.F16.F32.PACK_AB R12, R13, R12 ;  /* 0x0000000c0d0c723e */ /* 0x010fe200000000ff */
[----:B------:R-:W-:Y:S02]  /*1300*/  VIADD R18, R18, 0x40 ;  /* 0x0000004012127836 */ /* 0x000fe40000000000 */
[----:B------:R-:W-:Y:S01]  /*1310*/  STL [R4+0xc], R35 ;  /* 0x00000c2304007387 */ /* 0x000fe20000100800 */
[----:B---3--:R-:W-:-:S03]  /*1320*/  PRMT R34, R36, 0x7632, R34 ;  /* 0x0000763224227816 */ /* 0x008fc60000000022 */
[----:B------:R-:W-:Y:S01]  /*1330*/  STL.U16 [R19+-0x4], R38 ;  /* 0xfffffc2613007387 */ /* 0x000fe20000100400 */
[----:B-----5:R-:W-:-:S03]  /*1340*/  F2FP.F16.F32.PACK_AB R8, R9, R8 ;  /* 0x000000080908723e */ /* 0x020fc600000000ff */
[----:B------:R3:W-:Y:S01]  /*1350*/  STL [R4+0x10], R6 ;  /* 0x0000100604007387 */ /* 0x0007e20000100800 */
[----:B------:R-:W-:-:S03]  /*1360*/  PRMT R9, R8, 0x7632, R9 ;  /* 0x0000763208097816 */ /* 0x000fc60000000009 */
[----:B------:R-:W-:Y:S01]  /*1370*/  STL.U16 [R19+-0x2], R36 ;  /* 0xfffffe2413007387 */ /* 0x000fe20000100400 */
[----:B0-----:R-:W-:-:S03]  /*1380*/  F2FP.F16.F32.PACK_AB R24, R25, R24 ;  /* 0x000000181918723e */ /* 0x001fc600000000ff */
[----:B------:R0:W-:Y:S01]  /*1390*/  STL [R4+0x14], R7 ;  /* 0x0000140704007387 */ /* 0x0001e20000100800 */
[----:B---3--:R-:W-:-:S03]  /*13a0*/  PRMT R6, R16, 0x7632, R6 ;  /* 0x0000763210067816 */ /* 0x008fc60000000006 */
[----:B------:R-:W-:Y:S01]  /*13b0*/  STL.U16 [R19], R34 ;  /* 0x0000002213007387 */ /* 0x000fe20000100400 */
[----:B-1----:R-:W-:-:S03]  /*13c0*/  F2FP.F16.F32.PACK_AB R30, R31, R30 ;  /* 0x0000001e1f1e723e */ /* 0x002fc600000000ff */
[----:B------:R-:W-:Y:S01]  /*13d0*/  STL [R4+0x18], R14 ;  /* 0x0000180e04007387 */ /* 0x000fe20000100800 */
[----:B0-----:R-:W-:-:S03]  /*13e0*/  PRMT R7, R12, 0x7632, R7 ;  /* 0x000076320c077816 */ /* 0x001fc60000000007 */
[----:B------:R-:W-:Y:S04]  /*13f0*/  STL.U16 [R19+0x2], R21 ;  /* 0x0000021513007387 */ /* 0x000fe80000100400 */
[----:B------:R-:W-:Y:S04]  /*1400*/  STL [R4+0x1c], R15 ;  /* 0x00001c0f04007387 */ /* 0x000fe80000100800 */
[----:B------:R-:W-:Y:S04]  /*1410*/  STL.U16 [R19+0x4], R17 ;  /* 0x0000041113007387 */ /* 0x000fe80000100400 */
[----:B------:R0:W-:Y:S04]  /*1420*/  STL [R4+0x20], R10 ;  /* 0x0000200a04007387 */ /* 0x0001e80000100800 */
[----:B------:R-:W-:Y:S04]  /*1430*/  STL.U16 [R19+0x6], R16 ;  /* 0x0000061013007387 */ /* 0x000fe80000100400 */
[----:B------:R-:W-:Y:S01]  /*1440*/  STL [R4+0x24], R11 ;  /* 0x0000240b04007387 */ /* 0x000fe20000100800 */
[----:B0-----:R-:W-:-:S03]  /*1450*/  PRMT R10, R24, 0x7632, R10 ;  /* 0x00007632180a7816 */ /* 0x001fc6000000000a */
[----:B------:R0:W-:Y:S04]  /*1460*/  STL.U16 [R19+0x8], R6 ;  /* 0x0000080613007387 */ /* 0x0001e80000100400 */
[----:B------:R-:W-:Y:S04]  /*1470*/  STL [R4+0x28], R26 ;  /* 0x0000281a04007387 */ /* 0x000fe80000100800 */
[----:B------:R-:W-:Y:S01]  /*1480*/  STL.U16 [R19+0xa], R12 ;  /* 0x00000a0c13007387 */ /* 0x000fe20000100400 */
[----:B0-----:R-:W-:-:S03]  /*1490*/  VIADD R6, R4, 0x40 ;  /* 0x0000004004067836 */ /* 0x001fc60000000000 */
[----:B------:R-:W-:Y:S04]  /*14a0*/  STL [R4+0x2c], R27 ;  /* 0x00002c1b04007387 */ /* 0x000fe80000100800 */
[----:B------:R0:W-:Y:S04]  /*14b0*/  STL.U16 [R19+0xc], R7 ;  /* 0x00000c0713007387 */ /* 0x0001e80000100400 */
[----:B------:R-:W-:Y:S04]  /*14c0*/  STL [R4+0x30], R22 ;  /* 0x0000301604007387 */ /* 0x000fe80000100800 */
[----:B------:R-:W-:Y:S01]  /*14d0*/  STL.U16 [R19+0xe], R8 ;  /* 0x00000e0813007387 */ /* 0x000fe20000100400 */
[----:B0-----:R-:W-:-:S03]  /*14e0*/  PRMT R7, R30, 0x7632, R7 ;  /* 0x000076321e077816 */ /* 0x001fc60000000007 */
        /* <DEDUP_REMOVED lines=13> */
.L_x_9387:
        /* <DEDUP_REMOVED lines=23> */
[----:B------:R-:W-:Y:S01]  /*1730*/  STL.U16 [R19+-0x4], R13 ;  /* 0xfffffc0d13007387 */ /* 0x000fe20000100400 */
[----:B----4-:R-:W-:-:S03]  /*1740*/  F2FP.F16.F32.PACK_AB R24, R25, R24 ;  /* 0x000000181918723e */ /* 0x010fc600000000ff */
[----:B------:R-:W-:Y:S01]  /*1750*/  STL [R4+0x10], R14 ;  /* 0x0000100e04007387 */ /* 0x000fe20000100800 */
[----:B-1----:R-:W-:-:S03]  /*1760*/  PRMT R11, R24, 0x7632, R11 ;  /* 0x00007632180b7816 */ /* 0x002fc6000000000b */
[----:B------:R-:W-:Y:S04]  /*1770*/  STL.U16 [R19+-0x2], R16 ;  /* 0xfffffe1013007387 */ /* 0x000fe80000100400 */
[----:B------:R-:W-:Y:S04]  /*1780*/  STL [R4+0x14], R15 ;  /* 0x0000140f04007387 */ /* 0x000fe80000100800 */
[----:B------:R-:W-:Y:S04]  /*1790*/  STL.U16 [R19], R17 ;  /* 0x0000001113007387 */ /* 0x000fe80000100400 */
[----:B-----5:R0:W-:Y:S04]  /*17a0*/  STL [R4+0x18], R6 ;  /* 0x0000180604007387 */ /* 0x0201e80000100800 */
[----:B------:R-:W-:Y:S04]  /*17b0*/  STL.U16 [R19+0x2], R22 ;  /* 0x0000021613007387 */ /* 0x000fe80000100400 */
[----:B------:R-:W-:Y:S01]  /*17c0*/  STL [R4+0x1c], R7 ;  /* 0x00001c0704007387 */ /* 0x000fe20000100800 */
[----:B0-----:R-:W-:-:S03]  /*17d0*/  VIADD R6, R4, 0x20 ;  /* 0x0000002004067836 */ /* 0x001fc60000000000 */
[----:B------:R-:W-:Y:S04]  /*17e0*/  STL.U16 [R19+0x4], R10 ;  /* 0x0000040a13007387 */ /* 0x000fe80000100400 */
[----:B------:R-:W-:Y:S04]  /*17f0*/  STL [R4+0x20], R8 ;  /* 0x0000200804007387 */ /* 0x000fe80000100800 */
[----:B------:R-:W-:Y:S04]  /*1800*/  STL.U16 [R19+0x6], R24 ;  /* 0x0000061813007387 */ /* 0x000fe80000100400 */
[----:B------:R0:W-:Y:S04]  /*1810*/  STL [R4+0x24], R9 ;  /* 0x0000240904007387 */ /* 0x0001e80000100800 */
[----:B------:R1:W-:Y:S01]  /*1820*/  STL.U16 [R19+0x8], R11 ;  /* 0x0000080b13007387 */ /* 0x0003e20000100400 */
[----:B0-----:R-:W-:-:S02]  /*1830*/  IMAD.MOV.U32 R4, RZ, RZ, R6 ;  /* 0x000000ffff047224 */ /* 0x001fc400078e0006 */
[----:B-1----:R-:W-:-:S07]  /*1840*/  VIADD R19, R19, 0x10 ;  /* 0x0000001013137836 */ /* 0x002fce0000000000 */
.L_x_9389:
[----:B------:R-:W-:-:S13]  /*1850*/  ISETP.NE.OR P0, PT, R20, RZ, P0 ;  /* 0x000000ff1400720c */ /* 0x000fda0000705670 */
[----:B------:R-:W-:Y:S05]  /*1860*/  @!P0 BRA `(.L_x_9385) ;  /* 0x00000000005c8947 */ /* 0x000fea0003800000 */
.L_x_9386:
        /* <DEDUP_REMOVED lines=23> */
.L_x_9385:
        /* <DEDUP_REMOVED lines=11> */
.L_x_9390:
        /* <DEDUP_REMOVED lines=11> */
.L_x_9384:
[----:B------:R-:W2:Y:S04]  /*1b40*/  LDL.64 R52, [R1+0x150] ;  /* 0x0001500001347983 */ /* 0x000ea80000100a00 */
[----:B------:R-:W3:Y:S04]  /*1b50*/  LDL.64 R40, [R1+0x168] ;  /* 0x0001680001287983 */ /* 0x000ee80000100a00 */
        /* <DEDUP_REMOVED lines=30> */
[----:B------:R-:W-:Y:S02]  /*1d40*/  PRMT R50, R53, 0x7610, R53 ;  /* 0x0000761035327816 */ /* 0x000fe40000000035 */
[----:B---3--:R-:W-:Y:S02]  /*1d50*/  PRMT R54, R40, 0x7610, R40 ;  /* 0x0000761028367816 */ /* 0x008fe40000000028 */
        /* <DEDUP_REMOVED lines=8> */
[----:B0-----:R-:W-:-:S07]  /*1de0*/  PRMT R63, R49, 0x7610, R49 ;  /* 0x00007610313f7816 */ /* 0x001fce0000000031 */
.L_x_9383:
[----:B------:R-:W-:Y:S05]  /*1df0*/  BSYNC.RECONVERGENT B0 ;  /* 0x0000000000007941 */ /* 0x000fea0003800200 */
.L_x_9382:
[----:B-----5:R-:W-:Y:S01]  /*1e00*/  SHFL.DOWN PT, R40, R34, 0x1, 0x1f ;  /* 0x08201f0022287f89 */ /* 0x020fe200000e0000 */
        /* <DEDUP_REMOVED lines=10> */
[----:B-1----:R-:W-:Y:S04]  /*1eb0*/  STL.64 [R68+0x10], R42 ;  /* 0x0000102a44007387 */ /* 0x002fe80000100a00 */
[----:B------:R-:W0:Y:S04]  /*1ec0*/  SHFL.DOWN PT, R41, R25, 0x1, 0x1f ;  /* 0x08201f0019297f89 */ /* 0x000e2800000e0000 */
[----:B------:R-:W-:Y:S04]  /*1ed0*/  SHFL.DOWN PT, R42, R22, 0x1, 0x1f ;  /* 0x08201f00162a7f89 */ /* 0x000fe800000e0000 */
[----:B------:R-:W1:Y:S04]  /*1ee0*/  SHFL.DOWN PT, R43, R23, 0x1, 0x1f ;  /* 0x08201f00172b7f89 */ /* 0x000e6800000e0000 */
[----:B--2---:R-:W-:Y:S04]  /*1ef0*/  STL.64 [R68+0x18], R44 ;  /* 0x0000182c44007387 */ /* 0x004fe80000100a00 */
[----:B------:R-:W-:Y:S04]  /*1f00*/  SHFL.DOWN PT, R44, R20, 0x1, 0x1f ;  /* 0x08201f00142c7f89 */ /* 0x000fe800000e0000 */
[----:B------:R-:W-:Y:S04]  /*1f10*/  SHFL.DOWN PT, R45, R21, 0x1, 0x1f ;  /* 0x08201f00152d7f89 */ /* 0x000fe800000e0000 */
[----:B0-----:R-:W-:Y:S04]  /*1f20*/  STL.64 [R68+0x30], R40 ;  /* 0x0000302844007387 */ /* 0x001fe80000100a00 */
[----:B------:R-:W-:Y:S04]  /*1f30*/  SHFL.DOWN PT, R40, R14, 0x1, 0x1f ;  /* 0x08201f000e287f89 */ /* 0x000fe800000e0000 */
[----:B-1----:R-:W-:Y:S04]  /*1f40*/  STL.64 [R68+0x38], R42 ;  /* 0x0000382a44007387 */ /* 0x002fe80000100a00 */
        /* <DEDUP_REMOVED lines=8> */
[----:B-1----:R-:W-:Y:S04]  /*1fd0*/  STL.64 [R68+0x60], R42 ;  /* 0x0000602a44007387 */ /* 0x002fe80000100a00 */
[----:B------:R-:W0:Y:S04]  /*1fe0*/  SHFL.DOWN PT, R41, R5, 0x1, 0x1f ;  /* 0x08201f0005297f89 */ /* 0x000e2800000e0000 */
[----:B------:R-:W1:Y:S04]  /*1ff0*/  SHFL.DOWN PT, R43, R51, 0x1, 0x1f ;  /* 0x08201f00332b7f89 */ /* 0x000e6800000e0000 */
[----:B------:R-:W2:Y:S04]  /*2000*/  SHFL.DOWN PT, R42, R50, 0x1, 0x1f ;  /* 0x08201f00322a7f89 */ /* 0x000ea800000e0000 */
[----:B------:R-:W-:Y:S04]  /*2010*/  STL.64 [R68+0x40], R44 ;  /* 0x0000402c44007387 */ /* 0x000fe80000100a00 */
[----:B------:R-:W-:Y:S04]  /*2020*/  SHFL.DOWN PT, R44, R10, 0x1, 0x1f ;  /* 0x08201f000a2c7f89 */ /* 0x000fe800000e0000 */
[----:B------:R-:W-:Y:S04]  /*2030*/  SHFL.DOWN PT, R45, R11, 0x1, 0x1f ;  /* 0x08201f000b2d7f89 */ /* 0x000fe800000e0000 */
[----:B0-----:R1:W-:Y:S04]  /*2040*/  STL.64 [R68+0x80], R40 ;  /* 0x0000802844007387 */ /* 0x0013e80000100a00 */
[----:B------:R-:W-:Y:S04]  /*2050*/  STL.64 [R68+0x20], R46 ;  /* 0x0000202e44007387 */ /* 0x000fe80000100a00 */
[----:B------:R-:W-:Y:S01]  /*2060*/  STL.64 [R68+0x28], R48 ;  /* 0x0000283044007387 */ /* 0x000fe20000100a00 */
[----:B-1----:R-:W-:-:S03]  /*2070*/  IMAD.MOV.U32 R40, RZ, RZ, R43 ;  /* 0x000000ffff287224 */ /* 0x002fc600078e002b */
[----:B------:R-:W-:Y:S01]  /*2080*/  SHFL.DOWN PT, R46, R18, 0x1, 0x1f ;  /* 0x08201f00122e7f89 */ /* 0x000fe200000e0000 */
[----:B--2---:R-:W-:-:S03]  /*2090*/  IMAD.MOV.U32 R41, RZ, RZ, R42 ;  /* 0x000000ffff297224 */ /* 0x004fc600078e002a */
[----:B------:R-:W0:Y:S04]  /*20a0*/  SHFL.DOWN PT, R43, R36, 0x1, 0x1f ;  /* 0x08201f00242b7f89 */ /* 0x000e2800000e0000 */
[----:B------:R-:W1:Y:S04]  /*20b0*/  SHFL.DOWN PT, R42, R37, 0x1, 0x1f ;  /* 0x08201f00252a7f89 */ /* 0x000e6800000e0000 */
[----:B------:R0:W-:Y:S04]  /*20c0*/  STL.64 [R68+0x88], R40 ;  /* 0x0000882844007387 */ /* 0x0001e80000100a00 */
[----:B------:R-:W2:Y:S04]  /*20d0*/  SHFL.DOWN PT, R47, R19, 0x1, 0x1f ;  /* 0x08201f00132f7f89 */ /* 0x000ea800000e0000 */
[----:B------:R-:W-:Y:S04]  /*20e0*/  SHFL.DOWN PT, R48, R16, 0x1, 0x1f ;  /* 0x08201f0010307f89 */ /* 0x000fe800000e0000 */
[----:B------:R-:W-:Y:S01]  /*20f0*/  SHFL.DOWN PT, R49, R17, 0x1, 0x1f ;  /* 0x08201f0011317f89 */ /* 0x000fe200000e0000 */
[----:B0-----:R-:W-:-:S03]  /*2100*/  IMAD.MOV.U32 R40, RZ, RZ, R43 ;  /* 0x000000ffff287224 */ /* 0x001fc600078e002b */
[----:B------:R-:W-:Y:S01]  /*2110*/  STL.64 [R68+0x68], R44 ;  /* 0x0000682c44007387 */ /* 0x000fe20000100a00 */
[----:B-1----:R-:W-:-:S03]  /*2120*/  IMAD.MOV.U32 R41, RZ, RZ, R42 ;  /* 0x000000ffff297224 */ /* 0x002fc600078e002a */
[----:B------:R-:W0:Y:S04]  /*2130*/  SHFL.DOWN PT, R43, R38, 0x1, 0x1f ;  /* 0x08201f00262b7f89 */ /* 0x000e2800000e0000 */
[----:B------:R-:W1:Y:S04]  /*2140*/  SHFL.DOWN PT, R42, R39, 0x1, 0x1f ;  /* 0x08201f00272a7f89 */ /* 0x000e6800000e0000 */
[----:B------:R0:W-:Y:S04]  /*2150*/  STL.64 [R68+0x90], R40 ;  /* 0x0000902844007387 */ /* 0x0001e80000100a00 */
[----:B------:R-:W-:Y:S01]  /*2160*/  SHFL.DOWN PT, R44, R62, 0x1, 0x1f ;  /* 0x08201f003e2c7f89 */ /* 0x000fe200000e0000 */
[----:B------:R-:W3:Y:S03]  /*2170*/  S2R R65, SR_LANEID ;  /* 0x0000000000417919 */ /* 0x000ee60000000000 */
[----:B--2---:R-:W-:Y:S01]  /*2180*/  STL.64 [R68+0x48], R46 ;  /* 0x0000482e44007387 */ /* 0x004fe20000100a00 */
[----:B0-----:R-:W-:-:S03]  /*2190*/  IMAD.MOV.U32 R40, RZ, RZ, R43 ;  /* 0x000000ffff287224 */ /* 0x001fc600078e002b */
[----:B------:R-:W-:Y:S01]  /*21a0*/  STL.64 [R68+0x50], R48 ;  /* 0x0000503044007387 */ /* 0x000fe20000100a00 */
[----:B-1----:R-:W-:-:S03]  /*21b0*/  IMAD.MOV.U32 R41, RZ, RZ, R42 ;  /* 0x000000ffff297224 */ /* 0x002fc600078e002a */
[----:B------:R-:W0:Y:S04]  /*21c0*/  SHFL.DOWN PT, R43, R54, 0x1, 0x1f ;  /* 0x08201f00362b7f89 */ /* 0x000e2800000e0000 */
[----:B------:R-:W1:Y:S04]  /*21d0*/  SHFL.DOWN PT, R42, R55, 0x1, 0x1f ;  /* 0x08201f00372a7f89 */ /* 0x000e6800000e0000 */
[----:B------:R0:W-:Y:S04]  /*21e0*/  STL.64 [R68+0x98], R40 ;  /* 0x0000982844007387 */ /* 0x0001e80000100a00 */
[----:B------:R-:W-:Y:S04]  /*21f0*/  SHFL.DOWN PT, R46, R8, 0x1, 0x1f ;  /* 0x08201f00082e7f89 */ /* 0x000fe800000e0000 */
[----:B------:R-:W2:Y:S01]  /*2200*/  SHFL.DOWN PT, R47, R9, 0x1, 0x1f ;  /* 0x08201f00092f7f89 */ /* 0x000ea200000e0000 */
[----:B------:R-:W-:Y:S01]  /*2210*/  BAR.SYNC.DEFER_BLOCKING 0x0 ;  /* 0x0000000000007b1d */ /* 0x000fe20000010000 */
[----:B---3--:R-:W-:Y:S01]  /*2220*/  ISETP.GT.AND P0, PT, R65, 0x1e, PT ;  /* 0x0000001e4100780c */ /* 0x008fe20003f04270 */
[----:B0-----:R-:W-:-:S02]  /*2230*/  IMAD.MOV.U32 R40, RZ, RZ, R43 ;  /* 0x000000ffff287224 */ /* 0x001fc400078e002b */
[----:B-1----:R-:W-:Y:S02]  /*2240*/  IMAD.MOV.U32 R41, RZ, RZ, R42 ;  /* 0x000000ffff297224 */ /* 0x002fe400078e002a */
[----:B------:R-:W0:Y:S04]  /*2250*/  SHFL.DOWN PT, R43, R56, 0x1, 0x1f ;  /* 0x08201f00382b7f89 */ /* 0x000e2800000e0000 */
[----:B------:R-:W1:Y:S04]  /*2260*/  SHFL.DOWN PT, R42, R57, 0x1, 0x1f ;  /* 0x08201f00392a7f89 */ /* 0x000e6800000e0000 */
[----:B------:R0:W-:Y:S04]  /*2270*/  STL.64 [R68+0xa0], R40 ;  /* 0x0000a02844007387 */ /* 0x0001e80000100a00 */
[----:B------:R-:W-:Y:S04]  /*2280*/  SHFL.DOWN PT, R48, R6, 0x1, 0x1f ;  /* 0x08201f0006307f89 */ /* 0x000fe800000e0000 */
[----:B------:R-:W3:Y:S04]  /*2290*/  SHFL.DOWN PT, R49, R7, 0x1, 0x1f ;  /* 0x08201f0007317f89 */ /* 0x000ee800000e0000 */
[----:B--2---:R-:W-:Y:S01]  /*22a0*/  STL.64 [R68+0x70], R46 ;  /* 0x0000702e44007387 */ /* 0x004fe20000100a00 */
[----:B0-----:R-:W-:-:S03]  /*22b0*/  IMAD.MOV.U32 R40, RZ, RZ, R43 ;  /* 0x000000ffff287224 */ /* 0x001fc600078e002b */
[----:B------:R-:W0:Y:S01]  /*22c0*/  SHFL.DOWN PT, R43, R58, 0x1, 0x1f ;  /* 0x08201f003a2b7f89 */ /* 0x000e2200000e0000 */
[----:B-1----:R-:W-:-:S03]  /*22d0*/  IMAD.MOV.U32 R41, RZ, RZ, R42 ;  /* 0x000000ffff297224 */ /* 0x002fc600078e002a */
[----:B------:R-:W1:Y:S04]  /*22e0*/  SHFL.DOWN PT, R42, R59, 0x1, 0x1f ;  /* 0x08201f003b2a7f89 */ /* 0x000e6800000e0000 */
[----:B------:R0:W-:Y:S04]  /*22f0*/  STL.64 [R68+0xa8], R40 ;  /* 0x0000a82844007387 */ /* 0x0001e80000100a00 */
[----:B---3--:R-:W-:Y:S01]  /*2300*/  STL.64 [R68+0x78], R48 ;  /* 0x0000783044007387 */ /* 0x008fe20000100a00 */
[----:B0-----:R-:W-:-:S03]  /*2310*/  IMAD.MOV.U32 R40, RZ, RZ, R43 ;  /* 0x000000ffff287224 */ /* 0x001fc600078e002b */
[----:B------:R-:W-:Y:S01]  /*2320*/  SHFL.DOWN PT, R43, R61, 0x1, 0x1f ;  /* 0x08201f003d2b7f89 */ /* 0x000fe200000e0000 */
[----:B-1----:R-:W-:-:S03]  /*2330*/  IMAD.MOV.U32 R41, RZ, RZ, R42 ;  /* 0x000000ffff297224 */ /* 0x002fc600078e002a */
[----:B------:R-:W0:Y:S04]  /*2340*/  SHFL.DOWN PT, R42, R60, 0x1, 0x1f ;  /* 0x08201f003c2a7f89 */ /* 0x000e2800000e0000 */
[----:B------:R-:W-:Y:S04]  /*2350*/  STL.64 [R68+0xb0], R40 ;  /* 0x0000b02844007387 */ /* 0x000fe80000100a00 */
[----:B------:R-:W1:Y:S04]  /*2360*/  SHFL.DOWN PT, R40, R63, 0x1, 0x1f ;  /* 0x08201f003f287f89 */ /* 0x000e6800000e0000 */
[----:B------:R-:W-:Y:S04]  /*2370*/  SHFL.DOWN PT, R41, R2, 0x1, 0x1f ;  /* 0x08201f0002297f89 */ /* 0x000fe800000e0000 */
[----:B0-----:R1:W-:Y:S02]  /*2380*/  STL.64 [R68+0xb8], R42 ;  /* 0x0000b82a44007387 */ /* 0x0013e40000100a00 */
[----:B-1----:R-:W-:-:S02]  /*2390*/  IMAD.MOV.U32 R43, RZ, RZ, R40 ;  /* 0x000000ffff2b7224 */ /* 0x002fc400078e0028 */
[----:B------:R-:W0:Y:S01]  /*23a0*/  SHFL.DOWN PT, R40, R3, 0x1, 0x1f ;  /* 0x08201f0003287f89 */ /* 0x000e2200000e0000 */
[----:B------:R-:W-:-:S05]  /*23b0*/  IMAD.MOV.U32 R42, RZ, RZ, R44 ;  /* 0x000000ffff2a7224 */ /* 0x000fca00078e002c */
[----:B------:R1:W-:Y:S04]  /*23c0*/  STL.64 [R68+0xc0], R42 ;  /* 0x0000c02a44007387 */ /* 0x0003e80000100a00 */
[----:B0-----:R1:W-:Y:S01]  /*23d0*/  STL.64 [R68], R40 ;  /* 0x0000002844007387 */ /* 0x0013e20000100a00 */
[----:B------:R-:W-:Y:S05]  /*23e0*/  @P0 BRA `(.L_x_9392) ;  /* 0x0000002000240947 */ /* 0x000fea0003800000 */
[-C--:B------:R-:W-:Y:S01]  /*23f0*/  FSETP.GT.FTZ.AND P0, PT, R3, R40.reuse, PT ;  /* 0x000000280300720b */ /* 0x080fe20003f14000 */
[----:B-1----:R-:W-:Y:S01]  /*2400*/  IMAD.MOV.U32 R42, RZ, RZ, RZ ;  /* 0x000000ffff2a7224 */ /* 0x002fe200078e00ff */
[----:B------:R-:W-:Y:S02]  /*2410*/  PRMT R44, R51, 0x7610, R44 ;  /* 0x00007610332c7816 */ /* 0x000fe4000000002c */
[----:B------:R-:W-:Y:S02]  /*2420*/  FSEL R53, R3, R40, P0 ;  /* 0x0000002803357208 */ /* 0x000fe40000000000 */
[----:B------:R-:W-:-:S05]  /*2430*/  FSEL R40, R40, R3, P0 ;  /* 0x0000000328287208 */ /* 0x000fca0000000000 */
[----:B------:R-:W-:Y:S01]  /*2440*/  FADD.FTZ R43, -R53, R40 ;  /* 0x00000028352b7221 */ /* 0x000fe20000010100 */
[----:B------:R-:W-:Y:S02]  /*2450*/  FSEL R40, R2, R41, P0 ;  /* 0x0000002902287208 */ /* 0x000fe40000000000 */
[----:B------:R-:W-:Y:S01]  /*2460*/  FSEL R41, R41, R2, P0 ;  /* 0x0000000229297208 */ /* 0x000fe20000000000 */
[----:B------:R-:W-:-:S04]  /*2470*/  FMUL.FTZ R43, R43, 1.4426950216293334961 ;  /* 0x3fb8aa3b2b2b7820 */ /* 0x000fc80000410000 */
[----:B------:R-:W0:Y:S02]  /*2480*/  MUFU.EX2 R3, R43 ;  /* 0x0000002b00037308 */ /* 0x000e240000000800 */
[----:B0-----:R-:W-:Y:S01]  /*2490*/  FFMA.FTZ R2, R41, R3, R40 ;  /* 0x0000000329027223 */ /* 0x001fe20000010028 */
[----:B------:R-:W-:Y:S02]  /*24a0*/  IMAD.MOV.U32 R41, RZ, RZ, R34 ;  /* 0x000000ffff297224 */ /* 0x000fe400078e0022 */
[----:B------:R-:W-:-:S07]  /*24b0*/  VIADD R3, R68, 0x8 ;  /* 0x0000000844037836 */ /* 0x000fce0000000000 */
.L_x_9486:
        /* <DEDUP_REMOVED lines=20> */
.L_x_9394:
[----:B------:R-:W-:Y:S01]  /*2600*/  IMAD.MOV.U32 R34, RZ, RZ, R5 ;  /* 0x000000ffff227224 */ /* 0x000fe200078e0005 */
[--C-:B------:R-:W-:Y:S01]  /*2610*/  PRMT R40, R40, 0x7610, R63.reuse ;  /* 0x0000761028287816 */ /* 0x100fe2000000003f */
[----:B------:R-:W-:Y:S01]  /*2620*/  IMAD.MOV.U32 R5, RZ, RZ, R4 ;  /* 0x000000ffff057224 */ /* 0x000fe200078e0004 */
[----:B------:R-:W-:-:S07]  /*2630*/  PRMT R63, R63, 0x5410, R63 ;  /* 0x000054103f3f7816 */ /* 0x000fce000000003f */
.L_x_9395:
[----:B------:R-:W-:Y:S05]  /*2640*/  BSYNC.RECONVERGENT B1 ;  /* 0x0000000000017941 */ /* 0x000fea0003800200 */
.L_x_9393:
        /* <DEDUP_REMOVED lines=11> */
.L_x_9397:
[----:B------:R-:W-:Y:S01]  /*2700*/  IMAD.MOV.U32 R43, RZ, RZ, R34 ;  /* 0x000000ffff2b7224 */ /* 0x000fe200078e0022 */
[----:B------:R-:W-:Y:S01]  /*2710*/  PRMT R44, R44, 0x7610, R40 ;  /* 0x000076102c2c7816 */ /* 0x000fe20000000028 */
[----:B------:R-:W-:Y:S01]  /*2720*/  IMAD.MOV.U32 R4, RZ, RZ, R7 ;  /* 0x000000ffff047224 */ /* 0x000fe200078e0007 */
[----:B------:R-:W-:-:S07]  /*2730*/  PRMT R63, R62, 0x7632, R63 ;  /* 0x000076323e3f7816 */ /* 0x000fce000000003f */
.L_x_9398:
[----:B------:R-:W-:Y:S05]  /*2740*/  BSYNC.RECONVERGENT B1 ;  /* 0x0000000000017941 */ /* 0x000fea0003800200 */
.L_x_9396:
        /* <DEDUP_REMOVED lines=11> */
.L_x_9400:
[----:B------:R-:W-:Y:S01]  /*2800*/  IMAD.MOV.U32 R34, RZ, RZ, R43 ;  /* 0x000000ffff227224 */ /* 0x000fe200078e002b */
[----:B------:R-:W-:Y:S01]  /*2810*/  PRMT R40, R44, 0x7632, R40 ;  /* 0x000076322c287816 */ /* 0x000fe20000000028 */
[----:B------:R-:W-:Y:S01]  /*2820*/  IMAD.MOV.U32 R7, RZ, RZ, R6 ;  /* 0x000000ffff077224 */ /* 0x000fe200078e0006 */
[----:B------:R-:W-:-:S07]  /*2830*/  PRMT R62, R62, 0x5410, R62 ;  /* 0x000054103e3e7816 */ /* 0x000fce000000003e */
.L_x_9401:
[----:B------:R-:W-:Y:S05]  /*2840*/  BSYNC.RECONVERGENT B1 ;  /* 0x0000000000017941 */ /* 0x000fea0003800200 */
.L_x_9399:
        /* <DEDUP_REMOVED lines=11> */
.L_x_9403:
[----:B------:R-:W-:Y:S01]  /*2900*/  IMAD.MOV.U32 R43, RZ, RZ, R34 ;  /* 0x000000ffff2b7224 */ /* 0x000fe200078e0022 */
[----:B------:R-:W-:Y:S01]  /*2910*/  PRMT R45, R40, 0x7610, R45 ;  /* 0x00007610282d7816 */ /* 0x000fe2000000002d */
[----:B------:R-:W-:Y:S01]  /*2920*/  IMAD.MOV.U32 R6, RZ, RZ, R9 ;  /* 0x000000ffff067224 */ /* 0x000fe200078e0009 */
[----:B------:R-:W-:-:S07]  /*2930*/  PRMT R62, R61, 0x7632, R62 ;  /* 0x000076323d3e7816 */ /* 0x000fce000000003e */
.L_x_9404:
[----:B------:R-:W-:Y:S05]  /*2940*/  BSYNC.RECONVERGENT B1 ;  /* 0x0000000000017941 */ /* 0x000fea0003800200 */
.L_x_9402:
        /* <DEDUP_REMOVED lines=11> */
.L_x_9406:
[----:B------:R-:W-:Y:S01]  /*2a00*/  IMAD.MOV.U32 R34, RZ, RZ, R43 ;  /* 0x000000ffff227224 */ /* 0x000fe200078e002b */
[----:B------:R-:W-:Y:S01]  /*2a10*/  PRMT R40, R40, 0x5410, R45 ;  /* 0x0000541028287816 */ /* 0x000fe2000000002d */
[----:B------:R-:W-:Y:S01]  /*2a20*/  IMAD.MOV.U32 R9, RZ, RZ, R8 ;  /* 0x000000ffff097224 */ /* 0x000fe200078e0008 */
[----:B------:R-:W-:-:S07]  /*2a30*/  PRMT R61, R61, 0x5410, R61 ;  /* 0x000054103d3d7816 */ /* 0x000fce000000003d */
.L_x_9407:
[----:B------:R-:W-:Y:S05]  /*2a40*/  BSYNC.RECONVERGENT B1 ;  /* 0x0000000000017941 */ /* 0x000fea0003800200 */
.L_x_9405:
        /* <DEDUP_REMOVED lines=11> */
.L_x_9409:
[----:B------:R-:W-:Y:S01]  /*2b00*/  IMAD.MOV.U32 R43, RZ, RZ, R34 ;  /* 0x000000ffff2b7224 */ /* 0x000fe200078e0022 */
[----:B------:R-:W-:Y:S01]  /*2b10*/  PRMT R44, R44, 0x7610, R40 ;  /* 0x000076102c2c7816 */ /* 0x000fe20000000028 */
[----:B------:R-:W-:Y:S01]  /*2b20*/  IMAD.MOV.U32 R8, RZ, RZ, R11 ;  /* 0x000000ffff087224 */ /* 0x000fe200078e000b */
[----:B------:R-:W-:-:S07]  /*2b30*/  PRMT R61, R60, 0x7632, R61 ;  /* 0x000076323c3d7816 */ /* 0x000fce000000003d */
.L_x_9410:
[----:B------:R-:W-:Y:S05]  /*2b40*/  BSYNC.RECONVERGENT B1 ;  /* 0x0000000000017941 */ /* 0x000fea0003800200 */
.L_x_9408:
        /* <DEDUP_REMOVED lines=11> */
.L_x_9412:
[----:B------:R-:W-:Y:S01]  /*2c00*/  IMAD.MOV.U32 R34, RZ, RZ, R43 ;  /* 0x000000ffff227224 */ /* 0x000fe200078e002b */
[----:B------:R-:W-:Y:S01]  /*2c10*/  PRMT R40, R44, 0x7632, R40 ;  /* 0x000076322c287816 */ /* 0x000fe20000000028 */
[----:B------:R-:W-:Y:S01]  /*2c20*/  IMAD.MOV.U32 R11, RZ, RZ, R10 ;  /* 0x000000ffff0b7224 */ /* 0x000fe200078e000a */
[----:B------:R-:W-:-:S07]  /*2c30*/  PRMT R60, R60, 0x5410, R60 ;  /* 0x000054103c3c7816 */ /* 0x000fce000000003c */
.L_x_9413:
[----:B------:R-:W-:Y:S05]  /*2c40*/  BSYNC.RECONVERGENT B1 ;  /* 0x0000000000017941 */ /* 0x000fea0003800200 */
.L_x_9411:
        /* <DEDUP_REMOVED lines=11> */
.L_x_9415:
[----:B------:R-:W-:Y:S01]  /*2d00*/  IMAD.MOV.U32 R43, RZ, RZ, R34 ;  /* 0x000000ffff2b7224 */ /* 0x000fe200078e0022 */
[----:B------:R-:W-:Y:S01]  /*2d10*/  PRMT R45, R40, 0x7610, R45 ;  /* 0x00007610282d7816 */ /* 0x000fe2000000002d */
[----:B------:R-:W-:Y:S01]  /*2d20*/  IMAD.MOV.U32 R10, RZ, RZ, R13 ;  /* 0x000000ffff0a7224 */ /* 0x000fe200078e000d */
[----:B------:R-:W-:-:S07]  /*2d30*/  PRMT R60, R59, 0x7632, R60 ;  /* 0x000076323b3c7816 */ /* 0x000fce000000003c */
.L_x_9416:
[----:B------:R-:W-:Y:S05]  /*2d40*/  BSYNC.RECONVERGENT B1 ;  /* 0x0000000000017941 */ /* 0x000fea0003800200 */
.L_x_9414:
        /* <DEDUP_REMOVED lines=11> */
.L_x_9418:
[----:B------:R-:W-:Y:S01]  /*2e00*/  IMAD.MOV.U32 R34, RZ, RZ, R43 ;  /* 0x000000ffff227224 */ /* 0x000fe200078e002b */
[----:B------:R-:W-:Y:S01]  /*2e10*/  PRMT R40, R40, 0x5410, R45 ;  /* 0x0000541028287816 */ /* 0x000fe2000000002d */
[----:B------:R-:W-:Y:S01]  /*2e20*/  IMAD.MOV.U32 R13, RZ, RZ, R12 ;  /* 0x000000ffff0d7224 */ /* 0x000fe200078e000c */
[----:B------:R-:W-:-:S07]  /*2e30*/  PRMT R59, R59, 0x5410, R59 ;  /* 0x000054103b3b7816 */ /* 0x000fce000000003b */
.L_x_9419:
[----:B------:R-:W-:Y:S05]  /*2e40*/  BSYNC.RECONVERGENT B1 ;  /* 0x0000000000017941 */ /* 0x000fea0003800200 */
.L_x_9417:
        /* <DEDUP_REMOVED lines=11> */
.L_x_9421:
[----:B------:R-:W-:Y:S01]  /*2f00*/  IMAD.MOV.U32 R43, RZ, RZ, R34 ;  /* 0x000000ffff2b7224 */ /* 0x000fe200078e0022 */
[----:B------:R-:W-:Y:S01]  /*2f10*/  PRMT R44, R44, 0x7610, R40 ;  /* 0x000076102c2c7816 */ /* 0x000fe20000000028 */
[----:B------:R-:W-:Y:S01]  /*2f20*/  IMAD.MOV.U32 R12, RZ, RZ, R15 ;  /* 0x000000ffff0c7224 */ /* 0x000fe200078e000f */
[----:B------:R-:W-:-:S07]  /*2f30*/  PRMT R59, R58, 0x7632, R59 ;  /* 0x000076323a3b7816 */ /* 0x000fce000000003b */
.L_x_9422:
[----:B------:R-:W-:Y:S05]  /*2f40*/  BSYNC.RECONVERGENT B1 ;  /* 0x0000000000017941 */ /* 0x000fea0003800200 */
.L_x_9420:
        /* <DEDUP_REMOVED lines=11> */
.L_x_9424:
[----:B------:R-:W-:Y:S01]  /*3000*/  IMAD.MOV.U32 R34, RZ, RZ, R43 ;  /* 0x000000ffff227224 */ /* 0x000fe200078e002b */
[----:B------:R-:W-:Y:S01]  /*3010*/  PRMT R40, R44, 0x7632, R40 ;  /* 0x000076322c287816 */ /* 0x000fe20000000028 */
[----:B------:R-:W-:Y:S01]  /*3020*/  IMAD.MOV.U32 R15, RZ, RZ, R14 ;  /* 0x000000ffff0f7224 */ /* 0x000fe200078e000e */
[----:B------:R-:W-:-:S07]  /*3030*/  PRMT R58, R58, 0x5410, R58 ;  /* 0x000054103a3a7816 */ /* 0x000fce000000003a */
.L_x_9425:
[----:B------:R-:W-:Y:S05]  /*3040*/  BSYNC.RECONVERGENT B1 ;  /* 0x0000000000017941 */ /* 0x000fea0003800200 */
.L_x_9423:
        /* <DEDUP_REMOVED lines=11> */
.L_x_9427:
[----:B------:R-:W-:Y:S01]  /*3100*/  IMAD.MOV.U32 R43, RZ, RZ, R34 ;  /* 0x000000ffff2b7224 */ /* 0x000fe200078e0022 */
[----:B------:R-:W-:Y:S01]  /*3110*/  PRMT R45, R40, 0x7610, R45 ;  /* 0x00007610282d7816 */ /* 0x000fe2000000002d */
[----:B------:R-:W-:Y:S01]  /*3120*/  IMAD.MOV.U32 R14, RZ, RZ, R17 ;  /* 0x000000ffff0e7224 */ /* 0x000fe200078e0011 */
[----:B------:R-:W-:-:S07]  /*3130*/  PRMT R58, R57, 0x7632, R58 ;  /* 0x00007632393a7816 */ /* 0x000fce000000003a */
.L_x_9428:
[----:B------:R-:W-:Y:S05]  /*3140*/  BSYNC.RECONVERGENT B1 ;  /* 0x0000000000017941 */ /* 0x000fea0003800200 */
.L_x_9426:
        /* <DEDUP_REMOVED lines=11> */
.L_x_9430:
[----:B------:R-:W-:Y:S01]  /*3200*/  IMAD.MOV.U32 R34, RZ, RZ, R43 ;  /* 0x000000ffff227224 */ /* 0x000fe200078e002b */
[----:B------:R-:W-:Y:S01]  /*3210*/  PRMT R40, R40, 0x5410, R45 ;  /* 0x0000541028287816 */ /* 0x000fe2000000002d */
[----:B------:R-:W-:Y:S01]  /*3220*/  IMAD.MOV.U32 R17, RZ, RZ, R16 ;  /* 0x000000ffff117224 */ /* 0x000fe200078e0010 */
[----:B------:R-:W-:-:S07]  /*3230*/  PRMT R57, R57, 0x5410, R57 ;  /* 0x0000541039397816 */ /* 0x000fce0000000039 */
.L_x_9431:
[----:B------:R-:W-:Y:S05]  /*3240*/  BSYNC.RECONVERGENT B1 ;  /* 0x0000000000017941 */ /* 0x000fea0003800200 */
.L_x_9429:
        /* <DEDUP_REMOVED lines=11> */
.L_x_9433:
[----:B------:R-:W-:Y:S01]  /*3300*/  IMAD.MOV.U32 R43, RZ, RZ, R34 ;  /* 0x000000ffff2b7224 */ /* 0x000fe200078e0022 */
[----:B------:R-:W-:Y:S01]  /*3310*/  PRMT R44, R44, 0x7610, R40 ;  /* 0x000076102c2c7816 */ /* 0x000fe20000000028 */
[----:B------:R-:W-:Y:S01]  /*3320*/  IMAD.MOV.U32 R16, RZ, RZ, R19 ;  /* 0x000000ffff107224 */ /* 0x000fe200078e0013 */
[----:B------:R-:W-:-:S07]  /*3330*/  PRMT R57, R56, 0x7632, R57 ;  /* 0x0000763238397816 */ /* 0x000fce0000000039 */
.L_x_9434:
[----:B------:R-:W-:Y:S05]  /*3340*/  BSYNC.RECONVERGENT B1 ;  /* 0x0000000000017941 */ /* 0x000fea0003800200 */
.L_x_9432:
        /* <DEDUP_REMOVED lines=11> */
.L_x_9436:
[----:B------:R-:W-:Y:S01]  /*3400*/  IMAD.MOV.U32 R34, RZ, RZ, R43 ;  /* 0x000000ffff227224 */ /* 0x000fe200078e002b */
[----:B------:R-:W-:Y:S01]  /*3410*/  PRMT R40, R44, 0x7632, R40 ;  /* 0x000076322c287816 */ /* 0x000fe20000000028 */
[----:B------:R-:W-:Y:S01]  /*3420*/  IMAD.MOV.U32 R19, RZ, RZ, R18 ;  /* 0x000000ffff137224 */ /* 0x000fe200078e0012 */
[----:B------:R-:W-:-:S07]  /*3430*/  PRMT R56, R56, 0x5410, R56 ;  /* 0x0000541038387816 */ /* 0x000fce0000000038 */
.L_x_9437:
[----:B------:R-:W-:Y:S05]  /*3440*/  BSYNC.RECONVERGENT B1 ;  /* 0x0000000000017941 */ /* 0x000fea0003800200 */
.L_x_9435:
        /* <DEDUP_REMOVED lines=11> */
.L_x_9439:
[----:B------:R-:W-:Y:S01]  /*3500*/  IMAD.MOV.U32 R43, RZ, RZ, R34 ;  /* 0x000000ffff2b7224 */ /* 0x000fe200078e0022 */
[----:B------:R-:W-:Y:S01]  /*3510*/  PRMT R45, R40, 0x7610, R45 ;  /* 0x00007610282d7816 */ /* 0x000fe2000000002d */
[----:B------:R-:W-:Y:S01]  /*3520*/  IMAD.MOV.U32 R18, RZ, RZ, R21 ;  /* 0x000000ffff127224 */ /* 0x000fe200078e0015 */
[----:B------:R-:W-:-:S07]  /*3530*/  PRMT R56, R55, 0x7632, R56 ;  /* 0x0000763237387816 */ /* 0x000fce0000000038 */
.L_x_9440:
[----:B------:R-:W-:Y:S05]  /*3540*/  BSYNC.RECONVERGENT B1 ;  /* 0x0000000000017941 */ /* 0x000fea0003800200 */
.L_x_9438:
        /* <DEDUP_REMOVED lines=11> */
.L_x_9442:
[----:B------:R-:W-:Y:S01]  /*3600*/  IMAD.MOV.U32 R34, RZ, RZ, R43 ;  /* 0x000000ffff227224 */ /* 0x000fe200078e002b */
[----:B------:R-:W-:Y:S01]  /*3610*/  PRMT R40, R40, 0x5410, R45 ;  /* 0x0000541028287816 */ /* 0x000fe2000000002d */
[----:B------:R-:W-:Y:S01]  /*3620*/  IMAD.MOV.U32 R21, RZ, RZ, R20 ;  /* 0x000000ffff157224 */ /* 0x000fe200078e0014 */
[----:B------:R-:W-:-:S07]  /*3630*/  PRMT R55, R55, 0x5410, R55 ;  /* 0x0000541037377816 */ /* 0x000fce0000000037 */
.L_x_9443:
[----:B------:R-:W-:Y:S05]  /*3640*/  BSYNC.RECONVERGENT B1 ;  /* 0x0000000000017941 */ /* 0x000fea0003800200 */
.L_x_9441:
        /* <DEDUP_REMOVED lines=11> */
.L_x_9445:
[----:B------:R-:W-:Y:S01]  /*3700*/  IMAD.MOV.U32 R43, RZ, RZ, R34 ;  /* 0x000000ffff2b7224 */ /* 0x000fe200078e0022 */
[----:B------:R-:W-:Y:S01]  /*3710*/  PRMT R44, R44, 0x7610, R40 ;  /* 0x000076102c2c7816 */ /* 0x000fe20000000028 */
[----:B------:R-:W-:Y:S01]  /*3720*/  IMAD.MOV.U32 R20, RZ, RZ, R23 ;  /* 0x000000ffff147224 */ /* 0x000fe200078e0017 */
[----:B------:R-:W-:-:S07]  /*3730*/  PRMT R55, R54, 0x7632, R55 ;  /* 0x0000763236377816 */ /* 0x000fce0000000037 */
.L_x_9446:
[----:B------:R-:W-:Y:S05]  /*3740*/  BSYNC.RECONVERGENT B1 ;  /* 0x0000000000017941 */ /* 0x000fea0003800200 */
.L_x_9444:
        /* <DEDUP_REMOVED lines=11> */
.L_x_9448:
[----:B------:R-:W-:Y:S01]  /*3800*/  IMAD.MOV.U32 R34, RZ, RZ, R43 ;  /* 0x000000ffff227224 */ /* 0x000fe200078e002b */
[----:B------:R-:W-:Y:S01]  /*3810*/  PRMT R40, R44, 0x7632, R40 ;  /* 0x000076322c287816 */ /* 0x000fe20000000028 */
[----:B------:R-:W-:Y:S01]  /*3820*/  IMAD.MOV.U32 R23, RZ, RZ, R22 ;  /* 0x000000ffff177224 */ /* 0x000fe200078e0016 */
[----:B------:R-:W-:-:S07]  /*3830*/  PRMT R54, R54, 0x5410, R54 ;  /* 0x0000541036367816 */ /* 0x000fce0000000036 */
.L_x_9449:
[----:B------:R-:W-:Y:S05]  /*3840*/  BSYNC.RECONVERGENT B1 ;  /* 0x0000000000017941 */ /* 0x000fea0003800200 */
.L_x_9447:
        /* <DEDUP_REMOVED lines=11> */
.L_x_9451:
[----:B------:R-:W-:Y:S01]  /*3900*/  IMAD.MOV.U32 R43, RZ, RZ, R34 ;  /* 0x000000ffff2b7224 */ /* 0x000fe200078e0022 */
[----:B------:R-:W-:Y:S01]  /*3910*/  PRMT R45, R40, 0x7610, R45 ;  /* 0x00007610282d7816 */ /* 0x000fe2000000002d */
[----:B------:R-:W-:Y:S01]  /*3920*/  IMAD.MOV.U32 R22, RZ, RZ, R25 ;  /* 0x000000ffff167224 */ /* 0x000fe200078e0019 */
[----:B------:R-:W-:-:S07]  /*3930*/  PRMT R54, R39, 0x7632, R54 ;  /* 0x0000763227367816 */ /* 0x000fce0000000036 */
.L_x_9452:
[----:B------:R-:W-:Y:S05]  /*3940*/  BSYNC.RECONVERGENT B1 ;  /* 0x0000000000017941 */ /* 0x000fea0003800200 */
.L_x_9450:
        /* <DEDUP_REMOVED lines=11> */
.L_x_9454:
[----:B------:R-:W-:Y:S01]  /*3a00*/  IMAD.MOV.U32 R34, RZ, RZ, R43 ;  /* 0x000000ffff227224 */ /* 0x000fe200078e002b */
[----:B------:R-:W-:Y:S01]  /*3a10*/  PRMT R40, R40, 0x5410, R45 ;  /* 0x0000541028287816 */ /* 0x000fe2000000002d */
[----:B------:R-:W-:Y:S01]  /*3a20*/  IMAD.MOV.U32 R25, RZ, RZ, R24 ;  /* 0x000000ffff197224 */ /* 0x000fe200078e0018 */
[----:B------:R-:W-:-:S07]  /*3a30*/  PRMT R39, R39, 0x5410, R39 ;  /* 0x0000541027277816 */ /* 0x000fce0000000027 */
.L_x_9455:
[----:B------:R-:W-:Y:S05]  /*3a40*/  BSYNC.RECONVERGENT B1 ;  /* 0x0000000000017941 */ /* 0x000fea0003800200 */
.L_x_9453:
        /* <DEDUP_REMOVED lines=11> */
.L_x_9457:
[----:B------:R-:W-:Y:S01]  /*3b00*/  IMAD.MOV.U32 R43, RZ, RZ, R34 ;  /* 0x000000ffff2b7224 */ /* 0x000fe200078e0022 */
[----:B------:R-:W-:Y:S01]  /*3b10*/  PRMT R44, R44, 0x7610, R40 ;  /* 0x000076102c2c7816 */ /* 0x000fe20000000028 */
[----:B------:R-:W-:Y:S01]  /*3b20*/  IMAD.MOV.U32 R24, RZ, RZ, R27 ;  /* 0x000000ffff187224 */ /* 0x000fe200078e001b */
[----:B------:R-:W-:-:S07]  /*3b30*/  PRMT R39, R38, 0x7632, R39 ;  /* 0x0000763226277816 */ /* 0x000fce0000000027 */
.L_x_9458:
[----:B------:R-:W-:Y:S05]  /*3b40*/  BSYNC.RECONVERGENT B1 ;  /* 0x0000000000017941 */ /* 0x000fea0003800200 */
.L_x_9456:
        /* <DEDUP_REMOVED lines=11> */
.L_x_9460:
[----:B------:R-:W-:Y:S01]  /*3c00*/  IMAD.MOV.U32 R34, RZ, RZ, R43 ;  /* 0x000000ffff227224 */ /* 0x000fe200078e002b */
[----:B------:R-:W-:Y:S01]  /*3c10*/  PRMT R40, R44, 0x7632, R40 ;  /* 0x000076322c287816 */ /* 0x000fe20000000028 */
[----:B------:R-:W-:Y:S01]  /*3c20*/  IMAD.MOV.U32 R27, RZ, RZ, R26 ;  /* 0x000000ffff1b7224 */ /* 0x000fe200078e001a */
[----:B------:R-:W-:-:S07]  /*3c30*/  PRMT R38, R38, 0x5410, R38 ;  /* 0x0000541026267816 */ /* 0x000fce0000000026 */
.L_x_9461:
[----:B------:R-:W-:Y:S05]  /*3c40*/  BSYNC.RECONVERGENT B1 ;  /* 0x0000000000017941 */ /* 0x000fea0003800200 */
.L_x_9459:
        /* <DEDUP_REMOVED lines=11> */
.L_x_9463:
[----:B------:R-:W-:Y:S01]  /*3d00*/  IMAD.MOV.U32 R43, RZ, RZ, R34 ;  /* 0x000000ffff2b7224 */ /* 0x000fe200078e0022 */
[----:B------:R-:W-:Y:S01]  /*3d10*/  PRMT R45, R40, 0x7610, R45 ;  /* 0x00007610282d7816 */ /* 0x000fe2000000002d */
[----:B------:R-:W-:Y:S01]  /*3d20*/  IMAD.MOV.U32 R26, RZ, RZ, R29 ;  /* 0x000000ffff1a7224 */ /* 0x000fe200078e001d */
[----:B------:R-:W-:-:S07]  /*3d30*/  PRMT R38, R37, 0x7632, R38 ;  /* 0x0000763225267816 */ /* 0x000fce0000000026 */
.L_x_9464:
[----:B------:R-:W-:Y:S05]  /*3d40*/  BSYNC.RECONVERGENT B1 ;  /* 0x0000000000017941 */ /* 0x000fea0003800200 */
.L_x_9462:
        /* <DEDUP_REMOVED lines=11> */
.L_x_9466:
[----:B------:R-:W-:Y:S01]  /*3e00*/  IMAD.MOV.U32 R34, RZ, RZ, R43 ;  /* 0x000000ffff227224 */ /* 0x000fe200078e002b */
[----:B------:R-:W-:Y:S01]  /*3e10*/  PRMT R40, R40, 0x5410, R45 ;  /* 0x0000541028287816 */ /* 0x000fe2000000002d */
[----:B------:R-:W-:Y:S01]  /*3e20*/  IMAD.MOV.U32 R29, RZ, RZ, R28 ;  /* 0x000000ffff1d7224 */ /* 0x000fe200078e001c */
[----:B------:R-:W-:-:S07]  /*3e30*/  PRMT R37, R37, 0x5410, R37 ;  /* 0x0000541025257816 */ /* 0x000fce0000000025 */
.L_x_9467:
[----:B------:R-:W-:Y:S05]  /*3e40*/  BSYNC.RECONVERGENT B1 ;  /* 0x0000000000017941 */ /* 0x000fea0003800200 */
.L_x_9465:
        /* <DEDUP_REMOVED lines=11> */
.L_x_9469:
[----:B------:R-:W-:Y:S01]  /*3f00*/  IMAD.MOV.U32 R43, RZ, RZ, R34 ;  /* 0x000000ffff2b7224 */ /* 0x000fe200078e0022 */
[----:B------:R-:W-:Y:S01]  /*3f10*/  PRMT R44, R44, 0x7610, R40 ;  /* 0x000076102c2c7816 */ /* 0x000fe20000000028 */
[----:B------:R-:W-:Y:S01]  /*3f20*/  IMAD.MOV.U32 R28, RZ, RZ, R31 ;  /* 0x000000ffff1c7224 */ /* 0x000fe200078e001f */
[----:B------:R-:W-:-:S07]  /*3f30*/  PRMT R37, R36, 0x7632, R37 ;  /* 0x0000763224257816 */ /* 0x000fce0000000025 */
.L_x_9470:
[----:B------:R-:W-:Y:S05]  /*3f40*/  BSYNC.RECONVERGENT B1 ;  /* 0x0000000000017941 */ /* 0x000fea0003800200 */
.L_x_9468:
        /* <DEDUP_REMOVED lines=11> */
.L_x_9472:
[----:B------:R-:W-:Y:S01]  /*4000*/  IMAD.MOV.U32 R34, RZ, RZ, R43 ;  /* 0x000000ffff227224 */ /* 0x000fe200078e002b */
[----:B------:R-:W-:Y:S01]  /*4010*/  PRMT R40, R40, 0x7610, R44 ;  /* 0x0000761028287816 */ /* 0x000fe2000000002c */
[----:B------:R-:W-:Y:S01]  /*4020*/  IMAD.MOV.U32 R31, RZ, RZ, R30 ;  /* 0x000000ffff1f7224 */ /* 0x000fe200078e001e */
[----:B------:R-:W-:-:S07]  /*4030*/  PRMT R36, R36, 0x5410, R36 ;  /* 0x0000541024247816 */ /* 0x000fce0000000024 */
.L_x_9473:
[----:B------:R-:W-:Y:S05]  /*4040*/  BSYNC.RECONVERGENT B1 ;  /* 0x0000000000017941 */ /* 0x000fea0003800200 */
.L_x_9471:
        /* <DEDUP_REMOVED lines=11> */
.L_x_9475:
[----:B------:R-:W-:Y:S01]  /*4100*/  IMAD.MOV.U32 R43, RZ, RZ, R34 ;  /* 0x000000ffff2b7224 */ /* 0x000fe200078e0022 */
[----:B------:R-:W-:Y:S01]  /*4110*/  PRMT R44, R44, 0x7610, R40 ;  /* 0x000076102c2c7816 */ /* 0x000fe20000000028 */
[----:B------:R-:W-:Y:S01]  /*4120*/  IMAD.MOV.U32 R30, RZ, RZ, R33 ;  /* 0x000000ffff1e7224 */ /* 0x000fe200078e0021 */
[----:B------:R-:W-:-:S07]  /*4130*/  PRMT R36, R50, 0x7632, R36 ;  /* 0x0000763232247816 */ /* 0x000fce0000000024 */
.L_x_9476:
[----:B------:R-:W-:Y:S05]  /*4140*/  BSYNC.RECONVERGENT B1 ;  /* 0x0000000000017941 */ /* 0x000fea0003800200 */
.L_x_9474:
        /* <DEDUP_REMOVED lines=11> */
.L_x_9478:
[----:B------:R-:W-:Y:S01]  /*4200*/  IMAD.MOV.U32 R34, RZ, RZ, R43 ;  /* 0x000000ffff227224 */ /* 0x000fe200078e002b */
[----:B------:R-:W-:Y:S01]  /*4210*/  PRMT R45, R44, 0x7632, R45 ;  /* 0x000076322c2d7816 */ /* 0x000fe2000000002d */
[----:B------:R-:W-:Y:S01]  /*4220*/  IMAD.MOV.U32 R33, RZ, RZ, R32 ;  /* 0x000000ffff217224 */ /* 0x000fe200078e0020 */
[----:B------:R-:W-:-:S07]  /*4230*/  PRMT R50, R50, 0x5410, R50 ;  /* 0x0000541032327816 */ /* 0x000fce0000000032 */
.L_x_9479:
[----:B------:R-:W-:Y:S05]  /*4240*/  BSYNC.RECONVERGENT B1 ;  /* 0x0000000000017941 */ /* 0x000fea0003800200 */
.L_x_9477:
        /* <DEDUP_REMOVED lines=11> */
.L_x_9481:
[----:B------:R-:W-:Y:S01]  /*4300*/  IMAD.MOV.U32 R40, RZ, RZ, R34 ;  /* 0x000000ffff287224 */ /* 0x000fe200078e0022 */
[----:B------:R-:W-:Y:S01]  /*4310*/  PRMT R43, R43, 0x5410, R45 ;  /* 0x000054102b2b7816 */ /* 0x000fe2000000002d */
[----:B------:R-:W-:Y:S01]  /*4320*/  IMAD.MOV.U32 R32, RZ, RZ, R35 ;  /* 0x000000ffff207224 */ /* 0x000fe200078e0023 */
[----:B------:R-:W-:-:S07]  /*4330*/  PRMT R50, R51, 0x7632, R50 ;  /* 0x0000763233327816 */ /* 0x000fce0000000032 */
.L_x_9482:
[----:B------:R-:W-:Y:S05]  /*4340*/  BSYNC.RECONVERGENT B1 ;  /* 0x0000000000017941 */ /* 0x000fea0003800200 */
.L_x_9480:
        /* <DEDUP_REMOVED lines=10> */
.L_x_9484:
[C-C-:B------:R-:W-:Y:S01]  /*43f0*/  PRMT R51, R43.reuse, 0x5432, R44.reuse ;  /* 0x000054322b337816 */ /* 0x140fe2000000002c */
[----:B------:R-:W-:Y:S01]  /*4400*/  IMAD.MOV.U32 R35, RZ, RZ, R41 ;  /* 0x000000ffff237224 */ /* 0x000fe200078e0029 */
[----:B------:R-:W-:Y:S01]  /*4410*/  PRMT R44, R43, 0x7632, R44 ;  /* 0x000076322b2c7816 */ /* 0x000fe2000000002c */
[--C-:B------:R-:W-:Y:S02]  /*4420*/  IMAD.MOV.U32 R34, RZ, RZ, R40.reuse ;  /* 0x000000ffff227224 */ /* 0x100fe400078e0028 */
[----:B------:R-:W-:-:S07]  /*4430*/  IMAD.MOV.U32 R41, RZ, RZ, R40 ;  /* 0x000000ffff297224 */ /* 0x000fce00078e0028 */
.L_x_9485:
[----:B------:R-:W-:Y:S05]  /*4440*/  BSYNC.RECONVERGENT B1 ;  /* 0x0000000000017941 */ /* 0x000fea0003800200 */
.L_x_9483:
[----:B------:R-:W-:Y:S02]  /*4450*/  VIADD R3, R3, 0x4 ;  /* 0x0000000403037836 */ /* 0x000fe40000000000 */
[----:B------:R-:W-:Y:S01]  /*4460*/  VIADD R68, R68, 0x2 ;  /* 0x0000000244447836 */ /* 0x000fe20000000000 */
[----:B------:R-:W-:Y:S06]  /*4470*/  @P1 BRA `(.L_x_9486) ;  /* 0xffffffe000101947 */ /* 0x000fec000383ffff */
.L_x_9392:
[----:B------:R-:W-:Y:S05]  /*4480*/  BSYNC.RECONVERGENT B0 ;  /* 0x0000000000007941 */ /* 0x000fea0003800200 */
.L_x_9391:
[----:B-1----:R-:W-:Y:S01]  /*4490*/  SHFL.DOWN PT, R40, R34, 0x2, 0x1f ;  /* 0x08401f0022287f89 */ /* 0x002fe200000e0000 */
[----:B------:R-:W-:Y:S01]  /*44a0*/  ISETP.GT.AND P0, PT, R65, 0x1d, PT ;  /* 0x0000001d4100780c */ /* 0x000fe20003f04270 */
[----:B------:R-:W-:Y:S02]  /*44b0*/  BSSY.RECONVERGENT B0, `(.L_x_9487) ;  /* 0x0000264000007945 */ /* 0x000fe40003800200 */
[----:B------:R-:W0:Y:S04]  /*44c0*/  SHFL.DOWN PT, R41, R35, 0x2, 0x1f ;  /* 0x08401f0023297f89 */ /* 0x000e2800000e0000 */
[----:B------:R-:W-:Y:S04]  /*44d0*/  SHFL.DOWN PT, R42, R32, 0x2, 0x1f ;  /* 0x08401f00202a7f89 */ /* 0x000fe800000e0000 */
[----:B------:R-:W1:Y:S04]  /*44e0*/  SHFL.DOWN PT, R43, R33, 0x2, 0x1f ;  /* 0x08401f00212b7f89 */ /* 0x000e6800000e0000 */
[----:B------:R-:W-:Y:S04]  /*44f0*/  SHFL.DOWN PT, R3, R50, 0x2, 0x1f ;  /* 0x08401f0032037f89 */ /* 0x000fe800000e0000 */
[----:B------:R-:W-:Y:S04]  /*4500*/  SHFL.DOWN PT, R44, R30, 0x2, 0x1f ;  /* 0x08401f001e2c7f89 */ /* 0x000fe800000e0000 */
[----:B------:R-:W2:Y:S04]  /*4510*/  SHFL.DOWN PT, R45, R31, 0x2, 0x1f ;  /* 0x08401f001f2d7f89 */ /* 0x000ea800000e0000 */
        /* <DEDUP_REMOVED lines=24> */
[----:B------:R-:W-:Y:S04]  /*46a0*/  STL.64 [R67+0x40], R44 ;  /* 0x0000402c43007387 */ /* 0x000fe80000100a00 */
[----:B------:R-:W-:Y:S04]  /*46b0*/  SHFL.DOWN PT, R44, R10, 0x2, 0x1f ;  /* 0x08401f000a2c7f89 */ /* 0x000fe800000e0000 */
[----:B------:R-:W-:Y:S04]  /*46c0*/  SHFL.DOWN PT, R45, R11, 0x2, 0x1f ;  /* 0x08401f000b2d7f89 */ /* 0x000fe800000e0000 */
[----:B0-----:R0:W-:Y:S04]  /*46d0*/  STL.64 [R67+0x80], R40 ;  /* 0x0000802843007387 */ /* 0x0011e80000100a00 */
[----:B------:R-:W-:Y:S04]  /*46e0*/  STL.64 [R67+0x20], R46 ;  /* 0x0000202e43007387 */ /* 0x000fe80000100a00 */
[----:B-1----:R-:W-:Y:S01]  /*46f0*/  STL.64 [R67+0x28], R48 ;  /* 0x0000283043007387 */ /* 0x002fe20000100a00 */
[----:B0-----:R-:W-:-:S03]  /*4700*/  IMAD.MOV.U32 R40, RZ, RZ, R42 ;  /* 0x000000ffff287224 */ /* 0x001fc600078e002a */
[----:B------:R-:W-:Y:S01]  /*4710*/  SHFL.DOWN PT, R46, R18, 0x2, 0x1f ;  /* 0x08401f00122e7f89 */ /* 0x000fe200000e0000 */
[----:B------:R-:W-:-:S03]  /*4720*/  IMAD.MOV.U32 R41, RZ, RZ, R3 ;  /* 0x000000ffff297224 */ /* 0x000fc600078e0003 */
        /* <DEDUP_REMOVED lines=12> */
[----:B------:R-:W-:Y:S04]  /*47f0*/  SHFL.DOWN PT, R43, R61, 0x2, 0x1f ;  /* 0x08401f003d2b7f89 */ /* 0x000fe800000e0000 */
[----:B------:R-:W-:Y:S04]  /*4800*/  SHFL.DOWN PT, R44, R62, 0x2, 0x1f ;  /* 0x08401f003e2c7f89 */ /* 0x000fe800000e0000 */
        /* <DEDUP_REMOVED lines=8> */
[----:B------:R-:W2:Y:S04]  /*4890*/  SHFL.DOWN PT, R47, R9, 0x2, 0x1f ;  /* 0x08401f00092f7f89 */ /* 0x000ea800000e0000 */
[----:B------:R-:W-:Y:S01]  /*48a0*/  SHFL.DOWN PT, R48, R6, 0x2, 0x1f ;  /* 0x08401f0006307f89 */ /* 0x000fe200000e0000 */
[----:B0-----:R-:W-:-:S03]  /*48b0*/  IMAD.MOV.U32 R40, RZ, RZ, R42 ;  /* 0x000000ffff287224 */ /* 0x001fc600078e002a */
[----:B------:R-:W0:Y:S01]  /*48c0*/  SHFL.DOWN PT, R49, R7, 0x2, 0x1f ;  /* 0x08401f0007317f89 */ /* 0x000e2200000e0000 */
[----:B-1----:R-:W-:-:S03]  /*48d0*/  IMAD.MOV.U32 R41, RZ, RZ, R3 ;  /* 0x000000ffff297224 */ /* 0x002fc600078e0003 */
[----:B------:R-:W1:Y:S04]  /*48e0*/  SHFL.DOWN PT, R42, R56, 0x2, 0x1f ;  /* 0x08401f00382a7f89 */ /* 0x000e6800000e0000 */
[----:B------:R-:W3:Y:S04]  /*48f0*/  SHFL.DOWN PT, R3, R57, 0x2, 0x1f ;  /* 0x08401f0039037f89 */ /* 0x000ee800000e0000 */
[----:B------:R1:W-:Y:S04]  /*4900*/  STL.64 [R67+0xa0], R40 ;  /* 0x0000a02843007387 */ /* 0x0003e80000100a00 */
[----:B--2---:R-:W-:Y:S04]  /*4910*/  STL.64 [R67+0x70], R46 ;  /* 0x0000702e43007387 */ /* 0x004fe80000100a00 */
[----:B0-----:R-:W-:Y:S01]  /*4920*/  STL.64 [R67+0x78], R48 ;  /* 0x0000783043007387 */ /* 0x001fe20000100a00 */
[----:B-1----:R-:W-:-:S03]  /*4930*/  IMAD.MOV.U32 R40, RZ, RZ, R42 ;  /* 0x000000ffff287224 */ /* 0x002fc600078e002a */
[----:B------:R-:W0:Y:S01]  /*4940*/  SHFL.DOWN PT, R42, R58, 0x2, 0x1f ;  /* 0x08401f003a2a7f89 */ /* 0x000e2200000e0000 */
[----:B---3--:R-:W-:-:S03]  /*4950*/  IMAD.MOV.U32 R41, RZ, RZ, R3 ;  /* 0x000000ffff297224 */ /* 0x008fc600078e0003 */
[----:B------:R-:W1:Y:S04]  /*4960*/  SHFL.DOWN PT, R3, R59, 0x2, 0x1f ;  /* 0x08401f003b037f89 */ /* 0x000e6800000e0000 */
[----:B------:R0:W-:Y:S02]  /*4970*/  STL.64 [R67+0xa8], R40 ;  /* 0x0000a82843007387 */ /* 0x0001e40000100a00 */
[----:B0-----:R-:W-:Y:S02]  /*4980*/  IMAD.MOV.U32 R40, RZ, RZ, R42 ;  /* 0x000000ffff287224 */ /* 0x001fe400078e002a */
[----:B------:R-:W0:Y:S01]  /*4990*/  SHFL.DOWN PT, R42, R60, 0x2, 0x1f ;  /* 0x08401f003c2a7f89 */ /* 0x000e2200000e0000 */
[----:B-1----:R-:W-:-:S03]  /*49a0*/  IMAD.MOV.U32 R41, RZ, RZ, R3 ;  /* 0x000000ffff297224 */ /* 0x002fc600078e0003 */
[----:B------:R-:W1:Y:S04]  /*49b0*/  SHFL.DOWN PT, R3, R63, 0x2, 0x1f ;  /* 0x08401f003f037f89 */ /* 0x000e6800000e0000 */
[----:B------:R-:W-:Y:S04]  /*49c0*/  STL.64 [R67+0xb0], R40 ;  /* 0x0000b02843007387 */ /* 0x000fe80000100a00 */
[----:B------:R-:W-:Y:S04]  /*49d0*/  SHFL.DOWN PT, R40, R53, 0x2, 0x1f ;  /* 0x08401f0035287f89 */ /* 0x000fe800000e0000 */
[----:B------:R-:W2:Y:S04]  /*49e0*/  SHFL.DOWN PT, R41, R2, 0x2, 0x1f ;  /* 0x08401f0002297f89 */ /* 0x000ea800000e0000 */
[----:B0-----:R0:W-:Y:S02]  /*49f0*/  STL.64 [R67+0xb8], R42 ;  /* 0x0000b82a43007387 */ /* 0x0011e40000100a00 */
[----:B0-----:R-:W-:-:S02]  /*4a00*/  IMAD.MOV.U32 R42, RZ, RZ, R44 ;  /* 0x000000ffff2a7224 */ /* 0x001fc400078e002c */
[----:B-1----:R-:W-:Y:S01]  /*4a10*/  IMAD.MOV.U32 R43, RZ, RZ, R3 ;  /* 0x000000ffff2b7224 */ /* 0x002fe200078e0003 */
[----:B--2---:R0:W-:Y:S01]  /*4a20*/  STL.64 [R67], R40 ;  /* 0x0000002843007387 */ /* 0x0041e20000100a00 */
        /* <DEDUP_REMOVED lines=16> */
.L_x_9582:
        /* <DEDUP_REMOVED lines=20> */
.L_x_9490:
[----:B------:R-:W-:Y:S01]  /*4c70*/  IMAD.MOV.U32 R34, RZ, RZ, R5 ;  /* 0x000000ffff227224 */ /* 0x000fe200078e0005 */
[--C-:B------:R-:W-:Y:S01]  /*4c80*/  PRMT R44, R44, 0x7610, R63.reuse ;  /* 0x000076102c2c7816 */ /* 0x100fe2000000003f */
[----:B------:R-:W-:Y:S01]  /*4c90*/  IMAD.MOV.U32 R5, RZ, RZ, R4 ;  /* 0x000000ffff057224 */ /* 0x000fe200078e0004 */
[----:B------:R-:W-:-:S07]  /*4ca0*/  PRMT R63, R63, 0x5410, R63 ;  /* 0x000054103f3f7816 */ /* 0x000fce000000003f */
.L_x_9491:
[----:B------:R-:W-:Y:S05]  /*4cb0*/  BSYNC.RECONVERGENT B1 ;  /* 0x0000000000017941 */ /* 0x000fea0003800200 */
.L_x_9489:
        /* <DEDUP_REMOVED lines=11> */
.L_x_9493:
[----:B------:R-:W-:Y:S01]  /*4d70*/  IMAD.MOV.U32 R41, RZ, RZ, R34 ;  /* 0x000000ffff297224 */ /* 0x000fe200078e0022 */
[----:B------:R-:W-:Y:S01]  /*4d80*/  PRMT R45, R45, 0x7610, R44 ;  /* 0x000076102d2d7816 */ /* 0x000fe2000000002c */
[----:B------:R-:W-:Y:S01]  /*4d90*/  IMAD.MOV.U32 R4, RZ, RZ, R7 ;  /* 0x000000ffff047224 */ /* 0x000fe200078e0007 */
[----:B------:R-:W-:-:S07]  /*4da0*/  PRMT R63, R62, 0x7632, R63 ;  /* 0x000076323e3f7816 */ /* 0x000fce000000003f */
.L_x_9494:
[----:B------:R-:W-:Y:S05]  /*4db0*/  BSYNC.RECONVERGENT B1 ;  /* 0x0000000000017941 */ /* 0x000fea0003800200 */
.L_x_9492:
        /* <DEDUP_REMOVED lines=11> */
.L_x_9496:
[----:B------:R-:W-:Y:S01]  /*4e70*/  IMAD.MOV.U32 R34, RZ, RZ, R41 ;  /* 0x000000ffff227224 */ /* 0x000fe200078e0029 */
[----:B------:R-:W-:Y:S01]  /*4e80*/  PRMT R44, R45, 0x7632, R44 ;  /* 0x000076322d2c7816 */ /* 0x000fe2000000002c */
[----:B------:R-:W-:Y:S01]  /*4e90*/  IMAD.MOV.U32 R7, RZ, RZ, R6 ;  /* 0x000000ffff077224 */ /* 0x000fe200078e0006 */
[----:B------:R-:W-:-:S07]  /*4ea0*/  PRMT R62, R62, 0x5410, R62 ;  /* 0x000054103e3e7816 */ /* 0x000fce000000003e */
.L_x_9497:
[----:B------:R-:W-:Y:S05]  /*4eb0*/  BSYNC.RECONVERGENT B1 ;  /* 0x0000000000017941 */ /* 0x000fea0003800200 */
.L_x_9495:
        /* <DEDUP_REMOVED lines=11> */
.L_x_9499:
[----:B------:R-:W-:Y:S01]  /*4f70*/  IMAD.MOV.U32 R41, RZ, RZ, R34 ;  /* 0x000000ffff297224 */ /* 0x000fe200078e0022 */
[----:B------:R-:W-:Y:S01]  /*4f80*/  PRMT R46, R44, 0x7610, R46 ;  /* 0x000076102c2e7816 */ /* 0x000fe2000000002e */
[----:B------:R-:W-:Y:S01]  /*4f90*/  IMAD.MOV.U32 R6, RZ, RZ, R9 ;  /* 0x000000ffff067224 */ /* 0x000fe200078e0009 */
[----:B------:R-:W-:-:S07]  /*4fa0*/  PRMT R62, R61, 0x7632, R62 ;  /* 0x000076323d3e7816 */ /* 0x000fce000000003e */
.L_x_9500:
[----:B------:R-:W-:Y:S05]  /*4fb0*/  BSYNC.RECONVERGENT B1 ;  /* 0x0000000000017941 */ /* 0x000fea0003800200 */
.L_x_9498:
        /* <DEDUP_REMOVED lines=11> */
.L_x_9502:
[----:B------:R-:W-:Y:S01]  /*5070*/  IMAD.MOV.U32 R34, RZ, RZ, R41 ;  /* 0x000000ffff227224 */ /* 0x000fe200078e0029 */
[----:B------:R-:W-:Y:S01]  /*5080*/  PRMT R44, R44, 0x5410, R46 ;  /* 0x000054102c2c7816 */ /* 0x000fe2000000002e */
[----:B------:R-:W-:Y:S01]  /*5090*/  IMAD.MOV.U32 R9, RZ, RZ, R8 ;  /* 0x000000ffff097224 */ /* 0x000fe200078e0008 */
[----:B------:R-:W-:-:S07]  /*50a0*/  PRMT R61, R61, 0x5410, R61 ;  /* 0x000054103d3d7816 */ /* 0x000fce000000003d */
.L_x_9503:
[----:B------:R-:W-:Y:S05]  /*50b0*/  BSYNC.RECONVERGENT B1 ;  /* 0x0000000000017941 */ /* 0x000fea0003800200 */
.L_x_9501:
        /* <DEDUP_REMOVED lines=11> */
.L_x_9505:
[----:B------:R-:W-:Y:S01]  /*5170*/  IMAD.MOV.U32 R41, RZ, RZ, R34 ;  /* 0x000000ffff297224 */ /* 0x000fe200078e0022 */
[----:B------:R-:W-:Y:S01]  /*5180*/  PRMT R45, R45, 0x7610, R44 ;  /* 0x000076102d2d7816 */ /* 0x000fe2000000002c */
[----:B------:R-:W-:Y:S01]  /*5190*/  IMAD.MOV.U32 R8, RZ, RZ, R11 ;  /* 0x000000ffff087224 */ /* 0x000fe200078e000b */
[----:B------:R-:W-:-:S07]  /*51a0*/  PRMT R61, R60, 0x7632, R61 ;  /* 0x000076323c3d7816 */ /* 0x000fce000000003d */
.L_x_9506:
[----:B------:R-:W-:Y:S05]  /*51b0*/  BSYNC.RECONVERGENT B1 ;  /* 0x0000000000017941 */ /* 0x000fea0003800200 */
.L_x_9504:
        /* <DEDUP_REMOVED lines=11> */
.L_x_9508:
[----:B------:R-:W-:Y:S01]  /*5270*/  IMAD.MOV.U32 R34, RZ, RZ, R41 ;  /* 0x000000ffff227224 */ /* 0x000fe200078e0029 */
[----:B------:R-:W-:Y:S01]  /*5280*/  PRMT R44, R45, 0x7632, R44 ;  /* 0x000076322d2c7816 */ /* 0x000fe2000000002c */
[----:B------:R-:W-:Y:S01]  /*5290*/  IMAD.MOV.U32 R11, RZ, RZ, R10 ;  /* 0x000000ffff0b7224 */ /* 0x000fe200078e000a */
[----:B------:R-:W-:-:S07]  /*52a0*/  PRMT R60, R60, 0x5410, R60 ;  /* 0x000054103c3c7816 */ /* 0x000fce000000003c */
.L_x_9509:
[----:B------:R-:W-:Y:S05]  /*52b0*/  BSYNC.RECONVERGENT B1 ;  /* 0x0000000000017941 */ /* 0x000fea0003800200 */
.L_x_9507:
        /* <DEDUP_REMOVED lines=11> */
.L_x_9511:
[----:B------:R-:W-:Y:S01]  /*5370*/  IMAD.MOV.U32 R41, RZ, RZ, R34 ;  /* 0x000000ffff297224 */ /* 0x000fe200078e0022 */
[----:B------:R-:W-:Y:S01]  /*5380*/  PRMT R46, R44, 0x7610, R46 ;  /* 0x000076102c2e7816 */ /* 0x000fe2000000002e */
[----:B------:R-:W-:Y:S01]  /*5390*/  IMAD.MOV.U32 R10, RZ, RZ, R13 ;  /* 0x000000ffff0a7224 */ /* 0x000fe200078e000d */
[----:B------:R-:W-:-:S07]  /*53a0*/  PRMT R60, R59, 0x7632, R60 ;  /* 0x000076323b3c7816 */ /* 0x000fce000000003c */
.L_x_9512:
[----:B------:R-:W-:Y:S05]  /*53b0*/  BSYNC.RECONVERGENT B1 ;  /* 0x0000000000017941 */ /* 0x000fea0003800200 */
.L_x_9510:
        /* <DEDUP_REMOVED lines=11> */
.L_x_9514:
[----:B------:R-:W-:Y:S01]  /*5470*/  IMAD.MOV.U32 R34, RZ, RZ, R41 ;  /* 0x000000ffff227224 */ /* 0x000fe200078e0029 */
[----:B------:R-:W-:Y:S01]  /*5480*/  PRMT R44, R44, 0x5410, R46 ;  /* 0x000054102c2c7816 */ /* 0x000fe2000000002e */
[----:B------:R-:W-:Y:S01]  /*5490*/  IMAD.MOV.U32 R13, RZ, RZ, R12 ;  /* 0x000000ffff0d7224 */ /* 0x000fe200078e000c */
[----:B------:R-:W-:-:S07]  /*54a0*/  PRMT R59, R59, 0x5410, R59 ;  /* 0x000054103b3b7816 */ /* 0x000fce000000003b */
.L_x_9515:
[----:B------:R-:W-:Y:S05]  /*54b0*/  BSYNC.RECONVERGENT B1 ;  /* 0x0000000000017941 */ /* 0x000fea0003800200 */
.L_x_9513:
        /* <DEDUP_REMOVED lines=11> */
.L_x_9517:
[----:B------:R-:W-:Y:S01]  /*5570*/  IMAD.MOV.U32 R41, RZ, RZ, R34 ;  /* 0x000000ffff297224 */ /* 0x000fe200078e0022 */
[----:B------:R-:W-:Y:S01]  /*5580*/  PRMT R45, R45, 0x7610, R44 ;  /* 0x000076102d2d7816 */ /* 0x000fe2000000002c */
[----:B------:R-:W-:Y:S01]  /*5590*/  IMAD.MOV.U32 R12, RZ, RZ, R15 ;  /* 0x000000ffff0c7224 */ /* 0x000fe200078e000f */
[----:B------:R-:W-:-:S07]  /*55a0*/  PRMT R59, R58, 0x7632, R59 ;  /* 0x000076323a3b7816 */ /* 0x000fce000000003b */
.L_x_9518:
[----:B------:R-:W-:Y:S05]  /*55b0*/  BSYNC.RECONVERGENT B1 ;  /* 0x0000000000017941 */ /* 0x000fea0003800200 */
.L_x_9516:
        /* <DEDUP_REMOVED lines=11> */
.L_x_9520:
[----:B------:R-:W-:Y:S01]  /*5670*/  IMAD.MOV.U32 R34, RZ, RZ, R41 ;  /* 0x000000ffff227224 */ /* 0x000fe200078e0029 */
[----:B------:R-:W-:Y:S01]  /*5680*/  PRMT R44, R45, 0x7632, R44 ;  /* 0x000076322d2c7816 */ /* 0x000fe2000000002c */
[----:B------:R-:W-:Y:S01]  /*5690*/  IMAD.MOV.U32 R15, RZ, RZ, R14 ;  /* 0x000000ffff0f7224 */ /* 0x000fe200078e000e */
[----:B------:R-:W-:-:S07]  /*56a0*/  PRMT R58, R58, 0x5410, R58 ;  /* 0x000054103a3a7816 */ /* 0x000fce000000003a */
.L_x_9521:
[----:B------:R-:W-:Y:S05]  /*56b0*/  BSYNC.RECONVERGENT B1 ;  /* 0x0000000000017941 */ /* 0x000fea0003800200 */
.L_x_9519:
        /* <DEDUP_REMOVED lines=11> */
.L_x_9523:
[----:B------:R-:W-:Y:S01]  /*5770*/  IMAD.MOV.U32 R41, RZ, RZ, R34 ;  /* 0x000000ffff297224 */ /* 0x000fe200078e0022 */
[----:B------:R-:W-:Y:S01]  /*5780*/  PRMT R46, R44, 0x7610, R46 ;  /* 0x000076102c2e7816 */ /* 0x000fe2000000002e */
[----:B------:R-:W-:Y:S01]  /*5790*/  IMAD.MOV.U32 R14, RZ, RZ, R17 ;  /* 0x000000ffff0e7224 */ /* 0x000fe200078e0011 */
[----:B------:R-:W-:-:S07]  /*57a0*/  PRMT R58, R57, 0x7632, R58 ;  /* 0x00007632393a7816 */ /* 0x000fce000000003a */
.L_x_9524:
[----:B------:R-:W-:Y:S05]  /*57b0*/  BSYNC.RECONVERGENT B1 ;  /* 0x0000000000017941 */ /* 0x000fea0003800200 */
.L_x_9522:
        /* <DEDUP_REMOVED lines=11> */
.L_x_9526:
[----:B------:R-:W-:Y:S01]  /*5870*/  IMAD.MOV.U32 R34, RZ, RZ, R41 ;  /* 0x000000ffff227224 */ /* 0x000fe200078e0029 */
[----:B------:R-:W-:Y:S01]  /*5880*/  PRMT R44, R44, 0x5410, R46 ;  /* 0x000054102c2c7816 */ /* 0x000fe2000000002e */
[----:B------:R-:W-:Y:S01]  /*5890*/  IMAD.MOV.U32 R17, RZ, RZ, R16 ;  /* 0x000000ffff117224 */ /* 0x000fe200078e0010 */
[----:B------:R-:W-:-:S07]  /*58a0*/  PRMT R57, R57, 0x5410, R57 ;  /* 0x0000541039397816 */ /* 0x000fce0000000039 */
.L_x_9527:
[----:B------:R-:W-:Y:S05]  /*58b0*/  BSYNC.RECONVERGENT B1 ;  /* 0x0000000000017941 */ /* 0x000fea0003800200 */
.L_x_9525:
        /* <DEDUP_REMOVED lines=11> */
.L_x_9529:
[----:B------:R-:W-:Y:S01]  /*5970*/  IMAD.MOV.U32 R41, RZ, RZ, R34 ;  /* 0x000000ffff297224 */ /* 0x000fe200078e0022 */
[----:B------:R-:W-:Y:S01]  /*5980*/  PRMT R45, R45, 0x7610, R44 ;  /* 0x000076102d2d7816 */ /* 0x000fe2000000002c */
[----:B------:R-:W-:Y:S01]  /*5990*/  IMAD.MOV.U32 R16, RZ, RZ, R19 ;  /* 0x000000ffff107224 */ /* 0x000fe200078e0013 */
[----:B------:R-:W-:-:S07]  /*59a0*/  PRMT R57, R56, 0x7632, R57 ;  /* 0x0000763238397816 */ /* 0x000fce0000000039 */
.L_x_9530:
[----:B------:R-:W-:Y:S05]  /*59b0*/  BSYNC.RECONVERGENT B1 ;  /* 0x0000000000017941 */ /* 0x000fea0003800200 */
.L_x_9528:
        /* <DEDUP_REMOVED lines=11> */
.L_x_9532:
[----:B------:R-:W-:Y:S01]  /*5a70*/  IMAD.MOV.U32 R34, RZ, RZ, R41 ;  /* 0x000000ffff227224 */ /* 0x000fe200078e0029 */
[----:B------:R-:W-:Y:S01]  /*5a80*/  PRMT R44, R45, 0x7632, R44 ;  /* 0x000076322d2c7816 */ /* 0x000fe2000000002c */
[----:B------:R-:W-:Y:S01]  /*5a90*/  IMAD.MOV.U32 R19, RZ, RZ, R18 ;  /* 0x000000ffff137224 */ /* 0x000fe200078e0012 */
[----:B------:R-:W-:-:S07]  /*5aa0*/  PRMT R56, R56, 0x5410, R56 ;  /* 0x0000541038387816 */ /* 0x000fce0000000038 */
.L_x_9533:
[----:B------:R-:W-:Y:S05]  /*5ab0*/  BSYNC.RECONVERGENT B1 ;  /* 0x0000000000017941 */ /* 0x000fea0003800200 */
.L_x_9531:
        /* <DEDUP_REMOVED lines=11> */
.L_x_9535:
[----:B------:R-:W-:Y:S01]  /*5b70*/  IMAD.MOV.U32 R41, RZ, RZ, R34 ;  /* 0x000000ffff297224 */ /* 0x000fe200078e0022 */
[----:B------:R-:W-:Y:S01]  /*5b80*/  PRMT R46, R44, 0x7610, R46 ;  /* 0x000076102c2e7816 */ /* 0x000fe2000000002e */
[----:B------:R-:W-:Y:S01]  /*5b90*/  IMAD.MOV.U32 R18, RZ, RZ, R21 ;  /* 0x000000ffff127224 */ /* 0x000fe200078e0015 */
[----:B------:R-:W-:-:S07]  /*5ba0*/  PRMT R56, R55, 0x7632, R56 ;  /* 0x0000763237387816 */ /* 0x000fce0000000038 */
.L_x_9536:
[----:B------:R-:W-:Y:S05]  /*5bb0*/  BSYNC.RECONVERGENT B1 ;  /* 0x0000000000017941 */ /* 0x000fea0003800200 */
.L_x_9534:
        /* <DEDUP_REMOVED lines=11> */
.L_x_9538:
[----:B------:R-:W-:Y:S01]  /*5c70*/  IMAD.MOV.U32 R34, RZ, RZ, R41 ;  /* 0x000000ffff227224 */ /* 0x000fe200078e0029 */
[----:B------:R-:W-:Y:S01]  /*5c80*/  PRMT R44, R44, 0x5410, R46 ;  /* 0x000054102c2c7816 */ /* 0x000fe2000000002e */
[----:B------:R-:W-:Y:S01]  /*5c90*/  IMAD.MOV.U32 R21, RZ, RZ, R20 ;  /* 0x000000ffff157224 */ /* 0x000fe200078e0014 */
[----:B------:R-:W-:-:S07]  /*5ca0*/  PRMT R55, R55, 0x5410, R55 ;  /* 0x0000541037377816 */ /* 0x000fce0000000037 */
.L_x_9539:
[----:B------:R-:W-:Y:S05]  /*5cb0*/  BSYNC.RECONVERGENT B1 ;  /* 0x0000000000017941 */ /* 0x000fea0003800200 */
.L_x_9537:
        /* <DEDUP_REMOVED lines=11> */
.L_x_9541:
[----:B------:R-:W-:Y:S01]  /*5d70*/  IMAD.MOV.U32 R41, RZ, RZ, R34 ;  /* 0x000000ffff297224 */ /* 0x000fe200078e0022 */
[----:B------:R-:W-:Y:S01]  /*5d80*/  PRMT R45, R45, 0x7610, R44 ;  /* 0x000076102d2d7816 */ /* 0x000fe2000000002c */
[----:B------:R-:W-:Y:S01]  /*5d90*/  IMAD.MOV.U32 R20, RZ, RZ, R23 ;  /* 0x000000ffff147224 */ /* 0x000fe200078e0017 */
[----:B------:R-:W-:-:S07]  /*5da0*/  PRMT R55, R54, 0x7632, R55 ;  /* 0x0000763236377816 */ /* 0x000fce0000000037 */
.L_x_9542:
[----:B------:R-:W-:Y:S05]  /*5db0*/  BSYNC.RECONVERGENT B1 ;  /* 0x0000000000017941 */ /* 0x000fea0003800200 */
.L_x_9540:
        /* <DEDUP_REMOVED lines=11> */
.L_x_9544:
[----:B------:R-:W-:Y:S01]  /*5e70*/  IMAD.MOV.U32 R34, RZ, RZ, R41 ;  /* 0x000000ffff227224 */ /* 0x000fe200078e0029 */
[----:B------:R-:W-:Y:S01]  /*5e80*/  PRMT R44, R45, 0x7632, R44 ;  /* 0x000076322d2c7816 */ /* 0x000fe2000000002c */
[----:B------:R-:W-:Y:S01]  /*5e90*/  IMAD.MOV.U32 R23, RZ, RZ, R22 ;  /* 0x000000ffff177224 */ /* 0x000fe200078e0016 */
[----:B------:R-:W-:-:S07]  /*5ea0*/  PRMT R54, R54, 0x5410, R54 ;  /* 0x0000541036367816 */ /* 0x000fce0000000036 */
.L_x_9545:
[----:B------:R-:W-:Y:S05]  /*5eb0*/  BSYNC.RECONVERGENT B1 ;  /* 0x0000000000017941 */ /* 0x000fea0003800200 */
.L_x_9543:
        /* <DEDUP_REMOVED lines=11> */
.L_x_9547:
[----:B------:R-:W-:Y:S01]  /*5f70*/  IMAD.MOV.U32 R41, RZ, RZ, R34 ;  /* 0x000000ffff297224 */ /* 0x000fe200078e0022 */
[----:B------:R-:W-:Y:S01]  /*5f80*/  PRMT R46, R44, 0x7610, R46 ;  /* 0x000076102c2e7816 */ /* 0x000fe2000000002e */
[----:B------:R-:W-:Y:S01]  /*5f90*/  IMAD.MOV.U32 R22, RZ, RZ, R25 ;  /* 0x000000ffff167224 */ /* 0x000fe200078e0019 */
[----:B------:R-:W-:-:S07]  /*5fa0*/  PRMT R54, R39, 0x7632, R54 ;  /* 0x0000763227367816 */ /* 0x000fce0000000036 */
.L_x_9548:
[----:B------:R-:W-:Y:S05]  /*5fb0*/  BSYNC.RECONVERGENT B1 ;  /* 0x0000000000017941 */ /* 0x000fea0003800200 */
.L_x_9546:
        /* <DEDUP_REMOVED lines=11> */
.L_x_9550:
[----:B------:R-:W-:Y:S01]  /*6070*/  IMAD.MOV.U32 R34, RZ, RZ, R41 ;  /* 0x000000ffff227224 */ /* 0x000fe200078e0029 */
[----:B------:R-:W-:Y:S01]  /*6080*/  PRMT R44, R44, 0x5410, R46 ;  /* 0x000054102c2c7816 */ /* 0x000fe2000000002e */
[----:B------:R-:W-:Y:S01]  /*6090*/  IMAD.MOV.U32 R25, RZ, RZ, R24 ;  /* 0x000000ffff197224 */ /* 0x000fe200078e0018 */
[----:B------:R-:W-:-:S07]  /*60a0*/  PRMT R39, R39, 0x5410, R39 ;  /* 0x0000541027277816 */ /* 0x000fce0000000027 */
.L_x_9551:
[----:B------:R-:W-:Y:S05]  /*60b0*/  BSYNC.RECONVERGENT B1 ;  /* 0x0000000000017941 */ /* 0x000fea0003800200 */
.L_x_9549:
        /* <DEDUP_REMOVED lines=11> */
.L_x_9553:
[----:B------:R-:W-:Y:S01]  /*6170*/  IMAD.MOV.U32 R41, RZ, RZ, R34 ;  /* 0x000000ffff297224 */ /* 0x000fe200078e0022 */
[----:B------:R-:W-:Y:S01]  /*6180*/  PRMT R45, R45, 0x7610, R44 ;  /* 0x000076102d2d7816 */ /* 0x000fe2000000002c */
[----:B------:R-:W-:Y:S01]  /*6190*/  IMAD.MOV.U32 R24, RZ, RZ, R27 ;  /* 0x000000ffff187224 */ /* 0x000fe200078e001b */
[----:B------:R-:W-:-:S07]  /*61a0*/  PRMT R39, R38, 0x7632, R39 ;  /* 0x0000763226277816 */ /* 0x000fce0000000027 */
.L_x_9554:
[----:B------:R-:W-:Y:S05]  /*61b0*/  BSYNC.RECONVERGENT B1 ;  /* 0x0000000000017941 */ /* 0x000fea0003800200 */
.L_x_9552:
        /* <DEDUP_REMOVED lines=11> */
.L_x_9556:
[----:B------:R-:W-:Y:S01]  /*6270*/  IMAD.MOV.U32 R34, RZ, RZ, R41 ;  /* 0x000000ffff227224 */ /* 0x000fe200078e0029 */
[----:B------:R-:W-:Y:S01]  /*6280*/  PRMT R44, R45, 0x7632, R44 ;  /* 0x000076322d2c7816 */ /* 0x000fe2000000002c */
[----:B------:R-:W-:Y:S01]  /*6290*/  IMAD.MOV.U32 R27, RZ, RZ, R26 ;  /* 0x000000ffff1b7224 */ /* 0x000fe200078e001a */
[----:B------:R-:W-:-:S07]  /*62a0*/  PRMT R38, R38, 0x5410, R38 ;  /* 0x0000541026267816 */ /* 0x000fce0000000026 */
.L_x_9557:
[----:B------:R-:W-:Y:S05]  /*62b0*/  BSYNC.RECONVERGENT B1 ;  /* 0x0000000000017941 */ /* 0x000fea0003800200 */
.L_x_9555:
        /* <DEDUP_REMOVED lines=11> */
.L_x_9559:
[----:B------:R-:W-:Y:S01]  /*6370*/  IMAD.MOV.U32 R41, RZ, RZ, R34 ;  /* 0x000000ffff297224 */ /* 0x000fe200078e0022 */
[----:B------:R-:W-:Y:S01]  /*6380*/  PRMT R46, R44, 0x7610, R46 ;  /* 0x000076102c2e7816 */ /* 0x000fe2000000002e */
[----:B------:R-:W-:Y:S01]  /*6390*/  IMAD.MOV.U32 R26, RZ, RZ, R29 ;  /* 0x000000ffff1a7224 */ /* 0x000fe200078e001d */
[----:B------:R-:W-:-:S07]  /*63a0*/  PRMT R38, R37, 0x7632, R38 ;  /* 0x0000763225267816 */ /* 0x000fce0000000026 */
.L_x_9560:
[----:B------:R-:W-:Y:S05]  /*63b0*/  BSYNC.RECONVERGENT B1 ;  /* 0x0000000000017941 */ /* 0x000fea0003800200 */
.L_x_9558:
        /* <DEDUP_REMOVED lines=11> */
.L_x_9562:
[----:B------:R-:W-:Y:S01]  /*6470*/  IMAD.MOV.U32 R34, RZ, RZ, R41 ;  /* 0x000000ffff227224 */ /* 0x000fe200078e0029 */
[----:B------:R-:W-:Y:S01]  /*6480*/  PRMT R44, R44, 0x5410, R46 ;  /* 0x000054102c2c7816 */ /* 0x000fe2000000002e */
[----:B------:R-:W-:Y:S01]  /*6490*/  IMAD.MOV.U32 R29, RZ, RZ, R28 ;  /* 0x000000ffff1d7224 */ /* 0x000fe200078e001c */
[----:B------:R-:W-:-:S07]  /*64a0*/  PRMT R37, R37, 0x5410, R37 ;  /* 0x0000541025257816 */ /* 0x000fce0000000025 */
.L_x_9563:
[----:B------:R-:W-:Y:S05]  /*64b0*/  BSYNC.RECONVERGENT B1 ;  /* 0x0000000000017941 */ /* 0x000fea0003800200 */
.L_x_9561:
        /* <DEDUP_REMOVED lines=11> */
.L_x_9565:
[----:B------:R-:W-:Y:S01]  /*6570*/  IMAD.MOV.U32 R41, RZ, RZ, R34 ;  /* 0x000000ffff297224 */ /* 0x000fe200078e0022 */
[----:B------:R-:W-:Y:S01]  /*6580*/  PRMT R45, R45, 0x7610, R44 ;  /* 0x000076102d2d7816 */ /* 0x000fe2000000002c */
[----:B------:R-:W-:Y:S01]  /*6590*/  IMAD.MOV.U32 R28, RZ, RZ, R31 ;  /* 0x000000ffff1c7224 */ /* 0x000fe200078e001f */
[----:B------:R-:W-:-:S07]  /*65a0*/  PRMT R37, R36, 0x7632, R37 ;  /* 0x0000763224257816 */ /* 0x000fce0000000025 */
.L_x_9566:
[----:B------:R-:W-:Y:S05]  /*65b0*/  BSYNC.RECONVERGENT B1 ;  /* 0x0000000000017941 */ /* 0x000fea0003800200 */
.L_x_9564:
        /* <DEDUP_REMOVED lines=11> */
.L_x_9568:
[----:B------:R-:W-:Y:S01]  /*6670*/  IMAD.MOV.U32 R34, RZ, RZ, R41 ;  /* 0x000000ffff227224 */ /* 0x000fe200078e0029 */
[----:B------:R-:W-:Y:S01]  /*6680*/  PRMT R44, R44, 0x7610, R45 ;  /* 0x000076102c2c7816 */ /* 0x000fe2000000002d */
[----:B------:R-:W-:Y:S01]  /*6690*/  IMAD.MOV.U32 R31, RZ, RZ, R30 ;  /* 0x000000ffff1f7224 */ /* 0x000fe200078e001e */
[----:B------:R-:W-:-:S07]  /*66a0*/  PRMT R36, R36, 0x5410, R36 ;  /* 0x0000541024247816 */ /* 0x000fce0000000024 */
.L_x_9569:
[----:B------:R-:W-:Y:S05]  /*66b0*/  BSYNC.RECONVERGENT B1 ;  /* 0x0000000000017941 */ /* 0x000fea0003800200 */
.L_x_9567:
        /* <DEDUP_REMOVED lines=11> */
.L_x_9571:
[----:B------:R-:W-:Y:S01]  /*6770*/  IMAD.MOV.U32 R41, RZ, RZ, R34 ;  /* 0x000000ffff297224 */ /* 0x000fe200078e0022 */
[----:B------:R-:W-:Y:S01]  /*6780*/  PRMT R45, R45, 0x7610, R44 ;  /* 0x000076102d2d7816 */ /* 0x000fe2000000002c */
[----:B------:R-:W-:Y:S01]  /*6790*/  IMAD.MOV.U32 R30, RZ, RZ, R33 ;  /* 0x000000ffff1e7224 */ /* 0x000fe200078e0021 */
[----:B------:R-:W-:-:S07]  /*67a0*/  PRMT R36, R50, 0x7632, R36 ;  /* 0x0000763232247816 */ /* 0x000fce0000000024 */
.L_x_9572:
[----:B------:R-:W-:Y:S05]  /*67b0*/  BSYNC.RECONVERGENT B1 ;  /* 0x0000000000017941 */ /* 0x000fea0003800200 */
.L_x_9570:
        /* <DEDUP_REMOVED lines=11> */
.L_x_9574:
[----:B------:R-:W-:Y:S01]  /*6870*/  IMAD.MOV.U32 R34, RZ, RZ, R41 ;  /* 0x000000ffff227224 */ /* 0x000fe200078e0029 */
[----:B------:R-:W-:Y:S01]  /*6880*/  PRMT R44, R45, 0x7632, R44 ;  /* 0x000076322d2c7816 */ /* 0x000fe2000000002c */
[----:B------:R-:W-:Y:S01]  /*6890*/  IMAD.MOV.U32 R33, RZ, RZ, R32 ;  /* 0x000000ffff217224 */ /* 0x000fe200078e0020 */
[----:B------:R-:W-:-:S07]  /*68a0*/  PRMT R50, R50, 0x5410, R50 ;  /* 0x0000541032327816 */ /* 0x000fce0000000032 */
.L_x_9575:
[----:B------:R-:W-:Y:S05]  /*68b0*/  BSYNC.RECONVERGENT B1 ;  /* 0x0000000000017941 */ /* 0x000fea0003800200 */
.L_x_9573:
        /* <DEDUP_REMOVED lines=11> */
.L_x_9577:
[----:B------:R-:W-:Y:S01]  /*6970*/  IMAD.MOV.U32 R41, RZ, RZ, R34 ;  /* 0x000000ffff297224 */ /* 0x000fe200078e0022 */
[----:B------:R-:W-:Y:S01]  /*6980*/  PRMT R46, R44, 0x7610, R46 ;  /* 0x000076102c2e7816 */ /* 0x000fe2000000002e */
[----:B------:R-:W-:Y:S01]  /*6990*/  IMAD.MOV.U32 R32, RZ, RZ, R35 ;  /* 0x000000ffff207224 */ /* 0x000fe200078e0023 */
[----:B------:R-:W-:-:S07]  /*69a0*/  PRMT R50, R51, 0x7632, R50 ;  /* 0x0000763233327816 */ /* 0x000fce0000000032 */
.L_x_9578:
[----:B------:R-:W-:Y:S05]  /*69b0*/  BSYNC.RECONVERGENT B1 ;  /* 0x0000000000017941 */ /* 0x000fea0003800200 */
.L_x_9576:
        /* <DEDUP_REMOVED lines=10> */
.L_x_9580:
[C-C-:B------:R-:W-:Y:S01]  /*6a60*/  PRMT R51, R46.reuse, 0x5410, R45.reuse ;  /* 0x000054102e337816 */ /* 0x140fe2000000002d */
[----:B------:R-:W-:Y:S01]  /*6a70*/  IMAD.MOV.U32 R35, RZ, RZ, R42 ;  /* 0x000000ffff237224 */ /* 0x000fe200078e002a */
[----:B------:R-:W-:Y:S01]  /*6a80*/  PRMT R45, R46, 0x7610, R45 ;  /* 0x000076102e2d7816 */ /* 0x000fe2000000002d */
[--C-:B------:R-:W-:Y:S02]  /*6a90*/  IMAD.MOV.U32 R34, RZ, RZ, R41.reuse ;  /* 0x000000ffff227224 */ /* 0x100fe400078e0029 */
[----:B------:R-:W-:-:S07]  /*6aa0*/  IMAD.MOV.U32 R42, RZ, RZ, R41 ;  /* 0x000000ffff2a7224 */ /* 0x000fce00078e0029 */
.L_x_9581:
[----:B------:R-:W-:Y:S05]  /*6ab0*/  BSYNC.RECONVERGENT B1 ;  /* 0x0000000000017941 */ /* 0x000fea0003800200 */
.L_x_9579:
[----:B------:R-:W-:Y:S02]  /*6ac0*/  VIADD R40, R40, 0x4 ;  /* 0x0000000428287836 */ /* 0x000fe40000000000 */
[----:B------:R-:W-:Y:S01]  /*6ad0*/  VIADD R67, R67, 0x2 ;  /* 0x0000000243437836 */ /* 0x000fe20000000000 */
[----:B------:R-:W-:Y:S06]  /*6ae0*/  @P1 BRA `(.L_x_9582) ;  /* 0xffffffe000101947 */ /* 0x000fec000383ffff */
.L_x_9488:
[----:B------:R-:W-:Y:S05]  /*6af0*/  BSYNC.RECONVERGENT B0 ;  /* 0x0000000000007941 */ /* 0x000fea0003800200 */
.L_x_9487:
        /* <DEDUP_REMOVED lines=14> */
[----:B------:R-:W1:Y:S04]  /*6be0*/  SHFL.DOWN PT, R47, R36, 0x4, 0x1f ;  /* 0x08801f00242f7f89 */ /* 0x000e6800000e0000 */
[----:B------:R-:W3:Y:S04]  /*6bf0*/  SHFL.DOWN PT, R46, R37, 0x4, 0x1f ;  /* 0x08801f00252e7f89 */ /* 0x000ee800000e0000 */
[----:B--2---:R-:W-:Y:S04]  /*6c00*/  STL.64 [R66+0x18], R42 ;  /* 0x0000182a42007387 */ /* 0x004fe80000100a00 */
[----:B------:R-:W2:Y:S04]  /*6c10*/  SHFL.DOWN PT, R45, R29, 0x4, 0x1f ;  /* 0x08801f001d2d7f89 */ /* 0x000ea800000e0000 */
[----:B------:R-:W-:Y:S04]  /*6c20*/  SHFL.DOWN PT, R42, R51, 0x4, 0x1f ;  /* 0x08801f00332a7f89 */ /* 0x000fe800000e0000 */
[----:B0-----:R1:W-:Y:S04]  /*6c30*/  STL.64 [R66+0x40], R40 ;  /* 0x0000402842007387 */ /* 0x0013e80000100a00 */
[----:B------:R-:W0:Y:S04]  /*6c40*/  SHFL.DOWN PT, R43, R50, 0x4, 0x1f ;  /* 0x08801f00322b7f89 */ /* 0x000e2800000e0000 */
[----:B------:R-:W-:Y:S01]  /*6c50*/  SHFL.DOWN PT, R48, R34, 0x4, 0x1f ;  /* 0x08801f0022307f89 */ /* 0x000fe200000e0000 */
[----:B-1----:R-:W-:-:S03]  /*6c60*/  IMAD.MOV.U32 R40, RZ, RZ, R47 ;  /* 0x000000ffff287224 */ /* 0x002fc600078e002f */
[----:B------:R-:W-:Y:S01]  /*6c70*/  SHFL.DOWN PT, R49, R35, 0x4, 0x1f ;  /* 0x08801f0023317f89 */ /* 0x000fe200000e0000 */
[----:B---3--:R-:W-:-:S03]  /*6c80*/  IMAD.MOV.U32 R41, RZ, RZ, R46 ;  /* 0x000000ffff297224 */ /* 0x008fc600078e002e */
[----:B------:R-:W1:Y:S04]  /*6c90*/  SHFL.DOWN PT, R47, R38, 0x4, 0x1f ;  /* 0x08801f00262f7f89 */ /* 0x000e6800000e0000 */
[----:B------:R-:W3:Y:S04]  /*6ca0*/  SHFL.DOWN PT, R46, R39, 0x4, 0x1f ;  /* 0x08801f00272e7f89 */ /* 0x000ee800000e0000 */
[----:B------:R1:W-:Y:S04]  /*6cb0*/  STL.64 [R66+0x90], R40 ;  /* 0x0000902842007387 */ /* 0x0003e80000100a00 */
[----:B--2---:R-:W-:Y:S04]  /*6cc0*/  STL.64 [R66+0x20], R44 ;  /* 0x0000202c42007387 */ /* 0x004fe80000100a00 */
[----:B0-----:R-:W-:Y:S04]  /*6cd0*/  STL.64 [R66+0x88], R42 ;  /* 0x0000882a42007387 */ /* 0x001fe80000100a00 */
[----:B------:R-:W-:Y:S01]  /*6ce0*/  SHFL.DOWN PT, R44, R18, 0x4, 0x1f ;  /* 0x08801f00122c7f89 */ /* 0x000fe200000e0000 */
[----:B-1----:R-:W-:-:S03]  /*6cf0*/  IMAD.MOV.U32 R40, RZ, RZ, R47 ;  /* 0x000000ffff287224 */ /* 0x002fc600078e002f */
[----:B------:R-:W0:Y:S01]  /*6d00*/  SHFL.DOWN PT, R45, R19, 0x4, 0x1f ;  /* 0x08801f00132d7f89 */ /* 0x000e2200000e0000 */
[----:B---3--:R-:W-:-:S03]  /*6d10*/  IMAD.MOV.U32 R41, RZ, RZ, R46 ;  /* 0x000000ffff297224 */ /* 0x008fc600078e002e */
[----:B------:R-:W1:Y:S04]  /*6d20*/  SHFL.DOWN PT, R47, R54, 0x4, 0x1f ;  /* 0x08801f00362f7f89 */ /* 0x000e6800000e0000 */
[----:B------:R-:W2:Y:S04]  /*6d30*/  SHFL.DOWN PT, R46, R55, 0x4, 0x1f ;  /* 0x08801f00372e7f89 */ /* 0x000ea800000e0000 */
[----:B------:R1:W-:Y:S04]  /*6d40*/  STL.64 [R66+0x98], R40 ;  /* 0x0000982842007387 */ /* 0x0003e80000100a00 */
[----:B------:R-:W-:Y:S04]  /*6d50*/  SHFL.DOWN PT, R42, R16, 0x4, 0x1f ;  /* 0x08801f00102a7f89 */ /* 0x000fe800000e0000 */
[----:B------:R-:W3:Y:S04]  /*6d60*/  SHFL.DOWN PT, R43, R17, 0x4, 0x1f ;  /* 0x08801f00112b7f89 */ /* 0x000ee800000e0000 */
[----:B0-----:R-:W-:Y:S01]  /*6d70*/  STL.64 [R66+0x48], R44 ;  /* 0x0000482c42007387 */ /* 0x001fe20000100a00 */
[----:B-1----:R-:W-:-:S03]  /*6d80*/  IMAD.MOV.U32 R40, RZ, RZ, R47 ;  /* 0x000000ffff287224 */ /* 0x002fc600078e002f */
[----:B------:R-:W-:Y:S01]  /*6d90*/  SHFL.DOWN PT, R44, R14, 0x4, 0x1f ;  /* 0x08801f000e2c7f89 */ /* 0x000fe200000e0000 */
[----:B--2---:R-:W-:-:S03]  /*6da0*/  IMAD.MOV.U32 R41, RZ, RZ, R46 ;  /* 0x000000ffff297224 */ /* 0x004fc600078e002e */
[----:B------:R-:W0:Y:S04]  /*6db0*/  SHFL.DOWN PT, R47, R56, 0x4, 0x1f ;  /* 0x08801f00382f7f89 */ /* 0x000e2800000e0000 */
[----:B------:R-:W1:Y:S04]  /*6dc0*/  SHFL.DOWN PT, R46, R57, 0x4, 0x1f ;  /* 0x08801f00392e7f89 */ /* 0x000e6800000e0000 */
[----:B------:R0:W-:Y:S04]  /*6dd0*/  STL.64 [R66+0xa0], R40 ;  /* 0x0000a02842007387 */ /* 0x0001e80000100a00 */
[----:B---3--:R-:W-:Y:S04]  /*6de0*/  STL.64 [R66+0x50], R42 ;  /* 0x0000502a42007387 */ /* 0x008fe80000100a00 */
        /* <DEDUP_REMOVED lines=9> */
[----:B------:R-:W-:Y:S04]  /*6e80*/  SHFL.DOWN PT, R44, R10, 0x4, 0x1f ;  /* 0x08801f000a2c7f89 */ /* 0x000fe800000e0000 */
[----:B0-----:R-:W-:Y:S01]  /*6e90*/  STL.64 [R66+0x60], R42 ;  /* 0x0000602a42007387 */ /* 0x001fe20000100a00 */
[----:B-1----:R-:W-:-:S03]  /*6ea0*/  IMAD.MOV.U32 R40, RZ, RZ, R47 ;  /* 0x000000ffff287224 */ /* 0x002fc600078e002f */
[----:B------:R-:W-:Y:S01]  /*6eb0*/  SHFL.DOWN PT, R45, R11, 0x4, 0x1f ;  /* 0x08801f000b2d7f89 */ /* 0x000fe200000e0000 */
[----:B---3--:R-:W-:-:S03]  /*6ec0*/  IMAD.MOV.U32 R41, RZ, RZ, R46 ;  /* 0x000000ffff297224 */ /* 0x008fc600078e002e */
[----:B------:R-:W0:Y:S04]  /*6ed0*/  SHFL.DOWN PT, R47, R60, 0x4, 0x1f ;  /* 0x08801f003c2f7f89 */ /* 0x000e2800000e0000 */
[----:B------:R-:W1:Y:S04]  /*6ee0*/  SHFL.DOWN PT, R46, R61, 0x4, 0x1f ;  /* 0x08801f003d2e7f89 */ /* 0x000e6800000e0000 */
[----:B------:R0:W-:Y:S04]  /*6ef0*/  STL.64 [R66+0xb0], R40 ;  /* 0x0000b02842007387 */ /* 0x0001e80000100a00 */
[----:B------:R-:W-:Y:S04]  /*6f00*/  SHFL.DOWN PT, R42, R8, 0x4, 0x1f ;  /* 0x08801f00082a7f89 */ /* 0x000fe800000e0000 */
[----:B------:R-:W2:Y:S04]  /*6f10*/  SHFL.DOWN PT, R43, R9, 0x4, 0x1f ;  /* 0x08801f00092b7f89 */ /* 0x000ea800000e0000 */
[----:B------:R-:W-:Y:S01]  /*6f20*/  STL.64 [R66+0x8], R48 ;  /* 0x0000083042007387 */ /* 0x000fe20000100a00 */
[----:B0-----:R-:W-:-:S03]  /*6f30*/  IMAD.MOV.U32 R40, RZ, RZ, R47 ;  /* 0x000000ffff287224 */ /* 0x001fc600078e002f */
[----:B------:R-:W-:Y:S01]  /*6f40*/  STL.64 [R66+0x68], R44 ;  /* 0x0000682c42007387 */ /* 0x000fe20000100a00 */
[----:B-1----:R-:W-:-:S03]  /*6f50*/  IMAD.MOV.U32 R41, RZ, RZ, R46 ;  /* 0x000000ffff297224 */ /* 0x002fc600078e002e */
[----:B------:R-:W0:Y:S04]  /*6f60*/  SHFL.DOWN PT, R47, R62, 0x4, 0x1f ;  /* 0x08801f003e2f7f89 */ /* 0x000e2800000e0000 */
[----:B------:R-:W1:Y:S04]  /*6f70*/  SHFL.DOWN PT, R46, R63, 0x4, 0x1f ;  /* 0x08801f003f2e7f89 */ /* 0x000e6800000e0000 */
[----:B------:R0:W-:Y:S04]  /*6f80*/  STL.64 [R66+0xb8], R40 ;  /* 0x0000b82842007387 */ /* 0x0001e80000100a00 */
[----:B--2---:R-:W-:Y:S04]  /*6f90*/  STL.64 [R66+0x70], R42 ;  /* 0x0000702a42007387 */ /* 0x004fe80000100a00 */
[----:B------:R-:W-:Y:S04]  /*6fa0*/  SHFL.DOWN PT, R48, R24, 0x4, 0x1f ;  /* 0x08801f0018307f89 */ /* 0x000fe800000e0000 */
[----:B------:R-:W2:Y:S01]  /*6fb0*/  SHFL.DOWN PT, R49, R25, 0x4, 0x1f ;  /* 0x08801f0019317f89 */ /* 0x000ea200000e0000 */
[----:B0-----:R-:W-:-:S03]  /*6fc0*/  IMAD.MOV.U32 R40, RZ, RZ, R47 ;  /* 0x000000ffff287224 */ /* 0x001fc600078e002f */
[----:B------:R-:W-:Y:S01]  /*6fd0*/  SHFL.DOWN PT, R52, R22, 0x4, 0x1f ;  /* 0x08801f0016347f89 */ /* 0x000fe200000e0000 */
[----:B-1----:R-:W-:-:S03]  /*6fe0*/  IMAD.MOV.U32 R41, RZ, RZ, R46 ;  /* 0x000000ffff297224 */ /* 0x002fc600078e002e */
[----:B------:R-:W0:Y:S04]  /*6ff0*/  SHFL.DOWN PT, R53, R23, 0x4, 0x1f ;  /* 0x08801f0017357f89 */ /* 0x000e2800000e0000 */
[----:B------:R-:W-:Y:S04]  /*7000*/  SHFL.DOWN PT, R44, R6, 0x4, 0x1f ;  /* 0x08801f00062c7f89 */ /* 0x000fe800000e0000 */
[----:B------:R-:W1:Y:S04]  /*7010*/  SHFL.DOWN PT, R45, R7, 0x4, 0x1f ;  /* 0x08801f00072d7f89 */ /* 0x000e6800000e0000 */
[----:B------:R-:W-:Y:S04]  /*7020*/  SHFL.DOWN PT, R46, R4, 0x4, 0x1f ;  /* 0x08801f00042e7f89 */ /* 0x000fe800000e0000 */
[----:B------:R-:W3:Y:S04]  /*7030*/  SHFL.DOWN PT, R47, R5, 0x4, 0x1f ;  /* 0x08801f00052f7f89 */ /* 0x000ee800000e0000 */
[----:B------:R-:W-:Y:S04]  /*7040*/  SHFL.DOWN PT, R42, R3, 0x4, 0x1f ;  /* 0x08801f00032a7f89 */ /* 0x000fe800000e0000 */
[----:B------:R-:W4:Y:S04]  /*7050*/  SHFL.DOWN PT, R43, R2, 0x4, 0x1f ;  /* 0x08801f00022b7f89 */ /* 0x000f2800000e0000 */
[----:B--2---:R2:W-:Y:S04]  /*7060*/  STL.64 [R66+0x30], R48 ;  /* 0x0000303042007387 */ /* 0x0045e80000100a00 */
[----:B0-----:R2:W-:Y:S04]  /*7070*/  STL.64 [R66+0x38], R52 ;  /* 0x0000383442007387 */ /* 0x0015e80000100a00 */
[----:B------:R2:W-:Y:S04]  /*7080*/  STL.64 [R66+0xc0], R40 ;  /* 0x0000c02842007387 */ /* 0x0005e80000100a00 */
[----:B-1----:R2:W-:Y:S04]  /*7090*/  STL.64 [R66+0x78], R44 ;  /* 0x0000782c42007387 */ /* 0x0025e80000100a00 */
[----:B---3--:R2:W-:Y:S04]  /*70a0*/  STL.64 [R66+0x80], R46 ;  /* 0x0000802e42007387 */ /* 0x0085e80000100a00 */
[----:B----4-:R2:W-:Y:S01]  /*70b0*/  STL.64 [R66], R42 ;  /* 0x0000002a42007387 */ /* 0x0105e20000100a00 */
[----:B------:R-:W-:Y:S05]  /*70c0*/  @P0 BRA `(.L_x_9584) ;  /* 0x0000002000240947 */ /* 0x000fea0003800000 */
[-C--:B------:R-:W-:Y:S01]  /*70d0*/  FSETP.GT.FTZ.AND P0, PT, R3, R42.reuse, PT ;  /* 0x0000002a0300720b */ /* 0x080fe20003f14000 */
[----:B--2---:R-:W-:Y:S01]  /*70e0*/  IMAD.MOV.U32 R41, RZ, RZ, R34 ;  /* 0x000000ffff297224 */ /* 0x004fe200078e0022 */
[----:B------:R-:W-:Y:S02]  /*70f0*/  PRMT R45, R51, 0x7610, R45 ;  /* 0x00007610332d7816 */ /* 0x000fe4000000002d */
[----:B------:R-:W-:Y:S02]  /*7100*/  FSEL R67, R3, R42, P0 ;  /* 0x0000002a03437208 */ /* 0x000fe40000000000 */
[----:B------:R-:W-:Y:S01]  /*7110*/  FSEL R44, R42, R3, P0 ;  /* 0x000000032a2c7208 */ /* 0x000fe20000000000 */
[----:B------:R-:W-:Y:S01]  /*7120*/  IMAD.MOV.U32 R42, RZ, RZ, RZ ;  /* 0x000000ffff2a7224 */ /* 0x000fe200078e00ff */
[----:B------:R-:W-:Y:S02]  /*7130*/  FSEL R40, R2, R43, P0 ;  /* 0x0000002b02287208 */ /* 0x000fe40000000000 */
[----:B------:R-:W-:Y:S01]  /*7140*/  FSEL R43, R43, R2, P0 ;  /* 0x000000022b2b7208 */ /* 0x000fe20000000000 */
[----:B------:R-:W-:-:S04]  /*7150*/  FADD.FTZ R44, -R67, R44 ;  /* 0x0000002c432c7221 */ /* 0x000fc80000010100 */
[----:B------:R-:W-:-:S04]  /*7160*/  FMUL.FTZ R44, R44, 1.4426950216293334961 ;  /* 0x3fb8aa3b2c2c7820 */ /* 0x000fc80000410000 */
[----:B------:R-:W0:Y:S02]  /*7170*/  MUFU.EX2 R3, R44 ;  /* 0x0000002c00037308 */ /* 0x000e240000000800 */
[----:B0-----:R-:W-:Y:S01]  /*7180*/  FFMA.FTZ R2, R43, R3, R40 ;  /* 0x000000032b027223 */ /* 0x001fe20000010028 */
[----:B------:R-:W-:-:S07]  /*7190*/  VIADD R3, R66, 0x8 ;  /* 0x0000000842037836 */ /* 0x000fce0000000000 */
.L_x_9678:
        /* <DEDUP_REMOVED lines=20> */
.L_x_9586:
[----:B------:R-:W-:Y:S01]  /*72e0*/  IMAD.MOV.U32 R34, RZ, RZ, R5 ;  /* 0x000000ffff227224 */ /* 0x000fe200078e0005 */
[--C-:B------:R-:W-:Y:S01]  /*72f0*/  PRMT R40, R40, 0x7610, R63.reuse ;  /* 0x0000761028287816 */ /* 0x100fe2000000003f */
[----:B------:R-:W-:Y:S01]  /*7300*/  IMAD.MOV.U32 R5, RZ, RZ, R4 ;  /* 0x000000ffff057224 */ /* 0x000fe200078e0004 */
[----:B------:R-:W-:-:S07]  /*7310*/  PRMT R63, R63, 0x5410, R63 ;  /* 0x000054103f3f7816 */ /* 0x000fce000000003f */
.L_x_9587:
[----:B------:R-:W-:Y:S05]  /*7320*/  BSYNC.RECONVERGENT B1 ;  /* 0x0000000000017941 */ /* 0x000fea0003800200 */
.L_x_9585:
        /* <DEDUP_REMOVED lines=11> */
.L_x_9589:
[----:B------:R-:W-:Y:S01]  /*73e0*/  IMAD.MOV.U32 R43, RZ, RZ, R34 ;  /* 0x000000ffff2b7224 */ /* 0x000fe200078e0022 */
[----:B------:R-:W-:Y:S01]  /*73f0*/  PRMT R44, R44, 0x7610, R40 ;  /* 0x000076102c2c7816 */ /* 0x000fe20000000028 */
[----:B------:R-:W-:Y:S01]  /*7400*/  IMAD.MOV.U32 R4, RZ, RZ, R7 ;  /* 0x000000ffff047224 */ /* 0x000fe200078e0007 */
[----:B------:R-:W-:-:S07]  /*7410*/  PRMT R63, R62, 0x7632, R63 ;  /* 0x000076323e3f7816 */ /* 0x000fce000000003f */
.L_x_9590:
[----:B------:R-:W-:Y:S05]  /*7420*/  BSYNC.RECONVERGENT B1 ;  /* 0x0000000000017941 */ /* 0x000fea0003800200 */
.L_x_9588:
        /* <DEDUP_REMOVED lines=11> */
.L_x_9592:
[----:B------:R-:W-:Y:S01]  /*74e0*/  IMAD.MOV.U32 R34, RZ, RZ, R43 ;  /* 0x000000ffff227224 */ /* 0x000fe200078e002b */
[----:B------:R-:W-:Y:S01]  /*74f0*/  PRMT R40, R44, 0x7632, R40 ;  /* 0x000076322c287816 */ /* 0x000fe20000000028 */
[----:B------:R-:W-:Y:S01]  /*7500*/  IMAD.MOV.U32 R7, RZ, RZ, R6 ;  /* 0x000000ffff077224 */ /* 0x000fe200078e0006 */
[----:B------:R-:W-:-:S07]  /*7510*/  PRMT R62, R62, 0x5410, R62 ;  /* 0x000054103e3e7816 */ /* 0x000fce000000003e */
.L_x_9593:
[----:B------:R-:W-:Y:S05]  /*7520*/  BSYNC.RECONVERGENT B1 ;  /* 0x0000000000017941 */ /* 0x000fea0003800200 */
.L_x_9591:
        /* <DEDUP_REMOVED lines=11> */
.L_x_9595:
[----:B------:R-:W-:Y:S01]  /*75e0*/  IMAD.MOV.U32 R43, RZ, RZ, R34 ;  /* 0x000000ffff2b7224 */ /* 0x000fe200078e0022 */
[----:B------:R-:W-:Y:S01]  /*75f0*/  PRMT R44, R40, 0x7610, R44 ;  /* 0x00007610282c7816 */ /* 0x000fe2000000002c */
[----:B------:R-:W-:Y:S01]  /*7600*/  IMAD.MOV.U32 R6, RZ, RZ, R9 ;  /* 0x000000ffff067224 */ /* 0x000fe200078e0009 */
[----:B------:R-:W-:-:S07]  /*7610*/  PRMT R62, R61, 0x7632, R62 ;  /* 0x000076323d3e7816 */ /* 0x000fce000000003e */
.L_x_9596:
[----:B------:R-:W-:Y:S05]  /*7620*/  BSYNC.RECONVERGENT B1 ;  /* 0x0000000000017941 */ /* 0x000fea0003800200 */
.L_x_9594:
        /* <DEDUP_REMOVED lines=11> */
.L_x_9598:
[----:B------:R-:W-:Y:S01]  /*76e0*/  IMAD.MOV.U32 R34, RZ, RZ, R43 ;  /* 0x000000ffff227224 */ /* 0x000fe200078e002b */
[----:B------:R-:W-:Y:S01]  /*76f0*/  PRMT R40, R40, 0x5410, R44 ;  /* 0x0000541028287816 */ /* 0x000fe2000000002c */
[----:B------:R-:W-:Y:S01]  /*7700*/  IMAD.MOV.U32 R9, RZ, RZ, R8 ;  /* 0x000000ffff097224 */ /* 0x000fe200078e0008 */
[----:B------:R-:W-:-:S07]  /*7710*/  PRMT R61, R61, 0x5410, R61 ;  /* 0x000054103d3d7816 */ /* 0x000fce000000003d */
.L_x_9599:
[----:B------:R-:W-:Y:S05]  /*7720*/  BSYNC.RECONVERGENT B1 ;  /* 0x0000000000017941 */ /* 0x000fea0003800200 */
.L_x_9597:
        /* <DEDUP_REMOVED lines=11> */
.L_x_9601:
[----:B------:R-:W-:Y:S01]  /*77e0*/  IMAD.MOV.U32 R43, RZ, RZ, R34 ;  /* 0x000000ffff2b7224 */ /* 0x000fe200078e0022 */
[----:B------:R-:W-:Y:S01]  /*77f0*/  PRMT R44, R44, 0x7610, R40 ;  /* 0x000076102c2c7816 */ /* 0x000fe20000000028 */
[----:B------:R-:W-:Y:S01]  /*7800*/  IMAD.MOV.U32 R8, RZ, RZ, R11 ;  /* 0x000000ffff087224 */ /* 0x000fe200078e000b */
[----:B------:R-:W-:-:S07]  /*7810*/  PRMT R61, R60, 0x7632, R61 ;  /* 0x000076323c3d7816 */ /* 0x000fce000000003d */
.L_x_9602:
[----:B------:R-:W-:Y:S05]  /*7820*/  BSYNC.RECONVERGENT B1 ;  /* 0x0000000000017941 */ /* 0x000fea0003800200 */
.L_x_9600:
        /* <DEDUP_REMOVED lines=11> */
.L_x_9604:
[----:B------:R-:W-:Y:S01]  /*78e0*/  IMAD.MOV.U32 R34, RZ, RZ, R43 ;  /* 0x000000ffff227224 */ /* 0x000fe200078e002b */
[----:B------:R-:W-:Y:S01]  /*78f0*/  PRMT R40, R44, 0x7632, R40 ;  /* 0x000076322c287816 */ /* 0x000fe20000000028 */
[----:B------:R-:W-:Y:S01]  /*7900*/  IMAD.MOV.U32 R11, RZ, RZ, R10 ;  /* 0x000000ffff0b7224 */ /* 0x000fe200078e000a */
[----:B------:R-:W-:-:S07]  /*7910*/  PRMT R60, R60, 0x5410, R60 ;  /* 0x000054103c3c7816 */ /* 0x000fce000000003c */
.L_x_9605:
[----:B------:R-:W-:Y:S05]  /*7920*/  BSYNC.RECONVERGENT B1 ;  /* 0x0000000000017941 */ /* 0x000fea0003800200 */
.L_x_9603:
        /* <DEDUP_REMOVED lines=11> */
.L_x_9607:
[----:B------:R-:W-:Y:S01]  /*79e0*/  IMAD.MOV.U32 R43, RZ, RZ, R34 ;  /* 0x000000ffff2b7224 */ /* 0x000fe200078e0022 */
[----:B------:R-:W-:Y:S01]  /*79f0*/  PRMT R44, R40, 0x7610, R44 ;  /* 0x00007610282c7816 */ /* 0x000fe2000000002c */
[----:B------:R-:W-:Y:S01]  /*7a00*/  IMAD.MOV.U32 R10, RZ, RZ, R13 ;  /* 0x000000ffff0a7224 */ /* 0x000fe200078e000d */
[----:B------:R-:W-:-:S07]  /*7a10*/  PRMT R60, R59, 0x7632, R60 ;  /* 0x000076323b3c7816 */ /* 0x000fce000000003c */
.L_x_9608:
[----:B------:R-:W-:Y:S05]  /*7a20*/  BSYNC.RECONVERGENT B1 ;  /* 0x0000000000017941 */ /* 0x000fea0003800200 */
.L_x_9606:
        /* <DEDUP_REMOVED lines=11> */
.L_x_9610:
[----:B------:R-:W-:Y:S01]  /*7ae0*/  IMAD.MOV.U32 R34, RZ, RZ, R43 ;  /* 0x000000ffff227224 */ /* 0x000fe200078e002b */
[----:B------:R-:W-:Y:S01]  /*7af0*/  PRMT R40, R40, 0x5410, R44 ;  /* 0x0000541028287816 */ /* 0x000fe2000000002c */
[----:B------:R-:W-:Y:S01]  /*7b00*/  IMAD.MOV.U32 R13, RZ, RZ, R12 ;  /* 0x000000ffff0d7224 */ /* 0x000fe200078e000c */
[----:B------:R-:W-:-:S07]  /*7b10*/  PRMT R59, R59, 0x5410, R59 ;  /* 0x000054103b3b7816 */ /* 0x000fce000000003b */
.L_x_9611:
[----:B------:R-:W-:Y:S05]  /*7b20*/  BSYNC.RECONVERGENT B1 ;  /* 0x0000000000017941 */ /* 0x000fea0003800200 */
.L_x_9609:
        /* <DEDUP_REMOVED lines=11> */
.L_x_9613:
[----:B------:R-:W-:Y:S01]  /*7be0*/  IMAD.MOV.U32 R43, RZ, RZ, R34 ;  /* 0x000000ffff2b7224 */ /* 0x000fe200078e0022 */
[----:B------:R-:W-:Y:S01]  /*7bf0*/  PRMT R44, R44, 0x7610, R40 ;  /* 0x000076102c2c7816 */ /* 0x000fe20000000028 */
[----:B------:R-:W-:Y:S01]  /*7c00*/  IMAD.MOV.U32 R12, RZ, RZ, R15 ;  /* 0x000000ffff0c7224 */ /* 0x000fe200078e000f */
[----:B------:R-:W-:-:S07]  /*7c10*/  PRMT R59, R58, 0x7632, R59 ;  /* 0x000076323a3b7816 */ /* 0x000fce000000003b */
.L_x_9614:
[----:B------:R-:W-:Y:S05]  /*7c20*/  BSYNC.RECONVERGENT B1 ;  /* 0x0000000000017941 */ /* 0x000fea0003800200 */
.L_x_9612:
        /* <DEDUP_REMOVED lines=11> */
.L_x_9616:
[----:B------:R-:W-:Y:S01]  /*7ce0*/  IMAD.MOV.U32 R34, RZ, RZ, R43 ;  /* 0x000000ffff227224 */ /* 0x000fe200078e002b */
[----:B------:R-:W-:Y:S01]  /*7cf0*/  PRMT R40, R44, 0x7632, R40 ;  /* 0x000076322c287816 */ /* 0x000fe20000000028 */
[----:B------:R-:W-:Y:S01]  /*7d00*/  IMAD.MOV.U32 R15, RZ, RZ, R14 ;  /* 0x000000ffff0f7224 */ /* 0x000fe200078e000e */
[----:B------:R-:W-:-:S07]  /*7d10*/  PRMT R58, R58, 0x5410, R58 ;  /* 0x000054103a3a7816 */ /* 0x000fce000000003a */
.L_x_9617:
[----:B------:R-:W-:Y:S05]  /*7d20*/  BSYNC.RECONVERGENT B1 ;  /* 0x0000000000017941 */ /* 0x000fea0003800200 */
.L_x_9615:
        /* <DEDUP_REMOVED lines=11> */
.L_x_9619:
[----:B------:R-:W-:Y:S01]  /*7de0*/  IMAD.MOV.U32 R43, RZ, RZ, R34 ;  /* 0x000000ffff2b7224 */ /* 0x000fe200078e0022 */
[----:B------:R-:W-:Y:S01]  /*7df0*/  PRMT R44, R40, 0x7610, R44 ;  /* 0x00007610282c7816 */ /* 0x000fe2000000002c */
[----:B------:R-:W-:Y:S01]  /*7e00*/  IMAD.MOV.U32 R14, RZ, RZ, R17 ;  /* 0x000000ffff0e7224 */ /* 0x000fe200078e0011 */
[----:B------:R-:W-:-:S07]  /*7e10*/  PRMT R58, R57, 0x7632, R58 ;  /* 0x00007632393a7816 */ /* 0x000fce000000003a */
.L_x_9620:
[----:B------:R-:W-:Y:S05]  /*7e20*/  BSYNC.RECONVERGENT B1 ;  /* 0x0000000000017941 */ /* 0x000fea0003800200 */
.L_x_9618:
        /* <DEDUP_REMOVED lines=11> */
.L_x_9622:
[----:B------:R-:W-:Y:S01]  /*7ee0*/  IMAD.MOV.U32 R34, RZ, RZ, R43 ;  /* 0x000000ffff227224 */ /* 0x000fe200078e002b */
[----:B------:R-:W-:Y:S01]  /*7ef0*/  PRMT R40, R40, 0x5410, R44 ;  /* 0x0000541028287816 */ /* 0x000fe2000000002c */
[----:B------:R-:W-:Y:S01]  /*7f00*/  IMAD.MOV.U32 R17, RZ, RZ, R16 ;  /* 0x000000ffff117224 */ /* 0x000fe200078e0010 */
[----:B------:R-:W-:-:S07]  /*7f10*/  PRMT R57, R57, 0x5410, R57 ;  /* 0x0000541039397816 */ /* 0x000fce0000000039 */
.L_x_9623:
[----:B------:R-:W-:Y:S05]  /*7f20*/  BSYNC.RECONVERGENT B1 ;  /* 0x0000000000017941 */ /* 0x000fea0003800200 */
.L_x_9621:
        /* <DEDUP_REMOVED lines=11> */
.L_x_9625:
[----:B------:R-:W-:Y:S01]  /*7fe0*/  IMAD.MOV.U32 R43, RZ, RZ, R34 ;  /* 0x000000ffff2b7224 */ /* 0x000fe200078e0022 */
[----:B------:R-:W-:Y:S01]  /*7ff0*/  PRMT R44, R44, 0x7610, R40 ;  /* 0x000076102c2c7816 */ /* 0x000fe20000000028 */
[----:B------:R-:W-:Y:S01]  /*8000*/  IMAD.MOV.U32 R16, RZ, RZ, R19 ;  /* 0x000000ffff107224 */ /* 0x000fe200078e0013 */
[----:B------:R-:W-:-:S07]  /*8010*/  PRMT R57, R56, 0x7632, R57 ;  /* 0x0000763238397816 */ /* 0x000fce0000000039 */
.L_x_9626:
[----:B------:R-:W-:Y:S05]  /*8020*/  BSYNC.RECONVERGENT B1 ;  /* 0x0000000000017941 */ /* 0x000fea0003800200 */
.L_x_9624:
        /* <DEDUP_REMOVED lines=11> */
.L_x_9628:
[----:B------:R-:W-:Y:S01]  /*80e0*/  IMAD.MOV.U32 R34, RZ, RZ, R43 ;  /* 0x000000ffff227224 */ /* 0x000fe200078e002b */
[----:B------:R-:W-:Y:S01]  /*80f0*/  PRMT R40, R44, 0x7632, R40 ;  /* 0x000076322c287816 */ /* 0x000fe20000000028 */
[----:B------:R-:W-:Y:S01]  /*8100*/  IMAD.MOV.U32 R19, RZ, RZ, R18 ;  /* 0x000000ffff137224 */ /* 0x000fe200078e0012 */
[----:B------:R-:W-:-:S07]  /*8110*/  PRMT R56, R56, 0x5410, R56 ;  /* 0x0000541038387816 */ /* 0x000fce0000000038 */
.L_x_9629:
[----:B------:R-:W-:Y:S05]  /*8120*/  BSYNC.RECONVERGENT B1 ;  /* 0x0000000000017941 */ /* 0x000fea0003800200 */
.L_x_9627:
        /* <DEDUP_REMOVED lines=11> */
.L_x_9631:
[----:B------:R-:W-:Y:S01]  /*81e0*/  IMAD.MOV.U32 R43, RZ, RZ, R34 ;  /* 0x000000ffff2b7224 */ /* 0x000fe200078e0022 */
[----:B------:R-:W-:Y:S01]  /*81f0*/  PRMT R44, R40, 0x7610, R44 ;  /* 0x00007610282c7816 */ /* 0x000fe2000000002c */
[----:B------:R-:W-:Y:S01]  /*8200*/  IMAD.MOV.U32 R18, RZ, RZ, R21 ;  /* 0x000000ffff127224 */ /* 0x000fe200078e0015 */
[----:B------:R-:W-:-:S07]  /*8210*/  PRMT R56, R55, 0x7632, R56 ;  /* 0x0000763237387816 */ /* 0x000fce0000000038 */
.L_x_9632:
[----:B------:R-:W-:Y:S05]  /*8220*/  BSYNC.RECONVERGENT B1 ;  /* 0x0000000000017941 */ /* 0x000fea0003800200 */
.L_x_9630:
        /* <DEDUP_REMOVED lines=11> */
.L_x_9634:
[----:B------:R-:W-:Y:S01]  /*82e0*/  IMAD.MOV.U32 R34, RZ, RZ, R43 ;  /* 0x000000ffff227224 */ /* 0x000fe200078e002b */
[----:B------:R-:W-:Y:S01]  /*82f0*/  PRMT R40, R40, 0x5410, R44 ;  /* 0x0000541028287816 */ /* 0x000fe2000000002c */
[----:B------:R-:W-:Y:S01]  /*8300*/  IMAD.MOV.U32 R21, RZ, RZ, R20 ;  /* 0x000000ffff157224 */ /* 0x000fe200078e0014 */
[----:B------:R-:W-:-:S07]  /*8310*/  PRMT R55, R55, 0x5410, R55 ;  /* 0x0000541037377816 */ /* 0x000fce0000000037 */
.L_x_9635:
[----:B------:R-:W-:Y:S05]  /*8320*/  BSYNC.RECONVERGENT B1 ;  /* 0x0000000000017941 */ /* 0x000fea0003800200 */
.L_x_9633:
        /* <DEDUP_REMOVED lines=11> */
.L_x_9637:
[----:B------:R-:W-:Y:S01]  /*83e0*/  IMAD.MOV.U32 R43, RZ, RZ, R34 ;  /* 0x000000ffff2b7224 */ /* 0x000fe200078e0022 */
[----:B------:R-:W-:Y:S01]  /*83f0*/  PRMT R44, R44, 0x7610, R40 ;  /* 0x000076102c2c7816 */ /* 0x000fe20000000028 */
[----:B------:R-:W-:Y:S01]  /*8400*/  IMAD.MOV.U32 R20, RZ, RZ, R23 ;  /* 0x000000ffff147224 */ /* 0x000fe200078e0017 */
[----:B------:R-:W-:-:S07]  /*8410*/  PRMT R55, R54, 0x7632, R55 ;  /* 0x0000763236377816 */ /* 0x000fce0000000037 */
.L_x_9638:
[----:B------:R-:W-:Y:S05]  /*8420*/  BSYNC.RECONVERGENT B1 ;  /* 0x0000000000017941 */ /* 0x000fea0003800200 */
.L_x_9636:
        /* <DEDUP_REMOVED lines=11> */
.L_x_9640:
[----:B------:R-:W-:Y:S01]  /*84e0*/  IMAD.MOV.U32 R34, RZ, RZ, R43 ;  /* 0x000000ffff227224 */ /* 0x000fe200078e002b */
[----:B------:R-:W-:Y:S01]  /*84f0*/  PRMT R40, R44, 0x7632, R40 ;  /* 0x000076322c287816 */ /* 0x000fe20000000028 */
[----:B------:R-:W-:Y:S01]  /*8500*/  IMAD.MOV.U32 R23, RZ, RZ, R22 ;  /* 0x000000ffff177224 */ /* 0x000fe200078e0016 */
[----:B------:R-:W-:-:S07]  /*8510*/  PRMT R54, R54, 0x5410, R54 ;  /* 0x0000541036367816 */ /* 0x000fce0000000036 */
.L_x_9641:
[----:B------:R-:W-:Y:S05]  /*8520*/  BSYNC.RECONVERGENT B1 ;  /* 0x0000000000017941 */ /* 0x000fea0003800200 */
.L_x_9639:
        /* <DEDUP_REMOVED lines=11> */
.L_x_9643:
[----:B------:R-:W-:Y:S01]  /*85e0*/  IMAD.MOV.U32 R43, RZ, RZ, R34 ;  /* 0x000000ffff2b7224 */ /* 0x000fe200078e0022 */
[----:B------:R-:W-:Y:S01]  /*85f0*/  PRMT R44, R40, 0x7610, R44 ;  /* 0x00007610282c7816 */ /* 0x000fe2000000002c */
[----:B------:R-:W-:Y:S01]  /*8600*/  IMAD.MOV.U32 R22, RZ, RZ, R25 ;  /* 0x000000ffff167224 */ /* 0x000fe200078e0019 */
[----:B------:R-:W-:-:S07]  /*8610*/  PRMT R54, R39, 0x7632, R54 ;  /* 0x0000763227367816 */ /* 0x000fce0000000036 */
.L_x_9644:
[----:B------:R-:W-:Y:S05]  /*8620*/  BSYNC.RECONVERGENT B1 ;  /* 0x0000000000017941 */ /* 0x000fea0003800200 */
.L_x_9642:
        /* <DEDUP_REMOVED lines=11> */
.L_x_9646:
[----:B------:R-:W-:Y:S01]  /*86e0*/  IMAD.MOV.U32 R34, RZ, RZ, R43 ;  /* 0x000000ffff227224 */ /* 0x000fe200078e002b */
[----:B------:R-:W-:Y:S01]  /*86f0*/  PRMT R40, R40, 0x5410, R44 ;  /* 0x0000541028287816 */ /* 0x000fe2000000002c */
[----:B------:R-:W-:Y:S01]  /*8700*/  IMAD.MOV.U32 R25, RZ, RZ, R24 ;  /* 0x000000ffff197224 */ /* 0x000fe200078e0018 */
[----:B------:R-:W-:-:S07]  /*8710*/  PRMT R39, R39, 0x5410, R39 ;  /* 0x0000541027277816 */ /* 0x000fce0000000027 */
.L_x_9647:
[----:B------:R-:W-:Y:S05]  /*8720*/  BSYNC.RECONVERGENT B1 ;  /* 0x0000000000017941 */ /* 0x000fea0003800200 */
.L_x_9645:
        /* <DEDUP_REMOVED lines=11> */
.L_x_9649:
[----:B------:R-:W-:Y:S01]  /*87e0*/  IMAD.MOV.U32 R43, RZ, RZ, R34 ;  /* 0x000000ffff2b7224 */ /* 0x000fe200078e0022 */
[----:B------:R-:W-:Y:S01]  /*87f0*/  PRMT R44, R44, 0x7610, R40 ;  /* 0x000076102c2c7816 */ /* 0x000fe20000000028 */
[----:B------:R-:W-:Y:S01]  /*8800*/  IMAD.MOV.U32 R24, RZ, RZ, R27 ;  /* 0x000000ffff187224 */ /* 0x000fe200078e001b */
[----:B------:R-:W-:-:S07]  /*8810*/  PRMT R39, R38, 0x7632, R39 ;  /* 0x0000763226277816 */ /* 0x000fce0000000027 */
.L_x_9650:
[----:B------:R-:W-:Y:S05]  /*8820*/  BSYNC.RECONVERGENT B1 ;  /* 0x0000000000017941 */ /* 0x000fea0003800200 */
.L_x_9648:
        /* <DEDUP_REMOVED lines=11> */
.L_x_9652:
[----:B------:R-:W-:Y:S01]  /*88e0*/  IMAD.MOV.U32 R34, RZ, RZ, R43 ;  /* 0x000000ffff227224 */ /* 0x000fe200078e002b */
[----:B------:R-:W-:Y:S01]  /*88f0*/  PRMT R40, R44, 0x7632, R40 ;  /* 0x000076322c287816 */ /* 0x000fe20000000028 */
[----:B------:R-:W-:Y:S01]  /*8900*/  IMAD.MOV.U32 R27, RZ, RZ, R26 ;  /* 0x000000ffff1b7224 */ /* 0x000fe200078e001a */
[----:B------:R-:W-:-:S07]  /*8910*/  PRMT R38, R38, 0x5410, R38 ;  /* 0x0000541026267816 */ /* 0x000fce0000000026 */
.L_x_9653:
[----:B------:R-:W-:Y:S05]  /*8920*/  BSYNC.RECONVERGENT B1 ;  /* 0x0000000000017941 */ /* 0x000fea0003800200 */
.L_x_9651:
        /* <DEDUP_REMOVED lines=11> */
.L_x_9655:
[----:B------:R-:W-:Y:S01]  /*89e0*/  IMAD.MOV.U32 R43, RZ, RZ, R34 ;  /* 0x000000ffff2b7224 */ /* 0x000fe200078e0022 */
[----:B------:R-:W-:Y:S01]  /*89f0*/  PRMT R44, R40, 0x7610, R44 ;  /* 0x00007610282c7816 */ /* 0x000fe2000000002c */
[----:B------:R-:W-:Y:S01]  /*8a00*/  IMAD.MOV.U32 R26, RZ, RZ, R29 ;  /* 0x000000ffff1a7224 */ /* 0x000fe200078e001d */
[----:B------:R-:W-:-:S07]  /*8a10*/  PRMT R38, R37, 0x7632, R38 ;  /* 0x0000763225267816 */ /* 0x000fce0000000026 */
.L_x_9656:
[----:B------:R-:W-:Y:S05]  /*8a20*/  BSYNC.RECONVERGENT B1 ;  /* 0x0000000000017941 */ /* 0x000fea0003800200 */
.L_x_9654:
        /* <DEDUP_REMOVED lines=11> */
.L_x_9658:
[----:B------:R-:W-:Y:S01]  /*8ae0*/  IMAD.MOV.U32 R34, RZ, RZ, R43 ;  /* 0x000000ffff227224 */ /* 0x000fe200078e002b */
[----:B------:R-:W-:Y:S01]  /*8af0*/  PRMT R40, R40, 0x5410, R44 ;  /* 0x0000541028287816 */ /* 0x000fe2000000002c */
[----:B------:R-:W-:Y:S01]  /*8b00*/  IMAD.MOV.U32 R29, RZ, RZ, R28 ;  /* 0x000000ffff1d7224 */ /* 0x000fe200078e001c */
[----:B------:R-:W-:-:S07]  /*8b10*/  PRMT R37, R37, 0x5410, R37 ;  /* 0x0000541025257816 */ /* 0x000fce0000000025 */
.L_x_9659:
[----:B------:R-:W-:Y:S05]  /*8b20*/  BSYNC.RECONVERGENT B1 ;  /* 0x0000000000017941 */ /* 0x000fea0003800200 */
.L_x_9657:
        /* <DEDUP_REMOVED lines=11> */
.L_x_9661:
[----:B------:R-:W-:Y:S01]  /*8be0*/  IMAD.MOV.U32 R43, RZ, RZ, R34 ;  /* 0x000000ffff2b7224 */ /* 0x000fe200078e0022 */
[----:B------:R-:W-:Y:S01]  /*8bf0*/  PRMT R44, R44, 0x7610, R40 ;  /* 0x000076102c2c7816 */ /* 0x000fe20000000028 */
[----:B------:R-:W-:Y:S01]  /*8c00*/  IMAD.MOV.U32 R28, RZ, RZ, R31 ;  /* 0x000000ffff1c7224 */ /* 0x000fe200078e001f */
[----:B------:R-:W-:-:S07]  /*8c10*/  PRMT R37, R36, 0x7632, R37 ;  /* 0x0000763224257816 */ /* 0x000fce0000000025 */
.L_x_9662:
[----:B------:R-:W-:Y:S05]  /*8c20*/  BSYNC.RECONVERGENT B1 ;  /* 0x0000000000017941 */ /* 0x000fea0003800200 */
.L_x_9660:
        /* <DEDUP_REMOVED lines=11> */
.L_x_9664:
[----:B------:R-:W-:Y:S01]  /*8ce0*/  IMAD.MOV.U32 R34, RZ, RZ, R43 ;  /* 0x000000ffff227224 */ /* 0x000fe200078e002b */
[----:B------:R-:W-:Y:S01]  /*8cf0*/  PRMT R40, R40, 0x7610, R44 ;  /* 0x0000761028287816 */ /* 0x000fe2000000002c */
[----:B------:R-:W-:Y:S01]  /*8d00*/  IMAD.MOV.U32 R31, RZ, RZ, R30 ;  /* 0x000000ffff1f7224 */ /* 0x000fe200078e001e */
[----:B------:R-:W-:-:S07]  /*8d10*/  PRMT R36, R36, 0x5410, R36 ;  /* 0x0000541024247816 */ /* 0x000fce0000000024 */
.L_x_9665:
[----:B------:R-:W-:Y:S05]  /*8d20*/  BSYNC.RECONVERGENT B1 ;  /* 0x0000000000017941 */ /* 0x000fea0003800200 */
.L_x_9663:
        /* <DEDUP_REMOVED lines=11> */
.L_x_9667:
[----:B------:R-:W-:Y:S01]  /*8de0*/  IMAD.MOV.U32 R43, RZ, RZ, R34 ;  /* 0x000000ffff2b7224 */ /* 0x000fe200078e0022 */
[----:B------:R-:W-:Y:S01]  /*8df0*/  PRMT R44, R44, 0x7610, R40 ;  /* 0x000076102c2c7816 */ /* 0x000fe20000000028 */
[----:B------:R-:W-:Y:S01]  /*8e00*/  IMAD.MOV.U32 R30, RZ, RZ, R33 ;  /* 0x000000ffff1e7224 */ /* 0x000fe200078e0021 */
[----:B------:R-:W-:-:S07]  /*8e10*/  PRMT R36, R50, 0x7632, R36 ;  /* 0x0000763232247816 */ /* 0x000fce0000000024 */
.L_x_9668:
[----:B------:R-:W-:Y:S05]  /*8e20*/  BSYNC.RECONVERGENT B1 ;  /* 0x0000000000017941 */ /* 0x000fea0003800200 */
.L_x_9666:
        /* <DEDUP_REMOVED lines=11> */
.L_x_9670:
[----:B------:R-:W-:Y:S01]  /*8ee0*/  IMAD.MOV.U32 R34, RZ, RZ, R43 ;  /* 0x000000ffff227224 */ /* 0x000fe200078e002b */
[----:B------:R-:W-:Y:S01]  /*8ef0*/  PRMT R44, R44, 0x7632, R44 ;  /* 0x000076322c2c7816 */ /* 0x000fe2000000002c */
[----:B------:R-:W-:Y:S01]  /*8f00*/  IMAD.MOV.U32 R33, RZ, RZ, R32 ;  /* 0x000000ffff217224 */ /* 0x000fe200078e0020 */
[----:B------:R-:W-:-:S07]  /*8f10*/  PRMT R50, R50, 0x5410, R50 ;  /* 0x0000541032327816 */ /* 0x000fce0000000032 */
.L_x_9671:
[----:B------:R-:W-:Y:S05]  /*8f20*/  BSYNC.RECONVERGENT B1 ;  /* 0x0000000000017941 */ /* 0x000fea0003800200 */
.L_x_9669:
        /* <DEDUP_REMOVED lines=11> */
.L_x_9673:
[----:B------:R-:W-:Y:S01]  /*8fe0*/  IMAD.MOV.U32 R40, RZ, RZ, R34 ;  /* 0x000000ffff287224 */ /* 0x000fe200078e0022 */
[----:B------:R-:W-:Y:S01]  /*8ff0*/  PRMT R43, R44, 0x7610, R43 ;  /* 0x000076102c2b7816 */ /* 0x000fe2000000002b */
[----:B------:R-:W-:Y:S01]  /*9000*/  IMAD.MOV.U32 R32, RZ, RZ, R35 ;  /* 0x000000ffff207224 */ /* 0x000fe200078e0023 */
[----:B------:R-:W-:-:S07]  /*9010*/  PRMT R50, R51, 0x7632, R50 ;  /* 0x0000763233327816 */ /* 0x000fce0000000032 */
.L_x_9674:
[----:B------:R-:W-:Y:S05]  /*9020*/  BSYNC.RECONVERGENT B1 ;  /* 0x0000000000017941 */ /* 0x000fea0003800200 */
.L_x_9672:
        /* <DEDUP_REMOVED lines=10> */
.L_x_9676:
[C---:B------:R-:W-:Y:S01]  /*90d0*/  PRMT R51, R43.reuse, 0x5410, R45 ;  /* 0x000054102b337816 */ /* 0x040fe2000000002d */
[----:B------:R-:W-:Y:S01]  /*90e0*/  IMAD.MOV.U32 R35, RZ, RZ, R41 ;  /* 0x000000ffff237224 */ /* 0x000fe200078e0029 */
[----:B------:R-:W-:Y:S01]  /*90f0*/  PRMT R45, R43, 0x7610, R45 ;  /* 0x000076102b2d7816 */ /* 0x000fe2000000002d */
[--C-:B------:R-:W-:Y:S02]  /*9100*/  IMAD.MOV.U32 R34, RZ, RZ, R40.reuse ;  /* 0x000000ffff227224 */ /* 0x100fe400078e0028 */
[----:B------:R-:W-:-:S07]  /*9110*/  IMAD.MOV.U32 R41, RZ, RZ, R40 ;  /* 0x000000ffff297224 */ /* 0x000fce00078e0028 */
.L_x_9677:
[----:B------:R-:W-:Y:S05]  /*9120*/  BSYNC.RECONVERGENT B1 ;  /* 0x0000000000017941 */ /* 0x000fea0003800200 */
.L_x_9675:
[----:B------:R-:W-:Y:S02]  /*9130*/  VIADD R3, R3, 0x4 ;  /* 0x0000000403037836 */ /* 0x000fe40000000000 */
[----:B------:R-:W-:Y:S01]  /*9140*/  VIADD R66, R66, 0x2 ;  /* 0x0000000242427836 */ /* 0x000fe20000000000 */
[----:B------:R-:W-:Y:S06]  /*9150*/  @P1 BRA `(.L_x_9678) ;  /* 0xffffffe000101947 */ /* 0x000fec000383ffff */
.L_x_9584:
[----:B------:R-:W-:Y:S05]  /*9160*/  BSYNC.RECONVERGENT B0 ;  /* 0x0000000000007941 */ /* 0x000fea0003800200 */
.L_x_9583:
[----:B--2---:R-:W-:Y:S01]  /*9170*/  SHFL.DOWN PT, R40, R32, 0x8, 0x1f ;  /* 0x09001f0020287f89 */ /* 0x004fe200000e0000 */
        /* <DEDUP_REMOVED lines=12> */
[----:B------:R-:W1:Y:S04]  /*9240*/  SHFL.DOWN PT, R46, R36, 0x8, 0x1f ;  /* 0x09001f00242e7f89 */ /* 0x000e6800000e0000 */
[----:B--2---:R-:W-:Y:S04]  /*9250*/  STL.64 [R64+0x18], R42 ;  /* 0x0000182a40007387 */ /* 0x004fe80000100a00 */
[----:B------:R-:W-:Y:S04]  /*9260*/  SHFL.DOWN PT, R44, R28, 0x8, 0x1f ;  /* 0x09001f001c2c7f89 */ /* 0x000fe800000e0000 */
[----:B------:R-:W2:Y:S04]  /*9270*/  SHFL.DOWN PT, R45, R29, 0x8, 0x1f ;  /* 0x09001f001d2d7f89 */ /* 0x000ea800000e0000 */
[----:B------:R-:W-:Y:S04]  /*9280*/  SHFL.DOWN PT, R42, R51, 0x8, 0x1f ;  /* 0x09001f00332a7f89 */ /* 0x000fe800000e0000 */
[----:B0-----:R1:W-:Y:S04]  /*9290*/  STL.64 [R64+0x40], R40 ;  /* 0x0000402840007387 */ /* 0x0013e80000100a00 */
[----:B------:R-:W0:Y:S04]  /*92a0*/  SHFL.DOWN PT, R43, R50, 0x8, 0x1f ;  /* 0x09001f00322b7f89 */ /* 0x000e2800000e0000 */
[----:B------:R-:W-:Y:S01]  /*92b0*/  SHFL.DOWN PT, R48, R34, 0x8, 0x1f ;  /* 0x09001f0022307f89 */ /* 0x000fe200000e0000 */
[----:B-1----:R-:W-:-:S03]  /*92c0*/  IMAD.MOV.U32 R40, RZ, RZ, R46 ;  /* 0x000000ffff287224 */ /* 0x002fc600078e002e */
[----:B------:R-:W-:Y:S01]  /*92d0*/  SHFL.DOWN PT, R49, R35, 0x8, 0x1f ;  /* 0x09001f0023317f89 */ /* 0x000fe200000e0000 */
[----:B------:R-:W-:-:S03]  /*92e0*/  IMAD.MOV.U32 R41, RZ, RZ, R3 ;  /* 0x000000ffff297224 */ /* 0x000fc600078e0003 */
        /* <DEDUP_REMOVED lines=54> */
[----:B------:R-:W0:Y:S01]  /*9650*/  SHFL.DOWN PT, R53, R23, 0x8, 0x1f ;  /* 0x09001f0017357f89 */ /* 0x000e2200000e0000 */
[----:B------:R-:W-:-:S03]  /*9660*/  IMAD.MOV.U32 R3, RZ, RZ, R67 ;  /* 0x000000ffff037224 */ /* 0x000fc600078e0043 */
        /* <DEDUP_REMOVED lines=13> */
[-C--:B------:R-:W-:Y:S02]  /*9740*/  FSETP.GT.FTZ.AND P0, PT, R67, R42.reuse, PT ;  /* 0x0000002a4300720b */ /* 0x080fe40003f14000 */
[----:B--2---:R-:W-:Y:S02]  /*9750*/  PRMT R45, R51, 0x7610, R45 ;  /* 0x00007610332d7816 */ /* 0x004fe4000000002d */
[----:B------:R-:W-:Y:S02]  /*9760*/  FSEL R3, R67, R42, P0 ;  /* 0x0000002a43037208 */ /* 0x000fe40000000000 */
[----:B------:R-:W-:Y:S01]  /*9770*/  FSEL R44, R42, R67, P0 ;  /* 0x000000432a2c7208 */ /* 0x000fe20000000000 */
[----:B------:R-:W-:Y:S01]  /*9780*/  IMAD.MOV.U32 R42, RZ, RZ, R34 ;  /* 0x000000ffff2a7224 */ /* 0x000fe200078e0022 */
[----:B------:R-:W-:Y:S02]  /*9790*/  FSEL R41, R2, R43, P0 ;  /* 0x0000002b02297208 */ /* 0x000fe40000000000 */
[----:B------:R-:W-:Y:S01]  /*97a0*/  FSEL R2, R43, R2, P0 ;  /* 0x000000022b027208 */ /* 0x000fe20000000000 */
[----:B------:R-:W-:Y:S01]  /*97b0*/  FADD.FTZ R44, -R3, R44 ;  /* 0x0000002c032c7221 */ /* 0x000fe20000010100 */
[----:B------:R-:W-:-:S03]  /*97c0*/  IMAD.MOV.U32 R43, RZ, RZ, RZ ;  /* 0x000000ffff2b7224 */ /* 0x000fc600078e00ff */
[----:B------:R-:W-:-:S04]  /*97d0*/  FMUL.FTZ R44, R44, 1.4426950216293334961 ;  /* 0x3fb8aa3b2c2c7820 */ /* 0x000fc80000410000 */
[----:B------:R-:W0:Y:S02]  /*97e0*/  MUFU.EX2 R40, R44 ;  /* 0x0000002c00287308 */ /* 0x000e240000000800 */
[----:B0-----:R-:W-:Y:S01]  /*97f0*/  FFMA.FTZ R2, R2, R40, R41 ;  /* 0x0000002802027223 */ /* 0x001fe20000010029 */
[----:B------:R-:W-:-:S07]  /*9800*/  VIADD R40, R64, 0x8 ;  /* 0x0000000840287836 */ /* 0x000fce0000000000 */
.L_x_9774:
        /* <DEDUP_REMOVED lines=20> */
.L_x_9682:
[----:B------:R-:W-:Y:S01]  /*9950*/  IMAD.MOV.U32 R34, RZ, RZ, R5 ;  /* 0x000000ffff227224 */ /* 0x000fe200078e0005 */
[--C-:B------:R-:W-:Y:S01]  /*9960*/  PRMT R44, R44, 0x7610, R63.reuse ;  /* 0x000076102c2c7816 */ /* 0x100fe2000000003f */
[----:B------:R-:W-:Y:S01]  /*9970*/  IMAD.MOV.U32 R5, RZ, RZ, R4 ;  /* 0x000000ffff057224 */ /* 0x000fe200078e0004 */
[----:B------:R-:W-:-:S07]  /*9980*/  PRMT R63, R63, 0x5410, R63 ;  /* 0x000054103f3f7816 */ /* 0x000fce000000003f */
.L_x_9683:
[----:B------:R-:W-:Y:S05]  /*9990*/  BSYNC.RECONVERGENT B1 ;  /* 0x0000000000017941 */ /* 0x000fea0003800200 */
.L_x_9681:
        /* <DEDUP_REMOVED lines=11> */
.L_x_9685:
[----:B------:R-:W-:Y:S01]  /*9a50*/  IMAD.MOV.U32 R41, RZ, RZ, R34 ;  /* 0x000000ffff297224 */ /* 0x000fe200078e0022 */
[----:B------:R-:W-:Y:S01]  /*9a60*/  PRMT R45, R45, 0x7610, R44 ;  /* 0x000076102d2d7816 */ /* 0x000fe2000000002c */
[----:B------:R-:W-:Y:S01]  /*9a70*/  IMAD.MOV.U32 R4, RZ, RZ, R7 ;  /* 0x000000ffff047224 */ /* 0x000fe200078e0007 */
[----:B------:R-:W-:-:S07]  /*9a80*/  PRMT R63, R62, 0x7632, R63 ;  /* 0x000076323e3f7816 */ /* 0x000fce000000003f */
.L_x_9686:
[----:B------:R-:W-:Y:S05]  /*9a90*/  BSYNC.RECONVERGENT B1 ;  /* 0x0000000000017941 */ /* 0x000fea0003800200 */
.L_x_9684:
        /* <DEDUP_REMOVED lines=11> */
.L_x_9688:
[----:B------:R-:W-:Y:S01]  /*9b50*/  IMAD.MOV.U32 R34, RZ, RZ, R41 ;  /* 0x000000ffff227224 */ /* 0x000fe200078e0029 */
[----:B------:R-:W-:Y:S01]  /*9b60*/  PRMT R44, R45, 0x7632, R44 ;  /* 0x000076322d2c7816 */ /* 0x000fe2000000002c */
[----:B------:R-:W-:Y:S01]  /*9b70*/  IMAD.MOV.U32 R7, RZ, RZ, R6 ;  /* 0x000000ffff077224 */ /* 0x000fe200078e0006 */
[----:B------:R-:W-:-:S07]  /*9b80*/  PRMT R62, R62, 0x5410, R62 ;  /* 0x000054103e3e7816 */ /* 0x000fce000000003e */
.L_x_9689:
[----:B------:R-:W-:Y:S05]  /*9b90*/  BSYNC.RECONVERGENT B1 ;  /* 0x0000000000017941 */ /* 0x000fea0003800200 */
.L_x_9687:
        /* <DEDUP_REMOVED lines=11> */
.L_x_9691:
[----:B------:R-:W-:Y:S01]  /*9c50*/  IMAD.MOV.U32 R41, RZ, RZ, R34 ;  /* 0x000000ffff297224 */ /* 0x000fe200078e0022 */
[----:B------:R-:W-:Y:S01]  /*9c60*/  PRMT R46, R44, 0x7610, R46 ;  /* 0x000076102c2e7816 */ /* 0x000fe2000000002e */
[----:B------:R-:W-:Y:S01]  /*9c70*/  IMAD.MOV.U32 R6, RZ, RZ, R9 ;  /* 0x000000ffff067224 */ /* 0x000fe200078e0009 */
[----:B------:R-:W-:-:S07]  /*9c80*/  PRMT R62, R61, 0x7632, R62 ;  /* 0x000076323d3e7816 */ /* 0x000fce000000003e */
.L_x_9692:
[----:B------:R-:W-:Y:S05]  /*9c90*/  BSYNC.RECONVERGENT B1 ;  /* 0x0000000000017941 */ /* 0x000fea0003800200 */
.L_x_9690:
        /* <DEDUP_REMOVED lines=11> */
.L_x_9694:
[----:B------:R-:W-:Y:S01]  /*9d50*/  IMAD.MOV.U32 R34, RZ, RZ, R41 ;  /* 0x000000ffff227224 */ /* 0x000fe200078e0029 */
[----:B------:R-:W-:Y:S01]  /*9d60*/  PRMT R44, R44, 0x5410, R46 ;  /* 0x000054102c2c7816 */ /* 0x000fe2000000002e */
[----:B------:R-:W-:Y:S01]  /*9d70*/  IMAD.MOV.U32 R9, RZ, RZ, R8 ;  /* 0x000000ffff097224 */ /* 0x000fe200078e0008 */
[----:B------:R-:W-:-:S07]  /*9d80*/  PRMT R61, R61, 0x5410, R61 ;  /* 0x000054103d3d7816 */ /* 0x000fce000000003d */
.L_x_9695:
[----:B------:R-:W-:Y:S05]  /*9d90*/  BSYNC.RECONVERGENT B1 ;  /* 0x0000000000017941 */ /* 0x000fea0003800200 */
.L_x_9693:
        /* <DEDUP_REMOVED lines=11> */
.L_x_9697:
[----:B------:R-:W-:Y:S01]  /*9e50*/  IMAD.MOV.U32 R41, RZ, RZ, R34 ;  /* 0x000000ffff297224 */ /* 0x000fe200078e0022 */
[----:B------:R-:W-:Y:S01]  /*9e60*/  PRMT R45, R45, 0x7610, R44 ;  /* 0x000076102d2d7816 */ /* 0x000fe2000000002c */
[----:B------:R-:W-:Y:S01]  /*9e70*/  IMAD.MOV.U32 R8, RZ, RZ, R11 ;  /* 0x000000ffff087224 */ /* 0x000fe200078e000b */
[----:B------:R-:W-:-:S07]  /*9e80*/  PRMT R61, R60, 0x7632, R61 ;  /* 0x000076323c3d7816 */ /* 0x000fce000000003d */
.L_x_9698:
[----:B------:R-:W-:Y:S05]  /*9e90*/  BSYNC.RECONVERGENT B1 ;  /* 0x0000000000017941 */ /* 0x000fea0003800200 */
.L_x_9696:
        /* <DEDUP_REMOVED lines=11> */
.L_x_9700:
[----:B------:R-:W-:Y:S01]  /*9f50*/  IMAD.MOV.U32 R34, RZ, RZ, R41 ;  /* 0x000000ffff227224 */ /* 0x000fe200078e0029 */
[----:B------:R-:W-:Y:S01]  /*9f60*/  PRMT R44, R45, 0x7632, R44 ;  /* 0x000076322d2c7816 */ /* 0x000fe2000000002c */
[----:B------:R-:W-:Y:S01]  /*9f70*/  IMAD.MOV.U32 R11, RZ, RZ, R10 ;  /* 0x000000ffff0b7224 */ /* 0x000fe200078e000a */
[----:B------:R-:W-:-:S07]  /*9f80*/  PRMT R60, R60, 0x5410, R60 ;  /* 0x000054103c3c7816 */ /* 0x000fce000000003c */
.L_x_9701:
[----:B------:R-:W-:Y:S05]  /*9f90*/  BSYNC.RECONVERGENT B1 ;  /* 0x0000000000017941 */ /* 0x000fea0003800200 */
.L_x_9699:
        /* <DEDUP_REMOVED lines=11> */
.L_x_9703:
[----:B------:R-:W-:Y:S01]  /*a050*/  IMAD.MOV.U32 R41, RZ, RZ, R34 ;  /* 0x000000ffff297224 */ /* 0x000fe200078e0022 */
[----:B------:R-:W-:Y:S01]  /*a060*/  PRMT R46, R44, 0x7610, R46 ;  /* 0x000076102c2e7816 */ /* 0x000fe2000000002e */
[----:B------:R-:W-:Y:S01]  /*a070*/  IMAD.MOV.U32 R10, RZ, RZ, R13 ;  /* 0x000000ffff0a7224 */ /* 0x000fe200078e000d */
[----:B------:R-:W-:-:S07]  /*a080*/  PRMT R60, R59, 0x7632, R60 ;  /* 0x000076323b3c7816 */ /* 0x000fce000000003c */
.L_x_9704:
[----:B------:R-:W-:Y:S05]  /*a090*/  BSYNC.RECONVERGENT B1 ;  /* 0x0000000000017941 */ /* 0x000fea0003800200 */
.L_x_9702:
        /* <DEDUP_REMOVED lines=11> */
.L_x_9706:
[----:B------:R-:W-:Y:S01]  /*a150*/  IMAD.MOV.U32 R34, RZ, RZ, R41 ;  /* 0x000000ffff227224 */ /* 0x000fe200078e0029 */
[----:B------:R-:W-:Y:S01]  /*a160*/  PRMT R44, R44, 0x5410, R46 ;  /* 0x000054102c2c7816 */ /* 0x000fe2000000002e */
[----:B------:R-:W-:Y:S01]  /*a170*/  IMAD.MOV.U32 R13, RZ, RZ, R12 ;  /* 0x000000ffff0d7224 */ /* 0x000fe200078e000c */
[----:B------:R-:W-:-:S07]  /*a180*/  PRMT R59, R59, 0x5410, R59 ;  /* 0x000054103b3b7816 */ /* 0x000fce000000003b */
.L_x_9707:
[----:B------:R-:W-:Y:S05]  /*a190*/  BSYNC.RECONVERGENT B1 ;  /* 0x0000000000017941 */ /* 0x000fea0003800200 */
.L_x_9705:
        /* <DEDUP_REMOVED lines=11> */
.L_x_9709:
[----:B------:R-:W-:Y:S01]  /*a250*/  IMAD.MOV.U32 R41, RZ, RZ, R34 ;  /* 0x000000ffff297224 */ /* 0x000fe200078e0022 */
[----:B------:R-:W-:Y:S01]  /*a260*/  PRMT R45, R45, 0x7610, R44 ;  /* 0x000076102d2d7816 */ /* 0x000fe2000000002c */
[----:B------:R-:W-:Y:S01]  /*a270*/  IMAD.MOV.U32 R12, RZ, RZ, R15 ;  /* 0x000000ffff0c7224 */ /* 0x000fe200078e000f */
[----:B------:R-:W-:-:S07]  /*a280*/  PRMT R59, R58, 0x7632, R59 ;  /* 0x000076323a3b7816 */ /* 0x000fce000000003b */
.L_x_9710:
[----:B------:R-:W-:Y:S05]  /*a290*/  BSYNC.RECONVERGENT B1 ;  /* 0x0000000000017941 */ /* 0x000fea0003800200 */
.L_x_9708:
        /* <DEDUP_REMOVED lines=11> */
.L_x_9712:
[----:B------:R-:W-:Y:S01]  /*a350*/  IMAD.MOV.U32 R34, RZ, RZ, R41 ;  /* 0x000000ffff227224 */ /* 0x000fe200078e0029 */
[----:B------:R-:W-:Y:S01]  /*a360*/  PRMT R44, R45, 0x7632, R44 ;  /* 0x000076322d2c7816 */ /* 0x000fe2000000002c */
[----:B------:R-:W-:Y:S01]  /*a370*/  IMAD.MOV.U32 R15, RZ, RZ, R14 ;  /* 0x000000ffff0f7224 */ /* 0x000fe200078e000e */
[----:B------:R-:W-:-:S07]  /*a380*/  PRMT R58, R58, 0x5410, R58 ;  /* 0x000054103a3a7816 */ /* 0x000fce000000003a */
.L_x_9713:
[----:B------:R-:W-:Y:S05]  /*a390*/  BSYNC.RECONVERGENT B1 ;  /* 0x0000000000017941 */ /* 0x000fea0003800200 */
.L_x_9711:
        /* <DEDUP_REMOVED lines=11> */
.L_x_9715:
[----:B------:R-:W-:Y:S01]  /*a450*/  IMAD.MOV.U32 R41, RZ, RZ, R34 ;  /* 0x000000ffff297224 */ /* 0x000fe200078e0022 */
[----:B------:R-:W-:Y:S01]  /*a460*/  PRMT R46, R44, 0x7610, R46 ;  /* 0x000076102c2e7816 */ /* 0x000fe2000000002e */
[----:B------:R-:W-:Y:S01]  /*a470*/  IMAD.MOV.U32 R14, RZ, RZ, R17 ;  /* 0x000000ffff0e7224 */ /* 0x000fe200078e0011 */
[----:B------:R-:W-:-:S07]  /*a480*/  PRMT R58, R57, 0x7632, R58 ;  /* 0x00007632393a7816 */ /* 0x000fce000000003a */
.L_x_9716:
[----:B------:R-:W-:Y:S05]  /*a490*/  BSYNC.RECONVERGENT B1 ;  /* 0x0000000000017941 */ /* 0x000fea0003800200 */
.L_x_9714:
        /* <DEDUP_REMOVED lines=11> */
.L_x_9718:
[----:B------:R-:W-:Y:S01]  /*a550*/  IMAD.MOV.U32 R34, RZ, RZ, R41 ;  /* 0x000000ffff227224 */ /* 0x000fe200078e0029 */
[----:B------:R-:W-:Y:S01]  /*a560*/  PRMT R44, R44, 0x5410, R46 ;  /* 0x000054102c2c7816 */ /* 0x000fe2000000002e */
[----:B------:R-:W-:Y:S01]  /*a570*/  IMAD.MOV.U32 R17, RZ, RZ, R16 ;  /* 0x000000ffff117224 */ /* 0x000fe200078e0010 */
[----:B------:R-:W-:-:S07]  /*a580*/  PRMT R57, R57, 0x5410, R57 ;  /* 0x0000541039397816 */ /* 0x000fce0000000039 */
.L_x_9719:
[----:B------:R-:W-:Y:S05]  /*a590*/  BSYNC.RECONVERGENT B1 ;  /* 0x0000000000017941 */ /* 0x000fea0003800200 */
.L_x_9717:
        /* <DEDUP_REMOVED lines=11> */
.L_x_9721:
[----:B------:R-:W-:Y:S01]  /*a650*/  IMAD.MOV.U32 R41, RZ, RZ, R34 ;  /* 0x000000ffff297224 */ /* 0x000fe200078e0022 */
[----:B------:R-:W-:Y:S01]  /*a660*/  PRMT R45, R45, 0x7610, R44 ;  /* 0x000076102d2d7816 */ /* 0x000fe2000000002c */
[----:B------:R-:W-:Y:S01]  /*a670*/  IMAD.MOV.U32 R16, RZ, RZ, R19 ;  /* 0x000000ffff107224 */ /* 0x000fe200078e0013 */
[----:B------:R-:W-:-:S07]  /*a680*/  PRMT R57, R56, 0x7632, R57 ;  /* 0x0000763238397816 */ /* 0x000fce0000000039 */
.L_x_9722:
[----:B------:R-:W-:Y:S05]  /*a690*/  BSYNC.RECONVERGENT B1 ;  /* 0x0000000000017941 */ /* 0x000fea0003800200 */
.L_x_9720:
        /* <DEDUP_REMOVED lines=11> */
.L_x_9724:
[----:B------:R-:W-:Y:S01]  /*a750*/  IMAD.MOV.U32 R34, RZ, RZ, R41 ;  /* 0x000000ffff227224 */ /* 0x000fe200078e0029 */
[----:B------:R-:W-:Y:S01]  /*a760*/  PRMT R44, R45, 0x7632, R44 ;  /* 0x000076322d2c7816 */ /* 0x000fe2000000002c */
[----:B------:R-:W-:Y:S01]  /*a770*/  IMAD.MOV.U32 R19, RZ, RZ, R18 ;  /* 0x000000ffff137224 */ /* 0x000fe200078e0012 */
[----:B------:R-:W-:-:S07]  /*a780*/  PRMT R56, R56, 0x5410, R56 ;  /* 0x0000541038387816 */ /* 0x000fce0000000038 */
.L_x_9725:
[----:B------:R-:W-:Y:S05]  /*a790*/  BSYNC.RECONVERGENT B1 ;  /* 0x0000000000017941 */ /* 0x000fea0003800200 */
.L_x_9723:
        /* <DEDUP_REMOVED lines=11> */
.L_x_9727:
[----:B------:R-:W-:Y:S01]  /*a850*/  IMAD.MOV.U32 R41, RZ, RZ, R34 ;  /* 0x000000ffff297224 */ /* 0x000fe200078e0022 */
[----:B------:R-:W-:Y:S01]  /*a860*/  PRMT R46, R44, 0x7610, R46 ;  /* 0x000076102c2e7816 */ /* 0x000fe2000000002e */
[----:B------:R-:W-:Y:S01]  /*a870*/  IMAD.MOV.U32 R18, RZ, RZ, R21 ;  /* 0x000000ffff127224 */ /* 0x000fe200078e0015 */
[----:B------:R-:W-:-:S07]  /*a880*/  PRMT R56, R55, 0x7632, R56 ;  /* 0x0000763237387816 */ /* 0x000fce0000000038 */
.L_x_9728:
[----:B------:R-:W-:Y:S05]  /*a890*/  BSYNC.RECONVERGENT B1 ;  /* 0x0000000000017941 */ /* 0x000fea0003800200 */
.L_x_9726:
        /* <DEDUP_REMOVED lines=11> */
.L_x_9730:
[----:B------:R-:W-:Y:S01]  /*a950*/  IMAD.MOV.U32 R34, RZ, RZ, R41 ;  /* 0x000000ffff227224 */ /* 0x000fe200078e0029 */
[----:B------:R-:W-:Y:S01]  /*a960*/  PRMT R44, R44, 0x5410, R46 ;  /* 0x000054102c2c7816 */ /* 0x000fe2000000002e */
[----:B------:R-:W-:Y:S01]  /*a970*/  IMAD.MOV.U32 R21, RZ, RZ, R20 ;  /* 0x000000ffff157224 */ /* 0x000fe200078e0014 */
[----:B------:R-:W-:-:S07]  /*a980*/  PRMT R55, R55, 0x5410, R55 ;  /* 0x0000541037377816 */ /* 0x000fce0000000037 */
.L_x_9731:
[----:B------:R-:W-:Y:S05]  /*a990*/  BSYNC.RECONVERGENT B1 ;  /* 0x0000000000017941 */ /* 0x000fea0003800200 */
.L_x_9729:
        /* <DEDUP_REMOVED lines=11> */
.L_x_9733:
[----:B------:R-:W-:Y:S01]  /*aa50*/  IMAD.MOV.U32 R41, RZ, RZ, R34 ;  /* 0x000000ffff297224 */ /* 0x000fe200078e0022 */
[----:B------:R-:W-:Y:S01]  /*aa60*/  PRMT R45, R45, 0x7610, R44 ;  /* 0x000076102d2d7816 */ /* 0x000fe2000000002c */
[----:B------:R-:W-:Y:S01]  /*aa70*/  IMAD.MOV.U32 R20, RZ, RZ, R23 ;  /* 0x000000ffff147224 */ /* 0x000fe200078e0017 */
[----:B------:R-:W-:-:S07]  /*aa80*/  PRMT R55, R54, 0x7632, R55 ;  /* 0x0000763236377816 */ /* 0x000fce0000000037 */
.L_x_9734:
[----:B------:R-:W-:Y:S05]  /*aa90*/  BSYNC.RECONVERGENT B1 ;  /* 0x0000000000017941 */ /* 0x000fea0003800200 */
.L_x_9732:
        /* <DEDUP_REMOVED lines=11> */
.L_x_9736:
[----:B------:R-:W-:Y:S01]  /*ab50*/  IMAD.MOV.U32 R34, RZ, RZ, R41 ;  /* 0x000000ffff227224 */ /* 0x000fe200078e0029 */
[----:B------:R-:W-:Y:S01]  /*ab60*/  PRMT R44, R45, 0x7632, R44 ;  /* 0x000076322d2c7816 */ /* 0x000fe2000000002c */
[----:B------:R-:W-:Y:S01]  /*ab70*/  IMAD.MOV.U32 R23, RZ, RZ, R22 ;  /* 0x000000ffff177224 */ /* 0x000fe200078e0016 */
[----:B------:R-:W-:-:S07]  /*ab80*/  PRMT R54, R54, 0x5410, R54 ;  /* 0x0000541036367816 */ /* 0x000fce0000000036 */
.L_x_9737:
[----:B------:R-:W-:Y:S05]  /*ab90*/  BSYNC.RECONVERGENT B1 ;  /* 0x0000000000017941 */ /* 0x000fea0003800200 */
.L_x_9735:
        /* <DEDUP_REMOVED lines=11> */
.L_x_9739:
[----:B------:R-:W-:Y:S01]  /*ac50*/  IMAD.MOV.U32 R41, RZ, RZ, R34 ;  /* 0x000000ffff297224 */ /* 0x000fe200078e0022 */
[----:B------:R-:W-:Y:S01]  /*ac60*/  PRMT R46, R44, 0x7610, R46 ;  /* 0x000076102c2e7816 */ /* 0x000fe2000000002e */
[----:B------:R-:W-:Y:S01]  /*ac70*/  IMAD.MOV.U32 R22, RZ, RZ, R25 ;  /* 0x000000ffff167224 */ /* 0x000fe200078e0019 */
[----:B------:R-:W-:-:S07]  /*ac80*/  PRMT R54, R39, 0x7632, R54 ;  /* 0x0000763227367816 */ /* 0x000fce0000000036 */
.L_x_9740:
[----:B------:R-:W-:Y:S05]  /*ac90*/  BSYNC.RECONVERGENT B1 ;  /* 0x0000000000017941 */ /* 0x000fea0003800200 */
.L_x_9738:
        /* <DEDUP_REMOVED lines=11> */
.L_x_9742:
[----:B------:R-:W-:Y:S01]  /*ad50*/  IMAD.MOV.U32 R34, RZ, RZ, R41 ;  /* 0x000000ffff227224 */ /* 0x000fe200078e0029 */
[----:B------:R-:W-:Y:S01]  /*ad60*/  PRMT R44, R44, 0x5410, R46 ;  /* 0x000054102c2c7816 */ /* 0x000fe2000000002e */
[----:B------:R-:W-:Y:S01]  /*ad70*/  IMAD.MOV.U32 R25, RZ, RZ, R24 ;  /* 0x000000ffff197224 */ /* 0x000fe200078e0018 */
[----:B------:R-:W-:-:S07]  /*ad80*/  PRMT R39, R39, 0x5410, R39 ;  /* 0x0000541027277816 */ /* 0x000fce0000000027 */
.L_x_9743:
[----:B------:R-:W-:Y:S05]  /*ad90*/  BSYNC.RECONVERGENT B1 ;  /* 0x0000000000017941 */ /* 0x000fea0003800200 */
.L_x_9741:
        /* <DEDUP_REMOVED lines=11> */
.L_x_9745:
[----:B------:R-:W-:Y:S01]  /*ae50*/  IMAD.MOV.U32 R41, RZ, RZ, R34 ;  /* 0x000000ffff297224 */ /* 0x000fe200078e0022 */
[----:B------:R-:W-:Y:S01]  /*ae60*/  PRMT R45, R45, 0x7610, R44 ;  /* 0x000076102d2d7816 */ /* 0x000fe2000000002c */
[----:B------:R-:W-:Y:S01]  /*ae70*/  IMAD.MOV.U32 R24, RZ, RZ, R27 ;  /* 0x000000ffff187224 */ /* 0x000fe200078e001b */
[----:B------:R-:W-:-:S07]  /*ae80*/  PRMT R39, R38, 0x7632, R39 ;  /* 0x0000763226277816 */ /* 0x000fce0000000027 */
.L_x_9746:
[----:B------:R-:W-:Y:S05]  /*ae90*/  BSYNC.RECONVERGENT B1 ;  /* 0x0000000000017941 */ /* 0x000fea0003800200 */
.L_x_9744:
        /* <DEDUP_REMOVED lines=11> */
.L_x_9748:
[----:B------:R-:W-:Y:S01]  /*af50*/  IMAD.MOV.U32 R34, RZ, RZ, R41 ;  /* 0x000000ffff227224 */ /* 0x000fe200078e0029 */
[----:B------:R-:W-:Y:S01]  /*af60*/  PRMT R44, R45, 0x7632, R44 ;  /* 0x000076322d2c7816 */ /* 0x000fe2000000002c */
[----:B------:R-:W-:Y:S01]  /*af70*/  IMAD.MOV.U32 R27, RZ, RZ, R26 ;  /* 0x000000ffff1b7224 */ /* 0x000fe200078e001a */
[----:B------:R-:W-:-:S07]  /*af80*/  PRMT R38, R38, 0x5410, R38 ;  /* 0x0000541026267816 */ /* 0x000fce0000000026 */
.L_x_9749:
[----:B------:R-:W-:Y:S05]  /*af90*/  BSYNC.RECONVERGENT B1 ;  /* 0x0000000000017941 */ /* 0x000fea0003800200 */
.L_x_9747:
        /* <DEDUP_REMOVED lines=11> */
.L_x_9751:
[----:B------:R-:W-:Y:S01]  /*b050*/  IMAD.MOV.U32 R41, RZ, RZ, R34 ;  /* 0x000000ffff297224 */ /* 0x000fe200078e0022 */
[----:B------:R-:W-:Y:S01]  /*b060*/  PRMT R46, R44, 0x7610, R46 ;  /* 0x000076102c2e7816 */ /* 0x000fe2000000002e */
[----:B------:R-:W-:Y:S01]  /*b070*/  IMAD.MOV.U32 R26, RZ, RZ, R29 ;  /* 0x000000ffff1a7224 */ /* 0x000fe200078e001d */
[----:B------:R-:W-:-:S07]  /*b080*/  PRMT R38, R37, 0x7632, R38 ;  /* 0x0000763225267816 */ /* 0x000fce0000000026 */
.L_x_9752:
[----:B------:R-:W-:Y:S05]  /*b090*/  BSYNC.RECONVERGENT B1 ;  /* 0x0000000000017941 */ /* 0x000fea0003800200 */
.L_x_9750:
        /* <DEDUP_REMOVED lines=11> */
.L_x_9754:
[----:B------:R-:W-:Y:S01]  /*b150*/  IMAD.MOV.U32 R34, RZ, RZ, R41 ;  /* 0x000000ffff227224 */ /* 0x000fe200078e0029 */
[----:B------:R-:W-:Y:S01]  /*b160*/  PRMT R44, R44, 0x5410, R46 ;  /* 0x000054102c2c7816 */ /* 0x000fe2000000002e */
[----:B------:R-:W-:Y:S01]  /*b170*/  IMAD.MOV.U32 R29, RZ, RZ, R28 ;  /* 0x000000ffff1d7224 */ /* 0x000fe200078e001c */
[----:B------:R-:W-:-:S07]  /*b180*/  PRMT R37, R37, 0x5410, R37 ;  /* 0x0000541025257816 */ /* 0x000fce0000000025 */
.L_x_9755:
[----:B------:R-:W-:Y:S05]  /*b190*/  BSYNC.RECONVERGENT B1 ;  /* 0x0000000000017941 */ /* 0x000fea0003800200 */
.L_x_9753:
        /* <DEDUP_REMOVED lines=11> */
.L_x_9757:
[----:B------:R-:W-:Y:S01]  /*b250*/  IMAD.MOV.U32 R41, RZ, RZ, R34 ;  /* 0x000000ffff297224 */ /* 0x000fe200078e0022 */
[----:B------:R-:W-:Y:S01]  /*b260*/  PRMT R45, R45, 0x7610, R44 ;  /* 0x000076102d2d7816 */ /* 0x000fe2000000002c */
[----:B------:R-:W-:Y:S01]  /*b270*/  IMAD.MOV.U32 R28, RZ, RZ, R31 ;  /* 0x000000ffff1c7224 */ /* 0x000fe200078e001f */
[----:B------:R-:W-:-:S07]  /*b280*/  PRMT R37, R36, 0x7632, R37 ;  /* 0x0000763224257816 */ /* 0x000fce0000000025 */
.L_x_9758:
[----:B------:R-:W-:Y:S05]  /*b290*/  BSYNC.RECONVERGENT B1 ;  /* 0x0000000000017941 */ /* 0x000fea0003800200 */
.L_x_9756:
        /* <DEDUP_REMOVED lines=11> */
.L_x_9760:
[----:B------:R-:W-:Y:S01]  /*b350*/  IMAD.MOV.U32 R34, RZ, RZ, R41 ;  /* 0x000000ffff227224 */ /* 0x000fe200078e0029 */
[----:B------:R-:W-:Y:S01]  /*b360*/  PRMT R44, R44, 0x7610, R45 ;  /* 0x000076102c2c7816 */ /* 0x000fe2000000002d */
[----:B------:R-:W-:Y:S01]  /*b370*/  IMAD.MOV.U32 R31, RZ, RZ, R30 ;  /* 0x000000ffff1f7224 */ /* 0x000fe200078e001e */
[----:B------:R-:W-:-:S07]  /*b380*/  PRMT R36, R36, 0x5410, R36 ;  /* 0x0000541024247816 */ /* 0x000fce0000000024 */
.L_x_9761:
[----:B------:R-:W-:Y:S05]  /*b390*/  BSYNC.RECONVERGENT B1 ;  /* 0x0000000000017941 */ /* 0x000fea0003800200 */
.L_x_9759:
        /* <DEDUP_REMOVED lines=11> */
.L_x_9763:
[----:B------:R-:W-:Y:S01]  /*b450*/  IMAD.MOV.U32 R41, RZ, RZ, R34 ;  /* 0x000000ffff297224 */ /* 0x000fe200078e0022 */
[----:B------:R-:W-:Y:S01]  /*b460*/  PRMT R45, R45, 0x7610, R44 ;  /* 0x000076102d2d7816 */ /* 0x000fe2000000002c */
[----:B------:R-:W-:Y:S01]  /*b470*/  IMAD.MOV.U32 R30, RZ, RZ, R33 ;  /* 0x000000ffff1e7224 */ /* 0x000fe200078e0021 */
[----:B------:R-:W-:-:S07]  /*b480*/  PRMT R36, R50, 0x7632, R36 ;  /* 0x0000763232247816 */ /* 0x000fce0000000024 */
.L_x_9764:
[----:B------:R-:W-:Y:S05]  /*b490*/  BSYNC.RECONVERGENT B1 ;  /* 0x0000000000017941 */ /* 0x000fea0003800200 */
.L_x_9762:
        /* <DEDUP_REMOVED lines=11> */
.L_x_9766:
[----:B------:R-:W-:Y:S01]  /*b550*/  IMAD.MOV.U32 R34, RZ, RZ, R41 ;  /* 0x000000ffff227224 */ /* 0x000fe200078e0029 */
[----:B------:R-:W-:Y:S01]  /*b560*/  PRMT R44, R45, 0x7632, R44 ;  /* 0x000076322d2c7816 */ /* 0x000fe2000000002c */
[----:B------:R-:W-:Y:S01]  /*b570*/  IMAD.MOV.U32 R33, RZ, RZ, R32 ;  /* 0x000000ffff217224 */ /* 0x000fe200078e0020 */
[----:B------:R-:W-:-:S07]  /*b580*/  PRMT R50, R50, 0x5410, R50 ;  /* 0x0000541032327816 */ /* 0x000fce0000000032 */
.L_x_9767:
[----:B------:R-:W-:Y:S05]  /*b590*/  BSYNC.RECONVERGENT B1 ;  /* 0x0000000000017941 */ /* 0x000fea0003800200 */
.L_x_9765:
        /* <DEDUP_REMOVED lines=11> */
.L_x_9769:
[----:B------:R-:W-:Y:S01]  /*b650*/  IMAD.MOV.U32 R41, RZ, RZ, R34 ;  /* 0x000000ffff297224 */ /* 0x000fe200078e0022 */
[----:B------:R-:W-:Y:S01]  /*b660*/  PRMT R46, R44, 0x7610, R46 ;  /* 0x000076102c2e7816 */ /* 0x000fe2000000002e */
[----:B------:R-:W-:Y:S01]  /*b670*/  IMAD.MOV.U32 R32, RZ, RZ, R35 ;  /* 0x000000ffff207224 */ /* 0x000fe200078e0023 */
[----:B------:R-:W-:-:S07]  /*b680*/  PRMT R50, R51, 0x7632, R50 ;  /* 0x0000763233327816 */ /* 0x000fce0000000032 */
.L_x_9770:
[----:B------:R-:W-:Y:S05]  /*b690*/  BSYNC.RECONVERGENT B1 ;  /* 0x0000000000017941 */ /* 0x000fea0003800200 */
.L_x_9768:
        /* <DEDUP_REMOVED lines=10> */
.L_x_9772:
[C-C-:B------:R-:W-:Y:S01]  /*b740*/  PRMT R51, R46.reuse, 0x5410, R45.reuse ;  /* 0x000054102e337816 */ /* 0x140fe2000000002d */
[----:B------:R-:W-:Y:S01]  /*b750*/  IMAD.MOV.U32 R35, RZ, RZ, R42 ;  /* 0x000000ffff237224 */ /* 0x000fe200078e002a */
[----:B------:R-:W-:Y:S01]  /*b760*/  PRMT R45, R46, 0x7610, R45 ;  /* 0x000076102e2d7816 */ /* 0x000fe2000000002d */
[--C-:B------:R-:W-:Y:S02]  /*b770*/  IMAD.MOV.U32 R34, RZ, RZ, R41.reuse ;  /* 0x000000ffff227224 */ /* 0x100fe400078e0029 */
[----:B------:R-:W-:-:S07]  /*b780*/  IMAD.MOV.U32 R42, RZ, RZ, R41 ;  /* 0x000000ffff2a7224 */ /* 0x000fce00078e0029 */
.L_x_9773:
[----:B------:R-:W-:Y:S05]  /*b790*/  BSYNC.RECONVERGENT B1 ;  /* 0x0000000000017941 */ /* 0x000fea0003800200 */
.L_x_9771:
[----:B------:R-:W-:Y:S02]  /*b7a0*/  VIADD R40, R40, 0x4 ;  /* 0x0000000428287836 */ /* 0x000fe40000000000 */
[----:B------:R-:W-:Y:S01]  /*b7b0*/  VIADD R64, R64, 0x2 ;  /* 0x0000000240407836 */ /* 0x000fe20000000000 */
[----:B------:R-:W-:Y:S06]  /*b7c0*/  @P1 BRA `(.L_x_9774) ;  /* 0xffffffe000101947 */ /* 0x000fec000383ffff */
.L_x_9680:
[----:B------:R-:W-:Y:S05]  /*b7d0*/  BSYNC.RECONVERGENT B0 ;  /* 0x0000000000007941 */ /* 0x000fea0003800200 */
.L_x_9679:
[----:B--2---:R-:W-:Y:S01]  /*b7e0*/  SHFL.DOWN PT, R44, R51, 0x10, 0x1f ;  /* 0x0a001f00332c7f89 */ /* 0x004fe200000e0000 */
[----:B------:R-:W-:Y:S01]  /*b7f0*/  ISETP.GT.AND P0, PT, R65, 0xf, PT ;  /* 0x0000000f4100780c */ /* 0x000fe20003f04270 */
[----:B------:R-:W-:Y:S02]  /*b800*/  BSSY.RECONVERGENT B0, `(.L_x_9775) ;  /* 0x0000263000007945 */ /* 0x000fe40003800200 */
[----:B------:R-:W0:Y:S04]  /*b810*/  SHFL.DOWN PT, R45, R50, 0x10, 0x1f ;  /* 0x0a001f00322d7f89 */ /* 0x000e2800000e0000 */
[----:B------:R-:W-:Y:S04]  /*b820*/  SHFL.DOWN PT, R42, R32, 0x10, 0x1f ;  /* 0x0a001f00202a7f89 */ /* 0x000fe800000e0000 */
[----:B------:R-:W1:Y:S04]  /*b830*/  SHFL.DOWN PT, R43, R33, 0x10, 0x1f ;  /* 0x0a001f00212b7f89 */ /* 0x000e6800000e0000 */
[----:B------:R-:W-:Y:S04]  /*b840*/  SHFL.DOWN PT, R40, R34, 0x10, 0x1f ;  /* 0x0a001f0022287f89 */ /* 0x000fe800000e0000 */
[----:B------:R-:W2:Y:S04]  /*b850*/  SHFL.DOWN PT, R41, R35, 0x10, 0x1f ;  /* 0x0a001f0023297f89 */ /* 0x000ea800000e0000 */
[----:B------:R-:W3:Y:S04]  /*b860*/  SHFL.DOWN PT, R47, R36, 0x10, 0x1f ;  /* 0x0a001f00242f7f89 */ /* 0x000ee800000e0000 */
[----:B------:R-:W4:Y:S04]  /*b870*/  SHFL.DOWN PT, R46, R37, 0x10, 0x1f ;  /* 0x0a001f00252e7f89 */ /* 0x000f2800000e0000 */
[----:B0-----:R-:W-:Y:S04]  /*b880*/  STL.64 [R0+0x88], R44 ;  /* 0x0000882c00007387 */ /* 0x001fe80000100a00 */
[----:B-1----:R-:W-:Y:S04]  /*b890*/  STL.64 [R0+0x10], R42 ;  /* 0x0000102a00007387 */ /* 0x002fe80000100a00 */
[----:B------:R-:W-:Y:S04]  /*b8a0*/  SHFL.DOWN PT, R44, R30, 0x10, 0x1f ;  /* 0x0a001f001e2c7f89 */ /* 0x000fe800000e0000 */
[----:B------:R-:W0:Y:S04]  /*b8b0*/  SHFL.DOWN PT, R45, R31, 0x10, 0x1f ;  /* 0x0a001f001f2d7f89 */ /* 0x000e2800000e0000 */
[----:B------:R-:W1:Y:S04]  /*b8c0*/  SHFL.DOWN PT, R42, R39, 0x10, 0x1f ;  /* 0x0a001f00272a7f89 */ /* 0x000e6800000e0000 */
[----:B--2---:R3:W-:Y:S04]  /*b8d0*/  STL.64 [R0+0x8], R40 ;  /* 0x0000082800007387 */ /* 0x0047e80000100a00 */
[----:B------:R-:W2:Y:S04]  /*b8e0*/  SHFL.DOWN PT, R48, R38, 0x10, 0x1f ;  /* 0x0a001f0026307f89 */ /* 0x000ea800000e0000 */
[----:B------:R-:W-:Y:S01]  /*b8f0*/  SHFL.DOWN PT, R43, R25, 0x10, 0x1f ;  /* 0x0a001f00192b7f89 */ /* 0x000fe200000e0000 */
[----:B---3--:R-:W-:-:S03]  /*b900*/  IMAD.MOV.U32 R40, RZ, RZ, R47 ;  /* 0x000000ffff287224 */ /* 0x008fc600078e002f */
[----:B------:R-:W-:Y:S01]  /*b910*/  SHFL.DOWN PT, R49, R11, 0x10, 0x1f ;  /* 0x0a001f000b317f89 */ /* 0x000fe200000e0000 */
[----:B----4-:R-:W-:-:S03]  /*b920*/  IMAD.MOV.U32 R41, RZ, RZ, R46 ;  /* 0x000000ffff297224 */ /* 0x010fc600078e002e */
[----:B------:R-:W-:Y:S04]  /*b930*/  SHFL.DOWN PT, R46, R28, 0x10, 0x1f ;  /* 0x0a001f001c2e7f89 */ /* 0x000fe800000e0000 */
[----:B------:R-:W3:Y:S04]  /*b940*/  SHFL.DOWN PT, R47, R29, 0x10, 0x1f ;  /* 0x0a001f001d2f7f89 */ /* 0x000ee800000e0000 */
[----:B0-----:R1:W-:Y:S04]  /*b950*/  STL.64 [R0+0x18], R44 ;  /* 0x0000182c00007387 */ /* 0x0013e80000100a00 */
[----:B------:R-:W-:Y:S04]  /*b960*/  STL.64 [R0+0x90], R40 ;  /* 0x0000902800007387 */ /* 0x000fe80000100a00 */
[----:B------:R-:W-:Y:S01]  /*b970*/  SHFL.DOWN PT, R40, R26, 0x10, 0x1f ;  /* 0x0a001f001a287f89 */ /* 0x000fe200000e0000 */
[----:B-1----:R-:W-:-:S03]  /*b980*/  IMAD.MOV.U32 R45, RZ, RZ, R42 ;  /* 0x000000ffff2d7224 */ /* 0x002fc600078e002a */
[----:B------:R-:W-:Y:S01]  /*b990*/  SHFL.DOWN PT, R41, R27, 0x10, 0x1f ;  /* 0x0a001f001b297f89 */ /* 0x000fe200000e0000 */
[----:B--2---:R-:W-:-:S03]  /*b9a0*/  IMAD.MOV.U32 R44, RZ, RZ, R48 ;  /* 0x000000ffff2c7224 */ /* 0x004fc600078e0030 */
[----:B------:R-:W0:Y:S04]  /*b9b0*/  SHFL.DOWN PT, R42, R24, 0x10, 0x1f ;  /* 0x0a001f00182a7f89 */ /* 0x000e2800000e0000 */
[----:B---3--:R-:W-:Y:S04]  /*b9c0*/  STL.64 [R0+0x20], R46 ;  /* 0x0000202e00007387 */ /* 0x008fe80000100a00 */
[----:B------:R-:W1:Y:S04]  /*b9d0*/  SHFL.DOWN PT, R48, R54, 0x10, 0x1f ;  /* 0x0a001f0036307f89 */ /* 0x000e6800000e0000 */
[----:B------:R-:W2:Y:S04]  /*b9e0*/  SHFL.DOWN PT, R46, R55, 0x10, 0x1f ;  /* 0x0a001f00372e7f89 */ /* 0x000ea800000e0000 */
[----:B------:R-:W-:Y:S04]  /*b9f0*/  STL.64 [R0+0x98], R44 ;  /* 0x0000982c00007387 */ /* 0x000fe80000100a00 */
[----:B------:R-:W-:Y:S04]  /*ba00*/  SHFL.DOWN PT, R44, R22, 0x10, 0x1f ;  /* 0x0a001f00162c7f89 */ /* 0x000fe800000e0000 */
[----:B0-----:R-:W-:Y:S04]  /*ba10*/  STL.64 [R0+0x30], R42 ;  /* 0x0000302a00007387 */ /* 0x001fe80000100a00 */
[----:B------:R-:W0:Y:S04]  /*ba20*/  SHFL.DOWN PT, R45, R23, 0x10, 0x1f ;  /* 0x0a001f00172d7f89 */ /* 0x000e2800000e0000 */
[----:B------:R-:W3:Y:S04]  /*ba30*/  SHFL.DOWN PT, R42, R57, 0x10, 0x1f ;  /* 0x0a001f00392a7f89 */ /* 0x000ee800000e0000 */
[----:B------:R1:W-:Y:S04]  /*ba40*/  STL.64 [R0+0x28], R40 ;  /* 0x0000282800007387 */ /* 0x0003e80000100a00 */
[----:B------:R-:W-:Y:S04]  /*ba50*/  SHFL.DOWN PT, R47, R21, 0x10, 0x1f ;  /* 0x0a001f00152f7f89 */ /* 0x000fe800000e0000 */
[----:B------:R-:W-:Y:S01]  /*ba60*/  SHFL.DOWN PT, R43, R17, 0x10, 0x1f ;  /* 0x0a001f00112b7f89 */ /* 0x000fe200000e0000 */
[----:B-1----:R-:W-:-:S03]  /*ba70*/  IMAD.MOV.U32 R40, RZ, RZ, R48 ;  /* 0x000000ffff287224 */ /* 0x002fc600078e0030 */
[----:B------:R-:W-:Y:S01]  /*ba80*/  SHFL.DOWN PT, R52, R8, 0x10, 0x1f ;  /* 0x0a001f0008347f89 */ /* 0x000fe200000e0000 */
[----:B--2---:R-:W-:-:S03]  /*ba90*/  IMAD.MOV.U32 R41, RZ, RZ, R46 ;  /* 0x000000ffff297224 */ /* 0x004fc600078e002e */
[----:B------:R-:W1:Y:S04]  /*baa0*/  SHFL.DOWN PT, R48, R56, 0x10, 0x1f ;  /* 0x0a001f0038307f89 */ /* 0x000e6800000e0000 */
[----:B------:R-:W2:Y:S04]  /*bab0*/  SHFL.DOWN PT, R46, R20, 0x10, 0x1f ;  /* 0x0a001f00142e7f89 */ /* 0x000ea800000e0000 */
[----:B0-----:R3:W-:Y:S04]  /*bac0*/  STL.64 [R0+0x38], R44 ;  /* 0x0000382c00007387 */ /* 0x0017e80000100a00 */
[----:B------:R-:W-:Y:S04]  /*bad0*/  STL.64 [R0+0xa0], R40 ;  /* 0x0000a02800007387 */ /* 0x000fe80000100a00 */
[----:B------:R-:W-:Y:S01]  /*bae0*/  SHFL.DOWN PT, R40, R18, 0x10, 0x1f ;  /* 0x0a001f0012287f89 */ /* 0x000fe200000e0000 */
[----:B---3--:R-:W-:-:S03]  /*baf0*/  IMAD.MOV.U32 R45, RZ, RZ, R42 ;  /* 0x000000ffff2d7224 */ /* 0x008fc600078e002a */
[----:B------:R-:W0:Y:S01]  /*bb00*/  SHFL.DOWN PT, R41, R19, 0x10, 0x1f ;  /* 0x0a001f0013297f89 */ /* 0x000e2200000e0000 */
[----:B-1----:R-:W-:-:S03]  /*bb10*/  IMAD.MOV.U32 R44, RZ, RZ, R48 ;  /* 0x000000ffff2c7224 */ /* 0x002fc600078e0030 */
[----:B------:R-:W1:Y:S04]  /*bb20*/  SHFL.DOWN PT, R42, R16, 0x10, 0x1f ;  /* 0x0a001f00102a7f89 */ /* 0x000e6800000e0000 */
[----:B--2---:R-:W-:Y:S04]  /*bb30*/  STL.64 [R0+0x40], R46 ;  /* 0x0000402e00007387 */ /* 0x004fe80000100a00 */
[----:B------:R-:W2:Y:S04]  /*bb40*/  SHFL.DOWN PT, R48, R58, 0x10, 0x1f ;  /* 0x0a001f003a307f89 */ /* 0x000ea800000e0000 */
[----:B------:R-:W3:Y:S04]  /*bb50*/  SHFL.DOWN PT, R46, R59, 0x10, 0x1f ;  /* 0x0a001f003b2e7f89 */ /* 0x000ee800000e0000 */
[----:B------:R-:W-:Y:S04]  /*bb60*/  STL.64 [R0+0xa8], R44 ;  /* 0x0000a82c00007387 */ /* 0x000fe80000100a00 */
[----:B0-----:R2:W-:Y:S04]  /*bb70*/  STL.64 [R0+0x48], R40 ;  /* 0x0000482800007387 */ /* 0x0015e80000100a00 */
[----:B-1----:R-:W-:Y:S04]  /*bb80*/  STL.64 [R0+0x50], R42 ;  /* 0x0000502a00007387 */ /* 0x002fe80000100a00 */
[----:B------:R-:W0:Y:S01]  /*bb90*/  SHFL.DOWN PT, R42, R61, 0x10, 0x1f ;  /* 0x0a001f003d2a7f89 */ /* 0x000e2200000e0000 */
[----:B--2---:R-:W-:-:S03]  /*bba0*/  IMAD.MOV.U32 R40, RZ, RZ, R48 ;  /* 0x000000ffff287224 */ /* 0x004fc600078e0030 */
[----:B------:R-:W-:Y:S01]  /*bbb0*/  SHFL.DOWN PT, R47, R13, 0x10, 0x1f ;  /* 0x0a001f000d2f7f89 */ /* 0x000fe200000e0000 */
[----:B---3--:R-:W-:-:S03]  /*bbc0*/  IMAD.MOV.U32 R41, RZ, RZ, R46 ;  /* 0x000000ffff297224 */ /* 0x008fc600078e002e */
[----:B------:R-:W1:Y:S04]  /*bbd0*/  SHFL.DOWN PT, R48, R60, 0x10, 0x1f ;  /* 0x0a001f003c307f89 */ /* 0x000e6800000e0000 */
[----:B------:R0:W-:Y:S04]  /*bbe0*/  STL.64 [R0+0xb0], R40 ;  /* 0x0000b02800007387 */ /* 0x0001e80000100a00 */
[----:B------:R-:W2:Y:S04]  /*bbf0*/  SHFL.DOWN PT, R46, R12, 0x10, 0x1f ;  /* 0x0a001f000c2e7f89 */ /* 0x000ea800000e0000 */
[----:B------:R-:W-:Y:S01]  /*bc00*/  SHFL.DOWN PT, R44, R14, 0x10, 0x1f ;  /* 0x0a001f000e2c7f89 */ /* 0x000fe200000e0000 */
[----:B0-----:R-:W-:-:S03]  /*bc10*/  IMAD.MOV.U32 R41, RZ, RZ, R42 ;  /* 0x000000ffff297224 */ /* 0x001fc600078e002a */
[----:B------:R-:W0:Y:S04]  /*bc20*/  SHFL.DOWN PT, R45, R15, 0x10, 0x1f ;  /* 0x0a001f000f2d7f89 */ /* 0x000e2800000e0000 */
[----:B------:R-:W3:Y:S01]  /*bc30*/  SHFL.DOWN PT, R42, R62, 0x10, 0x1f ;  /* 0x0a001f003e2a7f89 */ /* 0x000ee200000e0000 */
[----:B-1----:R-:W-:-:S03]  /*bc40*/  IMAD.MOV.U32 R40, RZ, RZ, R48 ;  /* 0x000000ffff287224 */ /* 0x002fc600078e0030 */
[----:B------:R-:W-:Y:S04]  /*bc50*/  SHFL.DOWN PT, R53, R9, 0x10, 0x1f ;  /* 0x0a001f0009357f89 */ /* 0x000fe800000e0000 */
[----:B------:R-:W-:Y:S04]  /*bc60*/  STL.64 [R0+0xb8], R40 ;  /* 0x0000b82800007387 */ /* 0x000fe80000100a00 */
[----:B--2---:R3:W-:Y:S04]  /*bc70*/  STL.64 [R0+0x60], R46 ;  /* 0x0000602e00007387 */ /* 0x0047e80000100a00 */
[----:B------:R-:W1:Y:S04]  /*bc80*/  SHFL.DOWN PT, R48, R10, 0x10, 0x1f ;  /* 0x0a001f000a307f89 */ /* 0x000e6800000e0000 */
[----:B0-----:R-:W-:Y:S01]  /*bc90*/  STL.64 [R0+0x58], R44 ;  /* 0x0000582c00007387 */ /* 0x001fe20000100a00 */
[----:B---3--:R-:W-:-:S03]  /*bca0*/  IMAD.MOV.U32 R46, RZ, RZ, R42 ;  /* 0x000000ffff2e7224 */ /* 0x008fc600078e002a */
[----:B------:R-:W-:Y:S04]  /*bcb0*/  SHFL.DOWN PT, R43, R7, 0x10, 0x1f ;  /* 0x0a001f00072b7f89 */ /* 0x000fe800000e0000 */
[----:B------:R-:W0:Y:S04]  /*bcc0*/  SHFL.DOWN PT, R42, R6, 0x10, 0x1f ;  /* 0x0a001f00062a7f89 */ /* 0x000e2800000e0000 */
[----:B------:R-:W-:Y:S04]  /*bcd0*/  SHFL.DOWN PT, R44, R4, 0x10, 0x1f ;  /* 0x0a001f00042c7f89 */ /* 0x000fe800000e0000 */
[----:B------:R-:W2:Y:S04]  /*bce0*/  SHFL.DOWN PT, R45, R5, 0x10, 0x1f ;  /* 0x0a001f00052d7f89 */ /* 0x000ea800000e0000 */
[----:B------:R-:W-:Y:S04]  /*bcf0*/  SHFL.DOWN PT, R40, R3, 0x10, 0x1f ;  /* 0x0a001f0003287f89 */ /* 0x000fe800000e0000 */
[----:B------:R-:W3:Y:S04]  /*bd00*/  SHFL.DOWN PT, R41, R2, 0x10, 0x1f ;  /* 0x0a001f0002297f89 */ /* 0x000ee800000e0000 */
[----:B------:R-:W4:Y:S04]  /*bd10*/  SHFL.DOWN PT, R47, R63, 0x10, 0x1f ;  /* 0x0a001f003f2f7f89 */ /* 0x000f2800000e0000 */
[----:B-1----:R-:W-:Y:S04]  /*bd20*/  STL.64 [R0+0x68], R48 ;  /* 0x0000683000007387 */ /* 0x002fe80000100a00 */
[----:B------:R-:W-:Y:S04]  /*bd30*/  STL.64 [R0+0x70], R52 ;  /* 0x0000703400007387 */ /* 0x000fe80000100a00 */
[----:B0-----:R-:W-:Y:S04]  /*bd40*/  STL.64 [R0+0x78], R42 ;  /* 0x0000782a00007387 */ /* 0x001fe80000100a00 */
[----:B--2---:R-:W-:Y:S04]  /*bd50*/  STL.64 [R0+0x80], R44 ;  /* 0x0000802c00007387 */ /* 0x004fe80000100a00 */
[----:B---3--:R-:W-:Y:S04]  /*bd60*/  STL.64 [R0], R40 ;  /* 0x0000002800007387 */ /* 0x008fe80000100a00 */
[----:B----4-:R0:W-:Y:S02]  /*bd70*/  STL.64 [R0+0xc0], R46 ;  /* 0x0000c02e00007387 */ /* 0x0101e40000100a00 */
[----:B0-----:R-:W-:Y:S01]  /*bd80*/  IMAD.MOV.U32 R46, RZ, RZ, R3 ;  /* 0x000000ffff2e7224 */ /* 0x001fe200078e0003 */
[----:B------:R-:W-:Y:S06]  /*bd90*/  @P0 BRA `(.L_x_9776) ;  /* 0x0000002000240947 */ /* 0x000fec0003800000 */
[-C--:B------:R-:W-:Y:S01]  /*bda0*/  FSETP.GT.FTZ.AND P0, PT, R3, R40.reuse, PT ;  /* 0x000000280300720b */ /* 0x080fe20003f14000 */
        /* <DEDUP_REMOVED lines=12> */
.L_x_9870:
        /* <DEDUP_REMOVED lines=20> */
.L_x_9778:
[----:B------:R-:W-:Y:S01]  /*bfb0*/  IMAD.MOV.U32 R34, RZ, RZ, R5 ;  /* 0x000000ffff227224 */ /* 0x000fe200078e0005 */
[--C-:B------:R-:W-:Y:S01]  /*bfc0*/  PRMT R40, R40, 0x7610, R63.reuse ;  /* 0x0000761028287816 */ /* 0x100fe2000000003f */
[----:B------:R-:W-:Y:S01]  /*bfd0*/  IMAD.MOV.U32 R5, RZ, RZ, R4 ;  /* 0x000000ffff057224 */ /* 0x000fe200078e0004 */
[----:B------:R-:W-:-:S07]  /*bfe0*/  PRMT R63, R63, 0x5410, R63 ;  /* 0x000054103f3f7816 */ /* 0x000fce000000003f */
.L_x_9779:
[----:B------:R-:W-:Y:S05]  /*bff0*/  BSYNC.RECONVERGENT B1 ;  /* 0x0000000000017941 */ /* 0x000fea0003800200 */
.L_x_9777:
        /* <DEDUP_REMOVED lines=11> */
.L_x_9781:
[----:B------:R-:W-:Y:S01]  /*c0b0*/  IMAD.MOV.U32 R43, RZ, RZ, R34 ;  /* 0x000000ffff2b7224 */ /* 0x000fe200078e0022 */
[----:B------:R-:W-:Y:S01]  /*c0c0*/  PRMT R44, R44, 0x7610, R40 ;  /* 0x000076102c2c7816 */ /* 0x000fe20000000028 */
[----:B------:R-:W-:Y:S01]  /*c0d0*/  IMAD.MOV.U32 R4, RZ, RZ, R7 ;  /* 0x000000ffff047224 */ /* 0x000fe200078e0007 */
[----:B------:R-:W-:-:S07]  /*c0e0*/  PRMT R63, R62, 0x7632, R63 ;  /* 0x000076323e3f7816 */ /* 0x000fce000000003f */
.L_x_9782:
[----:B------:R-:W-:Y:S05]  /*c0f0*/  BSYNC.RECONVERGENT B1 ;  /* 0x0000000000017941 */ /* 0x000fea0003800200 */
.L_x_9780:
        /* <DEDUP_REMOVED lines=11> */
.L_x_9784:
[----:B------:R-:W-:Y:S01]  /*c1b0*/  IMAD.MOV.U32 R34, RZ, RZ, R43 ;  /* 0x000000ffff227224 */ /* 0x000fe200078e002b */
[----:B------:R-:W-:Y:S01]  /*c1c0*/  PRMT R40, R44, 0x7632, R40 ;  /* 0x000076322c287816 */ /* 0x000fe20000000028 */
[----:B------:R-:W-:Y:S01]  /*c1d0*/  IMAD.MOV.U32 R7, RZ, RZ, R6 ;  /* 0x000000ffff077224 */ /* 0x000fe200078e0006 */
[----:B------:R-:W-:-:S07]  /*c1e0*/  PRMT R62, R62, 0x5410, R62 ;  /* 0x000054103e3e7816 */ /* 0x000fce000000003e */
.L_x_9785:
[----:B------:R-:W-:Y:S05]  /*c1f0*/  BSYNC.RECONVERGENT B1 ;  /* 0x0000000000017941 */ /* 0x000fea0003800200 */
.L_x_9783:
        /* <DEDUP_REMOVED lines=11> */
.L_x_9787:
[----:B------:R-:W-:Y:S01]  /*c2b0*/  IMAD.MOV.U32 R43, RZ, RZ, R34 ;  /* 0x000000ffff2b7224 */ /* 0x000fe200078e0022 */
[----:B------:R-:W-:Y:S01]  /*c2c0*/  PRMT R44, R40, 0x7610, R44 ;  /* 0x00007610282c7816 */ /* 0x000fe2000000002c */
[----:B------:R-:W-:Y:S01]  /*c2d0*/  IMAD.MOV.U32 R6, RZ, RZ, R9 ;  /* 0x000000ffff067224 */ /* 0x000fe200078e0009 */
[----:B------:R-:W-:-:S07]  /*c2e0*/  PRMT R62, R61, 0x7632, R62 ;  /* 0x000076323d3e7816 */ /* 0x000fce000000003e */
.L_x_9788:
[----:B------:R-:W-:Y:S05]  /*c2f0*/  BSYNC.RECONVERGENT B1 ;  /* 0x0000000000017941 */ /* 0x000fea0003800200 */
.L_x_9786:
        /* <DEDUP_REMOVED lines=11> */
.L_x_9790:
[----:B------:R-:W-:Y:S01]  /*c3b0*/  IMAD.MOV.U32 R34, RZ, RZ, R43 ;  /* 0x000000ffff227224 */ /* 0x000fe200078e002b */
[----:B------:R-:W-:Y:S01]  /*c3c0*/  PRMT R40, R40, 0x5410, R44 ;  /* 0x0000541028287816 */ /* 0x000fe2000000002c */
[----:B------:R-:W-:Y:S01]  /*c3d0*/  IMAD.MOV.U32 R9, RZ, RZ, R8 ;  /* 0x000000ffff097224 */ /* 0x000fe200078e0008 */
[----:B------:R-:W-:-:S07]  /*c3e0*/  PRMT R61, R61, 0x5410, R61 ;  /* 0x000054103d3d7816 */ /* 0x000fce000000003d */
.L_x_9791:
[----:B------:R-:W-:Y:S05]  /*c3f0*/  BSYNC.RECONVERGENT B1 ;  /* 0x0000000000017941 */ /* 0x000fea0003800200 */
.L_x_9789:
        /* <DEDUP_REMOVED lines=11> */
.L_x_9793:
[----:B------:R-:W-:Y:S01]  /*c4b0*/  IMAD.MOV.U32 R43, RZ, RZ, R34 ;  /* 0x000000ffff2b7224 */ /* 0x000fe200078e0022 */
[----:B------:R-:W-:Y:S01]  /*c4c0*/  PRMT R44, R44, 0x7610, R40 ;  /* 0x000076102c2c7816 */ /* 0x000fe20000000028 */
[----:B------:R-:W-:Y:S01]  /*c4d0*/  IMAD.MOV.U32 R8, RZ, RZ, R11 ;  /* 0x000000ffff087224 */ /* 0x000fe200078e000b */
[----:B------:R-:W-:-:S07]  /*c4e0*/  PRMT R61, R60, 0x7632, R61 ;  /* 0x000076323c3d7816 */ /* 0x000fce000000003d */
.L_x_9794:
[----:B------:R-:W-:Y:S05]  /*c4f0*/  BSYNC.RECONVERGENT B1 ;  /* 0x0000000000017941 */ /* 0x000fea0003800200 */
.L_x_9792:
        /* <DEDUP_REMOVED lines=11> */
.L_x_9796:
[----:B------:R-:W-:Y:S01]  /*c5b0*/  IMAD.MOV.U32 R34, RZ, RZ, R43 ;  /* 0x000000ffff227224 */ /* 0x000fe200078e002b */
[----:B------:R-:W-:Y:S01]  /*c5c0*/  PRMT R40, R44, 0x7632, R40 ;  /* 0x000076322c287816 */ /* 0x000fe20000000028 */
[----:B------:R-:W-:Y:S01]  /*c5d0*/  IMAD.MOV.U32 R11, RZ, RZ, R10 ;  /* 0x000000ffff0b7224 */ /* 0x000fe200078e000a */
[----:B------:R-:W-:-:S07]  /*c5e0*/  PRMT R60, R60, 0x5410, R60 ;  /* 0x000054103c3c7816 */ /* 0x000fce000000003c */
.L_x_9797:
[----:B------:R-:W-:Y:S05]  /*c5f0*/  BSYNC.RECONVERGENT B1 ;  /* 0x0000000000017941 */ /* 0x000fea0003800200 */
.L_x_9795:
        /* <DEDUP_REMOVED lines=11> */
.L_x_9799:
[----:B------:R-:W-:Y:S01]  /*c6b0*/  IMAD.MOV.U32 R43, RZ, RZ, R34 ;  /* 0x000000ffff2b7224 */ /* 0x000fe200078e0022 */
[----:B------:R-:W-:Y:S01]  /*c6c0*/  PRMT R44, R40, 0x7610, R44 ;  /* 0x00007610282c7816 */ /* 0x000fe2000000002c */
[----:B------:R-:W-:Y:S01]  /*c6d0*/  IMAD.MOV.U32 R10, RZ, RZ, R13 ;  /* 0x000000ffff0a7224 */ /* 0x000fe200078e000d */
[----:B------:R-:W-:-:S07]  /*c6e0*/  PRMT R60, R59, 0x7632, R60 ;  /* 0x000076323b3c7816 */ /* 0x000fce000000003c */
.L_x_9800:
[----:B------:R-:W-:Y:S05]  /*c6f0*/  BSYNC.RECONVERGENT B1 ;  /* 0x0000000000017941 */ /* 0x000fea0003800200 */
.L_x_9798:
        /* <DEDUP_REMOVED lines=11> */
.L_x_9802:
[----:B------:R-:W-:Y:S01]  /*c7b0*/  IMAD.MOV.U32 R34, RZ, RZ, R43 ;  /* 0x000000ffff227224 */ /* 0x000fe200078e002b */
[----:B------:R-:W-:Y:S01]  /*c7c0*/  PRMT R40, R40, 0x5410, R44 ;  /* 0x0000541028287816 */ /* 0x000fe2000000002c */
[----:B------:R-:W-:Y:S01]  /*c7d0*/  IMAD.MOV.U32 R13, RZ, RZ, R12 ;  /* 0x000000ffff0d7224 */ /* 0x000fe200078e000c */
[----:B------:R-:W-:-:S07]  /*c7e0*/  PRMT R59, R59, 0x5410, R59 ;  /* 0x000054103b3b7816 */ /* 0x000fce000000003b */
.L_x_9803:
[----:B------:R-:W-:Y:S05]  /*c7f0*/  BSYNC.RECONVERGENT B1 ;  /* 0x0000000000017941 */ /* 0x000fea0003800200 */
.L_x_9801:
        /* <DEDUP_REMOVED lines=11> */
.L_x_9805:
[----:B------:R-:W-:Y:S01]  /*c8b0*/  IMAD.MOV.U32 R43, RZ, RZ, R34 ;  /* 0x000000ffff2b7224 */ /* 0x000fe200078e0022 */
[----:B------:R-:W-:Y:S01]  /*c8c0*/  PRMT R44, R44, 0x7610, R40 ;  /* 0x000076102c2c7816 */ /* 0x000fe20000000028 */
[----:B------:R-:W-:Y:S01]  /*c8d0*/  IMAD.MOV.U32 R12, RZ, RZ, R15 ;  /* 0x000000ffff0c7224 */ /* 0x000fe200078e000f */
[----:B------:R-:W-:-:S07]  /*c8e0*/  PRMT R59, R58, 0x7632, R59 ;  /* 0x000076323a3b7816 */ /* 0x000fce000000003b */
.L_x_9806:
[----:B------:R-:W-:Y:S05]  /*c8f0*/  BSYNC.RECONVERGENT B1 ;  /* 0x0000000000017941 */ /* 0x000fea0003800200 */
.L_x_9804:
        /* <DEDUP_REMOVED lines=11> */
.L_x_9808:
[----:B------:R-:W-:Y:S01]  /*c9b0*/  IMAD.MOV.U32 R34, RZ, RZ, R43 ;  /* 0x000000ffff227224 */ /* 0x000fe200078e002b */
[----:B------:R-:W-:Y:S01]  /*c9c0*/  PRMT R40, R44, 0x7632, R40 ;  /* 0x000076322c287816 */ /* 0x000fe20000000028 */
[----:B------:R-:W-:Y:S01]  /*c9d0*/  IMAD.MOV.U32 R15, RZ, RZ, R14 ;  /* 0x000000ffff0f7224 */ /* 0x000fe200078e000e */
[----:B------:R-:W-:-:S07]  /*c9e0*/  PRMT R58, R58, 0x5410, R58 ;  /* 0x000054103a3a7816 */ /* 0x000fce000000003a */
.L_x_9809:
[----:B------:R-:W-:Y:S05]  /*c9f0*/  BSYNC.RECONVERGENT B1 ;  /* 0x0000000000017941 */ /* 0x000fea0003800200 */
.L_x_9807:
        /* <DEDUP_REMOVED lines=11> */
.L_x_9811:
[----:B------:R-:W-:Y:S01]  /*cab0*/  IMAD.MOV.U32 R43, RZ, RZ, R34 ;  /* 0x000000ffff2b7224 */ /* 0x000fe200078e0022 */
[----:B------:R-:W-:Y:S01]  /*cac0*/  PRMT R44, R40, 0x7610, R44 ;  /* 0x00007610282c7816 */ /* 0x000fe2000000002c */
[----:B------:R-:W-:Y:S01]  /*cad0*/  IMAD.MOV.U32 R14, RZ, RZ, R17 ;  /* 0x000000ffff0e7224 */ /* 0x000fe200078e0011 */
[----:B------:R-:W-:-:S07]  /*cae0*/  PRMT R58, R57, 0x7632, R58 ;  /* 0x00007632393a7816 */ /* 0x000fce000000003a */
.L_x_9812:
[----:B------:R-:W-:Y:S05]  /*caf0*/  BSYNC.RECONVERGENT B1 ;  /* 0x0000000000017941 */ /* 0x000fea0003800200 */
.L_x_9810:
        /* <DEDUP_REMOVED lines=11> */
.L_x_9814:
[----:B------:R-:W-:Y:S01]  /*cbb0*/  IMAD.MOV.U32 R34, RZ, RZ, R43 ;  /* 0x000000ffff227224 */ /* 0x000fe200078e002b */
[----:B------:R-:W-:Y:S01]  /*cbc0*/  PRMT R40, R40, 0x5410, R44 ;  /* 0x0000541028287816 */ /* 0x000fe2000000002c */
[----:B------:R-:W-:Y:S01]  /*cbd0*/  IMAD.MOV.U32 R17, RZ, RZ, R16 ;  /* 0x000000ffff117224 */ /* 0x000fe200078e0010 */
[----:B------:R-:W-:-:S07]  /*cbe0*/  PRMT R57, R57, 0x5410, R57 ;  /* 0x0000541039397816 */ /* 0x000fce0000000039 */
.L_x_9815:
[----:B------:R-:W-:Y:S05]  /*cbf0*/  BSYNC.RECONVERGENT B1 ;  /* 0x0000000000017941 */ /* 0x000fea0003800200 */
.L_x_9813:
        /* <DEDUP_REMOVED lines=11> */
.L_x_9817:
[----:B------:R-:W-:Y:S01]  /*ccb0*/  IMAD.MOV.U32 R43, RZ, RZ, R34 ;  /* 0x000000ffff2b7224 */ /* 0x000fe200078e0022 */
[----:B------:R-:W-:Y:S01]  /*ccc0*/  PRMT R44, R44, 0x7610, R40 ;  /* 0x000076102c2c7816 */ /* 0x000fe20000000028 */
[----:B------:R-:W-:Y:S01]  /*ccd0*/  IMAD.MOV.U32 R16, RZ, RZ, R19 ;  /* 0x000000ffff107224 */ /* 0x000fe200078e0013 */
[----:B------:R-:W-:-:S07]  /*cce0*/  PRMT R57, R56, 0x7632, R57 ;  /* 0x0000763238397816 */ /* 0x000fce0000000039 */
.L_x_9818:
[----:B------:R-:W-:Y:S05]  /*ccf0*/  BSYNC.RECONVERGENT B1 ;  /* 0x0000000000017941 */ /* 0x000fea0003800200 */
.L_x_9816:
        /* <DEDUP_REMOVED lines=11> */
.L_x_9820:
[----:B------:R-:W-:Y:S01]  /*cdb0*/  IMAD.MOV.U32 R34, RZ, RZ, R43 ;  /* 0x000000ffff227224 */ /* 0x000fe200078e002b */
[----:B------:R-:W-:Y:S01]  /*cdc0*/  PRMT R40, R44, 0x7632, R40 ;  /* 0x000076322c287816 */ /* 0x000fe20000000028 */
[----:B------:R-:W-:Y:S01]  /*cdd0*/  IMAD.MOV.U32 R19, RZ, RZ, R18 ;  /* 0x000000ffff137224 */ /* 0x000fe200078e0012 */
[----:B------:R-:W-:-:S07]  /*cde0*/  PRMT R56, R56, 0x5410, R56 ;  /* 0x0000541038387816 */ /* 0x000fce0000000038 */
.L_x_9821:
[----:B------:R-:W-:Y:S05]  /*cdf0*/  BSYNC.RECONVERGENT B1 ;  /* 0x0000000000017941 */ /* 0x000fea0003800200 */
.L_x_9819:
        /* <DEDUP_REMOVED lines=11> */
.L_x_9823:
[----:B------:R-:W-:Y:S01]  /*ceb0*/  IMAD.MOV.U32 R43, RZ, RZ, R34 ;  /* 0x000000ffff2b7224 */ /* 0x000fe200078e0022 */
[----:B------:R-:W-:Y:S01]  /*cec0*/  PRMT R44, R40, 0x7610, R44 ;  /* 0x00007610282c7816 */ /* 0x000fe2000000002c */
[----:B------:R-:W-:Y:S01]  /*ced0*/  IMAD.MOV.U32 R18, RZ, RZ, R21 ;  /* 0x000000ffff127224 */ /* 0x000fe200078e0015 */
[----:B------:R-:W-:-:S07]  /*cee0*/  PRMT R56, R55, 0x7632, R56 ;  /* 0x0000763237387816 */ /* 0x000fce0000000038 */
.L_x_9824:
[----:B------:R-:W-:Y:S05]  /*cef0*/  BSYNC.RECONVERGENT B1 ;  /* 0x0000000000017941 */ /* 0x000fea0003800200 */
.L_x_9822:
        /* <DEDUP_REMOVED lines=11> */
.L_x_9826:
[----:B------:R-:W-:Y:S01]  /*cfb0*/  IMAD.MOV.U32 R34, RZ, RZ, R43 ;  /* 0x000000ffff227224 */ /* 0x000fe200078e002b */
[----:B------:R-:W-:Y:S01]  /*cfc0*/  PRMT R40, R40, 0x5410, R44 ;  /* 0x0000541028287816 */ /* 0x000fe2000000002c */
[----:B------:R-:W-:Y:S01]  /*cfd0*/  IMAD.MOV.U32 R21, RZ, RZ, R20 ;  /* 0x000000ffff157224 */ /* 0x000fe200078e0014 */
[----:B------:R-:W-:-:S07]  /*cfe0*/  PRMT R55, R55, 0x5410, R55 ;  /* 0x0000541037377816 */ /* 0x000fce0000000037 */
.L_x_9827:
[----:B------:R-:W-:Y:S05]  /*cff0*/  BSYNC.RECONVERGENT B1 ;  /* 0x0000000000017941 */ /* 0x000fea0003800200 */
.L_x_9825:
        /* <DEDUP_REMOVED lines=11> */
.L_x_9829:
[----:B------:R-:W-:Y:S01]  /*d0b0*/  IMAD.MOV.U32 R43, RZ, RZ, R34 ;  /* 0x000000ffff2b7224 */ /* 0x000fe200078e0022 */
[----:B------:R-:W-:Y:S01]  /*d0c0*/  PRMT R44, R44, 0x7610, R40 ;  /* 0x000076102c2c7816 */ /* 0x000fe20000000028 */
[----:B------:R-:W-:Y:S01]  /*d0d0*/  IMAD.MOV.U32 R20, RZ, RZ, R23 ;  /* 0x000000ffff147224 */ /* 0x000fe200078e0017 */
[----:B------:R-:W-:-:S07]  /*d0e0*/  PRMT R55, R54, 0x7632, R55 ;  /* 0x0000763236377816 */ /* 0x000fce0000000037 */
.L_x_9830:
[----:B------:R-:W-:Y:S05]  /*d0f0*/  BSYNC.RECONVERGENT B1 ;  /* 0x0000000000017941 */ /* 0x000fea0003800200 */
.L_x_9828:
        /* <DEDUP_REMOVED lines=11> */
.L_x_9832:
[----:B------:R-:W-:Y:S01]  /*d1b0*/  IMAD.MOV.U32 R34, RZ, RZ, R43 ;  /* 0x000000ffff227224 */ /* 0x000fe200078e002b */
[----:B------:R-:W-:Y:S01]  /*d1c0*/  PRMT R40, R44, 0x7632, R40 ;  /* 0x000076322c287816 */ /* 0x000fe20000000028 */
[----:B------:R-:W-:Y:S01]  /*d1d0*/  IMAD.MOV.U32 R23, RZ, RZ, R22 ;  /* 0x000000ffff177224 */ /* 0x000fe200078e0016 */
[----:B------:R-:W-:-:S07]  /*d1e0*/  PRMT R54, R54, 0x5410, R54 ;  /* 0x0000541036367816 */ /* 0x000fce0000000036 */
.L_x_9833:
[----:B------:R-:W-:Y:S05]  /*d1f0*/  BSYNC.RECONVERGENT B1 ;  /* 0x0000000000017941 */ /* 0x000fea0003800200 */
.L_x_9831:
        /* <DEDUP_REMOVED lines=11> */
.L_x_9835:
[----:B------:R-:W-:Y:S01]  /*d2b0*/  IMAD.MOV.U32 R43, RZ, RZ, R34 ;  /* 0x000000ffff2b7224 */ /* 0x000fe200078e0022 */
[----:B------:R-:W-:Y:S01]  /*d2c0*/  PRMT R44, R40, 0x7610, R44 ;  /* 0x00007610282c7816 */ /* 0x000fe2000000002c */
[----:B------:R-:W-:Y:S01]  /*d2d0*/  IMAD.MOV.U32 R22, RZ, RZ, R25 ;  /* 0x000000ffff167224 */ /* 0x000fe200078e0019 */
[----:B------:R-:W-:-:S07]  /*d2e0*/  PRMT R54, R39, 0x7632, R54 ;  /* 0x0000763227367816 */ /* 0x000fce0000000036 */
.L_x_9836:
[----:B------:R-:W-:Y:S05]  /*d2f0*/  BSYNC.RECONVERGENT B1 ;  /* 0x0000000000017941 */ /* 0x000fea0003800200 */
.L_x_9834:
        /* <DEDUP_REMOVED lines=11> */
.L_x_9838:
[----:B------:R-:W-:Y:S01]  /*d3b0*/  IMAD.MOV.U32 R34, RZ, RZ, R43 ;  /* 0x000000ffff227224 */ /* 0x000fe200078e002b */
[----:B------:R-:W-:Y:S01]  /*d3c0*/  PRMT R40, R40, 0x5410, R44 ;  /* 0x0000541028287816 */ /* 0x000fe2000000002c */
[----:B------:R-:W-:Y:S01]  /*d3d0*/  IMAD.MOV.U32 R25, RZ, RZ, R24 ;  /* 0x000000ffff197224 */ /* 0x000fe200078e0018 */
[----:B------:R-:W-:-:S07]  /*d3e0*/  PRMT R39, R39, 0x5410, R39 ;  /* 0x0000541027277816 */ /* 0x000fce0000000027 */
.L_x_9839:
[----:B------:R-:W-:Y:S05]  /*d3f0*/  BSYNC.RECONVERGENT B1 ;  /* 0x0000000000017941 */ /* 0x000fea0003800200 */
.L_x_9837:
        /* <DEDUP_REMOVED lines=11> */
.L_x_9841:
[----:B------:R-:W-:Y:S01]  /*d4b0*/  IMAD.MOV.U32 R43, RZ, RZ, R34 ;  /* 0x000000ffff2b7224 */ /* 0x000fe200078e0022 */
[----:B------:R-:W-:Y:S01]  /*d4c0*/  PRMT R44, R44, 0x7610, R40 ;  /* 0x000076102c2c7816 */ /* 0x000fe20000000028 */
[----:B------:R-:W-:Y:S01]  /*d4d0*/  IMAD.MOV.U32 R24, RZ, RZ, R27 ;  /* 0x000000ffff187224 */ /* 0x000fe200078e001b */
[----:B------:R-:W-:-:S07]  /*d4e0*/  PRMT R39, R38, 0x7632, R39 ;  /* 0x0000763226277816 */ /* 0x000fce0000000027 */
.L_x_9842:
[----:B------:R-:W-:Y:S05]  /*d4f0*/  BSYNC.RECONVERGENT B1 ;  /* 0x0000000000017941 */ /* 0x000fea0003800200 */
.L_x_9840:
        /* <DEDUP_REMOVED lines=11> */
.L_x_9844:
[----:B------:R-:W-:Y:S01]  /*d5b0*/  IMAD.MOV.U32 R34, RZ, RZ, R43 ;  /* 0x000000ffff227224 */ /* 0x000fe200078e002b */
[----:B------:R-:W-:Y:S01]  /*d5c0*/  PRMT R40, R44, 0x7632, R40 ;  /* 0x000076322c287816 */ /* 0x000fe20000000028 */
[----:B------:R-:W-:Y:S01]  /*d5d0*/  IMAD.MOV.U32 R27, RZ, RZ, R26 ;  /* 0x000000ffff1b7224 */ /* 0x000fe200078e001a */
[----:B------:R-:W-:-:S07]  /*d5e0*/  PRMT R38, R38, 0x5410, R38 ;  /* 0x0000541026267816 */ /* 0x000fce0000000026 */
.L_x_9845:
[----:B------:R-:W-:Y:S05]  /*d5f0*/  BSYNC.RECONVERGENT B1 ;  /* 0x0000000000017941 */ /* 0x000fea0003800200 */
.L_x_9843:
        /* <DEDUP_REMOVED lines=11> */
.L_x_9847:
[----:B------:R-:W-:Y:S01]  /*d6b0*/  IMAD.MOV.U32 R43, RZ, RZ, R34 ;  /* 0x000000ffff2b7224 */ /* 0x000fe200078e0022 */
[----:B------:R-:W-:Y:S01]  /*d6c0*/  PRMT R44, R40, 0x7610, R44 ;  /* 0x00007610282c7816 */ /* 0x000fe2000000002c */
[----:B------:R-:W-:Y:S01]  /*d6d0*/  IMAD.MOV.U32 R26, RZ, RZ, R29 ;  /* 0x000000ffff1a7224 */ /* 0x000fe200078e001d */
[----:B------:R-:W-:-:S07]  /*d6e0*/  PRMT R38, R37, 0x7632, R38 ;  /* 0x0000763225267816 */ /* 0x000fce0000000026 */
.L_x_9848:
[----:B------:R-:W-:Y:S05]  /*d6f0*/  BSYNC.RECONVERGENT B1 ;  /* 0x0000000000017941 */ /* 0x000fea0003800200 */
.L_x_9846:
        /* <DEDUP_REMOVED lines=11> */
.L_x_9850:
[----:B------:R-:W-:Y:S01]  /*d7b0*/  IMAD.MOV.U32 R34, RZ, RZ, R43 ;  /* 0x000000ffff227224 */ /* 0x000fe200078e002b */
[----:B------:R-:W-:Y:S01]  /*d7c0*/  PRMT R40, R40, 0x5410, R44 ;  /* 0x0000541028287816 */ /* 0x000fe2000000002c */
[----:B------:R-:W-:Y:S01]  /*d7d0*/  IMAD.MOV.U32 R29, RZ, RZ, R28 ;  /* 0x000000ffff1d7224 */ /* 0x000fe200078e001c */
[----:B------:R-:W-:-:S07]  /*d7e0*/  PRMT R37, R37, 0x5410, R37 ;  /* 0x0000541025257816 */ /* 0x000fce0000000025 */
.L_x_9851:
[----:B------:R-:W-:Y:S05]  /*d7f0*/  BSYNC.RECONVERGENT B1 ;  /* 0x0000000000017941 */ /* 0x000fea0003800200 */
.L_x_9849:
        /* <DEDUP_REMOVED lines=11> */
.L_x_9853:
[----:B------:R-:W-:Y:S01]  /*d8b0*/  IMAD.MOV.U32 R43, RZ, RZ, R34 ;  /* 0x000000ffff2b7224 */ /* 0x000fe200078e0022 */
[----:B------:R-:W-:Y:S01]  /*d8c0*/  PRMT R44, R44, 0x7610, R40 ;  /* 0x000076102c2c7816 */ /* 0x000fe20000000028 */
[----:B------:R-:W-:Y:S01]  /*d8d0*/  IMAD.MOV.U32 R28, RZ, RZ, R31 ;  /* 0x000000ffff1c7224 */ /* 0x000fe200078e001f */
[----:B------:R-:W-:-:S07]  /*d8e0*/  PRMT R37, R36, 0x7632, R37 ;  /* 0x0000763224257816 */ /* 0x000fce0000000025 */
.L_x_9854:
[----:B------:R-:W-:Y:S05]  /*d8f0*/  BSYNC.RECONVERGENT B1 ;  /* 0x0000000000017941 */ /* 0x000fea0003800200 */
.L_x_9852:
        /* <DEDUP_REMOVED lines=11> */
.L_x_9856:
[----:B------:R-:W-:Y:S01]  /*d9b0*/  IMAD.MOV.U32 R34, RZ, RZ, R43 ;  /* 0x000000ffff227224 */ /* 0x000fe200078e002b */
[----:B------:R-:W-:Y:S01]  /*d9c0*/  PRMT R40, R40, 0x7610, R44 ;  /* 0x0000761028287816 */ /* 0x000fe2000000002c */
[----:B------:R-:W-:Y:S01]  /*d9d0*/  IMAD.MOV.U32 R31, RZ, RZ, R30 ;  /* 0x000000ffff1f7224 */ /* 0x000fe200078e001e */
[----:B------:R-:W-:-:S07]  /*d9e0*/  PRMT R36, R36, 0x5410, R36 ;  /* 0x0000541024247816 */ /* 0x000fce0000000024 */
.L_x_9857:
[----:B------:R-:W-:Y:S05]  /*d9f0*/  BSYNC.RECONVERGENT B1 ;  /* 0x0000000000017941 */ /* 0x000fea0003800200 */
.L_x_9855:
        /* <DEDUP_REMOVED lines=11> */
.L_x_9859:
[----:B------:R-:W-:Y:S01]  /*dab0*/  IMAD.MOV.U32 R43, RZ, RZ, R34 ;  /* 0x000000ffff2b7224 */ /* 0x000fe200078e0022 */
[----:B------:R-:W-:Y:S01]  /*dac0*/  PRMT R44, R44, 0x7610, R40 ;  /* 0x000076102c2c7816 */ /* 0x000fe20000000028 */
[----:B------:R-:W-:Y:S01]  /*dad0*/  IMAD.MOV.U32 R30, RZ, RZ, R33 ;  /* 0x000000ffff1e7224 */ /* 0x000fe200078e0021 */
[----:B------:R-:W-:-:S07]  /*dae0*/  PRMT R36, R50, 0x7632, R36 ;  /* 0x0000763232247816 */ /* 0x000fce0000000024 */
.L_x_9860:
[----:B------:R-:W-:Y:S05]  /*daf0*/  BSYNC.RECONVERGENT B1 ;  /* 0x0000000000017941 */ /* 0x000fea0003800200 */
.L_x_9858:
        /* <DEDUP_REMOVED lines=11> */
.L_x_9862:
[----:B------:R-:W-:Y:S01]  /*dbb0*/  IMAD.MOV.U32 R34, RZ, RZ, R43 ;  /* 0x000000ffff227224 */ /* 0x000fe200078e002b */
[----:B------:R-:W-:Y:S01]  /*dbc0*/  PRMT R44, R44, 0x7632, R44 ;  /* 0x000076322c2c7816 */ /* 0x000fe2000000002c */
[----:B------:R-:W-:Y:S01]  /*dbd0*/  IMAD.MOV.U32 R33, RZ, RZ, R32 ;  /* 0x000000ffff217224 */ /* 0x000fe200078e0020 */
[----:B------:R-:W-:-:S07]  /*dbe0*/  PRMT R50, R50, 0x5410, R50 ;  /* 0x0000541032327816 */ /* 0x000fce0000000032 */
.L_x_9863:
[----:B------:R-:W-:Y:S05]  /*dbf0*/  BSYNC.RECONVERGENT B1 ;  /* 0x0000000000017941 */ /* 0x000fea0003800200 */
.L_x_9861:
        /* <DEDUP_REMOVED lines=11> */
.L_x_9865:
[----:B------:R-:W-:Y:S01]  /*dcb0*/  IMAD.MOV.U32 R40, RZ, RZ, R34 ;  /* 0x000000ffff287224 */ /* 0x000fe200078e0022 */
[----:B------:R-:W-:Y:S01]  /*dcc0*/  PRMT R43, R44, 0x7610, R43 ;  /* 0x000076102c2b7816 */ /* 0x000fe2000000002b */
[----:B------:R-:W-:Y:S01]  /*dcd0*/  IMAD.MOV.U32 R32, RZ, RZ, R35 ;  /* 0x000000ffff207224 */ /* 0x000fe200078e0023 */
[----:B------:R-:W-:-:S07]  /*dce0*/  PRMT R50, R51, 0x7632, R50 ;  /* 0x0000763233327816 */ /* 0x000fce0000000032 */
.L_x_9866:
[----:B------:R-:W-:Y:S05]  /*dcf0*/  BSYNC.RECONVERGENT B1 ;  /* 0x0000000000017941 */ /* 0x000fea0003800200 */
.L_x_9864:
        /* <DEDUP_REMOVED lines=10> */
.L_x_9868:
[C---:B------:R-:W-:Y:S01]  /*dda0*/  PRMT R51, R43.reuse, 0x5410, R45 ;  /* 0x000054102b337816 */ /* 0x040fe2000000002d */
[----:B------:R-:W-:Y:S01]  /*ddb0*/  IMAD.MOV.U32 R35, RZ, RZ, R41 ;  /* 0x000000ffff237224 */ /* 0x000fe200078e0029 */
[----:B------:R-:W-:Y:S01]  /*ddc0*/  PRMT R45, R43, 0x7610, R45 ;  /* 0x000076102b2d7816 */ /* 0x000fe2000000002d */
[--C-:B------:R-:W-:Y:S02]  /*ddd0*/  IMAD.MOV.U32 R34, RZ, RZ, R40.reuse ;  /* 0x000000ffff227224 */ /* 0x100fe400078e0028 */
[----:B------:R-:W-:-:S07]  /*dde0*/  IMAD.MOV.U32 R41, RZ, RZ, R40 ;  /* 0x000000ffff297224 */ /* 0x000fce00078e0028 */
.L_x_9869:
[----:B------:R-:W-:Y:S05]  /*ddf0*/  BSYNC.RECONVERGENT B1 ;  /* 0x0000000000017941 */ /* 0x000fea0003800200 */
.L_x_9867:
[----:B------:R-:W-:Y:S02]  /*de00*/  VIADD R3, R3, 0x4 ;  /* 0x0000000403037836 */ /* 0x000fe40000000000 */
[----:B------:R-:W-:Y:S01]  /*de10*/  VIADD R0, R0, 0x2 ;  /* 0x0000000200007836 */ /* 0x000fe20000000000 */
[----:B------:R-:W-:Y:S06]  /*de20*/  @P1 BRA `(.L_x_9870) ;  /* 0xffffffe000101947 */ /* 0x000fec000383ffff */
.L_x_9776:
[----:B------:R-:W-:Y:S05]  /*de30*/  BSYNC.RECONVERGENT B0 ;  /* 0x0000000000007941 */ /* 0x000fea0003800200 */
.L_x_9775:
[----:B------:R-:W0:Y:S01]  /*de40*/  S2R R0, SR_TID.X ;  /* 0x0000000000007919 */ /* 0x000e220000002100 */
[----:B------:R-:W-:Y:S01]  /*de50*/  BAR.SYNC.DEFER_BLOCKING 0x0 ;  /* 0x0000000000007b1d */ /* 0x000fe20000010000 */
[----:B0-----:R-:W-:-:S13]  /*de60*/  ISETP.NE.AND P0, PT, R0, RZ, PT ;  /* 0x000000ff0000720c */ /* 0x001fda0003f05270 */
[----:B------:R-:W-:Y:S05]  /*de70*/  @P0 EXIT ;  /* 0x000000000000094d */ /* 0x000fea0003800000 */
[----:B------:R-:W0:Y:S01]  /*de80*/  S2R R48, SR_CTAID.X ;  /* 0x0000000000307919 */ /* 0x000e220000002500 */
[----:B------:R-:W1:Y:S08]  /*de90*/  LDC R3, c[0x0][0x3a0] ;  /* 0x0000e800ff037b82 */ /* 0x000e700000000800 */
[----:B------:R-:W0:Y:S01]  /*dea0*/  LDC.64 R44, c[0x0][0x388] ;  /* 0x0000e200ff2c7b82 */ /* 0x000e220000000a00 */
[----:B------:R-:W2:Y:S01]  /*deb0*/  MUFU.LG2 R40, R2 ;  /* 0x0000000200287308 */ /* 0x000ea20000000c00 */
[----:B------:R-:W-:-:S06]  /*dec0*/  HADD2.F32 R47, -RZ, R51.H0_H0 ;  /* 0x20000033ff2f7230 */ /* 0x000fcc0000004100 */
[----:B------:R-:W3:Y:S01]  /*ded0*/  LDC.64 R52, c[0x0][0x390] ;  /* 0x0000e400ff347b82 */ /* 0x000ee20000000a00 */
[----:B-1----:R-:W-:-:S07]  /*dee0*/  ISETP.GE.AND P0, PT, R3, 0x1, PT ;  /* 0x000000010300780c */ /* 0x002fce0003f06270 */
[----:B------:R-:W1:Y:S01]  /*def0*/  LDC.64 R64, c[0x0][0x398] ;  /* 0x0000e600ff407b82 */ /* 0x000e620000000a00 */
[----:B0-----:R-:W-:-:S05]  /*df00*/  IMAD.WIDE.U32 R44, R48, 0x4, R44 ;  /* 0x00000004302c7825 */ /* 0x001fca00078e002c */
[----:B------:R-:W4:Y:S04]  /*df10*/  @P0 LDG.E.CONSTANT R0, desc[UR6][R44.64] ;  /* 0x000000062c000981 */ /* 0x000f28000c1e9900 */
[----:B------:R-:W5:Y:S01]  /*df20*/  @P0 LDG.E.CONSTANT R43, desc[UR6][R44.64] ;  /* 0x000000062c2b0981 */ /* 0x000f62000c1e9900 */
[----:B------:R-:W-:-:S13]  /*df30*/  ISETP.GE.AND P2, PT, R3, 0x2, PT ;  /* 0x000000020300780c */ /* 0x000fda0003f46270 */
[----:B------:R-:W5:Y:S04]  /*df40*/  @P2 LDG.E.CONSTANT R42, desc[UR6][R44.64] ;  /* 0x000000062c2a2981 */ /* 0x000f68000c1e9900 */
[----:B------:R-:W5:Y:S01]  /*df50*/  @P2 LDG.E.CONSTANT R41, desc[UR6][R44.64] ;  /* 0x000000062c292981 */ /* 0x000f62000c1e9900 */
[----:B------:R-:W-:Y:S01]  /*df60*/  FADD.FTZ R47, R47, -R46 ;  /* 0x8000002e2f2f7221 */ /* 0x000fe20000010000 */
[----:B------:R-:W-:Y:S01]  /*df70*/  IMAD R48, R48, R3, RZ ;  /* 0x0000000330307224 */ /* 0x000fe200078e02ff */
[----:B------:R-:W-:Y:S02]  /*df80*/  ISETP.GE.AND P1, PT, R3, 0x3, PT ;  /* 0x000000030300780c */ /* 0x000fe40003f26270 */
[----:B--2---:R-:W-:Y:S01]  /*df90*/  @P0 FFMA.FTZ R47, R40, -0.69314718246459960938, R47 ;  /* 0xbf317218282f0823 */ /* 0x004fe2000001002f */
[----:B------:R-:W-:-:S04]  /*dfa0*/  IMAD.SHL.U32 R48, R48, 0x2, RZ ;  /* 0x0000000230307824 */ /* 0x000fc800078e00ff */
[----:B---3--:R-:W-:-:S04]  /*dfb0*/  IMAD.WIDE R52, R48, 0x4, R52 ;  /* 0x0000000430347825 */ /* 0x008fc800078e0234 */
[----:B-1----:R-:W-:Y:S01]  /*dfc0*/  IMAD.WIDE R48, R48, 0x2, R64 ;  /* 0x0000000230307825 */ /* 0x002fe200078e0240 */
[----:B------:R0:W-:Y:S04]  /*dfd0*/  @P0 STG.E desc[UR6][R52.64], R34 ;  /* 0x0000002234000986 */ /* 0x0001e8000c101906 */
[----:B0-----:R-:W2:Y:S01]  /*dfe0*/  @P1 LDG.E.CONSTANT R34, desc[UR6][R44.64] ;  /* 0x000000062c221981 */ /* 0x001ea2000c1e9900 */
[----:B----4-:R-:W-:Y:S01]  /*dff0*/  @P0 FADD.FTZ R0, R0, R47 ;  /* 0x0000002f00000221 */ /* 0x010fe20000010000 */
[----:B------:R-:W-:-:S04]  /*e000*/  HADD2.F32 R47, -RZ, R51.H1_H1 ;  /* 0x30000033ff2f7230 */ /* 0x000fc80000004100 */
[----:B------:R-:W-:Y:S01]  /*e010*/  @P0 F2FP.F16.F32.PACK_AB R0, RZ, R0 ;  /* 0x00000000ff00023e */ /* 0x000fe200000000ff */
[----:B------:R-:W-:-:S04]  /*e020*/  FADD.FTZ R47, R47, -R46 ;  /* 0x8000002e2f2f7221 */ /* 0x000fc80000010000 */
[----:B------:R-:W-:Y:S01]  /*e030*/  @P0 FFMA.FTZ R2, R40, -0.69314718246459960938, R47 ;  /* 0xbf31721828020823 */ /* 0x000fe2000001002f */
[----:B------:R-:W-:Y:S03]  /*e040*/  @P0 STG.E.U16 desc[UR6][R48.64], R0 ;  /* 0x0000000030000986 */ /* 0x000fe6000c101506 */
[----:B-----5:R-:W-:Y:S01]  /*e050*/  @P0 FADD.FTZ R2, R43, R2 ;  /* 0x000000022b020221 */ /* 0x020fe20000010000 */
[----:B------:R0:W-:Y:S04]  /*e060*/  @P0 STG.E desc[UR6][R52.64+0x4], R35 ;  /* 0x0000042334000986 */ /* 0x0001e8000c101906 */
[----:B------:R-:W3:Y:S01]  /*e070*/  @P1 LDG.E.CONSTANT R43, desc[UR6][R44.64] ;  /* 0x000000062c2b1981 */ /* 0x000ee2000c1e9900 */
[----:B------:R-:W-:Y:S01]  /*e080*/  @P0 F2FP.F16.F32.PACK_AB R2, RZ, R2 ;  /* 0x00000002ff02023e */ /* 0x000fe200000000ff */
[----:B------:R-:W-:-:S04]  /*e090*/  HADD2.F32 R51, -RZ, R50.H0_H0 ;  /* 0x20000032ff337230 */ /* 0x000fc80000004100 */
[----:B------:R-:W-:Y:S01]  /*e0a0*/  @P0 STG.E.U16 desc[UR6][R48.64+0x2], R2 ;  /* 0x0000020230000986 */ /* 0x000fe2000c101506 */
[----:B------:R-:W-:Y:S01]  /*e0b0*/  ISETP.GE.AND P0, PT, R3, 0x4, PT ;  /* 0x000000040300780c */ /* 0x000fe20003f06270 */
[----:B------:R-:W-:-:S04]  /*e0c0*/  FADD.FTZ R51, R51, -R46 ;  /* 0x8000002e33337221 */ /* 0x000fc80000010000 */
[----:B0-----:R-:W-:Y:S01]  /*e0d0*/  @P2 FFMA.FTZ R35, R40, -0.69314718246459960938, R51 ;  /* 0xbf31721828232823 */ /* 0x001fe20000010033 */
[----:B------:R0:W-:Y:S03]  /*e0e0*/  @P2 STG.E desc[UR6][R52.64+0x8], R32 ;  /* 0x0000082034002986 */ /* 0x0001e6000c101906 */
[----:B------:R-:W-:-:S04]  /*e0f0*/  @P2 FADD.FTZ R42, R42, R35 ;  /* 0x000000232a2a2221 */ /* 0x000fc80000010000 */
[----:B------:R-:W4:Y:S04]  /*e100*/  @P0 LDG.E.CONSTANT R35, desc[UR6][R44.64] ;  /* 0x000000062c230981 */ /* 0x000f28000c1e9900 */
[----:B0-----:R-:W5:Y:S01]  /*e110*/  @P0 LDG.E.CONSTANT R32, desc[UR6][R44.64] ;  /* 0x000000062c200981 */ /* 0x001f62000c1e9900 */
[----:B------:R-:W-:Y:S01]  /*e120*/  HADD2.F32 R47, -RZ, R50.H1_H1 ;  /* 0x30000032ff2f7230 */ /* 0x000fe20000004100 */
[----:B------:R-:W-:-:S04]  /*e130*/  ISETP.GE.AND P3, PT, R3, 0x5, PT ;  /* 0x000000050300780c */ /* 0x000fc80003f66270 */
[----:B------:R-:W-:-:S04]  /*e140*/  FADD.FTZ R47, R47, -R46 ;  /* 0x8000002e2f2f7221 */ /* 0x000fc80000010000 */
[----:B------:R-:W-:Y:S01]  /*e150*/  @P2 FFMA.FTZ R0, R40, -0.69314718246459960938, R47 ;  /* 0xbf31721828002823 */ /* 0x000fe2000001002f */
[----:B------:R-:W-:-:S03]  /*e160*/  ISETP.GE.AND P6, PT, R3, 0x6, PT ;  /* 0x000000060300780c */ /* 0x000fc60003fc6270 */
[----:B------:R-:W-:Y:S01]  /*e170*/  @P2 FADD.FTZ R0, R41, R0 ;  /* 0x0000000029002221 */ /* 0x000fe20000010000 */
[----:B------:R-:W-:Y:S01]  /*e180*/  @P2 F2FP.F16.F32.PACK_AB R2, RZ, R42 ;  /* 0x0000002aff02223e */ /* 0x000fe200000000ff */
[----:B------:R-:W5:Y:S01]  /*e190*/  @P3 LDG.E.CONSTANT R41, desc[UR6][R44.64] ;  /* 0x000000062c293981 */ /* 0x000f62000c1e9900 */
[----:B------:R-:W-:-:S03]  /*e1a0*/  HADD2.F32 R51, -RZ, R36.H0_H0 ;  /* 0x20000024ff337230 */ /* 0x000fc60000004100 */
[----:B------:R-:W5:Y:S01]  /*e1b0*/  @P3 LDG.E.CONSTANT R47, desc[UR6][R44.64] ;  /* 0x000000062c2f3981 */ /* 0x000f62000c1e9900 */
[----:B------:R-:W-:-:S03]  /*e1c0*/  HADD2.F32 R65, -RZ, R36.H1_H1 ;  /* 0x30000024ff417230 */ /* 0x000fc60000004100 */
[----:B------:R-:W-:Y:S01]  /*e1d0*/  @P2 STG.E.U16 desc[UR6][R48.64+0x4], R2 ;  /* 0x0000040230002986 */ /* 0x000fe2000c101506 */
[----:B------:R-:W-:-:S03]  /*e1e0*/  ISETP.GE.AND P5, PT, R3, 0x7, PT ;  /* 0x000000070300780c */ /* 0x000fc60003fa6270 */
[----:B------:R0:W-:Y:S01]  /*e1f0*/  @P2 STG.E desc[UR6][R52.64+0xc], R33 ;  /* 0x00000c2134002986 */ /* 0x0001e2000c101906 */
[----:B------:R-:W-:Y:S01]  /*e200*/  @P2 F2FP.F16.F32.PACK_AB R0, RZ, R0 ;  /* 0x00000000ff00223e */ /* 0x000fe200000000ff */
[--C-:B------:R-:W-:Y:S01]  /*e210*/  FADD.FTZ R51, R51, -R46.reuse ;  /* 0x8000002e33337221 */ /* 0x100fe20000010000 */
[----:B------:R-:W-:Y:S01]  /*e220*/  FADD.FTZ R65, R65, -R46 ;  /* 0x8000002e41417221 */ /* 0x000fe20000010000 */
[----:B------:R-:W5:Y:S04]  /*e230*/  @P6 LDG.E.CONSTANT R42, desc[UR6][R44.64] ;  /* 0x000000062c2a6981 */ /* 0x000f68000c1e9900 */
[----:B0-----:R-:W5:Y:S01]  /*e240*/  @P6 LDG.E.CONSTANT R33, desc[UR6][R44.64] ;  /* 0x000000062c216981 */ /* 0x001f62000c1e9900 */
[----:B------:R-:W-:-:S03]  /*e250*/  @P1 FFMA.FTZ R51, R40, -0.69314718246459960938, R51 ;  /* 0xbf31721828331823 */ /* 0x000fc60000010033 */
[----:B------:R0:W-:Y:S01]  /*e260*/  @P2 STG.E.U16 desc[UR6][R48.64+0x6], R0 ;  /* 0x0000060030002986 */ /* 0x0001e2000c101506 */
[----:B--2---:R-:W-:-:S03]  /*e270*/  @P1 FADD.FTZ R2, R34, R51 ;  /* 0x0000003322021221 */ /* 0x004fc60000010000 */
[----:B------:R1:W-:Y:S01]  /*e280*/  @P1 STG.E desc[UR6][R52.64+0x10], R30 ;  /* 0x0000101e34001986 */ /* 0x0003e2000c101906 */
[----:B0-----:R-:W-:Y:S01]  /*e290*/  @P1 FFMA.FTZ R0, R40, -0.69314718246459960938, R65 ;  /* 0xbf31721828001823 */ /* 0x001fe20000010041 */
[----:B------:R-:W-:Y:S02]  /*e2a0*/  @P1 F2FP.F16.F32.PACK_AB R2, RZ, R2 ;  /* 0x00000002ff02123e */ /* 0x000fe400000000ff */
[----:B------:R-:W2:Y:S04]  /*e2b0*/  @P5 LDG.E.CONSTANT R34, desc[UR6][R44.64] ;  /* 0x000000062c225981 */ /* 0x000ea8000c1e9900 */
[----:B-1----:R-:W2:Y:S01]  /*e2c0*/  @P5 LDG.E.CONSTANT R30, desc[UR6][R44.64] ;  /* 0x000000062c1e5981 */ /* 0x002ea2000c1e9900 */
[----:B------:R-:W-:-:S03]  /*e2d0*/  HADD2.F32 R51, -RZ, R37.H0_H0 ;  /* 0x20000025ff337230 */ /* 0x000fc60000004100 */
[----:B------:R0:W-:Y:S01]  /*e2e0*/  @P1 STG.E.U16 desc[UR6][R48.64+0x8], R2 ;  /* 0x0000080230001986 */ /* 0x0001e2000c101506 */
[----:B------:R-:W-:-:S03]  /*e2f0*/  ISETP.GE.AND P2, PT, R3, 0x8, PT ;  /* 0x000000080300780c */ /* 0x000fc60003f46270 */
[----:B------:R1:W-:Y:S01]  /*e300*/  @P1 STG.E desc[UR6][R52.64+0x14], R31 ;  /* 0x0000141f34001986 */ /* 0x0003e2000c101906 */
[----:B------:R-:W-:-:S04]  /*e310*/  FADD.FTZ R51, R51, -R46 ;  /* 0x8000002e33337221 */ /* 0x000fc80000010000 */
[----:B0-----:R-:W-:-:S05]  /*e320*/  @P0 FFMA.FTZ R2, R40, -0.69314718246459960938, R51 ;  /* 0xbf31721828020823 */ /* 0x001fca0000010033 */
[----:B------:R-:W2:Y:S01]  /*e330*/  @P2 LDG.E.CONSTANT R36, desc[UR6][R44.64] ;  /* 0x000000062c242981 */ /* 0x000ea2000c1e9900 */
[----:B---3--:R-:W-:Y:S01]  /*e340*/  @P1 FADD.FTZ R0, R43, R0 ;  /* 0x000000002b001221 */ /* 0x008fe20000010000 */
[----:B------:R-:W-:Y:S02]  /*e350*/  HADD2.F32 R43, -RZ, R37.H1_H1 ;  /* 0x30000025ff2b7230 */ /* 0x000fe40000004100 */
[----:B------:R-:W3:Y:S02]  /*e360*/  @P2 LDG.E.CONSTANT R37, desc[UR6][R44.64] ;  /* 0x000000062c252981 */ /* 0x000ee4000c1e9900 */
[----:B------:R-:W-:Y:S01]  /*e370*/  @P1 F2FP.F16.F32.PACK_AB R0, RZ, R0 ;  /* 0x00000000ff00123e */ /* 0x000fe200000000ff */
[----:B------:R-:W-:-:S04]  /*e380*/  FADD.FTZ R43, R43, -R46 ;  /* 0x8000002e2b2b7221 */ /* 0x000fc80000010000 */
[----:B------:R4:W-:Y:S01]  /*e390*/  @P1 STG.E.U16 desc[UR6][R48.64+0xa], R0 ;  /* 0x00000a0030001986 */ /* 0x0009e2000c101506 */
[----:B------:R-:W-:Y:S01]  /*e3a0*/  ISETP.GE.AND P1, PT, R3, 0x9, PT ;  /* 0x000000090300780c */ /* 0x000fe20003f26270 */
[----:B-1----:R-:W-:Y:S02]  /*e3b0*/  @P0 FFMA.FTZ R31, R40, -0.69314718246459960938, R43 ;  /* 0xbf317218281f0823 */ /* 0x002fe4000001002b */
[----:B------:R0:W-:Y:S01]  /*e3c0*/  @P0 STG.E desc[UR6][R52.64+0x18], R28 ;  /* 0x0000181c34000986 */ /* 0x0001e2000c101906 */
[----:B----4-:R-:W-:Y:S01]  /*e3d0*/  @P0 FADD.FTZ R0, R35, R2 ;  /* 0x0000000223000221 */ /* 0x010fe20000010000 */
[----:B-----5:R-:W-:-:S08]  /*e3e0*/  @P0 FADD.FTZ R2, R32, R31 ;  /* 0x0000001f20020221 */ /* 0x020fd00000010000 */
[----:B0-----:R-:W4:Y:S04]  /*e3f0*/  @P1 LDG.E.CONSTANT R28, desc[UR6][R44.64] ;  /* 0x000000062c1c1981 */ /* 0x001f28000c1e9900 */
[----:B------:R-:W5:Y:S01]  /*e400*/  @P1 LDG.E.CONSTANT R31, desc[UR6][R44.64] ;  /* 0x000000062c1f1981 */ /* 0x000f62000c1e9900 */
[----:B------:R-:W-:-:S05]  /*e410*/  HADD2.F32 R35, -RZ, R38.H0_H0 ;  /* 0x20000026ff237230 */ /* 0x000fca0000004100 */
[----:B------:R-:W-:Y:S01]  /*e420*/  FADD.FTZ R35, R35, -R46 ;  /* 0x8000002e23237221 */ /* 0x000fe20000010000 */
[----:B------:R-:W-:-:S03]  /*e430*/  HADD2.F32 R43, -RZ, R38.H1_H1 ;  /* 0x30000026ff2b7230 */ /* 0x000fc60000004100 */
[----:B------:R-:W-:Y:S01]  /*e440*/  @P3 FFMA.FTZ R32, R40, -0.69314718246459960938, R35 ;  /* 0xbf31721828203823 */ /* 0x000fe20000010023 */
[----:B------:R-:W-:Y:S01]  /*e450*/  @P0 F2FP.F16.F32.PACK_AB R0, RZ, R0 ;  /* 0x00000000ff00023e */ /* 0x000fe200000000ff */
[----:B------:R-:W-:Y:S02]  /*e460*/  FADD.FTZ R43, R43, -R46 ;  /* 0x8000002e2b2b7221 */ /* 0x000fe40000010000 */
[----:B------:R-:W-:Y:S01]  /*e470*/  @P3 FADD.FTZ R32, R41, R32 ;  /* 0x0000002029203221 */ /* 0x000fe20000010000 */
[----:B------:R-:W-:Y:S01]  /*e480*/  HADD2.F32 R35, -RZ, R39.H1_H1 ;  /* 0x30000027ff237230 */ /* 0x000fe20000004100 */
[----:B------:R0:W-:Y:S01]  /*e490*/  @P0 STG.E.U16 desc[UR6][R48.64+0xc], R0 ;  /* 0x00000c0030000986 */ /* 0x0001e2000c101506 */
[----:B------:R-:W-:-:S03]  /*e4a0*/  @P0 F2FP.F16.F32.PACK_AB R2, RZ, R2 ;  /* 0x00000002ff02023e */ /* 0x000fc600000000ff */
[----:B------:R-:W-:Y:S01]  /*e4b0*/  FADD.FTZ R35, R35, -R46 ;  /* 0x8000002e23237221 */ /* 0x000fe20000010000 */
[----:B------:R1:W-:Y:S01]  /*e4c0*/  @P0 STG.E desc[UR6][R52.64+0x1c], R29 ;  /* 0x00001c1d34000986 */ /* 0x0003e2000c101906 */
[----:B0-----:R-:W-:Y:S01]  /*e4d0*/  @P3 F2FP.F16.F32.PACK_AB R0, RZ, R32 ;  /* 0x00000020ff00323e */ /* 0x001fe200000000ff */
[C---:B------:R-:W-:Y:S02]  /*e4e0*/  @P3 FFMA.FTZ R32, R40.reuse, -0.69314718246459960938, R43 ;  /* 0xbf31721828203823 */ /* 0x040fe4000001002b */
[----:B------:R0:W-:Y:S01]  /*e4f0*/  @P0 STG.E.U16 desc[UR6][R48.64+0xe], R2 ;  /* 0x00000e0230000986 */ /* 0x0001e2000c101506 */
[----:B------:R-:W-:Y:S01]  /*e500*/  ISETP.GE.AND P0, PT, R3, 0xa, PT ;  /* 0x0000000a0300780c */ /* 0x000fe20003f06270 */
[----:B-1----:R-:W-:Y:S02]  /*e510*/  HADD2.F32 R29, -RZ, R39.H0_H0 ;  /* 0x20000027ff1d7230 */ /* 0x002fe40000004100 */
[----:B------:R1:W-:Y:S01]  /*e520*/  @P3 STG.E desc[UR6][R52.64+0x20], R26 ;  /* 0x0000201a34003986 */ /* 0x0003e2000c101906 */
[----:B0-----:R-:W-:Y:S01]  /*e530*/  @P3 FADD.FTZ R2, R47, R32 ;  /* 0x000000202f023221 */ /* 0x001fe20000010000 */
[----:B------:R-:W-:Y:S01]  /*e540*/  @P6 FFMA.FTZ R32, R40, -0.69314718246459960938, R35 ;  /* 0xbf31721828206823 */ /* 0x000fe20000010023 */
[----:B------:R-:W-:-:S07]  /*e550*/  FADD.FTZ R29, R29, -R46 ;  /* 0x8000002e1d1d7221 */ /* 0x000fce0000010000 */
[----:B-1----:R-:W5:Y:S01]  /*e560*/  @P0 LDG.E.CONSTANT R26, desc[UR6][R44.64] ;  /* 0x000000062c1a0981 */ /* 0x002f62000c1e9900 */
[----:B------:R-:W-:Y:S01]  /*e570*/  @P6 FADD.FTZ R32, R33, R32 ;  /* 0x0000002021206221 */ /* 0x000fe20000010000 */
[----:B------:R-:W-:Y:S02]  /*e580*/  HADD2.F32 R33, -RZ, R54.H1_H1 ;  /* 0x30000036ff217230 */ /* 0x000fe40000004100 */
[----:B------:R0:W-:Y:S04]  /*e590*/  @P3 STG.E.U16 desc[UR6][R48.64+0x10], R0 ;  /* 0x0000100030003986 */ /* 0x0001e8000c101506 */
[----:B------:R1:W-:Y:S01]  /*e5a0*/  @P3 STG.E desc[UR6][R52.64+0x24], R27 ;  /* 0x0000241b34003986 */ /* 0x0003e2000c101906 */
[----:B------:R-:W-:Y:S01]  /*e5b0*/  @P6 FFMA.FTZ R29, R40, -0.69314718246459960938, R29 ;  /* 0xbf317218281d6823 */ /* 0x000fe2000001001d */
[----:B------:R-:W-:-:S02]  /*e5c0*/  ISETP.GE.AND P4, PT, R3, 0xb, PT ;  /* 0x0000000b0300780c */ /* 0x000fc40003f86270 */
[----:B------:R-:W-:Y:S01]  /*e5d0*/  @P3 F2FP.F16.F32.PACK_AB R2, RZ, R2 ;  /* 0x00000002ff02323e */ /* 0x000fe200000000ff */
[----:B------:R-:W-:Y:S01]  /*e5e0*/  HADD2.F32 R39, -RZ, R54.H0_H0 ;  /* 0x20000036ff277230 */ /* 0x000fe20000004100 */
[----:B0-----:R-:W5:Y:S01]  /*e5f0*/  @P0 LDG.E.CONSTANT R0, desc[UR6][R44.64] ;  /* 0x000000062c000981 */ /* 0x001f62000c1e9900 */
[----:B-1----:R-:W-:Y:S01]  /*e600*/  FADD.FTZ R27, R33, -R46 ;  /* 0x8000002e211b7221 */ /* 0x002fe20000010000 */
[----:B------:R-:W-:Y:S01]  /*e610*/  @P6 FADD.FTZ R29, R42, R29 ;  /* 0x0000001d2a1d6221 */ /* 0x000fe20000010000 */
[----:B------:R-:W-:-:S06]  /*e620*/  @P6 F2FP.F16.F32.PACK_AB R32, RZ, R32 ;  /* 0x00000020ff20623e */ /* 0x000fcc00000000ff */
[----:B------:R-:W5:Y:S01]  /*e630*/  @P4 LDG.E.CONSTANT R35, desc[UR6][R44.64] ;  /* 0x000000062c234981 */ /* 0x000f62000c1e9900 */
[----:B------:R-:W-:-:S04]  /*e640*/  @P5 FFMA.FTZ R27, R40, -0.69314718246459960938, R27 ;  /* 0xbf317218281b5823 */ /* 0x000fc8000001001b */
[----:B--2---:R-:W-:Y:S01]  /*e650*/  @P5 FADD.FTZ R27, R30, R27 ;  /* 0x0000001b1e1b5221 */ /* 0x004fe20000010000 */
[----:B------:R-:W-:Y:S01]  /*e660*/  @P6 F2FP.F16.F32.PACK_AB R29, RZ, R29 ;  /* 0x0000001dff1d623e */ /* 0x000fe200000000ff */
[----:B------:R0:W-:Y:S03]  /*e670*/  @P3 STG.E.U16 desc[UR6][R48.64+0x12], R2 ;  /* 0x0000120230003986 */ /* 0x0001e6000c101506 */
[----:B------:R-:W-:Y:S01]  /*e680*/  @P5 F2FP.F16.F32.PACK_AB R27, RZ, R27 ;  /* 0x0000001bff1b523e */ /* 0x000fe200000000ff */
[----:B------:R-:W-:Y:S01]  /*e690*/  @P6 STG.E desc[UR6][R52.64+0x28], R24 ;  /* 0x0000281834006986 */ /* 0x000fe2000c101906 */
[----:B------:R-:W-:Y:S01]  /*e6a0*/  ISETP.GE.AND P3, PT, R3, 0xc, PT ;  /* 0x0000000c0300780c */ /* 0x000fe20003f66270 */
[----:B------:R-:W-:Y:S01]  /*e6b0*/  HADD2.F32 R33, -RZ, R55.H0_H0 ;  /* 0x20000037ff217230 */ /* 0x000fe20000004100 */
[----:B------:R-:W-:Y:S01]  /*e6c0*/  PRMT R38, R27, 0x7610, R38 ;  /* 0x000076101b267816 */ /* 0x000fe20000000026 */
[----:B------:R1:W-:Y:S01]  /*e6d0*/  @P6 STG.E.U16 desc[UR6][R48.64+0x14], R29 ;  /* 0x0000141d30006986 */ /* 0x0003e2000c101506 */
[----:B------:R-:W-:-:S02]  /*e6e0*/  HADD2.F32 R27, -RZ, R56.H0_H0 ;  /* 0x20000038ff1b7230 */ /* 0x000fc40000004100 */
[--C-:B------:R-:W-:Y:S01]  /*e6f0*/  FADD.FTZ R39, R39, -R46.reuse ;  /* 0x8000002e27277221 */ /* 0x100fe20000010000 */
[----:B------:R2:W-:Y:S01]  /*e700*/  @P6 STG.E desc[UR6][R52.64+0x2c], R25 ;  /* 0x00002c1934006986 */ /* 0x0005e2000c101906 */
[--C-:B------:R-:W-:Y:S02]  /*e710*/  FADD.FTZ R33, R33, -R46.reuse ;  /* 0x8000002e21217221 */ /* 0x100fe40000010000 */
[----:B------:R-:W-:Y:S01]  /*e720*/  @P5 FFMA.FTZ R39, R40, -0.69314718246459960938, R39 ;  /* 0xbf31721828275823 */ /* 0x000fe20000010027 */
[----:B0-----:R-:W5:Y:S01]  /*e730*/  @P4 LDG.E.CONSTANT R2, desc[UR6][R44.64] ;  /* 0x000000062c024981 */ /* 0x001f62000c1e9900 */
[----:B------:R-:W-:Y:S01]  /*e740*/  FADD.FTZ R27, R27, -R46 ;  /* 0x8000002e1b1b7221 */ /* 0x000fe20000010000 */
[----:B-1----:R-:W-:Y:S02]  /*e750*/  HADD2.F32 R29, -RZ, R56.H1_H1 ;  /* 0x30000038ff1d7230 */ /* 0x002fe40000004100 */
[----:B------:R-:W5:Y:S01]  /*e760*/  @P3 LDG.E.CONSTANT R24, desc[UR6][R44.64] ;  /* 0x000000062c183981 */ /* 0x000f62000c1e9900 */
[----:B--2---:R-:W-:-:S03]  /*e770*/  HADD2.F32 R25, -RZ, R55.H1_H1 ;  /* 0x30000037ff197230 */ /* 0x004fc60000004100 */
[----:B------:R0:W-:Y:S01]  /*e780*/  @P6 STG.E.U16 desc[UR6][R48.64+0x16], R32 ;  /* 0x0000162030006986 */ /* 0x0001e2000c101506 */
[--C-:B------:R-:W-:Y:S01]  /*e790*/  FADD.FTZ R29, R29, -R46.reuse ;  /* 0x8000002e1d1d7221 */ /* 0x100fe20000010000 */
[----:B------:R-:W-:Y:S01]  /*e7a0*/  ISETP.GE.AND P6, PT, R3, 0xd, PT ;  /* 0x0000000d0300780c */ /* 0x000fe20003fc6270 */
[----:B------:R-:W-:Y:S01]  /*e7b0*/  FADD.FTZ R25, R25, -R46 ;  /* 0x8000002e19197221 */ /* 0x000fe20000010000 */
[----:B------:R-:W-:Y:S01]  /*e7c0*/  @P5 FADD.FTZ R34, R34, R39 ;  /* 0x0000002722225221 */ /* 0x000fe20000010000 */
[C---:B------:R-:W-:Y:S02]  /*e7d0*/  @P2 FFMA.FTZ R30, R40.reuse, -0.69314718246459960938, R33 ;  /* 0xbf317218281e2823 */ /* 0x040fe40000010021 */
[C---:B------:R-:W-:Y:S01]  /*e7e0*/  @P2 FFMA.FTZ R25, R40.reuse, -0.69314718246459960938, R25 ;  /* 0xbf31721828192823 */ /* 0x040fe20000010019 */
[C---:B0-----:R-:W-:Y:S01]  /*e7f0*/  @P1 FFMA.FTZ R32, R40.reuse, -0.69314718246459960938, R27 ;  /* 0xbf31721828201823 */ /* 0x041fe2000001001b */
[----:B------:R-:W-:Y:S01]  /*e800*/  @P1 FFMA.FTZ R27, R40, -0.69314718246459960938, R29 ;  /* 0xbf317218281b1823 */ /* 0x000fe2000001001d */
[----:B------:R-:W-:Y:S01]  /*e810*/  @P5 F2FP.F16.F32.PACK_AB R34, RZ, R34 ;  /* 0x00000022ff22523e */ /* 0x000fe200000000ff */
[----:B------:R-:W-:Y:S01]  /*e820*/  @P2 FADD.FTZ R36, R36, R25 ;  /* 0x0000001924242221 */ /* 0x000fe20000010000 */
[----:B------:R0:W-:Y:S04]  /*e830*/  @P5 STG.E desc[UR6][R52.64+0x30], R22 ;  /* 0x0000301634005986 */ /* 0x0001e8000c101906 */
[----:B------:R-:W-:Y:S01]  /*e840*/  @P5 STG.E.U16 desc[UR6][R48.64+0x18], R34 ;  /* 0x0000182230005986 */ /* 0x000fe2000c101506 */
[----:B------:R-:W-:-:S03]  /*e850*/  @P2 F2FP.F16.F32.PACK_AB R36, RZ, R36 ;  /* 0x00000024ff24223e */ /* 0x000fc600000000ff */
[----:B------:R1:W-:Y:S04]  /*e860*/  @P5 STG.E desc[UR6][R52.64+0x34], R23 ;  /* 0x0000341734005986 */ /* 0x0003e8000c101906 */
[----:B0-----:R-:W2:Y:S04]  /*e870*/  @P3 LDG.E.CONSTANT R22, desc[UR6][R44.64] ;  /* 0x000000062c163981 */ /* 0x001ea8000c1e9900 */
[----:B------:R-:W-:Y:S01]  /*e880*/  @P5 STG.E.U16 desc[UR6][R48.64+0x1a], R38 ;  /* 0x00001a2630005986 */ /* 0x000fe2000c101506 */
[----:B------:R-:W-:-:S03]  /*e890*/  ISETP.GE.AND P5, PT, R3, 0xe, PT ;  /* 0x0000000e0300780c */ /* 0x000fc60003fa6270 */
[----:B------:R-:W2:Y:S04]  /*e8a0*/  @P6 LDG.E.CONSTANT R25, desc[UR6][R44.64] ;  /* 0x000000062c196981 */ /* 0x000ea8000c1e9900 */
[----:B------:R0:W-:Y:S04]  /*e8b0*/  @P2 STG.E desc[UR6][R52.64+0x38], R20 ;  /* 0x0000381434002986 */ /* 0x0001e8000c101906 */
[----:B-1----:R-:W2:Y:S04]  /*e8c0*/  @P6 LDG.E.CONSTANT R23, desc[UR6][R44.64] ;  /* 0x000000062c176981 */ /* 0x002ea8000c1e9900 */
[----:B0-----:R-:W2:Y:S01]  /*e8d0*/  @P5 LDG.E.CONSTANT R20, desc[UR6][R44.64] ;  /* 0x000000062c145981 */ /* 0x001ea2000c1e9900 */
[----:B---3--:R-:W-:-:S05]  /*e8e0*/  @P2 FADD.FTZ R30, R37, R30 ;  /* 0x0000001e251e2221 */ /* 0x008fca0000010000 */
[----:B------:R-:W-:-:S05]  /*e8f0*/  @P2 F2FP.F16.F32.PACK_AB R30, RZ, R30 ;  /* 0x0000001eff1e223e */ /* 0x000fca00000000ff */
[----:B------:R-:W-:Y:S04]  /*e900*/  @P2 STG.E.U16 desc[UR6][R48.64+0x1c], R30 ;  /* 0x00001c1e30002986 */ /* 0x000fe8000c101506 */
[----:B------:R0:W-:Y:S01]  /*e910*/  @P2 STG.E desc[UR6][R52.64+0x3c], R21 ;  /* 0x00003c1534002986 */ /* 0x0001e2000c101906 */
[----:B----4-:R-:W-:Y:S01]  /*e920*/  @P1 FADD.FTZ R27, R28, R27 ;  /* 0x0000001b1c1b1221 */ /* 0x010fe20000010000 */
[----:B-----5:R-:W-:-:S04]  /*e930*/  @P1 FADD.FTZ R31, R31, R32 ;  /* 0x000000201f1f1221 */ /* 0x020fc80000010000 */
[----:B------:R-:W-:Y:S01]  /*e940*/  @P1 F2FP.F16.F32.PACK_AB R27, RZ, R27 ;  /* 0x0000001bff1b123e */ /* 0x000fe200000000ff */
[----:B------:R-:W-:Y:S01]  /*e950*/  @P2 STG.E.U16 desc[UR6][R48.64+0x1e], R36 ;  /* 0x00001e2430002986 */ /* 0x000fe2000c101506 */
[----:B------:R-:W-:-:S03]  /*e960*/  @P1 F2FP.F16.F32.PACK_AB R31, RZ, R31 ;  /* 0x0000001fff1f123e */ /* 0x000fc600000000ff */
[----:B------:R-:W3:Y:S01]  /*e970*/  @P5 LDG.E.CONSTANT R28, desc[UR6][R44.64] ;  /* 0x000000062c1c5981 */ /* 0x000ee2000c1e9900 */
[----:B------:R-:W-:Y:S02]  /*e980*/  PRMT R33, R27, 0x7610, R33 ;  /* 0x000076101b217816 */ /* 0x000fe40000000021 */
[----:B------:R-:W-:Y:S01]  /*e990*/  PRMT R32, R31, 0x7610, R32 ;  /* 0x000076101f207816 */ /* 0x000fe20000000020 */
[----:B------:R-:W-:Y:S01]  /*e9a0*/  @P1 STG.E desc[UR6][R52.64+0x40], R18 ;  /* 0x0000401234001986 */ /* 0x000fe2000c101906 */
[----:B------:R-:W-:-:S03]  /*e9b0*/  ISETP.GE.AND P2, PT, R3, 0xf, PT ;  /* 0x0000000f0300780c */ /* 0x000fc60003f46270 */
[----:B------:R-:W-:Y:S04]  /*e9c0*/  @P1 STG.E.U16 desc[UR6][R48.64+0x20], R32 ;  /* 0x0000202030001986 */ /* 0x000fe8000c101506 */
[----:B------:R1:W-:Y:S04]  /*e9d0*/  @P1 STG.E desc[UR6][R52.64+0x44], R19 ;  /* 0x0000441334001986 */ /* 0x0003e8000c101906 */
[----:B------:R-:W-:Y:S01]  /*e9e0*/  @P1 STG.E.U16 desc[UR6][R48.64+0x22], R33 ;  /* 0x0000222130001986 */ /* 0x000fe2000c101506 */
[----:B------:R-:W-:-:S03]  /*e9f0*/  ISETP.GE.AND P1, PT, R3, 0x10, PT ;  /* 0x000000100300780c */ /* 0x000fc60003f26270 */
[----:B------:R-:W4:Y:S04]  /*ea00*/  @P2 LDG.E.CONSTANT R27, desc[UR6][R44.64] ;  /* 0x000000062c1b2981 */ /* 0x000f28000c1e9900 */
[----:B0-----:R-:W5:Y:S06]  /*ea10*/  @P2 LDG.E.CONSTANT R21, desc[UR6][R44.64] ;  /* 0x000000062c152981 */ /* 0x001f6c000c1e9900 */
[----:B------:R-:W5:Y:S01]  /*ea20*/  @P1 LDG.E.CONSTANT R3, desc[UR6][R44.64] ;  /* 0x000000062c031981 */ /* 0x000f62000c1e9900 */
[----:B------:R-:W-:-:S05]  /*ea30*/  HADD2.F32 R29, -RZ, R57.H0_H0 ;  /* 0x20000039ff1d7230 */ /* 0x000fca0000004100 */
[----:B------:R-:W-:Y:S01]  /*ea40*/  FADD.FTZ R29, R29, -R46 ;  /* 0x8000002e1d1d7221 */ /* 0x000fe20000010000 */
[----:B-1----:R-:W-:Y:S02]  /*ea50*/  HADD2.F32 R19, -RZ, R58.H0_H0 ;  /* 0x2000003aff137230 */ /* 0x002fe40000004100 */
[----:B------:R-:W-:Y:S02]  /*ea60*/  HADD2.F32 R31, -RZ, R57.H1_H1 ;  /* 0x30000039ff1f7230 */ /* 0x000fe40000004100 */
[----:B------:R-:W-:-:S04]  /*ea70*/  @P0 FFMA.FTZ R29, R40, -0.69314718246459960938, R29 ;  /* 0xbf317218281d0823 */ /* 0x000fc8000001001d */
[----:B------:R-:W-:Y:S01]  /*ea80*/  @P0 FADD.FTZ R26, R26, R29 ;  /* 0x0000001d1a1a0221 */ /* 0x000fe20000010000 */
[--C-:B------:R-:W-:Y:S01]  /*ea90*/  FADD.FTZ R29, R19, -R46.reuse ;  /* 0x8000002e131d7221 */ /* 0x100fe20000010000 */
[----:B------:R-:W-:-:S03]  /*eaa0*/  FADD.FTZ R31, R31, -R46 ;  /* 0x8000002e1f1f7221 */ /* 0x000fc60000010000 */
[C---:B------:R-:W-:Y:S01]  /*eab0*/  @P4 FFMA.FTZ R18, R40.reuse, -0.69314718246459960938, R29 ;  /* 0xbf31721828124823 */ /* 0x040fe2000001001d */
[----:B------:R-:W-:Y:S01]  /*eac0*/  @P0 FFMA.FTZ R19, R40, -0.69314718246459960938, R31 ;  /* 0xbf31721828130823 */ /* 0x000fe2000001001f */
[----:B------:R-:W-:-:S03]  /*ead0*/  HADD2.F32 R29, -RZ, R58.H1_H1 ;  /* 0x3000003aff1d7230 */ /* 0x000fc60000004100 */
[----:B------:R-:W-:Y:S02]  /*eae0*/  @P0 FADD.FTZ R0, R0, R19 ;  /* 0x0000001300000221 */ /* 0x000fe40000010000 */
[----:B------:R-:W-:Y:S01]  /*eaf0*/  FADD.FTZ R19, R29, -R46 ;  /* 0x8000002e1d137221 */ /* 0x000fe20000010000 */
[----:B------:R-:W-:Y:S01]  /*eb00*/  HADD2.F32 R29, -RZ, R59.H0_H0 ;  /* 0x2000003bff1d7230 */ /* 0x000fe20000004100 */
[----:B------:R-:W-:Y:S02]  /*eb10*/  @P0 F2FP.F16.F32.PACK_AB R26, RZ, R26 ;  /* 0x0000001aff1a023e */ /* 0x000fe400000000ff */
[----:B------:R-:W-:Y:S01]  /*eb20*/  @P4 FFMA.FTZ R19, R40, -0.69314718246459960938, R19 ;  /* 0xbf31721828134823 */ /* 0x000fe20000010013 */
[----:B------:R-:W-:Y:S01]  /*eb30*/  @P4 FADD.FTZ R18, R35, R18 ;  /* 0x0000001223124221 */ /* 0x000fe20000010000 */
[----:B------:R-:W-:Y:S01]  /*eb40*/  FADD.FTZ R29, R29, -R46 ;  /* 0x8000002e1d1d7221 */ /* 0x000fe20000010000 */
[----:B------:R-:W-:Y:S01]  /*eb50*/  @P0 STG.E desc[UR6][R52.64+0x48], R16 ;  /* 0x0000481034000986 */ /* 0x000fe2000c101906 */
[----:B------:R-:W-:-:S03]  /*eb60*/  @P0 F2FP.F16.F32.PACK_AB R0, RZ, R0 ;  /* 0x00000000ff00023e */ /* 0x000fc600000000ff */
[----:B------:R-:W-:Y:S01]  /*eb70*/  @P0 STG.E.U16 desc[UR6][R48.64+0x24], R26 ;  /* 0x0000241a30000986 */ /* 0x000fe2000c101506 */
[----:B------:R-:W-:-:S03]  /*eb80*/  @P4 F2FP.F16.F32.PACK_AB R18, RZ, R18 ;  /* 0x00000012ff12423e */ /* 0x000fc600000000ff */
[----:B------:R0:W-:Y:S01]  /*eb90*/  @P0 STG.E desc[UR6][R52.64+0x4c], R17 ;  /* 0x00004c1134000986 */ /* 0x0001e2000c101906 */
[----:B------:R-:W-:-:S03]  /*eba0*/  HADD2.F32 R31, -RZ, R60.H1_H1 ;  /* 0x3000003cff1f7230 */ /* 0x000fc60000004100 */
[----:B------:R1:W-:Y:S01]  /*ebb0*/  @P0 STG.E.U16 desc[UR6][R48.64+0x26], R0 ;  /* 0x0000260030000986 */ /* 0x0003e2000c101506 */
[----:B------:R-:W-:Y:S01]  /*ebc0*/  @P4 FADD.FTZ R2, R2, R19 ;  /* 0x0000001302024221 */ /* 0x000fe20000010000 */
[----:B------:R-:W-:Y:S02]  /*ebd0*/  HADD2.F32 R19, -RZ, R59.H1_H1 ;  /* 0x3000003bff137230 */ /* 0x000fe40000004100 */
[----:B0-----:R-:W-:Y:S01]  /*ebe0*/  @P3 FFMA.FTZ R17, R40, -0.69314718246459960938, R29 ;  /* 0xbf31721828113823 */ /* 0x001fe2000001001d */
[----:B------:R-:W-:Y:S01]  /*ebf0*/  HADD2.F32 R29, -RZ, R60.H0_H0 ;  /* 0x2000003cff1d7230 */ /* 0x000fe20000004100 */
[----:B------:R-:W-:Y:S01]  /*ec00*/  @P4 STG.E desc[UR6][R52.64+0x50], R14 ;  /* 0x0000500e34004986 */ /* 0x000fe2000c101906 */
[----:B------:R-:W-:Y:S01]  /*ec10*/  @P4 F2FP.F16.F32.PACK_AB R2, RZ, R2 ;  /* 0x00000002ff02423e */ /* 0x000fe200000000ff */
[--C-:B------:R-:W-:Y:S01]  /*ec20*/  FADD.FTZ R19, R19, -R46.reuse ;  /* 0x8000002e13137221 */ /* 0x100fe20000010000 */
[----:B------:R-:W-:Y:S01]  /*ec30*/  @P3 FADD.FTZ R17, R24, R17 ;  /* 0x0000001118113221 */ /* 0x000fe20000010000 */
[----:B------:R-:W-:Y:S01]  /*ec40*/  @P4 STG.E.U16 desc[UR6][R48.64+0x28], R18 ;  /* 0x0000281230004986 */ /* 0x000fe2000c101506 */
[----:B------:R-:W-:Y:S01]  /*ec50*/  FADD.FTZ R29, R29, -R46 ;  /* 0x8000002e1d1d7221 */ /* 0x000fe20000010000 */
[----:B------:R-:W-:Y:S01]  /*ec60*/  @P3 FFMA.FTZ R19, R40, -0.69314718246459960938, R19 ;  /* 0xbf31721828133823 */ /* 0x000fe20000010013 */
[----:B------:R-:W-:Y:S01]  /*ec70*/  PRMT R16, R2, 0x7610, R16 ;  /* 0x0000761002107816 */ /* 0x000fe20000000010 */
[----:B------:R0:W-:Y:S01]  /*ec80*/  @P4 STG.E desc[UR6][R52.64+0x54], R15 ;  /* 0x0000540f34004986 */ /* 0x0001e2000c101906 */
[----:B------:R-:W-:Y:S01]  /*ec90*/  @P3 F2FP.F16.F32.PACK_AB R17, RZ, R17 ;  /* 0x00000011ff11323e */ /* 0x000fe200000000ff */
[----:B-1----:R-:W-:Y:S01]  /*eca0*/  @P6 FFMA.FTZ R0, R40, -0.69314718246459960938, R29 ;  /* 0xbf31721828006823 */ /* 0x002fe2000001001d */
[----:B------:R-:W-:Y:S01]  /*ecb0*/  FADD.FTZ R31, R31, -R46 ;  /* 0x8000002e1f1f7221 */ /* 0x000fe20000010000 */
[----:B------:R-:W-:Y:S01]  /*ecc0*/  @P4 STG.E.U16 desc[UR6][R48.64+0x2a], R16 ;  /* 0x00002a1030004986 */ /* 0x000fe2000c101506 */
[----:B0-----:R-:W-:-:S03]  /*ecd0*/  HADD2.F32 R15, -RZ, R61.H0_H0 ;  /* 0x2000003dff0f7230 */ /* 0x001fc60000004100 */
[----:B------:R-:W-:Y:S01]  /*ece0*/  @P3 STG.E desc[UR6][R52.64+0x58], R12 ;  /* 0x0000580c34003986 */ /* 0x000fe2000c101906 */
[----:B------:R-:W-:Y:S01]  /*ecf0*/  @P6 FFMA.FTZ R2, R40, -0.69314718246459960938, R31 ;  /* 0xbf31721828026823 */ /* 0x000fe2000001001f */
[----:B------:R-:W-:Y:S02]  /*ed00*/  FADD.FTZ R15, R15, -R46 ;  /* 0x8000002e0f0f7221 */ /* 0x000fe40000010000 */
[----:B------:R0:W-:Y:S01]  /*ed10*/  @P3 STG.E.U16 desc[UR6][R48.64+0x2c], R17 ;  /* 0x00002c1130003986 */ /* 0x0001e2000c101506 */
[----:B--2---:R-:W-:-:S03]  /*ed20*/  @P3 FADD.FTZ R19, R22, R19 ;  /* 0x0000001316133221 */ /* 0x004fc60000010000 */
[----:B------:R1:W-:Y:S02]  /*ed30*/  @P3 STG.E desc[UR6][R52.64+0x5c], R13 ;  /* 0x00005c0d34003986 */ /* 0x0003e4000c101906 */
[----:B------:R-:W-:Y:S01]  /*ed40*/  @P3 F2FP.F16.F32.PACK_AB R19, RZ, R19 ;  /* 0x00000013ff13323e */ /* 0x000fe200000000ff */
[----:B------:R-:W-:Y:S01]  /*ed50*/  @P6 FADD.FTZ R0, R25, R0 ;  /* 0x0000000019006221 */ /* 0x000fe20000010000 */
[----:B0-----:R-:W-:Y:S02]  /*ed60*/  HADD2.F32 R17, -RZ, R62.H0_H0 ;  /* 0x2000003eff117230 */ /* 0x001fe40000004100 */
[----:B-1----:R-:W-:Y:S01]  /*ed70*/  @P5 FFMA.FTZ R13, R40, -0.69314718246459960938, R15 ;  /* 0xbf317218280d5823 */ /* 0x002fe2000001000f */
[----:B------:R-:W-:Y:S01]  /*ed80*/  HADD2.F32 R15, -RZ, R61.H1_H1 ;  /* 0x3000003dff0f7230 */ /* 0x000fe20000004100 */
[----:B------:R-:W-:Y:S01]  /*ed90*/  @P6 F2FP.F16.F32.PACK_AB R0, RZ, R0 ;  /* 0x00000000ff00623e */ /* 0x000fe200000000ff */
[----:B------:R-:W-:Y:S01]  /*eda0*/  @P6 FADD.FTZ R2, R23, R2 ;  /* 0x0000000217026221 */ /* 0x000fe20000010000 */
[----:B------:R0:W-:Y:S01]  /*edb0*/  @P3 STG.E.U16 desc[UR6][R48.64+0x2e], R19 ;  /* 0x00002e1330003986 */ /* 0x0001e2000c101506 */
[----:B------:R-:W-:-:S02]  /*edc0*/  HADD2.F32 R23, -RZ, R63.H0_H0 ;  /* 0x2000003fff177230 */ /* 0x000fc40000004100 */
[--C-:B------:R-:W-:Y:S01]  /*edd0*/  FADD.FTZ R15, R15, -R46.reuse ;  /* 0x8000002e0f0f7221 */ /* 0x100fe20000010000 */
[----:B------:R-:W-:Y:S01]  /*ede0*/  FADD.FTZ R17, R17, -R46 ;  /* 0x8000002e11117221 */ /* 0x000fe20000010000 */
[----:B------:R-:W-:Y:S01]  /*edf0*/  @P6 STG.E desc[UR6][R52.64+0x60], R10 ;  /* 0x0000600a34006986 */ /* 0x000fe2000c101906 */
[----:B------:R-:W-:-:S03]  /*ee00*/  @P6 F2FP.F16.F32.PACK_AB R2, RZ, R2 ;  /* 0x00000002ff02623e */ /* 0x000fc600000000ff */
[----:B------:R1:W-:Y:S01]  /*ee10*/  @P6 STG.E.U16 desc[UR6][R48.64+0x30], R0 ;  /* 0x0000300030006986 */ /* 0x0003e2000c101506 */
[----:B0-----:R-:W-:-:S03]  /*ee20*/  HADD2.F32 R19, -RZ, R62.H1_H1 ;  /* 0x3000003eff137230 */ /* 0x001fc60000004100 */
[----:B------:R0:W-:Y:S01]  /*ee30*/  @P6 STG.E desc[UR6][R52.64+0x64], R11 ;  /* 0x0000640b34006986 */ /* 0x0001e2000c101906 */
[----:B------:R-:W-:Y:S01]  /*ee40*/  @P5 FADD.FTZ R13, R20, R13 ;  /* 0x0000000d140d5221 */ /* 0x000fe20000010000 */
[--C-:B------:R-:W-:Y:S01]  /*ee50*/  FADD.FTZ R23, R23, -R46.reuse ;  /* 0x8000002e17177221 */ /* 0x100fe20000010000 */
[----:B------:R-:W-:Y:S01]  /*ee60*/  FADD.FTZ R19, R19, -R46 ;  /* 0x8000002e13137221 */ /* 0x000fe20000010000 */
[----:B------:R2:W-:Y:S01]  /*ee70*/  @P6 STG.E.U16 desc[UR6][R48.64+0x32], R2 ;  /* 0x0000320230006986 */ /* 0x0005e2000c101506 */
[C---:B-1----:R-:W-:Y:S01]  /*ee80*/  @P2 FFMA.FTZ R0, R40.reuse, -0.69314718246459960938, R17 ;  /* 0xbf31721828002823 */ /* 0x042fe20000010011 */
[C---:B0-----:R-:W-:Y:S02]  /*ee90*/  @P5 FFMA.FTZ R11, R40.reuse, -0.69314718246459960938, R15 ;  /* 0xbf317218280b5823 */ /* 0x041fe4000001000f */
[----:B------:R0:W-:Y:S01]  /*eea0*/  @P5 STG.E desc[UR6][R52.64+0x68], R8 ;  /* 0x0000680834005986 */ /* 0x0001e2000c101906 */
[----:B------:R-:W-:Y:S01]  /*eeb0*/  @P5 F2FP.F16.F32.PACK_AB R13, RZ, R13 ;  /* 0x0000000dff0d523e */ /* 0x000fe200000000ff */
[----:B--2---:R-:W-:-:S04]  /*eec0*/  @P2 FFMA.FTZ R2, R40, -0.69314718246459960938, R19 ;  /* 0xbf31721828022823 */ /* 0x004fc80000010013 */
[----:B------:R1:W-:Y:S01]  /*eed0*/  @P5 STG.E.U16 desc[UR6][R48.64+0x34], R13 ;  /* 0x0000340d30005986 */ /* 0x0003e2000c101506 */
[----:B0-----:R-:W-:-:S03]  /*eee0*/  @P1 FFMA.FTZ R8, R40, -0.69314718246459960938, R23 ;  /* 0xbf31721828081823 */ /* 0x001fc60000010017 */
[----:B------:R1:W-:Y:S01]  /*eef0*/  @P5 STG.E desc[UR6][R52.64+0x6c], R9 ;  /* 0x00006c0934005986 */ /* 0x0003e2000c101906 */
[----:B---3--:R-:W-:-:S05]  /*ef00*/  @P5 FADD.FTZ R11, R28, R11 ;  /* 0x0000000b1c0b5221 */ /* 0x008fca0000010000 */
[----:B------:R-:W-:-:S05]  /*ef10*/  @P5 F2FP.F16.F32.PACK_AB R11, RZ, R11 ;  /* 0x0000000bff0b523e */ /* 0x000fca00000000ff */
[----:B------:R1:W-:Y:S01]  /*ef20*/  @P5 STG.E.U16 desc[UR6][R48.64+0x36], R11 ;  /* 0x0000360b30005986 */ /* 0x0003e2000c101506 */
[----:B----4-:R-:W-:Y:S01]  /*ef30*/  @P2 FADD.FTZ R0, R27, R0 ;  /* 0x000000001b002221 */ /* 0x010fe20000010000 */
[----:B-----5:R-:W-:-:S04]  /*ef40*/  @P2 FADD.FTZ R2, R21, R2 ;  /* 0x0000000215022221 */ /* 0x020fc80000010000 */
[----:B------:R-:W-:Y:S01]  /*ef50*/  @P2 F2FP.F16.F32.PACK_AB R0, RZ, R0 ;  /* 0x00000000ff00223e */ /* 0x000fe200000000ff */
        /* <DEDUP_REMOVED lines=14> */
[----:B-1----:R-:W-:-:S04]  /*f040*/  FFMA.FTZ R0, R40, -0.69314718246459960938, R63 ;  /* 0xbf31721828007823 */ /* 0x002fc8000001003f */
[----:B--2---:R-:W-:-:S05]  /*f050*/  FADD.FTZ R0, R45, R0 ;  /* 0x000000002d007221 */ /* 0x004fca0000010000 */
[----:B------:R-:W-:-:S05]  /*f060*/  F2FP.F16.F32.PACK_AB R0, RZ, R0 ;  /* 0x00000000ff00723e */ /* 0x000fca00000000ff */
[----:B------:R-:W-:Y:S01]  /*f070*/  STG.E.U16 desc[UR6][R48.64+0x3e], R0 ;  /* 0x00003e0030007986 */ /* 0x000fe2000c101506 */
[----:B------:R-:W-:Y:S05]  /*f080*/  EXIT ;  /* 0x000000000000794d */ /* 0x000fea0003800000 */
.L_x_9871:
        /* <DEDUP_REMOVED lines=15> */
.L_x_38460:


//--------------------- .text._ZN17fastertransformer38beam_online_softmax_topk_stage1_kernelI6__halfLi1ELi32ELi64EEEvPKT_S4_PKbPfiiPKi --------------------------
	.section	.text._ZN17fastertransformer38beam_online_softmax_topk_stage1_kernelI6__halfLi1ELi32ELi64EEEvPKT_S4_PKbPfiiPKi,"ax",@progbits
	.align	128
        .global         _ZN17fastertransformer38beam_online_softmax_topk_stage1_kernelI6__halfLi1ELi32ELi64EEEvPKT_S4_PKbPfiiPKi
        .type           _ZN17fastertransformer38beam_online_softmax_topk_stage1_kernelI6__halfLi1ELi32ELi64EEEvPKT_S4_PKbPfiiPKi,@function
        .size           _ZN17fastertransformer38beam_online_softmax_topk_stage1_kernelI6__halfLi1ELi32ELi64EEEvPKT_S4_PKbPfiiPKi,(.L_x_38461 - _ZN17fastertransformer38beam_online_softmax_topk_stage1_kernelI6__halfLi1ELi32ELi64EEEvPKT_S4_PKbPfiiPKi)
        .other          _ZN17fastertransformer38beam_online_softmax_topk_stage1_kernelI6__halfLi1ELi32ELi64EEEvPKT_S4_PKbPfiiPKi,@"STO_CUDA_ENTRY STV_DEFAULT"
_ZN17fastertransformer38beam_online_softmax_topk_stage1_kernelI6__halfLi1ELi32ELi64EEEvPKT_S4_PKbPfiiPKi:
.text._ZN17fastertransformer38beam_online_softmax_topk_stage1_kernelI6__halfLi1ELi32ELi64EEEvPKT_S4_PKbPfiiPKi:
        /* <DEDUP_REMOVED lines=10> */
[----:B--2---:R-:W0:Y:S01]  /*00a0*/  I2F.U32.RP R0, R86 ;  /* 0x0000005600007306 */ /* 0x004e220000209000 */
[----:B------:R-:W1:Y:S01]  /*00b0*/  S2UR UR8, SR_CTAID.Y ;  /* 0x00000000000879c3 */ /* 0x000e620000002600 */
[C---:B------:R-:W-:Y:S01]  /*00c0*/  ISETP.NE.U32.AND P2, PT, R86.reuse, RZ, PT ;  /* 0x000000ff5600720c */ /* 0x040fe20003f45070 */
[----:B------:R-:W2:Y:S01]  /*00d0*/  S2R R105, SR_TID.X ;  /* 0x0000000000697919 */ /* 0x000ea20000002100 */
[----:B------:R-:W-:Y:S01]  /*00e0*/  BSSY.RECONVERGENT B1, `(.L_x_9872) ;  /* 0x000053b000017945 */ /* 0x000fe20003800200 */
[----:B------:R-:W-:Y:S02]  /*00f0*/  IMAD.MOV.U32 R73, RZ, RZ, -0x38802000 ;  /* 0xc77fe000ff497424 */ /* 0x000fe400078e00ff */
[----:B------:R-:W-:Y:S01]  /*0100*/  IMAD.MOV.U32 R35, RZ, RZ, RZ ;  /* 0x000000ffff237224 */ /* 0x000fe200078e00ff */
[----:B---3--:R-:W-:Y:S01]  /*0110*/  IADD3 R3, PT, PT, R86, -0x1, R7 ;  /* 0xffffffff56037810 */ /* 0x008fe20007ffe007 */
[----:B------:R-:W-:Y:S01]  /*0120*/  IMAD R104, R87, R7, RZ ;  /* 0x0000000757687224 */ /* 0x000fe200078e02ff */
[----:B0-----:R-:W0:Y:S02]  /*0130*/  MUFU.RCP R0, R0 ;  /* 0x0000000000007308 */ /* 0x001e240000001000 */
[----:B0-----:R-:W-:-:S06]  /*0140*/  VIADD R4, R0, 0xffffffe ;  /* 0x0ffffffe00047836 */ /* 0x001fcc0000000000 */
[----:B------:R0:W3:Y:S02]  /*0150*/  F2I.FTZ.U32.TRUNC.NTZ R5, R4 ;  /* 0x0000000400057305 */ /* 0x0000e4000021f000 */
[----:B0-----:R-:W-:Y:S02]  /*0160*/  IMAD.MOV.U32 R4, RZ, RZ, RZ ;  /* 0x000000ffff047224 */ /* 0x001fe400078e00ff */
[----:B---3--:R-:W-:-:S04]  /*0170*/  IMAD.MOV R9, RZ, RZ, -R5 ;  /* 0x000000ffff097224 */ /* 0x008fc800078e0a05 */
[----:B------:R-:W-:-:S04]  /*0180*/  IMAD R9, R9, R86, RZ ;  /* 0x0000005609097224 */ /* 0x000fc800078e02ff */
[----:B------:R-:W-:-:S06]  /*0190*/  IMAD.HI.U32 R2, R5, R9, R4 ;  /* 0x0000000905027227 */ /* 0x000fcc00078e0004 */
[----:B------:R-:W-:-:S04]  /*01a0*/  IMAD.HI.U32 R2, R2, R3, RZ ;  /* 0x0000000302027227 */ /* 0x000fc800078e00ff */
[----:B------:R-:W-:-:S04]  /*01b0*/  IMAD.MOV R0, RZ, RZ, -R2 ;  /* 0x000000ffff007224 */ /* 0x000fc800078e0a02 */
[----:B------:R-:W-:Y:S02]  /*01c0*/  IMAD R3, R86, R0, R3 ;  /* 0x0000000056037224 */ /* 0x000fe400078e0203 */
[----:B------:R-:W-:-:S03]  /*01d0*/  IMAD.MOV.U32 R0, RZ, RZ, R1 ;  /* 0x000000ffff007224 */ /* 0x000fc600078e0001 */
[----:B------:R-:W-:Y:S01]  /*01e0*/  ISETP.GE.U32.AND P0, PT, R3, R86, PT ;  /* 0x000000560300720c */ /* 0x000fe20003f06070 */
[--C-:B------:R-:W-:Y:S02]  /*01f0*/  IMAD.MOV.U32 R68, RZ, RZ, R0.reuse ;  /* 0x000000ffff447224 */ /* 0x100fe400078e0000 */
[--C-:B------:R-:W-:Y:S02]  /*0200*/  IMAD.MOV.U32 R34, RZ, RZ, R0.reuse ;  /* 0x000000ffff227224 */ /* 0x100fe400078e0000 */
[--C-:B------:R-:W-:Y:S02]  /*0210*/  IMAD.MOV.U32 R70, RZ, RZ, R0.reuse ;  /* 0x000000ffff467224 */ /* 0x100fe400078e0000 */
[--C-:B------:R-:W-:Y:S02]  /*0220*/  IMAD.MOV.U32 R71, RZ, RZ, R0.reuse ;  /* 0x000000ffff477224 */ /* 0x100fe400078e0000 */
[----:B------:R-:W-:-:S04]  /*0230*/  IMAD.MOV.U32 R72, RZ, RZ, R0 ;  /* 0x000000ffff487224 */ /* 0x000fc800078e0000 */
[----:B------:R-:W-:Y:S02]  /*0240*/  @P0 IMAD.IADD R3, R3, 0x1, -R86 ;  /* 0x0000000103030824 */ /* 0x000fe400078e0a56 */
[----:B------:R-:W-:-:S03]  /*0250*/  @P0 VIADD R2, R2, 0x1 ;  /* 0x0000000102020836 */ /* 0x000fc60000000000 */
[----:B------:R-:W-:-:S13]  /*0260*/  ISETP.GE.U32.AND P1, PT, R3, R86, PT ;  /* 0x000000560300720c */ /* 0x000fda0003f26070 */
[----:B------:R-:W-:Y:S01]  /*0270*/  @P1 VIADD R2, R2, 0x1 ;  /* 0x0000000102021836 */ /* 0x000fe20000000000 */
[----:B------:R-:W-:-:S05]  /*0280*/  @!P2 LOP3.LUT R2, RZ, R86, RZ, 0x33, !PT ;  /* 0x00000056ff02a212 */ /* 0x000fca00078e33ff */
[----:B-1----:R-:W-:-:S05]  /*0290*/  IMAD R36, R2, UR8, RZ ;  /* 0x0000000802247c24 */ /* 0x002fca000f8e02ff */
[----:B------:R-:W-:Y:S02]  /*02a0*/  VIADDMNMX R40, R36, R2, R7, PT ;  /* 0x0000000224287246 */ /* 0x000fe40003800107 */
[----:B----4-:R-:W-:-:S13]  /*02b0*/  ISETP.NE.AND P0, PT, R6, RZ, PT ;  /* 0x000000ff0600720c */ /* 0x010fda0003f05270 */
[----:B--2---:R-:W-:Y:S05]  /*02c0*/  @!P0 BRA `(.L_x_9873) ;  /* 0x0000002800588947 */ /* 0x004fea0003800000 */
        /* <DEDUP_REMOVED lines=33> */
[----:B------:R-:W-:-:S02]  /*04e0*/  IMAD.MOV.U32 R88, RZ, RZ, 0xfbff ;  /* 0x0000fbffff587424 */ /* 0x000fc400078e00ff */
[----:B------:R-:W-:Y:S01]  /*04f0*/  IMAD.MOV.U32 R4, RZ, RZ, 0xfbff ;  /* 0x0000fbffff047424 */ /* 0x000fe200078e00ff */
[----:B------:R-:W-:Y:S01]  /*0500*/  PRMT R89, R89, 0x5410, R2 ;  /* 0x0000541059597816 */ /* 0x000fe20000000002 */
[----:B------:R-:W-:Y:S01]  /*0510*/  IMAD.MOV.U32 R2, RZ, RZ, -0x1 ;  /* 0xffffffffff027424 */ /* 0x000fe200078e00ff */
[----:B------:R-:W-:Y:S01]  /*0520*/  PRMT R88, R88, 0x5410, R3 ;  /* 0x0000541058587816 */ /* 0x000fe20000000003 */
[----:B------:R-:W-:Y:S01]  /*0530*/  IMAD.MOV.U32 R3, RZ, RZ, -0x1 ;  /* 0xffffffffff037424 */ /* 0x000fe200078e00ff */
[----:B------:R-:W-:Y:S01]  /*0540*/  PRMT R90, R90, 0x5410, R4 ;  /* 0x000054105a5a7816 */ /* 0x000fe20000000004 */
        /* <DEDUP_REMOVED lines=88> */
[----:B------:R-:W-:-:S02]  /*0ad0*/  IMAD.MOV.U32 R88, RZ, RZ, 0xfbff ;  /* 0x0000fbffff587424 */ /* 0x000fc400078e00ff */
[----:B------:R-:W-:Y:S01]  /*0ae0*/  IMAD.MOV.U32 R37, RZ, RZ, 0xfbff ;  /* 0x0000fbffff257424 */ /* 0x000fe200078e00ff */
[----:B------:R-:W-:Y:S01]  /*0af0*/  PRMT R89, R89, 0x5410, R3 ;  /* 0x0000541059597816 */ /* 0x000fe20000000003 */
[----:B0-----:R-:W-:Y:S01]  /*0b00*/  IMAD.MOV.U32 R38, RZ, RZ, -0x38802000 ;  /* 0xc77fe000ff267424 */ /* 0x001fe200078e00ff */
[----:B------:R-:W-:Y:S01]  /*0b10*/  PRMT R88, R88, 0x5410, R35 ;  /* 0x0000541058587816 */ /* 0x000fe20000000023 */
[----:B------:R-:W-:Y:S01]  /*0b20*/  IMAD.MOV.U32 R35, RZ, RZ, RZ ;  /* 0x000000ffff237224 */ /* 0x000fe200078e00ff */
[----:B------:R-:W-:Y:S01]  /*0b30*/  PRMT R90, R90, 0x5410, R37 ;  /* 0x000054105a5a7816 */ /* 0x000fe20000000025 */
[----:B------:R-:W-:Y:S02]  /*0b40*/  IMAD.MOV.U32 R3, RZ, RZ, -0x1 ;  /* 0xffffffffff037424 */ /* 0x000fe400078e00ff */
[----:B--2---:R-:W-:-:S07]  /*0b50*/  IMAD.IADD R37, R39, 0x1, -R36 ;  /* 0x0000000127257824 */ /* 0x004fce00078e0a24 */
.L_x_9972:
[----:B------:R-:W-:Y:S01]  /*0b60*/  IMAD.MOV.U32 R39, RZ, RZ, 0xfbff ;  /* 0x0000fbffff277424 */ /* 0x000fe200078e00ff */
[----:B------:R-:W-:Y:S01]  /*0b70*/  ISETP.NE.AND P0, PT, R37, RZ, PT ;  /* 0x000000ff2500720c */ /* 0x000fe20003f05270 */
[----:B------:R-:W-:Y:S03]  /*0b80*/  BSSY.RECONVERGENT B2, `(.L_x_9876) ;  /* 0x0000016000027945 */ /* 0x000fe60003800200 */
[----:B------:R-:W-:-:S05]  /*0b90*/  SEL R39, R39, 0x7bff, P0 ;  /* 0x00007bff27277807 */ /* 0x000fca0000000000 */
[----:B------:R-:W-:-:S05]  /*0ba0*/  HADD2.F32 R39, -RZ, R39.H0_H0 ;  /* 0x20000027ff277230 */ /* 0x000fca0000004100 */
[----:B------:R-:W-:-:S04]  /*0bb0*/  FSETP.GT.FTZ.AND P1, PT, R38, R39, PT ;  /* 0x000000272600720b */ /* 0x000fc80003f34000 */
[-C--:B------:R-:W-:Y:S02]  /*0bc0*/  FSEL R73, R38, R39.reuse, P1 ;  /* 0x0000002726497208 */ /* 0x080fe40000800000 */
[----:B------:R-:W-:Y:S02]  /*0bd0*/  FSEL R38, R39, R38, P1 ;  /* 0x0000002627267208 */ /* 0x000fe40000800000 */
[----:B------:R-:W-:-:S03]  /*0be0*/  F2FP.F16.F32.PACK_AB R39, RZ, R39 ;  /* 0x00000027ff27723e */ /* 0x000fc600000000ff */
[----:B------:R-:W-:Y:S02]  /*0bf0*/  FADD.FTZ R38, -R73, R38 ;  /* 0x0000002649267221 */ /* 0x000fe40000010100 */
[----:B------:R-:W-:Y:S02]  /*0c00*/  HSETP2.GT.AND P0, PT, R39.H0_H0, R103.H1_H1, PT ;  /* 0x3000006727007234 */ /* 0x000fe40003f04800 */
[----:B------:R-:W-:Y:S01]  /*0c10*/  FMUL.FTZ R41, R38, 1.4426950216293334961 ;  /* 0x3fb8aa3b26297820 */ /* 0x000fe20000410000 */
[----:B------:R-:W-:Y:S02]  /*0c20*/  FSEL R38, R35, 1, !P1 ;  /* 0x3f80000023267808 */ /* 0x000fe40004800000 */
[----:B------:R-:W-:Y:S02]  /*0c30*/  ISETP.EQ.OR P0, PT, R3, -0x1, P0 ;  /* 0xffffffff0300780c */ /* 0x000fe40000702670 */
[----:B------:R-:W-:Y:S01]  /*0c40*/  FSEL R35, R35, 1, P1 ;  /* 0x3f80000023237808 */ /* 0x000fe20000800000 */
[----:B------:R-:W0:Y:S04]  /*0c50*/  MUFU.EX2 R41, R41 ;  /* 0x0000002900297308 */ /* 0x000e280000000800 */
[----:B0-----:R-:W-:-:S06]  /*0c60*/  FFMA.FTZ R35, R38, R41, R35 ;  /* 0x0000002926237223 */ /* 0x001fcc0000010023 */
[----:B------:R-:W-:Y:S05]  /*0c70*/  @P0 BRA `(.L_x_9877) ;  /* 0x0000000000100947 */ /* 0x000fea0003800000 */
[----:B------:R-:W-:Y:S02]  /*0c80*/  ISETP.GE.AND P0, PT, R36, R3, PT ;  /* 0x000000032400720c */ /* 0x000fe40003f06270 */
[----:B------:R-:W-:-:S03]  /*0c90*/  PRMT R38, R103, 0x7632, R38 ;  /* 0x0000763267267816 */ /* 0x000fc60000000026 */
[----:B------:R-:W-:-:S13]  /*0ca0*/  HSETP2.NEU.OR P0, PT, R39.H0_H0, R103.H1_H1, P0 ;  /* 0x3000006727007234 */ /* 0x000fda000070d820 */
[----:B------:R-:W-:Y:S05]  /*0cb0*/  @P0 BRA `(.L_x_9878) ;  /* 0x0000000000080947 */ /* 0x000fea0003800000 */
.L_x_9877:
[----:B------:R-:W-:Y:S01]  /*0cc0*/  PRMT R38, R39, 0x7610, R38 ;  /* 0x0000761027267816 */ /* 0x000fe20000000026 */
[----:B------:R-:W-:-:S07]  /*0cd0*/  IMAD.MOV.U32 R3, RZ, RZ, R36 ;  /* 0x000000ffff037224 */ /* 0x000fce00078e0024 */
.L_x_9878:
[----:B------:R-:W-:Y:S05]  /*0ce0*/  BSYNC.RECONVERGENT B2 ;  /* 0x0000000000027941 */ /* 0x000fea0003800200 */
.L_x_9876:
        /* <DEDUP_REMOVED lines=10> */
.L_x_9880:
[----:B------:R-:W-:Y:S01]  /*0d90*/  IMAD.MOV.U32 R42, RZ, RZ, R3 ;  /* 0x000000ffff2a7224 */ /* 0x000fe200078e0003 */
[----:B------:R-:W-:Y:S01]  /*0da0*/  PRMT R103, R103, 0x5410, R103 ;  /* 0x0000541067677816 */ /* 0x000fe20000000067 */
[----:B------:R-:W-:Y:S01]  /*0db0*/  IMAD.MOV.U32 R3, RZ, RZ, R2 ;  /* 0x000000ffff037224 */ /* 0x000fe200078e0002 */
[----:B------:R-:W-:-:S07]  /*0dc0*/  PRMT R38, R38, 0x5410, R38 ;  /* 0x0000541026267816 */ /* 0x000fce0000000026 */
.L_x_9881:
[----:B------:R-:W-:Y:S05]  /*0dd0*/  BSYNC.RECONVERGENT B2 ;  /* 0x0000000000027941 */ /* 0x000fea0003800200 */
.L_x_9879:
        /* <DEDUP_REMOVED lines=11> */
.L_x_9883:
[----:B------:R-:W-:Y:S01]  /*0e90*/  PRMT R103, R102, 0x7632, R103 ;  /* 0x0000763266677816 */ /* 0x000fe20000000067 */
[----:B------:R-:W-:Y:S01]  /*0ea0*/  IMAD.MOV.U32 R41, RZ, RZ, R42 ;  /* 0x000000ffff297224 */ /* 0x000fe200078e002a */
[----:B------:R-:W-:Y:S01]  /*0eb0*/  PRMT R39, R39, 0x7610, R38 ;  /* 0x0000761027277816 */ /* 0x000fe20000000026 */
[----:B------:R-:W-:-:S07]  /*0ec0*/  IMAD.MOV.U32 R2, RZ, RZ, R5 ;  /* 0x000000ffff027224 */ /* 0x000fce00078e0005 */
.L_x_9884:
[----:B------:R-:W-:Y:S05]  /*0ed0*/  BSYNC.RECONVERGENT B2 ;  /* 0x0000000000027941 */ /* 0x000fea0003800200 */
.L_x_9882:
        /* <DEDUP_REMOVED lines=11> */
.L_x_9886:
[----:B------:R-:W-:Y:S01]  /*0f90*/  PRMT R102, R102, 0x5410, R102 ;  /* 0x0000541066667816 */ /* 0x000fe20000000066 */
[----:B------:R-:W-:Y:S01]  /*0fa0*/  IMAD.MOV.U32 R42, RZ, RZ, R41 ;  /* 0x000000ffff2a7224 */ /* 0x000fe200078e0029 */
[----:B------:R-:W-:Y:S01]  /*0fb0*/  PRMT R38, R39, 0x7632, R38 ;  /* 0x0000763227267816 */ /* 0x000fe20000000026 */
[----:B------:R-:W-:-:S07]  /*0fc0*/  IMAD.MOV.U32 R5, RZ, RZ, R4 ;  /* 0x000000ffff057224 */ /* 0x000fce00078e0004 */
.L_x_9887:
[----:B------:R-:W-:Y:S05]  /*0fd0*/  BSYNC.RECONVERGENT B2 ;  /* 0x0000000000027941 */ /* 0x000fea0003800200 */
.L_x_9885:
        /* <DEDUP_REMOVED lines=11> */
.L_x_9889:
[----:B------:R-:W-:Y:S01]  /*1090*/  PRMT R102, R101, 0x7632, R102 ;  /* 0x0000763265667816 */ /* 0x000fe20000000066 */
[----:B------:R-:W-:Y:S01]  /*10a0*/  IMAD.MOV.U32 R41, RZ, RZ, R42 ;  /* 0x000000ffff297224 */ /* 0x000fe200078e002a */
[----:B------:R-:W-:Y:S01]  /*10b0*/  PRMT R39, R38, 0x7610, R39 ;  /* 0x0000761026277816 */ /* 0x000fe20000000027 */
[----:B------:R-:W-:-:S07]  /*10c0*/  IMAD.MOV.U32 R4, RZ, RZ, R7 ;  /* 0x000000ffff047224 */ /* 0x000fce00078e0007 */
.L_x_9890:
[----:B------:R-:W-:Y:S05]  /*10d0*/  BSYNC.RECONVERGENT B2 ;  /* 0x0000000000027941 */ /* 0x000fea0003800200 */
.L_x_9888:
        /* <DEDUP_REMOVED lines=11> */
.L_x_9892:
[----:B------:R-:W-:Y:S01]  /*1190*/  PRMT R101, R101, 0x5410, R101 ;  /* 0x0000541065657816 */ /* 0x000fe20000000065 */
[----:B------:R-:W-:Y:S01]  /*11a0*/  IMAD.MOV.U32 R42, RZ, RZ, R41 ;  /* 0x000000ffff2a7224 */ /* 0x000fe200078e0029 */
[----:B------:R-:W-:Y:S01]  /*11b0*/  PRMT R38, R38, 0x5410, R39 ;  /* 0x0000541026267816 */ /* 0x000fe20000000027 */
[----:B------:R-:W-:-:S07]  /*11c0*/  IMAD.MOV.U32 R7, RZ, RZ, R6 ;  /* 0x000000ffff077224 */ /* 0x000fce00078e0006 */
.L_x_9893:
[----:B------:R-:W-:Y:S05]  /*11d0*/  BSYNC.RECONVERGENT B2 ;  /* 0x0000000000027941 */ /* 0x000fea0003800200 */
.L_x_9891:
        /* <DEDUP_REMOVED lines=11> */
.L_x_9895:
[----:B------:R-:W-:Y:S01]  /*1290*/  PRMT R101, R100, 0x7632, R101 ;  /* 0x0000763264657816 */ /* 0x000fe20000000065 */
[----:B------:R-:W-:Y:S01]  /*12a0*/  IMAD.MOV.U32 R41, RZ, RZ, R42 ;  /* 0x000000ffff297224 */ /* 0x000fe200078e002a */
[----:B------:R-:W-:Y:S01]  /*12b0*/  PRMT R39, R39, 0x7610, R38 ;  /* 0x0000761027277816 */ /* 0x000fe20000000026 */
[----:B------:R-:W-:-:S07]  /*12c0*/  IMAD.MOV.U32 R6, RZ, RZ, R9 ;  /* 0x000000ffff067224 */ /* 0x000fce00078e0009 */
.L_x_9896:
[----:B------:R-:W-:Y:S05]  /*12d0*/  BSYNC.RECONVERGENT B2 ;  /* 0x0000000000027941 */ /* 0x000fea0003800200 */
.L_x_9894:
        /* <DEDUP_REMOVED lines=11> */
.L_x_9898:
[----:B------:R-:W-:Y:S01]  /*1390*/  PRMT R100, R100, 0x5410, R100 ;  /* 0x0000541064647816 */ /* 0x000fe20000000064 */
[----:B------:R-:W-:Y:S01]  /*13a0*/  IMAD.MOV.U32 R42, RZ, RZ, R41 ;  /* 0x000000ffff2a7224 */ /* 0x000fe200078e0029 */
[----:B------:R-:W-:Y:S01]  /*13b0*/  PRMT R38, R39, 0x7632, R38 ;  /* 0x0000763227267816 */ /* 0x000fe20000000026 */
[----:B------:R-:W-:-:S07]  /*13c0*/  IMAD.MOV.U32 R9, RZ, RZ, R8 ;  /* 0x000000ffff097224 */ /* 0x000fce00078e0008 */
.L_x_9899:
[----:B------:R-:W-:Y:S05]  /*13d0*/  BSYNC.RECONVERGENT B2 ;  /* 0x0000000000027941 */ /* 0x000fea0003800200 */
.L_x_9897:
        /* <DEDUP_REMOVED lines=11> */
.L_x_9901:
[----:B------:R-:W-:Y:S01]  /*1490*/  PRMT R100, R99, 0x7632, R100 ;  /* 0x0000763263647816 */ /* 0x000fe20000000064 */
[----:B------:R-:W-:Y:S01]  /*14a0*/  IMAD.MOV.U32 R41, RZ, RZ, R42 ;  /* 0x000000ffff297224 */ /* 0x000fe200078e002a */
[----:B------:R-:W-:Y:S01]  /*14b0*/  PRMT R39, R38, 0x7610, R39 ;  /* 0x0000761026277816 */ /* 0x000fe20000000027 */
[----:B------:R-:W-:-:S07]  /*14c0*/  IMAD.MOV.U32 R8, RZ, RZ, R11 ;  /* 0x000000ffff087224 */ /* 0x000fce00078e000b */
.L_x_9902:
[----:B------:R-:W-:Y:S05]  /*14d0*/  BSYNC.RECONVERGENT B2 ;  /* 0x0000000000027941 */ /* 0x000fea0003800200 */
.L_x_9900:
        /* <DEDUP_REMOVED lines=11> */
.L_x_9904:
[----:B------:R-:W-:Y:S01]  /*1590*/  PRMT R99, R99, 0x5410, R99 ;  /* 0x0000541063637816 */ /* 0x000fe20000000063 */
[----:B------:R-:W-:Y:S01]  /*15a0*/  IMAD.MOV.U32 R42, RZ, RZ, R41 ;  /* 0x000000ffff2a7224 */ /* 0x000fe200078e0029 */
[----:B------:R-:W-:Y:S01]  /*15b0*/  PRMT R38, R38, 0x5410, R39 ;  /* 0x0000541026267816 */ /* 0x000fe20000000027 */
[----:B------:R-:W-:-:S07]  /*15c0*/  IMAD.MOV.U32 R11, RZ, RZ, R10 ;  /* 0x000000ffff0b7224 */ /* 0x000fce00078e000a */
.L_x_9905:
[----:B------:R-:W-:Y:S05]  /*15d0*/  BSYNC.RECONVERGENT B2 ;  /* 0x0000000000027941 */ /* 0x000fea0003800200 */
.L_x_9903:
        /* <DEDUP_REMOVED lines=11> */
.L_x_9907:
[----:B------:R-:W-:Y:S01]  /*1690*/  PRMT R99, R98, 0x7632, R99 ;  /* 0x0000763262637816 */ /* 0x000fe20000000063 */
[----:B------:R-:W-:Y:S01]  /*16a0*/  IMAD.MOV.U32 R41, RZ, RZ, R42 ;  /* 0x000000ffff297224 */ /* 0x000fe200078e002a */
[----:B------:R-:W-:Y:S01]  /*16b0*/  PRMT R39, R39, 0x7610, R38 ;  /* 0x0000761027277816 */ /* 0x000fe20000000026 */
[----:B------:R-:W-:-:S07]  /*16c0*/  IMAD.MOV.U32 R10, RZ, RZ, R13 ;  /* 0x000000ffff0a7224 */ /* 0x000fce00078e000d */
.L_x_9908:
[----:B------:R-:W-:Y:S05]  /*16d0*/  BSYNC.RECONVERGENT B2 ;  /* 0x0000000000027941 */ /* 0x000fea0003800200 */
.L_x_9906:
        /* <DEDUP_REMOVED lines=11> */
.L_x_9910:
[----:B------:R-:W-:Y:S01]  /*1790*/  PRMT R98, R98, 0x5410, R98 ;  /* 0x0000541062627816 */ /* 0x000fe20000000062 */
[----:B------:R-:W-:Y:S01]  /*17a0*/  IMAD.MOV.U32 R42, RZ, RZ, R41 ;  /* 0x000000ffff2a7224 */ /* 0x000fe200078e0029 */
[----:B------:R-:W-:Y:S01]  /*17b0*/  PRMT R38, R39, 0x7632, R38 ;  /* 0x0000763227267816 */ /* 0x000fe20000000026 */
[----:B------:R-:W-:-:S07]  /*17c0*/  IMAD.MOV.U32 R13, RZ, RZ, R12 ;  /* 0x000000ffff0d7224 */ /* 0x000fce00078e000c */
.L_x_9911:
[----:B------:R-:W-:Y:S05]  /*17d0*/  BSYNC.RECONVERGENT B2 ;  /* 0x0000000000027941 */ /* 0x000fea0003800200 */
.L_x_9909:
        /* <DEDUP_REMOVED lines=11> */
.L_x_9913:
[----:B------:R-:W-:Y:S01]  /*1890*/  PRMT R98, R97, 0x7632, R98 ;  /* 0x0000763261627816 */ /* 0x000fe20000000062 */
[----:B------:R-:W-:Y:S01]  /*18a0*/  IMAD.MOV.U32 R41, RZ, RZ, R42 ;  /* 0x000000ffff297224 */ /* 0x000fe200078e002a */
[----:B------:R-:W-:Y:S01]  /*18b0*/  PRMT R39, R38, 0x7610, R39 ;  /* 0x0000761026277816 */ /* 0x000fe20000000027 */
[----:B------:R-:W-:-:S07]  /*18c0*/  IMAD.MOV.U32 R12, RZ, RZ, R15 ;  /* 0x000000ffff0c7224 */ /* 0x000fce00078e000f */
.L_x_9914:
[----:B------:R-:W-:Y:S05]  /*18d0*/  BSYNC.RECONVERGENT B2 ;  /* 0x0000000000027941 */ /* 0x000fea0003800200 */
.L_x_9912:
        /* <DEDUP_REMOVED lines=11> */
.L_x_9916:
[----:B------:R-:W-:Y:S01]  /*1990*/  PRMT R97, R97, 0x5410, R97 ;  /* 0x0000541061617816 */ /* 0x000fe20000000061 */
[----:B------:R-:W-:Y:S01]  /*19a0*/  IMAD.MOV.U32 R42, RZ, RZ, R41 ;  /* 0x000000ffff2a7224 */ /* 0x000fe200078e0029 */
[----:B------:R-:W-:Y:S01]  /*19b0*/  PRMT R38, R38, 0x5410, R39 ;  /* 0x0000541026267816 */ /* 0x000fe20000000027 */
[----:B------:R-:W-:-:S07]  /*19c0*/  IMAD.MOV.U32 R15, RZ, RZ, R14 ;  /* 0x000000ffff0f7224 */ /* 0x000fce00078e000e */
.L_x_9917:
[----:B------:R-:W-:Y:S05]  /*19d0*/  BSYNC.RECONVERGENT B2 ;  /* 0x0000000000027941 */ /* 0x000fea0003800200 */
.L_x_9915:
        /* <DEDUP_REMOVED lines=11> */
.L_x_9919:
[----:B------:R-:W-:Y:S01]  /*1a90*/  PRMT R97, R96, 0x7632, R97 ;  /* 0x0000763260617816 */ /* 0x000fe20000000061 */
[----:B------:R-:W-:Y:S01]  /*1aa0*/  IMAD.MOV.U32 R41, RZ, RZ, R42 ;  /* 0x000000ffff297224 */ /* 0x000fe200078e002a */
[----:B------:R-:W-:Y:S01]  /*1ab0*/  PRMT R39, R39, 0x7610, R38 ;  /* 0x0000761027277816 */ /* 0x000fe20000000026 */
[----:B------:R-:W-:-:S07]  /*1ac0*/  IMAD.MOV.U32 R14, RZ, RZ, R17 ;  /* 0x000000ffff0e7224 */ /* 0x000fce00078e0011 */
.L_x_9920:
[----:B------:R-:W-:Y:S05]  /*1ad0*/  BSYNC.RECONVERGENT B2 ;  /* 0x0000000000027941 */ /* 0x000fea0003800200 */
.L_x_9918:
        /* <DEDUP_REMOVED lines=11> */
.L_x_9922:
[----:B------:R-:W-:Y:S01]  /*1b90*/  PRMT R96, R96, 0x5410, R96 ;  /* 0x0000541060607816 */ /* 0x000fe20000000060 */
[----:B------:R-:W-:Y:S01]  /*1ba0*/  IMAD.MOV.U32 R42, RZ, RZ, R41 ;  /* 0x000000ffff2a7224 */ /* 0x000fe200078e0029 */
[----:B------:R-:W-:Y:S01]  /*1bb0*/  PRMT R38, R39, 0x7632, R38 ;  /* 0x0000763227267816 */ /* 0x000fe20000000026 */
[----:B------:R-:W-:-:S07]  /*1bc0*/  IMAD.MOV.U32 R17, RZ, RZ, R16 ;  /* 0x000000ffff117224 */ /* 0x000fce00078e0010 */
.L_x_9923:
[----:B------:R-:W-:Y:S05]  /*1bd0*/  BSYNC.RECONVERGENT B2 ;  /* 0x0000000000027941 */ /* 0x000fea0003800200 */
.L_x_9921:
        /* <DEDUP_REMOVED lines=11> */
.L_x_9925:
[----:B------:R-:W-:Y:S01]  /*1c90*/  PRMT R96, R95, 0x7632, R96 ;  /* 0x000076325f607816 */ /* 0x000fe20000000060 */
[----:B------:R-:W-:Y:S01]  /*1ca0*/  IMAD.MOV.U32 R41, RZ, RZ, R42 ;  /* 0x000000ffff297224 */ /* 0x000fe200078e002a */
[----:B------:R-:W-:Y:S01]  /*1cb0*/  PRMT R39, R38, 0x7610, R39 ;  /* 0x0000761026277816 */ /* 0x000fe20000000027 */
[----:B------:R-:W-:-:S07]  /*1cc0*/  IMAD.MOV.U32 R16, RZ, RZ, R19 ;  /* 0x000000ffff107224 */ /* 0x000fce00078e0013 */
.L_x_9926:
[----:B------:R-:W-:Y:S05]  /*1cd0*/  BSYNC.RECONVERGENT B2 ;  /* 0x0000000000027941 */ /* 0x000fea0003800200 */
.L_x_9924:
        /* <DEDUP_REMOVED lines=11> */
.L_x_9928:
[----:B------:R-:W-:Y:S01]  /*1d90*/  PRMT R95, R95, 0x5410, R95 ;  /* 0x000054105f5f7816 */ /* 0x000fe2000000005f */
[----:B------:R-:W-:Y:S01]  /*1da0*/  IMAD.MOV.U32 R42, RZ, RZ, R41 ;  /* 0x000000ffff2a7224 */ /* 0x000fe200078e0029 */
[----:B------:R-:W-:Y:S01]  /*1db0*/  PRMT R38, R38, 0x5410, R39 ;  /* 0x0000541026267816 */ /* 0x000fe20000000027 */
[----:B------:R-:W-:-:S07]  /*1dc0*/  IMAD.MOV.U32 R19, RZ, RZ, R18 ;  /* 0x000000ffff137224 */ /* 0x000fce00078e0012 */
.L_x_9929:
[----:B------:R-:W-:Y:S05]  /*1dd0*/  BSYNC.RECONVERGENT B2 ;  /* 0x0000000000027941 */ /* 0x000fea0003800200 */
.L_x_9927:
        /* <DEDUP_REMOVED lines=11> */
.L_x_9931:
[----:B------:R-:W-:Y:S01]  /*1e90*/  PRMT R95, R94, 0x7632, R95 ;  /* 0x000076325e5f7816 */ /* 0x000fe2000000005f */
[----:B------:R-:W-:Y:S01]  /*1ea0*/  IMAD.MOV.U32 R41, RZ, RZ, R42 ;  /* 0x000000ffff297224 */ /* 0x000fe200078e002a */
[----:B------:R-:W-:Y:S01]  /*1eb0*/  PRMT R39, R39, 0x7610, R38 ;  /* 0x0000761027277816 */ /* 0x000fe20000000026 */
[----:B------:R-:W-:-:S07]  /*1ec0*/  IMAD.MOV.U32 R18, RZ, RZ, R21 ;  /* 0x000000ffff127224 */ /* 0x000fce00078e0015 */
.L_x_9932:
[----:B------:R-:W-:Y:S05]  /*1ed0*/  BSYNC.RECONVERGENT B2 ;  /* 0x0000000000027941 */ /* 0x000fea0003800200 */
.L_x_9930:
        /* <DEDUP_REMOVED lines=11> */
.L_x_9934:
[----:B------:R-:W-:Y:S01]  /*1f90*/  PRMT R94, R94, 0x5410, R94 ;  /* 0x000054105e5e7816 */ /* 0x000fe2000000005e */
[----:B------:R-:W-:Y:S01]  /*1fa0*/  IMAD.MOV.U32 R42, RZ, RZ, R41 ;  /* 0x000000ffff2a7224 */ /* 0x000fe200078e0029 */
[----:B------:R-:W-:Y:S01]  /*1fb0*/  PRMT R38, R39, 0x7632, R38 ;  /* 0x0000763227267816 */ /* 0x000fe20000000026 */
[----:B------:R-:W-:-:S07]  /*1fc0*/  IMAD.MOV.U32 R21, RZ, RZ, R20 ;  /* 0x000000ffff157224 */ /* 0x000fce00078e0014 */
.L_x_9935:
[----:B------:R-:W-:Y:S05]  /*1fd0*/  BSYNC.RECONVERGENT B2 ;  /* 0x0000000000027941 */ /* 0x000fea0003800200 */
.L_x_9933:
        /* <DEDUP_REMOVED lines=11> */
.L_x_9937:
[----:B------:R-:W-:Y:S01]  /*2090*/  PRMT R94, R93, 0x7632, R94 ;  /* 0x000076325d5e7816 */ /* 0x000fe2000000005e */
[----:B------:R-:W-:Y:S01]  /*20a0*/  IMAD.MOV.U32 R41, RZ, RZ, R42 ;  /* 0x000000ffff297224 */ /* 0x000fe200078e002a */
[----:B------:R-:W-:Y:S01]  /*20b0*/  PRMT R39, R38, 0x7610, R39 ;  /* 0x0000761026277816 */ /* 0x000fe20000000027 */
[----:B------:R-:W-:-:S07]  /*20c0*/  IMAD.MOV.U32 R20, RZ, RZ, R23 ;  /* 0x000000ffff147224 */ /* 0x000fce00078e0017 */
.L_x_9938:
[----:B------:R-:W-:Y:S05]  /*20d0*/  BSYNC.RECONVERGENT B2 ;  /* 0x0000000000027941 */ /* 0x000fea0003800200 */
.L_x_9936:
        /* <DEDUP_REMOVED lines=11> */
.L_x_9940:
[----:B------:R-:W-:Y:S01]  /*2190*/  PRMT R93, R93, 0x5410, R93 ;  /* 0x000054105d5d7816 */ /* 0x000fe2000000005d */
[----:B------:R-:W-:Y:S01]  /*21a0*/  IMAD.MOV.U32 R42, RZ, RZ, R41 ;  /* 0x000000ffff2a7224 */ /* 0x000fe200078e0029 */
[----:B------:R-:W-:Y:S01]  /*21b0*/  PRMT R38, R38, 0x5410, R39 ;  /* 0x0000541026267816 */ /* 0x000fe20000000027 */
[----:B------:R-:W-:-:S07]  /*21c0*/  IMAD.MOV.U32 R23, RZ, RZ, R22 ;  /* 0x000000ffff177224 */ /* 0x000fce00078e0016 */
.L_x_9941:
[----:B------:R-:W-:Y:S05]  /*21d0*/  BSYNC.RECONVERGENT B2 ;  /* 0x0000000000027941 */ /* 0x000fea0003800200 */
.L_x_9939:
        /* <DEDUP_REMOVED lines=11> */
.L_x_9943:
[----:B------:R-:W-:Y:S01]  /*2290*/  PRMT R93, R92, 0x7632, R93 ;  /* 0x000076325c5d7816 */ /* 0x000fe2000000005d */
[----:B------:R-:W-:Y:S01]  /*22a0*/  IMAD.MOV.U32 R41, RZ, RZ, R42 ;  /* 0x000000ffff297224 */ /* 0x000fe200078e002a */
[----:B------:R-:W-:Y:S01]  /*22b0*/  PRMT R39, R39, 0x7610, R38 ;  /* 0x0000761027277816 */ /* 0x000fe20000000026 */
[----:B------:R-:W-:-:S07]  /*22c0*/  IMAD.MOV.U32 R22, RZ, RZ, R25 ;  /* 0x000000ffff167224 */ /* 0x000fce00078e0019 */
.L_x_9944:
[----:B------:R-:W-:Y:S05]  /*22d0*/  BSYNC.RECONVERGENT B2 ;  /* 0x0000000000027941 */ /* 0x000fea0003800200 */
.L_x_9942:
        /* <DEDUP_REMOVED lines=11> */
.L_x_9946:
[----:B------:R-:W-:Y:S01]  /*2390*/  PRMT R92, R92, 0x5410, R92 ;  /* 0x000054105c5c7816 */ /* 0x000fe2000000005c */
[----:B------:R-:W-:Y:S01]  /*23a0*/  IMAD.MOV.U32 R42, RZ, RZ, R41 ;  /* 0x000000ffff2a7224 */ /* 0x000fe200078e0029 */
[----:B------:R-:W-:Y:S01]  /*23b0*/  PRMT R38, R39, 0x7632, R38 ;  /* 0x0000763227267816 */ /* 0x000fe20000000026 */
[----:B------:R-:W-:-:S07]  /*23c0*/  IMAD.MOV.U32 R25, RZ, RZ, R24 ;  /* 0x000000ffff197224 */ /* 0x000fce00078e0018 */
.L_x_9947:
[----:B------:R-:W-:Y:S05]  /*23d0*/  BSYNC.RECONVERGENT B2 ;  /* 0x0000000000027941 */ /* 0x000fea0003800200 */
.L_x_9945:
        /* <DEDUP_REMOVED lines=11> */
.L_x_9949:
[----:B------:R-:W-:Y:S01]  /*2490*/  PRMT R92, R91, 0x7632, R92 ;  /* 0x000076325b5c7816 */ /* 0x000fe2000000005c */
[----:B------:R-:W-:Y:S01]  /*24a0*/  IMAD.MOV.U32 R41, RZ, RZ, R42 ;  /* 0x000000ffff297224 */ /* 0x000fe200078e002a */
[----:B------:R-:W-:Y:S01]  /*24b0*/  PRMT R39, R38, 0x7610, R39 ;  /* 0x0000761026277816 */ /* 0x000fe20000000027 */
[----:B------:R-:W-:-:S07]  /*24c0*/  IMAD.MOV.U32 R24, RZ, RZ, R27 ;  /* 0x000000ffff187224 */ /* 0x000fce00078e001b */
.L_x_9950:
[----:B------:R-:W-:Y:S05]  /*24d0*/  BSYNC.RECONVERGENT B2 ;  /* 0x0000000000027941 */ /* 0x000fea0003800200 */
.L_x_9948:
        /* <DEDUP_REMOVED lines=11> */
.L_x_9952:
[----:B------:R-:W-:Y:S01]  /*2590*/  PRMT R91, R91, 0x5410, R91 ;  /* 0x000054105b5b7816 */ /* 0x000fe2000000005b */
[----:B------:R-:W-:Y:S01]  /*25a0*/  IMAD.MOV.U32 R42, RZ, RZ, R41 ;  /* 0x000000ffff2a7224 */ /* 0x000fe200078e0029 */
[----:B------:R-:W-:Y:S01]  /*25b0*/  PRMT R38, R38, 0x5410, R39 ;  /* 0x0000541026267816 */ /* 0x000fe20000000027 */
[----:B------:R-:W-:-:S07]  /*25c0*/  IMAD.MOV.U32 R27, RZ, RZ, R26 ;  /* 0x000000ffff1b7224 */ /* 0x000fce00078e001a */
.L_x_9953:
[----:B------:R-:W-:Y:S05]  /*25d0*/  BSYNC.RECONVERGENT B2 ;  /* 0x0000000000027941 */ /* 0x000fea0003800200 */
.L_x_9951:
        /* <DEDUP_REMOVED lines=11> */
.L_x_9955:
[----:B------:R-:W-:Y:S01]  /*2690*/  PRMT R91, R90, 0x7610, R91 ;  /* 0x000076105a5b7816 */ /* 0x000fe2000000005b */
[----:B------:R-:W-:Y:S01]  /*26a0*/  IMAD.MOV.U32 R39, RZ, RZ, R42 ;  /* 0x000000ffff277224 */ /* 0x000fe200078e002a */
[----:B------:R-:W-:Y:S01]  /*26b0*/  PRMT R38, R38, 0x7632, R38 ;  /* 0x0000763226267816 */ /* 0x000fe20000000026 */
[----:B------:R-:W-:-:S07]  /*26c0*/  IMAD.MOV.U32 R26, RZ, RZ, R29 ;  /* 0x000000ffff1a7224 */ /* 0x000fce00078e001d */
.L_x_9956:
[----:B------:R-:W-:Y:S05]  /*26d0*/  BSYNC.RECONVERGENT B2 ;  /* 0x0000000000027941 */ /* 0x000fea0003800200 */
.L_x_9954:
        /* <DEDUP_REMOVED lines=11> */
.L_x_9958:
[----:B------:R-:W-:Y:S01]  /*2790*/  PRMT R90, R89, 0x7610, R90 ;  /* 0x00007610595a7816 */ /* 0x000fe2000000005a */
[----:B------:R-:W-:Y:S01]  /*27a0*/  IMAD.MOV.U32 R42, RZ, RZ, R39 ;  /* 0x000000ffff2a7224 */ /* 0x000fe200078e0027 */
[----:B------:R-:W-:Y:S01]  /*27b0*/  PRMT R41, R38, 0x7610, R41 ;  /* 0x0000761026297816 */ /* 0x000fe20000000029 */
[----:B------:R-:W-:-:S07]  /*27c0*/  IMAD.MOV.U32 R29, RZ, RZ, R28 ;  /* 0x000000ffff1d7224 */ /* 0x000fce00078e001c */
.L_x_9959:
[----:B------:R-:W-:Y:S05]  /*27d0*/  BSYNC.RECONVERGENT B2 ;  /* 0x0000000000027941 */ /* 0x000fea0003800200 */
.L_x_9957:
        /* <DEDUP_REMOVED lines=11> */
.L_x_9961:
[----:B------:R-:W-:Y:S01]  /*2890*/  PRMT R89, R89, 0x7632, R89 ;  /* 0x0000763259597816 */ /* 0x000fe20000000059 */
[----:B------:R-:W-:Y:S01]  /*28a0*/  IMAD.MOV.U32 R39, RZ, RZ, R42 ;  /* 0x000000ffff277224 */ /* 0x000fe200078e002a */
[----:B------:R-:W-:Y:S01]  /*28b0*/  PRMT R38, R38, 0x5410, R41 ;  /* 0x0000541026267816 */ /* 0x000fe20000000029 */
[----:B------:R-:W-:-:S07]  /*28c0*/  IMAD.MOV.U32 R28, RZ, RZ, R31 ;  /* 0x000000ffff1c7224 */ /* 0x000fce00078e001f */
.L_x_9962:
[----:B------:R-:W-:Y:S05]  /*28d0*/  BSYNC.RECONVERGENT B2 ;  /* 0x0000000000027941 */ /* 0x000fea0003800200 */
.L_x_9960:
        /* <DEDUP_REMOVED lines=11> */
.L_x_9964:
[----:B------:R-:W-:Y:S01]  /*2990*/  PRMT R89, R89, 0x5410, R88 ;  /* 0x0000541059597816 */ /* 0x000fe20000000058 */
[----:B------:R-:W-:Y:S01]  /*29a0*/  IMAD.MOV.U32 R42, RZ, RZ, R39 ;  /* 0x000000ffff2a7224 */ /* 0x000fe200078e0027 */
[----:B------:R-:W-:Y:S01]  /*29b0*/  PRMT R41, R41, 0x7610, R38 ;  /* 0x0000761029297816 */ /* 0x000fe20000000026 */
[----:B------:R-:W-:-:S07]  /*29c0*/  IMAD.MOV.U32 R31, RZ, RZ, R30 ;  /* 0x000000ffff1f7224 */ /* 0x000fce00078e001e */
.L_x_9965:
[----:B------:R-:W-:Y:S05]  /*29d0*/  BSYNC.RECONVERGENT B2 ;  /* 0x0000000000027941 */ /* 0x000fea0003800200 */
.L_x_9963:
        /* <DEDUP_REMOVED lines=11> */
.L_x_9967:
[----:B------:R-:W-:Y:S01]  /*2a90*/  PRMT R88, R88, 0x7632, R88 ;  /* 0x0000763258587816 */ /* 0x000fe20000000058 */
[----:B------:R-:W-:Y:S01]  /*2aa0*/  IMAD.MOV.U32 R39, RZ, RZ, R42 ;  /* 0x000000ffff277224 */ /* 0x000fe200078e002a */
[----:B------:R-:W-:Y:S01]  /*2ab0*/  PRMT R38, R38, 0x7610, R41 ;  /* 0x0000761026267816 */ /* 0x000fe20000000029 */
[----:B------:R-:W-:-:S07]  /*2ac0*/  IMAD.MOV.U32 R30, RZ, RZ, R33 ;  /* 0x000000ffff1e7224 */ /* 0x000fce00078e0021 */
.L_x_9968:
[----:B------:R-:W-:Y:S05]  /*2ad0*/  BSYNC.RECONVERGENT B2 ;  /* 0x0000000000027941 */ /* 0x000fea0003800200 */
.L_x_9966:
        /* <DEDUP_REMOVED lines=9> */
.L_x_9970:
[----:B------:R-:W-:Y:S01]  /*2b70*/  PRMT R88, R88, 0x7610, R90 ;  /* 0x0000761058587816 */ /* 0x000fe2000000005a */
[----:B------:R-:W-:Y:S01]  /*2b80*/  IMAD.MOV.U32 R33, RZ, RZ, R32 ;  /* 0x000000ffff217224 */ /* 0x000fe200078e0020 */
[----:B------:R-:W-:Y:S01]  /*2b90*/  PRMT R90, R90, 0x7610, R38 ;  /* 0x000076105a5a7816 */ /* 0x000fe20000000026 */
[----:B------:R-:W-:-:S07]  /*2ba0*/  IMAD.MOV.U32 R32, RZ, RZ, R39 ;  /* 0x000000ffff207224 */ /* 0x000fce00078e0027 */
.L_x_9971:
[----:B------:R-:W-:Y:S05]  /*2bb0*/  BSYNC.RECONVERGENT B2 ;  /* 0x0000000000027941 */ /* 0x000fea0003800200 */
.L_x_9969:
[----:B------:R-:W-:Y:S02]  /*2bc0*/  VIADD R36, R36, 0x40 ;  /* 0x0000004024247836 */ /* 0x000fe40000000000 */
[----:B------:R-:W-:Y:S02]  /*2bd0*/  VIADD R37, R37, 0xffffffc0 ;  /* 0xffffffc025257836 */ /* 0x000fe40000000000 */
[----:B------:R-:W-:Y:S01]  /*2be0*/  IMAD.MOV.U32 R38, RZ, RZ, R73 ;  /* 0x000000ffff267224 */ /* 0x000fe200078e0049 */
[----:B------:R-:W-:-:S13]  /*2bf0*/  ISETP.GE.AND P0, PT, R36, R40, PT ;  /* 0x000000282400720c */ /* 0x000fda0003f06270 */
[----:B------:R-:W-:Y:S05]  /*2c00*/  @!P0 BRA `(.L_x_9972) ;  /* 0xffffffdc00d48947 */ /* 0x000fea000383ffff */
.L_x_9875:
[----:B------:R-:W-:Y:S05]  /*2c10*/  BSYNC.RECONVERGENT B0 ;  /* 0x0000000000007941 */ /* 0x000fea0003800200 */
.L_x_9874:
[----:B------:R-:W-:Y:S05]  /*2c20*/  BRA `(.L_x_9973) ;  /* 0x0000002800187947 */ /* 0x000fea0003800000 */
.L_x_9873:
        /* <DEDUP_REMOVED lines=112> */
[----:B------:R-:W-:Y:S01]  /*3330*/  PRMT R88, R88, 0x5410, R3 ;  /* 0x0000541058587816 */ /* 0x000fe20000000003 */
[----:B------:R-:W-:Y:S01]  /*3340*/  IMAD.MOV.U32 R3, RZ, RZ, -0x1 ;  /* 0xffffffffff037424 */ /* 0x000fe200078e00ff */
[----:B------:R-:W-:Y:S01]  /*3350*/  PRMT R90, R90, 0x5410, R35 ;  /* 0x000054105a5a7816 */ /* 0x000fe20000000023 */
[----:B------:R-:W-:Y:S01]  /*3360*/  IMAD.MOV.U32 R35, RZ, RZ, RZ ;  /* 0x000000ffff237224 */ /* 0x000fe200078e00ff */
[----:B------:R-:W-:-:S13]  /*3370*/  ISETP.NE.AND.EX P0, PT, RZ, UR5, PT, P0 ;  /* 0x00000005ff007c0c */ /* 0x000fda000bf05300 */
.L_x_10070:
        /* <DEDUP_REMOVED lines=29> */
.L_x_9975:
[----:B------:R-:W-:Y:S01]  /*3550*/  PRMT R36, R37, 0x7610, R36 ;  /* 0x0000761025247816 */ /* 0x000fe20000000024 */
[----:B------:R-:W-:-:S07]  /*3560*/  IMAD.MOV.U32 R3, RZ, RZ, R41 ;  /* 0x000000ffff037224 */ /* 0x000fce00078e0029 */
.L_x_9976:
[----:B------:R-:W-:Y:S05]  /*3570*/  BSYNC.RECONVERGENT B0 ;  /* 0x0000000000007941 */ /* 0x000fea0003800200 */
.L_x_9974:
        /* <DEDUP_REMOVED lines=10> */
.L_x_9978:
[----:B------:R-:W-:Y:S01]  /*3620*/  IMAD.MOV.U32 R38, RZ, RZ, R3 ;  /* 0x000000ffff267224 */ /* 0x000fe200078e0003 */
[----:B------:R-:W-:Y:S01]  /*3630*/  PRMT R103, R103, 0x5410, R103 ;  /* 0x0000541067677816 */ /* 0x000fe20000000067 */
[----:B------:R-:W-:Y:S01]  /*3640*/  IMAD.MOV.U32 R3, RZ, RZ, R2 ;  /* 0x000000ffff037224 */ /* 0x000fe200078e0002 */
[----:B------:R-:W-:-:S07]  /*3650*/  PRMT R36, R36, 0x5410, R36 ;  /* 0x0000541024247816 */ /* 0x000fce0000000024 */
.L_x_9979:
[----:B------:R-:W-:Y:S05]  /*3660*/  BSYNC.RECONVERGENT B0 ;  /* 0x0000000000007941 */ /* 0x000fea0003800200 */
.L_x_9977:
        /* <DEDUP_REMOVED lines=11> */
.L_x_9981:
[----:B------:R-:W-:Y:S01]  /*3720*/  PRMT R103, R102, 0x7632, R103 ;  /* 0x0000763266677816 */ /* 0x000fe20000000067 */
[----:B------:R-:W-:Y:S01]  /*3730*/  IMAD.MOV.U32 R39, RZ, RZ, R38 ;  /* 0x000000ffff277224 */ /* 0x000fe200078e0026 */
[----:B------:R-:W-:Y:S01]  /*3740*/  PRMT R37, R37, 0x7610, R36 ;  /* 0x0000761025257816 */ /* 0x000fe20000000024 */
[----:B------:R-:W-:-:S07]  /*3750*/  IMAD.MOV.U32 R2, RZ, RZ, R5 ;  /* 0x000000ffff027224 */ /* 0x000fce00078e0005 */
.L_x_9982:
[----:B------:R-:W-:Y:S05]  /*3760*/  BSYNC.RECONVERGENT B0 ;  /* 0x0000000000007941 */ /* 0x000fea0003800200 */
.L_x_9980:
        /* <DEDUP_REMOVED lines=11> */
.L_x_9984:
[----:B------:R-:W-:Y:S01]  /*3820*/  PRMT R102, R102, 0x5410, R102 ;  /* 0x0000541066667816 */ /* 0x000fe20000000066 */
[----:B------:R-:W-:Y:S01]  /*3830*/  IMAD.MOV.U32 R38, RZ, RZ, R39 ;  /* 0x000000ffff267224 */ /* 0x000fe200078e0027 */
[----:B------:R-:W-:Y:S01]  /*3840*/  PRMT R36, R37, 0x7632, R36 ;  /* 0x0000763225247816 */ /* 0x000fe20000000024 */
[----:B------:R-:W-:-:S07]  /*3850*/  IMAD.MOV.U32 R5, RZ, RZ, R4 ;  /* 0x000000ffff057224 */ /* 0x000fce00078e0004 */
.L_x_9985:
[----:B------:R-:W-:Y:S05]  /*3860*/  BSYNC.RECONVERGENT B0 ;  /* 0x0000000000007941 */ /* 0x000fea0003800200 */
.L_x_9983:
        /* <DEDUP_REMOVED lines=11> */
.L_x_9987:
[----:B------:R-:W-:Y:S01]  /*3920*/  PRMT R102, R101, 0x7632, R102 ;  /* 0x0000763265667816 */ /* 0x000fe20000000066 */
[----:B------:R-:W-:Y:S01]  /*3930*/  IMAD.MOV.U32 R39, RZ, RZ, R38 ;  /* 0x000000ffff277224 */ /* 0x000fe200078e0026 */
[----:B------:R-:W-:Y:S01]  /*3940*/  PRMT R37, R36, 0x7610, R37 ;  /* 0x0000761024257816 */ /* 0x000fe20000000025 */
[----:B------:R-:W-:-:S07]  /*3950*/  IMAD.MOV.U32 R4, RZ, RZ, R7 ;  /* 0x000000ffff047224 */ /* 0x000fce00078e0007 */
.L_x_9988:
[----:B------:R-:W-:Y:S05]  /*3960*/  BSYNC.RECONVERGENT B0 ;  /* 0x0000000000007941 */ /* 0x000fea0003800200 */
.L_x_9986:
        /* <DEDUP_REMOVED lines=11> */
.L_x_9990:
[----:B------:R-:W-:Y:S01]  /*3a20*/  PRMT R101, R101, 0x5410, R101 ;  /* 0x0000541065657816 */ /* 0x000fe20000000065 */
[----:B------:R-:W-:Y:S01]  /*3a30*/  IMAD.MOV.U32 R38, RZ, RZ, R39 ;  /* 0x000000ffff267224 */ /* 0x000fe200078e0027 */
[----:B------:R-:W-:Y:S01]  /*3a40*/  PRMT R36, R36, 0x5410, R37 ;  /* 0x0000541024247816 */ /* 0x000fe20000000025 */
[----:B------:R-:W-:-:S07]  /*3a50*/  IMAD.MOV.U32 R7, RZ, RZ, R6 ;  /* 0x000000ffff077224 */ /* 0x000fce00078e0006 */
.L_x_9991:
[----:B------:R-:W-:Y:S05]  /*3a60*/  BSYNC.RECONVERGENT B0 ;  /* 0x0000000000007941 */ /* 0x000fea0003800200 */
.L_x_9989:
        /* <DEDUP_REMOVED lines=11> */
.L_x_9993:
[----:B------:R-:W-:Y:S01]  /*3b20*/  PRMT R101, R100, 0x7632, R101 ;  /* 0x0000763264657816 */ /* 0x000fe20000000065 */
[----:B------:R-:W-:Y:S01]  /*3b30*/  IMAD.MOV.U32 R39, RZ, RZ, R38 ;  /* 0x000000ffff277224 */ /* 0x000fe200078e0026 */
[----:B------:R-:W-:Y:S01]  /*3b40*/  PRMT R37, R37, 0x7610, R36 ;  /* 0x0000761025257816 */ /* 0x000fe20000000024 */
[----:B------:R-:W-:-:S07]  /*3b50*/  IMAD.MOV.U32 R6, RZ, RZ, R9 ;  /* 0x000000ffff067224 */ /* 0x000fce00078e0009 */
.L_x_9994:
[----:B------:R-:W-:Y:S05]  /*3b60*/  BSYNC.RECONVERGENT B0 ;  /* 0x0000000000007941 */ /* 0x000fea0003800200 */
.L_x_9992:
        /* <DEDUP_REMOVED lines=11> */
.L_x_9996:
[----:B------:R-:W-:Y:S01]  /*3c20*/  PRMT R100, R100, 0x5410, R100 ;  /* 0x0000541064647816 */ /* 0x000fe20000000064 */
[----:B------:R-:W-:Y:S01]  /*3c30*/  IMAD.MOV.U32 R38, RZ, RZ, R39 ;  /* 0x000000ffff267224 */ /* 0x000fe200078e0027 */
[----:B------:R-:W-:Y:S01]  /*3c40*/  PRMT R36, R37, 0x7632, R36 ;  /* 0x0000763225247816 */ /* 0x000fe20000000024 */
[----:B------:R-:W-:-:S07]  /*3c50*/  IMAD.MOV.U32 R9, RZ, RZ, R8 ;  /* 0x000000ffff097224 */ /* 0x000fce00078e0008 */
.L_x_9997:
[----:B------:R-:W-:Y:S05]  /*3c60*/  BSYNC.RECONVERGENT B0 ;  /* 0x0000000000007941 */ /* 0x000fea0003800200 */
.L_x_9995:
        /* <DEDUP_REMOVED lines=11> */
.L_x_9999:
[----:B------:R-:W-:Y:S01]  /*3d20*/  PRMT R100, R99, 0x7632, R100 ;  /* 0x0000763263647816 */ /* 0x000fe20000000064 */
[----:B------:R-:W-:Y:S01]  /*3d30*/  IMAD.MOV.U32 R39, RZ, RZ, R38 ;  /* 0x000000ffff277224 */ /* 0x000fe200078e0026 */
[----:B------:R-:W-:Y:S01]  /*3d40*/  PRMT R37, R36, 0x7610, R37 ;  /* 0x0000761024257816 */ /* 0x000fe20000000025 */
[----:B------:R-:W-:-:S07]  /*3d50*/  IMAD.MOV.U32 R8, RZ, RZ, R11 ;  /* 0x000000ffff087224 */ /* 0x000fce00078e000b */
.L_x_10000:
[----:B------:R-:W-:Y:S05]  /*3d60*/  BSYNC.RECONVERGENT B0 ;  /* 0x0000000000007941 */ /* 0x000fea0003800200 */
.L_x_9998:
        /* <DEDUP_REMOVED lines=11> */
.L_x_10002:
[----:B------:R-:W-:Y:S01]  /*3e20*/  PRMT R99, R99, 0x5410, R99 ;  /* 0x0000541063637816 */ /* 0x000fe20000000063 */
[----:B------:R-:W-:Y:S01]  /*3e30*/  IMAD.MOV.U32 R38, RZ, RZ, R39 ;  /* 0x000000ffff267224 */ /* 0x000fe200078e0027 */
[----:B------:R-:W-:Y:S01]  /*3e40*/  PRMT R36, R36, 0x5410, R37 ;  /* 0x0000541024247816 */ /* 0x000fe20000000025 */
[----:B------:R-:W-:-:S07]  /*3e50*/  IMAD.MOV.U32 R11, RZ, RZ, R10 ;  /* 0x000000ffff0b7224 */ /* 0x000fce00078e000a */
.L_x_10003:
[----:B------:R-:W-:Y:S05]  /*3e60*/  BSYNC.RECONVERGENT B0 ;  /* 0x0000000000007941 */ /* 0x000fea0003800200 */
.L_x_10001:
        /* <DEDUP_REMOVED lines=11> */
.L_x_10005:
[----:B------:R-:W-:Y:S01]  /*3f20*/  PRMT R99, R98, 0x7632, R99 ;  /* 0x0000763262637816 */ /* 0x000fe20000000063 */
[----:B------:R-:W-:Y:S01]  /*3f30*/  IMAD.MOV.U32 R39, RZ, RZ, R38 ;  /* 0x000000ffff277224 */ /* 0x000fe200078e0026 */
[----:B------:R-:W-:Y:S01]  /*3f40*/  PRMT R37, R37, 0x7610, R36 ;  /* 0x0000761025257816 */ /* 0x000fe20000000024 */
[----:B------:R-:W-:-:S07]  /*3f50*/  IMAD.MOV.U32 R10, RZ, RZ, R13 ;  /* 0x000000ffff0a7224 */ /* 0x000fce00078e000d */
.L_x_10006:
[----:B------:R-:W-:Y:S05]  /*3f60*/  BSYNC.RECONVERGENT B0 ;  /* 0x0000000000007941 */ /* 0x000fea0003800200 */
.L_x_10004:
        /* <DEDUP_REMOVED lines=11> */
.L_x_10008:
[----:B------:R-:W-:Y:S01]  /*4020*/  PRMT R98, R98, 0x5410, R98 ;  /* 0x0000541062627816 */ /* 0x000fe20000000062 */
[----:B------:R-:W-:Y:S01]  /*4030*/  IMAD.MOV.U32 R38, RZ, RZ, R39 ;  /* 0x000000ffff267224 */ /* 0x000fe200078e0027 */
[----:B------:R-:W-:Y:S01]  /*4040*/  PRMT R36, R37, 0x7632, R36 ;  /* 0x0000763225247816 */ /* 0x000fe20000000024 */
[----:B------:R-:W-:-:S07]  /*4050*/  IMAD.MOV.U32 R13, RZ, RZ, R12 ;  /* 0x000000ffff0d7224 */ /* 0x000fce00078e000c */
.L_x_10009:
[----:B------:R-:W-:Y:S05]  /*4060*/  BSYNC.RECONVERGENT B0 ;  /* 0x0000000000007941 */ /* 0x000fea0003800200 */
.L_x_10007:
        /* <DEDUP_REMOVED lines=11> */
.L_x_10011:
[----:B------:R-:W-:Y:S01]  /*4120*/  PRMT R98, R97, 0x7632, R98 ;  /* 0x0000763261627816 */ /* 0x000fe20000000062 */
[----:B------:R-:W-:Y:S01]  /*4130*/  IMAD.MOV.U32 R39, RZ, RZ, R38 ;  /* 0x000000ffff277224 */ /* 0x000fe200078e0026 */
[----:B------:R-:W-:Y:S01]  /*4140*/  PRMT R37, R36, 0x7610, R37 ;  /* 0x0000761024257816 */ /* 0x000fe20000000025 */
[----:B------:R-:W-:-:S07]  /*4150*/  IMAD.MOV.U32 R12, RZ, RZ, R15 ;  /* 0x000000ffff0c7224 */ /* 0x000fce00078e000f */
.L_x_10012:
[----:B------:R-:W-:Y:S05]  /*4160*/  BSYNC.RECONVERGENT B0 ;  /* 0x0000000000007941 */ /* 0x000fea0003800200 */
.L_x_10010:
        /* <DEDUP_REMOVED lines=11> */
.L_x_10014:
[----:B------:R-:W-:Y:S01]  /*4220*/  PRMT R97, R97, 0x5410, R97 ;  /* 0x0000541061617816 */ /* 0x000fe20000000061 */
[----:B------:R-:W-:Y:S01]  /*4230*/  IMAD.MOV.U32 R38, RZ, RZ, R39 ;  /* 0x000000ffff267224 */ /* 0x000fe200078e0027 */
[----:B------:R-:W-:Y:S01]  /*4240*/  PRMT R36, R36, 0x5410, R37 ;  /* 0x0000541024247816 */ /* 0x000fe20000000025 */
[----:B------:R-:W-:-:S07]  /*4250*/  IMAD.MOV.U32 R15, RZ, RZ, R14 ;  /* 0x000000ffff0f7224 */ /* 0x000fce00078e000e */
.L_x_10015:
[----:B------:R-:W-:Y:S05]  /*4260*/  BSYNC.RECONVERGENT B0 ;  /* 0x0000000000007941 */ /* 0x000fea0003800200 */
.L_x_10013:
        /* <DEDUP_REMOVED lines=11> */
.L_x_10017:
[----:B------:R-:W-:Y:S01]  /*4320*/  PRMT R97, R96, 0x7632, R97 ;  /* 0x0000763260617816 */ /* 0x000fe20000000061 */
[----:B------:R-:W-:Y:S01]  /*4330*/  IMAD.MOV.U32 R39, RZ, RZ, R38 ;  /* 0x000000ffff277224 */ /* 0x000fe200078e0026 */
[----:B------:R-:W-:Y:S01]  /*4340*/  PRMT R37, R37, 0x7610, R36 ;  /* 0x0000761025257816 */ /* 0x000fe20000000024 */
[----:B------:R-:W-:-:S07]  /*4350*/  IMAD.MOV.U32 R14, RZ, RZ, R17 ;  /* 0x000000ffff0e7224 */ /* 0x000fce00078e0011 */
.L_x_10018:
[----:B------:R-:W-:Y:S05]  /*4360*/  BSYNC.RECONVERGENT B0 ;  /* 0x0000000000007941 */ /* 0x000fea0003800200 */
.L_x_10016:
        /* <DEDUP_REMOVED lines=11> */
.L_x_10020:
[----:B------:R-:W-:Y:S01]  /*4420*/  PRMT R96, R96, 0x5410, R96 ;  /* 0x0000541060607816 */ /* 0x000fe20000000060 */
[----:B------:R-:W-:Y:S01]  /*4430*/  IMAD.MOV.U32 R38, RZ, RZ, R39 ;  /* 0x000000ffff267224 */ /* 0x000fe200078e0027 */
[----:B------:R-:W-:Y:S01]  /*4440*/  PRMT R36, R37, 0x7632, R36 ;  /* 0x0000763225247816 */ /* 0x000fe20000000024 */
[----:B------:R-:W-:-:S07]  /*4450*/  IMAD.MOV.U32 R17, RZ, RZ, R16 ;  /* 0x000000ffff117224 */ /* 0x000fce00078e0010 */
.L_x_10021:
[----:B------:R-:W-:Y:S05]  /*4460*/  BSYNC.RECONVERGENT B0 ;  /* 0x0000000000007941 */ /* 0x000fea0003800200 */
.L_x_10019:
        /* <DEDUP_REMOVED lines=11> */
.L_x_10023:
[----:B------:R-:W-:Y:S01]  /*4520*/  PRMT R96, R95, 0x7632, R96 ;  /* 0x000076325f607816 */ /* 0x000fe20000000060 */
[----:B------:R-:W-:Y:S01]  /*4530*/  IMAD.MOV.U32 R39, RZ, RZ, R38 ;  /* 0x000000ffff277224 */ /* 0x000fe200078e0026 */
[----:B------:R-:W-:Y:S01]  /*4540*/  PRMT R37, R36, 0x7610, R37 ;  /* 0x0000761024257816 */ /* 0x000fe20000000025 */
[----:B------:R-:W-:-:S07]  /*4550*/  IMAD.MOV.U32 R16, RZ, RZ, R19 ;  /* 0x000000ffff107224 */ /* 0x000fce00078e0013 */
.L_x_10024:
[----:B------:R-:W-:Y:S05]  /*4560*/  BSYNC.RECONVERGENT B0 ;  /* 0x0000000000007941 */ /* 0x000fea0003800200 */
.L_x_10022:
        /* <DEDUP_REMOVED lines=11> */
.L_x_10026:
[----:B------:R-:W-:Y:S01]  /*4620*/  PRMT R95, R95, 0x5410, R95 ;  /* 0x000054105f5f7816 */ /* 0x000fe2000000005f */
[----:B------:R-:W-:Y:S01]  /*4630*/  IMAD.MOV.U32 R38, RZ, RZ, R39 ;  /* 0x000000ffff267224 */ /* 0x000fe200078e0027 */
[----:B------:R-:W-:Y:S01]  /*4640*/  PRMT R36, R36, 0x5410, R37 ;  /* 0x0000541024247816 */ /* 0x000fe20000000025 */
[----:B------:R-:W-:-:S07]  /*4650*/  IMAD.MOV.U32 R19, RZ, RZ, R18 ;  /* 0x000000ffff137224 */ /* 0x000fce00078e0012 */
.L_x_10027:
[----:B------:R-:W-:Y:S05]  /*4660*/  BSYNC.RECONVERGENT B0 ;  /* 0x0000000000007941 */ /* 0x000fea0003800200 */
.L_x_10025:
        /* <DEDUP_REMOVED lines=11> */
.L_x_10029:
[----:B------:R-:W-:Y:S01]  /*4720*/  PRMT R95, R94, 0x7632, R95 ;  /* 0x000076325e5f7816 */ /* 0x000fe2000000005f */
[----:B------:R-:W-:Y:S01]  /*4730*/  IMAD.MOV.U32 R39, RZ, RZ, R38 ;  /* 0x000000ffff277224 */ /* 0x000fe200078e0026 */
[----:B------:R-:W-:Y:S01]  /*4740*/  PRMT R37, R37, 0x7610, R36 ;  /* 0x0000761025257816 */ /* 0x000fe20000000024 */
[----:B------:R-:W-:-:S07]  /*4750*/  IMAD.MOV.U32 R18, RZ, RZ, R21 ;  /* 0x000000ffff127224 */ /* 0x000fce00078e0015 */
.L_x_10030:
[----:B------:R-:W-:Y:S05]  /*4760*/  BSYNC.RECONVERGENT B0 ;  /* 0x0000000000007941 */ /* 0x000fea0003800200 */
.L_x_10028:
        /* <DEDUP_REMOVED lines=11> */
.L_x_10032:
[----:B------:R-:W-:Y:S01]  /*4820*/  PRMT R94, R94, 0x5410, R94 ;  /* 0x000054105e5e7816 */ /* 0x000fe2000000005e */
[----:B------:R-:W-:Y:S01]  /*4830*/  IMAD.MOV.U32 R38, RZ, RZ, R39 ;  /* 0x000000ffff267224 */ /* 0x000fe200078e0027 */
[----:B------:R-:W-:Y:S01]  /*4840*/  PRMT R36, R37, 0x7632, R36 ;  /* 0x0000763225247816 */ /* 0x000fe20000000024 */
[----:B------:R-:W-:-:S07]  /*4850*/  IMAD.MOV.U32 R21, RZ, RZ, R20 ;  /* 0x000000ffff157224 */ /* 0x000fce00078e0014 */
.L_x_10033:
[----:B------:R-:W-:Y:S05]  /*4860*/  BSYNC.RECONVERGENT B0 ;  /* 0x0000000000007941 */ /* 0x000fea0003800200 */
.L_x_10031:
        /* <DEDUP_REMOVED lines=11> */
.L_x_10035:
[----:B------:R-:W-:Y:S01]  /*4920*/  PRMT R94, R93, 0x7632, R94 ;  /* 0x000076325d5e7816 */ /* 0x000fe2000000005e */
[----:B------:R-:W-:Y:S01]  /*4930*/  IMAD.MOV.U32 R39, RZ, RZ, R38 ;  /* 0x000000ffff277224 */ /* 0x000fe200078e0026 */
[----:B------:R-:W-:Y:S01]  /*4940*/  PRMT R37, R36, 0x7610, R37 ;  /* 0x0000761024257816 */ /* 0x000fe20000000025 */
[----:B------:R-:W-:-:S07]  /*4950*/  IMAD.MOV.U32 R20, RZ, RZ, R23 ;  /* 0x000000ffff147224 */ /* 0x000fce00078e0017 */
.L_x_10036:
[----:B------:R-:W-:Y:S05]  /*4960*/  BSYNC.RECONVERGENT B0 ;  /* 0x0000000000007941 */ /* 0x000fea0003800200 */
.L_x_10034:
        /* <DEDUP_REMOVED lines=11> */
.L_x_10038:
[----:B------:R-:W-:Y:S01]  /*4a20*/  PRMT R93, R93, 0x5410, R93 ;  /* 0x000054105d5d7816 */ /* 0x000fe2000000005d */
[----:B------:R-:W-:Y:S01]  /*4a30*/  IMAD.MOV.U32 R38, RZ, RZ, R39 ;  /* 0x000000ffff267224 */ /* 0x000fe200078e0027 */
[----:B------:R-:W-:Y:S01]  /*4a40*/  PRMT R36, R36, 0x5410, R37 ;  /* 0x0000541024247816 */ /* 0x000fe20000000025 */
[----:B------:R-:W-:-:S07]  /*4a50*/  IMAD.MOV.U32 R23, RZ, RZ, R22 ;  /* 0x000000ffff177224 */ /* 0x000fce00078e0016 */
.L_x_10039:
[----:B------:R-:W-:Y:S05]  /*4a60*/  BSYNC.RECONVERGENT B0 ;  /* 0x0000000000007941 */ /* 0x000fea0003800200 */
.L_x_10037:
        /* <DEDUP_REMOVED lines=11> */
.L_x_10041:
[----:B------:R-:W-:Y:S01]  /*4b20*/  PRMT R93, R92, 0x7632, R93 ;  /* 0x000076325c5d7816 */ /* 0x000fe2000000005d */
[----:B------:R-:W-:Y:S01]  /*4b30*/  IMAD.MOV.U32 R39, RZ, RZ, R38 ;  /* 0x000000ffff277224 */ /* 0x000fe200078e0026 */
[----:B------:R-:W-:Y:S01]  /*4b40*/  PRMT R37, R37, 0x7610, R36 ;  /* 0x0000761025257816 */ /* 0x000fe20000000024 */
[----:B------:R-:W-:-:S07]  /*4b50*/  IMAD.MOV.U32 R22, RZ, RZ, R25 ;  /* 0x000000ffff167224 */ /* 0x000fce00078e0019 */
.L_x_10042:
[----:B------:R-:W-:Y:S05]  /*4b60*/  BSYNC.RECONVERGENT B0 ;  /* 0x0000000000007941 */ /* 0x000fea0003800200 */
.L_x_10040:
        /* <DEDUP_REMOVED lines=11> */
.L_x_10044:
[----:B------:R-:W-:Y:S01]  /*4c20*/  PRMT R92, R92, 0x5410, R92 ;  /* 0x000054105c5c7816 */ /* 0x000fe2000000005c */
[----:B------:R-:W-:Y:S01]  /*4c30*/  IMAD.MOV.U32 R38, RZ, RZ, R39 ;  /* 0x000000ffff267224 */ /* 0x000fe200078e0027 */
[----:B------:R-:W-:Y:S01]  /*4c40*/  PRMT R36, R37, 0x7632, R36 ;  /* 0x0000763225247816 */ /* 0x000fe20000000024 */
[----:B------:R-:W-:-:S07]  /*4c50*/  IMAD.MOV.U32 R25, RZ, RZ, R24 ;  /* 0x000000ffff197224 */ /* 0x000fce00078e0018 */
.L_x_10045:
[----:B------:R-:W-:Y:S05]  /*4c60*/  BSYNC.RECONVERGENT B0 ;  /* 0x0000000000007941 */ /* 0x000fea0003800200 */
.L_x_10043:
        /* <DEDUP_REMOVED lines=11> */
.L_x_10047:
[----:B------:R-:W-:Y:S01]  /*4d20*/  PRMT R92, R91, 0x7632, R92 ;  /* 0x000076325b5c7816 */ /* 0x000fe2000000005c */
[----:B------:R-:W-:Y:S01]  /*4d30*/  IMAD.MOV.U32 R39, RZ, RZ, R38 ;  /* 0x000000ffff277224 */ /* 0x000fe200078e0026 */
[----:B------:R-:W-:Y:S01]  /*4d40*/  PRMT R37, R36, 0x7610, R37 ;  /* 0x0000761024257816 */ /* 0x000fe20000000025 */
[----:B------:R-:W-:-:S07]  /*4d50*/  IMAD.MOV.U32 R24, RZ, RZ, R27 ;  /* 0x000000ffff187224 */ /* 0x000fce00078e001b */
.L_x_10048:
[----:B------:R-:W-:Y:S05]  /*4d60*/  BSYNC.RECONVERGENT B0 ;  /* 0x0000000000007941 */ /* 0x000fea0003800200 */
.L_x_10046:
        /* <DEDUP_REMOVED lines=11> */
.L_x_10050:
[----:B------:R-:W-:Y:S01]  /*4e20*/  PRMT R91, R91, 0x5410, R91 ;  /* 0x000054105b5b7816 */ /* 0x000fe2000000005b */
[----:B------:R-:W-:Y:S01]  /*4e30*/  IMAD.MOV.U32 R38, RZ, RZ, R39 ;  /* 0x000000ffff267224 */ /* 0x000fe200078e0027 */
[----:B------:R-:W-:Y:S01]  /*4e40*/  PRMT R36, R36, 0x5410, R37 ;  /* 0x0000541024247816 */ /* 0x000fe20000000025 */
[----:B------:R-:W-:-:S07]  /*4e50*/  IMAD.MOV.U32 R27, RZ, RZ, R26 ;  /* 0x000000ffff1b7224 */ /* 0x000fce00078e001a */
.L_x_10051:
[----:B------:R-:W-:Y:S05]  /*4e60*/  BSYNC.RECONVERGENT B0 ;  /* 0x0000000000007941 */ /* 0x000fea0003800200 */
.L_x_10049:
        /* <DEDUP_REMOVED lines=11> */
.L_x_10053:
[----:B------:R-:W-:Y:S01]  /*4f20*/  PRMT R91, R90, 0x7610, R91 ;  /* 0x000076105a5b7816 */ /* 0x000fe2000000005b */
[----:B------:R-:W-:Y:S01]  /*4f30*/  IMAD.MOV.U32 R37, RZ, RZ, R38 ;  /* 0x000000ffff257224 */ /* 0x000fe200078e0026 */
[----:B------:R-:W-:Y:S01]  /*4f40*/  PRMT R36, R36, 0x7632, R36 ;  /* 0x0000763224247816 */ /* 0x000fe20000000024 */
[----:B------:R-:W-:-:S07]  /*4f50*/  IMAD.MOV.U32 R26, RZ, RZ, R29 ;  /* 0x000000ffff1a7224 */ /* 0x000fce00078e001d */
.L_x_10054:
[----:B------:R-:W-:Y:S05]  /*4f60*/  BSYNC.RECONVERGENT B0 ;  /* 0x0000000000007941 */ /* 0x000fea0003800200 */
.L_x_10052:
        /* <DEDUP_REMOVED lines=11> */
.L_x_10056:
[----:B------:R-:W-:Y:S01]  /*5020*/  PRMT R90, R89, 0x7610, R90 ;  /* 0x00007610595a7816 */ /* 0x000fe2000000005a */
[----:B------:R-:W-:Y:S01]  /*5030*/  IMAD.MOV.U32 R42, RZ, RZ, R37 ;  /* 0x000000ffff2a7224 */ /* 0x000fe200078e0025 */
[----:B------:R-:W-:Y:S01]  /*5040*/  PRMT R38, R36, 0x7610, R38 ;  /* 0x0000761024267816 */ /* 0x000fe20000000026 */
[----:B------:R-:W-:-:S07]  /*5050*/  IMAD.MOV.U32 R29, RZ, RZ, R28 ;  /* 0x000000ffff1d7224 */ /* 0x000fce00078e001c */
.L_x_10057:
[----:B------:R-:W-:Y:S05]  /*5060*/  BSYNC.RECONVERGENT B0 ;  /* 0x0000000000007941 */ /* 0x000fea0003800200 */
.L_x_10055:
        /* <DEDUP_REMOVED lines=11> */
.L_x_10059:
[----:B------:R-:W-:Y:S01]  /*5120*/  PRMT R89, R89, 0x7632, R89 ;  /* 0x0000763259597816 */ /* 0x000fe20000000059 */
[----:B------:R-:W-:Y:S01]  /*5130*/  IMAD.MOV.U32 R37, RZ, RZ, R42 ;  /* 0x000000ffff257224 */ /* 0x000fe200078e002a */
[----:B------:R-:W-:Y:S01]  /*5140*/  PRMT R36, R36, 0x5410, R38 ;  /* 0x0000541024247816 */ /* 0x000fe20000000026 */
[----:B------:R-:W-:-:S07]  /*5150*/  IMAD.MOV.U32 R28, RZ, RZ, R31 ;  /* 0x000000ffff1c7224 */ /* 0x000fce00078e001f */
.L_x_10060:
[----:B------:R-:W-:Y:S05]  /*5160*/  BSYNC.RECONVERGENT B0 ;  /* 0x0000000000007941 */ /* 0x000fea0003800200 */
.L_x_10058:
        /* <DEDUP_REMOVED lines=11> */
.L_x_10062:
[----:B------:R-:W-:Y:S01]  /*5220*/  PRMT R89, R89, 0x5410, R88 ;  /* 0x0000541059597816 */ /* 0x000fe20000000058 */
[----:B------:R-:W-:Y:S01]  /*5230*/  IMAD.MOV.U32 R42, RZ, RZ, R37 ;  /* 0x000000ffff2a7224 */ /* 0x000fe200078e0025 */
[----:B------:R-:W-:Y:S01]  /*5240*/  PRMT R38, R38, 0x7610, R36 ;  /* 0x0000761026267816 */ /* 0x000fe20000000024 */
[----:B------:R-:W-:-:S07]  /*5250*/  IMAD.MOV.U32 R31, RZ, RZ, R30 ;  /* 0x000000ffff1f7224 */ /* 0x000fce00078e001e */
.L_x_10063:
[----:B------:R-:W-:Y:S05]  /*5260*/  BSYNC.RECONVERGENT B0 ;  /* 0x0000000000007941 */ /* 0x000fea0003800200 */
.L_x_10061:
        /* <DEDUP_REMOVED lines=11> */
.L_x_10065:
[----:B------:R-:W-:Y:S01]  /*5320*/  PRMT R88, R88, 0x7632, R88 ;  /* 0x0000763258587816 */ /* 0x000fe20000000058 */
[----:B------:R-:W-:Y:S01]  /*5330*/  IMAD.MOV.U32 R37, RZ, RZ, R42 ;  /* 0x000000ffff257224 */ /* 0x000fe200078e002a */
[----:B------:R-:W-:Y:S01]  /*5340*/  PRMT R36, R36, 0x7610, R38 ;  /* 0x0000761024247816 */ /* 0x000fe20000000026 */
[----:B------:R-:W-:-:S07]  /*5350*/  IMAD.MOV.U32 R30, RZ, RZ, R33 ;  /* 0x000000ffff1e7224 */ /* 0x000fce00078e0021 */
.L_x_10066:
[----:B------:R-:W-:Y:S05]  /*5360*/  BSYNC.RECONVERGENT B0 ;  /* 0x0000000000007941 */ /* 0x000fea0003800200 */
.L_x_10064:
        /* <DEDUP_REMOVED lines=9> */
.L_x_10068:
[----:B------:R-:W-:Y:S01]  /*5400*/  PRMT R88, R88, 0x7610, R90 ;  /* 0x0000761058587816 */ /* 0x000fe2000000005a */
[----:B------:R-:W-:Y:S01]  /*5410*/  IMAD.MOV.U32 R33, RZ, RZ, R32 ;  /* 0x000000ffff217224 */ /* 0x000fe200078e0020 */
[----:B------:R-:W-:Y:S01]  /*5420*/  PRMT R90, R90, 0x7610, R36 ;  /* 0x000076105a5a7816 */ /* 0x000fe20000000024 */
[----:B------:R-:W-:-:S07]  /*5430*/  IMAD.MOV.U32 R32, RZ, RZ, R37 ;  /* 0x000000ffff207224 */ /* 0x000fce00078e0025 */
.L_x_10069:
[----:B------:R-:W-:Y:S05]  /*5440*/  BSYNC.RECONVERGENT B0 ;  /* 0x0000000000007941 */ /* 0x000fea0003800200 */
.L_x_10067:
[----:B------:R-:W-:Y:S02]  /*5450*/  VIADD R41, R41, 0x40 ;  /* 0x0000004029297836 */ /* 0x000fe40000000000 */
[----:B------:R-:W-:-:S03]  /*5460*/  IMAD.MOV.U32 R42, RZ, RZ, R73 ;  /* 0x000000ffff2a7224 */ /* 0x000fc600078e0049 */
[----:B------:R-:W-:-:S13]  /*5470*/  ISETP.GE.AND P1, PT, R41, R40, PT ;  /* 0x000000282900720c */ /* 0x000fda0003f26270 */
[----:B------:R-:W-:Y:S05]  /*5480*/  @!P1 BRA `(.L_x_10070) ;  /* 0xffffffdc00bc9947 */ /* 0x000fea000383ffff */
.L_x_9973:
[----:B------:R-:W-:Y:S05]  /*5490*/  BSYNC.RECONVERGENT B1 ;  /* 0x0000000000017941 */ /* 0x000fea0003800200 */
.L_x_9872:
        /* <DEDUP_REMOVED lines=12> */
[----:B------:R-:W-:Y:S04]  /*5560*/  SHFL.DOWN PT, R46, R22, 0x1, 0x1f ;  /* 0x08201f00162e7f89 */ /* 0x000fe800000e0000 */
[----:B------:R-:W-:Y:S04]  /*5570*/  SHFL.DOWN PT, R47, R23, 0x1, 0x1f ;  /* 0x08201f00172f7f89 */ /* 0x000fe800000e0000 */
[----:B0-----:R0:W-:Y:S04]  /*5580*/  STL.64 [R72+0x8], R36 ;  /* 0x0000082448007387 */ /* 0x0011e80000100a00 */
[----:B-1----:R1:W-:Y:S04]  /*5590*/  STL.64 [R72+0x10], R38 ;  /* 0x0000102648007387 */ /* 0x0023e80000100a00 */
[----:B------:R-:W-:Y:S01]  /*55a0*/  SHFL.DOWN PT, R48, R20, 0x1, 0x1f ;  /* 0x08201f0014307f89 */ /* 0x000fe200000e0000 */
[----:B0-----:R-:W-:-:S03]  /*55b0*/  PRMT R36, R90, 0x7632, R88 ;  /* 0x000076325a247816 */ /* 0x001fc60000000058 */
[----:B------:R-:W-:Y:S01]  /*55c0*/  SHFL.DOWN PT, R49, R21, 0x1, 0x1f ;  /* 0x08201f0015317f89 */ /* 0x000fe200000e0000 */
[----:B------:R-:W-:Y:S02]  /*55d0*/  PRMT R37, R88, 0x7610, R89 ;  /* 0x0000761058257816 */ /* 0x000fe40000000059 */
[----:B-1----:R-:W-:Y:S01]  /*55e0*/  PRMT R38, R89, 0x5410, R90 ;  /* 0x0000541059267816 */ /* 0x002fe2000000005a */
[----:B--2---:R-:W-:Y:S04]  /*55f0*/  STL.64 [R72+0x18], R40 ;  /* 0x0000182848007387 */ /* 0x004fe80000100a00 */
[----:B------:R-:W0:Y:S04]  /*5600*/  SHFL.DOWN PT, R39, R36, 0x1, 0x1f ;  /* 0x08201f0024277f89 */ /* 0x000e2800000e0000 */
[----:B------:R-:W1:Y:S04]  /*5610*/  SHFL.DOWN PT, R40, R37, 0x1, 0x1f ;  /* 0x08201f0025287f89 */ /* 0x000e6800000e0000 */
[----:B------:R-:W-:Y:S04]  /*5620*/  SHFL.DOWN PT, R50, R18, 0x1, 0x1f ;  /* 0x08201f0012327f89 */ /* 0x000fe800000e0000 */
[----:B------:R-:W2:Y:S04]  /*5630*/  SHFL.DOWN PT, R51, R19, 0x1, 0x1f ;  /* 0x08201f0013337f89 */ /* 0x000ea800000e0000 */
[----:B---3--:R-:W-:Y:S04]  /*5640*/  STL.64 [R72+0x20], R42 ;  /* 0x0000202a48007387 */ /* 0x008fe80000100a00 */
[----:B------:R0:W3:Y:S04]  /*5650*/  SHFL.DOWN PT, R41, R38, 0x1, 0x1f ;  /* 0x08201f0026297f89 */ /* 0x0000e800000e0000 */
[----:B------:R-:W-:Y:S04]  /*5660*/  SHFL.DOWN PT, R42, R91, 0x1, 0x1f ;  /* 0x08201f005b2a7f89 */ /* 0x000fe800000e0000 */
[----:B------:R-:W-:Y:S01]  /*5670*/  SHFL.DOWN PT, R52, R16, 0x1, 0x1f ;  /* 0x08201f0010347f89 */ /* 0x000fe200000e0000 */
[----:B0-----:R-:W-:-:S02]  /*5680*/  IMAD.MOV.U32 R38, RZ, RZ, R39 ;  /* 0x000000ffff267224 */ /* 0x001fc400078e0027 */
[----:B-1----:R-:W-:Y:S01]  /*5690*/  IMAD.MOV.U32 R39, RZ, RZ, R40 ;  /* 0x000000ffff277224 */ /* 0x002fe200078e0028 */
[----:B------:R-:W0:Y:S04]  /*56a0*/  SHFL.DOWN PT, R53, R17, 0x1, 0x1f ;  /* 0x08201f0011357f89 */ /* 0x000e2800000e0000 */
[----:B------:R-:W-:Y:S04]  /*56b0*/  STL.64 [R72+0x28], R44 ;  /* 0x0000282c48007387 */ /* 0x000fe80000100a00 */
[----:B------:R-:W-:Y:S04]  /*56c0*/  SHFL.DOWN PT, R43, R92, 0x1, 0x1f ;  /* 0x08201f005c2b7f89 */ /* 0x000fe800000e0000 */
[----:B------:R-:W-:Y:S04]  /*56d0*/  SHFL.DOWN PT, R44, R93, 0x1, 0x1f ;  /* 0x08201f005d2c7f89 */ /* 0x000fe800000e0000 */
[----:B------:R-:W-:Y:S04]  /*56e0*/  SHFL.DOWN PT, R54, R14, 0x1, 0x1f ;  /* 0x08201f000e367f89 */ /* 0x000fe800000e0000 */
[----:B------:R-:W1:Y:S04]  /*56f0*/  SHFL.DOWN PT, R55, R15, 0x1, 0x1f ;  /* 0x08201f000f377f89 */ /* 0x000e6800000e0000 */
[----:B------:R-:W-:Y:S04]  /*5700*/  STL.64 [R72+0x30], R46 ;  /* 0x0000302e48007387 */ /* 0x000fe80000100a00 */
[----:B------:R-:W4:Y:S04]  /*5710*/  SHFL.DOWN PT, R45, R94, 0x1, 0x1f ;  /* 0x08201f005e2d7f89 */ /* 0x000f2800000e0000 */
[----:B------:R-:W5:Y:S04]  /*5720*/  SHFL.DOWN PT, R46, R95, 0x1, 0x1f ;  /* 0x08201f005f2e7f89 */ /* 0x000f6800000e0000 */
[----:B------:R-:W-:Y:S04]  /*5730*/  STL.64 [R72+0x38], R48 ;  /* 0x0000383048007387 */ /* 0x000fe80000100a00 */
[----:B------:R-:W-:Y:S04]  /*5740*/  SHFL.DOWN PT, R47, R96, 0x1, 0x1f ;  /* 0x08201f00602f7f89 */ /* 0x000fe800000e0000 */
[----:B------:R-:W-:Y:S04]  /*5750*/  SHFL.DOWN PT, R48, R97, 0x1, 0x1f ;  /* 0x08201f0061307f89 */ /* 0x000fe800000e0000 */
[----:B--2---:R-:W-:Y:S04]  /*5760*/  STL.64 [R72+0x40], R50 ;  /* 0x0000403248007387 */ /* 0x004fe80000100a00 */
[----:B------:R3:W-:Y:S04]  /*5770*/  STL.64 [R72+0x88], R38 ;  /* 0x0000882648007387 */ /* 0x0007e80000100a00 */
[----:B------:R-:W-:Y:S04]  /*5780*/  SHFL.DOWN PT, R49, R98, 0x1, 0x1f ;  /* 0x08201f0062317f89 */ /* 0x000fe800000e0000 */
[----:B------:R-:W-:Y:S01]  /*5790*/  SHFL.DOWN PT, R50, R99, 0x1, 0x1f ;  /* 0x08201f0063327f89 */ /* 0x000fe200000e0000 */
[----:B---3--:R-:W-:-:S03]  /*57a0*/  IMAD.MOV.U32 R38, RZ, RZ, R41 ;  /* 0x000000ffff267224 */ /* 0x008fc600078e0029 */
        /* <DEDUP_REMOVED lines=10> */
[----:B------:R4:W-:Y:S01]  /*5850*/  STL.64 [R72+0x98], R38 ;  /* 0x0000982648007387 */ /* 0x0009e20000100a00 */
[----:B------:R-:W0:Y:S03]  /*5860*/  S2R R69, SR_LANEID ;  /* 0x0000000000457919 */ /* 0x000e260000000000 */
[----:B------:R-:W-:Y:S01]  /*5870*/  SHFL.DOWN PT, R56, R12, 0x1, 0x1f ;  /* 0x08201f000c387f89 */ /* 0x000fe200000e0000 */
[----:B----4-:R-:W-:-:S03]  /*5880*/  IMAD.MOV.U32 R38, RZ, RZ, R45 ;  /* 0x000000ffff267224 */ /* 0x010fc600078e002d */
[----:B------:R-:W1:Y:S01]  /*5890*/  SHFL.DOWN PT, R57, R13, 0x1, 0x1f ;  /* 0x08201f000d397f89 */ /* 0x000e6200000e0000 */
[----:B-----5:R-:W-:-:S03]  /*58a0*/  IMAD.MOV.U32 R39, RZ, RZ, R46 ;  /* 0x000000ffff277224 */ /* 0x020fc600078e002e */
[----:B------:R-:W-:Y:S04]  /*58b0*/  SHFL.DOWN PT, R58, R10, 0x1, 0x1f ;  /* 0x08201f000a3a7f89 */ /* 0x000fe800000e0000 */
[----:B------:R-:W2:Y:S04]  /*58c0*/  SHFL.DOWN PT, R59, R11, 0x1, 0x1f ;  /* 0x08201f000b3b7f89 */ /* 0x000ea800000e0000 */
[----:B------:R-:W-:Y:S04]  /*58d0*/  SHFL.DOWN PT, R60, R8, 0x1, 0x1f ;  /* 0x08201f00083c7f89 */ /* 0x000fe800000e0000 */
[----:B------:R-:W3:Y:S04]  /*58e0*/  SHFL.DOWN PT, R61, R9, 0x1, 0x1f ;  /* 0x08201f00093d7f89 */ /* 0x000ee800000e0000 */
[----:B------:R-:W-:Y:S01]  /*58f0*/  SHFL.DOWN PT, R62, R6, 0x1, 0x1f ;  /* 0x08201f00063e7f89 */ /* 0x000fe200000e0000 */
[----:B0-----:R-:W-:-:S03]  /*5900*/  ISETP.GT.AND P0, PT, R69, 0x1e, PT ;  /* 0x0000001e4500780c */ /* 0x001fc60003f04270 */
[----:B------:R-:W0:Y:S04]  /*5910*/  SHFL.DOWN PT, R63, R7, 0x1, 0x1f ;  /* 0x08201f00073f7f89 */ /* 0x000e2800000e0000 */
[----:B------:R-:W-:Y:S04]  /*5920*/  SHFL.DOWN PT, R64, R4, 0x1, 0x1f ;  /* 0x08201f0004407f89 */ /* 0x000fe800000e0000 */
[----:B------:R-:W4:Y:S04]  /*5930*/  SHFL.DOWN PT, R65, R5, 0x1, 0x1f ;  /* 0x08201f0005417f89 */ /* 0x000f2800000e0000 */
[----:B------:R-:W-:Y:S04]  /*5940*/  SHFL.DOWN PT, R66, R2, 0x1, 0x1f ;  /* 0x08201f0002427f89 */ /* 0x000fe800000e0000 */
[----:B------:R-:W5:Y:S04]  /*5950*/  SHFL.DOWN PT, R67, R3, 0x1, 0x1f ;  /* 0x08201f0003437f89 */ /* 0x000f6800000e0000 */
[----:B------:R-:W-:Y:S04]  /*5960*/  SHFL.DOWN PT, R36, R73, 0x1, 0x1f ;  /* 0x08201f0049247f89 */ /* 0x000fe800000e0000 */
[----:B------:R-:W5:Y:S04]  /*5970*/  SHFL.DOWN PT, R37, R35, 0x1, 0x1f ;  /* 0x08201f0023257f89 */ /* 0x000f6800000e0000 */
[----:B------:R3:W-:Y:S04]  /*5980*/  STL.64 [R72+0xa0], R38 ;  /* 0x0000a02648007387 */ /* 0x0007e80000100a00 */
[----:B-1----:R-:W-:Y:S04]  /*5990*/  STL.64 [R72+0x58], R56 ;  /* 0x0000583848007387 */ /* 0x002fe80000100a00 */
[----:B--2---:R-:W-:Y:S01]  /*59a0*/  STL.64 [R72+0x60], R58 ;  /* 0x0000603a48007387 */ /* 0x004fe20000100a00 */
[----:B---3--:R-:W-:-:S03]  /*59b0*/  IMAD.MOV.U32 R38, RZ, RZ, R47 ;  /* 0x000000ffff267224 */ /* 0x008fc600078e002f */
[----:B------:R-:W-:Y:S01]  /*59c0*/  STL.64 [R72+0x68], R60 ;  /* 0x0000683c48007387 */ /* 0x000fe20000100a00 */
[----:B------:R-:W-:-:S03]  /*59d0*/  IMAD.MOV.U32 R39, RZ, RZ, R48 ;  /* 0x000000ffff277224 */ /* 0x000fc600078e0030 */
[----:B0-----:R-:W-:Y:S04]  /*59e0*/  STL.64 [R72+0x70], R62 ;  /* 0x0000703e48007387 */ /* 0x001fe80000100a00 */
[----:B------:R0:W-:Y:S04]  /*59f0*/  STL.64 [R72+0xa8], R38 ;  /* 0x0000a82648007387 */ /* 0x0001e80000100a00 */
[----:B----4-:R-:W-:Y:S04]  /*5a00*/  STL.64 [R72+0x78], R64 ;  /* 0x0000784048007387 */ /* 0x010fe80000100a00 */
[----:B-----5:R-:W-:Y:S01]  /*5a10*/  STL.64 [R72+0x80], R66 ;  /* 0x0000804248007387 */ /* 0x020fe20000100a00 */
[----:B0-----:R-:W-:-:S03]  /*5a20*/  IMAD.MOV.U32 R38, RZ, RZ, R49 ;  /* 0x000000ffff267224 */ /* 0x001fc600078e0031 */
[----:B------:R-:W-:Y:S01]  /*5a30*/  STL.64 [R72], R36 ;  /* 0x0000002448007387 */ /* 0x000fe20000100a00 */
        /* <DEDUP_REMOVED lines=22> */
.L_x_10166:
        /* <DEDUP_REMOVED lines=20> */
.L_x_10074:
[----:B------:R-:W-:Y:S01]  /*5ce0*/  IMAD.MOV.U32 R32, RZ, RZ, R3 ;  /* 0x000000ffff207224 */ /* 0x000fe200078e0003 */
[--C-:B------:R-:W-:Y:S01]  /*5cf0*/  PRMT R37, R37, 0x7610, R103.reuse ;  /* 0x0000761025257816 */ /* 0x100fe20000000067 */
[----:B------:R-:W-:Y:S01]  /*5d00*/  IMAD.MOV.U32 R3, RZ, RZ, R2 ;  /* 0x000000ffff037224 */ /* 0x000fe200078e0002 */
[----:B------:R-:W-:-:S07]  /*5d10*/  PRMT R103, R103, 0x5410, R103 ;  /* 0x0000541067677816 */ /* 0x000fce0000000067 */
.L_x_10075:
[----:B------:R-:W-:Y:S05]  /*5d20*/  BSYNC.RECONVERGENT B1 ;  /* 0x0000000000017941 */ /* 0x000fea0003800200 */
.L_x_10073:
        /* <DEDUP_REMOVED lines=11> */
.L_x_10077:
[----:B------:R-:W-:Y:S01]  /*5de0*/  IMAD.MOV.U32 R41, RZ, RZ, R32 ;  /* 0x000000ffff297224 */ /* 0x000fe200078e0020 */
[----:B------:R-:W-:Y:S01]  /*5df0*/  PRMT R40, R40, 0x7610, R37 ;  /* 0x0000761028287816 */ /* 0x000fe20000000025 */
[----:B------:R-:W-:Y:S01]  /*5e00*/  IMAD.MOV.U32 R2, RZ, RZ, R5 ;  /* 0x000000ffff027224 */ /* 0x000fe200078e0005 */
[----:B------:R-:W-:-:S07]  /*5e10*/  PRMT R103, R102, 0x7632, R103 ;  /* 0x0000763266677816 */ /* 0x000fce0000000067 */
.L_x_10078:
[----:B------:R-:W-:Y:S05]  /*5e20*/  BSYNC.RECONVERGENT B1 ;  /* 0x0000000000017941 */ /* 0x000fea0003800200 */
.L_x_10076:
        /* <DEDUP_REMOVED lines=11> */
.L_x_10080:
[----:B------:R-:W-:Y:S01]  /*5ee0*/  IMAD.MOV.U32 R32, RZ, RZ, R41 ;  /* 0x000000ffff207224 */ /* 0x000fe200078e0029 */
[----:B------:R-:W-:Y:S01]  /*5ef0*/  PRMT R40, R40, 0x7632, R40 ;  /* 0x0000763228287816 */ /* 0x000fe20000000028 */
[----:B------:R-:W-:Y:S01]  /*5f00*/  IMAD.MOV.U32 R5, RZ, RZ, R4 ;  /* 0x000000ffff057224 */ /* 0x000fe200078e0004 */
[----:B------:R-:W-:-:S07]  /*5f10*/  PRMT R102, R102, 0x5410, R102 ;  /* 0x0000541066667816 */ /* 0x000fce0000000066 */
.L_x_10081:
[----:B------:R-:W-:Y:S05]  /*5f20*/  BSYNC.RECONVERGENT B1 ;  /* 0x0000000000017941 */ /* 0x000fea0003800200 */
.L_x_10079:
        /* <DEDUP_REMOVED lines=11> */
.L_x_10083:
[----:B------:R-:W-:Y:S01]  /*5fe0*/  IMAD.MOV.U32 R41, RZ, RZ, R32 ;  /* 0x000000ffff297224 */ /* 0x000fe200078e0020 */
[----:B------:R-:W-:Y:S01]  /*5ff0*/  PRMT R42, R40, 0x7610, R42 ;  /* 0x00007610282a7816 */ /* 0x000fe2000000002a */
[----:B------:R-:W-:Y:S01]  /*6000*/  IMAD.MOV.U32 R4, RZ, RZ, R7 ;  /* 0x000000ffff047224 */ /* 0x000fe200078e0007 */
[----:B------:R-:W-:-:S07]  /*6010*/  PRMT R102, R101, 0x7632, R102 ;  /* 0x0000763265667816 */ /* 0x000fce0000000066 */
.L_x_10084:
[----:B------:R-:W-:Y:S05]  /*6020*/  BSYNC.RECONVERGENT B1 ;  /* 0x0000000000017941 */ /* 0x000fea0003800200 */
.L_x_10082:
        /* <DEDUP_REMOVED lines=11> */
.L_x_10086:
[----:B------:R-:W-:Y:S01]  /*60e0*/  IMAD.MOV.U32 R32, RZ, RZ, R41 ;  /* 0x000000ffff207224 */ /* 0x000fe200078e0029 */
[----:B------:R-:W-:Y:S01]  /*60f0*/  PRMT R37, R37, 0x5410, R42 ;  /* 0x0000541025257816 */ /* 0x000fe2000000002a */
[----:B------:R-:W-:Y:S01]  /*6100*/  IMAD.MOV.U32 R7, RZ, RZ, R6 ;  /* 0x000000ffff077224 */ /* 0x000fe200078e0006 */
[----:B------:R-:W-:-:S07]  /*6110*/  PRMT R101, R101, 0x5410, R101 ;  /* 0x0000541065657816 */ /* 0x000fce0000000065 */
.L_x_10087:
[----:B------:R-:W-:Y:S05]  /*6120*/  BSYNC.RECONVERGENT B1 ;  /* 0x0000000000017941 */ /* 0x000fea0003800200 */
.L_x_10085:
        /* <DEDUP_REMOVED lines=11> */
.L_x_10089:
[----:B------:R-:W-:Y:S01]  /*61e0*/  IMAD.MOV.U32 R41, RZ, RZ, R32 ;  /* 0x000000ffff297224 */ /* 0x000fe200078e0020 */
[----:B------:R-:W-:Y:S01]  /*61f0*/  PRMT R40, R40, 0x7610, R37 ;  /* 0x0000761028287816 */ /* 0x000fe20000000025 */
[----:B------:R-:W-:Y:S01]  /*6200*/  IMAD.MOV.U32 R6, RZ, RZ, R9 ;  /* 0x000000ffff067224 */ /* 0x000fe200078e0009 */
[----:B------:R-:W-:-:S07]  /*6210*/  PRMT R101, R100, 0x7632, R101 ;  /* 0x0000763264657816 */ /* 0x000fce0000000065 */
.L_x_10090:
[----:B------:R-:W-:Y:S05]  /*6220*/  BSYNC.RECONVERGENT B1 ;  /* 0x0000000000017941 */ /* 0x000fea0003800200 */
.L_x_10088:
        /* <DEDUP_REMOVED lines=11> */
.L_x_10092:
[----:B------:R-:W-:Y:S01]  /*62e0*/  IMAD.MOV.U32 R32, RZ, RZ, R41 ;  /* 0x000000ffff207224 */ /* 0x000fe200078e0029 */
[----:B------:R-:W-:Y:S01]  /*62f0*/  PRMT R40, R40, 0x7632, R40 ;  /* 0x0000763228287816 */ /* 0x000fe20000000028 */
[----:B------:R-:W-:Y:S01]  /*6300*/  IMAD.MOV.U32 R9, RZ, RZ, R8 ;  /* 0x000000ffff097224 */ /* 0x000fe200078e0008 */
[----:B------:R-:W-:-:S07]  /*6310*/  PRMT R100, R100, 0x5410, R100 ;  /* 0x0000541064647816 */ /* 0x000fce0000000064 */
.L_x_10093:
[----:B------:R-:W-:Y:S05]  /*6320*/  BSYNC.RECONVERGENT B1 ;  /* 0x0000000000017941 */ /* 0x000fea0003800200 */
.L_x_10091:
        /* <DEDUP_REMOVED lines=11> */
.L_x_10095:
[----:B------:R-:W-:Y:S01]  /*63e0*/  IMAD.MOV.U32 R41, RZ, RZ, R32 ;  /* 0x000000ffff297224 */ /* 0x000fe200078e0020 */
[----:B------:R-:W-:Y:S01]  /*63f0*/  PRMT R42, R40, 0x7610, R42 ;  /* 0x00007610282a7816 */ /* 0x000fe2000000002a */
[----:B------:R-:W-:Y:S01]  /*6400*/  IMAD.MOV.U32 R8, RZ, RZ, R11 ;  /* 0x000000ffff087224 */ /* 0x000fe200078e000b */
[----:B------:R-:W-:-:S07]  /*6410*/  PRMT R100, R99, 0x7632, R100 ;  /* 0x0000763263647816 */ /* 0x000fce0000000064 */
.L_x_10096:
[----:B------:R-:W-:Y:S05]  /*6420*/  BSYNC.RECONVERGENT B1 ;  /* 0x0000000000017941 */ /* 0x000fea0003800200 */
.L_x_10094:
        /* <DEDUP_REMOVED lines=11> */
.L_x_10098:
[----:B------:R-:W-:Y:S01]  /*64e0*/  IMAD.MOV.U32 R32, RZ, RZ, R41 ;  /* 0x000000ffff207224 */ /* 0x000fe200078e0029 */
[----:B------:R-:W-:Y:S01]  /*64f0*/  PRMT R37, R37, 0x5410, R42 ;  /* 0x0000541025257816 */ /* 0x000fe2000000002a */
[----:B------:R-:W-:Y:S01]  /*6500*/  IMAD.MOV.U32 R11, RZ, RZ, R10 ;  /* 0x000000ffff0b7224 */ /* 0x000fe200078e000a */
[----:B------:R-:W-:-:S07]  /*6510*/  PRMT R99, R99, 0x5410, R99 ;  /* 0x0000541063637816 */ /* 0x000fce0000000063 */
.L_x_10099:
[----:B------:R-:W-:Y:S05]  /*6520*/  BSYNC.RECONVERGENT B1 ;  /* 0x0000000000017941 */ /* 0x000fea0003800200 */
.L_x_10097:
        /* <DEDUP_REMOVED lines=11> */
.L_x_10101:
[----:B------:R-:W-:Y:S01]  /*65e0*/  IMAD.MOV.U32 R41, RZ, RZ, R32 ;  /* 0x000000ffff297224 */ /* 0x000fe200078e0020 */
[----:B------:R-:W-:Y:S01]  /*65f0*/  PRMT R40, R40, 0x7610, R37 ;  /* 0x0000761028287816 */ /* 0x000fe20000000025 */
[----:B------:R-:W-:Y:S01]  /*6600*/  IMAD.MOV.U32 R10, RZ, RZ, R13 ;  /* 0x000000ffff0a7224 */ /* 0x000fe200078e000d */
[----:B------:R-:W-:-:S07]  /*6610*/  PRMT R99, R98, 0x7632, R99 ;  /* 0x0000763262637816 */ /* 0x000fce0000000063 */
.L_x_10102:
[----:B------:R-:W-:Y:S05]  /*6620*/  BSYNC.RECONVERGENT B1 ;  /* 0x0000000000017941 */ /* 0x000fea0003800200 */
.L_x_10100:
        /* <DEDUP_REMOVED lines=11> */
.L_x_10104:
[----:B------:R-:W-:Y:S01]  /*66e0*/  IMAD.MOV.U32 R32, RZ, RZ, R41 ;  /* 0x000000ffff207224 */ /* 0x000fe200078e0029 */
[----:B------:R-:W-:Y:S01]  /*66f0*/  PRMT R40, R40, 0x7632, R40 ;  /* 0x0000763228287816 */ /* 0x000fe20000000028 */
[----:B------:R-:W-:Y:S01]  /*6700*/  IMAD.MOV.U32 R13, RZ, RZ, R12 ;  /* 0x000000ffff0d7224 */ /* 0x000fe200078e000c */
[----:B------:R-:W-:-:S07]  /*6710*/  PRMT R98, R98, 0x5410, R98 ;  /* 0x0000541062627816 */ /* 0x000fce0000000062 */
.L_x_10105:
[----:B------:R-:W-:Y:S05]  /*6720*/  BSYNC.RECONVERGENT B1 ;  /* 0x0000000000017941 */ /* 0x000fea0003800200 */
.L_x_10103:
        /* <DEDUP_REMOVED lines=11> */
.L_x_10107:
[----:B------:R-:W-:Y:S01]  /*67e0*/  IMAD.MOV.U32 R41, RZ, RZ, R32 ;  /* 0x000000ffff297224 */ /* 0x000fe200078e0020 */
[----:B------:R-:W-:Y:S01]  /*67f0*/  PRMT R42, R40, 0x7610, R42 ;  /* 0x00007610282a7816 */ /* 0x000fe2000000002a */
[----:B------:R-:W-:Y:S01]  /*6800*/  IMAD.MOV.U32 R12, RZ, RZ, R15 ;  /* 0x000000ffff0c7224 */ /* 0x000fe200078e000f */
[----:B------:R-:W-:-:S07]  /*6810*/  PRMT R98, R97, 0x7632, R98 ;  /* 0x0000763261627816 */ /* 0x000fce0000000062 */
.L_x_10108:
[----:B------:R-:W-:Y:S05]  /*6820*/  BSYNC.RECONVERGENT B1 ;  /* 0x0000000000017941 */ /* 0x000fea0003800200 */
.L_x_10106:
        /* <DEDUP_REMOVED lines=11> */
.L_x_10110:
[----:B------:R-:W-:Y:S01]  /*68e0*/  IMAD.MOV.U32 R32, RZ, RZ, R41 ;  /* 0x000000ffff207224 */ /* 0x000fe200078e0029 */
[----:B------:R-:W-:Y:S01]  /*68f0*/  PRMT R37, R37, 0x5410, R42 ;  /* 0x0000541025257816 */ /* 0x000fe2000000002a */
[----:B------:R-:W-:Y:S01]  /*6900*/  IMAD.MOV.U32 R15, RZ, RZ, R14 ;  /* 0x000000ffff0f7224 */ /* 0x000fe200078e000e */
[----:B------:R-:W-:-:S07]  /*6910*/  PRMT R97, R97, 0x5410, R97 ;  /* 0x0000541061617816 */ /* 0x000fce0000000061 */
.L_x_10111:
[----:B------:R-:W-:Y:S05]  /*6920*/  BSYNC.RECONVERGENT B1 ;  /* 0x0000000000017941 */ /* 0x000fea0003800200 */
.L_x_10109:
        /* <DEDUP_REMOVED lines=11> */
.L_x_10113:
[----:B------:R-:W-:Y:S01]  /*69e0*/  IMAD.MOV.U32 R41, RZ, RZ, R32 ;  /* 0x000000ffff297224 */ /* 0x000fe200078e0020 */
[----:B------:R-:W-:Y:S01]  /*69f0*/  PRMT R40, R40, 0x7610, R37 ;  /* 0x0000761028287816 */ /* 0x000fe20000000025 */
[----:B------:R-:W-:Y:S01]  /*6a00*/  IMAD.MOV.U32 R14, RZ, RZ, R17 ;  /* 0x000000ffff0e7224 */ /* 0x000fe200078e0011 */
[----:B------:R-:W-:-:S07]  /*6a10*/  PRMT R97, R96, 0x7632, R97 ;  /* 0x0000763260617816 */ /* 0x000fce0000000061 */
.L_x_10114:
[----:B------:R-:W-:Y:S05]  /*6a20*/  BSYNC.RECONVERGENT B1 ;  /* 0x0000000000017941 */ /* 0x000fea0003800200 */
.L_x_10112:
        /* <DEDUP_REMOVED lines=11> */
.L_x_10116:
[----:B------:R-:W-:Y:S01]  /*6ae0*/  IMAD.MOV.U32 R32, RZ, RZ, R41 ;  /* 0x000000ffff207224 */ /* 0x000fe200078e0029 */
[----:B------:R-:W-:Y:S01]  /*6af0*/  PRMT R40, R40, 0x7632, R40 ;  /* 0x0000763228287816 */ /* 0x000fe20000000028 */
[----:B------:R-:W-:Y:S01]  /*6b00*/  IMAD.MOV.U32 R17, RZ, RZ, R16 ;  /* 0x000000ffff117224 */ /* 0x000fe200078e0010 */
[----:B------:R-:W-:-:S07]  /*6b10*/  PRMT R96, R96, 0x5410, R96 ;  /* 0x0000541060607816 */ /* 0x000fce0000000060 */
.L_x_10117:
[----:B------:R-:W-:Y:S05]  /*6b20*/  BSYNC.RECONVERGENT B1 ;  /* 0x0000000000017941 */ /* 0x000fea0003800200 */
.L_x_10115:
        /* <DEDUP_REMOVED lines=11> */
.L_x_10119:
[----:B------:R-:W-:Y:S01]  /*6be0*/  IMAD.MOV.U32 R41, RZ, RZ, R32 ;  /* 0x000000ffff297224 */ /* 0x000fe200078e0020 */
[----:B------:R-:W-:Y:S01]  /*6bf0*/  PRMT R42, R40, 0x7610, R42 ;  /* 0x00007610282a7816 */ /* 0x000fe2000000002a */
[----:B------:R-:W-:Y:S01]  /*6c00*/  IMAD.MOV.U32 R16, RZ, RZ, R19 ;  /* 0x000000ffff107224 */ /* 0x000fe200078e0013 */
[----:B------:R-:W-:-:S07]  /*6c10*/  PRMT R96, R95, 0x7632, R96 ;  /* 0x000076325f607816 */ /* 0x000fce0000000060 */
.L_x_10120:
[----:B------:R-:W-:Y:S05]  /*6c20*/  BSYNC.RECONVERGENT B1 ;  /* 0x0000000000017941 */ /* 0x000fea0003800200 */
.L_x_10118:
        /* <DEDUP_REMOVED lines=11> */
.L_x_10122:
[----:B------:R-:W-:Y:S01]  /*6ce0*/  IMAD.MOV.U32 R32, RZ, RZ, R41 ;  /* 0x000000ffff207224 */ /* 0x000fe200078e0029 */
[----:B------:R-:W-:Y:S01]  /*6cf0*/  PRMT R37, R37, 0x5410, R42 ;  /* 0x0000541025257816 */ /* 0x000fe2000000002a */
[----:B------:R-:W-:Y:S01]  /*6d00*/  IMAD.MOV.U32 R19, RZ, RZ, R18 ;  /* 0x000000ffff137224 */ /* 0x000fe200078e0012 */
[----:B------:R-:W-:-:S07]  /*6d10*/  PRMT R95, R95, 0x5410, R95 ;  /* 0x000054105f5f7816 */ /* 0x000fce000000005f */
.L_x_10123:
[----:B------:R-:W-:Y:S05]  /*6d20*/  BSYNC.RECONVERGENT B1 ;  /* 0x0000000000017941 */ /* 0x000fea0003800200 */
.L_x_10121:
        /* <DEDUP_REMOVED lines=11> */
.L_x_10125:
[----:B------:R-:W-:Y:S01]  /*6de0*/  IMAD.MOV.U32 R41, RZ, RZ, R32 ;  /* 0x000000ffff297224 */ /* 0x000fe200078e0020 */
[----:B------:R-:W-:Y:S01]  /*6df0*/  PRMT R40, R40, 0x7610, R37 ;  /* 0x0000761028287816 */ /* 0x000fe20000000025 */
[----:B------:R-:W-:Y:S01]  /*6e00*/  IMAD.MOV.U32 R18, RZ, RZ, R21 ;  /* 0x000000ffff127224 */ /* 0x000fe200078e0015 */
[----:B------:R-:W-:-:S07]  /*6e10*/  PRMT R95, R94, 0x7632, R95 ;  /* 0x000076325e5f7816 */ /* 0x000fce000000005f */
.L_x_10126:
[----:B------:R-:W-:Y:S05]  /*6e20*/  BSYNC.RECONVERGENT B1 ;  /* 0x0000000000017941 */ /* 0x000fea0003800200 */
.L_x_10124:
        /* <DEDUP_REMOVED lines=11> */
.L_x_10128:
[----:B------:R-:W-:Y:S01]  /*6ee0*/  IMAD.MOV.U32 R32, RZ, RZ, R41 ;  /* 0x000000ffff207224 */ /* 0x000fe200078e0029 */
[----:B------:R-:W-:Y:S01]  /*6ef0*/  PRMT R40, R40, 0x7632, R40 ;  /* 0x0000763228287816 */ /* 0x000fe20000000028 */
[----:B------:R-:W-:Y:S01]  /*6f00*/  IMAD.MOV.U32 R21, RZ, RZ, R20 ;  /* 0x000000ffff157224 */ /* 0x000fe200078e0014 */
[----:B------:R-:W-:-:S07]  /*6f10*/  PRMT R94, R94, 0x5410, R94 ;  /* 0x000054105e5e7816 */ /* 0x000fce000000005e */
.L_x_10129:
[----:B------:R-:W-:Y:S05]  /*6f20*/  BSYNC.RECONVERGENT B1 ;  /* 0x0000000000017941 */ /* 0x000fea0003800200 */
.L_x_10127:
        /* <DEDUP_REMOVED lines=11> */
.L_x_10131:
[----:B------:R-:W-:Y:S01]  /*6fe0*/  IMAD.MOV.U32 R41, RZ, RZ, R32 ;  /* 0x000000ffff297224 */ /* 0x000fe200078e0020 */
[----:B------:R-:W-:Y:S01]  /*6ff0*/  PRMT R42, R40, 0x7610, R42 ;  /* 0x00007610282a7816 */ /* 0x000fe2000000002a */
[----:B------:R-:W-:Y:S01]  /*7000*/  IMAD.MOV.U32 R20, RZ, RZ, R23 ;  /* 0x000000ffff147224 */ /* 0x000fe200078e0017 */
[----:B------:R-:W-:-:S07]  /*7010*/  PRMT R94, R93, 0x7632, R94 ;  /* 0x000076325d5e7816 */ /* 0x000fce000000005e */
.L_x_10132:
[----:B------:R-:W-:Y:S05]  /*7020*/  BSYNC.RECONVERGENT B1 ;  /* 0x0000000000017941 */ /* 0x000fea0003800200 */
.L_x_10130:
        /* <DEDUP_REMOVED lines=11> */
.L_x_10134:
[----:B------:R-:W-:Y:S01]  /*70e0*/  IMAD.MOV.U32 R32, RZ, RZ, R41 ;  /* 0x000000ffff207224 */ /* 0x000fe200078e0029 */
[----:B------:R-:W-:Y:S01]  /*70f0*/  PRMT R37, R37, 0x5410, R42 ;  /* 0x0000541025257816 */ /* 0x000fe2000000002a */
[----:B------:R-:W-:Y:S01]  /*7100*/  IMAD.MOV.U32 R23, RZ, RZ, R22 ;  /* 0x000000ffff177224 */ /* 0x000fe200078e0016 */
[----:B------:R-:W-:-:S07]  /*7110*/  PRMT R93, R93, 0x5410, R93 ;  /* 0x000054105d5d7816 */ /* 0x000fce000000005d */
.L_x_10135:
[----:B------:R-:W-:Y:S05]  /*7120*/  BSYNC.RECONVERGENT B1 ;  /* 0x0000000000017941 */ /* 0x000fea0003800200 */
.L_x_10133:
        /* <DEDUP_REMOVED lines=11> */
.L_x_10137:
[----:B------:R-:W-:Y:S01]  /*71e0*/  IMAD.MOV.U32 R41, RZ, RZ, R32 ;  /* 0x000000ffff297224 */ /* 0x000fe200078e0020 */
[----:B------:R-:W-:Y:S01]  /*71f0*/  PRMT R40, R40, 0x7610, R37 ;  /* 0x0000761028287816 */ /* 0x000fe20000000025 */
[----:B------:R-:W-:Y:S01]  /*7200*/  IMAD.MOV.U32 R22, RZ, RZ, R25 ;  /* 0x000000ffff167224 */ /* 0x000fe200078e0019 */
[----:B------:R-:W-:-:S07]  /*7210*/  PRMT R93, R92, 0x7632, R93 ;  /* 0x000076325c5d7816 */ /* 0x000fce000000005d */
.L_x_10138:
[----:B------:R-:W-:Y:S05]  /*7220*/  BSYNC.RECONVERGENT B1 ;  /* 0x0000000000017941 */ /* 0x000fea0003800200 */
.L_x_10136:
        /* <DEDUP_REMOVED lines=11> */
.L_x_10140:
[----:B------:R-:W-:Y:S01]  /*72e0*/  IMAD.MOV.U32 R32, RZ, RZ, R41 ;  /* 0x000000ffff207224 */ /* 0x000fe200078e0029 */
[----:B------:R-:W-:Y:S01]  /*72f0*/  PRMT R40, R40, 0x7632, R40 ;  /* 0x0000763228287816 */ /* 0x000fe20000000028 */
[----:B------:R-:W-:Y:S01]  /*7300*/  IMAD.MOV.U32 R25, RZ, RZ, R24 ;  /* 0x000000ffff197224 */ /* 0x000fe200078e0018 */
[----:B------:R-:W-:-:S07]  /*7310*/  PRMT R92, R92, 0x5410, R92 ;  /* 0x000054105c5c7816 */ /* 0x000fce000000005c */
.L_x_10141:
[----:B------:R-:W-:Y:S05]  /*7320*/  BSYNC.RECONVERGENT B1 ;  /* 0x0000000000017941 */ /* 0x000fea0003800200 */
.L_x_10139:
        /* <DEDUP_REMOVED lines=11> */
.L_x_10143:
[----:B------:R-:W-:Y:S01]  /*73e0*/  IMAD.MOV.U32 R41, RZ, RZ, R32 ;  /* 0x000000ffff297224 */ /* 0x000fe200078e0020 */
[----:B------:R-:W-:Y:S01]  /*73f0*/  PRMT R42, R40, 0x7610, R42 ;  /* 0x00007610282a7816 */ /* 0x000fe2000000002a */
[----:B------:R-:W-:Y:S01]  /*7400*/  IMAD.MOV.U32 R24, RZ, RZ, R27 ;  /* 0x000000ffff187224 */ /* 0x000fe200078e001b */
[----:B------:R-:W-:-:S07]  /*7410*/  PRMT R92, R91, 0x7632, R92 ;  /* 0x000076325b5c7816 */ /* 0x000fce000000005c */
.L_x_10144:
[----:B------:R-:W-:Y:S05]  /*7420*/  BSYNC.RECONVERGENT B1 ;  /* 0x0000000000017941 */ /* 0x000fea0003800200 */
.L_x_10142:
        /* <DEDUP_REMOVED lines=11> */
.L_x_10146:
[----:B------:R-:W-:Y:S01]  /*74e0*/  IMAD.MOV.U32 R32, RZ, RZ, R41 ;  /* 0x000000ffff207224 */ /* 0x000fe200078e0029 */
[----:B------:R-:W-:Y:S01]  /*74f0*/  PRMT R37, R37, 0x5410, R42 ;  /* 0x0000541025257816 */ /* 0x000fe2000000002a */
[----:B------:R-:W-:Y:S01]  /*7500*/  IMAD.MOV.U32 R27, RZ, RZ, R26 ;  /* 0x000000ffff1b7224 */ /* 0x000fe200078e001a */
[----:B------:R-:W-:-:S07]  /*7510*/  PRMT R91, R91, 0x5410, R91 ;  /* 0x000054105b5b7816 */ /* 0x000fce000000005b */
.L_x_10147:
[----:B------:R-:W-:Y:S05]  /*7520*/  BSYNC.RECONVERGENT B1 ;  /* 0x0000000000017941 */ /* 0x000fea0003800200 */
.L_x_10145:
        /* <DEDUP_REMOVED lines=11> */
.L_x_10149:
[----:B------:R-:W-:Y:S01]  /*75e0*/  IMAD.MOV.U32 R41, RZ, RZ, R32 ;  /* 0x000000ffff297224 */ /* 0x000fe200078e0020 */
[----:B------:R-:W-:Y:S01]  /*75f0*/  PRMT R40, R37, 0x7632, R40 ;  /* 0x0000763225287816 */ /* 0x000fe20000000028 */
[----:B------:R-:W-:Y:S01]  /*7600*/  IMAD.MOV.U32 R26, RZ, RZ, R29 ;  /* 0x000000ffff1a7224 */ /* 0x000fe200078e001d */
[----:B------:R-:W-:-:S07]  /*7610*/  PRMT R91, R90, 0x7610, R91 ;  /* 0x000076105a5b7816 */ /* 0x000fce000000005b */
.L_x_10150:
[----:B------:R-:W-:Y:S05]  /*7620*/  BSYNC.RECONVERGENT B1 ;  /* 0x0000000000017941 */ /* 0x000fea0003800200 */
.L_x_10148:
        /* <DEDUP_REMOVED lines=11> */
.L_x_10152:
[----:B------:R-:W-:Y:S01]  /*76e0*/  IMAD.MOV.U32 R32, RZ, RZ, R41 ;  /* 0x000000ffff207224 */ /* 0x000fe200078e0029 */
[----:B------:R-:W-:Y:S01]  /*76f0*/  PRMT R42, R40, 0x7610, R42 ;  /* 0x00007610282a7816 */ /* 0x000fe2000000002a */
[----:B------:R-:W-:Y:S01]  /*7700*/  IMAD.MOV.U32 R29, RZ, RZ, R28 ;  /* 0x000000ffff1d7224 */ /* 0x000fe200078e001c */
[----:B------:R-:W-:-:S07]  /*7710*/  PRMT R90, R89, 0x7610, R90 ;  /* 0x00007610595a7816 */ /* 0x000fce000000005a */
.L_x_10153:
[----:B------:R-:W-:Y:S05]  /*7720*/  BSYNC.RECONVERGENT B1 ;  /* 0x0000000000017941 */ /* 0x000fea0003800200 */
.L_x_10151:
        /* <DEDUP_REMOVED lines=11> */
.L_x_10155:
[----:B------:R-:W-:Y:S01]  /*77e0*/  IMAD.MOV.U32 R41, RZ, RZ, R32 ;  /* 0x000000ffff297224 */ /* 0x000fe200078e0020 */
[----:B------:R-:W-:Y:S01]  /*77f0*/  PRMT R37, R37, 0x5410, R42 ;  /* 0x0000541025257816 */ /* 0x000fe2000000002a */
[----:B------:R-:W-:Y:S01]  /*7800*/  IMAD.MOV.U32 R28, RZ, RZ, R31 ;  /* 0x000000ffff1c7224 */ /* 0x000fe200078e001f */
[----:B------:R-:W-:-:S07]  /*7810*/  PRMT R89, R89, 0x7632, R89 ;  /* 0x0000763259597816 */ /* 0x000fce0000000059 */
.L_x_10156:
[----:B------:R-:W-:Y:S05]  /*7820*/  BSYNC.RECONVERGENT B1 ;  /* 0x0000000000017941 */ /* 0x000fea0003800200 */
.L_x_10154:
        /* <DEDUP_REMOVED lines=11> */
.L_x_10158:
[----:B------:R-:W-:Y:S01]  /*78e0*/  IMAD.MOV.U32 R32, RZ, RZ, R41 ;  /* 0x000000ffff207224 */ /* 0x000fe200078e0029 */
[----:B------:R-:W-:Y:S01]  /*78f0*/  PRMT R40, R40, 0x7610, R37 ;  /* 0x0000761028287816 */ /* 0x000fe20000000025 */
[----:B------:R-:W-:Y:S01]  /*7900*/  IMAD.MOV.U32 R31, RZ, RZ, R30 ;  /* 0x000000ffff1f7224 */ /* 0x000fe200078e001e */
[----:B------:R-:W-:-:S07]  /*7910*/  PRMT R89, R89, 0x5410, R88 ;  /* 0x0000541059597816 */ /* 0x000fce0000000058 */
.L_x_10159:
[----:B------:R-:W-:Y:S05]  /*7920*/  BSYNC.RECONVERGENT B1 ;  /* 0x0000000000017941 */ /* 0x000fea0003800200 */
.L_x_10157:
        /* <DEDUP_REMOVED lines=11> */
.L_x_10161:
[----:B------:R-:W-:Y:S01]  /*79e0*/  IMAD.MOV.U32 R41, RZ, RZ, R32 ;  /* 0x000000ffff297224 */ /* 0x000fe200078e0020 */
[----:B------:R-:W-:Y:S01]  /*79f0*/  PRMT R40, R40, 0x7632, R40 ;  /* 0x0000763228287816 */ /* 0x000fe20000000028 */
[----:B------:R-:W-:Y:S01]  /*7a00*/  IMAD.MOV.U32 R30, RZ, RZ, R33 ;  /* 0x000000ffff1e7224 */ /* 0x000fe200078e0021 */
[----:B------:R-:W-:-:S07]  /*7a10*/  PRMT R88, R88, 0x7632, R88 ;  /* 0x0000763258587816 */ /* 0x000fce0000000058 */
.L_x_10162:
[----:B------:R-:W-:Y:S05]  /*7a20*/  BSYNC.RECONVERGENT B1 ;  /* 0x0000000000017941 */ /* 0x000fea0003800200 */
.L_x_10160:
        /* <DEDUP_REMOVED lines=11> */
.L_x_10164:
[----:B------:R-:W-:Y:S01]  /*7ae0*/  PRMT R88, R88, 0x5410, R37 ;  /* 0x0000541058587816 */ /* 0x000fe20000000025 */
[----:B------:R-:W-:Y:S01]  /*7af0*/  IMAD.MOV.U32 R33, RZ, RZ, R36 ;  /* 0x000000ffff217224 */ /* 0x000fe200078e0024 */
[----:B------:R-:W-:Y:S01]  /*7b00*/  PRMT R90, R90, 0x5410, R40 ;  /* 0x000054105a5a7816 */ /* 0x000fe20000000028 */
[----:B------:R-:W-:Y:S01]  /*7b10*/  IMAD.MOV.U32 R32, RZ, RZ, R41 ;  /* 0x000000ffff207224 */ /* 0x000fe200078e0029 */
[----:B------:R-:W-:Y:S01]  /*7b20*/  PRMT R37, R40, 0x7610, R37 ;  /* 0x0000761028257816 */ /* 0x000fe20000000025 */
[----:B------:R-:W-:-:S07]  /*7b30*/  IMAD.MOV.U32 R36, RZ, RZ, R41 ;  /* 0x000000ffff247224 */ /* 0x000fce00078e0029 */
.L_x_10165:
[----:B------:R-:W-:Y:S05]  /*7b40*/  BSYNC.RECONVERGENT B1 ;  /* 0x0000000000017941 */ /* 0x000fea0003800200 */
.L_x_10163:
[----:B------:R-:W-:Y:S02]  /*7b50*/  VIADD R39, R39, 0x4 ;  /* 0x0000000427277836 */ /* 0x000fe40000000000 */
[----:B------:R-:W-:Y:S01]  /*7b60*/  VIADD R72, R72, 0x2 ;  /* 0x0000000248487836 */ /* 0x000fe20000000000 */
[----:B------:R-:W-:Y:S06]  /*7b70*/  @P2 BRA `(.L_x_10166) ;  /* 0xffffffe000082947 */ /* 0x000fec000383ffff */
.L_x_10072:
[----:B------:R-:W-:Y:S05]  /*7b80*/  BSYNC.RECONVERGENT B0 ;  /* 0x0000000000007941 */ /* 0x000fea0003800200 */
.L_x_10071:
[----:B------:R-:W-:Y:S01]  /*7b90*/  SHFL.DOWN PT, R36, R32, 0x2, 0x1f ;  /* 0x08401f0020247f89 */ /* 0x000fe200000e0000 */
[----:B------:R-:W-:Y:S01]  /*7ba0*/  ISETP.GT.AND P0, PT, R69, 0x1d, PT ;  /* 0x0000001d4500780c */ /* 0x000fe20003f04270 */
[----:B------:R-:W-:Y:S01]  /*7bb0*/  BSSY.RECONVERGENT B0, `(.L_x_10167) ;  /* 0x0000269000007945 */ /* 0x000fe20003800200 */
[----:B------:R-:W-:Y:S01]  /*7bc0*/  IMAD.MOV.U32 R73, RZ, RZ, R75 ;  /* 0x000000ffff497224 */ /* 0x000fe200078e004b */
[----:B------:R-:W1:Y:S04]  /*7bd0*/  SHFL.DOWN PT, R37, R33, 0x2, 0x1f ;  /* 0x08401f0021257f89 */ /* 0x000e6800000e0000 */
        /* <DEDUP_REMOVED lines=14> */
[----:B------:R-:W-:Y:S01]  /*7cc0*/  SHFL.DOWN PT, R48, R20, 0x2, 0x1f ;  /* 0x08401f0014307f89 */ /* 0x000fe200000e0000 */
[----:B------:R-:W-:Y:S02]  /*7cd0*/  PRMT R37, R88, 0x7610, R89 ;  /* 0x0000761058257816 */ /* 0x000fe40000000059 */
[----:B--2---:R-:W-:Y:S01]  /*7ce0*/  PRMT R40, R89, 0x5410, R90 ;  /* 0x0000541059287816 */ /* 0x004fe2000000005a */
[----:B------:R-:W0:Y:S04]  /*7cf0*/  SHFL.DOWN PT, R49, R21, 0x2, 0x1f ;  /* 0x08401f0015317f89 */ /* 0x000e2800000e0000 */
[----:B------:R-:W-:Y:S04]  /*7d00*/  SHFL.DOWN PT, R38, R36, 0x2, 0x1f ;  /* 0x08401f0024267f89 */ /* 0x000fe800000e0000 */
[----:B------:R-:W1:Y:S04]  /*7d10*/  SHFL.DOWN PT, R39, R37, 0x2, 0x1f ;  /* 0x08401f0025277f89 */ /* 0x000e6800000e0000 */
[----:B------:R-:W2:Y:S04]  /*7d20*/  SHFL.DOWN PT, R40, R40, 0x2, 0x1f ;  /* 0x08401f0028287f89 */ /* 0x000ea800000e0000 */
[----:B------:R-:W-:Y:S04]  /*7d30*/  SHFL.DOWN PT, R41, R91, 0x2, 0x1f ;  /* 0x08401f005b297f89 */ /* 0x000fe800000e0000 */
[----:B------:R-:W-:Y:S04]  /*7d40*/  SHFL.DOWN PT, R50, R18, 0x2, 0x1f ;  /* 0x08401f0012327f89 */ /* 0x000fe800000e0000 */
[----:B------:R-:W2:Y:S04]  /*7d50*/  SHFL.DOWN PT, R51, R19, 0x2, 0x1f ;  /* 0x08401f0013337f89 */ /* 0x000ea800000e0000 */
[----:B---3--:R-:W-:Y:S04]  /*7d60*/  STL.64 [R71+0x20], R42 ;  /* 0x0000202a47007387 */ /* 0x008fe80000100a00 */
[----:B------:R-:W-:Y:S04]  /*7d70*/  SHFL.DOWN PT, R42, R92, 0x2, 0x1f ;  /* 0x08401f005c2a7f89 */ /* 0x000fe800000e0000 */
[----:B------:R-:W-:Y:S04]  /*7d80*/  SHFL.DOWN PT, R43, R93, 0x2, 0x1f ;  /* 0x08401f005d2b7f89 */ /* 0x000fe800000e0000 */
[----:B------:R-:W-:Y:S04]  /*7d90*/  SHFL.DOWN PT, R52, R16, 0x2, 0x1f ;  /* 0x08401f0010347f89 */ /* 0x000fe800000e0000 */
[----:B------:R-:W3:Y:S04]  /*7da0*/  SHFL.DOWN PT, R53, R17, 0x2, 0x1f ;  /* 0x08401f0011357f89 */ /* 0x000ee800000e0000 */
[----:B----4-:R-:W-:Y:S04]  /*7db0*/  STL.64 [R71+0x28], R44 ;  /* 0x0000282c47007387 */ /* 0x010fe80000100a00 */
[----:B------:R-:W4:Y:S04]  /*7dc0*/  SHFL.DOWN PT, R44, R94, 0x2, 0x1f ;  /* 0x08401f005e2c7f89 */ /* 0x000f2800000e0000 */
[----:B------:R-:W4:Y:S04]  /*7dd0*/  SHFL.DOWN PT, R45, R95, 0x2, 0x1f ;  /* 0x08401f005f2d7f89 */ /* 0x000f2800000e0000 */
[----:B-----5:R-:W-:Y:S04]  /*7de0*/  STL.64 [R71+0x30], R46 ;  /* 0x0000302e47007387 */ /* 0x020fe80000100a00 */
[----:B------:R-:W-:Y:S04]  /*7df0*/  SHFL.DOWN PT, R46, R96, 0x2, 0x1f ;  /* 0x08401f00602e7f89 */ /* 0x000fe800000e0000 */
[----:B------:R-:W-:Y:S04]  /*7e00*/  SHFL.DOWN PT, R47, R97, 0x2, 0x1f ;  /* 0x08401f00612f7f89 */ /* 0x000fe800000e0000 */
[----:B0-----:R-:W-:Y:S04]  /*7e10*/  STL.64 [R71+0x38], R48 ;  /* 0x0000383047007387 */ /* 0x001fe80000100a00 */
[----:B-1----:R2:W-:Y:S04]  /*7e20*/  STL.64 [R71+0x88], R38 ;  /* 0x0000882647007387 */ /* 0x0025e80000100a00 */
[----:B------:R-:W-:Y:S04]  /*7e30*/  SHFL.DOWN PT, R48, R98, 0x2, 0x1f ;  /* 0x08401f0062307f89 */ /* 0x000fe800000e0000 */
[----:B------:R-:W-:Y:S01]  /*7e40*/  SHFL.DOWN PT, R49, R99, 0x2, 0x1f ;  /* 0x08401f0063317f89 */ /* 0x000fe200000e0000 */
[----:B--2---:R-:W-:-:S03]  /*7e50*/  IMAD.MOV.U32 R38, RZ, RZ, R40 ;  /* 0x000000ffff267224 */ /* 0x004fc600078e0028 */
[----:B------:R-:W-:Y:S01]  /*7e60*/  STL.64 [R71+0x40], R50 ;  /* 0x0000403247007387 */ /* 0x000fe20000100a00 */
[----:B------:R-:W-:-:S03]  /*7e70*/  IMAD.MOV.U32 R39, RZ, RZ, R41 ;  /* 0x000000ffff277224 */ /* 0x000fc600078e0029 */
[----:B------:R-:W-:Y:S04]  /*7e80*/  SHFL.DOWN PT, R50, R100, 0x2, 0x1f ;  /* 0x08401f0064327f89 */ /* 0x000fe800000e0000 */
[----:B------:R0:W-:Y:S04]  /*7e90*/  STL.64 [R71+0x90], R38 ;  /* 0x0000902647007387 */ /* 0x0001e80000100a00 */
[----:B------:R-:W-:Y:S04]  /*7ea0*/  SHFL.DOWN PT, R51, R101, 0x2, 0x1f ;  /* 0x08401f0065337f89 */ /* 0x000fe800000e0000 */
[----:B---3--:R-:W-:Y:S01]  /*7eb0*/  STL.64 [R71+0x48], R52 ;  /* 0x0000483447007387 */ /* 0x008fe20000100a00 */
[----:B0-----:R-:W-:-:S03]  /*7ec0*/  IMAD.MOV.U32 R38, RZ, RZ, R42 ;  /* 0x000000ffff267224 */ /* 0x001fc600078e002a */
[----:B------:R-:W-:Y:S01]  /*7ed0*/  SHFL.DOWN PT, R52, R102, 0x2, 0x1f ;  /* 0x08401f0066347f89 */ /* 0x000fe200000e0000 */
[----:B------:R-:W-:-:S03]  /*7ee0*/  IMAD.MOV.U32 R39, RZ, RZ, R43 ;  /* 0x000000ffff277224 */ /* 0x000fc600078e002b */
[----:B------:R-:W-:Y:S04]  /*7ef0*/  SHFL.DOWN PT, R53, R103, 0x2, 0x1f ;  /* 0x08401f0067357f89 */ /* 0x000fe800000e0000 */
[----:B------:R4:W-:Y:S04]  /*7f00*/  STL.64 [R71+0x98], R38 ;  /* 0x0000982647007387 */ /* 0x0009e80000100a00 */
[----:B------:R-:W-:Y:S04]  /*7f10*/  SHFL.DOWN PT, R54, R14, 0x2, 0x1f ;  /* 0x08401f000e367f89 */ /* 0x000fe800000e0000 */
[----:B------:R-:W0:Y:S01]  /*7f20*/  SHFL.DOWN PT, R55, R15, 0x2, 0x1f ;  /* 0x08401f000f377f89 */ /* 0x000e2200000e0000 */
[----:B----4-:R-:W-:-:S03]  /*7f30*/  IMAD.MOV.U32 R38, RZ, RZ, R44 ;  /* 0x000000ffff267224 */ /* 0x010fc600078e002c */
[----:B------:R-:W-:Y:S01]  /*7f40*/  SHFL.DOWN PT, R56, R12, 0x2, 0x1f ;  /* 0x08401f000c387f89 */ /* 0x000fe200000e0000 */
[----:B------:R-:W-:-:S03]  /*7f50*/  IMAD.MOV.U32 R39, RZ, RZ, R45 ;  /* 0x000000ffff277224 */ /* 0x000fc600078e002d */
        /* <DEDUP_REMOVED lines=21> */
[----:B----4-:R-:W-:Y:S04]  /*80b0*/  STL.64 [R71+0x70], R62 ;  /* 0x0000703e47007387 */ /* 0x010fe80000100a00 */
[----:B-----5:R-:W-:Y:S01]  /*80c0*/  STL.64 [R71+0x78], R64 ;  /* 0x0000784047007387 */ /* 0x020fe20000100a00 */
[----:B0-----:R-:W-:-:S03]  /*80d0*/  IMAD.MOV.U32 R38, RZ, RZ, R48 ;  /* 0x000000ffff267224 */ /* 0x001fc600078e0030 */
[----:B------:R-:W-:Y:S01]  /*80e0*/  STL.64 [R71+0x80], R66 ;  /* 0x0000804247007387 */ /* 0x000fe20000100a00 */
[----:B------:R-:W-:-:S03]  /*80f0*/  IMAD.MOV.U32 R39, RZ, RZ, R49 ;  /* 0x000000ffff277224 */ /* 0x000fc600078e0031 */
[----:B------:R-:W-:Y:S04]  /*8100*/  STL.64 [R71], R36 ;  /* 0x0000002447007387 */ /* 0x000fe80000100a00 */
        /* <DEDUP_REMOVED lines=21> */
.L_x_10262:
        /* <DEDUP_REMOVED lines=20> */
.L_x_10170:
[----:B------:R-:W-:Y:S01]  /*83a0*/  IMAD.MOV.U32 R32, RZ, RZ, R3 ;  /* 0x000000ffff207224 */ /* 0x000fe200078e0003 */
[--C-:B------:R-:W-:Y:S01]  /*83b0*/  PRMT R37, R37, 0x7610, R103.reuse ;  /* 0x0000761025257816 */ /* 0x100fe20000000067 */
[----:B------:R-:W-:Y:S01]  /*83c0*/  IMAD.MOV.U32 R3, RZ, RZ, R2 ;  /* 0x000000ffff037224 */ /* 0x000fe200078e0002 */
[----:B------:R-:W-:-:S07]  /*83d0*/  PRMT R103, R103, 0x5410, R103 ;  /* 0x0000541067677816 */ /* 0x000fce0000000067 */
.L_x_10171:
[----:B------:R-:W-:Y:S05]  /*83e0*/  BSYNC.RECONVERGENT B1 ;  /* 0x0000000000017941 */ /* 0x000fea0003800200 */
.L_x_10169:
        /* <DEDUP_REMOVED lines=11> */
.L_x_10173:
[----:B------:R-:W-:Y:S01]  /*84a0*/  IMAD.MOV.U32 R41, RZ, RZ, R32 ;  /* 0x000000ffff297224 */ /* 0x000fe200078e0020 */
[----:B------:R-:W-:Y:S01]  /*84b0*/  PRMT R40, R40, 0x7610, R37 ;  /* 0x0000761028287816 */ /* 0x000fe20000000025 */
[----:B------:R-:W-:Y:S01]  /*84c0*/  IMAD.MOV.U32 R2, RZ, RZ, R5 ;  /* 0x000000ffff027224 */ /* 0x000fe200078e0005 */
[----:B------:R-:W-:-:S07]  /*84d0*/  PRMT R103, R102, 0x7632, R103 ;  /* 0x0000763266677816 */ /* 0x000fce0000000067 */
.L_x_10174:
[----:B------:R-:W-:Y:S05]  /*84e0*/  BSYNC.RECONVERGENT B1 ;  /* 0x0000000000017941 */ /* 0x000fea0003800200 */
.L_x_10172:
        /* <DEDUP_REMOVED lines=11> */
.L_x_10176:
[----:B------:R-:W-:Y:S01]  /*85a0*/  IMAD.MOV.U32 R32, RZ, RZ, R41 ;  /* 0x000000ffff207224 */ /* 0x000fe200078e0029 */
[----:B------:R-:W-:Y:S01]  /*85b0*/  PRMT R40, R40, 0x7632, R40 ;  /* 0x0000763228287816 */ /* 0x000fe20000000028 */
[----:B------:R-:W-:Y:S01]  /*85c0*/  IMAD.MOV.U32 R5, RZ, RZ, R4 ;  /* 0x000000ffff057224 */ /* 0x000fe200078e0004 */
[----:B------:R-:W-:-:S07]  /*85d0*/  PRMT R102, R102, 0x5410, R102 ;  /* 0x0000541066667816 */ /* 0x000fce0000000066 */
.L_x_10177:
[----:B------:R-:W-:Y:S05]  /*85e0*/  BSYNC.RECONVERGENT B1 ;  /* 0x0000000000017941 */ /* 0x000fea0003800200 */
.L_x_10175:
        /* <DEDUP_REMOVED lines=11> */
.L_x_10179:
[----:B------:R-:W-:Y:S01]  /*86a0*/  IMAD.MOV.U32 R41, RZ, RZ, R32 ;  /* 0x000000ffff297224 */ /* 0x000fe200078e0020 */
[----:B------:R-:W-:Y:S01]  /*86b0*/  PRMT R42, R40, 0x7610, R42 ;  /* 0x00007610282a7816 */ /* 0x000fe2000000002a */
[----:B------:R-:W-:Y:S01]  /*86c0*/  IMAD.MOV.U32 R4, RZ, RZ, R7 ;  /* 0x000000ffff047224 */ /* 0x000fe200078e0007 */
[----:B------:R-:W-:-:S07]  /*86d0*/  PRMT R102, R101, 0x7632, R102 ;  /* 0x0000763265667816 */ /* 0x000fce0000000066 */
.L_x_10180:
[----:B------:R-:W-:Y:S05]  /*86e0*/  BSYNC.RECONVERGENT B1 ;  /* 0x0000000000017941 */ /* 0x000fea0003800200 */
.L_x_10178:
        /* <DEDUP_REMOVED lines=11> */
.L_x_10182:
[----:B------:R-:W-:Y:S01]  /*87a0*/  IMAD.MOV.U32 R32, RZ, RZ, R41 ;  /* 0x000000ffff207224 */ /* 0x000fe200078e0029 */
[----:B------:R-:W-:Y:S01]  /*87b0*/  PRMT R37, R37, 0x5410, R42 ;  /* 0x0000541025257816 */ /* 0x000fe2000000002a */
[----:B------:R-:W-:Y:S01]  /*87c0*/  IMAD.MOV.U32 R7, RZ, RZ, R6 ;  /* 0x000000ffff077224 */ /* 0x000fe200078e0006 */
[----:B------:R-:W-:-:S07]  /*87d0*/  PRMT R101, R101, 0x5410, R101 ;  /* 0x0000541065657816 */ /* 0x000fce0000000065 */
.L_x_10183:
[----:B------:R-:W-:Y:S05]  /*87e0*/  BSYNC.RECONVERGENT B1 ;  /* 0x0000000000017941 */ /* 0x000fea0003800200 */
.L_x_10181:
        /* <DEDUP_REMOVED lines=11> */
.L_x_10185:
[----:B------:R-:W-:Y:S01]  /*88a0*/  IMAD.MOV.U32 R41, RZ, RZ, R32 ;  /* 0x000000ffff297224 */ /* 0x000fe200078e0020 */
[----:B------:R-:W-:Y:S01]  /*88b0*/  PRMT R40, R40, 0x7610, R37 ;  /* 0x0000761028287816 */ /* 0x000fe20000000025 */
[----:B------:R-:W-:Y:S01]  /*88c0*/  IMAD.MOV.U32 R6, RZ, RZ, R9 ;  /* 0x000000ffff067224 */ /* 0x000fe200078e0009 */
[----:B------:R-:W-:-:S07]  /*88d0*/  PRMT R101, R100, 0x7632, R101 ;  /* 0x0000763264657816 */ /* 0x000fce0000000065 */
.L_x_10186:
[----:B------:R-:W-:Y:S05]  /*88e0*/  BSYNC.RECONVERGENT B1 ;  /* 0x0000000000017941 */ /* 0x000fea0003800200 */
.L_x_10184:
        /* <DEDUP_REMOVED lines=11> */
.L_x_10188:
[----:B------:R-:W-:Y:S01]  /*89a0*/  IMAD.MOV.U32 R32, RZ, RZ, R41 ;  /* 0x000000ffff207224 */ /* 0x000fe200078e0029 */
[----:B------:R-:W-:Y:S01]  /*89b0*/  PRMT R40, R40, 0x7632, R40 ;  /* 0x0000763228287816 */ /* 0x000fe20000000028 */
[----:B------:R-:W-:Y:S01]  /*89c0*/  IMAD.MOV.U32 R9, RZ, RZ, R8 ;  /* 0x000000ffff097224 */ /* 0x000fe200078e0008 */
[----:B------:R-:W-:-:S07]  /*89d0*/  PRMT R100, R100, 0x5410, R100 ;  /* 0x0000541064647816 */ /* 0x000fce0000000064 */
.L_x_10189:
[----:B------:R-:W-:Y:S05]  /*89e0*/  BSYNC.RECONVERGENT B1 ;  /* 0x0000000000017941 */ /* 0x000fea0003800200 */
.L_x_10187:
        /* <DEDUP_REMOVED lines=11> */
.L_x_10191:
[----:B------:R-:W-:Y:S01]  /*8aa0*/  IMAD.MOV.U32 R41, RZ, RZ, R32 ;  /* 0x000000ffff297224 */ /* 0x000fe200078e0020 */
[----:B------:R-:W-:Y:S01]  /*8ab0*/  PRMT R42, R40, 0x7610, R42 ;  /* 0x00007610282a7816 */ /* 0x000fe2000000002a */
[----:B------:R-:W-:Y:S01]  /*8ac0*/  IMAD.MOV.U32 R8, RZ, RZ, R11 ;  /* 0x000000ffff087224 */ /* 0x000fe200078e000b */
[----:B------:R-:W-:-:S07]  /*8ad0*/  PRMT R100, R99, 0x7632, R100 ;  /* 0x0000763263647816 */ /* 0x000fce0000000064 */
.L_x_10192:
[----:B------:R-:W-:Y:S05]  /*8ae0*/  BSYNC.RECONVERGENT B1 ;  /* 0x0000000000017941 */ /* 0x000fea0003800200 */
.L_x_10190:
        /* <DEDUP_REMOVED lines=11> */
.L_x_10194:
[----:B------:R-:W-:Y:S01]  /*8ba0*/  IMAD.MOV.U32 R32, RZ, RZ, R41 ;  /* 0x000000ffff207224 */ /* 0x000fe200078e0029 */
[----:B------:R-:W-:Y:S01]  /*8bb0*/  PRMT R37, R37, 0x5410, R42 ;  /* 0x0000541025257816 */ /* 0x000fe2000000002a */
[----:B------:R-:W-:Y:S01]  /*8bc0*/  IMAD.MOV.U32 R11, RZ, RZ, R10 ;  /* 0x000000ffff0b7224 */ /* 0x000fe200078e000a */
[----:B------:R-:W-:-:S07]  /*8bd0*/  PRMT R99, R99, 0x5410, R99 ;  /* 0x0000541063637816 */ /* 0x000fce0000000063 */
.L_x_10195:
[----:B------:R-:W-:Y:S05]  /*8be0*/  BSYNC.RECONVERGENT B1 ;  /* 0x0000000000017941 */ /* 0x000fea0003800200 */
.L_x_10193:
        /* <DEDUP_REMOVED lines=11> */
.L_x_10197:
[----:B------:R-:W-:Y:S01]  /*8ca0*/  IMAD.MOV.U32 R41, RZ, RZ, R32 ;  /* 0x000000ffff297224 */ /* 0x000fe200078e0020 */
[----:B------:R-:W-:Y:S01]  /*8cb0*/  PRMT R40, R40, 0x7610, R37 ;  /* 0x0000761028287816 */ /* 0x000fe20000000025 */
[----:B------:R-:W-:Y:S01]  /*8cc0*/  IMAD.MOV.U32 R10, RZ, RZ, R13 ;  /* 0x000000ffff0a7224 */ /* 0x000fe200078e000d */
[----:B------:R-:W-:-:S07]  /*8cd0*/  PRMT R99, R98, 0x7632, R99 ;  /* 0x0000763262637816 */ /* 0x000fce0000000063 */
.L_x_10198:
[----:B------:R-:W-:Y:S05]  /*8ce0*/  BSYNC.RECONVERGENT B1 ;  /* 0x0000000000017941 */ /* 0x000fea0003800200 */
.L_x_10196:
        /* <DEDUP_REMOVED lines=11> */
.L_x_10200:
[----:B------:R-:W-:Y:S01]  /*8da0*/  IMAD.MOV.U32 R32, RZ, RZ, R41 ;  /* 0x000000ffff207224 */ /* 0x000fe200078e0029 */
[----:B------:R-:W-:Y:S01]  /*8db0*/  PRMT R40, R40, 0x7632, R40 ;  /* 0x0000763228287816 */ /* 0x000fe20000000028 */
[----:B------:R-:W-:Y:S01]  /*8dc0*/  IMAD.MOV.U32 R13, RZ, RZ, R12 ;  /* 0x000000ffff0d7224 */ /* 0x000fe200078e000c */
[----:B------:R-:W-:-:S07]  /*8dd0*/  PRMT R98, R98, 0x5410, R98 ;  /* 0x0000541062627816 */ /* 0x000fce0000000062 */
.L_x_10201:
[----:B------:R-:W-:Y:S05]  /*8de0*/  BSYNC.RECONVERGENT B1 ;  /* 0x0000000000017941 */ /* 0x000fea0003800200 */
.L_x_10199:
        /* <DEDUP_REMOVED lines=11> */
.L_x_10203:
[----:B------:R-:W-:Y:S01]  /*8ea0*/  IMAD.MOV.U32 R41, RZ, RZ, R32 ;  /* 0x000000ffff297224 */ /* 0x000fe200078e0020 */
[----:B------:R-:W-:Y:S01]  /*8eb0*/  PRMT R42, R40, 0x7610, R42 ;  /* 0x00007610282a7816 */ /* 0x000fe2000000002a */
[----:B------:R-:W-:Y:S01]  /*8ec0*/  IMAD.MOV.U32 R12, RZ, RZ, R15 ;  /* 0x000000ffff0c7224 */ /* 0x000fe200078e000f */
[----:B------:R-:W-:-:S07]  /*8ed0*/  PRMT R98, R97, 0x7632, R98 ;  /* 0x0000763261627816 */ /* 0x000fce0000000062 */
.L_x_10204:
[----:B------:R-:W-:Y:S05]  /*8ee0*/  BSYNC.RECONVERGENT B1 ;  /* 0x0000000000017941 */ /* 0x000fea0003800200 */
.L_x_10202:
        /* <DEDUP_REMOVED lines=11> */
.L_x_10206:
[----:B------:R-:W-:Y:S01]  /*8fa0*/  IMAD.MOV.U32 R32, RZ, RZ, R41 ;  /* 0x000000ffff207224 */ /* 0x000fe200078e0029 */
[----:B------:R-:W-:Y:S01]  /*8fb0*/  PRMT R37, R37, 0x5410, R42 ;  /* 0x0000541025257816 */ /* 0x000fe2000000002a */
[----:B------:R-:W-:Y:S01]  /*8fc0*/  IMAD.MOV.U32 R15, RZ, RZ, R14 ;  /* 0x000000ffff0f7224 */ /* 0x000fe200078e000e */
[----:B------:R-:W-:-:S07]  /*8fd0*/  PRMT R97, R97, 0x5410, R97 ;  /* 0x0000541061617816 */ /* 0x000fce0000000061 */
.L_x_10207:
[----:B------:R-:W-:Y:S05]  /*8fe0*/  BSYNC.RECONVERGENT B1 ;  /* 0x0000000000017941 */ /* 0x000fea0003800200 */
.L_x_10205:
        /* <DEDUP_REMOVED lines=11> */
.L_x_10209:
[----:B------:R-:W-:Y:S01]  /*90a0*/  IMAD.MOV.U32 R41, RZ, RZ, R32 ;  /* 0x000000ffff297224 */ /* 0x000fe200078e0020 */
[----:B------:R-:W-:Y:S01]  /*90b0*/  PRMT R40, R40, 0x7610, R37 ;  /* 0x0000761028287816 */ /* 0x000fe20000000025 */
[----:B------:R-:W-:Y:S01]  /*90c0*/  IMAD.MOV.U32 R14, RZ, RZ, R17 ;  /* 0x000000ffff0e7224 */ /* 0x000fe200078e0011 */
[----:B------:R-:W-:-:S07]  /*90d0*/  PRMT R97, R96, 0x7632, R97 ;  /* 0x0000763260617816 */ /* 0x000fce0000000061 */
.L_x_10210:
[----:B------:R-:W-:Y:S05]  /*90e0*/  BSYNC.RECONVERGENT B1 ;  /* 0x0000000000017941 */ /* 0x000fea0003800200 */
.L_x_10208:
        /* <DEDUP_REMOVED lines=11> */
.L_x_10212:
[----:B------:R-:W-:Y:S01]  /*91a0*/  IMAD.MOV.U32 R32, RZ, RZ, R41 ;  /* 0x000000ffff207224 */ /* 0x000fe200078e0029 */
[----:B------:R-:W-:Y:S01]  /*91b0*/  PRMT R40, R40, 0x7632, R40 ;  /* 0x0000763228287816 */ /* 0x000fe20000000028 */
[----:B------:R-:W-:Y:S01]  /*91c0*/  IMAD.MOV.U32 R17, RZ, RZ, R16 ;  /* 0x000000ffff117224 */ /* 0x000fe200078e0010 */
[----:B------:R-:W-:-:S07]  /*91d0*/  PRMT R96, R96, 0x5410, R96 ;  /* 0x0000541060607816 */ /* 0x000fce0000000060 */
.L_x_10213:
[----:B------:R-:W-:Y:S05]  /*91e0*/  BSYNC.RECONVERGENT B1 ;  /* 0x0000000000017941 */ /* 0x000fea0003800200 */
.L_x_10211:
        /* <DEDUP_REMOVED lines=11> */
.L_x_10215:
[----:B------:R-:W-:Y:S01]  /*92a0*/  IMAD.MOV.U32 R41, RZ, RZ, R32 ;  /* 0x000000ffff297224 */ /* 0x000fe200078e0020 */
[----:B------:R-:W-:Y:S01]  /*92b0*/  PRMT R42, R40, 0x7610, R42 ;  /* 0x00007610282a7816 */ /* 0x000fe2000000002a */
[----:B------:R-:W-:Y:S01]  /*92c0*/  IMAD.MOV.U32 R16, RZ, RZ, R19 ;  /* 0x000000ffff107224 */ /* 0x000fe200078e0013 */
[----:B------:R-:W-:-:S07]  /*92d0*/  PRMT R96, R95, 0x7632, R96 ;  /* 0x000076325f607816 */ /* 0x000fce0000000060 */
.L_x_10216:
[----:B------:R-:W-:Y:S05]  /*92e0*/  BSYNC.RECONVERGENT B1 ;  /* 0x0000000000017941 */ /* 0x000fea0003800200 */
.L_x_10214:
        /* <DEDUP_REMOVED lines=11> */
.L_x_10218:
[----:B------:R-:W-:Y:S01]  /*93a0*/  IMAD.MOV.U32 R32, RZ, RZ, R41 ;  /* 0x000000ffff207224 */ /* 0x000fe200078e0029 */
[----:B------:R-:W-:Y:S01]  /*93b0*/  PRMT R37, R37, 0x5410, R42 ;  /* 0x0000541025257816 */ /* 0x000fe2000000002a */
[----:B------:R-:W-:Y:S01]  /*93c0*/  IMAD.MOV.U32 R19, RZ, RZ, R18 ;  /* 0x000000ffff137224 */ /* 0x000fe200078e0012 */
[----:B------:R-:W-:-:S07]  /*93d0*/  PRMT R95, R95, 0x5410, R95 ;  /* 0x000054105f5f7816 */ /* 0x000fce000000005f */
.L_x_10219:
[----:B------:R-:W-:Y:S05]  /*93e0*/  BSYNC.RECONVERGENT B1 ;  /* 0x0000000000017941 */ /* 0x000fea0003800200 */
.L_x_10217:
        /* <DEDUP_REMOVED lines=11> */
.L_x_10221:
[----:B------:R-:W-:Y:S01]  /*94a0*/  IMAD.MOV.U32 R41, RZ, RZ, R32 ;  /* 0x000000ffff297224 */ /* 0x000fe200078e0020 */
[----:B------:R-:W-:Y:S01]  /*94b0*/  PRMT R40, R40, 0x7610, R37 ;  /* 0x0000761028287816 */ /* 0x000fe20000000025 */
[----:B------:R-:W-:Y:S01]  /*94c0*/  IMAD.MOV.U32 R18, RZ, RZ, R21 ;  /* 0x000000ffff127224 */ /* 0x000fe200078e0015 */
[----:B------:R-:W-:-:S07]  /*94d0*/  PRMT R95, R94, 0x7632, R95 ;  /* 0x000076325e5f7816 */ /* 0x000fce000000005f */
.L_x_10222:
[----:B------:R-:W-:Y:S05]  /*94e0*/  BSYNC.RECONVERGENT B1 ;  /* 0x0000000000017941 */ /* 0x000fea0003800200 */
.L_x_10220:
        /* <DEDUP_REMOVED lines=11> */
.L_x_10224:
[----:B------:R-:W-:Y:S01]  /*95a0*/  IMAD.MOV.U32 R32, RZ, RZ, R41 ;  /* 0x000000ffff207224 */ /* 0x000fe200078e0029 */
[----:B------:R-:W-:Y:S01]  /*95b0*/  PRMT R40, R40, 0x7632, R40 ;  /* 0x0000763228287816 */ /* 0x000fe20000000028 */
[----:B------:R-:W-:Y:S01]  /*95c0*/  IMAD.MOV.U32 R21, RZ, RZ, R20 ;  /* 0x000000ffff157224 */ /* 0x000fe200078e0014 */
[----:B------:R-:W-:-:S07]  /*95d0*/  PRMT R94, R94, 0x5410, R94 ;  /* 0x000054105e5e7816 */ /* 0x000fce000000005e */
.L_x_10225:
[----:B------:R-:W-:Y:S05]  /*95e0*/  BSYNC.RECONVERGENT B1 ;  /* 0x0000000000017941 */ /* 0x000fea0003800200 */
.L_x_10223:
        /* <DEDUP_REMOVED lines=11> */
.L_x_10227:
[----:B------:R-:W-:Y:S01]  /*96a0*/  IMAD.MOV.U32 R41, RZ, RZ, R32 ;  /* 0x000000ffff297224 */ /* 0x000fe200078e0020 */
[----:B------:R-:W-:Y:S01]  /*96b0*/  PRMT R42, R40, 0x7610, R42 ;  /* 0x00007610282a7816 */ /* 0x000fe2000000002a */
[----:B------:R-:W-:Y:S01]  /*96c0*/  IMAD.MOV.U32 R20, RZ, RZ, R23 ;  /* 0x000000ffff147224 */ /* 0x000fe200078e0017 */
[----:B------:R-:W-:-:S07]  /*96d0*/  PRMT R94, R93, 0x7632, R94 ;  /* 0x000076325d5e7816 */ /* 0x000fce000000005e */
.L_x_10228:
[----:B------:R-:W-:Y:S05]  /*96e0*/  BSYNC.RECONVERGENT B1 ;  /* 0x0000000000017941 */ /* 0x000fea0003800200 */
.L_x_10226:
        /* <DEDUP_REMOVED lines=11> */
.L_x_10230:
[----:B------:R-:W-:Y:S01]  /*97a0*/  IMAD.MOV.U32 R32, RZ, RZ, R41 ;  /* 0x000000ffff207224 */ /* 0x000fe200078e0029 */
[----:B------:R-:W-:Y:S01]  /*97b0*/  PRMT R37, R37, 0x5410, R42 ;  /* 0x0000541025257816 */ /* 0x000fe2000000002a */
[----:B------:R-:W-:Y:S01]  /*97c0*/  IMAD.MOV.U32 R23, RZ, RZ, R22 ;  /* 0x000000ffff177224 */ /* 0x000fe200078e0016 */
[----:B------:R-:W-:-:S07]  /*97d0*/  PRMT R93, R93, 0x5410, R93 ;  /* 0x000054105d5d7816 */ /* 0x000fce000000005d */
.L_x_10231:
[----:B------:R-:W-:Y:S05]  /*97e0*/  BSYNC.RECONVERGENT B1 ;  /* 0x0000000000017941 */ /* 0x000fea0003800200 */
.L_x_10229:
        /* <DEDUP_REMOVED lines=11> */
.L_x_10233:
[----:B------:R-:W-:Y:S01]  /*98a0*/  IMAD.MOV.U32 R41, RZ, RZ, R32 ;  /* 0x000000ffff297224 */ /* 0x000fe200078e0020 */
[----:B------:R-:W-:Y:S01]  /*98b0*/  PRMT R40, R40, 0x7610, R37 ;  /* 0x0000761028287816 */ /* 0x000fe20000000025 */
[----:B------:R-:W-:Y:S01]  /*98c0*/  IMAD.MOV.U32 R22, RZ, RZ, R25 ;  /* 0x000000ffff167224 */ /* 0x000fe200078e0019 */
[----:B------:R-:W-:-:S07]  /*98d0*/  PRMT R93, R92, 0x7632, R93 ;  /* 0x000076325c5d7816 */ /* 0x000fce000000005d */
.L_x_10234:
[----:B------:R-:W-:Y:S05]  /*98e0*/  BSYNC.RECONVERGENT B1 ;  /* 0x0000000000017941 */ /* 0x000fea0003800200 */
.L_x_10232:
        /* <DEDUP_REMOVED lines=11> */
.L_x_10236:
[----:B------:R-:W-:Y:S01]  /*99a0*/  IMAD.MOV.U32 R32, RZ, RZ, R41 ;  /* 0x000000ffff207224 */ /* 0x000fe200078e0029 */
[----:B------:R-:W-:Y:S01]  /*99b0*/  PRMT R40, R40, 0x7632, R40 ;  /* 0x0000763228287816 */ /* 0x000fe20000000028 */
[----:B------:R-:W-:Y:S01]  /*99c0*/  IMAD.MOV.U32 R25, RZ, RZ, R24 ;  /* 0x000000ffff197224 */ /* 0x000fe200078e0018 */
[----:B------:R-:W-:-:S07]  /*99d0*/  PRMT R92, R92, 0x5410, R92 ;  /* 0x000054105c5c7816 */ /* 0x000fce000000005c */
.L_x_10237:
[----:B------:R-:W-:Y:S05]  /*99e0*/  BSYNC.RECONVERGENT B1 ;  /* 0x0000000000017941 */ /* 0x000fea0003800200 */
.L_x_10235:
        /* <DEDUP_REMOVED lines=11> */
.L_x_10239:
[----:B------:R-:W-:Y:S01]  /*9aa0*/  IMAD.MOV.U32 R41, RZ, RZ, R32 ;  /* 0x000000ffff297224 */ /* 0x000fe200078e0020 */
[----:B------:R-:W-:Y:S01]  /*9ab0*/  PRMT R42, R40, 0x7610, R42 ;  /* 0x00007610282a7816 */ /* 0x000fe2000000002a */
[----:B------:R-:W-:Y:S01]  /*9ac0*/  IMAD.MOV.U32 R24, RZ, RZ, R27 ;  /* 0x000000ffff187224 */ /* 0x000fe200078e001b */
[----:B------:R-:W-:-:S07]  /*9ad0*/  PRMT R92, R91, 0x7632, R92 ;  /* 0x000076325b5c7816 */ /* 0x000fce000000005c */
.L_x_10240:
[----:B------:R-:W-:Y:S05]  /*9ae0*/  BSYNC.RECONVERGENT B1 ;  /* 0x0000000000017941 */ /* 0x000fea0003800200 */
.L_x_10238:
        /* <DEDUP_REMOVED lines=11> */
.L_x_10242:
[----:B------:R-:W-:Y:S01]  /*9ba0*/  IMAD.MOV.U32 R32, RZ, RZ, R41 ;  /* 0x000000ffff207224 */ /* 0x000fe200078e0029 */
[----:B------:R-:W-:Y:S01]  /*9bb0*/  PRMT R37, R37, 0x5410, R42 ;  /* 0x0000541025257816 */ /* 0x000fe2000000002a */
[----:B------:R-:W-:Y:S01]  /*9bc0*/  IMAD.MOV.U32 R27, RZ, RZ, R26 ;  /* 0x000000ffff1b7224 */ /* 0x000fe200078e001a */
[----:B------:R-:W-:-:S07]  /*9bd0*/  PRMT R91, R91, 0x5410, R91 ;  /* 0x000054105b5b7816 */ /* 0x000fce000000005b */
.L_x_10243:
[----:B------:R-:W-:Y:S05]  /*9be0*/  BSYNC.RECONVERGENT B1 ;  /* 0x0000000000017941 */ /* 0x000fea0003800200 */
.L_x_10241:
        /* <DEDUP_REMOVED lines=11> */
.L_x_10245:
[----:B------:R-:W-:Y:S01]  /*9ca0*/  IMAD.MOV.U32 R41, RZ, RZ, R32 ;  /* 0x000000ffff297224 */ /* 0x000fe200078e0020 */
[----:B------:R-:W-:Y:S01]  /*9cb0*/  PRMT R40, R37, 0x7632, R40 ;  /* 0x0000763225287816 */ /* 0x000fe20000000028 */
[----:B------:R-:W-:Y:S01]  /*9cc0*/  IMAD.MOV.U32 R26, RZ, RZ, R29 ;  /* 0x000000ffff1a7224 */ /* 0x000fe200078e001d */
[----:B------:R-:W-:-:S07]  /*9cd0*/  PRMT R91, R90, 0x7610, R91 ;  /* 0x000076105a5b7816 */ /* 0x000fce000000005b */
.L_x_10246:
[----:B------:R-:W-:Y:S05]  /*9ce0*/  BSYNC.RECONVERGENT B1 ;  /* 0x0000000000017941 */ /* 0x000fea0003800200 */
.L_x_10244:
        /* <DEDUP_REMOVED lines=11> */
.L_x_10248:
[----:B------:R-:W-:Y:S01]  /*9da0*/  IMAD.MOV.U32 R32, RZ, RZ, R41 ;  /* 0x000000ffff207224 */ /* 0x000fe200078e0029 */
[----:B------:R-:W-:Y:S01]  /*9db0*/  PRMT R42, R40, 0x7610, R42 ;  /* 0x00007610282a7816 */ /* 0x000fe2000000002a */
[----:B------:R-:W-:Y:S01]  /*9dc0*/  IMAD.MOV.U32 R29, RZ, RZ, R28 ;  /* 0x000000ffff1d7224 */ /* 0x000fe200078e001c */
[----:B------:R-:W-:-:S07]  /*9dd0*/  PRMT R90, R89, 0x7610, R90 ;  /* 0x00007610595a7816 */ /* 0x000fce000000005a */
.L_x_10249:
[----:B------:R-:W-:Y:S05]  /*9de0*/  BSYNC.RECONVERGENT B1 ;  /* 0x0000000000017941 */ /* 0x000fea0003800200 */
.L_x_10247:
        /* <DEDUP_REMOVED lines=11> */
.L_x_10251:
[----:B------:R-:W-:Y:S01]  /*9ea0*/  IMAD.MOV.U32 R41, RZ, RZ, R32 ;  /* 0x000000ffff297224 */ /* 0x000fe200078e0020 */
[----:B------:R-:W-:Y:S01]  /*9eb0*/  PRMT R37, R37, 0x5410, R42 ;  /* 0x0000541025257816 */ /* 0x000fe2000000002a */
[----:B------:R-:W-:Y:S01]  /*9ec0*/  IMAD.MOV.U32 R28, RZ, RZ, R31 ;  /* 0x000000ffff1c7224 */ /* 0x000fe200078e001f */
[----:B------:R-:W-:-:S07]  /*9ed0*/  PRMT R89, R89, 0x7632, R89 ;  /* 0x0000763259597816 */ /* 0x000fce0000000059 */
.L_x_10252:
[----:B------:R-:W-:Y:S05]  /*9ee0*/  BSYNC.RECONVERGENT B1 ;  /* 0x0000000000017941 */ /* 0x000fea0003800200 */
.L_x_10250:
        /* <DEDUP_REMOVED lines=11> */
.L_x_10254:
[----:B------:R-:W-:Y:S01]  /*9fa0*/  IMAD.MOV.U32 R32, RZ, RZ, R41 ;  /* 0x000000ffff207224 */ /* 0x000fe200078e0029 */
[----:B------:R-:W-:Y:S01]  /*9fb0*/  PRMT R40, R40, 0x7610, R37 ;  /* 0x0000761028287816 */ /* 0x000fe20000000025 */
[----:B------:R-:W-:Y:S01]  /*9fc0*/  IMAD.MOV.U32 R31, RZ, RZ, R30 ;  /* 0x000000ffff1f7224 */ /* 0x000fe200078e001e */
[----:B------:R-:W-:-:S07]  /*9fd0*/  PRMT R89, R89, 0x5410, R88 ;  /* 0x0000541059597816 */ /* 0x000fce0000000058 */
.L_x_10255:
[----:B------:R-:W-:Y:S05]  /*9fe0*/  BSYNC.RECONVERGENT B1 ;  /* 0x0000000000017941 */ /* 0x000fea0003800200 */
.L_x_10253:
        /* <DEDUP_REMOVED lines=11> */
.L_x_10257:
[----:B------:R-:W-:Y:S01]  /*a0a0*/  IMAD.MOV.U32 R41, RZ, RZ, R32 ;  /* 0x000000ffff297224 */ /* 0x000fe200078e0020 */
[----:B------:R-:W-:Y:S01]  /*a0b0*/  PRMT R40, R40, 0x7632, R40 ;  /* 0x0000763228287816 */ /* 0x000fe20000000028 */
[----:B------:R-:W-:Y:S01]  /*a0c0*/  IMAD.MOV.U32 R30, RZ, RZ, R33 ;  /* 0x000000ffff1e7224 */ /* 0x000fe200078e0021 */
[----:B------:R-:W-:-:S07]  /*a0d0*/  PRMT R88, R88, 0x7632, R88 ;  /* 0x0000763258587816 */ /* 0x000fce0000000058 */
.L_x_10258:
[----:B------:R-:W-:Y:S05]  /*a0e0*/  BSYNC.RECONVERGENT B1 ;  /* 0x0000000000017941 */ /* 0x000fea0003800200 */
.L_x_10256:
        /* <DEDUP_REMOVED lines=11> */
.L_x_10260:
[----:B------:R-:W-:Y:S01]  /*a1a0*/  PRMT R88, R88, 0x5410, R37 ;  /* 0x0000541058587816 */ /* 0x000fe20000000025 */
[----:B------:R-:W-:Y:S01]  /*a1b0*/  IMAD.MOV.U32 R33, RZ, RZ, R36 ;  /* 0x000000ffff217224 */ /* 0x000fe200078e0024 */
[----:B------:R-:W-:Y:S01]  /*a1c0*/  PRMT R90, R90, 0x5410, R40 ;  /* 0x000054105a5a7816 */ /* 0x000fe20000000028 */
[----:B------:R-:W-:Y:S01]  /*a1d0*/  IMAD.MOV.U32 R32, RZ, RZ, R41 ;  /* 0x000000ffff207224 */ /* 0x000fe200078e0029 */
[----:B------:R-:W-:Y:S01]  /*a1e0*/  PRMT R37, R40, 0x7610, R37 ;  /* 0x0000761028257816 */ /* 0x000fe20000000025 */
[----:B------:R-:W-:-:S07]  /*a1f0*/  IMAD.MOV.U32 R36, RZ, RZ, R41 ;  /* 0x000000ffff247224 */ /* 0x000fce00078e0029 */
.L_x_10261:
[----:B------:R-:W-:Y:S05]  /*a200*/  BSYNC.RECONVERGENT B1 ;  /* 0x0000000000017941 */ /* 0x000fea0003800200 */
.L_x_10259:
[----:B------:R-:W-:Y:S02]  /*a210*/  VIADD R39, R39, 0x4 ;  /* 0x0000000427277836 */ /* 0x000fe40000000000 */
[----:B------:R-:W-:Y:S01]  /*a220*/  VIADD R71, R71, 0x2 ;  /* 0x0000000247477836 */ /* 0x000fe20000000000 */
[----:B------:R-:W-:Y:S06]  /*a230*/  @P2 BRA `(.L_x_10262) ;  /* 0xffffffe000082947 */ /* 0x000fec000383ffff */
.L_x_10168:
[----:B------:R-:W-:Y:S05]  /*a240*/  BSYNC.RECONVERGENT B0 ;  /* 0x0000000000007941 */ /* 0x000fea0003800200 */
.L_x_10167:
        /* <DEDUP_REMOVED lines=35> */
[----:B------:R-:W-:Y:S04]  /*a480*/  SHFL.DOWN PT, R44, R94, 0x4, 0x1f ;  /* 0x08801f005e2c7f89 */ /* 0x000fe800000e0000 */
[----:B------:R-:W-:Y:S04]  /*a490*/  SHFL.DOWN PT, R45, R95, 0x4, 0x1f ;  /* 0x08801f005f2d7f89 */ /* 0x000fe800000e0000 */
        /* <DEDUP_REMOVED lines=47> */
[----:B------:R-:W-:Y:S04]  /*a790*/  STL.64 [R70+0xc0], R52 ;  /* 0x0000c03446007387 */ /* 0x000fe80000100a00 */
[----:B------:R0:W-:Y:S04]  /*a7a0*/  STL.64 [R70+0xa8], R38 ;  /* 0x0000a82646007387 */ /* 0x0001e80000100a00 */
[----:B------:R-:W-:Y:S01]  /*a7b0*/  STL.64 [R70], R36 ;  /* 0x0000002446007387 */ /* 0x000fe20000100a00 */
        /* <DEDUP_REMOVED lines=20> */
.L_x_10358:
        /* <DEDUP_REMOVED lines=20> */
.L_x_10266:
[----:B------:R-:W-:Y:S01]  /*aa40*/  IMAD.MOV.U32 R32, RZ, RZ, R3 ;  /* 0x000000ffff207224 */ /* 0x000fe200078e0003 */
[--C-:B------:R-:W-:Y:S01]  /*aa50*/  PRMT R37, R37, 0x7610, R103.reuse ;  /* 0x0000761025257816 */ /* 0x100fe20000000067 */
[----:B------:R-:W-:Y:S01]  /*aa60*/  IMAD.MOV.U32 R3, RZ, RZ, R2 ;  /* 0x000000ffff037224 */ /* 0x000fe200078e0002 */
[----:B------:R-:W-:-:S07]  /*aa70*/  PRMT R103, R103, 0x5410, R103 ;  /* 0x0000541067677816 */ /* 0x000fce0000000067 */
.L_x_10267:
[----:B------:R-:W-:Y:S05]  /*aa80*/  BSYNC.RECONVERGENT B1 ;  /* 0x0000000000017941 */ /* 0x000fea0003800200 */
.L_x_10265:
        /* <DEDUP_REMOVED lines=11> */
.L_x_10269:
[----:B------:R-:W-:Y:S01]  /*ab40*/  IMAD.MOV.U32 R41, RZ, RZ, R32 ;  /* 0x000000ffff297224 */ /* 0x000fe200078e0020 */
[----:B------:R-:W-:Y:S01]  /*ab50*/  PRMT R40, R40, 0x7610, R37 ;  /* 0x0000761028287816 */ /* 0x000fe20000000025 */
[----:B------:R-:W-:Y:S01]  /*ab60*/  IMAD.MOV.U32 R2, RZ, RZ, R5 ;  /* 0x000000ffff027224 */ /* 0x000fe200078e0005 */
[----:B------:R-:W-:-:S07]  /*ab70*/  PRMT R103, R102, 0x7632, R103 ;  /* 0x0000763266677816 */ /* 0x000fce0000000067 */
.L_x_10270:
[----:B------:R-:W-:Y:S05]  /*ab80*/  BSYNC.RECONVERGENT B1 ;  /* 0x0000000000017941 */ /* 0x000fea0003800200 */
.L_x_10268:
        /* <DEDUP_REMOVED lines=11> */
.L_x_10272:
[----:B------:R-:W-:Y:S01]  /*ac40*/  IMAD.MOV.U32 R32, RZ, RZ, R41 ;  /* 0x000000ffff207224 */ /* 0x000fe200078e0029 */
[----:B------:R-:W-:Y:S01]  /*ac50*/  PRMT R40, R40, 0x7632, R40 ;  /* 0x0000763228287816 */ /* 0x000fe20000000028 */
[----:B------:R-:W-:Y:S01]  /*ac60*/  IMAD.MOV.U32 R5, RZ, RZ, R4 ;  /* 0x000000ffff057224 */ /* 0x000fe200078e0004 */
[----:B------:R-:W-:-:S07]  /*ac70*/  PRMT R102, R102, 0x5410, R102 ;  /* 0x0000541066667816 */ /* 0x000fce0000000066 */
.L_x_10273:
[----:B------:R-:W-:Y:S05]  /*ac80*/  BSYNC.RECONVERGENT B1 ;  /* 0x0000000000017941 */ /* 0x000fea0003800200 */
.L_x_10271:
        /* <DEDUP_REMOVED lines=11> */
.L_x_10275:
[----:B------:R-:W-:Y:S01]  /*ad40*/  IMAD.MOV.U32 R41, RZ, RZ, R32 ;  /* 0x000000ffff297224 */ /* 0x000fe200078e0020 */
[----:B------:R-:W-:Y:S01]  /*ad50*/  PRMT R42, R40, 0x7610, R42 ;  /* 0x00007610282a7816 */ /* 0x000fe2000000002a */
[----:B------:R-:W-:Y:S01]  /*ad60*/  IMAD.MOV.U32 R4, RZ, RZ, R7 ;  /* 0x000000ffff047224 */ /* 0x000fe200078e0007 */
[----:B------:R-:W-:-:S07]  /*ad70*/  PRMT R102, R101, 0x7632, R102 ;  /* 0x0000763265667816 */ /* 0x000fce0000000066 */
.L_x_10276:
[----:B------:R-:W-:Y:S05]  /*ad80*/  BSYNC.RECONVERGENT B1 ;  /* 0x0000000000017941 */ /* 0x000fea0003800200 */
.L_x_10274:
        /* <DEDUP_REMOVED lines=11> */
.L_x_10278:
[----:B------:R-:W-:Y:S01]  /*ae40*/  IMAD.MOV.U32 R32, RZ, RZ, R41 ;  /* 0x000000ffff207224 */ /* 0x000fe200078e0029 */
[----:B------:R-:W-:Y:S01]  /*ae50*/  PRMT R37, R37, 0x5410, R42 ;  /* 0x0000541025257816 */ /* 0x000fe2000000002a */
[----:B------:R-:W-:Y:S01]  /*ae60*/  IMAD.MOV.U32 R7, RZ, RZ, R6 ;  /* 0x000000ffff077224 */ /* 0x000fe200078e0006 */
[----:B------:R-:W-:-:S07]  /*ae70*/  PRMT R101, R101, 0x5410, R101 ;  /* 0x0000541065657816 */ /* 0x000fce0000000065 */
.L_x_10279:
[----:B------:R-:W-:Y:S05]  /*ae80*/  BSYNC.RECONVERGENT B1 ;  /* 0x0000000000017941 */ /* 0x000fea0003800200 */
.L_x_10277:
        /* <DEDUP_REMOVED lines=11> */
.L_x_10281:
[----:B------:R-:W-:Y:S01]  /*af40*/  IMAD.MOV.U32 R41, RZ, RZ, R32 ;  /* 0x000000ffff297224 */ /* 0x000fe200078e0020 */
[----:B------:R-:W-:Y:S01]  /*af50*/  PRMT R40, R40, 0x7610, R37 ;  /* 0x0000761028287816 */ /* 0x000fe20000000025 */
[----:B------:R-:W-:Y:S01]  /*af60*/  IMAD.MOV.U32 R6, RZ, RZ, R9 ;  /* 0x000000ffff067224 */ /* 0x000fe200078e0009 */
[----:B------:R-:W-:-:S07]  /*af70*/  PRMT R101, R100, 0x7632, R101 ;  /* 0x0000763264657816 */ /* 0x000fce0000000065 */
.L_x_10282:
[----:B------:R-:W-:Y:S05]  /*af80*/  BSYNC.RECONVERGENT B1 ;  /* 0x0000000000017941 */ /* 0x000fea0003800200 */
.L_x_10280:
        /* <DEDUP_REMOVED lines=11> */
.L_x_10284:
[----:B------:R-:W-:Y:S01]  /*b040*/  IMAD.MOV.U32 R32, RZ, RZ, R41 ;  /* 0x000000ffff207224 */ /* 0x000fe200078e0029 */
[----:B------:R-:W-:Y:S01]  /*b050*/  PRMT R40, R40, 0x7632, R40 ;  /* 0x0000763228287816 */ /* 0x000fe20000000028 */
[----:B------:R-:W-:Y:S01]  /*b060*/  IMAD.MOV.U32 R9, RZ, RZ, R8 ;  /* 0x000000ffff097224 */ /* 0x000fe200078e0008 */
[----:B------:R-:W-:-:S07]  /*b070*/  PRMT R100, R100, 0x5410, R100 ;  /* 0x0000541064647816 */ /* 0x000fce0000000064 */
.L_x_10285:
[----:B------:R-:W-:Y:S05]  /*b080*/  BSYNC.RECONVERGENT B1 ;  /* 0x0000000000017941 */ /* 0x000fea0003800200 */
.L_x_10283:
        /* <DEDUP_REMOVED lines=11> */
.L_x_10287:
[----:B------:R-:W-:Y:S01]  /*b140*/  IMAD.MOV.U32 R41, RZ, RZ, R32 ;  /* 0x000000ffff297224 */ /* 0x000fe200078e0020 */
[----:B------:R-:W-:Y:S01]  /*b150*/  PRMT R42, R40, 0x7610, R42 ;  /* 0x00007610282a7816 */ /* 0x000fe2000000002a */
[----:B------:R-:W-:Y:S01]  /*b160*/  IMAD.MOV.U32 R8, RZ, RZ, R11 ;  /* 0x000000ffff087224 */ /* 0x000fe200078e000b */
[----:B------:R-:W-:-:S07]  /*b170*/  PRMT R100, R99, 0x7632, R100 ;  /* 0x0000763263647816 */ /* 0x000fce0000000064 */
.L_x_10288:
[----:B------:R-:W-:Y:S05]  /*b180*/  BSYNC.RECONVERGENT B1 ;  /* 0x0000000000017941 */ /* 0x000fea0003800200 */
.L_x_10286:
        /* <DEDUP_REMOVED lines=11> */
.L_x_10290:
[----:B------:R-:W-:Y:S01]  /*b240*/  IMAD.MOV.U32 R32, RZ, RZ, R41 ;  /* 0x000000ffff207224 */ /* 0x000fe200078e0029 */
[----:B------:R-:W-:Y:S01]  /*b250*/  PRMT R37, R37, 0x5410, R42 ;  /* 0x0000541025257816 */ /* 0x000fe2000000002a */
[----:B------:R-:W-:Y:S01]  /*b260*/  IMAD.MOV.U32 R11, RZ, RZ, R10 ;  /* 0x000000ffff0b7224 */ /* 0x000fe200078e000a */
[----:B------:R-:W-:-:S07]  /*b270*/  PRMT R99, R99, 0x5410, R99 ;  /* 0x0000541063637816 */ /* 0x000fce0000000063 */
.L_x_10291:
[----:B------:R-:W-:Y:S05]  /*b280*/  BSYNC.RECONVERGENT B1 ;  /* 0x0000000000017941 */ /* 0x000fea0003800200 */
.L_x_10289:
        /* <DEDUP_REMOVED lines=11> */
.L_x_10293:
[----:B------:R-:W-:Y:S01]  /*b340*/  IMAD.MOV.U32 R41, RZ, RZ, R32 ;  /* 0x000000ffff297224 */ /* 0x000fe200078e0020 */
[----:B------:R-:W-:Y:S01]  /*b350*/  PRMT R40, R40, 0x7610, R37 ;  /* 0x0000761028287816 */ /* 0x000fe20000000025 */
[----:B------:R-:W-:Y:S01]  /*b360*/  IMAD.MOV.U32 R10, RZ, RZ, R13 ;  /* 0x000000ffff0a7224 */ /* 0x000fe200078e000d */
[----:B------:R-:W-:-:S07]  /*b370*/  PRMT R99, R98, 0x7632, R99 ;  /* 0x0000763262637816 */ /* 0x000fce0000000063 */
.L_x_10294:
[----:B------:R-:W-:Y:S05]  /*b380*/  BSYNC.RECONVERGENT B1 ;  /* 0x0000000000017941 */ /* 0x000fea0003800200 */
.L_x_10292:
        /* <DEDUP_REMOVED lines=11> */
.L_x_10296:
[----:B------:R-:W-:Y:S01]  /*b440*/  IMAD.MOV.U32 R32, RZ, RZ, R41 ;  /* 0x000000ffff207224 */ /* 0x000fe200078e0029 */
[----:B------:R-:W-:Y:S01]  /*b450*/  PRMT R40, R40, 0x7632, R40 ;  /* 0x0000763228287816 */ /* 0x000fe20000000028 */
[----:B------:R-:W-:Y:S01]  /*b460*/  IMAD.MOV.U32 R13, RZ, RZ, R12 ;  /* 0x000000ffff0d7224 */ /* 0x000fe200078e000c */
[----:B------:R-:W-:-:S07]  /*b470*/  PRMT R98, R98, 0x5410, R98 ;  /* 0x0000541062627816 */ /* 0x000fce0000000062 */
.L_x_10297:
[----:B------:R-:W-:Y:S05]  /*b480*/  BSYNC.RECONVERGENT B1 ;  /* 0x0000000000017941 */ /* 0x000fea0003800200 */
.L_x_10295:
        /* <DEDUP_REMOVED lines=11> */
.L_x_10299:
[----:B------:R-:W-:Y:S01]  /*b540*/  IMAD.MOV.U32 R41, RZ, RZ, R32 ;  /* 0x000000ffff297224 */ /* 0x000fe200078e0020 */
[----:B------:R-:W-:Y:S01]  /*b550*/  PRMT R42, R40, 0x7610, R42 ;  /* 0x00007610282a7816 */ /* 0x000fe2000000002a */
[----:B------:R-:W-:Y:S01]  /*b560*/  IMAD.MOV.U32 R12, RZ, RZ, R15 ;  /* 0x000000ffff0c7224 */ /* 0x000fe200078e000f */
[----:B------:R-:W-:-:S07]  /*b570*/  PRMT R98, R97, 0x7632, R98 ;  /* 0x0000763261627816 */ /* 0x000fce0000000062 */
.L_x_10300:
[----:B------:R-:W-:Y:S05]  /*b580*/  BSYNC.RECONVERGENT B1 ;  /* 0x0000000000017941 */ /* 0x000fea0003800200 */
.L_x_10298:
        /* <DEDUP_REMOVED lines=11> */
.L_x_10302:
[----:B------:R-:W-:Y:S01]  /*b640*/  IMAD.MOV.U32 R32, RZ, RZ, R41 ;  /* 0x000000ffff207224 */ /* 0x000fe200078e0029 */
[----:B------:R-:W-:Y:S01]  /*b650*/  PRMT R37, R37, 0x5410, R42 ;  /* 0x0000541025257816 */ /* 0x000fe2000000002a */
[----:B------:R-:W-:Y:S01]  /*b660*/  IMAD.MOV.U32 R15, RZ, RZ, R14 ;  /* 0x000000ffff0f7224 */ /* 0x000fe200078e000e */
[----:B------:R-:W-:-:S07]  /*b670*/  PRMT R97, R97, 0x5410, R97 ;  /* 0x0000541061617816 */ /* 0x000fce0000000061 */
.L_x_10303:
[----:B------:R-:W-:Y:S05]  /*b680*/  BSYNC.RECONVERGENT B1 ;  /* 0x0000000000017941 */ /* 0x000fea0003800200 */
.L_x_10301:
        /* <DEDUP_REMOVED lines=11> */
.L_x_10305:
[----:B------:R-:W-:Y:S01]  /*b740*/  IMAD.MOV.U32 R41, RZ, RZ, R32 ;  /* 0x000000ffff297224 */ /* 0x000fe200078e0020 */
[----:B------:R-:W-:Y:S01]  /*b750*/  PRMT R40, R40, 0x7610, R37 ;  /* 0x0000761028287816 */ /* 0x000fe20000000025 */
[----:B------:R-:W-:Y:S01]  /*b760*/  IMAD.MOV.U32 R14, RZ, RZ, R17 ;  /* 0x000000ffff0e7224 */ /* 0x000fe200078e0011 */
[----:B------:R-:W-:-:S07]  /*b770*/  PRMT R97, R96, 0x7632, R97 ;  /* 0x0000763260617816 */ /* 0x000fce0000000061 */
.L_x_10306:
[----:B------:R-:W-:Y:S05]  /*b780*/  BSYNC.RECONVERGENT B1 ;  /* 0x0000000000017941 */ /* 0x000fea0003800200 */
.L_x_10304:
        /* <DEDUP_REMOVED lines=11> */
.L_x_10308:
[----:B------:R-:W-:Y:S01]  /*b840*/  IMAD.MOV.U32 R32, RZ, RZ, R41 ;  /* 0x000000ffff207224 */ /* 0x000fe200078e0029 */
[----:B------:R-:W-:Y:S01]  /*b850*/  PRMT R40, R40, 0x7632, R40 ;  /* 0x0000763228287816 */ /* 0x000fe20000000028 */
[----:B------:R-:W-:Y:S01]  /*b860*/  IMAD.MOV.U32 R17, RZ, RZ, R16 ;  /* 0x000000ffff117224 */ /* 0x000fe200078e0010 */
[----:B------:R-:W-:-:S07]  /*b870*/  PRMT R96, R96, 0x5410, R96 ;  /* 0x0000541060607816 */ /* 0x000fce0000000060 */
.L_x_10309:
[----:B------:R-:W-:Y:S05]  /*b880*/  BSYNC.RECONVERGENT B1 ;  /* 0x0000000000017941 */ /* 0x000fea0003800200 */
.L_x_10307:
        /* <DEDUP_REMOVED lines=11> */
.L_x_10311:
[----:B------:R-:W-:Y:S01]  /*b940*/  IMAD.MOV.U32 R41, RZ, RZ, R32 ;  /* 0x000000ffff297224 */ /* 0x000fe200078e0020 */
[----:B------:R-:W-:Y:S01]  /*b950*/  PRMT R42, R40, 0x7610, R42 ;  /* 0x00007610282a7816 */ /* 0x000fe2000000002a */
[----:B------:R-:W-:Y:S01]  /*b960*/  IMAD.MOV.U32 R16, RZ, RZ, R19 ;  /* 0x000000ffff107224 */ /* 0x000fe200078e0013 */
[----:B------:R-:W-:-:S07]  /*b970*/  PRMT R96, R95, 0x7632, R96 ;  /* 0x000076325f607816 */ /* 0x000fce0000000060 */
.L_x_10312:
[----:B------:R-:W-:Y:S05]  /*b980*/  BSYNC.RECONVERGENT B1 ;  /* 0x0000000000017941 */ /* 0x000fea0003800200 */
.L_x_10310:
        /* <DEDUP_REMOVED lines=11> */
.L_x_10314:
[----:B------:R-:W-:Y:S01]  /*ba40*/  IMAD.MOV.U32 R32, RZ, RZ, R41 ;  /* 0x000000ffff207224 */ /* 0x000fe200078e0029 */
[----:B------:R-:W-:Y:S01]  /*ba50*/  PRMT R37, R37, 0x5410, R42 ;  /* 0x0000541025257816 */ /* 0x000fe2000000002a */
[----:B------:R-:W-:Y:S01]  /*ba60*/  IMAD.MOV.U32 R19, RZ, RZ, R18 ;  /* 0x000000ffff137224 */ /* 0x000fe200078e0012 */
[----:B------:R-:W-:-:S07]  /*ba70*/  PRMT R95, R95, 0x5410, R95 ;  /* 0x000054105f5f7816 */ /* 0x000fce000000005f */
.L_x_10315:
[----:B------:R-:W-:Y:S05]  /*ba80*/  BSYNC.RECONVERGENT B1 ;  /* 0x0000000000017941 */ /* 0x000fea0003800200 */
.L_x_10313:
        /* <DEDUP_REMOVED lines=11> */
.L_x_10317:
[----:B------:R-:W-:Y:S01]  /*bb40*/  IMAD.MOV.U32 R41, RZ, RZ, R32 ;  /* 0x000000ffff297224 */ /* 0x000fe200078e0020 */
[----:B------:R-:W-:Y:S01]  /*bb50*/  PRMT R40, R40, 0x7610, R37 ;  /* 0x0000761028287816 */ /* 0x000fe20000000025 */
[----:B------:R-:W-:Y:S01]  /*bb60*/  IMAD.MOV.U32 R18, RZ, RZ, R21 ;  /* 0x000000ffff127224 */ /* 0x000fe200078e0015 */
[----:B------:R-:W-:-:S07]  /*bb70*/  PRMT R95, R94, 0x7632, R95 ;  /* 0x000076325e5f7816 */ /* 0x000fce000000005f */
.L_x_10318:
[----:B------:R-:W-:Y:S05]  /*bb80*/  BSYNC.RECONVERGENT B1 ;  /* 0x0000000000017941 */ /* 0x000fea0003800200 */
.L_x_10316:
        /* <DEDUP_REMOVED lines=11> */
.L_x_10320:
[----:B------:R-:W-:Y:S01]  /*bc40*/  IMAD.MOV.U32 R32, RZ, RZ, R41 ;  /* 0x000000ffff207224 */ /* 0x000fe200078e0029 */
[----:B------:R-:W-:Y:S01]  /*bc50*/  PRMT R40, R40, 0x7632, R40 ;  /* 0x0000763228287816 */ /* 0x000fe20000000028 */
[----:B------:R-:W-:Y:S01]  /*bc60*/  IMAD.MOV.U32 R21, RZ, RZ, R20 ;  /* 0x000000ffff157224 */ /* 0x000fe200078e0014 */
[----:B------:R-:W-:-:S07]  /*bc70*/  PRMT R94, R94, 0x5410, R94 ;  /* 0x000054105e5e7816 */ /* 0x000fce000000005e */
.L_x_10321:
[----:B------:R-:W-:Y:S05]  /*bc80*/  BSYNC.RECONVERGENT B1 ;  /* 0x0000000000017941 */ /* 0x000fea0003800200 */
.L_x_10319:
        /* <DEDUP_REMOVED lines=11> */
.L_x_10323:
[----:B------:R-:W-:Y:S01]  /*bd40*/  IMAD.MOV.U32 R41, RZ, RZ, R32 ;  /* 0x000000ffff297224 */ /* 0x000fe200078e0020 */
[----:B------:R-:W-:Y:S01]  /*bd50*/  PRMT R42, R40, 0x7610, R42 ;  /* 0x00007610282a7816 */ /* 0x000fe2000000002a */
[----:B------:R-:W-:Y:S01]  /*bd60*/  IMAD.MOV.U32 R20, RZ, RZ, R23 ;  /* 0x000000ffff147224 */ /* 0x000fe200078e0017 */
[----:B------:R-:W-:-:S07]  /*bd70*/  PRMT R94, R93, 0x7632, R94 ;  /* 0x000076325d5e7816 */ /* 0x000fce000000005e */
.L_x_10324:
[----:B------:R-:W-:Y:S05]  /*bd80*/  BSYNC.RECONVERGENT B1 ;  /* 0x0000000000017941 */ /* 0x000fea0003800200 */
.L_x_10322:
        /* <DEDUP_REMOVED lines=11> */
.L_x_10326:
[----:B------:R-:W-:Y:S01]  /*be40*/  IMAD.MOV.U32 R32, RZ, RZ, R41 ;  /* 0x000000ffff207224 */ /* 0x000fe200078e0029 */
[----:B------:R-:W-:Y:S01]  /*be50*/  PRMT R37, R37, 0x5410, R42 ;  /* 0x0000541025257816 */ /* 0x000fe2000000002a */
[----:B------:R-:W-:Y:S01]  /*be60*/  IMAD.MOV.U32 R23, RZ, RZ, R22 ;  /* 0x000000ffff177224 */ /* 0x000fe200078e0016 */
[----:B------:R-:W-:-:S07]  /*be70*/  PRMT R93, R93, 0x5410, R93 ;  /* 0x000054105d5d7816 */ /* 0x000fce000000005d */
.L_x_10327:
[----:B------:R-:W-:Y:S05]  /*be80*/  BSYNC.RECONVERGENT B1 ;  /* 0x0000000000017941 */ /* 0x000fea0003800200 */
.L_x_10325:
        /* <DEDUP_REMOVED lines=11> */
.L_x_10329:
[----:B------:R-:W-:Y:S01]  /*bf40*/  IMAD.MOV.U32 R41, RZ, RZ, R32 ;  /* 0x000000ffff297224 */ /* 0x000fe200078e0020 */
[----:B------:R-:W-:Y:S01]  /*bf50*/  PRMT R40, R40, 0x7610, R37 ;  /* 0x0000761028287816 */ /* 0x000fe20000000025 */
[----:B------:R-:W-:Y:S01]  /*bf60*/  IMAD.MOV.U32 R22, RZ, RZ, R25 ;  /* 0x000000ffff167224 */ /* 0x000fe200078e0019 */
[----:B------:R-:W-:-:S07]  /*bf70*/  PRMT R93, R92, 0x7632, R93 ;  /* 0x000076325c5d7816 */ /* 0x000fce000000005d */
.L_x_10330:
[----:B------:R-:W-:Y:S05]  /*bf80*/  BSYNC.RECONVERGENT B1 ;  /* 0x0000000000017941 */ /* 0x000fea0003800200 */
.L_x_10328:
        /* <DEDUP_REMOVED lines=11> */
.L_x_10332:
[----:B------:R-:W-:Y:S01]  /*c040*/  IMAD.MOV.U32 R32, RZ, RZ, R41 ;  /* 0x000000ffff207224 */ /* 0x000fe200078e0029 */
[----:B------:R-:W-:Y:S01]  /*c050*/  PRMT R40, R40, 0x7632, R40 ;  /* 0x0000763228287816 */ /* 0x000fe20000000028 */
[----:B------:R-:W-:Y:S01]  /*c060*/  IMAD.MOV.U32 R25, RZ, RZ, R24 ;  /* 0x000000ffff197224 */ /* 0x000fe200078e0018 */
[----:B------:R-:W-:-:S07]  /*c070*/  PRMT R92, R92, 0x5410, R92 ;  /* 0x000054105c5c7816 */ /* 0x000fce000000005c */
.L_x_10333:
[----:B------:R-:W-:Y:S05]  /*c080*/  BSYNC.RECONVERGENT B1 ;  /* 0x0000000000017941 */ /* 0x000fea0003800200 */
.L_x_10331:
        /* <DEDUP_REMOVED lines=11> */
.L_x_10335:
[----:B------:R-:W-:Y:S01]  /*c140*/  IMAD.MOV.U32 R41, RZ, RZ, R32 ;  /* 0x000000ffff297224 */ /* 0x000fe200078e0020 */
[----:B------:R-:W-:Y:S01]  /*c150*/  PRMT R42, R40, 0x7610, R42 ;  /* 0x00007610282a7816 */ /* 0x000fe2000000002a */
[----:B------:R-:W-:Y:S01]  /*c160*/  IMAD.MOV.U32 R24, RZ, RZ, R27 ;  /* 0x000000ffff187224 */ /* 0x000fe200078e001b */
[----:B------:R-:W-:-:S07]  /*c170*/  PRMT R92, R91, 0x7632, R92 ;  /* 0x000076325b5c7816 */ /* 0x000fce000000005c */
.L_x_10336:
[----:B------:R-:W-:Y:S05]  /*c180*/  BSYNC.RECONVERGENT B1 ;  /* 0x0000000000017941 */ /* 0x000fea0003800200 */
.L_x_10334:
        /* <DEDUP_REMOVED lines=11> */
.L_x_10338:
[----:B------:R-:W-:Y:S01]  /*c240*/  IMAD.MOV.U32 R32, RZ, RZ, R41 ;  /* 0x000000ffff207224 */ /* 0x000fe200078e0029 */
[----:B------:R-:W-:Y:S01]  /*c250*/  PRMT R37, R37, 0x5410, R42 ;  /* 0x0000541025257816 */ /* 0x000fe2000000002a */
[----:B------:R-:W-:Y:S01]  /*c260*/  IMAD.MOV.U32 R27, RZ, RZ, R26 ;  /* 0x000000ffff1b7224 */ /* 0x000fe200078e001a */
[----:B------:R-:W-:-:S07]  /*c270*/  PRMT R91, R91, 0x5410, R91 ;  /* 0x000054105b5b7816 */ /* 0x000fce000000005b */
.L_x_10339:
[----:B------:R-:W-:Y:S05]  /*c280*/  BSYNC.RECONVERGENT B1 ;  /* 0x0000000000017941 */ /* 0x000fea0003800200 */
.L_x_10337:
        /* <DEDUP_REMOVED lines=11> */
.L_x_10341:
[----:B------:R-:W-:Y:S01]  /*c340*/  IMAD.MOV.U32 R41, RZ, RZ, R32 ;  /* 0x000000ffff297224 */ /* 0x000fe200078e0020 */
[----:B------:R-:W-:Y:S01]  /*c350*/  PRMT R40, R37, 0x7632, R40 ;  /* 0x0000763225287816 */ /* 0x000fe20000000028 */
[----:B------:R-:W-:Y:S01]  /*c360*/  IMAD.MOV.U32 R26, RZ, RZ, R29 ;  /* 0x000000ffff1a7224 */ /* 0x000fe200078e001d */
[----:B------:R-:W-:-:S07]  /*c370*/  PRMT R91, R90, 0x7610, R91 ;  /* 0x000076105a5b7816 */ /* 0x000fce000000005b */
.L_x_10342:
[----:B------:R-:W-:Y:S05]  /*c380*/  BSYNC.RECONVERGENT B1 ;  /* 0x0000000000017941 */ /* 0x000fea0003800200 */
.L_x_10340:
        /* <DEDUP_REMOVED lines=11> */
.L_x_10344:
[----:B------:R-:W-:Y:S01]  /*c440*/  IMAD.MOV.U32 R32, RZ, RZ, R41 ;  /* 0x000000ffff207224 */ /* 0x000fe200078e0029 */
[----:B------:R-:W-:Y:S01]  /*c450*/  PRMT R42, R40, 0x7610, R42 ;  /* 0x00007610282a7816 */ /* 0x000fe2000000002a */
[----:B------:R-:W-:Y:S01]  /*c460*/  IMAD.MOV.U32 R29, RZ, RZ, R28 ;  /* 0x000000ffff1d7224 */ /* 0x000fe200078e001c */
[----:B------:R-:W-:-:S07]  /*c470*/  PRMT R90, R89, 0x7610, R90 ;  /* 0x00007610595a7816 */ /* 0x000fce000000005a */
.L_x_10345:
[----:B------:R-:W-:Y:S05]  /*c480*/  BSYNC.RECONVERGENT B1 ;  /* 0x0000000000017941 */ /* 0x000fea0003800200 */
.L_x_10343:
        /* <DEDUP_REMOVED lines=11> */
.L_x_10347:
[----:B------:R-:W-:Y:S01]  /*c540*/  IMAD.MOV.U32 R41, RZ, RZ, R32 ;  /* 0x000000ffff297224 */ /* 0x000fe200078e0020 */
[----:B------:R-:W-:Y:S01]  /*c550*/  PRMT R37, R37, 0x5410, R42 ;  /* 0x0000541025257816 */ /* 0x000fe2000000002a */
[----:B------:R-:W-:Y:S01]  /*c560*/  IMAD.MOV.U32 R28, RZ, RZ, R31 ;  /* 0x000000ffff1c7224 */ /* 0x000fe200078e001f */
[----:B------:R-:W-:-:S07]  /*c570*/  PRMT R89, R89, 0x7632, R89 ;  /* 0x0000763259597816 */ /* 0x000fce0000000059 */
.L_x_10348:
[----:B------:R-:W-:Y:S05]  /*c580*/  BSYNC.RECONVERGENT B1 ;  /* 0x0000000000017941 */ /* 0x000fea0003800200 */
.L_x_10346:
        /* <DEDUP_REMOVED lines=11> */
.L_x_10350:
[----:B------:R-:W-:Y:S01]  /*c640*/  IMAD.MOV.U32 R32, RZ, RZ, R41 ;  /* 0x000000ffff207224 */ /* 0x000fe200078e0029 */
[----:B------:R-:W-:Y:S01]  /*c650*/  PRMT R40, R40, 0x7610, R37 ;  /* 0x0000761028287816 */ /* 0x000fe20000000025 */
[----:B------:R-:W-:Y:S01]  /*c660*/  IMAD.MOV.U32 R31, RZ, RZ, R30 ;  /* 0x000000ffff1f7224 */ /* 0x000fe200078e001e */
[----:B------:R-:W-:-:S07]  /*c670*/  PRMT R89, R89, 0x5410, R88 ;  /* 0x0000541059597816 */ /* 0x000fce0000000058 */
.L_x_10351:
[----:B------:R-:W-:Y:S05]  /*c680*/  BSYNC.RECONVERGENT B1 ;  /* 0x0000000000017941 */ /* 0x000fea0003800200 */
.L_x_10349:
        /* <DEDUP_REMOVED lines=11> */
.L_x_10353:
[----:B------:R-:W-:Y:S01]  /*c740*/  IMAD.MOV.U32 R41, RZ, RZ, R32 ;  /* 0x000000ffff297224 */ /* 0x000fe200078e0020 */
[----:B------:R-:W-:Y:S01]  /*c750*/  PRMT R40, R40, 0x7632, R40 ;  /* 0x0000763228287816 */ /* 0x000fe20000000028 */
[----:B------:R-:W-:Y:S01]  /*c760*/  IMAD.MOV.U32 R30, RZ, RZ, R33 ;  /* 0x000000ffff1e7224 */ /* 0x000fe200078e0021 */
[----:B------:R-:W-:-:S07]  /*c770*/  PRMT R88, R88, 0x7632, R88 ;  /* 0x0000763258587816 */ /* 0x000fce0000000058 */
.L_x_10354:
[----:B------:R-:W-:Y:S05]  /*c780*/  BSYNC.RECONVERGENT B1 ;  /* 0x0000000000017941 */ /* 0x000fea0003800200 */
.L_x_10352:
        /* <DEDUP_REMOVED lines=11> */
.L_x_10356:
[----:B------:R-:W-:Y:S01]  /*c840*/  PRMT R88, R88, 0x5410, R37 ;  /* 0x0000541058587816 */ /* 0x000fe20000000025 */
[----:B------:R-:W-:Y:S01]  /*c850*/  IMAD.MOV.U32 R33, RZ, RZ, R36 ;  /* 0x000000ffff217224 */ /* 0x000fe200078e0024 */
[----:B------:R-:W-:Y:S01]  /*c860*/  PRMT R90, R90, 0x5410, R40 ;  /* 0x000054105a5a7816 */ /* 0x000fe20000000028 */
[----:B------:R-:W-:Y:S01]  /*c870*/  IMAD.MOV.U32 R32, RZ, RZ, R41 ;  /* 0x000000ffff207224 */ /* 0x000fe200078e0029 */
[----:B------:R-:W-:Y:S01]  /*c880*/  PRMT R37, R40, 0x7610, R37 ;  /* 0x0000761028257816 */ /* 0x000fe20000000025 */
[----:B------:R-:W-:-:S07]  /*c890*/  IMAD.MOV.U32 R36, RZ, RZ, R41 ;  /* 0x000000ffff247224 */ /* 0x000fce00078e0029 */
.L_x_10357:
[----:B------:R-:W-:Y:S05]  /*c8a0*/  BSYNC.RECONVERGENT B1 ;  /* 0x0000000000017941 */ /* 0x000fea0003800200 */
.L_x_10355:
[----:B------:R-:W-:Y:S02]  /*c8b0*/  VIADD R39, R39, 0x4 ;  /* 0x0000000427277836 */ /* 0x000fe40000000000 */
[----:B------:R-:W-:Y:S01]  /*c8c0*/  VIADD R70, R70, 0x2 ;  /* 0x0000000246467836 */ /* 0x000fe20000000000 */
[----:B------:R-:W-:Y:S06]  /*c8d0*/  @P2 BRA `(.L_x_10358) ;  /* 0xffffffe000082947 */ /* 0x000fec000383ffff */
.L_x_10264:
[----:B------:R-:W-:Y:S05]  /*c8e0*/  BSYNC.RECONVERGENT B0 ;  /* 0x0000000000007941 */ /* 0x000fea0003800200 */
.L_x_10263:
        /* <DEDUP_REMOVED lines=107> */
.L_x_10454:
        /* <DEDUP_REMOVED lines=20> */
.L_x_10362:
[----:B------:R-:W-:Y:S01]  /*d0e0*/  IMAD.MOV.U32 R32, RZ, RZ, R3 ;  /* 0x000000ffff207224 */ /* 0x000fe200078e0003 */
[--C-:B------:R-:W-:Y:S01]  /*d0f0*/  PRMT R37, R37, 0x7610, R103.reuse ;  /* 0x0000761025257816 */ /* 0x100fe20000000067 */
[----:B------:R-:W-:Y:S01]  /*d100*/  IMAD.MOV.U32 R3, RZ, RZ, R2 ;  /* 0x000000ffff037224 */ /* 0x000fe200078e0002 */
[----:B------:R-:W-:-:S07]  /*d110*/  PRMT R103, R103, 0x5410, R103 ;  /* 0x0000541067677816 */ /* 0x000fce0000000067 */
.L_x_10363:
[----:B------:R-:W-:Y:S05]  /*d120*/  BSYNC.RECONVERGENT B1 ;  /* 0x0000000000017941 */ /* 0x000fea0003800200 */
.L_x_10361:
        /* <DEDUP_REMOVED lines=11> */
.L_x_10365:
[----:B------:R-:W-:Y:S01]  /*d1e0*/  IMAD.MOV.U32 R41, RZ, RZ, R32 ;  /* 0x000000ffff297224 */ /* 0x000fe200078e0020 */
[----:B------:R-:W-:Y:S01]  /*d1f0*/  PRMT R40, R40, 0x7610, R37 ;  /* 0x0000761028287816 */ /* 0x000fe20000000025 */
[----:B------:R-:W-:Y:S01]  /*d200*/  IMAD.MOV.U32 R2, RZ, RZ, R5 ;  /* 0x000000ffff027224 */ /* 0x000fe200078e0005 */
[----:B------:R-:W-:-:S07]  /*d210*/  PRMT R103, R102, 0x7632, R103 ;  /* 0x0000763266677816 */ /* 0x000fce0000000067 */
.L_x_10366:
[----:B------:R-:W-:Y:S05]  /*d220*/  BSYNC.RECONVERGENT B1 ;  /* 0x0000000000017941 */ /* 0x000fea0003800200 */
.L_x_10364:
        /* <DEDUP_REMOVED lines=11> */
.L_x_10368:
[----:B------:R-:W-:Y:S01]  /*d2e0*/  IMAD.MOV.U32 R32, RZ, RZ, R41 ;  /* 0x000000ffff207224 */ /* 0x000fe200078e0029 */
[----:B------:R-:W-:Y:S01]  /*d2f0*/  PRMT R40, R40, 0x7632, R40 ;  /* 0x0000763228287816 */ /* 0x000fe20000000028 */
[----:B------:R-:W-:Y:S01]  /*d300*/  IMAD.MOV.U32 R5, RZ, RZ, R4 ;  /* 0x000000ffff057224 */ /* 0x000fe200078e0004 */
[----:B------:R-:W-:-:S07]  /*d310*/  PRMT R102, R102, 0x5410, R102 ;  /* 0x0000541066667816 */ /* 0x000fce0000000066 */
.L_x_10369:
[----:B------:R-:W-:Y:S05]  /*d320*/  BSYNC.RECONVERGENT B1 ;  /* 0x0000000000017941 */ /* 0x000fea0003800200 */
.L_x_10367:
        /* <DEDUP_REMOVED lines=11> */
.L_x_10371:
[----:B------:R-:W-:Y:S01]  /*d3e0*/  IMAD.MOV.U32 R41, RZ, RZ, R32 ;  /* 0x000000ffff297224 */ /* 0x000fe200078e0020 */
[----:B------:R-:W-:Y:S01]  /*d3f0*/  PRMT R42, R40, 0x7610, R42 ;  /* 0x00007610282a7816 */ /* 0x000fe2000000002a */
[----:B------:R-:W-:Y:S01]  /*d400*/  IMAD.MOV.U32 R4, RZ, RZ, R7 ;  /* 0x000000ffff047224 */ /* 0x000fe200078e0007 */
[----:B------:R-:W-:-:S07]  /*d410*/  PRMT R102, R101, 0x7632, R102 ;  /* 0x0000763265667816 */ /* 0x000fce0000000066 */
.L_x_10372:
[----:B------:R-:W-:Y:S05]  /*d420*/  BSYNC.RECONVERGENT B1 ;  /* 0x0000000000017941 */ /* 0x000fea0003800200 */
.L_x_10370:
        /* <DEDUP_REMOVED lines=11> */
.L_x_10374:
[----:B------:R-:W-:Y:S01]  /*d4e0*/  IMAD.MOV.U32 R32, RZ, RZ, R41 ;  /* 0x000000ffff207224 */ /* 0x000fe200078e0029 */
[----:B------:R-:W-:Y:S01]  /*d4f0*/  PRMT R37, R37, 0x5410, R42 ;  /* 0x0000541025257816 */ /* 0x000fe2000000002a */
[----:B------:R-:W-:Y:S01]  /*d500*/  IMAD.MOV.U32 R7, RZ, RZ, R6 ;  /* 0x000000ffff077224 */ /* 0x000fe200078e0006 */
[----:B------:R-:W-:-:S07]  /*d510*/  PRMT R101, R101, 0x5410, R101 ;  /* 0x0000541065657816 */ /* 0x000fce0000000065 */
.L_x_10375:
[----:B------:R-:W-:Y:S05]  /*d520*/  BSYNC.RECONVERGENT B1 ;  /* 0x0000000000017941 */ /* 0x000fea0003800200 */
.L_x_10373:
        /* <DEDUP_REMOVED lines=11> */
.L_x_10377:
[----:B------:R-:W-:Y:S01]  /*d5e0*/  IMAD.MOV.U32 R41, RZ, RZ, R32 ;  /* 0x000000ffff297224 */ /* 0x000fe200078e0020 */
[----:B------:R-:W-:Y:S01]  /*d5f0*/  PRMT R40, R40, 0x7610, R37 ;  /* 0x0000761028287816 */ /* 0x000fe20000000025 */
[----:B------:R-:W-:Y:S01]  /*d600*/  IMAD.MOV.U32 R6, RZ, RZ, R9 ;  /* 0x000000ffff067224 */ /* 0x000fe200078e0009 */
[----:B------:R-:W-:-:S07]  /*d610*/  PRMT R101, R100, 0x7632, R101 ;  /* 0x0000763264657816 */ /* 0x000fce0000000065 */
.L_x_10378:
[----:B------:R-:W-:Y:S05]  /*d620*/  BSYNC.RECONVERGENT B1 ;  /* 0x0000000000017941 */ /* 0x000fea0003800200 */
.L_x_10376:
        /* <DEDUP_REMOVED lines=11> */
.L_x_10380:
[----:B------:R-:W-:Y:S01]  /*d6e0*/  IMAD.MOV.U32 R32, RZ, RZ, R41 ;  /* 0x000000ffff207224 */ /* 0x000fe200078e0029 */
[----:B------:R-:W-:Y:S01]  /*d6f0*/  PRMT R40, R40, 0x7632, R40 ;  /* 0x0000763228287816 */ /* 0x000fe20000000028 */
[----:B------:R-:W-:Y:S01]  /*d700*/  IMAD.MOV.U32 R9, RZ, RZ, R8 ;  /* 0x000000ffff097224 */ /* 0x000fe200078e0008 */
[----:B------:R-:W-:-:S07]  /*d710*/  PRMT R100, R100, 0x5410, R100 ;  /* 0x0000541064647816 */ /* 0x000fce0000000064 */
.L_x_10381:
[----:B------:R-:W-:Y:S05]  /*d720*/  BSYNC.RECONVERGENT B1 ;  /* 0x0000000000017941 */ /* 0x000fea0003800200 */
.L_x_10379:
        /* <DEDUP_REMOVED lines=11> */
.L_x_10383:
[----:B------:R-:W-:Y:S01]  /*d7e0*/  IMAD.MOV.U32 R41, RZ, RZ, R32 ;  /* 0x000000ffff297224 */ /* 0x000fe200078e0020 */
[----:B------:R-:W-:Y:S01]  /*d7f0*/  PRMT R42, R40, 0x7610, R42 ;  /* 0x00007610282a7816 */ /* 0x000fe2000000002a */
[----:B------:R-:W-:Y:S01]  /*d800*/  IMAD.MOV.U32 R8, RZ, RZ, R11 ;  /* 0x000000ffff087224 */ /* 0x000fe200078e000b */
[----:B------:R-:W-:-:S07]  /*d810*/  PRMT R100, R99, 0x7632, R100 ;  /* 0x0000763263647816 */ /* 0x000fce0000000064 */
.L_x_10384:
[----:B------:R-:W-:Y:S05]  /*d820*/  BSYNC.RECONVERGENT B1 ;  /* 0x0000000000017941 */ /* 0x000fea0003800200 */
.L_x_10382:
        /* <DEDUP_REMOVED lines=11> */
.L_x_10386:
[----:B------:R-:W-:Y:S01]  /*d8e0*/  IMAD.MOV.U32 R32, RZ, RZ, R41 ;  /* 0x000000ffff207224 */ /* 0x000fe200078e0029 */
[----:B------:R-:W-:Y:S01]  /*d8f0*/  PRMT R37, R37, 0x5410, R42 ;  /* 0x0000541025257816 */ /* 0x000fe2000000002a */
[----:B------:R-:W-:Y:S01]  /*d900*/  IMAD.MOV.U32 R11, RZ, RZ, R10 ;  /* 0x000000ffff0b7224 */ /* 0x000fe200078e000a */
[----:B------:R-:W-:-:S07]  /*d910*/  PRMT R99, R99, 0x5410, R99 ;  /* 0x0000541063637816 */ /* 0x000fce0000000063 */
.L_x_10387:
[----:B------:R-:W-:Y:S05]  /*d920*/  BSYNC.RECONVERGENT B1 ;  /* 0x0000000000017941 */ /* 0x000fea0003800200 */
.L_x_10385:
        /* <DEDUP_REMOVED lines=11> */
.L_x_10389:
[----:B------:R-:W-:Y:S01]  /*d9e0*/  IMAD.MOV.U32 R41, RZ, RZ, R32 ;  /* 0x000000ffff297224 */ /* 0x000fe200078e0020 */
[----:B------:R-:W-:Y:S01]  /*d9f0*/  PRMT R40, R40, 0x7610, R37 ;  /* 0x0000761028287816 */ /* 0x000fe20000000025 */
[----:B------:R-:W-:Y:S01]  /*da00*/  IMAD.MOV.U32 R10, RZ, RZ, R13 ;  /* 0x000000ffff0a7224 */ /* 0x000fe200078e000d */
[----:B------:R-:W-:-:S07]  /*da10*/  PRMT R99, R98, 0x7632, R99 ;  /* 0x0000763262637816 */ /* 0x000fce0000000063 */
.L_x_10390:
[----:B------:R-:W-:Y:S05]  /*da20*/  BSYNC.RECONVERGENT B1 ;  /* 0x0000000000017941 */ /* 0x000fea0003800200 */
.L_x_10388:
        /* <DEDUP_REMOVED lines=11> */
.L_x_10392:
[----:B------:R-:W-:Y:S01]  /*dae0*/  IMAD.MOV.U32 R32, RZ, RZ, R41 ;  /* 0x000000ffff207224 */ /* 0x000fe200078e0029 */
[----:B------:R-:W-:Y:S01]  /*daf0*/  PRMT R40, R40, 0x7632, R40 ;  /* 0x0000763228287816 */ /* 0x000fe20000000028 */
[----:B------:R-:W-:Y:S01]  /*db00*/  IMAD.MOV.U32 R13, RZ, RZ, R12 ;  /* 0x000000ffff0d7224 */ /* 0x000fe200078e000c */
[----:B------:R-:W-:-:S07]  /*db10*/  PRMT R98, R98, 0x5410, R98 ;  /* 0x0000541062627816 */ /* 0x000fce0000000062 */
.L_x_10393:
[----:B------:R-:W-:Y:S05]  /*db20*/  BSYNC.RECONVERGENT B1 ;  /* 0x0000000000017941 */ /* 0x000fea0003800200 */
.L_x_10391:
        /* <DEDUP_REMOVED lines=11> */
.L_x_10395:
[----:B------:R-:W-:Y:S01]  /*dbe0*/  IMAD.MOV.U32 R41, RZ, RZ, R32 ;  /* 0x000000ffff297224 */ /* 0x000fe200078e0020 */
[----:B------:R-:W-:Y:S01]  /*dbf0*/  PRMT R42, R40, 0x7610, R42 ;  /* 0x00007610282a7816 */ /* 0x000fe2000000002a */
[----:B------:R-:W-:Y:S01]  /*dc00*/  IMAD.MOV.U32 R12, RZ, RZ, R15 ;  /* 0x000000ffff0c7224 */ /* 0x000fe200078e000f */
[----:B------:R-:W-:-:S07]  /*dc10*/  PRMT R98, R97, 0x7632, R98 ;  /* 0x0000763261627816 */ /* 0x000fce0000000062 */
.L_x_10396:
[----:B------:R-:W-:Y:S05]  /*dc20*/  BSYNC.RECONVERGENT B1 ;  /* 0x0000000000017941 */ /* 0x000fea0003800200 */
.L_x_10394:
        /* <DEDUP_REMOVED lines=11> */
.L_x_10398:
[----:B------:R-:W-:Y:S01]  /*dce0*/  IMAD.MOV.U32 R32, RZ, RZ, R41 ;  /* 0x000000ffff207224 */ /* 0x000fe200078e0029 */
[----:B------:R-:W-:Y:S01]  /*dcf0*/  PRMT R37, R37, 0x5410, R42 ;  /* 0x0000541025257816 */ /* 0x000fe2000000002a */
[----:B------:R-:W-:Y:S01]  /*dd00*/  IMAD.MOV.U32 R15, RZ, RZ, R14 ;  /* 0x000000ffff0f7224 */ /* 0x000fe200078e000e */
[----:B------:R-:W-:-:S07]  /*dd10*/  PRMT R97, R97, 0x5410, R97 ;  /* 0x0000541061617816 */ /* 0x000fce0000000061 */
.L_x_10399:
[----:B------:R-:W-:Y:S05]  /*dd20*/  BSYNC.RECONVERGENT B1 ;  /* 0x0000000000017941 */ /* 0x000fea0003800200 */
.L_x_10397:
        /* <DEDUP_REMOVED lines=11> */
.L_x_10401:
[----:B------:R-:W-:Y:S01]  /*dde0*/  IMAD.MOV.U32 R41, RZ, RZ, R32 ;  /* 0x000000ffff297224 */ /* 0x000fe200078e0020 */
[----:B------:R-:W-:Y:S01]  /*ddf0*/  PRMT R40, R40, 0x7610, R37 ;  /* 0x0000761028287816 */ /* 0x000fe20000000025 */
[----:B------:R-:W-:Y:S01]  /*de00*/  IMAD.MOV.U32 R14, RZ, RZ, R17 ;  /* 0x000000ffff0e7224 */ /* 0x000fe200078e0011 */
[----:B------:R-:W-:-:S07]  /*de10*/  PRMT R97, R96, 0x7632, R97 ;  /* 0x0000763260617816 */ /* 0x000fce0000000061 */
.L_x_10402:
[----:B------:R-:W-:Y:S05]  /*de20*/  BSYNC.RECONVERGENT B1 ;  /* 0x0000000000017941 */ /* 0x000fea0003800200 */
.L_x_10400:
        /* <DEDUP_REMOVED lines=11> */
.L_x_10404:
[----:B------:R-:W-:Y:S01]  /*dee0*/  IMAD.MOV.U32 R32, RZ, RZ, R41 ;  /* 0x000000ffff207224 */ /* 0x000fe200078e0029 */
[----:B------:R-:W-:Y:S01]  /*def0*/  PRMT R40, R40, 0x7632, R40 ;  /* 0x0000763228287816 */ /* 0x000fe20000000028 */
[----:B------:R-:W-:Y:S01]  /*df00*/  IMAD.MOV.U32 R17, RZ, RZ, R16 ;  /* 0x000000ffff117224 */ /* 0x000fe200078e0010 */
[----:B------:R-:W-:-:S07]  /*df10*/  PRMT R96, R96, 0x5410, R96 ;  /* 0x0000541060607816 */ /* 0x000fce0000000060 */
.L_x_10405:
[----:B------:R-:W-:Y:S05]  /*df20*/  BSYNC.RECONVERGENT B1 ;  /* 0x0000000000017941 */ /* 0x000fea0003800200 */
.L_x_10403:
        /* <DEDUP_REMOVED lines=11> */
.L_x_10407:
[----:B------:R-:W-:Y:S01]  /*dfe0*/  IMAD.MOV.U32 R41, RZ, RZ, R32 ;  /* 0x000000ffff297224 */ /* 0x000fe200078e0020 */
[----:B------:R-:W-:Y:S01]  /*dff0*/  PRMT R42, R40, 0x7610, R42 ;  /* 0x00007610282a7816 */ /* 0x000fe2000000002a */
[----:B------:R-:W-:Y:S01]  /*e000*/  IMAD.MOV.U32 R16, RZ, RZ, R19 ;  /* 0x000000ffff107224 */ /* 0x000fe200078e0013 */
[----:B------:R-:W-:-:S07]  /*e010*/  PRMT R96, R95, 0x7632, R96 ;  /* 0x000076325f607816 */ /* 0x000fce0000000060 */
.L_x_10408:
[----:B------:R-:W-:Y:S05]  /*e020*/  BSYNC.RECONVERGENT B1 ;  /* 0x0000000000017941 */ /* 0x000fea0003800200 */
.L_x_10406:
        /* <DEDUP_REMOVED lines=11> */
.L_x_10410:
[----:B------:R-:W-:Y:S01]  /*e0e0*/  IMAD.MOV.U32 R32, RZ, RZ, R41 ;  /* 0x000000ffff207224 */ /* 0x000fe200078e0029 */
[----:B------:R-:W-:Y:S01]  /*e0f0*/  PRMT R37, R37, 0x5410, R42 ;  /* 0x0000541025257816 */ /* 0x000fe2000000002a */
[----:B------:R-:W-:Y:S01]  /*e100*/  IMAD.MOV.U32 R19, RZ, RZ, R18 ;  /* 0x000000ffff137224 */ /* 0x000fe200078e0012 */
[----:B------:R-:W-:-:S07]  /*e110*/  PRMT R95, R95, 0x5410, R95 ;  /* 0x000054105f5f7816 */ /* 0x000fce000000005f */
.L_x_10411:
[----:B------:R-:W-:Y:S05]  /*e120*/  BSYNC.RECONVERGENT B1 ;  /* 0x0000000000017941 */ /* 0x000fea0003800200 */
.L_x_10409:
        /* <DEDUP_REMOVED lines=11> */
.L_x_10413:
[----:B------:R-:W-:Y:S01]  /*e1e0*/  IMAD.MOV.U32 R41, RZ, RZ, R32 ;  /* 0x000000ffff297224 */ /* 0x000fe200078e0020 */
[----:B------:R-:W-:Y:S01]  /*e1f0*/  PRMT R40, R40, 0x7610, R37 ;  /* 0x0000761028287816 */ /* 0x000fe20000000025 */
[----:B------:R-:W-:Y:S01]  /*e200*/  IMAD.MOV.U32 R18, RZ, RZ, R21 ;  /* 0x000000ffff127224 */ /* 0x000fe200078e0015 */
[----:B------:R-:W-:-:S07]  /*e210*/  PRMT R95, R94, 0x7632, R95 ;  /* 0x000076325e5f7816 */ /* 0x000fce000000005f */
.L_x_10414:
[----:B------:R-:W-:Y:S05]  /*e220*/  BSYNC.RECONVERGENT B1 ;  /* 0x0000000000017941 */ /* 0x000fea0003800200 */
.L_x_10412:
        /* <DEDUP_REMOVED lines=11> */
.L_x_10416:
[----:B------:R-:W-:Y:S01]  /*e2e0*/  IMAD.MOV.U32 R32, RZ, RZ, R41 ;  /* 0x000000ffff207224 */ /* 0x000fe200078e0029 */
[----:B------:R-:W-:Y:S01]  /*e2f0*/  PRMT R40, R40, 0x7632, R40 ;  /* 0x0000763228287816 */ /* 0x000fe20000000028 */
[----:B------:R-:W-:Y:S01]  /*e300*/  IMAD.MOV.U32 R21, RZ, RZ, R20 ;  /* 0x000000ffff157224 */ /* 0x000fe200078e0014 */
[----:B------:R-:W-:-:S07]  /*e310*/  PRMT R94, R94, 0x5410, R94 ;  /* 0x000054105e5e7816 */ /* 0x000fce000000005e */
.L_x_10417:
[----:B------:R-:W-:Y:S05]  /*e320*/  BSYNC.RECONVERGENT B1 ;  /* 0x0000000000017941 */ /* 0x000fea0003800200 */
.L_x_10415:
        /* <DEDUP_REMOVED lines=11> */
.L_x_10419:
[----:B------:R-:W-:Y:S01]  /*e3e0*/  IMAD.MOV.U32 R41, RZ, RZ, R32 ;  /* 0x000000ffff297224 */ /* 0x000fe200078e0020 */
[----:B------:R-:W-:Y:S01]  /*e3f0*/  PRMT R42, R40, 0x7610, R42 ;  /* 0x00007610282a7816 */ /* 0x000fe2000000002a */
[----:B------:R-:W-:Y:S01]  /*e400*/  IMAD.MOV.U32 R20, RZ, RZ, R23 ;  /* 0x000000ffff147224 */ /* 0x000fe200078e0017 */
[----:B------:R-:W-:-:S07]  /*e410*/  PRMT R94, R93, 0x7632, R94 ;  /* 0x000076325d5e7816 */ /* 0x000fce000000005e */
.L_x_10420:
[----:B------:R-:W-:Y:S05]  /*e420*/  BSYNC.RECONVERGENT B1 ;  /* 0x0000000000017941 */ /* 0x000fea0003800200 */
.L_x_10418:
        /* <DEDUP_REMOVED lines=11> */
.L_x_10422:
[----:B------:R-:W-:Y:S01]  /*e4e0*/  IMAD.MOV.U32 R32, RZ, RZ, R41 ;  /* 0x000000ffff207224 */ /* 0x000fe200078e0029 */
[----:B------:R-:W-:Y:S01]  /*e4f0*/  PRMT R37, R37, 0x5410, R42 ;  /* 0x0000541025257816 */ /* 0x000fe2000000002a */
[----:B------:R-:W-:Y:S01]  /*e500*/  IMAD.MOV.U32 R23, RZ, RZ, R22 ;  /* 0x000000ffff177224 */ /* 0x000fe200078e0016 */
[----:B------:R-:W-:-:S07]  /*e510*/  PRMT R93, R93, 0x5410, R93 ;  /* 0x000054105d5d7816 */ /* 0x000fce000000005d */
.L_x_10423:
[----:B------:R-:W-:Y:S05]  /*e520*/  BSYNC.RECONVERGENT B1 ;  /* 0x0000000000017941 */ /* 0x000fea0003800200 */
.L_x_10421:
        /* <DEDUP_REMOVED lines=11> */
.L_x_10425:
[----:B------:R-:W-:Y:S01]  /*e5e0*/  IMAD.MOV.U32 R41, RZ, RZ, R32 ;  /* 0x000000ffff297224 */ /* 0x000fe200078e0020 */
[----:B------:R-:W-:Y:S01]  /*e5f0*/  PRMT R40, R40, 0x7610, R37 ;  /* 0x0000761028287816 */ /* 0x000fe20000000025 */
[----:B------:R-:W-:Y:S01]  /*e600*/  IMAD.MOV.U32 R22, RZ, RZ, R25 ;  /* 0x000000ffff167224 */ /* 0x000fe200078e0019 */
[----:B------:R-:W-:-:S07]  /*e610*/  PRMT R93, R92, 0x7632, R93 ;  /* 0x000076325c5d7816 */ /* 0x000fce000000005d */
.L_x_10426:
[----:B------:R-:W-:Y:S05]  /*e620*/  BSYNC.RECONVERGENT B1 ;  /* 0x0000000000017941 */ /* 0x000fea0003800200 */
.L_x_10424:
        /* <DEDUP_REMOVED lines=11> */
.L_x_10428:
[----:B------:R-:W-:Y:S01]  /*e6e0*/  IMAD.MOV.U32 R32, RZ, RZ, R41 ;  /* 0x000000ffff207224 */ /* 0x000fe200078e0029 */
[----:B------:R-:W-:Y:S01]  /*e6f0*/  PRMT R40, R40, 0x7632, R40 ;  /* 0x0000763228287816 */ /* 0x000fe20000000028 */
[----:B------:R-:W-:Y:S01]  /*e700*/  IMAD.MOV.U32 R25, RZ, RZ, R24 ;  /* 0x000000ffff197224 */ /* 0x000fe200078e0018 */
[----:B------:R-:W-:-:S07]  /*e710*/  PRMT R92, R92, 0x5410, R92 ;  /* 0x000054105c5c7816 */ /* 0x000fce000000005c */
.L_x_10429:
[----:B------:R-:W-:Y:S05]  /*e720*/  BSYNC.RECONVERGENT B1 ;  /* 0x0000000000017941 */ /* 0x000fea0003800200 */
.L_x_10427:
        /* <DEDUP_REMOVED lines=11> */
.L_x_10431:
[----:B------:R-:W-:Y:S01]  /*e7e0*/  IMAD.MOV.U32 R41, RZ, RZ, R32 ;  /* 0x000000ffff297224 */ /* 0x000fe200078e0020 */
[----:B------:R-:W-:Y:S01]  /*e7f0*/  PRMT R42, R40, 0x7610, R42 ;  /* 0x00007610282a7816 */ /* 0x000fe2000000002a */
[----:B------:R-:W-:Y:S01]  /*e800*/  IMAD.MOV.U32 R24, RZ, RZ, R27 ;  /* 0x000000ffff187224 */ /* 0x000fe200078e001b */
[----:B------:R-:W-:-:S07]  /*e810*/  PRMT R92, R91, 0x7632, R92 ;  /* 0x000076325b5c7816 */ /* 0x000fce000000005c */
.L_x_10432:
[----:B------:R-:W-:Y:S05]  /*e820*/  BSYNC.RECONVERGENT B1 ;  /* 0x0000000000017941 */ /* 0x000fea0003800200 */
.L_x_10430:
        /* <DEDUP_REMOVED lines=11> */
.L_x_10434:
[----:B------:R-:W-:Y:S01]  /*e8e0*/  IMAD.MOV.U32 R32, RZ, RZ, R41 ;  /* 0x000000ffff207224 */ /* 0x000fe200078e0029 */
[----:B------:R-:W-:Y:S01]  /*e8f0*/  PRMT R37, R37, 0x5410, R42 ;  /* 0x0000541025257816 */ /* 0x000fe2000000002a */
[----:B------:R-:W-:Y:S01]  /*e900*/  IMAD.MOV.U32 R27, RZ, RZ, R26 ;  /* 0x000000ffff1b7224 */ /* 0x000fe200078e001a */
[----:B------:R-:W-:-:S07]  /*e910*/  PRMT R91, R91, 0x5410, R91 ;  /* 0x000054105b5b7816 */ /* 0x000fce000000005b */
.L_x_10435:
[----:B------:R-:W-:Y:S05]  /*e920*/  BSYNC.RECONVERGENT B1 ;  /* 0x0000000000017941 */ /* 0x000fea0003800200 */
.L_x_10433:
        /* <DEDUP_REMOVED lines=11> */
.L_x_10437:
[----:B------:R-:W-:Y:S01]  /*e9e0*/  IMAD.MOV.U32 R41, RZ, RZ, R32 ;  /* 0x000000ffff297224 */ /* 0x000fe200078e0020 */
[----:B------:R-:W-:Y:S01]  /*e9f0*/  PRMT R40, R37, 0x7632, R40 ;  /* 0x0000763225287816 */ /* 0x000fe20000000028 */
[----:B------:R-:W-:Y:S01]  /*ea00*/  IMAD.MOV.U32 R26, RZ, RZ, R29 ;  /* 0x000000ffff1a7224 */ /* 0x000fe200078e001d */
[----:B------:R-:W-:-:S07]  /*ea10*/  PRMT R91, R90, 0x7610, R91 ;  /* 0x000076105a5b7816 */ /* 0x000fce000000005b */
.L_x_10438:
[----:B------:R-:W-:Y:S05]  /*ea20*/  BSYNC.RECONVERGENT B1 ;  /* 0x0000000000017941 */ /* 0x000fea0003800200 */
.L_x_10436:
        /* <DEDUP_REMOVED lines=11> */
.L_x_10440:
[----:B------:R-:W-:Y:S01]  /*eae0*/  IMAD.MOV.U32 R32, RZ, RZ, R41 ;  /* 0x000000ffff207224 */ /* 0x000fe200078e0029 */
[----:B------:R-:W-:Y:S01]  /*eaf0*/  PRMT R42, R40, 0x7610, R42 ;  /* 0x00007610282a7816 */ /* 0x000fe2000000002a */
[----:B------:R-:W-:Y:S01]  /*eb00*/  IMAD.MOV.U32 R29, RZ, RZ, R28 ;  /* 0x000000ffff1d7224 */ /* 0x000fe200078e001c */
[----:B------:R-:W-:-:S07]  /*eb10*/  PRMT R90, R89, 0x7610, R90 ;  /* 0x00007610595a7816 */ /* 0x000fce000000005a */
.L_x_10441:
[----:B------:R-:W-:Y:S05]  /*eb20*/  BSYNC.RECONVERGENT B1 ;  /* 0x0000000000017941 */ /* 0x000fea0003800200 */
.L_x_10439:
        /* <DEDUP_REMOVED lines=11> */
.L_x_10443:
[----:B------:R-:W-:Y:S01]  /*ebe0*/  IMAD.MOV.U32 R41, RZ, RZ, R32 ;  /* 0x000000ffff297224 */ /* 0x000fe200078e0020 */
[----:B------:R-:W-:Y:S01]  /*ebf0*/  PRMT R37, R37, 0x5410, R42 ;  /* 0x0000541025257816 */ /* 0x000fe2000000002a */
[----:B------:R-:W-:Y:S01]  /*ec00*/  IMAD.MOV.U32 R28, RZ, RZ, R31 ;  /* 0x000000ffff1c7224 */ /* 0x000fe200078e001f */
[----:B------:R-:W-:-:S07]  /*ec10*/  PRMT R89, R89, 0x7632, R89 ;  /* 0x0000763259597816 */ /* 0x000fce0000000059 */
.L_x_10444:
[----:B------:R-:W-:Y:S05]  /*ec20*/  BSYNC.RECONVERGENT B1 ;  /* 0x0000000000017941 */ /* 0x000fea0003800200 */
.L_x_10442:
        /* <DEDUP_REMOVED lines=11> */
.L_x_10446:
[----:B------:R-:W-:Y:S01]  /*ece0*/  IMAD.MOV.U32 R32, RZ, RZ, R41 ;  /* 0x000000ffff207224 */ /* 0x000fe200078e0029 */
[----:B------:R-:W-:Y:S01]  /*ecf0*/  PRMT R40, R40, 0x7610, R37 ;  /* 0x0000761028287816 */ /* 0x000fe20000000025 */
[----:B------:R-:W-:Y:S01]  /*ed00*/  IMAD.MOV.U32 R31, RZ, RZ, R30 ;  /* 0x000000ffff1f7224 */ /* 0x000fe200078e001e */
[----:B------:R-:W-:-:S07]  /*ed10*/  PRMT R89, R89, 0x5410, R88 ;  /* 0x0000541059597816 */ /* 0x000fce0000000058 */
.L_x_10447:
[----:B------:R-:W-:Y:S05]  /*ed20*/  BSYNC.RECONVERGENT B1 ;  /* 0x0000000000017941 */ /* 0x000fea0003800200 */
.L_x_10445:
        /* <DEDUP_REMOVED lines=11> */
.L_x_10449:
[----:B------:R-:W-:Y:S01]  /*ede0*/  IMAD.MOV.U32 R41, RZ, RZ, R32 ;  /* 0x000000ffff297224 */ /* 0x000fe200078e0020 */
[----:B------:R-:W-:Y:S01]  /*edf0*/  PRMT R40, R40, 0x7632, R40 ;  /* 0x0000763228287816 */ /* 0x000fe20000000028 */
[----:B------:R-:W-:Y:S01]  /*ee00*/  IMAD.MOV.U32 R30, RZ, RZ, R33 ;  /* 0x000000ffff1e7224 */ /* 0x000fe200078e0021 */
[----:B------:R-:W-:-:S07]  /*ee10*/  PRMT R88, R88, 0x7632, R88 ;  /* 0x0000763258587816 */ /* 0x000fce0000000058 */
.L_x_10450:
[----:B------:R-:W-:Y:S05]  /*ee20*/  BSYNC.RECONVERGENT B1 ;  /* 0x0000000000017941 */ /* 0x000fea0003800200 */
.L_x_10448:
        /* <DEDUP_REMOVED lines=11> */
.L_x_10452:
[----:B------:R-:W-:Y:S01]  /*eee0*/  PRMT R88, R88, 0x5410, R37 ;  /* 0x0000541058587816 */ /* 0x000fe20000000025 */
[----:B------:R-:W-:Y:S01]  /*eef0*/  IMAD.MOV.U32 R33, RZ, RZ, R36 ;  /* 0x000000ffff217224 */ /* 0x000fe200078e0024 */
[----:B------:R-:W-:Y:S01]  /*ef00*/  PRMT R90, R90, 0x5410, R40 ;  /* 0x000054105a5a7816 */ /* 0x000fe20000000028 */
[----:B------:R-:W-:Y:S01]  /*ef10*/  IMAD.MOV.U32 R32, RZ, RZ, R41 ;  /* 0x000000ffff207224 */ /* 0x000fe200078e0029 */
[----:B------:R-:W-:Y:S01]  /*ef20*/  PRMT R37, R40, 0x7610, R37 ;  /* 0x0000761028257816 */ /* 0x000fe20000000025 */
[----:B------:R-:W-:-:S07]  /*ef30*/  IMAD.MOV.U32 R36, RZ, RZ, R41 ;  /* 0x000000ffff247224 */ /* 0x000fce00078e0029 */
.L_x_10453:
[----:B------:R-:W-:Y:S05]  /*ef40*/  BSYNC.RECONVERGENT B1 ;  /* 0x0000000000017941 */ /* 0x000fea0003800200 */
.L_x_10451:
[----:B------:R-:W-:Y:S02]  /*ef50*/  VIADD R39, R39, 0x4 ;  /* 0x0000000427277836 */ /* 0x000fe40000000000 */
[----:B------:R-:W-:Y:S01]  /*ef60*/  VIADD R34, R34, 0x2 ;  /* 0x0000000222227836 */ /* 0x000fe20000000000 */
[----:B------:R-:W-:Y:S06]  /*ef70*/  @P2 BRA `(.L_x_10454) ;  /* 0xffffffe000082947 */ /* 0x000fec000383ffff */
.L_x_10360:
[----:B------:R-:W-:Y:S05]  /*ef80*/  BSYNC.RECONVERGENT B0 ;  /* 0x0000000000007941 */ /* 0x000fea0003800200 */
.L_x_10359:
[----:B------:R-:W-:Y:S01]  /*ef90*/  SHFL.DOWN PT, R36, R32, 0x10, 0x1f ;  /* 0x0a001f0020247f89 */ /* 0x000fe200000e0000 */
[----:B0-----:R-:W-:Y:S01]  /*efa0*/  PRMT R34, R89, 0x5410, R90 ;  /* 0x0000541059227816 */ /* 0x001fe2000000005a */
[----:B------:R-:W-:Y:S01]  /*efb0*/  BSSY.RECONVERGENT B0, `(.L_x_10455) ;  /* 0x000028d000007945 */ /* 0x000fe20003800200 */
[----:B------:R-:W-:Y:S01]  /*efc0*/  ISETP.GE.AND P0, PT, R69, 0x10, PT ;  /* 0x000000104500780c */ /* 0x000fe20003f06270 */
        /* <DEDUP_REMOVED lines=12> */
[----:B-1----:R-:W-:Y:S04]  /*f090*/  STL.64 [R68+0x10], R38 ;  /* 0x0000102644007387 */ /* 0x002fe80000100a00 */
[----:B------:R-:W-:Y:S01]  /*f0a0*/  SHFL.DOWN PT, R48, R20, 0x10, 0x1f ;  /* 0x0a001f0014307f89 */ /* 0x000fe200000e0000 */
[----:B0-----:R-:W-:-:S03]  /*f0b0*/  PRMT R36, R90, 0x7632, R88 ;  /* 0x000076325a247816 */ /* 0x001fc60000000058 */
[----:B------:R-:W0:Y:S01]  /*f0c0*/  SHFL.DOWN PT, R49, R21, 0x10, 0x1f ;  /* 0x0a001f0015317f89 */ /* 0x000e2200000e0000 */
[----:B------:R-:W-:-:S03]  /*f0d0*/  PRMT R37, R88, 0x7610, R89 ;  /* 0x0000761058257816 */ /* 0x000fc60000000059 */
[----:B--2---:R-:W-:Y:S04]  /*f0e0*/  STL.64 [R68+0x18], R40 ;  /* 0x0000182844007387 */ /* 0x004fe80000100a00 */
        /* <DEDUP_REMOVED lines=23> */
[----:B------:R-:W-:Y:S02]  /*f260*/  IMAD.MOV.U32 R39, RZ, RZ, R40 ;  /* 0x000000ffff277224 */ /* 0x000fe400078e0028 */
[----:B------:R-:W-:Y:S01]  /*f270*/  @P0 IMAD.MOV.U32 R34, RZ, RZ, R73 ;  /* 0x000000ffff220224 */ /* 0x000fe200078e0049 */
        /* <DEDUP_REMOVED lines=49> */
[----:B------:R-:W-:-:S04]  /*f590*/  FSETP.GT.FTZ.AND P0, PT, R73, R36, PT ;  /* 0x000000244900720b */ /* 0x000fc80003f14000 */
[----:B0-----:R-:W-:Y:S02]  /*f5a0*/  FSEL R39, R36, R73, P0 ;  /* 0x0000004924277208 */ /* 0x001fe40000000000 */
        /* <DEDUP_REMOVED lines=11> */
.L_x_10550:
        /* <DEDUP_REMOVED lines=20> */
.L_x_10458:
[----:B------:R-:W-:Y:S01]  /*f7a0*/  IMAD.MOV.U32 R32, RZ, RZ, R3 ;  /* 0x000000ffff207224 */ /* 0x000fe200078e0003 */
[--C-:B------:R-:W-:Y:S01]  /*f7b0*/  PRMT R37, R37, 0x7610, R103.reuse ;  /* 0x0000761025257816 */ /* 0x100fe20000000067 */
[----:B------:R-:W-:Y:S01]  /*f7c0*/  IMAD.MOV.U32 R3, RZ, RZ, R2 ;  /* 0x000000ffff037224 */ /* 0x000fe200078e0002 */
[----:B------:R-:W-:-:S07]  /*f7d0*/  PRMT R103, R103, 0x5410, R103 ;  /* 0x0000541067677816 */ /* 0x000fce0000000067 */
.L_x_10459:
[----:B------:R-:W-:Y:S05]  /*f7e0*/  BSYNC.RECONVERGENT B1 ;  /* 0x0000000000017941 */ /* 0x000fea0003800200 */
.L_x_10457:
        /* <DEDUP_REMOVED lines=11> */
.L_x_10461:
[----:B------:R-:W-:Y:S01]  /*f8a0*/  IMAD.MOV.U32 R41, RZ, RZ, R32 ;  /* 0x000000ffff297224 */ /* 0x000fe200078e0020 */
[----:B------:R-:W-:Y:S01]  /*f8b0*/  PRMT R40, R40, 0x7610, R37 ;  /* 0x0000761028287816 */ /* 0x000fe20000000025 */
[----:B------:R-:W-:Y:S01]  /*f8c0*/  IMAD.MOV.U32 R2, RZ, RZ, R5 ;  /* 0x000000ffff027224 */ /* 0x000fe200078e0005 */
[----:B------:R-:W-:-:S07]  /*f8d0*/  PRMT R103, R102, 0x7632, R103 ;  /* 0x0000763266677816 */ /* 0x000fce0000000067 */
.L_x_10462:
[----:B------:R-:W-:Y:S05]  /*f8e0*/  BSYNC.RECONVERGENT B1 ;  /* 0x0000000000017941 */ /* 0x000fea0003800200 */
.L_x_10460:
        /* <DEDUP_REMOVED lines=11> */
.L_x_10464:
[----:B------:R-:W-:Y:S01]  /*f9a0*/  IMAD.MOV.U32 R32, RZ, RZ, R41 ;  /* 0x000000ffff207224 */ /* 0x000fe200078e0029 */
[----:B------:R-:W-:Y:S01]  /*f9b0*/  PRMT R40, R40, 0x7632, R40 ;  /* 0x0000763228287816 */ /* 0x000fe20000000028 */
[----:B------:R-:W-:Y:S01]  /*f9c0*/  IMAD.MOV.U32 R5, RZ, RZ, R4 ;  /* 0x000000ffff057224 */ /* 0x000fe200078e0004 */
[----:B------:R-:W-:-:S07]  /*f9d0*/  PRMT R102, R102, 0x5410, R102 ;  /* 0x0000541066667816 */ /* 0x000fce0000000066 */
.L_x_10465:
[----:B------:R-:W-:Y:S05]  /*f9e0*/  BSYNC.RECONVERGENT B1 ;  /* 0x0000000000017941 */ /* 0x000fea0003800200 */
.L_x_10463:
        /* <DEDUP_REMOVED lines=11> */
.L_x_10467:
[----:B------:R-:W-:Y:S01]  /*faa0*/  IMAD.MOV.U32 R41, RZ, RZ, R32 ;  /* 0x000000ffff297224 */ /* 0x000fe200078e0020 */
[----:B------:R-:W-:Y:S01]  /*fab0*/  PRMT R42, R40, 0x7610, R42 ;  /* 0x00007610282a7816 */ /* 0x000fe2000000002a */
[----:B------:R-:W-:Y:S01]  /*fac0*/  IMAD.MOV.U32 R4, RZ, RZ, R7 ;  /* 0x000000ffff047224 */ /* 0x000fe200078e0007 */
[----:B------:R-:W-:-:S07]  /*fad0*/  PRMT R102, R101, 0x7632, R102 ;  /* 0x0000763265667816 */ /* 0x000fce0000000066 */
.L_x_10468:
[----:B------:R-:W-:Y:S05]  /*fae0*/  BSYNC.RECONVERGENT B1 ;  /* 0x0000000000017941 */ /* 0x000fea0003800200 */
.L_x_10466:
        /* <DEDUP_REMOVED lines=11> */
.L_x_10470:
[----:B------:R-:W-:Y:S01]  /*fba0*/  IMAD.MOV.U32 R32, RZ, RZ, R41 ;  /* 0x000000ffff207224 */ /* 0x000fe200078e0029 */
[----:B------:R-:W-:Y:S01]  /*fbb0*/  PRMT R37, R37, 0x5410, R42 ;  /* 0x0000541025257816 */ /* 0x000fe2000000002a */
[----:B------:R-:W-:Y:S01]  /*fbc0*/  IMAD.MOV.U32 R7, RZ, RZ, R6 ;  /* 0x000000ffff077224 */ /* 0x000fe200078e0006 */
[----:B------:R-:W-:-:S07]  /*fbd0*/  PRMT R101, R101, 0x5410, R101 ;  /* 0x0000541065657816 */ /* 0x000fce0000000065 */
.L_x_10471:
[----:B------:R-:W-:Y:S05]  /*fbe0*/  BSYNC.RECONVERGENT B1 ;  /* 0x0000000000017941 */ /* 0x000fea0003800200 */
.L_x_10469:
        /* <DEDUP_REMOVED lines=11> */
.L_x_10473:
[----:B------:R-:W-:Y:S01]  /*fca0*/  IMAD.MOV.U32 R41, RZ, RZ, R32 ;  /* 0x000000ffff297224 */ /* 0x000fe200078e0020 */
[----:B------:R-:W-:Y:S01]  /*fcb0*/  PRMT R40, R40, 0x7610, R37 ;  /* 0x0000761028287816 */ /* 0x000fe20000000025 */
[----:B------:R-:W-:Y:S01]  /*fcc0*/  IMAD.MOV.U32 R6, RZ, RZ, R9 ;  /* 0x000000ffff067224 */ /* 0x000fe200078e0009 */
[----:B------:R-:W-:-:S07]  /*fcd0*/  PRMT R101, R100, 0x7632, R101 ;  /* 0x0000763264657816 */ /* 0x000fce0000000065 */
.L_x_10474:
[----:B------:R-:W-:Y:S05]  /*fce0*/  BSYNC.RECONVERGENT B1 ;  /* 0x0000000000017941 */ /* 0x000fea0003800200 */
.L_x_10472:
        /* <DEDUP_REMOVED lines=11> */
.L_x_10476:
[----:B------:R-:W-:Y:S01]  /*fda0*/  IMAD.MOV.U32 R32, RZ, RZ, R41 ;  /* 0x000000ffff207224 */ /* 0x000fe200078e0029 */
[----:B------:R-:W-:Y:S01]  /*fdb0*/  PRMT R40, R40, 0x7632, R40 ;  /* 0x0000763228287816 */ /* 0x000fe20000000028 */
[----:B------:R-:W-:Y:S01]  /*fdc0*/  IMAD.MOV.U32 R9, RZ, RZ, R8 ;  /* 0x000000ffff097224 */ /* 0x000fe200078e0008 */
[----:B------:R-:W-:-:S07]  /*fdd0*/  PRMT R100, R100, 0x5410, R100 ;  /* 0x0000541064647816 */ /* 0x000fce0000000064 */
.L_x_10477:
[----:B------:R-:W-:Y:S05]  /*fde0*/  BSYNC.RECONVERGENT B1 ;  /* 0x0000000000017941 */ /* 0x000fea0003800200 */
.L_x_10475:
        /* <DEDUP_REMOVED lines=11> */
.L_x_10479:
[----:B------:R-:W-:Y:S01]  /*fea0*/  IMAD.MOV.U32 R41, RZ, RZ, R32 ;  /* 0x000000ffff297224 */ /* 0x000fe200078e0020 */
[----:B------:R-:W-:Y:S01]  /*feb0*/  PRMT R42, R40, 0x7610, R42 ;  /* 0x00007610282a7816 */ /* 0x000fe2000000002a */
[----:B------:R-:W-:Y:S01]  /*fec0*/  IMAD.MOV.U32 R8, RZ, RZ, R11 ;  /* 0x000000ffff087224 */ /* 0x000fe200078e000b */
[----:B------:R-:W-:-:S07]  /*fed0*/  PRMT R100, R99, 0x7632, R100 ;  /* 0x0000763263647816 */ /* 0x000fce0000000064 */
.L_x_10480:
[----:B------:R-:W-:Y:S05]  /*fee0*/  BSYNC.RECONVERGENT B1 ;  /* 0x0000000000017941 */ /* 0x000fea0003800200 */
.L_x_10478:
        /* <DEDUP_REMOVED lines=11> */
.L_x_10482:
[----:B------:R-:W-:Y:S01]  /*ffa0*/  IMAD.MOV.U32 R32, RZ, RZ, R41 ;  /* 0x000000ffff207224 */ /* 0x000fe200078e0029 */
[----:B------:R-:W-:Y:S01]  /*ffb0*/  PRMT R37, R37, 0x5410, R42 ;  /* 0x0000541025257816 */ /* 0x000fe2000000002a */
[----:B------:R-:W-:Y:S01]  /*ffc0*/  IMAD.MOV.U32 R11, RZ, RZ, R10 ;  /* 0x000000ffff0b7224 */ /* 0x000fe200078e000a */
[----:B------:R-:W-:-:S07]  /*ffd0*/  PRMT R99, R99, 0x5410, R99 ;  /* 0x0000541063637816 */ /* 0x000fce0000000063 */
.L_x_10483:
[----:B------:R-:W-:Y:S05]  /*ffe0*/  BSYNC.RECONVERGENT B1 ;  /* 0x0000000000017941 */ /* 0x000fea0003800200 */
.L_x_10481:
        /* <DEDUP_REMOVED lines=11> */
.L_x_10485:
[----:B------:R-:W-:Y:S01]  /*100a0*/  IMAD.MOV.U32 R41, RZ, RZ, R32 ;  /* 0x000000ffff297224 */ /* 0x000fe200078e0020 */
[----:B------:R-:W-:Y:S01]  /*100b0*/  PRMT R40, R40, 0x7610, R37 ;  /* 0x0000761028287816 */ /* 0x000fe20000000025 */
[----:B------:R-:W-:Y:S01]  /*100c0*/  IMAD.MOV.U32 R10, RZ, RZ, R13 ;  /* 0x000000ffff0a7224 */ /* 0x000fe200078e000d */
[----:B------:R-:W-:-:S07]  /*100d0*/  PRMT R99, R98, 0x7632, R99 ;  /* 0x0000763262637816 */ /* 0x000fce0000000063 */
.L_x_10486:
[----:B------:R-:W-:Y:S05]  /*100e0*/  BSYNC.RECONVERGENT B1 ;  /* 0x0000000000017941 */ /* 0x000fea0003800200 */
.L_x_10484:
        /* <DEDUP_REMOVED lines=11> */
.L_x_10488:
[----:B------:R-:W-:Y:S01]  /*101a0*/  IMAD.MOV.U32 R32, RZ, RZ, R41 ;  /* 0x000000ffff207224 */ /* 0x000fe200078e0029 */
[----:B------:R-:W-:Y:S01]  /*101b0*/  PRMT R40, R40, 0x7632, R40 ;  /* 0x0000763228287816 */ /* 0x000fe20000000028 */
[----:B------:R-:W-:Y:S01]  /*101c0*/  IMAD.MOV.U32 R13, RZ, RZ, R12 ;  /* 0x000000ffff0d7224 */ /* 0x000fe200078e000c */
[----:B------:R-:W-:-:S07]  /*101d0*/  PRMT R98, R98, 0x5410, R98 ;  /* 0x0000541062627816 */ /* 0x000fce0000000062 */
.L_x_10489:
[----:B------:R-:W-:Y:S05]  /*101e0*/  BSYNC.RECONVERGENT B1 ;  /* 0x0000000000017941 */ /* 0x000fea0003800200 */
.L_x_10487:
        /* <DEDUP_REMOVED lines=11> */
.L_x_10491:
[----:B------:R-:W-:Y:S01]  /*102a0*/  IMAD.MOV.U32 R41, RZ, RZ, R32 ;  /* 0x000000ffff297224 */ /* 0x000fe200078e0020 */
[----:B------:R-:W-:Y:S01]  /*102b0*/  PRMT R42, R40, 0x7610, R42 ;  /* 0x00007610282a7816 */ /* 0x000fe2000000002a */
[----:B------:R-:W-:Y:S01]  /*102c0*/  IMAD.MOV.U32 R12, RZ, RZ, R15 ;  /* 0x000000ffff0c7224 */ /* 0x000fe200078e000f */
[----:B------:R-:W-:-:S07]  /*102d0*/  PRMT R98, R97, 0x7632, R98 ;  /* 0x0000763261627816 */ /* 0x000fce0000000062 */
.L_x_10492:
[----:B------:R-:W-:Y:S05]  /*102e0*/  BSYNC.RECONVERGENT B1 ;  /* 0x0000000000017941 */ /* 0x000fea0003800200 */
.L_x_10490:
        /* <DEDUP_REMOVED lines=11> */
.L_x_10494:
[----:B------:R-:W-:Y:S01]  /*103a0*/  IMAD.MOV.U32 R32, RZ, RZ, R41 ;  /* 0x000000ffff207224 */ /* 0x000fe200078e0029 */
[----:B------:R-:W-:Y:S01]  /*103b0*/  PRMT R37, R37, 0x5410, R42 ;  /* 0x0000541025257816 */ /* 0x000fe2000000002a */
[----:B------:R-:W-:Y:S01]  /*103c0*/  IMAD.MOV.U32 R15, RZ, RZ, R14 ;  /* 0x000000ffff0f7224 */ /* 0x000fe200078e000e */
[----:B------:R-:W-:-:S07]  /*103d0*/  PRMT R97, R97, 0x5410, R97 ;  /* 0x0000541061617816 */ /* 0x000fce0000000061 */
.L_x_10495:
[----:B------:R-:W-:Y:S05]  /*103e0*/  BSYNC.RECONVERGENT B1 ;  /* 0x0000000000017941 */ /* 0x000fea0003800200 */
.L_x_10493:
        /* <DEDUP_REMOVED lines=11> */
.L_x_10497:
[----:B------:R-:W-:Y:S01]  /*104a0*/  IMAD.MOV.U32 R41, RZ, RZ, R32 ;  /* 0x000000ffff297224 */ /* 0x000fe200078e0020 */
[----:B------:R-:W-:Y:S01]  /*104b0*/  PRMT R40, R40, 0x7610, R37 ;  /* 0x0000761028287816 */ /* 0x000fe20000000025 */
[----:B------:R-:W-:Y:S01]  /*104c0*/  IMAD.MOV.U32 R14, RZ, RZ, R17 ;  /* 0x000000ffff0e7224 */ /* 0x000fe200078e0011 */
[----:B------:R-:W-:-:S07]  /*104d0*/  PRMT R97, R96, 0x7632, R97 ;  /* 0x0000763260617816 */ /* 0x000fce0000000061 */
.L_x_10498:
[----:B------:R-:W-:Y:S05]  /*104e0*/  BSYNC.RECONVERGENT B1 ;  /* 0x0000000000017941 */ /* 0x000fea0003800200 */
.L_x_10496:
        /* <DEDUP_REMOVED lines=11> */
.L_x_10500:
[----:B------:R-:W-:Y:S01]  /*105a0*/  IMAD.MOV.U32 R32, RZ, RZ, R41 ;  /* 0x000000ffff207224 */ /* 0x000fe200078e0029 */
[----:B------:R-:W-:Y:S01]  /*105b0*/  PRMT R40, R40, 0x7632, R40 ;  /* 0x0000763228287816 */ /* 0x000fe20000000028 */
[----:B------:R-:W-:Y:S01]  /*105c0*/  IMAD.MOV.U32 R17, RZ, RZ, R16 ;  /* 0x000000ffff117224 */ /* 0x000fe200078e0010 */
[----:B------:R-:W-:-:S07]  /*105d0*/  PRMT R96, R96, 0x5410, R96 ;  /* 0x0000541060607816 */ /* 0x000fce0000000060 */
.L_x_10501:
[----:B------:R-:W-:Y:S05]  /*105e0*/  BSYNC.RECONVERGENT B1 ;  /* 0x0000000000017941 */ /* 0x000fea0003800200 */
.L_x_10499:
        /* <DEDUP_REMOVED lines=11> */
.L_x_10503:
[----:B------:R-:W-:Y:S01]  /*106a0*/  IMAD.MOV.U32 R41, RZ, RZ, R32 ;  /* 0x000000ffff297224 */ /* 0x000fe200078e0020 */
[----:B------:R-:W-:Y:S01]  /*106b0*/  PRMT R42, R40, 0x7610, R42 ;  /* 0x00007610282a7816 */ /* 0x000fe2000000002a */
[----:B------:R-:W-:Y:S01]  /*106c0*/  IMAD.MOV.U32 R16, RZ, RZ, R19 ;  /* 0x000000ffff107224 */ /* 0x000fe200078e0013 */
[----:B------:R-:W-:-:S07]  /*106d0*/  PRMT R96, R95, 0x7632, R96 ;  /* 0x000076325f607816 */ /* 0x000fce0000000060 */
.L_x_10504:
[----:B------:R-:W-:Y:S05]  /*106e0*/  BSYNC.RECONVERGENT B1 ;  /* 0x0000000000017941 */ /* 0x000fea0003800200 */
.L_x_10502:
        /* <DEDUP_REMOVED lines=11> */
.L_x_10506:
[----:B------:R-:W-:Y:S01]  /*107a0*/  IMAD.MOV.U32 R32, RZ, RZ, R41 ;  /* 0x000000ffff207224 */ /* 0x000fe200078e0029 */
[----:B------:R-:W-:Y:S01]  /*107b0*/  PRMT R37, R37, 0x5410, R42 ;  /* 0x0000541025257816 */ /* 0x000fe2000000002a */
[----:B------:R-:W-:Y:S01]  /*107c0*/  IMAD.MOV.U32 R19, RZ, RZ, R18 ;  /* 0x000000ffff137224 */ /* 0x000fe200078e0012 */
[----:B------:R-:W-:-:S07]  /*107d0*/  PRMT R95, R95, 0x5410, R95 ;  /* 0x000054105f5f7816 */ /* 0x000fce000000005f */
.L_x_10507:
[----:B------:R-:W-:Y:S05]  /*107e0*/  BSYNC.RECONVERGENT B1 ;  /* 0x0000000000017941 */ /* 0x000fea0003800200 */
.L_x_10505:
        /* <DEDUP_REMOVED lines=11> */
.L_x_10509:
[----:B------:R-:W-:Y:S01]  /*108a0*/  IMAD.MOV.U32 R41, RZ, RZ, R32 ;  /* 0x000000ffff297224 */ /* 0x000fe200078e0020 */
[----:B------:R-:W-:Y:S01]  /*108b0*/  PRMT R40, R40, 0x7610, R37 ;  /* 0x0000761028287816 */ /* 0x000fe20000000025 */
[----:B------:R-:W-:Y:S01]  /*108c0*/  IMAD.MOV.U32 R18, RZ, RZ, R21 ;  /* 0x000000ffff127224 */ /* 0x000fe200078e0015 */
[----:B------:R-:W-:-:S07]  /*108d0*/  PRMT R95, R94, 0x7632, R95 ;  /* 0x000076325e5f7816 */ /* 0x000fce000000005f */
.L_x_10510:
[----:B------:R-:W-:Y:S05]  /*108e0*/  BSYNC.RECONVERGENT B1 ;  /* 0x0000000000017941 */ /* 0x000fea0003800200 */
.L_x_10508:
        /* <DEDUP_REMOVED lines=11> */
.L_x_10512:
[----:B------:R-:W-:Y:S01]  /*109a0*/  IMAD.MOV.U32 R32, RZ, RZ, R41 ;  /* 0x000000ffff207224 */ /* 0x000fe200078e0029 */
[----:B------:R-:W-:Y:S01]  /*109b0*/  PRMT R40, R40, 0x7632, R40 ;  /* 0x0000763228287816 */ /* 0x000fe20000000028 */
[----:B------:R-:W-:Y:S01]  /*109c0*/  IMAD.MOV.U32 R21, RZ, RZ, R20 ;  /* 0x000000ffff157224 */ /* 0x000fe200078e0014 */
[----:B------:R-:W-:-:S07]  /*109d0*/  PRMT R94, R94, 0x5410, R94 ;  /* 0x000054105e5e7816 */ /* 0x000fce000000005e */
.L_x_10513:
[----:B------:R-:W-:Y:S05]  /*109e0*/  BSYNC.RECONVERGENT B1 ;  /* 0x0000000000017941 */ /* 0x000fea0003800200 */
.L_x_10511:
        /* <DEDUP_REMOVED lines=11> */
.L_x_10515:
[----:B------:R-:W-:Y:S01]  /*10aa0*/  IMAD.MOV.U32 R41, RZ, RZ, R32 ;  /* 0x000000ffff297224 */ /* 0x000fe200078e0020 */
[----:B------:R-:W-:Y:S01]  /*10ab0*/  PRMT R42, R40, 0x7610, R42 ;  /* 0x00007610282a7816 */ /* 0x000fe2000000002a */
[----:B------:R-:W-:Y:S01]  /*10ac0*/  IMAD.MOV.U32 R20, RZ, RZ, R23 ;  /* 0x000000ffff147224 */ /* 0x000fe200078e0017 */
[----:B------:R-:W-:-:S07]  /*10ad0*/  PRMT R94, R93, 0x7632, R94 ;  /* 0x000076325d5e7816 */ /* 0x000fce000000005e */
.L_x_10516:
[----:B------:R-:W-:Y:S05]  /*10ae0*/  BSYNC.RECONVERGENT B1 ;  /* 0x0000000000017941 */ /* 0x000fea0003800200 */
.L_x_10514:
        /* <DEDUP_REMOVED lines=11> */
.L_x_10518:
[----:B------:R-:W-:Y:S01]  /*10ba0*/  IMAD.MOV.U32 R32, RZ, RZ, R41 ;  /* 0x000000ffff207224 */ /* 0x000fe200078e0029 */
[----:B------:R-:W-:Y:S01]  /*10bb0*/  PRMT R37, R37, 0x5410, R42 ;  /* 0x0000541025257816 */ /* 0x000fe2000000002a */
[----:B------:R-:W-:Y:S01]  /*10bc0*/  IMAD.MOV.U32 R23, RZ, RZ, R22 ;  /* 0x000000ffff177224 */ /* 0x000fe200078e0016 */
[----:B------:R-:W-:-:S07]  /*10bd0*/  PRMT R93, R93, 0x5410, R93 ;  /* 0x000054105d5d7816 */ /* 0x000fce000000005d */
.L_x_10519:
[----:B------:R-:W-:Y:S05]  /*10be0*/  BSYNC.RECONVERGENT B1 ;  /* 0x0000000000017941 */ /* 0x000fea0003800200 */
.L_x_10517:
        /* <DEDUP_REMOVED lines=11> */
.L_x_10521:
[----:B------:R-:W-:Y:S01]  /*10ca0*/  IMAD.MOV.U32 R41, RZ, RZ, R32 ;  /* 0x000000ffff297224 */ /* 0x000fe200078e0020 */
[----:B------:R-:W-:Y:S01]  /*10cb0*/  PRMT R40, R40, 0x7610, R37 ;  /* 0x0000761028287816 */ /* 0x000fe20000000025 */
[----:B------:R-:W-:Y:S01]  /*10cc0*/  IMAD.MOV.U32 R22, RZ, RZ, R25 ;  /* 0x000000ffff167224 */ /* 0x000fe200078e0019 */
[----:B------:R-:W-:-:S07]  /*10cd0*/  PRMT R93, R92, 0x7632, R93 ;  /* 0x000076325c5d7816 */ /* 0x000fce000000005d */
.L_x_10522:
[----:B------:R-:W-:Y:S05]  /*10ce0*/  BSYNC.RECONVERGENT B1 ;  /* 0x0000000000017941 */ /* 0x000fea0003800200 */
.L_x_10520:
        /* <DEDUP_REMOVED lines=11> */
.L_x_10524:
[----:B------:R-:W-:Y:S01]  /*10da0*/  IMAD.MOV.U32 R32, RZ, RZ, R41 ;  /* 0x000000ffff207224 */ /* 0x000fe200078e0029 */
[----:B------:R-:W-:Y:S01]  /*10db0*/  PRMT R40, R40, 0x7632, R40 ;  /* 0x0000763228287816 */ /* 0x000fe20000000028 */
[----:B------:R-:W-:Y:S01]  /*10dc0*/  IMAD.MOV.U32 R25, RZ, RZ, R24 ;  /* 0x000000ffff197224 */ /* 0x000fe200078e0018 */
[----:B------:R-:W-:-:S07]  /*10dd0*/  PRMT R92, R92, 0x5410, R92 ;  /* 0x000054105c5c7816 */ /* 0x000fce000000005c */
.L_x_10525:
[----:B------:R-:W-:Y:S05]  /*10de0*/  BSYNC.RECONVERGENT B1 ;  /* 0x0000000000017941 */ /* 0x000fea0003800200 */
.L_x_10523:
        /* <DEDUP_REMOVED lines=11> */
.L_x_10527:
[----:B------:R-:W-:Y:S01]  /*10ea0*/  IMAD.MOV.U32 R41, RZ, RZ, R32 ;  /* 0x000000ffff297224 */ /* 0x000fe200078e0020 */
[----:B------:R-:W-:Y:S01]  /*10eb0*/  PRMT R42, R40, 0x7610, R42 ;  /* 0x00007610282a7816 */ /* 0x000fe2000000002a */
[----:B------:R-:W-:Y:S01]  /*10ec0*/  IMAD.MOV.U32 R24, RZ, RZ, R27 ;  /* 0x000000ffff187224 */ /* 0x000fe200078e001b */
[----:B------:R-:W-:-:S07]  /*10ed0*/  PRMT R92, R91, 0x7632, R92 ;  /* 0x000076325b5c7816 */ /* 0x000fce000000005c */
.L_x_10528:
[----:B------:R-:W-:Y:S05]  /*10ee0*/  BSYNC.RECONVERGENT B1 ;  /* 0x0000000000017941 */ /* 0x000fea0003800200 */
.L_x_10526:
        /* <DEDUP_REMOVED lines=11> */
.L_x_10530:
[----:B------:R-:W-:Y:S01]  /*10fa0*/  IMAD.MOV.U32 R32, RZ, RZ, R41 ;  /* 0x000000ffff207224 */ /* 0x000fe200078e0029 */
[----:B------:R-:W-:Y:S01]  /*10fb0*/  PRMT R37, R37, 0x5410, R42 ;  /* 0x0000541025257816 */ /* 0x000fe2000000002a */
[----:B------:R-:W-:Y:S01]  /*10fc0*/  IMAD.MOV.U32 R27, RZ, RZ, R26 ;  /* 0x000000ffff1b7224 */ /* 0x000fe200078e001a */
[----:B------:R-:W-:-:S07]  /*10fd0*/  PRMT R91, R91, 0x5410, R91 ;  /* 0x000054105b5b7816 */ /* 0x000fce000000005b */
.L_x_10531:
[----:B------:R-:W-:Y:S05]  /*10fe0*/  BSYNC.RECONVERGENT B1 ;  /* 0x0000000000017941 */ /* 0x000fea0003800200 */
.L_x_10529:
        /* <DEDUP_REMOVED lines=11> */
.L_x_10533:
[----:B------:R-:W-:Y:S01]  /*110a0*/  IMAD.MOV.U32 R41, RZ, RZ, R32 ;  /* 0x000000ffff297224 */ /* 0x000fe200078e0020 */
[----:B------:R-:W-:Y:S01]  /*110b0*/  PRMT R40, R37, 0x7632, R40 ;  /* 0x0000763225287816 */ /* 0x000fe20000000028 */
[----:B------:R-:W-:Y:S01]  /*110c0*/  IMAD.MOV.U32 R26, RZ, RZ, R29 ;  /* 0x000000ffff1a7224 */ /* 0x000fe200078e001d */
[----:B------:R-:W-:-:S07]  /*110d0*/  PRMT R91, R90, 0x7610, R91 ;  /* 0x000076105a5b7816 */ /* 0x000fce000000005b */
.L_x_10534:
[----:B------:R-:W-:Y:S05]  /*110e0*/  BSYNC.RECONVERGENT B1 ;  /* 0x0000000000017941 */ /* 0x000fea0003800200 */
.L_x_10532:
        /* <DEDUP_REMOVED lines=11> */
.L_x_10536:
[----:B------:R-:W-:Y:S01]  /*111a0*/  IMAD.MOV.U32 R32, RZ, RZ, R41 ;  /* 0x000000ffff207224 */ /* 0x000fe200078e0029 */
[----:B------:R-:W-:Y:S01]  /*111b0*/  PRMT R42, R40, 0x7610, R42 ;  /* 0x00007610282a7816 */ /* 0x000fe2000000002a */
[----:B------:R-:W-:Y:S01]  /*111c0*/  IMAD.MOV.U32 R29, RZ, RZ, R28 ;  /* 0x000000ffff1d7224 */ /* 0x000fe200078e001c */
[----:B------:R-:W-:-:S07]  /*111d0*/  PRMT R90, R89, 0x7610, R90 ;  /* 0x00007610595a7816 */ /* 0x000fce000000005a */
.L_x_10537:
[----:B------:R-:W-:Y:S05]  /*111e0*/  BSYNC.RECONVERGENT B1 ;  /* 0x0000000000017941 */ /* 0x000fea0003800200 */
.L_x_10535:
        /* <DEDUP_REMOVED lines=11> */
.L_x_10539:
[----:B------:R-:W-:Y:S01]  /*112a0*/  IMAD.MOV.U32 R41, RZ, RZ, R32 ;  /* 0x000000ffff297224 */ /* 0x000fe200078e0020 */
[----:B------:R-:W-:Y:S01]  /*112b0*/  PRMT R37, R37, 0x5410, R42 ;  /* 0x0000541025257816 */ /* 0x000fe2000000002a */
[----:B------:R-:W-:Y:S01]  /*112c0*/  IMAD.MOV.U32 R28, RZ, RZ, R31 ;  /* 0x000000ffff1c7224 */ /* 0x000fe200078e001f */
[----:B------:R-:W-:-:S07]  /*112d0*/  PRMT R89, R89, 0x7632, R89 ;  /* 0x0000763259597816 */ /* 0x000fce0000000059 */
.L_x_10540:
[----:B------:R-:W-:Y:S05]  /*112e0*/  BSYNC.RECONVERGENT B1 ;  /* 0x0000000000017941 */ /* 0x000fea0003800200 */
.L_x_10538:
        /* <DEDUP_REMOVED lines=11> */
.L_x_10542:
[----:B------:R-:W-:Y:S01]  /*113a0*/  IMAD.MOV.U32 R32, RZ, RZ, R41 ;  /* 0x000000ffff207224 */ /* 0x000fe200078e0029 */
[----:B------:R-:W-:Y:S01]  /*113b0*/  PRMT R40, R40, 0x7610, R37 ;  /* 0x0000761028287816 */ /* 0x000fe20000000025 */
[----:B------:R-:W-:Y:S01]  /*113c0*/  IMAD.MOV.U32 R31, RZ, RZ, R30 ;  /* 0x000000ffff1f7224 */ /* 0x000fe200078e001e */
[----:B------:R-:W-:-:S07]  /*113d0*/  PRMT R89, R89, 0x5410, R88 ;  /* 0x0000541059597816 */ /* 0x000fce0000000058 */
.L_x_10543:
[----:B------:R-:W-:Y:S05]  /*113e0*/  BSYNC.RECONVERGENT B1 ;  /* 0x0000000000017941 */ /* 0x000fea0003800200 */
.L_x_10541:
        /* <DEDUP_REMOVED lines=11> */
.L_x_10545:
[----:B------:R-:W-:Y:S01]  /*114a0*/  IMAD.MOV.U32 R41, RZ, RZ, R32 ;  /* 0x000000ffff297224 */ /* 0x000fe200078e0020 */
[----:B------:R-:W-:Y:S01]  /*114b0*/  PRMT R40, R40, 0x7632, R40 ;  /* 0x0000763228287816 */ /* 0x000fe20000000028 */
[----:B------:R-:W-:Y:S01]  /*114c0*/  IMAD.MOV.U32 R30, RZ, RZ, R33 ;  /* 0x000000ffff1e7224 */ /* 0x000fe200078e0021 */
[----:B------:R-:W-:-:S07]  /*114d0*/  PRMT R88, R88, 0x7632, R88 ;  /* 0x0000763258587816 */ /* 0x000fce0000000058 */
.L_x_10546:
[----:B------:R-:W-:Y:S05]  /*114e0*/  BSYNC.RECONVERGENT B1 ;  /* 0x0000000000017941 */ /* 0x000fea0003800200 */
.L_x_10544:
        /* <DEDUP_REMOVED lines=11> */
.L_x_10548:
[----:B------:R-:W-:Y:S01]  /*115a0*/  PRMT R88, R88, 0x5410, R37 ;  /* 0x0000541058587816 */ /* 0x000fe20000000025 */
[----:B------:R-:W-:Y:S01]  /*115b0*/  IMAD.MOV.U32 R33, RZ, RZ, R36 ;  /* 0x000000ffff217224 */ /* 0x000fe200078e0024 */
[----:B------:R-:W-:Y:S01]  /*115c0*/  PRMT R90, R90, 0x5410, R40 ;  /* 0x000054105a5a7816 */ /* 0x000fe20000000028 */
[----:B------:R-:W-:Y:S01]  /*115d0*/  IMAD.MOV.U32 R32, RZ, RZ, R41 ;  /* 0x000000ffff207224 */ /* 0x000fe200078e0029 */
[----:B------:R-:W-:Y:S01]  /*115e0*/  PRMT R37, R40, 0x7610, R37 ;  /* 0x0000761028257816 */ /* 0x000fe20000000025 */
[----:B------:R-:W-:-:S07]  /*115f0*/  IMAD.MOV.U32 R36, RZ, RZ, R41 ;  /* 0x000000ffff247224 */ /* 0x000fce00078e0029 */
.L_x_10549:
[----:B------:R-:W-:Y:S05]  /*11600*/  BSYNC.RECONVERGENT B1 ;  /* 0x0000000000017941 */ /* 0x000fea0003800200 */
.L_x_10547:
        /* <DEDUP_REMOVED lines=13> */
[----:B------:R-:W-:-:S05]  /*116e0*/  IMAD R36, R36, 0xc8, R37 ;  /* 0x000000c824247824 */ /* 0x000fca00078e0225 */
[----:B------:R1:W-:Y:S04]  /*116f0*/  STS.64 [R36+0x90], R38 ;  /* 0x0000902624007388 */ /* 0x0003e80000000a00 */
        /* <DEDUP_REMOVED lines=23> */
[----:B------:R1:W-:Y:S02]  /*11870*/  STS.64 [R36+0x88], R2 ;  /* 0x0000880224007388 */ /* 0x0003e40000000a00 */
.L_x_10456:
[----:B------:R-:W-:Y:S05]  /*11880*/  BSYNC.RECONVERGENT B0 ;  /* 0x0000000000007941 */ /* 0x000fea0003800200 */
.L_x_10455:
        /* <DEDUP_REMOVED lines=8> */
[----:B01----:R-:W0:Y:S04]  /*11910*/  LDS.128 R36, [UR4+0xd0] ;  /* 0x0000d004ff247984 */ /* 0x003e280008000c00 */
        /* <DEDUP_REMOVED lines=9> */
[----:B------:R-:W5:Y:S01]  /*119b0*/  LDS.128 R44, [UR4+0xf0] ;  /* 0x0000f004ff2c7984 */ /* 0x000f620008000c00 */
[----:B0-----:R-:W-:-:S03]  /*119c0*/  FSETP.GT.FTZ.AND P0, PT, R34, R36, PT ;  /* 0x000000242200720b */ /* 0x001fc60003f14000 */
[----:B------:R-:W0:Y:S04]  /*119d0*/  LDS.128 R40, [UR4+0xe0] ;  /* 0x0000e004ff287984 */ /* 0x000e280008000c00 */
[----:B------:R-:W0:Y:S04]  /*119e0*/  LDS.64 R84, [UR4+0x190] ;  /* 0x00019004ff547984 */ /* 0x000e280008000a00 */
[----:B-1----:R1:W-:Y:S04]  /*119f0*/  STL.64 [R0+0x80], R68 ;  /* 0x0000804400007387 */ /* 0x0023e80000100a00 */
[----:B--2---:R2:W-:Y:S04]  /*11a00*/  STL.64 [R0+0x70], R64 ;  /* 0x0000704000007387 */ /* 0x0045e80000100a00 */
[----:B---3--:R-:W-:Y:S01]  /*11a10*/  STL.64 [R0+0xb0], R80 ;  /* 0x0000b05000007387 */ /* 0x008fe20000100a00 */
[----:B-1----:R-:W-:-:S03]  /*11a20*/  FSEL R68, R34, R36, P0 ;  /* 0x0000002422447208 */ /* 0x002fc60000000000 */
[----:B------:R-:W-:Y:S01]  /*11a30*/  STL.64 [R0+0xb8], R82 ;  /* 0x0000b85200007387 */ /* 0x000fe20000100a00 */
[----:B--2---:R-:W-:-:S03]  /*11a40*/  FSEL R65, R36, R34, P0 ;  /* 0x0000002224417208 */ /* 0x004fc60000000000 */
[----:B----4-:R-:W-:Y:S01]  /*11a50*/  STL.64 [R0+0xa0], R76 ;  /* 0x0000a04c00007387 */ /* 0x010fe20000100a00 */
[----:B------:R-:W-:Y:S02]  /*11a60*/  FSEL R34, R35, R37, P0 ;  /* 0x0000002523227208 */ /* 0x000fe40000000000 */
[----:B------:R-:W-:Y:S01]  /*11a70*/  FSEL R35, R37, R35, P0 ;  /* 0x0000002325237208 */ /* 0x000fe20000000000 */
[----:B------:R-:W-:Y:S01]  /*11a80*/  FADD.FTZ R65, -R68, R65 ;  /* 0x0000004144417221 */ /* 0x000fe20000010100 */
[----:B------:R-:W-:Y:S03]  /*11a90*/  STL.64 [R0+0xa8], R78 ;  /* 0x0000a84e00007387 */ /* 0x000fe60000100a00 */
[----:B------:R-:W-:Y:S01]  /*11aa0*/  FMUL.FTZ R65, R65, 1.4426950216293334961 ;  /* 0x3fb8aa3b41417820 */ /* 0x000fe20000410000 */
[----:B-----5:R-:W-:Y:S04]  /*11ab0*/  STL.64 [R0+0x90], R72 ;  /* 0x0000904800007387 */ /* 0x020fe80000100a00 */
[----:B------:R-:W-:Y:S01]  /*11ac0*/  STL.64 [R0+0x98], R74 ;  /* 0x0000984a00007387 */ /* 0x000fe20000100a00 */
[----:B------:R-:W1:Y:S03]  /*11ad0*/  MUFU.EX2 R65, R65 ;  /* 0x0000004100417308 */ /* 0x000e660000000800 */
[----:B------:R-:W-:Y:S04]  /*11ae0*/  STL.64 [R0+0x88], R70 ;  /* 0x0000884600007387 */ /* 0x000fe80000100a00 */
[----:B------:R-:W-:Y:S04]  /*11af0*/  STL.64 [R0+0x78], R66 ;  /* 0x0000784200007387 */ /* 0x000fe80000100a00 */
[----:B------:R-:W-:Y:S01]  /*11b00*/  STL.64 [R0+0x60], R60 ;  /* 0x0000603c00007387 */ /* 0x000fe20000100a00 */
[----:B-1----:R-:W-:-:S03]  /*11b10*/  FFMA.FTZ R35, R35, R65, R34 ;  /* 0x0000004123237223 */ /* 0x002fc60000010022 */
        /* <DEDUP_REMOVED lines=10> */
[----:B0-----:R-:W-:Y:S04]  /*11bc0*/  STL.64 [R0+0x18], R42 ;  /* 0x0000182a00007387 */ /* 0x001fe80000100a00 */
[----:B------:R-:W-:Y:S04]  /*11bd0*/  STL.64 [R0+0xc0], R84 ;  /* 0x0000c05400007387 */ /* 0x000fe80000100a00 */
[----:B------:R-:W-:Y:S04]  /*11be0*/  STL.64 [R0+0x8], R38 ;  /* 0x0000082600007387 */ /* 0x000fe80000100a00 */
[----:B------:R-:W-:Y:S04]  /*11bf0*/  STL.64 [R0], R36 ;  /* 0x0000002400007387 */ /* 0x000fe80000100a00 */
[----:B------:R0:W-:Y:S02]  /*11c00*/  STL.64 [R0+0x10], R40 ;  /* 0x0000102800007387 */ /* 0x0001e40000100a00 */
[----:B0-----:R-:W-:-:S07]  /*11c10*/  VIADD R40, R0, 0x8 ;  /* 0x0000000800287836 */ /* 0x001fce0000000000 */
.L_x_10646:
        /* <DEDUP_REMOVED lines=20> */
.L_x_10554:
[----:B------:R-:W-:Y:S01]  /*11d60*/  IMAD.MOV.U32 R36, RZ, RZ, R3 ;  /* 0x000000ffff247224 */ /* 0x000fe200078e0003 */
[--C-:B------:R-:W-:Y:S01]  /*11d70*/  PRMT R37, R37, 0x7610, R103.reuse ;  /* 0x0000761025257816 */ /* 0x100fe20000000067 */
[----:B------:R-:W-:Y:S01]  /*11d80*/  IMAD.MOV.U32 R3, RZ, RZ, R2 ;  /* 0x000000ffff037224 */ /* 0x000fe200078e0002 */
[----:B------:R-:W-:-:S07]  /*11d90*/  PRMT R103, R103, 0x5410, R103 ;  /* 0x0000541067677816 */ /* 0x000fce0000000067 */
.L_x_10555:
[----:B------:R-:W-:Y:S05]  /*11da0*/  BSYNC.RECONVERGENT B1 ;  /* 0x0000000000017941 */ /* 0x000fea0003800200 */
.L_x_10553:
        /* <DEDUP_REMOVED lines=11> */
.L_x_10557:
[----:B------:R-:W-:Y:S01]  /*11e60*/  IMAD.MOV.U32 R39, RZ, RZ, R36 ;  /* 0x000000ffff277224 */ /* 0x000fe200078e0024 */
[----:B------:R-:W-:Y:S01]  /*11e70*/  PRMT R38, R38, 0x7610, R37 ;  /* 0x0000761026267816 */ /* 0x000fe20000000025 */
[----:B------:R-:W-:Y:S01]  /*11e80*/  IMAD.MOV.U32 R2, RZ, RZ, R5 ;  /* 0x000000ffff027224 */ /* 0x000fe200078e0005 */
[----:B------:R-:W-:-:S07]  /*11e90*/  PRMT R103, R102, 0x7632, R103 ;  /* 0x0000763266677816 */ /* 0x000fce0000000067 */
.L_x_10558:
[----:B------:R-:W-:Y:S05]  /*11ea0*/  BSYNC.RECONVERGENT B1 ;  /* 0x0000000000017941 */ /* 0x000fea0003800200 */
.L_x_10556:
        /* <DEDUP_REMOVED lines=11> */
.L_x_10560:
[----:B------:R-:W-:Y:S01]  /*11f60*/  IMAD.MOV.U32 R36, RZ, RZ, R39 ;  /* 0x000000ffff247224 */ /* 0x000fe200078e0027 */
[----:B------:R-:W-:Y:S01]  /*11f70*/  PRMT R37, R38, 0x7632, R37 ;  /* 0x0000763226257816 */ /* 0x000fe20000000025 */
[----:B------:R-:W-:Y:S01]  /*11f80*/  IMAD.MOV.U32 R5, RZ, RZ, R4 ;  /* 0x000000ffff057224 */ /* 0x000fe200078e0004 */
[----:B------:R-:W-:-:S07]  /*11f90*/  PRMT R102, R102, 0x5410, R102 ;  /* 0x0000541066667816 */ /* 0x000fce0000000066 */
.L_x_10561:
[----:B------:R-:W-:Y:S05]  /*11fa0*/  BSYNC.RECONVERGENT B1 ;  /* 0x0000000000017941 */ /* 0x000fea0003800200 */
.L_x_10559:
        /* <DEDUP_REMOVED lines=11> */
.L_x_10563:
[----:B------:R-:W-:Y:S01]  /*12060*/  IMAD.MOV.U32 R39, RZ, RZ, R36 ;  /* 0x000000ffff277224 */ /* 0x000fe200078e0024 */
[----:B------:R-:W-:Y:S01]  /*12070*/  PRMT R38, R37, 0x7610, R38 ;  /* 0x0000761025267816 */ /* 0x000fe20000000026 */
[----:B------:R-:W-:Y:S01]  /*12080*/  IMAD.MOV.U32 R4, RZ, RZ, R7 ;  /* 0x000000ffff047224 */ /* 0x000fe200078e0007 */
[----:B------:R-:W-:-:S07]  /*12090*/  PRMT R102, R101, 0x7632, R102 ;  /* 0x0000763265667816 */ /* 0x000fce0000000066 */
.L_x_10564:
[----:B------:R-:W-:Y:S05]  /*120a0*/  BSYNC.RECONVERGENT B1 ;  /* 0x0000000000017941 */ /* 0x000fea0003800200 */
.L_x_10562:
        /* <DEDUP_REMOVED lines=11> */
.L_x_10566:
[----:B------:R-:W-:Y:S01]  /*12160*/  IMAD.MOV.U32 R36, RZ, RZ, R39 ;  /* 0x000000ffff247224 */ /* 0x000fe200078e0027 */
[----:B------:R-:W-:Y:S01]  /*12170*/  PRMT R37, R37, 0x5410, R38 ;  /* 0x0000541025257816 */ /* 0x000fe20000000026 */
[----:B------:R-:W-:Y:S01]  /*12180*/  IMAD.MOV.U32 R7, RZ, RZ, R6 ;  /* 0x000000ffff077224 */ /* 0x000fe200078e0006 */
[----:B------:R-:W-:-:S07]  /*12190*/  PRMT R101, R101, 0x5410, R101 ;  /* 0x0000541065657816 */ /* 0x000fce0000000065 */
.L_x_10567:
[----:B------:R-:W-:Y:S05]  /*121a0*/  BSYNC.RECONVERGENT B1 ;  /* 0x0000000000017941 */ /* 0x000fea0003800200 */
.L_x_10565:
        /* <DEDUP_REMOVED lines=11> */
.L_x_10569:
[----:B------:R-:W-:Y:S01]  /*12260*/  IMAD.MOV.U32 R39, RZ, RZ, R36 ;  /* 0x000000ffff277224 */ /* 0x000fe200078e0024 */
[----:B------:R-:W-:Y:S01]  /*12270*/  PRMT R38, R38, 0x7610, R37 ;  /* 0x0000761026267816 */ /* 0x000fe20000000025 */
[----:B------:R-:W-:Y:S01]  /*12280*/  IMAD.MOV.U32 R6, RZ, RZ, R9 ;  /* 0x000000ffff067224 */ /* 0x000fe200078e0009 */
[----:B------:R-:W-:-:S07]  /*12290*/  PRMT R101, R100, 0x7632, R101 ;  /* 0x0000763264657816 */ /* 0x000fce0000000065 */
.L_x_10570:
[----:B------:R-:W-:Y:S05]  /*122a0*/  BSYNC.RECONVERGENT B1 ;  /* 0x0000000000017941 */ /* 0x000fea0003800200 */
.L_x_10568:
        /* <DEDUP_REMOVED lines=11> */
.L_x_10572:
[----:B------:R-:W-:Y:S01]  /*12360*/  IMAD.MOV.U32 R36, RZ, RZ, R39 ;  /* 0x000000ffff247224 */ /* 0x000fe200078e0027 */
[----:B------:R-:W-:Y:S01]  /*12370*/  PRMT R37, R38, 0x7632, R37 ;  /* 0x0000763226257816 */ /* 0x000fe20000000025 */
[----:B------:R-:W-:Y:S01]  /*12380*/  IMAD.MOV.U32 R9, RZ, RZ, R8 ;  /* 0x000000ffff097224 */ /* 0x000fe200078e0008 */
[----:B------:R-:W-:-:S07]  /*12390*/  PRMT R100, R100, 0x5410, R100 ;  /* 0x0000541064647816 */ /* 0x000fce0000000064 */
.L_x_10573:
[----:B------:R-:W-:Y:S05]  /*123a0*/  BSYNC.RECONVERGENT B1 ;  /* 0x0000000000017941 */ /* 0x000fea0003800200 */
.L_x_10571:
        /* <DEDUP_REMOVED lines=11> */
.L_x_10575:
[----:B------:R-:W-:Y:S01]  /*12460*/  IMAD.MOV.U32 R39, RZ, RZ, R36 ;  /* 0x000000ffff277224 */ /* 0x000fe200078e0024 */
[----:B------:R-:W-:Y:S01]  /*12470*/  PRMT R38, R37, 0x7610, R38 ;  /* 0x0000761025267816 */ /* 0x000fe20000000026 */
[----:B------:R-:W-:Y:S01]  /*12480*/  IMAD.MOV.U32 R8, RZ, RZ, R11 ;  /* 0x000000ffff087224 */ /* 0x000fe200078e000b */
[----:B------:R-:W-:-:S07]  /*12490*/  PRMT R100, R99, 0x7632, R100 ;  /* 0x0000763263647816 */ /* 0x000fce0000000064 */
.L_x_10576:
[----:B------:R-:W-:Y:S05]  /*124a0*/  BSYNC.RECONVERGENT B1 ;  /* 0x0000000000017941 */ /* 0x000fea0003800200 */
.L_x_10574:
        /* <DEDUP_REMOVED lines=11> */
.L_x_10578:
[----:B------:R-:W-:Y:S01]  /*12560*/  IMAD.MOV.U32 R36, RZ, RZ, R39 ;  /* 0x000000ffff247224 */ /* 0x000fe200078e0027 */
[----:B------:R-:W-:Y:S01]  /*12570*/  PRMT R37, R37, 0x5410, R38 ;  /* 0x0000541025257816 */ /* 0x000fe20000000026 */
[----:B------:R-:W-:Y:S01]  /*12580*/  IMAD.MOV.U32 R11, RZ, RZ, R10 ;  /* 0x000000ffff0b7224 */ /* 0x000fe200078e000a */
[----:B------:R-:W-:-:S07]  /*12590*/  PRMT R99, R99, 0x5410, R99 ;  /* 0x0000541063637816 */ /* 0x000fce0000000063 */
.L_x_10579:
[----:B------:R-:W-:Y:S05]  /*125a0*/  BSYNC.RECONVERGENT B1 ;  /* 0x0000000000017941 */ /* 0x000fea0003800200 */
.L_x_10577:
        /* <DEDUP_REMOVED lines=11> */
.L_x_10581:
[----:B------:R-:W-:Y:S01]  /*12660*/  IMAD.MOV.U32 R39, RZ, RZ, R36 ;  /* 0x000000ffff277224 */ /* 0x000fe200078e0024 */
[----:B------:R-:W-:Y:S01]  /*12670*/  PRMT R38, R38, 0x7610, R37 ;  /* 0x0000761026267816 */ /* 0x000fe20000000025 */
[----:B------:R-:W-:Y:S01]  /*12680*/  IMAD.MOV.U32 R10, RZ, RZ, R13 ;  /* 0x000000ffff0a7224 */ /* 0x000fe200078e000d */
[----:B------:R-:W-:-:S07]  /*12690*/  PRMT R99, R98, 0x7632, R99 ;  /* 0x0000763262637816 */ /* 0x000fce0000000063 */
.L_x_10582:
[----:B------:R-:W-:Y:S05]  /*126a0*/  BSYNC.RECONVERGENT B1 ;  /* 0x0000000000017941 */ /* 0x000fea0003800200 */
.L_x_10580:
        /* <DEDUP_REMOVED lines=11> */
.L_x_10584:
[----:B------:R-:W-:Y:S01]  /*12760*/  IMAD.MOV.U32 R36, RZ, RZ, R39 ;  /* 0x000000ffff247224 */ /* 0x000fe200078e0027 */
[----:B------:R-:W-:Y:S01]  /*12770*/  PRMT R37, R38, 0x7632, R37 ;  /* 0x0000763226257816 */ /* 0x000fe20000000025 */
[----:B------:R-:W-:Y:S01]  /*12780*/  IMAD.MOV.U32 R13, RZ, RZ, R12 ;  /* 0x000000ffff0d7224 */ /* 0x000fe200078e000c */
[----:B------:R-:W-:-:S07]  /*12790*/  PRMT R98, R98, 0x5410, R98 ;  /* 0x0000541062627816 */ /* 0x000fce0000000062 */
.L_x_10585:
[----:B------:R-:W-:Y:S05]  /*127a0*/  BSYNC.RECONVERGENT B1 ;  /* 0x0000000000017941 */ /* 0x000fea0003800200 */
.L_x_10583:
        /* <DEDUP_REMOVED lines=11> */
.L_x_10587:
[----:B------:R-:W-:Y:S01]  /*12860*/  IMAD.MOV.U32 R39, RZ, RZ, R36 ;  /* 0x000000ffff277224 */ /* 0x000fe200078e0024 */
[----:B------:R-:W-:Y:S01]  /*12870*/  PRMT R38, R37, 0x7610, R38 ;  /* 0x0000761025267816 */ /* 0x000fe20000000026 */
[----:B------:R-:W-:Y:S01]  /*12880*/  IMAD.MOV.U32 R12, RZ, RZ, R15 ;  /* 0x000000ffff0c7224 */ /* 0x000fe200078e000f */
[----:B------:R-:W-:-:S07]  /*12890*/  PRMT R98, R97, 0x7632, R98 ;  /* 0x0000763261627816 */ /* 0x000fce0000000062 */
.L_x_10588:
[----:B------:R-:W-:Y:S05]  /*128a0*/  BSYNC.RECONVERGENT B1 ;  /* 0x0000000000017941 */ /* 0x000fea0003800200 */
.L_x_10586:
        /* <DEDUP_REMOVED lines=11> */
.L_x_10590:
[----:B------:R-:W-:Y:S01]  /*12960*/  IMAD.MOV.U32 R36, RZ, RZ, R39 ;  /* 0x000000ffff247224 */ /* 0x000fe200078e0027 */
[----:B------:R-:W-:Y:S01]  /*12970*/  PRMT R37, R37, 0x5410, R38 ;  /* 0x0000541025257816 */ /* 0x000fe20000000026 */
[----:B------:R-:W-:Y:S01]  /*12980*/  IMAD.MOV.U32 R15, RZ, RZ, R14 ;  /* 0x000000ffff0f7224 */ /* 0x000fe200078e000e */
[----:B------:R-:W-:-:S07]  /*12990*/  PRMT R97, R97, 0x5410, R97 ;  /* 0x0000541061617816 */ /* 0x000fce0000000061 */
.L_x_10591:
[----:B------:R-:W-:Y:S05]  /*129a0*/  BSYNC.RECONVERGENT B1 ;  /* 0x0000000000017941 */ /* 0x000fea0003800200 */
.L_x_10589:
        /* <DEDUP_REMOVED lines=11> */
.L_x_10593:
[----:B------:R-:W-:Y:S01]  /*12a60*/  IMAD.MOV.U32 R39, RZ, RZ, R36 ;  /* 0x000000ffff277224 */ /* 0x000fe200078e0024 */
[----:B------:R-:W-:Y:S01]  /*12a70*/  PRMT R38, R38, 0x7610, R37 ;  /* 0x0000761026267816 */ /* 0x000fe20000000025 */
[----:B------:R-:W-:Y:S01]  /*12a80*/  IMAD.MOV.U32 R14, RZ, RZ, R17 ;  /* 0x000000ffff0e7224 */ /* 0x000fe200078e0011 */
[----:B------:R-:W-:-:S07]  /*12a90*/  PRMT R97, R96, 0x7632, R97 ;  /* 0x0000763260617816 */ /* 0x000fce0000000061 */
.L_x_10594:
[----:B------:R-:W-:Y:S05]  /*12aa0*/  BSYNC.RECONVERGENT B1 ;  /* 0x0000000000017941 */ /* 0x000fea0003800200 */
.L_x_10592:
        /* <DEDUP_REMOVED lines=11> */
.L_x_10596:
[----:B------:R-:W-:Y:S01]  /*12b60*/  IMAD.MOV.U32 R36, RZ, RZ, R39 ;  /* 0x000000ffff247224 */ /* 0x000fe200078e0027 */
[----:B------:R-:W-:Y:S01]  /*12b70*/  PRMT R37, R38, 0x7632, R37 ;  /* 0x0000763226257816 */ /* 0x000fe20000000025 */
[----:B------:R-:W-:Y:S01]  /*12b80*/  IMAD.MOV.U32 R17, RZ, RZ, R16 ;  /* 0x000000ffff117224 */ /* 0x000fe200078e0010 */
[----:B------:R-:W-:-:S07]  /*12b90*/  PRMT R96, R96, 0x5410, R96 ;  /* 0x0000541060607816 */ /* 0x000fce0000000060 */
.L_x_10597:
[----:B------:R-:W-:Y:S05]  /*12ba0*/  BSYNC.RECONVERGENT B1 ;  /* 0x0000000000017941 */ /* 0x000fea0003800200 */
.L_x_10595:
        /* <DEDUP_REMOVED lines=11> */
.L_x_10599:
[----:B------:R-:W-:Y:S01]  /*12c60*/  IMAD.MOV.U32 R39, RZ, RZ, R36 ;  /* 0x000000ffff277224 */ /* 0x000fe200078e0024 */
[----:B------:R-:W-:Y:S01]  /*12c70*/  PRMT R38, R37, 0x7610, R38 ;  /* 0x0000761025267816 */ /* 0x000fe20000000026 */
[----:B------:R-:W-:Y:S01]  /*12c80*/  IMAD.MOV.U32 R16, RZ, RZ, R19 ;  /* 0x000000ffff107224 */ /* 0x000fe200078e0013 */
[----:B------:R-:W-:-:S07]  /*12c90*/  PRMT R96, R95, 0x7632, R96 ;  /* 0x000076325f607816 */ /* 0x000fce0000000060 */
.L_x_10600:
[----:B------:R-:W-:Y:S05]  /*12ca0*/  BSYNC.RECONVERGENT B1 ;  /* 0x0000000000017941 */ /* 0x000fea0003800200 */
.L_x_10598:
        /* <DEDUP_REMOVED lines=11> */
.L_x_10602:
[----:B------:R-:W-:Y:S01]  /*12d60*/  IMAD.MOV.U32 R36, RZ, RZ, R39 ;  /* 0x000000ffff247224 */ /* 0x000fe200078e0027 */
[----:B------:R-:W-:Y:S01]  /*12d70*/  PRMT R37, R37, 0x5410, R38 ;  /* 0x0000541025257816 */ /* 0x000fe20000000026 */
[----:B------:R-:W-:Y:S01]  /*12d80*/  IMAD.MOV.U32 R19, RZ, RZ, R18 ;  /* 0x000000ffff137224 */ /* 0x000fe200078e0012 */
[----:B------:R-:W-:-:S07]  /*12d90*/  PRMT R95, R95, 0x5410, R95 ;  /* 0x000054105f5f7816 */ /* 0x000fce000000005f */
.L_x_10603:
[----:B------:R-:W-:Y:S05]  /*12da0*/  BSYNC.RECONVERGENT B1 ;  /* 0x0000000000017941 */ /* 0x000fea0003800200 */
.L_x_10601:
        /* <DEDUP_REMOVED lines=11> */
.L_x_10605:
[----:B------:R-:W-:Y:S01]  /*12e60*/  IMAD.MOV.U32 R39, RZ, RZ, R36 ;  /* 0x000000ffff277224 */ /* 0x000fe200078e0024 */
[----:B------:R-:W-:Y:S01]  /*12e70*/  PRMT R38, R38, 0x7610, R37 ;  /* 0x0000761026267816 */ /* 0x000fe20000000025 */
[----:B------:R-:W-:Y:S01]  /*12e80*/  IMAD.MOV.U32 R18, RZ, RZ, R21 ;  /* 0x000000ffff127224 */ /* 0x000fe200078e0015 */
[----:B------:R-:W-:-:S07]  /*12e90*/  PRMT R95, R94, 0x7632, R95 ;  /* 0x000076325e5f7816 */ /* 0x000fce000000005f */
.L_x_10606:
[----:B------:R-:W-:Y:S05]  /*12ea0*/  BSYNC.RECONVERGENT B1 ;  /* 0x0000000000017941 */ /* 0x000fea0003800200 */
.L_x_10604:
        /* <DEDUP_REMOVED lines=11> */
.L_x_10608:
[----:B------:R-:W-:Y:S01]  /*12f60*/  IMAD.MOV.U32 R36, RZ, RZ, R39 ;  /* 0x000000ffff247224 */ /* 0x000fe200078e0027 */
[----:B------:R-:W-:Y:S01]  /*12f70*/  PRMT R37, R38, 0x7632, R37 ;  /* 0x0000763226257816 */ /* 0x000fe20000000025 */
[----:B------:R-:W-:Y:S01]  /*12f80*/  IMAD.MOV.U32 R21, RZ, RZ, R20 ;  /* 0x000000ffff157224 */ /* 0x000fe200078e0014 */
[----:B------:R-:W-:-:S07]  /*12f90*/  PRMT R94, R94, 0x5410, R94 ;  /* 0x000054105e5e7816 */ /* 0x000fce000000005e */
.L_x_10609:
[----:B------:R-:W-:Y:S05]  /*12fa0*/  BSYNC.RECONVERGENT B1 ;  /* 0x0000000000017941 */ /* 0x000fea0003800200 */
.L_x_10607:
        /* <DEDUP_REMOVED lines=11> */
.L_x_10611:
[----:B------:R-:W-:Y:S01]  /*13060*/  IMAD.MOV.U32 R39, RZ, RZ, R36 ;  /* 0x000000ffff277224 */ /* 0x000fe200078e0024 */
[----:B------:R-:W-:Y:S01]  /*13070*/  PRMT R38, R37, 0x7610, R38 ;  /* 0x0000761025267816 */ /* 0x000fe20000000026 */
[----:B------:R-:W-:Y:S01]  /*13080*/  IMAD.MOV.U32 R20, RZ, RZ, R23 ;  /* 0x000000ffff147224 */ /* 0x000fe200078e0017 */
[----:B------:R-:W-:-:S07]  /*13090*/  PRMT R94, R93, 0x7632, R94 ;  /* 0x000076325d5e7816 */ /* 0x000fce000000005e */
.L_x_10612:
[----:B------:R-:W-:Y:S05]  /*130a0*/  BSYNC.RECONVERGENT B1 ;  /* 0x0000000000017941 */ /* 0x000fea0003800200 */
.L_x_10610:
        /* <DEDUP_REMOVED lines=11> */
.L_x_10614:
[----:B------:R-:W-:Y:S01]  /*13160*/  IMAD.MOV.U32 R36, RZ, RZ, R39 ;  /* 0x000000ffff247224 */ /* 0x000fe200078e0027 */
[----:B------:R-:W-:Y:S01]  /*13170*/  PRMT R37, R37, 0x5410, R38 ;  /* 0x0000541025257816 */ /* 0x000fe20000000026 */
[----:B------:R-:W-:Y:S01]  /*13180*/  IMAD.MOV.U32 R23, RZ, RZ, R22 ;  /* 0x000000ffff177224 */ /* 0x000fe200078e0016 */
[----:B------:R-:W-:-:S07]  /*13190*/  PRMT R93, R93, 0x5410, R93 ;  /* 0x000054105d5d7816 */ /* 0x000fce000000005d */
.L_x_10615:
[----:B------:R-:W-:Y:S05]  /*131a0*/  BSYNC.RECONVERGENT B1 ;  /* 0x0000000000017941 */ /* 0x000fea0003800200 */
.L_x_10613:
        /* <DEDUP_REMOVED lines=11> */
.L_x_10617:
[----:B------:R-:W-:Y:S01]  /*13260*/  IMAD.MOV.U32 R39, RZ, RZ, R36 ;  /* 0x000000ffff277224 */ /* 0x000fe200078e0024 */
[----:B------:R-:W-:Y:S01]  /*13270*/  PRMT R38, R38, 0x7610, R37 ;  /* 0x0000761026267816 */ /* 0x000fe20000000025 */
[----:B------:R-:W-:Y:S01]  /*13280*/  IMAD.MOV.U32 R22, RZ, RZ, R25 ;  /* 0x000000ffff167224 */ /* 0x000fe200078e0019 */
[----:B------:R-:W-:-:S07]  /*13290*/  PRMT R93, R92, 0x7632, R93 ;  /* 0x000076325c5d7816 */ /* 0x000fce000000005d */
.L_x_10618:
[----:B------:R-:W-:Y:S05]  /*132a0*/  BSYNC.RECONVERGENT B1 ;  /* 0x0000000000017941 */ /* 0x000fea0003800200 */
.L_x_10616:
        /* <DEDUP_REMOVED lines=11> */
.L_x_10620:
[----:B------:R-:W-:Y:S01]  /*13360*/  IMAD.MOV.U32 R36, RZ, RZ, R39 ;  /* 0x000000ffff247224 */ /* 0x000fe200078e0027 */
[----:B------:R-:W-:Y:S01]  /*13370*/  PRMT R37, R38, 0x7632, R37 ;  /* 0x0000763226257816 */ /* 0x000fe20000000025 */
[----:B------:R-:W-:Y:S01]  /*13380*/  IMAD.MOV.U32 R25, RZ, RZ, R24 ;  /* 0x000000ffff197224 */ /* 0x000fe200078e0018 */
[----:B------:R-:W-:-:S07]  /*13390*/  PRMT R92, R92, 0x5410, R92 ;  /* 0x000054105c5c7816 */ /* 0x000fce000000005c */
.L_x_10621:
[----:B------:R-:W-:Y:S05]  /*133a0*/  BSYNC.RECONVERGENT B1 ;  /* 0x0000000000017941 */ /* 0x000fea0003800200 */
.L_x_10619:
        /* <DEDUP_REMOVED lines=11> */
.L_x_10623:
[----:B------:R-:W-:Y:S01]  /*13460*/  IMAD.MOV.U32 R39, RZ, RZ, R36 ;  /* 0x000000ffff277224 */ /* 0x000fe200078e0024 */
[----:B------:R-:W-:Y:S01]  /*13470*/  PRMT R38, R37, 0x7610, R38 ;  /* 0x0000761025267816 */ /* 0x000fe20000000026 */
[----:B------:R-:W-:Y:S01]  /*13480*/  IMAD.MOV.U32 R24, RZ, RZ, R27 ;  /* 0x000000ffff187224 */ /* 0x000fe200078e001b */
[----:B------:R-:W-:-:S07]  /*13490*/  PRMT R92, R91, 0x7632, R92 ;  /* 0x000076325b5c7816 */ /* 0x000fce000000005c */
.L_x_10624:
[----:B------:R-:W-:Y:S05]  /*134a0*/  BSYNC.RECONVERGENT B1 ;  /* 0x0000000000017941 */ /* 0x000fea0003800200 */
.L_x_10622:
        /* <DEDUP_REMOVED lines=11> */
.L_x_10626:
[----:B------:R-:W-:Y:S01]  /*13560*/  IMAD.MOV.U32 R36, RZ, RZ, R39 ;  /* 0x000000ffff247224 */ /* 0x000fe200078e0027 */
[----:B------:R-:W-:Y:S01]  /*13570*/  PRMT R37, R37, 0x5410, R38 ;  /* 0x0000541025257816 */ /* 0x000fe20000000026 */
[----:B------:R-:W-:Y:S01]  /*13580*/  IMAD.MOV.U32 R27, RZ, RZ, R26 ;  /* 0x000000ffff1b7224 */ /* 0x000fe200078e001a */
[----:B------:R-:W-:-:S07]  /*13590*/  PRMT R91, R91, 0x5410, R91 ;  /* 0x000054105b5b7816 */ /* 0x000fce000000005b */
.L_x_10627:
[----:B------:R-:W-:Y:S05]  /*135a0*/  BSYNC.RECONVERGENT B1 ;  /* 0x0000000000017941 */ /* 0x000fea0003800200 */
.L_x_10625:
        /* <DEDUP_REMOVED lines=11> */
.L_x_10629:
[----:B------:R-:W-:Y:S01]  /*13660*/  IMAD.MOV.U32 R39, RZ, RZ, R36 ;  /* 0x000000ffff277224 */ /* 0x000fe200078e0024 */
[----:B------:R-:W-:Y:S01]  /*13670*/  PRMT R37, R37, 0x7632, R37 ;  /* 0x0000763225257816 */ /* 0x000fe20000000025 */
[----:B------:R-:W-:Y:S01]  /*13680*/  IMAD.MOV.U32 R26, RZ, RZ, R29 ;  /* 0x000000ffff1a7224 */ /* 0x000fe200078e001d */
[----:B------:R-:W-:-:S07]  /*13690*/  PRMT R91, R90, 0x7610, R91 ;  /* 0x000076105a5b7816 */ /* 0x000fce000000005b */
.L_x_10630:
[----:B------:R-:W-:Y:S05]  /*136a0*/  BSYNC.RECONVERGENT B1 ;  /* 0x0000000000017941 */ /* 0x000fea0003800200 */
.L_x_10628:
        /* <DEDUP_REMOVED lines=11> */
.L_x_10632:
[----:B------:R-:W-:Y:S01]  /*13760*/  IMAD.MOV.U32 R36, RZ, RZ, R39 ;  /* 0x000000ffff247224 */ /* 0x000fe200078e0027 */
[----:B------:R-:W-:Y:S01]  /*13770*/  PRMT R38, R37, 0x7610, R38 ;  /* 0x0000761025267816 */ /* 0x000fe20000000026 */
[----:B------:R-:W-:Y:S01]  /*13780*/  IMAD.MOV.U32 R29, RZ, RZ, R28 ;  /* 0x000000ffff1d7224 */ /* 0x000fe200078e001c */
[----:B------:R-:W-:-:S07]  /*13790*/  PRMT R90, R89, 0x7610, R90 ;  /* 0x00007610595a7816 */ /* 0x000fce000000005a */
.L_x_10633:
[----:B------:R-:W-:Y:S05]  /*137a0*/  BSYNC.RECONVERGENT B1 ;  /* 0x0000000000017941 */ /* 0x000fea0003800200 */
.L_x_10631:
        /* <DEDUP_REMOVED lines=11> */
.L_x_10635:
[----:B------:R-:W-:Y:S01]  /*13860*/  IMAD.MOV.U32 R37, RZ, RZ, R36 ;  /* 0x000000ffff257224 */ /* 0x000fe200078e0024 */
[----:B------:R-:W-:Y:S01]  /*13870*/  PRMT R38, R38, 0x5410, R38 ;  /* 0x0000541026267816 */ /* 0x000fe20000000026 */
[----:B------:R-:W-:Y:S01]  /*13880*/  IMAD.MOV.U32 R28, RZ, RZ, R31 ;  /* 0x000000ffff1c7224 */ /* 0x000fe200078e001f */
[----:B------:R-:W-:-:S07]  /*13890*/  PRMT R89, R89, 0x7632, R89 ;  /* 0x0000763259597816 */ /* 0x000fce0000000059 */
.L_x_10636:
[----:B------:R-:W-:Y:S05]  /*138a0*/  BSYNC.RECONVERGENT B1 ;  /* 0x0000000000017941 */ /* 0x000fea0003800200 */
.L_x_10634:
        /* <DEDUP_REMOVED lines=11> */
.L_x_10638:
[----:B------:R-:W-:Y:S01]  /*13960*/  IMAD.MOV.U32 R36, RZ, RZ, R37 ;  /* 0x000000ffff247224 */ /* 0x000fe200078e0025 */
[----:B------:R-:W-:Y:S01]  /*13970*/  PRMT R39, R39, 0x7610, R38 ;  /* 0x0000761027277816 */ /* 0x000fe20000000026 */
[----:B------:R-:W-:Y:S01]  /*13980*/  IMAD.MOV.U32 R31, RZ, RZ, R30 ;  /* 0x000000ffff1f7224 */ /* 0x000fe200078e001e */
[----:B------:R-:W-:-:S07]  /*13990*/  PRMT R89, R89, 0x5410, R88 ;  /* 0x0000541059597816 */ /* 0x000fce0000000058 */
.L_x_10639:
[----:B------:R-:W-:Y:S05]  /*139a0*/  BSYNC.RECONVERGENT B1 ;  /* 0x0000000000017941 */ /* 0x000fea0003800200 */
.L_x_10637:
        /* <DEDUP_REMOVED lines=11> */
.L_x_10641:
[----:B------:R-:W-:Y:S01]  /*13a60*/  IMAD.MOV.U32 R37, RZ, RZ, R36 ;  /* 0x000000ffff257224 */ /* 0x000fe200078e0024 */
[----:B------:R-:W-:Y:S01]  /*13a70*/  PRMT R38, R38, 0x7610, R39 ;  /* 0x0000761026267816 */ /* 0x000fe20000000027 */
[----:B------:R-:W-:Y:S01]  /*13a80*/  IMAD.MOV.U32 R30, RZ, RZ, R33 ;  /* 0x000000ffff1e7224 */ /* 0x000fe200078e0021 */
[----:B------:R-:W-:-:S07]  /*13a90*/  PRMT R88, R88, 0x7632, R88 ;  /* 0x0000763258587816 */ /* 0x000fce0000000058 */
.L_x_10642:
[----:B------:R-:W-:Y:S05]  /*13aa0*/  BSYNC.RECONVERGENT B1 ;  /* 0x0000000000017941 */ /* 0x000fea0003800200 */
.L_x_10640:
        /* <DEDUP_REMOVED lines=11> */
.L_x_10644:
[----:B------:R-:W-:Y:S01]  /*13b60*/  PRMT R38, R38, 0x7632, R38 ;  /* 0x0000763226267816 */ /* 0x000fe20000000026 */
[----:B------:R-:W-:Y:S01]  /*13b70*/  IMAD.MOV.U32 R33, RZ, RZ, R32 ;  /* 0x000000ffff217224 */ /* 0x000fe200078e0020 */
[----:B------:R-:W-:Y:S01]  /*13b80*/  PRMT R88, R88, 0x7610, R90 ;  /* 0x0000761058587816 */ /* 0x000fe2000000005a */
[--C-:B------:R-:W-:Y:S01]  /*13b90*/  IMAD.MOV.U32 R36, RZ, RZ, R37.reuse ;  /* 0x000000ffff247224 */ /* 0x100fe200078e0025 */
[----:B------:R-:W-:Y:S01]  /*13ba0*/  PRMT R90, R90, 0x7610, R38 ;  /* 0x000076105a5a7816 */ /* 0x000fe20000000026 */
[----:B------:R-:W-:-:S07]  /*13bb0*/  IMAD.MOV.U32 R32, RZ, RZ, R37 ;  /* 0x000000ffff207224 */ /* 0x000fce00078e0025 */
.L_x_10645:
[----:B------:R-:W-:Y:S05]  /*13bc0*/  BSYNC.RECONVERGENT B1 ;  /* 0x0000000000017941 */ /* 0x000fea0003800200 */
.L_x_10643:
[----:B------:R-:W-:Y:S02]  /*13bd0*/  VIADD R40, R40, 0x4 ;  /* 0x0000000428287836 */ /* 0x000fe40000000000 */
[----:B------:R-:W-:Y:S01]  /*13be0*/  VIADD R0, R0, 0x2 ;  /* 0x0000000200007836 */ /* 0x000fe20000000000 */
[----:B------:R-:W-:Y:S06]  /*13bf0*/  @P2 BRA `(.L_x_10646) ;  /* 0xffffffe000082947 */ /* 0x000fec000383ffff */
[----:B------:R-:W-:Y:S01]  /*13c00*/  PRMT R90, R90, 0x5410, R38 ;  /* 0x000054105a5a7816 */ /* 0x000fe20000000026 */
[----:B------:R-:W-:Y:S02]  /*13c10*/  IMAD.MOV.U32 R34, RZ, RZ, R68 ;  /* 0x000000ffff227224 */ /* 0x000fe400078e0044 */
[----:B------:R-:W-:-:S07]  /*13c20*/  IMAD.MOV.U32 R32, RZ, RZ, R36 ;  /* 0x000000ffff207224 */ /* 0x000fce00078e0024 */
.L_x_10552:
[----:B------:R-:W-:Y:S05]  /*13c30*/  BSYNC.RECONVERGENT B0 ;  /* 0x0000000000007941 */ /* 0x000fea0003800200 */
.L_x_10551:
[----:B------:R1:W-:Y:S01]  /*13c40*/  STL.64 [R1+0x148], R2 ;  /* 0x0001480201007387 */ /* 0x0003e20000100a00 */
[----:B------:R-:W-:Y:S01]  /*13c50*/  ISETP.NE.AND P0, PT, R105, RZ, PT ;  /* 0x000000ff6900720c */ /* 0x000fe20003f05270 */
[----:B------:R-:W-:Y:S02]  /*13c60*/  BSSY.RECONVERGENT B0, `(.L_x_10647) ;  /* 0x00000f1000007945 */ /* 0x000fe40003800200 */
[----:B------:R2:W-:Y:S04]  /*13c70*/  STL.64 [R1+0xd0], R32 ;  /* 0x0000d02001007387 */ /* 0x0005e80000100a00 */
[----:B------:R2:W-:Y:S01]  /*13c80*/  STL.64 [R1+0xd8], R30 ;  /* 0x0000d81e01007387 */ /* 0x0005e20000100a00 */
[----:B-1----:R-:W-:-:S03]  /*13c90*/  PRMT R2, R90, 0x7632, R88 ;  /* 0x000076325a027816 */ /* 0x002fc60000000058 */
[----:B------:R2:W-:Y:S01]  /*13ca0*/  STL.64 [R1+0xe0], R28 ;  /* 0x0000e01c01007387 */ /* 0x0005e20000100a00 */
[----:B------:R-:W-:Y:S02]  /*13cb0*/  PRMT R3, R88, 0x7610, R89 ;  /* 0x0000761058037816 */ /* 0x000fe40000000059 */
[----:B------:R-:W-:Y:S01]  /*13cc0*/  PRMT R90, R89, 0x5410, R90 ;  /* 0x00005410595a7816 */ /* 0x000fe2000000005a */
        /* <DEDUP_REMOVED lines=21> */
[----:B------:R-:W1:Y:S02]  /*13e20*/  LDC R0, c[0x0][0x3a4] ;  /* 0x0000e900ff007b82 */ /* 0x000e640000000800 */
[----:B-1----:R-:W-:-:S13]  /*13e30*/  ISETP.GE.AND P0, PT, R0, 0x1, PT ;  /* 0x000000010000780c */ /* 0x002fda0003f06270 */
[----:B------:R-:W-:Y:S05]  /*13e40*/  @!P0 BRA `(.L_x_10649) ;  /* 0x0000000c00308947 */ /* 0x000fea0003800000 */
[----:B------:R-:W-:Y:S02]  /*13e50*/  IMAD.SHL.U32 R0, R0, 0x2, RZ ;  /* 0x0000000200007824 */ /* 0x000fe400078e00ff */
[----:B--2---:R-:W-:-:S03]  /*13e60*/  IMAD.MOV.U32 R3, RZ, RZ, RZ ;  /* 0x000000ffff037224 */ /* 0x004fc600078e00ff */
[C---:B------:R-:W-:Y:S02]  /*13e70*/  ISETP.GE.AND P0, PT, R0.reuse, 0x4, PT ;  /* 0x000000040000780c */ /* 0x040fe40003f06270 */
[----:B------:R-:W-:-:S04]  /*13e80*/  VIMNMX R0, PT, PT, R0, 0x1, !PT ;  /* 0x0000000100007848 */ /* 0x000fc80007fe0100 */
[----:B------:R-:W-:-:S07]  /*13e90*/  LOP3.LUT R2, R0, 0x3, RZ, 0xc0, !PT ;  /* 0x0000000300027812 */ /* 0x000fce00078ec0ff */
[----:B------:R-:W-:Y:S05]  /*13ea0*/  @!P0 BRA `(.L_x_10650) ;  /* 0x0000000800b88947 */ /* 0x000fea0003800000 */
[----:B------:R-:W1:Y:S01]  /*13eb0*/  S2UR UR5, SR_CgaCtaId ;  /* 0x00000000000579c3 */ /* 0x000e620000008800 */
[----:B------:R-:W-:Y:S01]  /*13ec0*/  LOP3.LUT R3, R0, 0x7ffffffc, RZ, 0xc0, !PT ;  /* 0x7ffffffc00037812 */ /* 0x000fe200078ec0ff */
[----:B------:R-:W-:Y:S01]  /*13ed0*/  UMOV UR4, 0x400 ;  /* 0x0000040000047882 */ /* 0x000fe20000000000 */
[----:B------:R-:W-:Y:S01]  /*13ee0*/  VIADD R32, R1, 0x150 ;  /* 0x0000015001207836 */ /* 0x000fe20000000000 */
[----:B------:R-:W-:Y:S01]  /*13ef0*/  UIADD3 UR4, UPT, UPT, UR4, 0x260, URZ ;  /* 0x0000026004047890 */ /* 0x000fe2000fffe0ff */
[----:B------:R-:W-:Y:S02]  /*13f00*/  IMAD.MOV.U32 R25, RZ, RZ, R106 ;  /* 0x000000ffff197224 */ /* 0x000fe400078e006a */
[----:B------:R-:W-:-:S05]  /*13f10*/  IMAD.MOV R0, RZ, RZ, -R3 ;  /* 0x000000ffff007224 */ /* 0x000fca00078e0a03 */
[----:B------:R-:W-:Y:S01]  /*13f20*/  ISETP.GE.AND P0, PT, R0, RZ, PT ;  /* 0x000000ff0000720c */ /* 0x000fe20003f06270 */
[----:B-1----:R-:W-:-:S04]  /*13f30*/  ULEA UR4, UR5, UR4, 0x18 ;  /* 0x0000000405047291 */ /* 0x002fc8000f8ec0ff */
[----:B------:R-:W-:-:S08]  /*13f40*/  UIADD3 UR4, UPT, UPT, UR4, 0x80, URZ ;  /* 0x0000008004047890 */ /* 0x000fd0000fffe0ff */
[----:B------:R-:W-:Y:S05]  /*13f50*/  @P0 BRA `(.L_x_10651) ;  /* 0x0000000800240947 */ /* 0x000fea0003800000 */
[----:B------:R-:W-:Y:S01]  /*13f60*/  IMAD.MOV R4, RZ, RZ, -R0 ;  /* 0x000000ffff047224 */ /* 0x000fe200078e0a00 */
[----:B------:R-:W-:-:S04]  /*13f70*/  PLOP3.LUT P0, PT, PT, PT, PT, 0x80, 0x8 ;  /* 0x000000000008781c */ /* 0x000fc80003f0f070 */
[----:B------:R-:W-:-:S13]  /*13f80*/  ISETP.GT.AND P1, PT, R4, 0xc, PT ;  /* 0x0000000c0400780c */ /* 0x000fda0003f24270 */
[----:B------:R-:W-:Y:S05]  /*13f90*/  @!P1 BRA `(.L_x_10652) ;  /* 0x0000000400509947 */ /* 0x000fea0003800000 */
[----:B------:R-:W-:-:S13]  /*13fa0*/  PLOP3.LUT P0, PT, PT, PT, PT, 0x8, 0x80 ;  /* 0x000000000080781c */ /* 0x000fda0003f0e170 */
.L_x_10653:
[----:B-1----:R-:W2:Y:S04]  /*13fb0*/  LDL.64 R8, [R25+0x40] ;  /* 0x0000400019087983 */ /* 0x002ea80000100a00 */
        /* <DEDUP_REMOVED lines=12> */
[----:B-1----:R-:W-:-:S03]  /*14080*/  VIADD R32, R32, 0x20 ;  /* 0x0000002020207836 */ /* 0x002fc60000000000 */
        /* <DEDUP_REMOVED lines=11> */
[----:B-1----:R-:W-:Y:S02]  /*14140*/  HADD2.F32 R17, -RZ, R15.H0_H0 ;  /* 0x2000000fff117230 */ /* 0x002fe40000004100 */
        /* <DEDUP_REMOVED lines=8> */
[--C-:B-1----:R-:W-:Y:S02]  /*141d0*/  HADD2.F32 R6, -RZ, R23.reuse.H0_H0 ;  /* 0x20000017ff067230 */ /* 0x102fe40000004100 */
        /* <DEDUP_REMOVED lines=48> */
.L_x_10652:
[----:B------:R-:W-:-:S05]  /*144e0*/  IMAD.MOV R4, RZ, RZ, -R0 ;  /* 0x000000ffff047224 */ /* 0x000fca00078e0a00 */
[----:B------:R-:W-:-:S13]  /*144f0*/  ISETP.GT.AND P1, PT, R4, 0x4, PT ;  /* 0x000000040400780c */ /* 0x000fda0003f24270 */
[----:B------:R-:W-:Y:S05]  /*14500*/  @!P1 BRA `(.L_x_10654) ;  /* 0x0000000000b09947 */ /* 0x000fea0003800000 */
[----:B-1----:R-:W2:Y:S04]  /*14510*/  LDL.64 R8, [R25+0x20] ;  /* 0x0000200019087983 */ /* 0x002ea80000100a00 */
[----:B------:R-:W3:Y:S04]  /*14520*/  LDL.64 R4, [R25+0x8] ;  /* 0x0000080019047983 */ /* 0x000ee80000100a00 */
[----:B------:R-:W4:Y:S04]  /*14530*/  LDL.64 R6, [R32] ;  /* 0x0000000020067983 */ /* 0x000f280000100a00 */
[----:B------:R1:W5:Y:S04]  /*14540*/  LDL.64 R14, [R32+0x8] ;  /* 0x00000800200e7983 */ /* 0x0003680000100a00 */
[----:B------:R-:W5:Y:S04]  /*14550*/  LDL.64 R10, [R25+0x10] ;  /* 0x00001000190a7983 */ /* 0x000f680000100a00 */
[----:B------:R-:W5:Y:S01]  /*14560*/  LDL.64 R12, [R25+0x18] ;  /* 0x00001800190c7983 */ /* 0x000f620000100a00 */
[----:B------:R-:W-:Y:S01]  /*14570*/  PLOP3.LUT P0, PT, PT, PT, PT, 0x8, 0x80 ;  /* 0x000000000080781c */ /* 0x000fe20003f0e170 */
[----:B------:R-:W-:-:S02]  /*14580*/  VIADD R0, R0, 0x8 ;  /* 0x0000000800007836 */ /* 0x000fc40000000000 */
[----:B-1----:R-:W-:Y:S02]  /*14590*/  VIADD R32, R32, 0x10 ;  /* 0x0000001020207836 */ /* 0x002fe40000000000 */
[C---:B--2---:R-:W-:Y:S02]  /*145a0*/  IMAD.IADD R16, R104.reuse, 0x1, R8 ;  /* 0x0000000168107824 */ /* 0x044fe400078e0208 */
[----:B---3--:R-:W-:-:S03]  /*145b0*/  IMAD.IADD R4, R104, 0x1, R4 ;  /* 0x0000000168047824 */ /* 0x008fc600078e0204 */
[----:B------:R1:W-:Y:S01]  /*145c0*/  STS [UR4+-0x68], R16 ;  /* 0xffff9810ff007988 */ /* 0x0003e20008000804 */
[----:B------:R-:W-:Y:S02]  /*145d0*/  IMAD.IADD R18, R104, 0x1, R9 ;  /* 0x0000000168127824 */ /* 0x000fe400078e0209 */
[----:B----4-:R-:W-:Y:S01]  /*145e0*/  HADD2.F32 R8, -RZ, R6.H0_H0 ;  /* 0x20000006ff087230 */ /* 0x010fe20000004100 */
[----:B------:R2:W-:Y:S01]  /*145f0*/  STS [UR4+-0x80], R4 ;  /* 0xffff8004ff007988 */ /* 0x0005e20008000804 */
[----:B------:R-:W-:Y:S02]  /*14600*/  HADD2.F32 R9, -RZ, R7.H0_H0 ;  /* 0x20000007ff097230 */ /* 0x000fe40000004100 */
[----:B-----5:R-:W-:Y:S02]  /*14610*/  HADD2.F32 R17, -RZ, R15.H0_H0 ;  /* 0x2000000fff117230 */ /* 0x020fe40000004100 */
[----:B-1----:R-:W-:Y:S02]  /*14620*/  HADD2.F32 R16, -RZ, R14.H0_H0 ;  /* 0x2000000eff107230 */ /* 0x002fe40000004100 */
[----:B------:R-:W-:-:S02]  /*14630*/  HADD2.F32 R6, -RZ, R6.H1_H1 ;  /* 0x30000006ff067230 */ /* 0x000fc40000004100 */
[----:B--2---:R-:W-:Y:S02]  /*14640*/  VIADD R4, R25, 0x20 ;  /* 0x0000002019047836 */ /* 0x004fe40000000000 */
        /* <DEDUP_REMOVED lines=24> */
.L_x_10654:
[----:B------:R-:W-:-:S13]  /*147d0*/  ISETP.NE.OR P0, PT, R0, RZ, P0 ;  /* 0x000000ff0000720c */ /* 0x000fda0000705670 */
[----:B------:R-:W-:Y:S05]  /*147e0*/  @!P0 BRA `(.L_x_10650) ;  /* 0x0000000000688947 */ /* 0x000fea0003800000 */
.L_x_10651:
[----:B-123--:R-:W2:Y:S04]  /*147f0*/  LDL.64 R6, [R25+0x10] ;  /* 0x0000100019067983 */ /* 0x00eea80000100a00 */
[----:B------:R1:W3:Y:S04]  /*14800*/  LDL.64 R12, [R32] ;  /* 0x00000000200c7983 */ /* 0x0002e80000100a00 */
[----:B------:R-:W4:Y:S01]  /*14810*/  LDL.64 R4, [R25+0x8] ;  /* 0x0000080019047983 */ /* 0x000f220000100a00 */
[----:B------:R-:W-:Y:S02]  /*14820*/  VIADD R0, R0, 0x4 ;  /* 0x0000000400007836 */ /* 0x000fe40000000000 */
[----:B-1----:R-:W-:-:S03]  /*14830*/  VIADD R32, R32, 0x8 ;  /* 0x0000000820207836 */ /* 0x002fc60000000000 */
[----:B------:R-:W-:Y:S01]  /*14840*/  ISETP.NE.AND P0, PT, R0, RZ, PT ;  /* 0x000000ff0000720c */ /* 0x000fe20003f05270 */
[C---:B--2---:R-:W-:Y:S02]  /*14850*/  IMAD.IADD R8, R104.reuse, 0x1, R6 ;  /* 0x0000000168087824 */ /* 0x044fe400078e0206 */
[----:B------:R-:W-:Y:S02]  /*14860*/  IMAD.IADD R10, R104, 0x1, R7 ;  /* 0x00000001680a7824 */ /* 0x000fe400078e0207 */
[--C-:B---3--:R-:W-:Y:S01]  /*14870*/  HADD2.F32 R6, -RZ, R12.reuse.H0_H0 ;  /* 0x2000000cff067230 */ /* 0x108fe20000004100 */
[----:B------:R-:W-:Y:S01]  /*14880*/  STS [UR4+-0x78], R8 ;  /* 0xffff8808ff007988 */ /* 0x000fe20008000804 */
[----:B------:R-:W-:Y:S02]  /*14890*/  HADD2.F32 R7, -RZ, R12.H1_H1 ;  /* 0x3000000cff077230 */ /* 0x000fe40000004100 */
[--C-:B------:R-:W-:Y:S01]  /*148a0*/  HADD2.F32 R9, -RZ, R13.reuse.H0_H0 ;  /* 0x2000000dff097230 */ /* 0x100fe20000004100 */
[----:B------:R1:W-:Y:S01]  /*148b0*/  STS [UR4], R6 ;  /* 0x00000006ff007988 */ /* 0x0003e20008000804 */
[----:B------:R-:W-:-:S02]  /*148c0*/  HADD2.F32 R11, -RZ, R13.H1_H1 ;  /* 0x3000000dff0b7230 */ /* 0x000fc40000004100 */
[C---:B----4-:R-:W-:Y:S01]  /*148d0*/  IMAD.IADD R4, R104.reuse, 0x1, R4 ;  /* 0x0000000168047824 */ /* 0x050fe200078e0204 */
[----:B------:R3:W-:Y:S01]  /*148e0*/  STS [UR4+-0x74], R10 ;  /* 0xffff8c0aff007988 */ /* 0x0007e20008000804 */
[----:B------:R-:W-:-:S03]  /*148f0*/  IMAD.IADD R5, R104, 0x1, R5 ;  /* 0x0000000168057824 */ /* 0x000fc600078e0205 */
[----:B------:R3:W-:Y:S01]  /*14900*/  STS [UR4+0x4], R7 ;  /* 0x00000407ff007988 */ /* 0x0007e20008000804 */
[----:B-1----:R-:W-:-:S03]  /*14910*/  VIADD R6, R25, 0x10 ;  /* 0x0000001019067836 */ /* 0x002fc60000000000 */
[----:B------:R3:W-:Y:S01]  /*14920*/  STS [UR4+0x8], R9 ;  /* 0x00000809ff007988 */ /* 0x0007e20008000804 */
[----:B------:R-:W-:-:S03]  /*14930*/  IMAD.MOV.U32 R25, RZ, RZ, R6 ;  /* 0x000000ffff197224 */ /* 0x000fc600078e0006 */
[----:B------:R3:W-:Y:S04]  /*14940*/  STS [UR4+0xc], R11 ;  /* 0x00000c0bff007988 */ /* 0x0007e80008000804 */
[----:B------:R3:W-:Y:S04]  /*14950*/  STS [UR4+-0x80], R4 ;  /* 0xffff8004ff007988 */ /* 0x0007e80008000804 */
[----:B------:R3:W-:Y:S01]  /*14960*/  STS [UR4+-0x7c], R5 ;  /* 0xffff8405ff007988 */ /* 0x0007e20008000804 */
[----:B------:R-:W-:Y:S01]  /*14970*/  UIADD3 UR4, UPT, UPT, UR4, 0x10, URZ ;  /* 0x0000001004047890 */ /* 0x000fe2000fffe0ff */
[----:B------:R-:W-:Y:S11]  /*14980*/  @P0 BRA `(.L_x_10651) ;  /* 0xfffffffc00980947 */ /* 0x000ff6000383ffff */
.L_x_10650:
[----:B------:R-:W-:-:S13]  /*14990*/  ISETP.NE.AND P0, PT, R2, RZ, PT ;  /* 0x000000ff0200720c */ /* 0x000fda0003f05270 */
[----:B------:R-:W-:Y:S05]  /*149a0*/  @!P0 BRA `(.L_x_10649) ;  /* 0x0000000000588947 */ /* 0x000fea0003800000 */
[----:B-123--:R-:W1:Y:S01]  /*149b0*/  S2R R5, SR_CgaCtaId ;  /* 0x0000000000057919 */ /* 0x00ee620000008800 */
[----:B------:R-:W-:Y:S01]  /*149c0*/  MOV R0, 0x400 ;  /* 0x0000040000007802 */ /* 0x000fe20000000f00 */
[C-C-:B------:R-:W-:Y:S02]  /*149d0*/  IMAD R4, R3.reuse, 0x2, R106.reuse ;  /* 0x0000000203047824 */ /* 0x140fe400078e026a */
[----:B------:R-:W-:Y:S02]  /*149e0*/  IMAD R106, R3, 0x4, R106 ;  /* 0x00000004036a7824 */ /* 0x000fe400078e026a */
[----:B------:R-:W-:Y:S02]  /*149f0*/  VIADD R0, R0, 0x260 ;  /* 0x0000026000007836 */ /* 0x000fe40000000000 */
[----:B------:R-:W-:Y:S02]  /*14a00*/  IMAD.MOV R2, RZ, RZ, -R2 ;  /* 0x000000ffff027224 */ /* 0x000fe400078e0a02 */
[----:B------:R-:W-:Y:S01]  /*14a10*/  VIADD R6, R4, 0x88 ;  /* 0x0000008804067836 */ /* 0x000fe20000000000 */
[----:B-1----:R-:W-:-:S05]  /*14a20*/  LEA R0, R5, R0, 0x18 ;  /* 0x0000000005007211 */ /* 0x002fca00078ec0ff */
[----:B------:R-:W-:-:S04]  /*14a30*/  IMAD R0, R3, 0x4, R0 ;  /* 0x0000000403007824 */ /* 0x000fc800078e0200 */
[----:B------:R-:W-:-:S07]  /*14a40*/  VIADD R0, R0, 0x80 ;  /* 0x0000008000007836 */ /* 0x000fce0000000000 */
.L_x_10655:
[----:B------:R1:W2:Y:S04]  /*14a50*/  LDL R3, [R106+0x8] ;  /* 0x000008006a037983 */ /* 0x0002a80000100800 */
[----:B------:R3:W4:Y:S01]  /*14a60*/  LDL.U16 R4, [R6] ;  /* 0x0000000006047983 */ /* 0x0007220000100400 */
[----:B------:R-:W-:Y:S02]  /*14a70*/  VIADD R2, R2, 0x1 ;  /* 0x0000000102027836 */ /* 0x000fe40000000000 */
[----:B-1----:R-:W-:-:S03]  /*14a80*/  VIADD R106, R106, 0x4 ;  /* 0x000000046a6a7836 */ /* 0x002fc60000000000 */
[----:B------:R-:W-:Y:S01]  /*14a90*/  ISETP.NE.AND P0, PT, R2, RZ, PT ;  /* 0x000000ff0200720c */ /* 0x000fe20003f05270 */
[----:B---3--:R-:W-:Y:S02]  /*14aa0*/  VIADD R6, R6, 0x2 ;  /* 0x0000000206067836 */ /* 0x008fe40000000000 */
[----:B--2---:R-:W-:Y:S02]  /*14ab0*/  IMAD.IADD R3, R104, 0x1, R3 ;  /* 0x0000000168037824 */ /* 0x004fe400078e0203 */
[----:B----4-:R-:W-:-:S03]  /*14ac0*/  HADD2.F32 R5, -RZ, R4.H0_H0 ;  /* 0x20000004ff057230 */ /* 0x010fc60000004100 */
[----:B------:R-:W-:Y:S04]  /*14ad0*/  STS [R0+-0x80], R3 ;  /* 0xffff800300007388 */ /* 0x000fe80000000800 */
[----:B------:R1:W-:Y:S02]  /*14ae0*/  STS [R0], R5 ;  /* 0x0000000500007388 */ /* 0x0003e40000000800 */
[----:B-1----:R-:W-:Y:S01]  /*14af0*/  VIADD R0, R0, 0x4 ;  /* 0x0000000400007836 */ /* 0x002fe20000000000 */
[----:B------:R-:W-:Y:S06]  /*14b00*/  @P0 BRA `(.L_x_10655) ;  /* 0xfffffffc00d00947 */ /* 0x000fec000383ffff */
.L_x_10649:
[----:B------:R-:W4:Y:S01]  /*14b10*/  S2UR UR5, SR_CgaCtaId ;  /* 0x00000000000579c3 */ /* 0x000f220000008800 */
[----:B------:R-:W-:Y:S01]  /*14b20*/  UMOV UR4, 0x400 ;  /* 0x0000040000047882 */ /* 0x000fe20000000000 */
[----:B--2---:R-:W-:Y:S02]  /*14b30*/  IMAD.MOV.U32 R2, RZ, RZ, R35 ;  /* 0x000000ffff027224 */ /* 0x004fe400078e0023 */
[----:B------:R-:W-:Y:S01]  /*14b40*/  IMAD.MOV.U32 R3, RZ, RZ, R34 ;  /* 0x000000ffff037224 */ /* 0x000fe200078e0022 */
[----:B----4-:R-:W-:-:S09]  /*14b50*/  ULEA UR4, UR5, UR4, 0x18 ;  /* 0x0000000405047291 */ /* 0x010fd2000f8ec0ff */
[----:B------:R4:W-:Y:S03]  /*14b60*/  STS.64 [UR4+0x360], R2 ;  /* 0x00036002ff007988 */ /* 0x0009e60008000a04 */
.L_x_10648:
[----:B------:R-:W-:Y:S05]  /*14b70*/  BSYNC.RECONVERGENT B0 ;  /* 0x0000000000007941 */ /* 0x000fea0003800200 */
.L_x_10647:
[----:B------:R-:W-:Y:S01]  /*14b80*/  BAR.SYNC.DEFER_BLOCKING 0x0 ;  /* 0x0000000000007b1d */ /* 0x000fe20000010000 */
[----:B------:R-:W-:-:S13]  /*14b90*/  ISETP.GT.U32.AND P0, PT, R105, 0x41, PT ;  /* 0x000000416900780c */ /* 0x000fda0003f04070 */
[----:B------:R-:W-:Y:S05]  /*14ba0*/  @P0 EXIT ;  /* 0x000000000000094d */ /* 0x000fea0003800000 */
[----:B------:R-:W5:Y:S01]  /*14bb0*/  S2UR UR5, SR_CgaCtaId ;  /* 0x00000000000579c3 */ /* 0x000f620000008800 */
[----:B------:R-:W-:Y:S01]  /*14bc0*/  UMOV UR4, 0x400 ;  /* 0x0000040000047882 */ /* 0x000fe20000000000 */
[----:B------:R-:W-:Y:S01]  /*14bd0*/  IMAD R86, R87, R86, UR8 ;  /* 0x0000000857567e24 */ /* 0x000fe2000f8e0256 */
[----:B------:R-:W-:-:S03]  /*14be0*/  UIADD3 UR4, UPT, UPT, UR4, 0x260, URZ ;  /* 0x0000026004047890 */ /* 0x000fc6000fffe0ff */
[----:B-123--:R-:W-:Y:S02]  /*14bf0*/  IMAD R7, R86, 0x42, R105 ;  /* 0x0000004256077824 */ /* 0x00efe400078e0269 */
[----:B------:R-:W1:Y:S01]  /*14c00*/  LDC.64 R4, c[0x0][0x398] ;  /* 0x0000e600ff047b82 */ /* 0x000e620000000a00 */
[----:B-----5:R-:W-:-:S06]  /*14c10*/  ULEA UR4, UR5, UR4, 0x18 ;  /* 0x0000000405047291 */ /* 0x020fcc000f8ec0ff */
[----:B------:R-:W-:-:S07]  /*14c20*/  LEA R0, R105, UR4, 0x2 ;  /* 0x0000000469007c11 */ /* 0x000fce000f8e10ff */
.L_x_10656:
[----:B--2---:R2:W3:Y:S01]  /*14c30*/  LDS R9, [R0] ;  /* 0x0000000000097984 */ /* 0x0044e20000000800 */
[----:B-1--4-:R-:W-:Y:S01]  /*14c40*/  IMAD.WIDE.U32 R2, R7, 0x4, R4 ;  /* 0x0000000407027825 */ /* 0x012fe200078e0004 */
[----:B------:R-:W-:-:S03]  /*14c50*/  ISETP.GE.U32.AND P0, PT, R105, 0x2, PT ;  /* 0x000000026900780c */ /* 0x000fc60003f06070 */
[----:B------:R-:W-:Y:S02]  /*14c60*/  VIADD R105, R105, 0x40 ;  /* 0x0000004069697836 */ /* 0x000fe40000000000 */
[----:B------:R-:W-:Y:S02]  /*14c70*/  VIADD R7, R7, 0x40 ;  /* 0x0000004007077836 */ /* 0x000fe40000000000 */
[----:B--2---:R-:W-:Y:S01]  /*14c80*/  VIADD R0, R0, 0x100 ;  /* 0x0000010000007836 */ /* 0x004fe20000000000 */
[----:B---3--:R2:W-:Y:S05]  /*14c90*/  STG.E desc[UR6][R2.64], R9 ;  /* 0x0000000902007986 */ /* 0x0085ea000c101906 */
[----:B------:R-:W-:Y:S05]  /*14ca0*/  @!P0 BRA `(.L_x_10656) ;  /* 0xfffffffc00e08947 */ /* 0x000fea000383ffff */
[----:B------:R-:W-:Y:S05]  /*14cb0*/  EXIT ;  /* 0x000000000000794d */ /* 0x000fea0003800000 */
.L_x_10657:
        /* <DEDUP_REMOVED lines=12> */
.L_x_38461:


//--------------------- .text._ZN17fastertransformer17batch_topk_kernelI6__halfLi16ELi32EEEvPKiPKT_PiPfS8_PKbS3_NS_14BeamHypothesesEiiifS4_ --------------------------
	.section	.text._ZN17fastertransformer17batch_topk_kernelI6__halfLi16ELi32EEEvPKiPKT_PiPfS8_PKbS3_NS_14BeamHypothesesEiiifS4_,"ax",@progbits
	.align	128
        .global         _ZN17fastertransformer17batch_topk_kernelI6__halfLi16ELi32EEEvPKiPKT_PiPfS8_PKbS3_NS_14BeamHypothesesEiiifS4_
        .type           _ZN17fastertransformer17batch_topk_kernelI6__halfLi16ELi32EEEvPKiPKT_PiPfS8_PKbS3_NS_14BeamHypothesesEiiifS4_,@function
        .size           _ZN17fastertransformer17batch_topk_kernelI6__halfLi16ELi32EEEvPKiPKT_PiPfS8_PKbS3_NS_14BeamHypothesesEiiifS4_,(.L_x_38462 - _ZN17fastertransformer17batch_topk_kernelI6__halfLi16ELi32EEEvPKiPKT_PiPfS8_PKbS3_NS_14BeamHypothesesEiiifS4_)
        .other          _ZN17fastertransformer17batch_topk_kernelI6__halfLi16ELi32EEEvPKiPKT_PiPfS8_PKbS3_NS_14BeamHypothesesEiiifS4_,@"STO_CUDA_ENTRY STV_DEFAULT"
_ZN17fastertransformer17batch_topk_kernelI6__halfLi16ELi32EEEvPKiPKT_PiPfS8_PKbS3_NS_14BeamHypothesesEiiifS4_:
.text._ZN17fastertransformer17batch_topk_kernelI6__halfLi16ELi32EEEvPKiPKT_PiPfS8_PKbS3_NS_14BeamHypothesesEiiifS4_:
        /* <DEDUP_REMOVED lines=16> */
[----:B------:R-:W1:Y:S01]  /*0100*/  @!P1 S2R R9, SR_CgaCtaId ;  /* 0x0000000000099919 */ /* 0x000e620000008800 */
[----:B----4-:R-:W-:Y:S01]  /*0110*/  IMAD R20, R2, UR4, RZ ;  /* 0x0000000402147c24 */ /* 0x010fe2000f8e02ff */
[----:B------:R-:W-:Y:S02]  /*0120*/  UISETP.NE.AND.EX UP0, UPT, UR9, URZ, UPT, UP0 ;  /* 0x000000ff0900728c */ /* 0x000fe4000bf05300 */
[----:B------:R-:W-:-:S06]  /*0130*/  @!P1 VIADD R6, R6, 0x4 ;  /* 0x0000000406069836 */ /* 0x000fcc0000000000 */
[----:B------:R-:W3:Y:S01]  /*0140*/  @!P0 S2R R7, SR_CgaCtaId ;  /* 0x0000000000078919 */ /* 0x000ee20000008800 */
[----:B------:R-:W-:Y:S02]  /*0150*/  @!P0 MOV R0, 0x400 ;  /* 0x0000040000008802 */ /* 0x000fe40000000f00 */
[----:B-1----:R-:W-:-:S05]  /*0160*/  @!P1 LEA R8, R9, R6, 0x18 ;  /* 0x0000000609089211 */ /* 0x002fca00078ec0ff */
[----:B0-----:R-:W-:Y:S01]  /*0170*/  @!P1 IMAD R5, R3, 0x4, R8 ;  /* 0x0000000403059824 */ /* 0x001fe200078e0208 */
[----:B---3--:R-:W-:Y:S01]  /*0180*/  @!P0 LEA R6, R7, R0, 0x18 ;  /* 0x0000000007068211 */ /* 0x008fe200078ec0ff */
[----:B------:R-:W-:-:S04]  /*0190*/  IMAD.MOV.U32 R0, RZ, RZ, R1 ;  /* 0x000000ffff007224 */ /* 0x000fc800078e0001 */
        /* <DEDUP_REMOVED lines=19> */
.L_x_10659:
[----:B------:R-:W-:Y:S05]  /*02d0*/  BSYNC.RECONVERGENT B0 ;  /* 0x0000000000007941 */ /* 0x000fea0003800200 */
.L_x_10658:
        /* <DEDUP_REMOVED lines=21> */
[----:B------:R-:W-:Y:S01]  /*0430*/  IMAD.MOV.U32 R28, RZ, RZ, R0 ;  /* 0x000000ffff1c7224 */ /* 0x000fe200078e0000 */
[----:B------:R-:W-:Y:S01]  /*0440*/  PRMT R45, R45, 0x5410, R4 ;  /* 0x000054102d2d7816 */ /* 0x000fe20000000004 */
[----:B------:R-:W-:Y:S01]  /*0450*/  IMAD.MOV.U32 R29, RZ, RZ, R0 ;  /* 0x000000ffff1d7224 */ /* 0x000fe200078e0000 */
        /* <DEDUP_REMOVED lines=19> */
[----:B------:R-:W-:Y:S01]  /*0590*/  IMAD.WIDE.U32 R22, R3, 0x2, RZ ;  /* 0x0000000203167825 */ /* 0x000fe200078e00ff */
[----:B------:R-:W0:Y:S03]  /*05a0*/  LDCU.64 UR8, c[0x0][0x388] ;  /* 0x00007100ff0877ac */ /* 0x000e260008000a00 */
[----:B------:R-:W-:Y:S01]  /*05b0*/  IMAD.MOV.U32 R50, RZ, RZ, 0xfc00 ;  /* 0x0000fc00ff327424 */ /* 0x000fe200078e00ff */
[----:B------:R-:W1:Y:S01]  /*05c0*/  LDCU.64 UR4, c[0x0][0x3a8] ;  /* 0x00007500ff0477ac */ /* 0x000e620008000a00 */
[----:B------:R-:W-:Y:S02]  /*05d0*/  IMAD.WIDE R20, R20, 0x2, R22 ;  /* 0x0000000214147825 */ /* 0x000fe400078e0216 */
[----:B------:R-:W2:Y:S01]  /*05e0*/  LDC.64 R22, c[0x0][0x3b0] ;  /* 0x0000ec00ff167b82 */ /* 0x000ea20000000a00 */
[----:B------:R-:W3:Y:S01]  /*05f0*/  LDCU UR10, c[0x0][0x44c] ;  /* 0x00008980ff0a77ac */ /* 0x000ee20008000800 */
[----:B------:R-:W-:-:S02]  /*0600*/  IMAD.MOV.U32 R24, RZ, RZ, 0xfc00 ;  /* 0x0000fc00ff187424 */ /* 0x000fc400078e00ff */
[----:B------:R-:W-:Y:S02]  /*0610*/  IMAD.MOV.U32 R47, RZ, RZ, 0xfc00 ;  /* 0x0000fc00ff2f7424 */ /* 0x000fe400078e00ff */
[----:B------:R-:W-:Y:S01]  /*0620*/  IMAD.MOV.U32 R44, RZ, RZ, 0xfc00 ;  /* 0x0000fc00ff2c7424 */ /* 0x000fe200078e00ff */
[C---:B------:R-:W-:Y:S01]  /*0630*/  PRMT R50, R24.reuse, 0x5410, R50 ;  /* 0x0000541018327816 */ /* 0x040fe20000000032 */
[----:B------:R-:W-:Y:S01]  /*0640*/  IMAD.MOV.U32 R48, RZ, RZ, 0xfc00 ;  /* 0x0000fc00ff307424 */ /* 0x000fe200078e00ff */
[----:B------:R-:W-:Y:S01]  /*0650*/  PRMT R47, R24, 0x5410, R47 ;  /* 0x00005410182f7816 */ /* 0x000fe2000000002f */
[----:B------:R-:W-:Y:S01]  /*0660*/  IMAD.MOV.U32 R5, RZ, RZ, 0xfc00 ;  /* 0x0000fc00ff057424 */ /* 0x000fe200078e00ff */
[----:B------:R-:W-:Y:S01]  /*0670*/  PRMT R44, R44, 0x5410, R24 ;  /* 0x000054102c2c7816 */ /* 0x000fe20000000018 */
[----:B------:R-:W-:Y:S01]  /*0680*/  IMAD.MOV.U32 R49, RZ, RZ, 0xfc00 ;  /* 0x0000fc00ff317424 */ /* 0x000fe200078e00ff */
[----:B0-----:R-:W-:Y:S01]  /*0690*/  IADD3 R24, P2, PT, R20, UR8, RZ ;  /* 0x0000000814187c10 */ /* 0x001fe2000ff5e0ff */
[----:B------:R-:W-:Y:S01]  /*06a0*/  IMAD.MOV.U32 R46, RZ, RZ, 0xfc00 ;  /* 0x0000fc00ff2e7424 */ /* 0x000fe200078e00ff */
[----:B------:R-:W-:Y:S01]  /*06b0*/  PRMT R48, R48, 0x5410, R48 ;  /* 0x0000541030307816 */ /* 0x000fe20000000030 */
[----:B------:R-:W-:Y:S01]  /*06c0*/  IMAD.MOV.U32 R45, RZ, RZ, 0xfc00 ;  /* 0x0000fc00ff2d7424 */ /* 0x000fe200078e00ff */
[----:B-1----:R-:W-:-:S02]  /*06d0*/  IADD3 R20, P0, PT, R2, UR4, RZ ;  /* 0x0000000402147c10 */ /* 0x002fc4000ff1e0ff */
[C---:B------:R-:W-:Y:S02]  /*06e0*/  PRMT R51, R5.reuse, 0x7610, R51 ;  /* 0x0000761005337816 */ /* 0x040fe40000000033 */
[C---:B------:R-:W-:Y:S02]  /*06f0*/  PRMT R49, R5.reuse, 0x5410, R49 ;  /* 0x0000541005317816 */ /* 0x040fe40000000031 */
[----:B------:R-:W-:Y:S01]  /*0700*/  PRMT R48, R5, 0x7610, R48 ;  /* 0x0000761005307816 */ /* 0x000fe20000000030 */
[----:B--2---:R-:W-:Y:S01]  /*0710*/  IMAD.WIDE.U32 R22, R2, 0x4, R22 ;  /* 0x0000000402167825 */ /* 0x004fe200078e0016 */
[--C-:B------:R-:W-:Y:S02]  /*0720*/  PRMT R45, R45, 0x5410, R5.reuse ;  /* 0x000054102d2d7816 */ /* 0x100fe40000000005 */
[----:B------:R-:W-:Y:S01]  /*0730*/  PRMT R46, R46, 0x5410, R5 ;  /* 0x000054102e2e7816 */ /* 0x000fe20000000005 */
[----:B------:R-:W-:Y:S01]  /*0740*/  IMAD.MOV.U32 R5, RZ, RZ, -0x1 ;  /* 0xffffffffff057424 */ /* 0x000fe200078e00ff */
[----:B------:R-:W-:Y:S01]  /*0750*/  IADD3.X R25, PT, PT, R21, UR9, RZ, P2, !PT ;  /* 0x0000000915197c10 */ /* 0x000fe200097fe4ff */
[----:B------:R-:W-:Y:S01]  /*0760*/  IMAD.X R21, RZ, RZ, UR5, P0 ;  /* 0x00000005ff157e24 */ /* 0x000fe200080e06ff */
[----:B---3--:R-:W-:-:S13]  /*0770*/  FSETP.NEU.FTZ.AND P1, PT, RZ, UR10, PT ;  /* 0x0000000aff007c0b */ /* 0x008fda000bf3d000 */
.L_x_10711:
[----:B------:R0:W5:Y:S01]  /*0780*/  @!P1 LDG.E.U16.CONSTANT R31, desc[UR6][R24.64] ;  /* 0x00000006181f9981 */ /* 0x000162000c1e9500 */
[----:B------:R-:W1:Y:S01]  /*0790*/  LDC R32, c[0x0][0x444] ;  /* 0x00011100ff207b82 */ /* 0x000e620000000800 */
        /* <DEDUP_REMOVED lines=8> */
[----:B------:R-:W-:Y:S01]  /*0820*/  IMAD R35, R36, R33, RZ ;  /* 0x0000002124237224 */ /* 0x000fe200078e02ff */
[----:B------:R-:W-:-:S03]  /*0830*/  IABS R36, R3 ;  /* 0x0000000300247213 */ /* 0x000fc60000000000 */
[----:B------:R-:W-:-:S06]  /*0840*/  IMAD.HI.U32 R27, R27, R35, R26 ;  /* 0x000000231b1b7227 */ /* 0x000fcc00078e001a */
        /* <DEDUP_REMOVED lines=19> */
[----:B------:R-:W-:-:S06]  /*0980*/  I2FP.F32.S32 R27, R27 ;  /* 0x0000001b001b7245 */ /* 0x000fcc0000201400 */
[----:B------:R-:W2:Y:S02]  /*0990*/  MUFU.LG2 R27, R27 ;  /* 0x0000001b001b7308 */ /* 0x000ea40000000c00 */
[----:B--2---:R-:W-:-:S06]  /*09a0*/  FMUL.FTZ R32, R27, UR12 ;  /* 0x0000000c1b207c20 */ /* 0x004fcc0008410000 */
[----:B------:R-:W2:Y:S02]  /*09b0*/  MUFU.EX2 R32, R32 ;  /* 0x0000002000207308 */ /* 0x000ea40000000800 */
[----:B--2---:R-:W-:-:S05]  /*09c0*/  F2FP.F16.F32.PACK_AB R33, RZ, R32 ;  /* 0x00000020ff21723e */ /* 0x004fca00000000ff */
[----:B0-----:R-:W-:Y:S02]  /*09d0*/  HADD2.F32 R34, -RZ, R33.H0_H0 ;  /* 0x20000021ff227230 */ /* 0x001fe40000004100 */
        /* <DEDUP_REMOVED lines=11> */
.L_x_10662:
        /* <DEDUP_REMOVED lines=9> */
.L_x_10664:
[----:B------:R-:W-:Y:S01]  /*0b20*/  PRMT R26, R31, 0x7610, R26 ;  /* 0x000076101f1a7816 */ /* 0x000fe2000000001a */
[----:B------:R-:W-:-:S07]  /*0b30*/  IMAD.MOV.U32 R5, RZ, RZ, R3 ;  /* 0x000000ffff057224 */ /* 0x000fce00078e0003 */
.L_x_10665:
[----:B------:R-:W-:Y:S05]  /*0b40*/  BSYNC.RECONVERGENT B1 ;  /* 0x0000000000017941 */ /* 0x000fea0003800200 */
.L_x_10663:
        /* <DEDUP_REMOVED lines=10> */
.L_x_10667:
[----:B------:R-:W-:Y:S01]  /*0bf0*/  IMAD.MOV.U32 R32, RZ, RZ, R5 ;  /* 0x000000ffff207224 */ /* 0x000fe200078e0005 */
[----:B------:R-:W-:Y:S01]  /*0c00*/  PRMT R51, R51, 0x5410, R51 ;  /* 0x0000541033337816 */ /* 0x000fe20000000033 */
[----:B------:R-:W-:Y:S01]  /*0c10*/  IMAD.MOV.U32 R5, RZ, RZ, R4 ;  /* 0x000000ffff057224 */ /* 0x000fe200078e0004 */
[----:B------:R-:W-:-:S07]  /*0c20*/  PRMT R26, R26, 0x5410, R26 ;  /* 0x000054101a1a7816 */ /* 0x000fce000000001a */
.L_x_10668:
[----:B------:R-:W-:Y:S05]  /*0c30*/  BSYNC.RECONVERGENT B1 ;  /* 0x0000000000017941 */ /* 0x000fea0003800200 */
.L_x_10666:
        /* <DEDUP_REMOVED lines=11> */
.L_x_10670:
[----:B------:R-:W-:Y:S01]  /*0cf0*/  PRMT R51, R50, 0x7632, R51 ;  /* 0x0000763232337816 */ /* 0x000fe20000000033 */
[----:B------:R-:W-:Y:S01]  /*0d00*/  IMAD.MOV.U32 R31, RZ, RZ, R32 ;  /* 0x000000ffff1f7224 */ /* 0x000fe200078e0020 */
[----:B------:R-:W-:Y:S01]  /*0d10*/  PRMT R27, R27, 0x7610, R26 ;  /* 0x000076101b1b7816 */ /* 0x000fe2000000001a */
[----:B------:R-:W-:-:S07]  /*0d20*/  IMAD.MOV.U32 R4, RZ, RZ, R7 ;  /* 0x000000ffff047224 */ /* 0x000fce00078e0007 */
.L_x_10671:
[----:B------:R-:W-:Y:S05]  /*0d30*/  BSYNC.RECONVERGENT B1 ;  /* 0x0000000000017941 */ /* 0x000fea0003800200 */
.L_x_10669:
        /* <DEDUP_REMOVED lines=11> */
.L_x_10673:
[----:B------:R-:W-:Y:S01]  /*0df0*/  PRMT R50, R50, 0x5410, R50 ;  /* 0x0000541032327816 */ /* 0x000fe20000000032 */
[----:B------:R-:W-:Y:S01]  /*0e00*/  IMAD.MOV.U32 R32, RZ, RZ, R31 ;  /* 0x000000ffff207224 */ /* 0x000fe200078e001f */
[----:B------:R-:W-:Y:S01]  /*0e10*/  PRMT R26, R27, 0x7632, R26 ;  /* 0x000076321b1a7816 */ /* 0x000fe2000000001a */
[----:B------:R-:W-:-:S07]  /*0e20*/  IMAD.MOV.U32 R7, RZ, RZ, R6 ;  /* 0x000000ffff077224 */ /* 0x000fce00078e0006 */
.L_x_10674:
[----:B------:R-:W-:Y:S05]  /*0e30*/  BSYNC.RECONVERGENT B1 ;  /* 0x0000000000017941 */ /* 0x000fea0003800200 */
.L_x_10672:
        /* <DEDUP_REMOVED lines=11> */
.L_x_10676:
[----:B------:R-:W-:Y:S01]  /*0ef0*/  PRMT R50, R49, 0x7632, R50 ;  /* 0x0000763231327816 */ /* 0x000fe20000000032 */
[----:B------:R-:W-:Y:S01]  /*0f00*/  IMAD.MOV.U32 R31, RZ, RZ, R32 ;  /* 0x000000ffff1f7224 */ /* 0x000fe200078e0020 */
[----:B------:R-:W-:Y:S01]  /*0f10*/  PRMT R27, R26, 0x7610, R27 ;  /* 0x000076101a1b7816 */ /* 0x000fe2000000001b */
[----:B------:R-:W-:-:S07]  /*0f20*/  IMAD.MOV.U32 R6, RZ, RZ, R9 ;  /* 0x000000ffff067224 */ /* 0x000fce00078e0009 */
.L_x_10677:
[----:B------:R-:W-:Y:S05]  /*0f30*/  BSYNC.RECONVERGENT B1 ;  /* 0x0000000000017941 */ /* 0x000fea0003800200 */
.L_x_10675:
        /* <DEDUP_REMOVED lines=11> */
.L_x_10679:
[----:B------:R-:W-:Y:S01]  /*0ff0*/  PRMT R49, R49, 0x5410, R49 ;  /* 0x0000541031317816 */ /* 0x000fe20000000031 */
[----:B------:R-:W-:Y:S01]  /*1000*/  IMAD.MOV.U32 R32, RZ, RZ, R31 ;  /* 0x000000ffff207224 */ /* 0x000fe200078e001f */
[----:B------:R-:W-:Y:S01]  /*1010*/  PRMT R26, R26, 0x5410, R27 ;  /* 0x000054101a1a7816 */ /* 0x000fe2000000001b */
[----:B------:R-:W-:-:S07]  /*1020*/  IMAD.MOV.U32 R9, RZ, RZ, R8 ;  /* 0x000000ffff097224 */ /* 0x000fce00078e0008 */
.L_x_10680:
[----:B------:R-:W-:Y:S05]  /*1030*/  BSYNC.RECONVERGENT B1 ;  /* 0x0000000000017941 */ /* 0x000fea0003800200 */
.L_x_10678:
        /* <DEDUP_REMOVED lines=11> */
.L_x_10682:
[----:B------:R-:W-:Y:S01]  /*10f0*/  PRMT R49, R48, 0x7632, R49 ;  /* 0x0000763230317816 */ /* 0x000fe20000000031 */
[----:B------:R-:W-:Y:S01]  /*1100*/  IMAD.MOV.U32 R31, RZ, RZ, R32 ;  /* 0x000000ffff1f7224 */ /* 0x000fe200078e0020 */
[----:B------:R-:W-:Y:S01]  /*1110*/  PRMT R27, R27, 0x7610, R26 ;  /* 0x000076101b1b7816 */ /* 0x000fe2000000001a */
[----:B------:R-:W-:-:S07]  /*1120*/  IMAD.MOV.U32 R8, RZ, RZ, R11 ;  /* 0x000000ffff087224 */ /* 0x000fce00078e000b */
.L_x_10683:
[----:B------:R-:W-:Y:S05]  /*1130*/  BSYNC.RECONVERGENT B1 ;  /* 0x0000000000017941 */ /* 0x000fea0003800200 */
.L_x_10681:
        /* <DEDUP_REMOVED lines=11> */
.L_x_10685:
[----:B------:R-:W-:Y:S01]  /*11f0*/  PRMT R48, R48, 0x5410, R48 ;  /* 0x0000541030307816 */ /* 0x000fe20000000030 */
[----:B------:R-:W-:Y:S01]  /*1200*/  IMAD.MOV.U32 R32, RZ, RZ, R31 ;  /* 0x000000ffff207224 */ /* 0x000fe200078e001f */
[----:B------:R-:W-:Y:S01]  /*1210*/  PRMT R26, R27, 0x7632, R26 ;  /* 0x000076321b1a7816 */ /* 0x000fe2000000001a */
[----:B------:R-:W-:-:S07]  /*1220*/  IMAD.MOV.U32 R11, RZ, RZ, R10 ;  /* 0x000000ffff0b7224 */ /* 0x000fce00078e000a */
.L_x_10686:
[----:B------:R-:W-:Y:S05]  /*1230*/  BSYNC.RECONVERGENT B1 ;  /* 0x0000000000017941 */ /* 0x000fea0003800200 */
.L_x_10684:
        /* <DEDUP_REMOVED lines=11> */
.L_x_10688:
[----:B------:R-:W-:Y:S01]  /*12f0*/  PRMT R48, R47, 0x7632, R48 ;  /* 0x000076322f307816 */ /* 0x000fe20000000030 */
[----:B------:R-:W-:Y:S01]  /*1300*/  IMAD.MOV.U32 R31, RZ, RZ, R32 ;  /* 0x000000ffff1f7224 */ /* 0x000fe200078e0020 */
[----:B------:R-:W-:Y:S01]  /*1310*/  PRMT R27, R26, 0x7610, R27 ;  /* 0x000076101a1b7816 */ /* 0x000fe2000000001b */
[----:B------:R-:W-:-:S07]  /*1320*/  IMAD.MOV.U32 R10, RZ, RZ, R13 ;  /* 0x000000ffff0a7224 */ /* 0x000fce00078e000d */
.L_x_10689:
[----:B------:R-:W-:Y:S05]  /*1330*/  BSYNC.RECONVERGENT B1 ;  /* 0x0000000000017941 */ /* 0x000fea0003800200 */
.L_x_10687:
        /* <DEDUP_REMOVED lines=11> */
.L_x_10691:
[----:B------:R-:W-:Y:S01]  /*13f0*/  PRMT R47, R47, 0x5410, R47 ;  /* 0x000054102f2f7816 */ /* 0x000fe2000000002f */
[----:B------:R-:W-:Y:S01]  /*1400*/  IMAD.MOV.U32 R32, RZ, RZ, R31 ;  /* 0x000000ffff207224 */ /* 0x000fe200078e001f */
[----:B------:R-:W-:Y:S01]  /*1410*/  PRMT R26, R26, 0x5410, R27 ;  /* 0x000054101a1a7816 */ /* 0x000fe2000000001b */
[----:B------:R-:W-:-:S07]  /*1420*/  IMAD.MOV.U32 R13, RZ, RZ, R12 ;  /* 0x000000ffff0d7224 */ /* 0x000fce00078e000c */
.L_x_10692:
[----:B------:R-:W-:Y:S05]  /*1430*/  BSYNC.RECONVERGENT B1 ;  /* 0x0000000000017941 */ /* 0x000fea0003800200 */
.L_x_10690:
        /* <DEDUP_REMOVED lines=11> */
.L_x_10694:
[----:B------:R-:W-:Y:S01]  /*14f0*/  PRMT R47, R46, 0x7610, R47 ;  /* 0x000076102e2f7816 */ /* 0x000fe2000000002f */
[----:B------:R-:W-:Y:S01]  /*1500*/  IMAD.MOV.U32 R27, RZ, RZ, R32 ;  /* 0x000000ffff1b7224 */ /* 0x000fe200078e0020 */
[----:B------:R-:W-:Y:S01]  /*1510*/  PRMT R26, R26, 0x7632, R26 ;  /* 0x000076321a1a7816 */ /* 0x000fe2000000001a */
[----:B------:R-:W-:-:S07]  /*1520*/  IMAD.MOV.U32 R12, RZ, RZ, R15 ;  /* 0x000000ffff0c7224 */ /* 0x000fce00078e000f */
.L_x_10695:
[----:B------:R-:W-:Y:S05]  /*1530*/  BSYNC.RECONVERGENT B1 ;  /* 0x0000000000017941 */ /* 0x000fea0003800200 */
.L_x_10693:
        /* <DEDUP_REMOVED lines=11> */
.L_x_10697:
[----:B------:R-:W-:Y:S01]  /*15f0*/  PRMT R46, R45, 0x7610, R46 ;  /* 0x000076102d2e7816 */ /* 0x000fe2000000002e */
[----:B------:R-:W-:Y:S01]  /*1600*/  IMAD.MOV.U32 R32, RZ, RZ, R27 ;  /* 0x000000ffff207224 */ /* 0x000fe200078e001b */
[----:B------:R-:W-:Y:S01]  /*1610*/  PRMT R31, R26, 0x7610, R31 ;  /* 0x000076101a1f7816 */ /* 0x000fe2000000001f */
[----:B------:R-:W-:-:S07]  /*1620*/  IMAD.MOV.U32 R15, RZ, RZ, R14 ;  /* 0x000000ffff0f7224 */ /* 0x000fce00078e000e */
.L_x_10698:
[----:B------:R-:W-:Y:S05]  /*1630*/  BSYNC.RECONVERGENT B1 ;  /* 0x0000000000017941 */ /* 0x000fea0003800200 */
.L_x_10696:
        /* <DEDUP_REMOVED lines=11> */
.L_x_10700:
[----:B------:R-:W-:Y:S01]  /*16f0*/  PRMT R45, R45, 0x7632, R45 ;  /* 0x000076322d2d7816 */ /* 0x000fe2000000002d */
[----:B------:R-:W-:Y:S01]  /*1700*/  IMAD.MOV.U32 R27, RZ, RZ, R32 ;  /* 0x000000ffff1b7224 */ /* 0x000fe200078e0020 */
[----:B------:R-:W-:Y:S01]  /*1710*/  PRMT R26, R26, 0x5410, R31 ;  /* 0x000054101a1a7816 */ /* 0x000fe2000000001f */
[----:B------:R-:W-:-:S07]  /*1720*/  IMAD.MOV.U32 R14, RZ, RZ, R17 ;  /* 0x000000ffff0e7224 */ /* 0x000fce00078e0011 */
.L_x_10701:
[----:B------:R-:W-:Y:S05]  /*1730*/  BSYNC.RECONVERGENT B1 ;  /* 0x0000000000017941 */ /* 0x000fea0003800200 */
.L_x_10699:
        /* <DEDUP_REMOVED lines=11> */
.L_x_10703:
[----:B------:R-:W-:Y:S01]  /*17f0*/  PRMT R45, R45, 0x5410, R44 ;  /* 0x000054102d2d7816 */ /* 0x000fe2000000002c */
[----:B------:R-:W-:Y:S01]  /*1800*/  IMAD.MOV.U32 R32, RZ, RZ, R27 ;  /* 0x000000ffff207224 */ /* 0x000fe200078e001b */
[----:B------:R-:W-:Y:S01]  /*1810*/  PRMT R31, R31, 0x7610, R26 ;  /* 0x000076101f1f7816 */ /* 0x000fe2000000001a */
[----:B------:R-:W-:-:S07]  /*1820*/  IMAD.MOV.U32 R17, RZ, RZ, R16 ;  /* 0x000000ffff117224 */ /* 0x000fce00078e0010 */
.L_x_10704:
[----:B------:R-:W-:Y:S05]  /*1830*/  BSYNC.RECONVERGENT B1 ;  /* 0x0000000000017941 */ /* 0x000fea0003800200 */
.L_x_10702:
        /* <DEDUP_REMOVED lines=11> */
.L_x_10706:
[----:B------:R-:W-:Y:S01]  /*18f0*/  PRMT R44, R44, 0x7632, R44 ;  /* 0x000076322c2c7816 */ /* 0x000fe2000000002c */
[----:B------:R-:W-:Y:S01]  /*1900*/  IMAD.MOV.U32 R27, RZ, RZ, R32 ;  /* 0x000000ffff1b7224 */ /* 0x000fe200078e0020 */
[----:B------:R-:W-:Y:S01]  /*1910*/  PRMT R26, R26, 0x7610, R31 ;  /* 0x000076101a1a7816 */ /* 0x000fe2000000001f */
[----:B------:R-:W-:-:S07]  /*1920*/  IMAD.MOV.U32 R16, RZ, RZ, R19 ;  /* 0x000000ffff107224 */ /* 0x000fce00078e0013 */
.L_x_10707:
[----:B------:R-:W-:Y:S05]  /*1930*/  BSYNC.RECONVERGENT B1 ;  /* 0x0000000000017941 */ /* 0x000fea0003800200 */
.L_x_10705:
        /* <DEDUP_REMOVED lines=9> */
.L_x_10709:
[----:B------:R-:W-:Y:S01]  /*19d0*/  PRMT R44, R44, 0x7610, R46 ;  /* 0x000076102c2c7816 */ /* 0x000fe2000000002e */
[----:B------:R-:W-:Y:S01]  /*19e0*/  IMAD.MOV.U32 R19, RZ, RZ, R18 ;  /* 0x000000ffff137224 */ /* 0x000fe200078e0012 */
[----:B------:R-:W-:Y:S01]  /*19f0*/  PRMT R46, R46, 0x7610, R26 ;  /* 0x000076102e2e7816 */ /* 0x000fe2000000001a */
[----:B------:R-:W-:-:S07]  /*1a00*/  IMAD.MOV.U32 R18, RZ, RZ, R27 ;  /* 0x000000ffff127224 */ /* 0x000fce00078e001b */
.L_x_10710:
[----:B------:R-:W-:Y:S05]  /*1a10*/  BSYNC.RECONVERGENT B1 ;  /* 0x0000000000017941 */ /* 0x000fea0003800200 */
.L_x_10708:
[----:B------:R-:W-:Y:S01]  /*1a20*/  VIADD R3, R3, 0x20 ;  /* 0x0000002003037836 */ /* 0x000fe20000000000 */
[----:B0-----:R-:W-:-:S04]  /*1a30*/  IADD3 R24, P2, PT, R24, 0x40, RZ ;  /* 0x0000004018187810 */ /* 0x001fc80007f5e0ff */
[----:B------:R-:W-:Y:S01]  /*1a40*/  ISETP.GE.AND P0, PT, R3, UR13, PT ;  /* 0x0000000d03007c0c */ /* 0x000fe2000bf06270 */
[----:B------:R-:W-:-:S12]  /*1a50*/  IMAD.X R25, RZ, RZ, R25, P2 ;  /* 0x000000ffff197224 */ /* 0x000fd800010e0619 */
[----:B------:R-:W-:Y:S05]  /*1a60*/  @!P0 BRA `(.L_x_10711) ;  /* 0xffffffec00448947 */ /* 0x000fea000383ffff */
.L_x_10661:
[----:B------:R-:W-:Y:S05]  /*1a70*/  BSYNC.RECONVERGENT B0 ;  /* 0x0000000000007941 */ /* 0x000fea0003800200 */
.L_x_10660:
[----:B------:R-:W0:Y:S01]  /*1a80*/  SHFL.DOWN PT, R3, R18, 0x1, 0x1f ;  /* 0x08201f0012037f89 */ /* 0x000e2200000e0000 */
[----:B------:R-:W-:Y:S01]  /*1a90*/  PRMT R42, R46, 0x7632, R44 ;  /* 0x000076322e2a7816 */ /* 0x000fe2000000002c */
[----:B------:R-:W-:Y:S01]  /*1aa0*/  BSSY.RECONVERGENT B0, `(.L_x_10712) ;  /* 0x0000137000007945 */ /* 0x000fe20003800200 */
[----:B------:R-:W-:Y:S01]  /*1ab0*/  PRMT R40, R44, 0x7610, R45 ;  /* 0x000076102c287816 */ /* 0x000fe2000000002d */
[----:B------:R-:W1:Y:S01]  /*1ac0*/  SHFL.DOWN PT, R34, R19, 0x1, 0x1f ;  /* 0x08201f0013227f89 */ /* 0x000e6200000e0000 */
[----:B------:R-:W-:-:S03]  /*1ad0*/  PRMT R38, R45, 0x5410, R46 ;  /* 0x000054102d267816 */ /* 0x000fc6000000002e */
[----:B------:R-:W2:Y:S04]  /*1ae0*/  SHFL.DOWN PT, R36, R16, 0x1, 0x1f ;  /* 0x08201f0010247f89 */ /* 0x000ea800000e0000 */
[----:B------:R-:W3:Y:S04]  /*1af0*/  SHFL.DOWN PT, R21, R17, 0x1, 0x1f ;  /* 0x08201f0011157f89 */ /* 0x000ee800000e0000 */
[----:B------:R-:W4:Y:S04]  /*1b00*/  SHFL.DOWN PT, R23, R14, 0x1, 0x1f ;  /* 0x08201f000e177f89 */ /* 0x000f2800000e0000 */
[----:B------:R-:W5:Y:S04]  /*1b10*/  SHFL.DOWN PT, R25, R15, 0x1, 0x1f ;  /* 0x08201f000f197f89 */ /* 0x000f6800000e0000 */
[----:B0-----:R0:W-:Y:S04]  /*1b20*/  STL [R30], R3 ;  /* 0x000000031e007387 */ /* 0x0011e80000100800 */
[----:B------:R-:W5:Y:S04]  /*1b30*/  SHFL.DOWN PT, R27, R12, 0x1, 0x1f ;  /* 0x08201f000c1b7f89 */ /* 0x000f6800000e0000 */
[----:B------:R-:W5:Y:S01]  /*1b40*/  SHFL.DOWN PT, R31, R13, 0x1, 0x1f ;  /* 0x08201f000d1f7f89 */ /* 0x000f6200000e0000 */
[----:B0-----:R-:W0:Y:S03]  /*1b50*/  S2R R3, SR_LANEID ;  /* 0x0000000000037919 */ /* 0x001e260000000000 */
[----:B------:R-:W5:Y:S04]  /*1b60*/  SHFL.DOWN PT, R33, R10, 0x1, 0x1f ;  /* 0x08201f000a217f89 */ /* 0x000f6800000e0000 */
[----:B------:R-:W5:Y:S04]  /*1b70*/  SHFL.DOWN PT, R35, R11, 0x1, 0x1f ;  /* 0x08201f000b237f89 */ /* 0x000f6800000e0000 */
[----:B------:R-:W5:Y:S04]  /*1b80*/  SHFL.DOWN PT, R37, R8, 0x1, 0x1f ;  /* 0x08201f0008257f89 */ /* 0x000f6800000e0000 */
[----:B------:R-:W5:Y:S04]  /*1b90*/  SHFL.DOWN PT, R39, R9, 0x1, 0x1f ;  /* 0x08201f0009277f89 */ /* 0x000f6800000e0000 */
[----:B------:R-:W5:Y:S04]  /*1ba0*/  SHFL.DOWN PT, R41, R6, 0x1, 0x1f ;  /* 0x08201f0006297f89 */ /* 0x000f6800000e0000 */
[----:B------:R-:W5:Y:S04]  /*1bb0*/  SHFL.DOWN PT, R43, R7, 0x1, 0x1f ;  /* 0x08201f00072b7f89 */ /* 0x000f6800000e0000 */
[----:B------:R-:W5:Y:S04]  /*1bc0*/  SHFL.DOWN PT, R53, R4, 0x1, 0x1f ;  /* 0x08201f0004357f89 */ /* 0x000f6800000e0000 */
[----:B------:R-:W5:Y:S01]  /*1bd0*/  SHFL.DOWN PT, R55, R5, 0x1, 0x1f ;  /* 0x08201f0005377f89 */ /* 0x000f6200000e0000 */
[----:B0-----:R-:W-:-:S03]  /*1be0*/  ISETP.GT.AND P0, PT, R3, 0x1e, PT ;  /* 0x0000001e0300780c */ /* 0x001fc60003f04270 */
[----:B------:R-:W0:Y:S04]  /*1bf0*/  SHFL.DOWN PT, R57, R42, 0x1, 0x1f ;  /* 0x08201f002a397f89 */ /* 0x000e2800000e0000 */
[----:B------:R-:W0:Y:S04]  /*1c00*/  SHFL.DOWN PT, R59, R40, 0x1, 0x1f ;  /* 0x08201f00283b7f89 */ /* 0x000e2800000e0000 */
[----:B------:R-:W0:Y:S04]  /*1c10*/  SHFL.DOWN PT, R61, R38, 0x1, 0x1f ;  /* 0x08201f00263d7f89 */ /* 0x000e2800000e0000 */
[----:B------:R-:W0:Y:S04]  /*1c20*/  SHFL.DOWN PT, R20, R47, 0x1, 0x1f ;  /* 0x08201f002f147f89 */ /* 0x000e2800000e0000 */
[----:B------:R-:W0:Y:S04]  /*1c30*/  SHFL.DOWN PT, R22, R48, 0x1, 0x1f ;  /* 0x08201f0030167f89 */ /* 0x000e2800000e0000 */
[----:B------:R-:W0:Y:S04]  /*1c40*/  SHFL.DOWN PT, R24, R49, 0x1, 0x1f ;  /* 0x08201f0031187f89 */ /* 0x000e2800000e0000 */
[----:B------:R-:W0:Y:S04]  /*1c50*/  SHFL.DOWN PT, R26, R50, 0x1, 0x1f ;  /* 0x08201f00321a7f89 */ /* 0x000e2800000e0000 */
[----:B------:R-:W0:Y:S04]  /*1c60*/  SHFL.DOWN PT, R32, R51, 0x1, 0x1f ;  /* 0x08201f0033207f89 */ /* 0x000e2800000e0000 */
        /* <DEDUP_REMOVED lines=15> */
[----:B0-----:R1:W-:Y:S04]  /*1d60*/  STL [R30+0x40], R57 ;  /* 0x000040391e007387 */ /* 0x0013e80000100800 */
        /* <DEDUP_REMOVED lines=8> */
[----:B-1----:R-:W-:Y:S01]  /*1df0*/  IMAD.MOV.U32 R22, RZ, RZ, R18 ;  /* 0x000000ffff167224 */ /* 0x002fe200078e0012 */
[----:B------:R-:W-:Y:S01]  /*1e00*/  PRMT R23, R46, 0x7632, R23 ;  /* 0x000076322e177816 */ /* 0x000fe20000000017 */
[----:B------:R-:W-:Y:S02]  /*1e10*/  IMAD.MOV.U32 R21, RZ, RZ, RZ ;  /* 0x000000ffff157224 */ /* 0x000fe400078e00ff */
[----:B------:R-:W-:-:S07]  /*1e20*/  IMAD.MOV.U32 R20, RZ, RZ, R30 ;  /* 0x000000ffff147224 */ /* 0x000fce00078e001e */
.L_x_10759:
        /* <DEDUP_REMOVED lines=20> */
.L_x_10715:
[----:B------:R-:W-:Y:S01]  /*1f70*/  IMAD.MOV.U32 R18, RZ, RZ, R5 ;  /* 0x000000ffff127224 */ /* 0x000fe200078e0005 */
[--C-:B------:R-:W-:Y:S01]  /*1f80*/  PRMT R23, R23, 0x7610, R51.reuse ;  /* 0x0000761017177816 */ /* 0x100fe20000000033 */
[----:B------:R-:W-:Y:S01]  /*1f90*/  IMAD.MOV.U32 R5, RZ, RZ, R4 ;  /* 0x000000ffff057224 */ /* 0x000fe200078e0004 */
[----:B------:R-:W-:-:S07]  /*1fa0*/  PRMT R51, R51, 0x5410, R51 ;  /* 0x0000541033337816 */ /* 0x000fce0000000033 */
.L_x_10716:
[----:B------:R-:W-:Y:S05]  /*1fb0*/  BSYNC.RECONVERGENT B1 ;  /* 0x0000000000017941 */ /* 0x000fea0003800200 */
.L_x_10714:
        /* <DEDUP_REMOVED lines=11> */
.L_x_10718:
[----:B------:R-:W-:Y:S01]  /*2070*/  IMAD.MOV.U32 R25, RZ, RZ, R18 ;  /* 0x000000ffff197224 */ /* 0x000fe200078e0012 */
[----:B------:R-:W-:Y:S01]  /*2080*/  PRMT R24, R24, 0x7610, R23 ;  /* 0x0000761018187816 */ /* 0x000fe20000000017 */
[----:B------:R-:W-:Y:S01]  /*2090*/  IMAD.MOV.U32 R4, RZ, RZ, R7 ;  /* 0x000000ffff047224 */ /* 0x000fe200078e0007 */
[----:B------:R-:W-:-:S07]  /*20a0*/  PRMT R51, R50, 0x7632, R51 ;  /* 0x0000763232337816 */ /* 0x000fce0000000033 */
.L_x_10719:
[----:B------:R-:W-:Y:S05]  /*20b0*/  BSYNC.RECONVERGENT B1 ;  /* 0x0000000000017941 */ /* 0x000fea0003800200 */
.L_x_10717:
        /* <DEDUP_REMOVED lines=11> */
.L_x_10721:
[----:B------:R-:W-:Y:S01]  /*2170*/  IMAD.MOV.U32 R18, RZ, RZ, R25 ;  /* 0x000000ffff127224 */ /* 0x000fe200078e0019 */
[----:B------:R-:W-:Y:S01]  /*2180*/  PRMT R24, R24, 0x7632, R24 ;  /* 0x0000763218187816 */ /* 0x000fe20000000018 */
[----:B------:R-:W-:Y:S01]  /*2190*/  IMAD.MOV.U32 R7, RZ, RZ, R6 ;  /* 0x000000ffff077224 */ /* 0x000fe200078e0006 */
[----:B------:R-:W-:-:S07]  /*21a0*/  PRMT R50, R50, 0x5410, R50 ;  /* 0x0000541032327816 */ /* 0x000fce0000000032 */
.L_x_10722:
[----:B------:R-:W-:Y:S05]  /*21b0*/  BSYNC.RECONVERGENT B1 ;  /* 0x0000000000017941 */ /* 0x000fea0003800200 */
.L_x_10720:
        /* <DEDUP_REMOVED lines=11> */
.L_x_10724:
[----:B------:R-:W-:Y:S01]  /*2270*/  IMAD.MOV.U32 R25, RZ, RZ, R18 ;  /* 0x000000ffff197224 */ /* 0x000fe200078e0012 */
[----:B------:R-:W-:Y:S01]  /*2280*/  PRMT R24, R24, 0x5410, R24 ;  /* 0x0000541018187816 */ /* 0x000fe20000000018 */
[----:B------:R-:W-:Y:S01]  /*2290*/  IMAD.MOV.U32 R6, RZ, RZ, R9 ;  /* 0x000000ffff067224 */ /* 0x000fe200078e0009 */
[----:B------:R-:W-:-:S07]  /*22a0*/  PRMT R50, R49, 0x7632, R50 ;  /* 0x0000763231327816 */ /* 0x000fce0000000032 */
.L_x_10725:
[----:B------:R-:W-:Y:S05]  /*22b0*/  BSYNC.RECONVERGENT B1 ;  /* 0x0000000000017941 */ /* 0x000fea0003800200 */
.L_x_10723:
        /* <DEDUP_REMOVED lines=11> */
.L_x_10727:
[----:B------:R-:W-:Y:S01]  /*2370*/  IMAD.MOV.U32 R18, RZ, RZ, R25 ;  /* 0x000000ffff127224 */ /* 0x000fe200078e0019 */
[----:B------:R-:W-:Y:S01]  /*2380*/  PRMT R23, R23, 0x7610, R24 ;  /* 0x0000761017177816 */ /* 0x000fe20000000018 */
[----:B------:R-:W-:Y:S01]  /*2390*/  IMAD.MOV.U32 R9, RZ, RZ, R8 ;  /* 0x000000ffff097224 */ /* 0x000fe200078e0008 */
[----:B------:R-:W-:-:S07]  /*23a0*/  PRMT R49, R49, 0x5410, R49 ;  /* 0x0000541031317816 */ /* 0x000fce0000000031 */
.L_x_10728:
[----:B------:R-:W-:Y:S05]  /*23b0*/  BSYNC.RECONVERGENT B1 ;  /* 0x0000000000017941 */ /* 0x000fea0003800200 */
.L_x_10726:
        /* <DEDUP_REMOVED lines=11> */
.L_x_10730:
[----:B------:R-:W-:Y:S01]  /*2470*/  IMAD.MOV.U32 R25, RZ, RZ, R18 ;  /* 0x000000ffff197224 */ /* 0x000fe200078e0012 */
[----:B------:R-:W-:Y:S01]  /*2480*/  PRMT R24, R23, 0x7632, R24 ;  /* 0x0000763217187816 */ /* 0x000fe20000000018 */
[----:B------:R-:W-:Y:S01]  /*2490*/  IMAD.MOV.U32 R8, RZ, RZ, R11 ;  /* 0x000000ffff087224 */ /* 0x000fe200078e000b */
[----:B------:R-:W-:-:S07]  /*24a0*/  PRMT R49, R48, 0x7632, R49 ;  /* 0x0000763230317816 */ /* 0x000fce0000000031 */
.L_x_10731:
[----:B------:R-:W-:Y:S05]  /*24b0*/  BSYNC.RECONVERGENT B1 ;  /* 0x0000000000017941 */ /* 0x000fea0003800200 */
.L_x_10729:
        /* <DEDUP_REMOVED lines=11> */
.L_x_10733:
[----:B------:R-:W-:Y:S01]  /*2570*/  IMAD.MOV.U32 R18, RZ, RZ, R25 ;  /* 0x000000ffff127224 */ /* 0x000fe200078e0019 */
[----:B------:R-:W-:Y:S01]  /*2580*/  PRMT R23, R23, 0x5410, R24 ;  /* 0x0000541017177816 */ /* 0x000fe20000000018 */
[----:B------:R-:W-:Y:S01]  /*2590*/  IMAD.MOV.U32 R11, RZ, RZ, R10 ;  /* 0x000000ffff0b7224 */ /* 0x000fe200078e000a */
[----:B------:R-:W-:-:S07]  /*25a0*/  PRMT R48, R48, 0x5410, R48 ;  /* 0x0000541030307816 */ /* 0x000fce0000000030 */
.L_x_10734:
[----:B------:R-:W-:Y:S05]  /*25b0*/  BSYNC.RECONVERGENT B1 ;  /* 0x0000000000017941 */ /* 0x000fea0003800200 */
.L_x_10732:
        /* <DEDUP_REMOVED lines=11> */
.L_x_10736:
[----:B------:R-:W-:Y:S01]  /*2670*/  IMAD.MOV.U32 R25, RZ, RZ, R18 ;  /* 0x000000ffff197224 */ /* 0x000fe200078e0012 */
[----:B------:R-:W-:Y:S01]  /*2680*/  PRMT R24, R23, 0x7632, R24 ;  /* 0x0000763217187816 */ /* 0x000fe20000000018 */
[----:B------:R-:W-:Y:S01]  /*2690*/  IMAD.MOV.U32 R10, RZ, RZ, R13 ;  /* 0x000000ffff0a7224 */ /* 0x000fe200078e000d */
[----:B------:R-:W-:-:S07]  /*26a0*/  PRMT R48, R47, 0x7632, R48 ;  /* 0x000076322f307816 */ /* 0x000fce0000000030 */
.L_x_10737:
[----:B------:R-:W-:Y:S05]  /*26b0*/  BSYNC.RECONVERGENT B1 ;  /* 0x0000000000017941 */ /* 0x000fea0003800200 */
.L_x_10735:
        /* <DEDUP_REMOVED lines=11> */
.L_x_10739:
[----:B------:R-:W-:Y:S01]  /*2770*/  IMAD.MOV.U32 R18, RZ, RZ, R25 ;  /* 0x000000ffff127224 */ /* 0x000fe200078e0019 */
[----:B------:R-:W-:Y:S01]  /*2780*/  PRMT R23, R23, 0x5410, R24 ;  /* 0x0000541017177816 */ /* 0x000fe20000000018 */
[----:B------:R-:W-:Y:S01]  /*2790*/  IMAD.MOV.U32 R13, RZ, RZ, R12 ;  /* 0x000000ffff0d7224 */ /* 0x000fe200078e000c */
[----:B------:R-:W-:-:S07]  /*27a0*/  PRMT R47, R47, 0x5410, R47 ;  /* 0x000054102f2f7816 */ /* 0x000fce000000002f */
.L_x_10740:
[----:B------:R-:W-:Y:S05]  /*27b0*/  BSYNC.RECONVERGENT B1 ;  /* 0x0000000000017941 */ /* 0x000fea0003800200 */
.L_x_10738:
        /* <DEDUP_REMOVED lines=11> */
.L_x_10742:
[----:B------:R-:W-:Y:S01]  /*2870*/  IMAD.MOV.U32 R25, RZ, RZ, R18 ;  /* 0x000000ffff197224 */ /* 0x000fe200078e0012 */
[----:B------:R-:W-:Y:S01]  /*2880*/  PRMT R24, R23, 0x7632, R24 ;  /* 0x0000763217187816 */ /* 0x000fe20000000018 */
[----:B------:R-:W-:Y:S01]  /*2890*/  IMAD.MOV.U32 R12, RZ, RZ, R15 ;  /* 0x000000ffff0c7224 */ /* 0x000fe200078e000f */
[----:B------:R-:W-:-:S07]  /*28a0*/  PRMT R47, R46, 0x7610, R47 ;  /* 0x000076102e2f7816 */ /* 0x000fce000000002f */
.L_x_10743:
[----:B------:R-:W-:Y:S05]  /*28b0*/  BSYNC.RECONVERGENT B1 ;  /* 0x0000000000017941 */ /* 0x000fea0003800200 */
.L_x_10741:
        /* <DEDUP_REMOVED lines=11> */
.L_x_10745:
[----:B------:R-:W-:Y:S01]  /*2970*/  IMAD.MOV.U32 R18, RZ, RZ, R25 ;  /* 0x000000ffff127224 */ /* 0x000fe200078e0019 */
[----:B------:R-:W-:Y:S01]  /*2980*/  PRMT R26, R24, 0x7610, R26 ;  /* 0x00007610181a7816 */ /* 0x000fe2000000001a */
[----:B------:R-:W-:Y:S01]  /*2990*/  IMAD.MOV.U32 R15, RZ, RZ, R14 ;  /* 0x000000ffff0f7224 */ /* 0x000fe200078e000e */
[----:B------:R-:W-:-:S07]  /*29a0*/  PRMT R46, R45, 0x7610, R46 ;  /* 0x000076102d2e7816 */ /* 0x000fce000000002e */
.L_x_10746:
[----:B------:R-:W-:Y:S05]  /*29b0*/  BSYNC.RECONVERGENT B1 ;  /* 0x0000000000017941 */ /* 0x000fea0003800200 */
.L_x_10744:
        /* <DEDUP_REMOVED lines=11> */
.L_x_10748:
[----:B------:R-:W-:Y:S01]  /*2a70*/  IMAD.MOV.U32 R25, RZ, RZ, R18 ;  /* 0x000000ffff197224 */ /* 0x000fe200078e0012 */
[----:B------:R-:W-:Y:S01]  /*2a80*/  PRMT R23, R23, 0x5410, R26 ;  /* 0x0000541017177816 */ /* 0x000fe2000000001a */
[----:B------:R-:W-:Y:S01]  /*2a90*/  IMAD.MOV.U32 R14, RZ, RZ, R17 ;  /* 0x000000ffff0e7224 */ /* 0x000fe200078e0011 */
[----:B------:R-:W-:-:S07]  /*2aa0*/  PRMT R45, R45, 0x7632, R45 ;  /* 0x000076322d2d7816 */ /* 0x000fce000000002d */
.L_x_10749:
[----:B------:R-:W-:Y:S05]  /*2ab0*/  BSYNC.RECONVERGENT B1 ;  /* 0x0000000000017941 */ /* 0x000fea0003800200 */
.L_x_10747:
        /* <DEDUP_REMOVED lines=11> */
.L_x_10751:
[----:B------:R-:W-:Y:S01]  /*2b70*/  IMAD.MOV.U32 R18, RZ, RZ, R25 ;  /* 0x000000ffff127224 */ /* 0x000fe200078e0019 */
[----:B------:R-:W-:Y:S01]  /*2b80*/  PRMT R24, R24, 0x7610, R23 ;  /* 0x0000761018187816 */ /* 0x000fe20000000017 */
[----:B------:R-:W-:Y:S01]  /*2b90*/  IMAD.MOV.U32 R17, RZ, RZ, R16 ;  /* 0x000000ffff117224 */ /* 0x000fe200078e0010 */
[----:B------:R-:W-:-:S07]  /*2ba0*/  PRMT R45, R45, 0x5410, R44 ;  /* 0x000054102d2d7816 */ /* 0x000fce000000002c */
.L_x_10752:
[----:B------:R-:W-:Y:S05]  /*2bb0*/  BSYNC.RECONVERGENT B1 ;  /* 0x0000000000017941 */ /* 0x000fea0003800200 */
.L_x_10750:
        /* <DEDUP_REMOVED lines=11> */
.L_x_10754:
[----:B------:R-:W-:Y:S01]  /*2c70*/  IMAD.MOV.U32 R25, RZ, RZ, R18 ;  /* 0x000000ffff197224 */ /* 0x000fe200078e0012 */
[----:B------:R-:W-:Y:S01]  /*2c80*/  PRMT R24, R24, 0x7632, R24 ;  /* 0x0000763218187816 */ /* 0x000fe20000000018 */
[----:B------:R-:W-:Y:S01]  /*2c90*/  IMAD.MOV.U32 R16, RZ, RZ, R19 ;  /* 0x000000ffff107224 */ /* 0x000fe200078e0013 */
[----:B------:R-:W-:-:S07]  /*2ca0*/  PRMT R44, R44, 0x7632, R44 ;  /* 0x000076322c2c7816 */ /* 0x000fce000000002c */
.L_x_10755:
[----:B------:R-:W-:Y:S05]  /*2cb0*/  BSYNC.RECONVERGENT B1 ;  /* 0x0000000000017941 */ /* 0x000fea0003800200 */
.L_x_10753:
        /* <DEDUP_REMOVED lines=11> */
.L_x_10757:
[----:B------:R-:W-:Y:S01]  /*2d70*/  PRMT R44, R44, 0x5410, R23 ;  /* 0x000054102c2c7816 */ /* 0x000fe20000000017 */
[----:B------:R-:W-:Y:S01]  /*2d80*/  IMAD.MOV.U32 R19, RZ, RZ, R22 ;  /* 0x000000ffff137224 */ /* 0x000fe200078e0016 */
[----:B------:R-:W-:Y:S01]  /*2d90*/  PRMT R46, R46, 0x5410, R24 ;  /* 0x000054102e2e7816 */ /* 0x000fe20000000018 */
[----:B------:R-:W-:Y:S01]  /*2da0*/  IMAD.MOV.U32 R18, RZ, RZ, R25 ;  /* 0x000000ffff127224 */ /* 0x000fe200078e0019 */
[----:B------:R-:W-:Y:S01]  /*2db0*/  PRMT R23, R24, 0x7610, R23 ;  /* 0x0000761018177816 */ /* 0x000fe20000000017 */
[----:B------:R-:W-:-:S07]  /*2dc0*/  IMAD.MOV.U32 R22, RZ, RZ, R25 ;  /* 0x000000ffff167224 */ /* 0x000fce00078e0019 */
.L_x_10758:
[----:B------:R-:W-:Y:S05]  /*2dd0*/  BSYNC.RECONVERGENT B1 ;  /* 0x0000000000017941 */ /* 0x000fea0003800200 */
.L_x_10756:
[----:B------:R-:W-:Y:S02]  /*2de0*/  VIADD R20, R20, 0x4 ;  /* 0x0000000414147836 */ /* 0x000fe40000000000 */
[----:B------:R-:W-:Y:S01]  /*2df0*/  VIADD R30, R30, 0x2 ;  /* 0x000000021e1e7836 */ /* 0x000fe20000000000 */
[----:B------:R-:W-:Y:S06]  /*2e00*/  @P1 BRA `(.L_x_10759) ;  /* 0xfffffff000081947 */ /* 0x000fec000383ffff */
.L_x_10713:
[----:B------:R-:W-:Y:S05]  /*2e10*/  BSYNC.RECONVERGENT B0 ;  /* 0x0000000000007941 */ /* 0x000fea0003800200 */
.L_x_10712:
[----:B-1----:R-:W-:Y:S01]  /*2e20*/  PRMT R21, R46, 0x7632, R44 ;  /* 0x000076322e157816 */ /* 0x002fe2000000002c */
[----:B------:R-:W0:Y:S01]  /*2e30*/  SHFL.DOWN PT, R20, R18, 0x2, 0x1f ;  /* 0x08401f0012147f89 */ /* 0x000e2200000e0000 */
[----:B------:R-:W-:Y:S01]  /*2e40*/  PRMT R23, R44, 0x7610, R45 ;  /* 0x000076102c177816 */ /* 0x000fe2000000002d */
[----:B------:R-:W-:Y:S01]  /*2e50*/  BSSY.RECONVERGENT B0, `(.L_x_10760) ;  /* 0x0000135000007945 */ /* 0x000fe20003800200 */
[----:B------:R-:W-:Y:S01]  /*2e60*/  PRMT R25, R45, 0x5410, R46 ;  /* 0x000054102d197816 */ /* 0x000fe2000000002e */
[----:B------:R-:W1:Y:S01]  /*2e70*/  SHFL.DOWN PT, R22, R19, 0x2, 0x1f ;  /* 0x08401f0013167f89 */ /* 0x000e6200000e0000 */
[----:B------:R-:W-:-:S03]  /*2e80*/  ISETP.GT.AND P0, PT, R3, 0x1d, PT ;  /* 0x0000001d0300780c */ /* 0x000fc60003f04270 */
        /* <DEDUP_REMOVED lines=22> */
[----:B0-----:R0:W-:Y:S04]  /*2ff0*/  STL [R29], R20 ;  /* 0x000000141d007387 */ /* 0x0011e80000100800 */
        /* <DEDUP_REMOVED lines=28> */
.L_x_10807:
        /* <DEDUP_REMOVED lines=20> */
.L_x_10763:
[----:B------:R-:W-:Y:S01]  /*3300*/  IMAD.MOV.U32 R18, RZ, RZ, R5 ;  /* 0x000000ffff127224 */ /* 0x000fe200078e0005 */
[--C-:B------:R-:W-:Y:S01]  /*3310*/  PRMT R23, R23, 0x7610, R51.reuse ;  /* 0x0000761017177816 */ /* 0x100fe20000000033 */
[----:B------:R-:W-:Y:S01]  /*3320*/  IMAD.MOV.U32 R5, RZ, RZ, R4 ;  /* 0x000000ffff057224 */ /* 0x000fe200078e0004 */
[----:B------:R-:W-:-:S07]  /*3330*/  PRMT R51, R51, 0x5410, R51 ;  /* 0x0000541033337816 */ /* 0x000fce0000000033 */
.L_x_10764:
[----:B------:R-:W-:Y:S05]  /*3340*/  BSYNC.RECONVERGENT B1 ;  /* 0x0000000000017941 */ /* 0x000fea0003800200 */
.L_x_10762:
        /* <DEDUP_REMOVED lines=11> */
.L_x_10766:
[----:B------:R-:W-:Y:S01]  /*3400*/  IMAD.MOV.U32 R25, RZ, RZ, R18 ;  /* 0x000000ffff197224 */ /* 0x000fe200078e0012 */
[----:B------:R-:W-:Y:S01]  /*3410*/  PRMT R24, R24, 0x7610, R23 ;  /* 0x0000761018187816 */ /* 0x000fe20000000017 */
[----:B------:R-:W-:Y:S01]  /*3420*/  IMAD.MOV.U32 R4, RZ, RZ, R7 ;  /* 0x000000ffff047224 */ /* 0x000fe200078e0007 */
[----:B------:R-:W-:-:S07]  /*3430*/  PRMT R51, R50, 0x7632, R51 ;  /* 0x0000763232337816 */ /* 0x000fce0000000033 */
.L_x_10767:
[----:B------:R-:W-:Y:S05]  /*3440*/  BSYNC.RECONVERGENT B1 ;  /* 0x0000000000017941 */ /* 0x000fea0003800200 */
.L_x_10765:
        /* <DEDUP_REMOVED lines=11> */
.L_x_10769:
[----:B------:R-:W-:Y:S01]  /*3500*/  IMAD.MOV.U32 R18, RZ, RZ, R25 ;  /* 0x000000ffff127224 */ /* 0x000fe200078e0019 */
[----:B------:R-:W-:Y:S01]  /*3510*/  PRMT R24, R24, 0x7632, R24 ;  /* 0x0000763218187816 */ /* 0x000fe20000000018 */
[----:B------:R-:W-:Y:S01]  /*3520*/  IMAD.MOV.U32 R7, RZ, RZ, R6 ;  /* 0x000000ffff077224 */ /* 0x000fe200078e0006 */
[----:B------:R-:W-:-:S07]  /*3530*/  PRMT R50, R50, 0x5410, R50 ;  /* 0x0000541032327816 */ /* 0x000fce0000000032 */
.L_x_10770:
[----:B------:R-:W-:Y:S05]  /*3540*/  BSYNC.RECONVERGENT B1 ;  /* 0x0000000000017941 */ /* 0x000fea0003800200 */
.L_x_10768:
        /* <DEDUP_REMOVED lines=11> */
.L_x_10772:
[----:B------:R-:W-:Y:S01]  /*3600*/  IMAD.MOV.U32 R25, RZ, RZ, R18 ;  /* 0x000000ffff197224 */ /* 0x000fe200078e0012 */
[----:B------:R-:W-:Y:S01]  /*3610*/  PRMT R24, R24, 0x5410, R24 ;  /* 0x0000541018187816 */ /* 0x000fe20000000018 */
[----:B------:R-:W-:Y:S01]  /*3620*/  IMAD.MOV.U32 R6, RZ, RZ, R9 ;  /* 0x000000ffff067224 */ /* 0x000fe200078e0009 */
[----:B------:R-:W-:-:S07]  /*3630*/  PRMT R50, R49, 0x7632, R50 ;  /* 0x0000763231327816 */ /* 0x000fce0000000032 */
.L_x_10773:
[----:B------:R-:W-:Y:S05]  /*3640*/  BSYNC.RECONVERGENT B1 ;  /* 0x0000000000017941 */ /* 0x000fea0003800200 */
.L_x_10771:
        /* <DEDUP_REMOVED lines=11> */
.L_x_10775:
[----:B------:R-:W-:Y:S01]  /*3700*/  IMAD.MOV.U32 R18, RZ, RZ, R25 ;  /* 0x000000ffff127224 */ /* 0x000fe200078e0019 */
[----:B------:R-:W-:Y:S01]  /*3710*/  PRMT R23, R23, 0x7610, R24 ;  /* 0x0000761017177816 */ /* 0x000fe20000000018 */
[----:B------:R-:W-:Y:S01]  /*3720*/  IMAD.MOV.U32 R9, RZ, RZ, R8 ;  /* 0x000000ffff097224 */ /* 0x000fe200078e0008 */
[----:B------:R-:W-:-:S07]  /*3730*/  PRMT R49, R49, 0x5410, R49 ;  /* 0x0000541031317816 */ /* 0x000fce0000000031 */
.L_x_10776:
[----:B------:R-:W-:Y:S05]  /*3740*/  BSYNC.RECONVERGENT B1 ;  /* 0x0000000000017941 */ /* 0x000fea0003800200 */
.L_x_10774:
        /* <DEDUP_REMOVED lines=11> */
.L_x_10778:
[----:B------:R-:W-:Y:S01]  /*3800*/  IMAD.MOV.U32 R25, RZ, RZ, R18 ;  /* 0x000000ffff197224 */ /* 0x000fe200078e0012 */
[----:B------:R-:W-:Y:S01]  /*3810*/  PRMT R24, R23, 0x7632, R24 ;  /* 0x0000763217187816 */ /* 0x000fe20000000018 */
[----:B------:R-:W-:Y:S01]  /*3820*/  IMAD.MOV.U32 R8, RZ, RZ, R11 ;  /* 0x000000ffff087224 */ /* 0x000fe200078e000b */
[----:B------:R-:W-:-:S07]  /*3830*/  PRMT R49, R48, 0x7632, R49 ;  /* 0x0000763230317816 */ /* 0x000fce0000000031 */
.L_x_10779:
[----:B------:R-:W-:Y:S05]  /*3840*/  BSYNC.RECONVERGENT B1 ;  /* 0x0000000000017941 */ /* 0x000fea0003800200 */
.L_x_10777:
        /* <DEDUP_REMOVED lines=11> */
.L_x_10781:
[----:B------:R-:W-:Y:S01]  /*3900*/  IMAD.MOV.U32 R18, RZ, RZ, R25 ;  /* 0x000000ffff127224 */ /* 0x000fe200078e0019 */
[----:B------:R-:W-:Y:S01]  /*3910*/  PRMT R23, R23, 0x5410, R24 ;  /* 0x0000541017177816 */ /* 0x000fe20000000018 */
[----:B------:R-:W-:Y:S01]  /*3920*/  IMAD.MOV.U32 R11, RZ, RZ, R10 ;  /* 0x000000ffff0b7224 */ /* 0x000fe200078e000a */
[----:B------:R-:W-:-:S07]  /*3930*/  PRMT R48, R48, 0x5410, R48 ;  /* 0x0000541030307816 */ /* 0x000fce0000000030 */
.L_x_10782:
[----:B------:R-:W-:Y:S05]  /*3940*/  BSYNC.RECONVERGENT B1 ;  /* 0x0000000000017941 */ /* 0x000fea0003800200 */
.L_x_10780:
        /* <DEDUP_REMOVED lines=11> */
.L_x_10784:
[----:B------:R-:W-:Y:S01]  /*3a00*/  IMAD.MOV.U32 R25, RZ, RZ, R18 ;  /* 0x000000ffff197224 */ /* 0x000fe200078e0012 */
[----:B------:R-:W-:Y:S01]  /*3a10*/  PRMT R24, R23, 0x7632, R24 ;  /* 0x0000763217187816 */ /* 0x000fe20000000018 */
[----:B------:R-:W-:Y:S01]  /*3a20*/  IMAD.MOV.U32 R10, RZ, RZ, R13 ;  /* 0x000000ffff0a7224 */ /* 0x000fe200078e000d */
[----:B------:R-:W-:-:S07]  /*3a30*/  PRMT R48, R47, 0x7632, R48 ;  /* 0x000076322f307816 */ /* 0x000fce0000000030 */
.L_x_10785:
[----:B------:R-:W-:Y:S05]  /*3a40*/  BSYNC.RECONVERGENT B1 ;  /* 0x0000000000017941 */ /* 0x000fea0003800200 */
.L_x_10783:
        /* <DEDUP_REMOVED lines=11> */
.L_x_10787:
[----:B------:R-:W-:Y:S01]  /*3b00*/  IMAD.MOV.U32 R18, RZ, RZ, R25 ;  /* 0x000000ffff127224 */ /* 0x000fe200078e0019 */
[----:B------:R-:W-:Y:S01]  /*3b10*/  PRMT R23, R23, 0x5410, R24 ;  /* 0x0000541017177816 */ /* 0x000fe20000000018 */
[----:B------:R-:W-:Y:S01]  /*3b20*/  IMAD.MOV.U32 R13, RZ, RZ, R12 ;  /* 0x000000ffff0d7224 */ /* 0x000fe200078e000c */
[----:B------:R-:W-:-:S07]  /*3b30*/  PRMT R47, R47, 0x5410, R47 ;  /* 0x000054102f2f7816 */ /* 0x000fce000000002f */
.L_x_10788:
[----:B------:R-:W-:Y:S05]  /*3b40*/  BSYNC.RECONVERGENT B1 ;  /* 0x0000000000017941 */ /* 0x000fea0003800200 */
.L_x_10786:
        /* <DEDUP_REMOVED lines=11> */
.L_x_10790:
[----:B------:R-:W-:Y:S01]  /*3c00*/  IMAD.MOV.U32 R25, RZ, RZ, R18 ;  /* 0x000000ffff197224 */ /* 0x000fe200078e0012 */
[----:B------:R-:W-:Y:S01]  /*3c10*/  PRMT R24, R23, 0x7632, R24 ;  /* 0x0000763217187816 */ /* 0x000fe20000000018 */
[----:B------:R-:W-:Y:S01]  /*3c20*/  IMAD.MOV.U32 R12, RZ, RZ, R15 ;  /* 0x000000ffff0c7224 */ /* 0x000fe200078e000f */
[----:B------:R-:W-:-:S07]  /*3c30*/  PRMT R47, R46, 0x7610, R47 ;  /* 0x000076102e2f7816 */ /* 0x000fce000000002f */
.L_x_10791:
[----:B------:R-:W-:Y:S05]  /*3c40*/  BSYNC.RECONVERGENT B1 ;  /* 0x0000000000017941 */ /* 0x000fea0003800200 */
.L_x_10789:
        /* <DEDUP_REMOVED lines=11> */
.L_x_10793:
[----:B------:R-:W-:Y:S01]  /*3d00*/  IMAD.MOV.U32 R18, RZ, RZ, R25 ;  /* 0x000000ffff127224 */ /* 0x000fe200078e0019 */
[----:B------:R-:W-:Y:S01]  /*3d10*/  PRMT R26, R24, 0x7610, R26 ;  /* 0x00007610181a7816 */ /* 0x000fe2000000001a */
[----:B------:R-:W-:Y:S01]  /*3d20*/  IMAD.MOV.U32 R15, RZ, RZ, R14 ;  /* 0x000000ffff0f7224 */ /* 0x000fe200078e000e */
[----:B------:R-:W-:-:S07]  /*3d30*/  PRMT R46, R45, 0x7610, R46 ;  /* 0x000076102d2e7816 */ /* 0x000fce000000002e */
.L_x_10794:
[----:B------:R-:W-:Y:S05]  /*3d40*/  BSYNC.RECONVERGENT B1 ;  /* 0x0000000000017941 */ /* 0x000fea0003800200 */
.L_x_10792:
        /* <DEDUP_REMOVED lines=11> */
.L_x_10796:
[----:B------:R-:W-:Y:S01]  /*3e00*/  IMAD.MOV.U32 R25, RZ, RZ, R18 ;  /* 0x000000ffff197224 */ /* 0x000fe200078e0012 */
[----:B------:R-:W-:Y:S01]  /*3e10*/  PRMT R23, R23, 0x5410, R26 ;  /* 0x0000541017177816 */ /* 0x000fe2000000001a */
[----:B------:R-:W-:Y:S01]  /*3e20*/  IMAD.MOV.U32 R14, RZ, RZ, R17 ;  /* 0x000000ffff0e7224 */ /* 0x000fe200078e0011 */
[----:B------:R-:W-:-:S07]  /*3e30*/  PRMT R45, R45, 0x7632, R45 ;  /* 0x000076322d2d7816 */ /* 0x000fce000000002d */
.L_x_10797:
[----:B------:R-:W-:Y:S05]  /*3e40*/  BSYNC.RECONVERGENT B1 ;  /* 0x0000000000017941 */ /* 0x000fea0003800200 */
.L_x_10795:
        /* <DEDUP_REMOVED lines=11> */
.L_x_10799:
[----:B------:R-:W-:Y:S01]  /*3f00*/  IMAD.MOV.U32 R18, RZ, RZ, R25 ;  /* 0x000000ffff127224 */ /* 0x000fe200078e0019 */
[----:B------:R-:W-:Y:S01]  /*3f10*/  PRMT R24, R24, 0x7610, R23 ;  /* 0x0000761018187816 */ /* 0x000fe20000000017 */
[----:B------:R-:W-:Y:S01]  /*3f20*/  IMAD.MOV.U32 R17, RZ, RZ, R16 ;  /* 0x000000ffff117224 */ /* 0x000fe200078e0010 */
[----:B------:R-:W-:-:S07]  /*3f30*/  PRMT R45, R45, 0x5410, R44 ;  /* 0x000054102d2d7816 */ /* 0x000fce000000002c */
.L_x_10800:
[----:B------:R-:W-:Y:S05]  /*3f40*/  BSYNC.RECONVERGENT B1 ;  /* 0x0000000000017941 */ /* 0x000fea0003800200 */
.L_x_10798:
        /* <DEDUP_REMOVED lines=11> */
.L_x_10802:
[----:B------:R-:W-:Y:S01]  /*4000*/  IMAD.MOV.U32 R25, RZ, RZ, R18 ;  /* 0x000000ffff197224 */ /* 0x000fe200078e0012 */
[----:B------:R-:W-:Y:S01]  /*4010*/  PRMT R24, R24, 0x7632, R24 ;  /* 0x0000763218187816 */ /* 0x000fe20000000018 */
[----:B------:R-:W-:Y:S01]  /*4020*/  IMAD.MOV.U32 R16, RZ, RZ, R19 ;  /* 0x000000ffff107224 */ /* 0x000fe200078e0013 */
[----:B------:R-:W-:-:S07]  /*4030*/  PRMT R44, R44, 0x7632, R44 ;  /* 0x000076322c2c7816 */ /* 0x000fce000000002c */
.L_x_10803:
[----:B------:R-:W-:Y:S05]  /*4040*/  BSYNC.RECONVERGENT B1 ;  /* 0x0000000000017941 */ /* 0x000fea0003800200 */
.L_x_10801:
        /* <DEDUP_REMOVED lines=11> */
.L_x_10805:
[----:B------:R-:W-:Y:S01]  /*4100*/  PRMT R44, R44, 0x5410, R23 ;  /* 0x000054102c2c7816 */ /* 0x000fe20000000017 */
[----:B------:R-:W-:Y:S01]  /*4110*/  IMAD.MOV.U32 R19, RZ, RZ, R22 ;  /* 0x000000ffff137224 */ /* 0x000fe200078e0016 */
[----:B------:R-:W-:Y:S01]  /*4120*/  PRMT R46, R46, 0x5410, R24 ;  /* 0x000054102e2e7816 */ /* 0x000fe20000000018 */
[----:B------:R-:W-:Y:S01]  /*4130*/  IMAD.MOV.U32 R18, RZ, RZ, R25 ;  /* 0x000000ffff127224 */ /* 0x000fe200078e0019 */
[----:B------:R-:W-:Y:S01]  /*4140*/  PRMT R23, R24, 0x7610, R23 ;  /* 0x0000761018177816 */ /* 0x000fe20000000017 */
[----:B------:R-:W-:-:S07]  /*4150*/  IMAD.MOV.U32 R22, RZ, RZ, R25 ;  /* 0x000000ffff167224 */ /* 0x000fce00078e0019 */
.L_x_10806:
[----:B------:R-:W-:Y:S05]  /*4160*/  BSYNC.RECONVERGENT B1 ;  /* 0x0000000000017941 */ /* 0x000fea0003800200 */
.L_x_10804:
[----:B------:R-:W-:Y:S02]  /*4170*/  VIADD R20, R20, 0x4 ;  /* 0x0000000414147836 */ /* 0x000fe40000000000 */
[----:B------:R-:W-:Y:S01]  /*4180*/  VIADD R29, R29, 0x2 ;  /* 0x000000021d1d7836 */ /* 0x000fe20000000000 */
[----:B------:R-:W-:Y:S06]  /*4190*/  @P1 BRA `(.L_x_10807) ;  /* 0xfffffff000081947 */ /* 0x000fec000383ffff */
.L_x_10761:
[----:B------:R-:W-:Y:S05]  /*41a0*/  BSYNC.RECONVERGENT B0 ;  /* 0x0000000000007941 */ /* 0x000fea0003800200 */
.L_x_10760:
[----:B0-----:R-:W-:Y:S01]  /*41b0*/  PRMT R29, R46, 0x7632, R44 ;  /* 0x000076322e1d7816 */ /* 0x001fe2000000002c */
        /* <DEDUP_REMOVED lines=57> */
.L_x_10855:
        /* <DEDUP_REMOVED lines=20> */
.L_x_10811:
[----:B------:R-:W-:Y:S01]  /*4690*/  IMAD.MOV.U32 R18, RZ, RZ, R5 ;  /* 0x000000ffff127224 */ /* 0x000fe200078e0005 */
[--C-:B------:R-:W-:Y:S01]  /*46a0*/  PRMT R23, R23, 0x7610, R51.reuse ;  /* 0x0000761017177816 */ /* 0x100fe20000000033 */
[----:B------:R-:W-:Y:S01]  /*46b0*/  IMAD.MOV.U32 R5, RZ, RZ, R4 ;  /* 0x000000ffff057224 */ /* 0x000fe200078e0004 */
[----:B------:R-:W-:-:S07]  /*46c0*/  PRMT R51, R51, 0x5410, R51 ;  /* 0x0000541033337816 */ /* 0x000fce0000000033 */
.L_x_10812:
[----:B------:R-:W-:Y:S05]  /*46d0*/  BSYNC.RECONVERGENT B1 ;  /* 0x0000000000017941 */ /* 0x000fea0003800200 */
.L_x_10810:
        /* <DEDUP_REMOVED lines=11> */
.L_x_10814:
[----:B------:R-:W-:Y:S01]  /*4790*/  IMAD.MOV.U32 R25, RZ, RZ, R18 ;  /* 0x000000ffff197224 */ /* 0x000fe200078e0012 */
[----:B------:R-:W-:Y:S01]  /*47a0*/  PRMT R24, R24, 0x7610, R23 ;  /* 0x0000761018187816 */ /* 0x000fe20000000017 */
[----:B------:R-:W-:Y:S01]  /*47b0*/  IMAD.MOV.U32 R4, RZ, RZ, R7 ;  /* 0x000000ffff047224 */ /* 0x000fe200078e0007 */
[----:B------:R-:W-:-:S07]  /*47c0*/  PRMT R51, R50, 0x7632, R51 ;  /* 0x0000763232337816 */ /* 0x000fce0000000033 */
.L_x_10815:
[----:B------:R-:W-:Y:S05]  /*47d0*/  BSYNC.RECONVERGENT B1 ;  /* 0x0000000000017941 */ /* 0x000fea0003800200 */
.L_x_10813:
        /* <DEDUP_REMOVED lines=11> */
.L_x_10817:
[----:B------:R-:W-:Y:S01]  /*4890*/  IMAD.MOV.U32 R18, RZ, RZ, R25 ;  /* 0x000000ffff127224 */ /* 0x000fe200078e0019 */
[----:B------:R-:W-:Y:S01]  /*48a0*/  PRMT R24, R24, 0x7632, R24 ;  /* 0x0000763218187816 */ /* 0x000fe20000000018 */
[----:B------:R-:W-:Y:S01]  /*48b0*/  IMAD.MOV.U32 R7, RZ, RZ, R6 ;  /* 0x000000ffff077224 */ /* 0x000fe200078e0006 */
[----:B------:R-:W-:-:S07]  /*48c0*/  PRMT R50, R50, 0x5410, R50 ;  /* 0x0000541032327816 */ /* 0x000fce0000000032 */
.L_x_10818:
[----:B------:R-:W-:Y:S05]  /*48d0*/  BSYNC.RECONVERGENT B1 ;  /* 0x0000000000017941 */ /* 0x000fea0003800200 */
.L_x_10816:
        /* <DEDUP_REMOVED lines=11> */
.L_x_10820:
[----:B------:R-:W-:Y:S01]  /*4990*/  IMAD.MOV.U32 R25, RZ, RZ, R18 ;  /* 0x000000ffff197224 */ /* 0x000fe200078e0012 */
[----:B------:R-:W-:Y:S01]  /*49a0*/  PRMT R24, R24, 0x5410, R24 ;  /* 0x0000541018187816 */ /* 0x000fe20000000018 */
[----:B------:R-:W-:Y:S01]  /*49b0*/  IMAD.MOV.U32 R6, RZ, RZ, R9 ;  /* 0x000000ffff067224 */ /* 0x000fe200078e0009 */
[----:B------:R-:W-:-:S07]  /*49c0*/  PRMT R50, R49, 0x7632, R50 ;  /* 0x0000763231327816 */ /* 0x000fce0000000032 */
.L_x_10821:
[----:B------:R-:W-:Y:S05]  /*49d0*/  BSYNC.RECONVERGENT B1 ;  /* 0x0000000000017941 */ /* 0x000fea0003800200 */
.L_x_10819:
        /* <DEDUP_REMOVED lines=11> */
.L_x_10823:
[----:B------:R-:W-:Y:S01]  /*4a90*/  IMAD.MOV.U32 R18, RZ, RZ, R25 ;  /* 0x000000ffff127224 */ /* 0x000fe200078e0019 */
[----:B------:R-:W-:Y:S01]  /*4aa0*/  PRMT R23, R23, 0x7610, R24 ;  /* 0x0000761017177816 */ /* 0x000fe20000000018 */
[----:B------:R-:W-:Y:S01]  /*4ab0*/  IMAD.MOV.U32 R9, RZ, RZ, R8 ;  /* 0x000000ffff097224 */ /* 0x000fe200078e0008 */
[----:B------:R-:W-:-:S07]  /*4ac0*/  PRMT R49, R49, 0x5410, R49 ;  /* 0x0000541031317816 */ /* 0x000fce0000000031 */
.L_x_10824:
[----:B------:R-:W-:Y:S05]  /*4ad0*/  BSYNC.RECONVERGENT B1 ;  /* 0x0000000000017941 */ /* 0x000fea0003800200 */
.L_x_10822:
        /* <DEDUP_REMOVED lines=11> */
.L_x_10826:
[----:B------:R-:W-:Y:S01]  /*4b90*/  IMAD.MOV.U32 R25, RZ, RZ, R18 ;  /* 0x000000ffff197224 */ /* 0x000fe200078e0012 */
[----:B------:R-:W-:Y:S01]  /*4ba0*/  PRMT R24, R23, 0x7632, R24 ;  /* 0x0000763217187816 */ /* 0x000fe20000000018 */
[----:B------:R-:W-:Y:S01]  /*4bb0*/  IMAD.MOV.U32 R8, RZ, RZ, R11 ;  /* 0x000000ffff087224 */ /* 0x000fe200078e000b */
[----:B------:R-:W-:-:S07]  /*4bc0*/  PRMT R49, R48, 0x7632, R49 ;  /* 0x0000763230317816 */ /* 0x000fce0000000031 */
.L_x_10827:
[----:B------:R-:W-:Y:S05]  /*4bd0*/  BSYNC.RECONVERGENT B1 ;  /* 0x0000000000017941 */ /* 0x000fea0003800200 */
.L_x_10825:
        /* <DEDUP_REMOVED lines=11> */
.L_x_10829:
[----:B------:R-:W-:Y:S01]  /*4c90*/  IMAD.MOV.U32 R18, RZ, RZ, R25 ;  /* 0x000000ffff127224 */ /* 0x000fe200078e0019 */
[----:B------:R-:W-:Y:S01]  /*4ca0*/  PRMT R23, R23, 0x5410, R24 ;  /* 0x0000541017177816 */ /* 0x000fe20000000018 */
[----:B------:R-:W-:Y:S01]  /*4cb0*/  IMAD.MOV.U32 R11, RZ, RZ, R10 ;  /* 0x000000ffff0b7224 */ /* 0x000fe200078e000a */
[----:B------:R-:W-:-:S07]  /*4cc0*/  PRMT R48, R48, 0x5410, R48 ;  /* 0x0000541030307816 */ /* 0x000fce0000000030 */
.L_x_10830:
[----:B------:R-:W-:Y:S05]  /*4cd0*/  BSYNC.RECONVERGENT B1 ;  /* 0x0000000000017941 */ /* 0x000fea0003800200 */
.L_x_10828:
        /* <DEDUP_REMOVED lines=11> */
.L_x_10832:
[----:B------:R-:W-:Y:S01]  /*4d90*/  IMAD.MOV.U32 R25, RZ, RZ, R18 ;  /* 0x000000ffff197224 */ /* 0x000fe200078e0012 */
[----:B------:R-:W-:Y:S01]  /*4da0*/  PRMT R24, R23, 0x7632, R24 ;  /* 0x0000763217187816 */ /* 0x000fe20000000018 */
[----:B------:R-:W-:Y:S01]  /*4db0*/  IMAD.MOV.U32 R10, RZ, RZ, R13 ;  /* 0x000000ffff0a7224 */ /* 0x000fe200078e000d */
[----:B------:R-:W-:-:S07]  /*4dc0*/  PRMT R48, R47, 0x7632, R48 ;  /* 0x000076322f307816 */ /* 0x000fce0000000030 */
.L_x_10833:
[----:B------:R-:W-:Y:S05]  /*4dd0*/  BSYNC.RECONVERGENT B1 ;  /* 0x0000000000017941 */ /* 0x000fea0003800200 */
.L_x_10831:
        /* <DEDUP_REMOVED lines=11> */
.L_x_10835:
[----:B------:R-:W-:Y:S01]  /*4e90*/  IMAD.MOV.U32 R18, RZ, RZ, R25 ;  /* 0x000000ffff127224 */ /* 0x000fe200078e0019 */
[----:B------:R-:W-:Y:S01]  /*4ea0*/  PRMT R23, R23, 0x5410, R24 ;  /* 0x0000541017177816 */ /* 0x000fe20000000018 */
[----:B------:R-:W-:Y:S01]  /*4eb0*/  IMAD.MOV.U32 R13, RZ, RZ, R12 ;  /* 0x000000ffff0d7224 */ /* 0x000fe200078e000c */
[----:B------:R-:W-:-:S07]  /*4ec0*/  PRMT R47, R47, 0x5410, R47 ;  /* 0x000054102f2f7816 */ /* 0x000fce000000002f */
.L_x_10836:
[----:B------:R-:W-:Y:S05]  /*4ed0*/  BSYNC.RECONVERGENT B1 ;  /* 0x0000000000017941 */ /* 0x000fea0003800200 */
.L_x_10834:
        /* <DEDUP_REMOVED lines=11> */
.L_x_10838:
[----:B------:R-:W-:Y:S01]  /*4f90*/  IMAD.MOV.U32 R25, RZ, RZ, R18 ;  /* 0x000000ffff197224 */ /* 0x000fe200078e0012 */
[----:B------:R-:W-:Y:S01]  /*4fa0*/  PRMT R24, R23, 0x7632, R24 ;  /* 0x0000763217187816 */ /* 0x000fe20000000018 */
[----:B------:R-:W-:Y:S01]  /*4fb0*/  IMAD.MOV.U32 R12, RZ, RZ, R15 ;  /* 0x000000ffff0c7224 */ /* 0x000fe200078e000f */
[----:B------:R-:W-:-:S07]  /*4fc0*/  PRMT R47, R46, 0x7610, R47 ;  /* 0x000076102e2f7816 */ /* 0x000fce000000002f */
.L_x_10839:
[----:B------:R-:W-:Y:S05]  /*4fd0*/  BSYNC.RECONVERGENT B1 ;  /* 0x0000000000017941 */ /* 0x000fea0003800200 */
.L_x_10837:
        /* <DEDUP_REMOVED lines=11> */
.L_x_10841:
[----:B------:R-:W-:Y:S01]  /*5090*/  IMAD.MOV.U32 R18, RZ, RZ, R25 ;  /* 0x000000ffff127224 */ /* 0x000fe200078e0019 */
[----:B------:R-:W-:Y:S01]  /*50a0*/  PRMT R26, R24, 0x7610, R26 ;  /* 0x00007610181a7816 */ /* 0x000fe2000000001a */
[----:B------:R-:W-:Y:S01]  /*50b0*/  IMAD.MOV.U32 R15, RZ, RZ, R14 ;  /* 0x000000ffff0f7224 */ /* 0x000fe200078e000e */
[----:B------:R-:W-:-:S07]  /*50c0*/  PRMT R46, R45, 0x7610, R46 ;  /* 0x000076102d2e7816 */ /* 0x000fce000000002e */
.L_x_10842:
[----:B------:R-:W-:Y:S05]  /*50d0*/  BSYNC.RECONVERGENT B1 ;  /* 0x0000000000017941 */ /* 0x000fea0003800200 */
.L_x_10840:
        /* <DEDUP_REMOVED lines=11> */
.L_x_10844:
[----:B------:R-:W-:Y:S01]  /*5190*/  IMAD.MOV.U32 R25, RZ, RZ, R18 ;  /* 0x000000ffff197224 */ /* 0x000fe200078e0012 */
[----:B------:R-:W-:Y:S01]  /*51a0*/  PRMT R23, R23, 0x5410, R26 ;  /* 0x0000541017177816 */ /* 0x000fe2000000001a */
[----:B------:R-:W-:Y:S01]  /*51b0*/  IMAD.MOV.U32 R14, RZ, RZ, R17 ;  /* 0x000000ffff0e7224 */ /* 0x000fe200078e0011 */
[----:B------:R-:W-:-:S07]  /*51c0*/  PRMT R45, R45, 0x7632, R45 ;  /* 0x000076322d2d7816 */ /* 0x000fce000000002d */
.L_x_10845:
[----:B------:R-:W-:Y:S05]  /*51d0*/  BSYNC.RECONVERGENT B1 ;  /* 0x0000000000017941 */ /* 0x000fea0003800200 */
.L_x_10843:
        /* <DEDUP_REMOVED lines=11> */
.L_x_10847:
[----:B------:R-:W-:Y:S01]  /*5290*/  IMAD.MOV.U32 R18, RZ, RZ, R25 ;  /* 0x000000ffff127224 */ /* 0x000fe200078e0019 */
[----:B------:R-:W-:Y:S01]  /*52a0*/  PRMT R24, R24, 0x7610, R23 ;  /* 0x0000761018187816 */ /* 0x000fe20000000017 */
[----:B------:R-:W-:Y:S01]  /*52b0*/  IMAD.MOV.U32 R17, RZ, RZ, R16 ;  /* 0x000000ffff117224 */ /* 0x000fe200078e0010 */
[----:B------:R-:W-:-:S07]  /*52c0*/  PRMT R45, R45, 0x5410, R44 ;  /* 0x000054102d2d7816 */ /* 0x000fce000000002c */
.L_x_10848:
[----:B------:R-:W-:Y:S05]  /*52d0*/  BSYNC.RECONVERGENT B1 ;  /* 0x0000000000017941 */ /* 0x000fea0003800200 */
.L_x_10846:
        /* <DEDUP_REMOVED lines=11> */
.L_x_10850:
[----:B------:R-:W-:Y:S01]  /*5390*/  IMAD.MOV.U32 R25, RZ, RZ, R18 ;  /* 0x000000ffff197224 */ /* 0x000fe200078e0012 */
[----:B------:R-:W-:Y:S01]  /*53a0*/  PRMT R24, R24, 0x7632, R24 ;  /* 0x0000763218187816 */ /* 0x000fe20000000018 */
[----:B------:R-:W-:Y:S01]  /*53b0*/  IMAD.MOV.U32 R16, RZ, RZ, R19 ;  /* 0x000000ffff107224 */ /* 0x000fe200078e0013 */
[----:B------:R-:W-:-:S07]  /*53c0*/  PRMT R44, R44, 0x7632, R44 ;  /* 0x000076322c2c7816 */ /* 0x000fce000000002c */
.L_x_10851:
[----:B------:R-:W-:Y:S05]  /*53d0*/  BSYNC.RECONVERGENT B1 ;  /* 0x0000000000017941 */ /* 0x000fea0003800200 */
.L_x_10849:
        /* <DEDUP_REMOVED lines=11> */
.L_x_10853:
[----:B------:R-:W-:Y:S01]  /*5490*/  PRMT R44, R44, 0x5410, R23 ;  /* 0x000054102c2c7816 */ /* 0x000fe20000000017 */
[----:B------:R-:W-:Y:S01]  /*54a0*/  IMAD.MOV.U32 R19, RZ, RZ, R22 ;  /* 0x000000ffff137224 */ /* 0x000fe200078e0016 */
[----:B------:R-:W-:Y:S01]  /*54b0*/  PRMT R46, R46, 0x5410, R24 ;  /* 0x000054102e2e7816 */ /* 0x000fe20000000018 */
[----:B------:R-:W-:Y:S01]  /*54c0*/  IMAD.MOV.U32 R18, RZ, RZ, R25 ;  /* 0x000000ffff127224 */ /* 0x000fe200078e0019 */
[----:B------:R-:W-:Y:S01]  /*54d0*/  PRMT R23, R24, 0x7610, R23 ;  /* 0x0000761018177816 */ /* 0x000fe20000000017 */
[----:B------:R-:W-:-:S07]  /*54e0*/  IMAD.MOV.U32 R22, RZ, RZ, R25 ;  /* 0x000000ffff167224 */ /* 0x000fce00078e0019 */
.L_x_10854:
[----:B------:R-:W-:Y:S05]  /*54f0*/  BSYNC.RECONVERGENT B1 ;  /* 0x0000000000017941 */ /* 0x000fea0003800200 */
.L_x_10852:
[----:B------:R-:W-:Y:S02]  /*5500*/  VIADD R20, R20, 0x4 ;  /* 0x0000000414147836 */ /* 0x000fe40000000000 */
[----:B------:R-:W-:Y:S01]  /*5510*/  VIADD R28, R28, 0x2 ;  /* 0x000000021c1c7836 */ /* 0x000fe20000000000 */
[----:B------:R-:W-:Y:S06]  /*5520*/  @P1 BRA `(.L_x_10855) ;  /* 0xfffffff000081947 */ /* 0x000fec000383ffff */
.L_x_10809:
[----:B------:R-:W-:Y:S05]  /*5530*/  BSYNC.RECONVERGENT B0 ;  /* 0x0000000000007941 */ /* 0x000fea0003800200 */
.L_x_10808:
        /* <DEDUP_REMOVED lines=58> */
.L_x_10903:
        /* <DEDUP_REMOVED lines=20> */
.L_x_10859:
[----:B------:R-:W-:Y:S01]  /*5a20*/  IMAD.MOV.U32 R18, RZ, RZ, R5 ;  /* 0x000000ffff127224 */ /* 0x000fe200078e0005 */
[--C-:B------:R-:W-:Y:S01]  /*5a30*/  PRMT R23, R23, 0x7610, R51.reuse ;  /* 0x0000761017177816 */ /* 0x100fe20000000033 */
[----:B------:R-:W-:Y:S01]  /*5a40*/  IMAD.MOV.U32 R5, RZ, RZ, R4 ;  /* 0x000000ffff057224 */ /* 0x000fe200078e0004 */
[----:B------:R-:W-:-:S07]  /*5a50*/  PRMT R51, R51, 0x5410, R51 ;  /* 0x0000541033337816 */ /* 0x000fce0000000033 */
.L_x_10860:
[----:B------:R-:W-:Y:S05]  /*5a60*/  BSYNC.RECONVERGENT B1 ;  /* 0x0000000000017941 */ /* 0x000fea0003800200 */
.L_x_10858:
        /* <DEDUP_REMOVED lines=11> */
.L_x_10862:
[----:B------:R-:W-:Y:S01]  /*5b20*/  IMAD.MOV.U32 R25, RZ, RZ, R18 ;  /* 0x000000ffff197224 */ /* 0x000fe200078e0012 */
[----:B------:R-:W-:Y:S01]  /*5b30*/  PRMT R24, R24, 0x7610, R23 ;  /* 0x0000761018187816 */ /* 0x000fe20000000017 */
[----:B------:R-:W-:Y:S01]  /*5b40*/  IMAD.MOV.U32 R4, RZ, RZ, R7 ;  /* 0x000000ffff047224 */ /* 0x000fe200078e0007 */
[----:B------:R-:W-:-:S07]  /*5b50*/  PRMT R51, R50, 0x7632, R51 ;  /* 0x0000763232337816 */ /* 0x000fce0000000033 */
.L_x_10863:
[----:B------:R-:W-:Y:S05]  /*5b60*/  BSYNC.RECONVERGENT B1 ;  /* 0x0000000000017941 */ /* 0x000fea0003800200 */
.L_x_10861:
        /* <DEDUP_REMOVED lines=11> */
.L_x_10865:
[----:B------:R-:W-:Y:S01]  /*5c20*/  IMAD.MOV.U32 R18, RZ, RZ, R25 ;  /* 0x000000ffff127224 */ /* 0x000fe200078e0019 */
[----:B------:R-:W-:Y:S01]  /*5c30*/  PRMT R24, R24, 0x7632, R24 ;  /* 0x0000763218187816 */ /* 0x000fe20000000018 */
[----:B------:R-:W-:Y:S01]  /*5c40*/  IMAD.MOV.U32 R7, RZ, RZ, R6 ;  /* 0x000000ffff077224 */ /* 0x000fe200078e0006 */
[----:B------:R-:W-:-:S07]  /*5c50*/  PRMT R50, R50, 0x5410, R50 ;  /* 0x0000541032327816 */ /* 0x000fce0000000032 */
.L_x_10866:
[----:B------:R-:W-:Y:S05]  /*5c60*/  BSYNC.RECONVERGENT B1 ;  /* 0x0000000000017941 */ /* 0x000fea0003800200 */
.L_x_10864:
        /* <DEDUP_REMOVED lines=11> */
.L_x_10868:
[----:B------:R-:W-:Y:S01]  /*5d20*/  IMAD.MOV.U32 R25, RZ, RZ, R18 ;  /* 0x000000ffff197224 */ /* 0x000fe200078e0012 */
[----:B------:R-:W-:Y:S01]  /*5d30*/  PRMT R24, R24, 0x5410, R24 ;  /* 0x0000541018187816 */ /* 0x000fe20000000018 */
[----:B------:R-:W-:Y:S01]  /*5d40*/  IMAD.MOV.U32 R6, RZ, RZ, R9 ;  /* 0x000000ffff067224 */ /* 0x000fe200078e0009 */
[----:B------:R-:W-:-:S07]  /*5d50*/  PRMT R50, R49, 0x7632, R50 ;  /* 0x0000763231327816 */ /* 0x000fce0000000032 */
.L_x_10869:
[----:B------:R-:W-:Y:S05]  /*5d60*/  BSYNC.RECONVERGENT B1 ;  /* 0x0000000000017941 */ /* 0x000fea0003800200 */
.L_x_10867:
        /* <DEDUP_REMOVED lines=11> */
.L_x_10871:
[----:B------:R-:W-:Y:S01]  /*5e20*/  IMAD.MOV.U32 R18, RZ, RZ, R25 ;  /* 0x000000ffff127224 */ /* 0x000fe200078e0019 */
[----:B------:R-:W-:Y:S01]  /*5e30*/  PRMT R23, R23, 0x7610, R24 ;  /* 0x0000761017177816 */ /* 0x000fe20000000018 */
[----:B------:R-:W-:Y:S01]  /*5e40*/  IMAD.MOV.U32 R9, RZ, RZ, R8 ;  /* 0x000000ffff097224 */ /* 0x000fe200078e0008 */
[----:B------:R-:W-:-:S07]  /*5e50*/  PRMT R49, R49, 0x5410, R49 ;  /* 0x0000541031317816 */ /* 0x000fce0000000031 */
.L_x_10872:
[----:B------:R-:W-:Y:S05]  /*5e60*/  BSYNC.RECONVERGENT B1 ;  /* 0x0000000000017941 */ /* 0x000fea0003800200 */
.L_x_10870:
        /* <DEDUP_REMOVED lines=11> */
.L_x_10874:
[----:B------:R-:W-:Y:S01]  /*5f20*/  IMAD.MOV.U32 R25, RZ, RZ, R18 ;  /* 0x000000ffff197224 */ /* 0x000fe200078e0012 */
[----:B------:R-:W-:Y:S01]  /*5f30*/  PRMT R24, R23, 0x7632, R24 ;  /* 0x0000763217187816 */ /* 0x000fe20000000018 */
[----:B------:R-:W-:Y:S01]  /*5f40*/  IMAD.MOV.U32 R8, RZ, RZ, R11 ;  /* 0x000000ffff087224 */ /* 0x000fe200078e000b */
[----:B------:R-:W-:-:S07]  /*5f50*/  PRMT R49, R48, 0x7632, R49 ;  /* 0x0000763230317816 */ /* 0x000fce0000000031 */
.L_x_10875:
[----:B------:R-:W-:Y:S05]  /*5f60*/  BSYNC.RECONVERGENT B1 ;  /* 0x0000000000017941 */ /* 0x000fea0003800200 */
.L_x_10873:
        /* <DEDUP_REMOVED lines=11> */
.L_x_10877:
[----:B------:R-:W-:Y:S01]  /*6020*/  IMAD.MOV.U32 R18, RZ, RZ, R25 ;  /* 0x000000ffff127224 */ /* 0x000fe200078e0019 */
[----:B------:R-:W-:Y:S01]  /*6030*/  PRMT R23, R23, 0x5410, R24 ;  /* 0x0000541017177816 */ /* 0x000fe20000000018 */
[----:B------:R-:W-:Y:S01]  /*6040*/  IMAD.MOV.U32 R11, RZ, RZ, R10 ;  /* 0x000000ffff0b7224 */ /* 0x000fe200078e000a */
[----:B------:R-:W-:-:S07]  /*6050*/  PRMT R48, R48, 0x5410, R48 ;  /* 0x0000541030307816 */ /* 0x000fce0000000030 */
.L_x_10878:
[----:B------:R-:W-:Y:S05]  /*6060*/  BSYNC.RECONVERGENT B1 ;  /* 0x0000000000017941 */ /* 0x000fea0003800200 */
.L_x_10876:
        /* <DEDUP_REMOVED lines=11> */
.L_x_10880:
[----:B------:R-:W-:Y:S01]  /*6120*/  IMAD.MOV.U32 R25, RZ, RZ, R18 ;  /* 0x000000ffff197224 */ /* 0x000fe200078e0012 */
[----:B------:R-:W-:Y:S01]  /*6130*/  PRMT R24, R23, 0x7632, R24 ;  /* 0x0000763217187816 */ /* 0x000fe20000000018 */
[----:B------:R-:W-:Y:S01]  /*6140*/  IMAD.MOV.U32 R10, RZ, RZ, R13 ;  /* 0x000000ffff0a7224 */ /* 0x000fe200078e000d */
[----:B------:R-:W-:-:S07]  /*6150*/  PRMT R48, R47, 0x7632, R48 ;  /* 0x000076322f307816 */ /* 0x000fce0000000030 */
.L_x_10881:
[----:B------:R-:W-:Y:S05]  /*6160*/  BSYNC.RECONVERGENT B1 ;  /* 0x0000000000017941 */ /* 0x000fea0003800200 */
.L_x_10879:
        /* <DEDUP_REMOVED lines=11> */
.L_x_10883:
[----:B------:R-:W-:Y:S01]  /*6220*/  IMAD.MOV.U32 R18, RZ, RZ, R25 ;  /* 0x000000ffff127224 */ /* 0x000fe200078e0019 */
[----:B------:R-:W-:Y:S01]  /*6230*/  PRMT R23, R23, 0x5410, R24 ;  /* 0x0000541017177816 */ /* 0x000fe20000000018 */
[----:B------:R-:W-:Y:S01]  /*6240*/  IMAD.MOV.U32 R13, RZ, RZ, R12 ;  /* 0x000000ffff0d7224 */ /* 0x000fe200078e000c */
[----:B------:R-:W-:-:S07]  /*6250*/  PRMT R47, R47, 0x5410, R47 ;  /* 0x000054102f2f7816 */ /* 0x000fce000000002f */
.L_x_10884:
[----:B------:R-:W-:Y:S05]  /*6260*/  BSYNC.RECONVERGENT B1 ;  /* 0x0000000000017941 */ /* 0x000fea0003800200 */
.L_x_10882:
        /* <DEDUP_REMOVED lines=11> */
.L_x_10886:
[----:B------:R-:W-:Y:S01]  /*6320*/  IMAD.MOV.U32 R25, RZ, RZ, R18 ;  /* 0x000000ffff197224 */ /* 0x000fe200078e0012 */
[----:B------:R-:W-:Y:S01]  /*6330*/  PRMT R24, R23, 0x7632, R24 ;  /* 0x0000763217187816 */ /* 0x000fe20000000018 */
[----:B------:R-:W-:Y:S01]  /*6340*/  IMAD.MOV.U32 R12, RZ, RZ, R15 ;  /* 0x000000ffff0c7224 */ /* 0x000fe200078e000f */
[----:B------:R-:W-:-:S07]  /*6350*/  PRMT R47, R46, 0x7610, R47 ;  /* 0x000076102e2f7816 */ /* 0x000fce000000002f */
.L_x_10887:
[----:B------:R-:W-:Y:S05]  /*6360*/  BSYNC.RECONVERGENT B1 ;  /* 0x0000000000017941 */ /* 0x000fea0003800200 */
.L_x_10885:
        /* <DEDUP_REMOVED lines=11> */
.L_x_10889:
[----:B------:R-:W-:Y:S01]  /*6420*/  IMAD.MOV.U32 R18, RZ, RZ, R25 ;  /* 0x000000ffff127224 */ /* 0x000fe200078e0019 */
[----:B------:R-:W-:Y:S01]  /*6430*/  PRMT R26, R24, 0x7610, R26 ;  /* 0x00007610181a7816 */ /* 0x000fe2000000001a */
[----:B------:R-:W-:Y:S01]  /*6440*/  IMAD.MOV.U32 R15, RZ, RZ, R14 ;  /* 0x000000ffff0f7224 */ /* 0x000fe200078e000e */
[----:B------:R-:W-:-:S07]  /*6450*/  PRMT R46, R45, 0x7610, R46 ;  /* 0x000076102d2e7816 */ /* 0x000fce000000002e */
.L_x_10890:
[----:B------:R-:W-:Y:S05]  /*6460*/  BSYNC.RECONVERGENT B1 ;  /* 0x0000000000017941 */ /* 0x000fea0003800200 */
.L_x_10888:
        /* <DEDUP_REMOVED lines=11> */
.L_x_10892:
[----:B------:R-:W-:Y:S01]  /*6520*/  IMAD.MOV.U32 R25, RZ, RZ, R18 ;  /* 0x000000ffff197224 */ /* 0x000fe200078e0012 */
[----:B------:R-:W-:Y:S01]  /*6530*/  PRMT R23, R23, 0x5410, R26 ;  /* 0x0000541017177816 */ /* 0x000fe2000000001a */
[----:B------:R-:W-:Y:S01]  /*6540*/  IMAD.MOV.U32 R14, RZ, RZ, R17 ;  /* 0x000000ffff0e7224 */ /* 0x000fe200078e0011 */
[----:B------:R-:W-:-:S07]  /*6550*/  PRMT R45, R45, 0x7632, R45 ;  /* 0x000076322d2d7816 */ /* 0x000fce000000002d */
.L_x_10893:
[----:B------:R-:W-:Y:S05]  /*6560*/  BSYNC.RECONVERGENT B1 ;  /* 0x0000000000017941 */ /* 0x000fea0003800200 */
.L_x_10891:
        /* <DEDUP_REMOVED lines=11> */
.L_x_10895:
[----:B------:R-:W-:Y:S01]  /*6620*/  IMAD.MOV.U32 R18, RZ, RZ, R25 ;  /* 0x000000ffff127224 */ /* 0x000fe200078e0019 */
[----:B------:R-:W-:Y:S01]  /*6630*/  PRMT R24, R24, 0x7610, R23 ;  /* 0x0000761018187816 */ /* 0x000fe20000000017 */
[----:B------:R-:W-:Y:S01]  /*6640*/  IMAD.MOV.U32 R17, RZ, RZ, R16 ;  /* 0x000000ffff117224 */ /* 0x000fe200078e0010 */
[----:B------:R-:W-:-:S07]  /*6650*/  PRMT R45, R45, 0x5410, R44 ;  /* 0x000054102d2d7816 */ /* 0x000fce000000002c */
.L_x_10896:
[----:B------:R-:W-:Y:S05]  /*6660*/  BSYNC.RECONVERGENT B1 ;  /* 0x0000000000017941 */ /* 0x000fea0003800200 */
.L_x_10894:
        /* <DEDUP_REMOVED lines=11> */
.L_x_10898:
[----:B------:R-:W-:Y:S01]  /*6720*/  IMAD.MOV.U32 R25, RZ, RZ, R18 ;  /* 0x000000ffff197224 */ /* 0x000fe200078e0012 */
[----:B------:R-:W-:Y:S01]  /*6730*/  PRMT R24, R24, 0x7632, R24 ;  /* 0x0000763218187816 */ /* 0x000fe20000000018 */
[----:B------:R-:W-:Y:S01]  /*6740*/  IMAD.MOV.U32 R16, RZ, RZ, R19 ;  /* 0x000000ffff107224 */ /* 0x000fe200078e0013 */
[----:B------:R-:W-:-:S07]  /*6750*/  PRMT R44, R44, 0x7632, R44 ;  /* 0x000076322c2c7816 */ /* 0x000fce000000002c */
.L_x_10899:
[----:B------:R-:W-:Y:S05]  /*6760*/  BSYNC.RECONVERGENT B1 ;  /* 0x0000000000017941 */ /* 0x000fea0003800200 */
.L_x_10897:
        /* <DEDUP_REMOVED lines=11> */
.L_x_10901:
[----:B------:R-:W-:Y:S01]  /*6820*/  PRMT R44, R44, 0x5410, R23 ;  /* 0x000054102c2c7816 */ /* 0x000fe20000000017 */
[----:B------:R-:W-:Y:S01]  /*6830*/  IMAD.MOV.U32 R19, RZ, RZ, R22 ;  /* 0x000000ffff137224 */ /* 0x000fe200078e0016 */
[----:B------:R-:W-:Y:S01]  /*6840*/  PRMT R46, R46, 0x5410, R24 ;  /* 0x000054102e2e7816 */ /* 0x000fe20000000018 */
[----:B------:R-:W-:Y:S01]  /*6850*/  IMAD.MOV.U32 R18, RZ, RZ, R25 ;  /* 0x000000ffff127224 */ /* 0x000fe200078e0019 */
[----:B------:R-:W-:Y:S01]  /*6860*/  PRMT R23, R24, 0x7610, R23 ;  /* 0x0000761018177816 */ /* 0x000fe20000000017 */
[----:B------:R-:W-:-:S07]  /*6870*/  IMAD.MOV.U32 R22, RZ, RZ, R25 ;  /* 0x000000ffff167224 */ /* 0x000fce00078e0019 */
.L_x_10902:
[----:B------:R-:W-:Y:S05]  /*6880*/  BSYNC.RECONVERGENT B1 ;  /* 0x0000000000017941 */ /* 0x000fea0003800200 */
.L_x_10900:
[----:B------:R-:W-:Y:S02]  /*6890*/  VIADD R20, R20, 0x4 ;  /* 0x0000000414147836 */ /* 0x000fe40000000000 */
[----:B------:R-:W-:Y:S01]  /*68a0*/  VIADD R0, R0, 0x2 ;  /* 0x0000000200007836 */ /* 0x000fe20000000000 */
[----:B------:R-:W-:Y:S06]  /*68b0*/  @P1 BRA `(.L_x_10903) ;  /* 0xfffffff000081947 */ /* 0x000fec000383ffff */
.L_x_10857:
[----:B------:R-:W-:Y:S05]  /*68c0*/  BSYNC.RECONVERGENT B0 ;  /* 0x0000000000007941 */ /* 0x000fea0003800200 */
.L_x_10856:
[----:B0-----:R-:W-:Y:S01]  /*68d0*/  PRMT R37, R44, 0x7610, R45 ;  /* 0x000076102c257816 */ /* 0x001fe2000000002d */
[----:B------:R-:W-:Y:S01]  /*68e0*/  SHFL.DOWN PT, R20, R18, 0x10, 0x1f ;  /* 0x0a001f0012147f89 */ /* 0x000fe200000e0000 */
[----:B------:R-:W-:Y:S01]  /*68f0*/  PRMT R38, R45, 0x5410, R46 ;  /* 0x000054102d267816 */ /* 0x000fe2000000002e */
[----:B------:R-:W-:Y:S01]  /*6900*/  BSSY.RECONVERGENT B0, `(.L_x_10904) ;  /* 0x0000129000007945 */ /* 0x000fe20003800200 */
[----:B------:R-:W-:Y:S01]  /*6910*/  PRMT R0, R46, 0x7632, R44 ;  /* 0x000076322e007816 */ /* 0x000fe2000000002c */
[----:B------:R-:W0:Y:S01]  /*6920*/  SHFL.DOWN PT, R21, R19, 0x10, 0x1f ;  /* 0x0a001f0013157f89 */ /* 0x000e2200000e0000 */
[----:B------:R-:W-:-:S03]  /*6930*/  ISETP.GT.AND P0, PT, R3, 0xf, PT ;  /* 0x0000000f0300780c */ /* 0x000fc60003f04270 */
        /* <DEDUP_REMOVED lines=14> */
[----:B------:R0:W-:Y:S04]  /*6a20*/  SHFL.DOWN PT, R36, R0, 0x10, 0x1f ;  /* 0x0a001f0000247f89 */ /* 0x0001e800000e0000 */
[----:B------:R-:W5:Y:S04]  /*6a30*/  SHFL.DOWN PT, R37, R37, 0x10, 0x1f ;  /* 0x0a001f0025257f89 */ /* 0x000f6800000e0000 */
[----:B------:R-:W-:Y:S01]  /*6a40*/  SHFL.DOWN PT, R38, R38, 0x10, 0x1f ;  /* 0x0a001f0026267f89 */ /* 0x000fe200000e0000 */
[----:B0-----:R-:W-:-:S03]  /*6a50*/  VIADD R0, R1, 0x60 ;  /* 0x0000006001007836 */ /* 0x001fc60000000000 */
[----:B------:R-:W0:Y:S04]  /*6a60*/  SHFL.DOWN PT, R39, R47, 0x10, 0x1f ;  /* 0x0a001f002f277f89 */ /* 0x000e2800000e0000 */
[----:B------:R-:W-:Y:S04]  /*6a70*/  SHFL.DOWN PT, R40, R48, 0x10, 0x1f ;  /* 0x0a001f0030287f89 */ /* 0x000fe800000e0000 */
[----:B------:R-:W0:Y:S04]  /*6a80*/  SHFL.DOWN PT, R41, R49, 0x10, 0x1f ;  /* 0x0a001f0031297f89 */ /* 0x000e2800000e0000 */
[----:B------:R-:W-:Y:S04]  /*6a90*/  SHFL.DOWN PT, R42, R50, 0x10, 0x1f ;  /* 0x0a001f00322a7f89 */ /* 0x000fe800000e0000 */
[----:B------:R-:W0:Y:S04]  /*6aa0*/  SHFL.DOWN PT, R43, R51, 0x10, 0x1f ;  /* 0x0a001f00332b7f89 */ /* 0x000e2800000e0000 */
[----:B------:R0:W-:Y:S04]  /*6ab0*/  STL.64 [R1], R20 ;  /* 0x0000001401007387 */ /* 0x0001e80000100a00 */
        /* <DEDUP_REMOVED lines=8> */
[----:B0-----:R1:W-:Y:S04]  /*6b40*/  STL.64 [R1+0x48], R38 ;  /* 0x0000482601007387 */ /* 0x0013e80000100a00 */
[----:B------:R1:W-:Y:S04]  /*6b50*/  STL.64 [R1+0x50], R40 ;  /* 0x0000502801007387 */ /* 0x0003e80000100a00 */
[----:B------:R1:W-:Y:S01]  /*6b60*/  STL.64 [R1+0x58], R42 ;  /* 0x0000582a01007387 */ /* 0x0003e20000100a00 */
[----:B------:R-:W-:Y:S05]  /*6b70*/  @P0 BRA `(.L_x_10905) ;  /* 0x0000001000040947 */ /* 0x000fea0003800000 */
[----:B------:R-:W-:Y:S01]  /*6b80*/  IMAD.MOV.U32 R3, RZ, RZ, R18 ;  /* 0x000000ffff037224 */ /* 0x000fe200078e0012 */
[----:B------:R-:W-:Y:S01]  /*6b90*/  PRMT R21, R46, 0x7632, R21 ;  /* 0x000076322e157816 */ /* 0x000fe20000000015 */
[----:B------:R-:W-:-:S07]  /*6ba0*/  IMAD.MOV.U32 R20, RZ, RZ, RZ ;  /* 0x000000ffff147224 */ /* 0x000fce00078e00ff */
.L_x_10951:
[----:B-1----:R-:W-:-:S04]  /*6bb0*/  IMAD R23, R20, 0x2, R1 ;  /* 0x0000000214177824 */ /* 0x002fc800078e0201 */
        /* <DEDUP_REMOVED lines=21> */
.L_x_10907:
[----:B------:R-:W-:Y:S01]  /*6d10*/  IMAD.MOV.U32 R18, RZ, RZ, R5 ;  /* 0x000000ffff127224 */ /* 0x000fe200078e0005 */
[--C-:B------:R-:W-:Y:S01]  /*6d20*/  PRMT R21, R21, 0x7610, R51.reuse ;  /* 0x0000761015157816 */ /* 0x100fe20000000033 */
[----:B------:R-:W-:Y:S01]  /*6d30*/  IMAD.MOV.U32 R5, RZ, RZ, R4 ;  /* 0x000000ffff057224 */ /* 0x000fe200078e0004 */
[----:B------:R-:W-:-:S07]  /*6d40*/  PRMT R51, R51, 0x5410, R51 ;  /* 0x0000541033337816 */ /* 0x000fce0000000033 */
.L_x_10908:
[----:B------:R-:W-:Y:S05]  /*6d50*/  BSYNC.RECONVERGENT B1 ;  /* 0x0000000000017941 */ /* 0x000fea0003800200 */
.L_x_10906:
        /* <DEDUP_REMOVED lines=11> */
.L_x_10910:
[----:B------:R-:W-:Y:S01]  /*6e10*/  IMAD.MOV.U32 R23, RZ, RZ, R18 ;  /* 0x000000ffff177224 */ /* 0x000fe200078e0012 */
[----:B------:R-:W-:Y:S01]  /*6e20*/  PRMT R22, R22, 0x7610, R21 ;  /* 0x0000761016167816 */ /* 0x000fe20000000015 */
[----:B------:R-:W-:Y:S01]  /*6e30*/  IMAD.MOV.U32 R4, RZ, RZ, R7 ;  /* 0x000000ffff047224 */ /* 0x000fe200078e0007 */
[----:B------:R-:W-:-:S07]  /*6e40*/  PRMT R51, R50, 0x7632, R51 ;  /* 0x0000763232337816 */ /* 0x000fce0000000033 */
.L_x_10911:
[----:B------:R-:W-:Y:S05]  /*6e50*/  BSYNC.RECONVERGENT B1 ;  /* 0x0000000000017941 */ /* 0x000fea0003800200 */
.L_x_10909:
        /* <DEDUP_REMOVED lines=11> */
.L_x_10913:
[----:B------:R-:W-:Y:S01]  /*6f10*/  IMAD.MOV.U32 R18, RZ, RZ, R23 ;  /* 0x000000ffff127224 */ /* 0x000fe200078e0017 */
[----:B------:R-:W-:Y:S01]  /*6f20*/  PRMT R22, R22, 0x7632, R22 ;  /* 0x0000763216167816 */ /* 0x000fe20000000016 */
[----:B------:R-:W-:Y:S01]  /*6f30*/  IMAD.MOV.U32 R7, RZ, RZ, R6 ;  /* 0x000000ffff077224 */ /* 0x000fe200078e0006 */
[----:B------:R-:W-:-:S07]  /*6f40*/  PRMT R50, R50, 0x5410, R50 ;  /* 0x0000541032327816 */ /* 0x000fce0000000032 */
.L_x_10914:
[----:B------:R-:W-:Y:S05]  /*6f50*/  BSYNC.RECONVERGENT B1 ;  /* 0x0000000000017941 */ /* 0x000fea0003800200 */
.L_x_10912:
        /* <DEDUP_REMOVED lines=11> */
.L_x_10916:
[----:B------:R-:W-:Y:S01]  /*7010*/  IMAD.MOV.U32 R23, RZ, RZ, R18 ;  /* 0x000000ffff177224 */ /* 0x000fe200078e0012 */
[----:B------:R-:W-:Y:S01]  /*7020*/  PRMT R24, R22, 0x7610, R24 ;  /* 0x0000761016187816 */ /* 0x000fe20000000018 */
[----:B------:R-:W-:Y:S01]  /*7030*/  IMAD.MOV.U32 R6, RZ, RZ, R9 ;  /* 0x000000ffff067224 */ /* 0x000fe200078e0009 */
[----:B------:R-:W-:-:S07]  /*7040*/  PRMT R50, R49, 0x7632, R50 ;  /* 0x0000763231327816 */ /* 0x000fce0000000032 */
.L_x_10917:
[----:B------:R-:W-:Y:S05]  /*7050*/  BSYNC.RECONVERGENT B1 ;  /* 0x0000000000017941 */ /* 0x000fea0003800200 */
.L_x_10915:
        /* <DEDUP_REMOVED lines=11> */
.L_x_10919:
[----:B------:R-:W-:Y:S01]  /*7110*/  IMAD.MOV.U32 R18, RZ, RZ, R23 ;  /* 0x000000ffff127224 */ /* 0x000fe200078e0017 */
[----:B------:R-:W-:Y:S01]  /*7120*/  PRMT R21, R21, 0x5410, R24 ;  /* 0x0000541015157816 */ /* 0x000fe20000000018 */
[----:B------:R-:W-:Y:S01]  /*7130*/  IMAD.MOV.U32 R9, RZ, RZ, R8 ;  /* 0x000000ffff097224 */ /* 0x000fe200078e0008 */
[----:B------:R-:W-:-:S07]  /*7140*/  PRMT R49, R49, 0x5410, R49 ;  /* 0x0000541031317816 */ /* 0x000fce0000000031 */
.L_x_10920:
[----:B------:R-:W-:Y:S05]  /*7150*/  BSYNC.RECONVERGENT B1 ;  /* 0x0000000000017941 */ /* 0x000fea0003800200 */
.L_x_10918:
        /* <DEDUP_REMOVED lines=11> */
.L_x_10922:
[----:B------:R-:W-:Y:S01]  /*7210*/  IMAD.MOV.U32 R23, RZ, RZ, R18 ;  /* 0x000000ffff177224 */ /* 0x000fe200078e0012 */
[----:B------:R-:W-:Y:S01]  /*7220*/  PRMT R22, R22, 0x7610, R21 ;  /* 0x0000761016167816 */ /* 0x000fe20000000015 */
[----:B------:R-:W-:Y:S01]  /*7230*/  IMAD.MOV.U32 R8, RZ, RZ, R11 ;  /* 0x000000ffff087224 */ /* 0x000fe200078e000b */
[----:B------:R-:W-:-:S07]  /*7240*/  PRMT R49, R48, 0x7632, R49 ;  /* 0x0000763230317816 */ /* 0x000fce0000000031 */
.L_x_10923:
[----:B------:R-:W-:Y:S05]  /*7250*/  BSYNC.RECONVERGENT B1 ;  /* 0x0000000000017941 */ /* 0x000fea0003800200 */
.L_x_10921:
        /* <DEDUP_REMOVED lines=11> */
.L_x_10925:
[----:B------:R-:W-:Y:S01]  /*7310*/  IMAD.MOV.U32 R18, RZ, RZ, R23 ;  /* 0x000000ffff127224 */ /* 0x000fe200078e0017 */
[----:B------:R-:W-:Y:S01]  /*7320*/  PRMT R22, R22, 0x7632, R22 ;  /* 0x0000763216167816 */ /* 0x000fe20000000016 */
[----:B------:R-:W-:Y:S01]  /*7330*/  IMAD.MOV.U32 R11, RZ, RZ, R10 ;  /* 0x000000ffff0b7224 */ /* 0x000fe200078e000a */
[----:B------:R-:W-:-:S07]  /*7340*/  PRMT R48, R48, 0x5410, R48 ;  /* 0x0000541030307816 */ /* 0x000fce0000000030 */
.L_x_10926:
[----:B------:R-:W-:Y:S05]  /*7350*/  BSYNC.RECONVERGENT B1 ;  /* 0x0000000000017941 */ /* 0x000fea0003800200 */
.L_x_10924:
        /* <DEDUP_REMOVED lines=11> */
.L_x_10928:
[----:B------:R-:W-:Y:S01]  /*7410*/  IMAD.MOV.U32 R23, RZ, RZ, R18 ;  /* 0x000000ffff177224 */ /* 0x000fe200078e0012 */
[----:B------:R-:W-:Y:S01]  /*7420*/  PRMT R24, R22, 0x7610, R24 ;  /* 0x0000761016187816 */ /* 0x000fe20000000018 */
[----:B------:R-:W-:Y:S01]  /*7430*/  IMAD.MOV.U32 R10, RZ, RZ, R13 ;  /* 0x000000ffff0a7224 */ /* 0x000fe200078e000d */
[----:B------:R-:W-:-:S07]  /*7440*/  PRMT R48, R47, 0x7632, R48 ;  /* 0x000076322f307816 */ /* 0x000fce0000000030 */
.L_x_10929:
[----:B------:R-:W-:Y:S05]  /*7450*/  BSYNC.RECONVERGENT B1 ;  /* 0x0000000000017941 */ /* 0x000fea0003800200 */
.L_x_10927:
        /* <DEDUP_REMOVED lines=11> */
.L_x_10931:
[----:B------:R-:W-:Y:S01]  /*7510*/  IMAD.MOV.U32 R18, RZ, RZ, R23 ;  /* 0x000000ffff127224 */ /* 0x000fe200078e0017 */
[----:B------:R-:W-:Y:S01]  /*7520*/  PRMT R21, R21, 0x5410, R24 ;  /* 0x0000541015157816 */ /* 0x000fe20000000018 */
[----:B------:R-:W-:Y:S01]  /*7530*/  IMAD.MOV.U32 R13, RZ, RZ, R12 ;  /* 0x000000ffff0d7224 */ /* 0x000fe200078e000c */
[----:B------:R-:W-:-:S07]  /*7540*/  PRMT R47, R47, 0x5410, R47 ;  /* 0x000054102f2f7816 */ /* 0x000fce000000002f */
.L_x_10932:
[----:B------:R-:W-:Y:S05]  /*7550*/  BSYNC.RECONVERGENT B1 ;  /* 0x0000000000017941 */ /* 0x000fea0003800200 */
.L_x_10930:
        /* <DEDUP_REMOVED lines=11> */
.L_x_10934:
[----:B------:R-:W-:Y:S01]  /*7610*/  IMAD.MOV.U32 R23, RZ, RZ, R18 ;  /* 0x000000ffff177224 */ /* 0x000fe200078e0012 */
[----:B------:R-:W-:Y:S01]  /*7620*/  PRMT R22, R21, 0x7632, R22 ;  /* 0x0000763215167816 */ /* 0x000fe20000000016 */
[----:B------:R-:W-:Y:S01]  /*7630*/  IMAD.MOV.U32 R12, RZ, RZ, R15 ;  /* 0x000000ffff0c7224 */ /* 0x000fe200078e000f */
[----:B------:R-:W-:-:S07]  /*7640*/  PRMT R47, R46, 0x7610, R47 ;  /* 0x000076102e2f7816 */ /* 0x000fce000000002f */
.L_x_10935:
[----:B------:R-:W-:Y:S05]  /*7650*/  BSYNC.RECONVERGENT B1 ;  /* 0x0000000000017941 */ /* 0x000fea0003800200 */
.L_x_10933:
        /* <DEDUP_REMOVED lines=11> */
.L_x_10937:
[----:B------:R-:W-:Y:S01]  /*7710*/  IMAD.MOV.U32 R18, RZ, RZ, R23 ;  /* 0x000000ffff127224 */ /* 0x000fe200078e0017 */
[----:B------:R-:W-:Y:S01]  /*7720*/  PRMT R22, R22, 0x5410, R22 ;  /* 0x0000541016167816 */ /* 0x000fe20000000016 */
[----:B------:R-:W-:Y:S01]  /*7730*/  IMAD.MOV.U32 R15, RZ, RZ, R14 ;  /* 0x000000ffff0f7224 */ /* 0x000fe200078e000e */
[----:B------:R-:W-:-:S07]  /*7740*/  PRMT R46, R45, 0x7610, R46 ;  /* 0x000076102d2e7816 */ /* 0x000fce000000002e */
.L_x_10938:
[----:B------:R-:W-:Y:S05]  /*7750*/  BSYNC.RECONVERGENT B1 ;  /* 0x0000000000017941 */ /* 0x000fea0003800200 */
.L_x_10936:
        /* <DEDUP_REMOVED lines=11> */
.L_x_10940:
[----:B------:R-:W-:Y:S01]  /*7810*/  IMAD.MOV.U32 R23, RZ, RZ, R18 ;  /* 0x000000ffff177224 */ /* 0x000fe200078e0012 */
[----:B------:R-:W-:Y:S01]  /*7820*/  PRMT R21, R21, 0x7610, R22 ;  /* 0x0000761015157816 */ /* 0x000fe20000000016 */
[----:B------:R-:W-:Y:S01]  /*7830*/  IMAD.MOV.U32 R14, RZ, RZ, R17 ;  /* 0x000000ffff0e7224 */ /* 0x000fe200078e0011 */
[----:B------:R-:W-:-:S07]  /*7840*/  PRMT R45, R45, 0x7632, R45 ;  /* 0x000076322d2d7816 */ /* 0x000fce000000002d */
.L_x_10941:
[----:B------:R-:W-:Y:S05]  /*7850*/  BSYNC.RECONVERGENT B1 ;  /* 0x0000000000017941 */ /* 0x000fea0003800200 */
.L_x_10939:
        /* <DEDUP_REMOVED lines=11> */
.L_x_10943:
[----:B------:R-:W-:Y:S01]  /*7910*/  IMAD.MOV.U32 R18, RZ, RZ, R23 ;  /* 0x000000ffff127224 */ /* 0x000fe200078e0017 */
[----:B------:R-:W-:Y:S01]  /*7920*/  PRMT R22, R21, 0x7632, R22 ;  /* 0x0000763215167816 */ /* 0x000fe20000000016 */
[----:B------:R-:W-:Y:S01]  /*7930*/  IMAD.MOV.U32 R17, RZ, RZ, R16 ;  /* 0x000000ffff117224 */ /* 0x000fe200078e0010 */
[----:B------:R-:W-:-:S07]  /*7940*/  PRMT R45, R45, 0x5410, R44 ;  /* 0x000054102d2d7816 */ /* 0x000fce000000002c */
.L_x_10944:
[----:B------:R-:W-:Y:S05]  /*7950*/  BSYNC.RECONVERGENT B1 ;  /* 0x0000000000017941 */ /* 0x000fea0003800200 */
.L_x_10942:
        /* <DEDUP_REMOVED lines=11> */
.L_x_10946:
[----:B------:R-:W-:Y:S01]  /*7a10*/  IMAD.MOV.U32 R24, RZ, RZ, R18 ;  /* 0x000000ffff187224 */ /* 0x000fe200078e0012 */
[----:B------:R-:W-:Y:S01]  /*7a20*/  PRMT R23, R22, 0x7610, R23 ;  /* 0x0000761016177816 */ /* 0x000fe20000000017 */
[----:B------:R-:W-:Y:S01]  /*7a30*/  IMAD.MOV.U32 R16, RZ, RZ, R19 ;  /* 0x000000ffff107224 */ /* 0x000fe200078e0013 */
[----:B------:R-:W-:-:S07]  /*7a40*/  PRMT R44, R44, 0x7632, R44 ;  /* 0x000076322c2c7816 */ /* 0x000fce000000002c */
.L_x_10947:
[----:B------:R-:W-:Y:S05]  /*7a50*/  BSYNC.RECONVERGENT B1 ;  /* 0x0000000000017941 */ /* 0x000fea0003800200 */
.L_x_10945:
        /* <DEDUP_REMOVED lines=11> */
.L_x_10949:
[----:B------:R-:W-:Y:S01]  /*7b10*/  PRMT R44, R44, 0x5410, R21 ;  /* 0x000054102c2c7816 */ /* 0x000fe20000000015 */
[----:B------:R-:W-:Y:S01]  /*7b20*/  IMAD.MOV.U32 R19, RZ, RZ, R3 ;  /* 0x000000ffff137224 */ /* 0x000fe200078e0003 */
[----:B------:R-:W-:Y:S01]  /*7b30*/  PRMT R46, R46, 0x5410, R23 ;  /* 0x000054102e2e7816 */ /* 0x000fe20000000017 */
[--C-:B------:R-:W-:Y:S01]  /*7b40*/  IMAD.MOV.U32 R18, RZ, RZ, R24.reuse ;  /* 0x000000ffff127224 */ /* 0x100fe200078e0018 */
[----:B------:R-:W-:Y:S01]  /*7b50*/  PRMT R21, R23, 0x7610, R21 ;  /* 0x0000761017157816 */ /* 0x000fe20000000015 */
[----:B------:R-:W-:-:S07]  /*7b60*/  IMAD.MOV.U32 R3, RZ, RZ, R24 ;  /* 0x000000ffff037224 */ /* 0x000fce00078e0018 */
.L_x_10950:
[----:B------:R-:W-:Y:S05]  /*7b70*/  BSYNC.RECONVERGENT B1 ;  /* 0x0000000000017941 */ /* 0x000fea0003800200 */
.L_x_10948:
[----:B------:R-:W-:Y:S05]  /*7b80*/  @P1 BRA `(.L_x_10951) ;  /* 0xfffffff000081947 */ /* 0x000fea000383ffff */
.L_x_10905:
[----:B------:R-:W-:Y:S05]  /*7b90*/  BSYNC.RECONVERGENT B0 ;  /* 0x0000000000007941 */ /* 0x000fea0003800200 */
.L_x_10904:
[----:B------:R-:W0:Y:S01]  /*7ba0*/  S2R R3, SR_TID.X ;  /* 0x0000000000037919 */ /* 0x000e220000002100 */
[----:B------:R-:W-:Y:S01]  /*7bb0*/  BSSY.RECONVERGENT B0, `(.L_x_10952) ;  /* 0x00003c7000007945 */ /* 0x000fe20003800200 */
[----:B------:R2:W-:Y:S04]  /*7bc0*/  STL.64 [R1+0x98], R4 ;  /* 0x0000980401007387 */ /* 0x0005e80000100a00 */
[----:B------:R3:W-:Y:S04]  /*7bd0*/  STL.64 [R1+0x60], R18 ;  /* 0x0000601201007387 */ /* 0x0007e80000100a00 */
[----:B------:R3:W-:Y:S01]  /*7be0*/  STL.64 [R1+0x68], R16 ;  /* 0x0000681001007387 */ /* 0x0007e20000100a00 */
[----:B--2---:R-:W-:-:S03]  /*7bf0*/  PRMT R4, R46, 0x7632, R44 ;  /* 0x000076322e047816 */ /* 0x004fc6000000002c */
[----:B------:R3:W-:Y:S01]  /*7c00*/  STL.64 [R1+0x70], R14 ;  /* 0x0000700e01007387 */ /* 0x0007e20000100a00 */
[----:B------:R-:W-:Y:S02]  /*7c10*/  PRMT R5, R44, 0x7610, R45 ;  /* 0x000076102c057816 */ /* 0x000fe4000000002d */
[----:B------:R-:W-:Y:S01]  /*7c20*/  PRMT R46, R45, 0x5410, R46 ;  /* 0x000054102d2e7816 */ /* 0x000fe2000000002e */
[----:B------:R3:W-:Y:S04]  /*7c30*/  STL.64 [R1+0x78], R12 ;  /* 0x0000780c01007387 */ /* 0x0007e80000100a00 */
[----:B------:R3:W-:Y:S04]  /*7c40*/  STL.64 [R1+0x80], R10 ;  /* 0x0000800a01007387 */ /* 0x0007e80000100a00 */
[----:B------:R3:W-:Y:S01]  /*7c50*/  STL.64 [R1+0x88], R8 ;  /* 0x0000880801007387 */ /* 0x0007e20000100a00 */
[----:B------:R-:W-:Y:S01]  /*7c60*/  BAR.SYNC.DEFER_BLOCKING 0x0 ;  /* 0x0000000000007b1d */ /* 0x000fe20000010000 */
[----:B0-----:R-:W-:-:S05]  /*7c70*/  ISETP.NE.AND P0, PT, R3, RZ, PT ;  /* 0x000000ff0300720c */ /* 0x001fca0003f05270 */
[----:B------:R3:W-:Y:S04]  /*7c80*/  STL.64 [R1+0x90], R6 ;  /* 0x0000900601007387 */ /* 0x0007e80000100a00 */
[----:B------:R3:W-:Y:S04]  /*7c90*/  STL.64 [R1+0xa0], R4 ;  /* 0x0000a00401007387 */ /* 0x0007e80000100a00 */
[----:B------:R3:W-:Y:S04]  /*7ca0*/  STL.64 [R1+0xa8], R46 ;  /* 0x0000a82e01007387 */ /* 0x0007e80000100a00 */
[----:B------:R3:W-:Y:S04]  /*7cb0*/  STL.64 [R1+0xb0], R48 ;  /* 0x0000b03001007387 */ /* 0x0007e80000100a00 */
[----:B------:R3:W-:Y:S01]  /*7cc0*/  STL.64 [R1+0xb8], R50 ;  /* 0x0000b83201007387 */ /* 0x0007e20000100a00 */
[----:B------:R-:W-:Y:S05]  /*7cd0*/  @P0 BRA `(.L_x_10953) ;  /* 0x0000003800d00947 */ /* 0x000fea0003800000 */
[----:B---3--:R-:W0:Y:S01]  /*7ce0*/  LDC R15, c[0x0][0x444] ;  /* 0x00011100ff0f7b82 */ /* 0x008e220000000800 */
[----:B------:R-:W2:Y:S01]  /*7cf0*/  LDCU.64 UR4, c[0x0][0x418] ;  /* 0x00008300ff0477ac */ /* 0x000ea20008000a00 */
[----:B------:R-:W3:Y:S06]  /*7d00*/  LDCU UR11, c[0x0][0x440] ;  /* 0x00008800ff0b77ac */ /* 0x000eec0008000800 */
[----:B------:R-:W4:Y:S01]  /*7d10*/  LDC.64 R6, c[0x0][0x420] ;  /* 0x00010800ff067b82 */ /* 0x000f220000000a00 */
[----:B------:R-:W5:Y:S01]  /*7d20*/  LDCU.64 UR8, c[0x0][0x3d8] ;  /* 0x00007b00ff0877ac */ /* 0x000f620008000a00 */
[----:B------:R-:W4:Y:S06]  /*7d30*/  LDCU UR10, c[0x0][0x42c] ;  /* 0x00008580ff0a77ac */ /* 0x000f2c0008000800 */
[----:B------:R-:W4:Y:S01]  /*7d40*/  LDC.64 R20, c[0x0][0x380] ;  /* 0x0000e000ff147b82 */ /* 0x000f220000000a00 */
[----:B--2---:R-:W-:Y:S01]  /*7d50*/  ISETP.NE.U32.AND P0, PT, RZ, UR4, PT ;  /* 0x00000004ff007c0c */ /* 0x004fe2000bf05070 */
[----:B---3--:R-:W-:-:S06]  /*7d60*/  IMAD R5, R2, UR11, RZ ;  /* 0x0000000b02057c24 */ /* 0x008fcc000f8e02ff */
[----:B-1----:R-:W1:Y:S01]  /*7d70*/  LDC.64 R22, c[0x0][0x388] ;  /* 0x0000e200ff167b82 */ /* 0x002e620000000a00 */
[C---:B0-----:R-:W-:Y:S01]  /*7d80*/  LOP3.LUT R13, R15.reuse, 0x7ffffff0, RZ, 0xc0, !PT ;  /* 0x7ffffff00f0d7812 */ /* 0x041fe200078ec0ff */
[C---:B------:R-:W-:Y:S01]  /*7d90*/  IMAD.SHL.U32 R8, R15.reuse, 0x2, RZ ;  /* 0x000000020f087824 */ /* 0x040fe200078e00ff */
[----:B------:R-:W-:Y:S01]  /*7da0*/  ISETP.NE.AND.EX P0, PT, RZ, UR5, PT, P0 ;  /* 0x00000005ff007c0c */ /* 0x000fe2000bf05300 */
[----:B------:R-:W-:Y:S01]  /*7db0*/  IMAD R9, R2, R15, RZ ;  /* 0x0000000f02097224 */ /* 0x000fe200078e02ff */
[----:B-----5:R-:W-:Y:S01]  /*7dc0*/  ISETP.NE.U32.AND P1, PT, RZ, UR8, PT ;  /* 0x00000008ff007c0c */ /* 0x020fe2000bf25070 */
[C---:B------:R-:W-:Y:S01]  /*7dd0*/  VIADD R10, R15.reuse, 0xffffffff ;  /* 0xffffffff0f0a7836 */ /* 0x040fe20000000000 */
[----:B------:R-:W-:Y:S01]  /*7de0*/  LOP3.LUT R11, R15, 0xf, RZ, 0xc0, !PT ;  /* 0x0000000f0f0b7812 */ /* 0x000fe200078ec0ff */
[----:B------:R-:W0:Y:S01]  /*7df0*/  LDC.64 R26, c[0x0][0x3e8] ;  /* 0x0000fa00ff1a7b82 */ /* 0x000e220000000a00 */
[----:B----4-:R-:W-:Y:S01]  /*7e00*/  IMAD R17, R7, UR10, R2 ;  /* 0x0000000a07117c24 */ /* 0x010fe2000f8e0202 */
[----:B------:R-:W-:Y:S01]  /*7e10*/  LOP3.LUT R4, R6, 0x7, RZ, 0xc0, !PT ;  /* 0x0000000706047812 */ /* 0x000fe200078ec0ff */
[----:B------:R-:W-:Y:S01]  /*7e20*/  IMAD.MOV R16, RZ, RZ, -R13 ;  /* 0x000000ffff107224 */ /* 0x000fe200078e0a0d */
[----:B------:R-:W-:-:S02]  /*7e30*/  LOP3.LUT R12, R15, 0x7, RZ, 0xc0, !PT ;  /* 0x000000070f0c7812 */ /* 0x000fc400078ec0ff */
[----:B------:R-:W-:Y:S01]  /*7e40*/  LOP3.LUT R14, R15, 0x3, RZ, 0xc0, !PT ;  /* 0x000000030f0e7812 */ /* 0x000fe200078ec0ff */
[----:B------:R-:W-:Y:S01]  /*7e50*/  IMAD R15, R17, R8, RZ ;  /* 0x00000008110f7224 */ /* 0x000fe200078e02ff */
[----:B------:R-:W2:Y:S01]  /*7e60*/  LDC.64 R24, c[0x0][0x410] ;  /* 0x00010400ff187b82 */ /* 0x000ea20000000a00 */
[----:B------:R-:W-:Y:S01]  /*7e70*/  IMAD.WIDE R20, R5, 0x4, R20 ;  /* 0x0000000405147825 */ /* 0x000fe200078e0214 */
[----:B------:R-:W-:Y:S02]  /*7e80*/  ISETP.NE.AND.EX P0, PT, RZ, UR9, P0, P1 ;  /* 0x00000009ff007c0c */ /* 0x000fe40008705310 */
[----:B------:R-:W-:-:S04]  /*7e90*/  LOP3.LUT R6, R6, 0x3, RZ, 0xc0, !PT ;  /* 0x0000000306067812 */ /* 0x000fc800078ec0ff */
[----:B------:R-:W3:Y:S01]  /*7ea0*/  LDC.64 R28, c[0x0][0x3e0] ;  /* 0x0000f800ff1c7b82 */ /* 0x000ee20000000a00 */
[----:B-1----:R-:W-:-:S04]  /*7eb0*/  IMAD.WIDE R22, R5, 0x2, R22 ;  /* 0x0000000205167825 */ /* 0x002fc800078e0216 */
[----:B------:R-:W-:Y:S02]  /*7ec0*/  IMAD R5, R7, UR10, RZ ;  /* 0x0000000a07057c24 */ /* 0x000fe4000f8e02ff */
[----:B------:R-:W-:Y:S02]  /*7ed0*/  IMAD.MOV.U32 R7, RZ, RZ, RZ ;  /* 0x000000ffff077224 */ /* 0x000fe400078e00ff */
[----:B0-----:R-:W-:-:S04]  /*7ee0*/  IMAD.WIDE R26, R17, 0x4, R26 ;  /* 0x00000004111a7825 */ /* 0x001fc800078e021a */
[----:B--2---:R-:W-:-:S04]  /*7ef0*/  IMAD.WIDE.U32 R24, R2, 0x4, R24 ;  /* 0x0000000402187825 */ /* 0x004fc800078e0018 */
[----:B---3--:R-:W-:-:S07]  /*7f00*/  IMAD.WIDE R28, R17, 0x4, R28 ;  /* 0x00000004111c7825 */ /* 0x008fce00078e021c */
.L_x_10976:
[----:B0-----:R-:W0:Y:S02]  /*7f10*/  LDC.64 R34, c[0x0][0x3e8] ;  /* 0x0000fa00ff227b82 */ /* 0x001e240000000a00 */
        /* <DEDUP_REMOVED lines=61> */
.L_x_10959:
        /* <DEDUP_REMOVED lines=10> */
.L_x_10958:
        /* <DEDUP_REMOVED lines=10> */
.L_x_10961:
        /* <DEDUP_REMOVED lines=54> */
.L_x_10960:
[----:B------:R-:W-:Y:S01]  /*8790*/  ISETP.NE.AND P1, PT, R11, RZ, PT ;  /* 0x000000ff0b00720c */ /* 0x000fe20003f25270 */
[----:B0-----:R-:W-:-:S12]  /*87a0*/  IMAD.U32 R17, RZ, RZ, UR4 ;  /* 0x00000004ff117e24 */ /* 0x001fd8000f8e00ff */
[----:B------:R-:W-:Y:S05]  /*87b0*/  @!P1 BRA `(.L_x_10956) ;  /* 0x0000000400249947 */ /* 0x000fea0003800000 */
[----:B------:R-:W-:Y:S01]  /*87c0*/  VIADD R17, R11, 0xffffffff ;  /* 0xffffffff0b117836 */ /* 0x000fe20000000000 */
[----:B------:R-:W-:-:S04]  /*87d0*/  ISETP.NE.AND P2, PT, R12, RZ, PT ;  /* 0x000000ff0c00720c */ /* 0x000fc80003f45270 */
[----:B------:R-:W-:-:S13]  /*87e0*/  ISETP.GE.U32.AND P1, PT, R17, 0x7, PT ;  /* 0x000000071100780c */ /* 0x000fda0003f26070 */
[----:B------:R-:W-:Y:S05]  /*87f0*/  @!P1 BRA `(.L_x_10962) ;  /* 0x0000000000709947 */ /* 0x000fea0003800000 */
        /* <DEDUP_REMOVED lines=28> */
.L_x_10962:
[----:B0-----:R-:W-:Y:S01]  /*89c0*/  IMAD.U32 R17, RZ, RZ, UR4 ;  /* 0x00000004ff117e24 */ /* 0x001fe2000f8e00ff */
[----:B------:R-:W-:Y:S06]  /*89d0*/  @!P2 BRA `(.L_x_10956) ;  /* 0x00000000009ca947 */ /* 0x000fec0003800000 */
        /* <DEDUP_REMOVED lines=20> */
.L_x_10963:
        /* <DEDUP_REMOVED lines=19> */
.L_x_10956:
[----:B---3--:R-:W3:Y:S01]  /*8c50*/  LDG.E R39, desc[UR6][R24.64] ;  /* 0x0000000618277981 */ /* 0x008ee2000c1e1900 */
[----:B------:R-:W5:Y:S01]  /*8c60*/  LDC R50, c[0x0][0x420] ;  /* 0x00010800ff327b82 */ /* 0x000f620000000800 */
[----:B------:R-:W1:Y:S01]  /*8c70*/  LDCU UR4, c[0x0][0x430] ;  /* 0x00008600ff0477ac */ /* 0x000e620008000800 */
[----:B--2-4-:R-:W-:Y:S01]  /*8c80*/  IMAD.IADD R34, R5, 0x1, R2 ;  /* 0x0000000105227824 */ /* 0x014fe200078e0202 */
[----:B------:R-:W2:Y:S03]  /*8c90*/  LDCU.64 UR12, c[0x0][0x3d8] ;  /* 0x00007b00ff0c77ac */ /* 0x000ea60008000a00 */
[----:B------:R-:W-:Y:S02]  /*8ca0*/  IMAD R34, R8, R34, R17 ;  /* 0x0000002208227224 */ /* 0x000fe400078e0211 */
[----:B0-----:R-:W0:Y:S02]  /*8cb0*/  LDC.64 R30, c[0x0][0x3b8] ;  /* 0x0000ee00ff1e7b82 */ /* 0x001e240000000a00 */
[----:B-1----:R-:W-:Y:S01]  /*8cc0*/  IMAD R51, R34, UR4, RZ ;  /* 0x0000000422337c24 */ /* 0x002fe2000f8e02ff */
[----:B--2---:R-:W-:-:S03]  /*8cd0*/  UISETP.NE.U32.AND UP0, UPT, UR12, URZ, UPT ;  /* 0x000000ff0c00728c */ /* 0x004fc6000bf05070 */
[----:B-----5:R-:W-:Y:S01]  /*8ce0*/  IMAD.IADD R37, R51, 0x1, R50 ;  /* 0x0000000133257824 */ /* 0x020fe200078e0232 */
[----:B------:R-:W-:Y:S01]  /*8cf0*/  ISETP.GE.AND P1, PT, R50, 0x1, PT ;  /* 0x000000013200780c */ /* 0x000fe20003f26270 */
[----:B------:R-:W-:Y:S02]  /*8d00*/  UISETP.NE.AND.EX UP0, UPT, UR13, URZ, UPT, UP0 ;  /* 0x000000ff0d00728c */ /* 0x000fe4000bf05300 */
[----:B0-----:R-:W-:-:S04]  /*8d10*/  IMAD.WIDE R34, R37, 0x4, R30 ;  /* 0x0000000425227825 */ /* 0x001fc800078e021e */
        /* <DEDUP_REMOVED lines=63> */
.L_x_10964:
[----:B------:R-:W-:Y:S05]  /*9110*/  @!P1 BRA `(.L_x_10965) ;  /* 0x0000001c00b49947 */ /* 0x000fea0003800000 */
[----:B------:R-:W1:Y:S01]  /*9120*/  LDC R37, c[0x0][0x448] ;  /* 0x00011200ff257b82 */ /* 0x000e620000000800 */
[----:B------:R-:W-:Y:S02]  /*9130*/  IABS R40, R18 ;  /* 0x0000001200287213 */ /* 0x000fe40000000000 */
[----:B-1----:R-:W-:-:S04]  /*9140*/  IABS R33, R37 ;  /* 0x0000002500217213 */ /* 0x002fc80000000000 */
[----:B------:R-:W1:Y:S08]  /*9150*/  I2F.RP R38, R33 ;  /* 0x0000002100267306 */ /* 0x000e700000209400 */
[----:B-1----:R-:W0:Y:S02]  /*9160*/  MUFU.RCP R38, R38 ;  /* 0x0000002600267308 */ /* 0x002e240000001000 */
[----:B0-----:R-:W-:Y:S01]  /*9170*/  VIADD R34, R38, 0xffffffe ;  /* 0x0ffffffe26227836 */ /* 0x001fe20000000000 */
[----:B------:R-:W-:-:S02]  /*9180*/  IABS R38, R32 ;  /* 0x0000002000267213 */ /* 0x000fc40000000000 */
[----:B------:R-:W-:-:S03]  /*9190*/  LOP3.LUT R32, R32, R37, RZ, 0x3c, !PT ;  /* 0x0000002520207212 */ /* 0x000fc600078e3cff */
[----:B------:R0:W1:Y:S01]  /*91a0*/  F2I.FTZ.U32.TRUNC.NTZ R35, R34 ;  /* 0x0000002200237305 */ /* 0x000062000021f000 */
[----:B------:R-:W-:Y:S01]  /*91b0*/  ISETP.GE.AND P3, PT, R32, RZ, PT ;  /* 0x000000ff2000720c */ /* 0x000fe20003f66270 */
[----:B------:R-:W-:Y:S02]  /*91c0*/  IMAD.MOV.U32 R32, RZ, RZ, RZ ;  /* 0x000000ffff207224 */ /* 0x000fe400078e00ff */
[----:B0-----:R-:W-:Y:S02]  /*91d0*/  IMAD.MOV.U32 R34, RZ, RZ, RZ ;  /* 0x000000ffff227224 */ /* 0x001fe400078e00ff */
[----:B-1----:R-:W-:-:S04]  /*91e0*/  IMAD.MOV R36, RZ, RZ, -R35 ;  /* 0x000000ffff247224 */ /* 0x002fc800078e0a23 */
[----:B------:R-:W-:Y:S02]  /*91f0*/  IMAD R39, R36, R33, RZ ;  /* 0x0000002124277224 */ /* 0x000fe400078e02ff */
[----:B------:R-:W-:Y:S02]  /*9200*/  IMAD.MOV.U32 R36, RZ, RZ, R40 ;  /* 0x000000ffff247224 */ /* 0x000fe400078e0028 */
[----:B------:R-:W-:Y:S02]  /*9210*/  IMAD.HI.U32 R39, R35, R39, R34 ;  /* 0x0000002723277227 */ /* 0x000fe400078e0022 */
[----:B------:R-:W0:Y:S04]  /*9220*/  I2F.RP R40, R36 ;  /* 0x0000002400287306 */ /* 0x000e280000209400 */
[----:B------:R-:W-:-:S04]  /*9230*/  IMAD.HI.U32 R34, R39, R38, RZ ;  /* 0x0000002627227227 */ /* 0x000fc800078e00ff */
[----:B------:R-:W-:-:S04]  /*9240*/  IMAD.MOV R35, RZ, RZ, -R34 ;  /* 0x000000ffff237224 */ /* 0x000fc800078e0a22 */
[C---:B------:R-:W-:Y:S01]  /*9250*/  IMAD R38, R33.reuse, R35, R38 ;  /* 0x0000002321267224 */ /* 0x040fe200078e0226 */
[----:B0-----:R-:W0:Y:S04]  /*9260*/  MUFU.RCP R40, R40 ;  /* 0x0000002800287308 */ /* 0x001e280000001000 */
[----:B------:R-:W-:-:S13]  /*9270*/  ISETP.GT.U32.AND P1, PT, R33, R38, PT ;  /* 0x000000262100720c */ /* 0x000fda0003f24070 */
[----:B------:R-:W-:Y:S02]  /*9280*/  @!P1 IMAD.IADD R38, R38, 0x1, -R33 ;  /* 0x0000000126269824 */ /* 0x000fe400078e0a21 */
[----:B------:R-:W-:Y:S01]  /*9290*/  @!P1 VIADD R34, R34, 0x1 ;  /* 0x0000000122229836 */ /* 0x000fe20000000000 */
[----:B------:R-:W-:Y:S01]  /*92a0*/  ISETP.NE.AND P1, PT, R37, RZ, PT ;  /* 0x000000ff2500720c */ /* 0x000fe20003f25270 */
[----:B0-----:R-:W-:Y:S01]  /*92b0*/  VIADD R35, R40, 0xffffffe ;  /* 0x0ffffffe28237836 */ /* 0x001fe20000000000 */
[----:B------:R-:W-:-:S03]  /*92c0*/  ISETP.GE.U32.AND P2, PT, R38, R33, PT ;  /* 0x000000212600720c */ /* 0x000fc60003f46070 */
[----:B------:R-:W0:Y:S10]  /*92d0*/  F2I.FTZ.U32.TRUNC.NTZ R33, R35 ;  /* 0x0000002300217305 */ /* 0x000e34000021f000 */
[----:B------:R-:W-:-:S04]  /*92e0*/  @P2 VIADD R34, R34, 0x1 ;  /* 0x0000000122222836 */ /* 0x000fc80000000000 */
[----:B------:R-:W-:Y:S01]  /*92f0*/  @!P3 IMAD.MOV R34, RZ, RZ, -R34 ;  /* 0x000000ffff22b224 */ /* 0x000fe200078e0a22 */
[----:B------:R-:W-:Y:S01]  /*9300*/  @!P1 LOP3.LUT R34, RZ, R37, RZ, 0x33, !PT ;  /* 0x00000025ff229212 */ /* 0x000fe200078e33ff */
[----:B0-----:R-:W-:Y:S01]  /*9310*/  IMAD.MOV R39, RZ, RZ, -R33 ;  /* 0x000000ffff277224 */ /* 0x001fe200078e0a21 */
[----:B------:R-:W-:Y:S02]  /*9320*/  ISETP.NE.AND P3, PT, R18, RZ, PT ;  /* 0x000000ff1200720c */ /* 0x000fe40003f65270 */
[----:B------:R-:W-:Y:S01]  /*9330*/  IABS R35, R34 ;  /* 0x0000002200237213 */ /* 0x000fe20000000000 */
[----:B------:R-:W-:Y:S01]  /*9340*/  IMAD R37, R39, R36, RZ ;  /* 0x0000002427257224 */ /* 0x000fe200078e02ff */
        /* <DEDUP_REMOVED lines=20> */
.L_x_10968:
        /* <DEDUP_REMOVED lines=8> */
[----:B------:R-:W2:Y:S01]  /*9510*/  LDG.E R45, desc[UR6][R32.64] ;  /* 0x00000006202d7981 */ /* 0x000ea2000c1e1900 */
[----:B------:R-:W-:Y:S02]  /*9520*/  USHF.R.S32.HI UR9, URZ, 0x1f, UR5 ;  /* 0x0000001fff097899 */ /* 0x000fe40008011405 */
[----:B------:R-:W-:Y:S01]  /*9530*/  IADD3 R46, P2, PT, R51, UR5, RZ ;  /* 0x00000005332e7c10 */ /* 0x000fe2000ff5e0ff */
[----:B---3--:R-:W-:-:S04]  /*9540*/  IMAD.WIDE R42, R49, 0x4, R40 ;  /* 0x00000004312a7825 */ /* 0x008fc800078e0228 */
[----:B------:R-:W-:Y:S01]  /*9550*/  IMAD.SHL.U32 R44, R46, 0x4, RZ ;  /* 0x000000042e2c7824 */ /* 0x000fe200078e00ff */
[----:B------:R-:W-:-:S04]  /*9560*/  LEA.HI.X.SX32 R35, R51, UR9, 0x1, P2 ;  /* 0x0000000933237c11 */ /* 0x000fc800090f0eff */
[----:B------:R-:W-:Y:S02]  /*9570*/  SHF.L.U64.HI R46, R46, 0x2, R35 ;  /* 0x000000022e2e7819 */ /* 0x000fe40000010223 */
[----:B-1----:R-:W-:Y:S01]  /*9580*/  IADD3 R38, P2, PT, R44, UR10, RZ ;  /* 0x0000000a2c267c10 */ /* 0x002fe2000ff5e0ff */
[----:B------:R-:W0:Y:S03]  /*9590*/  LDC.64 R34, c[0x0][0x400] ;  /* 0x00010000ff227b82 */ /* 0x000e260000000a00 */
        /* <DEDUP_REMOVED lines=50> */
[----:B-1----:R-:W-:-:S03]  /*98c0*/  IMAD.WIDE R42, R53, 0x4, R40 ;  /* 0x00000004352a7825 */ /* 0x002fc600078e0228 */
        /* <DEDUP_REMOVED lines=38> */
[----:B------:R-:W-:Y:S01]  /*9b30*/  UIADD3 UR4, UPT, UPT, UR4, 0x8, URZ ;  /* 0x0000000804047890 */ /* 0x000fe2000fffe0ff */
[----:B------:R-:W-:-:S05]  /*9b40*/  LOP3.LUT R42, R50, 0x7ffffff8, RZ, 0xc0, !PT ;  /* 0x7ffffff8322a7812 */ /* 0x000fca00078ec0ff */
[----:B------:R-:W-:Y:S01]  /*9b50*/  ISETP.NE.AND P2, PT, R42, UR4, PT ;  /* 0x000000042a007c0c */ /* 0x000fe2000bf45270 */
[----:B---3--:R2:W-:Y:S04]  /*9b60*/  STG.E desc[UR6][R32.64+-0x20], R41 ;  /* 0xffffe02920007986 */ /* 0x0085e8000c101906 */
[----:B------:R2:W5:Y:S01]  /*9b70*/  LDG.E R44, desc[UR6][R34.64] ;  /* 0x00000006222c7981 */ /* 0x000562000c1e1900 */
[----:B------:R-:W-:-:S07]  /*9b80*/  UIADD3 UR5, UPT, UPT, UR5, -0x8, URZ ;  /* 0xfffffff805057890 */ /* 0x000fce000fffe0ff */
[----:B------:R-:W-:Y:S05]  /*9b90*/  @P2 BRA `(.L_x_10968) ;  /* 0xfffffff8003c2947 */ /* 0x000fea000383ffff */
.L_x_10967:
[----:B------:R-:W-:Y:S05]  /*9ba0*/  @!P1 BRA `(.L_x_10965) ;  /* 0x0000001400109947 */ /* 0x000fea0003800000 */
[----:B--2---:R-:W-:Y:S01]  /*9bb0*/  VIADD R32, R4, 0xffffffff ;  /* 0xffffffff04207836 */ /* 0x004fe20000000000 */
[----:B------:R-:W-:-:S04]  /*9bc0*/  ISETP.NE.AND P1, PT, R6, RZ, PT ;  /* 0x000000ff0600720c */ /* 0x000fc80003f25270 */
[----:B------:R-:W-:-:S13]  /*9bd0*/  ISETP.GE.U32.AND P2, PT, R32, 0x3, PT ;  /* 0x000000032000780c */ /* 0x000fda0003f46070 */
[----:B------:R-:W-:Y:S05]  /*9be0*/  @!P2 BRA `(.L_x_10969) ;  /* 0x0000000000f8a947 */ /* 0x000fea0003800000 */
[----:B------:R-:W1:Y:S01]  /*9bf0*/  LDC R52, c[0x0][0x428] ;  /* 0x00010a00ff347b82 */ /* 0x000e620000000800 */
[----:B0-----:R-:W-:Y:S01]  /*9c00*/  UIADD3 UR4, UPT, UPT, UR5, -0x1, URZ ;  /* 0xffffffff05047890 */ /* 0x001fe2000fffe0ff */
[----:B-----5:R-:W-:Y:S01]  /*9c10*/  IMAD.IADD R44, R9, 0x1, R44 ;  /* 0x00000001092c7824 */ /* 0x020fe200078e022c */
[----:B------:R-:W0:Y:S05]  /*9c20*/  LDCU.64 UR10, c[0x0][0x3b8] ;  /* 0x00007700ff0a77ac */ /* 0x000e2a0008000a00 */
[----:B------:R-:W2:Y:S08]  /*9c30*/  LDC.64 R34, c[0x0][0x3f8] ;  /* 0x0000fe00ff227b82 */ /* 0x000eb00000000a00 */
[----:B------:R-:W3:Y:S01]  /*9c40*/  LDC.64 R36, c[0x0][0x418] ;  /* 0x00010600ff247b82 */ /* 0x000ee20000000a00 */
[----:B-1----:R-:W-:-:S04]  /*9c50*/  IMAD R33, R52, UR4, R5 ;  /* 0x0000000434217c24 */ /* 0x002fc8000f8e0205 */
[----:B------:R-:W-:-:S04]  /*9c60*/  IMAD R47, R33, R18, R44 ;  /* 0x00000012212f7224 */ /* 0x000fc800078e022c */
[----:B--2---:R-:W-:-:S05]  /*9c70*/  IMAD.WIDE R32, R47, 0x4, R34 ;  /* 0x000000042f207825 */ /* 0x004fca00078e0222 */
[----:B------:R1:W2:Y:S01]  /*9c80*/  LDG.E R45, desc[UR6][R32.64] ;  /* 0x00000006202d7981 */ /* 0x0002a2000c1e1900 */
[----:B------:R-:W-:Y:S02]  /*9c90*/  USHF.R.S32.HI UR8, URZ, 0x1f, UR5 ;  /* 0x0000001fff087899 */ /* 0x000fe40008011405 */
[----:B------:R-:W-:-:S05]  /*9ca0*/  IADD3 R41, P2, PT, R51, UR5, RZ ;  /* 0x0000000533297c10 */ /* 0x000fca000ff5e0ff */
[----:B------:R-:W-:Y:S01]  /*9cb0*/  IMAD.SHL.U32 R40, R41, 0x4, RZ ;  /* 0x0000000429287824 */ /* 0x000fe200078e00ff */
        /* <DEDUP_REMOVED lines=31> */
[----:B0-----:R-:W-:-:S03]  /*9eb0*/  IMAD.WIDE R44, R53, 0x4, R36 ;  /* 0x00000004352c7825 */ /* 0x001fc600078e0224 */
        /* <DEDUP_REMOVED lines=17> */
.L_x_10969:
[----:B------:R-:W-:Y:S05]  /*9fd0*/  @!P1 BRA `(.L_x_10965) ;  /* 0x0000001000049947 */ /* 0x000fea0003800000 */
[----:B------:R-:W-:Y:S02]  /*9fe0*/  ISETP.NE.AND P2, PT, R6, 0x1, PT ;  /* 0x000000010600780c */ /* 0x000fe40003f45270 */
[----:B--2---:R-:W-:-:S04]  /*9ff0*/  LOP3.LUT R32, R50, 0x1, RZ, 0xc0, !PT ;  /* 0x0000000132207812 */ /* 0x004fc800078ec0ff */
[----:B------:R-:W-:-:S07]  /*a000*/  ISETP.NE.U32.AND P1, PT, R32, 0x1, PT ;  /* 0x000000012000780c */ /* 0x000fce0003f25070 */
[----:B------:R-:W-:Y:S06]  /*a010*/  @!P2 BRA `(.L_x_10970) ;  /* 0x00000000009ca947 */ /* 0x000fec0003800000 */
        /* <DEDUP_REMOVED lines=11> */
[----:B------:R-:W-:Y:S01]  /*a0d0*/  IADD3 R34, P2, PT, R51, UR5, RZ ;  /* 0x0000000533227c10 */ /* 0x000fe2000ff5e0ff */
[----:B---3--:R-:W-:-:S04]  /*a0e0*/  IMAD.WIDE R44, R37, 0x4, R38 ;  /* 0x00000004252c7825 */ /* 0x008fc800078e0226 */
[C---:B------:R-:W-:Y:S01]  /*a0f0*/  IMAD.SHL.U32 R36, R34.reuse, 0x4, RZ ;  /* 0x0000000422247824 */ /* 0x040fe200078e00ff */
[----:B------:R-:W-:Y:S01]  /*a100*/  LEA.HI.X.SX32 R35, R51, UR8, 0x1, P2 ;  /* 0x0000000833237c11 */ /* 0x000fe200090f0eff */
[----:B-1----:R-:W1:Y:S03]  /*a110*/  LDC.64 R32, c[0x0][0x400] ;  /* 0x00010000ff207b82 */ /* 0x002e660000000a00 */
[----:B------:R-:W-:Y:S02]  /*a120*/  SHF.L.U64.HI R35, R34, 0x2, R35 ;  /* 0x0000000222237819 */ /* 0x000fe40000010223 */
[----:B0-----:R-:W-:-:S04]  /*a130*/  IADD3 R40, P2, PT, R36, UR10, RZ ;  /* 0x0000000a24287c10 */ /* 0x001fc8000ff5e0ff */
[----:B------:R-:W-:-:S05]  /*a140*/  IADD3.X R41, PT, PT, R35, UR11, RZ, P2, !PT ;  /* 0x0000000b23297c10 */ /* 0x000fca00097fe4ff */
[----:B--2---:R2:W-:Y:S04]  /*a150*/  STG.E desc[UR6][R40.64+-0x4], R47 ;  /* 0xfffffc2f28007986 */ /* 0x0045e8000c101906 */
[----:B------:R-:W3:Y:S01]  /*a160*/  LDG.E R45, desc[UR6][R44.64] ;  /* 0x000000062c2d7981 */ /* 0x000ee2000c1e1900 */
[----:B------:R-:W-:Y:S01]  /*a170*/  IADD3 R34, P2, PT, R36, UR12, RZ ;  /* 0x0000000c24227c10 */ /* 0x000fe2000ff5e0ff */
[----:B-1----:R-:W-:-:S03]  /*a180*/  IMAD.WIDE R36, R37, 0x4, R32 ;  /* 0x0000000425247825 */ /* 0x002fc600078e0220 */
        /* <DEDUP_REMOVED lines=16> */
.L_x_10970:
[----:B------:R-:W-:Y:S05]  /*a290*/  @P1 BRA `(.L_x_10965) ;  /* 0x0000000c00541947 */ /* 0x000fea0003800000 */
[----:B--2---:R-:W1:Y:S01]  /*a2a0*/  LDC R34, c[0x0][0x428] ;  /* 0x00010a00ff227b82 */ /* 0x004e620000000800 */
[----:B0-----:R-:W-:Y:S01]  /*a2b0*/  UIADD3 UR4, UPT, UPT, UR5, -0x1, URZ ;  /* 0xffffffff05047890 */ /* 0x001fe2000fffe0ff */
[----:B-----5:R-:W-:Y:S01]  /*a2c0*/  IMAD.IADD R44, R9, 0x1, R44 ;  /* 0x00000001092c7824 */ /* 0x020fe200078e022c */
[----:B------:R-:W0:Y:S05]  /*a2d0*/  LDCU.64 UR8, c[0x0][0x3b8] ;  /* 0x00007700ff0877ac */ /* 0x000e2a0008000a00 */
[----:B------:R-:W2:Y:S01]  /*a2e0*/  LDC.64 R32, c[0x0][0x3f8] ;  /* 0x0000fe00ff207b82 */ /* 0x000ea20000000a00 */
[----:B-1----:R-:W-:-:S04]  /*a2f0*/  IMAD R35, R34, UR4, R5 ;  /* 0x0000000422237c24 */ /* 0x002fc8000f8e0205 */
[----:B------:R-:W-:-:S04]  /*a300*/  IMAD R39, R35, R18, R44 ;  /* 0x0000001223277224 */ /* 0x000fc800078e022c */
[----:B--2---:R-:W-:Y:S02]  /*a310*/  IMAD.WIDE R36, R39, 0x4, R32 ;  /* 0x0000000427247825 */ /* 0x004fe400078e0220 */
        /* <DEDUP_REMOVED lines=16> */
.L_x_10966:
[----:B------:R-:W-:Y:S01]  /*a420*/  ISETP.GE.U32.AND P2, PT, R50, 0x8, PT ;  /* 0x000000083200780c */ /* 0x000fe20003f46070 */
[----:B------:R-:W0:Y:S01]  /*a430*/  LDCU UR5, c[0x0][0x420] ;  /* 0x00008400ff0577ac */ /* 0x000e220008000800 */
[----:B------:R-:W-:-:S11]  /*a440*/  ISETP.NE.AND P1, PT, R4, RZ, PT ;  /* 0x000000ff0400720c */ /* 0x000fd60003f25270 */
[----:B------:R-:W-:Y:S05]  /*a450*/  @!P2 BRA `(.L_x_10971) ;  /* 0x000000040058a947 */ /* 0x000fea0003800000 */
[----:B------:R-:W1:Y:S01]  /*a460*/  LDC R46, c[0x0][0x428] ;  /* 0x00010a00ff2e7b82 */ /* 0x000e620000000800 */
[----:B------:R-:W2:Y:S01]  /*a470*/  LDCU.64 UR10, c[0x0][0x3b8] ;  /* 0x00007700ff0a77ac */ /* 0x000ea20008000a00 */
[----:B------:R-:W-:-:S06]  /*a480*/  UMOV UR4, URZ ;  /* 0x000000ff00047c82 */ /* 0x000fcc0008000000 */
[----:B------:R-:W3:Y:S08]  /*a490*/  LDC.64 R34, c[0x0][0x3f8] ;  /* 0x0000fe00ff227b82 */ /* 0x000ef00000000a00 */
[----:B------:R-:W4:Y:S02]  /*a4a0*/  LDC.64 R32, c[0x0][0x400] ;  /* 0x00010000ff207b82 */ /* 0x000f240000000a00 */
.L_x_10972:
[----:B0-----:R-:W-:Y:S01]  /*a4b0*/  UIADD3 UR8, UPT, UPT, UR5, -0x1, URZ ;  /* 0xffffffff05087890 */ /* 0x001fe2000fffe0ff */
[----:B-----5:R-:W-:-:S05]  /*a4c0*/  IMAD.IADD R43, R9, 0x1, R44 ;  /* 0x00000001092b7824 */ /* 0x020fca00078e022c */
[----:B-1----:R-:W-:-:S04]  /*a4d0*/  IMAD R37, R46, UR8, R5 ;  /* 0x000000082e257c24 */ /* 0x002fc8000f8e0205 */
[----:B------:R-:W-:-:S04]  /*a4e0*/  IMAD R43, R37, R18, R43 ;  /* 0x00000012252b7224 */ /* 0x000fc800078e022b */
[----:B---3--:R-:W-:-:S05]  /*a4f0*/  IMAD.WIDE R36, R43, 0x4, R34 ;  /* 0x000000042b247825 */ /* 0x008fca00078e0222 */
[----:B------:R-:W3:Y:S01]  /*a500*/  LDG.E R45, desc[UR6][R36.64] ;  /* 0x00000006242d7981 */ /* 0x000ee2000c1e1900 */
[----:B------:R-:W-:Y:S02]  /*a510*/  USHF.R.S32.HI UR9, URZ, 0x1f, UR5 ;  /* 0x0000001fff097899 */ /* 0x000fe40008011405 */
[----:B------:R-:W-:Y:S01]  /*a520*/  IADD3 R39, P2, PT, R51, UR5, RZ ;  /* 0x0000000533277c10 */ /* 0x000fe2000ff5e0ff */
[----:B----4-:R-:W-:-:S03]  /*a530*/  IMAD.WIDE R42, R43, 0x4, R32 ;  /* 0x000000042b2a7825 */ /* 0x010fc600078e0220 */
[----:B------:R-:W-:Y:S02]  /*a540*/  LEA.HI.X.SX32 R40, R51, UR9, 0x1, P2 ;  /* 0x0000000933287c11 */ /* 0x000fe400090f0eff */
[----:B--2---:R-:W-:-:S04]  /*a550*/  LEA R38, P2, R39, UR10, 0x2 ;  /* 0x0000000a27267c11 */ /* 0x004fc8000f8410ff */
[----:B------:R-:W-:-:S05]  /*a560*/  LEA.HI.X R39, R39, UR11, R40, 0x2, P2 ;  /* 0x0000000b27277c11 */ /* 0x000fca00090f1428 */
[----:B---3--:R0:W-:Y:S04]  /*a570*/  STG.E desc[UR6][R38.64+-0x4], R45 ;  /* 0xfffffc2d26007986 */ /* 0x0081e8000c101906 */
        /* <DEDUP_REMOVED lines=23> */
[----:B-1----:R-:W-:-:S06]  /*a6f0*/  IMAD.WIDE R40, R37, 0x4, R34 ;  /* 0x0000000425287825 */ /* 0x002fcc00078e0222 */
        /* <DEDUP_REMOVED lines=36> */
[----:B------:R-:W-:Y:S01]  /*a940*/  IMAD.WIDE R36, R37, 0x4, R32 ;  /* 0x0000000425247825 */ /* 0x000fe200078e0220 */
[----:B------:R-:W-:Y:S01]  /*a950*/  UIADD3 UR4, UPT, UPT, UR4, 0x8, URZ ;  /* 0x0000000804047890 */ /* 0x000fe2000fffe0ff */
[----:B0-----:R-:W-:-:S05]  /*a960*/  LOP3.LUT R45, R50, 0x7ffffff8, RZ, 0xc0, !PT ;  /* 0x7ffffff8322d7812 */ /* 0x001fca00078ec0ff */
[----:B------:R-:W-:Y:S01]  /*a970*/  ISETP.NE.AND P2, PT, R45, UR4, PT ;  /* 0x000000042d007c0c */ /* 0x000fe2000bf45270 */
[----:B--2---:R0:W-:Y:S04]  /*a980*/  STG.E desc[UR6][R38.64+-0x20], R41 ;  /* 0xffffe02926007986 */ /* 0x0041e8000c101906 */
[----:B------:R0:W5:Y:S01]  /*a990*/  LDG.E R44, desc[UR6][R36.64] ;  /* 0x00000006242c7981 */ /* 0x000162000c1e1900 */
[----:B------:R-:W-:-:S07]  /*a9a0*/  UIADD3 UR5, UPT, UPT, UR5, -0x8, URZ ;  /* 0xfffffff805057890 */ /* 0x000fce000fffe0ff */
[----:B------:R-:W-:Y:S05]  /*a9b0*/  @P2 BRA `(.L_x_10972) ;  /* 0xfffffff800bc2947 */ /* 0x000fea000383ffff */
.L_x_10971:
[----:B------:R-:W-:Y:S05]  /*a9c0*/  @!P1 BRA `(.L_x_10965) ;  /* 0x0000000400889947 */ /* 0x000fea0003800000 */
[----:B------:R-:W-:Y:S01]  /*a9d0*/  VIADD R32, R4, 0xffffffff ;  /* 0xffffffff04207836 */ /* 0x000fe20000000000 */
[----:B------:R-:W-:-:S04]  /*a9e0*/  ISETP.NE.AND P2, PT, R6, RZ, PT ;  /* 0x000000ff0600720c */ /* 0x000fc80003f45270 */
[----:B------:R-:W-:-:S13]  /*a9f0*/  ISETP.GE.U32.AND P1, PT, R32, 0x3, PT ;  /* 0x000000032000780c */ /* 0x000fda0003f26070 */
[----:B------:R-:W-:Y:S05]  /*aa00*/  @!P1 BRA `(.L_x_10973) ;  /* 0x0000000000b49947 */ /* 0x000fea0003800000 */
[----:B------:R-:W1:Y:S01]  /*aa10*/  LDC R46, c[0x0][0x428] ;  /* 0x00010a00ff2e7b82 */ /* 0x000e620000000800 */
[----:B0-----:R-:W-:Y:S01]  /*aa20*/  UIADD3 UR4, UPT, UPT, UR5, -0x1, URZ ;  /* 0xffffffff05047890 */ /* 0x001fe2000fffe0ff */
[----:B-----5:R-:W-:Y:S01]  /*aa30*/  IMAD.IADD R37, R9, 0x1, R44 ;  /* 0x0000000109257824 */ /* 0x020fe200078e022c */
[----:B------:R-:W0:Y:S05]  /*aa40*/  LDCU.64 UR10, c[0x0][0x3b8] ;  /* 0x00007700ff0a77ac */ /* 0x000e2a0008000a00 */
[----:B------:R-:W2:Y:S01]  /*aa50*/  LDC.64 R34, c[0x0][0x3f8] ;  /* 0x0000fe00ff227b82 */ /* 0x000ea20000000a00 */
[----:B-1----:R-:W-:-:S04]  /*aa60*/  IMAD R33, R46, UR4, R5 ;  /* 0x000000042e217c24 */ /* 0x002fc8000f8e0205 */
[----:B------:R-:W-:-:S03]  /*aa70*/  IMAD R37, R33, R18, R37 ;  /* 0x0000001221257224 */ /* 0x000fc600078e0225 */
[----:B------:R-:W1:Y:S01]  /*aa80*/  LDC.64 R32, c[0x0][0x400] ;  /* 0x00010000ff207b82 */ /* 0x000e620000000a00 */
[----:B--2---:R-:W-:-:S06]  /*aa90*/  IMAD.WIDE R40, R37, 0x4, R34 ;  /* 0x0000000425287825 */ /* 0x004fcc00078e0222 */
[----:B------:R-:W2:Y:S01]  /*aaa0*/  LDG.E R41, desc[UR6][R40.64] ;  /* 0x0000000628297981 */ /* 0x000ea2000c1e1900 */
[----:B------:R-:W-:Y:S02]  /*aab0*/  USHF.R.S32.HI UR8, URZ, 0x1f, UR5 ;  /* 0x0000001fff087899 */ /* 0x000fe40008011405 */
[----:B------:R-:W-:-:S04]  /*aac0*/  IADD3 R36, P1, PT, R51, UR5, RZ ;  /* 0x0000000533247c10 */ /* 0x000fc8000ff3e0ff */
[----:B------:R-:W-:Y:S02]  /*aad0*/  LEA.HI.X.SX32 R39, R51, UR8, 0x1, P1 ;  /* 0x0000000833277c11 */ /* 0x000fe400088f0eff */
[----:B0-----:R-:W-:-:S04]  /*aae0*/  LEA R38, P1, R36, UR10, 0x2 ;  /* 0x0000000a24267c11 */ /* 0x001fc8000f8210ff */
[----:B------:R-:W-:Y:S01]  /*aaf0*/  LEA.HI.X R39, R36, UR11, R39, 0x2, P1 ;  /* 0x0000000b24277c11 */ /* 0x000fe200088f1427 */
[----:B-1----:R-:W-:-:S04]  /*ab00*/  IMAD.WIDE R36, R37, 0x4, R32 ;  /* 0x0000000425247825 */ /* 0x002fc800078e0220 */
        /* <DEDUP_REMOVED lines=25> */
[----:B------:R-:W-:-:S03]  /*aca0*/  IMAD.WIDE R32, R45, 0x4, R32 ;  /* 0x000000042d207825 */ /* 0x000fc600078e0220 */
[----:B---3--:R2:W-:Y:S04]  /*acb0*/  STG.E desc[UR6][R38.64+-0x10], R35 ;  /* 0xfffff02326007986 */ /* 0x0085e8000c101906 */
[----:B------:R2:W5:Y:S01]  /*acc0*/  LDG.E R44, desc[UR6][R32.64] ;  /* 0x00000006202c7981 */ /* 0x000562000c1e1900 */
[----:B------:R-:W-:-:S12]  /*acd0*/  UIADD3 UR5, UPT, UPT, UR5, -0x4, URZ ;  /* 0xfffffffc05057890 */ /* 0x000fd8000fffe0ff */
.L_x_10973:
        /* <DEDUP_REMOVED lines=32> */
[----:B------:R-:W-:-:S12]  /*aee0*/  UIADD3 UR5, UPT, UPT, UR5, -0x2, URZ ;  /* 0xfffffffe05057890 */ /* 0x000fd8000fffe0ff */
.L_x_10974:
[----:B------:R-:W-:Y:S05]  /*aef0*/  @P2 BRA `(.L_x_10965) ;  /* 0x00000000003c2947 */ /* 0x000fea0003800000 */
[----:B-1----:R-:W1:Y:S01]  /*af00*/  LDC R34, c[0x0][0x428] ;  /* 0x00010a00ff227b82 */ /* 0x002e620000000800 */
[----:B0-----:R-:W-:Y:S01]  /*af10*/  UIADD3 UR4, UPT, UPT, UR5, -0x1, URZ ;  /* 0xffffffff05047890 */ /* 0x001fe2000fffe0ff */
[----:B-----5:R-:W-:Y:S01]  /*af20*/  IMAD.IADD R44, R9, 0x1, R44 ;  /* 0x00000001092c7824 */ /* 0x020fe200078e022c */
[----:B------:R-:W0:Y:S05]  /*af30*/  LDCU.64 UR8, c[0x0][0x3b8] ;  /* 0x00007700ff0877ac */ /* 0x000e2a0008000a00 */
[----:B------:R-:W2:Y:S01]  /*af40*/  LDC.64 R32, c[0x0][0x3f8] ;  /* 0x0000fe00ff207b82 */ /* 0x000ea20000000a00 */
[----:B-1----:R-:W-:-:S04]  /*af50*/  IMAD R35, R34, UR4, R5 ;  /* 0x0000000422237c24 */ /* 0x002fc8000f8e0205 */
[----:B------:R-:W-:-:S04]  /*af60*/  IMAD R35, R35, R18, R44 ;  /* 0x0000001223237224 */ /* 0x000fc800078e022c */
[----:B--2---:R-:W-:-:S06]  /*af70*/  IMAD.WIDE R32, R35, 0x4, R32 ;  /* 0x0000000423207825 */ /* 0x004fcc00078e0220 */
[----:B------:R-:W2:Y:S01]  /*af80*/  LDG.E R33, desc[UR6][R32.64] ;  /* 0x0000000620217981 */ /* 0x000ea2000c1e1900 */
[----:B------:R-:W-:Y:S02]  /*af90*/  USHF.R.S32.HI UR4, URZ, 0x1f, UR5 ;  /* 0x0000001fff047899 */ /* 0x000fe40008011405 */
[----:B------:R-:W-:-:S04]  /*afa0*/  IADD3 R35, P1, PT, R51, UR5, RZ ;  /* 0x0000000533237c10 */ /* 0x000fc8000ff3e0ff */
[----:B------:R-:W-:Y:S02]  /*afb0*/  LEA.HI.X.SX32 R36, R51, UR4, 0x1, P1 ;  /* 0x0000000433247c11 */ /* 0x000fe400088f0eff */
[----:B0-----:R-:W-:-:S04]  /*afc0*/  LEA R34, P1, R35, UR8, 0x2 ;  /* 0x0000000823227c11 */ /* 0x001fc8000f8210ff */
[----:B------:R-:W-:-:S05]  /*afd0*/  LEA.HI.X R35, R35, UR9, R36, 0x2, P1 ;  /* 0x0000000923237c11 */ /* 0x000fca00088f1424 */
[----:B--2---:R4:W-:Y:S04]  /*afe0*/  STG.E desc[UR6][R34.64+-0x4], R33 ;  /* 0xfffffc2122007986 */ /* 0x0049e8000c101906 */
.L_x_10965:
[----:B-1234-:R-:W1:Y:S01]  /*aff0*/  LDC.64 R32, c[0x0][0x3c0] ;  /* 0x0000f000ff207b82 */ /* 0x01ee620000000a00 */
[----:B------:R-:W-:Y:S01]  /*b000*/  IMAD.IADD R17, R15, 0x1, R17 ;  /* 0x000000010f117824 */ /* 0x000fe200078e0211 */
[----:B------:R-:W2:Y:S06]  /*b010*/  LDG.E.U16.CONSTANT R30, desc[UR6][R30.64] ;  /* 0x000000061e1e7981 */ /* 0x000eac000c1e9500 */
[----:B0-----:R-:W0:Y:S01]  /*b020*/  LDC.64 R34, c[0x0][0x3d0] ;  /* 0x0000f400ff227b82 */ /* 0x001e220000000a00 */
[----:B-1----:R-:W-:-:S05]  /*b030*/  IMAD.WIDE R32, R17, 0x4, R32 ;  /* 0x0000000411207825 */ /* 0x002fca00078e0220 */
[----:B------:R1:W-:Y:S01]  /*b040*/  STG.E desc[UR6][R32.64], R50 ;  /* 0x0000003220007986 */ /* 0x0003e2000c101906 */
[----:B0-----:R-:W-:-:S05]  /*b050*/  IMAD.WIDE R34, R17, 0x4, R34 ;  /* 0x0000000411227825 */ /* 0x001fca00078e0222 */
[----:B------:R1:W-:Y:S04]  /*b060*/  STG.E desc[UR6][R34.64], R19 ;  /* 0x0000001322007986 */ /* 0x0003e8000c101906 */
[----:B------:R-:W3:Y:S02]  /*b070*/  LDG.E R36, desc[UR6][R28.64] ;  /* 0x000000061c247981 */ /* 0x000ee4000c1e1900 */
[----:B---3--:R-:W-:Y:S02]  /*b080*/  FMNMX.FTZ R39, R19, R36, PT ;  /* 0x0000002413277209 */ /* 0x008fe40003810000 */
[----:B------:R-:W0:Y:S03]  /*b090*/  LDC.64 R36, c[0x0][0x3c8] ;  /* 0x0000f200ff247b82 */ /* 0x000e260000000a00 */
[----:B------:R1:W-:Y:S04]  /*b0a0*/  STG.E desc[UR6][R28.64], R39 ;  /* 0x000000271c007986 */ /* 0x0003e8000c101906 */
[----:B------:R-:W3:Y:S01]  /*b0b0*/  LDG.E R38, desc[UR6][R26.64] ;  /* 0x000000061a267981 */ /* 0x000ee2000c1e1900 */
[----:B--2---:R-:W-:-:S02]  /*b0c0*/  HADD2.F32 R41, -RZ, R30.H0_H0 ;  /* 0x2000001eff297230 */ /* 0x004fc40000004100 */
[----:B0-----:R-:W-:-:S04]  /*b0d0*/  IMAD.WIDE R36, R17, 0x4, R36 ;  /* 0x0000000411247825 */ /* 0x001fc800078e0224 */
[----:B---3--:R-:W-:-:S05]  /*b0e0*/  VIADD R17, R38, 0x1 ;  /* 0x0000000126117836 */ /* 0x008fca0000000000 */
[----:B------:R1:W-:Y:S04]  /*b0f0*/  STG.E desc[UR6][R26.64], R17 ;  /* 0x000000111a007986 */ /* 0x0003e8000c101906 */
[----:B------:R1:W-:Y:S01]  /*b100*/  STG.E desc[UR6][R36.64], R41 ;  /* 0x0000002924007986 */ /* 0x0003e2000c101906 */
[----:B------:R-:W-:Y:S05]  /*b110*/  BRA `(.L_x_10955) ;  /* 0x0000000400987947 */ /* 0x000fea0003800000 */
.L_x_10957:
[----:B------:R-:W0:Y:S01]  /*b120*/  S2UR UR5, SR_CgaCtaId ;  /* 0x00000000000579c3 */ /* 0x000e220000008800 */
[----:B------:R-:W-:Y:S02]  /*b130*/  UMOV UR4, 0x400 ;  /* 0x0000040000047882 */ /* 0x000fe40000000000 */
[----:B0-----:R-:W-:-:S09]  /*b140*/  ULEA UR4, UR5, UR4, 0x18 ;  /* 0x0000000405047291 */ /* 0x001fd2000f8ec0ff */
[----:B------:R0:W-:Y:S01]  /*b150*/  STS [UR4], R18 ;  /* 0x00000012ff007988 */ /* 0x0001e20008000804 */
[----:B------:R-:W-:Y:S05]  /*b160*/  BRA `(.L_x_10953) ;  /* 0x0000000400ac7947 */ /* 0x000fea0003800000 */
.L_x_10954:
        /* <DEDUP_REMOVED lines=38> */
[----:B------:R-:W-:-:S04]  /*b3d0*/  UIADD3 UR4, UPT, UPT, UR4, 0x4, URZ ;  /* 0x0000000404047890 */ /* 0x000fc8000fffe0ff */
[----:B------:R-:W-:Y:S01]  /*b3e0*/  ULEA UR4, UR5, UR4, 0x18 ;  /* 0x0000000405047291 */ /* 0x000fe2000f8ec0ff */
[----:B--2---:R-:W-:Y:S02]  /*b3f0*/  IABS R37, R19 ;  /* 0x0000001300257213 */ /* 0x004fe40000000000 */
[----:B------:R-:W-:Y:S02]  /*b400*/  IABS R36, R18 ;  /* 0x0000001200247213 */ /* 0x000fe40000000000 */
[-C--:B-1----:R-:W-:Y:S02]  /*b410*/  IABS R39, R40.reuse ;  /* 0x0000002800277213 */ /* 0x082fe40000000000 */
[----:B0-----:R-:W-:Y:S02]  /*b420*/  LOP3.LUT R19, R19, R40, RZ, 0x3c, !PT ;  /* 0x0000002813137212 */ /* 0x001fe400078e3cff */
[----:B------:R-:W0:Y:S02]  /*b430*/  I2F.RP R33, R39 ;  /* 0x0000002700217306 */ /* 0x000e240000209400 */
[----:B------:R-:W-:-:S06]  /*b440*/  ISETP.GE.AND P3, PT, R19, RZ, PT ;  /* 0x000000ff1300720c */ /* 0x000fcc0003f66270 */
[----:B0-----:R-:W0:Y:S02]  /*b450*/  MUFU.RCP R33, R33 ;  /* 0x0000002100217308 */ /* 0x001e240000001000 */
[----:B0-----:R-:W-:-:S06]  /*b460*/  VIADD R35, R33, 0xffffffe ;  /* 0x0ffffffe21237836 */ /* 0x001fcc0000000000 */
[----:B------:R-:W0:Y:S02]  /*b470*/  F2I.FTZ.U32.TRUNC.NTZ R35, R35 ;  /* 0x0000002300237305 */ /* 0x000e24000021f000 */
[----:B0-----:R-:W-:-:S04]  /*b480*/  IMAD.MOV R34, RZ, RZ, -R35 ;  /* 0x000000ffff227224 */ /* 0x001fc800078e0a23 */
[----:B------:R-:W-:Y:S02]  /*b490*/  IMAD R41, R34, R39, RZ ;  /* 0x0000002722297224 */ /* 0x000fe400078e02ff */
[----:B------:R-:W-:-:S04]  /*b4a0*/  IMAD.MOV.U32 R34, RZ, RZ, RZ ;  /* 0x000000ffff227224 */ /* 0x000fc800078e00ff */
[----:B------:R-:W-:-:S04]  /*b4b0*/  IMAD.HI.U32 R41, R35, R41, R34 ;  /* 0x0000002923297227 */ /* 0x000fc800078e0022 */
[----:B------:R-:W-:Y:S02]  /*b4c0*/  IMAD.MOV.U32 R34, RZ, RZ, R37 ;  /* 0x000000ffff227224 */ /* 0x000fe400078e0025 */
[----:B------:R-:W0:Y:S02]  /*b4d0*/  I2F.RP R37, R36 ;  /* 0x0000002400257306 */ /* 0x000e240000209400 */
        /* <DEDUP_REMOVED lines=9> */
[----:B------:R-:W-:Y:S01]  /*b570*/  ISETP.GE.U32.AND P1, PT, R34, R39, PT ;  /* 0x000000272200720c */ /* 0x000fe20003f26070 */
[----:B------:R-:W-:-:S04]  /*b580*/  IMAD.MOV.U32 R34, RZ, RZ, RZ ;  /* 0x000000ffff227224 */ /* 0x000fc800078e00ff */
[----:B------:R-:W0:Y:S08]  /*b590*/  F2I.FTZ.U32.TRUNC.NTZ R35, R35 ;  /* 0x0000002300237305 */ /* 0x000e30000021f000 */
[----:B------:R-:W-:-:S04]  /*b5a0*/  @P1 VIADD R33, R33, 0x1 ;  /* 0x0000000121211836 */ /* 0x000fc80000000000 */
[----:B------:R-:W-:Y:S01]  /*b5b0*/  @!P3 IMAD.MOV R33, RZ, RZ, -R33 ;  /* 0x000000ffff21b224 */ /* 0x000fe200078e0a21 */
[----:B------:R-:W-:Y:S01]  /*b5c0*/  @!P2 LOP3.LUT R33, RZ, R40, RZ, 0x33, !PT ;  /* 0x00000028ff21a212 */ /* 0x000fe200078e33ff */
[--C-:B0-----:R-:W-:Y:S01]  /*b5d0*/  IMAD.MOV R19, RZ, RZ, -R35.reuse ;  /* 0x000000ffff137224 */ /* 0x101fe200078e0a23 */
[----:B------:R-:W-:Y:S02]  /*b5e0*/  ISETP.NE.AND P3, PT, R18, RZ, PT ;  /* 0x000000ff1200720c */ /* 0x000fe40003f65270 */
[----:B------:R-:W-:Y:S01]  /*b5f0*/  IABS R37, R33 ;  /* 0x0000002100257213 */ /* 0x000fe20000000000 */
[----:B------:R-:W-:Y:S01]  /*b600*/  IMAD R19, R19, R36, RZ ;  /* 0x0000002413137224 */ /* 0x000fe200078e02ff */
[----:B------:R-:W-:Y:S01]  /*b610*/  ISETP.GE.AND P2, PT, R33, RZ, PT ;  /* 0x000000ff2100720c */ /* 0x000fe20003f46270 */
[----:B------:R-:W-:Y:S02]  /*b620*/  IMAD.IADD R33, R9, 0x1, R32 ;  /* 0x0000000109217824 */ /* 0x000fe400078e0220 */
[----:B------:R-:W-:-:S04]  /*b630*/  IMAD.HI.U32 R19, R35, R19, R34 ;  /* 0x0000001323137227 */ /* 0x000fc800078e0022 */
[----:B------:R-:W-:-:S04]  /*b640*/  IMAD.MOV.U32 R34, RZ, RZ, R37 ;  /* 0x000000ffff227224 */ /* 0x000fc800078e0025 */
[----:B------:R-:W-:-:S04]  /*b650*/  IMAD.HI.U32 R19, R19, R34, RZ ;  /* 0x0000002213137227 */ /* 0x000fc800078e00ff */
[----:B------:R-:W-:-:S04]  /*b660*/  IMAD.MOV R19, RZ, RZ, -R19 ;  /* 0x000000ffff137224 */ /* 0x000fc800078e0a13 */
[C---:B------:R-:W-:Y:S02]  /*b670*/  IMAD R19, R36.reuse, R19, R34 ;  /* 0x0000001324137224 */ /* 0x040fe400078e0222 */
[----:B------:R-:W0:Y:S03]  /*b680*/  LDC.64 R34, c[0x0][0x3a0] ;  /* 0x0000e800ff227b82 */ /* 0x000e260000000a00 */
[----:B------:R-:W-:-:S13]  /*b690*/  ISETP.GT.U32.AND P1, PT, R36, R19, PT ;  /* 0x000000132400720c */ /* 0x000fda0003f24070 */
[----:B------:R-:W-:-:S05]  /*b6a0*/  @!P1 IMAD.IADD R19, R19, 0x1, -R36 ;  /* 0x0000000113139824 */ /* 0x000fca00078e0a24 */
[----:B------:R-:W-:Y:S01]  /*b6b0*/  ISETP.GT.U32.AND P1, PT, R36, R19, PT ;  /* 0x000000132400720c */ /* 0x000fe20003f24070 */
[----:B0-----:R-:W-:-:S12]  /*b6c0*/  IMAD.WIDE R32, R33, 0x4, R34 ;  /* 0x0000000421207825 */ /* 0x001fd800078e0222 */
[----:B------:R-:W-:-:S04]  /*b6d0*/  @!P1 IMAD.IADD R19, R19, 0x1, -R36 ;  /* 0x0000000113139824 */ /* 0x000fc800078e0a24 */
[----:B------:R-:W-:Y:S01]  /*b6e0*/  @!P2 IMAD.MOV R19, RZ, RZ, -R19 ;  /* 0x000000ffff13a224 */ /* 0x000fe200078e0a13 */
[----:B------:R-:W-:-:S04]  /*b6f0*/  @!P3 LOP3.LUT R19, RZ, R18, RZ, 0x33, !PT ;  /* 0x00000012ff13b212 */ /* 0x000fc800078e33ff */
[----:B------:R-:W-:-:S06]  /*b700*/  LEA R19, R19, UR4, 0x2 ;  /* 0x0000000413137c11 */ /* 0x000fcc000f8e10ff */
[----:B------:R-:W0:Y:S01]  /*b710*/  LDS R19, [R19] ;  /* 0x0000000013137984 */ /* 0x000e220000000800 */
[----:B---3--:R-:W-:-:S05]  /*b720*/  HADD2.F32 R36, -RZ, R17.H0_H0 ;  /* 0x20000011ff247230 */ /* 0x008fca0000004100 */
[----:B0-----:R-:W-:-:S05]  /*b730*/  FADD.FTZ R35, R36, -R19 ;  /* 0x8000001324237221 */ /* 0x001fca0000010000 */
[----:B------:R1:W-:Y:S02]  /*b740*/  STG.E desc[UR6][R32.64], R35 ;  /* 0x0000002320007986 */ /* 0x0003e4000c101906 */
.L_x_10975:
[----:B-----5:R-:W-:Y:S01]  /*b750*/  HADD2.F32 R17, -RZ, R17.H0_H0 ;  /* 0x20000011ff117230 */ /* 0x020fe20000004100 */
[----:B------:R2:W-:Y:S04]  /*b760*/  STS [UR12], R38 ;  /* 0x00000026ff007988 */ /* 0x0005e8000800080c */
[----:B------:R2:W-:Y:S02]  /*b770*/  STG.E desc[UR6][R30.64], R17 ;  /* 0x000000111e007986 */ /* 0x0005e4000c101906 */
.L_x_10955:
[----:B------:R-:W-:Y:S05]  /*b780*/  WARPSYNC.ALL ;  /* 0x0000000000007948 */ /* 0x000fea0003800000 */
[----:B------:R-:W3:Y:S08]  /*b790*/  S2UR UR5, SR_CgaCtaId ;  /* 0x00000000000579c3 */ /* 0x000ef00000008800 */
[----:B------:R-:W-:Y:S01]  /*b7a0*/  BAR.SYNC.DEFER_BLOCKING 0x0 ;  /* 0x0000000000007b1d */ /* 0x000fe20000010000 */
[C---:B------:R-:W-:Y:S01]  /*b7b0*/  ISETP.GE.U32.AND P1, PT, R7.reuse, 0xf, PT ;  /* 0x0000000f0700780c */ /* 0x040fe20003f26070 */
[----:B------:R-:W-:-:S04]  /*b7c0*/  VIADD R7, R7, 0x1 ;  /* 0x0000000107077836 */ /* 0x000fc80000000000 */
[----:B------:R-:W-:Y:S02]  /*b7d0*/  UMOV UR4, 0x400 ;  /* 0x0000040000047882 */ /* 0x000fe40000000000 */
[----:B---3--:R-:W-:-:S09]  /*b7e0*/  ULEA UR4, UR5, UR4, 0x18 ;  /* 0x0000000405047291 */ /* 0x008fd2000f8ec0ff */
[----:B-12---:R-:W1:Y:S02]  /*b7f0*/  LDS R17, [UR4] ;  /* 0x00000004ff117984 */ /* 0x006e640008000800 */
[----:B-1----:R-:W-:-:S13]  /*b800*/  ISETP.LT.AND P2, PT, R17, R18, PT ;  /* 0x000000121100720c */ /* 0x002fda0003f41270 */
[----:B------:R-:W-:Y:S05]  /*b810*/  @!P1 BRA P2, `(.L_x_10976) ;  /* 0xffffffc400bc9947 */ /* 0x000fea000103ffff */
.L_x_10953:
[----:B------:R-:W-:Y:S05]  /*b820*/  BSYNC.RECONVERGENT B0 ;  /* 0x0000000000007941 */ /* 0x000fea0003800200 */
.L_x_10952:
[----:B------:R-:W2:Y:S02]  /*b830*/  LDCU.64 UR4, c[0x0][0x3e8] ;  /* 0x00007d00ff0477ac */ /* 0x000ea40008000a00 */
[----:B--2---:R-:W-:-:S04]  /*b840*/  ISETP.NE.U32.AND P0, PT, RZ, UR4, PT ;  /* 0x00000004ff007c0c */ /* 0x004fc8000bf05070 */
[----:B------:R-:W-:-:S04]  /*b850*/  ISETP.NE.AND.EX P0, PT, RZ, UR5, PT, P0 ;  /* 0x00000005ff007c0c */ /* 0x000fc8000bf05300 */
[----:B------:R-:W-:-:S13]  /*b860*/  ISETP.NE.OR P0, PT, R3, RZ, !P0 ;  /* 0x000000ff0300720c */ /* 0x000fda0004705670 */
[----:B------:R-:W-:Y:S05]  /*b870*/  @P0 EXIT ;  /* 0x000000000000094d */ /* 0x000fea0003800000 */
[----:B---3--:R-:W2:Y:S01]  /*b880*/  LDC.64 R4, c[0x0][0x3e8] ;  /* 0x0000fa00ff047b82 */ /* 0x008ea20000000a00 */
[----:B------:R-:W3:Y:S01]  /*b890*/  LDCU UR4, c[0x0][0x444] ;  /* 0x00008880ff0477ac */ /* 0x000ee20008000800 */
[----:B--2---:R-:W-:-:S06]  /*b8a0*/  IMAD.WIDE.U32 R4, R2, 0x4, R4 ;  /* 0x0000000402047825 */ /* 0x004fcc00078e0004 */
[----:B------:R-:W3:Y:S02]  /*b8b0*/  LDG.E R4, desc[UR6][R4.64] ;  /* 0x0000000604047981 */ /* 0x000ee4000c1e1900 */
[----:B---3--:R-:W-:-:S13]  /*b8c0*/  ISETP.GE.AND P0, PT, R4, UR4, PT ;  /* 0x0000000404007c0c */ /* 0x008fda000bf06270 */
[----:B------:R-:W2:Y:S02]  /*b8d0*/  @!P0 LDC.64 R6, c[0x0][0x3f0] ;  /* 0x0000fc00ff068b82 */ /* 0x000ea40000000a00 */
[----:B--2---:R-:W-:-:S05]  /*b8e0*/  @!P0 IADD3 R6, P1, PT, R2, R6, RZ ;  /* 0x0000000602068210 */ /* 0x004fca0007f3e0ff */
[----:B------:R-:W-:-:S05]  /*b8f0*/  @!P0 IMAD.X R7, RZ, RZ, R7, P1 ;  /* 0x000000ffff078224 */ /* 0x000fca00008e0607 */
[----:B------:R2:W-:Y:S01]  /*b900*/  @!P0 STG.E.U8 desc[UR6][R6.64], RZ ;  /* 0x000000ff06008986 */ /* 0x0005e2000c101106 */
[----:B------:R-:W-:Y:S05]  /*b910*/  @!P0 EXIT ;  /* 0x000000000000894d */ /* 0x000fea0003800000 */
[----:B------:R-:W3:Y:S02]  /*b920*/  LDCU.U8 UR4, c[0x0][0x438] ;  /* 0x00008700ff0477ac */ /* 0x000ee40008000000 */
[----:B---3--:R-:W-:-:S13]  /*b930*/  ISETP.NE.AND P0, PT, RZ, UR4, PT ;  /* 0x00000004ff007c0c */ /* 0x008fda000bf05270 */
[----:B------:R-:W-:Y:S05]  /*b940*/  @!P0 EXIT ;  /* 0x000000000000894d */ /* 0x000fea0003800000 */
[----:B------:R-:W3:Y:S01]  /*b950*/  LDCU.64 UR4, c[0x0][0x3f0] ;  /* 0x00007e00ff0477ac */ /* 0x000ee20008000a00 */
[----:B------:R-:W-:Y:S01]  /*b960*/  IMAD.MOV.U32 R0, RZ, RZ, 0x1 ;  /* 0x00000001ff007424 */ /* 0x000fe200078e00ff */
[----:B---3--:R-:W-:-:S05]  /*b970*/  IADD3 R2, P0, PT, R2, UR4, RZ ;  /* 0x0000000402027c10 */ /* 0x008fca000ff1e0ff */
[----:B------:R-:W-:-:S05]  /*b980*/  IMAD.X R3, RZ, RZ, UR5, P0 ;  /* 0x00000005ff037e24 */ /* 0x000fca00080e06ff */
[----:B------:R-:W-:Y:S01]  /*b990*/  STG.E.U8 desc[UR6][R2.64], R0 ;  /* 0x0000000002007986 */ /* 0x000fe2000c101106 */
[----:B------:R-:W-:Y:S05]  /*b9a0*/  EXIT ;  /* 0x000000000000794d */ /* 0x000fea0003800000 */
.L_x_10977:
        /* <DEDUP_REMOVED lines=13> */
.L_x_38462:


//--------------------- .text._ZN17fastertransformer38beam_online_softmax_topk_stage2_kernelI6__halfLi16ELi128EEEvPKfS3_PiPT_ii --------------------------
	.section	.text._ZN17fastertransformer38beam_online_softmax_topk_stage2_kernelI6__halfLi16ELi128EEEvPKfS3_PiPT_ii,"ax",@progbits
	.align	128
        .global         _ZN17fastertransformer38beam_online_softmax_topk_stage2_kernelI6__halfLi16ELi128EEEvPKfS3_PiPT_ii
        .type           _ZN17fastertransformer38beam_online_softmax_topk_stage2_kernelI6__halfLi16ELi128EEEvPKfS3_PiPT_ii,@function
        .size           _ZN17fastertransformer38beam_online_softmax_topk_stage2_kernelI6__halfLi16ELi128EEEvPKfS3_PiPT_ii,(.L_x_38463 - _ZN17fastertransformer38beam_online_softmax_topk_stage2_kernelI6__halfLi16ELi128EEEvPKfS3_PiPT_ii)
        .other          _ZN17fastertransformer38beam_online_softmax_topk_stage2_kernelI6__halfLi16ELi128EEEvPKfS3_PiPT_ii,@"STO_CUDA_ENTRY STV_DEFAULT"
_ZN17fastertransformer38beam_online_softmax_topk_stage2_kernelI6__halfLi16ELi128EEEvPKfS3_PiPT_ii:
.text._ZN17fastertransformer38beam_online_softmax_topk_stage2_kernelI6__halfLi16ELi128EEEvPKfS3_PiPT_ii:
        /* <DEDUP_REMOVED lines=11> */
[----:B------:R4:W-:Y:S01]  /*00b0*/  STL.64 [R1+0x8], R4 ;  /* 0x0000080401007387 */ /* 0x0009e20000100a00 */
[----:B------:R-:W-:Y:S02]  /*00c0*/  IMAD.MOV.U32 R8, RZ, RZ, -0x38802000 ;  /* 0xc77fe000ff087424 */ /* 0x000fe400078e00ff */
[----:B------:R-:W-:Y:S01]  /*00d0*/  IMAD.MOV.U32 R9, RZ, RZ, RZ ;  /* 0x000000ffff097224 */ /* 0x000fe200078e00ff */
[----:B------:R4:W-:Y:S01]  /*00e0*/  STL.64 [R1+0x10], R4 ;  /* 0x0000100401007387 */ /* 0x0009e20000100a00 */
[----:B------:R-:W-:Y:S02]  /*00f0*/  IMAD.MOV.U32 R44, RZ, RZ, 0xfbff ;  /* 0x0000fbffff2c7424 */ /* 0x000fe400078e00ff */
[----:B------:R-:W-:Y:S01]  /*0100*/  VIADD R34, R1, 0x8 ;  /* 0x0000000801227836 */ /* 0x000fe20000000000 */
[----:B------:R4:W-:Y:S01]  /*0110*/  STL.64 [R1+0x18], R4 ;  /* 0x0000180401007387 */ /* 0x0009e20000100a00 */
[----:B------:R-:W-:Y:S01]  /*0120*/  IMAD.MOV.U32 R0, RZ, RZ, R1 ;  /* 0x000000ffff007224 */ /* 0x000fe200078e0001 */
[----:B------:R-:W-:Y:S01]  /*0130*/  PRMT R44, R44, 0x5410, R44 ;  /* 0x000054102c2c7816 */ /* 0x000fe2000000002c */
[----:B------:R-:W-:Y:S01]  /*0140*/  IMAD.MOV.U32 R33, RZ, RZ, -0x38802000 ;  /* 0xc77fe000ff217424 */ /* 0x000fe200078e00ff */
[----:B------:R4:W-:Y:S01]  /*0150*/  STL.64 [R1+0x20], R4 ;  /* 0x0000200401007387 */ /* 0x0009e20000100a00 */
[----:B--2---:R-:W-:-:S03]  /*0160*/  IMAD R2, R10, 0x22, RZ ;  /* 0x000000220a027824 */ /* 0x004fc600078e02ff */
[----:B------:R4:W-:Y:S04]  /*0170*/  STL.64 [R1+0x28], R4 ;  /* 0x0000280401007387 */ /* 0x0009e80000100a00 */
[----:B------:R4:W-:Y:S01]  /*0180*/  STL.64 [R1+0x30], R4 ;  /* 0x0000300401007387 */ /* 0x0009e20000100a00 */
[----:B-1----:R-:W-:-:S03]  /*0190*/  ISETP.GE.AND P0, PT, R35, R2, PT ;  /* 0x000000022300720c */ /* 0x002fc60003f06270 */
[----:B------:R4:W-:Y:S04]  /*01a0*/  STL.64 [R1+0x38], R4 ;  /* 0x0000380401007387 */ /* 0x0009e80000100a00 */
[----:B------:R4:W-:Y:S04]  /*01b0*/  STL.64 [R1+0x40], R4 ;  /* 0x0000400401007387 */ /* 0x0009e80000100a00 */
        /* <DEDUP_REMOVED lines=8> */
[----:B------:R-:W-:Y:S03]  /*0240*/  BSSY.RECONVERGENT B1, `(.L_x_10980) ;  /* 0x0000022000017945 */ /* 0x000fe60003800200 */
[----:B------:R-:W-:Y:S01]  /*0250*/  IMAD.IADD R4, R2, 0x1, R3 ;  /* 0x0000000102047824 */ /* 0x000fe200078e0203 */
[----:B------:R-:W-:-:S04]  /*0260*/  SHF.R.S32.HI R9, RZ, 0x1f, R6 ;  /* 0x0000001fff097819 */ /* 0x000fc80000011406 */
[C---:B------:R-:W-:Y:S02]  /*0270*/  LOP3.LUT R3, R4.reuse, 0x180, RZ, 0xc0, !PT ;  /* 0x0000018004037812 */ /* 0x040fe400078ec0ff */
[----:B------:R-:W-:Y:S02]  /*0280*/  ISETP.GE.U32.AND P1, PT, R4, 0x180, PT ;  /* 0x000001800400780c */ /* 0x000fe40003f26070 */
[----:B------:R-:W-:Y:S01]  /*0290*/  ISETP.NE.AND P0, PT, R3, 0x180, PT ;  /* 0x000001800300780c */ /* 0x000fe20003f05270 */
[----:B------:R-:W-:-:S12]  /*02a0*/  IMAD.MOV.U32 R3, RZ, RZ, R35 ;  /* 0x000000ffff037224 */ /* 0x000fd800078e0023 */
        /* <DEDUP_REMOVED lines=17> */
.L_x_10982:
        /* <DEDUP_REMOVED lines=10> */
.L_x_10981:
[----:B------:R-:W-:Y:S05]  /*0460*/  BSYNC.RECONVERGENT B1 ;  /* 0x0000000000017941 */ /* 0x000fea0003800200 */
.L_x_10980:
        /* <DEDUP_REMOVED lines=21> */
.L_x_10985:
        /* <DEDUP_REMOVED lines=38> */
.L_x_10984:
[----:B------:R-:W-:Y:S05]  /*0820*/  BSYNC.RECONVERGENT B1 ;  /* 0x0000000000017941 */ /* 0x000fea0003800200 */
.L_x_10983:
        /* <DEDUP_REMOVED lines=25> */
.L_x_10987:
[----:B------:R-:W-:Y:S05]  /*09c0*/  BSYNC.RECONVERGENT B1 ;  /* 0x0000000000017941 */ /* 0x000fea0003800200 */
.L_x_10986:
        /* <DEDUP_REMOVED lines=10> */
.L_x_10979:
[----:B------:R-:W-:Y:S05]  /*0a70*/  BSYNC.RECONVERGENT B0 ;  /* 0x0000000000007941 */ /* 0x000fea0003800200 */
.L_x_10978:
[----:B------:R-:W-:Y:S01]  /*0a80*/  ISETP.GE.U32.AND P0, PT, R35, R10, PT ;  /* 0x0000000a2300720c */ /* 0x000fe20003f06070 */
[----:B------:R-:W-:Y:S01]  /*0a90*/  IMAD.MOV.U32 R38, RZ, RZ, 0xfbff ;  /* 0x0000fbffff267424 */ /* 0x000fe200078e00ff */
[----:B------:R-:W-:Y:S01]  /*0aa0*/  BAR.SYNC.DEFER_BLOCKING 0x0 ;  /* 0x0000000000007b1d */ /* 0x000fe20000010000 */
[----:B------:R-:W-:Y:S02]  /*0ab0*/  IMAD.MOV.U32 R2, RZ, RZ, 0xfbff ;  /* 0x0000fbffff027424 */ /* 0x000fe400078e00ff */
[----:B------:R-:W-:Y:S01]  /*0ac0*/  IMAD.MOV.U32 R43, RZ, RZ, 0xfbff ;  /* 0x0000fbffff2b7424 */ /* 0x000fe200078e00ff */
[----:B------:R-:W-:Y:S01]  /*0ad0*/  PRMT R38, R38, 0x5410, R38 ;  /* 0x0000541026267816 */ /* 0x000fe20000000026 */
[----:B0-----:R-:W-:Y:S01]  /*0ae0*/  IMAD.MOV.U32 R3, RZ, RZ, 0xfbff ;  /* 0x0000fbffff037424 */ /* 0x001fe200078e00ff */
        /* <DEDUP_REMOVED lines=11> */
[----:B----4-:R-:W-:Y:S01]  /*0ba0*/  IMAD.MOV.U32 R4, RZ, RZ, 0xfbff ;  /* 0x0000fbffff047424 */ /* 0x010fe200078e00ff */
        /* <DEDUP_REMOVED lines=39> */
[----:B------:R-:W-:Y:S01]  /*0e20*/  UISETP.GE.AND UP0, UPT, UR4, URZ, UPT ;  /* 0x000000ff0400728c */ /* 0x000fe2000bf06270 */
[----:B------:R-:W-:-:S03]  /*0e30*/  IMAD.U32 R23, RZ, RZ, UR5 ;  /* 0x00000005ff177e24 */ /* 0x000fc6000f8e00ff */
[----:B0-----:R-:W-:-:S04]  /*0e40*/  LEA R3, R3, R2, 0x18 ;  /* 0x0000000203037211 */ /* 0x001fc800078ec0ff */
[----:B------:R-:W-:Y:S01]  /*0e50*/  IADD3 R22, PT, PT, R32, 0x48, R3 ;  /* 0x0000004820167810 */ /* 0x000fe20007ffe003 */
[----:B------:R-:W-:Y:S06]  /*0e60*/  BRA.U UP0, `(.L_x_10992) ;  /* 0x0000000500e07547 */ /* 0x000fec000b800000 */
[----:B------:R-:W-:Y:S02]  /*0e70*/  UIADD3 UR5, UPT, UPT, -UR4, URZ, URZ ;  /* 0x000000ff04057290 */ /* 0x000fe4000fffe1ff */
[----:B------:R-:W-:Y:S02]  /*0e80*/  UPLOP3.LUT UP0, UPT, UPT, UPT, UPT, 0x80, 0x8 ;  /* 0x000000000008789c */ /* 0x000fe40003f0f070 */
[----:B------:R-:W-:-:S09]  /*0e90*/  UISETP.GT.AND UP1, UPT, UR5, 0xc, UPT ;  /* 0x0000000c0500788c */ /* 0x000fd2000bf24270 */
[----:B------:R-:W-:Y:S05]  /*0ea0*/  BRA.U !UP1, `(.L_x_10993) ;  /* 0x0000000509247547 */ /* 0x000fea000b800000 */
[----:B------:R-:W-:-:S11]  /*0eb0*/  UPLOP3.LUT UP0, UPT, UPT, UPT, UPT, 0x40, 0x4 ;  /* 0x000000000004789c */ /* 0x000fd60003f0e870 */
.L_x_10994:
[----:B------:R-:W0:Y:S01]  /*0ec0*/  LDS.64 R2, [R22+-0x8] ;  /* 0xfffff80016027984 */ /* 0x000e220000000a00 */
[----:B------:R-:W-:-:S03]  /*0ed0*/  UIADD3 UR4, UPT, UPT, UR4, 0x10, URZ ;  /* 0x0000001004047890 */ /* 0x000fc6000fffe0ff */
[----:B------:R-:W1:Y:S01]  /*0ee0*/  LDS.64 R26, [R22] ;  /* 0x00000000161a7984 */ /* 0x000e620000000a00 */
[----:B------:R-:W-:-:S03]  /*0ef0*/  UISETP.GE.AND UP1, UPT, UR4, -0xc, UPT ;  /* 0xfffffff40400788c */ /* 0x000fc6000bf26270 */
[----:B------:R-:W2:Y:S04]  /*0f00*/  LDS.64 R28, [R22+-0x48] ;  /* 0xffffb800161c7984 */ /* 0x000ea80000000a00 */
[----:B------:R-:W-:Y:S04]  /*0f10*/  LDS.64 R18, [R22+0x8] ;  /* 0x0000080016127984 */ /* 0x000fe80000000a00 */
        /* <DEDUP_REMOVED lines=14> */
[----:B------:R-:W1:Y:S04]  /*1000*/  LDS.64 R26, [R22+0x30] ;  /* 0x00003000161a7984 */ /* 0x000e680000000a00 */
[----:B------:R-:W1:Y:S04]  /*1010*/  LDS.64 R30, [R22+-0x18] ;  /* 0xffffe800161e7984 */ /* 0x000e680000000a00 */
[----:B--2---:R2:W-:Y:S01]  /*1020*/  STL [R25+0x8], R28 ;  /* 0x0000081c19007387 */ /* 0x0045e20000100800 */
[----:B---3--:R-:W-:-:S03]  /*1030*/  F2FP.F16.F32.PACK_AB R16, R17, R16 ;  /* 0x000000101110723e */ /* 0x008fc600000000ff */
[----:B------:R-:W-:Y:S04]  /*1040*/  STL.U16 [R24+-0x6], R37 ;  /* 0xfffffa2518007387 */ /* 0x000fe80000100400 */
[----:B------:R-:W-:Y:S01]  /*1050*/  STL [R25+0xc], R29 ;  /* 0x00000c1d19007387 */ /* 0x000fe20000100800 */
[----:B----4-:R-:W-:Y:S02]  /*1060*/  F2FP.F16.F32.PACK_AB R14, R15, R14 ;  /* 0x0000000e0f0e723e */ /* 0x010fe400000000ff */
[----:B--2---:R-:W-:Y:S01]  /*1070*/  F2FP.F16.F32.PACK_AB R28, R19, R18 ;  /* 0x00000012131c723e */ /* 0x004fe200000000ff */
[----:B------:R-:W-:Y:S01]  /*1080*/  STL.U16 [R24+-0x4], R38 ;  /* 0xfffffc2618007387 */ /* 0x000fe20000100400 */
[----:B------:R-:W-:Y:S02]  /*1090*/  PRMT R15, R16, 0x7632, R15 ;  /* 0x00007632100f7816 */ /* 0x000fe4000000000f */
[----:B------:R-:W-:Y:S01]  /*10a0*/  PRMT R17, R28, 0x7632, R17 ;  /* 0x000076321c117816 */ /* 0x000fe20000000011 */
[----:B------:R2:W3:Y:S01]  /*10b0*/  LDS.64 R18, [R22+-0x10] ;  /* 0xfffff00016127984 */ /* 0x0004e20000000a00 */
[----:B-----5:R-:W-:-:S03]  /*10c0*/  F2FP.F16.F32.PACK_AB R12, R13, R12 ;  /* 0x0000000c0d0c723e */ /* 0x020fc600000000ff */
[----:B------:R-:W-:Y:S04]  /*10d0*/  STL [R25+0x10], R20 ;  /* 0x0000101419007387 */ /* 0x000fe80000100800 */
[----:B------:R-:W-:Y:S01]  /*10e0*/  STL.U16 [R24+-0x2], R33 ;  /* 0xfffffe2118007387 */ /* 0x000fe20000100400 */
[----:B0-----:R-:W-:Y:S01]  /*10f0*/  F2FP.F16.F32.PACK_AB R8, R9, R8 ;  /* 0x000000080908723e */ /* 0x001fe200000000ff */
[----:B--2---:R-:W-:Y:S02]  /*1100*/  VIADD R22, R22, 0x40 ;  /* 0x0000004016167836 */ /* 0x004fe40000000000 */
[----:B------:R-:W-:Y:S04]  /*1110*/  STL [R25+0x14], R21 ;  /* 0x0000141519007387 */ /* 0x000fe80000100800 */
[----:B------:R-:W-:Y:S01]  /*1120*/  STL.U16 [R24], R39 ;  /* 0x0000002718007387 */ /* 0x000fe20000100400 */
[----:B-1----:R-:W-:-:S03]  /*1130*/  F2FP.F16.F32.PACK_AB R26, R27, R26 ;  /* 0x0000001a1b1a723e */ /* 0x002fc600000000ff */
[----:B------:R0:W-:Y:S04]  /*1140*/  STL [R25+0x18], R10 ;  /* 0x0000180a19007387 */ /* 0x0001e80000100800 */
[----:B------:R-:W-:Y:S04]  /*1150*/  STL.U16 [R24+0x2], R28 ;  /* 0x0000021c18007387 */ /* 0x000fe80000100400 */
[----:B------:R-:W-:Y:S01]  /*1160*/  STL [R25+0x1c], R11 ;  /* 0x00001c0b19007387 */ /* 0x000fe20000100800 */
[----:B0-----:R-:W-:-:S03]  /*1170*/  PRMT R10, R14, 0x7632, R10 ;  /* 0x000076320e0a7816 */ /* 0x001fc6000000000a */
[----:B------:R-:W-:Y:S04]  /*1180*/  STL.U16 [R24+0x4], R17 ;  /* 0x0000041118007387 */ /* 0x000fe80000100400 */
[----:B------:R0:W-:Y:S04]  /*1190*/  STL [R25+0x20], R6 ;  /* 0x0000200619007387 */ /* 0x0001e80000100800 */
[----:B------:R-:W-:Y:S04]  /*11a0*/  STL.U16 [R24+0x6], R16 ;  /* 0x0000061018007387 */ /* 0x000fe80000100400 */
[----:B------:R-:W-:Y:S01]  /*11b0*/  STL [R25+0x24], R7 ;  /* 0x0000240719007387 */ /* 0x000fe20000100800 */
[----:B0-----:R-:W-:-:S03]  /*11c0*/  PRMT R6, R12, 0x7632, R6 ;  /* 0x000076320c067816 */ /* 0x001fc60000000006 */
        /* <DEDUP_REMOVED lines=12> */
[----:B------:R-:W-:Y:S04]  /*1290*/  STL [R25+0x38], R30 ;  /* 0x0000381e19007387 */ /* 0x000fe80000100800 */
[----:B------:R-:W-:Y:S04]  /*12a0*/  STL.U16 [R24+0x12], R8 ;  /* 0x0000120818007387 */ /* 0x000fe80000100400 */
[----:B------:R-:W-:Y:S04]  /*12b0*/  STL [R25+0x3c], R31 ;  /* 0x00003c1f19007387 */ /* 0x000fe80000100800 */
[----:B------:R-:W-:Y:S04]  /*12c0*/  STL.U16 [R24+0x14], R4 ;  /* 0x0000140418007387 */ /* 0x000fe80000100400 */
[----:B---3--:R-:W-:Y:S04]  /*12d0*/  STL [R25+0x40], R18 ;  /* 0x0000401219007387 */ /* 0x008fe80000100800 */
[----:B------:R-:W-:Y:S04]  /*12e0*/  STL.U16 [R24+0x16], R26 ;  /* 0x0000161a18007387 */ /* 0x000fe80000100400 */
[----:B------:R0:W-:Y:S04]  /*12f0*/  STL [R25+0x44], R19 ;  /* 0x0000441319007387 */ /* 0x0001e80000100800 */
[----:B------:R1:W-:Y:S01]  /*1300*/  STL.U16 [R24+0x18], R5 ;  /* 0x0000180518007387 */ /* 0x0003e20000100400 */
[----:B0-----:R-:W-:-:S02]  /*1310*/  IMAD.MOV.U32 R25, RZ, RZ, R2 ;  /* 0x000000ffff197224 */ /* 0x001fc400078e0002 */
[----:B-1----:R-:W-:Y:S01]  /*1320*/  VIADD R24, R24, 0x20 ;  /* 0x0000002018187836 */ /* 0x002fe20000000000 */
[----:B------:R-:W-:Y:S06]  /*1330*/  BRA.U !UP1, `(.L_x_10994) ;  /* 0xfffffff909e07547 */ /* 0x000fec000b83ffff */
.L_x_10993:
        /* <DEDUP_REMOVED lines=17> */
[----:B--2---:R-:W-:Y:S01]  /*1450*/  STL [R25+0x8], R10 ;  /* 0x0000080a19007387 */ /* 0x004fe20000100800 */
[----:B------:R-:W-:-:S03]  /*1460*/  PRMT R15, R14, 0x7632, R15 ;  /* 0x000076320e0f7816 */ /* 0x000fc6000000000f */
[----:B------:R0:W-:Y:S01]  /*1470*/  STL.U16 [R24+-0x6], R12 ;  /* 0xfffffa0c18007387 */ /* 0x0001e20000100400 */
[----:B---3--:R-:W-:-:S03]  /*1480*/  F2FP.F16.F32.PACK_AB R16, R17, R16 ;  /* 0x000000101110723e */ /* 0x008fc600000000ff */
[----:B------:R-:W-:Y:S04]  /*1490*/  STL [R25+0xc], R11 ;  /* 0x00000c0b19007387 */ /* 0x000fe80000100800 */
[----:B------:R-:W-:Y:S01]  /*14a0*/  STL.U16 [R24+-0x4], R13 ;  /* 0xfffffc0d18007387 */ /* 0x000fe20000100400 */
[----:B----4-:R-:W-:Y:S02]  /*14b0*/  F2FP.F16.F32.PACK_AB R6, R7, R6 ;  /* 0x000000060706723e */ /* 0x010fe400000000ff */
[----:B0-----:R-:W-:Y:S01]  /*14c0*/  PRMT R12, R16, 0x7632, R12 ;  /* 0x00007632100c7816 */ /* 0x001fe2000000000c */
[----:B------:R-:W-:Y:S01]  /*14d0*/  STL [R25+0x10], R8 ;  /* 0x0000100819007387 */ /* 0x000fe20000100800 */
[----:B------:R-:W-:-:S03]  /*14e0*/  PRMT R7, R6, 0x7632, R7 ;  /* 0x0000763206077816 */ /* 0x000fc60000000007 */
        /* <DEDUP_REMOVED lines=14> */
.L_x_10995:
[----:B------:R-:W-:-:S09]  /*15d0*/  UISETP.NE.OR UP0, UPT, UR4, URZ, UP0 ;  /* 0x000000ff0400728c */ /* 0x000fd20008705670 */
[----:B------:R-:W-:Y:S05]  /*15e0*/  BRA.U !UP0, `(.L_x_10991) ;  /* 0x00000001085c7547 */ /* 0x000fea000b800000 */
.L_x_10992:
        /* <DEDUP_REMOVED lines=23> */
.L_x_10991:
        /* <DEDUP_REMOVED lines=8> */
[C-C-:B------:R-:W-:Y:S02]  /*17e0*/  IMAD R2, R23.reuse, 0x2, R0.reuse ;  /* 0x0000000217027824 */ /* 0x140fe400078e0200 */
[----:B------:R-:W-:Y:S01]  /*17f0*/  IMAD R23, R23, 0x4, R0 ;  /* 0x0000000417177824 */ /* 0x000fe200078e0200 */
[----:B------:R-:W-:Y:S01]  /*1800*/  IADD3 R3, PT, PT, R3, 0x40, R4 ;  /* 0x0000004003037810 */ /* 0x000fe20007ffe004 */
[----:B------:R-:W-:-:S07]  /*1810*/  VIADD R5, R2, 0x48 ;  /* 0x0000004802057836 */ /* 0x000fce0000000000 */
.L_x_10996:
        /* <DEDUP_REMOVED lines=11> */
.L_x_10990:
[----:B------:R-:W2:Y:S04]  /*18d0*/  LDL.64 R22, [R0+0x48] ;  /* 0x0000480000167983 */ /* 0x000ea80000100a00 */
[----:B------:R-:W3:Y:S04]  /*18e0*/  LDL.64 R20, [R0+0x50] ;  /* 0x0000500000147983 */ /* 0x000ee80000100a00 */
        /* <DEDUP_REMOVED lines=20> */
[--C-:B------:R-:W-:Y:S02]  /*1a30*/  PRMT R38, R23, 0x5432, R20.reuse ;  /* 0x0000543217267816 */ /* 0x100fe40000000014 */
[----:B------:R-:W-:Y:S02]  /*1a40*/  PRMT R39, R21, 0x7610, R20 ;  /* 0x0000761015277816 */ /* 0x000fe40000000014 */
[----:B----4-:R-:W-:Y:S02]  /*1a50*/  PRMT R41, R16, 0x7610, R16 ;  /* 0x0000761010297816 */ /* 0x010fe40000000010 */
[----:B------:R-:W-:-:S02]  /*1a60*/  PRMT R42, R17, 0x7610, R17 ;  /* 0x00007610112a7816 */ /* 0x000fc40000000011 */
[----:B------:R-:W-:Y:S02]  /*1a70*/  PRMT R43, R18, 0x7610, R18 ;  /* 0x00007610122b7816 */ /* 0x000fe40000000012 */
[----:B0-----:R-:W-:-:S07]  /*1a80*/  PRMT R44, R19, 0x7610, R19 ;  /* 0x00007610132c7816 */ /* 0x001fce0000000013 */
.L_x_10989:
[----:B------:R-:W-:Y:S05]  /*1a90*/  BSYNC.RECONVERGENT B0 ;  /* 0x0000000000007941 */ /* 0x000fea0003800200 */
.L_x_10988:
[----:B-----5:R-:W-:Y:S01]  /*1aa0*/  SHFL.DOWN PT, R26, R2, 0x1, 0x1f ;  /* 0x08201f00021a7f89 */ /* 0x020fe200000e0000 */
[----:B------:R-:W-:Y:S01]  /*1ab0*/  PRMT R24, R40, 0x5432, R37 ;  /* 0x0000543228187816 */ /* 0x000fe20000000025 */
[----:B------:R-:W-:Y:S02]  /*1ac0*/  BSSY.RECONVERGENT B0, `(.L_x_10997) ;  /* 0x0000147000007945 */ /* 0x000fe40003800200 */
[----:B------:R-:W0:Y:S04]  /*1ad0*/  SHFL.DOWN PT, R27, R3, 0x1, 0x1f ;  /* 0x08201f00031b7f89 */ /* 0x000e2800000e0000 */
[----:B------:R-:W-:Y:S04]  /*1ae0*/  SHFL.DOWN PT, R18, R12, 0x1, 0x1f ;  /* 0x08201f000c127f89 */ /* 0x000fe800000e0000 */
[----:B------:R-:W1:Y:S04]  /*1af0*/  SHFL.DOWN PT, R19, R13, 0x1, 0x1f ;  /* 0x08201f000d137f89 */ /* 0x000e6800000e0000 */
[----:B------:R-:W2:Y:S04]  /*1b00*/  SHFL.DOWN PT, R31, R24, 0x1, 0x1f ;  /* 0x08201f00181f7f89 */ /* 0x000ea800000e0000 */
[----:B------:R-:W-:Y:S04]  /*1b10*/  SHFL.DOWN PT, R20, R10, 0x1, 0x1f ;  /* 0x08201f000a147f89 */ /* 0x000fe800000e0000 */
[----:B------:R-:W3:Y:S04]  /*1b20*/  SHFL.DOWN PT, R21, R11, 0x1, 0x1f ;  /* 0x08201f000b157f89 */ /* 0x000ee800000e0000 */
[----:B0-----:R0:W-:Y:S04]  /*1b30*/  STL.64 [R0+0x8], R26 ;  /* 0x0000081a00007387 */ /* 0x0011e80000100a00 */
[----:B------:R-:W-:Y:S04]  /*1b40*/  SHFL.DOWN PT, R16, R14, 0x1, 0x1f ;  /* 0x08201f000e107f89 */ /* 0x000fe800000e0000 */
[----:B------:R-:W-:Y:S01]  /*1b50*/  SHFL.DOWN PT, R17, R15, 0x1, 0x1f ;  /* 0x08201f000f117f89 */ /* 0x000fe200000e0000 */
[----:B0-----:R-:W-:-:S03]  /*1b60*/  PRMT R26, R37, 0x5432, R38 ;  /* 0x00005432251a7816 */ /* 0x001fc60000000026 */
[----:B------:R-:W-:Y:S04]  /*1b70*/  SHFL.DOWN PT, R24, R6, 0x1, 0x1f ;  /* 0x08201f0006187f89 */ /* 0x000fe800000e0000 */
[----:B------:R-:W0:Y:S04]  /*1b80*/  SHFL.DOWN PT, R30, R26, 0x1, 0x1f ;  /* 0x08201f001a1e7f89 */ /* 0x000e2800000e0000 */
[----:B------:R-:W4:Y:S04]  /*1b90*/  SHFL.DOWN PT, R25, R7, 0x1, 0x1f ;  /* 0x08201f0007197f89 */ /* 0x000f2800000e0000 */
[----:B------:R-:W-:Y:S04]  /*1ba0*/  SHFL.DOWN PT, R22, R8, 0x1, 0x1f ;  /* 0x08201f0008167f89 */ /* 0x000fe800000e0000 */
[----:B------:R-:W4:Y:S04]  /*1bb0*/  SHFL.DOWN PT, R23, R9, 0x1, 0x1f ;  /* 0x08201f0009177f89 */ /* 0x000f2800000e0000 */
[----:B-1----:R2:W-:Y:S04]  /*1bc0*/  STL.64 [R0+0x18], R18 ;  /* 0x0000181200007387 */ /* 0x0025e80000100a00 */
[----:B------:R-:W-:Y:S04]  /*1bd0*/  SHFL.DOWN PT, R26, R4, 0x1, 0x1f ;  /* 0x08201f00041a7f89 */ /* 0x000fe800000e0000 */
[----:B------:R-:W1:Y:S01]  /*1be0*/  SHFL.DOWN PT, R27, R5, 0x1, 0x1f ;  /* 0x08201f00051b7f89 */ /* 0x000e6200000e0000 */
[----:B--2---:R-:W-:-:S03]  /*1bf0*/  IMAD.MOV.U32 R18, RZ, RZ, R31 ;  /* 0x000000ffff127224 */ /* 0x004fc600078e001f */
[----:B---3--:R2:W-:Y:S01]  /*1c00*/  STL.64 [R0+0x20], R20 ;  /* 0x0000201400007387 */ /* 0x0085e20000100a00 */
[----:B0-----:R-:W-:-:S03]  /*1c10*/  IMAD.MOV.U32 R19, RZ, RZ, R30 ;  /* 0x000000ffff137224 */ /* 0x001fc600078e001e */
[----:B------:R-:W-:Y:S04]  /*1c20*/  STL.64 [R0+0x10], R16 ;  /* 0x0000101000007387 */ /* 0x000fe80000100a00 */
[----:B------:R0:W-:Y:S01]  /*1c30*/  STL.64 [R0+0x48], R18 ;  /* 0x0000481200007387 */ /* 0x0001e20000100a00 */
[----:B--2---:R-:W-:-:S03]  /*1c40*/  PRMT R21, R38, 0x7632, R39 ;  /* 0x0000763226157816 */ /* 0x004fc60000000027 */
[----:B----4-:R-:W-:Y:S01]  /*1c50*/  STL.64 [R0+0x30], R24 ;  /* 0x0000301800007387 */ /* 0x010fe20000100a00 */
[----:B------:R-:W-:-:S03]  /*1c60*/  IMAD.MOV.U32 R20, RZ, RZ, R41 ;  /* 0x000000ffff147224 */ /* 0x000fc600078e0029 */
[----:B------:R-:W-:Y:S01]  /*1c70*/  SHFL.DOWN PT, R16, R28, 0x1, 0x1f ;  /* 0x08201f001c107f89 */ /* 0x000fe200000e0000 */
[----:B0-----:R-:W-:-:S03]  /*1c80*/  PRMT R18, R39, 0x5410, R40 ;  /* 0x0000541027127816 */ /* 0x001fc60000000028 */
[----:B------:R-:W0:Y:S01]  /*1c90*/  SHFL.DOWN PT, R17, R29, 0x1, 0x1f ;  /* 0x08201f001d117f89 */ /* 0x000e2200000e0000 */
[----:B------:R-:W-:-:S03]  /*1ca0*/  IMAD.MOV.U32 R19, RZ, RZ, R42 ;  /* 0x000000ffff137224 */ /* 0x000fc600078e002a */
[----:B------:R-:W2:Y:S04]  /*1cb0*/  SHFL.DOWN PT, R25, R21, 0x1, 0x1f ;  /* 0x08201f0015197f89 */ /* 0x000ea800000e0000 */
[----:B------:R3:W4:Y:S04]  /*1cc0*/  SHFL.DOWN PT, R24, R18, 0x1, 0x1f ;  /* 0x08201f0012187f89 */ /* 0x00072800000e0000 */
[----:B------:R-:W-:Y:S01]  /*1cd0*/  STL.64 [R0+0x28], R22 ;  /* 0x0000281600007387 */ /* 0x000fe20000100a00 */
[----:B---3--:R-:W-:-:S03]  /*1ce0*/  IMAD.MOV.U32 R18, RZ, RZ, R43 ;  /* 0x000000ffff127224 */ /* 0x008fc600078e002b */
[----:B------:R-:W-:Y:S04]  /*1cf0*/  SHFL.DOWN PT, R23, R20, 0x1, 0x1f ;  /* 0x08201f0014177f89 */ /* 0x000fe800000e0000 */
[----:B------:R-:W-:Y:S04]  /*1d00*/  SHFL.DOWN PT, R22, R19, 0x1, 0x1f ;  /* 0x08201f0013167f89 */ /* 0x000fe800000e0000 */
[----:B------:R3:W-:Y:S04]  /*1d10*/  SHFL.DOWN PT, R21, R18, 0x1, 0x1f ;  /* 0x08201f0012157f89 */ /* 0x0007e800000e0000 */
[----:B-1----:R1:W-:Y:S01]  /*1d20*/  STL.64 [R0+0x38], R26 ;  /* 0x0000381a00007387 */ /* 0x0023e20000100a00 */
[----:B---3--:R-:W-:-:S03]  /*1d30*/  IMAD.MOV.U32 R18, RZ, RZ, R44 ;  /* 0x000000ffff127224 */ /* 0x008fc600078e002c */
[----:B------:R-:W-:Y:S04]  /*1d40*/  SHFL.DOWN PT, R19, R32, 0x1, 0x1f ;  /* 0x08201f0020137f89 */ /* 0x000fe800000e0000 */
[----:B------:R-:W-:Y:S01]  /*1d50*/  SHFL.DOWN PT, R20, R18, 0x1, 0x1f ;  /* 0x08201f0012147f89 */ /* 0x000fe200000e0000 */
[----:B-1----:R-:W-:Y:S01]  /*1d60*/  IMAD.MOV.U32 R27, RZ, RZ, R33 ;  /* 0x000000ffff1b7224 */ /* 0x002fe200078e0021 */
[----:B------:R-:W1:Y:S02]  /*1d70*/  S2R R26, SR_LANEID ;  /* 0x00000000001a7919 */ /* 0x000e640000000000 */
[----:B------:R-:W3:Y:S04]  /*1d80*/  SHFL.DOWN PT, R18, R33, 0x1, 0x1f ;  /* 0x08201f0021127f89 */ /* 0x000ee800000e0000 */
[----:B0-----:R2:W-:Y:S02]  /*1d90*/  STL.64 [R0+0x40], R16 ;  /* 0x0000401000007387 */ /* 0x0015e40000100a00 */
[----:B--2---:R-:W-:-:S02]  /*1da0*/  IMAD.MOV.U32 R16, RZ, RZ, R25 ;  /* 0x000000ffff107224 */ /* 0x004fc400078e0019 */
[----:B----4-:R-:W-:-:S05]  /*1db0*/  IMAD.MOV.U32 R17, RZ, RZ, R24 ;  /* 0x000000ffff117224 */ /* 0x010fca00078e0018 */
[----:B------:R0:W-:Y:S04]  /*1dc0*/  STL.64 [R0+0x50], R16 ;  /* 0x0000501000007387 */ /* 0x0001e80000100a00 */
[----:B---3--:R-:W-:Y:S01]  /*1dd0*/  STL.64 [R0], R18 ;  /* 0x0000001200007387 */ /* 0x008fe20000100a00 */
[----:B------:R-:W-:Y:S01]  /*1de0*/  BAR.SYNC.DEFER_BLOCKING 0x0 ;  /* 0x0000000000007b1d */ /* 0x000fe20000010000 */
[----:B-1----:R-:W-:Y:S01]  /*1df0*/  ISETP.GT.AND P0, PT, R26, 0x1e, PT ;  /* 0x0000001e1a00780c */ /* 0x002fe20003f04270 */
[----:B0-----:R-:W-:Y:S02]  /*1e00*/  IMAD.MOV.U32 R16, RZ, RZ, R23 ;  /* 0x000000ffff107224 */ /* 0x001fe400078e0017 */
[----:B------:R-:W-:-:S05]  /*1e10*/  IMAD.MOV.U32 R17, RZ, RZ, R22 ;  /* 0x000000ffff117224 */ /* 0x000fca00078e0016 */
[----:B------:R0:W-:Y:S02]  /*1e20*/  STL.64 [R0+0x58], R16 ;  /* 0x0000581000007387 */ /* 0x0001e40000100a00 */
[----:B0-----:R-:W-:Y:S02]  /*1e30*/  IMAD.MOV.U32 R16, RZ, RZ, R21 ;  /* 0x000000ffff107224 */ /* 0x001fe400078e0015 */
[----:B------:R-:W-:-:S05]  /*1e40*/  IMAD.MOV.U32 R17, RZ, RZ, R20 ;  /* 0x000000ffff117224 */ /* 0x000fca00078e0014 */
[----:B------:R0:W-:Y:S01]  /*1e50*/  STL.64 [R0+0x60], R16 ;  /* 0x0000601000007387 */ /* 0x0001e20000100a00 */
[----:B------:R-:W-:Y:S05]  /*1e60*/  @P0 BRA `(.L_x_10998) ;  /* 0x0000001000300947 */ /* 0x000fea0003800000 */
[CC--:B------:R-:W-:Y:S02]  /*1e70*/  FSETP.GT.FTZ.AND P0, PT, R33.reuse, R18.reuse, PT ;  /* 0x000000122100720b */ /* 0x0c0fe40003f14000 */
[----:B------:R-:W-:Y:S02]  /*1e80*/  PRMT R21, R40, 0x7632, R21 ;  /* 0x0000763228157816 */ /* 0x000fe40000000015 */
[----:B------:R-:W-:Y:S02]  /*1e90*/  FSEL R27, R33, R18, P0 ;  /* 0x00000012211b7208 */ /* 0x000fe40000000000 */
[----:B------:R-:W-:Y:S02]  /*1ea0*/  FSEL R18, R18, R33, P0 ;  /* 0x0000002112127208 */ /* 0x000fe40000000000 */
[----:B0-----:R-:W-:Y:S02]  /*1eb0*/  FSEL R16, R32, R19, P0 ;  /* 0x0000001320107208 */ /* 0x001fe40000000000 */
[----:B------:R-:W-:Y:S01]  /*1ec0*/  FSEL R17, R19, R32, P0 ;  /* 0x0000002013117208 */ /* 0x000fe20000000000 */
[----:B------:R-:W-:Y:S01]  /*1ed0*/  FADD.FTZ R18, -R27, R18 ;  /* 0x000000121b127221 */ /* 0x000fe20000010100 */
[----:B------:R-:W-:-:S03]  /*1ee0*/  IMAD.MOV.U32 R19, RZ, RZ, R2 ;  /* 0x000000ffff137224 */ /* 0x000fc600078e0002 */
[----:B------:R-:W-:Y:S01]  /*1ef0*/  FMUL.FTZ R20, R18, 1.4426950216293334961 ;  /* 0x3fb8aa3b12147820 */ /* 0x000fe20000410000 */
[----:B------:R-:W-:-:S05]  /*1f00*/  IMAD.MOV.U32 R18, RZ, RZ, RZ ;  /* 0x000000ffff127224 */ /* 0x000fca00078e00ff */
[----:B------:R-:W0:Y:S02]  /*1f10*/  MUFU.EX2 R20, R20 ;  /* 0x0000001400147308 */ /* 0x000e240000000800 */
[----:B0-----:R-:W-:Y:S01]  /*1f20*/  FFMA.FTZ R32, R17, R20, R16 ;  /* 0x0000001411207223 */ /* 0x001fe20000010010 */
[----:B------:R-:W-:Y:S02]  /*1f30*/  IMAD.MOV.U32 R17, RZ, RZ, R0 ;  /* 0x000000ffff117224 */ /* 0x000fe400078e0000 */
[----:B------:R-:W-:-:S07]  /*1f40*/  IMAD.MOV.U32 R16, RZ, RZ, R34 ;  /* 0x000000ffff107224 */ /* 0x000fce00078e0022 */
.L_x_11044:
        /* <DEDUP_REMOVED lines=20> */
.L_x_11000:
[----:B------:R-:W-:Y:S01]  /*2090*/  IMAD.MOV.U32 R2, RZ, RZ, R29 ;  /* 0x000000ffff027224 */ /* 0x000fe200078e001d */
[----:B------:R-:W-:Y:S01]  /*20a0*/  PRMT R21, R21, 0x7610, R44 ;  /* 0x0000761015157816 */ /* 0x000fe2000000002c */
[----:B------:R-:W-:Y:S01]  /*20b0*/  IMAD.MOV.U32 R29, RZ, RZ, R28 ;  /* 0x000000ffff1d7224 */ /* 0x000fe200078e001c */
[----:B------:R-:W-:-:S07]  /*20c0*/  PRMT R44, R44, 0x5410, R44 ;  /* 0x000054102c2c7816 */ /* 0x000fce000000002c */
.L_x_11001:
[----:B------:R-:W-:Y:S05]  /*20d0*/  BSYNC.RECONVERGENT B1 ;  /* 0x0000000000017941 */ /* 0x000fea0003800200 */
.L_x_10999:
        /* <DEDUP_REMOVED lines=11> */
.L_x_11003:
[----:B------:R-:W-:Y:S01]  /*2190*/  IMAD.MOV.U32 R23, RZ, RZ, R2 ;  /* 0x000000ffff177224 */ /* 0x000fe200078e0002 */
[----:B------:R-:W-:Y:S01]  /*21a0*/  PRMT R20, R21, 0x7632, R20 ;  /* 0x0000763215147816 */ /* 0x000fe20000000014 */
[----:B------:R-:W-:Y:S01]  /*21b0*/  IMAD.MOV.U32 R28, RZ, RZ, R5 ;  /* 0x000000ffff1c7224 */ /* 0x000fe200078e0005 */
[----:B------:R-:W-:-:S07]  /*21c0*/  PRMT R44, R43, 0x7632, R44 ;  /* 0x000076322b2c7816 */ /* 0x000fce000000002c */
.L_x_11004:
[----:B------:R-:W-:Y:S05]  /*21d0*/  BSYNC.RECONVERGENT B1 ;  /* 0x0000000000017941 */ /* 0x000fea0003800200 */
.L_x_11002:
        /* <DEDUP_REMOVED lines=11> */
.L_x_11006:
[----:B------:R-:W-:Y:S01]  /*2290*/  IMAD.MOV.U32 R2, RZ, RZ, R23 ;  /* 0x000000ffff027224 */ /* 0x000fe200078e0017 */
[----:B------:R-:W-:Y:S01]  /*22a0*/  PRMT R21, R21, 0x5410, R20 ;  /* 0x0000541015157816 */ /* 0x000fe20000000014 */
[----:B------:R-:W-:Y:S01]  /*22b0*/  IMAD.MOV.U32 R5, RZ, RZ, R4 ;  /* 0x000000ffff057224 */ /* 0x000fe200078e0004 */
[----:B------:R-:W-:-:S07]  /*22c0*/  PRMT R43, R43, 0x5410, R43 ;  /* 0x000054102b2b7816 */ /* 0x000fce000000002b */
.L_x_11007:
[----:B------:R-:W-:Y:S05]  /*22d0*/  BSYNC.RECONVERGENT B1 ;  /* 0x0000000000017941 */ /* 0x000fea0003800200 */
.L_x_11005:
        /* <DEDUP_REMOVED lines=11> */
.L_x_11009:
[----:B------:R-:W-:Y:S01]  /*2390*/  IMAD.MOV.U32 R23, RZ, RZ, R2 ;  /* 0x000000ffff177224 */ /* 0x000fe200078e0002 */
[----:B------:R-:W-:Y:S01]  /*23a0*/  PRMT R20, R20, 0x7610, R21 ;  /* 0x0000761014147816 */ /* 0x000fe20000000015 */
[----:B------:R-:W-:Y:S01]  /*23b0*/  IMAD.MOV.U32 R4, RZ, RZ, R7 ;  /* 0x000000ffff047224 */ /* 0x000fe200078e0007 */
[----:B------:R-:W-:-:S07]  /*23c0*/  PRMT R43, R42, 0x7632, R43 ;  /* 0x000076322a2b7816 */ /* 0x000fce000000002b */
.L_x_11010:
[----:B------:R-:W-:Y:S05]  /*23d0*/  BSYNC.RECONVERGENT B1 ;  /* 0x0000000000017941 */ /* 0x000fea0003800200 */
.L_x_11008:
        /* <DEDUP_REMOVED lines=11> */
.L_x_11012:
[----:B------:R-:W-:Y:S01]  /*2490*/  IMAD.MOV.U32 R2, RZ, RZ, R23 ;  /* 0x000000ffff027224 */ /* 0x000fe200078e0017 */
[----:B------:R-:W-:Y:S01]  /*24a0*/  PRMT R20, R20, 0x7632, R20 ;  /* 0x0000763214147816 */ /* 0x000fe20000000014 */
[----:B------:R-:W-:Y:S01]  /*24b0*/  IMAD.MOV.U32 R7, RZ, RZ, R6 ;  /* 0x000000ffff077224 */ /* 0x000fe200078e0006 */
[----:B------:R-:W-:-:S07]  /*24c0*/  PRMT R42, R42, 0x5410, R42 ;  /* 0x000054102a2a7816 */ /* 0x000fce000000002a */
.L_x_11013:
[----:B------:R-:W-:Y:S05]  /*24d0*/  BSYNC.RECONVERGENT B1 ;  /* 0x0000000000017941 */ /* 0x000fea0003800200 */
.L_x_11011:
        /* <DEDUP_REMOVED lines=11> */
.L_x_11015:
[----:B------:R-:W-:Y:S01]  /*2590*/  IMAD.MOV.U32 R23, RZ, RZ, R2 ;  /* 0x000000ffff177224 */ /* 0x000fe200078e0002 */
[----:B------:R-:W-:Y:S01]  /*25a0*/  PRMT R20, R20, 0x5410, R20 ;  /* 0x0000541014147816 */ /* 0x000fe20000000014 */
[----:B------:R-:W-:Y:S01]  /*25b0*/  IMAD.MOV.U32 R6, RZ, RZ, R9 ;  /* 0x000000ffff067224 */ /* 0x000fe200078e0009 */
[----:B------:R-:W-:-:S07]  /*25c0*/  PRMT R42, R41, 0x7632, R42 ;  /* 0x00007632292a7816 */ /* 0x000fce000000002a */
.L_x_11016:
[----:B------:R-:W-:Y:S05]  /*25d0*/  BSYNC.RECONVERGENT B1 ;  /* 0x0000000000017941 */ /* 0x000fea0003800200 */
.L_x_11014:
        /* <DEDUP_REMOVED lines=11> */
.L_x_11018:
[----:B------:R-:W-:Y:S01]  /*2690*/  IMAD.MOV.U32 R2, RZ, RZ, R23 ;  /* 0x000000ffff027224 */ /* 0x000fe200078e0017 */
[----:B------:R-:W-:Y:S01]  /*26a0*/  PRMT R20, R20, 0x7632, R20 ;  /* 0x0000763214147816 */ /* 0x000fe20000000014 */
[----:B------:R-:W-:Y:S01]  /*26b0*/  IMAD.MOV.U32 R9, RZ, RZ, R8 ;  /* 0x000000ffff097224 */ /* 0x000fe200078e0008 */
[----:B------:R-:W-:-:S07]  /*26c0*/  PRMT R41, R41, 0x5410, R41 ;  /* 0x0000541029297816 */ /* 0x000fce0000000029 */
.L_x_11019:
[----:B------:R-:W-:Y:S05]  /*26d0*/  BSYNC.RECONVERGENT B1 ;  /* 0x0000000000017941 */ /* 0x000fea0003800200 */
.L_x_11017:
        /* <DEDUP_REMOVED lines=11> */
.L_x_11021:
[----:B------:R-:W-:Y:S01]  /*2790*/  IMAD.MOV.U32 R23, RZ, RZ, R2 ;  /* 0x000000ffff177224 */ /* 0x000fe200078e0002 */
[----:B------:R-:W-:Y:S01]  /*27a0*/  PRMT R22, R20, 0x7610, R22 ;  /* 0x0000761014167816 */ /* 0x000fe20000000016 */
[----:B------:R-:W-:Y:S01]  /*27b0*/  IMAD.MOV.U32 R8, RZ, RZ, R11 ;  /* 0x000000ffff087224 */ /* 0x000fe200078e000b */
[----:B------:R-:W-:-:S07]  /*27c0*/  PRMT R41, R40, 0x7610, R41 ;  /* 0x0000761028297816 */ /* 0x000fce0000000029 */
.L_x_11022:
[----:B------:R-:W-:Y:S05]  /*27d0*/  BSYNC.RECONVERGENT B1 ;  /* 0x0000000000017941 */ /* 0x000fea0003800200 */
.L_x_11020:
        /* <DEDUP_REMOVED lines=11> */
.L_x_11024:
[----:B------:R-:W-:Y:S01]  /*2890*/  IMAD.MOV.U32 R2, RZ, RZ, R23 ;  /* 0x000000ffff027224 */ /* 0x000fe200078e0017 */
[----:B------:R-:W-:Y:S01]  /*28a0*/  PRMT R20, R22, 0x7610, R20 ;  /* 0x0000761016147816 */ /* 0x000fe20000000014 */
[----:B------:R-:W-:Y:S01]  /*28b0*/  IMAD.MOV.U32 R11, RZ, RZ, R10 ;  /* 0x000000ffff0b7224 */ /* 0x000fe200078e000a */
[----:B------:R-:W-:-:S07]  /*28c0*/  PRMT R40, R39, 0x7610, R40 ;  /* 0x0000761027287816 */ /* 0x000fce0000000028 */
.L_x_11025:
[----:B------:R-:W-:Y:S05]  /*28d0*/  BSYNC.RECONVERGENT B1 ;  /* 0x0000000000017941 */ /* 0x000fea0003800200 */
.L_x_11023:
        /* <DEDUP_REMOVED lines=11> */
.L_x_11027:
[----:B------:R-:W-:Y:S01]  /*2990*/  IMAD.MOV.U32 R23, RZ, RZ, R2 ;  /* 0x000000ffff177224 */ /* 0x000fe200078e0002 */
[----:B------:R-:W-:Y:S01]  /*29a0*/  PRMT R21, R21, 0x5410, R20 ;  /* 0x0000541015157816 */ /* 0x000fe20000000014 */
[----:B------:R-:W-:Y:S01]  /*29b0*/  IMAD.MOV.U32 R10, RZ, RZ, R13 ;  /* 0x000000ffff0a7224 */ /* 0x000fe200078e000d */
[----:B------:R-:W-:-:S07]  /*29c0*/  PRMT R39, R39, 0x7632, R39 ;  /* 0x0000763227277816 */ /* 0x000fce0000000027 */
.L_x_11028:
[----:B------:R-:W-:Y:S05]  /*29d0*/  BSYNC.RECONVERGENT B1 ;  /* 0x0000000000017941 */ /* 0x000fea0003800200 */
.L_x_11026:
        /* <DEDUP_REMOVED lines=11> */
.L_x_11030:
[----:B------:R-:W-:Y:S01]  /*2a90*/  IMAD.MOV.U32 R2, RZ, RZ, R23 ;  /* 0x000000ffff027224 */ /* 0x000fe200078e0017 */
[----:B------:R-:W-:Y:S01]  /*2aa0*/  PRMT R20, R20, 0x7610, R21 ;  /* 0x0000761014147816 */ /* 0x000fe20000000015 */
[----:B------:R-:W-:Y:S01]  /*2ab0*/  IMAD.MOV.U32 R13, RZ, RZ, R12 ;  /* 0x000000ffff0d7224 */ /* 0x000fe200078e000c */
[----:B------:R-:W-:-:S07]  /*2ac0*/  PRMT R39, R39, 0x7610, R38 ;  /* 0x0000761027277816 */ /* 0x000fce0000000026 */
.L_x_11031:
[----:B------:R-:W-:Y:S05]  /*2ad0*/  BSYNC.RECONVERGENT B1 ;  /* 0x0000000000017941 */ /* 0x000fea0003800200 */
.L_x_11029:
        /* <DEDUP_REMOVED lines=11> */
.L_x_11033:
[----:B------:R-:W-:Y:S01]  /*2b90*/  IMAD.MOV.U32 R25, RZ, RZ, R2 ;  /* 0x000000ffff197224 */ /* 0x000fe200078e0002 */
[----:B------:R-:W-:Y:S01]  /*2ba0*/  PRMT R20, R20, 0x7632, R20 ;  /* 0x0000763214147816 */ /* 0x000fe20000000014 */
[----:B------:R-:W-:Y:S01]  /*2bb0*/  IMAD.MOV.U32 R12, RZ, RZ, R15 ;  /* 0x000000ffff0c7224 */ /* 0x000fe200078e000f */
[----:B------:R-:W-:-:S07]  /*2bc0*/  PRMT R38, R38, 0x5410, R38 ;  /* 0x0000541026267816 */ /* 0x000fce0000000026 */
.L_x_11034:
[----:B------:R-:W-:Y:S05]  /*2bd0*/  BSYNC.RECONVERGENT B1 ;  /* 0x0000000000017941 */ /* 0x000fea0003800200 */
.L_x_11032:
        /* <DEDUP_REMOVED lines=11> */
.L_x_11036:
[----:B------:R-:W-:Y:S01]  /*2c90*/  IMAD.MOV.U32 R2, RZ, RZ, R25 ;  /* 0x000000ffff027224 */ /* 0x000fe200078e0019 */
[----:B------:R-:W-:Y:S01]  /*2ca0*/  PRMT R23, R20, 0x7610, R23 ;  /* 0x0000761014177816 */ /* 0x000fe20000000017 */
[----:B------:R-:W-:Y:S01]  /*2cb0*/  IMAD.MOV.U32 R15, RZ, RZ, R14 ;  /* 0x000000ffff0f7224 */ /* 0x000fe200078e000e */
[----:B------:R-:W-:-:S07]  /*2cc0*/  PRMT R38, R37, 0x7632, R38 ;  /* 0x0000763225267816 */ /* 0x000fce0000000026 */
.L_x_11037:
[----:B------:R-:W-:Y:S05]  /*2cd0*/  BSYNC.RECONVERGENT B1 ;  /* 0x0000000000017941 */ /* 0x000fea0003800200 */
.L_x_11035:
        /* <DEDUP_REMOVED lines=11> */
.L_x_11039:
[----:B------:R-:W-:Y:S01]  /*2d90*/  IMAD.MOV.U32 R20, RZ, RZ, R2 ;  /* 0x000000ffff147224 */ /* 0x000fe200078e0002 */
[----:B------:R-:W-:Y:S01]  /*2da0*/  PRMT R22, R23, 0x7610, R22 ;  /* 0x0000761017167816 */ /* 0x000fe20000000016 */
[----:B------:R-:W-:Y:S01]  /*2db0*/  IMAD.MOV.U32 R14, RZ, RZ, R3 ;  /* 0x000000ffff0e7224 */ /* 0x000fe200078e0003 */
[----:B------:R-:W-:-:S07]  /*2dc0*/  PRMT R37, R37, 0x5410, R37 ;  /* 0x0000541025257816 */ /* 0x000fce0000000025 */
.L_x_11040:
[----:B------:R-:W-:Y:S05]  /*2dd0*/  BSYNC.RECONVERGENT B1 ;  /* 0x0000000000017941 */ /* 0x000fea0003800200 */
.L_x_11038:
        /* <DEDUP_REMOVED lines=11> */
.L_x_11042:
[----:B------:R-:W-:Y:S01]  /*2e90*/  PRMT R37, R21, 0x7610, R37 ;  /* 0x0000761015257816 */ /* 0x000fe20000000025 */
[----:B------:R-:W-:Y:S01]  /*2ea0*/  IMAD.MOV.U32 R3, RZ, RZ, R19 ;  /* 0x000000ffff037224 */ /* 0x000fe200078e0013 */
[----:B------:R-:W-:Y:S01]  /*2eb0*/  PRMT R40, R40, 0x5410, R22 ;  /* 0x0000541028287816 */ /* 0x000fe20000000016 */
[--C-:B------:R-:W-:Y:S01]  /*2ec0*/  IMAD.MOV.U32 R2, RZ, RZ, R20.reuse ;  /* 0x000000ffff027224 */ /* 0x100fe200078e0014 */
[----:B------:R-:W-:Y:S01]  /*2ed0*/  PRMT R21, R22, 0x7610, R21 ;  /* 0x0000761016157816 */ /* 0x000fe20000000015 */
[----:B------:R-:W-:-:S07]  /*2ee0*/  IMAD.MOV.U32 R19, RZ, RZ, R20 ;  /* 0x000000ffff137224 */ /* 0x000fce00078e0014 */
.L_x_11043:
[----:B------:R-:W-:Y:S05]  /*2ef0*/  BSYNC.RECONVERGENT B1 ;  /* 0x0000000000017941 */ /* 0x000fea0003800200 */
.L_x_11041:
[----:B------:R-:W-:Y:S02]  /*2f00*/  VIADD R16, R16, 0x4 ;  /* 0x0000000410107836 */ /* 0x000fe40000000000 */
[----:B------:R-:W-:Y:S01]  /*2f10*/  VIADD R17, R17, 0x2 ;  /* 0x0000000211117836 */ /* 0x000fe20000000000 */
[----:B------:R-:W-:Y:S06]  /*2f20*/  @P1 BRA `(.L_x_11044) ;  /* 0xfffffff000081947 */ /* 0x000fec000383ffff */
.L_x_10998:
[----:B------:R-:W-:Y:S05]  /*2f30*/  BSYNC.RECONVERGENT B0 ;  /* 0x0000000000007941 */ /* 0x000fea0003800200 */
.L_x_10997:
[----:B0-----:R-:W-:Y:S01]  /*2f40*/  SHFL.DOWN PT, R16, R2, 0x2, 0x1f ;  /* 0x08401f0002107f89 */ /* 0x001fe200000e0000 */
[----:B------:R-:W-:Y:S01]  /*2f50*/  PRMT R24, R37, 0x5432, R38 ;  /* 0x0000543225187816 */ /* 0x000fe20000000026 */
[----:B------:R-:W-:Y:S01]  /*2f60*/  BSSY.RECONVERGENT B0, `(.L_x_11045) ;  /* 0x0000143000007945 */ /* 0x000fe20003800200 */
[----:B------:R-:W-:Y:S01]  /*2f70*/  PRMT R23, R40, 0x5432, R37 ;  /* 0x0000543228177816 */ /* 0x000fe20000000025 */
[----:B------:R-:W0:Y:S01]  /*2f80*/  SHFL.DOWN PT, R17, R3, 0x2, 0x1f ;  /* 0x08401f0003117f89 */ /* 0x000e2200000e0000 */
[----:B------:R-:W-:Y:S01]  /*2f90*/  ISETP.GT.AND P0, PT, R26, 0x1d, PT ;  /* 0x0000001d1a00780c */ /* 0x000fe20003f04270 */
[----:B------:R-:W-:Y:S02]  /*2fa0*/  IMAD.MOV.U32 R30, RZ, RZ, R27 ;  /* 0x000000ffff1e7224 */ /* 0x000fe400078e001b */
        /* <DEDUP_REMOVED lines=8> */
[----:B------:R-:W-:Y:S04]  /*3030*/  SHFL.DOWN PT, R24, R24, 0x2, 0x1f ;  /* 0x08401f0018187f89 */ /* 0x000fe800000e0000 */
[----:B-1----:R-:W-:Y:S04]  /*3040*/  STL.64 [R0+0x10], R18 ;  /* 0x0000101200007387 */ /* 0x002fe80000100a00 */
[----:B------:R-:W-:Y:S04]  /*3050*/  SHFL.DOWN PT, R18, R8, 0x2, 0x1f ;  /* 0x08401f0008127f89 */ /* 0x000fe800000e0000 */
[----:B------:R-:W1:Y:S04]  /*3060*/  SHFL.DOWN PT, R19, R9, 0x2, 0x1f ;  /* 0x08401f0009137f89 */ /* 0x000e6800000e0000 */
[----:B--2---:R-:W-:Y:S04]  /*3070*/  STL.64 [R0+0x18], R20 ;  /* 0x0000181400007387 */ /* 0x004fe80000100a00 */
        /* <DEDUP_REMOVED lines=10> */
[----:B------:R-:W-:Y:S01]  /*3120*/  SHFL.DOWN PT, R24, R28, 0x2, 0x1f ;  /* 0x08401f001c187f89 */ /* 0x000fe200000e0000 */
[----:B------:R-:W-:-:S03]  /*3130*/  PRMT R19, R39, 0x5410, R40 ;  /* 0x0000541027137816 */ /* 0x000fc60000000028 */
[----:B------:R1:W-:Y:S01]  /*3140*/  STL.64 [R0+0x48], R16 ;  /* 0x0000481000007387 */ /* 0x0003e20000100a00 */
[----:B0-----:R-:W-:-:S03]  /*3150*/  IMAD.MOV.U32 R20, RZ, RZ, R41 ;  /* 0x000000ffff147224 */ /* 0x001fc600078e0029 */
[----:B---3--:R-:W-:Y:S04]  /*3160*/  STL.64 [R0+0x38], R22 ;  /* 0x0000381600007387 */ /* 0x008fe80000100a00 */
[----:B------:R-:W-:Y:S01]  /*3170*/  SHFL.DOWN PT, R18, R18, 0x2, 0x1f ;  /* 0x08401f0012127f89 */ /* 0x000fe200000e0000 */
[----:B-1----:R-:W-:-:S03]  /*3180*/  IMAD.MOV.U32 R16, RZ, RZ, R42 ;  /* 0x000000ffff107224 */ /* 0x002fc600078e002a */
[----:B------:R-:W0:Y:S01]  /*3190*/  SHFL.DOWN PT, R19, R19, 0x2, 0x1f ;  /* 0x08401f0013137f89 */ /* 0x000e2200000e0000 */
[----:B------:R-:W-:-:S03]  /*31a0*/  IMAD.MOV.U32 R17, RZ, RZ, R43 ;  /* 0x000000ffff117224 */ /* 0x000fc600078e002b */
[----:B------:R-:W-:Y:S04]  /*31b0*/  SHFL.DOWN PT, R23, R20, 0x2, 0x1f ;  /* 0x08401f0014177f89 */ /* 0x000fe800000e0000 */
[----:B------:R1:W-:Y:S04]  /*31c0*/  SHFL.DOWN PT, R22, R16, 0x2, 0x1f ;  /* 0x08401f0010167f89 */ /* 0x0003e800000e0000 */
[----:B------:R-:W-:Y:S01]  /*31d0*/  SHFL.DOWN PT, R21, R17, 0x2, 0x1f ;  /* 0x08401f0011157f89 */ /* 0x000fe200000e0000 */
[----:B-1----:R-:W-:-:S03]  /*31e0*/  IMAD.MOV.U32 R16, RZ, RZ, R44 ;  /* 0x000000ffff107224 */ /* 0x002fc600078e002c */
[----:B------:R-:W1:Y:S04]  /*31f0*/  SHFL.DOWN PT, R25, R29, 0x2, 0x1f ;  /* 0x08401f001d197f89 */ /* 0x000e6800000e0000 */
[----:B------:R-:W-:Y:S04]  /*3200*/  SHFL.DOWN PT, R20, R16, 0x2, 0x1f ;  /* 0x08401f0010147f89 */ /* 0x000fe800000e0000 */
[----:B------:R-:W-:Y:S04]  /*3210*/  SHFL.DOWN PT, R16, R27, 0x2, 0x1f ;  /* 0x08401f001b107f89 */ /* 0x000fe800000e0000 */
[----:B------:R-:W2:Y:S04]  /*3220*/  SHFL.DOWN PT, R17, R32, 0x2, 0x1f ;  /* 0x08401f0020117f89 */ /* 0x000ea800000e0000 */
[----:B0-----:R0:W-:Y:S04]  /*3230*/  STL.64 [R0+0x50], R18 ;  /* 0x0000501200007387 */ /* 0x0011e80000100a00 */
[----:B-1----:R-:W-:Y:S01]  /*3240*/  STL.64 [R0+0x40], R24 ;  /* 0x0000401800007387 */ /* 0x002fe20000100a00 */
[----:B0-----:R-:W-:-:S02]  /*3250*/  IMAD.MOV.U32 R18, RZ, RZ, R23 ;  /* 0x000000ffff127224 */ /* 0x001fc400078e0017 */
[----:B------:R-:W-:-:S05]  /*3260*/  IMAD.MOV.U32 R19, RZ, RZ, R22 ;  /* 0x000000ffff137224 */ /* 0x000fca00078e0016 */
[----:B------:R0:W-:Y:S04]  /*3270*/  STL.64 [R0+0x58], R18 ;  /* 0x0000581200007387 */ /* 0x0001e80000100a00 */
[----:B--2---:R1:W-:Y:S01]  /*3280*/  STL.64 [R0], R16 ;  /* 0x0000001000007387 */ /* 0x0043e20000100a00 */
[----:B0-----:R-:W-:Y:S02]  /*3290*/  IMAD.MOV.U32 R18, RZ, RZ, R21 ;  /* 0x000000ffff127224 */ /* 0x001fe400078e0015 */
[----:B------:R-:W-:-:S05]  /*32a0*/  IMAD.MOV.U32 R19, RZ, RZ, R20 ;  /* 0x000000ffff137224 */ /* 0x000fca00078e0014 */
[----:B------:R1:W-:Y:S01]  /*32b0*/  STL.64 [R0+0x60], R18 ;  /* 0x0000601200007387 */ /* 0x0003e20000100a00 */
[----:B------:R-:W-:Y:S05]  /*32c0*/  @P0 BRA `(.L_x_11046) ;  /* 0x0000001000300947 */ /* 0x000fea0003800000 */
[CC--:B------:R-:W-:Y:S01]  /*32d0*/  FSETP.GT.FTZ.AND P0, PT, R27.reuse, R16.reuse, PT ;  /* 0x000000101b00720b */ /* 0x0c0fe20003f14000 */
[----:B-1----:R-:W-:Y:S01]  /*32e0*/  IMAD.MOV.U32 R18, RZ, RZ, RZ ;  /* 0x000000ffff127224 */ /* 0x002fe200078e00ff */
[----:B------:R-:W-:Y:S02]  /*32f0*/  PRMT R21, R40, 0x7632, R21 ;  /* 0x0000763228157816 */ /* 0x000fe40000000015 */
[----:B------:R-:W-:Y:S02]  /*3300*/  FSEL R30, R27, R16, P0 ;  /* 0x000000101b1e7208 */ /* 0x000fe40000000000 */
[----:B------:R-:W-:Y:S02]  /*3310*/  FSEL R19, R16, R27, P0 ;  /* 0x0000001b10137208 */ /* 0x000fe40000000000 */
[----:B------:R-:W-:Y:S02]  /*3320*/  FSEL R16, R32, R17, P0 ;  /* 0x0000001120107208 */ /* 0x000fe40000000000 */
[----:B------:R-:W-:Y:S01]  /*3330*/  FSEL R17, R17, R32, P0 ;  /* 0x0000002011117208 */ /* 0x000fe20000000000 */
[----:B------:R-:W-:-:S04]  /*3340*/  FADD.FTZ R19, -R30, R19 ;  /* 0x000000131e137221 */ /* 0x000fc80000010100 */
[----:B------:R-:W-:Y:S01]  /*3350*/  FMUL.FTZ R20, R19, 1.4426950216293334961 ;  /* 0x3fb8aa3b13147820 */ /* 0x000fe20000410000 */
[----:B------:R-:W-:-:S05]  /*3360*/  IMAD.MOV.U32 R19, RZ, RZ, R2 ;  /* 0x000000ffff137224 */ /* 0x000fca00078e0002 */
[----:B------:R-:W0:Y:S02]  /*3370*/  MUFU.EX2 R20, R20 ;  /* 0x0000001400147308 */ /* 0x000e240000000800 */
[----:B0-----:R-:W-:Y:S01]  /*3380*/  FFMA.FTZ R32, R17, R20, R16 ;  /* 0x0000001411207223 */ /* 0x001fe20000010010 */
[----:B------:R-:W-:Y:S02]  /*3390*/  IMAD.MOV.U32 R17, RZ, RZ, R0 ;  /* 0x000000ffff117224 */ /* 0x000fe400078e0000 */
[----:B------:R-:W-:-:S07]  /*33a0*/  IMAD.MOV.U32 R16, RZ, RZ, R34 ;  /* 0x000000ffff107224 */ /* 0x000fce00078e0022 */
.L_x_11092:
        /* <DEDUP_REMOVED lines=20> */
.L_x_11048:
[----:B------:R-:W-:Y:S01]  /*34f0*/  IMAD.MOV.U32 R2, RZ, RZ, R29 ;  /* 0x000000ffff027224 */ /* 0x000fe200078e001d */
[----:B------:R-:W-:Y:S01]  /*3500*/  PRMT R21, R21, 0x7610, R44 ;  /* 0x0000761015157816 */ /* 0x000fe2000000002c */
[----:B------:R-:W-:Y:S01]  /*3510*/  IMAD.MOV.U32 R29, RZ, RZ, R28 ;  /* 0x000000ffff1d7224 */ /* 0x000fe200078e001c */
[----:B------:R-:W-:-:S07]  /*3520*/  PRMT R44, R44, 0x5410, R44 ;  /* 0x000054102c2c7816 */ /* 0x000fce000000002c */
.L_x_11049:
[----:B------:R-:W-:Y:S05]  /*3530*/  BSYNC.RECONVERGENT B1 ;  /* 0x0000000000017941 */ /* 0x000fea0003800200 */
.L_x_11047:
        /* <DEDUP_REMOVED lines=11> */
.L_x_11051:
[----:B------:R-:W-:Y:S01]  /*35f0*/  IMAD.MOV.U32 R23, RZ, RZ, R2 ;  /* 0x000000ffff177224 */ /* 0x000fe200078e0002 */
[----:B------:R-:W-:Y:S01]  /*3600*/  PRMT R20, R21, 0x7632, R20 ;  /* 0x0000763215147816 */ /* 0x000fe20000000014 */
[----:B------:R-:W-:Y:S01]  /*3610*/  IMAD.MOV.U32 R28, RZ, RZ, R5 ;  /* 0x000000ffff1c7224 */ /* 0x000fe200078e0005 */
[----:B------:R-:W-:-:S07]  /*3620*/  PRMT R44, R43, 0x7632, R44 ;  /* 0x000076322b2c7816 */ /* 0x000fce000000002c */
.L_x_11052:
[----:B------:R-:W-:Y:S05]  /*3630*/  BSYNC.RECONVERGENT B1 ;  /* 0x0000000000017941 */ /* 0x000fea0003800200 */
.L_x_11050:
        /* <DEDUP_REMOVED lines=11> */
.L_x_11054:
[----:B------:R-:W-:Y:S01]  /*36f0*/  IMAD.MOV.U32 R2, RZ, RZ, R23 ;  /* 0x000000ffff027224 */ /* 0x000fe200078e0017 */
[----:B------:R-:W-:Y:S01]  /*3700*/  PRMT R21, R21, 0x5410, R20 ;  /* 0x0000541015157816 */ /* 0x000fe20000000014 */
[----:B------:R-:W-:Y:S01]  /*3710*/  IMAD.MOV.U32 R5, RZ, RZ, R4 ;  /* 0x000000ffff057224 */ /* 0x000fe200078e0004 */
[----:B------:R-:W-:-:S07]  /*3720*/  PRMT R43, R43, 0x5410, R43 ;  /* 0x000054102b2b7816 */ /* 0x000fce000000002b */
.L_x_11055:
[----:B------:R-:W-:Y:S05]  /*3730*/  BSYNC.RECONVERGENT B1 ;  /* 0x0000000000017941 */ /* 0x000fea0003800200 */
.L_x_11053:
        /* <DEDUP_REMOVED lines=11> */
.L_x_11057:
[----:B------:R-:W-:Y:S01]  /*37f0*/  IMAD.MOV.U32 R23, RZ, RZ, R2 ;  /* 0x000000ffff177224 */ /* 0x000fe200078e0002 */
[----:B------:R-:W-:Y:S01]  /*3800*/  PRMT R20, R20, 0x7610, R21 ;  /* 0x0000761014147816 */ /* 0x000fe20000000015 */
[----:B------:R-:W-:Y:S01]  /*3810*/  IMAD.MOV.U32 R4, RZ, RZ, R7 ;  /* 0x000000ffff047224 */ /* 0x000fe200078e0007 */
[----:B------:R-:W-:-:S07]  /*3820*/  PRMT R43, R42, 0x7632, R43 ;  /* 0x000076322a2b7816 */ /* 0x000fce000000002b */
.L_x_11058:
[----:B------:R-:W-:Y:S05]  /*3830*/  BSYNC.RECONVERGENT B1 ;  /* 0x0000000000017941 */ /* 0x000fea0003800200 */
.L_x_11056:
        /* <DEDUP_REMOVED lines=11> */
.L_x_11060:
[----:B------:R-:W-:Y:S01]  /*38f0*/  IMAD.MOV.U32 R2, RZ, RZ, R23 ;  /* 0x000000ffff027224 */ /* 0x000fe200078e0017 */
[----:B------:R-:W-:Y:S01]  /*3900*/  PRMT R20, R20, 0x7632, R20 ;  /* 0x0000763214147816 */ /* 0x000fe20000000014 */
[----:B------:R-:W-:Y:S01]  /*3910*/  IMAD.MOV.U32 R7, RZ, RZ, R6 ;  /* 0x000000ffff077224 */ /* 0x000fe200078e0006 */
[----:B------:R-:W-:-:S07]  /*3920*/  PRMT R42, R42, 0x5410, R42 ;  /* 0x000054102a2a7816 */ /* 0x000fce000000002a */
.L_x_11061:
[----:B------:R-:W-:Y:S05]  /*3930*/  BSYNC.RECONVERGENT B1 ;  /* 0x0000000000017941 */ /* 0x000fea0003800200 */
.L_x_11059:
        /* <DEDUP_REMOVED lines=11> */
.L_x_11063:
[----:B------:R-:W-:Y:S01]  /*39f0*/  IMAD.MOV.U32 R23, RZ, RZ, R2 ;  /* 0x000000ffff177224 */ /* 0x000fe200078e0002 */
[----:B------:R-:W-:Y:S01]  /*3a00*/  PRMT R20, R20, 0x5410, R20 ;  /* 0x0000541014147816 */ /* 0x000fe20000000014 */
[----:B------:R-:W-:Y:S01]  /*3a10*/  IMAD.MOV.U32 R6, RZ, RZ, R9 ;  /* 0x000000ffff067224 */ /* 0x000fe200078e0009 */
[----:B------:R-:W-:-:S07]  /*3a20*/  PRMT R42, R41, 0x7632, R42 ;  /* 0x00007632292a7816 */ /* 0x000fce000000002a */
.L_x_11064:
[----:B------:R-:W-:Y:S05]  /*3a30*/  BSYNC.RECONVERGENT B1 ;  /* 0x0000000000017941 */ /* 0x000fea0003800200 */
.L_x_11062:
        /* <DEDUP_REMOVED lines=11> */
.L_x_11066:
[----:B------:R-:W-:Y:S01]  /*3af0*/  IMAD.MOV.U32 R2, RZ, RZ, R23 ;  /* 0x000000ffff027224 */ /* 0x000fe200078e0017 */
[----:B------:R-:W-:Y:S01]  /*3b00*/  PRMT R20, R20, 0x7632, R20 ;  /* 0x0000763214147816 */ /* 0x000fe20000000014 */
[----:B------:R-:W-:Y:S01]  /*3b10*/  IMAD.MOV.U32 R9, RZ, RZ, R8 ;  /* 0x000000ffff097224 */ /* 0x000fe200078e0008 */
[----:B------:R-:W-:-:S07]  /*3b20*/  PRMT R41, R41, 0x5410, R41 ;  /* 0x0000541029297816 */ /* 0x000fce0000000029 */
.L_x_11067:
[----:B------:R-:W-:Y:S05]  /*3b30*/  BSYNC.RECONVERGENT B1 ;  /* 0x0000000000017941 */ /* 0x000fea0003800200 */
.L_x_11065:
        /* <DEDUP_REMOVED lines=11> */
.L_x_11069:
[----:B------:R-:W-:Y:S01]  /*3bf0*/  IMAD.MOV.U32 R23, RZ, RZ, R2 ;  /* 0x000000ffff177224 */ /* 0x000fe200078e0002 */
[----:B------:R-:W-:Y:S01]  /*3c00*/  PRMT R22, R20, 0x7610, R22 ;  /* 0x0000761014167816 */ /* 0x000fe20000000016 */
[----:B------:R-:W-:Y:S01]  /*3c10*/  IMAD.MOV.U32 R8, RZ, RZ, R11 ;  /* 0x000000ffff087224 */ /* 0x000fe200078e000b */
[----:B------:R-:W-:-:S07]  /*3c20*/  PRMT R41, R40, 0x7610, R41 ;  /* 0x0000761028297816 */ /* 0x000fce0000000029 */
.L_x_11070:
[----:B------:R-:W-:Y:S05]  /*3c30*/  BSYNC.RECONVERGENT B1 ;  /* 0x0000000000017941 */ /* 0x000fea0003800200 */
.L_x_11068:
        /* <DEDUP_REMOVED lines=11> */
.L_x_11072:
[----:B------:R-:W-:Y:S01]  /*3cf0*/  IMAD.MOV.U32 R2, RZ, RZ, R23 ;  /* 0x000000ffff027224 */ /* 0x000fe200078e0017 */
[----:B------:R-:W-:Y:S01]  /*3d00*/  PRMT R20, R22, 0x7610, R20 ;  /* 0x0000761016147816 */ /* 0x000fe20000000014 */
[----:B------:R-:W-:Y:S01]  /*3d10*/  IMAD.MOV.U32 R11, RZ, RZ, R10 ;  /* 0x000000ffff0b7224 */ /* 0x000fe200078e000a */
[----:B------:R-:W-:-:S07]  /*3d20*/  PRMT R40, R39, 0x7610, R40 ;  /* 0x0000761027287816 */ /* 0x000fce0000000028 */
.L_x_11073:
[----:B------:R-:W-:Y:S05]  /*3d30*/  BSYNC.RECONVERGENT B1 ;  /* 0x0000000000017941 */ /* 0x000fea0003800200 */
.L_x_11071:
        /* <DEDUP_REMOVED lines=11> */
.L_x_11075:
[----:B------:R-:W-:Y:S01]  /*3df0*/  IMAD.MOV.U32 R23, RZ, RZ, R2 ;  /* 0x000000ffff177224 */ /* 0x000fe200078e0002 */
[----:B------:R-:W-:Y:S01]  /*3e00*/  PRMT R21, R21, 0x5410, R20 ;  /* 0x0000541015157816 */ /* 0x000fe20000000014 */
[----:B------:R-:W-:Y:S01]  /*3e10*/  IMAD.MOV.U32 R10, RZ, RZ, R13 ;  /* 0x000000ffff0a7224 */ /* 0x000fe200078e000d */
[----:B------:R-:W-:-:S07]  /*3e20*/  PRMT R39, R39, 0x7632, R39 ;  /* 0x0000763227277816 */ /* 0x000fce0000000027 */
.L_x_11076:
[----:B------:R-:W-:Y:S05]  /*3e30*/  BSYNC.RECONVERGENT B1 ;  /* 0x0000000000017941 */ /* 0x000fea0003800200 */
.L_x_11074:
        /* <DEDUP_REMOVED lines=11> */
.L_x_11078:
[----:B------:R-:W-:Y:S01]  /*3ef0*/  IMAD.MOV.U32 R2, RZ, RZ, R23 ;  /* 0x000000ffff027224 */ /* 0x000fe200078e0017 */
[----:B------:R-:W-:Y:S01]  /*3f00*/  PRMT R20, R20, 0x7610, R21 ;  /* 0x0000761014147816 */ /* 0x000fe20000000015 */
[----:B------:R-:W-:Y:S01]  /*3f10*/  IMAD.MOV.U32 R13, RZ, RZ, R12 ;  /* 0x000000ffff0d7224 */ /* 0x000fe200078e000c */
[----:B------:R-:W-:-:S07]  /*3f20*/  PRMT R39, R39, 0x7610, R38 ;  /* 0x0000761027277816 */ /* 0x000fce0000000026 */
.L_x_11079:
[----:B------:R-:W-:Y:S05]  /*3f30*/  BSYNC.RECONVERGENT B1 ;  /* 0x0000000000017941 */ /* 0x000fea0003800200 */
.L_x_11077:
        /* <DEDUP_REMOVED lines=11> */
.L_x_11081:
[----:B------:R-:W-:Y:S01]  /*3ff0*/  IMAD.MOV.U32 R25, RZ, RZ, R2 ;  /* 0x000000ffff197224 */ /* 0x000fe200078e0002 */
[----:B------:R-:W-:Y:S01]  /*4000*/  PRMT R20, R20, 0x7632, R20 ;  /* 0x0000763214147816 */ /* 0x000fe20000000014 */
[----:B------:R-:W-:Y:S01]  /*4010*/  IMAD.MOV.U32 R12, RZ, RZ, R15 ;  /* 0x000000ffff0c7224 */ /* 0x000fe200078e000f */
[----:B------:R-:W-:-:S07]  /*4020*/  PRMT R38, R38, 0x5410, R38 ;  /* 0x0000541026267816 */ /* 0x000fce0000000026 */
.L_x_11082:
[----:B------:R-:W-:Y:S05]  /*4030*/  BSYNC.RECONVERGENT B1 ;  /* 0x0000000000017941 */ /* 0x000fea0003800200 */
.L_x_11080:
        /* <DEDUP_REMOVED lines=11> */
.L_x_11084:
[----:B------:R-:W-:Y:S01]  /*40f0*/  IMAD.MOV.U32 R2, RZ, RZ, R25 ;  /* 0x000000ffff027224 */ /* 0x000fe200078e0019 */
[----:B------:R-:W-:Y:S01]  /*4100*/  PRMT R23, R20, 0x7610, R23 ;  /* 0x0000761014177816 */ /* 0x000fe20000000017 */
[----:B------:R-:W-:Y:S01]  /*4110*/  IMAD.MOV.U32 R15, RZ, RZ, R14 ;  /* 0x000000ffff0f7224 */ /* 0x000fe200078e000e */
[----:B------:R-:W-:-:S07]  /*4120*/  PRMT R38, R37, 0x7632, R38 ;  /* 0x0000763225267816 */ /* 0x000fce0000000026 */
.L_x_11085:
[----:B------:R-:W-:Y:S05]  /*4130*/  BSYNC.RECONVERGENT B1 ;  /* 0x0000000000017941 */ /* 0x000fea0003800200 */
.L_x_11083:
        /* <DEDUP_REMOVED lines=11> */
.L_x_11087:
[----:B------:R-:W-:Y:S01]  /*41f0*/  IMAD.MOV.U32 R20, RZ, RZ, R2 ;  /* 0x000000ffff147224 */ /* 0x000fe200078e0002 */
[----:B------:R-:W-:Y:S01]  /*4200*/  PRMT R22, R23, 0x7610, R22 ;  /* 0x0000761017167816 */ /* 0x000fe20000000016 */
[----:B------:R-:W-:Y:S01]  /*4210*/  IMAD.MOV.U32 R14, RZ, RZ, R3 ;  /* 0x000000ffff0e7224 */ /* 0x000fe200078e0003 */
[----:B------:R-:W-:-:S07]  /*4220*/  PRMT R37, R37, 0x5410, R37 ;  /* 0x0000541025257816 */ /* 0x000fce0000000025 */
.L_x_11088:
[----:B------:R-:W-:Y:S05]  /*4230*/  BSYNC.RECONVERGENT B1 ;  /* 0x0000000000017941 */ /* 0x000fea0003800200 */
.L_x_11086:
        /* <DEDUP_REMOVED lines=11> */
.L_x_11090:
[----:B------:R-:W-:Y:S01]  /*42f0*/  PRMT R37, R21, 0x7610, R37 ;  /* 0x0000761015257816 */ /* 0x000fe20000000025 */
[----:B------:R-:W-:Y:S01]  /*4300*/  IMAD.MOV.U32 R3, RZ, RZ, R19 ;  /* 0x000000ffff037224 */ /* 0x000fe200078e0013 */
[----:B------:R-:W-:Y:S01]  /*4310*/  PRMT R40, R40, 0x5410, R22 ;  /* 0x0000541028287816 */ /* 0x000fe20000000016 */
[--C-:B------:R-:W-:Y:S01]  /*4320*/  IMAD.MOV.U32 R2, RZ, RZ, R20.reuse ;  /* 0x000000ffff027224 */ /* 0x100fe200078e0014 */
[----:B------:R-:W-:Y:S01]  /*4330*/  PRMT R21, R22, 0x7610, R21 ;  /* 0x0000761016157816 */ /* 0x000fe20000000015 */
[----:B------:R-:W-:-:S07]  /*4340*/  IMAD.MOV.U32 R19, RZ, RZ, R20 ;  /* 0x000000ffff137224 */ /* 0x000fce00078e0014 */
.L_x_11091:
[----:B------:R-:W-:Y:S05]  /*4350*/  BSYNC.RECONVERGENT B1 ;  /* 0x0000000000017941 */ /* 0x000fea0003800200 */
.L_x_11089:
[----:B------:R-:W-:Y:S02]  /*4360*/  VIADD R16, R16, 0x4 ;  /* 0x0000000410107836 */ /* 0x000fe40000000000 */
[----:B------:R-:W-:Y:S01]  /*4370*/  VIADD R17, R17, 0x2 ;  /* 0x0000000211117836 */ /* 0x000fe20000000000 */
[----:B------:R-:W-:Y:S06]  /*4380*/  @P1 BRA `(.L_x_11092) ;  /* 0xfffffff000081947 */ /* 0x000fec000383ffff */
.L_x_11046:
[----:B------:R-:W-:Y:S05]  /*4390*/  BSYNC.RECONVERGENT B0 ;  /* 0x0000000000007941 */ /* 0x000fea0003800200 */
.L_x_11045:
[----:B-1----:R-:W-:Y:S01]  /*43a0*/  SHFL.DOWN PT, R16, R2, 0x4, 0x1f ;  /* 0x08801f0002107f89 */ /* 0x002fe200000e0000 */
        /* <DEDUP_REMOVED lines=56> */
[-C--:B------:R-:W-:Y:S01]  /*4730*/  FSETP.GT.FTZ.AND P0, PT, R30, R16.reuse, PT ;  /* 0x000000101e00720b */ /* 0x080fe20003f14000 */
[----:B-1----:R-:W-:Y:S01]  /*4740*/  IMAD.MOV.U32 R19, RZ, RZ, R2 ;  /* 0x000000ffff137224 */ /* 0x002fe200078e0002 */
[----:B------:R-:W-:Y:S01]  /*4750*/  PRMT R21, R40, 0x7632, R21 ;  /* 0x0000763228157816 */ /* 0x000fe20000000015 */
[----:B------:R-:W-:Y:S01]  /*4760*/  IMAD.MOV.U32 R18, RZ, RZ, RZ ;  /* 0x000000ffff127224 */ /* 0x000fe200078e00ff */
[----:B------:R-:W-:Y:S02]  /*4770*/  FSEL R27, R30, R16, P0 ;  /* 0x000000101e1b7208 */ /* 0x000fe40000000000 */
[----:B------:R-:W-:-:S05]  /*4780*/  FSEL R16, R16, R30, P0 ;  /* 0x0000001e10107208 */ /* 0x000fca0000000000 */
[----:B------:R-:W-:-:S04]  /*4790*/  FADD.FTZ R16, -R27, R16 ;  /* 0x000000101b107221 */ /* 0x000fc80000010100 */
[----:B------:R-:W-:Y:S01]  /*47a0*/  FMUL.FTZ R20, R16, 1.4426950216293334961 ;  /* 0x3fb8aa3b10147820 */ /* 0x000fe20000410000 */
[----:B------:R-:W-:Y:S02]  /*47b0*/  FSEL R16, R32, R17, P0 ;  /* 0x0000001120107208 */ /* 0x000fe40000000000 */
[----:B------:R-:W-:-:S03]  /*47c0*/  FSEL R17, R17, R32, P0 ;  /* 0x0000002011117208 */ /* 0x000fc60000000000 */
[----:B------:R-:W0:Y:S02]  /*47d0*/  MUFU.EX2 R20, R20 ;  /* 0x0000001400147308 */ /* 0x000e240000000800 */
[----:B0-----:R-:W-:Y:S01]  /*47e0*/  FFMA.FTZ R32, R17, R20, R16 ;  /* 0x0000001411207223 */ /* 0x001fe20000010010 */
[----:B------:R-:W-:Y:S02]  /*47f0*/  IMAD.MOV.U32 R17, RZ, RZ, R0 ;  /* 0x000000ffff117224 */ /* 0x000fe400078e0000 */
[----:B------:R-:W-:-:S07]  /*4800*/  IMAD.MOV.U32 R16, RZ, RZ, R34 ;  /* 0x000000ffff107224 */ /* 0x000fce00078e0022 */
.L_x_11140:
        /* <DEDUP_REMOVED lines=20> */
.L_x_11096:
[----:B------:R-:W-:Y:S01]  /*4950*/  IMAD.MOV.U32 R2, RZ, RZ, R29 ;  /* 0x000000ffff027224 */ /* 0x000fe200078e001d */
[----:B------:R-:W-:Y:S01]  /*4960*/  PRMT R21, R21, 0x7610, R44 ;  /* 0x0000761015157816 */ /* 0x000fe2000000002c */
[----:B------:R-:W-:Y:S01]  /*4970*/  IMAD.MOV.U32 R29, RZ, RZ, R28 ;  /* 0x000000ffff1d7224 */ /* 0x000fe200078e001c */
[----:B------:R-:W-:-:S07]  /*4980*/  PRMT R44, R44, 0x5410, R44 ;  /* 0x000054102c2c7816 */ /* 0x000fce000000002c */
.L_x_11097:
[----:B------:R-:W-:Y:S05]  /*4990*/  BSYNC.RECONVERGENT B1 ;  /* 0x0000000000017941 */ /* 0x000fea0003800200 */
.L_x_11095:
        /* <DEDUP_REMOVED lines=11> */
.L_x_11099:
[----:B------:R-:W-:Y:S01]  /*4a50*/  IMAD.MOV.U32 R23, RZ, RZ, R2 ;  /* 0x000000ffff177224 */ /* 0x000fe200078e0002 */
[----:B------:R-:W-:Y:S01]  /*4a60*/  PRMT R20, R21, 0x7632, R20 ;  /* 0x0000763215147816 */ /* 0x000fe20000000014 */
[----:B------:R-:W-:Y:S01]  /*4a70*/  IMAD.MOV.U32 R28, RZ, RZ, R5 ;  /* 0x000000ffff1c7224 */ /* 0x000fe200078e0005 */
[----:B------:R-:W-:-:S07]  /*4a80*/  PRMT R44, R43, 0x7632, R44 ;  /* 0x000076322b2c7816 */ /* 0x000fce000000002c */
.L_x_11100:
[----:B------:R-:W-:Y:S05]  /*4a90*/  BSYNC.RECONVERGENT B1 ;  /* 0x0000000000017941 */ /* 0x000fea0003800200 */
.L_x_11098:
        /* <DEDUP_REMOVED lines=11> */
.L_x_11102:
[----:B------:R-:W-:Y:S01]  /*4b50*/  IMAD.MOV.U32 R2, RZ, RZ, R23 ;  /* 0x000000ffff027224 */ /* 0x000fe200078e0017 */
[----:B------:R-:W-:Y:S01]  /*4b60*/  PRMT R21, R21, 0x5410, R20 ;  /* 0x0000541015157816 */ /* 0x000fe20000000014 */
[----:B------:R-:W-:Y:S01]  /*4b70*/  IMAD.MOV.U32 R5, RZ, RZ, R4 ;  /* 0x000000ffff057224 */ /* 0x000fe200078e0004 */
[----:B------:R-:W-:-:S07]  /*4b80*/  PRMT R43, R43, 0x5410, R43 ;  /* 0x000054102b2b7816 */ /* 0x000fce000000002b */
.L_x_11103:
[----:B------:R-:W-:Y:S05]  /*4b90*/  BSYNC.RECONVERGENT B1 ;  /* 0x0000000000017941 */ /* 0x000fea0003800200 */
.L_x_11101:
        /* <DEDUP_REMOVED lines=11> */
.L_x_11105:
[----:B------:R-:W-:Y:S01]  /*4c50*/  IMAD.MOV.U32 R23, RZ, RZ, R2 ;  /* 0x000000ffff177224 */ /* 0x000fe200078e0002 */
[----:B------:R-:W-:Y:S01]  /*4c60*/  PRMT R20, R20, 0x7610, R21 ;  /* 0x0000761014147816 */ /* 0x000fe20000000015 */
[----:B------:R-:W-:Y:S01]  /*4c70*/  IMAD.MOV.U32 R4, RZ, RZ, R7 ;  /* 0x000000ffff047224 */ /* 0x000fe200078e0007 */
[----:B------:R-:W-:-:S07]  /*4c80*/  PRMT R43, R42, 0x7632, R43 ;  /* 0x000076322a2b7816 */ /* 0x000fce000000002b */
.L_x_11106:
[----:B------:R-:W-:Y:S05]  /*4c90*/  BSYNC.RECONVERGENT B1 ;  /* 0x0000000000017941 */ /* 0x000fea0003800200 */
.L_x_11104:
        /* <DEDUP_REMOVED lines=11> */
.L_x_11108:
[----:B------:R-:W-:Y:S01]  /*4d50*/  IMAD.MOV.U32 R2, RZ, RZ, R23 ;  /* 0x000000ffff027224 */ /* 0x000fe200078e0017 */
[----:B------:R-:W-:Y:S01]  /*4d60*/  PRMT R20, R20, 0x7632, R20 ;  /* 0x0000763214147816 */ /* 0x000fe20000000014 */
[----:B------:R-:W-:Y:S01]  /*4d70*/  IMAD.MOV.U32 R7, RZ, RZ, R6 ;  /* 0x000000ffff077224 */ /* 0x000fe200078e0006 */
[----:B------:R-:W-:-:S07]  /*4d80*/  PRMT R42, R42, 0x5410, R42 ;  /* 0x000054102a2a7816 */ /* 0x000fce000000002a */
.L_x_11109:
[----:B------:R-:W-:Y:S05]  /*4d90*/  BSYNC.RECONVERGENT B1 ;  /* 0x0000000000017941 */ /* 0x000fea0003800200 */
.L_x_11107:
        /* <DEDUP_REMOVED lines=11> */
.L_x_11111:
[----:B------:R-:W-:Y:S01]  /*4e50*/  IMAD.MOV.U32 R23, RZ, RZ, R2 ;  /* 0x000000ffff177224 */ /* 0x000fe200078e0002 */
[----:B------:R-:W-:Y:S01]  /*4e60*/  PRMT R20, R20, 0x5410, R20 ;  /* 0x0000541014147816 */ /* 0x000fe20000000014 */
[----:B------:R-:W-:Y:S01]  /*4e70*/  IMAD.MOV.U32 R6, RZ, RZ, R9 ;  /* 0x000000ffff067224 */ /* 0x000fe200078e0009 */
[----:B------:R-:W-:-:S07]  /*4e80*/  PRMT R42, R41, 0x7632, R42 ;  /* 0x00007632292a7816 */ /* 0x000fce000000002a */
.L_x_11112:
[----:B------:R-:W-:Y:S05]  /*4e90*/  BSYNC.RECONVERGENT B1 ;  /* 0x0000000000017941 */ /* 0x000fea0003800200 */
.L_x_11110:
        /* <DEDUP_REMOVED lines=11> */
.L_x_11114:
[----:B------:R-:W-:Y:S01]  /*4f50*/  IMAD.MOV.U32 R2, RZ, RZ, R23 ;  /* 0x000000ffff027224 */ /* 0x000fe200078e0017 */
[----:B------:R-:W-:Y:S01]  /*4f60*/  PRMT R20, R20, 0x7632, R20 ;  /* 0x0000763214147816 */ /* 0x000fe20000000014 */
[----:B------:R-:W-:Y:S01]  /*4f70*/  IMAD.MOV.U32 R9, RZ, RZ, R8 ;  /* 0x000000ffff097224 */ /* 0x000fe200078e0008 */
[----:B------:R-:W-:-:S07]  /*4f80*/  PRMT R41, R41, 0x5410, R41 ;  /* 0x0000541029297816 */ /* 0x000fce0000000029 */
.L_x_11115:
[----:B------:R-:W-:Y:S05]  /*4f90*/  BSYNC.RECONVERGENT B1 ;  /* 0x0000000000017941 */ /* 0x000fea0003800200 */
.L_x_11113:
        /* <DEDUP_REMOVED lines=11> */
.L_x_11117:
[----:B------:R-:W-:Y:S01]  /*5050*/  IMAD.MOV.U32 R23, RZ, RZ, R2 ;  /* 0x000000ffff177224 */ /* 0x000fe200078e0002 */
[----:B------:R-:W-:Y:S01]  /*5060*/  PRMT R22, R20, 0x7610, R22 ;  /* 0x0000761014167816 */ /* 0x000fe20000000016 */
[----:B------:R-:W-:Y:S01]  /*5070*/  IMAD.MOV.U32 R8, RZ, RZ, R11 ;  /* 0x000000ffff087224 */ /* 0x000fe200078e000b */
[----:B------:R-:W-:-:S07]  /*5080*/  PRMT R41, R40, 0x7610, R41 ;  /* 0x0000761028297816 */ /* 0x000fce0000000029 */
.L_x_11118:
[----:B------:R-:W-:Y:S05]  /*5090*/  BSYNC.RECONVERGENT B1 ;  /* 0x0000000000017941 */ /* 0x000fea0003800200 */
.L_x_11116:
        /* <DEDUP_REMOVED lines=11> */
.L_x_11120:
[----:B------:R-:W-:Y:S01]  /*5150*/  IMAD.MOV.U32 R2, RZ, RZ, R23 ;  /* 0x000000ffff027224 */ /* 0x000fe200078e0017 */
[----:B------:R-:W-:Y:S01]  /*5160*/  PRMT R20, R22, 0x7610, R20 ;  /* 0x0000761016147816 */ /* 0x000fe20000000014 */
[----:B------:R-:W-:Y:S01]  /*5170*/  IMAD.MOV.U32 R11, RZ, RZ, R10 ;  /* 0x000000ffff0b7224 */ /* 0x000fe200078e000a */
[----:B------:R-:W-:-:S07]  /*5180*/  PRMT R40, R39, 0x7610, R40 ;  /* 0x0000761027287816 */ /* 0x000fce0000000028 */
.L_x_11121:
[----:B------:R-:W-:Y:S05]  /*5190*/  BSYNC.RECONVERGENT B1 ;  /* 0x0000000000017941 */ /* 0x000fea0003800200 */
.L_x_11119:
        /* <DEDUP_REMOVED lines=11> */
.L_x_11123:
[----:B------:R-:W-:Y:S01]  /*5250*/  IMAD.MOV.U32 R23, RZ, RZ, R2 ;  /* 0x000000ffff177224 */ /* 0x000fe200078e0002 */
[----:B------:R-:W-:Y:S01]  /*5260*/  PRMT R21, R21, 0x5410, R20 ;  /* 0x0000541015157816 */ /* 0x000fe20000000014 */
[----:B------:R-:W-:Y:S01]  /*5270*/  IMAD.MOV.U32 R10, RZ, RZ, R13 ;  /* 0x000000ffff0a7224 */ /* 0x000fe200078e000d */
[----:B------:R-:W-:-:S07]  /*5280*/  PRMT R39, R39, 0x7632, R39 ;  /* 0x0000763227277816 */ /* 0x000fce0000000027 */
.L_x_11124:
[----:B------:R-:W-:Y:S05]  /*5290*/  BSYNC.RECONVERGENT B1 ;  /* 0x0000000000017941 */ /* 0x000fea0003800200 */
.L_x_11122:
        /* <DEDUP_REMOVED lines=11> */
.L_x_11126:
[----:B------:R-:W-:Y:S01]  /*5350*/  IMAD.MOV.U32 R2, RZ, RZ, R23 ;  /* 0x000000ffff027224 */ /* 0x000fe200078e0017 */
[----:B------:R-:W-:Y:S01]  /*5360*/  PRMT R20, R20, 0x7610, R21 ;  /* 0x0000761014147816 */ /* 0x000fe20000000015 */
[----:B------:R-:W-:Y:S01]  /*5370*/  IMAD.MOV.U32 R13, RZ, RZ, R12 ;  /* 0x000000ffff0d7224 */ /* 0x000fe200078e000c */
[----:B------:R-:W-:-:S07]  /*5380*/  PRMT R39, R39, 0x7610, R38 ;  /* 0x0000761027277816 */ /* 0x000fce0000000026 */
.L_x_11127:
[----:B------:R-:W-:Y:S05]  /*5390*/  BSYNC.RECONVERGENT B1 ;  /* 0x0000000000017941 */ /* 0x000fea0003800200 */
.L_x_11125:
        /* <DEDUP_REMOVED lines=11> */
.L_x_11129:
[----:B------:R-:W-:Y:S01]  /*5450*/  IMAD.MOV.U32 R25, RZ, RZ, R2 ;  /* 0x000000ffff197224 */ /* 0x000fe200078e0002 */
[----:B------:R-:W-:Y:S01]  /*5460*/  PRMT R20, R20, 0x7632, R20 ;  /* 0x0000763214147816 */ /* 0x000fe20000000014 */
[----:B------:R-:W-:Y:S01]  /*5470*/  IMAD.MOV.U32 R12, RZ, RZ, R15 ;  /* 0x000000ffff0c7224 */ /* 0x000fe200078e000f */
[----:B------:R-:W-:-:S07]  /*5480*/  PRMT R38, R38, 0x5410, R38 ;  /* 0x0000541026267816 */ /* 0x000fce0000000026 */
.L_x_11130:
[----:B------:R-:W-:Y:S05]  /*5490*/  BSYNC.RECONVERGENT B1 ;  /* 0x0000000000017941 */ /* 0x000fea0003800200 */
.L_x_11128:
        /* <DEDUP_REMOVED lines=11> */
.L_x_11132:
[----:B------:R-:W-:Y:S01]  /*5550*/  IMAD.MOV.U32 R2, RZ, RZ, R25 ;  /* 0x000000ffff027224 */ /* 0x000fe200078e0019 */
[----:B------:R-:W-:Y:S01]  /*5560*/  PRMT R23, R20, 0x7610, R23 ;  /* 0x0000761014177816 */ /* 0x000fe20000000017 */
[----:B------:R-:W-:Y:S01]  /*5570*/  IMAD.MOV.U32 R15, RZ, RZ, R14 ;  /* 0x000000ffff0f7224 */ /* 0x000fe200078e000e */
[----:B------:R-:W-:-:S07]  /*5580*/  PRMT R38, R37, 0x7632, R38 ;  /* 0x0000763225267816 */ /* 0x000fce0000000026 */
.L_x_11133:
[----:B------:R-:W-:Y:S05]  /*5590*/  BSYNC.RECONVERGENT B1 ;  /* 0x0000000000017941 */ /* 0x000fea0003800200 */
.L_x_11131:
        /* <DEDUP_REMOVED lines=11> */
.L_x_11135:
[----:B------:R-:W-:Y:S01]  /*5650*/  IMAD.MOV.U32 R20, RZ, RZ, R2 ;  /* 0x000000ffff147224 */ /* 0x000fe200078e0002 */
[----:B------:R-:W-:Y:S01]  /*5660*/  PRMT R22, R23, 0x7610, R22 ;  /* 0x0000761017167816 */ /* 0x000fe20000000016 */
[----:B------:R-:W-:Y:S01]  /*5670*/  IMAD.MOV.U32 R14, RZ, RZ, R3 ;  /* 0x000000ffff0e7224 */ /* 0x000fe200078e0003 */
[----:B------:R-:W-:-:S07]  /*5680*/  PRMT R37, R37, 0x5410, R37 ;  /* 0x0000541025257816 */ /* 0x000fce0000000025 */
.L_x_11136:
[----:B------:R-:W-:Y:S05]  /*5690*/  BSYNC.RECONVERGENT B1 ;  /* 0x0000000000017941 */ /* 0x000fea0003800200 */
.L_x_11134:
        /* <DEDUP_REMOVED lines=11> */
.L_x_11138:
[----:B------:R-:W-:Y:S01]  /*5750*/  PRMT R37, R21, 0x7610, R37 ;  /* 0x0000761015257816 */ /* 0x000fe20000000025 */
[----:B------:R-:W-:Y:S01]  /*5760*/  IMAD.MOV.U32 R3, RZ, RZ, R19 ;  /* 0x000000ffff037224 */ /* 0x000fe200078e0013 */
[----:B------:R-:W-:Y:S01]  /*5770*/  PRMT R40, R40, 0x5410, R22 ;  /* 0x0000541028287816 */ /* 0x000fe20000000016 */
[--C-:B------:R-:W-:Y:S01]  /*5780*/  IMAD.MOV.U32 R2, RZ, RZ, R20.reuse ;  /* 0x000000ffff027224 */ /* 0x100fe200078e0014 */
[----:B------:R-:W-:Y:S01]  /*5790*/  PRMT R21, R22, 0x7610, R21 ;  /* 0x0000761016157816 */ /* 0x000fe20000000015 */
[----:B------:R-:W-:-:S07]  /*57a0*/  IMAD.MOV.U32 R19, RZ, RZ, R20 ;  /* 0x000000ffff137224 */ /* 0x000fce00078e0014 */
.L_x_11139:
[----:B------:R-:W-:Y:S05]  /*57b0*/  BSYNC.RECONVERGENT B1 ;  /* 0x0000000000017941 */ /* 0x000fea0003800200 */
.L_x_11137:
[----:B------:R-:W-:Y:S02]  /*57c0*/  VIADD R16, R16, 0x4 ;  /* 0x0000000410107836 */ /* 0x000fe40000000000 */
[----:B------:R-:W-:Y:S01]  /*57d0*/  VIADD R17, R17, 0x2 ;  /* 0x0000000211117836 */ /* 0x000fe20000000000 */
[----:B------:R-:W-:Y:S06]  /*57e0*/  @P1 BRA `(.L_x_11140) ;  /* 0xfffffff000081947 */ /* 0x000fec000383ffff */
.L_x_11094:
[----:B------:R-:W-:Y:S05]  /*57f0*/  BSYNC.RECONVERGENT B0 ;  /* 0x0000000000007941 */ /* 0x000fea0003800200 */
.L_x_11093:
        /* <DEDUP_REMOVED lines=71> */
.L_x_11188:
        /* <DEDUP_REMOVED lines=20> */
.L_x_11144:
[----:B------:R-:W-:Y:S01]  /*5db0*/  IMAD.MOV.U32 R2, RZ, RZ, R29 ;  /* 0x000000ffff027224 */ /* 0x000fe200078e001d */
[----:B------:R-:W-:Y:S01]  /*5dc0*/  PRMT R21, R21, 0x7610, R44 ;  /* 0x0000761015157816 */ /* 0x000fe2000000002c */
[----:B------:R-:W-:Y:S01]  /*5dd0*/  IMAD.MOV.U32 R29, RZ, RZ, R28 ;  /* 0x000000ffff1d7224 */ /* 0x000fe200078e001c */
[----:B------:R-:W-:-:S07]  /*5de0*/  PRMT R44, R44, 0x5410, R44 ;  /* 0x000054102c2c7816 */ /* 0x000fce000000002c */
.L_x_11145:
[----:B------:R-:W-:Y:S05]  /*5df0*/  BSYNC.RECONVERGENT B1 ;  /* 0x0000000000017941 */ /* 0x000fea0003800200 */
.L_x_11143:
        /* <DEDUP_REMOVED lines=11> */
.L_x_11147:
[----:B------:R-:W-:Y:S01]  /*5eb0*/  IMAD.MOV.U32 R23, RZ, RZ, R2 ;  /* 0x000000ffff177224 */ /* 0x000fe200078e0002 */
[----:B------:R-:W-:Y:S01]  /*5ec0*/  PRMT R20, R21, 0x7632, R20 ;  /* 0x0000763215147816 */ /* 0x000fe20000000014 */
[----:B------:R-:W-:Y:S01]  /*5ed0*/  IMAD.MOV.U32 R28, RZ, RZ, R5 ;  /* 0x000000ffff1c7224 */ /* 0x000fe200078e0005 */
[----:B------:R-:W-:-:S07]  /*5ee0*/  PRMT R44, R43, 0x7632, R44 ;  /* 0x000076322b2c7816 */ /* 0x000fce000000002c */
.L_x_11148:
[----:B------:R-:W-:Y:S05]  /*5ef0*/  BSYNC.RECONVERGENT B1 ;  /* 0x0000000000017941 */ /* 0x000fea0003800200 */
.L_x_11146:
        /* <DEDUP_REMOVED lines=11> */
.L_x_11150:
[----:B------:R-:W-:Y:S01]  /*5fb0*/  IMAD.MOV.U32 R2, RZ, RZ, R23 ;  /* 0x000000ffff027224 */ /* 0x000fe200078e0017 */
[----:B------:R-:W-:Y:S01]  /*5fc0*/  PRMT R21, R21, 0x5410, R20 ;  /* 0x0000541015157816 */ /* 0x000fe20000000014 */
[----:B------:R-:W-:Y:S01]  /*5fd0*/  IMAD.MOV.U32 R5, RZ, RZ, R4 ;  /* 0x000000ffff057224 */ /* 0x000fe200078e0004 */
[----:B------:R-:W-:-:S07]  /*5fe0*/  PRMT R43, R43, 0x5410, R43 ;  /* 0x000054102b2b7816 */ /* 0x000fce000000002b */
.L_x_11151:
[----:B------:R-:W-:Y:S05]  /*5ff0*/  BSYNC.RECONVERGENT B1 ;  /* 0x0000000000017941 */ /* 0x000fea0003800200 */
.L_x_11149:
        /* <DEDUP_REMOVED lines=11> */
.L_x_11153:
[----:B------:R-:W-:Y:S01]  /*60b0*/  IMAD.MOV.U32 R23, RZ, RZ, R2 ;  /* 0x000000ffff177224 */ /* 0x000fe200078e0002 */
[----:B------:R-:W-:Y:S01]  /*60c0*/  PRMT R20, R20, 0x7610, R21 ;  /* 0x0000761014147816 */ /* 0x000fe20000000015 */
[----:B------:R-:W-:Y:S01]  /*60d0*/  IMAD.MOV.U32 R4, RZ, RZ, R7 ;  /* 0x000000ffff047224 */ /* 0x000fe200078e0007 */
[----:B------:R-:W-:-:S07]  /*60e0*/  PRMT R43, R42, 0x7632, R43 ;  /* 0x000076322a2b7816 */ /* 0x000fce000000002b */
.L_x_11154:
[----:B------:R-:W-:Y:S05]  /*60f0*/  BSYNC.RECONVERGENT B1 ;  /* 0x0000000000017941 */ /* 0x000fea0003800200 */
.L_x_11152:
        /* <DEDUP_REMOVED lines=11> */
.L_x_11156:
[----:B------:R-:W-:Y:S01]  /*61b0*/  IMAD.MOV.U32 R2, RZ, RZ, R23 ;  /* 0x000000ffff027224 */ /* 0x000fe200078e0017 */
[----:B------:R-:W-:Y:S01]  /*61c0*/  PRMT R20, R20, 0x7632, R20 ;  /* 0x0000763214147816 */ /* 0x000fe20000000014 */
[----:B------:R-:W-:Y:S01]  /*61d0*/  IMAD.MOV.U32 R7, RZ, RZ, R6 ;  /* 0x000000ffff077224 */ /* 0x000fe200078e0006 */
[----:B------:R-:W-:-:S07]  /*61e0*/  PRMT R42, R42, 0x5410, R42 ;  /* 0x000054102a2a7816 */ /* 0x000fce000000002a */
.L_x_11157:
[----:B------:R-:W-:Y:S05]  /*61f0*/  BSYNC.RECONVERGENT B1 ;  /* 0x0000000000017941 */ /* 0x000fea0003800200 */
.L_x_11155:
        /* <DEDUP_REMOVED lines=11> */
.L_x_11159:
[----:B------:R-:W-:Y:S01]  /*62b0*/  IMAD.MOV.U32 R23, RZ, RZ, R2 ;  /* 0x000000ffff177224 */ /* 0x000fe200078e0002 */
[----:B------:R-:W-:Y:S01]  /*62c0*/  PRMT R20, R20, 0x5410, R20 ;  /* 0x0000541014147816 */ /* 0x000fe20000000014 */
[----:B------:R-:W-:Y:S01]  /*62d0*/  IMAD.MOV.U32 R6, RZ, RZ, R9 ;  /* 0x000000ffff067224 */ /* 0x000fe200078e0009 */
[----:B------:R-:W-:-:S07]  /*62e0*/  PRMT R42, R41, 0x7632, R42 ;  /* 0x00007632292a7816 */ /* 0x000fce000000002a */
.L_x_11160:
[----:B------:R-:W-:Y:S05]  /*62f0*/  BSYNC.RECONVERGENT B1 ;  /* 0x0000000000017941 */ /* 0x000fea0003800200 */
.L_x_11158:
        /* <DEDUP_REMOVED lines=11> */
.L_x_11162:
[----:B------:R-:W-:Y:S01]  /*63b0*/  IMAD.MOV.U32 R2, RZ, RZ, R23 ;  /* 0x000000ffff027224 */ /* 0x000fe200078e0017 */
[----:B------:R-:W-:Y:S01]  /*63c0*/  PRMT R20, R20, 0x7632, R20 ;  /* 0x0000763214147816 */ /* 0x000fe20000000014 */
[----:B------:R-:W-:Y:S01]  /*63d0*/  IMAD.MOV.U32 R9, RZ, RZ, R8 ;  /* 0x000000ffff097224 */ /* 0x000fe200078e0008 */
[----:B------:R-:W-:-:S07]  /*63e0*/  PRMT R41, R41, 0x5410, R41 ;  /* 0x0000541029297816 */ /* 0x000fce0000000029 */
.L_x_11163:
[----:B------:R-:W-:Y:S05]  /*63f0*/  BSYNC.RECONVERGENT B1 ;  /* 0x0000000000017941 */ /* 0x000fea0003800200 */
.L_x_11161:
        /* <DEDUP_REMOVED lines=11> */
.L_x_11165:
[----:B------:R-:W-:Y:S01]  /*64b0*/  IMAD.MOV.U32 R23, RZ, RZ, R2 ;  /* 0x000000ffff177224 */ /* 0x000fe200078e0002 */
[----:B------:R-:W-:Y:S01]  /*64c0*/  PRMT R22, R20, 0x7610, R22 ;  /* 0x0000761014167816 */ /* 0x000fe20000000016 */
[----:B------:R-:W-:Y:S01]  /*64d0*/  IMAD.MOV.U32 R8, RZ, RZ, R11 ;  /* 0x000000ffff087224 */ /* 0x000fe200078e000b */
[----:B------:R-:W-:-:S07]  /*64e0*/  PRMT R41, R40, 0x7610, R41 ;  /* 0x0000761028297816 */ /* 0x000fce0000000029 */
.L_x_11166:
[----:B------:R-:W-:Y:S05]  /*64f0*/  BSYNC.RECONVERGENT B1 ;  /* 0x0000000000017941 */ /* 0x000fea0003800200 */
.L_x_11164:
        /* <DEDUP_REMOVED lines=11> */
.L_x_11168:
[----:B------:R-:W-:Y:S01]  /*65b0*/  IMAD.MOV.U32 R2, RZ, RZ, R23 ;  /* 0x000000ffff027224 */ /* 0x000fe200078e0017 */
[----:B------:R-:W-:Y:S01]  /*65c0*/  PRMT R20, R22, 0x7610, R20 ;  /* 0x0000761016147816 */ /* 0x000fe20000000014 */
[----:B------:R-:W-:Y:S01]  /*65d0*/  IMAD.MOV.U32 R11, RZ, RZ, R10 ;  /* 0x000000ffff0b7224 */ /* 0x000fe200078e000a */
[----:B------:R-:W-:-:S07]  /*65e0*/  PRMT R40, R39, 0x7610, R40 ;  /* 0x0000761027287816 */ /* 0x000fce0000000028 */
.L_x_11169:
[----:B------:R-:W-:Y:S05]  /*65f0*/  BSYNC.RECONVERGENT B1 ;  /* 0x0000000000017941 */ /* 0x000fea0003800200 */
.L_x_11167:
        /* <DEDUP_REMOVED lines=11> */
.L_x_11171:
[----:B------:R-:W-:Y:S01]  /*66b0*/  IMAD.MOV.U32 R23, RZ, RZ, R2 ;  /* 0x000000ffff177224 */ /* 0x000fe200078e0002 */
[----:B------:R-:W-:Y:S01]  /*66c0*/  PRMT R21, R21, 0x5410, R20 ;  /* 0x0000541015157816 */ /* 0x000fe20000000014 */
[----:B------:R-:W-:Y:S01]  /*66d0*/  IMAD.MOV.U32 R10, RZ, RZ, R13 ;  /* 0x000000ffff0a7224 */ /* 0x000fe200078e000d */
[----:B------:R-:W-:-:S07]  /*66e0*/  PRMT R39, R39, 0x7632, R39 ;  /* 0x0000763227277816 */ /* 0x000fce0000000027 */
.L_x_11172:
[----:B------:R-:W-:Y:S05]  /*66f0*/  BSYNC.RECONVERGENT B1 ;  /* 0x0000000000017941 */ /* 0x000fea0003800200 */
.L_x_11170:
        /* <DEDUP_REMOVED lines=11> */
.L_x_11174:
[----:B------:R-:W-:Y:S01]  /*67b0*/  IMAD.MOV.U32 R2, RZ, RZ, R23 ;  /* 0x000000ffff027224 */ /* 0x000fe200078e0017 */
[----:B------:R-:W-:Y:S01]  /*67c0*/  PRMT R20, R20, 0x7610, R21 ;  /* 0x0000761014147816 */ /* 0x000fe20000000015 */
[----:B------:R-:W-:Y:S01]  /*67d0*/  IMAD.MOV.U32 R13, RZ, RZ, R12 ;  /* 0x000000ffff0d7224 */ /* 0x000fe200078e000c */
[----:B------:R-:W-:-:S07]  /*67e0*/  PRMT R39, R39, 0x7610, R38 ;  /* 0x0000761027277816 */ /* 0x000fce0000000026 */
.L_x_11175:
[----:B------:R-:W-:Y:S05]  /*67f0*/  BSYNC.RECONVERGENT B1 ;  /* 0x0000000000017941 */ /* 0x000fea0003800200 */
.L_x_11173:
        /* <DEDUP_REMOVED lines=11> */
.L_x_11177:
[----:B------:R-:W-:Y:S01]  /*68b0*/  IMAD.MOV.U32 R25, RZ, RZ, R2 ;  /* 0x000000ffff197224 */ /* 0x000fe200078e0002 */
[----:B------:R-:W-:Y:S01]  /*68c0*/  PRMT R20, R20, 0x7632, R20 ;  /* 0x0000763214147816 */ /* 0x000fe20000000014 */
[----:B------:R-:W-:Y:S01]  /*68d0*/  IMAD.MOV.U32 R12, RZ, RZ, R15 ;  /* 0x000000ffff0c7224 */ /* 0x000fe200078e000f */
[----:B------:R-:W-:-:S07]  /*68e0*/  PRMT R38, R38, 0x5410, R38 ;  /* 0x0000541026267816 */ /* 0x000fce0000000026 */
.L_x_11178:
[----:B------:R-:W-:Y:S05]  /*68f0*/  BSYNC.RECONVERGENT B1 ;  /* 0x0000000000017941 */ /* 0x000fea0003800200 */
.L_x_11176:
        /* <DEDUP_REMOVED lines=11> */
.L_x_11180:
[----:B------:R-:W-:Y:S01]  /*69b0*/  IMAD.MOV.U32 R2, RZ, RZ, R25 ;  /* 0x000000ffff027224 */ /* 0x000fe200078e0019 */
[----:B------:R-:W-:Y:S01]  /*69c0*/  PRMT R23, R20, 0x7610, R23 ;  /* 0x0000761014177816 */ /* 0x000fe20000000017 */
[----:B------:R-:W-:Y:S01]  /*69d0*/  IMAD.MOV.U32 R15, RZ, RZ, R14 ;  /* 0x000000ffff0f7224 */ /* 0x000fe200078e000e */
[----:B------:R-:W-:-:S07]  /*69e0*/  PRMT R38, R37, 0x7632, R38 ;  /* 0x0000763225267816 */ /* 0x000fce0000000026 */
.L_x_11181:
[----:B------:R-:W-:Y:S05]  /*69f0*/  BSYNC.RECONVERGENT B1 ;  /* 0x0000000000017941 */ /* 0x000fea0003800200 */
.L_x_11179:
        /* <DEDUP_REMOVED lines=11> */
.L_x_11183:
[----:B------:R-:W-:Y:S01]  /*6ab0*/  IMAD.MOV.U32 R20, RZ, RZ, R2 ;  /* 0x000000ffff147224 */ /* 0x000fe200078e0002 */
[----:B------:R-:W-:Y:S01]  /*6ac0*/  PRMT R22, R23, 0x7610, R22 ;  /* 0x0000761017167816 */ /* 0x000fe20000000016 */
[----:B------:R-:W-:Y:S01]  /*6ad0*/  IMAD.MOV.U32 R14, RZ, RZ, R3 ;  /* 0x000000ffff0e7224 */ /* 0x000fe200078e0003 */
[----:B------:R-:W-:-:S07]  /*6ae0*/  PRMT R37, R37, 0x5410, R37 ;  /* 0x0000541025257816 */ /* 0x000fce0000000025 */
.L_x_11184:
[----:B------:R-:W-:Y:S05]  /*6af0*/  BSYNC.RECONVERGENT B1 ;  /* 0x0000000000017941 */ /* 0x000fea0003800200 */
.L_x_11182:
        /* <DEDUP_REMOVED lines=11> */
.L_x_11186:
[----:B------:R-:W-:Y:S01]  /*6bb0*/  PRMT R37, R21, 0x7610, R37 ;  /* 0x0000761015257816 */ /* 0x000fe20000000025 */
[----:B------:R-:W-:Y:S01]  /*6bc0*/  IMAD.MOV.U32 R3, RZ, RZ, R19 ;  /* 0x000000ffff037224 */ /* 0x000fe200078e0013 */
[----:B------:R-:W-:Y:S01]  /*6bd0*/  PRMT R40, R40, 0x5410, R22 ;  /* 0x0000541028287816 */ /* 0x000fe20000000016 */
[--C-:B------:R-:W-:Y:S01]  /*6be0*/  IMAD.MOV.U32 R2, RZ, RZ, R20.reuse ;  /* 0x000000ffff027224 */ /* 0x100fe200078e0014 */
[----:B------:R-:W-:Y:S01]  /*6bf0*/  PRMT R21, R22, 0x7610, R21 ;  /* 0x0000761016157816 */ /* 0x000fe20000000015 */
[----:B------:R-:W-:-:S07]  /*6c00*/  IMAD.MOV.U32 R19, RZ, RZ, R20 ;  /* 0x000000ffff137224 */ /* 0x000fce00078e0014 */
.L_x_11187:
[----:B------:R-:W-:Y:S05]  /*6c10*/  BSYNC.RECONVERGENT B1 ;  /* 0x0000000000017941 */ /* 0x000fea0003800200 */
.L_x_11185:
[----:B------:R-:W-:Y:S02]  /*6c20*/  VIADD R16, R16, 0x4 ;  /* 0x0000000410107836 */ /* 0x000fe40000000000 */
[----:B------:R-:W-:Y:S01]  /*6c30*/  VIADD R17, R17, 0x2 ;  /* 0x0000000211117836 */ /* 0x000fe20000000000 */
[----:B------:R-:W-:Y:S06]  /*6c40*/  @P1 BRA `(.L_x_11188) ;  /* 0xfffffff000081947 */ /* 0x000fec000383ffff */
.L_x_11142:
[----:B------:R-:W-:Y:S05]  /*6c50*/  BSYNC.RECONVERGENT B0 ;  /* 0x0000000000007941 */ /* 0x000fea0003800200 */
.L_x_11141:
[----:B-1----:R-:W-:Y:S01]  /*6c60*/  SHFL.DOWN PT, R16, R2, 0x10, 0x1f ;  /* 0x0a001f0002107f89 */ /* 0x002fe200000e0000 */
[----:B------:R-:W-:Y:S01]  /*6c70*/  PRMT R24, R37, 0x5432, R38 ;  /* 0x0000543225187816 */ /* 0x000fe20000000026 */
[----:B------:R-:W-:Y:S01]  /*6c80*/  BSSY.RECONVERGENT B0, `(.L_x_11189) ;  /* 0x000015f000007945 */ /* 0x000fe20003800200 */
[----:B------:R-:W-:Y:S01]  /*6c90*/  PRMT R23, R40, 0x5432, R37 ;  /* 0x0000543228177816 */ /* 0x000fe20000000025 */
[----:B------:R-:W0:Y:S01]  /*6ca0*/  SHFL.DOWN PT, R17, R3, 0x10, 0x1f ;  /* 0x0a001f0003117f89 */ /* 0x000e2200000e0000 */
[----:B------:R-:W-:-:S03]  /*6cb0*/  ISETP.GE.AND P0, PT, R26, 0x10, PT ;  /* 0x000000101a00780c */ /* 0x000fc60003f06270 */
        /* <DEDUP_REMOVED lines=50> */
[----:B------:R-:W-:Y:S01]  /*6fe0*/  FSETP.GT.FTZ.AND P0, PT, R30, R16, PT ;  /* 0x000000101e00720b */ /* 0x000fe20003f14000 */
        /* <DEDUP_REMOVED lines=13> */
.L_x_11236:
        /* <DEDUP_REMOVED lines=20> */
.L_x_11192:
[----:B------:R-:W-:Y:S01]  /*7200*/  IMAD.MOV.U32 R2, RZ, RZ, R29 ;  /* 0x000000ffff027224 */ /* 0x000fe200078e001d */
[----:B------:R-:W-:Y:S01]  /*7210*/  PRMT R21, R21, 0x7610, R44 ;  /* 0x0000761015157816 */ /* 0x000fe2000000002c */
[----:B------:R-:W-:Y:S01]  /*7220*/  IMAD.MOV.U32 R29, RZ, RZ, R28 ;  /* 0x000000ffff1d7224 */ /* 0x000fe200078e001c */
[----:B------:R-:W-:-:S07]  /*7230*/  PRMT R44, R44, 0x5410, R44 ;  /* 0x000054102c2c7816 */ /* 0x000fce000000002c */
.L_x_11193:
[----:B------:R-:W-:Y:S05]  /*7240*/  BSYNC.RECONVERGENT B1 ;  /* 0x0000000000017941 */ /* 0x000fea0003800200 */
.L_x_11191:
        /* <DEDUP_REMOVED lines=11> */
.L_x_11195:
[----:B------:R-:W-:Y:S01]  /*7300*/  IMAD.MOV.U32 R23, RZ, RZ, R2 ;  /* 0x000000ffff177224 */ /* 0x000fe200078e0002 */
[----:B------:R-:W-:Y:S01]  /*7310*/  PRMT R20, R21, 0x7632, R20 ;  /* 0x0000763215147816 */ /* 0x000fe20000000014 */
[----:B------:R-:W-:Y:S01]  /*7320*/  IMAD.MOV.U32 R28, RZ, RZ, R5 ;  /* 0x000000ffff1c7224 */ /* 0x000fe200078e0005 */
[----:B------:R-:W-:-:S07]  /*7330*/  PRMT R44, R43, 0x7632, R44 ;  /* 0x000076322b2c7816 */ /* 0x000fce000000002c */
.L_x_11196:
[----:B------:R-:W-:Y:S05]  /*7340*/  BSYNC.RECONVERGENT B1 ;  /* 0x0000000000017941 */ /* 0x000fea0003800200 */
.L_x_11194:
        /* <DEDUP_REMOVED lines=11> */
.L_x_11198:
[----:B------:R-:W-:Y:S01]  /*7400*/  IMAD.MOV.U32 R2, RZ, RZ, R23 ;  /* 0x000000ffff027224 */ /* 0x000fe200078e0017 */
[----:B------:R-:W-:Y:S01]  /*7410*/  PRMT R21, R21, 0x5410, R20 ;  /* 0x0000541015157816 */ /* 0x000fe20000000014 */
[----:B------:R-:W-:Y:S01]  /*7420*/  IMAD.MOV.U32 R5, RZ, RZ, R4 ;  /* 0x000000ffff057224 */ /* 0x000fe200078e0004 */
[----:B------:R-:W-:-:S07]  /*7430*/  PRMT R43, R43, 0x5410, R43 ;  /* 0x000054102b2b7816 */ /* 0x000fce000000002b */
.L_x_11199:
[----:B------:R-:W-:Y:S05]  /*7440*/  BSYNC.RECONVERGENT B1 ;  /* 0x0000000000017941 */ /* 0x000fea0003800200 */
.L_x_11197:
        /* <DEDUP_REMOVED lines=11> */
.L_x_11201:
[----:B------:R-:W-:Y:S01]  /*7500*/  IMAD.MOV.U32 R23, RZ, RZ, R2 ;  /* 0x000000ffff177224 */ /* 0x000fe200078e0002 */
[----:B------:R-:W-:Y:S01]  /*7510*/  PRMT R20, R20, 0x7610, R21 ;  /* 0x0000761014147816 */ /* 0x000fe20000000015 */
[----:B------:R-:W-:Y:S01]  /*7520*/  IMAD.MOV.U32 R4, RZ, RZ, R7 ;  /* 0x000000ffff047224 */ /* 0x000fe200078e0007 */
[----:B------:R-:W-:-:S07]  /*7530*/  PRMT R43, R42, 0x7632, R43 ;  /* 0x000076322a2b7816 */ /* 0x000fce000000002b */
.L_x_11202:
[----:B------:R-:W-:Y:S05]  /*7540*/  BSYNC.RECONVERGENT B1 ;  /* 0x0000000000017941 */ /* 0x000fea0003800200 */
.L_x_11200:
        /* <DEDUP_REMOVED lines=11> */
.L_x_11204:
[----:B------:R-:W-:Y:S01]  /*7600*/  IMAD.MOV.U32 R2, RZ, RZ, R23 ;  /* 0x000000ffff027224 */ /* 0x000fe200078e0017 */
[----:B------:R-:W-:Y:S01]  /*7610*/  PRMT R20, R20, 0x7632, R20 ;  /* 0x0000763214147816 */ /* 0x000fe20000000014 */
[----:B------:R-:W-:Y:S01]  /*7620*/  IMAD.MOV.U32 R7, RZ, RZ, R6 ;  /* 0x000000ffff077224 */ /* 0x000fe200078e0006 */
[----:B------:R-:W-:-:S07]  /*7630*/  PRMT R42, R42, 0x5410, R42 ;  /* 0x000054102a2a7816 */ /* 0x000fce000000002a */
.L_x_11205:
[----:B------:R-:W-:Y:S05]  /*7640*/  BSYNC.RECONVERGENT B1 ;  /* 0x0000000000017941 */ /* 0x000fea0003800200 */
.L_x_11203:
        /* <DEDUP_REMOVED lines=11> */
.L_x_11207:
[----:B------:R-:W-:Y:S01]  /*7700*/  IMAD.MOV.U32 R23, RZ, RZ, R2 ;  /* 0x000000ffff177224 */ /* 0x000fe200078e0002 */
[----:B------:R-:W-:Y:S01]  /*7710*/  PRMT R20, R20, 0x5410, R20 ;  /* 0x0000541014147816 */ /* 0x000fe20000000014 */
[----:B------:R-:W-:Y:S01]  /*7720*/  IMAD.MOV.U32 R6, RZ, RZ, R9 ;  /* 0x000000ffff067224 */ /* 0x000fe200078e0009 */
[----:B------:R-:W-:-:S07]  /*7730*/  PRMT R42, R41, 0x7632, R42 ;  /* 0x00007632292a7816 */ /* 0x000fce000000002a */
.L_x_11208:
[----:B------:R-:W-:Y:S05]  /*7740*/  BSYNC.RECONVERGENT B1 ;  /* 0x0000000000017941 */ /* 0x000fea0003800200 */
.L_x_11206:
        /* <DEDUP_REMOVED lines=11> */
.L_x_11210:
[----:B------:R-:W-:Y:S01]  /*7800*/  IMAD.MOV.U32 R2, RZ, RZ, R23 ;  /* 0x000000ffff027224 */ /* 0x000fe200078e0017 */
[----:B------:R-:W-:Y:S01]  /*7810*/  PRMT R20, R20, 0x7632, R20 ;  /* 0x0000763214147816 */ /* 0x000fe20000000014 */
[----:B------:R-:W-:Y:S01]  /*7820*/  IMAD.MOV.U32 R9, RZ, RZ, R8 ;  /* 0x000000ffff097224 */ /* 0x000fe200078e0008 */
[----:B------:R-:W-:-:S07]  /*7830*/  PRMT R41, R41, 0x5410, R41 ;  /* 0x0000541029297816 */ /* 0x000fce0000000029 */
.L_x_11211:
[----:B------:R-:W-:Y:S05]  /*7840*/  BSYNC.RECONVERGENT B1 ;  /* 0x0000000000017941 */ /* 0x000fea0003800200 */
.L_x_11209:
        /* <DEDUP_REMOVED lines=11> */
.L_x_11213:
[----:B------:R-:W-:Y:S01]  /*7900*/  IMAD.MOV.U32 R23, RZ, RZ, R2 ;  /* 0x000000ffff177224 */ /* 0x000fe200078e0002 */
[----:B------:R-:W-:Y:S01]  /*7910*/  PRMT R22, R20, 0x7610, R22 ;  /* 0x0000761014167816 */ /* 0x000fe20000000016 */
[----:B------:R-:W-:Y:S01]  /*7920*/  IMAD.MOV.U32 R8, RZ, RZ, R11 ;  /* 0x000000ffff087224 */ /* 0x000fe200078e000b */
[----:B------:R-:W-:-:S07]  /*7930*/  PRMT R41, R40, 0x7610, R41 ;  /* 0x0000761028297816 */ /* 0x000fce0000000029 */
.L_x_11214:
[----:B------:R-:W-:Y:S05]  /*7940*/  BSYNC.RECONVERGENT B1 ;  /* 0x0000000000017941 */ /* 0x000fea0003800200 */
.L_x_11212:
        /* <DEDUP_REMOVED lines=11> */
.L_x_11216:
[----:B------:R-:W-:Y:S01]  /*7a00*/  IMAD.MOV.U32 R2, RZ, RZ, R23 ;  /* 0x000000ffff027224 */ /* 0x000fe200078e0017 */
[----:B------:R-:W-:Y:S01]  /*7a10*/  PRMT R20, R22, 0x7610, R20 ;  /* 0x0000761016147816 */ /* 0x000fe20000000014 */
[----:B------:R-:W-:Y:S01]  /*7a20*/  IMAD.MOV.U32 R11, RZ, RZ, R10 ;  /* 0x000000ffff0b7224 */ /* 0x000fe200078e000a */
[----:B------:R-:W-:-:S07]  /*7a30*/  PRMT R40, R39, 0x7610, R40 ;  /* 0x0000761027287816 */ /* 0x000fce0000000028 */
.L_x_11217:
[----:B------:R-:W-:Y:S05]  /*7a40*/  BSYNC.RECONVERGENT B1 ;  /* 0x0000000000017941 */ /* 0x000fea0003800200 */
.L_x_11215:
        /* <DEDUP_REMOVED lines=11> */
.L_x_11219:
[----:B------:R-:W-:Y:S01]  /*7b00*/  IMAD.MOV.U32 R23, RZ, RZ, R2 ;  /* 0x000000ffff177224 */ /* 0x000fe200078e0002 */
[----:B------:R-:W-:Y:S01]  /*7b10*/  PRMT R21, R21, 0x5410, R20 ;  /* 0x0000541015157816 */ /* 0x000fe20000000014 */
[----:B------:R-:W-:Y:S01]  /*7b20*/  IMAD.MOV.U32 R10, RZ, RZ, R13 ;  /* 0x000000ffff0a7224 */ /* 0x000fe200078e000d */
[----:B------:R-:W-:-:S07]  /*7b30*/  PRMT R39, R39, 0x7632, R39 ;  /* 0x0000763227277816 */ /* 0x000fce0000000027 */
.L_x_11220:
[----:B------:R-:W-:Y:S05]  /*7b40*/  BSYNC.RECONVERGENT B1 ;  /* 0x0000000000017941 */ /* 0x000fea0003800200 */
.L_x_11218:
        /* <DEDUP_REMOVED lines=11> */
.L_x_11222:
[----:B------:R-:W-:Y:S01]  /*7c00*/  IMAD.MOV.U32 R2, RZ, RZ, R23 ;  /* 0x000000ffff027224 */ /* 0x000fe200078e0017 */
[----:B------:R-:W-:Y:S01]  /*7c10*/  PRMT R20, R20, 0x7610, R21 ;  /* 0x0000761014147816 */ /* 0x000fe20000000015 */
[----:B------:R-:W-:Y:S01]  /*7c20*/  IMAD.MOV.U32 R13, RZ, RZ, R12 ;  /* 0x000000ffff0d7224 */ /* 0x000fe200078e000c */
[----:B------:R-:W-:-:S07]  /*7c30*/  PRMT R39, R39, 0x7610, R38 ;  /* 0x0000761027277816 */ /* 0x000fce0000000026 */
.L_x_11223:
[----:B------:R-:W-:Y:S05]  /*7c40*/  BSYNC.RECONVERGENT B1 ;  /* 0x0000000000017941 */ /* 0x000fea0003800200 */
.L_x_11221:
        /* <DEDUP_REMOVED lines=11> */
.L_x_11225:
[----:B------:R-:W-:Y:S01]  /*7d00*/  IMAD.MOV.U32 R25, RZ, RZ, R2 ;  /* 0x000000ffff197224 */ /* 0x000fe200078e0002 */
[----:B------:R-:W-:Y:S01]  /*7d10*/  PRMT R20, R20, 0x7632, R20 ;  /* 0x0000763214147816 */ /* 0x000fe20000000014 */
[----:B------:R-:W-:Y:S01]  /*7d20*/  IMAD.MOV.U32 R12, RZ, RZ, R15 ;  /* 0x000000ffff0c7224 */ /* 0x000fe200078e000f */
[----:B------:R-:W-:-:S07]  /*7d30*/  PRMT R38, R38, 0x5410, R38 ;  /* 0x0000541026267816 */ /* 0x000fce0000000026 */
.L_x_11226:
[----:B------:R-:W-:Y:S05]  /*7d40*/  BSYNC.RECONVERGENT B1 ;  /* 0x0000000000017941 */ /* 0x000fea0003800200 */
.L_x_11224:
        /* <DEDUP_REMOVED lines=11> */
.L_x_11228:
[----:B------:R-:W-:Y:S01]  /*7e00*/  IMAD.MOV.U32 R2, RZ, RZ, R25 ;  /* 0x000000ffff027224 */ /* 0x000fe200078e0019 */
[----:B------:R-:W-:Y:S01]  /*7e10*/  PRMT R23, R20, 0x7610, R23 ;  /* 0x0000761014177816 */ /* 0x000fe20000000017 */
[----:B------:R-:W-:Y:S01]  /*7e20*/  IMAD.MOV.U32 R15, RZ, RZ, R14 ;  /* 0x000000ffff0f7224 */ /* 0x000fe200078e000e */
[----:B------:R-:W-:-:S07]  /*7e30*/  PRMT R38, R37, 0x7632, R38 ;  /* 0x0000763225267816 */ /* 0x000fce0000000026 */
.L_x_11229:
[----:B------:R-:W-:Y:S05]  /*7e40*/  BSYNC.RECONVERGENT B1 ;  /* 0x0000000000017941 */ /* 0x000fea0003800200 */
.L_x_11227:
        /* <DEDUP_REMOVED lines=11> */
.L_x_11231:
[----:B------:R-:W-:Y:S01]  /*7f00*/  IMAD.MOV.U32 R20, RZ, RZ, R2 ;  /* 0x000000ffff147224 */ /* 0x000fe200078e0002 */
[----:B------:R-:W-:Y:S01]  /*7f10*/  PRMT R22, R23, 0x7610, R22 ;  /* 0x0000761017167816 */ /* 0x000fe20000000016 */
[----:B------:R-:W-:Y:S01]  /*7f20*/  IMAD.MOV.U32 R14, RZ, RZ, R3 ;  /* 0x000000ffff0e7224 */ /* 0x000fe200078e0003 */
[----:B------:R-:W-:-:S07]  /*7f30*/  PRMT R37, R37, 0x5410, R37 ;  /* 0x0000541025257816 */ /* 0x000fce0000000025 */
.L_x_11232:
[----:B------:R-:W-:Y:S05]  /*7f40*/  BSYNC.RECONVERGENT B1 ;  /* 0x0000000000017941 */ /* 0x000fea0003800200 */
.L_x_11230:
        /* <DEDUP_REMOVED lines=11> */
.L_x_11234:
[----:B------:R-:W-:Y:S01]  /*8000*/  PRMT R37, R21, 0x7610, R37 ;  /* 0x0000761015257816 */ /* 0x000fe20000000025 */
[----:B------:R-:W-:Y:S01]  /*8010*/  IMAD.MOV.U32 R3, RZ, RZ, R19 ;  /* 0x000000ffff037224 */ /* 0x000fe200078e0013 */
[----:B------:R-:W-:Y:S01]  /*8020*/  PRMT R40, R40, 0x5410, R22 ;  /* 0x0000541028287816 */ /* 0x000fe20000000016 */
[--C-:B------:R-:W-:Y:S01]  /*8030*/  IMAD.MOV.U32 R2, RZ, RZ, R20.reuse ;  /* 0x000000ffff027224 */ /* 0x100fe200078e0014 */
[----:B------:R-:W-:Y:S01]  /*8040*/  PRMT R21, R22, 0x7610, R21 ;  /* 0x0000761016157816 */ /* 0x000fe20000000015 */
[----:B------:R-:W-:-:S07]  /*8050*/  IMAD.MOV.U32 R19, RZ, RZ, R20 ;  /* 0x000000ffff137224 */ /* 0x000fce00078e0014 */
.L_x_11235:
[----:B------:R-:W-:Y:S05]  /*8060*/  BSYNC.RECONVERGENT B1 ;  /* 0x0000000000017941 */ /* 0x000fea0003800200 */
.L_x_11233:
        /* <DEDUP_REMOVED lines=17> */
[----:B------:R2:W-:Y:S01]  /*8180*/  STS.64 [R20+0x8], R30 ;  /* 0x0000081e14007388 */ /* 0x0005e20000000a00 */
[----:B0-----:R-:W-:-:S03]  /*8190*/  IMAD.MOV.U32 R18, RZ, RZ, R41 ;  /* 0x000000ffff127224 */ /* 0x001fc600078e0029 */
[----:B------:R2:W-:Y:S01]  /*81a0*/  STS.64 [R20+0x10], R2 ;  /* 0x0000100214007388 */ /* 0x0005e20000000a00 */
[----:B------:R-:W-:Y:S02]  /*81b0*/  IMAD.MOV.U32 R19, RZ, RZ, R42 ;  /* 0x000000ffff137224 */ /* 0x000fe400078e002a */
[----:B-1----:R-:W-:Y:S01]  /*81c0*/  IMAD.MOV.U32 R16, RZ, RZ, R43 ;  /* 0x000000ffff107224 */ /* 0x002fe200078e002b */
[----:B------:R2:W-:Y:S01]  /*81d0*/  STS.64 [R20+0x18], R14 ;  /* 0x0000180e14007388 */ /* 0x0005e20000000a00 */
[----:B------:R-:W-:-:S03]  /*81e0*/  IMAD.MOV.U32 R17, RZ, RZ, R44 ;  /* 0x000000ffff117224 */ /* 0x000fc600078e002c */
        /* <DEDUP_REMOVED lines=8> */
.L_x_11190:
[----:B------:R-:W-:Y:S05]  /*8270*/  BSYNC.RECONVERGENT B0 ;  /* 0x0000000000007941 */ /* 0x000fea0003800200 */
.L_x_11189:
[----:B------:R-:W-:Y:S01]  /*8280*/  BAR.SYNC.DEFER_BLOCKING 0x0 ;  /* 0x0000000000007b1d */ /* 0x000fe20000010000 */
[----:B------:R-:W-:-:S05]  /*8290*/  ISETP.NE.AND P0, PT, R35, RZ, PT ;  /* 0x000000ff2300720c */ /* 0x000fca0003f05270 */
[----:B------:R-:W-:Y:S08]  /*82a0*/  BSSY.RECONVERGENT B0, `(.L_x_11237) ;  /* 0x0000360000007945 */ /* 0x000ff00003800200 */
[----:B------:R-:W-:Y:S05]  /*82b0*/  @P0 BRA `(.L_x_11238) ;  /* 0x0000003400780947 */ /* 0x000fea0003800000 */
[----:B------:R-:W0:Y:S01]  /*82c0*/  S2UR UR5, SR_CgaCtaId ;  /* 0x00000000000579c3 */ /* 0x000e220000008800 */
[----:B------:R-:W-:Y:S02]  /*82d0*/  UMOV UR4, 0x400 ;  /* 0x0000040000047882 */ /* 0x000fe40000000000 */
[----:B0-----:R-:W-:-:S09]  /*82e0*/  ULEA UR4, UR5, UR4, 0x18 ;  /* 0x0000000405047291 */ /* 0x001fd2000f8ec0ff */
[----:B-12---:R-:W0:Y:S04]  /*82f0*/  LDS.128 R16, [UR4+0x80] ;  /* 0x00008004ff107984 */ /* 0x006e280008000c00 */
[----:B------:R-:W1:Y:S04]  /*8300*/  LDS.128 R24, [UR4+0x90] ;  /* 0x00009004ff187984 */ /* 0x000e680008000c00 */
[----:B------:R-:W2:Y:S04]  /*8310*/  LDS.128 R20, [UR4+0xa0] ;  /* 0x0000a004ff147984 */ /* 0x000ea80008000c00 */
        /* <DEDUP_REMOVED lines=8> */
[----:B------:R-:W2:Y:S04]  /*83a0*/  LDS.128 R20, [UR4+0xc0] ;  /* 0x0000c004ff147984 */ /* 0x000ea80008000c00 */
[----:B0-----:R-:W-:Y:S01]  /*83b0*/  STL.64 [R0+0x8], R18 ;  /* 0x0000081200007387 */ /* 0x001fe20000100a00 */
[----:B------:R-:W-:-:S03]  /*83c0*/  FSETP.GT.FTZ.AND P0, PT, R30, R16, PT ;  /* 0x000000101e00720b */ /* 0x000fc60003f14000 */
[----:B------:R-:W0:Y:S01]  /*83d0*/  LDS.64 R18, [UR4+0xd0] ;  /* 0x0000d004ff127984 */ /* 0x000e220008000a00 */
[----:B------:R-:W-:Y:S02]  /*83e0*/  FSEL R33, R30, R16, P0 ;  /* 0x000000101e217208 */ /* 0x000fe40000000000 */
[----:B------:R-:W-:Y:S01]  /*83f0*/  FSEL R30, R16, R30, P0 ;  /* 0x0000001e101e7208 */ /* 0x000fe20000000000 */
[----:B------:R3:W-:Y:S01]  /*8400*/  STL.64 [R0], R16 ;  /* 0x0000001000007387 */ /* 0x0007e20000100a00 */
[----:B------:R-:W-:Y:S02]  /*8410*/  FSEL R45, R32, R17, P0 ;  /* 0x00000011202d7208 */ /* 0x000fe40000000000 */
[----:B------:R-:W-:Y:S01]  /*8420*/  FSEL R32, R17, R32, P0 ;  /* 0x0000002011207208 */ /* 0x000fe20000000000 */
[----:B------:R-:W-:-:S04]  /*8430*/  FADD.FTZ R30, -R33, R30 ;  /* 0x0000001e211e7221 */ /* 0x000fc80000010100 */
[----:B------:R-:W-:Y:S01]  /*8440*/  FMUL.FTZ R30, R30, 1.4426950216293334961 ;  /* 0x3fb8aa3b1e1e7820 */ /* 0x000fe20000410000 */
[----:B-1----:R-:W-:Y:S01]  /*8450*/  STL.64 [R0+0x48], R26 ;  /* 0x0000481a00007387 */ /* 0x002fe20000100a00 */
[----:B---3--:R-:W-:-:S04]  /*8460*/  IMAD.MOV.U32 R17, RZ, RZ, R0 ;  /* 0x000000ffff117224 */ /* 0x008fc800078e0000 */
[----:B------:R-:W1:Y:S01]  /*8470*/  MUFU.EX2 R30, R30 ;  /* 0x0000001e001e7308 */ /* 0x000e620000000800 */
[----:B------:R-:W-:Y:S01]  /*8480*/  IMAD.MOV.U32 R16, RZ, RZ, R34 ;  /* 0x000000ffff107224 */ /* 0x000fe200078e0022 */
[----:B--2---:R-:W-:Y:S04]  /*8490*/  STL.64 [R0+0x50], R20 ;  /* 0x0000501400007387 */ /* 0x004fe80000100a00 */
[----:B------:R-:W-:Y:S04]  /*84a0*/  STL.64 [R0+0x58], R22 ;  /* 0x0000581600007387 */ /* 0x000fe80000100a00 */
[----:B------:R2:W-:Y:S01]  /*84b0*/  STL.64 [R0+0x40], R24 ;  /* 0x0000401800007387 */ /* 0x0005e20000100a00 */
[----:B-1----:R-:W-:-:S03]  /*84c0*/  FFMA.FTZ R45, R32, R30, R45 ;  /* 0x0000001e202d7223 */ /* 0x002fc6000001002d */
[----:B0-----:R0:W-:Y:S01]  /*84d0*/  STL.64 [R0+0x60], R18 ;  /* 0x0000601200007387 */ /* 0x0011e20000100a00 */
[----:B--2---:R-:W-:-:S07]  /*84e0*/  IMAD.MOV.U32 R24, RZ, RZ, RZ ;  /* 0x000000ffff187224 */ /* 0x004fce00078e00ff */
.L_x_11284:
[----:B0-----:R-:W2:Y:S04]  /*84f0*/  LDL.U16 R19, [R17+0x48] ;  /* 0x0000480011137983 */ /* 0x001ea80000100400 */
        /* <DEDUP_REMOVED lines=19> */
.L_x_11240:
[----:B------:R-:W-:Y:S01]  /*8630*/  IMAD.MOV.U32 R18, RZ, RZ, R29 ;  /* 0x000000ffff127224 */ /* 0x000fe200078e001d */
[C---:B------:R-:W-:Y:S01]  /*8640*/  PRMT R21, R44.reuse, 0x7632, R21 ;  /* 0x000076322c157816 */ /* 0x040fe20000000015 */
[----:B------:R-:W-:Y:S01]  /*8650*/  IMAD.MOV.U32 R29, RZ, RZ, R28 ;  /* 0x000000ffff1d7224 */ /* 0x000fe200078e001c */
[----:B------:R-:W-:-:S07]  /*8660*/  PRMT R44, R44, 0x5410, R44 ;  /* 0x000054102c2c7816 */ /* 0x000fce000000002c */
.L_x_11241:
[----:B------:R-:W-:Y:S05]  /*8670*/  BSYNC.RECONVERGENT B1 ;  /* 0x0000000000017941 */ /* 0x000fea0003800200 */
.L_x_11239:
        /* <DEDUP_REMOVED lines=11> */
.L_x_11243:
[----:B------:R-:W-:Y:S01]  /*8730*/  IMAD.MOV.U32 R19, RZ, RZ, R18 ;  /* 0x000000ffff137224 */ /* 0x000fe200078e0012 */
[----:B------:R-:W-:Y:S01]  /*8740*/  PRMT R20, R21, 0x7610, R20 ;  /* 0x0000761015147816 */ /* 0x000fe20000000014 */
[----:B------:R-:W-:Y:S01]  /*8750*/  IMAD.MOV.U32 R28, RZ, RZ, R5 ;  /* 0x000000ffff1c7224 */ /* 0x000fe200078e0005 */
[----:B------:R-:W-:-:S07]  /*8760*/  PRMT R44, R43, 0x7632, R44 ;  /* 0x000076322b2c7816 */ /* 0x000fce000000002c */
.L_x_11244:
[----:B------:R-:W-:Y:S05]  /*8770*/  BSYNC.RECONVERGENT B1 ;  /* 0x0000000000017941 */ /* 0x000fea0003800200 */
.L_x_11242:
        /* <DEDUP_REMOVED lines=11> */
.L_x_11246:
[----:B------:R-:W-:Y:S01]  /*8830*/  IMAD.MOV.U32 R18, RZ, RZ, R19 ;  /* 0x000000ffff127224 */ /* 0x000fe200078e0013 */
[----:B------:R-:W-:Y:S01]  /*8840*/  PRMT R21, R20, 0x7610, R21 ;  /* 0x0000761014157816 */ /* 0x000fe20000000015 */
[----:B------:R-:W-:Y:S01]  /*8850*/  IMAD.MOV.U32 R5, RZ, RZ, R4 ;  /* 0x000000ffff057224 */ /* 0x000fe200078e0004 */
[----:B------:R-:W-:-:S07]  /*8860*/  PRMT R43, R43, 0x5410, R43 ;  /* 0x000054102b2b7816 */ /* 0x000fce000000002b */
.L_x_11247:
[----:B------:R-:W-:Y:S05]  /*8870*/  BSYNC.RECONVERGENT B1 ;  /* 0x0000000000017941 */ /* 0x000fea0003800200 */
.L_x_11245:
        /* <DEDUP_REMOVED lines=11> */
.L_x_11249:
[----:B------:R-:W-:Y:S01]  /*8930*/  IMAD.MOV.U32 R19, RZ, RZ, R18 ;  /* 0x000000ffff137224 */ /* 0x000fe200078e0012 */
[----:B------:R-:W-:Y:S01]  /*8940*/  PRMT R20, R20, 0x5410, R21 ;  /* 0x0000541014147816 */ /* 0x000fe20000000015 */
[----:B------:R-:W-:Y:S01]  /*8950*/  IMAD.MOV.U32 R4, RZ, RZ, R7 ;  /* 0x000000ffff047224 */ /* 0x000fe200078e0007 */
[----:B------:R-:W-:-:S07]  /*8960*/  PRMT R43, R42, 0x7632, R43 ;  /* 0x000076322a2b7816 */ /* 0x000fce000000002b */
.L_x_11250:
[----:B------:R-:W-:Y:S05]  /*8970*/  BSYNC.RECONVERGENT B1 ;  /* 0x0000000000017941 */ /* 0x000fea0003800200 */
.L_x_11248:
        /* <DEDUP_REMOVED lines=11> */
.L_x_11252:
[----:B------:R-:W-:Y:S01]  /*8a30*/  IMAD.MOV.U32 R18, RZ, RZ, R19 ;  /* 0x000000ffff127224 */ /* 0x000fe200078e0013 */
[----:B------:R-:W-:Y:S01]  /*8a40*/  PRMT R20, R20, 0x7632, R20 ;  /* 0x0000763214147816 */ /* 0x000fe20000000014 */
[----:B------:R-:W-:Y:S01]  /*8a50*/  IMAD.MOV.U32 R7, RZ, RZ, R6 ;  /* 0x000000ffff077224 */ /* 0x000fe200078e0006 */
[----:B------:R-:W-:-:S07]  /*8a60*/  PRMT R42, R42, 0x5410, R42 ;  /* 0x000054102a2a7816 */ /* 0x000fce000000002a */
.L_x_11253:
[----:B------:R-:W-:Y:S05]  /*8a70*/  BSYNC.RECONVERGENT B1 ;  /* 0x0000000000017941 */ /* 0x000fea0003800200 */
.L_x_11251:
        /* <DEDUP_REMOVED lines=11> */
.L_x_11255:
[----:B------:R-:W-:Y:S01]  /*8b30*/  IMAD.MOV.U32 R19, RZ, RZ, R18 ;  /* 0x000000ffff137224 */ /* 0x000fe200078e0012 */
[----:B------:R-:W-:Y:S01]  /*8b40*/  PRMT R20, R20, 0x5410, R20 ;  /* 0x0000541014147816 */ /* 0x000fe20000000014 */
[----:B------:R-:W-:Y:S01]  /*8b50*/  IMAD.MOV.U32 R6, RZ, RZ, R9 ;  /* 0x000000ffff067224 */ /* 0x000fe200078e0009 */
[----:B------:R-:W-:-:S07]  /*8b60*/  PRMT R42, R41, 0x7632, R42 ;  /* 0x00007632292a7816 */ /* 0x000fce000000002a */
.L_x_11256:
[----:B------:R-:W-:Y:S05]  /*8b70*/  BSYNC.RECONVERGENT B1 ;  /* 0x0000000000017941 */ /* 0x000fea0003800200 */
.L_x_11254:
        /* <DEDUP_REMOVED lines=11> */
.L_x_11258:
[----:B------:R-:W-:Y:S01]  /*8c30*/  IMAD.MOV.U32 R18, RZ, RZ, R19 ;  /* 0x000000ffff127224 */ /* 0x000fe200078e0013 */
[----:B------:R-:W-:Y:S01]  /*8c40*/  PRMT R20, R20, 0x7632, R20 ;  /* 0x0000763214147816 */ /* 0x000fe20000000014 */
[----:B------:R-:W-:Y:S01]  /*8c50*/  IMAD.MOV.U32 R9, RZ, RZ, R8 ;  /* 0x000000ffff097224 */ /* 0x000fe200078e0008 */
[----:B------:R-:W-:-:S07]  /*8c60*/  PRMT R41, R41, 0x5410, R41 ;  /* 0x0000541029297816 */ /* 0x000fce0000000029 */
.L_x_11259:
[----:B------:R-:W-:Y:S05]  /*8c70*/  BSYNC.RECONVERGENT B1 ;  /* 0x0000000000017941 */ /* 0x000fea0003800200 */
.L_x_11257:
        /* <DEDUP_REMOVED lines=11> */
.L_x_11261:
[----:B------:R-:W-:Y:S01]  /*8d30*/  IMAD.MOV.U32 R19, RZ, RZ, R18 ;  /* 0x000000ffff137224 */ /* 0x000fe200078e0012 */
[----:B------:R-:W-:Y:S01]  /*8d40*/  PRMT R21, R20, 0x7610, R21 ;  /* 0x0000761014157816 */ /* 0x000fe20000000015 */
[----:B------:R-:W-:Y:S01]  /*8d50*/  IMAD.MOV.U32 R8, RZ, RZ, R11 ;  /* 0x000000ffff087224 */ /* 0x000fe200078e000b */
[----:B------:R-:W-:-:S07]  /*8d60*/  PRMT R41, R40, 0x7610, R41 ;  /* 0x0000761028297816 */ /* 0x000fce0000000029 */
.L_x_11262:
[----:B------:R-:W-:Y:S05]  /*8d70*/  BSYNC.RECONVERGENT B1 ;  /* 0x0000000000017941 */ /* 0x000fea0003800200 */
.L_x_11260:
        /* <DEDUP_REMOVED lines=11> */
.L_x_11264:
[----:B------:R-:W-:Y:S01]  /*8e30*/  IMAD.MOV.U32 R20, RZ, RZ, R19 ;  /* 0x000000ffff147224 */ /* 0x000fe200078e0013 */
[----:B------:R-:W-:Y:S01]  /*8e40*/  PRMT R18, R21, 0x7610, R18 ;  /* 0x0000761015127816 */ /* 0x000fe20000000012 */
[----:B------:R-:W-:Y:S01]  /*8e50*/  IMAD.MOV.U32 R11, RZ, RZ, R10 ;  /* 0x000000ffff0b7224 */ /* 0x000fe200078e000a */
[----:B------:R-:W-:-:S07]  /*8e60*/  PRMT R40, R39, 0x7610, R40 ;  /* 0x0000761027287816 */ /* 0x000fce0000000028 */
.L_x_11265:
[----:B------:R-:W-:Y:S05]  /*8e70*/  BSYNC.RECONVERGENT B1 ;  /* 0x0000000000017941 */ /* 0x000fea0003800200 */
.L_x_11263:
        /* <DEDUP_REMOVED lines=11> */
.L_x_11267:
[----:B------:R-:W-:Y:S01]  /*8f30*/  IMAD.MOV.U32 R19, RZ, RZ, R20 ;  /* 0x000000ffff137224 */ /* 0x000fe200078e0014 */
[----:B------:R-:W-:Y:S01]  /*8f40*/  PRMT R18, R18, 0x5410, R18 ;  /* 0x0000541012127816 */ /* 0x000fe20000000012 */
[----:B------:R-:W-:Y:S01]  /*8f50*/  IMAD.MOV.U32 R10, RZ, RZ, R13 ;  /* 0x000000ffff0a7224 */ /* 0x000fe200078e000d */
[----:B------:R-:W-:-:S07]  /*8f60*/  PRMT R39, R39, 0x7632, R39 ;  /* 0x0000763227277816 */ /* 0x000fce0000000027 */
.L_x_11268:
[----:B------:R-:W-:Y:S05]  /*8f70*/  BSYNC.RECONVERGENT B1 ;  /* 0x0000000000017941 */ /* 0x000fea0003800200 */
.L_x_11266:
        /* <DEDUP_REMOVED lines=11> */
.L_x_11270:
[----:B------:R-:W-:Y:S01]  /*9030*/  IMAD.MOV.U32 R20, RZ, RZ, R19 ;  /* 0x000000ffff147224 */ /* 0x000fe200078e0013 */
[----:B------:R-:W-:Y:S01]  /*9040*/  PRMT R21, R21, 0x7610, R18 ;  /* 0x0000761015157816 */ /* 0x000fe20000000012 */
[----:B------:R-:W-:Y:S01]  /*9050*/  IMAD.MOV.U32 R13, RZ, RZ, R12 ;  /* 0x000000ffff0d7224 */ /* 0x000fe200078e000c */
[----:B------:R-:W-:-:S07]  /*9060*/  PRMT R39, R39, 0x7610, R38 ;  /* 0x0000761027277816 */ /* 0x000fce0000000026 */
.L_x_11271:
[----:B------:R-:W-:Y:S05]  /*9070*/  BSYNC.RECONVERGENT B1 ;  /* 0x0000000000017941 */ /* 0x000fea0003800200 */
.L_x_11269:
        /* <DEDUP_REMOVED lines=11> */
.L_x_11273:
[----:B------:R-:W-:Y:S01]  /*9130*/  IMAD.MOV.U32 R19, RZ, RZ, R20 ;  /* 0x000000ffff137224 */ /* 0x000fe200078e0014 */
[----:B------:R-:W-:Y:S01]  /*9140*/  PRMT R18, R18, 0x7610, R21 ;  /* 0x0000761012127816 */ /* 0x000fe20000000015 */
[----:B------:R-:W-:Y:S01]  /*9150*/  IMAD.MOV.U32 R12, RZ, RZ, R15 ;  /* 0x000000ffff0c7224 */ /* 0x000fe200078e000f */
[----:B------:R-:W-:-:S07]  /*9160*/  PRMT R38, R38, 0x5410, R38 ;  /* 0x0000541026267816 */ /* 0x000fce0000000026 */
.L_x_11274:
[----:B------:R-:W-:Y:S05]  /*9170*/  BSYNC.RECONVERGENT B1 ;  /* 0x0000000000017941 */ /* 0x000fea0003800200 */
.L_x_11272:
        /* <DEDUP_REMOVED lines=11> */
.L_x_11276:
[----:B------:R-:W-:Y:S01]  /*9230*/  IMAD.MOV.U32 R20, RZ, RZ, R19 ;  /* 0x000000ffff147224 */ /* 0x000fe200078e0013 */
[----:B------:R-:W-:Y:S01]  /*9240*/  PRMT R18, R18, 0x7632, R18 ;  /* 0x0000763212127816 */ /* 0x000fe20000000012 */
[----:B------:R-:W-:Y:S01]  /*9250*/  IMAD.MOV.U32 R15, RZ, RZ, R14 ;  /* 0x000000ffff0f7224 */ /* 0x000fe200078e000e */
[----:B------:R-:W-:-:S07]  /*9260*/  PRMT R38, R37, 0x7632, R38 ;  /* 0x0000763225267816 */ /* 0x000fce0000000026 */
.L_x_11277:
[----:B------:R-:W-:Y:S05]  /*9270*/  BSYNC.RECONVERGENT B1 ;  /* 0x0000000000017941 */ /* 0x000fea0003800200 */
.L_x_11275:
        /* <DEDUP_REMOVED lines=11> */
.L_x_11279:
[----:B------:R-:W-:Y:S01]  /*9330*/  IMAD.MOV.U32 R19, RZ, RZ, R20 ;  /* 0x000000ffff137224 */ /* 0x000fe200078e0014 */
[----:B------:R-:W-:Y:S01]  /*9340*/  PRMT R18, R18, 0x5410, R18 ;  /* 0x0000541012127816 */ /* 0x000fe20000000012 */
[----:B------:R-:W-:Y:S01]  /*9350*/  IMAD.MOV.U32 R14, RZ, RZ, R3 ;  /* 0x000000ffff0e7224 */ /* 0x000fe200078e0003 */
[----:B------:R-:W-:-:S07]  /*9360*/  PRMT R37, R37, 0x5410, R37 ;  /* 0x0000541025257816 */ /* 0x000fce0000000025 */
.L_x_11280:
[----:B------:R-:W-:Y:S05]  /*9370*/  BSYNC.RECONVERGENT B1 ;  /* 0x0000000000017941 */ /* 0x000fea0003800200 */
.L_x_11278:
        /* <DEDUP_REMOVED lines=11> */
.L_x_11282:
[----:B------:R-:W-:Y:S01]  /*9430*/  PRMT R37, R40, 0x7632, R37 ;  /* 0x0000763228257816 */ /* 0x000fe20000000025 */
[----:B------:R-:W-:Y:S01]  /*9440*/  IMAD.MOV.U32 R3, RZ, RZ, R2 ;  /* 0x000000ffff037224 */ /* 0x000fe200078e0002 */
[----:B------:R-:W-:Y:S01]  /*9450*/  PRMT R47, R18, 0x7632, R47 ;  /* 0x00007632122f7816 */ /* 0x000fe2000000002f */
[--C-:B------:R-:W-:Y:S01]  /*9460*/  IMAD.MOV.U32 R46, RZ, RZ, R19.reuse ;  /* 0x000000ffff2e7224 */ /* 0x100fe200078e0013 */
[----:B------:R-:W-:Y:S01]  /*9470*/  PRMT R40, R40, 0x7610, R18 ;  /* 0x0000761028287816 */ /* 0x000fe20000000012 */
[----:B------:R-:W-:-:S07]  /*9480*/  IMAD.MOV.U32 R2, RZ, RZ, R19 ;  /* 0x000000ffff027224 */ /* 0x000fce00078e0013 */
.L_x_11283:
[----:B------:R-:W-:Y:S05]  /*9490*/  BSYNC.RECONVERGENT B1 ;  /* 0x0000000000017941 */ /* 0x000fea0003800200 */
.L_x_11281:
        /* <DEDUP_REMOVED lines=9> */
[----:B------:R-:W2:Y:S04]  /*9530*/  LDS.64 R30, [UR4+0xd8] ;  /* 0x0000d804ff1e7984 */ /* 0x000ea80008000a00 */
[----:B0-----:R-:W-:Y:S04]  /*9540*/  STL.64 [R0+0x18], R24 ;  /* 0x0000181800007387 */ /* 0x001fe80000100a00 */
[----:B------:R-:W-:Y:S04]  /*9550*/  STL.64 [R0+0x20], R26 ;  /* 0x0000201a00007387 */ /* 0x000fe80000100a00 */
[----:B-1----:R-:W-:Y:S04]  /*9560*/  STL.64 [R0+0x28], R16 ;  /* 0x0000281000007387 */ /* 0x002fe80000100a00 */
[----:B------:R-:W-:Y:S01]  /*9570*/  STL.64 [R0+0x30], R18 ;  /* 0x0000301200007387 */ /* 0x000fe20000100a00 */
[----:B--2---:R-:W-:-:S03]  /*9580*/  FSETP.GT.FTZ.AND P0, PT, R33, R30, PT ;  /* 0x0000001e2100720b */ /* 0x004fc60003f14000 */
[----:B------:R-:W0:Y:S01]  /*9590*/  LDS.128 R24, [UR4+0x120] ;  /* 0x00012004ff187984 */ /* 0x000e220008000c00 */
[----:B------:R-:W-:Y:S02]  /*95a0*/  FSEL R32, R33, R30, P0 ;  /* 0x0000001e21207208 */ /* 0x000fe40000000000 */
[----:B------:R-:W-:Y:S01]  /*95b0*/  FSEL R33, R30, R33, P0 ;  /* 0x000000211e217208 */ /* 0x000fe20000000000 */
[----:B------:R-:W1:Y:S01]  /*95c0*/  LDS.128 R16, [UR4+0x130] ;  /* 0x00013004ff107984 */ /* 0x000e620008000c00 */
[----:B------:R-:W-:-:S03]  /*95d0*/  FSEL R2, R45, R31, P0 ;  /* 0x0000001f2d027208 */ /* 0x000fc60000000000 */
[----:B------:R-:W-:Y:S01]  /*95e0*/  STL.64 [R0+0x8], R20 ;  /* 0x0000081400007387 */ /* 0x000fe20000100a00 */
[----:B------:R-:W-:-:S03]  /*95f0*/  FADD.FTZ R33, -R32, R33 ;  /* 0x0000002120217221 */ /* 0x000fc60000010100 */
[----:B------:R-:W-:Y:S01]  /*9600*/  STL.64 [R0+0x10], R22 ;  /* 0x0000101600007387 */ /* 0x000fe20000100a00 */
[----:B------:R-:W-:-:S03]  /*9610*/  FMUL.FTZ R33, R33, 1.4426950216293334961 ;  /* 0x3fb8aa3b21217820 */ /* 0x000fc60000410000 */
[----:B------:R-:W2:Y:S03]  /*9620*/  LDS.128 R20, [UR4+0x110] ;  /* 0x00011004ff147984 */ /* 0x000ea60008000c00 */
[----:B------:R-:W3:Y:S01]  /*9630*/  MUFU.EX2 R33, R33 ;  /* 0x0000002100217308 */ /* 0x000ee20000000800 */
[----:B------:R4:W-:Y:S02]  /*9640*/  STL.64 [R0], R30 ;  /* 0x0000001e00007387 */ /* 0x0009e40000100a00 */
[----:B----4-:R-:W-:-:S05]  /*9650*/  FSEL R31, R31, R45, P0 ;  /* 0x0000002d1f1f7208 */ /* 0x010fca0000000000 */
[----:B---3--:R-:W-:Y:S01]  /*9660*/  FFMA.FTZ R31, R31, R33, R2 ;  /* 0x000000211f1f7223 */ /* 0x008fe20000010002 */
[----:B0-----:R-:W-:Y:S04]  /*9670*/  STL.64 [R0+0x48], R24 ;  /* 0x0000481800007387 */ /* 0x001fe80000100a00 */
[----:B------:R-:W-:Y:S04]  /*9680*/  STL.64 [R0+0x50], R26 ;  /* 0x0000501a00007387 */ /* 0x000fe80000100a00 */
[----:B-1----:R-:W-:Y:S04]  /*9690*/  STL.64 [R0+0x58], R16 ;  /* 0x0000581000007387 */ /* 0x002fe80000100a00 */
[----:B------:R-:W-:Y:S04]  /*96a0*/  STL.64 [R0+0x60], R18 ;  /* 0x0000601200007387 */ /* 0x000fe80000100a00 */
[----:B--2---:R0:W-:Y:S04]  /*96b0*/  STL.64 [R0+0x38], R20 ;  /* 0x0000381400007387 */ /* 0x0041e80000100a00 */
[----:B------:R1:W-:Y:S01]  /*96c0*/  STL.64 [R0+0x40], R22 ;  /* 0x0000401600007387 */ /* 0x0003e20000100a00 */
[----:B0-----:R-:W-:-:S02]  /*96d0*/  IMAD.MOV.U32 R21, RZ, RZ, R0 ;  /* 0x000000ffff157224 */ /* 0x001fc400078e0000 */
[----:B------:R-:W-:Y:S02]  /*96e0*/  IMAD.MOV.U32 R20, RZ, RZ, R34 ;  /* 0x000000ffff147224 */ /* 0x000fe400078e0022 */
[----:B-1----:R-:W-:-:S07]  /*96f0*/  IMAD.MOV.U32 R22, RZ, RZ, RZ ;  /* 0x000000ffff167224 */ /* 0x002fce00078e00ff */
.L_x_11330:
        /* <DEDUP_REMOVED lines=20> */
.L_x_11286:
[----:B------:R-:W-:Y:S01]  /*9840*/  IMAD.MOV.U32 R2, RZ, RZ, R29 ;  /* 0x000000ffff027224 */ /* 0x000fe200078e001d */
[C---:B------:R-:W-:Y:S01]  /*9850*/  PRMT R18, R44.reuse, 0x7632, R18 ;  /* 0x000076322c127816 */ /* 0x040fe20000000012 */
[----:B------:R-:W-:Y:S01]  /*9860*/  IMAD.MOV.U32 R29, RZ, RZ, R28 ;  /* 0x000000ffff1d7224 */ /* 0x000fe200078e001c */
[----:B------:R-:W-:-:S07]  /*9870*/  PRMT R44, R44, 0x5410, R44 ;  /* 0x000054102c2c7816 */ /* 0x000fce000000002c */
.L_x_11287:
[----:B------:R-:W-:Y:S05]  /*9880*/  BSYNC.RECONVERGENT B1 ;  /* 0x0000000000017941 */ /* 0x000fea0003800200 */
.L_x_11285:
        /* <DEDUP_REMOVED lines=11> */
.L_x_11289:
[----:B------:R-:W-:Y:S01]  /*9940*/  IMAD.MOV.U32 R17, RZ, RZ, R2 ;  /* 0x000000ffff117224 */ /* 0x000fe200078e0002 */
[----:B------:R-:W-:Y:S01]  /*9950*/  PRMT R16, R18, 0x7610, R16 ;  /* 0x0000761012107816 */ /* 0x000fe20000000010 */
[----:B------:R-:W-:Y:S01]  /*9960*/  IMAD.MOV.U32 R28, RZ, RZ, R5 ;  /* 0x000000ffff1c7224 */ /* 0x000fe200078e0005 */
[----:B------:R-:W-:-:S07]  /*9970*/  PRMT R44, R43, 0x7632, R44 ;  /* 0x000076322b2c7816 */ /* 0x000fce000000002c */
.L_x_11290:
[----:B------:R-:W-:Y:S05]  /*9980*/  BSYNC.RECONVERGENT B1 ;  /* 0x0000000000017941 */ /* 0x000fea0003800200 */
.L_x_11288:
        /* <DEDUP_REMOVED lines=11> */
.L_x_11292:
[----:B------:R-:W-:Y:S01]  /*9a40*/  IMAD.MOV.U32 R2, RZ, RZ, R17 ;  /* 0x000000ffff027224 */ /* 0x000fe200078e0011 */
[----:B------:R-:W-:Y:S01]  /*9a50*/  PRMT R18, R18, 0x5410, R16 ;  /* 0x0000541012127816 */ /* 0x000fe20000000010 */
[----:B------:R-:W-:Y:S01]  /*9a60*/  IMAD.MOV.U32 R5, RZ, RZ, R4 ;  /* 0x000000ffff057224 */ /* 0x000fe200078e0004 */
[----:B------:R-:W-:-:S07]  /*9a70*/  PRMT R43, R43, 0x5410, R43 ;  /* 0x000054102b2b7816 */ /* 0x000fce000000002b */
.L_x_11293:
[----:B------:R-:W-:Y:S05]  /*9a80*/  BSYNC.RECONVERGENT B1 ;  /* 0x0000000000017941 */ /* 0x000fea0003800200 */
.L_x_11291:
        /* <DEDUP_REMOVED lines=11> */
.L_x_11295:
[----:B------:R-:W-:Y:S01]  /*9b40*/  IMAD.MOV.U32 R17, RZ, RZ, R2 ;  /* 0x000000ffff117224 */ /* 0x000fe200078e0002 */
[----:B------:R-:W-:Y:S01]  /*9b50*/  PRMT R16, R16, 0x7610, R18 ;  /* 0x0000761010107816 */ /* 0x000fe20000000012 */
[----:B------:R-:W-:Y:S01]  /*9b60*/  IMAD.MOV.U32 R4, RZ, RZ, R7 ;  /* 0x000000ffff047224 */ /* 0x000fe200078e0007 */
[----:B------:R-:W-:-:S07]  /*9b70*/  PRMT R43, R42, 0x7632, R43 ;  /* 0x000076322a2b7816 */ /* 0x000fce000000002b */
.L_x_11296:
[----:B------:R-:W-:Y:S05]  /*9b80*/  BSYNC.RECONVERGENT B1 ;  /* 0x0000000000017941 */ /* 0x000fea0003800200 */
.L_x_11294:
        /* <DEDUP_REMOVED lines=11> */
.L_x_11298:
[----:B------:R-:W-:Y:S01]  /*9c40*/  IMAD.MOV.U32 R2, RZ, RZ, R17 ;  /* 0x000000ffff027224 */ /* 0x000fe200078e0011 */
[----:B------:R-:W-:Y:S01]  /*9c50*/  PRMT R18, R16, 0x7632, R18 ;  /* 0x0000763210127816 */ /* 0x000fe20000000012 */
[----:B------:R-:W-:Y:S01]  /*9c60*/  IMAD.MOV.U32 R7, RZ, RZ, R6 ;  /* 0x000000ffff077224 */ /* 0x000fe200078e0006 */
[----:B------:R-:W-:-:S07]  /*9c70*/  PRMT R42, R42, 0x5410, R42 ;  /* 0x000054102a2a7816 */ /* 0x000fce000000002a */
.L_x_11299:
[----:B------:R-:W-:Y:S05]  /*9c80*/  BSYNC.RECONVERGENT B1 ;  /* 0x0000000000017941 */ /* 0x000fea0003800200 */
.L_x_11297:
        /* <DEDUP_REMOVED lines=11> */
.L_x_11301:
[----:B------:R-:W-:Y:S01]  /*9d40*/  IMAD.MOV.U32 R17, RZ, RZ, R2 ;  /* 0x000000ffff117224 */ /* 0x000fe200078e0002 */
[----:B------:R-:W-:Y:S01]  /*9d50*/  PRMT R16, R18, 0x7610, R16 ;  /* 0x0000761012107816 */ /* 0x000fe20000000010 */
[----:B------:R-:W-:Y:S01]  /*9d60*/  IMAD.MOV.U32 R6, RZ, RZ, R9 ;  /* 0x000000ffff067224 */ /* 0x000fe200078e0009 */
[----:B------:R-:W-:-:S07]  /*9d70*/  PRMT R42, R41, 0x7632, R42 ;  /* 0x00007632292a7816 */ /* 0x000fce000000002a */
.L_x_11302:
[----:B------:R-:W-:Y:S05]  /*9d80*/  BSYNC.RECONVERGENT B1 ;  /* 0x0000000000017941 */ /* 0x000fea0003800200 */
.L_x_11300:
        /* <DEDUP_REMOVED lines=11> */
.L_x_11304:
[----:B------:R-:W-:Y:S01]  /*9e40*/  IMAD.MOV.U32 R2, RZ, RZ, R17 ;  /* 0x000000ffff027224 */ /* 0x000fe200078e0011 */
[----:B------:R-:W-:Y:S01]  /*9e50*/  PRMT R16, R16, 0x5410, R16 ;  /* 0x0000541010107816 */ /* 0x000fe20000000010 */
[----:B------:R-:W-:Y:S01]  /*9e60*/  IMAD.MOV.U32 R9, RZ, RZ, R8 ;  /* 0x000000ffff097224 */ /* 0x000fe200078e0008 */
[----:B------:R-:W-:-:S07]  /*9e70*/  PRMT R41, R41, 0x5410, R41 ;  /* 0x0000541029297816 */ /* 0x000fce0000000029 */
.L_x_11305:
[----:B------:R-:W-:Y:S05]  /*9e80*/  BSYNC.RECONVERGENT B1 ;  /* 0x0000000000017941 */ /* 0x000fea0003800200 */
.L_x_11303:
        /* <DEDUP_REMOVED lines=11> */
.L_x_11307:
[----:B------:R-:W-:Y:S01]  /*9f40*/  IMAD.MOV.U32 R17, RZ, RZ, R2 ;  /* 0x000000ffff117224 */ /* 0x000fe200078e0002 */
[----:B------:R-:W-:Y:S01]  /*9f50*/  PRMT R18, R16, 0x7632, R18 ;  /* 0x0000763210127816 */ /* 0x000fe20000000012 */
[----:B------:R-:W-:Y:S01]  /*9f60*/  IMAD.MOV.U32 R8, RZ, RZ, R11 ;  /* 0x000000ffff087224 */ /* 0x000fe200078e000b */
[----:B------:R-:W-:-:S07]  /*9f70*/  PRMT R41, R40, 0x7610, R41 ;  /* 0x0000761028297816 */ /* 0x000fce0000000029 */
.L_x_11308:
[----:B------:R-:W-:Y:S05]  /*9f80*/  BSYNC.RECONVERGENT B1 ;  /* 0x0000000000017941 */ /* 0x000fea0003800200 */
.L_x_11306:
        /* <DEDUP_REMOVED lines=11> */
.L_x_11310:
[----:B------:R-:W-:Y:S01]  /*a040*/  IMAD.MOV.U32 R2, RZ, RZ, R17 ;  /* 0x000000ffff027224 */ /* 0x000fe200078e0011 */
[----:B------:R-:W-:Y:S01]  /*a050*/  PRMT R16, R18, 0x7610, R16 ;  /* 0x0000761012107816 */ /* 0x000fe20000000010 */
[----:B------:R-:W-:Y:S01]  /*a060*/  IMAD.MOV.U32 R11, RZ, RZ, R10 ;  /* 0x000000ffff0b7224 */ /* 0x000fe200078e000a */
[----:B------:R-:W-:-:S07]  /*a070*/  PRMT R40, R39, 0x7610, R40 ;  /* 0x0000761027287816 */ /* 0x000fce0000000028 */
.L_x_11311:
[----:B------:R-:W-:Y:S05]  /*a080*/  BSYNC.RECONVERGENT B1 ;  /* 0x0000000000017941 */ /* 0x000fea0003800200 */
.L_x_11309:
        /* <DEDUP_REMOVED lines=11> */
.L_x_11313:
[----:B------:R-:W-:Y:S01]  /*a140*/  IMAD.MOV.U32 R17, RZ, RZ, R2 ;  /* 0x000000ffff117224 */ /* 0x000fe200078e0002 */
[----:B------:R-:W-:Y:S01]  /*a150*/  PRMT R18, R18, 0x5410, R16 ;  /* 0x0000541012127816 */ /* 0x000fe20000000010 */
[----:B------:R-:W-:Y:S01]  /*a160*/  IMAD.MOV.U32 R10, RZ, RZ, R13 ;  /* 0x000000ffff0a7224 */ /* 0x000fe200078e000d */
[----:B------:R-:W-:-:S07]  /*a170*/  PRMT R39, R39, 0x7632, R39 ;  /* 0x0000763227277816 */ /* 0x000fce0000000027 */
.L_x_11314:
[----:B------:R-:W-:Y:S05]  /*a180*/  BSYNC.RECONVERGENT B1 ;  /* 0x0000000000017941 */ /* 0x000fea0003800200 */
.L_x_11312:
        /* <DEDUP_REMOVED lines=11> */
.L_x_11316:
[----:B------:R-:W-:Y:S01]  /*a240*/  IMAD.MOV.U32 R2, RZ, RZ, R17 ;  /* 0x000000ffff027224 */ /* 0x000fe200078e0011 */
[----:B------:R-:W-:Y:S01]  /*a250*/  PRMT R16, R16, 0x7610, R18 ;  /* 0x0000761010107816 */ /* 0x000fe20000000012 */
[----:B------:R-:W-:Y:S01]  /*a260*/  IMAD.MOV.U32 R13, RZ, RZ, R12 ;  /* 0x000000ffff0d7224 */ /* 0x000fe200078e000c */
[----:B------:R-:W-:-:S07]  /*a270*/  PRMT R39, R39, 0x7610, R38 ;  /* 0x0000761027277816 */ /* 0x000fce0000000026 */
.L_x_11317:
[----:B------:R-:W-:Y:S05]  /*a280*/  BSYNC.RECONVERGENT B1 ;  /* 0x0000000000017941 */ /* 0x000fea0003800200 */
.L_x_11315:
        /* <DEDUP_REMOVED lines=11> */
.L_x_11319:
[----:B------:R-:W-:Y:S01]  /*a340*/  IMAD.MOV.U32 R17, RZ, RZ, R2 ;  /* 0x000000ffff117224 */ /* 0x000fe200078e0002 */
[----:B------:R-:W-:Y:S01]  /*a350*/  PRMT R16, R16, 0x7632, R16 ;  /* 0x0000763210107816 */ /* 0x000fe20000000010 */
[----:B------:R-:W-:Y:S01]  /*a360*/  IMAD.MOV.U32 R12, RZ, RZ, R15 ;  /* 0x000000ffff0c7224 */ /* 0x000fe200078e000f */
[----:B------:R-:W-:-:S07]  /*a370*/  PRMT R38, R38, 0x5410, R38 ;  /* 0x0000541026267816 */ /* 0x000fce0000000026 */
.L_x_11320:
[----:B------:R-:W-:Y:S05]  /*a380*/  BSYNC.RECONVERGENT B1 ;  /* 0x0000000000017941 */ /* 0x000fea0003800200 */
.L_x_11318:
        /* <DEDUP_REMOVED lines=11> */
.L_x_11322:
[----:B------:R-:W-:Y:S01]  /*a440*/  IMAD.MOV.U32 R2, RZ, RZ, R17 ;  /* 0x000000ffff027224 */ /* 0x000fe200078e0011 */
[----:B------:R-:W-:Y:S01]  /*a450*/  PRMT R18, R16, 0x7610, R18 ;  /* 0x0000761010127816 */ /* 0x000fe20000000012 */
[----:B------:R-:W-:Y:S01]  /*a460*/  IMAD.MOV.U32 R15, RZ, RZ, R14 ;  /* 0x000000ffff0f7224 */ /* 0x000fe200078e000e */
[----:B------:R-:W-:-:S07]  /*a470*/  PRMT R38, R37, 0x7632, R38 ;  /* 0x0000763225267816 */ /* 0x000fce0000000026 */
.L_x_11323:
[----:B------:R-:W-:Y:S05]  /*a480*/  BSYNC.RECONVERGENT B1 ;  /* 0x0000000000017941 */ /* 0x000fea0003800200 */
.L_x_11321:
        /* <DEDUP_REMOVED lines=11> */
.L_x_11325:
[----:B------:R-:W-:Y:S01]  /*a540*/  IMAD.MOV.U32 R17, RZ, RZ, R2 ;  /* 0x000000ffff117224 */ /* 0x000fe200078e0002 */
[----:B------:R-:W-:Y:S01]  /*a550*/  PRMT R16, R18, 0x7610, R16 ;  /* 0x0000761012107816 */ /* 0x000fe20000000010 */
[----:B------:R-:W-:Y:S01]  /*a560*/  IMAD.MOV.U32 R14, RZ, RZ, R3 ;  /* 0x000000ffff0e7224 */ /* 0x000fe200078e0003 */
[----:B------:R-:W-:-:S07]  /*a570*/  PRMT R37, R37, 0x5410, R37 ;  /* 0x0000541025257816 */ /* 0x000fce0000000025 */
.L_x_11326:
[----:B------:R-:W-:Y:S05]  /*a580*/  BSYNC.RECONVERGENT B1 ;  /* 0x0000000000017941 */ /* 0x000fea0003800200 */
.L_x_11324:
        /* <DEDUP_REMOVED lines=11> */
.L_x_11328:
[----:B------:R-:W-:Y:S01]  /*a640*/  PRMT R37, R47, 0x7610, R37 ;  /* 0x000076102f257816 */ /* 0x000fe20000000025 */
[----:B------:R-:W-:Y:S01]  /*a650*/  IMAD.MOV.U32 R3, RZ, RZ, R46 ;  /* 0x000000ffff037224 */ /* 0x000fe200078e002e */
[C---:B------:R-:W-:Y:S01]  /*a660*/  PRMT R33, R16.reuse, 0x7610, R33 ;  /* 0x0000761010217816 */ /* 0x040fe20000000021 */
[----:B------:R-:W-:Y:S01]  /*a670*/  IMAD.MOV.U32 R2, RZ, RZ, R17 ;  /* 0x000000ffff027224 */ /* 0x000fe200078e0011 */
[----:B------:R-:W-:Y:S01]  /*a680*/  PRMT R47, R16, 0x7610, R47 ;  /* 0x00007610102f7816 */ /* 0x000fe2000000002f */
[----:B------:R-:W-:-:S07]  /*a690*/  IMAD.MOV.U32 R46, RZ, RZ, R17 ;  /* 0x000000ffff2e7224 */ /* 0x000fce00078e0011 */
.L_x_11329:
[----:B------:R-:W-:Y:S05]  /*a6a0*/  BSYNC.RECONVERGENT B1 ;  /* 0x0000000000017941 */ /* 0x000fea0003800200 */
.L_x_11327:
        /* <DEDUP_REMOVED lines=18> */
[----:B0-----:R-:W-:Y:S01]  /*a7d0*/  STL.64 [R0+0x8], R18 ;  /* 0x0000081200007387 */ /* 0x001fe20000100a00 */
[----:B------:R-:W-:-:S03]  /*a7e0*/  FSETP.GT.FTZ.AND P0, PT, R32, R16, PT ;  /* 0x000000102000720b */ /* 0x000fc60003f14000 */
[----:B------:R-:W0:Y:S01]  /*a7f0*/  LDS.64 R18, [UR4+0x1a0] ;  /* 0x0001a004ff127984 */ /* 0x000e220008000a00 */
[----:B------:R-:W-:-:S03]  /*a800*/  FSEL R30, R32, R16, P0 ;  /* 0x00000010201e7208 */ /* 0x000fc60000000000 */
[----:B-1----:R1:W-:Y:S04]  /*a810*/  STL.64 [R0+0x40], R24 ;  /* 0x0000401800007387 */ /* 0x0023e80000100a00 */
[----:B------:R3:W-:Y:S01]  /*a820*/  STL.64 [R0+0x48], R26 ;  /* 0x0000481a00007387 */ /* 0x0007e20000100a00 */
[----:B-1----:R-:W-:-:S03]  /*a830*/  FSEL R24, R16, R32, P0 ;  /* 0x0000002010187208 */ /* 0x002fc60000000000 */
[----:B--2---:R3:W-:Y:S01]  /*a840*/  STL.64 [R0+0x50], R20 ;  /* 0x0000501400007387 */ /* 0x0047e20000100a00 */
[----:B------:R-:W-:Y:S01]  /*a850*/  FSEL R32, R31, R17, P0 ;  /* 0x000000111f207208 */ /* 0x000fe20000000000 */
[----:B------:R-:W-:Y:S01]  /*a860*/  IMAD.MOV.U32 R16, RZ, RZ, RZ ;  /* 0x000000ffff107224 */ /* 0x000fe200078e00ff */
[----:B------:R-:W-:Y:S01]  /*a870*/  FSEL R17, R17, R31, P0 ;  /* 0x0000001f11117208 */ /* 0x000fe20000000000 */
[----:B------:R-:W-:Y:S01]  /*a880*/  FADD.FTZ R24, -R30, R24 ;  /* 0x000000181e187221 */ /* 0x000fe20000010100 */
[----:B------:R3:W-:Y:S03]  /*a890*/  STL.64 [R0+0x58], R22 ;  /* 0x0000581600007387 */ /* 0x0007e60000100a00 */
[----:B------:R-:W-:-:S06]  /*a8a0*/  FMUL.FTZ R24, R24, 1.4426950216293334961 ;  /* 0x3fb8aa3b18187820 */ /* 0x000fcc0000410000 */
[----:B------:R-:W1:Y:S01]  /*a8b0*/  MUFU.EX2 R24, R24 ;  /* 0x0000001800187308 */ /* 0x000e620000000800 */
[----:B0-----:R3:W-:Y:S01]  /*a8c0*/  STL.64 [R0+0x60], R18 ;  /* 0x0000601200007387 */ /* 0x0017e20000100a00 */
[----:B-1----:R-:W-:-:S07]  /*a8d0*/  FFMA.FTZ R32, R17, R24, R32 ;  /* 0x0000001811207223 */ /* 0x002fce0000010020 */
.L_x_11376:
[----:B------:R-:W2:Y:S04]  /*a8e0*/  LDL.U16 R17, [R0+0x48] ;  /* 0x0000480000117983 */ /* 0x000ea80000100400 */
[----:B---3--:R-:W3:Y:S01]  /*a8f0*/  LDL R18, [R34] ;  /* 0x0000000022127983 */ /* 0x008ee20000100800 */
        /* <DEDUP_REMOVED lines=18> */
.L_x_11332:
[----:B------:R-:W-:Y:S01]  /*aa20*/  IMAD.MOV.U32 R18, RZ, RZ, R29 ;  /* 0x000000ffff127224 */ /* 0x000fe200078e001d */
[C---:B------:R-:W-:Y:S01]  /*aa30*/  PRMT R17, R44.reuse, 0x7632, R17 ;  /* 0x000076322c117816 */ /* 0x040fe20000000011 */
[----:B------:R-:W-:Y:S01]  /*aa40*/  IMAD.MOV.U32 R29, RZ, RZ, R28 ;  /* 0x000000ffff1d7224 */ /* 0x000fe200078e001c */
[----:B------:R-:W-:-:S07]  /*aa50*/  PRMT R44, R44, 0x5410, R44 ;  /* 0x000054102c2c7816 */ /* 0x000fce000000002c */
.L_x_11333:
[----:B------:R-:W-:Y:S05]  /*aa60*/  BSYNC.RECONVERGENT B1 ;  /* 0x0000000000017941 */ /* 0x000fea0003800200 */
.L_x_11331:
        /* <DEDUP_REMOVED lines=11> */
.L_x_11335:
[----:B------:R-:W-:Y:S01]  /*ab20*/  IMAD.MOV.U32 R19, RZ, RZ, R18 ;  /* 0x000000ffff137224 */ /* 0x000fe200078e0012 */
[----:B------:R-:W-:Y:S01]  /*ab30*/  PRMT R20, R17, 0x7610, R20 ;  /* 0x0000761011147816 */ /* 0x000fe20000000014 */
[----:B------:R-:W-:Y:S01]  /*ab40*/  IMAD.MOV.U32 R28, RZ, RZ, R5 ;  /* 0x000000ffff1c7224 */ /* 0x000fe200078e0005 */
[----:B------:R-:W-:-:S07]  /*ab50*/  PRMT R44, R43, 0x7632, R44 ;  /* 0x000076322b2c7816 */ /* 0x000fce000000002c */
.L_x_11336:
[----:B------:R-:W-:Y:S05]  /*ab60*/  BSYNC.RECONVERGENT B1 ;  /* 0x0000000000017941 */ /* 0x000fea0003800200 */
.L_x_11334:
        /* <DEDUP_REMOVED lines=11> */
.L_x_11338:
[----:B------:R-:W-:Y:S01]  /*ac20*/  IMAD.MOV.U32 R18, RZ, RZ, R19 ;  /* 0x000000ffff127224 */ /* 0x000fe200078e0013 */
[----:B------:R-:W-:Y:S01]  /*ac30*/  PRMT R17, R17, 0x5410, R20 ;  /* 0x0000541011117816 */ /* 0x000fe20000000014 */
[----:B------:R-:W-:Y:S01]  /*ac40*/  IMAD.MOV.U32 R5, RZ, RZ, R4 ;  /* 0x000000ffff057224 */ /* 0x000fe200078e0004 */
[----:B------:R-:W-:-:S07]  /*ac50*/  PRMT R43, R43, 0x5410, R43 ;  /* 0x000054102b2b7816 */ /* 0x000fce000000002b */
.L_x_11339:
[----:B------:R-:W-:Y:S05]  /*ac60*/  BSYNC.RECONVERGENT B1 ;  /* 0x0000000000017941 */ /* 0x000fea0003800200 */
.L_x_11337:
        /* <DEDUP_REMOVED lines=11> */
.L_x_11341:
[----:B------:R-:W-:Y:S01]  /*ad20*/  IMAD.MOV.U32 R19, RZ, RZ, R18 ;  /* 0x000000ffff137224 */ /* 0x000fe200078e0012 */
[----:B------:R-:W-:Y:S01]  /*ad30*/  PRMT R20, R20, 0x7610, R17 ;  /* 0x0000761014147816 */ /* 0x000fe20000000011 */
[----:B------:R-:W-:Y:S01]  /*ad40*/  IMAD.MOV.U32 R4, RZ, RZ, R7 ;  /* 0x000000ffff047224 */ /* 0x000fe200078e0007 */
[----:B------:R-:W-:-:S07]  /*ad50*/  PRMT R43, R42, 0x7632, R43 ;  /* 0x000076322a2b7816 */ /* 0x000fce000000002b */
.L_x_11342:
[----:B------:R-:W-:Y:S05]  /*ad60*/  BSYNC.RECONVERGENT B1 ;  /* 0x0000000000017941 */ /* 0x000fea0003800200 */
.L_x_11340:
        /* <DEDUP_REMOVED lines=11> */
.L_x_11344:
[----:B------:R-:W-:Y:S01]  /*ae20*/  IMAD.MOV.U32 R18, RZ, RZ, R19 ;  /* 0x000000ffff127224 */ /* 0x000fe200078e0013 */
[----:B------:R-:W-:Y:S01]  /*ae30*/  PRMT R17, R20, 0x7632, R17 ;  /* 0x0000763214117816 */ /* 0x000fe20000000011 */
[----:B------:R-:W-:Y:S01]  /*ae40*/  IMAD.MOV.U32 R7, RZ, RZ, R6 ;  /* 0x000000ffff077224 */ /* 0x000fe200078e0006 */
[----:B------:R-:W-:-:S07]  /*ae50*/  PRMT R42, R42, 0x5410, R42 ;  /* 0x000054102a2a7816 */ /* 0x000fce000000002a */
.L_x_11345:
[----:B------:R-:W-:Y:S05]  /*ae60*/  BSYNC.RECONVERGENT B1 ;  /* 0x0000000000017941 */ /* 0x000fea0003800200 */
.L_x_11343:
        /* <DEDUP_REMOVED lines=11> */
.L_x_11347:
[----:B------:R-:W-:Y:S01]  /*af20*/  IMAD.MOV.U32 R19, RZ, RZ, R18 ;  /* 0x000000ffff137224 */ /* 0x000fe200078e0012 */
[----:B------:R-:W-:Y:S01]  /*af30*/  PRMT R20, R17, 0x7610, R20 ;  /* 0x0000761011147816 */ /* 0x000fe20000000014 */
[----:B------:R-:W-:Y:S01]  /*af40*/  IMAD.MOV.U32 R6, RZ, RZ, R9 ;  /* 0x000000ffff067224 */ /* 0x000fe200078e0009 */
[----:B------:R-:W-:-:S07]  /*af50*/  PRMT R42, R41, 0x7632, R42 ;  /* 0x00007632292a7816 */ /* 0x000fce000000002a */
.L_x_11348:
[----:B------:R-:W-:Y:S05]  /*af60*/  BSYNC.RECONVERGENT B1 ;  /* 0x0000000000017941 */ /* 0x000fea0003800200 */
.L_x_11346:
        /* <DEDUP_REMOVED lines=11> */
.L_x_11350:
[----:B------:R-:W-:Y:S01]  /*b020*/  IMAD.MOV.U32 R18, RZ, RZ, R19 ;  /* 0x000000ffff127224 */ /* 0x000fe200078e0013 */
[----:B------:R-:W-:Y:S01]  /*b030*/  PRMT R17, R17, 0x5410, R20 ;  /* 0x0000541011117816 */ /* 0x000fe20000000014 */
[----:B------:R-:W-:Y:S01]  /*b040*/  IMAD.MOV.U32 R9, RZ, RZ, R8 ;  /* 0x000000ffff097224 */ /* 0x000fe200078e0008 */
[----:B------:R-:W-:-:S07]  /*b050*/  PRMT R41, R41, 0x5410, R41 ;  /* 0x0000541029297816 */ /* 0x000fce0000000029 */
.L_x_11351:
[----:B------:R-:W-:Y:S05]  /*b060*/  BSYNC.RECONVERGENT B1 ;  /* 0x0000000000017941 */ /* 0x000fea0003800200 */
.L_x_11349:
        /* <DEDUP_REMOVED lines=11> */
.L_x_11353:
[----:B------:R-:W-:Y:S01]  /*b120*/  IMAD.MOV.U32 R19, RZ, RZ, R18 ;  /* 0x000000ffff137224 */ /* 0x000fe200078e0012 */
[----:B------:R-:W-:Y:S01]  /*b130*/  PRMT R17, R17, 0x7632, R17 ;  /* 0x0000763211117816 */ /* 0x000fe20000000011 */
[----:B------:R-:W-:Y:S01]  /*b140*/  IMAD.MOV.U32 R8, RZ, RZ, R11 ;  /* 0x000000ffff087224 */ /* 0x000fe200078e000b */
[----:B------:R-:W-:-:S07]  /*b150*/  PRMT R41, R40, 0x7610, R41 ;  /* 0x0000761028297816 */ /* 0x000fce0000000029 */
.L_x_11354:
[----:B------:R-:W-:Y:S05]  /*b160*/  BSYNC.RECONVERGENT B1 ;  /* 0x0000000000017941 */ /* 0x000fea0003800200 */
.L_x_11352:
        /* <DEDUP_REMOVED lines=11> */
.L_x_11356:
[----:B------:R-:W-:Y:S01]  /*b220*/  IMAD.MOV.U32 R18, RZ, RZ, R19 ;  /* 0x000000ffff127224 */ /* 0x000fe200078e0013 */
[----:B------:R-:W-:Y:S01]  /*b230*/  PRMT R20, R17, 0x7610, R20 ;  /* 0x0000761011147816 */ /* 0x000fe20000000014 */
[----:B------:R-:W-:Y:S01]  /*b240*/  IMAD.MOV.U32 R11, RZ, RZ, R10 ;  /* 0x000000ffff0b7224 */ /* 0x000fe200078e000a */
[----:B------:R-:W-:-:S07]  /*b250*/  PRMT R40, R39, 0x7610, R40 ;  /* 0x0000761027287816 */ /* 0x000fce0000000028 */
.L_x_11357:
[----:B------:R-:W-:Y:S05]  /*b260*/  BSYNC.RECONVERGENT B1 ;  /* 0x0000000000017941 */ /* 0x000fea0003800200 */
.L_x_11355:
        /* <DEDUP_REMOVED lines=11> */
.L_x_11359:
[----:B------:R-:W-:Y:S01]  /*b320*/  IMAD.MOV.U32 R17, RZ, RZ, R18 ;  /* 0x000000ffff117224 */ /* 0x000fe200078e0012 */
[----:B------:R-:W-:Y:S01]  /*b330*/  PRMT R19, R20, 0x7610, R19 ;  /* 0x0000761014137816 */ /* 0x000fe20000000013 */
[----:B------:R-:W-:Y:S01]  /*b340*/  IMAD.MOV.U32 R10, RZ, RZ, R13 ;  /* 0x000000ffff0a7224 */ /* 0x000fe200078e000d */
[----:B------:R-:W-:-:S07]  /*b350*/  PRMT R39, R39, 0x7632, R39 ;  /* 0x0000763227277816 */ /* 0x000fce0000000027 */
.L_x_11360:
[----:B------:R-:W-:Y:S05]  /*b360*/  BSYNC.RECONVERGENT B1 ;  /* 0x0000000000017941 */ /* 0x000fea0003800200 */
.L_x_11358:
        /* <DEDUP_REMOVED lines=11> */
.L_x_11362:
[----:B------:R-:W-:Y:S01]  /*b420*/  IMAD.MOV.U32 R18, RZ, RZ, R17 ;  /* 0x000000ffff127224 */ /* 0x000fe200078e0011 */
[----:B------:R-:W-:Y:S01]  /*b430*/  PRMT R19, R19, 0x5410, R19 ;  /* 0x0000541013137816 */ /* 0x000fe20000000013 */
[----:B------:R-:W-:Y:S01]  /*b440*/  IMAD.MOV.U32 R13, RZ, RZ, R12 ;  /* 0x000000ffff0d7224 */ /* 0x000fe200078e000c */
[----:B------:R-:W-:-:S07]  /*b450*/  PRMT R39, R39, 0x7610, R38 ;  /* 0x0000761027277816 */ /* 0x000fce0000000026 */
.L_x_11363:
[----:B------:R-:W-:Y:S05]  /*b460*/  BSYNC.RECONVERGENT B1 ;  /* 0x0000000000017941 */ /* 0x000fea0003800200 */
.L_x_11361:
        /* <DEDUP_REMOVED lines=11> */
.L_x_11365:
[----:B------:R-:W-:Y:S01]  /*b520*/  IMAD.MOV.U32 R17, RZ, RZ, R18 ;  /* 0x000000ffff117224 */ /* 0x000fe200078e0012 */
[----:B------:R-:W-:Y:S01]  /*b530*/  PRMT R19, R19, 0x7632, R19 ;  /* 0x0000763213137816 */ /* 0x000fe20000000013 */
[----:B------:R-:W-:Y:S01]  /*b540*/  IMAD.MOV.U32 R12, RZ, RZ, R15 ;  /* 0x000000ffff0c7224 */ /* 0x000fe200078e000f */
[----:B------:R-:W-:-:S07]  /*b550*/  PRMT R38, R38, 0x5410, R38 ;  /* 0x0000541026267816 */ /* 0x000fce0000000026 */
.L_x_11366:
[----:B------:R-:W-:Y:S05]  /*b560*/  BSYNC.RECONVERGENT B1 ;  /* 0x0000000000017941 */ /* 0x000fea0003800200 */
.L_x_11364:
        /* <DEDUP_REMOVED lines=11> */
.L_x_11368:
[----:B------:R-:W-:Y:S01]  /*b620*/  IMAD.MOV.U32 R18, RZ, RZ, R17 ;  /* 0x000000ffff127224 */ /* 0x000fe200078e0011 */
[----:B------:R-:W-:Y:S01]  /*b630*/  PRMT R20, R19, 0x7610, R20 ;  /* 0x0000761013147816 */ /* 0x000fe20000000014 */
[----:B------:R-:W-:Y:S01]  /*b640*/  IMAD.MOV.U32 R15, RZ, RZ, R14 ;  /* 0x000000ffff0f7224 */ /* 0x000fe200078e000e */
[----:B------:R-:W-:-:S07]  /*b650*/  PRMT R38, R37, 0x7632, R38 ;  /* 0x0000763225267816 */ /* 0x000fce0000000026 */
.L_x_11369:
[----:B------:R-:W-:Y:S05]  /*b660*/  BSYNC.RECONVERGENT B1 ;  /* 0x0000000000017941 */ /* 0x000fea0003800200 */
.L_x_11367:
        /* <DEDUP_REMOVED lines=11> */
.L_x_11371:
[----:B------:R-:W-:Y:S01]  /*b720*/  IMAD.MOV.U32 R17, RZ, RZ, R18 ;  /* 0x000000ffff117224 */ /* 0x000fe200078e0012 */
[----:B------:R-:W-:Y:S01]  /*b730*/  PRMT R19, R20, 0x7610, R19 ;  /* 0x0000761014137816 */ /* 0x000fe20000000013 */
[----:B------:R-:W-:Y:S01]  /*b740*/  IMAD.MOV.U32 R14, RZ, RZ, R3 ;  /* 0x000000ffff0e7224 */ /* 0x000fe200078e0003 */
[----:B------:R-:W-:-:S07]  /*b750*/  PRMT R37, R37, 0x5410, R37 ;  /* 0x0000541025257816 */ /* 0x000fce0000000025 */
.L_x_11372:
[----:B------:R-:W-:Y:S05]  /*b760*/  BSYNC.RECONVERGENT B1 ;  /* 0x0000000000017941 */ /* 0x000fea0003800200 */
.L_x_11370:
        /* <DEDUP_REMOVED lines=10> */
.L_x_11374:
[----:B------:R-:W-:Y:S01]  /*b810*/  PRMT R37, R33, 0x7610, R37 ;  /* 0x0000761021257816 */ /* 0x000fe20000000025 */
[----:B------:R-:W-:Y:S01]  /*b820*/  IMAD.MOV.U32 R3, RZ, RZ, R2 ;  /* 0x000000ffff037224 */ /* 0x000fe200078e0002 */
[----:B------:R-:W-:Y:S01]  /*b830*/  PRMT R40, R40, 0x5410, R19 ;  /* 0x0000541028287816 */ /* 0x000fe20000000013 */
[----:B------:R-:W-:Y:S01]  /*b840*/  IMAD.MOV.U32 R2, RZ, RZ, R17 ;  /* 0x000000ffff027224 */ /* 0x000fe200078e0011 */
[----:B------:R-:W-:-:S07]  /*b850*/  PRMT R33, R19, 0x7610, R33 ;  /* 0x0000761013217816 */ /* 0x000fce0000000021 */
.L_x_11375:
[----:B------:R-:W-:Y:S05]  /*b860*/  BSYNC.RECONVERGENT B1 ;  /* 0x0000000000017941 */ /* 0x000fea0003800200 */
.L_x_11373:
[----:B------:R-:W-:Y:S02]  /*b870*/  VIADD R34, R34, 0x4 ;  /* 0x0000000422227836 */ /* 0x000fe40000000000 */
[----:B------:R-:W-:Y:S01]  /*b880*/  VIADD R0, R0, 0x2 ;  /* 0x0000000200007836 */ /* 0x000fe20000000000 */
[----:B------:R-:W-:Y:S06]  /*b890*/  @P1 BRA `(.L_x_11376) ;  /* 0xfffffff000101947 */ /* 0x000fec000383ffff */
.L_x_11238:
[----:B------:R-:W-:Y:S05]  /*b8a0*/  BSYNC.RECONVERGENT B0 ;  /* 0x0000000000007941 */ /* 0x000fea0003800200 */
.L_x_11237:
[----:B------:R-:W-:-:S13]  /*b8b0*/  ISETP.NE.AND P0, PT, R35, RZ, PT ;  /* 0x000000ff2300720c */ /* 0x000fda0003f05270 */
[----:B------:R-:W-:Y:S05]  /*b8c0*/  @P0 EXIT ;  /* 0x000000000000094d */ /* 0x000fea0003800000 */
[----:B-12---:R-:W0:Y:S08]  /*b8d0*/  LDC R19, c[0x0][0x3a0] ;  /* 0x0000e800ff137b82 */ /* 0x006e300000000800 */
[----:B------:R-:W1:Y:S01]  /*b8e0*/  LDC.64 R16, c[0x0][0x388] ;  /* 0x0000e200ff107b82 */ /* 0x000e620000000a00 */
[----:B------:R-:W2:Y:S07]  /*b8f0*/  MUFU.LG2 R32, R32 ;  /* 0x0000002000207308 */ /* 0x000eae0000000c00 */
[----:B------:R-:W3:Y:S01]  /*b900*/  LDC.64 R46, c[0x0][0x390] ;  /* 0x0000e400ff2e7b82 */ /* 0x000ee20000000a00 */
[----:B0-----:R-:W-:-:S07]  /*b910*/  ISETP.GE.AND P6, PT, R19, 0x1, PT ;  /* 0x000000011300780c */ /* 0x001fce0003fc6270 */
[----:B------:R-:W0:Y:S01]  /*b920*/  LDC.64 R48, c[0x0][0x398] ;  /* 0x0000e600ff307b82 */ /* 0x000e220000000a00 */
[----:B-1----:R-:W-:-:S05]  /*b930*/  IMAD.WIDE.U32 R16, R36, 0x4, R16 ;  /* 0x0000000424107825 */ /* 0x002fca00078e0010 */
[----:B------:R-:W4:Y:S04]  /*b940*/  @P6 LDG.E.CONSTANT R23, desc[UR8][R16.64] ;  /* 0x0000000810176981 */ /* 0x000f28000c1e9900 */
[----:B------:R-:W5:Y:S01]  /*b950*/  @P6 LDG.E.CONSTANT R21, desc[UR8][R16.64] ;  /* 0x0000000810156981 */ /* 0x000f62000c1e9900 */
[C---:B------:R-:W-:Y:S02]  /*b960*/  ISETP.GE.AND P0, PT, R19.reuse, 0x2, PT ;  /* 0x000000021300780c */ /* 0x040fe40003f06270 */
[----:B------:R-:W-:-:S11]  /*b970*/  ISETP.GE.AND P1, PT, R19, 0x3, PT ;  /* 0x000000031300780c */ /* 0x000fd60003f26270 */
[----:B------:R-:W5:Y:S04]  /*b980*/  @P0 LDG.E.CONSTANT R0, desc[UR8][R16.64] ;  /* 0x0000000810000981 */ /* 0x000f68000c1e9900 */
[----:B------:R-:W5:Y:S01]  /*b990*/  @P1 LDG.E.CONSTANT R20, desc[UR8][R16.64] ;  /* 0x0000000810141981 */ /* 0x000f62000c1e9900 */
[----:B------:R-:W-:-:S03]  /*b9a0*/  ISETP.GE.AND P2, PT, R19, 0x4, PT ;  /* 0x000000041300780c */ /* 0x000fc60003f46270 */
[----:B------:R-:W5:Y:S01]  /*b9b0*/  @P0 LDG.E.CONSTANT R18, desc[UR8][R16.64] ;  /* 0x0000000810120981 */ /* 0x000f62000c1e9900 */
[----:B------:R-:W-:Y:S02]  /*b9c0*/  HADD2.F32 R25, -RZ, R40.H1_H1 ;  /* 0x30000028ff197230 */ /* 0x000fe40000004100 */
[----:B------:R-:W-:Y:S01]  /*b9d0*/  HADD2.F32 R24, -RZ, R37.H0_H0 ;  /* 0x20000025ff187230 */ /* 0x000fe20000004100 */
[----:B------:R-:W5:Y:S01]  /*b9e0*/  @P1 LDG.E.CONSTANT R22, desc[UR8][R16.64] ;  /* 0x0000000810161981 */ /* 0x000f62000c1e9900 */
[----:B------:R-:W-:Y:S01]  /*b9f0*/  ISETP.GE.AND P3, PT, R19, 0x5, PT ;  /* 0x000000051300780c */ /* 0x000fe20003f66270 */
[--C-:B------:R-:W-:Y:S02]  /*ba00*/  FADD.FTZ R25, R25, -R30.reuse ;  /* 0x8000001e19197221 */ /* 0x100fe40000010000 */
[----:B------:R-:W-:Y:S02]  /*ba10*/  FADD.FTZ R27, R24, -R30 ;  /* 0x8000001e181b7221 */ /* 0x000fe40000010000 */
[----:B------:R-:W5:Y:S01]  /*ba20*/  @P2 LDG.E.CONSTANT R24, desc[UR8][R16.64] ;  /* 0x0000000810182981 */ /* 0x000f62000c1e9900 */
[----:B--2---:R-:W-:Y:S01]  /*ba30*/  @P6 FFMA.FTZ R25, R32, -0.69314718246459960938, R25 ;  /* 0xbf31721820196823 */ /* 0x004fe20000010019 */
[----:B------:R-:W-:Y:S01]  /*ba40*/  IMAD R34, R36, R19, RZ ;  /* 0x0000001324227224 */ /* 0x000fe200078e02ff */
[----:B------:R-:W-:Y:S01]  /*ba50*/  ISETP.GE.AND P4, PT, R19, 0x6, PT ;  /* 0x000000061300780c */ /* 0x000fe20003f86270 */
[----:B------:R-:W-:Y:S01]  /*ba60*/  @P6 FFMA.FTZ R27, R32, -0.69314718246459960938, R27 ;  /* 0xbf317218201b6823 */ /* 0x000fe2000001001b */
[----:B------:R-:W2:Y:S01]  /*ba70*/  @P2 LDG.E.CONSTANT R26, desc[UR8][R16.64] ;  /* 0x00000008101a2981 */ /* 0x000ea2000c1e9900 */
[----:B------:R-:W-:-:S04]  /*ba80*/  IMAD.SHL.U32 R34, R34, 0x2, RZ ;  /* 0x0000000222227824 */ /* 0x000fc800078e00ff */
[----:B---3--:R-:W-:-:S04]  /*ba90*/  IMAD.WIDE R46, R34, 0x4, R46 ;  /* 0x00000004222e7825 */ /* 0x008fc800078e022e */
[----:B0-----:R-:W-:Y:S01]  /*baa0*/  IMAD.WIDE R34, R34, 0x2, R48 ;  /* 0x0000000222227825 */ /* 0x001fe200078e0230 */
[----:B------:R0:W-:Y:S01]  /*bab0*/  @P6 STG.E desc[UR8][R46.64], R2 ;  /* 0x000000022e006986 */ /* 0x0001e2000c101908 */
[----:B------:R-:W-:-:S03]  /*bac0*/  ISETP.GE.AND P5, PT, R19, 0x7, PT ;  /* 0x000000071300780c */ /* 0x000fc60003fa6270 */
[----:B0-----:R-:W3:Y:S01]  /*bad0*/  @P4 LDG.E.CONSTANT R2, desc[UR8][R16.64] ;  /* 0x0000000810024981 */ /* 0x001ee2000c1e9900 */
[----:B----4-:R-:W-:-:S03]  /*bae0*/  @P6 FADD.FTZ R23, R23, R25 ;  /* 0x0000001917176221 */ /* 0x010fc60000010000 */
[----:B------:R-:W4:Y:S01]  /*baf0*/  @P3 LDG.E.CONSTANT R25, desc[UR8][R16.64] ;  /* 0x0000000810193981 */ /* 0x000f22000c1e9900 */
[----:B-----5:R-:W-:Y:S01]  /*bb00*/  @P6 FADD.FTZ R27, R21, R27 ;  /* 0x0000001b151b6221 */ /* 0x020fe20000010000 */
[----:B------:R-:W-:Y:S02]  /*bb10*/  @P6 F2FP.F16.F32.PACK_AB R23, RZ, R23 ;  /* 0x00000017ff17623e */ /* 0x000fe400000000ff */
[----:B------:R-:W5:Y:S02]  /*bb20*/  @P3 LDG.E.CONSTANT R21, desc[UR8][R16.64] ;  /* 0x0000000810153981 */ /* 0x000f64000c1e9900 */
[----:B------:R-:W-:Y:S02]  /*bb30*/  @P6 F2FP.F16.F32.PACK_AB R27, RZ, R27 ;  /* 0x0000001bff1b623e */ /* 0x000fe400000000ff */
[----:B------:R-:W-:Y:S04]  /*bb40*/  @P6 STG.E.U16 desc[UR8][R34.64], R23 ;  /* 0x0000001722006986 */ /* 0x000fe8000c101508 */
[----:B------:R0:W-:Y:S04]  /*bb50*/  @P6 STG.E desc[UR8][R46.64+0x4], R3 ;  /* 0x000004032e006986 */ /* 0x0001e8000c101908 */
[----:B------:R1:W-:Y:S01]  /*bb60*/  @P6 STG.E.U16 desc[UR8][R34.64+0x2], R27 ;  /* 0x0000021b22006986 */ /* 0x0003e2000c101508 */
[----:B------:R-:W-:-:S03]  /*bb70*/  ISETP.GE.AND P6, PT, R19, 0x8, PT ;  /* 0x000000081300780c */ /* 0x000fc60003fc6270 */
[----:B------:R-:W5:Y:S04]  /*bb80*/  @P5 LDG.E.CONSTANT R19, desc[UR8][R16.64] ;  /* 0x0000000810135981 */ /* 0x000f68000c1e9900 */
[----:B0-----:R-:W5:Y:S04]  /*bb90*/  @P4 LDG.E.CONSTANT R3, desc[UR8][R16.64] ;  /* 0x0000000810034981 */ /* 0x001f68000c1e9900 */
[----:B------:R-:W5:Y:S04]  /*bba0*/  @P5 LDG.E.CONSTANT R23, desc[UR8][R16.64] ;  /* 0x0000000810175981 */ /* 0x000f68000c1e9900 */
[----:B-1----:R-:W5:Y:S04]  /*bbb0*/  @P6 LDG.E.CONSTANT R27, desc[UR8][R16.64] ;  /* 0x00000008101b6981 */ /* 0x002f68000c1e9900 */
[----:B------:R0:W-:Y:S01]  /*bbc0*/  @P0 STG.E desc[UR8][R46.64+0x8], R14 ;  /* 0x0000080e2e000986 */ /* 0x0001e2000c101908 */
[----:B------:R-:W-:-:S02]  /*bbd0*/  HADD2.F32 R31, -RZ, R38.H1_H1 ;  /* 0x30000026ff1f7230 */ /* 0x000fc40000004100 */
[----:B0-----:R-:W-:-:S05]  /*bbe0*/  HADD2.F32 R14, -RZ, R37.H1_H1 ;  /* 0x30000025ff0e7230 */ /* 0x001fca0000004100 */
[--C-:B------:R-:W-:Y:S01]  /*bbf0*/  FADD.FTZ R14, R14, -R30.reuse ;  /* 0x8000001e0e0e7221 */ /* 0x100fe20000010000 */
[----:B------:R-:W-:-:S03]  /*bc00*/  FADD.FTZ R31, R31, -R30 ;  /* 0x8000001e1f1f7221 */ /* 0x000fc60000010000 */
[C---:B------:R-:W-:Y:S01]  /*bc10*/  @P0 FFMA.FTZ R14, R32.reuse, -0.69314718246459960938, R14 ;  /* 0xbf317218200e0823 */ /* 0x040fe2000001000e */
[----:B------:R-:W-:-:S03]  /*bc20*/  @P1 FFMA.FTZ R31, R32, -0.69314718246459960938, R31 ;  /* 0xbf317218201f1823 */ /* 0x000fc6000001001f */
[----:B------:R-:W-:Y:S01]  /*bc30*/  @P0 FADD.FTZ R0, R0, R14 ;  /* 0x0000000e00000221 */ /* 0x000fe20000010000 */
[----:B------:R-:W-:Y:S02]  /*bc40*/  HADD2.F32 R14, -RZ, R38.H0_H0 ;  /* 0x20000026ff0e7230 */ /* 0x000fe40000004100 */
[----:B------:R-:W-:Y:S01]  /*bc50*/  @P1 FADD.FTZ R20, R20, R31 ;  /* 0x0000001f14141221 */ /* 0x000fe20000010000 */
[--C-:B------:R-:W-:Y:S02]  /*bc60*/  HADD2.F32 R31, -RZ, R39.reuse.H1_H1 ;  /* 0x30000027ff1f7230 */ /* 0x100fe40000004100 */
[--C-:B------:R-:W-:Y:S01]  /*bc70*/  FADD.FTZ R14, R14, -R30.reuse ;  /* 0x8000001e0e0e7221 */ /* 0x100fe20000010000 */
[----:B------:R-:W-:Y:S02]  /*bc80*/  HADD2.F32 R33, -RZ, R39.H0_H0 ;  /* 0x20000027ff217230 */ /* 0x000fe40000004100 */
[----:B------:R-:W-:Y:S01]  /*bc90*/  FADD.FTZ R31, R31, -R30 ;  /* 0x8000001e1f1f7221 */ /* 0x000fe20000010000 */
[----:B------:R-:W-:Y:S01]  /*bca0*/  @P0 FFMA.FTZ R14, R32, -0.69314718246459960938, R14 ;  /* 0xbf317218200e0823 */ /* 0x000fe2000001000e */
[----:B------:R-:W-:-:S02]  /*bcb0*/  @P0 F2FP.F16.F32.PACK_AB R0, RZ, R0 ;  /* 0x00000000ff00023e */ /* 0x000fc400000000ff */
[----:B------:R-:W-:Y:S01]  /*bcc0*/  @P1 FFMA.FTZ R31, R32, -0.69314718246459960938, R31 ;  /* 0xbf317218201f1823 */ /* 0x000fe2000001001f */
[----:B------:R-:W-:Y:S01]  /*bcd0*/  @P0 FADD.FTZ R14, R18, R14 ;  /* 0x0000000e120e0221 */ /* 0x000fe20000010000 */
[--C-:B------:R-:W-:Y:S01]  /*bce0*/  FADD.FTZ R33, R33, -R30.reuse ;  /* 0x8000001e21217221 */ /* 0x100fe20000010000 */
[----:B------:R-:W-:Y:S01]  /*bcf0*/  @P0 STG.E.U16 desc[UR8][R34.64+0x4], R0 ;  /* 0x0000040022000986 */ /* 0x000fe2000c101508 */
[----:B------:R-:W-:Y:S01]  /*bd00*/  @P1 FADD.FTZ R22, R22, R31 ;  /* 0x0000001f16161221 */ /* 0x000fe20000010000 */
[----:B------:R-:W-:Y:S01]  /*bd10*/  HADD2.F32 R31, -RZ, R40.H0_H0 ;  /* 0x20000028ff1f7230 */ /* 0x000fe20000004100 */
[----:B------:R-:W-:Y:S01]  /*bd20*/  @P0 F2FP.F16.F32.PACK_AB R14, RZ, R14 ;  /* 0x0000000eff0e023e */ /* 0x000fe200000000ff */
[----:B------:R0:W-:Y:S01]  /*bd30*/  @P0 STG.E desc[UR8][R46.64+0xc], R15 ;  /* 0x00000c0f2e000986 */ /* 0x0001e2000c101908 */
[----:B------:R-:W-:Y:S01]  /*bd40*/  @P1 F2FP.F16.F32.PACK_AB R20, RZ, R20 ;  /* 0x00000014ff14123e */ /* 0x000fe200000000ff */
[----:B------:R-:W-:Y:S02]  /*bd50*/  HADD2.F32 R37, -RZ, R41.H1_H1 ;  /* 0x30000029ff257230 */ /* 0x000fe40000004100 */
[----:B------:R-:W-:Y:S01]  /*bd60*/  FADD.FTZ R31, R31, -R30 ;  /* 0x8000001e1f1f7221 */ /* 0x000fe20000010000 */
[----:B------:R-:W-:Y:S01]  /*bd70*/  @P0 STG.E.U16 desc[UR8][R34.64+0x6], R14 ;  /* 0x0000060e22000986 */ /* 0x000fe2000c101508 */
[----:B------:R-:W-:-:S03]  /*bd80*/  @P1 F2FP.F16.F32.PACK_AB R22, RZ, R22 ;  /* 0x00000016ff16123e */ /* 0x000fc600000000ff */
[----:B------:R-:W-:Y:S01]  /*bd90*/  @P1 STG.E desc[UR8][R46.64+0x10], R12 ;  /* 0x0000100c2e001986 */ /* 0x000fe2000c101908 */
[----:B0-----:R-:W-:Y:S01]  /*bda0*/  @P2 FFMA.FTZ R15, R32, -0.69314718246459960938, R33 ;  /* 0xbf317218200f2823 */ /* 0x001fe20000010021 */
[----:B------:R-:W-:Y:S02]  /*bdb0*/  HADD2.F32 R33, -RZ, R41.H0_H0 ;  /* 0x20000029ff217230 */ /* 0x000fe40000004100 */
[----:B------:R-:W-:Y:S01]  /*bdc0*/  @P1 STG.E.U16 desc[UR8][R34.64+0x8], R20 ;  /* 0x0000081422001986 */ /* 0x000fe2000c101508 */
[----:B------:R-:W-:-:S03]  /*bdd0*/  @P2 FADD.FTZ R15, R24, R15 ;  /* 0x0000000f180f2221 */ /* 0x000fc60000010000 */
[----:B------:R0:W-:Y:S01]  /*bde0*/  @P1 STG.E desc[UR8][R46.64+0x14], R13 ;  /* 0x0000140d2e001986 */ /* 0x0001e2000c101908 */
[--C-:B------:R-:W-:Y:S01]  /*bdf0*/  FADD.FTZ R33, R33, -R30.reuse ;  /* 0x8000001e21217221 */ /* 0x100fe20000010000 */
[C---:B------:R-:W-:Y:S01]  /*be00*/  @P2 FFMA.FTZ R31, R32.reuse, -0.69314718246459960938, R31 ;  /* 0xbf317218201f2823 */ /* 0x040fe2000001001f */
[--C-:B------:R-:W-:Y:S01]  /*be10*/  FADD.FTZ R37, R37, -R30.reuse ;  /* 0x8000001e25257221 */ /* 0x100fe20000010000 */
[----:B------:R-:W-:Y:S01]  /*be20*/  @P2 F2FP.F16.F32.PACK_AB R15, RZ, R15 ;  /* 0x0000000fff0f223e */ /* 0x000fe200000000ff */
[----:B------:R-:W-:Y:S01]  /*be30*/  @P3 FFMA.FTZ R0, R32, -0.69314718246459960938, R33 ;  /* 0xbf31721820003823 */ /* 0x000fe20000010021 */
[----:B------:R-:W-:Y:S01]  /*be40*/  @P1 STG.E.U16 desc[UR8][R34.64+0xa], R22 ;  /* 0x00000a1622001986 */ /* 0x000fe2000c101508 */
[----:B--2---:R-:W-:Y:S01]  /*be50*/  @P2 FADD.FTZ R26, R26, R31 ;  /* 0x0000001f1a1a2221 */ /* 0x004fe20000010000 */
[----:B0-----:R-:W-:Y:S02]  /*be60*/  HADD2.F32 R13, -RZ, R42.H0_H0 ;  /* 0x2000002aff0d7230 */ /* 0x001fe40000004100 */
[----:B------:R-:W-:Y:S01]  /*be70*/  @P3 FFMA.FTZ R12, R32, -0.69314718246459960938, R37 ;  /* 0xbf317218200c3823 */ /* 0x000fe20000010025 */
[----:B------:R-:W-:Y:S02]  /*be80*/  @P2 STG.E desc[UR8][R46.64+0x18], R10 ;  /* 0x0000180a2e002986 */ /* 0x000fe4000c101908 */
[----:B------:R-:W-:-:S02]  /*be90*/  FADD.FTZ R13, R13, -R30 ;  /* 0x8000001e0d0d7221 */ /* 0x000fc40000010000 */
[----:B------:R0:W-:Y:S01]  /*bea0*/  @P2 STG.E.U16 desc[UR8][R34.64+0xc], R15 ;  /* 0x00000c0f22002986 */ /* 0x0001e2000c101508 */
[----:B------:R-:W-:-:S03]  /*beb0*/  @P2 F2FP.F16.F32.PACK_AB R26, RZ, R26 ;  /* 0x0000001aff1a223e */ /* 0x000fc600000000ff */
[----:B------:R1:W-:Y:S04]  /*bec0*/  @P2 STG.E desc[UR8][R46.64+0x1c], R11 ;  /* 0x00001c0b2e002986 */ /* 0x0003e8000c101908 */
[----:B------:R-:W-:Y:S01]  /*bed0*/  @P2 STG.E.U16 desc[UR8][R34.64+0xe], R26 ;  /* 0x00000e1a22002986 */ /* 0x000fe2000c101508 */
[----:B0-----:R-:W-:Y:S02]  /*bee0*/  HADD2.F32 R15, -RZ, R43.H0_H0 ;  /* 0x2000002bff0f7230 */ /* 0x001fe40000004100 */
[----:B-1----:R-:W-:Y:S01]  /*bef0*/  @P4 FFMA.FTZ R11, R32, -0.69314718246459960938, R13 ;  /* 0xbf317218200b4823 */ /* 0x002fe2000001000d */
[----:B------:R-:W-:-:S03]  /*bf00*/  HADD2.F32 R13, -RZ, R42.H1_H1 ;  /* 0x3000002aff0d7230 */ /* 0x000fc60000004100 */
[----:B---3--:R-:W-:Y:S01]  /*bf10*/  @P4 FADD.FTZ R2, R2, R11 ;  /* 0x0000000b02024221 */ /* 0x008fe20000010000 */
[----:B------:R-:W-:Y:S02]  /*bf20*/  HADD2.F32 R11, -RZ, R43.H1_H1 ;  /* 0x3000002bff0b7230 */ /* 0x000fe40000004100 */
[--C-:B------:R-:W-:Y:S01]  /*bf30*/  FADD.FTZ R13, R13, -R30.reuse ;  /* 0x8000001e0d0d7221 */ /* 0x100fe20000010000 */
[----:B------:R-:W-:Y:S01]  /*bf40*/  @P3 STG.E desc[UR8][R46.64+0x20], R8 ;  /* 0x000020082e003986 */ /* 0x000fe2000c101908 */
[--C-:B------:R-:W-:Y:S01]  /*bf50*/  FADD.FTZ R15, R15, -R30.reuse ;  /* 0x8000001e0f0f7221 */ /* 0x100fe20000010000 */
[----:B------:R-:W-:Y:S01]  /*bf60*/  @P4 F2FP.F16.F32.PACK_AB R2, RZ, R2 ;  /* 0x00000002ff02423e */ /* 0x000fe200000000ff */
[----:B------:R-:W-:Y:S01]  /*bf70*/  FADD.FTZ R11, R11, -R30 ;  /* 0x8000001e0b0b7221 */ /* 0x000fe20000010000 */
[----:B----4-:R-:W-:Y:S01]  /*bf80*/  @P3 FADD.FTZ R0, R25, R0 ;  /* 0x0000000019003221 */ /* 0x010fe20000010000 */
[----:B-----5:R-:W-:-:S04]  /*bf90*/  @P3 FADD.FTZ R12, R21, R12 ;  /* 0x0000000c150c3221 */ /* 0x020fc80000010000 */
[----:B------:R-:W-:Y:S01]  /*bfa0*/  @P3 F2FP.F16.F32.PACK_AB R0, RZ, R0 ;  /* 0x00000000ff00323e */ /* 0x000fe200000000ff */
[----:B------:R-:W-:Y:S01]  /*bfb0*/  HADD2.F32 R21, -RZ, R44.H0_H0 ;  /* 0x2000002cff157230 */ /* 0x000fe20000004100 */
[----:B------:R-:W-:-:S03]  /*bfc0*/  @P3 F2FP.F16.F32.PACK_AB R12, RZ, R12 ;  /* 0x0000000cff0c323e */ /* 0x000fc600000000ff */
[----:B------:R0:W-:Y:S01]  /*bfd0*/  @P3 STG.E.U16 desc[UR8][R34.64+0x10], R0 ;  /* 0x0000100022003986 */ /* 0x0001e2000c101508 */
[----:B------:R-:W-:-:S03]  /*bfe0*/  FADD.FTZ R21, R21, -R30 ;  /* 0x8000001e15157221 */ /* 0x000fc60000010000 */
[----:B------:R1:W-:Y:S04]  /*bff0*/  @P3 STG.E desc[UR8][R46.64+0x24], R9 ;  /* 0x000024092e003986 */ /* 0x0003e8000c101908 */
[----:B------:R-:W-:Y:S01]  /*c000*/  @P3 STG.E.U16 desc[UR8][R34.64+0x12], R12 ;  /* 0x0000120c22003986 */ /* 0x000fe2000c101508 */
[----:B0-----:R-:W-:-:S03]  /*c010*/  @P4 FFMA.FTZ R0, R32, -0.69314718246459960938, R13 ;  /* 0xbf31721820004823 */ /* 0x001fc6000001000d */
[----:B------:R0:W-:Y:S01]  /*c020*/  @P4 STG.E desc[UR8][R46.64+0x28], R6 ;  /* 0x000028062e004986 */ /* 0x0001e2000c101908 */
[----:B-1----:R-:W-:Y:S01]  /*c030*/  PRMT R9, R2, 0x7610, R9 ;  /* 0x0000761002097816 */ /* 0x002fe20000000009 */
[----:B------:R-:W-:Y:S01]  /*c040*/  @P4 FADD.FTZ R0, R3, R0 ;  /* 0x0000000003004221 */ /* 0x000fe20000010000 */
[C---:B------:R-:W-:Y:S01]  /*c050*/  @P5 FFMA.FTZ R2, R32.reuse, -0.69314718246459960938, R11 ;  /* 0xbf31721820025823 */ /* 0x040fe2000001000b */
[C---:B------:R-:W-:Y:S01]  /*c060*/  @P6 FFMA.FTZ R8, R32.reuse, -0.69314718246459960938, R21 ;  /* 0xbf31721820086823 */ /* 0x040fe20000010015 */
[----:B0-----:R-:W-:Y:S02]  /*c070*/  @P5 FFMA.FTZ R6, R32, -0.69314718246459960938, R15 ;  /* 0xbf31721820065823 */ /* 0x001fe4000001000f */
[----:B------:R-:W-:Y:S02]  /*c080*/  @P5 FADD.FTZ R2, R23, R2 ;  /* 0x0000000217025221 */ /* 0x000fe40000010000 */
[----:B------:R-:W-:Y:S01]  /*c090*/  @P5 FADD.FTZ R6, R19, R6 ;  /* 0x0000000613065221 */ /* 0x000fe20000010000 */
[----:B------:R-:W-:Y:S01]  /*c0a0*/  @P4 F2FP.F16.F32.PACK_AB R0, RZ, R0 ;  /* 0x00000000ff00423e */ /* 0x000fe200000000ff */
[----:B------:R-:W-:Y:S01]  /*c0b0*/  @P6 FADD.FTZ R8, R27, R8 ;  /* 0x000000081b086221 */ /* 0x000fe20000010000 */
[----:B------:R0:W-:Y:S02]  /*c0c0*/  @P4 STG.E.U16 desc[UR8][R34.64+0x14], R9 ;  /* 0x0000140922004986 */ /* 0x0001e4000c101508 */
[----:B------:R-:W-:-:S02]  /*c0d0*/  @P5 F2FP.F16.F32.PACK_AB R6, RZ, R6 ;  /* 0x00000006ff06523e */ /* 0x000fc400000000ff */
[----:B------:R0:W-:Y:S01]  /*c0e0*/  @P4 STG.E desc[UR8][R46.64+0x2c], R7 ;  /* 0x00002c072e004986 */ /* 0x0001e2000c101908 */
[----:B------:R-:W-:Y:S02]  /*c0f0*/  @P5 F2FP.F16.F32.PACK_AB R2, RZ, R2 ;  /* 0x00000002ff02523e */ /* 0x000fe400000000ff */
        /* <DEDUP_REMOVED lines=18> */
.L_x_11377:
        /* <DEDUP_REMOVED lines=14> */
.L_x_38463:


//--------------------- .text._ZN17fastertransformer38beam_online_softmax_topk_stage2_kernelI6__halfLi16ELi64EEEvPKfS3_PiPT_ii --------------------------
	.section	.text._ZN17fastertransformer38beam_online_softmax_topk_stage2_kernelI6__halfLi16ELi64EEEvPKfS3_PiPT_ii,"ax",@progbits
	.align	128
        .global         _ZN17fastertransformer38beam_online_softmax_topk_stage2_kernelI6__halfLi16ELi64EEEvPKfS3_PiPT_ii
        .type           _ZN17fastertransformer38beam_online_softmax_topk_stage2_kernelI6__halfLi16ELi64EEEvPKfS3_PiPT_ii,@function
        .size           _ZN17fastertransformer38beam_online_softmax_topk_stage2_kernelI6__halfLi16ELi64EEEvPKfS3_PiPT_ii,(.L_x_38464 - _ZN17fastertransformer38beam_online_softmax_topk_stage2_kernelI6__halfLi16ELi64EEEvPKfS3_PiPT_ii)
        .other          _ZN17fastertransformer38beam_online_softmax_topk_stage2_kernelI6__halfLi16ELi64EEEvPKfS3_PiPT_ii,@"STO_CUDA_ENTRY STV_DEFAULT"
_ZN17fastertransformer38beam_online_softmax_topk_stage2_kernelI6__halfLi16ELi64EEEvPKfS3_PiPT_ii:
.text._ZN17fastertransformer38beam_online_softmax_topk_stage2_kernelI6__halfLi16ELi64EEEvPKfS3_PiPT_ii:
        /* <DEDUP_REMOVED lines=15> */
[----:B------:R-:W-:Y:S02]  /*00f0*/  IMAD.MOV.U32 R0, RZ, RZ, R1 ;  /* 0x000000ffff007224 */ /* 0x000fe400078e0001 */
[----:B------:R-:W-:Y:S01]  /*0100*/  IMAD.MOV.U32 R44, RZ, RZ, 0xfbff ;  /* 0x0000fbffff2c7424 */ /* 0x000fe200078e00ff */
[----:B------:R4:W-:Y:S01]  /*0110*/  STL.64 [R1+0x80], R4 ;  /* 0x0000800401007387 */ /* 0x0009e20000100a00 */
[----:B------:R-:W-:-:S02]  /*0120*/  VIADD R16, R1, 0x68 ;  /* 0x0000006801107836 */ /* 0x000fc40000000000 */
[----:B------:R-:W-:Y:S01]  /*0130*/  IMAD.MOV.U32 R3, RZ, RZ, -0x38802000 ;  /* 0xc77fe000ff037424 */ /* 0x000fe200078e00ff */
[----:B------:R4:W-:Y:S01]  /*0140*/  STL.64 [R1+0x88], R4 ;  /* 0x0000880401007387 */ /* 0x0009e20000100a00 */
[--C-:B------:R-:W-:Y:S02]  /*0150*/  IMAD.MOV.U32 R33, RZ, RZ, R0.reuse ;  /* 0x000000ffff217224 */ /* 0x100fe400078e0000 */
[----:B--2---:R-:W-:Y:S01]  /*0160*/  IMAD R2, R11, 0x22, RZ ;  /* 0x000000220b027824 */ /* 0x004fe200078e02ff */
[----:B------:R4:W-:Y:S01]  /*0170*/  STL.64 [R1+0x90], R4 ;  /* 0x0000900401007387 */ /* 0x0009e20000100a00 */
[--C-:B------:R-:W-:Y:S02]  /*0180*/  IMAD.MOV.U32 R32, RZ, RZ, R0.reuse ;  /* 0x000000ffff207224 */ /* 0x100fe400078e0000 */
[--C-:B------:R-:W-:Y:S01]  /*0190*/  IMAD.MOV.U32 R46, RZ, RZ, R0.reuse ;  /* 0x000000ffff2e7224 */ /* 0x100fe200078e0000 */
[----:B------:R4:W-:Y:S01]  /*01a0*/  STL.64 [R1+0x98], R4 ;  /* 0x0000980401007387 */ /* 0x0009e20000100a00 */
[----:B-1----:R-:W-:Y:S01]  /*01b0*/  ISETP.GE.AND P0, PT, R34, R2, PT ;  /* 0x000000022200720c */ /* 0x002fe20003f06270 */
[----:B------:R-:W-:-:S02]  /*01c0*/  IMAD.MOV.U32 R26, RZ, RZ, R0 ;  /* 0x000000ffff1a7224 */ /* 0x000fc400078e0000 */
[----:B------:R4:W-:Y:S01]  /*01d0*/  STL.64 [R1+0xa0], R4 ;  /* 0x0000a00401007387 */ /* 0x0009e20000100a00 */
[----:B------:R-:W-:-:S03]  /*01e0*/  IMAD.MOV.U32 R24, RZ, RZ, R0 ;  /* 0x000000ffff187224 */ /* 0x000fc600078e0000 */
[----:B------:R4:W-:Y:S04]  /*01f0*/  STL.64 [R1+0xa8], R4 ;  /* 0x0000a80401007387 */ /* 0x0009e80000100a00 */
[----:B------:R4:W-:Y:S04]  /*0200*/  STL.64 [R1+0xb0], R6 ;  /* 0x0000b00601007387 */ /* 0x0009e80000100a00 */
[----:B------:R4:W-:Y:S04]  /*0210*/  STL.64 [R1+0xb8], R6 ;  /* 0x0000b80601007387 */ /* 0x0009e80000100a00 */
[----:B------:R4:W-:Y:S04]  /*0220*/  STL.64 [R1+0xc0], R6 ;  /* 0x0000c00601007387 */ /* 0x0009e80000100a00 */
[----:B------:R4:W-:Y:S04]  /*0230*/  STL.64 [R1+0xc8], R6 ;  /* 0x0000c80601007387 */ /* 0x0009e80000100a00 */
[----:B------:R4:W-:Y:S01]  /*0240*/  STL.64 [R1+0x68], R8 ;  /* 0x0000680801007387 */ /* 0x0009e20000100a00 */
[----:B0--3--:R-:W-:Y:S05]  /*0250*/  @P0 BRA `(.L_x_11379) ;  /* 0x0000000800140947 */ /* 0x009fea0003800000 */
[----:B----4-:R-:W-:Y:S01]  /*0260*/  LOP3.LUT R5, RZ, R34, RZ, 0x33, !PT ;  /* 0x00000022ff057212 */ /* 0x010fe200078e33ff */
[C---:B------:R-:W-:Y:S01]  /*0270*/  IMAD R6, R2.reuse, R35, RZ ;  /* 0x0000002302067224 */ /* 0x040fe200078e02ff */
        /* <DEDUP_REMOVED lines=24> */
.L_x_11382:
        /* <DEDUP_REMOVED lines=10> */
.L_x_11381:
[----:B------:R-:W-:Y:S05]  /*04a0*/  BSYNC.RECONVERGENT B1 ;  /* 0x0000000000017941 */ /* 0x000fea0003800200 */
.L_x_11380:
[----:B------:R-:W-:Y:S05]  /*04b0*/  @!P1 BRA `(.L_x_11379) ;  /* 0x00000004007c9947 */ /* 0x000fea0003800000 */
[----:B------:R-:W0:Y:S01]  /*04c0*/  S2UR UR5, SR_CgaCtaId ;  /* 0x00000000000579c3 */ /* 0x000e220000008800 */
[----:B------:R-:W1:Y:S01]  /*04d0*/  LDCU.64 UR8, c[0x0][0x380] ;  /* 0x00007000ff0877ac */ /* 0x000e620008000a00 */
[----:B------:R-:W-:Y:S01]  /*04e0*/  IADD3 R5, P0, PT, R6, R7, RZ ;  /* 0x0000000706057210 */ /* 0x000fe20007f1e0ff */
[----:B------:R-:W-:Y:S01]  /*04f0*/  IMAD.IADD R6, R2, 0x1, -R7 ;  /* 0x0000000102067824 */ /* 0x000fe200078e0a07 */
[----:B------:R-:W-:Y:S01]  /*0500*/  BSSY.RECONVERGENT B1, `(.L_x_11383) ;  /* 0x0000036000017945 */ /* 0x000fe20003800200 */
[----:B------:R-:W-:Y:S02]  /*0510*/  UMOV UR4, 0x400 ;  /* 0x0000040000047882 */ /* 0x000fe40000000000 */
[----:B------:R-:W-:Y:S01]  /*0520*/  UIADD3 UR4, UPT, UPT, UR4, 0x140, URZ ;  /* 0x0000014004047890 */ /* 0x000fe2000fffe0ff */
        /* <DEDUP_REMOVED lines=13> */
.L_x_11385:
        /* <DEDUP_REMOVED lines=38> */
.L_x_11384:
[----:B------:R-:W-:Y:S05]  /*0860*/  BSYNC.RECONVERGENT B1 ;  /* 0x0000000000017941 */ /* 0x000fea0003800200 */
.L_x_11383:
        /* <DEDUP_REMOVED lines=25> */
.L_x_11387:
[----:B------:R-:W-:Y:S05]  /*0a00*/  BSYNC.RECONVERGENT B1 ;  /* 0x0000000000017941 */ /* 0x000fea0003800200 */
.L_x_11386:
        /* <DEDUP_REMOVED lines=10> */
.L_x_11379:
[----:B------:R-:W-:Y:S05]  /*0ab0*/  BSYNC.RECONVERGENT B0 ;  /* 0x0000000000007941 */ /* 0x000fea0003800200 */
.L_x_11378:
[----:B------:R-:W-:Y:S01]  /*0ac0*/  ISETP.GE.U32.AND P0, PT, R34, R11, PT ;  /* 0x0000000b2200720c */ /* 0x000fe20003f06070 */
[----:B------:R-:W-:Y:S01]  /*0ad0*/  IMAD.MOV.U32 R39, RZ, RZ, 0xfbff ;  /* 0x0000fbffff277424 */ /* 0x000fe200078e00ff */
[----:B------:R-:W-:Y:S01]  /*0ae0*/  BAR.SYNC.DEFER_BLOCKING 0x0 ;  /* 0x0000000000007b1d */ /* 0x000fe20000010000 */
[----:B------:R-:W-:Y:S02]  /*0af0*/  IMAD.MOV.U32 R42, RZ, RZ, 0xfbff ;  /* 0x0000fbffff2a7424 */ /* 0x000fe400078e00ff */
[----:B------:R-:W-:Y:S01]  /*0b00*/  IMAD.MOV.U32 R2, RZ, RZ, 0xfbff ;  /* 0x0000fbffff027424 */ /* 0x000fe200078e00ff */
[----:B------:R-:W-:Y:S01]  /*0b10*/  PRMT R39, R39, 0x5410, R39 ;  /* 0x0000541027277816 */ /* 0x000fe20000000027 */
[----:B------:R-:W-:Y:S01]  /*0b20*/  IMAD.MOV.U32 R41, RZ, RZ, 0xfbff ;  /* 0x0000fbffff297424 */ /* 0x000fe200078e00ff */
[----:B------:R-:W-:Y:S01]  /*0b30*/  BSSY.RECONVERGENT B0, `(.L_x_11388) ;  /* 0x00000f9000007945 */ /* 0x000fe20003800200 */
[----:B------:R-:W-:Y:S01]  /*0b40*/  IMAD.MOV.U32 R40, RZ, RZ, 0xfbff ;  /* 0x0000fbffff287424 */ /* 0x000fe200078e00ff */
[C---:B------:R-:W-:Y:S01]  /*0b50*/  PRMT R42, R2.reuse, 0x5410, R42 ;  /* 0x00005410022a7816 */ /* 0x040fe2000000002a */
[----:B----4-:R-:W-:Y:S01]  /*0b60*/  IMAD.MOV.U32 R4, RZ, RZ, 0xfbff ;  /* 0x0000fbffff047424 */ /* 0x010fe200078e00ff */
[----:B------:R-:W-:Y:S01]  /*0b70*/  PRMT R41, R2, 0x5410, R41 ;  /* 0x0000541002297816 */ /* 0x000fe20000000029 */
[----:B------:R-:W-:-:S02]  /*0b80*/  IMAD.MOV.U32 R36, RZ, RZ, 0xfbff ;  /* 0x0000fbffff247424 */ /* 0x000fc400078e00ff */
[----:B------:R-:W-:Y:S01]  /*0b90*/  IMAD.MOV.U32 R37, RZ, RZ, 0xfbff ;  /* 0x0000fbffff257424 */ /* 0x000fe200078e00ff */
[----:B------:R-:W-:Y:S01]  /*0ba0*/  PRMT R40, R4, 0x5410, R40 ;  /* 0x0000541004287816 */ /* 0x000fe20000000028 */
        /* <DEDUP_REMOVED lines=10> */
[----:B0-----:R-:W-:Y:S02]  /*0c50*/  IMAD.MOV.U32 R7, RZ, RZ, -0x1 ;  /* 0xffffffffff077424 */ /* 0x001fe400078e00ff */
        /* <DEDUP_REMOVED lines=26> */
[----:B------:R-:W-:Y:S01]  /*0e00*/  IMAD.MOV.U32 R17, RZ, RZ, R16 ;  /* 0x000000ffff117224 */ /* 0x000fe200078e0010 */
[----:B------:R-:W-:-:S03]  /*0e10*/  MOV R3, 0x400 ;  /* 0x0000040000037802 */ /* 0x000fc60000000f00 */
[----:B------:R-:W-:Y:S02]  /*0e20*/  IMAD.MOV R27, RZ, RZ, -R38 ;  /* 0x000000ffff1b7224 */ /* 0x000fe400078e0a26 */
[----:B------:R-:W-:-:S03]  /*0e30*/  VIADD R3, R3, 0x140 ;  /* 0x0000014003037836 */ /* 0x000fc60000000000 */
[----:B------:R-:W-:Y:S02]  /*0e40*/  ISETP.GE.AND P0, PT, R27, RZ, PT ;  /* 0x000000ff1b00720c */ /* 0x000fe40003f06270 */
[----:B0-----:R-:W-:Y:S01]  /*0e50*/  LEA R25, R4, R3, 0x18 ;  /* 0x0000000304197211 */ /* 0x001fe200078ec0ff */
[----:B------:R-:W-:-:S03]  /*0e60*/  VIADD R3, R1, 0xb6 ;  /* 0x000000b601037836 */ /* 0x000fc60000000000 */
[----:B------:R-:W-:-:S07]  /*0e70*/  IADD3 R25, PT, PT, R2, 0x48, R25 ;  /* 0x0000004802197810 */ /* 0x000fce0007ffe019 */
[----:B------:R-:W-:Y:S05]  /*0e80*/  @P0 BRA `(.L_x_11392) ;  /* 0x0000000400e00947 */ /* 0x000fea0003800000 */
[----:B------:R-:W-:Y:S01]  /*0e90*/  IMAD.MOV R4, RZ, RZ, -R27 ;  /* 0x000000ffff047224 */ /* 0x000fe200078e0a1b */
[----:B------:R-:W-:-:S04]  /*0ea0*/  PLOP3.LUT P0, PT, PT, PT, PT, 0x80, 0x8 ;  /* 0x000000000008781c */ /* 0x000fc80003f0f070 */
[----:B------:R-:W-:-:S13]  /*0eb0*/  ISETP.GT.AND P1, PT, R4, 0xc, PT ;  /* 0x0000000c0400780c */ /* 0x000fda0003f24270 */
[----:B------:R-:W-:Y:S05]  /*0ec0*/  @!P1 BRA `(.L_x_11393) ;  /* 0x0000000400249947 */ /* 0x000fea0003800000 */
[----:B------:R-:W-:-:S13]  /*0ed0*/  PLOP3.LUT P0, PT, PT, PT, PT, 0x8, 0x80 ;  /* 0x000000000080781c */ /* 0x000fda0003f0e170 */
.L_x_11394:
[----:B------:R-:W0:Y:S01]  /*0ee0*/  LDS.64 R18, [R25+-0x8] ;  /* 0xfffff80019127984 */ /* 0x000e220000000a00 */
[----:B------:R-:W-:-:S03]  /*0ef0*/  VIADD R27, R27, 0x10 ;  /* 0x000000101b1b7836 */ /* 0x000fc60000000000 */
[----:B------:R-:W-:Y:S02]  /*0f00*/  LDS.64 R30, [R25+-0x48] ;  /* 0xffffb800191e7984 */ /* 0x000fe40000000a00 */
[----:B------:R-:W-:Y:S02]  /*0f10*/  ISETP.GE.AND P1, PT, R27, -0xc, PT ;  /* 0xfffffff41b00780c */ /* 0x000fe40003f26270 */
[----:B------:R-:W1:Y:S04]  /*0f20*/  LDS.64 R28, [R25] ;  /* 0x00000000191c7984 */ /* 0x000e680000000a00 */
[----:B------:R-:W-:Y:S04]  /*0f30*/  LDS.64 R4, [R25+-0x40] ;  /* 0xffffc00019047984 */ /* 0x000fe80000000a00 */
[----:B------:R-:W2:Y:S04]  /*0f40*/  LDS.64 R6, [R25+0x8] ;  /* 0x0000080019067984 */ /* 0x000ea80000000a00 */
[----:B------:R-:W3:Y:S04]  /*0f50*/  LDS.64 R8, [R25+0x10] ;  /* 0x0000100019087984 */ /* 0x000ee80000000a00 */
[----:B------:R-:W-:Y:S04]  /*0f60*/  LDS.64 R10, [R25+-0x38] ;  /* 0xffffc800190a7984 */ /* 0x000fe80000000a00 */
[----:B------:R-:W4:Y:S04]  /*0f70*/  LDS.64 R12, [R25+0x18] ;  /* 0x00001800190c7984 */ /* 0x000f280000000a00 */
[----:B------:R-:W-:Y:S04]  /*0f80*/  LDS.64 R14, [R25+-0x30] ;  /* 0xffffd000190e7984 */ /* 0x000fe80000000a00 */
[----:B------:R-:W-:Y:S01]  /*0f90*/  LDS.64 R20, [R25+-0x28] ;  /* 0xffffd80019147984 */ /* 0x000fe20000000a00 */
[----:B0-----:R-:W-:-:S03]  /*0fa0*/  F2FP.F16.F32.PACK_AB R22, R19, R18 ;  /* 0x000000121316723e */ /* 0x001fc600000000ff */
[----:B------:R-:W-:Y:S01]  /*0fb0*/  LDS.64 R36, [R25+-0x18] ;  /* 0xffffe80019247984 */ /* 0x000fe20000000a00 */
[----:B------:R-:W-:-:S03]  /*0fc0*/  PRMT R41, R22, 0x7610, R41 ;  /* 0x0000761016297816 */ /* 0x000fc60000000029 */
[----:B------:R-:W0:Y:S01]  /*0fd0*/  LDS.64 R18, [R25+0x20] ;  /* 0x0000200019127984 */ /* 0x000e220000000a00 */
[----:B------:R-:W-:Y:S02]  /*0fe0*/  PRMT R42, R22, 0x7632, R42 ;  /* 0x00007632162a7816 */ /* 0x000fe4000000002a */
[----:B-1----:R-:W-:Y:S01]  /*0ff0*/  F2FP.F16.F32.PACK_AB R40, R29, R28 ;  /* 0x0000001c1d28723e */ /* 0x002fe200000000ff */
[----:B------:R-:W1:Y:S04]  /*1000*/  LDS.64 R22, [R25+0x28] ;  /* 0x0000280019167984 */ /* 0x000e680000000a00 */
[----:B------:R-:W-:Y:S01]  /*1010*/  STL [R17+0x8], R30 ;  /* 0x0000081e11007387 */ /* 0x000fe20000100800 */
[----:B--2---:R-:W-:-:S03]  /*1020*/  F2FP.F16.F32.PACK_AB R6, R7, R6 ;  /* 0x000000060706723e */ /* 0x004fc600000000ff */
[----:B------:R2:W-:Y:S01]  /*1030*/  STL.U16 [R3+-0x6], R41 ;  /* 0xfffffa2903007387 */ /* 0x0005e20000100400 */
[----:B---3--:R-:W-:-:S03]  /*1040*/  F2FP.F16.F32.PACK_AB R8, R9, R8 ;  /* 0x000000080908723e */ /* 0x008fc600000000ff */
[----:B------:R-:W-:Y:S01]  /*1050*/  LDS.64 R28, [R25+-0x20] ;  /* 0xffffe000191c7984 */ /* 0x000fe20000000a00 */
[----:B------:R-:W-:Y:S02]  /*1060*/  PRMT R7, R6, 0x7632, R7 ;  /* 0x0000763206077816 */ /* 0x000fe40000000007 */
[----:B------:R-:W-:Y:S01]  /*1070*/  PRMT R9, R8, 0x7632, R9 ;  /* 0x0000763208097816 */ /* 0x000fe20000000009 */
[----:B------:R-:W-:Y:S01]  /*1080*/  STL [R17+0xc], R31 ;  /* 0x00000c1f11007387 */ /* 0x000fe20000100800 */
[----:B--2---:R-:W-:-:S03]  /*1090*/  PRMT R41, R40, 0x7632, R41 ;  /* 0x0000763228297816 */ /* 0x004fc60000000029 */
[----:B------:R-:W2:Y:S01]  /*10a0*/  LDS.64 R30, [R25+0x30] ;  /* 0x00003000191e7984 */ /* 0x000ea20000000a00 */
[----:B----4-:R-:W-:-:S03]  /*10b0*/  F2FP.F16.F32.PACK_AB R12, R13, R12 ;  /* 0x0000000c0d0c723e */ /* 0x010fc600000000ff */
[----:B------:R-:W-:Y:S04]  /*10c0*/  STL.U16 [R3+-0x4], R42 ;  /* 0xfffffc2a03007387 */ /* 0x000fe80000100400 */
[----:B------:R-:W-:Y:S04]  /*10d0*/  STL [R17+0x10], R4 ;  /* 0x0000100411007387 */ /* 0x000fe80000100800 */
[----:B------:R-:W-:Y:S04]  /*10e0*/  STL.U16 [R3+-0x2], R40 ;  /* 0xfffffe2803007387 */ /* 0x000fe80000100400 */
[----:B------:R-:W-:Y:S01]  /*10f0*/  STL [R17+0x14], R5 ;  /* 0x0000140511007387 */ /* 0x000fe20000100800 */
[----:B0-----:R-:W-:-:S03]  /*1100*/  F2FP.F16.F32.PACK_AB R18, R19, R18 ;  /* 0x000000121312723e */ /* 0x001fc600000000ff */
[----:B------:R0:W3:Y:S01]  /*1110*/  LDS.64 R4, [R25+-0x10] ;  /* 0xfffff00019047984 */ /* 0x0000e20000000a00 */
[----:B-1----:R-:W-:-:S03]  /*1120*/  F2FP.F16.F32.PACK_AB R22, R23, R22 ;  /* 0x000000161716723e */ /* 0x002fc600000000ff */
[----:B------:R-:W-:Y:S04]  /*1130*/  STL.U16 [R3], R41 ;  /* 0x0000002903007387 */ /* 0x000fe80000100400 */
[----:B------:R-:W-:Y:S01]  /*1140*/  STL [R17+0x18], R10 ;  /* 0x0000180a11007387 */ /* 0x000fe20000100800 */
[----:B0-----:R-:W-:-:S03]  /*1150*/  VIADD R25, R25, 0x40 ;  /* 0x0000004019197836 */ /* 0x001fc60000000000 */
[----:B------:R0:W-:Y:S04]  /*1160*/  STL.U16 [R3+0x2], R6 ;  /* 0x0000020603007387 */ /* 0x0001e80000100400 */
[----:B------:R-:W-:Y:S04]  /*1170*/  STL [R17+0x1c], R11 ;  /* 0x00001c0b11007387 */ /* 0x000fe80000100800 */
[----:B------:R1:W-:Y:S01]  /*1180*/  STL.U16 [R3+0x4], R7 ;  /* 0x0000040703007387 */ /* 0x0003e20000100400 */
[----:B--2---:R-:W-:Y:S02]  /*1190*/  F2FP.F16.F32.PACK_AB R30, R31, R30 ;  /* 0x0000001e1f1e723e */ /* 0x004fe400000000ff */
[----:B0-----:R-:W-:Y:S01]  /*11a0*/  PRMT R6, R12, 0x7632, R6 ;  /* 0x000076320c067816 */ /* 0x001fe20000000006 */
[----:B------:R-:W-:Y:S04]  /*11b0*/  STL [R17+0x20], R14 ;  /* 0x0000200e11007387 */ /* 0x000fe80000100800 */
[----:B------:R0:W-:Y:S01]  /*11c0*/  STL.U16 [R3+0x6], R8 ;  /* 0x0000060803007387 */ /* 0x0001e20000100400 */
[----:B-1----:R-:W-:-:S03]  /*11d0*/  PRMT R7, R18, 0x7632, R7 ;  /* 0x0000763212077816 */ /* 0x002fc60000000007 */
[----:B------:R-:W-:Y:S04]  /*11e0*/  STL [R17+0x24], R15 ;  /* 0x0000240f11007387 */ /* 0x000fe80000100800 */
[----:B------:R1:W-:Y:S01]  /*11f0*/  STL.U16 [R3+0x8], R9 ;  /* 0x0000080903007387 */ /* 0x0003e20000100400 */
[----:B0-----:R-:W-:-:S03]  /*1200*/  PRMT R8, R22, 0x7632, R8 ;  /* 0x0000763216087816 */ /* 0x001fc60000000008 */
[----:B------:R-:W-:Y:S04]  /*1210*/  STL [R17+0x28], R20 ;  /* 0x0000281411007387 */ /* 0x000fe80000100800 */
[----:B------:R-:W-:Y:S01]  /*1220*/  STL.U16 [R3+0xa], R12 ;  /* 0x00000a0c03007387 */ /* 0x000fe20000100400 */
[----:B-1----:R-:W-:-:S03]  /*1230*/  PRMT R9, R30, 0x7632, R9 ;  /* 0x000076321e097816 */ /* 0x002fc60000000009 */
[----:B------:R-:W-:Y:S04]  /*1240*/  STL [R17+0x2c], R21 ;  /* 0x00002c1511007387 */ /* 0x000fe80000100800 */
[----:B------:R0:W-:Y:S04]  /*1250*/  STL.U16 [R3+0xc], R6 ;  /* 0x00000c0603007387 */ /* 0x0001e80000100400 */
[----:B------:R-:W-:Y:S04]  /*1260*/  STL [R17+0x30], R28 ;  /* 0x0000301c11007387 */ /* 0x000fe80000100800 */
[----:B------:R-:W-:Y:S01]  /*1270*/  STL.U16 [R3+0xe], R18 ;  /* 0x00000e1203007387 */ /* 0x000fe20000100400 */
[----:B0-----:R-:W-:-:S03]  /*1280*/  VIADD R6, R17, 0x40 ;  /* 0x0000004011067836 */ /* 0x001fc60000000000 */
[----:B------:R-:W-:Y:S04]  /*1290*/  STL [R17+0x34], R29 ;  /* 0x0000341d11007387 */ /* 0x000fe80000100800 */
        /* <DEDUP_REMOVED lines=11> */
[----:B------:R-:W-:Y:S06]  /*1350*/  @!P1 BRA `(.L_x_11394) ;  /* 0xfffffff800e09947 */ /* 0x000fec000383ffff */
.L_x_11393:
        /* <DEDUP_REMOVED lines=21> */
[----:B------:R-:W-:Y:S01]  /*14b0*/  STL [R17+0xc], R9 ;  /* 0x00000c0911007387 */ /* 0x000fe20000100800 */
[----:B0-----:R-:W-:-:S03]  /*14c0*/  PRMT R8, R10, 0x7632, R8 ;  /* 0x000076320a087816 */ /* 0x001fc60000000008 */
[----:B------:R0:W-:Y:S01]  /*14d0*/  STL.U16 [R3+-0x4], R5 ;  /* 0xfffffc0503007387 */ /* 0x0001e20000100400 */
[----:B----4-:R-:W-:Y:S01]  /*14e0*/  F2FP.F16.F32.PACK_AB R14, R15, R14 ;  /* 0x0000000e0f0e723e */ /* 0x010fe200000000ff */
[----:B-1----:R-:W-:Y:S02]  /*14f0*/  VIADD R4, R17, 0x20 ;  /* 0x0000002011047836 */ /* 0x002fe40000000000 */
[----:B------:R-:W-:Y:S04]  /*1500*/  STL [R17+0x10], R12 ;  /* 0x0000100c11007387 */ /* 0x000fe80000100800 */
[----:B------:R-:W-:Y:S01]  /*1510*/  STL.U16 [R3+-0x2], R6 ;  /* 0xfffffe0603007387 */ /* 0x000fe20000100400 */
[----:B0-----:R-:W-:-:S03]  /*1520*/  PRMT R5, R14, 0x7632, R5 ;  /* 0x000076320e057816 */ /* 0x001fc60000000005 */
        /* <DEDUP_REMOVED lines=12> */
.L_x_11395:
[----:B------:R-:W-:-:S13]  /*15f0*/  ISETP.NE.OR P0, PT, R27, RZ, P0 ;  /* 0x000000ff1b00720c */ /* 0x000fda0000705670 */
[----:B------:R-:W-:Y:S05]  /*1600*/  @!P0 BRA `(.L_x_11391) ;  /* 0x00000000005c8947 */ /* 0x000fea0003800000 */
.L_x_11392:
        /* <DEDUP_REMOVED lines=23> */
.L_x_11391:
        /* <DEDUP_REMOVED lines=12> */
.L_x_11396:
        /* <DEDUP_REMOVED lines=11> */
.L_x_11390:
        /* <DEDUP_REMOVED lines=23> */
[----:B------:R-:W-:Y:S02]  /*1a60*/  PRMT R36, R21, 0x7610, R20 ;  /* 0x0000761015247816 */ /* 0x000fe40000000014 */
[----:B----4-:R-:W-:Y:S02]  /*1a70*/  PRMT R40, R16, 0x7610, R16 ;  /* 0x0000761010287816 */ /* 0x010fe40000000010 */
[----:B------:R-:W-:-:S02]  /*1a80*/  PRMT R41, R17, 0x7610, R17 ;  /* 0x0000761011297816 */ /* 0x000fc40000000011 */
[----:B------:R-:W-:Y:S02]  /*1a90*/  PRMT R42, R18, 0x7610, R18 ;  /* 0x00007610122a7816 */ /* 0x000fe40000000012 */
[C---:B------:R-:W-:Y:S02]  /*1aa0*/  PRMT R43, R19.reuse, 0x7610, R43 ;  /* 0x00007610132b7816 */ /* 0x040fe4000000002b */
[----:B0-----:R-:W-:-:S07]  /*1ab0*/  PRMT R44, R19, 0x7632, R44 ;  /* 0x00007632132c7816 */ /* 0x001fce000000002c */
.L_x_11389:
[----:B------:R-:W-:Y:S05]  /*1ac0*/  BSYNC.RECONVERGENT B0 ;  /* 0x0000000000007941 */ /* 0x000fea0003800200 */
.L_x_11388:
[----:B------:R-:W-:Y:S01]  /*1ad0*/  PRMT R20, R39, 0x7610, R38 ;  /* 0x0000761027147816 */ /* 0x000fe20000000026 */
[----:B-----5:R-:W-:Y:S01]  /*1ae0*/  SHFL.DOWN PT, R18, R28, 0x1, 0x1f ;  /* 0x08201f001c127f89 */ /* 0x020fe200000e0000 */
[----:B------:R-:W-:Y:S01]  /*1af0*/  PRMT R21, R38, 0x7610, R37 ;  /* 0x0000761026157816 */ /* 0x000fe20000000025 */
[----:B------:R-:W-:Y:S01]  /*1b00*/  BSSY.RECONVERGENT B0, `(.L_x_11397) ;  /* 0x0000141000007945 */ /* 0x000fe20003800200 */
[----:B------:R-:W-:Y:S01]  /*1b10*/  IMAD.MOV.U32 R27, RZ, RZ, R3 ;  /* 0x000000ffff1b7224 */ /* 0x000fe200078e0003 */
[----:B------:R0:W-:Y:S04]  /*1b20*/  SHFL.DOWN PT, R22, R20, 0x1, 0x1f ;  /* 0x08201f0014167f89 */ /* 0x0001e800000e0000 */
[----:B------:R-:W1:Y:S01]  /*1b30*/  SHFL.DOWN PT, R23, R21, 0x1, 0x1f ;  /* 0x08201f0015177f89 */ /* 0x000e6200000e0000 */
[----:B0-----:R-:W-:-:S03]  /*1b40*/  PRMT R20, R37, 0x7610, R36 ;  /* 0x0000761025147816 */ /* 0x001fc60000000024 */
[----:B------:R-:W0:Y:S04]  /*1b50*/  SHFL.DOWN PT, R19, R29, 0x1, 0x1f ;  /* 0x08201f001d137f89 */ /* 0x000e2800000e0000 */
[----:B------:R-:W-:Y:S04]  /*1b60*/  SHFL.DOWN PT, R21, R15, 0x1, 0x1f ;  /* 0x08201f000f157f89 */ /* 0x000fe800000e0000 */
[----:B------:R-:W-:Y:S04]  /*1b70*/  SHFL.DOWN PT, R16, R30, 0x1, 0x1f ;  /* 0x08201f001e107f89 */ /* 0x000fe800000e0000 */
[----:B------:R-:W2:Y:S01]  /*1b80*/  SHFL.DOWN PT, R17, R31, 0x1, 0x1f ;  /* 0x08201f001f117f89 */ /* 0x000ea200000e0000 */
[----:B------:R-:W3:Y:S03]  /*1b90*/  S2R R45, SR_LANEID ;  /* 0x00000000002d7919 */ /* 0x000ee60000000000 */
[----:B-1----:R1:W-:Y:S04]  /*1ba0*/  STL.64 [R24+0x48], R22 ;  /* 0x0000481618007387 */ /* 0x0023e80000100a00 */
[----:B------:R-:W-:Y:S04]  /*1bb0*/  SHFL.DOWN PT, R22, R20, 0x1, 0x1f ;  /* 0x08201f0014167f89 */ /* 0x000fe800000e0000 */
[----:B------:R-:W4:Y:S01]  /*1bc0*/  SHFL.DOWN PT, R20, R14, 0x1, 0x1f ;  /* 0x08201f000e147f89 */ /* 0x000f2200000e0000 */
[----:B-1----:R-:W-:-:S03]  /*1bd0*/  PRMT R23, R36, 0x7610, R39 ;  /* 0x0000761024177816 */ /* 0x002fc60000000027 */
[----:B0-----:R0:W-:Y:S04]  /*1be0*/  STL.64 [R24+0x10], R18 ;  /* 0x0000101218007387 */ /* 0x0011e80000100a00 */
[----:B------:R-:W-:Y:S04]  /*1bf0*/  SHFL.DOWN PT, R19, R9, 0x1, 0x1f ;  /* 0x08201f0009137f89 */ /* 0x000fe800000e0000 */
[----:B------:R-:W1:Y:S01]  /*1c00*/  SHFL.DOWN PT, R23, R23, 0x1, 0x1f ;  /* 0x08201f0017177f89 */ /* 0x000e6200000e0000 */
[----:B0-----:R-:W-:-:S03]  /*1c10*/  IMAD.MOV.U32 R18, RZ, RZ, R40 ;  /* 0x000000ffff127224 */ /* 0x001fc600078e0028 */
[----:B--2---:R-:W-:Y:S01]  /*1c20*/  STL.64 [R24+0x8], R16 ;  /* 0x0000081018007387 */ /* 0x004fe20000100a00 */
[----:B------:R-:W-:Y:S01]  /*1c30*/  BAR.SYNC.DEFER_BLOCKING 0x0 ;  /* 0x0000000000007b1d */ /* 0x000fe20000010000 */
[----:B---3--:R-:W-:-:S05]  /*1c40*/  ISETP.GT.AND P0, PT, R45, 0x1e, PT ;  /* 0x0000001e2d00780c */ /* 0x008fca0003f04270 */
[----:B----4-:R-:W-:Y:S04]  /*1c50*/  STL.64 [R24+0x18], R20 ;  /* 0x0000181418007387 */ /* 0x010fe80000100a00 */
[----:B------:R-:W-:Y:S04]  /*1c60*/  SHFL.DOWN PT, R20, R10, 0x1, 0x1f ;  /* 0x08201f000a147f89 */ /* 0x000fe800000e0000 */
[----:B-1----:R0:W-:Y:S04]  /*1c70*/  STL.64 [R24+0x50], R22 ;  /* 0x0000501618007387 */ /* 0x0021e80000100a00 */
[----:B------:R-:W1:Y:S04]  /*1c80*/  SHFL.DOWN PT, R21, R11, 0x1, 0x1f ;  /* 0x08201f000b157f89 */ /* 0x000e6800000e0000 */
[----:B------:R-:W-:Y:S01]  /*1c90*/  SHFL.DOWN PT, R23, R18, 0x1, 0x1f ;  /* 0x08201f0012177f89 */ /* 0x000fe200000e0000 */
[----:B0-----:R-:W-:-:S03]  /*1ca0*/  IMAD.MOV.U32 R22, RZ, RZ, R41 ;  /* 0x000000ffff167224 */ /* 0x001fc600078e0029 */
[----:B------:R-:W0:Y:S04]  /*1cb0*/  SHFL.DOWN PT, R18, R8, 0x1, 0x1f ;  /* 0x08201f0008127f89 */ /* 0x000e2800000e0000 */
[----:B------:R-:W-:Y:S04]  /*1cc0*/  SHFL.DOWN PT, R16, R12, 0x1, 0x1f ;  /* 0x08201f000c107f89 */ /* 0x000fe800000e0000 */
[----:B------:R-:W2:Y:S04]  /*1cd0*/  SHFL.DOWN PT, R22, R22, 0x1, 0x1f ;  /* 0x08201f0016167f89 */ /* 0x000ea800000e0000 */
[----:B------:R-:W3:Y:S04]  /*1ce0*/  SHFL.DOWN PT, R17, R13, 0x1, 0x1f ;  /* 0x08201f000d117f89 */ /* 0x000ee800000e0000 */
[----:B-1----:R1:W-:Y:S04]  /*1cf0*/  STL.64 [R24+0x28], R20 ;  /* 0x0000281418007387 */ /* 0x0023e80000100a00 */
[----:B0-----:R0:W-:Y:S01]  /*1d00*/  STL.64 [R24+0x30], R18 ;  /* 0x0000301218007387 */ /* 0x0011e20000100a00 */
[----:B-1----:R-:W-:-:S03]  /*1d10*/  IMAD.MOV.U32 R20, RZ, RZ, R23 ;  /* 0x000000ffff147224 */ /* 0x002fc600078e0017 */
[----:B------:R-:W-:Y:S01]  /*1d20*/  SHFL.DOWN PT, R19, R2, 0x1, 0x1f ;  /* 0x08201f0002137f89 */ /* 0x000fe200000e0000 */
[----:B--2---:R-:W-:-:S03]  /*1d30*/  IMAD.MOV.U32 R21, RZ, RZ, R22 ;  /* 0x000000ffff157224 */ /* 0x004fc600078e0016 */
[----:B------:R-:W-:Y:S01]  /*1d40*/  SHFL.DOWN PT, R23, R5, 0x1, 0x1f ;  /* 0x08201f0005177f89 */ /* 0x000fe200000e0000 */
[----:B0-----:R-:W-:-:S03]  /*1d50*/  IMAD.MOV.U32 R18, RZ, RZ, R42 ;  /* 0x000000ffff127224 */ /* 0x001fc600078e002a */
[----:B------:R-:W-:Y:S04]  /*1d60*/  STL.64 [R24+0x58], R20 ;  /* 0x0000581418007387 */ /* 0x000fe80000100a00 */
[----:B------:R0:W-:Y:S04]  /*1d70*/  SHFL.DOWN PT, R21, R18, 0x1, 0x1f ;  /* 0x08201f0012157f89 */ /* 0x0001e800000e0000 */
[----:B---3--:R-:W-:Y:S01]  /*1d80*/  STL.64 [R24+0x20], R16 ;  /* 0x0000201018007387 */ /* 0x008fe20000100a00 */
[----:B0-----:R-:W-:-:S03]  /*1d90*/  PRMT R18, R43, 0x5410, R44 ;  /* 0x000054102b127816 */ /* 0x001fc6000000002c */
[----:B------:R-:W-:Y:S04]  /*1da0*/  SHFL.DOWN PT, R16, R6, 0x1, 0x1f ;  /* 0x08201f0006107f89 */ /* 0x000fe800000e0000 */
[----:B------:R-:W0:Y:S04]  /*1db0*/  SHFL.DOWN PT, R17, R7, 0x1, 0x1f ;  /* 0x08201f0007117f89 */ /* 0x000e2800000e0000 */
[----:B------:R-:W-:Y:S04]  /*1dc0*/  SHFL.DOWN PT, R20, R18, 0x1, 0x1f ;  /* 0x08201f0012147f89 */ /* 0x000fe800000e0000 */
[----:B------:R-:W1:Y:S04]  /*1dd0*/  SHFL.DOWN PT, R22, R4, 0x1, 0x1f ;  /* 0x08201f0004167f89 */ /* 0x000e6800000e0000 */
[----:B------:R-:W2:Y:S04]  /*1de0*/  SHFL.DOWN PT, R18, R3, 0x1, 0x1f ;  /* 0x08201f0003127f89 */ /* 0x000ea800000e0000 */
[----:B0-----:R0:W-:Y:S04]  /*1df0*/  STL.64 [R24+0x38], R16 ;  /* 0x0000381018007387 */ /* 0x0011e80000100a00 */
[----:B-1----:R1:W-:Y:S01]  /*1e00*/  STL.64 [R24+0x40], R22 ;  /* 0x0000401618007387 */ /* 0x0023e20000100a00 */
[----:B0-----:R-:W-:-:S03]  /*1e10*/  IMAD.MOV.U32 R16, RZ, RZ, R21 ;  /* 0x000000ffff107224 */ /* 0x001fc600078e0015 */
[----:B--2---:R1:W-:Y:S01]  /*1e20*/  STL.64 [R24], R18 ;  /* 0x0000001218007387 */ /* 0x0043e20000100a00 */
[----:B------:R-:W-:-:S05]  /*1e30*/  IMAD.MOV.U32 R17, RZ, RZ, R20 ;  /* 0x000000ffff117224 */ /* 0x000fca00078e0014 */
[----:B------:R1:W-:Y:S01]  /*1e40*/  STL.64 [R24+0x60], R16 ;  /* 0x0000601018007387 */ /* 0x0003e20000100a00 */
[----:B------:R-:W-:Y:S05]  /*1e50*/  @P0 BRA `(.L_x_11398) ;  /* 0x00000010002c0947 */ /* 0x000fea0003800000 */
[-C--:B------:R-:W-:Y:S01]  /*1e60*/  FSETP.GT.FTZ.AND P0, PT, R3, R18.reuse, PT ;  /* 0x000000120300720b */ /* 0x080fe20003f14000 */
[----:B-1----:R-:W-:Y:S01]  /*1e70*/  IMAD.MOV.U32 R17, RZ, RZ, R30 ;  /* 0x000000ffff117224 */ /* 0x002fe200078e001e */
[----:B------:R-:W-:Y:S02]  /*1e80*/  PRMT R20, R39, 0x7610, R20 ;  /* 0x0000761027147816 */ /* 0x000fe40000000014 */
[----:B------:R-:W-:Y:S02]  /*1e90*/  FSEL R27, R3, R18, P0 ;  /* 0x00000012031b7208 */ /* 0x000fe40000000000 */
[----:B------:R-:W-:Y:S02]  /*1ea0*/  FSEL R18, R18, R3, P0 ;  /* 0x0000000312127208 */ /* 0x000fe40000000000 */
[----:B------:R-:W-:Y:S02]  /*1eb0*/  FSEL R16, R2, R19, P0 ;  /* 0x0000001302107208 */ /* 0x000fe40000000000 */
[----:B------:R-:W-:Y:S01]  /*1ec0*/  FSEL R2, R19, R2, P0 ;  /* 0x0000000213027208 */ /* 0x000fe20000000000 */
[----:B------:R-:W-:-:S04]  /*1ed0*/  FADD.FTZ R18, -R27, R18 ;  /* 0x000000121b127221 */ /* 0x000fc80000010100 */
[----:B------:R-:W-:Y:S01]  /*1ee0*/  FMUL.FTZ R21, R18, 1.4426950216293334961 ;  /* 0x3fb8aa3b12157820 */ /* 0x000fe20000410000 */
[----:B------:R-:W-:-:S03]  /*1ef0*/  IMAD.MOV.U32 R18, RZ, RZ, RZ ;  /* 0x000000ffff127224 */ /* 0x000fc600078e00ff */
[----:B------:R-:W0:Y:S02]  /*1f00*/  MUFU.EX2 R3, R21 ;  /* 0x0000001500037308 */ /* 0x000e240000000800 */
[----:B0-----:R-:W-:Y:S01]  /*1f10*/  FFMA.FTZ R2, R2, R3, R16 ;  /* 0x0000000302027223 */ /* 0x001fe20000010010 */
[----:B------:R-:W-:-:S07]  /*1f20*/  VIADD R3, R24, 0x8 ;  /* 0x0000000818037836 */ /* 0x000fce0000000000 */
.L_x_11444:
        /* <DEDUP_REMOVED lines=20> */
.L_x_11400:
[----:B------:R-:W-:Y:S01]  /*2070*/  IMAD.MOV.U32 R19, RZ, RZ, R5 ;  /* 0x000000ffff137224 */ /* 0x000fe200078e0005 */
[----:B------:R-:W-:Y:S01]  /*2080*/  PRMT R20, R20, 0x5410, R44 ;  /* 0x0000541014147816 */ /* 0x000fe2000000002c */
[----:B------:R-:W-:Y:S01]  /*2090*/  IMAD.MOV.U32 R5, RZ, RZ, R4 ;  /* 0x000000ffff057224 */ /* 0x000fe200078e0004 */
[----:B------:R-:W-:-:S07]  /*20a0*/  PRMT R44, R43, 0x7610, R44 ;  /* 0x000076102b2c7816 */ /* 0x000fce000000002c */
.L_x_11401:
[----:B------:R-:W-:Y:S05]  /*20b0*/  BSYNC.RECONVERGENT B1 ;  /* 0x0000000000017941 */ /* 0x000fea0003800200 */
.L_x_11399:
        /* <DEDUP_REMOVED lines=11> */
.L_x_11403:
[----:B------:R-:W-:Y:S01]  /*2170*/  IMAD.MOV.U32 R16, RZ, RZ, R19 ;  /* 0x000000ffff107224 */ /* 0x000fe200078e0013 */
[----:B------:R-:W-:Y:S01]  /*2180*/  PRMT R21, R20, 0x7632, R21 ;  /* 0x0000763214157816 */ /* 0x000fe20000000015 */
[----:B------:R-:W-:Y:S01]  /*2190*/  IMAD.MOV.U32 R4, RZ, RZ, R7 ;  /* 0x000000ffff047224 */ /* 0x000fe200078e0007 */
[----:B------:R-:W-:-:S07]  /*21a0*/  PRMT R43, R42, 0x7632, R43 ;  /* 0x000076322a2b7816 */ /* 0x000fce000000002b */
.L_x_11404:
[----:B------:R-:W-:Y:S05]  /*21b0*/  BSYNC.RECONVERGENT B1 ;  /* 0x0000000000017941 */ /* 0x000fea0003800200 */
.L_x_11402:
        /* <DEDUP_REMOVED lines=11> */
.L_x_11406:
[----:B------:R-:W-:Y:S01]  /*2270*/  IMAD.MOV.U32 R19, RZ, RZ, R16 ;  /* 0x000000ffff137224 */ /* 0x000fe200078e0010 */
[----:B------:R-:W-:Y:S01]  /*2280*/  PRMT R20, R20, 0x5410, R21 ;  /* 0x0000541014147816 */ /* 0x000fe20000000015 */
[----:B------:R-:W-:Y:S01]  /*2290*/  IMAD.MOV.U32 R7, RZ, RZ, R6 ;  /* 0x000000ffff077224 */ /* 0x000fe200078e0006 */
[----:B------:R-:W-:-:S07]  /*22a0*/  PRMT R42, R42, 0x5410, R42 ;  /* 0x000054102a2a7816 */ /* 0x000fce000000002a */
.L_x_11407:
[----:B------:R-:W-:Y:S05]  /*22b0*/  BSYNC.RECONVERGENT B1 ;  /* 0x0000000000017941 */ /* 0x000fea0003800200 */
.L_x_11405:
        /* <DEDUP_REMOVED lines=11> */
.L_x_11409:
[----:B------:R-:W-:Y:S01]  /*2370*/  IMAD.MOV.U32 R16, RZ, RZ, R19 ;  /* 0x000000ffff107224 */ /* 0x000fe200078e0013 */
[----:B------:R-:W-:Y:S01]  /*2380*/  PRMT R21, R20, 0x7632, R21 ;  /* 0x0000763214157816 */ /* 0x000fe20000000015 */
[----:B------:R-:W-:Y:S01]  /*2390*/  IMAD.MOV.U32 R6, RZ, RZ, R9 ;  /* 0x000000ffff067224 */ /* 0x000fe200078e0009 */
[----:B------:R-:W-:-:S07]  /*23a0*/  PRMT R42, R41, 0x7632, R42 ;  /* 0x00007632292a7816 */ /* 0x000fce000000002a */
.L_x_11410:
[----:B------:R-:W-:Y:S05]  /*23b0*/  BSYNC.RECONVERGENT B1 ;  /* 0x0000000000017941 */ /* 0x000fea0003800200 */
.L_x_11408:
        /* <DEDUP_REMOVED lines=11> */
.L_x_11412:
[----:B------:R-:W-:Y:S01]  /*2470*/  IMAD.MOV.U32 R19, RZ, RZ, R16 ;  /* 0x000000ffff137224 */ /* 0x000fe200078e0010 */
[----:B------:R-:W-:Y:S01]  /*2480*/  PRMT R20, R20, 0x5410, R21 ;  /* 0x0000541014147816 */ /* 0x000fe20000000015 */
[----:B------:R-:W-:Y:S01]  /*2490*/  IMAD.MOV.U32 R9, RZ, RZ, R8 ;  /* 0x000000ffff097224 */ /* 0x000fe200078e0008 */
[----:B------:R-:W-:-:S07]  /*24a0*/  PRMT R41, R41, 0x5410, R41 ;  /* 0x0000541029297816 */ /* 0x000fce0000000029 */
.L_x_11413:
[----:B------:R-:W-:Y:S05]  /*24b0*/  BSYNC.RECONVERGENT B1 ;  /* 0x0000000000017941 */ /* 0x000fea0003800200 */
.L_x_11411:
        /* <DEDUP_REMOVED lines=11> */
.L_x_11415:
[----:B------:R-:W-:Y:S01]  /*2570*/  IMAD.MOV.U32 R16, RZ, RZ, R19 ;  /* 0x000000ffff107224 */ /* 0x000fe200078e0013 */
[----:B------:R-:W-:Y:S01]  /*2580*/  PRMT R21, R21, 0x7610, R20 ;  /* 0x0000761015157816 */ /* 0x000fe20000000014 */
[----:B------:R-:W-:Y:S01]  /*2590*/  IMAD.MOV.U32 R8, RZ, RZ, R11 ;  /* 0x000000ffff087224 */ /* 0x000fe200078e000b */
[----:B------:R-:W-:-:S07]  /*25a0*/  PRMT R41, R40, 0x7632, R41 ;  /* 0x0000763228297816 */ /* 0x000fce0000000029 */
.L_x_11416:
[----:B------:R-:W-:Y:S05]  /*25b0*/  BSYNC.RECONVERGENT B1 ;  /* 0x0000000000017941 */ /* 0x000fea0003800200 */
.L_x_11414:
        /* <DEDUP_REMOVED lines=11> */
.L_x_11418:
[----:B------:R-:W-:Y:S01]  /*2670*/  IMAD.MOV.U32 R19, RZ, RZ, R16 ;  /* 0x000000ffff137224 */ /* 0x000fe200078e0010 */
[----:B------:R-:W-:Y:S01]  /*2680*/  PRMT R21, R21, 0x7632, R21 ;  /* 0x0000763215157816 */ /* 0x000fe20000000015 */
[----:B------:R-:W-:Y:S01]  /*2690*/  IMAD.MOV.U32 R11, RZ, RZ, R10 ;  /* 0x000000ffff0b7224 */ /* 0x000fe200078e000a */
[----:B------:R-:W-:-:S07]  /*26a0*/  PRMT R40, R40, 0x5410, R40 ;  /* 0x0000541028287816 */ /* 0x000fce0000000028 */
.L_x_11419:
[----:B------:R-:W-:Y:S05]  /*26b0*/  BSYNC.RECONVERGENT B1 ;  /* 0x0000000000017941 */ /* 0x000fea0003800200 */
.L_x_11417:
        /* <DEDUP_REMOVED lines=11> */
.L_x_11421:
[----:B------:R-:W-:Y:S01]  /*2770*/  IMAD.MOV.U32 R16, RZ, RZ, R19 ;  /* 0x000000ffff107224 */ /* 0x000fe200078e0013 */
[----:B------:R-:W-:Y:S01]  /*2780*/  PRMT R20, R20, 0x5410, R21 ;  /* 0x0000541014147816 */ /* 0x000fe20000000015 */
[----:B------:R-:W-:Y:S01]  /*2790*/  IMAD.MOV.U32 R10, RZ, RZ, R13 ;  /* 0x000000ffff0a7224 */ /* 0x000fe200078e000d */
[----:B------:R-:W-:-:S07]  /*27a0*/  PRMT R40, R39, 0x7632, R40 ;  /* 0x0000763227287816 */ /* 0x000fce0000000028 */
.L_x_11422:
[----:B------:R-:W-:Y:S05]  /*27b0*/  BSYNC.RECONVERGENT B1 ;  /* 0x0000000000017941 */ /* 0x000fea0003800200 */
.L_x_11420:
        /* <DEDUP_REMOVED lines=11> */
.L_x_11424:
[----:B------:R-:W-:Y:S01]  /*2870*/  IMAD.MOV.U32 R19, RZ, RZ, R16 ;  /* 0x000000ffff137224 */ /* 0x000fe200078e0010 */
[----:B------:R-:W-:Y:S01]  /*2880*/  PRMT R21, R21, 0x7610, R20 ;  /* 0x0000761015157816 */ /* 0x000fe20000000014 */
[----:B------:R-:W-:Y:S01]  /*2890*/  IMAD.MOV.U32 R13, RZ, RZ, R12 ;  /* 0x000000ffff0d7224 */ /* 0x000fe200078e000c */
[----:B------:R-:W-:-:S07]  /*28a0*/  PRMT R39, R39, 0x5410, R36 ;  /* 0x0000541027277816 */ /* 0x000fce0000000024 */
.L_x_11425:
[----:B------:R-:W-:Y:S05]  /*28b0*/  BSYNC.RECONVERGENT B1 ;  /* 0x0000000000017941 */ /* 0x000fea0003800200 */
.L_x_11423:
        /* <DEDUP_REMOVED lines=11> */
.L_x_11427:
[----:B------:R-:W-:Y:S01]  /*2970*/  IMAD.MOV.U32 R16, RZ, RZ, R19 ;  /* 0x000000ffff107224 */ /* 0x000fe200078e0013 */
[----:B------:R-:W-:Y:S01]  /*2980*/  PRMT R21, R21, 0x7632, R21 ;  /* 0x0000763215157816 */ /* 0x000fe20000000015 */
[----:B------:R-:W-:Y:S01]  /*2990*/  IMAD.MOV.U32 R12, RZ, RZ, R15 ;  /* 0x000000ffff0c7224 */ /* 0x000fe200078e000f */
[----:B------:R-:W-:-:S07]  /*29a0*/  PRMT R36, R36, 0x7632, R36 ;  /* 0x0000763224247816 */ /* 0x000fce0000000024 */
.L_x_11428:
[----:B------:R-:W-:Y:S05]  /*29b0*/  BSYNC.RECONVERGENT B1 ;  /* 0x0000000000017941 */ /* 0x000fea0003800200 */
.L_x_11426:
        /* <DEDUP_REMOVED lines=11> */
.L_x_11430:
[----:B------:R-:W-:Y:S01]  /*2a70*/  IMAD.MOV.U32 R19, RZ, RZ, R16 ;  /* 0x000000ffff137224 */ /* 0x000fe200078e0010 */
[----:B------:R-:W-:Y:S01]  /*2a80*/  PRMT R22, R21, 0x7610, R22 ;  /* 0x0000761015167816 */ /* 0x000fe20000000016 */
[----:B------:R-:W-:Y:S01]  /*2a90*/  IMAD.MOV.U32 R15, RZ, RZ, R14 ;  /* 0x000000ffff0f7224 */ /* 0x000fe200078e000e */
[----:B------:R-:W-:-:S07]  /*2aa0*/  PRMT R36, R36, 0x5410, R37 ;  /* 0x0000541024247816 */ /* 0x000fce0000000025 */
.L_x_11431:
[----:B------:R-:W-:Y:S05]  /*2ab0*/  BSYNC.RECONVERGENT B1 ;  /* 0x0000000000017941 */ /* 0x000fea0003800200 */
.L_x_11429:
        /* <DEDUP_REMOVED lines=11> */
.L_x_11433:
[----:B------:R-:W-:Y:S01]  /*2b70*/  IMAD.MOV.U32 R16, RZ, RZ, R19 ;  /* 0x000000ffff107224 */ /* 0x000fe200078e0013 */
[----:B------:R-:W-:Y:S01]  /*2b80*/  PRMT R20, R20, 0x5410, R22 ;  /* 0x0000541014147816 */ /* 0x000fe20000000016 */
[----:B------:R-:W-:Y:S01]  /*2b90*/  IMAD.MOV.U32 R14, RZ, RZ, R29 ;  /* 0x000000ffff0e7224 */ /* 0x000fe200078e001d */
[----:B------:R-:W-:-:S07]  /*2ba0*/  PRMT R37, R37, 0x7632, R37 ;  /* 0x0000763225257816 */ /* 0x000fce0000000025 */
.L_x_11434:
[----:B------:R-:W-:Y:S05]  /*2bb0*/  BSYNC.RECONVERGENT B1 ;  /* 0x0000000000017941 */ /* 0x000fea0003800200 */
.L_x_11432:
        /* <DEDUP_REMOVED lines=11> */
.L_x_11436:
[----:B------:R-:W-:Y:S01]  /*2c70*/  IMAD.MOV.U32 R19, RZ, RZ, R16 ;  /* 0x000000ffff137224 */ /* 0x000fe200078e0010 */
[----:B------:R-:W-:Y:S01]  /*2c80*/  PRMT R21, R21, 0x7610, R20 ;  /* 0x0000761015157816 */ /* 0x000fe20000000014 */
[----:B------:R-:W-:Y:S01]  /*2c90*/  IMAD.MOV.U32 R29, RZ, RZ, R28 ;  /* 0x000000ffff1d7224 */ /* 0x000fe200078e001c */
[----:B------:R-:W-:-:S07]  /*2ca0*/  PRMT R37, R37, 0x5410, R38 ;  /* 0x0000541025257816 */ /* 0x000fce0000000026 */
.L_x_11437:
[----:B------:R-:W-:Y:S05]  /*2cb0*/  BSYNC.RECONVERGENT B1 ;  /* 0x0000000000017941 */ /* 0x000fea0003800200 */
.L_x_11435:
        /* <DEDUP_REMOVED lines=11> */
.L_x_11439:
[----:B------:R-:W-:Y:S01]  /*2d70*/  IMAD.MOV.U32 R16, RZ, RZ, R19 ;  /* 0x000000ffff107224 */ /* 0x000fe200078e0013 */
[----:B------:R-:W-:Y:S01]  /*2d80*/  PRMT R20, R20, 0x7610, R21 ;  /* 0x0000761014147816 */ /* 0x000fe20000000015 */
[----:B------:R-:W-:Y:S01]  /*2d90*/  IMAD.MOV.U32 R28, RZ, RZ, R31 ;  /* 0x000000ffff1c7224 */ /* 0x000fe200078e001f */
[----:B------:R-:W-:-:S07]  /*2da0*/  PRMT R38, R38, 0x7632, R38 ;  /* 0x0000763226267816 */ /* 0x000fce0000000026 */
.L_x_11440:
[----:B------:R-:W-:Y:S05]  /*2db0*/  BSYNC.RECONVERGENT B1 ;  /* 0x0000000000017941 */ /* 0x000fea0003800200 */
.L_x_11438:
        /* <DEDUP_REMOVED lines=11> */
.L_x_11442:
[----:B------:R-:W-:Y:S01]  /*2e70*/  PRMT R38, R38, 0x5410, R20 ;  /* 0x0000541026267816 */ /* 0x000fe20000000014 */
[----:B------:R-:W-:Y:S01]  /*2e80*/  IMAD.MOV.U32 R31, RZ, RZ, R17 ;  /* 0x000000ffff1f7224 */ /* 0x000fe200078e0011 */
[C---:B------:R-:W-:Y:S01]  /*2e90*/  PRMT R39, R20.reuse, 0x7632, R39 ;  /* 0x0000763214277816 */ /* 0x040fe20000000027 */
[----:B------:R-:W-:Y:S01]  /*2ea0*/  IMAD.MOV.U32 R30, RZ, RZ, R16 ;  /* 0x000000ffff1e7224 */ /* 0x000fe200078e0010 */
[----:B------:R-:W-:Y:S01]  /*2eb0*/  PRMT R20, R20, 0x7632, R20 ;  /* 0x0000763214147816 */ /* 0x000fe20000000014 */
[----:B------:R-:W-:-:S07]  /*2ec0*/  IMAD.MOV.U32 R17, RZ, RZ, R16 ;  /* 0x000000ffff117224 */ /* 0x000fce00078e0010 */
.L_x_11443:
[----:B------:R-:W-:Y:S05]  /*2ed0*/  BSYNC.RECONVERGENT B1 ;  /* 0x0000000000017941 */ /* 0x000fea0003800200 */
.L_x_11441:
[----:B------:R-:W-:Y:S02]  /*2ee0*/  VIADD R3, R3, 0x4 ;  /* 0x0000000403037836 */ /* 0x000fe40000000000 */
[----:B------:R-:W-:Y:S01]  /*2ef0*/  VIADD R24, R24, 0x2 ;  /* 0x0000000218187836 */ /* 0x000fe20000000000 */
[----:B------:R-:W-:Y:S06]  /*2f00*/  @P1 BRA `(.L_x_11444) ;  /* 0xfffffff000081947 */ /* 0x000fec000383ffff */
.L_x_11398:
[----:B------:R-:W-:Y:S05]  /*2f10*/  BSYNC.RECONVERGENT B0 ;  /* 0x0000000000007941 */ /* 0x000fea0003800200 */
.L_x_11397:
[----:B-1----:R-:W-:Y:S01]  /*2f20*/  SHFL.DOWN PT, R22, R30, 0x2, 0x1f ;  /* 0x08401f001e167f89 */ /* 0x002fe200000e0000 */
        /* <DEDUP_REMOVED lines=10> */
[----:B------:R0:W3:Y:S04]  /*2fd0*/  SHFL.DOWN PT, R22, R3, 0x2, 0x1f ;  /* 0x08401f0003167f89 */ /* 0x0000e800000e0000 */
[----:B-1----:R3:W-:Y:S01]  /*2fe0*/  STL.64 [R26+0x10], R16 ;  /* 0x000010101a007387 */ /* 0x0027e20000100a00 */
[----:B0-----:R-:W-:-:S03]  /*2ff0*/  PRMT R3, R38, 0x7610, R37 ;  /* 0x0000761026037816 */ /* 0x001fc60000000025 */
[----:B------:R-:W-:Y:S04]  /*3000*/  SHFL.DOWN PT, R23, R11, 0x2, 0x1f ;  /* 0x08401f000b177f89 */ /* 0x000fe800000e0000 */
[----:B--2---:R-:W-:Y:S04]  /*3010*/  STL.64 [R26+0x18], R18 ;  /* 0x000018121a007387 */ /* 0x004fe80000100a00 */
[----:B------:R-:W0:Y:S04]  /*3020*/  SHFL.DOWN PT, R3, R3, 0x2, 0x1f ;  /* 0x08401f0003037f89 */ /* 0x000e2800000e0000 */
[----:B------:R-:W1:Y:S01]  /*3030*/  SHFL.DOWN PT, R21, R13, 0x2, 0x1f ;  /* 0x08401f000d157f89 */ /* 0x000e6200000e0000 */
[----:B---3--:R-:W-:-:S03]  /*3040*/  IMAD.MOV.U32 R16, RZ, RZ, R22 ;  /* 0x000000ffff107224 */ /* 0x008fc600078e0016 */
[----:B------:R-:W-:Y:S04]  /*3050*/  SHFL.DOWN PT, R19, R7, 0x2, 0x1f ;  /* 0x08401f0007137f89 */ /* 0x000fe800000e0000 */
[----:B------:R-:W2:Y:S04]  /*3060*/  SHFL.DOWN PT, R22, R10, 0x2, 0x1f ;  /* 0x08401f000a167f89 */ /* 0x000ea800000e0000 */
[----:B------:R-:W-:Y:S04]  /*3070*/  SHFL.DOWN PT, R24, R8, 0x2, 0x1f ;  /* 0x08401f0008187f89 */ /* 0x000fe800000e0000 */
[----:B------:R-:W3:Y:S01]  /*3080*/  SHFL.DOWN PT, R25, R9, 0x2, 0x1f ;  /* 0x08401f0009197f89 */ /* 0x000ee200000e0000 */
[----:B0-----:R-:W-:Y:S01]  /*3090*/  IMAD.MOV.U32 R17, RZ, RZ, R3 ;  /* 0x000000ffff117224 */ /* 0x001fe200078e0003 */
[----:B------:R-:W-:-:S02]  /*30a0*/  PRMT R3, R36, 0x7610, R39 ;  /* 0x0000761024037816 */ /* 0x000fc40000000027 */
[----:B-1----:R-:W-:Y:S04]  /*30b0*/  STL.64 [R26+0x20], R20 ;  /* 0x000020141a007387 */ /* 0x002fe80000100a00 */
[----:B------:R-:W-:Y:S04]  /*30c0*/  STL.64 [R26+0x48], R16 ;  /* 0x000048101a007387 */ /* 0x000fe80000100a00 */
[----:B------:R0:W-:Y:S04]  /*30d0*/  SHFL.DOWN PT, R17, R3, 0x2, 0x1f ;  /* 0x08401f0003117f89 */ /* 0x0001e800000e0000 */
[----:B--2---:R-:W-:Y:S01]  /*30e0*/  STL.64 [R26+0x28], R22 ;  /* 0x000028161a007387 */ /* 0x004fe20000100a00 */
[----:B0-----:R-:W-:Y:S01]  /*30f0*/  IMAD.MOV.U32 R3, RZ, RZ, R40 ;  /* 0x000000ffff037224 */ /* 0x001fe200078e0028 */
[----:B------:R-:W-:-:S02]  /*3100*/  PRMT R16, R37, 0x7610, R36 ;  /* 0x0000761025107816 */ /* 0x000fc40000000024 */
[----:B------:R-:W-:Y:S04]  /*3110*/  SHFL.DOWN PT, R20, R4, 0x2, 0x1f ;  /* 0x08401f0004147f89 */ /* 0x000fe800000e0000 */
[----:B------:R0:W-:Y:S04]  /*3120*/  SHFL.DOWN PT, R18, R3, 0x2, 0x1f ;  /* 0x08401f0003127f89 */ /* 0x0001e800000e0000 */
[----:B------:R-:W1:Y:S01]  /*3130*/  SHFL.DOWN PT, R16, R16, 0x2, 0x1f ;  /* 0x08401f0010107f89 */ /* 0x000e6200000e0000 */
[----:B0-----:R-:W-:-:S03]  /*3140*/  IMAD.MOV.U32 R3, RZ, RZ, R41 ;  /* 0x000000ffff037224 */ /* 0x001fc600078e0029 */
[----:B------:R-:W0:Y:S04]  /*3150*/  SHFL.DOWN PT, R21, R5, 0x2, 0x1f ;  /* 0x08401f0005157f89 */ /* 0x000e2800000e0000 */
[----:B---3--:R-:W-:Y:S04]  /*3160*/  STL.64 [R26+0x30], R24 ;  /* 0x000030181a007387 */ /* 0x008fe80000100a00 */
[----:B------:R-:W2:Y:S04]  /*3170*/  SHFL.DOWN PT, R3, R3, 0x2, 0x1f ;  /* 0x08401f0003037f89 */ /* 0x000ea800000e0000 */
[----:B-1----:R1:W-:Y:S04]  /*3180*/  STL.64 [R26+0x50], R16 ;  /* 0x000050101a007387 */ /* 0x0023e80000100a00 */
[----:B0-----:R-:W-:Y:S01]  /*3190*/  STL.64 [R26+0x40], R20 ;  /* 0x000040141a007387 */ /* 0x001fe20000100a00 */
[----:B-1----:R-:W-:-:S02]  /*31a0*/  IMAD.MOV.U32 R16, RZ, RZ, R18 ;  /* 0x000000ffff107224 */ /* 0x002fc400078e0012 */
[----:B--2---:R-:W-:Y:S01]  /*31b0*/  IMAD.MOV.U32 R17, RZ, RZ, R3 ;  /* 0x000000ffff117224 */ /* 0x004fe200078e0003 */
[----:B------:R-:W0:Y:S01]  /*31c0*/  SHFL.DOWN PT, R18, R6, 0x2, 0x1f ;  /* 0x08401f0006127f89 */ /* 0x000e2200000e0000 */
[----:B------:R-:W-:-:S03]  /*31d0*/  IMAD.MOV.U32 R3, RZ, RZ, R42 ;  /* 0x000000ffff037224 */ /* 0x000fc600078e002a */
[----:B------:R-:W-:Y:S04]  /*31e0*/  STL.64 [R26+0x58], R16 ;  /* 0x000058101a007387 */ /* 0x000fe80000100a00 */
[----:B------:R1:W2:Y:S04]  /*31f0*/  SHFL.DOWN PT, R22, R3, 0x2, 0x1f ;  /* 0x08401f0003167f89 */ /* 0x0002a800000e0000 */
[----:B------:R-:W-:Y:S01]  /*3200*/  SHFL.DOWN PT, R16, R27, 0x2, 0x1f ;  /* 0x08401f001b107f89 */ /* 0x000fe200000e0000 */
[----:B-1----:R-:W-:-:S03]  /*3210*/  PRMT R3, R43, 0x5410, R44 ;  /* 0x000054102b037816 */ /* 0x002fc6000000002c */
[----:B------:R-:W1:Y:S04]  /*3220*/  SHFL.DOWN PT, R17, R2, 0x2, 0x1f ;  /* 0x08401f0002117f89 */ /* 0x000e6800000e0000 */
[----:B------:R-:W3:Y:S04]  /*3230*/  SHFL.DOWN PT, R3, R3, 0x2, 0x1f ;  /* 0x08401f0003037f89 */ /* 0x000ee800000e0000 */
[----:B0-----:R2:W-:Y:S02]  /*3240*/  STL.64 [R26+0x38], R18 ;  /* 0x000038121a007387 */ /* 0x0015e40000100a00 */
[----:B--2---:R-:W-:-:S02]  /*3250*/  IMAD.MOV.U32 R18, RZ, RZ, R22 ;  /* 0x000000ffff127224 */ /* 0x004fc400078e0016 */
[----:B-1----:R0:W-:Y:S01]  /*3260*/  STL.64 [R26], R16 ;  /* 0x000000101a007387 */ /* 0x0021e20000100a00 */
[----:B---3--:R-:W-:Y:S02]  /*3270*/  IMAD.MOV.U32 R19, RZ, RZ, R3 ;  /* 0x000000ffff137224 */ /* 0x008fe400078e0003 */
[----:B------:R-:W-:-:S03]  /*3280*/  IMAD.MOV.U32 R3, RZ, RZ, R27 ;  /* 0x000000ffff037224 */ /* 0x000fc600078e001b */
[----:B------:R0:W-:Y:S01]  /*3290*/  STL.64 [R26+0x60], R18 ;  /* 0x000060121a007387 */ /* 0x0001e20000100a00 */
[----:B------:R-:W-:Y:S05]  /*32a0*/  @P0 BRA `(.L_x_11446) ;  /* 0x00000010002c0947 */ /* 0x000fea0003800000 */
[-C--:B------:R-:W-:Y:S02]  /*32b0*/  FSETP.GT.FTZ.AND P0, PT, R27, R16.reuse, PT ;  /* 0x000000101b00720b */ /* 0x080fe40003f14000 */
[----:B------:R-:W-:Y:S02]  /*32c0*/  PRMT R22, R39, 0x7610, R22 ;  /* 0x0000761027167816 */ /* 0x000fe40000000016 */
[----:B------:R-:W-:Y:S02]  /*32d0*/  FSEL R3, R27, R16, P0 ;  /* 0x000000101b037208 */ /* 0x000fe40000000000 */
[----:B0-----:R-:W-:Y:S02]  /*32e0*/  FSEL R16, R16, R27, P0 ;  /* 0x0000001b10107208 */ /* 0x001fe40000000000 */
[----:B------:R-:W-:Y:S02]  /*32f0*/  FSEL R18, R2, R17, P0 ;  /* 0x0000001102127208 */ /* 0x000fe40000000000 */
[----:B------:R-:W-:Y:S01]  /*3300*/  FSEL R19, R17, R2, P0 ;  /* 0x0000000211137208 */ /* 0x000fe20000000000 */
[----:B------:R-:W-:Y:S01]  /*3310*/  FADD.FTZ R16, -R3, R16 ;  /* 0x0000001003107221 */ /* 0x000fe20000010100 */
[----:B------:R-:W-:-:S03]  /*3320*/  IMAD.MOV.U32 R17, RZ, RZ, R30 ;  /* 0x000000ffff117224 */ /* 0x000fc600078e001e */
[----:B------:R-:W-:-:S04]  /*3330*/  FMUL.FTZ R20, R16, 1.4426950216293334961 ;  /* 0x3fb8aa3b10147820 */ /* 0x000fc80000410000 */
[----:B------:R-:W0:Y:S02]  /*3340*/  MUFU.EX2 R16, R20 ;  /* 0x0000001400107308 */ /* 0x000e240000000800 */
[----:B0-----:R-:W-:Y:S01]  /*3350*/  FFMA.FTZ R2, R19, R16, R18 ;  /* 0x0000001013027223 */ /* 0x001fe20000010012 */
[----:B------:R-:W-:Y:S02]  /*3360*/  VIADD R16, R26, 0x8 ;  /* 0x000000081a107836 */ /* 0x000fe40000000000 */
[----:B------:R-:W-:-:S07]  /*3370*/  IMAD.MOV.U32 R19, RZ, RZ, RZ ;  /* 0x000000ffff137224 */ /* 0x000fce00078e00ff */
.L_x_11492:
        /* <DEDUP_REMOVED lines=20> */
.L_x_11448:
[----:B------:R-:W-:Y:S01]  /*34c0*/  IMAD.MOV.U32 R18, RZ, RZ, R5 ;  /* 0x000000ffff127224 */ /* 0x000fe200078e0005 */
[----:B------:R-:W-:Y:S01]  /*34d0*/  PRMT R20, R20, 0x5410, R44 ;  /* 0x0000541014147816 */ /* 0x000fe2000000002c */
[----:B------:R-:W-:Y:S01]  /*34e0*/  IMAD.MOV.U32 R5, RZ, RZ, R4 ;  /* 0x000000ffff057224 */ /* 0x000fe200078e0004 */
[----:B------:R-:W-:-:S07]  /*34f0*/  PRMT R44, R43, 0x7610, R44 ;  /* 0x000076102b2c7816 */ /* 0x000fce000000002c */
.L_x_11449:
[----:B------:R-:W-:Y:S05]  /*3500*/  BSYNC.RECONVERGENT B1 ;  /* 0x0000000000017941 */ /* 0x000fea0003800200 */
.L_x_11447:
        /* <DEDUP_REMOVED lines=11> */
.L_x_11451:
[----:B------:R-:W-:Y:S01]  /*35c0*/  IMAD.MOV.U32 R21, RZ, RZ, R18 ;  /* 0x000000ffff157224 */ /* 0x000fe200078e0012 */
[----:B------:R-:W-:Y:S01]  /*35d0*/  PRMT R22, R22, 0x7610, R20 ;  /* 0x0000761016167816 */ /* 0x000fe20000000014 */
[----:B------:R-:W-:Y:S01]  /*35e0*/  IMAD.MOV.U32 R4, RZ, RZ, R7 ;  /* 0x000000ffff047224 */ /* 0x000fe200078e0007 */
[----:B------:R-:W-:-:S07]  /*35f0*/  PRMT R43, R42, 0x7632, R43 ;  /* 0x000076322a2b7816 */ /* 0x000fce000000002b */
.L_x_11452:
[----:B------:R-:W-:Y:S05]  /*3600*/  BSYNC.RECONVERGENT B1 ;  /* 0x0000000000017941 */ /* 0x000fea0003800200 */
.L_x_11450:
        /* <DEDUP_REMOVED lines=11> */
.L_x_11454:
[----:B------:R-:W-:Y:S01]  /*36c0*/  IMAD.MOV.U32 R18, RZ, RZ, R21 ;  /* 0x000000ffff127224 */ /* 0x000fe200078e0015 */
[----:B------:R-:W-:Y:S01]  /*36d0*/  PRMT R20, R22, 0x7632, R20 ;  /* 0x0000763216147816 */ /* 0x000fe20000000014 */
[----:B------:R-:W-:Y:S01]  /*36e0*/  IMAD.MOV.U32 R7, RZ, RZ, R6 ;  /* 0x000000ffff077224 */ /* 0x000fe200078e0006 */
[----:B------:R-:W-:-:S07]  /*36f0*/  PRMT R42, R42, 0x5410, R42 ;  /* 0x000054102a2a7816 */ /* 0x000fce000000002a */
.L_x_11455:
[----:B------:R-:W-:Y:S05]  /*3700*/  BSYNC.RECONVERGENT B1 ;  /* 0x0000000000017941 */ /* 0x000fea0003800200 */
.L_x_11453:
        /* <DEDUP_REMOVED lines=11> */
.L_x_11457:
[----:B------:R-:W-:Y:S01]  /*37c0*/  IMAD.MOV.U32 R21, RZ, RZ, R18 ;  /* 0x000000ffff157224 */ /* 0x000fe200078e0012 */
[----:B------:R-:W-:Y:S01]  /*37d0*/  PRMT R20, R20, 0x5410, R20 ;  /* 0x0000541014147816 */ /* 0x000fe20000000014 */
[----:B------:R-:W-:Y:S01]  /*37e0*/  IMAD.MOV.U32 R6, RZ, RZ, R9 ;  /* 0x000000ffff067224 */ /* 0x000fe200078e0009 */
[----:B------:R-:W-:-:S07]  /*37f0*/  PRMT R42, R41, 0x7632, R42 ;  /* 0x00007632292a7816 */ /* 0x000fce000000002a */
.L_x_11458:
[----:B------:R-:W-:Y:S05]  /*3800*/  BSYNC.RECONVERGENT B1 ;  /* 0x0000000000017941 */ /* 0x000fea0003800200 */
.L_x_11456:
        /* <DEDUP_REMOVED lines=11> */
.L_x_11460:
[----:B------:R-:W-:Y:S01]  /*38c0*/  IMAD.MOV.U32 R18, RZ, RZ, R21 ;  /* 0x000000ffff127224 */ /* 0x000fe200078e0015 */
[----:B------:R-:W-:Y:S01]  /*38d0*/  PRMT R20, R20, 0x7632, R20 ;  /* 0x0000763214147816 */ /* 0x000fe20000000014 */
[----:B------:R-:W-:Y:S01]  /*38e0*/  IMAD.MOV.U32 R9, RZ, RZ, R8 ;  /* 0x000000ffff097224 */ /* 0x000fe200078e0008 */
[----:B------:R-:W-:-:S07]  /*38f0*/  PRMT R41, R41, 0x5410, R41 ;  /* 0x0000541029297816 */ /* 0x000fce0000000029 */
.L_x_11461:
[----:B------:R-:W-:Y:S05]  /*3900*/  BSYNC.RECONVERGENT B1 ;  /* 0x0000000000017941 */ /* 0x000fea0003800200 */
.L_x_11459:
        /* <DEDUP_REMOVED lines=11> */
.L_x_11463:
[----:B------:R-:W-:Y:S01]  /*39c0*/  IMAD.MOV.U32 R21, RZ, RZ, R18 ;  /* 0x000000ffff157224 */ /* 0x000fe200078e0012 */
[----:B------:R-:W-:Y:S01]  /*39d0*/  PRMT R20, R20, 0x5410, R20 ;  /* 0x0000541014147816 */ /* 0x000fe20000000014 */
[----:B------:R-:W-:Y:S01]  /*39e0*/  IMAD.MOV.U32 R8, RZ, RZ, R11 ;  /* 0x000000ffff087224 */ /* 0x000fe200078e000b */
[----:B------:R-:W-:-:S07]  /*39f0*/  PRMT R41, R40, 0x7632, R41 ;  /* 0x0000763228297816 */ /* 0x000fce0000000029 */
.L_x_11464:
[----:B------:R-:W-:Y:S05]  /*3a00*/  BSYNC.RECONVERGENT B1 ;  /* 0x0000000000017941 */ /* 0x000fea0003800200 */
.L_x_11462:
        /* <DEDUP_REMOVED lines=11> */
.L_x_11466:
[----:B------:R-:W-:Y:S01]  /*3ac0*/  IMAD.MOV.U32 R18, RZ, RZ, R21 ;  /* 0x000000ffff127224 */ /* 0x000fe200078e0015 */
[----:B------:R-:W-:Y:S01]  /*3ad0*/  PRMT R20, R20, 0x7632, R20 ;  /* 0x0000763214147816 */ /* 0x000fe20000000014 */
[----:B------:R-:W-:Y:S01]  /*3ae0*/  IMAD.MOV.U32 R11, RZ, RZ, R10 ;  /* 0x000000ffff0b7224 */ /* 0x000fe200078e000a */
[----:B------:R-:W-:-:S07]  /*3af0*/  PRMT R40, R40, 0x5410, R40 ;  /* 0x0000541028287816 */ /* 0x000fce0000000028 */
.L_x_11467:
[----:B------:R-:W-:Y:S05]  /*3b00*/  BSYNC.RECONVERGENT B1 ;  /* 0x0000000000017941 */ /* 0x000fea0003800200 */
.L_x_11465:
        /* <DEDUP_REMOVED lines=11> */
.L_x_11469:
[----:B------:R-:W-:Y:S01]  /*3bc0*/  IMAD.MOV.U32 R21, RZ, RZ, R18 ;  /* 0x000000ffff157224 */ /* 0x000fe200078e0012 */
[----:B------:R-:W-:Y:S01]  /*3bd0*/  PRMT R20, R20, 0x5410, R20 ;  /* 0x0000541014147816 */ /* 0x000fe20000000014 */
[----:B------:R-:W-:Y:S01]  /*3be0*/  IMAD.MOV.U32 R10, RZ, RZ, R13 ;  /* 0x000000ffff0a7224 */ /* 0x000fe200078e000d */
[----:B------:R-:W-:-:S07]  /*3bf0*/  PRMT R40, R39, 0x7632, R40 ;  /* 0x0000763227287816 */ /* 0x000fce0000000028 */
.L_x_11470:
[----:B------:R-:W-:Y:S05]  /*3c00*/  BSYNC.RECONVERGENT B1 ;  /* 0x0000000000017941 */ /* 0x000fea0003800200 */
.L_x_11468:
        /* <DEDUP_REMOVED lines=11> */
.L_x_11472:
[----:B------:R-:W-:Y:S01]  /*3cc0*/  IMAD.MOV.U32 R18, RZ, RZ, R21 ;  /* 0x000000ffff127224 */ /* 0x000fe200078e0015 */
[----:B------:R-:W-:Y:S01]  /*3cd0*/  PRMT R22, R22, 0x7610, R20 ;  /* 0x0000761016167816 */ /* 0x000fe20000000014 */
[----:B------:R-:W-:Y:S01]  /*3ce0*/  IMAD.MOV.U32 R13, RZ, RZ, R12 ;  /* 0x000000ffff0d7224 */ /* 0x000fe200078e000c */
[----:B------:R-:W-:-:S07]  /*3cf0*/  PRMT R39, R39, 0x5410, R36 ;  /* 0x0000541027277816 */ /* 0x000fce0000000024 */
.L_x_11473:
[----:B------:R-:W-:Y:S05]  /*3d00*/  BSYNC.RECONVERGENT B1 ;  /* 0x0000000000017941 */ /* 0x000fea0003800200 */
.L_x_11471:
        /* <DEDUP_REMOVED lines=11> */
.L_x_11475:
[----:B------:R-:W-:Y:S01]  /*3dc0*/  IMAD.MOV.U32 R21, RZ, RZ, R18 ;  /* 0x000000ffff157224 */ /* 0x000fe200078e0012 */
[----:B------:R-:W-:Y:S01]  /*3dd0*/  PRMT R20, R22, 0x7632, R20 ;  /* 0x0000763216147816 */ /* 0x000fe20000000014 */
[----:B------:R-:W-:Y:S01]  /*3de0*/  IMAD.MOV.U32 R12, RZ, RZ, R15 ;  /* 0x000000ffff0c7224 */ /* 0x000fe200078e000f */
[----:B------:R-:W-:-:S07]  /*3df0*/  PRMT R36, R36, 0x7632, R36 ;  /* 0x0000763224247816 */ /* 0x000fce0000000024 */
.L_x_11476:
[----:B------:R-:W-:Y:S05]  /*3e00*/  BSYNC.RECONVERGENT B1 ;  /* 0x0000000000017941 */ /* 0x000fea0003800200 */
.L_x_11474:
        /* <DEDUP_REMOVED lines=11> */
.L_x_11478:
[----:B------:R-:W-:Y:S01]  /*3ec0*/  IMAD.MOV.U32 R18, RZ, RZ, R21 ;  /* 0x000000ffff127224 */ /* 0x000fe200078e0015 */
[----:B------:R-:W-:Y:S01]  /*3ed0*/  PRMT R23, R20, 0x7610, R23 ;  /* 0x0000761014177816 */ /* 0x000fe20000000017 */
[----:B------:R-:W-:Y:S01]  /*3ee0*/  IMAD.MOV.U32 R15, RZ, RZ, R14 ;  /* 0x000000ffff0f7224 */ /* 0x000fe200078e000e */
[----:B------:R-:W-:-:S07]  /*3ef0*/  PRMT R36, R36, 0x5410, R37 ;  /* 0x0000541024247816 */ /* 0x000fce0000000025 */
.L_x_11479:
[----:B------:R-:W-:Y:S05]  /*3f00*/  BSYNC.RECONVERGENT B1 ;  /* 0x0000000000017941 */ /* 0x000fea0003800200 */
.L_x_11477:
        /* <DEDUP_REMOVED lines=11> */
.L_x_11481:
[----:B------:R-:W-:Y:S01]  /*3fc0*/  IMAD.MOV.U32 R21, RZ, RZ, R18 ;  /* 0x000000ffff157224 */ /* 0x000fe200078e0012 */
[----:B------:R-:W-:Y:S01]  /*3fd0*/  PRMT R22, R22, 0x5410, R23 ;  /* 0x0000541016167816 */ /* 0x000fe20000000017 */
[----:B------:R-:W-:Y:S01]  /*3fe0*/  IMAD.MOV.U32 R14, RZ, RZ, R29 ;  /* 0x000000ffff0e7224 */ /* 0x000fe200078e001d */
[----:B------:R-:W-:-:S07]  /*3ff0*/  PRMT R37, R37, 0x7632, R37 ;  /* 0x0000763225257816 */ /* 0x000fce0000000025 */
.L_x_11482:
[----:B------:R-:W-:Y:S05]  /*4000*/  BSYNC.RECONVERGENT B1 ;  /* 0x0000000000017941 */ /* 0x000fea0003800200 */
.L_x_11480:
        /* <DEDUP_REMOVED lines=11> */
.L_x_11484:
[----:B------:R-:W-:Y:S01]  /*40c0*/  IMAD.MOV.U32 R20, RZ, RZ, R21 ;  /* 0x000000ffff147224 */ /* 0x000fe200078e0015 */
[----:B------:R-:W-:Y:S01]  /*40d0*/  PRMT R23, R23, 0x7610, R22 ;  /* 0x0000761017177816 */ /* 0x000fe20000000016 */
[----:B------:R-:W-:Y:S01]  /*40e0*/  IMAD.MOV.U32 R29, RZ, RZ, R28 ;  /* 0x000000ffff1d7224 */ /* 0x000fe200078e001c */
[----:B------:R-:W-:-:S07]  /*40f0*/  PRMT R37, R37, 0x5410, R38 ;  /* 0x0000541025257816 */ /* 0x000fce0000000026 */
.L_x_11485:
[----:B------:R-:W-:Y:S05]  /*4100*/  BSYNC.RECONVERGENT B1 ;  /* 0x0000000000017941 */ /* 0x000fea0003800200 */
.L_x_11483:
        /* <DEDUP_REMOVED lines=11> */
.L_x_11487:
[----:B------:R-:W-:Y:S01]  /*41c0*/  IMAD.MOV.U32 R18, RZ, RZ, R20 ;  /* 0x000000ffff127224 */ /* 0x000fe200078e0014 */
[----:B------:R-:W-:Y:S01]  /*41d0*/  PRMT R21, R21, 0x7610, R23 ;  /* 0x0000761015157816 */ /* 0x000fe20000000017 */
[----:B------:R-:W-:Y:S01]  /*41e0*/  IMAD.MOV.U32 R28, RZ, RZ, R31 ;  /* 0x000000ffff1c7224 */ /* 0x000fe200078e001f */
[----:B------:R-:W-:-:S07]  /*41f0*/  PRMT R38, R38, 0x7632, R38 ;  /* 0x0000763226267816 */ /* 0x000fce0000000026 */
.L_x_11488:
[----:B------:R-:W-:Y:S05]  /*4200*/  BSYNC.RECONVERGENT B1 ;  /* 0x0000000000017941 */ /* 0x000fea0003800200 */
.L_x_11486:
        /* <DEDUP_REMOVED lines=11> */
.L_x_11490:
[----:B------:R-:W-:Y:S01]  /*42c0*/  PRMT R38, R38, 0x5410, R22 ;  /* 0x0000541026267816 */ /* 0x000fe20000000016 */
[----:B------:R-:W-:Y:S01]  /*42d0*/  IMAD.MOV.U32 R31, RZ, RZ, R17 ;  /* 0x000000ffff1f7224 */ /* 0x000fe200078e0011 */
[C---:B------:R-:W-:Y:S01]  /*42e0*/  PRMT R39, R21.reuse, 0x7632, R39 ;  /* 0x0000763215277816 */ /* 0x040fe20000000027 */
[----:B------:R-:W-:Y:S01]  /*42f0*/  IMAD.MOV.U32 R30, RZ, RZ, R18 ;  /* 0x000000ffff1e7224 */ /* 0x000fe200078e0012 */
[----:B------:R-:W-:Y:S01]  /*4300*/  PRMT R22, R21, 0x7632, R22 ;  /* 0x0000763215167816 */ /* 0x000fe20000000016 */
[----:B------:R-:W-:-:S07]  /*4310*/  IMAD.MOV.U32 R17, RZ, RZ, R18 ;  /* 0x000000ffff117224 */ /* 0x000fce00078e0012 */
.L_x_11491:
[----:B------:R-:W-:Y:S05]  /*4320*/  BSYNC.RECONVERGENT B1 ;  /* 0x0000000000017941 */ /* 0x000fea0003800200 */
.L_x_11489:
[----:B------:R-:W-:Y:S02]  /*4330*/  VIADD R16, R16, 0x4 ;  /* 0x0000000410107836 */ /* 0x000fe40000000000 */
[----:B------:R-:W-:Y:S01]  /*4340*/  VIADD R26, R26, 0x2 ;  /* 0x000000021a1a7836 */ /* 0x000fe20000000000 */
[----:B------:R-:W-:Y:S06]  /*4350*/  @P1 BRA `(.L_x_11492) ;  /* 0xfffffff000081947 */ /* 0x000fec000383ffff */
.L_x_11446:
[----:B------:R-:W-:Y:S05]  /*4360*/  BSYNC.RECONVERGENT B0 ;  /* 0x0000000000007941 */ /* 0x000fea0003800200 */
.L_x_11445:
        /* <DEDUP_REMOVED lines=16> */
[----:B------:R-:W1:Y:S01]  /*4470*/  SHFL.DOWN PT, R25, R31, 0x4, 0x1f ;  /* 0x08801f001f197f89 */ /* 0x000e6200000e0000 */
[----:B------:R-:W-:Y:S02]  /*4480*/  PRMT R17, R38, 0x7610, R37 ;  /* 0x0000761026117816 */ /* 0x000fe40000000025 */
[----:B0-----:R-:W-:Y:S01]  /*4490*/  PRMT R18, R36, 0x7610, R39 ;  /* 0x0000761024127816 */ /* 0x001fe20000000027 */
[----:B------:R-:W-:Y:S04]  /*44a0*/  SHFL.DOWN PT, R16, R16, 0x4, 0x1f ;  /* 0x08801f0010107f89 */ /* 0x000fe800000e0000 */
[----:B------:R-:W0:Y:S04]  /*44b0*/  SHFL.DOWN PT, R17, R17, 0x4, 0x1f ;  /* 0x08801f0011117f89 */ /* 0x000e2800000e0000 */
[----:B------:R-:W4:Y:S04]  /*44c0*/  SHFL.DOWN PT, R18, R18, 0x4, 0x1f ;  /* 0x08801f0012127f89 */ /* 0x000f2800000e0000 */
[----:B--2---:R2:W-:Y:S04]  /*44d0*/  STL.64 [R46+0x20], R20 ;  /* 0x000020142e007387 */ /* 0x0045e80000100a00 */
[----:B---3--:R-:W-:Y:S04]  /*44e0*/  STL.64 [R46+0x28], R22 ;  /* 0x000028162e007387 */ /* 0x008fe80000100a00 */
[----:B-1----:R-:W-:Y:S01]  /*44f0*/  STL.64 [R46+0x8], R24 ;  /* 0x000008182e007387 */ /* 0x002fe20000100a00 */
[----:B--2---:R-:W-:-:S03]  /*4500*/  IMAD.MOV.U32 R20, RZ, RZ, R40 ;  /* 0x000000ffff147224 */ /* 0x004fc600078e0028 */
[----:B------:R-:W-:Y:S04]  /*4510*/  SHFL.DOWN PT, R24, R8, 0x4, 0x1f ;  /* 0x08801f0008187f89 */ /* 0x000fe800000e0000 */
[----:B0-----:R0:W-:Y:S04]  /*4520*/  STL.64 [R46+0x48], R16 ;  /* 0x000048102e007387 */ /* 0x0011e80000100a00 */
[----:B------:R-:W-:Y:S04]  /*4530*/  SHFL.DOWN PT, R23, R20, 0x4, 0x1f ;  /* 0x08801f0014177f89 */ /* 0x000fe800000e0000 */
[----:B------:R-:W1:Y:S01]  /*4540*/  SHFL.DOWN PT, R25, R9, 0x4, 0x1f ;  /* 0x08801f0009197f89 */ /* 0x000e6200000e0000 */
[----:B0-----:R-:W-:-:S03]  /*4550*/  IMAD.MOV.U32 R16, RZ, RZ, R19 ;  /* 0x000000ffff107224 */ /* 0x001fc600078e0013 */
[----:B------:R-:W-:Y:S01]  /*4560*/  SHFL.DOWN PT, R26, R6, 0x4, 0x1f ;  /* 0x08801f00061a7f89 */ /* 0x000fe200000e0000 */
[----:B----4-:R-:W-:-:S03]  /*4570*/  IMAD.MOV.U32 R17, RZ, RZ, R18 ;  /* 0x000000ffff117224 */ /* 0x010fc600078e0012 */
[----:B------:R-:W-:Y:S04]  /*4580*/  SHFL.DOWN PT, R18, R4, 0x4, 0x1f ;  /* 0x08801f0004127f89 */ /* 0x000fe800000e0000 */
[----:B------:R0:W-:Y:S04]  /*4590*/  STL.64 [R46+0x50], R16 ;  /* 0x000050102e007387 */ /* 0x0001e80000100a00 */
[----:B------:R-:W2:Y:S04]  /*45a0*/  SHFL.DOWN PT, R19, R5, 0x4, 0x1f ;  /* 0x08801f0005137f89 */ /* 0x000ea800000e0000 */
[----:B------:R-:W3:Y:S01]  /*45b0*/  SHFL.DOWN PT, R27, R7, 0x4, 0x1f ;  /* 0x08801f00071b7f89 */ /* 0x000ee200000e0000 */
[----:B0-----:R-:W-:-:S03]  /*45c0*/  IMAD.MOV.U32 R16, RZ, RZ, R41 ;  /* 0x000000ffff107224 */ /* 0x001fc600078e0029 */
[----:B-1----:R-:W-:Y:S01]  /*45d0*/  STL.64 [R46+0x30], R24 ;  /* 0x000030182e007387 */ /* 0x002fe20000100a00 */
[----:B------:R-:W-:-:S03]  /*45e0*/  IMAD.MOV.U32 R17, RZ, RZ, R42 ;  /* 0x000000ffff117224 */ /* 0x000fc600078e002a */
[----:B------:R0:W1:Y:S04]  /*45f0*/  SHFL.DOWN PT, R22, R16, 0x4, 0x1f ;  /* 0x08801f0010167f89 */ /* 0x00006800000e0000 */
[----:B------:R-:W-:Y:S01]  /*4600*/  SHFL.DOWN PT, R21, R17, 0x4, 0x1f ;  /* 0x08801f0011157f89 */ /* 0x000fe200000e0000 */
[----:B0-----:R-:W-:-:S03]  /*4610*/  PRMT R16, R43, 0x5410, R44 ;  /* 0x000054102b107816 */ /* 0x001fc6000000002c */
[----:B------:R-:W-:Y:S04]  /*4620*/  SHFL.DOWN PT, R17, R2, 0x4, 0x1f ;  /* 0x08801f0002117f89 */ /* 0x000fe800000e0000 */
[----:B------:R-:W-:Y:S04]  /*4630*/  SHFL.DOWN PT, R20, R16, 0x4, 0x1f ;  /* 0x08801f0010147f89 */ /* 0x000fe800000e0000 */
[----:B------:R-:W0:Y:S04]  /*4640*/  SHFL.DOWN PT, R16, R3, 0x4, 0x1f ;  /* 0x08801f0003107f89 */ /* 0x000e2800000e0000 */
[----:B--2---:R2:W-:Y:S04]  /*4650*/  STL.64 [R46+0x40], R18 ;  /* 0x000040122e007387 */ /* 0x0045e80000100a00 */
[----:B---3--:R-:W-:Y:S01]  /*4660*/  STL.64 [R46+0x38], R26 ;  /* 0x0000381a2e007387 */ /* 0x008fe20000100a00 */
[----:B--2---:R-:W-:-:S02]  /*4670*/  IMAD.MOV.U32 R18, RZ, RZ, R23 ;  /* 0x000000ffff127224 */ /* 0x004fc400078e0017 */
[----:B-1----:R-:W-:Y:S02]  /*4680*/  IMAD.MOV.U32 R19, RZ, RZ, R22 ;  /* 0x000000ffff137224 */ /* 0x002fe400078e0016 */
[----:B------:R-:W-:-:S03]  /*4690*/  IMAD.MOV.U32 R22, RZ, RZ, R3 ;  /* 0x000000ffff167224 */ /* 0x000fc600078e0003 */
[----:B------:R1:W-:Y:S04]  /*46a0*/  STL.64 [R46+0x58], R18 ;  /* 0x000058122e007387 */ /* 0x0003e80000100a00 */
[----:B0-----:R0:W-:Y:S01]  /*46b0*/  STL.64 [R46], R16 ;  /* 0x000000102e007387 */ /* 0x0011e20000100a00 */
[----:B-1----:R-:W-:Y:S02]  /*46c0*/  IMAD.MOV.U32 R18, RZ, RZ, R21 ;  /* 0x000000ffff127224 */ /* 0x002fe400078e0015 */
[----:B------:R-:W-:-:S05]  /*46d0*/  IMAD.MOV.U32 R19, RZ, RZ, R20 ;  /* 0x000000ffff137224 */ /* 0x000fca00078e0014 */
[----:B------:R0:W-:Y:S01]  /*46e0*/  STL.64 [R46+0x60], R18 ;  /* 0x000060122e007387 */ /* 0x0001e20000100a00 */
[----:B------:R-:W-:Y:S05]  /*46f0*/  @P0 BRA `(.L_x_11494) ;  /* 0x00000010002c0947 */ /* 0x000fea0003800000 */
[-C--:B------:R-:W-:Y:S02]  /*4700*/  FSETP.GT.FTZ.AND P0, PT, R3, R16.reuse, PT ;  /* 0x000000100300720b */ /* 0x080fe40003f14000 */
[----:B------:R-:W-:Y:S02]  /*4710*/  PRMT R20, R39, 0x7610, R20 ;  /* 0x0000761027147816 */ /* 0x000fe40000000014 */
[----:B------:R-:W-:Y:S02]  /*4720*/  FSEL R22, R3, R16, P0 ;  /* 0x0000001003167208 */ /* 0x000fe40000000000 */
[----:B------:R-:W-:Y:S02]  /*4730*/  FSEL R3, R16, R3, P0 ;  /* 0x0000000310037208 */ /* 0x000fe40000000000 */
[----:B0-----:R-:W-:Y:S02]  /*4740*/  FSEL R19, R2, R17, P0 ;  /* 0x0000001102137208 */ /* 0x001fe40000000000 */
[----:B------:R-:W-:Y:S01]  /*4750*/  FSEL R2, R17, R2, P0 ;  /* 0x0000000211027208 */ /* 0x000fe20000000000 */
[----:B------:R-:W-:Y:S01]  /*4760*/  FADD.FTZ R3, -R22, R3 ;  /* 0x0000000316037221 */ /* 0x000fe20000010100 */
[----:B------:R-:W-:-:S03]  /*4770*/  IMAD.MOV.U32 R17, RZ, RZ, RZ ;  /* 0x000000ffff117224 */ /* 0x000fc600078e00ff */
[----:B------:R-:W-:Y:S01]  /*4780*/  FMUL.FTZ R18, R3, 1.4426950216293334961 ;  /* 0x3fb8aa3b03127820 */ /* 0x000fe20000410000 */
[----:B------:R-:W-:-:S03]  /*4790*/  IMAD.MOV.U32 R3, RZ, RZ, R30 ;  /* 0x000000ffff037224 */ /* 0x000fc600078e001e */
[----:B------:R-:W0:Y:S02]  /*47a0*/  MUFU.EX2 R16, R18 ;  /* 0x0000001200107308 */ /* 0x000e240000000800 */
[----:B0-----:R-:W-:Y:S01]  /*47b0*/  FFMA.FTZ R2, R2, R16, R19 ;  /* 0x0000001002027223 */ /* 0x001fe20000010013 */
[----:B------:R-:W-:-:S07]  /*47c0*/  VIADD R16, R46, 0x8 ;  /* 0x000000082e107836 */ /* 0x000fce0000000000 */
.L_x_11540:
        /* <DEDUP_REMOVED lines=20> */
.L_x_11496:
[----:B------:R-:W-:Y:S01]  /*4910*/  IMAD.MOV.U32 R18, RZ, RZ, R5 ;  /* 0x000000ffff127224 */ /* 0x000fe200078e0005 */
[----:B------:R-:W-:Y:S01]  /*4920*/  PRMT R20, R20, 0x5410, R44 ;  /* 0x0000541014147816 */ /* 0x000fe2000000002c */
[----:B------:R-:W-:Y:S01]  /*4930*/  IMAD.MOV.U32 R5, RZ, RZ, R4 ;  /* 0x000000ffff057224 */ /* 0x000fe200078e0004 */
[----:B------:R-:W-:-:S07]  /*4940*/  PRMT R44, R43, 0x7610, R44 ;  /* 0x000076102b2c7816 */ /* 0x000fce000000002c */
.L_x_11497:
[----:B------:R-:W-:Y:S05]  /*4950*/  BSYNC.RECONVERGENT B1 ;  /* 0x0000000000017941 */ /* 0x000fea0003800200 */
.L_x_11495:
        /* <DEDUP_REMOVED lines=11> */
.L_x_11499:
[----:B------:R-:W-:Y:S01]  /*4a10*/  IMAD.MOV.U32 R19, RZ, RZ, R18 ;  /* 0x000000ffff137224 */ /* 0x000fe200078e0012 */
[----:B------:R-:W-:Y:S01]  /*4a20*/  PRMT R21, R20, 0x7632, R21 ;  /* 0x0000763214157816 */ /* 0x000fe20000000015 */
[----:B------:R-:W-:Y:S01]  /*4a30*/  IMAD.MOV.U32 R4, RZ, RZ, R7 ;  /* 0x000000ffff047224 */ /* 0x000fe200078e0007 */
[----:B------:R-:W-:-:S07]  /*4a40*/  PRMT R43, R42, 0x7632, R43 ;  /* 0x000076322a2b7816 */ /* 0x000fce000000002b */
.L_x_11500:
[----:B------:R-:W-:Y:S05]  /*4a50*/  BSYNC.RECONVERGENT B1 ;  /* 0x0000000000017941 */ /* 0x000fea0003800200 */
.L_x_11498:
        /* <DEDUP_REMOVED lines=11> */
.L_x_11502:
[----:B------:R-:W-:Y:S01]  /*4b10*/  IMAD.MOV.U32 R18, RZ, RZ, R19 ;  /* 0x000000ffff127224 */ /* 0x000fe200078e0013 */
[----:B------:R-:W-:Y:S01]  /*4b20*/  PRMT R20, R20, 0x5410, R21 ;  /* 0x0000541014147816 */ /* 0x000fe20000000015 */
[----:B------:R-:W-:Y:S01]  /*4b30*/  IMAD.MOV.U32 R7, RZ, RZ, R6 ;  /* 0x000000ffff077224 */ /* 0x000fe200078e0006 */
[----:B------:R-:W-:-:S07]  /*4b40*/  PRMT R42, R42, 0x5410, R42 ;  /* 0x000054102a2a7816 */ /* 0x000fce000000002a */
.L_x_11503:
[----:B------:R-:W-:Y:S05]  /*4b50*/  BSYNC.RECONVERGENT B1 ;  /* 0x0000000000017941 */ /* 0x000fea0003800200 */
.L_x_11501:
        /* <DEDUP_REMOVED lines=11> */
.L_x_11505:
[----:B------:R-:W-:Y:S01]  /*4c10*/  IMAD.MOV.U32 R19, RZ, RZ, R18 ;  /* 0x000000ffff137224 */ /* 0x000fe200078e0012 */
[----:B------:R-:W-:Y:S01]  /*4c20*/  PRMT R21, R20, 0x7632, R21 ;  /* 0x0000763214157816 */ /* 0x000fe20000000015 */
[----:B------:R-:W-:Y:S01]  /*4c30*/  IMAD.MOV.U32 R6, RZ, RZ, R9 ;  /* 0x000000ffff067224 */ /* 0x000fe200078e0009 */
[----:B------:R-:W-:-:S07]  /*4c40*/  PRMT R42, R41, 0x7632, R42 ;  /* 0x00007632292a7816 */ /* 0x000fce000000002a */
.L_x_11506:
[----:B------:R-:W-:Y:S05]  /*4c50*/  BSYNC.RECONVERGENT B1 ;  /* 0x0000000000017941 */ /* 0x000fea0003800200 */
.L_x_11504:
        /* <DEDUP_REMOVED lines=11> */
.L_x_11508:
[----:B------:R-:W-:Y:S01]  /*4d10*/  IMAD.MOV.U32 R18, RZ, RZ, R19 ;  /* 0x000000ffff127224 */ /* 0x000fe200078e0013 */
[----:B------:R-:W-:Y:S01]  /*4d20*/  PRMT R20, R20, 0x5410, R21 ;  /* 0x0000541014147816 */ /* 0x000fe20000000015 */
[----:B------:R-:W-:Y:S01]  /*4d30*/  IMAD.MOV.U32 R9, RZ, RZ, R8 ;  /* 0x000000ffff097224 */ /* 0x000fe200078e0008 */
[----:B------:R-:W-:-:S07]  /*4d40*/  PRMT R41, R41, 0x5410, R41 ;  /* 0x0000541029297816 */ /* 0x000fce0000000029 */
.L_x_11509:
[----:B------:R-:W-:Y:S05]  /*4d50*/  BSYNC.RECONVERGENT B1 ;  /* 0x0000000000017941 */ /* 0x000fea0003800200 */
.L_x_11507:
        /* <DEDUP_REMOVED lines=11> */
.L_x_11511:
[----:B------:R-:W-:Y:S01]  /*4e10*/  IMAD.MOV.U32 R19, RZ, RZ, R18 ;  /* 0x000000ffff137224 */ /* 0x000fe200078e0012 */
[----:B------:R-:W-:Y:S01]  /*4e20*/  PRMT R21, R21, 0x7610, R20 ;  /* 0x0000761015157816 */ /* 0x000fe20000000014 */
[----:B------:R-:W-:Y:S01]  /*4e30*/  IMAD.MOV.U32 R8, RZ, RZ, R11 ;  /* 0x000000ffff087224 */ /* 0x000fe200078e000b */
[----:B------:R-:W-:-:S07]  /*4e40*/  PRMT R41, R40, 0x7632, R41 ;  /* 0x0000763228297816 */ /* 0x000fce0000000029 */
.L_x_11512:
[----:B------:R-:W-:Y:S05]  /*4e50*/  BSYNC.RECONVERGENT B1 ;  /* 0x0000000000017941 */ /* 0x000fea0003800200 */
.L_x_11510:
        /* <DEDUP_REMOVED lines=11> */
.L_x_11514:
[----:B------:R-:W-:Y:S01]  /*4f10*/  IMAD.MOV.U32 R18, RZ, RZ, R19 ;  /* 0x000000ffff127224 */ /* 0x000fe200078e0013 */
[----:B------:R-:W-:Y:S01]  /*4f20*/  PRMT R21, R21, 0x7632, R21 ;  /* 0x0000763215157816 */ /* 0x000fe20000000015 */
[----:B------:R-:W-:Y:S01]  /*4f30*/  IMAD.MOV.U32 R11, RZ, RZ, R10 ;  /* 0x000000ffff0b7224 */ /* 0x000fe200078e000a */
[----:B------:R-:W-:-:S07]  /*4f40*/  PRMT R40, R40, 0x5410, R40 ;  /* 0x0000541028287816 */ /* 0x000fce0000000028 */
.L_x_11515:
[----:B------:R-:W-:Y:S05]  /*4f50*/  BSYNC.RECONVERGENT B1 ;  /* 0x0000000000017941 */ /* 0x000fea0003800200 */
.L_x_11513:
        /* <DEDUP_REMOVED lines=11> */
.L_x_11517:
[----:B------:R-:W-:Y:S01]  /*5010*/  IMAD.MOV.U32 R19, RZ, RZ, R18 ;  /* 0x000000ffff137224 */ /* 0x000fe200078e0012 */
[----:B------:R-:W-:Y:S01]  /*5020*/  PRMT R20, R20, 0x5410, R21 ;  /* 0x0000541014147816 */ /* 0x000fe20000000015 */
[----:B------:R-:W-:Y:S01]  /*5030*/  IMAD.MOV.U32 R10, RZ, RZ, R13 ;  /* 0x000000ffff0a7224 */ /* 0x000fe200078e000d */
[----:B------:R-:W-:-:S07]  /*5040*/  PRMT R40, R39, 0x7632, R40 ;  /* 0x0000763227287816 */ /* 0x000fce0000000028 */
.L_x_11518:
[----:B------:R-:W-:Y:S05]  /*5050*/  BSYNC.RECONVERGENT B1 ;  /* 0x0000000000017941 */ /* 0x000fea0003800200 */
.L_x_11516:
        /* <DEDUP_REMOVED lines=11> */
.L_x_11520:
[----:B------:R-:W-:Y:S01]  /*5110*/  IMAD.MOV.U32 R18, RZ, RZ, R19 ;  /* 0x000000ffff127224 */ /* 0x000fe200078e0013 */
[----:B------:R-:W-:Y:S01]  /*5120*/  PRMT R21, R21, 0x7610, R20 ;  /* 0x0000761015157816 */ /* 0x000fe20000000014 */
[----:B------:R-:W-:Y:S01]  /*5130*/  IMAD.MOV.U32 R13, RZ, RZ, R12 ;  /* 0x000000ffff0d7224 */ /* 0x000fe200078e000c */
[----:B------:R-:W-:-:S07]  /*5140*/  PRMT R39, R39, 0x5410, R36 ;  /* 0x0000541027277816 */ /* 0x000fce0000000024 */
.L_x_11521:
[----:B------:R-:W-:Y:S05]  /*5150*/  BSYNC.RECONVERGENT B1 ;  /* 0x0000000000017941 */ /* 0x000fea0003800200 */
.L_x_11519:
        /* <DEDUP_REMOVED lines=11> */
.L_x_11523:
[----:B------:R-:W-:Y:S01]  /*5210*/  IMAD.MOV.U32 R19, RZ, RZ, R18 ;  /* 0x000000ffff137224 */ /* 0x000fe200078e0012 */
[----:B------:R-:W-:Y:S01]  /*5220*/  PRMT R21, R21, 0x7632, R21 ;  /* 0x0000763215157816 */ /* 0x000fe20000000015 */
[----:B------:R-:W-:Y:S01]  /*5230*/  IMAD.MOV.U32 R12, RZ, RZ, R15 ;  /* 0x000000ffff0c7224 */ /* 0x000fe200078e000f */
[----:B------:R-:W-:-:S07]  /*5240*/  PRMT R36, R36, 0x7632, R36 ;  /* 0x0000763224247816 */ /* 0x000fce0000000024 */
.L_x_11524:
[----:B------:R-:W-:Y:S05]  /*5250*/  BSYNC.RECONVERGENT B1 ;  /* 0x0000000000017941 */ /* 0x000fea0003800200 */
.L_x_11522:
        /* <DEDUP_REMOVED lines=11> */
.L_x_11526:
[----:B------:R-:W-:Y:S01]  /*5310*/  IMAD.MOV.U32 R18, RZ, RZ, R19 ;  /* 0x000000ffff127224 */ /* 0x000fe200078e0013 */
[----:B------:R-:W-:Y:S01]  /*5320*/  PRMT R23, R21, 0x7610, R23 ;  /* 0x0000761015177816 */ /* 0x000fe20000000017 */
[----:B------:R-:W-:Y:S01]  /*5330*/  IMAD.MOV.U32 R15, RZ, RZ, R14 ;  /* 0x000000ffff0f7224 */ /* 0x000fe200078e000e */
[----:B------:R-:W-:-:S07]  /*5340*/  PRMT R36, R36, 0x5410, R37 ;  /* 0x0000541024247816 */ /* 0x000fce0000000025 */
.L_x_11527:
[----:B------:R-:W-:Y:S05]  /*5350*/  BSYNC.RECONVERGENT B1 ;  /* 0x0000000000017941 */ /* 0x000fea0003800200 */
.L_x_11525:
        /* <DEDUP_REMOVED lines=11> */
.L_x_11529:
[----:B------:R-:W-:Y:S01]  /*5410*/  IMAD.MOV.U32 R19, RZ, RZ, R18 ;  /* 0x000000ffff137224 */ /* 0x000fe200078e0012 */
[----:B------:R-:W-:Y:S01]  /*5420*/  PRMT R20, R20, 0x5410, R23 ;  /* 0x0000541014147816 */ /* 0x000fe20000000017 */
[----:B------:R-:W-:Y:S01]  /*5430*/  IMAD.MOV.U32 R14, RZ, RZ, R29 ;  /* 0x000000ffff0e7224 */ /* 0x000fe200078e001d */
[----:B------:R-:W-:-:S07]  /*5440*/  PRMT R37, R37, 0x7632, R37 ;  /* 0x0000763225257816 */ /* 0x000fce0000000025 */
.L_x_11530:
[----:B------:R-:W-:Y:S05]  /*5450*/  BSYNC.RECONVERGENT B1 ;  /* 0x0000000000017941 */ /* 0x000fea0003800200 */
.L_x_11528:
        /* <DEDUP_REMOVED lines=11> */
.L_x_11532:
[----:B------:R-:W-:Y:S01]  /*5510*/  IMAD.MOV.U32 R24, RZ, RZ, R19 ;  /* 0x000000ffff187224 */ /* 0x000fe200078e0013 */
[----:B------:R-:W-:Y:S01]  /*5520*/  PRMT R21, R21, 0x7610, R20 ;  /* 0x0000761015157816 */ /* 0x000fe20000000014 */
[----:B------:R-:W-:Y:S01]  /*5530*/  IMAD.MOV.U32 R29, RZ, RZ, R28 ;  /* 0x000000ffff1d7224 */ /* 0x000fe200078e001c */
[----:B------:R-:W-:-:S07]  /*5540*/  PRMT R37, R37, 0x5410, R38 ;  /* 0x0000541025257816 */ /* 0x000fce0000000026 */
.L_x_11533:
[----:B------:R-:W-:Y:S05]  /*5550*/  BSYNC.RECONVERGENT B1 ;  /* 0x0000000000017941 */ /* 0x000fea0003800200 */
.L_x_11531:
        /* <DEDUP_REMOVED lines=11> */
.L_x_11535:
[----:B------:R-:W-:Y:S01]  /*5610*/  IMAD.MOV.U32 R18, RZ, RZ, R24 ;  /* 0x000000ffff127224 */ /* 0x000fe200078e0018 */
[----:B------:R-:W-:Y:S01]  /*5620*/  PRMT R19, R19, 0x7610, R21 ;  /* 0x0000761013137816 */ /* 0x000fe20000000015 */
[----:B------:R-:W-:Y:S01]  /*5630*/  IMAD.MOV.U32 R28, RZ, RZ, R31 ;  /* 0x000000ffff1c7224 */ /* 0x000fe200078e001f */
[----:B------:R-:W-:-:S07]  /*5640*/  PRMT R38, R38, 0x7632, R38 ;  /* 0x0000763226267816 */ /* 0x000fce0000000026 */
.L_x_11536:
[----:B------:R-:W-:Y:S05]  /*5650*/  BSYNC.RECONVERGENT B1 ;  /* 0x0000000000017941 */ /* 0x000fea0003800200 */
.L_x_11534:
        /* <DEDUP_REMOVED lines=11> */
.L_x_11538:
[----:B------:R-:W-:Y:S01]  /*5710*/  PRMT R38, R38, 0x5410, R20 ;  /* 0x0000541026267816 */ /* 0x000fe20000000014 */
[----:B------:R-:W-:Y:S01]  /*5720*/  IMAD.MOV.U32 R31, RZ, RZ, R3 ;  /* 0x000000ffff1f7224 */ /* 0x000fe200078e0003 */
[C---:B------:R-:W-:Y:S01]  /*5730*/  PRMT R39, R19.reuse, 0x7632, R39 ;  /* 0x0000763213277816 */ /* 0x040fe20000000027 */
[----:B------:R-:W-:Y:S01]  /*5740*/  IMAD.MOV.U32 R30, RZ, RZ, R18 ;  /* 0x000000ffff1e7224 */ /* 0x000fe200078e0012 */
[----:B------:R-:W-:Y:S01]  /*5750*/  PRMT R20, R19, 0x7632, R20 ;  /* 0x0000763213147816 */ /* 0x000fe20000000014 */
[----:B------:R-:W-:-:S07]  /*5760*/  IMAD.MOV.U32 R3, RZ, RZ, R18 ;  /* 0x000000ffff037224 */ /* 0x000fce00078e0012 */
.L_x_11539:
[----:B------:R-:W-:Y:S05]  /*5770*/  BSYNC.RECONVERGENT B1 ;  /* 0x0000000000017941 */ /* 0x000fea0003800200 */
.L_x_11537:
[----:B------:R-:W-:Y:S02]  /*5780*/  VIADD R16, R16, 0x4 ;  /* 0x0000000410107836 */ /* 0x000fe40000000000 */
[----:B------:R-:W-:Y:S01]  /*5790*/  VIADD R46, R46, 0x2 ;  /* 0x000000022e2e7836 */ /* 0x000fe20000000000 */
[----:B------:R-:W-:Y:S06]  /*57a0*/  @P1 BRA `(.L_x_11540) ;  /* 0xfffffff000081947 */ /* 0x000fec000383ffff */
.L_x_11494:
[----:B------:R-:W-:Y:S05]  /*57b0*/  BSYNC.RECONVERGENT B0 ;  /* 0x0000000000007941 */ /* 0x000fea0003800200 */
.L_x_11493:
[----:B------:R-:W-:Y:S01]  /*57c0*/  SHFL.DOWN PT, R20, R14, 0x8, 0x1f ;  /* 0x09001f000e147f89 */ /* 0x000fe200000e0000 */
[----:B------:R-:W-:Y:S01]  /*57d0*/  PRMT R3, R38, 0x7610, R37 ;  /* 0x0000761026037816 */ /* 0x000fe20000000025 */
[----:B------:R-:W-:Y:S01]  /*57e0*/  BSSY.RECONVERGENT B0, `(.L_x_11541) ;  /* 0x0000144000007945 */ /* 0x000fe20003800200 */
[----:B------:R-:W-:Y:S01]  /*57f0*/  ISETP.GT.AND P0, PT, R45, 0x17, PT ;  /* 0x000000172d00780c */ /* 0x000fe20003f04270 */
[----:B------:R-:W1:Y:S04]  /*5800*/  SHFL.DOWN PT, R21, R15, 0x8, 0x1f ;  /* 0x09001f000f157f89 */ /* 0x000e6800000e0000 */
[----:B0-----:R-:W-:Y:S04]  /*5810*/  SHFL.DOWN PT, R16, R30, 0x8, 0x1f ;  /* 0x09001f001e107f89 */ /* 0x001fe800000e0000 */
[----:B------:R-:W0:Y:S04]  /*5820*/  SHFL.DOWN PT, R17, R31, 0x8, 0x1f ;  /* 0x09001f001f117f89 */ /* 0x000e2800000e0000 */
[----:B------:R-:W-:Y:S04]  /*5830*/  SHFL.DOWN PT, R18, R28, 0x8, 0x1f ;  /* 0x09001f001c127f89 */ /* 0x000fe800000e0000 */
[----:B------:R-:W2:Y:S04]  /*5840*/  SHFL.DOWN PT, R19, R29, 0x8, 0x1f ;  /* 0x09001f001d137f89 */ /* 0x000ea800000e0000 */
[----:B------:R3:W-:Y:S04]  /*5850*/  SHFL.DOWN PT, R24, R3, 0x8, 0x1f ;  /* 0x09001f0003187f89 */ /* 0x0007e800000e0000 */
[----:B-1----:R1:W-:Y:S01]  /*5860*/  STL.64 [R32+0x18], R20 ;  /* 0x0000181420007387 */ /* 0x0023e20000100a00 */
[----:B---3--:R-:W-:-:S03]  /*5870*/  PRMT R3, R37, 0x7610, R36 ;  /* 0x0000761025037816 */ /* 0x008fc60000000024 */
[----:B------:R-:W-:Y:S04]  /*5880*/  SHFL.DOWN PT, R20, R8, 0x8, 0x1f ;  /* 0x09001f0008147f89 */ /* 0x000fe800000e0000 */
[----:B0-----:R-:W-:Y:S01]  /*5890*/  STL.64 [R32+0x8], R16 ;  /* 0x0000081020007387 */ /* 0x001fe20000100a00 */
[----:B-1----:R-:W-:-:S03]  /*58a0*/  PRMT R21, R39, 0x7610, R38 ;  /* 0x0000761027157816 */ /* 0x002fc60000000026 */
[----:B------:R-:W-:Y:S04]  /*58b0*/  SHFL.DOWN PT, R16, R12, 0x8, 0x1f ;  /* 0x09001f000c107f89 */ /* 0x000fe800000e0000 */
[----:B------:R-:W0:Y:S04]  /*58c0*/  SHFL.DOWN PT, R17, R13, 0x8, 0x1f ;  /* 0x09001f000d117f89 */ /* 0x000e2800000e0000 */
[----:B------:R1:W-:Y:S04]  /*58d0*/  SHFL.DOWN PT, R23, R3, 0x8, 0x1f ;  /* 0x09001f0003177f89 */ /* 0x0003e800000e0000 */
[----:B------:R-:W3:Y:S01]  /*58e0*/  SHFL.DOWN PT, R25, R21, 0x8, 0x1f ;  /* 0x09001f0015197f89 */ /* 0x000ee200000e0000 */
[----:B-1----:R-:W-:-:S03]  /*58f0*/  PRMT R3, R36, 0x7610, R39 ;  /* 0x0000761024037816 */ /* 0x002fc60000000027 */
[----:B--2---:R-:W-:Y:S04]  /*5900*/  STL.64 [R32+0x10], R18 ;  /* 0x0000101220007387 */ /* 0x004fe80000100a00 */
[----:B------:R-:W-:Y:S04]  /*5910*/  SHFL.DOWN PT, R18, R10, 0x8, 0x1f ;  /* 0x09001f000a127f89 */ /* 0x000fe800000e0000 */
[----:B------:R-:W-:Y:S04]  /*5920*/  SHFL.DOWN PT, R3, R3, 0x8, 0x1f ;  /* 0x09001f0003037f89 */ /* 0x000fe800000e0000 */
[----:B------:R-:W1:Y:S04]  /*5930*/  SHFL.DOWN PT, R19, R11, 0x8, 0x1f ;  /* 0x09001f000b137f89 */ /* 0x000e6800000e0000 */
[----:B0-----:R3:W-:Y:S04]  /*5940*/  STL.64 [R32+0x20], R16 ;  /* 0x0000201020007387 */ /* 0x0017e80000100a00 */
[----:B------:R-:W0:Y:S01]  /*5950*/  SHFL.DOWN PT, R21, R9, 0x8, 0x1f ;  /* 0x09001f0009157f89 */ /* 0x000e2200000e0000 */
[----:B---3--:R-:W-:-:S02]  /*5960*/  IMAD.MOV.U32 R16, RZ, RZ, R25 ;  /* 0x000000ffff107224 */ /* 0x008fc400078e0019 */
[----:B------:R-:W-:-:S05]  /*5970*/  IMAD.MOV.U32 R17, RZ, RZ, R24 ;  /* 0x000000ffff117224 */ /* 0x000fca00078e0018 */
[----:B------:R2:W-:Y:S04]  /*5980*/  STL.64 [R32+0x48], R16 ;  /* 0x0000481020007387 */ /* 0x0005e80000100a00 */
[----:B-1----:R-:W-:Y:S04]  /*5990*/  STL.64 [R32+0x28], R18 ;  /* 0x0000281220007387 */ /* 0x002fe80000100a00 */
[----:B------:R-:W-:Y:S01]  /*59a0*/  SHFL.DOWN PT, R18, R6, 0x8, 0x1f ;  /* 0x09001f0006127f89 */ /* 0x000fe200000e0000 */
[----:B--2---:R-:W-:-:S03]  /*59b0*/  IMAD.MOV.U32 R16, RZ, RZ, R23 ;  /* 0x000000ffff107224 */ /* 0x004fc600078e0017 */
[----:B------:R-:W1:Y:S01]  /*59c0*/  SHFL.DOWN PT, R19, R7, 0x8, 0x1f ;  /* 0x09001f0007137f89 */ /* 0x000e6200000e0000 */
[----:B------:R-:W-:Y:S02]  /*59d0*/  IMAD.MOV.U32 R17, RZ, RZ, R3 ;  /* 0x000000ffff117224 */ /* 0x000fe400078e0003 */
[----:B------:R-:W-:Y:S01]  /*59e0*/  IMAD.MOV.U32 R3, RZ, RZ, R42 ;  /* 0x000000ffff037224 */ /* 0x000fe200078e002a */
[----:B0-----:R-:W-:Y:S04]  /*59f0*/  STL.64 [R32+0x30], R20 ;  /* 0x0000301420007387 */ /* 0x001fe80000100a00 */
[----:B------:R0:W-:Y:S04]  /*5a00*/  STL.64 [R32+0x50], R16 ;  /* 0x0000501020007387 */ /* 0x0001e80000100a00 */
[----:B------:R2:W-:Y:S04]  /*5a10*/  SHFL.DOWN PT, R23, R3, 0x8, 0x1f ;  /* 0x09001f0003177f89 */ /* 0x0005e800000e0000 */
[----:B------:R-:W-:Y:S01]  /*5a20*/  SHFL.DOWN PT, R20, R4, 0x8, 0x1f ;  /* 0x09001f0004147f89 */ /* 0x000fe200000e0000 */
[----:B0-----:R-:W-:Y:S01]  /*5a30*/  IMAD.MOV.U32 R17, RZ, RZ, R40 ;  /* 0x000000ffff117224 */ /* 0x001fe200078e0028 */
[----:B--2---:R-:W-:Y:S01]  /*5a40*/  PRMT R3, R43, 0x5410, R44 ;  /* 0x000054102b037816 */ /* 0x004fe2000000002c */
[----:B------:R-:W-:Y:S01]  /*5a50*/  IMAD.MOV.U32 R16, RZ, RZ, R41 ;  /* 0x000000ffff107224 */ /* 0x000fe200078e0029 */
[----:B------:R-:W0:Y:S04]  /*5a60*/  SHFL.DOWN PT, R21, R5, 0x8, 0x1f ;  /* 0x09001f0005157f89 */ /* 0x000e2800000e0000 */
[----:B------:R-:W2:Y:S04]  /*5a70*/  SHFL.DOWN PT, R25, R17, 0x8, 0x1f ;  /* 0x09001f0011197f89 */ /* 0x000ea800000e0000 */
[----:B------:R-:W3:Y:S04]  /*5a80*/  SHFL.DOWN PT, R24, R16, 0x8, 0x1f ;  /* 0x09001f0010187f89 */ /* 0x000ee800000e0000 */
[----:B------:R-:W-:Y:S04]  /*5a90*/  SHFL.DOWN PT, R3, R3, 0x8, 0x1f ;  /* 0x09001f0003037f89 */ /* 0x000fe800000e0000 */
[----:B------:R-:W-:Y:S04]  /*5aa0*/  SHFL.DOWN PT, R16, R22, 0x8, 0x1f ;  /* 0x09001f0016107f89 */ /* 0x000fe800000e0000 */
[----:B------:R-:W4:Y:S04]  /*5ab0*/  SHFL.DOWN PT, R17, R2, 0x8, 0x1f ;  /* 0x09001f0002117f89 */ /* 0x000f2800000e0000 */
[----:B-1----:R2:W-:Y:S04]  /*5ac0*/  STL.64 [R32+0x38], R18 ;  /* 0x0000381220007387 */ /* 0x0025e80000100a00 */
[----:B0-----:R-:W-:Y:S01]  /*5ad0*/  STL.64 [R32+0x40], R20 ;  /* 0x0000401420007387 */ /* 0x001fe20000100a00 */
[----:B--2---:R-:W-:-:S02]  /*5ae0*/  IMAD.MOV.U32 R18, RZ, RZ, R25 ;  /* 0x000000ffff127224 */ /* 0x004fc400078e0019 */
[----:B---3--:R-:W-:-:S05]  /*5af0*/  IMAD.MOV.U32 R19, RZ, RZ, R24 ;  /* 0x000000ffff137224 */ /* 0x008fca00078e0018 */
[----:B------:R0:W-:Y:S04]  /*5b00*/  STL.64 [R32+0x58], R18 ;  /* 0x0000581220007387 */ /* 0x0001e80000100a00 */
[----:B----4-:R1:W-:Y:S01]  /*5b10*/  STL.64 [R32], R16 ;  /* 0x0000001020007387 */ /* 0x0103e20000100a00 */
[----:B0-----:R-:W-:Y:S02]  /*5b20*/  IMAD.MOV.U32 R18, RZ, RZ, R23 ;  /* 0x000000ffff127224 */ /* 0x001fe400078e0017 */
[----:B------:R-:W-:Y:S02]  /*5b30*/  IMAD.MOV.U32 R19, RZ, RZ, R3 ;  /* 0x000000ffff137224 */ /* 0x000fe400078e0003 */
[----:B------:R-:W-:-:S03]  /*5b40*/  IMAD.MOV.U32 R3, RZ, RZ, R22 ;  /* 0x000000ffff037224 */ /* 0x000fc600078e0016 */
[----:B------:R1:W-:Y:S01]  /*5b50*/  STL.64 [R32+0x60], R18 ;  /* 0x0000601220007387 */ /* 0x0003e20000100a00 */
[----:B------:R-:W-:Y:S05]  /*5b60*/  @P0 BRA `(.L_x_11542) ;  /* 0x00000010002c0947 */ /* 0x000fea0003800000 */
[CC--:B------:R-:W-:Y:S01]  /*5b70*/  FSETP.GT.FTZ.AND P0, PT, R22.reuse, R16.reuse, PT ;  /* 0x000000101600720b */ /* 0x0c0fe20003f14000 */
[----:B-1----:R-:W-:Y:S01]  /*5b80*/  IMAD.MOV.U32 R18, RZ, RZ, R30 ;  /* 0x000000ffff127224 */ /* 0x002fe200078e001e */
[----:B------:R-:W-:Y:S02]  /*5b90*/  PRMT R20, R39, 0x7610, R20 ;  /* 0x0000761027147816 */ /* 0x000fe40000000014 */
        /* <DEDUP_REMOVED lines=8> */
[----:B------:R-:W-:Y:S02]  /*5c20*/  VIADD R17, R32, 0x8 ;  /* 0x0000000820117836 */ /* 0x000fe40000000000 */
[----:B------:R-:W-:-:S07]  /*5c30*/  IMAD.MOV.U32 R16, RZ, RZ, RZ ;  /* 0x000000ffff107224 */ /* 0x000fce00078e00ff */
.L_x_11588:
        /* <DEDUP_REMOVED lines=20> */
.L_x_11544:
[----:B------:R-:W-:Y:S01]  /*5d80*/  IMAD.MOV.U32 R22, RZ, RZ, R5 ;  /* 0x000000ffff167224 */ /* 0x000fe200078e0005 */
[----:B------:R-:W-:Y:S01]  /*5d90*/  PRMT R21, R44, 0x7610, R21 ;  /* 0x000076102c157816 */ /* 0x000fe20000000015 */
[----:B------:R-:W-:Y:S01]  /*5da0*/  IMAD.MOV.U32 R5, RZ, RZ, R4 ;  /* 0x000000ffff057224 */ /* 0x000fe200078e0004 */
[----:B------:R-:W-:-:S07]  /*5db0*/  PRMT R44, R43, 0x7610, R44 ;  /* 0x000076102b2c7816 */ /* 0x000fce000000002c */
.L_x_11545:
[----:B------:R-:W-:Y:S05]  /*5dc0*/  BSYNC.RECONVERGENT B1 ;  /* 0x0000000000017941 */ /* 0x000fea0003800200 */
.L_x_11543:
        /* <DEDUP_REMOVED lines=11> */
.L_x_11547:
[----:B------:R-:W-:Y:S01]  /*5e80*/  IMAD.MOV.U32 R19, RZ, RZ, R22 ;  /* 0x000000ffff137224 */ /* 0x000fe200078e0016 */
[----:B------:R-:W-:Y:S01]  /*5e90*/  PRMT R20, R20, 0x5410, R21 ;  /* 0x0000541014147816 */ /* 0x000fe20000000015 */
[----:B------:R-:W-:Y:S01]  /*5ea0*/  IMAD.MOV.U32 R4, RZ, RZ, R7 ;  /* 0x000000ffff047224 */ /* 0x000fe200078e0007 */
[----:B------:R-:W-:-:S07]  /*5eb0*/  PRMT R43, R42, 0x7632, R43 ;  /* 0x000076322a2b7816 */ /* 0x000fce000000002b */
.L_x_11548:
[----:B------:R-:W-:Y:S05]  /*5ec0*/  BSYNC.RECONVERGENT B1 ;  /* 0x0000000000017941 */ /* 0x000fea0003800200 */
.L_x_11546:
        /* <DEDUP_REMOVED lines=11> */
.L_x_11550:
[----:B------:R-:W-:Y:S01]  /*5f80*/  IMAD.MOV.U32 R22, RZ, RZ, R19 ;  /* 0x000000ffff167224 */ /* 0x000fe200078e0013 */
[----:B------:R-:W-:Y:S01]  /*5f90*/  PRMT R21, R20, 0x7632, R21 ;  /* 0x0000763214157816 */ /* 0x000fe20000000015 */
[----:B------:R-:W-:Y:S01]  /*5fa0*/  IMAD.MOV.U32 R7, RZ, RZ, R6 ;  /* 0x000000ffff077224 */ /* 0x000fe200078e0006 */
[----:B------:R-:W-:-:S07]  /*5fb0*/  PRMT R42, R42, 0x5410, R42 ;  /* 0x000054102a2a7816 */ /* 0x000fce000000002a */
.L_x_11551:
[----:B------:R-:W-:Y:S05]  /*5fc0*/  BSYNC.RECONVERGENT B1 ;  /* 0x0000000000017941 */ /* 0x000fea0003800200 */
.L_x_11549:
        /* <DEDUP_REMOVED lines=11> */
.L_x_11553:
[----:B------:R-:W-:Y:S01]  /*6080*/  IMAD.MOV.U32 R19, RZ, RZ, R22 ;  /* 0x000000ffff137224 */ /* 0x000fe200078e0016 */
[----:B------:R-:W-:Y:S01]  /*6090*/  PRMT R20, R20, 0x5410, R21 ;  /* 0x0000541014147816 */ /* 0x000fe20000000015 */
[----:B------:R-:W-:Y:S01]  /*60a0*/  IMAD.MOV.U32 R6, RZ, RZ, R9 ;  /* 0x000000ffff067224 */ /* 0x000fe200078e0009 */
[----:B------:R-:W-:-:S07]  /*60b0*/  PRMT R42, R41, 0x7632, R42 ;  /* 0x00007632292a7816 */ /* 0x000fce000000002a */
.L_x_11554:
[----:B------:R-:W-:Y:S05]  /*60c0*/  BSYNC.RECONVERGENT B1 ;  /* 0x0000000000017941 */ /* 0x000fea0003800200 */
.L_x_11552:
        /* <DEDUP_REMOVED lines=11> */
.L_x_11556:
[----:B------:R-:W-:Y:S01]  /*6180*/  IMAD.MOV.U32 R22, RZ, RZ, R19 ;  /* 0x000000ffff167224 */ /* 0x000fe200078e0013 */
[----:B------:R-:W-:Y:S01]  /*6190*/  PRMT R21, R21, 0x7610, R20 ;  /* 0x0000761015157816 */ /* 0x000fe20000000014 */
[----:B------:R-:W-:Y:S01]  /*61a0*/  IMAD.MOV.U32 R9, RZ, RZ, R8 ;  /* 0x000000ffff097224 */ /* 0x000fe200078e0008 */
[----:B------:R-:W-:-:S07]  /*61b0*/  PRMT R41, R41, 0x5410, R41 ;  /* 0x0000541029297816 */ /* 0x000fce0000000029 */
.L_x_11557:
[----:B------:R-:W-:Y:S05]  /*61c0*/  BSYNC.RECONVERGENT B1 ;  /* 0x0000000000017941 */ /* 0x000fea0003800200 */
.L_x_11555:
        /* <DEDUP_REMOVED lines=11> */
.L_x_11559:
[----:B------:R-:W-:Y:S01]  /*6280*/  IMAD.MOV.U32 R19, RZ, RZ, R22 ;  /* 0x000000ffff137224 */ /* 0x000fe200078e0016 */
[----:B------:R-:W-:Y:S01]  /*6290*/  PRMT R20, R20, 0x7610, R21 ;  /* 0x0000761014147816 */ /* 0x000fe20000000015 */
[----:B------:R-:W-:Y:S01]  /*62a0*/  IMAD.MOV.U32 R8, RZ, RZ, R11 ;  /* 0x000000ffff087224 */ /* 0x000fe200078e000b */
[----:B------:R-:W-:-:S07]  /*62b0*/  PRMT R41, R40, 0x7632, R41 ;  /* 0x0000763228297816 */ /* 0x000fce0000000029 */
.L_x_11560:
[----:B------:R-:W-:Y:S05]  /*62c0*/  BSYNC.RECONVERGENT B1 ;  /* 0x0000000000017941 */ /* 0x000fea0003800200 */
.L_x_11558:
        /* <DEDUP_REMOVED lines=11> */
.L_x_11562:
[----:B------:R-:W-:Y:S01]  /*6380*/  IMAD.MOV.U32 R22, RZ, RZ, R19 ;  /* 0x000000ffff167224 */ /* 0x000fe200078e0013 */
[----:B------:R-:W-:Y:S01]  /*6390*/  PRMT R21, R20, 0x7632, R21 ;  /* 0x0000763214157816 */ /* 0x000fe20000000015 */
[----:B------:R-:W-:Y:S01]  /*63a0*/  IMAD.MOV.U32 R11, RZ, RZ, R10 ;  /* 0x000000ffff0b7224 */ /* 0x000fe200078e000a */
[----:B------:R-:W-:-:S07]  /*63b0*/  PRMT R40, R40, 0x5410, R40 ;  /* 0x0000541028287816 */ /* 0x000fce0000000028 */
.L_x_11563:
[----:B------:R-:W-:Y:S05]  /*63c0*/  BSYNC.RECONVERGENT B1 ;  /* 0x0000000000017941 */ /* 0x000fea0003800200 */
.L_x_11561:
        /* <DEDUP_REMOVED lines=11> */
.L_x_11565:
[----:B------:R-:W-:Y:S01]  /*6480*/  IMAD.MOV.U32 R19, RZ, RZ, R22 ;  /* 0x000000ffff137224 */ /* 0x000fe200078e0016 */
[----:B------:R-:W-:Y:S01]  /*6490*/  PRMT R21, R21, 0x5410, R21 ;  /* 0x0000541015157816 */ /* 0x000fe20000000015 */
[----:B------:R-:W-:Y:S01]  /*64a0*/  IMAD.MOV.U32 R10, RZ, RZ, R13 ;  /* 0x000000ffff0a7224 */ /* 0x000fe200078e000d */
[----:B------:R-:W-:-:S07]  /*64b0*/  PRMT R40, R39, 0x7632, R40 ;  /* 0x0000763227287816 */ /* 0x000fce0000000028 */
.L_x_11566:
[----:B------:R-:W-:Y:S05]  /*64c0*/  BSYNC.RECONVERGENT B1 ;  /* 0x0000000000017941 */ /* 0x000fea0003800200 */
.L_x_11564:
        /* <DEDUP_REMOVED lines=11> */
.L_x_11568:
[----:B------:R-:W-:Y:S01]  /*6580*/  IMAD.MOV.U32 R22, RZ, RZ, R19 ;  /* 0x000000ffff167224 */ /* 0x000fe200078e0013 */
[----:B------:R-:W-:Y:S01]  /*6590*/  PRMT R20, R20, 0x7610, R21 ;  /* 0x0000761014147816 */ /* 0x000fe20000000015 */
[----:B------:R-:W-:Y:S01]  /*65a0*/  IMAD.MOV.U32 R13, RZ, RZ, R12 ;  /* 0x000000ffff0d7224 */ /* 0x000fe200078e000c */
[----:B------:R-:W-:-:S07]  /*65b0*/  PRMT R39, R39, 0x5410, R36 ;  /* 0x0000541027277816 */ /* 0x000fce0000000024 */
.L_x_11569:
[----:B------:R-:W-:Y:S05]  /*65c0*/  BSYNC.RECONVERGENT B1 ;  /* 0x0000000000017941 */ /* 0x000fea0003800200 */
.L_x_11567:
        /* <DEDUP_REMOVED lines=11> */
.L_x_11571:
[----:B------:R-:W-:Y:S01]  /*6680*/  IMAD.MOV.U32 R19, RZ, RZ, R22 ;  /* 0x000000ffff137224 */ /* 0x000fe200078e0016 */
[----:B------:R-:W-:Y:S01]  /*6690*/  PRMT R23, R20, 0x7632, R23 ;  /* 0x0000763214177816 */ /* 0x000fe20000000017 */
[----:B------:R-:W-:Y:S01]  /*66a0*/  IMAD.MOV.U32 R12, RZ, RZ, R15 ;  /* 0x000000ffff0c7224 */ /* 0x000fe200078e000f */
[----:B------:R-:W-:-:S07]  /*66b0*/  PRMT R36, R36, 0x7632, R36 ;  /* 0x0000763224247816 */ /* 0x000fce0000000024 */
.L_x_11572:
[----:B------:R-:W-:Y:S05]  /*66c0*/  BSYNC.RECONVERGENT B1 ;  /* 0x0000000000017941 */ /* 0x000fea0003800200 */
.L_x_11570:
        /* <DEDUP_REMOVED lines=11> */
.L_x_11574:
[----:B------:R-:W-:Y:S01]  /*6780*/  IMAD.MOV.U32 R22, RZ, RZ, R19 ;  /* 0x000000ffff167224 */ /* 0x000fe200078e0013 */
[----:B------:R-:W-:Y:S01]  /*6790*/  PRMT R21, R23, 0x7610, R21 ;  /* 0x0000761017157816 */ /* 0x000fe20000000015 */
[----:B------:R-:W-:Y:S01]  /*67a0*/  IMAD.MOV.U32 R15, RZ, RZ, R14 ;  /* 0x000000ffff0f7224 */ /* 0x000fe200078e000e */
[----:B------:R-:W-:-:S07]  /*67b0*/  PRMT R36, R36, 0x5410, R37 ;  /* 0x0000541024247816 */ /* 0x000fce0000000025 */
.L_x_11575:
[----:B------:R-:W-:Y:S05]  /*67c0*/  BSYNC.RECONVERGENT B1 ;  /* 0x0000000000017941 */ /* 0x000fea0003800200 */
.L_x_11573:
        /* <DEDUP_REMOVED lines=11> */
.L_x_11577:
[----:B------:R-:W-:Y:S01]  /*6880*/  IMAD.MOV.U32 R19, RZ, RZ, R22 ;  /* 0x000000ffff137224 */ /* 0x000fe200078e0016 */
[----:B------:R-:W-:Y:S01]  /*6890*/  PRMT R20, R20, 0x5410, R21 ;  /* 0x0000541014147816 */ /* 0x000fe20000000015 */
[----:B------:R-:W-:Y:S01]  /*68a0*/  IMAD.MOV.U32 R14, RZ, RZ, R29 ;  /* 0x000000ffff0e7224 */ /* 0x000fe200078e001d */
[----:B------:R-:W-:-:S07]  /*68b0*/  PRMT R37, R37, 0x7632, R37 ;  /* 0x0000763225257816 */ /* 0x000fce0000000025 */
.L_x_11578:
[----:B------:R-:W-:Y:S05]  /*68c0*/  BSYNC.RECONVERGENT B1 ;  /* 0x0000000000017941 */ /* 0x000fea0003800200 */
.L_x_11576:
        /* <DEDUP_REMOVED lines=11> */
.L_x_11580:
[----:B------:R-:W-:Y:S01]  /*6980*/  IMAD.MOV.U32 R22, RZ, RZ, R19 ;  /* 0x000000ffff167224 */ /* 0x000fe200078e0013 */
[----:B------:R-:W-:Y:S01]  /*6990*/  PRMT R21, R21, 0x7610, R20 ;  /* 0x0000761015157816 */ /* 0x000fe20000000014 */
[----:B------:R-:W-:Y:S01]  /*69a0*/  IMAD.MOV.U32 R29, RZ, RZ, R28 ;  /* 0x000000ffff1d7224 */ /* 0x000fe200078e001c */
[----:B------:R-:W-:-:S07]  /*69b0*/  PRMT R37, R37, 0x5410, R38 ;  /* 0x0000541025257816 */ /* 0x000fce0000000026 */
.L_x_11581:
[----:B------:R-:W-:Y:S05]  /*69c0*/  BSYNC.RECONVERGENT B1 ;  /* 0x0000000000017941 */ /* 0x000fea0003800200 */
.L_x_11579:
        /* <DEDUP_REMOVED lines=11> */
.L_x_11583:
[----:B------:R-:W-:Y:S01]  /*6a80*/  IMAD.MOV.U32 R19, RZ, RZ, R22 ;  /* 0x000000ffff137224 */ /* 0x000fe200078e0016 */
[----:B------:R-:W-:Y:S01]  /*6a90*/  PRMT R20, R20, 0x7610, R21 ;  /* 0x0000761014147816 */ /* 0x000fe20000000015 */
[----:B------:R-:W-:Y:S01]  /*6aa0*/  IMAD.MOV.U32 R28, RZ, RZ, R31 ;  /* 0x000000ffff1c7224 */ /* 0x000fe200078e001f */
[----:B------:R-:W-:-:S07]  /*6ab0*/  PRMT R38, R38, 0x7632, R38 ;  /* 0x0000763226267816 */ /* 0x000fce0000000026 */
.L_x_11584:
[----:B------:R-:W-:Y:S05]  /*6ac0*/  BSYNC.RECONVERGENT B1 ;  /* 0x0000000000017941 */ /* 0x000fea0003800200 */
.L_x_11582:
        /* <DEDUP_REMOVED lines=11> */
.L_x_11586:
[----:B------:R-:W-:Y:S01]  /*6b80*/  PRMT R38, R38, 0x5410, R20 ;  /* 0x0000541026267816 */ /* 0x000fe20000000014 */
[----:B------:R-:W-:Y:S01]  /*6b90*/  IMAD.MOV.U32 R31, RZ, RZ, R18 ;  /* 0x000000ffff1f7224 */ /* 0x000fe200078e0012 */
[C---:B------:R-:W-:Y:S01]  /*6ba0*/  PRMT R39, R20.reuse, 0x7632, R39 ;  /* 0x0000763214277816 */ /* 0x040fe20000000027 */
[--C-:B------:R-:W-:Y:S01]  /*6bb0*/  IMAD.MOV.U32 R30, RZ, RZ, R19.reuse ;  /* 0x000000ffff1e7224 */ /* 0x100fe200078e0013 */
[----:B------:R-:W-:Y:S01]  /*6bc0*/  PRMT R20, R20, 0x7632, R20 ;  /* 0x0000763214147816 */ /* 0x000fe20000000014 */
[----:B------:R-:W-:-:S07]  /*6bd0*/  IMAD.MOV.U32 R18, RZ, RZ, R19 ;  /* 0x000000ffff127224 */ /* 0x000fce00078e0013 */
.L_x_11587:
[----:B------:R-:W-:Y:S05]  /*6be0*/  BSYNC.RECONVERGENT B1 ;  /* 0x0000000000017941 */ /* 0x000fea0003800200 */
.L_x_11585:
[----:B------:R-:W-:Y:S02]  /*6bf0*/  VIADD R17, R17, 0x4 ;  /* 0x0000000411117836 */ /* 0x000fe40000000000 */
[----:B------:R-:W-:Y:S01]  /*6c00*/  VIADD R32, R32, 0x2 ;  /* 0x0000000220207836 */ /* 0x000fe20000000000 */
[----:B------:R-:W-:Y:S06]  /*6c10*/  @P1 BRA `(.L_x_11588) ;  /* 0xfffffff000081947 */ /* 0x000fec000383ffff */
.L_x_11542:
[----:B------:R-:W-:Y:S05]  /*6c20*/  BSYNC.RECONVERGENT B0 ;  /* 0x0000000000007941 */ /* 0x000fea0003800200 */
.L_x_11541:
        /* <DEDUP_REMOVED lines=8> */
[----:B------:R-:W-:Y:S02]  /*6cb0*/  SHFL.DOWN PT, R20, R14, 0x10, 0x1f ;  /* 0x0a001f000e147f89 */ /* 0x000fe400000e0000 */
[----:B------:R-:W-:-:S02]  /*6cc0*/  @P0 IMAD.MOV.U32 R32, RZ, RZ, R3 ;  /* 0x000000ffff200224 */ /* 0x000fc400078e0003 */
        /* <DEDUP_REMOVED lines=47> */
[----:B------:R-:W-:-:S04]  /*6fc0*/  FSETP.GT.FTZ.AND P0, PT, R3, R16, PT ;  /* 0x000000100300720b */ /* 0x000fc80003f14000 */
[----:B-1----:R-:W-:Y:S02]  /*6fd0*/  FSEL R19, R16, R3, P0 ;  /* 0x0000000310137208 */ /* 0x002fe40000000000 */
[----:B------:R-:W-:Y:S01]  /*6fe0*/  FSEL R32, R3, R16, P0 ;  /* 0x0000001003207208 */ /* 0x000fe20000000000 */
[----:B------:R-:W-:Y:S01]  /*6ff0*/  VIADD R16, R33, 0x8 ;  /* 0x0000000821107836 */ /* 0x000fe20000000000 */
[----:B------:R-:W-:Y:S02]  /*7000*/  FSEL R3, R2, R17, P0 ;  /* 0x0000001102037208 */ /* 0x000fe40000000000 */
[----:B------:R-:W-:Y:S01]  /*7010*/  FSEL R2, R17, R2, P0 ;  /* 0x0000000211027208 */ /* 0x000fe20000000000 */
[----:B------:R-:W-:Y:S01]  /*7020*/  FADD.FTZ R19, -R32, R19 ;  /* 0x0000001320137221 */ /* 0x000fe20000010100 */
[----:B------:R-:W-:-:S03]  /*7030*/  IMAD.MOV.U32 R17, RZ, RZ, R30 ;  /* 0x000000ffff117224 */ /* 0x000fc600078e001e */
[----:B------:R-:W-:Y:S01]  /*7040*/  FMUL.FTZ R18, R19, 1.4426950216293334961 ;  /* 0x3fb8aa3b13127820 */ /* 0x000fe20000410000 */
[----:B------:R-:W-:-:S05]  /*7050*/  PRMT R19, R39, 0x7610, R19 ;  /* 0x0000761027137816 */ /* 0x000fca0000000013 */
[----:B------:R-:W0:Y:S02]  /*7060*/  MUFU.EX2 R18, R18 ;  /* 0x0000001200127308 */ /* 0x000e240000000800 */
[----:B0-----:R-:W-:Y:S01]  /*7070*/  FFMA.FTZ R2, R2, R18, R3 ;  /* 0x0000001202027223 */ /* 0x001fe20000010003 */
[----:B------:R-:W-:-:S07]  /*7080*/  IMAD.MOV.U32 R3, RZ, RZ, RZ ;  /* 0x000000ffff037224 */ /* 0x000fce00078e00ff */
.L_x_11636:
        /* <DEDUP_REMOVED lines=20> */
.L_x_11592:
[----:B------:R-:W-:Y:S01]  /*71d0*/  IMAD.MOV.U32 R20, RZ, RZ, R5 ;  /* 0x000000ffff147224 */ /* 0x000fe200078e0005 */
[----:B------:R-:W-:Y:S01]  /*71e0*/  PRMT R19, R19, 0x5410, R44 ;  /* 0x0000541013137816 */ /* 0x000fe2000000002c */
[----:B------:R-:W-:Y:S01]  /*71f0*/  IMAD.MOV.U32 R5, RZ, RZ, R4 ;  /* 0x000000ffff057224 */ /* 0x000fe200078e0004 */
[----:B------:R-:W-:-:S07]  /*7200*/  PRMT R44, R43, 0x7610, R44 ;  /* 0x000076102b2c7816 */ /* 0x000fce000000002c */
.L_x_11593:
[----:B------:R-:W-:Y:S05]  /*7210*/  BSYNC.RECONVERGENT B1 ;  /* 0x0000000000017941 */ /* 0x000fea0003800200 */
.L_x_11591:
        /* <DEDUP_REMOVED lines=11> */
.L_x_11595:
[----:B------:R-:W-:Y:S01]  /*72d0*/  IMAD.MOV.U32 R21, RZ, RZ, R20 ;  /* 0x000000ffff157224 */ /* 0x000fe200078e0014 */
[----:B------:R-:W-:Y:S01]  /*72e0*/  PRMT R18, R18, 0x7610, R19 ;  /* 0x0000761012127816 */ /* 0x000fe20000000013 */
[----:B------:R-:W-:Y:S01]  /*72f0*/  IMAD.MOV.U32 R4, RZ, RZ, R7 ;  /* 0x000000ffff047224 */ /* 0x000fe200078e0007 */
[----:B------:R-:W-:-:S07]  /*7300*/  PRMT R43, R42, 0x7632, R43 ;  /* 0x000076322a2b7816 */ /* 0x000fce000000002b */
.L_x_11596:
[----:B------:R-:W-:Y:S05]  /*7310*/  BSYNC.RECONVERGENT B1 ;  /* 0x0000000000017941 */ /* 0x000fea0003800200 */
.L_x_11594:
        /* <DEDUP_REMOVED lines=11> */
.L_x_11598:
[----:B------:R-:W-:Y:S01]  /*73d0*/  IMAD.MOV.U32 R20, RZ, RZ, R21 ;  /* 0x000000ffff147224 */ /* 0x000fe200078e0015 */
[----:B------:R-:W-:Y:S01]  /*73e0*/  PRMT R22, R18, 0x7632, R22 ;  /* 0x0000763212167816 */ /* 0x000fe20000000016 */
[----:B------:R-:W-:Y:S01]  /*73f0*/  IMAD.MOV.U32 R7, RZ, RZ, R6 ;  /* 0x000000ffff077224 */ /* 0x000fe200078e0006 */
[----:B------:R-:W-:-:S07]  /*7400*/  PRMT R42, R42, 0x5410, R42 ;  /* 0x000054102a2a7816 */ /* 0x000fce000000002a */
.L_x_11599:
[----:B------:R-:W-:Y:S05]  /*7410*/  BSYNC.RECONVERGENT B1 ;  /* 0x0000000000017941 */ /* 0x000fea0003800200 */
.L_x_11597:
        /* <DEDUP_REMOVED lines=11> */
.L_x_11601:
[----:B------:R-:W-:Y:S01]  /*74d0*/  IMAD.MOV.U32 R21, RZ, RZ, R20 ;  /* 0x000000ffff157224 */ /* 0x000fe200078e0014 */
[----:B------:R-:W-:Y:S01]  /*74e0*/  PRMT R18, R22, 0x7610, R18 ;  /* 0x0000761016127816 */ /* 0x000fe20000000012 */
[----:B------:R-:W-:Y:S01]  /*74f0*/  IMAD.MOV.U32 R6, RZ, RZ, R9 ;  /* 0x000000ffff067224 */ /* 0x000fe200078e0009 */
[----:B------:R-:W-:-:S07]  /*7500*/  PRMT R42, R41, 0x7632, R42 ;  /* 0x00007632292a7816 */ /* 0x000fce000000002a */
.L_x_11602:
[----:B------:R-:W-:Y:S05]  /*7510*/  BSYNC.RECONVERGENT B1 ;  /* 0x0000000000017941 */ /* 0x000fea0003800200 */
.L_x_11600:
        /* <DEDUP_REMOVED lines=11> */
.L_x_11604:
[----:B------:R-:W-:Y:S01]  /*75d0*/  IMAD.MOV.U32 R20, RZ, RZ, R21 ;  /* 0x000000ffff147224 */ /* 0x000fe200078e0015 */
[----:B------:R-:W-:Y:S01]  /*75e0*/  PRMT R19, R19, 0x5410, R18 ;  /* 0x0000541013137816 */ /* 0x000fe20000000012 */
[----:B------:R-:W-:Y:S01]  /*75f0*/  IMAD.MOV.U32 R9, RZ, RZ, R8 ;  /* 0x000000ffff097224 */ /* 0x000fe200078e0008 */
[----:B------:R-:W-:-:S07]  /*7600*/  PRMT R41, R41, 0x5410, R41 ;  /* 0x0000541029297816 */ /* 0x000fce0000000029 */
.L_x_11605:
[----:B------:R-:W-:Y:S05]  /*7610*/  BSYNC.RECONVERGENT B1 ;  /* 0x0000000000017941 */ /* 0x000fea0003800200 */
.L_x_11603:
        /* <DEDUP_REMOVED lines=11> */
.L_x_11607:
[----:B------:R-:W-:Y:S01]  /*76d0*/  IMAD.MOV.U32 R21, RZ, RZ, R20 ;  /* 0x000000ffff157224 */ /* 0x000fe200078e0014 */
[----:B------:R-:W-:Y:S01]  /*76e0*/  PRMT R18, R18, 0x7610, R19 ;  /* 0x0000761012127816 */ /* 0x000fe20000000013 */
[----:B------:R-:W-:Y:S01]  /*76f0*/  IMAD.MOV.U32 R8, RZ, RZ, R11 ;  /* 0x000000ffff087224 */ /* 0x000fe200078e000b */
[----:B------:R-:W-:-:S07]  /*7700*/  PRMT R41, R40, 0x7632, R41 ;  /* 0x0000763228297816 */ /* 0x000fce0000000029 */
.L_x_11608:
[----:B------:R-:W-:Y:S05]  /*7710*/  BSYNC.RECONVERGENT B1 ;  /* 0x0000000000017941 */ /* 0x000fea0003800200 */
.L_x_11606:
        /* <DEDUP_REMOVED lines=11> */
.L_x_11610:
[----:B------:R-:W-:Y:S01]  /*77d0*/  IMAD.MOV.U32 R20, RZ, RZ, R21 ;  /* 0x000000ffff147224 */ /* 0x000fe200078e0015 */
[----:B------:R-:W-:Y:S01]  /*77e0*/  PRMT R18, R18, 0x7632, R18 ;  /* 0x0000763212127816 */ /* 0x000fe20000000012 */
[----:B------:R-:W-:Y:S01]  /*77f0*/  IMAD.MOV.U32 R11, RZ, RZ, R10 ;  /* 0x000000ffff0b7224 */ /* 0x000fe200078e000a */
[----:B------:R-:W-:-:S07]  /*7800*/  PRMT R40, R40, 0x5410, R40 ;  /* 0x0000541028287816 */ /* 0x000fce0000000028 */
.L_x_11611:
[----:B------:R-:W-:Y:S05]  /*7810*/  BSYNC.RECONVERGENT B1 ;  /* 0x0000000000017941 */ /* 0x000fea0003800200 */
.L_x_11609:
        /* <DEDUP_REMOVED lines=11> */
.L_x_11613:
[----:B------:R-:W-:Y:S01]  /*78d0*/  IMAD.MOV.U32 R21, RZ, RZ, R20 ;  /* 0x000000ffff157224 */ /* 0x000fe200078e0014 */
[----:B------:R-:W-:Y:S01]  /*78e0*/  PRMT R18, R18, 0x5410, R18 ;  /* 0x0000541012127816 */ /* 0x000fe20000000012 */
[----:B------:R-:W-:Y:S01]  /*78f0*/  IMAD.MOV.U32 R10, RZ, RZ, R13 ;  /* 0x000000ffff0a7224 */ /* 0x000fe200078e000d */
[----:B------:R-:W-:-:S07]  /*7900*/  PRMT R40, R39, 0x7632, R40 ;  /* 0x0000763227287816 */ /* 0x000fce0000000028 */
.L_x_11614:
[----:B------:R-:W-:Y:S05]  /*7910*/  BSYNC.RECONVERGENT B1 ;  /* 0x0000000000017941 */ /* 0x000fea0003800200 */
.L_x_11612:
        /* <DEDUP_REMOVED lines=11> */
.L_x_11616:
[----:B------:R-:W-:Y:S01]  /*79d0*/  IMAD.MOV.U32 R20, RZ, RZ, R21 ;  /* 0x000000ffff147224 */ /* 0x000fe200078e0015 */
[----:B------:R-:W-:Y:S01]  /*79e0*/  PRMT R18, R18, 0x7632, R18 ;  /* 0x0000763212127816 */ /* 0x000fe20000000012 */
[----:B------:R-:W-:Y:S01]  /*79f0*/  IMAD.MOV.U32 R13, RZ, RZ, R12 ;  /* 0x000000ffff0d7224 */ /* 0x000fe200078e000c */
[----:B------:R-:W-:-:S07]  /*7a00*/  PRMT R39, R39, 0x5410, R36 ;  /* 0x0000541027277816 */ /* 0x000fce0000000024 */
.L_x_11617:
[----:B------:R-:W-:Y:S05]  /*7a10*/  BSYNC.RECONVERGENT B1 ;  /* 0x0000000000017941 */ /* 0x000fea0003800200 */
.L_x_11615:
        /* <DEDUP_REMOVED lines=11> */
.L_x_11619:
[----:B------:R-:W-:Y:S01]  /*7ad0*/  IMAD.MOV.U32 R21, RZ, RZ, R20 ;  /* 0x000000ffff157224 */ /* 0x000fe200078e0014 */
[----:B------:R-:W-:Y:S01]  /*7ae0*/  PRMT R18, R18, 0x5410, R18 ;  /* 0x0000541012127816 */ /* 0x000fe20000000012 */
[----:B------:R-:W-:Y:S01]  /*7af0*/  IMAD.MOV.U32 R12, RZ, RZ, R15 ;  /* 0x000000ffff0c7224 */ /* 0x000fe200078e000f */
[----:B------:R-:W-:-:S07]  /*7b00*/  PRMT R36, R36, 0x7632, R36 ;  /* 0x0000763224247816 */ /* 0x000fce0000000024 */
.L_x_11620:
[----:B------:R-:W-:Y:S05]  /*7b10*/  BSYNC.RECONVERGENT B1 ;  /* 0x0000000000017941 */ /* 0x000fea0003800200 */
.L_x_11618:
        /* <DEDUP_REMOVED lines=11> */
.L_x_11622:
[----:B------:R-:W-:Y:S01]  /*7bd0*/  IMAD.MOV.U32 R20, RZ, RZ, R21 ;  /* 0x000000ffff147224 */ /* 0x000fe200078e0015 */
[----:B------:R-:W-:Y:S01]  /*7be0*/  PRMT R18, R18, 0x7632, R18 ;  /* 0x0000763212127816 */ /* 0x000fe20000000012 */
[----:B------:R-:W-:Y:S01]  /*7bf0*/  IMAD.MOV.U32 R15, RZ, RZ, R14 ;  /* 0x000000ffff0f7224 */ /* 0x000fe200078e000e */
[----:B------:R-:W-:-:S07]  /*7c00*/  PRMT R36, R36, 0x5410, R37 ;  /* 0x0000541024247816 */ /* 0x000fce0000000025 */
.L_x_11623:
[----:B------:R-:W-:Y:S05]  /*7c10*/  BSYNC.RECONVERGENT B1 ;  /* 0x0000000000017941 */ /* 0x000fea0003800200 */
.L_x_11621:
        /* <DEDUP_REMOVED lines=11> */
.L_x_11625:
[----:B------:R-:W-:Y:S01]  /*7cd0*/  IMAD.MOV.U32 R21, RZ, RZ, R20 ;  /* 0x000000ffff157224 */ /* 0x000fe200078e0014 */
[----:B------:R-:W-:Y:S01]  /*7ce0*/  PRMT R18, R18, 0x5410, R18 ;  /* 0x0000541012127816 */ /* 0x000fe20000000012 */
[----:B------:R-:W-:Y:S01]  /*7cf0*/  IMAD.MOV.U32 R14, RZ, RZ, R29 ;  /* 0x000000ffff0e7224 */ /* 0x000fe200078e001d */
[----:B------:R-:W-:-:S07]  /*7d00*/  PRMT R37, R37, 0x7632, R37 ;  /* 0x0000763225257816 */ /* 0x000fce0000000025 */
.L_x_11626:
[----:B------:R-:W-:Y:S05]  /*7d10*/  BSYNC.RECONVERGENT B1 ;  /* 0x0000000000017941 */ /* 0x000fea0003800200 */
.L_x_11624:
        /* <DEDUP_REMOVED lines=11> */
.L_x_11628:
[----:B------:R-:W-:Y:S01]  /*7dd0*/  IMAD.MOV.U32 R22, RZ, RZ, R21 ;  /* 0x000000ffff167224 */ /* 0x000fe200078e0015 */
[----:B------:R-:W-:Y:S01]  /*7de0*/  PRMT R19, R19, 0x7610, R18 ;  /* 0x0000761013137816 */ /* 0x000fe20000000012 */
[----:B------:R-:W-:Y:S01]  /*7df0*/  IMAD.MOV.U32 R29, RZ, RZ, R28 ;  /* 0x000000ffff1d7224 */ /* 0x000fe200078e001c */
[----:B------:R-:W-:-:S07]  /*7e00*/  PRMT R37, R37, 0x5410, R38 ;  /* 0x0000541025257816 */ /* 0x000fce0000000026 */
.L_x_11629:
[----:B------:R-:W-:Y:S05]  /*7e10*/  BSYNC.RECONVERGENT B1 ;  /* 0x0000000000017941 */ /* 0x000fea0003800200 */
.L_x_11627:
        /* <DEDUP_REMOVED lines=11> */
.L_x_11631:
[----:B------:R-:W-:Y:S01]  /*7ed0*/  IMAD.MOV.U32 R18, RZ, RZ, R22 ;  /* 0x000000ffff127224 */ /* 0x000fe200078e0016 */
[----:B------:R-:W-:Y:S01]  /*7ee0*/  PRMT R20, R19, 0x7632, R20 ;  /* 0x0000763213147816 */ /* 0x000fe20000000014 */
[----:B------:R-:W-:Y:S01]  /*7ef0*/  IMAD.MOV.U32 R28, RZ, RZ, R31 ;  /* 0x000000ffff1c7224 */ /* 0x000fe200078e001f */
[----:B------:R-:W-:-:S07]  /*7f00*/  PRMT R38, R38, 0x7632, R38 ;  /* 0x0000763226267816 */ /* 0x000fce0000000026 */
.L_x_11632:
[----:B------:R-:W-:Y:S05]  /*7f10*/  BSYNC.RECONVERGENT B1 ;  /* 0x0000000000017941 */ /* 0x000fea0003800200 */
.L_x_11630:
        /* <DEDUP_REMOVED lines=11> */
.L_x_11634:
[----:B------:R-:W-:Y:S01]  /*7fd0*/  PRMT R38, R38, 0x5410, R19 ;  /* 0x0000541026267816 */ /* 0x000fe20000000013 */
[----:B------:R-:W-:Y:S01]  /*7fe0*/  IMAD.MOV.U32 R31, RZ, RZ, R17 ;  /* 0x000000ffff1f7224 */ /* 0x000fe200078e0011 */
[C---:B------:R-:W-:Y:S01]  /*7ff0*/  PRMT R39, R20.reuse, 0x7610, R39 ;  /* 0x0000761014277816 */ /* 0x040fe20000000027 */
[--C-:B------:R-:W-:Y:S01]  /*8000*/  IMAD.MOV.U32 R30, RZ, RZ, R18.reuse ;  /* 0x000000ffff1e7224 */ /* 0x100fe200078e0012 */
[----:B------:R-:W-:Y:S01]  /*8010*/  PRMT R19, R20, 0x7610, R19 ;  /* 0x0000761014137816 */ /* 0x000fe20000000013 */
[----:B------:R-:W-:-:S07]  /*8020*/  IMAD.MOV.U32 R17, RZ, RZ, R18 ;  /* 0x000000ffff117224 */ /* 0x000fce00078e0012 */
.L_x_11635:
[----:B------:R-:W-:Y:S05]  /*8030*/  BSYNC.RECONVERGENT B1 ;  /* 0x0000000000017941 */ /* 0x000fea0003800200 */
.L_x_11633:
        /* <DEDUP_REMOVED lines=22> */
[----:B------:R-:W-:Y:S01]  /*81a0*/  PRMT R17, R43, 0x5410, R44 ;  /* 0x000054102b117816 */ /* 0x000fe2000000002c */
        /* <DEDUP_REMOVED lines=9> */
.L_x_11590:
[----:B------:R-:W-:Y:S05]  /*8240*/  BSYNC.RECONVERGENT B0 ;  /* 0x0000000000007941 */ /* 0x000fea0003800200 */
.L_x_11589:
        /* <DEDUP_REMOVED lines=22> */
[----:B------:R-:W-:Y:S02]  /*83b0*/  FSEL R3, R32, R16, P0 ;  /* 0x0000001020037208 */ /* 0x000fe40000000000 */
[----:B------:R-:W-:-:S05]  /*83c0*/  FSEL R16, R16, R32, P0 ;  /* 0x0000002010107208 */ /* 0x000fca0000000000 */
[----:B------:R-:W-:Y:S01]  /*83d0*/  FADD.FTZ R16, -R3, R16 ;  /* 0x0000001003107221 */ /* 0x000fe20000010100 */
[----:B-1----:R1:W-:Y:S04]  /*83e0*/  STL.64 [R0+0x40], R24 ;  /* 0x0000401800007387 */ /* 0x0023e80000100a00 */
[----:B------:R3:W-:Y:S04]  /*83f0*/  STL.64 [R0+0x48], R26 ;  /* 0x0000481a00007387 */ /* 0x0007e80000100a00 */
[----:B--2---:R3:W-:Y:S01]  /*8400*/  STL.64 [R0+0x50], R20 ;  /* 0x0000501400007387 */ /* 0x0047e20000100a00 */
[----:B-1----:R-:W-:Y:S01]  /*8410*/  FMUL.FTZ R24, R16, 1.4426950216293334961 ;  /* 0x3fb8aa3b10187820 */ /* 0x002fe20000410000 */
[----:B------:R-:W-:-:S02]  /*8420*/  FSEL R16, R2, R17, P0 ;  /* 0x0000001102107208 */ /* 0x000fc40000000000 */
[----:B------:R3:W-:Y:S01]  /*8430*/  STL.64 [R0+0x58], R22 ;  /* 0x0000581600007387 */ /* 0x0007e20000100a00 */
[----:B------:R-:W-:Y:S02]  /*8440*/  FSEL R17, R17, R2, P0 ;  /* 0x0000000211117208 */ /* 0x000fe40000000000 */
[----:B------:R-:W1:Y:S01]  /*8450*/  MUFU.EX2 R24, R24 ;  /* 0x0000001800187308 */ /* 0x000e620000000800 */
[----:B0-----:R3:W-:Y:S02]  /*8460*/  STL.64 [R0+0x60], R18 ;  /* 0x0000601200007387 */ /* 0x0017e40000100a00 */
[----:B-1----:R-:W-:Y:S01]  /*8470*/  FFMA.FTZ R2, R17, R24, R16 ;  /* 0x0000001811027223 */ /* 0x002fe20000010010 */
[----:B------:R-:W-:Y:S02]  /*8480*/  VIADD R17, R0, 0x8 ;  /* 0x0000000800117836 */ /* 0x000fe40000000000 */
[----:B------:R-:W-:-:S07]  /*8490*/  IMAD.MOV.U32 R16, RZ, RZ, RZ ;  /* 0x000000ffff107224 */ /* 0x000fce00078e00ff */
.L_x_11684:
[----:B---3--:R-:W2:Y:S04]  /*84a0*/  LDL.U16 R19, [R0+0x48] ;  /* 0x0000480000137983 */ /* 0x008ea80000100400 */
        /* <DEDUP_REMOVED lines=19> */
.L_x_11640:
[----:B------:R-:W-:Y:S01]  /*85e0*/  IMAD.MOV.U32 R18, RZ, RZ, R5 ;  /* 0x000000ffff127224 */ /* 0x000fe200078e0005 */
[----:B------:R-:W-:Y:S01]  /*85f0*/  PRMT R19, R19, 0x5410, R44 ;  /* 0x0000541013137816 */ /* 0x000fe2000000002c */
[----:B------:R-:W-:Y:S01]  /*8600*/  IMAD.MOV.U32 R5, RZ, RZ, R4 ;  /* 0x000000ffff057224 */ /* 0x000fe200078e0004 */
[----:B------:R-:W-:-:S07]  /*8610*/  PRMT R44, R43, 0x7610, R44 ;  /* 0x000076102b2c7816 */ /* 0x000fce000000002c */
.L_x_11641:
[----:B------:R-:W-:Y:S05]  /*8620*/  BSYNC.RECONVERGENT B1 ;  /* 0x0000000000017941 */ /* 0x000fea0003800200 */
.L_x_11639:
        /* <DEDUP_REMOVED lines=11> */
.L_x_11643:
[----:B------:R-:W-:Y:S01]  /*86e0*/  IMAD.MOV.U32 R21, RZ, RZ, R18 ;  /* 0x000000ffff157224 */ /* 0x000fe200078e0012 */
[----:B------:R-:W-:Y:S01]  /*86f0*/  PRMT R20, R20, 0x7610, R19 ;  /* 0x0000761014147816 */ /* 0x000fe20000000013 */
[----:B------:R-:W-:Y:S01]  /*8700*/  IMAD.MOV.U32 R4, RZ, RZ, R7 ;  /* 0x000000ffff047224 */ /* 0x000fe200078e0007 */
[----:B------:R-:W-:-:S07]  /*8710*/  PRMT R43, R42, 0x7632, R43 ;  /* 0x000076322a2b7816 */ /* 0x000fce000000002b */
.L_x_11644:
[----:B------:R-:W-:Y:S05]  /*8720*/  BSYNC.RECONVERGENT B1 ;  /* 0x0000000000017941 */ /* 0x000fea0003800200 */
.L_x_11642:
        /* <DEDUP_REMOVED lines=11> */
.L_x_11646:
[----:B------:R-:W-:Y:S01]  /*87e0*/  IMAD.MOV.U32 R18, RZ, RZ, R21 ;  /* 0x000000ffff127224 */ /* 0x000fe200078e0015 */
[----:B------:R-:W-:Y:S01]  /*87f0*/  PRMT R19, R20, 0x7632, R19 ;  /* 0x0000763214137816 */ /* 0x000fe20000000013 */
[----:B------:R-:W-:Y:S01]  /*8800*/  IMAD.MOV.U32 R7, RZ, RZ, R6 ;  /* 0x000000ffff077224 */ /* 0x000fe200078e0006 */
[----:B------:R-:W-:-:S07]  /*8810*/  PRMT R42, R42, 0x5410, R42 ;  /* 0x000054102a2a7816 */ /* 0x000fce000000002a */
.L_x_11647:
[----:B------:R-:W-:Y:S05]  /*8820*/  BSYNC.RECONVERGENT B1 ;  /* 0x0000000000017941 */ /* 0x000fea0003800200 */
.L_x_11645:
        /* <DEDUP_REMOVED lines=11> */
.L_x_11649:
[----:B------:R-:W-:Y:S01]  /*88e0*/  IMAD.MOV.U32 R21, RZ, RZ, R18 ;  /* 0x000000ffff157224 */ /* 0x000fe200078e0012 */
[----:B------:R-:W-:Y:S01]  /*88f0*/  PRMT R20, R19, 0x7610, R20 ;  /* 0x0000761013147816 */ /* 0x000fe20000000014 */
[----:B------:R-:W-:Y:S01]  /*8900*/  IMAD.MOV.U32 R6, RZ, RZ, R9 ;  /* 0x000000ffff067224 */ /* 0x000fe200078e0009 */
[----:B------:R-:W-:-:S07]  /*8910*/  PRMT R42, R41, 0x7632, R42 ;  /* 0x00007632292a7816 */ /* 0x000fce000000002a */
.L_x_11650:
[----:B------:R-:W-:Y:S05]  /*8920*/  BSYNC.RECONVERGENT B1 ;  /* 0x0000000000017941 */ /* 0x000fea0003800200 */
.L_x_11648:
        /* <DEDUP_REMOVED lines=11> */
.L_x_11652:
[----:B------:R-:W-:Y:S01]  /*89e0*/  IMAD.MOV.U32 R18, RZ, RZ, R21 ;  /* 0x000000ffff127224 */ /* 0x000fe200078e0015 */
[----:B------:R-:W-:Y:S01]  /*89f0*/  PRMT R19, R19, 0x5410, R20 ;  /* 0x0000541013137816 */ /* 0x000fe20000000014 */
[----:B------:R-:W-:Y:S01]  /*8a00*/  IMAD.MOV.U32 R9, RZ, RZ, R8 ;  /* 0x000000ffff097224 */ /* 0x000fe200078e0008 */
[----:B------:R-:W-:-:S07]  /*8a10*/  PRMT R41, R41, 0x5410, R41 ;  /* 0x0000541029297816 */ /* 0x000fce0000000029 */
.L_x_11653:
[----:B------:R-:W-:Y:S05]  /*8a20*/  BSYNC.RECONVERGENT B1 ;  /* 0x0000000000017941 */ /* 0x000fea0003800200 */
.L_x_11651:
        /* <DEDUP_REMOVED lines=11> */
.L_x_11655:
[----:B------:R-:W-:Y:S01]  /*8ae0*/  IMAD.MOV.U32 R21, RZ, RZ, R18 ;  /* 0x000000ffff157224 */ /* 0x000fe200078e0012 */
[----:B------:R-:W-:Y:S01]  /*8af0*/  PRMT R20, R19, 0x7632, R20 ;  /* 0x0000763213147816 */ /* 0x000fe20000000014 */
[----:B------:R-:W-:Y:S01]  /*8b00*/  IMAD.MOV.U32 R8, RZ, RZ, R11 ;  /* 0x000000ffff087224 */ /* 0x000fe200078e000b */
[----:B------:R-:W-:-:S07]  /*8b10*/  PRMT R41, R40, 0x7632, R41 ;  /* 0x0000763228297816 */ /* 0x000fce0000000029 */
.L_x_11656:
[----:B------:R-:W-:Y:S05]  /*8b20*/  BSYNC.RECONVERGENT B1 ;  /* 0x0000000000017941 */ /* 0x000fea0003800200 */
.L_x_11654:
        /* <DEDUP_REMOVED lines=11> */
.L_x_11658:
[----:B------:R-:W-:Y:S01]  /*8be0*/  IMAD.MOV.U32 R18, RZ, RZ, R21 ;  /* 0x000000ffff127224 */ /* 0x000fe200078e0015 */
[----:B------:R-:W-:Y:S01]  /*8bf0*/  PRMT R19, R20, 0x7610, R19 ;  /* 0x0000761014137816 */ /* 0x000fe20000000013 */
[----:B------:R-:W-:Y:S01]  /*8c00*/  IMAD.MOV.U32 R11, RZ, RZ, R10 ;  /* 0x000000ffff0b7224 */ /* 0x000fe200078e000a */
[----:B------:R-:W-:-:S07]  /*8c10*/  PRMT R40, R40, 0x5410, R40 ;  /* 0x0000541028287816 */ /* 0x000fce0000000028 */
.L_x_11659:
[----:B------:R-:W-:Y:S05]  /*8c20*/  BSYNC.RECONVERGENT B1 ;  /* 0x0000000000017941 */ /* 0x000fea0003800200 */
.L_x_11657:
        /* <DEDUP_REMOVED lines=11> */
.L_x_11661:
[----:B------:R-:W-:Y:S01]  /*8ce0*/  IMAD.MOV.U32 R21, RZ, RZ, R18 ;  /* 0x000000ffff157224 */ /* 0x000fe200078e0012 */
[----:B------:R-:W-:Y:S01]  /*8cf0*/  PRMT R19, R19, 0x5410, R19 ;  /* 0x0000541013137816 */ /* 0x000fe20000000013 */
[----:B------:R-:W-:Y:S01]  /*8d00*/  IMAD.MOV.U32 R10, RZ, RZ, R13 ;  /* 0x000000ffff0a7224 */ /* 0x000fe200078e000d */
[----:B------:R-:W-:-:S07]  /*8d10*/  PRMT R40, R39, 0x7632, R40 ;  /* 0x0000763227287816 */ /* 0x000fce0000000028 */
.L_x_11662:
[----:B------:R-:W-:Y:S05]  /*8d20*/  BSYNC.RECONVERGENT B1 ;  /* 0x0000000000017941 */ /* 0x000fea0003800200 */
.L_x_11660:
        /* <DEDUP_REMOVED lines=11> */
.L_x_11664:
[----:B------:R-:W-:Y:S01]  /*8de0*/  IMAD.MOV.U32 R18, RZ, RZ, R21 ;  /* 0x000000ffff127224 */ /* 0x000fe200078e0015 */
[----:B------:R-:W-:Y:S01]  /*8df0*/  PRMT R20, R20, 0x7610, R19 ;  /* 0x0000761014147816 */ /* 0x000fe20000000013 */
[----:B------:R-:W-:Y:S01]  /*8e00*/  IMAD.MOV.U32 R13, RZ, RZ, R12 ;  /* 0x000000ffff0d7224 */ /* 0x000fe200078e000c */
[----:B------:R-:W-:-:S07]  /*8e10*/  PRMT R39, R39, 0x5410, R36 ;  /* 0x0000541027277816 */ /* 0x000fce0000000024 */
.L_x_11665:
[----:B------:R-:W-:Y:S05]  /*8e20*/  BSYNC.RECONVERGENT B1 ;  /* 0x0000000000017941 */ /* 0x000fea0003800200 */
.L_x_11663:
        /* <DEDUP_REMOVED lines=11> */
.L_x_11667:
[----:B------:R-:W-:Y:S01]  /*8ee0*/  IMAD.MOV.U32 R19, RZ, RZ, R18 ;  /* 0x000000ffff137224 */ /* 0x000fe200078e0012 */
[----:B------:R-:W-:Y:S01]  /*8ef0*/  PRMT R20, R20, 0x7632, R20 ;  /* 0x0000763214147816 */ /* 0x000fe20000000014 */
[----:B------:R-:W-:Y:S01]  /*8f00*/  IMAD.MOV.U32 R12, RZ, RZ, R15 ;  /* 0x000000ffff0c7224 */ /* 0x000fe200078e000f */
[----:B------:R-:W-:-:S07]  /*8f10*/  PRMT R36, R36, 0x7632, R36 ;  /* 0x0000763224247816 */ /* 0x000fce0000000024 */
.L_x_11668:
[----:B------:R-:W-:Y:S05]  /*8f20*/  BSYNC.RECONVERGENT B1 ;  /* 0x0000000000017941 */ /* 0x000fea0003800200 */
.L_x_11666:
        /* <DEDUP_REMOVED lines=11> */
.L_x_11670:
[----:B------:R-:W-:Y:S01]  /*8fe0*/  IMAD.MOV.U32 R18, RZ, RZ, R19 ;  /* 0x000000ffff127224 */ /* 0x000fe200078e0013 */
[----:B------:R-:W-:Y:S01]  /*8ff0*/  PRMT R21, R20, 0x7610, R21 ;  /* 0x0000761014157816 */ /* 0x000fe20000000015 */
[----:B------:R-:W-:Y:S01]  /*9000*/  IMAD.MOV.U32 R15, RZ, RZ, R14 ;  /* 0x000000ffff0f7224 */ /* 0x000fe200078e000e */
[----:B------:R-:W-:-:S07]  /*9010*/  PRMT R36, R36, 0x5410, R37 ;  /* 0x0000541024247816 */ /* 0x000fce0000000025 */
.L_x_11671:
[----:B------:R-:W-:Y:S05]  /*9020*/  BSYNC.RECONVERGENT B1 ;  /* 0x0000000000017941 */ /* 0x000fea0003800200 */
.L_x_11669:
        /* <DEDUP_REMOVED lines=11> */
.L_x_11673:
[----:B------:R-:W-:Y:S01]  /*90e0*/  IMAD.MOV.U32 R19, RZ, RZ, R18 ;  /* 0x000000ffff137224 */ /* 0x000fe200078e0012 */
[----:B------:R-:W-:Y:S01]  /*90f0*/  PRMT R20, R20, 0x5410, R21 ;  /* 0x0000541014147816 */ /* 0x000fe20000000015 */
[----:B------:R-:W-:Y:S01]  /*9100*/  IMAD.MOV.U32 R14, RZ, RZ, R29 ;  /* 0x000000ffff0e7224 */ /* 0x000fe200078e001d */
[----:B------:R-:W-:-:S07]  /*9110*/  PRMT R37, R37, 0x7632, R37 ;  /* 0x0000763225257816 */ /* 0x000fce0000000025 */
.L_x_11674:
[----:B------:R-:W-:Y:S05]  /*9120*/  BSYNC.RECONVERGENT B1 ;  /* 0x0000000000017941 */ /* 0x000fea0003800200 */
.L_x_11672:
        /* <DEDUP_REMOVED lines=11> */
.L_x_11676:
[----:B------:R-:W-:Y:S01]  /*91e0*/  IMAD.MOV.U32 R18, RZ, RZ, R19 ;  /* 0x000000ffff127224 */ /* 0x000fe200078e0013 */
[----:B------:R-:W-:Y:S01]  /*91f0*/  PRMT R21, R21, 0x7610, R20 ;  /* 0x0000761015157816 */ /* 0x000fe20000000014 */
[----:B------:R-:W-:Y:S01]  /*9200*/  IMAD.MOV.U32 R29, RZ, RZ, R28 ;  /* 0x000000ffff1d7224 */ /* 0x000fe200078e001c */
[----:B------:R-:W-:-:S07]  /*9210*/  PRMT R37, R37, 0x5410, R38 ;  /* 0x0000541025257816 */ /* 0x000fce0000000026 */
.L_x_11677:
[----:B------:R-:W-:Y:S05]  /*9220*/  BSYNC.RECONVERGENT B1 ;  /* 0x0000000000017941 */ /* 0x000fea0003800200 */
.L_x_11675:
        /* <DEDUP_REMOVED lines=11> */
.L_x_11679:
[----:B------:R-:W-:Y:S01]  /*92e0*/  IMAD.MOV.U32 R19, RZ, RZ, R18 ;  /* 0x000000ffff137224 */ /* 0x000fe200078e0012 */
[----:B------:R-:W-:Y:S01]  /*92f0*/  PRMT R20, R21, 0x7632, R20 ;  /* 0x0000763215147816 */ /* 0x000fe20000000014 */
[----:B------:R-:W-:Y:S01]  /*9300*/  IMAD.MOV.U32 R28, RZ, RZ, R31 ;  /* 0x000000ffff1c7224 */ /* 0x000fe200078e001f */
[----:B------:R-:W-:-:S07]  /*9310*/  PRMT R38, R38, 0x7632, R38 ;  /* 0x0000763226267816 */ /* 0x000fce0000000026 */
.L_x_11680:
[----:B------:R-:W-:Y:S05]  /*9320*/  BSYNC.RECONVERGENT B1 ;  /* 0x0000000000017941 */ /* 0x000fea0003800200 */
.L_x_11678:
        /* <DEDUP_REMOVED lines=11> */
.L_x_11682:
[----:B------:R-:W-:Y:S01]  /*93e0*/  PRMT R20, R20, 0x5410, R20 ;  /* 0x0000541014147816 */ /* 0x000fe20000000014 */
[----:B------:R-:W-:Y:S01]  /*93f0*/  IMAD.MOV.U32 R31, RZ, RZ, R30 ;  /* 0x000000ffff1f7224 */ /* 0x000fe200078e001e */
[----:B------:R-:W-:Y:S01]  /*9400*/  PRMT R38, R38, 0x5410, R39 ;  /* 0x0000541026267816 */ /* 0x000fe20000000027 */
[----:B------:R-:W-:Y:S01]  /*9410*/  IMAD.MOV.U32 R18, RZ, RZ, R19 ;  /* 0x000000ffff127224 */ /* 0x000fe200078e0013 */
[----:B------:R-:W-:Y:S01]  /*9420*/  PRMT R39, R20, 0x7610, R39 ;  /* 0x0000761014277816 */ /* 0x000fe20000000027 */
[----:B------:R-:W-:-:S07]  /*9430*/  IMAD.MOV.U32 R30, RZ, RZ, R19 ;  /* 0x000000ffff1e7224 */ /* 0x000fce00078e0013 */
.L_x_11683:
[----:B------:R-:W-:Y:S05]  /*9440*/  BSYNC.RECONVERGENT B1 ;  /* 0x0000000000017941 */ /* 0x000fea0003800200 */
.L_x_11681:
[----:B------:R-:W-:Y:S02]  /*9450*/  VIADD R17, R17, 0x4 ;  /* 0x0000000411117836 */ /* 0x000fe40000000000 */
[----:B------:R-:W-:Y:S01]  /*9460*/  VIADD R0, R0, 0x2 ;  /* 0x0000000200007836 */ /* 0x000fe20000000000 */
[----:B------:R-:W-:Y:S06]  /*9470*/  @P1 BRA `(.L_x_11684) ;  /* 0xfffffff000081947 */ /* 0x000fec000383ffff */
[----:B------:R-:W-:Y:S01]  /*9480*/  PRMT R39, R20, 0x7632, R39 ;  /* 0x0000763214277816 */ /* 0x000fe20000000027 */
[----:B------:R-:W-:Y:S02]  /*9490*/  IMAD.MOV.U32 R32, RZ, RZ, R3 ;  /* 0x000000ffff207224 */ /* 0x000fe400078e0003 */
[----:B------:R-:W-:-:S07]  /*94a0*/  IMAD.MOV.U32 R30, RZ, RZ, R18 ;  /* 0x000000ffff1e7224 */ /* 0x000fce00078e0012 */
.L_x_11638:
[----:B------:R-:W-:Y:S05]  /*94b0*/  BSYNC.RECONVERGENT B0 ;  /* 0x0000000000007941 */ /* 0x000fea0003800200 */
.L_x_11637:
[----:B------:R-:W-:-:S13]  /*94c0*/  ISETP.NE.AND P0, PT, R34, RZ, PT ;  /* 0x000000ff2200720c */ /* 0x000fda0003f05270 */
[----:B------:R-:W-:Y:S05]  /*94d0*/  @P0 EXIT ;  /* 0x000000000000094d */ /* 0x000fea0003800000 */
[----:B-12---:R-:W0:Y:S08]  /*94e0*/  LDC R18, c[0x0][0x3a0] ;  /* 0x0000e800ff127b82 */ /* 0x006e300000000800 */
[----:B------:R-:W1:Y:S01]  /*94f0*/  LDC.64 R16, c[0x0][0x388] ;  /* 0x0000e200ff107b82 */ /* 0x000e620000000a00 */
[----:B------:R-:W2:Y:S01]  /*9500*/  MUFU.LG2 R2, R2 ;  /* 0x0000000200027308 */ /* 0x000ea20000000c00 */
[----:B------:R-:W-:-:S06]  /*9510*/  HADD2.F32 R24, -RZ, R39.H0_H0 ;  /* 0x20000027ff187230 */ /* 0x000fcc0000004100 */
        /* <DEDUP_REMOVED lines=9> */
[----:B------:R-:W5:Y:S04]  /*95b0*/  @P1 LDG.E.CONSTANT R19, desc[UR6][R16.64] ;  /* 0x0000000610131981 */ /* 0x000f68000c1e9900 */
[----:B------:R-:W5:Y:S04]  /*95c0*/  @P0 LDG.E.CONSTANT R3, desc[UR6][R16.64] ;  /* 0x0000000610030981 */ /* 0x000f68000c1e9900 */
[----:B------:R-:W5:Y:S01]  /*95d0*/  @P1 LDG.E.CONSTANT R21, desc[UR6][R16.64] ;  /* 0x0000000610151981 */ /* 0x000f62000c1e9900 */
[----:B------:R-:W-:-:S02]  /*95e0*/  ISETP.GE.AND P3, PT, R18, 0x5, PT ;  /* 0x000000051200780c */ /* 0x000fc40003f66270 */
[----:B------:R-:W-:Y:S01]  /*95f0*/  ISETP.GE.AND P2, PT, R18, 0x4, PT ;  /* 0x000000041200780c */ /* 0x000fe20003f46270 */
[----:B------:R-:W-:Y:S01]  /*9600*/  FADD.FTZ R24, R24, -R32 ;  /* 0x8000002018187221 */ /* 0x000fe20000010000 */
[----:B------:R-:W-:-:S03]  /*9610*/  HADD2.F32 R23, -RZ, R38.H1_H1 ;  /* 0x30000026ff177230 */ /* 0x000fc60000004100 */
[----:B--2---:R-:W-:Y:S02]  /*9620*/  @P6 FFMA.FTZ R24, R2, -0.69314718246459960938, R24 ;  /* 0xbf31721802186823 */ /* 0x004fe40000010018 */
[----:B------:R-:W-:Y:S01]  /*9630*/  FADD.FTZ R26, R23, -R32 ;  /* 0x80000020171a7221 */ /* 0x000fe20000010000 */
[----:B------:R-:W-:-:S03]  /*9640*/  IMAD R34, R35, R18, RZ ;  /* 0x0000001223227224 */ /* 0x000fc600078e02ff */
[----:B------:R-:W-:Y:S02]  /*9650*/  @P6 FFMA.FTZ R26, R2, -0.69314718246459960938, R26 ;  /* 0xbf317218021a6823 */ /* 0x000fe4000001001a */
[----:B------:R-:W2:Y:S01]  /*9660*/  @P2 LDG.E.CONSTANT R23, desc[UR6][R16.64] ;  /* 0x0000000610172981 */ /* 0x000ea2000c1e9900 */
[----:B------:R-:W-:Y:S01]  /*9670*/  ISETP.GE.AND P4, PT, R18, 0x6, PT ;  /* 0x000000061200780c */ /* 0x000fe20003f86270 */
[----:B------:R-:W-:Y:S02]  /*9680*/  IMAD.SHL.U32 R34, R34, 0x2, RZ ;  /* 0x0000000222227824 */ /* 0x000fe400078e00ff */
[----:B------:R-:W2:Y:S02]  /*9690*/  @P2 LDG.E.CONSTANT R25, desc[UR6][R16.64] ;  /* 0x0000000610192981 */ /* 0x000ea4000c1e9900 */
[----:B---3--:R-:W-:-:S04]  /*96a0*/  IMAD.WIDE R46, R34, 0x4, R46 ;  /* 0x00000004222e7825 */ /* 0x008fc800078e022e */
[----:B0-----:R-:W-:Y:S01]  /*96b0*/  IMAD.WIDE R34, R34, 0x2, R48 ;  /* 0x0000000222227825 */ /* 0x001fe200078e0230 */
[----:B------:R-:W-:Y:S01]  /*96c0*/  @P6 STG.E desc[UR6][R46.64], R30 ;  /* 0x0000001e2e006986 */ /* 0x000fe2000c101906 */
[----:B------:R-:W-:-:S13]  /*96d0*/  ISETP.GE.AND P5, PT, R18, 0x7, PT ;  /* 0x000000071200780c */ /* 0x000fda0003fa6270 */
[----:B------:R-:W3:Y:S01]  /*96e0*/  @P5 LDG.E.CONSTANT R27, desc[UR6][R16.64] ;  /* 0x00000006101b5981 */ /* 0x000ee2000c1e9900 */
[----:B----4-:R-:W-:-:S03]  /*96f0*/  @P6 FADD.FTZ R22, R22, R24 ;  /* 0x0000001816166221 */ /* 0x010fc60000010000 */
[----:B------:R-:W4:Y:S01]  /*9700*/  @P3 LDG.E.CONSTANT R24, desc[UR6][R16.64] ;  /* 0x0000000610183981 */ /* 0x000f22000c1e9900 */
[----:B-----5:R-:W-:-:S03]  /*9710*/  @P6 FADD.FTZ R26, R20, R26 ;  /* 0x0000001a141a6221 */ /* 0x020fc60000010000 */
[----:B------:R-:W5:Y:S01]  /*9720*/  @P3 LDG.E.CONSTANT R20, desc[UR6][R16.64] ;  /* 0x0000000610143981 */ /* 0x000f62000c1e9900 */
[----:B------:R-:W-:Y:S02]  /*9730*/  @P6 F2FP.F16.F32.PACK_AB R22, RZ, R22 ;  /* 0x00000016ff16623e */ /* 0x000fe400000000ff */
[----:B------:R-:W-:-:S03]  /*9740*/  @P6 F2FP.F16.F32.PACK_AB R26, RZ, R26 ;  /* 0x0000001aff1a623e */ /* 0x000fc600000000ff */
[----:B------:R0:W-:Y:S04]  /*9750*/  @P6 STG.E.U16 desc[UR6][R34.64], R22 ;  /* 0x0000001622006986 */ /* 0x0001e8000c101506 */
[----:B------:R-:W-:Y:S04]  /*9760*/  @P6 STG.E desc[UR6][R46.64+0x4], R31 ;  /* 0x0000041f2e006986 */ /* 0x000fe8000c101906 */
[----:B------:R1:W-:Y:S01]  /*9770*/  @P6 STG.E.U16 desc[UR6][R34.64+0x2], R26 ;  /* 0x0000021a22006986 */ /* 0x0003e2000c101506 */
[----:B------:R-:W-:-:S03]  /*9780*/  ISETP.GE.AND P6, PT, R18, 0x8, PT ;  /* 0x000000081200780c */ /* 0x000fc60003fc6270 */
[----:B0-----:R-:W3:Y:S04]  /*9790*/  @P4 LDG.E.CONSTANT R22, desc[UR6][R16.64] ;  /* 0x0000000610164981 */ /* 0x001ee8000c1e9900 */
[----:B------:R-:W3:Y:S04]  /*97a0*/  @P4 LDG.E.CONSTANT R18, desc[UR6][R16.64] ;  /* 0x0000000610124981 */ /* 0x000ee8000c1e9900 */
[----:B-1----:R-:W3:Y:S04]  /*97b0*/  @P5 LDG.E.CONSTANT R26, desc[UR6][R16.64] ;  /* 0x00000006101a5981 */ /* 0x002ee8000c1e9900 */
[----:B------:R-:W3:Y:S04]  /*97c0*/  @P6 LDG.E.CONSTANT R30, desc[UR6][R16.64] ;  /* 0x00000006101e6981 */ /* 0x000ee8000c1e9900 */
[----:B------:R0:W-:Y:S01]  /*97d0*/  @P0 STG.E desc[UR6][R46.64+0x8], R28 ;  /* 0x0000081c2e000986 */ /* 0x0001e2000c101906 */
[----:B------:R-:W-:-:S02]  /*97e0*/  HADD2.F32 R31, -RZ, R37.H0_H0 ;  /* 0x20000025ff1f7230 */ /* 0x000fc40000004100 */
[----:B0-----:R-:W-:-:S05]  /*97f0*/  HADD2.F32 R28, -RZ, R38.H0_H0 ;  /* 0x20000026ff1c7230 */ /* 0x001fca0000004100 */
[--C-:B------:R-:W-:Y:S01]  /*9800*/  FADD.FTZ R28, R28, -R32.reuse ;  /* 0x800000201c1c7221 */ /* 0x100fe20000010000 */
[----:B------:R-:W-:-:S03]  /*9810*/  FADD.FTZ R31, R31, -R32 ;  /* 0x800000201f1f7221 */ /* 0x000fc60000010000 */
[C---:B------:R-:W-:Y:S01]  /*9820*/  @P0 FFMA.FTZ R28, R2.reuse, -0.69314718246459960938, R28 ;  /* 0xbf317218021c0823 */ /* 0x040fe2000001001c */
[----:B------:R-:W-:-:S03]  /*9830*/  @P1 FFMA.FTZ R31, R2, -0.69314718246459960938, R31 ;  /* 0xbf317218021f1823 */ /* 0x000fc6000001001f */
[----:B------:R-:W-:Y:S01]  /*9840*/  @P0 FADD.FTZ R0, R0, R28 ;  /* 0x0000001c00000221 */ /* 0x000fe20000010000 */
[----:B------:R-:W-:Y:S02]  /*9850*/  HADD2.F32 R28, -RZ, R37.H1_H1 ;  /* 0x30000025ff1c7230 */ /* 0x000fe40000004100 */
[----:B------:R-:W-:Y:S01]  /*9860*/  @P1 FADD.FTZ R19, R19, R31 ;  /* 0x0000001f13131221 */ /* 0x000fe20000010000 */
[----:B------:R-:W-:Y:S02]  /*9870*/  HADD2.F32 R31, -RZ, R36.H1_H1 ;  /* 0x30000024ff1f7230 */ /* 0x000fe40000004100 */
[----:B------:R-:W-:-:S03]  /*9880*/  FADD.FTZ R28, R28, -R32 ;  /* 0x800000201c1c7221 */ /* 0x000fc60000010000 */
[----:B------:R-:W-:Y:S01]  /*9890*/  FADD.FTZ R31, R31, -R32 ;  /* 0x800000201f1f7221 */ /* 0x000fe20000010000 */
[----:B------:R-:W-:-:S04]  /*98a0*/  @P0 FFMA.FTZ R28, R2, -0.69314718246459960938, R28 ;  /* 0xbf317218021c0823 */ /* 0x000fc8000001001c */
[----:B------:R-:W-:Y:S01]  /*98b0*/  @P0 FADD.FTZ R3, R3, R28 ;  /* 0x0000001c03030221 */ /* 0x000fe20000010000 */
[----:B------:R-:W-:-:S04]  /*98c0*/  @P1 FFMA.FTZ R28, R2, -0.69314718246459960938, R31 ;  /* 0xbf317218021c1823 */ /* 0x000fc8000001001f */
[--C-:B------:R-:W-:Y:S01]  /*98d0*/  @P1 FADD.FTZ R21, R21, R28.reuse ;  /* 0x0000001c15151221 */ /* 0x100fe20000010000 */
[----:B------:R-:W-:Y:S02]  /*98e0*/  @P1 F2FP.F16.F32.PACK_AB R19, RZ, R19 ;  /* 0x00000013ff13123e */ /* 0x000fe400000000ff */
[----:B------:R-:W-:Y:S02]  /*98f0*/  @P0 F2FP.F16.F32.PACK_AB R0, RZ, R0 ;  /* 0x00000000ff00023e */ /* 0x000fe400000000ff */
[----:B------:R-:W-:Y:S02]  /*9900*/  @P1 F2FP.F16.F32.PACK_AB R21, RZ, R21 ;  /* 0x00000015ff15123e */ /* 0x000fe400000000ff */
[----:B------:R-:W-:Y:S02]  /*9910*/  @P0 F2FP.F16.F32.PACK_AB R3, RZ, R3 ;  /* 0x00000003ff03023e */ /* 0x000fe400000000ff */
[----:B------:R-:W-:Y:S01]  /*9920*/  PRMT R28, R21, 0x7610, R28 ;  /* 0x00007610151c7816 */ /* 0x000fe2000000001c */
[----:B------:R-:W-:Y:S01]  /*9930*/  HADD2.F32 R21, -RZ, R40.H0_H0 ;  /* 0x20000028ff157230 */ /* 0x000fe20000004100 */
[----:B------:R-:W-:Y:S01]  /*9940*/  PRMT R33, R19, 0x7610, R33 ;  /* 0x0000761013217816 */ /* 0x000fe20000000021 */
[----:B------:R-:W-:Y:S01]  /*9950*/  HADD2.F32 R19, -RZ, R36.H0_H0 ;  /* 0x20000024ff137230 */ /* 0x000fe20000004100 */
[----:B------:R-:W-:Y:S04]  /*9960*/  @P0 STG.E.U16 desc[UR6][R34.64+0x4], R0 ;  /* 0x0000040022000986 */ /* 0x000fe8000c101506 */
[----:B------:R0:W-:Y:S01]  /*9970*/  @P0 STG.E desc[UR6][R46.64+0xc], R29 ;  /* 0x00000c1d2e000986 */ /* 0x0001e2000c101906 */
[----:B------:R-:W-:-:S03]  /*9980*/  FADD.FTZ R31, R19, -R32 ;  /* 0x80000020131f7221 */ /* 0x000fc60000010000 */
[----:B------:R1:W-:Y:S01]  /*9990*/  @P0 STG.E.U16 desc[UR6][R34.64+0x6], R3 ;  /* 0x0000060322000986 */ /* 0x0003e2000c101506 */
[----:B------:R-:W-:-:S03]  /*99a0*/  HADD2.F32 R19, -RZ, R39.H1_H1 ;  /* 0x30000027ff137230 */ /* 0x000fc60000004100 */
[----:B------:R-:W-:Y:S01]  /*99b0*/  @P1 STG.E desc[UR6][R46.64+0x10], R14 ;  /* 0x0000100e2e001986 */ /* 0x000fe2000c101906 */
[----:B0-----:R-:W-:-:S03]  /*99c0*/  HADD2.F32 R29, -RZ, R40.H1_H1 ;  /* 0x30000028ff1d7230 */ /* 0x001fc60000004100 */
[----:B------:R-:W-:Y:S01]  /*99d0*/  @P1 STG.E.U16 desc[UR6][R34.64+0x8], R33 ;  /* 0x0000082122001986 */ /* 0x000fe2000c101506 */
[----:B-1----:R-:W-:-:S03]  /*99e0*/  FADD.FTZ R3, R21, -R32 ;  /* 0x8000002015037221 */ /* 0x002fc60000010000 */
[----:B------:R0:W-:Y:S01]  /*99f0*/  @P1 STG.E desc[UR6][R46.64+0x14], R15 ;  /* 0x0000140f2e001986 */ /* 0x0001e2000c101906 */
[C---:B------:R-:W-:Y:S01]  /*9a00*/  @P2 FFMA.FTZ R0, R2.reuse, -0.69314718246459960938, R31 ;  /* 0xbf31721802002823 */ /* 0x040fe2000001001f */
[C---:B------:R-:W-:Y:S01]  /*9a10*/  @P3 FFMA.FTZ R3, R2.reuse, -0.69314718246459960938, R3 ;  /* 0xbf31721802033823 */ /* 0x040fe20000010003 */
[----:B------:R-:W-:Y:S02]  /*9a20*/  FADD.FTZ R19, R19, -R32 ;  /* 0x8000002013137221 */ /* 0x000fe40000010000 */
[----:B--2---:R-:W-:Y:S01]  /*9a30*/  @P2 FADD.FTZ R0, R23, R0 ;  /* 0x0000000017002221 */ /* 0x004fe20000010000 */
[----:B0-----:R-:W-:Y:S01]  /*9a40*/  FADD.FTZ R15, R29, -R32 ;  /* 0x800000201d0f7221 */ /* 0x001fe20000010000 */
[----:B------:R-:W-:-:S03]  /*9a50*/  @P2 FFMA.FTZ R14, R2, -0.69314718246459960938, R19 ;  /* 0xbf317218020e2823 */ /* 0x000fc60000010013 */
[----:B------:R-:W-:Y:S01]  /*9a60*/  @P3 FFMA.FTZ R15, R2, -0.69314718246459960938, R15 ;  /* 0xbf317218020f3823 */ /* 0x000fe2000001000f */
[----:B------:R-:W-:Y:S01]  /*9a70*/  HADD2.F32 R19, -RZ, R41.H0_H0 ;  /* 0x20000029ff137230 */ /* 0x000fe20000004100 */
[----:B------:R-:W-:Y:S01]  /*9a80*/  @P2 F2FP.F16.F32.PACK_AB R0, RZ, R0 ;  /* 0x00000000ff00223e */ /* 0x000fe200000000ff */
[----:B------:R-:W-:Y:S01]  /*9a90*/  @P2 FADD.FTZ R14, R25, R14 ;  /* 0x0000000e190e2221 */ /* 0x000fe20000010000 */
[----:B------:R-:W-:Y:S04]  /*9aa0*/  @P1 STG.E.U16 desc[UR6][R34.64+0xa], R28 ;  /* 0x00000a1c22001986 */ /* 0x000fe8000c101506 */
[----:B------:R-:W-:Y:S01]  /*9ab0*/  @P2 STG.E desc[UR6][R46.64+0x18], R12 ;  /* 0x0000180c2e002986 */ /* 0x000fe2000c101906 */
[----:B------:R-:W-:-:S03]  /*9ac0*/  @P2 F2FP.F16.F32.PACK_AB R14, RZ, R14 ;  /* 0x0000000eff0e223e */ /* 0x000fc600000000ff */
[----:B------:R-:W-:Y:S04]  /*9ad0*/  @P2 STG.E.U16 desc[UR6][R34.64+0xc], R0 ;  /* 0x00000c0022002986 */ /* 0x000fe8000c101506 */
[----:B------:R0:W-:Y:S01]  /*9ae0*/  @P2 STG.E desc[UR6][R46.64+0x1c], R13 ;  /* 0x00001c0d2e002986 */ /* 0x0001e2000c101906 */
[----:B------:R-:W-:-:S03]  /*9af0*/  HADD2.F32 R21, -RZ, R43.H0_H0 ;  /* 0x2000002bff157230 */ /* 0x000fc60000004100 */
[----:B------:R-:W-:Y:S01]  /*9b00*/  @P2 STG.E.U16 desc[UR6][R34.64+0xe], R14 ;  /* 0x00000e0e22002986 */ /* 0x000fe2000c101506 */
[----:B0-----:R-:W-:-:S03]  /*9b10*/  HADD2.F32 R13, -RZ, R41.H1_H1 ;  /* 0x30000029ff0d7230 */ /* 0x001fc60000004100 */
[----:B------:R-:W-:Y:S02]  /*9b20*/  @P3 STG.E desc[UR6][R46.64+0x20], R10 ;  /* 0x0000200a2e003986 */ /* 0x000fe4000c101906 */
[--C-:B------:R-:W-:Y:S01]  /*9b30*/  FADD.FTZ R13, R13, -R32.reuse ;  /* 0x800000200d0d7221 */ /* 0x100fe20000010000 */
[----:B------:R-:W-:Y:S01]  /*9b40*/  FADD.FTZ R21, R21, -R32 ;  /* 0x8000002015157221 */ /* 0x000fe20000010000 */
[----:B----4-:R-:W-:Y:S01]  /*9b50*/  @P3 FADD.FTZ R3, R24, R3 ;  /* 0x0000000318033221 */ /* 0x010fe20000010000 */
[----:B-----5:R-:W-:-:S04]  /*9b60*/  @P3 FADD.FTZ R15, R20, R15 ;  /* 0x0000000f140f3221 */ /* 0x020fc80000010000 */
[----:B------:R-:W-:-:S04]  /*9b70*/  @P3 F2FP.F16.F32.PACK_AB R3, RZ, R3 ;  /* 0x00000003ff03323e */ /* 0x000fc800000000ff */
[----:B------:R-:W-:Y:S01]  /*9b80*/  PRMT R20, R3, 0x7610, R20 ;  /* 0x0000761003147816 */ /* 0x000fe20000000014 */
[----:B------:R-:W-:Y:S01]  /*9b90*/  FADD.FTZ R3, R19, -R32 ;  /* 0x8000002013037221 */ /* 0x000fe20000010000 */
[----:B------:R-:W-:-:S03]  /*9ba0*/  @P3 F2FP.F16.F32.PACK_AB R15, RZ, R15 ;  /* 0x0000000fff0f323e */ /* 0x000fc600000000ff */
[----:B------:R-:W-:Y:S01]  /*9bb0*/  @P4 FFMA.FTZ R3, R2, -0.69314718246459960938, R3 ;  /* 0xbf31721802034823 */ /* 0x000fe20000010003 */
[----:B------:R-:W-:Y:S01]  /*9bc0*/  PRMT R12, R15, 0x7610, R12 ;  /* 0x000076100f0c7816 */ /* 0x000fe2000000000c */
[--C-:B------:R-:W-:Y:S02]  /*9bd0*/  HADD2.F32 R15, -RZ, R42.reuse.H0_H0 ;  /* 0x2000002aff0f7230 */ /* 0x100fe40000004100 */
[----:B------:R-:W-:Y:S01]  /*9be0*/  HADD2.F32 R19, -RZ, R42.H1_H1 ;  /* 0x3000002aff137230 */ /* 0x000fe20000004100 */
[----:B------:R-:W-:Y:S01]  /*9bf0*/  @P3 STG.E.U16 desc[UR6][R34.64+0x10], R20 ;  /* 0x0000101422003986 */ /* 0x000fe2000c101506 */
[----:B---3--:R-:W-:Y:S01]  /*9c00*/  @P4 FADD.FTZ R3, R22, R3 ;  /* 0x0000000316034221 */ /* 0x008fe20000010000 */
[--C-:B------:R-:W-:Y:S02]  /*9c10*/  FADD.FTZ R15, R15, -R32.reuse ;  /* 0x800000200f0f7221 */ /* 0x100fe40000010000 */
[----:B------:R0:W-:Y:S01]  /*9c20*/  @P3 STG.E desc[UR6][R46.64+0x24], R11 ;  /* 0x0000240b2e003986 */ /* 0x0001e2000c101906 */
[----:B------:R-:W-:Y:S01]  /*9c30*/  FADD.FTZ R19, R19, -R32 ;  /* 0x8000002013137221 */ /* 0x000fe20000010000 */
[----:B------:R-:W-:-:S02]  /*9c40*/  @P4 F2FP.F16.F32.PACK_AB R3, RZ, R3 ;  /* 0x00000003ff03423e */ /* 0x000fc400000000ff */
[----:B------:R-:W-:Y:S01]  /*9c50*/  @P3 STG.E.U16 desc[UR6][R34.64+0x12], R12 ;  /* 0x0000120c22003986 */ /* 0x000fe2000c101506 */
[----:B------:R-:W-:-:S03]  /*9c60*/  @P5 FFMA.FTZ R0, R2, -0.69314718246459960938, R19 ;  /* 0xbf31721802005823 */ /* 0x000fc60000010013 */
[----:B------:R1:W-:Y:S01]  /*9c70*/  @P4 STG.E desc[UR6][R46.64+0x28], R8 ;  /* 0x000028082e004986 */ /* 0x0003e2000c101906 */
[C---:B0-----:R-:W-:Y:S01]  /*9c80*/  @P4 FFMA.FTZ R11, R2.reuse, -0.69314718246459960938, R13 ;  /* 0xbf317218020b4823 */ /* 0x041fe2000001000d */
[----:B------:R-:W-:-:S03]  /*9c90*/  @P5 FFMA.FTZ R13, R2, -0.69314718246459960938, R15 ;  /* 0xbf317218020d5823 */ /* 0x000fc6000001000f */
[----:B------:R-:W-:Y:S01]  /*9ca0*/  @P4 FADD.FTZ R11, R18, R11 ;  /* 0x0000000b120b4221 */ /* 0x000fe20000010000 */
[----:B------:R-:W-:Y:S01]  /*9cb0*/  @P5 FADD.FTZ R13, R26, R13 ;  /* 0x0000000d1a0d5221 */ /* 0x000fe20000010000 */
[----:B-1----:R-:W-:Y:S01]  /*9cc0*/  PRMT R8, R3, 0x7610, R8 ;  /* 0x0000761003087816 */ /* 0x002fe20000000008 */
[----:B------:R-:W-:Y:S01]  /*9cd0*/  @P6 FFMA.FTZ R3, R2, -0.69314718246459960938, R21 ;  /* 0xbf31721802036823 */ /* 0x000fe20000010015 */
[----:B------:R-:W-:Y:S01]  /*9ce0*/  @P5 FADD.FTZ R0, R27, R0 ;  /* 0x000000001b005221 */ /* 0x000fe20000010000 */
[----:B------:R-:W-:Y:S02]  /*9cf0*/  @P4 F2FP.F16.F32.PACK_AB R11, RZ, R11 ;  /* 0x0000000bff0b423e */ /* 0x000fe400000000ff */
[----:B------:R-:W-:Y:S01]  /*9d00*/  @P6 FADD.FTZ R3, R30, R3 ;  /* 0x000000031e036221 */ /* 0x000fe20000010000 */
[----:B------:R-:W-:Y:S01]  /*9d10*/  @P5 F2FP.F16.F32.PACK_AB R13, RZ, R13 ;  /* 0x0000000dff0d523e */ /* 0x000fe200000000ff */
        /* <DEDUP_REMOVED lines=21> */
.L_x_11685:
        /* <DEDUP_REMOVED lines=9> */
.L_x_38464:


//--------------------- .text._ZN17fastertransformer38beam_online_softmax_topk_stage2_kernelI6__halfLi16ELi32EEEvPKfS3_PiPT_ii --------------------------
	.section	.text._ZN17fastertransformer38beam_online_softmax_topk_stage2_kernelI6__halfLi16ELi32EEEvPKfS3_PiPT_ii,"ax",@progbits
	.align	128
        .global         _ZN17fastertransformer38beam_online_softmax_topk_stage2_kernelI6__halfLi16ELi32EEEvPKfS3_PiPT_ii
        .type           _ZN17fastertransformer38beam_online_softmax_topk_stage2_kernelI6__halfLi16ELi32EEEvPKfS3_PiPT_ii,@function
        .size           _ZN17fastertransformer38beam_online_softmax_topk_stage2_kernelI6__halfLi16ELi32EEEvPKfS3_PiPT_ii,(.L_x_38465 - _ZN17fastertransformer38beam_online_softmax_topk_stage2_kernelI6__halfLi16ELi32EEEvPKfS3_PiPT_ii)
        .other          _ZN17fastertransformer38beam_online_softmax_topk_stage2_kernelI6__halfLi16ELi32EEEvPKfS3_PiPT_ii,@"STO_CUDA_ENTRY STV_DEFAULT"
_ZN17fastertransformer38beam_online_softmax_topk_stage2_kernelI6__halfLi16ELi32EEEvPKfS3_PiPT_ii:
.text._ZN17fastertransformer38beam_online_softmax_topk_stage2_kernelI6__halfLi16ELi32EEEvPKfS3_PiPT_ii:
        /* <DEDUP_REMOVED lines=16> */
[----:B------:R-:W-:Y:S01]  /*0100*/  IMAD.MOV.U32 R0, RZ, RZ, R1 ;  /* 0x000000ffff007224 */ /* 0x000fe200078e0001 */
[----:B------:R4:W-:Y:S01]  /*0110*/  STL.64 [R1+0x80], R4 ;  /* 0x0000800401007387 */ /* 0x0009e20000100a00 */
[----:B------:R-:W-:Y:S01]  /*0120*/  VIADD R24, R1, 0x68 ;  /* 0x0000006801187836 */ /* 0x000fe20000000000 */
[----:B------:R-:W-:Y:S01]  /*0130*/  PRMT R20, R20, 0x5410, R20 ;  /* 0x0000541014147816 */ /* 0x000fe20000000014 */
[----:B------:R-:W-:Y:S01]  /*0140*/  IMAD.MOV.U32 R3, RZ, RZ, -0x38802000 ;  /* 0xc77fe000ff037424 */ /* 0x000fe200078e00ff */
[----:B------:R4:W-:Y:S01]  /*0150*/  STL.64 [R1+0x88], R4 ;  /* 0x0000880401007387 */ /* 0x0009e20000100a00 */
[----:B------:R-:W-:-:S02]  /*0160*/  IMAD.MOV.U32 R46, RZ, RZ, R0 ;  /* 0x000000ffff2e7224 */ /* 0x000fc400078e0000 */
[----:B--2---:R-:W-:Y:S01]  /*0170*/  IMAD R2, R10, 0x22, RZ ;  /* 0x000000220a027824 */ /* 0x004fe200078e02ff */
[----:B------:R4:W-:Y:S01]  /*0180*/  STL.64 [R1+0x90], R4 ;  /* 0x0000900401007387 */ /* 0x0009e20000100a00 */
[--C-:B------:R-:W-:Y:S02]  /*0190*/  IMAD.MOV.U32 R47, RZ, RZ, R0.reuse ;  /* 0x000000ffff2f7224 */ /* 0x100fe400078e0000 */
[--C-:B------:R-:W-:Y:S01]  /*01a0*/  IMAD.MOV.U32 R48, RZ, RZ, R0.reuse ;  /* 0x000000ffff307224 */ /* 0x100fe200078e0000 */
[----:B------:R4:W-:Y:S01]  /*01b0*/  STL.64 [R1+0x98], R4 ;  /* 0x0000980401007387 */ /* 0x0009e20000100a00 */
[----:B-1----:R-:W-:Y:S01]  /*01c0*/  ISETP.GE.AND P0, PT, R29, R2, PT ;  /* 0x000000021d00720c */ /* 0x002fe20003f06270 */
[----:B------:R-:W-:Y:S02]  /*01d0*/  IMAD.MOV.U32 R49, RZ, RZ, R0 ;  /* 0x000000ffff317224 */ /* 0x000fe400078e0000 */
[----:B------:R4:W-:Y:S04]  /*01e0*/  STL.64 [R1+0xa0], R4 ;  /* 0x0000a00401007387 */ /* 0x0009e80000100a00 */
        /* <DEDUP_REMOVED lines=25> */
[----:B------:R-:W-:Y:S01]  /*0380*/  LOP3.LUT R7, R29, 0x60, R4, 0xf8, !PT ;  /* 0x000000601d077812 */ /* 0x000fe200078ef804 */
[----:B------:R-:W-:Y:S01]  /*0390*/  IMAD.MOV R9, RZ, RZ, -R5 ;  /* 0x000000ffff097224 */ /* 0x000fe200078e0a05 */
[----:B-1----:R-:W-:-:S04]  /*03a0*/  LEA R12, P0, R13, UR8, 0x2 ;  /* 0x000000080d0c7c11 */ /* 0x002fc8000f8010ff */
[----:B------:R-:W-:Y:S01]  /*03b0*/  LEA.HI.X R13, R13, UR9, R8, 0x2, P0 ;  /* 0x000000090d0d7c11 */ /* 0x000fe200080f1408 */
[----:B0-----:R-:W-:-:S06]  /*03c0*/  ULEA UR4, UR5, UR4, 0x18 ;  /* 0x0000000405047291 */ /* 0x001fcc000f8ec0ff */
[----:B------:R-:W-:-:S07]  /*03d0*/  LEA R8, R29, UR4, 0x2 ;  /* 0x000000041d087c11 */ /* 0x000fce000f8e10ff */
.L_x_11690:
        /* <DEDUP_REMOVED lines=10> */
.L_x_11689:
[----:B------:R-:W-:Y:S05]  /*0480*/  BSYNC.RECONVERGENT B1 ;  /* 0x0000000000017941 */ /* 0x000fea0003800200 */
.L_x_11688:
        /* <DEDUP_REMOVED lines=20> */
.L_x_11693:
        /* <DEDUP_REMOVED lines=38> */
.L_x_11692:
[----:B------:R-:W-:Y:S05]  /*0830*/  BSYNC.RECONVERGENT B1 ;  /* 0x0000000000017941 */ /* 0x000fea0003800200 */
.L_x_11691:
        /* <DEDUP_REMOVED lines=25> */
.L_x_11695:
[----:B------:R-:W-:Y:S05]  /*09d0*/  BSYNC.RECONVERGENT B1 ;  /* 0x0000000000017941 */ /* 0x000fea0003800200 */
.L_x_11694:
        /* <DEDUP_REMOVED lines=10> */
.L_x_11687:
[----:B------:R-:W-:Y:S05]  /*0a80*/  BSYNC.RECONVERGENT B0 ;  /* 0x0000000000007941 */ /* 0x000fea0003800200 */
.L_x_11686:
[----:B------:R-:W-:Y:S01]  /*0a90*/  ISETP.GE.U32.AND P0, PT, R29, R10, PT ;  /* 0x0000000a1d00720c */ /* 0x000fe20003f06070 */
[----:B------:R-:W-:Y:S01]  /*0aa0*/  IMAD.MOV.U32 R2, RZ, RZ, 0xfbff ;  /* 0x0000fbffff027424 */ /* 0x000fe200078e00ff */
[----:B------:R-:W-:Y:S01]  /*0ab0*/  BAR.SYNC.DEFER_BLOCKING 0x0 ;  /* 0x0000000000007b1d */ /* 0x000fe20000010000 */
[----:B------:R-:W-:Y:S02]  /*0ac0*/  IMAD.MOV.U32 R25, RZ, RZ, 0xfbff ;  /* 0x0000fbffff197424 */ /* 0x000fe400078e00ff */
[----:B----4-:R-:W-:Y:S01]  /*0ad0*/  IMAD.MOV.U32 R4, RZ, RZ, 0xfbff ;  /* 0x0000fbffff047424 */ /* 0x010fe200078e00ff */
        /* <DEDUP_REMOVED lines=58> */
.L_x_11702:
        /* <DEDUP_REMOVED lines=33> */
[----:B------:R3:W-:Y:S04]  /*1090*/  STL [R4+0x10], R6 ;  /* 0x0000100604007387 */ /* 0x0007e80000100800 */
        /* <DEDUP_REMOVED lines=10> */
[----:B------:R0:W-:Y:S04]  /*1140*/  STL.U16 [R19+0x4], R9 ;  /* 0x0000040913007387 */ /* 0x0001e80000100400 */
[----:B------:R-:W-:Y:S04]  /*1150*/  STL [R4+0x20], R14 ;  /* 0x0000200e04007387 */ /* 0x000fe80000100800 */
[----:B------:R1:W-:Y:S01]  /*1160*/  STL.U16 [R19+0x6], R8 ;  /* 0x0000060813007387 */ /* 0x0003e20000100400 */
[----:B0-----:R-:W-:-:S03]  /*1170*/  PRMT R9, R30, 0x7632, R9 ;  /* 0x000076321e097816 */ /* 0x001fc60000000009 */
[----:B------:R-:W-:Y:S04]  /*1180*/  STL [R4+0x24], R15 ;  /* 0x0000240f04007387 */ /* 0x000fe80000100800 */
[----:B------:R0:W-:Y:S01]  /*1190*/  STL.U16 [R19+0x8], R6 ;  /* 0x0000080613007387 */ /* 0x0001e20000100400 */
[----:B-1----:R-:W-:-:S03]  /*11a0*/  PRMT R8, R16, 0x7632, R8 ;  /* 0x0000763210087816 */ /* 0x002fc60000000008 */
        /* <DEDUP_REMOVED lines=21> */
.L_x_11701:
        /* <DEDUP_REMOVED lines=41> */
.L_x_11703:
[----:B------:R-:W-:-:S13]  /*1590*/  ISETP.NE.OR P0, PT, R20, RZ, P0 ;  /* 0x000000ff1400720c */ /* 0x000fda0000705670 */
[----:B------:R-:W-:Y:S05]  /*15a0*/  @!P0 BRA `(.L_x_11699) ;  /* 0x00000000005c8947 */ /* 0x000fea0003800000 */
.L_x_11700:
        /* <DEDUP_REMOVED lines=23> */
.L_x_11699:
        /* <DEDUP_REMOVED lines=11> */
.L_x_11704:
        /* <DEDUP_REMOVED lines=11> */
.L_x_11698:
        /* <DEDUP_REMOVED lines=26> */
[----:B0-----:R-:W-:-:S07]  /*1a20*/  PRMT R20, R29, 0x7610, R29 ;  /* 0x000076101d147816 */ /* 0x001fce000000001d */
.L_x_11697:
[----:B------:R-:W-:Y:S05]  /*1a30*/  BSYNC.RECONVERGENT B0 ;  /* 0x0000000000007941 */ /* 0x000fea0003800200 */
.L_x_11696:
[----:B-----5:R-:W-:Y:S01]  /*1a40*/  SHFL.DOWN PT, R28, R18, 0x1, 0x1f ;  /* 0x08201f00121c7f89 */ /* 0x020fe200000e0000 */
[----:B------:R-:W-:Y:S03]  /*1a50*/  BSSY.RECONVERGENT B0, `(.L_x_11705) ;  /* 0x000013d000007945 */ /* 0x000fe60003800200 */
        /* <DEDUP_REMOVED lines=10> */
[----:B------:R-:W-:Y:S01]  /*1b00*/  SHFL.DOWN PT, R50, R20, 0x1, 0x1f ;  /* 0x08201f0014327f89 */ /* 0x000fe200000e0000 */
[----:B------:R-:W2:Y:S03]  /*1b10*/  S2R R24, SR_LANEID ;  /* 0x0000000000187919 */ /* 0x000ea60000000000 */
[----:B0-----:R-:W-:Y:S04]  /*1b20*/  STL.64 [R49+0x8], R28 ;  /* 0x0000081c31007387 */ /* 0x001fe80000100a00 */
[----:B------:R-:W-:Y:S04]  /*1b30*/  SHFL.DOWN PT, R42, R16, 0x1, 0x1f ;  /* 0x08201f00102a7f89 */ /* 0x000fe800000e0000 */
[----:B------:R-:W0:Y:S04]  /*1b40*/  SHFL.DOWN PT, R43, R17, 0x1, 0x1f ;  /* 0x08201f00112b7f89 */ /* 0x000e2800000e0000 */
[----:B------:R-:W-:Y:S04]  /*1b50*/  SHFL.DOWN PT, R32, R12, 0x1, 0x1f ;  /* 0x08201f000c207f89 */ /* 0x000fe800000e0000 */
[----:B------:R-:W3:Y:S04]  /*1b60*/  SHFL.DOWN PT, R33, R13, 0x1, 0x1f ;  /* 0x08201f000d217f89 */ /* 0x000ee800000e0000 */
[----:B------:R-:W-:Y:S04]  /*1b70*/  SHFL.DOWN PT, R34, R10, 0x1, 0x1f ;  /* 0x08201f000a227f89 */ /* 0x000fe800000e0000 */
[----:B------:R-:W4:Y:S04]  /*1b80*/  SHFL.DOWN PT, R35, R11, 0x1, 0x1f ;  /* 0x08201f000b237f89 */ /* 0x000f2800000e0000 */
[----:B------:R-:W-:Y:S01]  /*1b90*/  SHFL.DOWN PT, R36, R8, 0x1, 0x1f ;  /* 0x08201f0008247f89 */ /* 0x000fe200000e0000 */
[----:B--2---:R-:W-:-:S03]  /*1ba0*/  ISETP.GT.AND P0, PT, R24, 0x1e, PT ;  /* 0x0000001e1800780c */ /* 0x004fc60003f04270 */
[----:B------:R-:W2:Y:S04]  /*1bb0*/  SHFL.DOWN PT, R37, R9, 0x1, 0x1f ;  /* 0x08201f0009257f89 */ /* 0x000ea800000e0000 */
[----:B------:R-:W-:Y:S04]  /*1bc0*/  SHFL.DOWN PT, R38, R6, 0x1, 0x1f ;  /* 0x08201f0006267f89 */ /* 0x000fe800000e0000 */
[----:B------:R-:W2:Y:S04]  /*1bd0*/  SHFL.DOWN PT, R39, R7, 0x1, 0x1f ;  /* 0x08201f0007277f89 */ /* 0x000ea800000e0000 */
[----:B------:R-:W-:Y:S04]  /*1be0*/  SHFL.DOWN PT, R40, R4, 0x1, 0x1f ;  /* 0x08201f0004287f89 */ /* 0x000fe800000e0000 */
[----:B------:R-:W2:Y:S04]  /*1bf0*/  SHFL.DOWN PT, R41, R5, 0x1, 0x1f ;  /* 0x08201f0005297f89 */ /* 0x000ea800000e0000 */
[----:B------:R-:W-:Y:S04]  /*1c00*/  SHFL.DOWN PT, R28, R3, 0x1, 0x1f ;  /* 0x08201f00031c7f89 */ /* 0x000fe800000e0000 */
[----:B------:R-:W2:Y:S04]  /*1c10*/  SHFL.DOWN PT, R29, R2, 0x1, 0x1f ;  /* 0x08201f00021d7f89 */ /* 0x000ea800000e0000 */
[----:B-1----:R1:W-:Y:S04]  /*1c20*/  STL.64 [R49+0x18], R30 ;  /* 0x0000181e31007387 */ /* 0x0023e80000100a00 */
[----:B0-----:R-:W-:Y:S04]  /*1c30*/  STL.64 [R49+0x10], R42 ;  /* 0x0000102a31007387 */ /* 0x001fe80000100a00 */
[----:B---3--:R-:W-:Y:S01]  /*1c40*/  STL.64 [R49+0x20], R32 ;  /* 0x0000202031007387 */ /* 0x008fe20000100a00 */
[----:B-1----:R-:W-:-:S03]  /*1c50*/  IMAD.MOV.U32 R30, RZ, RZ, R57 ;  /* 0x000000ffff1e7224 */ /* 0x002fc600078e0039 */
[----:B----4-:R-:W-:Y:S01]  /*1c60*/  STL.64 [R49+0x28], R34 ;  /* 0x0000282231007387 */ /* 0x010fe20000100a00 */
[----:B------:R-:W-:-:S03]  /*1c70*/  IMAD.MOV.U32 R31, RZ, RZ, R56 ;  /* 0x000000ffff1f7224 */ /* 0x000fc600078e0038 */
[----:B--2---:R-:W-:Y:S04]  /*1c80*/  STL.64 [R49+0x30], R36 ;  /* 0x0000302431007387 */ /* 0x004fe80000100a00 */
[----:B------:R0:W-:Y:S04]  /*1c90*/  STL.64 [R49+0x48], R30 ;  /* 0x0000481e31007387 */ /* 0x0001e80000100a00 */
[----:B------:R-:W-:Y:S04]  /*1ca0*/  STL.64 [R49+0x38], R38 ;  /* 0x0000382631007387 */ /* 0x000fe80000100a00 */
[----:B------:R-:W-:Y:S01]  /*1cb0*/  STL.64 [R49+0x40], R40 ;  /* 0x0000402831007387 */ /* 0x000fe20000100a00 */
        /* <DEDUP_REMOVED lines=11> */
[----:B------:R-:W-:Y:S06]  /*1d70*/  BAR.SYNC.DEFER_BLOCKING 0x0 ;  /* 0x0000000000007b1d */ /* 0x000fec0000010000 */
[----:B------:R-:W-:Y:S05]  /*1d80*/  @P0 BRA `(.L_x_11706) ;  /* 0x0000001000240947 */ /* 0x000fea0003800000 */
[----:B------:R-:W-:-:S04]  /*1d90*/  FSETP.GT.FTZ.AND P0, PT, R3, R28, PT ;  /* 0x0000001c0300720b */ /* 0x000fc80003f14000 */
[----:B------:R-:W-:Y:S02]  /*1da0*/  FSEL R51, R3, R28, P0 ;  /* 0x0000001c03337208 */ /* 0x000fe40000000000 */
[----:B------:R-:W-:Y:S01]  /*1db0*/  FSEL R28, R28, R3, P0 ;  /* 0x000000031c1c7208 */ /* 0x000fe20000000000 */
[----:B------:R-:W-:Y:S01]  /*1dc0*/  IMAD.MOV.U32 R3, RZ, RZ, R18 ;  /* 0x000000ffff037224 */ /* 0x000fe200078e0012 */
[----:B0-----:R-:W-:Y:S02]  /*1dd0*/  FSEL R30, R2, R29, P0 ;  /* 0x0000001d021e7208 */ /* 0x001fe40000000000 */
[----:B------:R-:W-:Y:S01]  /*1de0*/  FSEL R29, R29, R2, P0 ;  /* 0x000000021d1d7208 */ /* 0x000fe20000000000 */
[----:B------:R-:W-:-:S04]  /*1df0*/  FADD.FTZ R28, -R51, R28 ;  /* 0x0000001c331c7221 */ /* 0x000fc80000010100 */
[----:B------:R-:W-:Y:S01]  /*1e00*/  FMUL.FTZ R31, R28, 1.4426950216293334961 ;  /* 0x3fb8aa3b1c1f7820 */ /* 0x000fe20000410000 */
[----:B------:R-:W-:-:S05]  /*1e10*/  PRMT R28, R45, 0x7610, R28 ;  /* 0x000076102d1c7816 */ /* 0x000fca000000001c */
[----:B------:R-:W0:Y:S02]  /*1e20*/  MUFU.EX2 R31, R31 ;  /* 0x0000001f001f7308 */ /* 0x000e240000000800 */
[----:B0-----:R-:W-:Y:S01]  /*1e30*/  FFMA.FTZ R2, R29, R31, R30 ;  /* 0x0000001f1d027223 */ /* 0x001fe2000001001e */
[----:B------:R-:W-:Y:S02]  /*1e40*/  VIADD R30, R49, 0x8 ;  /* 0x00000008311e7836 */ /* 0x000fe40000000000 */
[----:B------:R-:W-:-:S07]  /*1e50*/  IMAD.MOV.U32 R29, RZ, RZ, RZ ;  /* 0x000000ffff1d7224 */ /* 0x000fce00078e00ff */
.L_x_11752:
        /* <DEDUP_REMOVED lines=20> */
.L_x_11708:
[----:B------:R-:W-:Y:S01]  /*1fa0*/  IMAD.MOV.U32 R18, RZ, RZ, R5 ;  /* 0x000000ffff127224 */ /* 0x000fe200078e0005 */
[C---:B------:R-:W-:Y:S01]  /*1fb0*/  PRMT R31, R20.reuse, 0x7632, R31 ;  /* 0x00007632141f7816 */ /* 0x040fe2000000001f */
[----:B------:R-:W-:Y:S01]  /*1fc0*/  IMAD.MOV.U32 R5, RZ, RZ, R4 ;  /* 0x000000ffff057224 */ /* 0x000fe200078e0004 */
[----:B------:R-:W-:-:S07]  /*1fd0*/  PRMT R20, R20, 0x5410, R20 ;  /* 0x0000541014147816 */ /* 0x000fce0000000014 */
.L_x_11709:
[----:B------:R-:W-:Y:S05]  /*1fe0*/  BSYNC.RECONVERGENT B1 ;  /* 0x0000000000017941 */ /* 0x000fea0003800200 */
.L_x_11707:
        /* <DEDUP_REMOVED lines=11> */
.L_x_11711:
[----:B------:R-:W-:Y:S01]  /*20a0*/  IMAD.MOV.U32 R33, RZ, RZ, R18 ;  /* 0x000000ffff217224 */ /* 0x000fe200078e0012 */
[----:B------:R-:W-:Y:S01]  /*20b0*/  PRMT R32, R31, 0x7610, R32 ;  /* 0x000076101f207816 */ /* 0x000fe20000000020 */
[----:B------:R-:W-:Y:S01]  /*20c0*/  IMAD.MOV.U32 R4, RZ, RZ, R7 ;  /* 0x000000ffff047224 */ /* 0x000fe200078e0007 */
[----:B------:R-:W-:-:S07]  /*20d0*/  PRMT R20, R25, 0x7632, R20 ;  /* 0x0000763219147816 */ /* 0x000fce0000000014 */
.L_x_11712:
[----:B------:R-:W-:Y:S05]  /*20e0*/  BSYNC.RECONVERGENT B1 ;  /* 0x0000000000017941 */ /* 0x000fea0003800200 */
.L_x_11710:
        /* <DEDUP_REMOVED lines=11> */
.L_x_11714:
[----:B------:R-:W-:Y:S01]  /*21a0*/  IMAD.MOV.U32 R18, RZ, RZ, R33 ;  /* 0x000000ffff127224 */ /* 0x000fe200078e0021 */
[----:B------:R-:W-:Y:S01]  /*21b0*/  PRMT R28, R28, 0x5410, R32 ;  /* 0x000054101c1c7816 */ /* 0x000fe20000000020 */
[----:B------:R-:W-:Y:S01]  /*21c0*/  IMAD.MOV.U32 R7, RZ, RZ, R6 ;  /* 0x000000ffff077224 */ /* 0x000fe200078e0006 */
[----:B------:R-:W-:-:S07]  /*21d0*/  PRMT R25, R25, 0x5410, R25 ;  /* 0x0000541019197816 */ /* 0x000fce0000000019 */
.L_x_11715:
[----:B------:R-:W-:Y:S05]  /*21e0*/  BSYNC.RECONVERGENT B1 ;  /* 0x0000000000017941 */ /* 0x000fea0003800200 */
.L_x_11713:
        /* <DEDUP_REMOVED lines=11> */
.L_x_11717:
[----:B------:R-:W-:Y:S01]  /*22a0*/  IMAD.MOV.U32 R31, RZ, RZ, R18 ;  /* 0x000000ffff1f7224 */ /* 0x000fe200078e0012 */
[----:B------:R-:W-:Y:S01]  /*22b0*/  PRMT R32, R32, 0x7610, R28 ;  /* 0x0000761020207816 */ /* 0x000fe2000000001c */
[----:B------:R-:W-:Y:S01]  /*22c0*/  IMAD.MOV.U32 R6, RZ, RZ, R9 ;  /* 0x000000ffff067224 */ /* 0x000fe200078e0009 */
[----:B------:R-:W-:-:S07]  /*22d0*/  PRMT R25, R26, 0x7632, R25 ;  /* 0x000076321a197816 */ /* 0x000fce0000000019 */
.L_x_11718:
[----:B------:R-:W-:Y:S05]  /*22e0*/  BSYNC.RECONVERGENT B1 ;  /* 0x0000000000017941 */ /* 0x000fea0003800200 */
.L_x_11716:
        /* <DEDUP_REMOVED lines=11> */
.L_x_11720:
[----:B------:R-:W-:Y:S01]  /*23a0*/  IMAD.MOV.U32 R18, RZ, RZ, R31 ;  /* 0x000000ffff127224 */ /* 0x000fe200078e001f */
[----:B------:R-:W-:Y:S01]  /*23b0*/  PRMT R32, R32, 0x7632, R32 ;  /* 0x0000763220207816 */ /* 0x000fe20000000020 */
[----:B------:R-:W-:Y:S01]  /*23c0*/  IMAD.MOV.U32 R9, RZ, RZ, R8 ;  /* 0x000000ffff097224 */ /* 0x000fe200078e0008 */
[----:B------:R-:W-:-:S07]  /*23d0*/  PRMT R26, R26, 0x5410, R26 ;  /* 0x000054101a1a7816 */ /* 0x000fce000000001a */
.L_x_11721:
[----:B------:R-:W-:Y:S05]  /*23e0*/  BSYNC.RECONVERGENT B1 ;  /* 0x0000000000017941 */ /* 0x000fea0003800200 */
.L_x_11719:
        /* <DEDUP_REMOVED lines=11> */
.L_x_11723:
[----:B------:R-:W-:Y:S01]  /*24a0*/  IMAD.MOV.U32 R31, RZ, RZ, R18 ;  /* 0x000000ffff1f7224 */ /* 0x000fe200078e0012 */
[----:B------:R-:W-:Y:S01]  /*24b0*/  PRMT R33, R32, 0x7610, R33 ;  /* 0x0000761020217816 */ /* 0x000fe20000000021 */
[----:B------:R-:W-:Y:S01]  /*24c0*/  IMAD.MOV.U32 R8, RZ, RZ, R11 ;  /* 0x000000ffff087224 */ /* 0x000fe200078e000b */
[----:B------:R-:W-:-:S07]  /*24d0*/  PRMT R26, R21, 0x7632, R26 ;  /* 0x00007632151a7816 */ /* 0x000fce000000001a */
.L_x_11724:
[----:B------:R-:W-:Y:S05]  /*24e0*/  BSYNC.RECONVERGENT B1 ;  /* 0x0000000000017941 */ /* 0x000fea0003800200 */
.L_x_11722:
        /* <DEDUP_REMOVED lines=11> */
.L_x_11726:
[----:B------:R-:W-:Y:S01]  /*25a0*/  IMAD.MOV.U32 R18, RZ, RZ, R31 ;  /* 0x000000ffff127224 */ /* 0x000fe200078e001f */
[----:B------:R-:W-:Y:S01]  /*25b0*/  PRMT R28, R28, 0x5410, R33 ;  /* 0x000054101c1c7816 */ /* 0x000fe20000000021 */
[----:B------:R-:W-:Y:S01]  /*25c0*/  IMAD.MOV.U32 R11, RZ, RZ, R10 ;  /* 0x000000ffff0b7224 */ /* 0x000fe200078e000a */
[----:B------:R-:W-:-:S07]  /*25d0*/  PRMT R21, R21, 0x5410, R21 ;  /* 0x0000541015157816 */ /* 0x000fce0000000015 */
.L_x_11727:
[----:B------:R-:W-:Y:S05]  /*25e0*/  BSYNC.RECONVERGENT B1 ;  /* 0x0000000000017941 */ /* 0x000fea0003800200 */
.L_x_11725:
        /* <DEDUP_REMOVED lines=11> */
.L_x_11729:
[----:B------:R-:W-:Y:S01]  /*26a0*/  IMAD.MOV.U32 R31, RZ, RZ, R18 ;  /* 0x000000ffff1f7224 */ /* 0x000fe200078e0012 */
[----:B------:R-:W-:Y:S01]  /*26b0*/  PRMT R32, R32, 0x7610, R28 ;  /* 0x0000761020207816 */ /* 0x000fe2000000001c */
[----:B------:R-:W-:Y:S01]  /*26c0*/  IMAD.MOV.U32 R10, RZ, RZ, R13 ;  /* 0x000000ffff0a7224 */ /* 0x000fe200078e000d */
[----:B------:R-:W-:-:S07]  /*26d0*/  PRMT R21, R22, 0x7632, R21 ;  /* 0x0000763216157816 */ /* 0x000fce0000000015 */
.L_x_11730:
[----:B------:R-:W-:Y:S05]  /*26e0*/  BSYNC.RECONVERGENT B1 ;  /* 0x0000000000017941 */ /* 0x000fea0003800200 */
.L_x_11728:
        /* <DEDUP_REMOVED lines=11> */
.L_x_11732:
[----:B------:R-:W-:Y:S01]  /*27a0*/  IMAD.MOV.U32 R18, RZ, RZ, R31 ;  /* 0x000000ffff127224 */ /* 0x000fe200078e001f */
[----:B------:R-:W-:Y:S01]  /*27b0*/  PRMT R32, R32, 0x7632, R32 ;  /* 0x0000763220207816 */ /* 0x000fe20000000020 */
[----:B------:R-:W-:Y:S01]  /*27c0*/  IMAD.MOV.U32 R13, RZ, RZ, R12 ;  /* 0x000000ffff0d7224 */ /* 0x000fe200078e000c */
[----:B------:R-:W-:-:S07]  /*27d0*/  PRMT R22, R22, 0x5410, R22 ;  /* 0x0000541016167816 */ /* 0x000fce0000000016 */
.L_x_11733:
[----:B------:R-:W-:Y:S05]  /*27e0*/  BSYNC.RECONVERGENT B1 ;  /* 0x0000000000017941 */ /* 0x000fea0003800200 */
.L_x_11731:
        /* <DEDUP_REMOVED lines=11> */
.L_x_11735:
[----:B------:R-:W-:Y:S01]  /*28a0*/  IMAD.MOV.U32 R31, RZ, RZ, R18 ;  /* 0x000000ffff1f7224 */ /* 0x000fe200078e0012 */
[----:B------:R-:W-:Y:S01]  /*28b0*/  PRMT R33, R32, 0x7610, R33 ;  /* 0x0000761020217816 */ /* 0x000fe20000000021 */
[----:B------:R-:W-:Y:S01]  /*28c0*/  IMAD.MOV.U32 R12, RZ, RZ, R15 ;  /* 0x000000ffff0c7224 */ /* 0x000fe200078e000f */
[----:B------:R-:W-:-:S07]  /*28d0*/  PRMT R22, R27, 0x7632, R22 ;  /* 0x000076321b167816 */ /* 0x000fce0000000016 */
.L_x_11736:
[----:B------:R-:W-:Y:S05]  /*28e0*/  BSYNC.RECONVERGENT B1 ;  /* 0x0000000000017941 */ /* 0x000fea0003800200 */
.L_x_11734:
        /* <DEDUP_REMOVED lines=11> */
.L_x_11738:
[----:B------:R-:W-:Y:S01]  /*29a0*/  IMAD.MOV.U32 R18, RZ, RZ, R31 ;  /* 0x000000ffff127224 */ /* 0x000fe200078e001f */
[----:B------:R-:W-:Y:S01]  /*29b0*/  PRMT R28, R28, 0x5410, R33 ;  /* 0x000054101c1c7816 */ /* 0x000fe20000000021 */
[----:B------:R-:W-:Y:S01]  /*29c0*/  IMAD.MOV.U32 R15, RZ, RZ, R14 ;  /* 0x000000ffff0f7224 */ /* 0x000fe200078e000e */
[----:B------:R-:W-:-:S07]  /*29d0*/  PRMT R27, R27, 0x5410, R27 ;  /* 0x000054101b1b7816 */ /* 0x000fce000000001b */
.L_x_11739:
[----:B------:R-:W-:Y:S05]  /*29e0*/  BSYNC.RECONVERGENT B1 ;  /* 0x0000000000017941 */ /* 0x000fea0003800200 */
.L_x_11737:
        /* <DEDUP_REMOVED lines=11> */
.L_x_11741:
[----:B------:R-:W-:Y:S01]  /*2aa0*/  IMAD.MOV.U32 R31, RZ, RZ, R18 ;  /* 0x000000ffff1f7224 */ /* 0x000fe200078e0012 */
[----:B------:R-:W-:Y:S01]  /*2ab0*/  PRMT R32, R32, 0x7610, R28 ;  /* 0x0000761020207816 */ /* 0x000fe2000000001c */
[----:B------:R-:W-:Y:S01]  /*2ac0*/  IMAD.MOV.U32 R14, RZ, RZ, R17 ;  /* 0x000000ffff0e7224 */ /* 0x000fe200078e0011 */
[----:B------:R-:W-:-:S07]  /*2ad0*/  PRMT R27, R44, 0x7632, R27 ;  /* 0x000076322c1b7816 */ /* 0x000fce000000001b */
.L_x_11742:
[----:B------:R-:W-:Y:S05]  /*2ae0*/  BSYNC.RECONVERGENT B1 ;  /* 0x0000000000017941 */ /* 0x000fea0003800200 */
.L_x_11740:
        /* <DEDUP_REMOVED lines=11> */
.L_x_11744:
[----:B------:R-:W-:Y:S01]  /*2ba0*/  IMAD.MOV.U32 R18, RZ, RZ, R31 ;  /* 0x000000ffff127224 */ /* 0x000fe200078e001f */
[----:B------:R-:W-:Y:S01]  /*2bb0*/  PRMT R32, R32, 0x7632, R32 ;  /* 0x0000763220207816 */ /* 0x000fe20000000020 */
[----:B------:R-:W-:Y:S01]  /*2bc0*/  IMAD.MOV.U32 R17, RZ, RZ, R16 ;  /* 0x000000ffff117224 */ /* 0x000fe200078e0010 */
[----:B------:R-:W-:-:S07]  /*2bd0*/  PRMT R44, R44, 0x5410, R44 ;  /* 0x000054102c2c7816 */ /* 0x000fce000000002c */
.L_x_11745:
[----:B------:R-:W-:Y:S05]  /*2be0*/  BSYNC.RECONVERGENT B1 ;  /* 0x0000000000017941 */ /* 0x000fea0003800200 */
.L_x_11743:
        /* <DEDUP_REMOVED lines=11> */
.L_x_11747:
[----:B------:R-:W-:Y:S01]  /*2ca0*/  IMAD.MOV.U32 R34, RZ, RZ, R18 ;  /* 0x000000ffff227224 */ /* 0x000fe200078e0012 */
[----:B------:R-:W-:Y:S01]  /*2cb0*/  PRMT R28, R28, 0x5410, R32 ;  /* 0x000054101c1c7816 */ /* 0x000fe20000000020 */
[----:B------:R-:W-:Y:S01]  /*2cc0*/  IMAD.MOV.U32 R16, RZ, RZ, R19 ;  /* 0x000000ffff107224 */ /* 0x000fe200078e0013 */
[----:B------:R-:W-:-:S07]  /*2cd0*/  PRMT R44, R45, 0x7632, R44 ;  /* 0x000076322d2c7816 */ /* 0x000fce000000002c */
.L_x_11748:
[----:B------:R-:W-:Y:S05]  /*2ce0*/  BSYNC.RECONVERGENT B1 ;  /* 0x0000000000017941 */ /* 0x000fea0003800200 */
.L_x_11746:
        /* <DEDUP_REMOVED lines=10> */
.L_x_11750:
[C-C-:B------:R-:W-:Y:S01]  /*2d90*/  PRMT R45, R28.reuse, 0x5432, R28.reuse ;  /* 0x000054321c2d7816 */ /* 0x140fe2000000001c */
[----:B------:R-:W-:Y:S01]  /*2da0*/  IMAD.MOV.U32 R19, RZ, RZ, R3 ;  /* 0x000000ffff137224 */ /* 0x000fe200078e0003 */
[----:B------:R-:W-:Y:S01]  /*2db0*/  PRMT R28, R28, 0x7632, R28 ;  /* 0x000076321c1c7816 */ /* 0x000fe2000000001c */
[--C-:B------:R-:W-:Y:S02]  /*2dc0*/  IMAD.MOV.U32 R18, RZ, RZ, R34.reuse ;  /* 0x000000ffff127224 */ /* 0x100fe400078e0022 */
[----:B------:R-:W-:-:S07]  /*2dd0*/  IMAD.MOV.U32 R3, RZ, RZ, R34 ;  /* 0x000000ffff037224 */ /* 0x000fce00078e0022 */
.L_x_11751:
[----:B------:R-:W-:Y:S05]  /*2de0*/  BSYNC.RECONVERGENT B1 ;  /* 0x0000000000017941 */ /* 0x000fea0003800200 */
.L_x_11749:
[----:B------:R-:W-:Y:S02]  /*2df0*/  VIADD R30, R30, 0x4 ;  /* 0x000000041e1e7836 */ /* 0x000fe40000000000 */
[----:B------:R-:W-:Y:S01]  /*2e00*/  VIADD R49, R49, 0x2 ;  /* 0x0000000231317836 */ /* 0x000fe20000000000 */
[----:B------:R-:W-:Y:S06]  /*2e10*/  @P1 BRA `(.L_x_11752) ;  /* 0xfffffff000101947 */ /* 0x000fec000383ffff */
.L_x_11706:
[----:B------:R-:W-:Y:S05]  /*2e20*/  BSYNC.RECONVERGENT B0 ;  /* 0x0000000000007941 */ /* 0x000fea0003800200 */
.L_x_11705:
[----:B------:R-:W-:Y:S01]  /*2e30*/  SHFL.DOWN PT, R28, R18, 0x2, 0x1f ;  /* 0x08401f00121c7f89 */ /* 0x000fe200000e0000 */
[----:B------:R-:W-:Y:S01]  /*2e40*/  ISETP.GT.AND P0, PT, R24, 0x1d, PT ;  /* 0x0000001d1800780c */ /* 0x000fe20003f04270 */
[----:B------:R-:W-:Y:S02]  /*2e50*/  BSSY.RECONVERGENT B0, `(.L_x_11753) ;  /* 0x000013a000007945 */ /* 0x000fe40003800200 */
[----:B------:R-:W1:Y:S04]  /*2e60*/  SHFL.DOWN PT, R29, R19, 0x2, 0x1f ;  /* 0x08401f00131d7f89 */ /* 0x000e6800000e0000 */
[----:B0-----:R-:W-:Y:S04]  /*2e70*/  SHFL.DOWN PT, R30, R16, 0x2, 0x1f ;  /* 0x08401f00101e7f89 */ /* 0x001fe800000e0000 */
[----:B------:R-:W0:Y:S04]  /*2e80*/  SHFL.DOWN PT, R31, R17, 0x2, 0x1f ;  /* 0x08401f00111f7f89 */ /* 0x000e2800000e0000 */
        /* <DEDUP_REMOVED lines=23> */
[----:B0-----:R0:W-:Y:S04]  /*3000*/  STL.64 [R48+0x10], R30 ;  /* 0x0000101e30007387 */ /* 0x0011e80000100a00 */
[----:B-1----:R-:W-:Y:S04]  /*3010*/  STL.64 [R48+0x18], R32 ;  /* 0x0000182030007387 */ /* 0x002fe80000100a00 */
[----:B--2---:R-:W-:Y:S01]  /*3020*/  STL.64 [R48+0x20], R34 ;  /* 0x0000202230007387 */ /* 0x004fe20000100a00 */
[----:B0-----:R-:W-:-:S03]  /*3030*/  IMAD.MOV.U32 R30, RZ, RZ, R56 ;  /* 0x000000ffff1e7224 */ /* 0x001fc600078e0038 */
[----:B---3--:R-:W-:Y:S01]  /*3040*/  STL.64 [R48+0x28], R36 ;  /* 0x0000282430007387 */ /* 0x008fe20000100a00 */
[----:B------:R-:W-:-:S03]  /*3050*/  IMAD.MOV.U32 R31, RZ, RZ, R55 ;  /* 0x000000ffff1f7224 */ /* 0x000fc600078e0037 */
[----:B----4-:R-:W-:Y:S04]  /*3060*/  STL.64 [R48+0x30], R38 ;  /* 0x0000302630007387 */ /* 0x010fe80000100a00 */
[----:B------:R0:W-:Y:S04]  /*3070*/  STL.64 [R48+0x48], R30 ;  /* 0x0000481e30007387 */ /* 0x0001e80000100a00 */
[----:B-----5:R-:W-:Y:S04]  /*3080*/  STL.64 [R48+0x38], R40 ;  /* 0x0000382830007387 */ /* 0x020fe80000100a00 */
        /* <DEDUP_REMOVED lines=13> */
[----:B------:R-:W-:-:S04]  /*3160*/  FSETP.GT.FTZ.AND P0, PT, R51, R28, PT ;  /* 0x0000001c3300720b */ /* 0x000fc80003f14000 */
[----:B------:R-:W-:Y:S02]  /*3170*/  FSEL R3, R51, R28, P0 ;  /* 0x0000001c33037208 */ /* 0x000fe40000000000 */
[----:B------:R-:W-:Y:S02]  /*3180*/  FSEL R28, R28, R51, P0 ;  /* 0x000000331c1c7208 */ /* 0x000fe40000000000 */
[----:B0-----:R-:W-:Y:S02]  /*3190*/  FSEL R30, R2, R29, P0 ;  /* 0x0000001d021e7208 */ /* 0x001fe40000000000 */
[----:B------:R-:W-:Y:S01]  /*31a0*/  FSEL R31, R29, R2, P0 ;  /* 0x000000021d1f7208 */ /* 0x000fe20000000000 */
[----:B------:R-:W-:Y:S01]  /*31b0*/  FADD.FTZ R28, -R3, R28 ;  /* 0x0000001c031c7221 */ /* 0x000fe20000010100 */
[----:B------:R-:W-:-:S03]  /*31c0*/  PRMT R29, R45, 0x7610, R29 ;  /* 0x000076102d1d7816 */ /* 0x000fc6000000001d */
[----:B------:R-:W-:Y:S01]  /*31d0*/  FMUL.FTZ R32, R28, 1.4426950216293334961 ;  /* 0x3fb8aa3b1c207820 */ /* 0x000fe20000410000 */
[----:B------:R-:W-:-:S05]  /*31e0*/  IMAD.MOV.U32 R28, RZ, RZ, R18 ;  /* 0x000000ffff1c7224 */ /* 0x000fca00078e0012 */
[----:B------:R-:W0:Y:S02]  /*31f0*/  MUFU.EX2 R32, R32 ;  /* 0x0000002000207308 */ /* 0x000e240000000800 */
[----:B0-----:R-:W-:Y:S01]  /*3200*/  FFMA.FTZ R2, R31, R32, R30 ;  /* 0x000000201f027223 */ /* 0x001fe2000001001e */
[----:B------:R-:W-:Y:S02]  /*3210*/  VIADD R31, R48, 0x8 ;  /* 0x00000008301f7836 */ /* 0x000fe40000000000 */
[----:B------:R-:W-:-:S07]  /*3220*/  IMAD.MOV.U32 R30, RZ, RZ, RZ ;  /* 0x000000ffff1e7224 */ /* 0x000fce00078e00ff */
.L_x_11800:
        /* <DEDUP_REMOVED lines=20> */
.L_x_11756:
[----:B------:R-:W-:Y:S01]  /*3370*/  IMAD.MOV.U32 R18, RZ, RZ, R5 ;  /* 0x000000ffff127224 */ /* 0x000fe200078e0005 */
[C---:B------:R-:W-:Y:S01]  /*3380*/  PRMT R32, R20.reuse, 0x7632, R32 ;  /* 0x0000763214207816 */ /* 0x040fe20000000020 */
[----:B------:R-:W-:Y:S01]  /*3390*/  IMAD.MOV.U32 R5, RZ, RZ, R4 ;  /* 0x000000ffff057224 */ /* 0x000fe200078e0004 */
[----:B------:R-:W-:-:S07]  /*33a0*/  PRMT R20, R20, 0x5410, R20 ;  /* 0x0000541014147816 */ /* 0x000fce0000000014 */
.L_x_11757:
[----:B------:R-:W-:Y:S05]  /*33b0*/  BSYNC.RECONVERGENT B1 ;  /* 0x0000000000017941 */ /* 0x000fea0003800200 */
.L_x_11755:
        /* <DEDUP_REMOVED lines=11> */
.L_x_11759:
[----:B------:R-:W-:Y:S01]  /*3470*/  IMAD.MOV.U32 R33, RZ, RZ, R18 ;  /* 0x000000ffff217224 */ /* 0x000fe200078e0012 */
[----:B------:R-:W-:Y:S01]  /*3480*/  PRMT R34, R32, 0x7610, R34 ;  /* 0x0000761020227816 */ /* 0x000fe20000000022 */
[----:B------:R-:W-:Y:S01]  /*3490*/  IMAD.MOV.U32 R4, RZ, RZ, R7 ;  /* 0x000000ffff047224 */ /* 0x000fe200078e0007 */
[----:B------:R-:W-:-:S07]  /*34a0*/  PRMT R20, R25, 0x7632, R20 ;  /* 0x0000763219147816 */ /* 0x000fce0000000014 */
.L_x_11760:
[----:B------:R-:W-:Y:S05]  /*34b0*/  BSYNC.RECONVERGENT B1 ;  /* 0x0000000000017941 */ /* 0x000fea0003800200 */
.L_x_11758:
        /* <DEDUP_REMOVED lines=11> */
.L_x_11762:
[----:B------:R-:W-:Y:S01]  /*3570*/  IMAD.MOV.U32 R18, RZ, RZ, R33 ;  /* 0x000000ffff127224 */ /* 0x000fe200078e0021 */
[----:B------:R-:W-:Y:S01]  /*3580*/  PRMT R29, R29, 0x5410, R34 ;  /* 0x000054101d1d7816 */ /* 0x000fe20000000022 */
[----:B------:R-:W-:Y:S01]  /*3590*/  IMAD.MOV.U32 R7, RZ, RZ, R6 ;  /* 0x000000ffff077224 */ /* 0x000fe200078e0006 */
[----:B------:R-:W-:-:S07]  /*35a0*/  PRMT R25, R25, 0x5410, R25 ;  /* 0x0000541019197816 */ /* 0x000fce0000000019 */
.L_x_11763:
[----:B------:R-:W-:Y:S05]  /*35b0*/  BSYNC.RECONVERGENT B1 ;  /* 0x0000000000017941 */ /* 0x000fea0003800200 */
.L_x_11761:
        /* <DEDUP_REMOVED lines=11> */
.L_x_11765:
[----:B------:R-:W-:Y:S01]  /*3670*/  IMAD.MOV.U32 R33, RZ, RZ, R18 ;  /* 0x000000ffff217224 */ /* 0x000fe200078e0012 */
[----:B------:R-:W-:Y:S01]  /*3680*/  PRMT R32, R32, 0x7610, R29 ;  /* 0x0000761020207816 */ /* 0x000fe2000000001d */
[----:B------:R-:W-:Y:S01]  /*3690*/  IMAD.MOV.U32 R6, RZ, RZ, R9 ;  /* 0x000000ffff067224 */ /* 0x000fe200078e0009 */
[----:B------:R-:W-:-:S07]  /*36a0*/  PRMT R25, R26, 0x7632, R25 ;  /* 0x000076321a197816 */ /* 0x000fce0000000019 */
.L_x_11766:
[----:B------:R-:W-:Y:S05]  /*36b0*/  BSYNC.RECONVERGENT B1 ;  /* 0x0000000000017941 */ /* 0x000fea0003800200 */
.L_x_11764:
        /* <DEDUP_REMOVED lines=11> */
.L_x_11768:
[----:B------:R-:W-:Y:S01]  /*3770*/  IMAD.MOV.U32 R18, RZ, RZ, R33 ;  /* 0x000000ffff127224 */ /* 0x000fe200078e0021 */
[----:B------:R-:W-:Y:S01]  /*3780*/  PRMT R32, R32, 0x7632, R32 ;  /* 0x0000763220207816 */ /* 0x000fe20000000020 */
[----:B------:R-:W-:Y:S01]  /*3790*/  IMAD.MOV.U32 R9, RZ, RZ, R8 ;  /* 0x000000ffff097224 */ /* 0x000fe200078e0008 */
[----:B------:R-:W-:-:S07]  /*37a0*/  PRMT R26, R26, 0x5410, R26 ;  /* 0x000054101a1a7816 */ /* 0x000fce000000001a */
.L_x_11769:
[----:B------:R-:W-:Y:S05]  /*37b0*/  BSYNC.RECONVERGENT B1 ;  /* 0x0000000000017941 */ /* 0x000fea0003800200 */
.L_x_11767:
        /* <DEDUP_REMOVED lines=11> */
.L_x_11771:
[----:B------:R-:W-:Y:S01]  /*3870*/  IMAD.MOV.U32 R33, RZ, RZ, R18 ;  /* 0x000000ffff217224 */ /* 0x000fe200078e0012 */
[----:B------:R-:W-:Y:S01]  /*3880*/  PRMT R34, R32, 0x7610, R34 ;  /* 0x0000761020227816 */ /* 0x000fe20000000022 */
[----:B------:R-:W-:Y:S01]  /*3890*/  IMAD.MOV.U32 R8, RZ, RZ, R11 ;  /* 0x000000ffff087224 */ /* 0x000fe200078e000b */
[----:B------:R-:W-:-:S07]  /*38a0*/  PRMT R26, R21, 0x7632, R26 ;  /* 0x00007632151a7816 */ /* 0x000fce000000001a */
.L_x_11772:
[----:B------:R-:W-:Y:S05]  /*38b0*/  BSYNC.RECONVERGENT B1 ;  /* 0x0000000000017941 */ /* 0x000fea0003800200 */
.L_x_11770:
        /* <DEDUP_REMOVED lines=11> */
.L_x_11774:
[----:B------:R-:W-:Y:S01]  /*3970*/  IMAD.MOV.U32 R18, RZ, RZ, R33 ;  /* 0x000000ffff127224 */ /* 0x000fe200078e0021 */
[----:B------:R-:W-:Y:S01]  /*3980*/  PRMT R29, R29, 0x5410, R34 ;  /* 0x000054101d1d7816 */ /* 0x000fe20000000022 */
[----:B------:R-:W-:Y:S01]  /*3990*/  IMAD.MOV.U32 R11, RZ, RZ, R10 ;  /* 0x000000ffff0b7224 */ /* 0x000fe200078e000a */
[----:B------:R-:W-:-:S07]  /*39a0*/  PRMT R21, R21, 0x5410, R21 ;  /* 0x0000541015157816 */ /* 0x000fce0000000015 */
.L_x_11775:
[----:B------:R-:W-:Y:S05]  /*39b0*/  BSYNC.RECONVERGENT B1 ;  /* 0x0000000000017941 */ /* 0x000fea0003800200 */
.L_x_11773:
        /* <DEDUP_REMOVED lines=11> */
.L_x_11777:
[----:B------:R-:W-:Y:S01]  /*3a70*/  IMAD.MOV.U32 R33, RZ, RZ, R18 ;  /* 0x000000ffff217224 */ /* 0x000fe200078e0012 */
[----:B------:R-:W-:Y:S01]  /*3a80*/  PRMT R32, R32, 0x7610, R29 ;  /* 0x0000761020207816 */ /* 0x000fe2000000001d */
[----:B------:R-:W-:Y:S01]  /*3a90*/  IMAD.MOV.U32 R10, RZ, RZ, R13 ;  /* 0x000000ffff0a7224 */ /* 0x000fe200078e000d */
[----:B------:R-:W-:-:S07]  /*3aa0*/  PRMT R21, R22, 0x7632, R21 ;  /* 0x0000763216157816 */ /* 0x000fce0000000015 */
.L_x_11778:
[----:B------:R-:W-:Y:S05]  /*3ab0*/  BSYNC.RECONVERGENT B1 ;  /* 0x0000000000017941 */ /* 0x000fea0003800200 */
.L_x_11776:
        /* <DEDUP_REMOVED lines=11> */
.L_x_11780:
[----:B------:R-:W-:Y:S01]  /*3b70*/  IMAD.MOV.U32 R18, RZ, RZ, R33 ;  /* 0x000000ffff127224 */ /* 0x000fe200078e0021 */
[----:B------:R-:W-:Y:S01]  /*3b80*/  PRMT R32, R32, 0x7632, R32 ;  /* 0x0000763220207816 */ /* 0x000fe20000000020 */
[----:B------:R-:W-:Y:S01]  /*3b90*/  IMAD.MOV.U32 R13, RZ, RZ, R12 ;  /* 0x000000ffff0d7224 */ /* 0x000fe200078e000c */
[----:B------:R-:W-:-:S07]  /*3ba0*/  PRMT R22, R22, 0x5410, R22 ;  /* 0x0000541016167816 */ /* 0x000fce0000000016 */
.L_x_11781:
[----:B------:R-:W-:Y:S05]  /*3bb0*/  BSYNC.RECONVERGENT B1 ;  /* 0x0000000000017941 */ /* 0x000fea0003800200 */
.L_x_11779:
        /* <DEDUP_REMOVED lines=11> */
.L_x_11783:
[----:B------:R-:W-:Y:S01]  /*3c70*/  IMAD.MOV.U32 R33, RZ, RZ, R18 ;  /* 0x000000ffff217224 */ /* 0x000fe200078e0012 */
[----:B------:R-:W-:Y:S01]  /*3c80*/  PRMT R34, R32, 0x7610, R34 ;  /* 0x0000761020227816 */ /* 0x000fe20000000022 */
[----:B------:R-:W-:Y:S01]  /*3c90*/  IMAD.MOV.U32 R12, RZ, RZ, R15 ;  /* 0x000000ffff0c7224 */ /* 0x000fe200078e000f */
[----:B------:R-:W-:-:S07]  /*3ca0*/  PRMT R22, R27, 0x7632, R22 ;  /* 0x000076321b167816 */ /* 0x000fce0000000016 */
.L_x_11784:
[----:B------:R-:W-:Y:S05]  /*3cb0*/  BSYNC.RECONVERGENT B1 ;  /* 0x0000000000017941 */ /* 0x000fea0003800200 */
.L_x_11782:
        /* <DEDUP_REMOVED lines=11> */
.L_x_11786:
[----:B------:R-:W-:Y:S01]  /*3d70*/  IMAD.MOV.U32 R18, RZ, RZ, R33 ;  /* 0x000000ffff127224 */ /* 0x000fe200078e0021 */
[----:B------:R-:W-:Y:S01]  /*3d80*/  PRMT R29, R29, 0x5410, R34 ;  /* 0x000054101d1d7816 */ /* 0x000fe20000000022 */
[----:B------:R-:W-:Y:S01]  /*3d90*/  IMAD.MOV.U32 R15, RZ, RZ, R14 ;  /* 0x000000ffff0f7224 */ /* 0x000fe200078e000e */
[----:B------:R-:W-:-:S07]  /*3da0*/  PRMT R27, R27, 0x5410, R27 ;  /* 0x000054101b1b7816 */ /* 0x000fce000000001b */
.L_x_11787:
[----:B------:R-:W-:Y:S05]  /*3db0*/  BSYNC.RECONVERGENT B1 ;  /* 0x0000000000017941 */ /* 0x000fea0003800200 */
.L_x_11785:
        /* <DEDUP_REMOVED lines=11> */
.L_x_11789:
[----:B------:R-:W-:Y:S01]  /*3e70*/  IMAD.MOV.U32 R33, RZ, RZ, R18 ;  /* 0x000000ffff217224 */ /* 0x000fe200078e0012 */
[----:B------:R-:W-:Y:S01]  /*3e80*/  PRMT R32, R32, 0x7610, R29 ;  /* 0x0000761020207816 */ /* 0x000fe2000000001d */
[----:B------:R-:W-:Y:S01]  /*3e90*/  IMAD.MOV.U32 R14, RZ, RZ, R17 ;  /* 0x000000ffff0e7224 */ /* 0x000fe200078e0011 */
[----:B------:R-:W-:-:S07]  /*3ea0*/  PRMT R27, R44, 0x7632, R27 ;  /* 0x000076322c1b7816 */ /* 0x000fce000000001b */
.L_x_11790:
[----:B------:R-:W-:Y:S05]  /*3eb0*/  BSYNC.RECONVERGENT B1 ;  /* 0x0000000000017941 */ /* 0x000fea0003800200 */
.L_x_11788:
        /* <DEDUP_REMOVED lines=11> */
.L_x_11792:
[----:B------:R-:W-:Y:S01]  /*3f70*/  IMAD.MOV.U32 R18, RZ, RZ, R33 ;  /* 0x000000ffff127224 */ /* 0x000fe200078e0021 */
[----:B------:R-:W-:Y:S01]  /*3f80*/  PRMT R32, R32, 0x7632, R32 ;  /* 0x0000763220207816 */ /* 0x000fe20000000020 */
[----:B------:R-:W-:Y:S01]  /*3f90*/  IMAD.MOV.U32 R17, RZ, RZ, R16 ;  /* 0x000000ffff117224 */ /* 0x000fe200078e0010 */
[----:B------:R-:W-:-:S07]  /*3fa0*/  PRMT R44, R44, 0x5410, R44 ;  /* 0x000054102c2c7816 */ /* 0x000fce000000002c */
.L_x_11793:
[----:B------:R-:W-:Y:S05]  /*3fb0*/  BSYNC.RECONVERGENT B1 ;  /* 0x0000000000017941 */ /* 0x000fea0003800200 */
.L_x_11791:
        /* <DEDUP_REMOVED lines=11> */
.L_x_11795:
[----:B------:R-:W-:Y:S01]  /*4070*/  IMAD.MOV.U32 R33, RZ, RZ, R18 ;  /* 0x000000ffff217224 */ /* 0x000fe200078e0012 */
[----:B------:R-:W-:Y:S01]  /*4080*/  PRMT R34, R32, 0x7610, R34 ;  /* 0x0000761020227816 */ /* 0x000fe20000000022 */
[----:B------:R-:W-:Y:S01]  /*4090*/  IMAD.MOV.U32 R16, RZ, RZ, R19 ;  /* 0x000000ffff107224 */ /* 0x000fe200078e0013 */
[----:B------:R-:W-:-:S07]  /*40a0*/  PRMT R44, R45, 0x7632, R44 ;  /* 0x000076322d2c7816 */ /* 0x000fce000000002c */
.L_x_11796:
[----:B------:R-:W-:Y:S05]  /*40b0*/  BSYNC.RECONVERGENT B1 ;  /* 0x0000000000017941 */ /* 0x000fea0003800200 */
.L_x_11794:
        /* <DEDUP_REMOVED lines=10> */
.L_x_11798:
[C-C-:B------:R-:W-:Y:S01]  /*4160*/  PRMT R45, R34.reuse, 0x5410, R29.reuse ;  /* 0x00005410222d7816 */ /* 0x140fe2000000001d */
[----:B------:R-:W-:Y:S01]  /*4170*/  IMAD.MOV.U32 R19, RZ, RZ, R28 ;  /* 0x000000ffff137224 */ /* 0x000fe200078e001c */
[----:B------:R-:W-:Y:S01]  /*4180*/  PRMT R29, R34, 0x7610, R29 ;  /* 0x00007610221d7816 */ /* 0x000fe2000000001d */
[--C-:B------:R-:W-:Y:S02]  /*4190*/  IMAD.MOV.U32 R18, RZ, RZ, R33.reuse ;  /* 0x000000ffff127224 */ /* 0x100fe400078e0021 */
[----:B------:R-:W-:-:S07]  /*41a0*/  IMAD.MOV.U32 R28, RZ, RZ, R33 ;  /* 0x000000ffff1c7224 */ /* 0x000fce00078e0021 */
.L_x_11799:
[----:B------:R-:W-:Y:S05]  /*41b0*/  BSYNC.RECONVERGENT B1 ;  /* 0x0000000000017941 */ /* 0x000fea0003800200 */
.L_x_11797:
[----:B------:R-:W-:Y:S02]  /*41c0*/  VIADD R31, R31, 0x4 ;  /* 0x000000041f1f7836 */ /* 0x000fe40000000000 */
[----:B------:R-:W-:Y:S01]  /*41d0*/  VIADD R48, R48, 0x2 ;  /* 0x0000000230307836 */ /* 0x000fe20000000000 */
[----:B------:R-:W-:Y:S06]  /*41e0*/  @P1 BRA `(.L_x_11800) ;  /* 0xfffffff000101947 */ /* 0x000fec000383ffff */
.L_x_11754:
[----:B------:R-:W-:Y:S05]  /*41f0*/  BSYNC.RECONVERGENT B0 ;  /* 0x0000000000007941 */ /* 0x000fea0003800200 */
.L_x_11753:
        /* <DEDUP_REMOVED lines=64> */
.L_x_11848:
        /* <DEDUP_REMOVED lines=20> */
.L_x_11804:
[----:B------:R-:W-:Y:S01]  /*4740*/  IMAD.MOV.U32 R18, RZ, RZ, R5 ;  /* 0x000000ffff127224 */ /* 0x000fe200078e0005 */
[C---:B------:R-:W-:Y:S01]  /*4750*/  PRMT R31, R20.reuse, 0x7632, R31 ;  /* 0x00007632141f7816 */ /* 0x040fe2000000001f */
[----:B------:R-:W-:Y:S01]  /*4760*/  IMAD.MOV.U32 R5, RZ, RZ, R4 ;  /* 0x000000ffff057224 */ /* 0x000fe200078e0004 */
[----:B------:R-:W-:-:S07]  /*4770*/  PRMT R20, R20, 0x5410, R20 ;  /* 0x0000541014147816 */ /* 0x000fce0000000014 */
.L_x_11805:
[----:B------:R-:W-:Y:S05]  /*4780*/  BSYNC.RECONVERGENT B1 ;  /* 0x0000000000017941 */ /* 0x000fea0003800200 */
.L_x_11803:
        /* <DEDUP_REMOVED lines=11> */
.L_x_11807:
[----:B------:R-:W-:Y:S01]  /*4840*/  IMAD.MOV.U32 R33, RZ, RZ, R18 ;  /* 0x000000ffff217224 */ /* 0x000fe200078e0012 */
[----:B------:R-:W-:Y:S01]  /*4850*/  PRMT R32, R31, 0x7610, R32 ;  /* 0x000076101f207816 */ /* 0x000fe20000000020 */
[----:B------:R-:W-:Y:S01]  /*4860*/  IMAD.MOV.U32 R4, RZ, RZ, R7 ;  /* 0x000000ffff047224 */ /* 0x000fe200078e0007 */
[----:B------:R-:W-:-:S07]  /*4870*/  PRMT R20, R25, 0x7632, R20 ;  /* 0x0000763219147816 */ /* 0x000fce0000000014 */
.L_x_11808:
[----:B------:R-:W-:Y:S05]  /*4880*/  BSYNC.RECONVERGENT B1 ;  /* 0x0000000000017941 */ /* 0x000fea0003800200 */
.L_x_11806:
        /* <DEDUP_REMOVED lines=11> */
.L_x_11810:
[----:B------:R-:W-:Y:S01]  /*4940*/  IMAD.MOV.U32 R18, RZ, RZ, R33 ;  /* 0x000000ffff127224 */ /* 0x000fe200078e0021 */
[----:B------:R-:W-:Y:S01]  /*4950*/  PRMT R28, R28, 0x5410, R32 ;  /* 0x000054101c1c7816 */ /* 0x000fe20000000020 */
[----:B------:R-:W-:Y:S01]  /*4960*/  IMAD.MOV.U32 R7, RZ, RZ, R6 ;  /* 0x000000ffff077224 */ /* 0x000fe200078e0006 */
[----:B------:R-:W-:-:S07]  /*4970*/  PRMT R25, R25, 0x5410, R25 ;  /* 0x0000541019197816 */ /* 0x000fce0000000019 */
.L_x_11811:
[----:B------:R-:W-:Y:S05]  /*4980*/  BSYNC.RECONVERGENT B1 ;  /* 0x0000000000017941 */ /* 0x000fea0003800200 */
.L_x_11809:
        /* <DEDUP_REMOVED lines=11> */
.L_x_11813:
[----:B------:R-:W-:Y:S01]  /*4a40*/  IMAD.MOV.U32 R31, RZ, RZ, R18 ;  /* 0x000000ffff1f7224 */ /* 0x000fe200078e0012 */
[----:B------:R-:W-:Y:S01]  /*4a50*/  PRMT R32, R32, 0x7610, R28 ;  /* 0x0000761020207816 */ /* 0x000fe2000000001c */
[----:B------:R-:W-:Y:S01]  /*4a60*/  IMAD.MOV.U32 R6, RZ, RZ, R9 ;  /* 0x000000ffff067224 */ /* 0x000fe200078e0009 */
[----:B------:R-:W-:-:S07]  /*4a70*/  PRMT R25, R26, 0x7632, R25 ;  /* 0x000076321a197816 */ /* 0x000fce0000000019 */
.L_x_11814:
[----:B------:R-:W-:Y:S05]  /*4a80*/  BSYNC.RECONVERGENT B1 ;  /* 0x0000000000017941 */ /* 0x000fea0003800200 */
.L_x_11812:
        /* <DEDUP_REMOVED lines=11> */
.L_x_11816:
[----:B------:R-:W-:Y:S01]  /*4b40*/  IMAD.MOV.U32 R18, RZ, RZ, R31 ;  /* 0x000000ffff127224 */ /* 0x000fe200078e001f */
[----:B------:R-:W-:Y:S01]  /*4b50*/  PRMT R32, R32, 0x7632, R32 ;  /* 0x0000763220207816 */ /* 0x000fe20000000020 */
[----:B------:R-:W-:Y:S01]  /*4b60*/  IMAD.MOV.U32 R9, RZ, RZ, R8 ;  /* 0x000000ffff097224 */ /* 0x000fe200078e0008 */
[----:B------:R-:W-:-:S07]  /*4b70*/  PRMT R26, R26, 0x5410, R26 ;  /* 0x000054101a1a7816 */ /* 0x000fce000000001a */
.L_x_11817:
[----:B------:R-:W-:Y:S05]  /*4b80*/  BSYNC.RECONVERGENT B1 ;  /* 0x0000000000017941 */ /* 0x000fea0003800200 */
.L_x_11815:
        /* <DEDUP_REMOVED lines=11> */
.L_x_11819:
[----:B------:R-:W-:Y:S01]  /*4c40*/  IMAD.MOV.U32 R31, RZ, RZ, R18 ;  /* 0x000000ffff1f7224 */ /* 0x000fe200078e0012 */
[----:B------:R-:W-:Y:S01]  /*4c50*/  PRMT R33, R32, 0x7610, R33 ;  /* 0x0000761020217816 */ /* 0x000fe20000000021 */
[----:B------:R-:W-:Y:S01]  /*4c60*/  IMAD.MOV.U32 R8, RZ, RZ, R11 ;  /* 0x000000ffff087224 */ /* 0x000fe200078e000b */
[----:B------:R-:W-:-:S07]  /*4c70*/  PRMT R26, R21, 0x7632, R26 ;  /* 0x00007632151a7816 */ /* 0x000fce000000001a */
.L_x_11820:
[----:B------:R-:W-:Y:S05]  /*4c80*/  BSYNC.RECONVERGENT B1 ;  /* 0x0000000000017941 */ /* 0x000fea0003800200 */
.L_x_11818:
        /* <DEDUP_REMOVED lines=11> */
.L_x_11822:
[----:B------:R-:W-:Y:S01]  /*4d40*/  IMAD.MOV.U32 R18, RZ, RZ, R31 ;  /* 0x000000ffff127224 */ /* 0x000fe200078e001f */
[----:B------:R-:W-:Y:S01]  /*4d50*/  PRMT R28, R28, 0x5410, R33 ;  /* 0x000054101c1c7816 */ /* 0x000fe20000000021 */
[----:B------:R-:W-:Y:S01]  /*4d60*/  IMAD.MOV.U32 R11, RZ, RZ, R10 ;  /* 0x000000ffff0b7224 */ /* 0x000fe200078e000a */
[----:B------:R-:W-:-:S07]  /*4d70*/  PRMT R21, R21, 0x5410, R21 ;  /* 0x0000541015157816 */ /* 0x000fce0000000015 */
.L_x_11823:
[----:B------:R-:W-:Y:S05]  /*4d80*/  BSYNC.RECONVERGENT B1 ;  /* 0x0000000000017941 */ /* 0x000fea0003800200 */
.L_x_11821:
        /* <DEDUP_REMOVED lines=11> */
.L_x_11825:
[----:B------:R-:W-:Y:S01]  /*4e40*/  IMAD.MOV.U32 R31, RZ, RZ, R18 ;  /* 0x000000ffff1f7224 */ /* 0x000fe200078e0012 */
[----:B------:R-:W-:Y:S01]  /*4e50*/  PRMT R32, R32, 0x7610, R28 ;  /* 0x0000761020207816 */ /* 0x000fe2000000001c */
[----:B------:R-:W-:Y:S01]  /*4e60*/  IMAD.MOV.U32 R10, RZ, RZ, R13 ;  /* 0x000000ffff0a7224 */ /* 0x000fe200078e000d */
[----:B------:R-:W-:-:S07]  /*4e70*/  PRMT R21, R22, 0x7632, R21 ;  /* 0x0000763216157816 */ /* 0x000fce0000000015 */
.L_x_11826:
[----:B------:R-:W-:Y:S05]  /*4e80*/  BSYNC.RECONVERGENT B1 ;  /* 0x0000000000017941 */ /* 0x000fea0003800200 */
.L_x_11824:
        /* <DEDUP_REMOVED lines=11> */
.L_x_11828:
[----:B------:R-:W-:Y:S01]  /*4f40*/  IMAD.MOV.U32 R18, RZ, RZ, R31 ;  /* 0x000000ffff127224 */ /* 0x000fe200078e001f */
[----:B------:R-:W-:Y:S01]  /*4f50*/  PRMT R32, R32, 0x7632, R32 ;  /* 0x0000763220207816 */ /* 0x000fe20000000020 */
[----:B------:R-:W-:Y:S01]  /*4f60*/  IMAD.MOV.U32 R13, RZ, RZ, R12 ;  /* 0x000000ffff0d7224 */ /* 0x000fe200078e000c */
[----:B------:R-:W-:-:S07]  /*4f70*/  PRMT R22, R22, 0x5410, R22 ;  /* 0x0000541016167816 */ /* 0x000fce0000000016 */
.L_x_11829:
[----:B------:R-:W-:Y:S05]  /*4f80*/  BSYNC.RECONVERGENT B1 ;  /* 0x0000000000017941 */ /* 0x000fea0003800200 */
.L_x_11827:
        /* <DEDUP_REMOVED lines=11> */
.L_x_11831:
[----:B------:R-:W-:Y:S01]  /*5040*/  IMAD.MOV.U32 R31, RZ, RZ, R18 ;  /* 0x000000ffff1f7224 */ /* 0x000fe200078e0012 */
[----:B------:R-:W-:Y:S01]  /*5050*/  PRMT R33, R32, 0x7610, R33 ;  /* 0x0000761020217816 */ /* 0x000fe20000000021 */
[----:B------:R-:W-:Y:S01]  /*5060*/  IMAD.MOV.U32 R12, RZ, RZ, R15 ;  /* 0x000000ffff0c7224 */ /* 0x000fe200078e000f */
[----:B------:R-:W-:-:S07]  /*5070*/  PRMT R22, R27, 0x7632, R22 ;  /* 0x000076321b167816 */ /* 0x000fce0000000016 */
.L_x_11832:
[----:B------:R-:W-:Y:S05]  /*5080*/  BSYNC.RECONVERGENT B1 ;  /* 0x0000000000017941 */ /* 0x000fea0003800200 */
.L_x_11830:
        /* <DEDUP_REMOVED lines=11> */
.L_x_11834:
[----:B------:R-:W-:Y:S01]  /*5140*/  IMAD.MOV.U32 R18, RZ, RZ, R31 ;  /* 0x000000ffff127224 */ /* 0x000fe200078e001f */
[----:B------:R-:W-:Y:S01]  /*5150*/  PRMT R28, R28, 0x5410, R33 ;  /* 0x000054101c1c7816 */ /* 0x000fe20000000021 */
[----:B------:R-:W-:Y:S01]  /*5160*/  IMAD.MOV.U32 R15, RZ, RZ, R14 ;  /* 0x000000ffff0f7224 */ /* 0x000fe200078e000e */
[----:B------:R-:W-:-:S07]  /*5170*/  PRMT R27, R27, 0x5410, R27 ;  /* 0x000054101b1b7816 */ /* 0x000fce000000001b */
.L_x_11835:
[----:B------:R-:W-:Y:S05]  /*5180*/  BSYNC.RECONVERGENT B1 ;  /* 0x0000000000017941 */ /* 0x000fea0003800200 */
.L_x_11833:
        /* <DEDUP_REMOVED lines=11> */
.L_x_11837:
[----:B------:R-:W-:Y:S01]  /*5240*/  IMAD.MOV.U32 R31, RZ, RZ, R18 ;  /* 0x000000ffff1f7224 */ /* 0x000fe200078e0012 */
[----:B------:R-:W-:Y:S01]  /*5250*/  PRMT R32, R32, 0x7610, R28 ;  /* 0x0000761020207816 */ /* 0x000fe2000000001c */
[----:B------:R-:W-:Y:S01]  /*5260*/  IMAD.MOV.U32 R14, RZ, RZ, R17 ;  /* 0x000000ffff0e7224 */ /* 0x000fe200078e0011 */
[----:B------:R-:W-:-:S07]  /*5270*/  PRMT R27, R44, 0x7632, R27 ;  /* 0x000076322c1b7816 */ /* 0x000fce000000001b */
.L_x_11838:
[----:B------:R-:W-:Y:S05]  /*5280*/  BSYNC.RECONVERGENT B1 ;  /* 0x0000000000017941 */ /* 0x000fea0003800200 */
.L_x_11836:
        /* <DEDUP_REMOVED lines=11> */
.L_x_11840:
[----:B------:R-:W-:Y:S01]  /*5340*/  IMAD.MOV.U32 R18, RZ, RZ, R31 ;  /* 0x000000ffff127224 */ /* 0x000fe200078e001f */
[----:B------:R-:W-:Y:S01]  /*5350*/  PRMT R32, R32, 0x7632, R32 ;  /* 0x0000763220207816 */ /* 0x000fe20000000020 */
[----:B------:R-:W-:Y:S01]  /*5360*/  IMAD.MOV.U32 R17, RZ, RZ, R16 ;  /* 0x000000ffff117224 */ /* 0x000fe200078e0010 */
[----:B------:R-:W-:-:S07]  /*5370*/  PRMT R44, R44, 0x5410, R44 ;  /* 0x000054102c2c7816 */ /* 0x000fce000000002c */
.L_x_11841:
[----:B------:R-:W-:Y:S05]  /*5380*/  BSYNC.RECONVERGENT B1 ;  /* 0x0000000000017941 */ /* 0x000fea0003800200 */
.L_x_11839:
        /* <DEDUP_REMOVED lines=11> */
.L_x_11843:
[----:B------:R-:W-:Y:S01]  /*5440*/  IMAD.MOV.U32 R34, RZ, RZ, R18 ;  /* 0x000000ffff227224 */ /* 0x000fe200078e0012 */
[----:B------:R-:W-:Y:S01]  /*5450*/  PRMT R28, R28, 0x5410, R32 ;  /* 0x000054101c1c7816 */ /* 0x000fe20000000020 */
[----:B------:R-:W-:Y:S01]  /*5460*/  IMAD.MOV.U32 R16, RZ, RZ, R19 ;  /* 0x000000ffff107224 */ /* 0x000fe200078e0013 */
[----:B------:R-:W-:-:S07]  /*5470*/  PRMT R44, R45, 0x7632, R44 ;  /* 0x000076322d2c7816 */ /* 0x000fce000000002c */
.L_x_11844:
[----:B------:R-:W-:Y:S05]  /*5480*/  BSYNC.RECONVERGENT B1 ;  /* 0x0000000000017941 */ /* 0x000fea0003800200 */
.L_x_11842:
        /* <DEDUP_REMOVED lines=10> */
.L_x_11846:
[C-C-:B------:R-:W-:Y:S01]  /*5530*/  PRMT R45, R28.reuse, 0x5432, R28.reuse ;  /* 0x000054321c2d7816 */ /* 0x140fe2000000001c */
[----:B------:R-:W-:Y:S01]  /*5540*/  IMAD.MOV.U32 R19, RZ, RZ, R3 ;  /* 0x000000ffff137224 */ /* 0x000fe200078e0003 */
[----:B------:R-:W-:Y:S01]  /*5550*/  PRMT R28, R28, 0x7632, R28 ;  /* 0x000076321c1c7816 */ /* 0x000fe2000000001c */
[--C-:B------:R-:W-:Y:S02]  /*5560*/  IMAD.MOV.U32 R18, RZ, RZ, R34.reuse ;  /* 0x000000ffff127224 */ /* 0x100fe400078e0022 */
[----:B------:R-:W-:-:S07]  /*5570*/  IMAD.MOV.U32 R3, RZ, RZ, R34 ;  /* 0x000000ffff037224 */ /* 0x000fce00078e0022 */
.L_x_11847:
[----:B------:R-:W-:Y:S05]  /*5580*/  BSYNC.RECONVERGENT B1 ;  /* 0x0000000000017941 */ /* 0x000fea0003800200 */
.L_x_11845:
[----:B------:R-:W-:Y:S02]  /*5590*/  VIADD R30, R30, 0x4 ;  /* 0x000000041e1e7836 */ /* 0x000fe40000000000 */
[----:B------:R-:W-:Y:S01]  /*55a0*/  VIADD R47, R47, 0x2 ;  /* 0x000000022f2f7836 */ /* 0x000fe20000000000 */
[----:B------:R-:W-:Y:S06]  /*55b0*/  @P1 BRA `(.L_x_11848) ;  /* 0xfffffff000101947 */ /* 0x000fec000383ffff */
.L_x_11802:
[----:B------:R-:W-:Y:S05]  /*55c0*/  BSYNC.RECONVERGENT B0 ;  /* 0x0000000000007941 */ /* 0x000fea0003800200 */
.L_x_11801:
[----:B------:R-:W-:Y:S01]  /*55d0*/  SHFL.DOWN PT, R28, R18, 0x8, 0x1f ;  /* 0x09001f00121c7f89 */ /* 0x000fe200000e0000 */
[----:B------:R-:W-:Y:S01]  /*55e0*/  ISETP.GT.AND P0, PT, R24, 0x17, PT ;  /* 0x000000171800780c */ /* 0x000fe20003f04270 */
[----:B------:R-:W-:Y:S02]  /*55f0*/  BSSY.RECONVERGENT B0, `(.L_x_11849) ;  /* 0x0000139000007945 */ /* 0x000fe40003800200 */
[----:B------:R-:W1:Y:S04]  /*5600*/  SHFL.DOWN PT, R29, R19, 0x8, 0x1f ;  /* 0x09001f00131d7f89 */ /* 0x000e6800000e0000 */
[----:B------:R-:W2:Y:S04]  /*5610*/  SHFL.DOWN PT, R54, R45, 0x8, 0x1f ;  /* 0x09001f002d367f89 */ /* 0x000ea800000e0000 */
[----:B------:R-:W3:Y:S04]  /*5620*/  SHFL.DOWN PT, R53, R44, 0x8, 0x1f ;  /* 0x09001f002c357f89 */ /* 0x000ee800000e0000 */
[----:B------:R-:W-:Y:S04]  /*5630*/  SHFL.DOWN PT, R52, R27, 0x8, 0x1f ;  /* 0x09001f001b347f89 */ /* 0x000fe800000e0000 */
[----:B------:R-:W-:Y:S04]  /*5640*/  SHFL.DOWN PT, R51, R22, 0x8, 0x1f ;  /* 0x09001f0016337f89 */ /* 0x000fe800000e0000 */
[----:B------:R-:W-:Y:S04]  /*5650*/  SHFL.DOWN PT, R50, R21, 0x8, 0x1f ;  /* 0x09001f0015327f89 */ /* 0x000fe800000e0000 */
[----:B------:R-:W-:Y:S04]  /*5660*/  SHFL.DOWN PT, R49, R26, 0x8, 0x1f ;  /* 0x09001f001a317f89 */ /* 0x000fe800000e0000 */
[----:B0-----:R-:W-:Y:S04]  /*5670*/  SHFL.DOWN PT, R47, R25, 0x8, 0x1f ;  /* 0x09001f00192f7f89 */ /* 0x001fe800000e0000 */
[----:B------:R-:W-:Y:S04]  /*5680*/  SHFL.DOWN PT, R3, R20, 0x8, 0x1f ;  /* 0x09001f0014037f89 */ /* 0x000fe800000e0000 */
[----:B------:R-:W-:Y:S04]  /*5690*/  SHFL.DOWN PT, R34, R12, 0x8, 0x1f ;  /* 0x09001f000c227f89 */ /* 0x000fe800000e0000 */
[----:B------:R-:W0:Y:S04]  /*56a0*/  SHFL.DOWN PT, R35, R13, 0x8, 0x1f ;  /* 0x09001f000d237f89 */ /* 0x000e2800000e0000 */
        /* <DEDUP_REMOVED lines=8> */
[----:B-1----:R2:W-:Y:S04]  /*5730*/  STL.64 [R46+0x8], R28 ;  /* 0x0000081c2e007387 */ /* 0x0025e80000100a00 */
[----:B------:R-:W-:Y:S04]  /*5740*/  SHFL.DOWN PT, R30, R16, 0x8, 0x1f ;  /* 0x09001f00101e7f89 */ /* 0x000fe800000e0000 */
[----:B------:R-:W1:Y:S01]  /*5750*/  SHFL.DOWN PT, R31, R17, 0x8, 0x1f ;  /* 0x09001f00111f7f89 */ /* 0x000e6200000e0000 */
[----:B--2---:R-:W-:-:S03]  /*5760*/  IMAD.MOV.U32 R28, RZ, RZ, R54 ;  /* 0x000000ffff1c7224 */ /* 0x004fc600078e0036 */
[----:B------:R-:W-:Y:S01]  /*5770*/  SHFL.DOWN PT, R32, R14, 0x8, 0x1f ;  /* 0x09001f000e207f89 */ /* 0x000fe200000e0000 */
[----:B---3--:R-:W-:-:S03]  /*5780*/  IMAD.MOV.U32 R29, RZ, RZ, R53 ;  /* 0x000000ffff1d7224 */ /* 0x008fc600078e0035 */
[----:B------:R-:W2:Y:S04]  /*5790*/  SHFL.DOWN PT, R33, R15, 0x8, 0x1f ;  /* 0x09001f000f217f89 */ /* 0x000ea800000e0000 */
[----:B------:R3:W-:Y:S04]  /*57a0*/  STL.64 [R46+0x48], R28 ;  /* 0x0000481c2e007387 */ /* 0x0007e80000100a00 */
[----:B0-----:R-:W-:Y:S04]  /*57b0*/  STL.64 [R46+0x20], R34 ;  /* 0x000020222e007387 */ /* 0x001fe80000100a00 */
[----:B----4-:R-:W-:Y:S01]  /*57c0*/  STL.64 [R46+0x28], R36 ;  /* 0x000028242e007387 */ /* 0x010fe20000100a00 */
[----:B---3--:R-:W-:-:S03]  /*57d0*/  IMAD.MOV.U32 R28, RZ, RZ, R52 ;  /* 0x000000ffff1c7224 */ /* 0x008fc600078e0034 */
[----:B-----5:R-:W-:Y:S01]  /*57e0*/  STL.64 [R46+0x30], R38 ;  /* 0x000030262e007387 */ /* 0x020fe20000100a00 */
[----:B------:R-:W-:-:S03]  /*57f0*/  IMAD.MOV.U32 R29, RZ, RZ, R51 ;  /* 0x000000ffff1d7224 */ /* 0x000fc600078e0033 */
[----:B------:R-:W-:Y:S04]  /*5800*/  STL.64 [R46+0x38], R40 ;  /* 0x000038282e007387 */ /* 0x000fe80000100a00 */
[----:B------:R0:W-:Y:S04]  /*5810*/  STL.64 [R46+0x50], R28 ;  /* 0x0000501c2e007387 */ /* 0x0001e80000100a00 */
[----:B------:R-:W-:Y:S04]  /*5820*/  STL.64 [R46+0x40], R42 ;  /* 0x0000402a2e007387 */ /* 0x000fe80000100a00 */
[----:B-1----:R-:W-:Y:S01]  /*5830*/  STL.64 [R46+0x10], R30 ;  /* 0x0000101e2e007387 */ /* 0x002fe20000100a00 */
[----:B0-----:R-:W-:-:S03]  /*5840*/  IMAD.MOV.U32 R28, RZ, RZ, R50 ;  /* 0x000000ffff1c7224 */ /* 0x001fc600078e0032 */
[----:B--2---:R-:W-:Y:S01]  /*5850*/  STL.64 [R46+0x18], R32 ;  /* 0x000018202e007387 */ /* 0x004fe20000100a00 */
[----:B------:R-:W-:-:S03]  /*5860*/  IMAD.MOV.U32 R29, RZ, RZ, R49 ;  /* 0x000000ffff1d7224 */ /* 0x000fc600078e0031 */
[----:B------:R-:W0:Y:S04]  /*5870*/  SHFL.DOWN PT, R31, R48, 0x8, 0x1f ;  /* 0x09001f00301f7f89 */ /* 0x000e2800000e0000 */
[----:B------:R1:W-:Y:S04]  /*5880*/  STL.64 [R46+0x58], R28 ;  /* 0x0000581c2e007387 */ /* 0x0003e80000100a00 */
[----:B------:R2:W3:Y:S01]  /*5890*/  SHFL.DOWN PT, R33, R2, 0x8, 0x1f ;  /* 0x09001f0002217f89 */ /* 0x0004e200000e0000 */
[----:B-1----:R-:W-:Y:S02]  /*58a0*/  IMAD.MOV.U32 R28, RZ, RZ, R47 ;  /* 0x000000ffff1c7224 */ /* 0x002fe400078e002f */
[----:B------:R-:W-:-:S02]  /*58b0*/  IMAD.MOV.U32 R29, RZ, RZ, R3 ;  /* 0x000000ffff1d7224 */ /* 0x000fc400078e0003 */
[----:B------:R-:W-:-:S03]  /*58c0*/  IMAD.MOV.U32 R3, RZ, RZ, R48 ;  /* 0x000000ffff037224 */ /* 0x000fc600078e0030 */
[----:B------:R2:W-:Y:S01]  /*58d0*/  STL.64 [R46+0x60], R28 ;  /* 0x0000601c2e007387 */ /* 0x0005e20000100a00 */
[----:B0-----:R-:W-:Y:S05]  /*58e0*/  @P0 BRA `(.L_x_11850) ;  /* 0x0000001000240947 */ /* 0x001fea0003800000 */
[CC--:B------:R-:W-:Y:S02]  /*58f0*/  FSETP.GT.FTZ.AND P0, PT, R48.reuse, R31.reuse, PT ;  /* 0x0000001f3000720b */ /* 0x0c0fe40003f14000 */
[----:B--2---:R-:W-:Y:S02]  /*5900*/  PRMT R29, R45, 0x7610, R29 ;  /* 0x000076102d1d7816 */ /* 0x004fe4000000001d */
[----:B------:R-:W-:Y:S02]  /*5910*/  FSEL R3, R48, R31, P0 ;  /* 0x0000001f30037208 */ /* 0x000fe40000000000 */
[----:B------:R-:W-:Y:S02]  /*5920*/  FSEL R28, R31, R48, P0 ;  /* 0x000000301f1c7208 */ /* 0x000fe40000000000 */
[----:B---3--:R-:W-:Y:S02]  /*5930*/  FSEL R30, R2, R33, P0 ;  /* 0x00000021021e7208 */ /* 0x008fe40000000000 */
[----:B------:R-:W-:Y:S01]  /*5940*/  FSEL R31, R33, R2, P0 ;  /* 0x00000002211f7208 */ /* 0x000fe20000000000 */
[----:B------:R-:W-:-:S04]  /*5950*/  FADD.FTZ R28, -R3, R28 ;  /* 0x0000001c031c7221 */ /* 0x000fc80000010100 */
[----:B------:R-:W-:Y:S01]  /*5960*/  FMUL.FTZ R32, R28, 1.4426950216293334961 ;  /* 0x3fb8aa3b1c207820 */ /* 0x000fe20000410000 */
[----:B------:R-:W-:-:S05]  /*5970*/  IMAD.MOV.U32 R28, RZ, RZ, R18 ;  /* 0x000000ffff1c7224 */ /* 0x000fca00078e0012 */
[----:B------:R-:W0:Y:S02]  /*5980*/  MUFU.EX2 R32, R32 ;  /* 0x0000002000207308 */ /* 0x000e240000000800 */
[----:B0-----:R-:W-:Y:S01]  /*5990*/  FFMA.FTZ R2, R31, R32, R30 ;  /* 0x000000201f027223 */ /* 0x001fe2000001001e */
[----:B------:R-:W-:Y:S02]  /*59a0*/  VIADD R31, R46, 0x8 ;  /* 0x000000082e1f7836 */ /* 0x000fe40000000000 */
[----:B------:R-:W-:-:S07]  /*59b0*/  IMAD.MOV.U32 R30, RZ, RZ, RZ ;  /* 0x000000ffff1e7224 */ /* 0x000fce00078e00ff */
.L_x_11896:
        /* <DEDUP_REMOVED lines=20> */
.L_x_11852:
[----:B------:R-:W-:Y:S01]  /*5b00*/  IMAD.MOV.U32 R18, RZ, RZ, R5 ;  /* 0x000000ffff127224 */ /* 0x000fe200078e0005 */
[C---:B------:R-:W-:Y:S01]  /*5b10*/  PRMT R32, R20.reuse, 0x7632, R32 ;  /* 0x0000763214207816 */ /* 0x040fe20000000020 */
[----:B------:R-:W-:Y:S01]  /*5b20*/  IMAD.MOV.U32 R5, RZ, RZ, R4 ;  /* 0x000000ffff057224 */ /* 0x000fe200078e0004 */
[----:B------:R-:W-:-:S07]  /*5b30*/  PRMT R20, R20, 0x5410, R20 ;  /* 0x0000541014147816 */ /* 0x000fce0000000014 */
.L_x_11853:
[----:B------:R-:W-:Y:S05]  /*5b40*/  BSYNC.RECONVERGENT B1 ;  /* 0x0000000000017941 */ /* 0x000fea0003800200 */
.L_x_11851:
        /* <DEDUP_REMOVED lines=11> */
.L_x_11855:
[----:B------:R-:W-:Y:S01]  /*5c00*/  IMAD.MOV.U32 R33, RZ, RZ, R18 ;  /* 0x000000ffff217224 */ /* 0x000fe200078e0012 */
[----:B------:R-:W-:Y:S01]  /*5c10*/  PRMT R34, R32, 0x7610, R34 ;  /* 0x0000761020227816 */ /* 0x000fe20000000022 */
[----:B------:R-:W-:Y:S01]  /*5c20*/  IMAD.MOV.U32 R4, RZ, RZ, R7 ;  /* 0x000000ffff047224 */ /* 0x000fe200078e0007 */
[----:B------:R-:W-:-:S07]  /*5c30*/  PRMT R20, R25, 0x7632, R20 ;  /* 0x0000763219147816 */ /* 0x000fce0000000014 */
.L_x_11856:
[----:B------:R-:W-:Y:S05]  /*5c40*/  BSYNC.RECONVERGENT B1 ;  /* 0x0000000000017941 */ /* 0x000fea0003800200 */
.L_x_11854:
        /* <DEDUP_REMOVED lines=11> */
.L_x_11858:
[----:B------:R-:W-:Y:S01]  /*5d00*/  IMAD.MOV.U32 R18, RZ, RZ, R33 ;  /* 0x000000ffff127224 */ /* 0x000fe200078e0021 */
[----:B------:R-:W-:Y:S01]  /*5d10*/  PRMT R29, R29, 0x5410, R34 ;  /* 0x000054101d1d7816 */ /* 0x000fe20000000022 */
[----:B------:R-:W-:Y:S01]  /*5d20*/  IMAD.MOV.U32 R7, RZ, RZ, R6 ;  /* 0x000000ffff077224 */ /* 0x000fe200078e0006 */
[----:B------:R-:W-:-:S07]  /*5d30*/  PRMT R25, R25, 0x5410, R25 ;  /* 0x0000541019197816 */ /* 0x000fce0000000019 */
.L_x_11859:
[----:B------:R-:W-:Y:S05]  /*5d40*/  BSYNC.RECONVERGENT B1 ;  /* 0x0000000000017941 */ /* 0x000fea0003800200 */
.L_x_11857:
        /* <DEDUP_REMOVED lines=11> */
.L_x_11861:
[----:B------:R-:W-:Y:S01]  /*5e00*/  IMAD.MOV.U32 R33, RZ, RZ, R18 ;  /* 0x000000ffff217224 */ /* 0x000fe200078e0012 */
[----:B------:R-:W-:Y:S01]  /*5e10*/  PRMT R32, R32, 0x7610, R29 ;  /* 0x0000761020207816 */ /* 0x000fe2000000001d */
[----:B------:R-:W-:Y:S01]  /*5e20*/  IMAD.MOV.U32 R6, RZ, RZ, R9 ;  /* 0x000000ffff067224 */ /* 0x000fe200078e0009 */
[----:B------:R-:W-:-:S07]  /*5e30*/  PRMT R25, R26, 0x7632, R25 ;  /* 0x000076321a197816 */ /* 0x000fce0000000019 */
.L_x_11862:
[----:B------:R-:W-:Y:S05]  /*5e40*/  BSYNC.RECONVERGENT B1 ;  /* 0x0000000000017941 */ /* 0x000fea0003800200 */
.L_x_11860:
        /* <DEDUP_REMOVED lines=11> */
.L_x_11864:
[----:B------:R-:W-:Y:S01]  /*5f00*/  IMAD.MOV.U32 R18, RZ, RZ, R33 ;  /* 0x000000ffff127224 */ /* 0x000fe200078e0021 */
[----:B------:R-:W-:Y:S01]  /*5f10*/  PRMT R32, R32, 0x7632, R32 ;  /* 0x0000763220207816 */ /* 0x000fe20000000020 */
[----:B------:R-:W-:Y:S01]  /*5f20*/  IMAD.MOV.U32 R9, RZ, RZ, R8 ;  /* 0x000000ffff097224 */ /* 0x000fe200078e0008 */
[----:B------:R-:W-:-:S07]  /*5f30*/  PRMT R26, R26, 0x5410, R26 ;  /* 0x000054101a1a7816 */ /* 0x000fce000000001a */
.L_x_11865:
[----:B------:R-:W-:Y:S05]  /*5f40*/  BSYNC.RECONVERGENT B1 ;  /* 0x0000000000017941 */ /* 0x000fea0003800200 */
.L_x_11863:
        /* <DEDUP_REMOVED lines=11> */
.L_x_11867:
[----:B------:R-:W-:Y:S01]  /*6000*/  IMAD.MOV.U32 R33, RZ, RZ, R18 ;  /* 0x000000ffff217224 */ /* 0x000fe200078e0012 */
[----:B------:R-:W-:Y:S01]  /*6010*/  PRMT R34, R32, 0x7610, R34 ;  /* 0x0000761020227816 */ /* 0x000fe20000000022 */
[----:B------:R-:W-:Y:S01]  /*6020*/  IMAD.MOV.U32 R8, RZ, RZ, R11 ;  /* 0x000000ffff087224 */ /* 0x000fe200078e000b */
[----:B------:R-:W-:-:S07]  /*6030*/  PRMT R26, R21, 0x7632, R26 ;  /* 0x00007632151a7816 */ /* 0x000fce000000001a */
.L_x_11868:
[----:B------:R-:W-:Y:S05]  /*6040*/  BSYNC.RECONVERGENT B1 ;  /* 0x0000000000017941 */ /* 0x000fea0003800200 */
.L_x_11866:
        /* <DEDUP_REMOVED lines=11> */
.L_x_11870:
[----:B------:R-:W-:Y:S01]  /*6100*/  IMAD.MOV.U32 R18, RZ, RZ, R33 ;  /* 0x000000ffff127224 */ /* 0x000fe200078e0021 */
[----:B------:R-:W-:Y:S01]  /*6110*/  PRMT R29, R29, 0x5410, R34 ;  /* 0x000054101d1d7816 */ /* 0x000fe20000000022 */
[----:B------:R-:W-:Y:S01]  /*6120*/  IMAD.MOV.U32 R11, RZ, RZ, R10 ;  /* 0x000000ffff0b7224 */ /* 0x000fe200078e000a */
[----:B------:R-:W-:-:S07]  /*6130*/  PRMT R21, R21, 0x5410, R21 ;  /* 0x0000541015157816 */ /* 0x000fce0000000015 */
.L_x_11871:
[----:B------:R-:W-:Y:S05]  /*6140*/  BSYNC.RECONVERGENT B1 ;  /* 0x0000000000017941 */ /* 0x000fea0003800200 */
.L_x_11869:
        /* <DEDUP_REMOVED lines=11> */
.L_x_11873:
[----:B------:R-:W-:Y:S01]  /*6200*/  IMAD.MOV.U32 R33, RZ, RZ, R18 ;  /* 0x000000ffff217224 */ /* 0x000fe200078e0012 */
[----:B------:R-:W-:Y:S01]  /*6210*/  PRMT R32, R32, 0x7610, R29 ;  /* 0x0000761020207816 */ /* 0x000fe2000000001d */
[----:B------:R-:W-:Y:S01]  /*6220*/  IMAD.MOV.U32 R10, RZ, RZ, R13 ;  /* 0x000000ffff0a7224 */ /* 0x000fe200078e000d */
[----:B------:R-:W-:-:S07]  /*6230*/  PRMT R21, R22, 0x7632, R21 ;  /* 0x0000763216157816 */ /* 0x000fce0000000015 */
.L_x_11874:
[----:B------:R-:W-:Y:S05]  /*6240*/  BSYNC.RECONVERGENT B1 ;  /* 0x0000000000017941 */ /* 0x000fea0003800200 */
.L_x_11872:
        /* <DEDUP_REMOVED lines=11> */
.L_x_11876:
[----:B------:R-:W-:Y:S01]  /*6300*/  IMAD.MOV.U32 R18, RZ, RZ, R33 ;  /* 0x000000ffff127224 */ /* 0x000fe200078e0021 */
[----:B------:R-:W-:Y:S01]  /*6310*/  PRMT R32, R32, 0x7632, R32 ;  /* 0x0000763220207816 */ /* 0x000fe20000000020 */
[----:B------:R-:W-:Y:S01]  /*6320*/  IMAD.MOV.U32 R13, RZ, RZ, R12 ;  /* 0x000000ffff0d7224 */ /* 0x000fe200078e000c */
[----:B------:R-:W-:-:S07]  /*6330*/  PRMT R22, R22, 0x5410, R22 ;  /* 0x0000541016167816 */ /* 0x000fce0000000016 */
.L_x_11877:
[----:B------:R-:W-:Y:S05]  /*6340*/  BSYNC.RECONVERGENT B1 ;  /* 0x0000000000017941 */ /* 0x000fea0003800200 */
.L_x_11875:
        /* <DEDUP_REMOVED lines=11> */
.L_x_11879:
[----:B------:R-:W-:Y:S01]  /*6400*/  IMAD.MOV.U32 R33, RZ, RZ, R18 ;  /* 0x000000ffff217224 */ /* 0x000fe200078e0012 */
[----:B------:R-:W-:Y:S01]  /*6410*/  PRMT R34, R32, 0x7610, R34 ;  /* 0x0000761020227816 */ /* 0x000fe20000000022 */
[----:B------:R-:W-:Y:S01]  /*6420*/  IMAD.MOV.U32 R12, RZ, RZ, R15 ;  /* 0x000000ffff0c7224 */ /* 0x000fe200078e000f */
[----:B------:R-:W-:-:S07]  /*6430*/  PRMT R22, R27, 0x7632, R22 ;  /* 0x000076321b167816 */ /* 0x000fce0000000016 */
.L_x_11880:
[----:B------:R-:W-:Y:S05]  /*6440*/  BSYNC.RECONVERGENT B1 ;  /* 0x0000000000017941 */ /* 0x000fea0003800200 */
.L_x_11878:
        /* <DEDUP_REMOVED lines=11> */
.L_x_11882:
[----:B------:R-:W-:Y:S01]  /*6500*/  IMAD.MOV.U32 R18, RZ, RZ, R33 ;  /* 0x000000ffff127224 */ /* 0x000fe200078e0021 */
[----:B------:R-:W-:Y:S01]  /*6510*/  PRMT R29, R29, 0x5410, R34 ;  /* 0x000054101d1d7816 */ /* 0x000fe20000000022 */
[----:B------:R-:W-:Y:S01]  /*6520*/  IMAD.MOV.U32 R15, RZ, RZ, R14 ;  /* 0x000000ffff0f7224 */ /* 0x000fe200078e000e */
[----:B------:R-:W-:-:S07]  /*6530*/  PRMT R27, R27, 0x5410, R27 ;  /* 0x000054101b1b7816 */ /* 0x000fce000000001b */
.L_x_11883:
[----:B------:R-:W-:Y:S05]  /*6540*/  BSYNC.RECONVERGENT B1 ;  /* 0x0000000000017941 */ /* 0x000fea0003800200 */
.L_x_11881:
        /* <DEDUP_REMOVED lines=11> */
.L_x_11885:
[----:B------:R-:W-:Y:S01]  /*6600*/  IMAD.MOV.U32 R33, RZ, RZ, R18 ;  /* 0x000000ffff217224 */ /* 0x000fe200078e0012 */
[----:B------:R-:W-:Y:S01]  /*6610*/  PRMT R32, R32, 0x7610, R29 ;  /* 0x0000761020207816 */ /* 0x000fe2000000001d */
[----:B------:R-:W-:Y:S01]  /*6620*/  IMAD.MOV.U32 R14, RZ, RZ, R17 ;  /* 0x000000ffff0e7224 */ /* 0x000fe200078e0011 */
[----:B------:R-:W-:-:S07]  /*6630*/  PRMT R27, R44, 0x7632, R27 ;  /* 0x000076322c1b7816 */ /* 0x000fce000000001b */
.L_x_11886:
[----:B------:R-:W-:Y:S05]  /*6640*/  BSYNC.RECONVERGENT B1 ;  /* 0x0000000000017941 */ /* 0x000fea0003800200 */
.L_x_11884:
        /* <DEDUP_REMOVED lines=11> */
.L_x_11888:
[----:B------:R-:W-:Y:S01]  /*6700*/  IMAD.MOV.U32 R18, RZ, RZ, R33 ;  /* 0x000000ffff127224 */ /* 0x000fe200078e0021 */
[----:B------:R-:W-:Y:S01]  /*6710*/  PRMT R32, R32, 0x7632, R32 ;  /* 0x0000763220207816 */ /* 0x000fe20000000020 */
[----:B------:R-:W-:Y:S01]  /*6720*/  IMAD.MOV.U32 R17, RZ, RZ, R16 ;  /* 0x000000ffff117224 */ /* 0x000fe200078e0010 */
[----:B------:R-:W-:-:S07]  /*6730*/  PRMT R44, R44, 0x5410, R44 ;  /* 0x000054102c2c7816 */ /* 0x000fce000000002c */
.L_x_11889:
[----:B------:R-:W-:Y:S05]  /*6740*/  BSYNC.RECONVERGENT B1 ;  /* 0x0000000000017941 */ /* 0x000fea0003800200 */
.L_x_11887:
        /* <DEDUP_REMOVED lines=11> */
.L_x_11891:
[----:B------:R-:W-:Y:S01]  /*6800*/  IMAD.MOV.U32 R33, RZ, RZ, R18 ;  /* 0x000000ffff217224 */ /* 0x000fe200078e0012 */
[----:B------:R-:W-:Y:S01]  /*6810*/  PRMT R34, R32, 0x7610, R34 ;  /* 0x0000761020227816 */ /* 0x000fe20000000022 */
[----:B------:R-:W-:Y:S01]  /*6820*/  IMAD.MOV.U32 R16, RZ, RZ, R19 ;  /* 0x000000ffff107224 */ /* 0x000fe200078e0013 */
[----:B------:R-:W-:-:S07]  /*6830*/  PRMT R44, R45, 0x7632, R44 ;  /* 0x000076322d2c7816 */ /* 0x000fce000000002c */
.L_x_11892:
[----:B------:R-:W-:Y:S05]  /*6840*/  BSYNC.RECONVERGENT B1 ;  /* 0x0000000000017941 */ /* 0x000fea0003800200 */
.L_x_11890:
        /* <DEDUP_REMOVED lines=10> */
.L_x_11894:
[C-C-:B------:R-:W-:Y:S01]  /*68f0*/  PRMT R45, R34.reuse, 0x5410, R29.reuse ;  /* 0x00005410222d7816 */ /* 0x140fe2000000001d */
[----:B------:R-:W-:Y:S01]  /*6900*/  IMAD.MOV.U32 R19, RZ, RZ, R28 ;  /* 0x000000ffff137224 */ /* 0x000fe200078e001c */
[----:B------:R-:W-:Y:S01]  /*6910*/  PRMT R29, R34, 0x7610, R29 ;  /* 0x00007610221d7816 */ /* 0x000fe2000000001d */
[--C-:B------:R-:W-:Y:S02]  /*6920*/  IMAD.MOV.U32 R18, RZ, RZ, R33.reuse ;  /* 0x000000ffff127224 */ /* 0x100fe400078e0021 */
[----:B------:R-:W-:-:S07]  /*6930*/  IMAD.MOV.U32 R28, RZ, RZ, R33 ;  /* 0x000000ffff1c7224 */ /* 0x000fce00078e0021 */
.L_x_11895:
[----:B------:R-:W-:Y:S05]  /*6940*/  BSYNC.RECONVERGENT B1 ;  /* 0x0000000000017941 */ /* 0x000fea0003800200 */
.L_x_11893:
[----:B------:R-:W-:Y:S02]  /*6950*/  VIADD R31, R31, 0x4 ;  /* 0x000000041f1f7836 */ /* 0x000fe40000000000 */
[----:B------:R-:W-:Y:S01]  /*6960*/  VIADD R46, R46, 0x2 ;  /* 0x000000022e2e7836 */ /* 0x000fe20000000000 */
[----:B------:R-:W-:Y:S06]  /*6970*/  @P1 BRA `(.L_x_11896) ;  /* 0xfffffff000101947 */ /* 0x000fec000383ffff */
.L_x_11850:
[----:B------:R-:W-:Y:S05]  /*6980*/  BSYNC.RECONVERGENT B0 ;  /* 0x0000000000007941 */ /* 0x000fea0003800200 */
.L_x_11849:
[----:B--2---:R-:W-:Y:S01]  /*6990*/  SHFL.DOWN PT, R28, R18, 0x10, 0x1f ;  /* 0x0a001f00121c7f89 */ /* 0x004fe200000e0000 */
[----:B------:R-:W-:Y:S01]  /*69a0*/  ISETP.GT.AND P0, PT, R24, 0xf, PT ;  /* 0x0000000f1800780c */ /* 0x000fe20003f04270 */
[----:B------:R-:W-:Y:S01]  /*69b0*/  BSSY.RECONVERGENT B0, `(.L_x_11897) ;  /* 0x0000139000007945 */ /* 0x000fe20003800200 */
[----:B------:R-:W-:Y:S01]  /*69c0*/  IMAD.MOV.U32 R24, RZ, RZ, R3 ;  /* 0x000000ffff187224 */ /* 0x000fe200078e0003 */
[----:B------:R-:W0:Y:S04]  /*69d0*/  SHFL.DOWN PT, R29, R19, 0x10, 0x1f ;  /* 0x0a001f00131d7f89 */ /* 0x000e2800000e0000 */
[----:B------:R-:W1:Y:S04]  /*69e0*/  SHFL.DOWN PT, R53, R45, 0x10, 0x1f ;  /* 0x0a001f002d357f89 */ /* 0x000e6800000e0000 */
        /* <DEDUP_REMOVED lines=17> */
[----:B0-----:R1:W-:Y:S04]  /*6b00*/  STL.64 [R0+0x8], R28 ;  /* 0x0000081c00007387 */ /* 0x0013e80000100a00 */
[----:B------:R-:W-:Y:S04]  /*6b10*/  SHFL.DOWN PT, R30, R16, 0x10, 0x1f ;  /* 0x0a001f00101e7f89 */ /* 0x000fe800000e0000 */
[----:B------:R-:W0:Y:S01]  /*6b20*/  SHFL.DOWN PT, R31, R17, 0x10, 0x1f ;  /* 0x0a001f00111f7f89 */ /* 0x000e2200000e0000 */
[----:B-1----:R-:W-:-:S03]  /*6b30*/  IMAD.MOV.U32 R28, RZ, RZ, R53 ;  /* 0x000000ffff1c7224 */ /* 0x002fc600078e0035 */
[----:B------:R-:W-:Y:S01]  /*6b40*/  SHFL.DOWN PT, R32, R14, 0x10, 0x1f ;  /* 0x0a001f000e207f89 */ /* 0x000fe200000e0000 */
[----:B--2---:R-:W-:-:S03]  /*6b50*/  IMAD.MOV.U32 R29, RZ, RZ, R52 ;  /* 0x000000ffff1d7224 */ /* 0x004fc600078e0034 */
[----:B---3--:R-:W1:Y:S04]  /*6b60*/  SHFL.DOWN PT, R33, R15, 0x10, 0x1f ;  /* 0x0a001f000f217f89 */ /* 0x008e6800000e0000 */
[----:B------:R2:W-:Y:S04]  /*6b70*/  STL.64 [R0+0x48], R28 ;  /* 0x0000481c00007387 */ /* 0x0005e80000100a00 */
[----:B----4-:R-:W-:Y:S04]  /*6b80*/  STL.64 [R0+0x20], R34 ;  /* 0x0000202200007387 */ /* 0x010fe80000100a00 */
[----:B-----5:R-:W-:Y:S01]  /*6b90*/  STL.64 [R0+0x28], R36 ;  /* 0x0000282400007387 */ /* 0x020fe20000100a00 */
[----:B--2---:R-:W-:-:S03]  /*6ba0*/  IMAD.MOV.U32 R28, RZ, RZ, R51 ;  /* 0x000000ffff1c7224 */ /* 0x004fc600078e0033 */
[----:B------:R-:W-:Y:S01]  /*6bb0*/  STL.64 [R0+0x30], R38 ;  /* 0x0000302600007387 */ /* 0x000fe20000100a00 */
[----:B------:R-:W-:-:S03]  /*6bc0*/  IMAD.MOV.U32 R29, RZ, RZ, R50 ;  /* 0x000000ffff1d7224 */ /* 0x000fc600078e0032 */
[----:B------:R-:W-:Y:S04]  /*6bd0*/  STL.64 [R0+0x38], R40 ;  /* 0x0000382800007387 */ /* 0x000fe80000100a00 */
[----:B------:R2:W-:Y:S04]  /*6be0*/  STL.64 [R0+0x50], R28 ;  /* 0x0000501c00007387 */ /* 0x0005e80000100a00 */
[----:B------:R-:W-:Y:S04]  /*6bf0*/  STL.64 [R0+0x40], R42 ;  /* 0x0000402a00007387 */ /* 0x000fe80000100a00 */
[----:B0-----:R-:W-:Y:S01]  /*6c00*/  STL.64 [R0+0x10], R30 ;  /* 0x0000101e00007387 */ /* 0x001fe20000100a00 */
[----:B--2---:R-:W-:-:S03]  /*6c10*/  IMAD.MOV.U32 R28, RZ, RZ, R49 ;  /* 0x000000ffff1c7224 */ /* 0x004fc600078e0031 */
[----:B-1----:R-:W-:Y:S01]  /*6c20*/  STL.64 [R0+0x18], R32 ;  /* 0x0000182000007387 */ /* 0x002fe20000100a00 */
[----:B------:R-:W-:-:S03]  /*6c30*/  IMAD.MOV.U32 R29, RZ, RZ, R48 ;  /* 0x000000ffff1d7224 */ /* 0x000fc600078e0030 */
[----:B------:R-:W0:Y:S04]  /*6c40*/  SHFL.DOWN PT, R30, R3, 0x10, 0x1f ;  /* 0x0a001f00031e7f89 */ /* 0x000e2800000e0000 */
[----:B------:R1:W-:Y:S04]  /*6c50*/  STL.64 [R0+0x58], R28 ;  /* 0x0000581c00007387 */ /* 0x0003e80000100a00 */
[----:B------:R2:W3:Y:S01]  /*6c60*/  SHFL.DOWN PT, R33, R2, 0x10, 0x1f ;  /* 0x0a001f0002217f89 */ /* 0x0004e200000e0000 */
[----:B-1----:R-:W-:Y:S02]  /*6c70*/  IMAD.MOV.U32 R28, RZ, RZ, R47 ;  /* 0x000000ffff1c7224 */ /* 0x002fe400078e002f */
[----:B------:R-:W-:-:S05]  /*6c80*/  IMAD.MOV.U32 R29, RZ, RZ, R46 ;  /* 0x000000ffff1d7224 */ /* 0x000fca00078e002e */
[----:B------:R2:W-:Y:S01]  /*6c90*/  STL.64 [R0+0x60], R28 ;  /* 0x0000601c00007387 */ /* 0x0005e20000100a00 */
[----:B0-----:R-:W-:Y:S05]  /*6ca0*/  @P0 BRA `(.L_x_11898) ;  /* 0x0000001000240947 */ /* 0x001fea0003800000 */
[-C--:B------:R-:W-:Y:S02]  /*6cb0*/  FSETP.GT.FTZ.AND P0, PT, R3, R30.reuse, PT ;  /* 0x0000001e0300720b */ /* 0x080fe40003f14000 */
[----:B--2---:R-:W-:Y:S02]  /*6cc0*/  PRMT R28, R45, 0x7610, R28 ;  /* 0x000076102d1c7816 */ /* 0x004fe4000000001c */
[----:B------:R-:W-:Y:S02]  /*6cd0*/  FSEL R24, R3, R30, P0 ;  /* 0x0000001e03187208 */ /* 0x000fe40000000000 */
[----:B------:R-:W-:Y:S01]  /*6ce0*/  FSEL R3, R30, R3, P0 ;  /* 0x000000031e037208 */ /* 0x000fe20000000000 */
[----:B------:R-:W-:Y:S01]  /*6cf0*/  VIADD R30, R0, 0x8 ;  /* 0x00000008001e7836 */ /* 0x000fe20000000000 */
[----:B---3--:R-:W-:Y:S02]  /*6d00*/  FSEL R29, R2, R33, P0 ;  /* 0x00000021021d7208 */ /* 0x008fe40000000000 */
[----:B------:R-:W-:Y:S01]  /*6d10*/  FSEL R2, R33, R2, P0 ;  /* 0x0000000221027208 */ /* 0x000fe20000000000 */
[----:B------:R-:W-:-:S04]  /*6d20*/  FADD.FTZ R3, -R24, R3 ;  /* 0x0000000318037221 */ /* 0x000fc80000010100 */
[----:B------:R-:W-:Y:S01]  /*6d30*/  FMUL.FTZ R31, R3, 1.4426950216293334961 ;  /* 0x3fb8aa3b031f7820 */ /* 0x000fe20000410000 */
[----:B------:R-:W-:-:S05]  /*6d40*/  IMAD.MOV.U32 R3, RZ, RZ, R18 ;  /* 0x000000ffff037224 */ /* 0x000fca00078e0012 */
[----:B------:R-:W0:Y:S02]  /*6d50*/  MUFU.EX2 R31, R31 ;  /* 0x0000001f001f7308 */ /* 0x000e240000000800 */
[----:B0-----:R-:W-:Y:S01]  /*6d60*/  FFMA.FTZ R2, R2, R31, R29 ;  /* 0x0000001f02027223 */ /* 0x001fe2000001001d */
[----:B------:R-:W-:-:S07]  /*6d70*/  IMAD.MOV.U32 R29, RZ, RZ, RZ ;  /* 0x000000ffff1d7224 */ /* 0x000fce00078e00ff */
.L_x_11944:
        /* <DEDUP_REMOVED lines=20> */
.L_x_11900:
[----:B------:R-:W-:Y:S01]  /*6ec0*/  IMAD.MOV.U32 R18, RZ, RZ, R5 ;  /* 0x000000ffff127224 */ /* 0x000fe200078e0005 */
[C---:B------:R-:W-:Y:S01]  /*6ed0*/  PRMT R31, R20.reuse, 0x7632, R31 ;  /* 0x00007632141f7816 */ /* 0x040fe2000000001f */
[----:B------:R-:W-:Y:S01]  /*6ee0*/  IMAD.MOV.U32 R5, RZ, RZ, R4 ;  /* 0x000000ffff057224 */ /* 0x000fe200078e0004 */
[----:B------:R-:W-:-:S07]  /*6ef0*/  PRMT R20, R20, 0x5410, R20 ;  /* 0x0000541014147816 */ /* 0x000fce0000000014 */
.L_x_11901:
[----:B------:R-:W-:Y:S05]  /*6f00*/  BSYNC.RECONVERGENT B1 ;  /* 0x0000000000017941 */ /* 0x000fea0003800200 */
.L_x_11899:
        /* <DEDUP_REMOVED lines=11> */
.L_x_11903:
[----:B------:R-:W-:Y:S01]  /*6fc0*/  IMAD.MOV.U32 R33, RZ, RZ, R18 ;  /* 0x000000ffff217224 */ /* 0x000fe200078e0012 */
[----:B------:R-:W-:Y:S01]  /*6fd0*/  PRMT R32, R31, 0x7610, R32 ;  /* 0x000076101f207816 */ /* 0x000fe20000000020 */
[----:B------:R-:W-:Y:S01]  /*6fe0*/  IMAD.MOV.U32 R4, RZ, RZ, R7 ;  /* 0x000000ffff047224 */ /* 0x000fe200078e0007 */
[----:B------:R-:W-:-:S07]  /*6ff0*/  PRMT R20, R25, 0x7632, R20 ;  /* 0x0000763219147816 */ /* 0x000fce0000000014 */
.L_x_11904:
[----:B------:R-:W-:Y:S05]  /*7000*/  BSYNC.RECONVERGENT B1 ;  /* 0x0000000000017941 */ /* 0x000fea0003800200 */
.L_x_11902:
        /* <DEDUP_REMOVED lines=11> */
.L_x_11906:
[----:B------:R-:W-:Y:S01]  /*70c0*/  IMAD.MOV.U32 R18, RZ, RZ, R33 ;  /* 0x000000ffff127224 */ /* 0x000fe200078e0021 */
[----:B------:R-:W-:Y:S01]  /*70d0*/  PRMT R28, R28, 0x5410, R32 ;  /* 0x000054101c1c7816 */ /* 0x000fe20000000020 */
[----:B------:R-:W-:Y:S01]  /*70e0*/  IMAD.MOV.U32 R7, RZ, RZ, R6 ;  /* 0x000000ffff077224 */ /* 0x000fe200078e0006 */
[----:B------:R-:W-:-:S07]  /*70f0*/  PRMT R25, R25, 0x5410, R25 ;  /* 0x0000541019197816 */ /* 0x000fce0000000019 */
.L_x_11907:
[----:B------:R-:W-:Y:S05]  /*7100*/  BSYNC.RECONVERGENT B1 ;  /* 0x0000000000017941 */ /* 0x000fea0003800200 */
.L_x_11905:
        /* <DEDUP_REMOVED lines=11> */
.L_x_11909:
[----:B------:R-:W-:Y:S01]  /*71c0*/  IMAD.MOV.U32 R31, RZ, RZ, R18 ;  /* 0x000000ffff1f7224 */ /* 0x000fe200078e0012 */
[----:B------:R-:W-:Y:S01]  /*71d0*/  PRMT R32, R32, 0x7610, R28 ;  /* 0x0000761020207816 */ /* 0x000fe2000000001c */
[----:B------:R-:W-:Y:S01]  /*71e0*/  IMAD.MOV.U32 R6, RZ, RZ, R9 ;  /* 0x000000ffff067224 */ /* 0x000fe200078e0009 */
[----:B------:R-:W-:-:S07]  /*71f0*/  PRMT R25, R26, 0x7632, R25 ;  /* 0x000076321a197816 */ /* 0x000fce0000000019 */
.L_x_11910:
[----:B------:R-:W-:Y:S05]  /*7200*/  BSYNC.RECONVERGENT B1 ;  /* 0x0000000000017941 */ /* 0x000fea0003800200 */
.L_x_11908:
        /* <DEDUP_REMOVED lines=11> */
.L_x_11912:
[----:B------:R-:W-:Y:S01]  /*72c0*/  IMAD.MOV.U32 R18, RZ, RZ, R31 ;  /* 0x000000ffff127224 */ /* 0x000fe200078e001f */
[----:B------:R-:W-:Y:S01]  /*72d0*/  PRMT R32, R32, 0x7632, R32 ;  /* 0x0000763220207816 */ /* 0x000fe20000000020 */
[----:B------:R-:W-:Y:S01]  /*72e0*/  IMAD.MOV.U32 R9, RZ, RZ, R8 ;  /* 0x000000ffff097224 */ /* 0x000fe200078e0008 */
[----:B------:R-:W-:-:S07]  /*72f0*/  PRMT R26, R26, 0x5410, R26 ;  /* 0x000054101a1a7816 */ /* 0x000fce000000001a */
.L_x_11913:
[----:B------:R-:W-:Y:S05]  /*7300*/  BSYNC.RECONVERGENT B1 ;  /* 0x0000000000017941 */ /* 0x000fea0003800200 */
.L_x_11911:
        /* <DEDUP_REMOVED lines=11> */
.L_x_11915:
[----:B------:R-:W-:Y:S01]  /*73c0*/  IMAD.MOV.U32 R31, RZ, RZ, R18 ;  /* 0x000000ffff1f7224 */ /* 0x000fe200078e0012 */
[----:B------:R-:W-:Y:S01]  /*73d0*/  PRMT R33, R32, 0x7610, R33 ;  /* 0x0000761020217816 */ /* 0x000fe20000000021 */
[----:B------:R-:W-:Y:S01]  /*73e0*/  IMAD.MOV.U32 R8, RZ, RZ, R11 ;  /* 0x000000ffff087224 */ /* 0x000fe200078e000b */
[----:B------:R-:W-:-:S07]  /*73f0*/  PRMT R26, R21, 0x7632, R26 ;  /* 0x00007632151a7816 */ /* 0x000fce000000001a */
.L_x_11916:
[----:B------:R-:W-:Y:S05]  /*7400*/  BSYNC.RECONVERGENT B1 ;  /* 0x0000000000017941 */ /* 0x000fea0003800200 */
.L_x_11914:
        /* <DEDUP_REMOVED lines=11> */
.L_x_11918:
[----:B------:R-:W-:Y:S01]  /*74c0*/  IMAD.MOV.U32 R18, RZ, RZ, R31 ;  /* 0x000000ffff127224 */ /* 0x000fe200078e001f */
[----:B------:R-:W-:Y:S01]  /*74d0*/  PRMT R28, R28, 0x5410, R33 ;  /* 0x000054101c1c7816 */ /* 0x000fe20000000021 */
[----:B------:R-:W-:Y:S01]  /*74e0*/  IMAD.MOV.U32 R11, RZ, RZ, R10 ;  /* 0x000000ffff0b7224 */ /* 0x000fe200078e000a */
[----:B------:R-:W-:-:S07]  /*74f0*/  PRMT R21, R21, 0x5410, R21 ;  /* 0x0000541015157816 */ /* 0x000fce0000000015 */
.L_x_11919:
[----:B------:R-:W-:Y:S05]  /*7500*/  BSYNC.RECONVERGENT B1 ;  /* 0x0000000000017941 */ /* 0x000fea0003800200 */
.L_x_11917:
        /* <DEDUP_REMOVED lines=11> */
.L_x_11921:
[----:B------:R-:W-:Y:S01]  /*75c0*/  IMAD.MOV.U32 R31, RZ, RZ, R18 ;  /* 0x000000ffff1f7224 */ /* 0x000fe200078e0012 */
[----:B------:R-:W-:Y:S01]  /*75d0*/  PRMT R32, R32, 0x7610, R28 ;  /* 0x0000761020207816 */ /* 0x000fe2000000001c */
[----:B------:R-:W-:Y:S01]  /*75e0*/  IMAD.MOV.U32 R10, RZ, RZ, R13 ;  /* 0x000000ffff0a7224 */ /* 0x000fe200078e000d */
[----:B------:R-:W-:-:S07]  /*75f0*/  PRMT R21, R22, 0x7632, R21 ;  /* 0x0000763216157816 */ /* 0x000fce0000000015 */
.L_x_11922:
[----:B------:R-:W-:Y:S05]  /*7600*/  BSYNC.RECONVERGENT B1 ;  /* 0x0000000000017941 */ /* 0x000fea0003800200 */
.L_x_11920:
        /* <DEDUP_REMOVED lines=11> */
.L_x_11924:
[----:B------:R-:W-:Y:S01]  /*76c0*/  IMAD.MOV.U32 R18, RZ, RZ, R31 ;  /* 0x000000ffff127224 */ /* 0x000fe200078e001f */
[----:B------:R-:W-:Y:S01]  /*76d0*/  PRMT R32, R32, 0x7632, R32 ;  /* 0x0000763220207816 */ /* 0x000fe20000000020 */
[----:B------:R-:W-:Y:S01]  /*76e0*/  IMAD.MOV.U32 R13, RZ, RZ, R12 ;  /* 0x000000ffff0d7224 */ /* 0x000fe200078e000c */
[----:B------:R-:W-:-:S07]  /*76f0*/  PRMT R22, R22, 0x5410, R22 ;  /* 0x0000541016167816 */ /* 0x000fce0000000016 */
.L_x_11925:
[----:B------:R-:W-:Y:S05]  /*7700*/  BSYNC.RECONVERGENT B1 ;  /* 0x0000000000017941 */ /* 0x000fea0003800200 */
.L_x_11923:
        /* <DEDUP_REMOVED lines=11> */
.L_x_11927:
[----:B------:R-:W-:Y:S01]  /*77c0*/  IMAD.MOV.U32 R31, RZ, RZ, R18 ;  /* 0x000000ffff1f7224 */ /* 0x000fe200078e0012 */
[----:B------:R-:W-:Y:S01]  /*77d0*/  PRMT R33, R32, 0x7610, R33 ;  /* 0x0000761020217816 */ /* 0x000fe20000000021 */
[----:B------:R-:W-:Y:S01]  /*77e0*/  IMAD.MOV.U32 R12, RZ, RZ, R15 ;  /* 0x000000ffff0c7224 */ /* 0x000fe200078e000f */
[----:B------:R-:W-:-:S07]  /*77f0*/  PRMT R22, R27, 0x7632, R22 ;  /* 0x000076321b167816 */ /* 0x000fce0000000016 */
.L_x_11928:
[----:B------:R-:W-:Y:S05]  /*7800*/  BSYNC.RECONVERGENT B1 ;  /* 0x0000000000017941 */ /* 0x000fea0003800200 */
.L_x_11926:
        /* <DEDUP_REMOVED lines=11> */
.L_x_11930:
[----:B------:R-:W-:Y:S01]  /*78c0*/  IMAD.MOV.U32 R18, RZ, RZ, R31 ;  /* 0x000000ffff127224 */ /* 0x000fe200078e001f */
[----:B------:R-:W-:Y:S01]  /*78d0*/  PRMT R28, R28, 0x5410, R33 ;  /* 0x000054101c1c7816 */ /* 0x000fe20000000021 */
[----:B------:R-:W-:Y:S01]  /*78e0*/  IMAD.MOV.U32 R15, RZ, RZ, R14 ;  /* 0x000000ffff0f7224 */ /* 0x000fe200078e000e */
[----:B------:R-:W-:-:S07]  /*78f0*/  PRMT R27, R27, 0x5410, R27 ;  /* 0x000054101b1b7816 */ /* 0x000fce000000001b */
.L_x_11931:
[----:B------:R-:W-:Y:S05]  /*7900*/  BSYNC.RECONVERGENT B1 ;  /* 0x0000000000017941 */ /* 0x000fea0003800200 */
.L_x_11929:
        /* <DEDUP_REMOVED lines=11> */
.L_x_11933:
[----:B------:R-:W-:Y:S01]  /*79c0*/  IMAD.MOV.U32 R31, RZ, RZ, R18 ;  /* 0x000000ffff1f7224 */ /* 0x000fe200078e0012 */
[----:B------:R-:W-:Y:S01]  /*79d0*/  PRMT R32, R32, 0x7610, R28 ;  /* 0x0000761020207816 */ /* 0x000fe2000000001c */
[----:B------:R-:W-:Y:S01]  /*79e0*/  IMAD.MOV.U32 R14, RZ, RZ, R17 ;  /* 0x000000ffff0e7224 */ /* 0x000fe200078e0011 */
[----:B------:R-:W-:-:S07]  /*79f0*/  PRMT R27, R44, 0x7632, R27 ;  /* 0x000076322c1b7816 */ /* 0x000fce000000001b */
.L_x_11934:
[----:B------:R-:W-:Y:S05]  /*7a00*/  BSYNC.RECONVERGENT B1 ;  /* 0x0000000000017941 */ /* 0x000fea0003800200 */
.L_x_11932:
        /* <DEDUP_REMOVED lines=11> */
.L_x_11936:
[----:B------:R-:W-:Y:S01]  /*7ac0*/  IMAD.MOV.U32 R18, RZ, RZ, R31 ;  /* 0x000000ffff127224 */ /* 0x000fe200078e001f */
[----:B------:R-:W-:Y:S01]  /*7ad0*/  PRMT R32, R32, 0x7632, R32 ;  /* 0x0000763220207816 */ /* 0x000fe20000000020 */
[----:B------:R-:W-:Y:S01]  /*7ae0*/  IMAD.MOV.U32 R17, RZ, RZ, R16 ;  /* 0x000000ffff117224 */ /* 0x000fe200078e0010 */
[----:B------:R-:W-:-:S07]  /*7af0*/  PRMT R44, R44, 0x5410, R44 ;  /* 0x000054102c2c7816 */ /* 0x000fce000000002c */
.L_x_11937:
[----:B------:R-:W-:Y:S05]  /*7b00*/  BSYNC.RECONVERGENT B1 ;  /* 0x0000000000017941 */ /* 0x000fea0003800200 */
.L_x_11935:
        /* <DEDUP_REMOVED lines=11> */
.L_x_11939:
[----:B------:R-:W-:Y:S01]  /*7bc0*/  IMAD.MOV.U32 R34, RZ, RZ, R18 ;  /* 0x000000ffff227224 */ /* 0x000fe200078e0012 */
[----:B------:R-:W-:Y:S01]  /*7bd0*/  PRMT R28, R28, 0x5410, R32 ;  /* 0x000054101c1c7816 */ /* 0x000fe20000000020 */
[----:B------:R-:W-:Y:S01]  /*7be0*/  IMAD.MOV.U32 R16, RZ, RZ, R19 ;  /* 0x000000ffff107224 */ /* 0x000fe200078e0013 */
[----:B------:R-:W-:-:S07]  /*7bf0*/  PRMT R44, R45, 0x7632, R44 ;  /* 0x000076322d2c7816 */ /* 0x000fce000000002c */
.L_x_11940:
[----:B------:R-:W-:Y:S05]  /*7c00*/  BSYNC.RECONVERGENT B1 ;  /* 0x0000000000017941 */ /* 0x000fea0003800200 */
.L_x_11938:
        /* <DEDUP_REMOVED lines=10> */
.L_x_11942:
[C-C-:B------:R-:W-:Y:S01]  /*7cb0*/  PRMT R45, R28.reuse, 0x5432, R28.reuse ;  /* 0x000054321c2d7816 */ /* 0x140fe2000000001c */
[----:B------:R-:W-:Y:S01]  /*7cc0*/  IMAD.MOV.U32 R19, RZ, RZ, R3 ;  /* 0x000000ffff137224 */ /* 0x000fe200078e0003 */
[----:B------:R-:W-:Y:S01]  /*7cd0*/  PRMT R28, R28, 0x7632, R28 ;  /* 0x000076321c1c7816 */ /* 0x000fe2000000001c */
[--C-:B------:R-:W-:Y:S02]  /*7ce0*/  IMAD.MOV.U32 R18, RZ, RZ, R34.reuse ;  /* 0x000000ffff127224 */ /* 0x100fe400078e0022 */
[----:B------:R-:W-:-:S07]  /*7cf0*/  IMAD.MOV.U32 R3, RZ, RZ, R34 ;  /* 0x000000ffff037224 */ /* 0x000fce00078e0022 */
.L_x_11943:
[----:B------:R-:W-:Y:S05]  /*7d00*/  BSYNC.RECONVERGENT B1 ;  /* 0x0000000000017941 */ /* 0x000fea0003800200 */
.L_x_11941:
[----:B------:R-:W-:Y:S02]  /*7d10*/  VIADD R30, R30, 0x4 ;  /* 0x000000041e1e7836 */ /* 0x000fe40000000000 */
[----:B------:R-:W-:Y:S01]  /*7d20*/  VIADD R0, R0, 0x2 ;  /* 0x0000000200007836 */ /* 0x000fe20000000000 */
[----:B------:R-:W-:Y:S06]  /*7d30*/  @P1 BRA `(.L_x_11944) ;  /* 0xfffffff000101947 */ /* 0x000fec000383ffff */
.L_x_11898:
[----:B------:R-:W-:Y:S05]  /*7d40*/  BSYNC.RECONVERGENT B0 ;  /* 0x0000000000007941 */ /* 0x000fea0003800200 */
.L_x_11897:
[----:B--2---:R-:W0:Y:S01]  /*7d50*/  S2R R0, SR_TID.X ;  /* 0x0000000000007919 */ /* 0x004e220000002100 */
[----:B------:R-:W-:Y:S01]  /*7d60*/  BAR.SYNC.DEFER_BLOCKING 0x0 ;  /* 0x0000000000007b1d */ /* 0x000fe20000010000 */
[----:B0-----:R-:W-:-:S13]  /*7d70*/  ISETP.NE.AND P0, PT, R0, RZ, PT ;  /* 0x000000ff0000720c */ /* 0x001fda0003f05270 */
[----:B------:R-:W-:Y:S05]  /*7d80*/  @P0 EXIT ;  /* 0x000000000000094d */ /* 0x000fea0003800000 */
[----:B------:R-:W0:Y:S08]  /*7d90*/  LDC R38, c[0x0][0x3a0] ;  /* 0x0000e800ff267b82 */ /* 0x000e300000000800 */
[----:B------:R-:W1:Y:S01]  /*7da0*/  LDC.64 R28, c[0x0][0x388] ;  /* 0x0000e200ff1c7b82 */ /* 0x000e620000000a00 */
[----:B------:R-:W2:Y:S07]  /*7db0*/  MUFU.LG2 R2, R2 ;  /* 0x0000000200027308 */ /* 0x000eae0000000c00 */
[----:B---3--:R-:W3:Y:S01]  /*7dc0*/  LDC.64 R32, c[0x0][0x390] ;  /* 0x0000e400ff207b82 */ /* 0x008ee20000000a00 */
        /* <DEDUP_REMOVED lines=9> */
[----:B------:R-:W5:Y:S01]  /*7e60*/  @P1 LDG.E.CONSTANT R34, desc[UR6][R28.64] ;  /* 0x000000061c221981 */ /* 0x000f62000c1e9900 */
[----:B------:R-:W-:-:S03]  /*7e70*/  ISETP.GE.AND P2, PT, R38, 0x4, PT ;  /* 0x000000042600780c */ /* 0x000fc60003f46270 */
[----:B------:R-:W5:Y:S01]  /*7e80*/  @P1 LDG.E.CONSTANT R35, desc[UR6][R28.64] ;  /* 0x000000061c231981 */ /* 0x000f62000c1e9900 */
[--C-:B------:R-:W-:Y:S01]  /*7e90*/  HADD2.F32 R41, -RZ, R45.reuse.H0_H0 ;  /* 0x2000002dff297230 */ /* 0x100fe20000004100 */
[----:B------:R-:W-:Y:S01]  /*7ea0*/  ISETP.GE.AND P3, PT, R38, 0x5, PT ;  /* 0x000000052600780c */ /* 0x000fe20003f66270 */
[----:B------:R-:W-:-:S03]  /*7eb0*/  HADD2.F32 R43, -RZ, R45.H1_H1 ;  /* 0x3000002dff2b7230 */ /* 0x000fc60000004100 */
[----:B------:R-:W-:-:S04]  /*7ec0*/  FADD.FTZ R41, R41, -R24 ;  /* 0x8000001829297221 */ /* 0x000fc80000010000 */
[----:B------:R-:W5:Y:S01]  /*7ed0*/  @P2 LDG.E.CONSTANT R36, desc[UR6][R28.64] ;  /* 0x000000061c242981 */ /* 0x000f62000c1e9900 */
[----:B------:R-:W-:Y:S01]  /*7ee0*/  FADD.FTZ R43, R43, -R24 ;  /* 0x800000182b2b7221 */ /* 0x000fe20000010000 */
[C---:B--2---:R-:W-:Y:S02]  /*7ef0*/  @P6 FFMA.FTZ R41, R2.reuse, -0.69314718246459960938, R41 ;  /* 0xbf31721802296823 */ /* 0x044fe40000010029 */
[----:B------:R-:W2:Y:S01]  /*7f00*/  @P2 LDG.E.CONSTANT R39, desc[UR6][R28.64] ;  /* 0x000000061c272981 */ /* 0x000ea2000c1e9900 */
[----:B------:R-:W-:Y:S01]  /*7f10*/  @P6 FFMA.FTZ R43, R2, -0.69314718246459960938, R43 ;  /* 0xbf317218022b6823 */ /* 0x000fe2000001002b */
[----:B------:R-:W-:Y:S01]  /*7f20*/  IMAD R23, R23, R38, RZ ;  /* 0x0000002617177224 */ /* 0x000fe200078e02ff */
[----:B------:R-:W-:Y:S01]  /*7f30*/  ISETP.GE.AND P4, PT, R38, 0x6, PT ;  /* 0x000000062600780c */ /* 0x000fe20003f86270 */
[----:B------:R-:W2:Y:S02]  /*7f40*/  @P3 LDG.E.CONSTANT R37, desc[UR6][R28.64] ;  /* 0x000000061c253981 */ /* 0x000ea4000c1e9900 */
[----:B------:R-:W-:-:S02]  /*7f50*/  IMAD.SHL.U32 R23, R23, 0x2, RZ ;  /* 0x0000000217177824 */ /* 0x000fc400078e00ff */
[----:B------:R-:W2:Y:S01]  /*7f60*/  @P3 LDG.E.CONSTANT R40, desc[UR6][R28.64] ;  /* 0x000000061c283981 */ /* 0x000ea2000c1e9900 */
[----:B------:R-:W-:Y:S01]  /*7f70*/  ISETP.GE.AND P5, PT, R38, 0x7, PT ;  /* 0x000000072600780c */ /* 0x000fe20003fa6270 */
[----:B---3--:R-:W-:-:S04]  /*7f80*/  IMAD.WIDE R32, R23, 0x4, R32 ;  /* 0x0000000417207825 */ /* 0x008fc800078e0220 */
[----:B0-----:R-:W-:Y:S01]  /*7f90*/  IMAD.WIDE R30, R23, 0x2, R30 ;  /* 0x00000002171e7825 */ /* 0x001fe200078e021e */
[----:B------:R-:W-:Y:S04]  /*7fa0*/  @P6 STG.E desc[UR6][R32.64], R18 ;  /* 0x0000001220006986 */ /* 0x000fe8000c101906 */
[----:B------:R-:W3:Y:S01]  /*7fb0*/  @P4 LDG.E.CONSTANT R23, desc[UR6][R28.64] ;  /* 0x000000061c174981 */ /* 0x000ee2000c1e9900 */
[----:B----4-:R-:W-:-:S03]  /*7fc0*/  @P6 FADD.FTZ R41, R42, R41 ;  /* 0x000000292a296221 */ /* 0x010fc60000010000 */
[----:B------:R-:W4:Y:S01]  /*7fd0*/  @P5 LDG.E.CONSTANT R42, desc[UR6][R28.64] ;  /* 0x000000061c2a5981 */ /* 0x000f22000c1e9900 */
[----:B-----5:R-:W-:Y:S01]  /*7fe0*/  @P6 FADD.FTZ R43, R46, R43 ;  /* 0x0000002b2e2b6221 */ /* 0x020fe20000010000 */
[----:B------:R-:W-:-:S04]  /*7ff0*/  @P6 F2FP.F16.F32.PACK_AB R41, RZ, R41 ;  /* 0x00000029ff29623e */ /* 0x000fc800000000ff */
[----:B------:R-:W-:Y:S02]  /*8000*/  @P6 F2FP.F16.F32.PACK_AB R43, RZ, R43 ;  /* 0x0000002bff2b623e */ /* 0x000fe400000000ff */
[----:B------:R-:W-:Y:S02]  /*8010*/  PRMT R46, R41, 0x7610, R46 ;  /* 0x00007610292e7816 */ /* 0x000fe4000000002e */
[----:B------:R-:W-:Y:S01]  /*8020*/  PRMT R48, R43, 0x7610, R48 ;  /* 0x000076102b307816 */ /* 0x000fe20000000030 */
[----:B------:R-:W5:Y:S04]  /*8030*/  @P5 LDG.E.CONSTANT R41, desc[UR6][R28.64] ;  /* 0x000000061c295981 */ /* 0x000f68000c1e9900 */
[----:B------:R-:W-:Y:S04]  /*8040*/  @P6 STG.E.U16 desc[UR6][R30.64], R46 ;  /* 0x0000002e1e006986 */ /* 0x000fe8000c101506 */
[----:B------:R0:W-:Y:S04]  /*8050*/  @P6 STG.E desc[UR6][R32.64+0x4], R19 ;  /* 0x0000041320006986 */ /* 0x0001e8000c101906 */
[----:B------:R-:W-:Y:S01]  /*8060*/  @P6 STG.E.U16 desc[UR6][R30.64+0x2], R48 ;  /* 0x000002301e006986 */ /* 0x000fe2000c101506 */
[----:B------:R-:W-:-:S03]  /*8070*/  ISETP.GE.AND P6, PT, R38, 0x8, PT ;  /* 0x000000082600780c */ /* 0x000fc60003fc6270 */
[----:B------:R-:W5:Y:S10]  /*8080*/  @P4 LDG.E.CONSTANT R43, desc[UR6][R28.64] ;  /* 0x000000061c2b4981 */ /* 0x000f74000c1e9900 */
[----:B------:R-:W5:Y:S01]  /*8090*/  @P6 LDG.E.CONSTANT R38, desc[UR6][R28.64] ;  /* 0x000000061c266981 */ /* 0x000f62000c1e9900 */
[----:B------:R-:W-:-:S02]  /*80a0*/  HADD2.F32 R45, -RZ, R44.H0_H0 ;  /* 0x2000002cff2d7230 */ /* 0x000fc40000004100 */
[----:B------:R-:W-:-:S03]  /*80b0*/  HADD2.F32 R47, -RZ, R44.H1_H1 ;  /* 0x3000002cff2f7230 */ /* 0x000fc60000004100 */
[--C-:B------:R-:W-:Y:S01]  /*80c0*/  FADD.FTZ R45, R45, -R24.reuse ;  /* 0x800000182d2d7221 */ /* 0x100fe20000010000 */
[----:B0-----:R-:W-:Y:S02]  /*80d0*/  HADD2.F32 R19, -RZ, R27.H0_H0 ;  /* 0x2000001bff137230 */ /* 0x001fe40000004100 */
[----:B------:R-:W-:Y:S01]  /*80e0*/  FADD.FTZ R47, R47, -R24 ;  /* 0x800000182f2f7221 */ /* 0x000fe20000010000 */
[----:B------:R-:W-:-:S03]  /*80f0*/  @P0 FFMA.FTZ R45, R2, -0.69314718246459960938, R45 ;  /* 0xbf317218022d0823 */ /* 0x000fc6000001002d */
[----:B------:R-:W-:Y:S01]  /*8100*/  @P0 FFMA.FTZ R18, R2, -0.69314718246459960938, R47 ;  /* 0xbf31721802120823 */ /* 0x000fe2000001002f */
[----:B------:R-:W-:Y:S01]  /*8110*/  FADD.FTZ R19, R19, -R24 ;  /* 0x8000001813137221 */ /* 0x000fe20000010000 */
[----:B------:R-:W-:Y:S01]  /*8120*/  @P0 FADD.FTZ R0, R0, R45 ;  /* 0x0000002d00000221 */ /* 0x000fe20000010000 */
[----:B------:R-:W-:Y:S02]  /*8130*/  HADD2.F32 R27, -RZ, R27.H1_H1 ;  /* 0x3000001bff1b7230 */ /* 0x000fe40000004100 */
[----:B------:R-:W-:Y:S01]  /*8140*/  @P0 FADD.FTZ R3, R3, R18 ;  /* 0x0000001203030221 */ /* 0x000fe20000010000 */
[----:B------:R-:W-:Y:S01]  /*8150*/  @P1 FFMA.FTZ R19, R2, -0.69314718246459960938, R19 ;  /* 0xbf31721802131823 */ /* 0x000fe20000010013 */
[----:B------:R-:W-:Y:S01]  /*8160*/  @P0 F2FP.F16.F32.PACK_AB R0, RZ, R0 ;  /* 0x00000000ff00023e */ /* 0x000fe200000000ff */
[----:B------:R-:W-:Y:S02]  /*8170*/  FADD.FTZ R27, R27, -R24 ;  /* 0x800000181b1b7221 */ /* 0x000fe40000010000 */
[----:B------:R-:W-:Y:S01]  /*8180*/  @P1 FADD.FTZ R19, R34, R19 ;  /* 0x0000001322131221 */ /* 0x000fe20000010000 */
[----:B------:R-:W-:-:S02]  /*8190*/  @P0 F2FP.F16.F32.PACK_AB R3, RZ, R3 ;  /* 0x00000003ff03023e */ /* 0x000fc400000000ff */
[----:B------:R-:W-:Y:S01]  /*81a0*/  PRMT R18, R0, 0x7610, R18 ;  /* 0x0000761000127816 */ /* 0x000fe20000000012 */
[--C-:B------:R-:W-:Y:S01]  /*81b0*/  @P1 FFMA.FTZ R0, R2, -0.69314718246459960938, R27.reuse ;  /* 0xbf31721802001823 */ /* 0x100fe2000001001b */
[----:B------:R-:W-:Y:S01]  /*81c0*/  PRMT R27, R3, 0x7610, R27 ;  /* 0x00007610031b7816 */ /* 0x000fe2000000001b */
[----:B------:R-:W-:Y:S01]  /*81d0*/  HADD2.F32 R3, -RZ, R22.H0_H0 ;  /* 0x20000016ff037230 */ /* 0x000fe20000004100 */
[----:B------:R-:W-:Y:S01]  /*81e0*/  @P1 F2FP.F16.F32.PACK_AB R19, RZ, R19 ;  /* 0x00000013ff13123e */ /* 0x000fe200000000ff */
[----:B------:R-:W-:-:S03]  /*81f0*/  @P1 FADD.FTZ R0, R35, R0 ;  /* 0x0000000023001221 */ /* 0x000fc60000010000 */
[----:B------:R-:W-:Y:S01]  /*8200*/  PRMT R34, R19, 0x7610, R34 ;  /* 0x0000761013227816 */ /* 0x000fe20000000022 */
[--C-:B------:R-:W-:Y:S01]  /*8210*/  FADD.FTZ R3, R3, -R24.reuse ;  /* 0x8000001803037221 */ /* 0x100fe20000010000 */
[----:B------:R-:W-:Y:S01]  /*8220*/  HADD2.F32 R19, -RZ, R22.H1_H1 ;  /* 0x30000016ff137230 */ /* 0x000fe20000004100 */
[----:B------:R0:W-:Y:S01]  /*8230*/  @P0 STG.E desc[UR6][R32.64+0x8], R16 ;  /* 0x0000081020000986 */ /* 0x0001e2000c101906 */
[----:B------:R-:W-:Y:S01]  /*8240*/  @P1 F2FP.F16.F32.PACK_AB R0, RZ, R0 ;  /* 0x00000000ff00123e */ /* 0x000fe200000000ff */
[----:B------:R-:W-:Y:S02]  /*8250*/  @P2 FFMA.FTZ R3, R2, -0.69314718246459960938, R3 ;  /* 0xbf31721802032823 */ /* 0x000fe40000010003 */
[----:B------:R-:W-:Y:S01]  /*8260*/  @P0 STG.E.U16 desc[UR6][R30.64+0x4], R18 ;  /* 0x000004121e000986 */ /* 0x000fe2000c101506 */
[----:B------:R-:W-:-:S03]  /*8270*/  FADD.FTZ R19, R19, -R24 ;  /* 0x8000001813137221 */ /* 0x000fc60000010000 */
[----:B------:R1:W-:Y:S01]  /*8280*/  @P0 STG.E desc[UR6][R32.64+0xc], R17 ;  /* 0x00000c1120000986 */ /* 0x0003e2000c101906 */
[----:B------:R-:W-:Y:S01]  /*8290*/  @P2 FADD.FTZ R3, R36, R3 ;  /* 0x0000000324032221 */ /* 0x000fe20000010000 */
[----:B0-----:R-:W-:Y:S02]  /*82a0*/  PRMT R16, R0, 0x7610, R16 ;  /* 0x0000761000107816 */ /* 0x001fe40000000010 */
[----:B------:R-:W-:Y:S01]  /*82b0*/  @P0 STG.E.U16 desc[UR6][R30.64+0x6], R27 ;  /* 0x0000061b1e000986 */ /* 0x000fe2000c101506 */
[----:B------:R-:W-:Y:S01]  /*82c0*/  @P2 FFMA.FTZ R0, R2, -0.69314718246459960938, R19 ;  /* 0xbf31721802002823 */ /* 0x000fe20000010013 */
[--C-:B-1----:R-:W-:Y:S02]  /*82d0*/  HADD2.F32 R17, -RZ, R21.reuse.H0_H0 ;  /* 0x20000015ff117230 */ /* 0x102fe40000004100 */
[----:B------:R-:W-:Y:S01]  /*82e0*/  HADD2.F32 R21, -RZ, R21.H1_H1 ;  /* 0x30000015ff157230 */ /* 0x000fe20000004100 */
[----:B------:R0:W-:Y:S02]  /*82f0*/  @P1 STG.E desc[UR6][R32.64+0x10], R14 ;  /* 0x0000100e20001986 */ /* 0x0001e4000c101906 */
[----:B------:R-:W-:-:S02]  /*8300*/  FADD.FTZ R17, R17, -R24 ;  /* 0x8000001811117221 */ /* 0x000fc40000010000 */
[----:B------:R-:W-:Y:S01]  /*8310*/  @P1 STG.E.U16 desc[UR6][R30.64+0x8], R34 ;  /* 0x000008221e001986 */ /* 0x000fe2000c101506 */
[----:B------:R-:W-:Y:S01]  /*8320*/  @P2 F2FP.F16.F32.PACK_AB R3, RZ, R3 ;  /* 0x00000003ff03223e */ /* 0x000fe200000000ff */
[----:B--2---:R-:W-:Y:S02]  /*8330*/  @P2 FADD.FTZ R0, R39, R0 ;  /* 0x0000000027002221 */ /* 0x004fe40000010000 */
[----:B------:R1:W-:Y:S01]  /*8340*/  @P1 STG.E desc[UR6][R32.64+0x14], R15 ;  /* 0x0000140f20001986 */ /* 0x0003e2000c101906 */
[--C-:B0-----:R-:W-:Y:S01]  /*8350*/  @P3 FFMA.FTZ R14, R2, -0.69314718246459960938, R17.reuse ;  /* 0xbf317218020e3823 */ /* 0x101fe20000010011 */
[----:B------:R-:W-:Y:S01]  /*8360*/  PRMT R17, R3, 0x7610, R17 ;  /* 0x0000761003117816 */ /* 0x000fe20000000011 */
[----:B------:R-:W-:Y:S01]  /*8370*/  HADD2.F32 R3, -RZ, R26.H0_H0 ;  /* 0x2000001aff037230 */ /* 0x000fe20000004100 */
[----:B------:R-:W-:Y:S01]  /*8380*/  @P2 F2FP.F16.F32.PACK_AB R0, RZ, R0 ;  /* 0x00000000ff00223e */ /* 0x000fe200000000ff */
[----:B-1----:R-:W-:Y:S01]  /*8390*/  FADD.FTZ R15, R21, -R24 ;  /* 0x80000018150f7221 */ /* 0x002fe20000010000 */
[----:B------:R-:W-:-:S03]  /*83a0*/  @P3 FADD.FTZ R14, R37, R14 ;  /* 0x0000000e250e3221 */ /* 0x000fc60000010000 */
[----:B------:R-:W-:Y:S01]  /*83b0*/  @P3 FFMA.FTZ R15, R2, -0.69314718246459960938, R15 ;  /* 0xbf317218020f3823 */ /* 0x000fe2000001000f */
[----:B------:R0:W-:Y:S01]  /*83c0*/  @P1 STG.E.U16 desc[UR6][R30.64+0xa], R16 ;  /* 0x00000a101e001986 */ /* 0x0001e2000c101506 */
[----:B------:R-:W-:Y:S02]  /*83d0*/  FADD.FTZ R3, R3, -R24 ;  /* 0x8000001803037221 */ /* 0x000fe40000010000 */
[----:B------:R-:W-:Y:S01]  /*83e0*/  @P3 FADD.FTZ R15, R40, R15 ;  /* 0x0000000f280f3221 */ /* 0x000fe20000010000 */
[----:B------:R-:W-:Y:S01]  /*83f0*/  @P2 STG.E desc[UR6][R32.64+0x18], R12 ;  /* 0x0000180c20002986 */ /* 0x000fe2000c101906 */
[----:B------:R-:W-:-:S03]  /*8400*/  @P3 F2FP.F16.F32.PACK_AB R14, RZ, R14 ;  /* 0x0000000eff0e323e */ /* 0x000fc600000000ff */
[----:B------:R-:W-:Y:S01]  /*8410*/  @P2 STG.E.U16 desc[UR6][R30.64+0xc], R17 ;  /* 0x00000c111e002986 */ /* 0x000fe2000c101506 */
[----:B0-----:R-:W-:-:S03]  /*8420*/  PRMT R16, R0, 0x7610, R16 ;  /* 0x0000761000107816 */ /* 0x001fc60000000010 */
[----:B------:R0:W-:Y:S01]  /*8430*/  @P2 STG.E desc[UR6][R32.64+0x1c], R13 ;  /* 0x00001c0d20002986 */ /* 0x0001e2000c101906 */
[----:B------:R-:W-:Y:S01]  /*8440*/  @P3 F2FP.F16.F32.PACK_AB R15, RZ, R15 ;  /* 0x0000000fff0f323e */ /* 0x000fe200000000ff */
[----:B------:R-:W-:Y:S01]  /*8450*/  @P4 FFMA.FTZ R0, R2, -0.69314718246459960938, R3 ;  /* 0xbf31721802004823 */ /* 0x000fe20000010003 */
[----:B------:R-:W-:Y:S01]  /*8460*/  HADD2.F32 R3, -RZ, R26.H1_H1 ;  /* 0x3000001aff037230 */ /* 0x000fe20000004100 */
[----:B------:R-:W-:Y:S04]  /*8470*/  @P2 STG.E.U16 desc[UR6][R30.64+0xe], R16 ;  /* 0x00000e101e002986 */ /* 0x000fe8000c101506 */
[----:B------:R1:W-:Y:S01]  /*8480*/  @P3 STG.E desc[UR6][R32.64+0x20], R10 ;  /* 0x0000200a20003986 */ /* 0x0003e2000c101906 */
[----:B---3--:R-:W-:-:S03]  /*8490*/  @P4 FADD.FTZ R0, R23, R0 ;  /* 0x0000000017004221 */ /* 0x008fc60000010000 */
[----:B------:R-:W-:Y:S01]  /*84a0*/  @P3 STG.E.U16 desc[UR6][R30.64+0x10], R14 ;  /* 0x0000100e1e003986 */ /* 0x000fe2000c101506 */
[----:B0-----:R-:W-:-:S03]  /*84b0*/  HADD2.F32 R13, -RZ, R25.H0_H0 ;  /* 0x20000019ff0d7230 */ /* 0x001fc60000004100 */
[----:B------:R-:W-:Y:S01]  /*84c0*/  @P3 STG.E desc[UR6][R32.64+0x24], R11 ;  /* 0x0000240b20003986 */ /* 0x000fe2000c101906 */
[----:B------:R-:W-:-:S03]  /*84d0*/  FADD.FTZ R3, R3, -R24 ;  /* 0x8000001803037221 */ /* 0x000fc60000010000 */
[----:B------:R0:W-:Y:S01]  /*84e0*/  @P3 STG.E.U16 desc[UR6][R30.64+0x12], R15 ;  /* 0x0000120f1e003986 */ /* 0x0001e2000c101506 */
[----:B------:R-:W-:Y:S02]  /*84f0*/  HADD2.F32 R17, -RZ, R20.H0_H0 ;  /* 0x20000014ff117230 */ /* 0x000fe40000004100 */
[--C-:B------:R-:W-:Y:S01]  /*8500*/  FADD.FTZ R13, R13, -R24.reuse ;  /* 0x800000180d0d7221 */ /* 0x100fe20000010000 */
[----:B------:R-:W-:Y:S01]  /*8510*/  @P4 F2FP.F16.F32.PACK_AB R0, RZ, R0 ;  /* 0x00000000ff00423e */ /* 0x000fe200000000ff */
[C---:B-1----:R-:W-:Y:S01]  /*8520*/  @P4 FFMA.FTZ R10, R2.reuse, -0.69314718246459960938, R3 ;  /* 0xbf317218020a4823 */ /* 0x042fe20000010003 */
[----:B------:R1:W-:Y:S01]  /*8530*/  @P4 STG.E desc[UR6][R32.64+0x28], R8 ;  /* 0x0000280820004986 */ /* 0x0003e2000c101906 */
[----:B0-----:R-:W-:Y:S02]  /*8540*/  HADD2.F32 R15, -RZ, R25.H1_H1 ;  /* 0x30000019ff0f7230 */ /* 0x001fe40000004100 */
[----:B------:R-:W-:Y:S01]  /*8550*/  @P5 FFMA.FTZ R3, R2, -0.69314718246459960938, R13 ;  /* 0xbf31721802035823 */ /* 0x000fe2000001000d */
[----:B------:R-:W-:-:S02]  /*8560*/  FADD.FTZ R11, R17, -R24 ;  /* 0x80000018110b7221 */ /* 0x000fc40000010000 */
[----:B------:R-:W-:Y:S01]  /*8570*/  FADD.FTZ R15, R15, -R24 ;  /* 0x800000180f0f7221 */ /* 0x000fe20000010000 */
[----:B-1----:R-:W-:Y:S01]  /*8580*/  PRMT R8, R0, 0x7610, R8 ;  /* 0x0000761000087816 */ /* 0x002fe20000000008 */
[C---:B------:R-:W-:Y:S02]  /*8590*/  @P6 FFMA.FTZ R11, R2.reuse, -0.69314718246459960938, R11 ;  /* 0xbf317218020b6823 */ /* 0x040fe4000001000b */
[----:B------:R-:W-:Y:S02]  /*85a0*/  @P5 FFMA.FTZ R0, R2, -0.69314718246459960938, R15 ;  /* 0xbf31721802005823 */ /* 0x000fe4000001000f */
[----:B------:R0:W-:Y:S04]  /*85b0*/  @P4 STG.E.U16 desc[UR6][R30.64+0x14], R8 ;  /* 0x000014081e004986 */ /* 0x0001e8000c101506 */
[----:B------:R0:W-:Y:S01]  /*85c0*/  @P4 STG.E desc[UR6][R32.64+0x2c], R9 ;  /* 0x00002c0920004986 */ /* 0x0001e2000c101906 */
[----:B----4-:R-:W-:-:S05]  /*85d0*/  @P5 FADD.FTZ R3, R42, R3 ;  /* 0x000000032a035221 */ /* 0x010fca0000010000 */
[----:B------:R-:W-:Y:S01]  /*85e0*/  @P5 F2FP.F16.F32.PACK_AB R3, RZ, R3 ;  /* 0x00000003ff03523e */ /* 0x000fe200000000ff */
[----:B-----5:R-:W-:-:S05]  /*85f0*/  @P5 FADD.FTZ R0, R41, R0 ;  /* 0x0000000029005221 */ /* 0x020fca0000010000 */
[----:B------:R-:W-:Y:S01]  /*8600*/  @P5 F2FP.F16.F32.PACK_AB R0, RZ, R0 ;  /* 0x00000000ff00523e */ /* 0x000fe200000000ff */
[----:B------:R-:W-:-:S05]  /*8610*/  @P4 FADD.FTZ R10, R43, R10 ;  /* 0x0000000a2b0a4221 */ /* 0x000fca0000010000 */
[----:B------:R-:W-:Y:S01]  /*8620*/  @P4 F2FP.F16.F32.PACK_AB R10, RZ, R10 ;  /* 0x0000000aff0a423e */ /* 0x000fe200000000ff */
[----:B------:R-:W-:-:S04]  /*8630*/  @P6 FADD.FTZ R11, R38, R11 ;  /* 0x0000000b260b6221 */ /* 0x000fc80000010000 */
        /* <DEDUP_REMOVED lines=10> */
[----:B0-----:R-:W-:-:S03]  /*86e0*/  HADD2.F32 R3, -RZ, R20.H1_H1 ;  /* 0x30000014ff037230 */ /* 0x001fc60000004100 */
[----:B------:R-:W-:Y:S02]  /*86f0*/  STG.E desc[UR6][R32.64+0x3c], R5 ;  /* 0x00003c0520007986 */ /* 0x000fe4000c101906 */
[----:B------:R-:W-:-:S04]  /*8700*/  FADD.FTZ R3, R3, -R24 ;  /* 0x8000001803037221 */ /* 0x000fc80000010000 */
[----:B------:R-:W-:-:S04]  /*8710*/  FFMA.FTZ R0, R2, -0.69314718246459960938, R3 ;  /* 0xbf31721802007823 */ /* 0x000fc80000010003 */
[----:B--2---:R-:W-:-:S05]  /*8720*/  FADD.FTZ R0, R29, R0 ;  /* 0x000000001d007221 */ /* 0x004fca0000010000 */
[----:B------:R-:W-:-:S05]  /*8730*/  F2FP.F16.F32.PACK_AB R0, RZ, R0 ;  /* 0x00000000ff00723e */ /* 0x000fca00000000ff */
[----:B------:R-:W-:Y:S01]  /*8740*/  STG.E.U16 desc[UR6][R30.64+0x1e], R0 ;  /* 0x00001e001e007986 */ /* 0x000fe2000c101506 */
[----:B------:R-:W-:Y:S05]  /*8750*/  EXIT ;  /* 0x000000000000794d */ /* 0x000fea0003800000 */
.L_x_11945:
        /* <DEDUP_REMOVED lines=10> */
.L_x_38465:


//--------------------- .text._ZN17fastertransformer38beam_online_softmax_topk_stage1_kernelI6__halfLi1ELi16ELi128EEEvPKT_S4_PKbPfiiPKi --------------------------
	.section	.text._ZN17fastertransformer38beam_online_softmax_topk_stage1_kernelI6__halfLi1ELi16ELi128EEEvPKT_S4_PKbPfiiPKi,"ax",@progbits
	.align	128
        .global         _ZN17fastertransformer38beam_online_softmax_topk_stage1_kernelI6__halfLi1ELi16ELi128EEEvPKT_S4_PKbPfiiPKi
        .type           _ZN17fastertransformer38beam_online_softmax_topk_stage1_kernelI6__halfLi1ELi16ELi128EEEvPKT_S4_PKbPfiiPKi,@function
        .size           _ZN17fastertransformer38beam_online_softmax_topk_stage1_kernelI6__halfLi1ELi16ELi128EEEvPKT_S4_PKbPfiiPKi,(.L_x_38466 - _ZN17fastertransformer38beam_online_softmax_topk_stage1_kernelI6__halfLi1ELi16ELi128EEEvPKT_S4_PKbPfiiPKi)
        .other          _ZN17fastertransformer38beam_online_softmax_topk_stage1_kernelI6__halfLi1ELi16ELi128EEEvPKT_S4_PKbPfiiPKi,@"STO_CUDA_ENTRY STV_DEFAULT"
_ZN17fastertransformer38beam_online_softmax_topk_stage1_kernelI6__halfLi1ELi16ELi128EEEvPKT_S4_PKbPfiiPKi:
.text._ZN17fastertransformer38beam_online_softmax_topk_stage1_kernelI6__halfLi1ELi16ELi128EEEvPKT_S4_PKbPfiiPKi:
        /* <DEDUP_REMOVED lines=27> */
[----:B------:R-:W-:-:S05]  /*01b0*/  IMAD R3, R0, R5, R3 ;  /* 0x0000000500037224 */ /* 0x000fca00078e0203 */
[----:B------:R-:W-:-:S13]  /*01c0*/  ISETP.GE.U32.AND P0, PT, R3, R0, PT ;  /* 0x000000000300720c */ /* 0x000fda0003f06070 */
[----:B------:R-:W-:Y:S02]  /*01d0*/  @P0 IMAD.IADD R3, R3, 0x1, -R0 ;  /* 0x0000000103030824 */ /* 0x000fe400078e0a00 */
[----:B------:R-:W-:-:S03]  /*01e0*/  @P0 VIADD R2, R2, 0x1 ;  /* 0x0000000102020836 */ /* 0x000fc60000000000 */
[----:B------:R-:W-:-:S13]  /*01f0*/  ISETP.GE.U32.AND P1, PT, R3, R0, PT ;  /* 0x000000000300720c */ /* 0x000fda0003f26070 */
[----:B------:R-:W-:Y:S01]  /*0200*/  @P1 VIADD R2, R2, 0x1 ;  /* 0x0000000102021836 */ /* 0x000fe20000000000 */
[----:B------:R-:W-:-:S05]  /*0210*/  @!P2 LOP3.LUT R2, RZ, R0, RZ, 0x33, !PT ;  /* 0x00000000ff02a212 */ /* 0x000fca00078e33ff */
[----:B-1----:R-:W-:-:S05]  /*0220*/  IMAD R3, R2, UR8, RZ ;  /* 0x0000000802037c24 */ /* 0x002fca000f8e02ff */
[----:B------:R-:W-:Y:S01]  /*0230*/  VIADDMNMX R24, R3, R2, R56, PT ;  /* 0x0000000203187246 */ /* 0x000fe20003800138 */
[----:B------:R-:W-:Y:S01]  /*0240*/  IMAD R56, R19, R56, RZ ;  /* 0x0000003813387224 */ /* 0x000fe200078e02ff */
        /* <DEDUP_REMOVED lines=76> */
[----:B------:R-:W-:-:S02]  /*0710*/  IMAD.MOV.U32 R21, RZ, RZ, 0xfbff ;  /* 0x0000fbffff157424 */ /* 0x000fc400078e00ff */
[----:B------:R-:W-:Y:S02]  /*0720*/  IMAD.MOV.U32 R47, RZ, RZ, 0xfbff ;  /* 0x0000fbffff2f7424 */ /* 0x000fe400078e00ff */
[----:B------:R-:W-:Y:S01]  /*0730*/  IMAD.MOV.U32 R48, RZ, RZ, 0xfbff ;  /* 0x0000fbffff307424 */ /* 0x000fe200078e00ff */
[----:B------:R-:W-:Y:S01]  /*0740*/  PRMT R46, R21, 0x5410, R46 ;  /* 0x00005410152e7816 */ /* 0x000fe2000000002e */
[----:B------:R-:W-:Y:S01]  /*0750*/  IMAD.MOV.U32 R49, RZ, RZ, 0xfbff ;  /* 0x0000fbffff317424 */ /* 0x000fe200078e00ff */
[----:B------:R-:W-:Y:S01]  /*0760*/  PRMT R47, R5, 0x5410, R47 ;  /* 0x00005410052f7816 */ /* 0x000fe2000000002f */
[----:B0-----:R-:W-:Y:S01]  /*0770*/  IMAD.MOV.U32 R22, RZ, RZ, 0xfbff ;  /* 0x0000fbffff167424 */ /* 0x001fe200078e00ff */
[----:B------:R-:W-:Y:S01]  /*0780*/  PRMT R48, R21, 0x5410, R48 ;  /* 0x0000541015307816 */ /* 0x000fe20000000030 */
[----:B------:R-:W-:Y:S01]  /*0790*/  IMAD.MOV.U32 R45, RZ, RZ, RZ ;  /* 0x000000ffff2d7224 */ /* 0x000fe200078e00ff */
[----:B------:R-:W-:Y:S01]  /*07a0*/  PRMT R49, R5, 0x5410, R49 ;  /* 0x0000541005317816 */ /* 0x000fe20000000031 */
[----:B------:R-:W-:Y:S01]  /*07b0*/  IMAD.MOV.U32 R5, RZ, RZ, -0x1 ;  /* 0xffffffffff057424 */ /* 0x000fe200078e00ff */
[----:B------:R-:W-:-:S02]  /*07c0*/  PRMT R52, R52, 0x5410, R21 ;  /* 0x0000541034347816 */ /* 0x000fc40000000015 */
[----:B------:R-:W-:Y:S01]  /*07d0*/  PRMT R54, R54, 0x5410, R22 ;  /* 0x0000541036367816 */ /* 0x000fe20000000016 */
[----:B------:R-:W-:Y:S02]  /*07e0*/  IMAD.MOV.U32 R22, RZ, RZ, -0x38802000 ;  /* 0xc77fe000ff167424 */ /* 0x000fe400078e00ff */
[----:B--2---:R-:W-:-:S07]  /*07f0*/  IMAD.IADD R21, R23, 0x1, -R20 ;  /* 0x0000000117157824 */ /* 0x004fce00078e0a14 */
.L_x_11998:
        /* <DEDUP_REMOVED lines=22> */
.L_x_11951:
[----:B------:R-:W-:Y:S01]  /*0960*/  PRMT R22, R23, 0x7610, R22 ;  /* 0x0000761017167816 */ /* 0x000fe20000000016 */
[----:B------:R-:W-:-:S07]  /*0970*/  IMAD.MOV.U32 R5, RZ, RZ, R20 ;  /* 0x000000ffff057224 */ /* 0x000fce00078e0014 */
.L_x_11952:
[----:B------:R-:W-:Y:S05]  /*0980*/  BSYNC.RECONVERGENT B2 ;  /* 0x0000000000027941 */ /* 0x000fea0003800200 */
.L_x_11950:
        /* <DEDUP_REMOVED lines=10> */
.L_x_11954:
[----:B------:R-:W-:Y:S01]  /*0a30*/  IMAD.MOV.U32 R26, RZ, RZ, R5 ;  /* 0x000000ffff1a7224 */ /* 0x000fe200078e0005 */
[----:B------:R-:W-:Y:S01]  /*0a40*/  PRMT R55, R55, 0x5410, R55 ;  /* 0x0000541037377816 */ /* 0x000fe20000000037 */
[----:B------:R-:W-:Y:S01]  /*0a50*/  IMAD.MOV.U32 R5, RZ, RZ, R4 ;  /* 0x000000ffff057224 */ /* 0x000fe200078e0004 */
[----:B------:R-:W-:-:S07]  /*0a60*/  PRMT R22, R22, 0x5410, R22 ;  /* 0x0000541016167816 */ /* 0x000fce0000000016 */
.L_x_11955:
[----:B------:R-:W-:Y:S05]  /*0a70*/  BSYNC.RECONVERGENT B2 ;  /* 0x0000000000027941 */ /* 0x000fea0003800200 */
.L_x_11953:
        /* <DEDUP_REMOVED lines=11> */
.L_x_11957:
[----:B------:R-:W-:Y:S01]  /*0b30*/  PRMT R55, R54, 0x7610, R55 ;  /* 0x0000761036377816 */ /* 0x000fe20000000037 */
[----:B------:R-:W-:Y:S01]  /*0b40*/  IMAD.MOV.U32 R23, RZ, RZ, R26 ;  /* 0x000000ffff177224 */ /* 0x000fe200078e001a */
[----:B------:R-:W-:Y:S01]  /*0b50*/  PRMT R22, R22, 0x7632, R22 ;  /* 0x0000763216167816 */ /* 0x000fe20000000016 */
[----:B------:R-:W-:-:S07]  /*0b60*/  IMAD.MOV.U32 R4, RZ, RZ, R7 ;  /* 0x000000ffff047224 */ /* 0x000fce00078e0007 */
.L_x_11958:
[----:B------:R-:W-:Y:S05]  /*0b70*/  BSYNC.RECONVERGENT B2 ;  /* 0x0000000000027941 */ /* 0x000fea0003800200 */
.L_x_11956:
        /* <DEDUP_REMOVED lines=11> */
.L_x_11960:
[----:B------:R-:W-:Y:S01]  /*0c30*/  PRMT R54, R53, 0x7610, R54 ;  /* 0x0000761035367816 */ /* 0x000fe20000000036 */
[----:B------:R-:W-:Y:S01]  /*0c40*/  IMAD.MOV.U32 R26, RZ, RZ, R23 ;  /* 0x000000ffff1a7224 */ /* 0x000fe200078e0017 */
[----:B------:R-:W-:Y:S01]  /*0c50*/  PRMT R25, R22, 0x7610, R25 ;  /* 0x0000761016197816 */ /* 0x000fe20000000019 */
[----:B------:R-:W-:-:S07]  /*0c60*/  IMAD.MOV.U32 R7, RZ, RZ, R6 ;  /* 0x000000ffff077224 */ /* 0x000fce00078e0006 */
.L_x_11961:
[----:B------:R-:W-:Y:S05]  /*0c70*/  BSYNC.RECONVERGENT B2 ;  /* 0x0000000000027941 */ /* 0x000fea0003800200 */
.L_x_11959:
        /* <DEDUP_REMOVED lines=11> */
.L_x_11963:
[----:B------:R-:W-:Y:S01]  /*0d30*/  PRMT R53, R53, 0x7632, R53 ;  /* 0x0000763235357816 */ /* 0x000fe20000000035 */
[----:B------:R-:W-:Y:S01]  /*0d40*/  IMAD.MOV.U32 R23, RZ, RZ, R26 ;  /* 0x000000ffff177224 */ /* 0x000fe200078e001a */
[----:B------:R-:W-:Y:S01]  /*0d50*/  PRMT R22, R22, 0x5410, R25 ;  /* 0x0000541016167816 */ /* 0x000fe20000000019 */
[----:B------:R-:W-:-:S07]  /*0d60*/  IMAD.MOV.U32 R6, RZ, RZ, R9 ;  /* 0x000000ffff067224 */ /* 0x000fce00078e0009 */
.L_x_11964:
[----:B------:R-:W-:Y:S05]  /*0d70*/  BSYNC.RECONVERGENT B2 ;  /* 0x0000000000027941 */ /* 0x000fea0003800200 */
.L_x_11962:
        /* <DEDUP_REMOVED lines=11> */
.L_x_11966:
[----:B------:R-:W-:Y:S01]  /*0e30*/  PRMT R53, R53, 0x5410, R52 ;  /* 0x0000541035357816 */ /* 0x000fe20000000034 */
[----:B------:R-:W-:Y:S01]  /*0e40*/  IMAD.MOV.U32 R26, RZ, RZ, R23 ;  /* 0x000000ffff1a7224 */ /* 0x000fe200078e0017 */
[----:B------:R-:W-:Y:S01]  /*0e50*/  PRMT R25, R25, 0x7610, R22 ;  /* 0x0000761019197816 */ /* 0x000fe20000000016 */
[----:B------:R-:W-:-:S07]  /*0e60*/  IMAD.MOV.U32 R9, RZ, RZ, R8 ;  /* 0x000000ffff097224 */ /* 0x000fce00078e0008 */
.L_x_11967:
[----:B------:R-:W-:Y:S05]  /*0e70*/  BSYNC.RECONVERGENT B2 ;  /* 0x0000000000027941 */ /* 0x000fea0003800200 */
.L_x_11965:
        /* <DEDUP_REMOVED lines=11> */
.L_x_11969:
[----:B------:R-:W-:Y:S01]  /*0f30*/  PRMT R52, R46, 0x7632, R52 ;  /* 0x000076322e347816 */ /* 0x000fe20000000034 */
[----:B------:R-:W-:Y:S01]  /*0f40*/  IMAD.MOV.U32 R23, RZ, RZ, R26 ;  /* 0x000000ffff177224 */ /* 0x000fe200078e001a */
[----:B------:R-:W-:Y:S01]  /*0f50*/  PRMT R22, R22, 0x7610, R25 ;  /* 0x0000761016167816 */ /* 0x000fe20000000019 */
[----:B------:R-:W-:-:S07]  /*0f60*/  IMAD.MOV.U32 R8, RZ, RZ, R11 ;  /* 0x000000ffff087224 */ /* 0x000fce00078e000b */
.L_x_11970:
[----:B------:R-:W-:Y:S05]  /*0f70*/  BSYNC.RECONVERGENT B2 ;  /* 0x0000000000027941 */ /* 0x000fea0003800200 */
.L_x_11968:
        /* <DEDUP_REMOVED lines=11> */
.L_x_11972:
[----:B------:R-:W-:Y:S01]  /*1030*/  PRMT R46, R46, 0x5410, R46 ;  /* 0x000054102e2e7816 */ /* 0x000fe2000000002e */
[----:B------:R-:W-:Y:S01]  /*1040*/  IMAD.MOV.U32 R26, RZ, RZ, R23 ;  /* 0x000000ffff1a7224 */ /* 0x000fe200078e0017 */
[----:B------:R-:W-:Y:S01]  /*1050*/  PRMT R22, R22, 0x7632, R22 ;  /* 0x0000763216167816 */ /* 0x000fe20000000016 */
[----:B------:R-:W-:-:S07]  /*1060*/  IMAD.MOV.U32 R11, RZ, RZ, R10 ;  /* 0x000000ffff0b7224 */ /* 0x000fce00078e000a */
.L_x_11973:
[----:B------:R-:W-:Y:S05]  /*1070*/  BSYNC.RECONVERGENT B2 ;  /* 0x0000000000027941 */ /* 0x000fea0003800200 */
.L_x_11971:
        /* <DEDUP_REMOVED lines=11> */
.L_x_11975:
[----:B------:R-:W-:Y:S01]  /*1130*/  PRMT R46, R47, 0x7632, R46 ;  /* 0x000076322f2e7816 */ /* 0x000fe2000000002e */
[----:B------:R-:W-:Y:S01]  /*1140*/  IMAD.MOV.U32 R25, RZ, RZ, R26 ;  /* 0x000000ffff197224 */ /* 0x000fe200078e001a */
[----:B------:R-:W-:Y:S01]  /*1150*/  PRMT R23, R22, 0x7610, R23 ;  /* 0x0000761016177816 */ /* 0x000fe20000000017 */
[----:B------:R-:W-:-:S07]  /*1160*/  IMAD.MOV.U32 R10, RZ, RZ, R13 ;  /* 0x000000ffff0a7224 */ /* 0x000fce00078e000d */
.L_x_11976:
[----:B------:R-:W-:Y:S05]  /*1170*/  BSYNC.RECONVERGENT B2 ;  /* 0x0000000000027941 */ /* 0x000fea0003800200 */
.L_x_11974:
        /* <DEDUP_REMOVED lines=11> */
.L_x_11978:
[----:B------:R-:W-:Y:S01]  /*1230*/  PRMT R47, R47, 0x5410, R47 ;  /* 0x000054102f2f7816 */ /* 0x000fe2000000002f */
[----:B------:R-:W-:Y:S01]  /*1240*/  IMAD.MOV.U32 R26, RZ, RZ, R25 ;  /* 0x000000ffff1a7224 */ /* 0x000fe200078e0019 */
[----:B------:R-:W-:Y:S01]  /*1250*/  PRMT R22, R22, 0x5410, R23 ;  /* 0x0000541016167816 */ /* 0x000fe20000000017 */
[----:B------:R-:W-:-:S07]  /*1260*/  IMAD.MOV.U32 R13, RZ, RZ, R12 ;  /* 0x000000ffff0d7224 */ /* 0x000fce00078e000c */
.L_x_11979:
[----:B------:R-:W-:Y:S05]  /*1270*/  BSYNC.RECONVERGENT B2 ;  /* 0x0000000000027941 */ /* 0x000fea0003800200 */
.L_x_11977:
        /* <DEDUP_REMOVED lines=11> */
.L_x_11981:
[----:B------:R-:W-:Y:S01]  /*1330*/  PRMT R47, R48, 0x7632, R47 ;  /* 0x00007632302f7816 */ /* 0x000fe2000000002f */
[----:B------:R-:W-:Y:S01]  /*1340*/  IMAD.MOV.U32 R25, RZ, RZ, R26 ;  /* 0x000000ffff197224 */ /* 0x000fe200078e001a */
[----:B------:R-:W-:Y:S01]  /*1350*/  PRMT R23, R23, 0x7610, R22 ;  /* 0x0000761017177816 */ /* 0x000fe20000000016 */
[----:B------:R-:W-:-:S07]  /*1360*/  IMAD.MOV.U32 R12, RZ, RZ, R15 ;  /* 0x000000ffff0c7224 */ /* 0x000fce00078e000f */
.L_x_11982:
[----:B------:R-:W-:Y:S05]  /*1370*/  BSYNC.RECONVERGENT B2 ;  /* 0x0000000000027941 */ /* 0x000fea0003800200 */
.L_x_11980:
        /* <DEDUP_REMOVED lines=11> */
.L_x_11984:
[----:B------:R-:W-:Y:S01]  /*1430*/  PRMT R48, R48, 0x5410, R48 ;  /* 0x0000541030307816 */ /* 0x000fe20000000030 */
[----:B------:R-:W-:Y:S01]  /*1440*/  IMAD.MOV.U32 R26, RZ, RZ, R25 ;  /* 0x000000ffff1a7224 */ /* 0x000fe200078e0019 */
[----:B------:R-:W-:Y:S01]  /*1450*/  PRMT R22, R23, 0x7632, R22 ;  /* 0x0000763217167816 */ /* 0x000fe20000000016 */
[----:B------:R-:W-:-:S07]  /*1460*/  IMAD.MOV.U32 R15, RZ, RZ, R14 ;  /* 0x000000ffff0f7224 */ /* 0x000fce00078e000e */
.L_x_11985:
[----:B------:R-:W-:Y:S05]  /*1470*/  BSYNC.RECONVERGENT B2 ;  /* 0x0000000000027941 */ /* 0x000fea0003800200 */
.L_x_11983:
        /* <DEDUP_REMOVED lines=11> */
.L_x_11987:
[----:B------:R-:W-:Y:S01]  /*1530*/  PRMT R48, R49, 0x7632, R48 ;  /* 0x0000763231307816 */ /* 0x000fe20000000030 */
[----:B------:R-:W-:Y:S01]  /*1540*/  IMAD.MOV.U32 R25, RZ, RZ, R26 ;  /* 0x000000ffff197224 */ /* 0x000fe200078e001a */
[----:B------:R-:W-:Y:S01]  /*1550*/  PRMT R23, R22, 0x7610, R23 ;  /* 0x0000761016177816 */ /* 0x000fe20000000017 */
[----:B------:R-:W-:-:S07]  /*1560*/  IMAD.MOV.U32 R14, RZ, RZ, R17 ;  /* 0x000000ffff0e7224 */ /* 0x000fce00078e0011 */
.L_x_11988:
[----:B------:R-:W-:Y:S05]  /*1570*/  BSYNC.RECONVERGENT B2 ;  /* 0x0000000000027941 */ /* 0x000fea0003800200 */
.L_x_11986:
        /* <DEDUP_REMOVED lines=11> */
.L_x_11990:
[----:B------:R-:W-:Y:S01]  /*1630*/  PRMT R49, R49, 0x5410, R49 ;  /* 0x0000541031317816 */ /* 0x000fe20000000031 */
[----:B------:R-:W-:Y:S01]  /*1640*/  IMAD.MOV.U32 R26, RZ, RZ, R25 ;  /* 0x000000ffff1a7224 */ /* 0x000fe200078e0019 */
[----:B------:R-:W-:Y:S01]  /*1650*/  PRMT R22, R22, 0x5410, R23 ;  /* 0x0000541016167816 */ /* 0x000fe20000000017 */
[----:B------:R-:W-:-:S07]  /*1660*/  IMAD.MOV.U32 R17, RZ, RZ, R16 ;  /* 0x000000ffff117224 */ /* 0x000fce00078e0010 */
.L_x_11991:
[----:B------:R-:W-:Y:S05]  /*1670*/  BSYNC.RECONVERGENT B2 ;  /* 0x0000000000027941 */ /* 0x000fea0003800200 */
.L_x_11989:
        /* <DEDUP_REMOVED lines=11> */
.L_x_11993:
[----:B------:R-:W-:Y:S01]  /*1730*/  PRMT R49, R52, 0x7632, R49 ;  /* 0x0000763234317816 */ /* 0x000fe20000000031 */
[----:B------:R-:W-:Y:S01]  /*1740*/  IMAD.MOV.U32 R25, RZ, RZ, R26 ;  /* 0x000000ffff197224 */ /* 0x000fe200078e001a */
[----:B------:R-:W-:Y:S01]  /*1750*/  PRMT R23, R23, 0x7610, R22 ;  /* 0x0000761017177816 */ /* 0x000fe20000000016 */
[----:B------:R-:W-:-:S07]  /*1760*/  IMAD.MOV.U32 R16, RZ, RZ, R3 ;  /* 0x000000ffff107224 */ /* 0x000fce00078e0003 */
.L_x_11994:
[----:B------:R-:W-:Y:S05]  /*1770*/  BSYNC.RECONVERGENT B2 ;  /* 0x0000000000027941 */ /* 0x000fea0003800200 */
.L_x_11992:
        /* <DEDUP_REMOVED lines=9> */
.L_x_11996:
[----:B------:R-:W-:Y:S01]  /*1810*/  PRMT R52, R52, 0x7610, R54 ;  /* 0x0000761034347816 */ /* 0x000fe20000000036 */
[----:B------:R-:W-:Y:S01]  /*1820*/  IMAD.MOV.U32 R3, RZ, RZ, R2 ;  /* 0x000000ffff037224 */ /* 0x000fe200078e0002 */
[----:B------:R-:W-:Y:S01]  /*1830*/  PRMT R54, R54, 0x7610, R23 ;  /* 0x0000761036367816 */ /* 0x000fe20000000017 */
[----:B------:R-:W-:-:S07]  /*1840*/  IMAD.MOV.U32 R2, RZ, RZ, R25 ;  /* 0x000000ffff027224 */ /* 0x000fce00078e0019 */
.L_x_11997:
[----:B------:R-:W-:Y:S05]  /*1850*/  BSYNC.RECONVERGENT B2 ;  /* 0x0000000000027941 */ /* 0x000fea0003800200 */
.L_x_11995:
[----:B------:R-:W-:Y:S02]  /*1860*/  VIADD R20, R20, 0x80 ;  /* 0x0000008014147836 */ /* 0x000fe40000000000 */
[----:B------:R-:W-:Y:S02]  /*1870*/  VIADD R21, R21, 0xffffff80 ;  /* 0xffffff8015157836 */ /* 0x000fe40000000000 */
[----:B------:R-:W-:Y:S01]  /*1880*/  IMAD.MOV.U32 R22, RZ, RZ, R41 ;  /* 0x000000ffff167224 */ /* 0x000fe200078e0029 */
[----:B------:R-:W-:-:S13]  /*1890*/  ISETP.GE.AND P0, PT, R20, R24, PT ;  /* 0x000000181400720c */ /* 0x000fda0003f06270 */
[----:B------:R-:W-:Y:S05]  /*18a0*/  @!P0 BRA `(.L_x_11998) ;  /* 0xffffffec00d48947 */ /* 0x000fea000383ffff */
.L_x_11949:
[----:B------:R-:W-:Y:S05]  /*18b0*/  BSYNC.RECONVERGENT B0 ;  /* 0x0000000000007941 */ /* 0x000fea0003800200 */
.L_x_11948:
[----:B------:R-:W-:Y:S05]  /*18c0*/  BRA `(.L_x_11999) ;  /* 0x00000014004c7947 */ /* 0x000fea0003800000 */
.L_x_11947:
        /* <DEDUP_REMOVED lines=46> */
[----:B------:R-:W-:Y:S02]  /*1bb0*/  IMAD.MOV.U32 R46, RZ, RZ, 0xfbff ;  /* 0x0000fbffff2e7424 */ /* 0x000fe400078e00ff */
[----:B------:R-:W-:Y:S01]  /*1bc0*/  IMAD.MOV.U32 R54, RZ, RZ, 0xfbff ;  /* 0x0000fbffff367424 */ /* 0x000fe200078e00ff */
[C---:B------:R-:W-:Y:S01]  /*1bd0*/  PRMT R55, R5.reuse, 0x5410, R55 ;  /* 0x0000541005377816 */ /* 0x040fe20000000037 */
[----:B------:R-:W-:Y:S01]  /*1be0*/  IMAD.MOV.U32 R53, RZ, RZ, 0xfbff ;  /* 0x0000fbffff357424 */ /* 0x000fe200078e00ff */
[C---:B------:R-:W-:Y:S01]  /*1bf0*/  PRMT R46, R5.reuse, 0x5410, R46 ;  /* 0x00005410052e7816 */ /* 0x040fe2000000002e */
[----:B------:R-:W-:Y:S01]  /*1c00*/  IMAD.MOV.U32 R20, RZ, RZ, 0xfbff ;  /* 0x0000fbffff147424 */ /* 0x000fe200078e00ff */
[C---:B------:R-:W-:Y:S01]  /*1c10*/  PRMT R47, R5.reuse, 0x7610, R47 ;  /* 0x00007610052f7816 */ /* 0x040fe2000000002f */
[----:B------:R-:W-:Y:S01]  /*1c20*/  IMAD.MOV.U32 R52, RZ, RZ, 0xfbff ;  /* 0x0000fbffff347424 */ /* 0x000fe200078e00ff */
[----:B0-----:R-:W-:Y:S01]  /*1c30*/  ISETP.NE.U32.AND P0, PT, RZ, UR4, PT ;  /* 0x00000004ff007c0c */ /* 0x001fe2000bf05070 */
[----:B------:R-:W-:Y:S01]  /*1c40*/  IMAD.MOV.U32 R48, RZ, RZ, 0xfbff ;  /* 0x0000fbffff307424 */ /* 0x000fe200078e00ff */
[----:B------:R-:W-:Y:S01]  /*1c50*/  PRMT R49, R5, 0x7610, R49 ;  /* 0x0000761005317816 */ /* 0x000fe20000000031 */
[----:B------:R-:W-:Y:S01]  /*1c60*/  IMAD.MOV.U32 R21, RZ, RZ, 0xfbff ;  /* 0x0000fbffff157424 */ /* 0x000fe200078e00ff */
[----:B------:R-:W-:Y:S01]  /*1c70*/  PRMT R53, R53, 0x5410, R20 ;  /* 0x0000541035357816 */ /* 0x000fe20000000014 */
[----:B------:R-:W-:Y:S01]  /*1c80*/  IMAD.MOV.U32 R26, RZ, RZ, -0x38802000 ;  /* 0xc77fe000ff1a7424 */ /* 0x000fe200078e00ff */
[----:B------:R-:W-:Y:S01]  /*1c90*/  PRMT R48, R20, 0x5410, R48 ;  /* 0x0000541014307816 */ /* 0x000fe20000000030 */
[----:B------:R-:W-:Y:S01]  /*1ca0*/  IMAD.MOV.U32 R45, RZ, RZ, RZ ;  /* 0x000000ffff2d7224 */ /* 0x000fe200078e00ff */
[----:B------:R-:W-:Y:S01]  /*1cb0*/  ISETP.NE.AND.EX P0, PT, RZ, UR5, PT, P0 ;  /* 0x00000005ff007c0c */ /* 0x000fe2000bf05300 */
[----:B------:R-:W-:Y:S01]  /*1cc0*/  IMAD.MOV.U32 R5, RZ, RZ, -0x1 ;  /* 0xffffffffff057424 */ /* 0x000fe200078e00ff */
[----:B------:R-:W-:-:S02]  /*1cd0*/  PRMT R52, R52, 0x5410, R20 ;  /* 0x0000541034347816 */ /* 0x000fc40000000014 */
[----:B------:R-:W-:-:S09]  /*1ce0*/  PRMT R54, R54, 0x5410, R21 ;  /* 0x0000541036367816 */ /* 0x000fd20000000015 */
.L_x_12048:
        /* <DEDUP_REMOVED lines=29> */
.L_x_12001:
[----:B------:R-:W-:Y:S01]  /*1ec0*/  PRMT R20, R21, 0x7610, R20 ;  /* 0x0000761015147816 */ /* 0x000fe20000000014 */
[----:B------:R-:W-:-:S07]  /*1ed0*/  IMAD.MOV.U32 R5, RZ, RZ, R25 ;  /* 0x000000ffff057224 */ /* 0x000fce00078e0019 */
.L_x_12002:
[----:B------:R-:W-:Y:S05]  /*1ee0*/  BSYNC.RECONVERGENT B0 ;  /* 0x0000000000007941 */ /* 0x000fea0003800200 */
.L_x_12000:
        /* <DEDUP_REMOVED lines=10> */
.L_x_12004:
[----:B------:R-:W-:Y:S01]  /*1f90*/  IMAD.MOV.U32 R22, RZ, RZ, R5 ;  /* 0x000000ffff167224 */ /* 0x000fe200078e0005 */
[----:B------:R-:W-:Y:S01]  /*1fa0*/  PRMT R55, R55, 0x5410, R55 ;  /* 0x0000541037377816 */ /* 0x000fe20000000037 */
[----:B------:R-:W-:Y:S01]  /*1fb0*/  IMAD.MOV.U32 R5, RZ, RZ, R4 ;  /* 0x000000ffff057224 */ /* 0x000fe200078e0004 */
[----:B------:R-:W-:-:S07]  /*1fc0*/  PRMT R20, R20, 0x5410, R20 ;  /* 0x0000541014147816 */ /* 0x000fce0000000014 */
.L_x_12005:
[----:B------:R-:W-:Y:S05]  /*1fd0*/  BSYNC.RECONVERGENT B0 ;  /* 0x0000000000007941 */ /* 0x000fea0003800200 */
.L_x_12003:
        /* <DEDUP_REMOVED lines=11> */
.L_x_12007:
[----:B------:R-:W-:Y:S01]  /*2090*/  PRMT R55, R54, 0x7610, R55 ;  /* 0x0000761036377816 */ /* 0x000fe20000000037 */
[----:B------:R-:W-:Y:S01]  /*20a0*/  IMAD.MOV.U32 R21, RZ, RZ, R22 ;  /* 0x000000ffff157224 */ /* 0x000fe200078e0016 */
[----:B------:R-:W-:Y:S01]  /*20b0*/  PRMT R20, R20, 0x7632, R20 ;  /* 0x0000763214147816 */ /* 0x000fe20000000014 */
[----:B------:R-:W-:-:S07]  /*20c0*/  IMAD.MOV.U32 R4, RZ, RZ, R7 ;  /* 0x000000ffff047224 */ /* 0x000fce00078e0007 */
.L_x_12008:
[----:B------:R-:W-:Y:S05]  /*20d0*/  BSYNC.RECONVERGENT B0 ;  /* 0x0000000000007941 */ /* 0x000fea0003800200 */
.L_x_12006:
        /* <DEDUP_REMOVED lines=11> */
.L_x_12010:
[----:B------:R-:W-:Y:S01]  /*2190*/  PRMT R54, R53, 0x7610, R54 ;  /* 0x0000761035367816 */ /* 0x000fe20000000036 */
[----:B------:R-:W-:Y:S01]  /*21a0*/  IMAD.MOV.U32 R26, RZ, RZ, R21 ;  /* 0x000000ffff1a7224 */ /* 0x000fe200078e0015 */
[----:B------:R-:W-:Y:S01]  /*21b0*/  PRMT R22, R20, 0x7610, R22 ;  /* 0x0000761014167816 */ /* 0x000fe20000000016 */
[----:B------:R-:W-:-:S07]  /*21c0*/  IMAD.MOV.U32 R7, RZ, RZ, R6 ;  /* 0x000000ffff077224 */ /* 0x000fce00078e0006 */
.L_x_12011:
[----:B------:R-:W-:Y:S05]  /*21d0*/  BSYNC.RECONVERGENT B0 ;  /* 0x0000000000007941 */ /* 0x000fea0003800200 */
.L_x_12009:
        /* <DEDUP_REMOVED lines=11> */
.L_x_12013:
[----:B------:R-:W-:Y:S01]  /*2290*/  PRMT R53, R53, 0x7632, R53 ;  /* 0x0000763235357816 */ /* 0x000fe20000000035 */
[----:B------:R-:W-:Y:S01]  /*22a0*/  IMAD.MOV.U32 R21, RZ, RZ, R26 ;  /* 0x000000ffff157224 */ /* 0x000fe200078e001a */
[----:B------:R-:W-:Y:S01]  /*22b0*/  PRMT R20, R20, 0x5410, R22 ;  /* 0x0000541014147816 */ /* 0x000fe20000000016 */
[----:B------:R-:W-:-:S07]  /*22c0*/  IMAD.MOV.U32 R6, RZ, RZ, R9 ;  /* 0x000000ffff067224 */ /* 0x000fce00078e0009 */
.L_x_12014:
[----:B------:R-:W-:Y:S05]  /*22d0*/  BSYNC.RECONVERGENT B0 ;  /* 0x0000000000007941 */ /* 0x000fea0003800200 */
.L_x_12012:
        /* <DEDUP_REMOVED lines=11> */
.L_x_12016:
[----:B------:R-:W-:Y:S01]  /*2390*/  PRMT R53, R53, 0x5410, R52 ;  /* 0x0000541035357816 */ /* 0x000fe20000000034 */
[----:B------:R-:W-:Y:S01]  /*23a0*/  IMAD.MOV.U32 R26, RZ, RZ, R21 ;  /* 0x000000ffff1a7224 */ /* 0x000fe200078e0015 */
[----:B------:R-:W-:Y:S01]  /*23b0*/  PRMT R22, R22, 0x7610, R20 ;  /* 0x0000761016167816 */ /* 0x000fe20000000014 */
[----:B------:R-:W-:-:S07]  /*23c0*/  IMAD.MOV.U32 R9, RZ, RZ, R8 ;  /* 0x000000ffff097224 */ /* 0x000fce00078e0008 */
.L_x_12017:
[----:B------:R-:W-:Y:S05]  /*23d0*/  BSYNC.RECONVERGENT B0 ;  /* 0x0000000000007941 */ /* 0x000fea0003800200 */
.L_x_12015:
        /* <DEDUP_REMOVED lines=11> */
.L_x_12019:
[----:B------:R-:W-:Y:S01]  /*2490*/  PRMT R52, R46, 0x7632, R52 ;  /* 0x000076322e347816 */ /* 0x000fe20000000034 */
[----:B------:R-:W-:Y:S01]  /*24a0*/  IMAD.MOV.U32 R21, RZ, RZ, R26 ;  /* 0x000000ffff157224 */ /* 0x000fe200078e001a */
[----:B------:R-:W-:Y:S01]  /*24b0*/  PRMT R20, R20, 0x7610, R22 ;  /* 0x0000761014147816 */ /* 0x000fe20000000016 */
[----:B------:R-:W-:-:S07]  /*24c0*/  IMAD.MOV.U32 R8, RZ, RZ, R11 ;  /* 0x000000ffff087224 */ /* 0x000fce00078e000b */
.L_x_12020:
[----:B------:R-:W-:Y:S05]  /*24d0*/  BSYNC.RECONVERGENT B0 ;  /* 0x0000000000007941 */ /* 0x000fea0003800200 */
.L_x_12018:
        /* <DEDUP_REMOVED lines=11> */
.L_x_12022:
[----:B------:R-:W-:Y:S01]  /*2590*/  PRMT R46, R46, 0x5410, R46 ;  /* 0x000054102e2e7816 */ /* 0x000fe2000000002e */
[----:B------:R-:W-:Y:S01]  /*25a0*/  IMAD.MOV.U32 R22, RZ, RZ, R21 ;  /* 0x000000ffff167224 */ /* 0x000fe200078e0015 */
[----:B------:R-:W-:Y:S01]  /*25b0*/  PRMT R20, R20, 0x7632, R20 ;  /* 0x0000763214147816 */ /* 0x000fe20000000014 */
[----:B------:R-:W-:-:S07]  /*25c0*/  IMAD.MOV.U32 R11, RZ, RZ, R10 ;  /* 0x000000ffff0b7224 */ /* 0x000fce00078e000a */
.L_x_12023:
[----:B------:R-:W-:Y:S05]  /*25d0*/  BSYNC.RECONVERGENT B0 ;  /* 0x0000000000007941 */ /* 0x000fea0003800200 */
.L_x_12021:
        /* <DEDUP_REMOVED lines=11> */
.L_x_12025:
[----:B------:R-:W-:Y:S01]  /*2690*/  PRMT R46, R47, 0x7632, R46 ;  /* 0x000076322f2e7816 */ /* 0x000fe2000000002e */
[----:B------:R-:W-:Y:S01]  /*26a0*/  IMAD.MOV.U32 R23, RZ, RZ, R22 ;  /* 0x000000ffff177224 */ /* 0x000fe200078e0016 */
[----:B------:R-:W-:Y:S01]  /*26b0*/  PRMT R21, R20, 0x7610, R21 ;  /* 0x0000761014157816 */ /* 0x000fe20000000015 */
[----:B------:R-:W-:-:S07]  /*26c0*/  IMAD.MOV.U32 R10, RZ, RZ, R13 ;  /* 0x000000ffff0a7224 */ /* 0x000fce00078e000d */
.L_x_12026:
[----:B------:R-:W-:Y:S05]  /*26d0*/  BSYNC.RECONVERGENT B0 ;  /* 0x0000000000007941 */ /* 0x000fea0003800200 */
.L_x_12024:
        /* <DEDUP_REMOVED lines=11> */
.L_x_12028:
[----:B------:R-:W-:Y:S01]  /*2790*/  PRMT R47, R47, 0x5410, R47 ;  /* 0x000054102f2f7816 */ /* 0x000fe2000000002f */
[----:B------:R-:W-:Y:S01]  /*27a0*/  IMAD.MOV.U32 R22, RZ, RZ, R23 ;  /* 0x000000ffff167224 */ /* 0x000fe200078e0017 */
[----:B------:R-:W-:Y:S01]  /*27b0*/  PRMT R20, R20, 0x5410, R21 ;  /* 0x0000541014147816 */ /* 0x000fe20000000015 */
[----:B------:R-:W-:-:S07]  /*27c0*/  IMAD.MOV.U32 R13, RZ, RZ, R12 ;  /* 0x000000ffff0d7224 */ /* 0x000fce00078e000c */
.L_x_12029:
[----:B------:R-:W-:Y:S05]  /*27d0*/  BSYNC.RECONVERGENT B0 ;  /* 0x0000000000007941 */ /* 0x000fea0003800200 */
.L_x_12027:
        /* <DEDUP_REMOVED lines=11> */
.L_x_12031:
[----:B------:R-:W-:Y:S01]  /*2890*/  PRMT R47, R48, 0x7632, R47 ;  /* 0x00007632302f7816 */ /* 0x000fe2000000002f */
[----:B------:R-:W-:Y:S01]  /*28a0*/  IMAD.MOV.U32 R23, RZ, RZ, R22 ;  /* 0x000000ffff177224 */ /* 0x000fe200078e0016 */
[----:B------:R-:W-:Y:S01]  /*28b0*/  PRMT R21, R21, 0x7610, R20 ;  /* 0x0000761015157816 */ /* 0x000fe20000000014 */
[----:B------:R-:W-:-:S07]  /*28c0*/  IMAD.MOV.U32 R12, RZ, RZ, R15 ;  /* 0x000000ffff0c7224 */ /* 0x000fce00078e000f */
.L_x_12032:
[----:B------:R-:W-:Y:S05]  /*28d0*/  BSYNC.RECONVERGENT B0 ;  /* 0x0000000000007941 */ /* 0x000fea0003800200 */
.L_x_12030:
        /* <DEDUP_REMOVED lines=11> */
.L_x_12034:
[----:B------:R-:W-:Y:S01]  /*2990*/  PRMT R48, R48, 0x5410, R48 ;  /* 0x0000541030307816 */ /* 0x000fe20000000030 */
[----:B------:R-:W-:Y:S01]  /*29a0*/  IMAD.MOV.U32 R22, RZ, RZ, R23 ;  /* 0x000000ffff167224 */ /* 0x000fe200078e0017 */
[----:B------:R-:W-:Y:S01]  /*29b0*/  PRMT R20, R21, 0x7632, R20 ;  /* 0x0000763215147816 */ /* 0x000fe20000000014 */
[----:B------:R-:W-:-:S07]  /*29c0*/  IMAD.MOV.U32 R15, RZ, RZ, R14 ;  /* 0x000000ffff0f7224 */ /* 0x000fce00078e000e */
.L_x_12035:
[----:B------:R-:W-:Y:S05]  /*29d0*/  BSYNC.RECONVERGENT B0 ;  /* 0x0000000000007941 */ /* 0x000fea0003800200 */
.L_x_12033:
        /* <DEDUP_REMOVED lines=11> */
.L_x_12037:
[----:B------:R-:W-:Y:S01]  /*2a90*/  PRMT R48, R49, 0x7632, R48 ;  /* 0x0000763231307816 */ /* 0x000fe20000000030 */
[----:B------:R-:W-:Y:S01]  /*2aa0*/  IMAD.MOV.U32 R23, RZ, RZ, R22 ;  /* 0x000000ffff177224 */ /* 0x000fe200078e0016 */
[----:B------:R-:W-:Y:S01]  /*2ab0*/  PRMT R21, R20, 0x7610, R21 ;  /* 0x0000761014157816 */ /* 0x000fe20000000015 */
[----:B------:R-:W-:-:S07]  /*2ac0*/  IMAD.MOV.U32 R14, RZ, RZ, R17 ;  /* 0x000000ffff0e7224 */ /* 0x000fce00078e0011 */
.L_x_12038:
[----:B------:R-:W-:Y:S05]  /*2ad0*/  BSYNC.RECONVERGENT B0 ;  /* 0x0000000000007941 */ /* 0x000fea0003800200 */
.L_x_12036:
        /* <DEDUP_REMOVED lines=11> */
.L_x_12040:
[----:B------:R-:W-:Y:S01]  /*2b90*/  PRMT R49, R49, 0x5410, R49 ;  /* 0x0000541031317816 */ /* 0x000fe20000000031 */
[----:B------:R-:W-:Y:S01]  /*2ba0*/  IMAD.MOV.U32 R22, RZ, RZ, R23 ;  /* 0x000000ffff167224 */ /* 0x000fe200078e0017 */
[----:B------:R-:W-:Y:S01]  /*2bb0*/  PRMT R20, R20, 0x5410, R21 ;  /* 0x0000541014147816 */ /* 0x000fe20000000015 */
[----:B------:R-:W-:-:S07]  /*2bc0*/  IMAD.MOV.U32 R17, RZ, RZ, R16 ;  /* 0x000000ffff117224 */ /* 0x000fce00078e0010 */
.L_x_12041:
[----:B------:R-:W-:Y:S05]  /*2bd0*/  BSYNC.RECONVERGENT B0 ;  /* 0x0000000000007941 */ /* 0x000fea0003800200 */
.L_x_12039:
        /* <DEDUP_REMOVED lines=11> */
.L_x_12043:
[----:B------:R-:W-:Y:S01]  /*2c90*/  PRMT R49, R52, 0x7632, R49 ;  /* 0x0000763234317816 */ /* 0x000fe20000000031 */
[----:B------:R-:W-:Y:S01]  /*2ca0*/  IMAD.MOV.U32 R23, RZ, RZ, R22 ;  /* 0x000000ffff177224 */ /* 0x000fe200078e0016 */
[----:B------:R-:W-:Y:S01]  /*2cb0*/  PRMT R21, R21, 0x7610, R20 ;  /* 0x0000761015157816 */ /* 0x000fe20000000014 */
[----:B------:R-:W-:-:S07]  /*2cc0*/  IMAD.MOV.U32 R16, RZ, RZ, R3 ;  /* 0x000000ffff107224 */ /* 0x000fce00078e0003 */
.L_x_12044:
[----:B------:R-:W-:Y:S05]  /*2cd0*/  BSYNC.RECONVERGENT B0 ;  /* 0x0000000000007941 */ /* 0x000fea0003800200 */
.L_x_12042:
        /* <DEDUP_REMOVED lines=9> */
.L_x_12046:
[----:B------:R-:W-:Y:S01]  /*2d70*/  PRMT R52, R52, 0x7610, R54 ;  /* 0x0000761034347816 */ /* 0x000fe20000000036 */
[----:B------:R-:W-:Y:S01]  /*2d80*/  IMAD.MOV.U32 R3, RZ, RZ, R2 ;  /* 0x000000ffff037224 */ /* 0x000fe200078e0002 */
[----:B------:R-:W-:Y:S01]  /*2d90*/  PRMT R54, R54, 0x7610, R21 ;  /* 0x0000761036367816 */ /* 0x000fe20000000015 */
[----:B------:R-:W-:-:S07]  /*2da0*/  IMAD.MOV.U32 R2, RZ, RZ, R23 ;  /* 0x000000ffff027224 */ /* 0x000fce00078e0017 */
.L_x_12047:
[----:B------:R-:W-:Y:S05]  /*2db0*/  BSYNC.RECONVERGENT B0 ;  /* 0x0000000000007941 */ /* 0x000fea0003800200 */
.L_x_12045:
[----:B------:R-:W-:Y:S02]  /*2dc0*/  VIADD R25, R25, 0x80 ;  /* 0x0000008019197836 */ /* 0x000fe40000000000 */
[----:B------:R-:W-:-:S03]  /*2dd0*/  IMAD.MOV.U32 R26, RZ, RZ, R41 ;  /* 0x000000ffff1a7224 */ /* 0x000fc600078e0029 */
[----:B------:R-:W-:-:S13]  /*2de0*/  ISETP.GE.AND P1, PT, R25, R24, PT ;  /* 0x000000181900720c */ /* 0x000fda0003f26270 */
[----:B------:R-:W-:Y:S05]  /*2df0*/  @!P1 BRA `(.L_x_12048) ;  /* 0xffffffec00bc9947 */ /* 0x000fea000383ffff */
.L_x_11999:
[----:B------:R-:W-:Y:S05]  /*2e00*/  BSYNC.RECONVERGENT B1 ;  /* 0x0000000000017941 */ /* 0x000fea0003800200 */
.L_x_11946:
[----:B------:R-:W-:Y:S01]  /*2e10*/  PRMT R20, R54, 0x7632, R52 ;  /* 0x0000763236147816 */ /* 0x000fe20000000034 */
[----:B------:R-:W-:Y:S01]  /*2e20*/  SHFL.DOWN PT, R22, R2, 0x1, 0x1f ;  /* 0x08201f0002167f89 */ /* 0x000fe200000e0000 */
[----:B------:R-:W-:Y:S01]  /*2e30*/  PRMT R42, R52, 0x7610, R53 ;  /* 0x00007610342a7816 */ /* 0x000fe20000000035 */
[----:B------:R-:W-:Y:S01]  /*2e40*/  BSSY.RECONVERGENT B0, `(.L_x_12049) ;  /* 0x0000142000007945 */ /* 0x000fe20003800200 */
[----:B------:R-:W-:Y:S01]  /*2e50*/  PRMT R40, R53, 0x5410, R54 ;  /* 0x0000541035287816 */ /* 0x000fe20000000036 */
[----:B------:R-:W0:Y:S01]  /*2e60*/  SHFL.DOWN PT, R23, R3, 0x1, 0x1f ;  /* 0x08201f0003177f89 */ /* 0x000e2200000e0000 */
[----:B------:R-:W-:-:S03]  /*2e70*/  VIADD R58, R1, 0x48 ;  /* 0x00000048013a7836 */ /* 0x000fc60000000000 */
        /* <DEDUP_REMOVED lines=8> */
[----:B------:R-:W1:Y:S03]  /*2f00*/  S2R R38, SR_LANEID ;  /* 0x0000000000267919 */ /* 0x000e660000000000 */
[----:B------:R-:W-:Y:S04]  /*2f10*/  SHFL.DOWN PT, R24, R16, 0x1, 0x1f ;  /* 0x08201f0010187f89 */ /* 0x000fe800000e0000 */
[----:B------:R-:W2:Y:S04]  /*2f20*/  SHFL.DOWN PT, R25, R17, 0x1, 0x1f ;  /* 0x08201f0011197f89 */ /* 0x000ea800000e0000 */
[----:B------:R-:W-:Y:S04]  /*2f30*/  SHFL.DOWN PT, R26, R14, 0x1, 0x1f ;  /* 0x08201f000e1a7f89 */ /* 0x000fe800000e0000 */
[----:B------:R-:W3:Y:S04]  /*2f40*/  SHFL.DOWN PT, R27, R15, 0x1, 0x1f ;  /* 0x08201f000f1b7f89 */ /* 0x000ee800000e0000 */
[----:B------:R-:W-:Y:S04]  /*2f50*/  SHFL.DOWN PT, R28, R12, 0x1, 0x1f ;  /* 0x08201f000c1c7f89 */ /* 0x000fe800000e0000 */
[----:B------:R-:W4:Y:S04]  /*2f60*/  SHFL.DOWN PT, R29, R13, 0x1, 0x1f ;  /* 0x08201f000d1d7f89 */ /* 0x000f2800000e0000 */
[----:B------:R-:W-:Y:S04]  /*2f70*/  SHFL.DOWN PT, R30, R10, 0x1, 0x1f ;  /* 0x08201f000a1e7f89 */ /* 0x000fe800000e0000 */
[----:B------:R-:W5:Y:S01]  /*2f80*/  SHFL.DOWN PT, R31, R11, 0x1, 0x1f ;  /* 0x08201f000b1f7f89 */ /* 0x000f6200000e0000 */
[----:B-1----:R-:W-:-:S03]  /*2f90*/  ISETP.GT.AND P0, PT, R38, 0x1e, PT ;  /* 0x0000001e2600780c */ /* 0x002fc60003f04270 */
[----:B------:R-:W-:Y:S04]  /*2fa0*/  SHFL.DOWN PT, R32, R8, 0x1, 0x1f ;  /* 0x08201f0008207f89 */ /* 0x000fe800000e0000 */
[----:B------:R-:W1:Y:S04]  /*2fb0*/  SHFL.DOWN PT, R33, R9, 0x1, 0x1f ;  /* 0x08201f0009217f89 */ /* 0x000e6800000e0000 */
[----:B------:R-:W-:Y:S04]  /*2fc0*/  SHFL.DOWN PT, R34, R6, 0x1, 0x1f ;  /* 0x08201f0006227f89 */ /* 0x000fe800000e0000 */
[----:B------:R-:W1:Y:S04]  /*2fd0*/  SHFL.DOWN PT, R35, R7, 0x1, 0x1f ;  /* 0x08201f0007237f89 */ /* 0x000e6800000e0000 */
[----:B------:R-:W-:Y:S04]  /*2fe0*/  SHFL.DOWN PT, R36, R4, 0x1, 0x1f ;  /* 0x08201f0004247f89 */ /* 0x000fe800000e0000 */
[----:B------:R-:W1:Y:S04]  /*2ff0*/  SHFL.DOWN PT, R37, R5, 0x1, 0x1f ;  /* 0x08201f0005257f89 */ /* 0x000e6800000e0000 */
[----:B------:R-:W-:Y:S04]  /*3000*/  SHFL.DOWN PT, R20, R41, 0x1, 0x1f ;  /* 0x08201f0029147f89 */ /* 0x000fe800000e0000 */
[----:B------:R-:W1:Y:S04]  /*3010*/  SHFL.DOWN PT, R21, R45, 0x1, 0x1f ;  /* 0x08201f002d157f89 */ /* 0x000e6800000e0000 */
[----:B0-----:R0:W-:Y:S04]  /*3020*/  STL.64 [R1+0x8], R22 ;  /* 0x0000081601007387 */ /* 0x0011e80000100a00 */
[----:B--2---:R-:W-:Y:S04]  /*3030*/  STL.64 [R1+0x10], R24 ;  /* 0x0000101801007387 */ /* 0x004fe80000100a00 */
[----:B---3--:R-:W-:Y:S01]  /*3040*/  STL.64 [R1+0x18], R26 ;  /* 0x0000181a01007387 */ /* 0x008fe20000100a00 */
[----:B0-----:R-:W-:-:S03]  /*3050*/  IMAD.MOV.U32 R22, RZ, RZ, R57 ;  /* 0x000000ffff167224 */ /* 0x001fc600078e0039 */
[----:B----4-:R-:W-:Y:S01]  /*3060*/  STL.64 [R1+0x20], R28 ;  /* 0x0000201c01007387 */ /* 0x010fe20000100a00 */
[----:B------:R-:W-:Y:S02]  /*3070*/  IMAD.MOV.U32 R23, RZ, RZ, R51 ;  /* 0x000000ffff177224 */ /* 0x000fe400078e0033 */
[----:B------:R-:W-:Y:S01]  /*3080*/  VIADD R57, R1, 0x8 ;  /* 0x0000000801397836 */ /* 0x000fe20000000000 */
[----:B-----5:R-:W-:Y:S04]  /*3090*/  STL.64 [R1+0x28], R30 ;  /* 0x0000281e01007387 */ /* 0x020fe80000100a00 */
[----:B------:R0:W-:Y:S04]  /*30a0*/  STL.64 [R1+0x48], R22 ;  /* 0x0000481601007387 */ /* 0x0001e80000100a00 */
[----:B-1----:R-:W-:Y:S04]  /*30b0*/  STL.64 [R1+0x30], R32 ;  /* 0x0000302001007387 */ /* 0x002fe80000100a00 */
[----:B------:R-:W-:Y:S01]  /*30c0*/  STL.64 [R1+0x38], R34 ;  /* 0x0000382201007387 */ /* 0x000fe20000100a00 */
        /* <DEDUP_REMOVED lines=14> */
[----:B------:R-:W-:Y:S01]  /*31b0*/  IMAD.MOV.U32 R24, RZ, RZ, RZ ;  /* 0x000000ffff187224 */ /* 0x000fe200078e00ff */
[----:B0-----:R-:W-:Y:S01]  /*31c0*/  PRMT R22, R54, 0x7632, R22 ;  /* 0x0000763236167816 */ /* 0x001fe20000000016 */
[----:B------:R-:W-:Y:S01]  /*31d0*/  IMAD.MOV.U32 R23, RZ, RZ, R57 ;  /* 0x000000ffff177224 */ /* 0x000fe200078e0039 */
[----:B------:R-:W-:Y:S02]  /*31e0*/  FSEL R39, R41, R20, P0 ;  /* 0x0000001429277208 */ /* 0x000fe40000000000 */
[----:B------:R-:W-:-:S05]  /*31f0*/  FSEL R20, R20, R41, P0 ;  /* 0x0000002914147208 */ /* 0x000fca0000000000 */
[----:B------:R-:W-:-:S04]  /*3200*/  FADD.FTZ R20, -R39, R20 ;  /* 0x0000001427147221 */ /* 0x000fc80000010100 */
[----:B------:R-:W-:Y:S01]  /*3210*/  FMUL.FTZ R25, R20, 1.4426950216293334961 ;  /* 0x3fb8aa3b14197820 */ /* 0x000fe20000410000 */
[----:B------:R-:W-:Y:S02]  /*3220*/  FSEL R20, R45, R21, P0 ;  /* 0x000000152d147208 */ /* 0x000fe40000000000 */
[----:B------:R-:W-:Y:S01]  /*3230*/  FSEL R45, R21, R45, P0 ;  /* 0x0000002d152d7208 */ /* 0x000fe20000000000 */
[----:B------:R-:W-:Y:S02]  /*3240*/  IMAD.MOV.U32 R21, RZ, RZ, R2 ;  /* 0x000000ffff157224 */ /* 0x000fe400078e0002 */
[----:B------:R-:W0:Y:S02]  /*3250*/  MUFU.EX2 R25, R25 ;  /* 0x0000001900197308 */ /* 0x000e240000000800 */
[----:B0-----:R-:W-:Y:S01]  /*3260*/  FFMA.FTZ R45, R45, R25, R20 ;  /* 0x000000192d2d7223 */ /* 0x001fe20000010014 */
[----:B------:R-:W-:-:S07]  /*3270*/  IMAD.MOV.U32 R20, RZ, RZ, R1 ;  /* 0x000000ffff147224 */ /* 0x000fce00078e0001 */
.L_x_12096:
        /* <DEDUP_REMOVED lines=20> */
.L_x_12052:
[----:B------:R-:W-:Y:S01]  /*33c0*/  IMAD.MOV.U32 R2, RZ, RZ, R5 ;  /* 0x000000ffff027224 */ /* 0x000fe200078e0005 */
[--C-:B------:R-:W-:Y:S01]  /*33d0*/  PRMT R22, R22, 0x7610, R55.reuse ;  /* 0x0000761016167816 */ /* 0x100fe20000000037 */
[----:B------:R-:W-:Y:S01]  /*33e0*/  IMAD.MOV.U32 R5, RZ, RZ, R4 ;  /* 0x000000ffff057224 */ /* 0x000fe200078e0004 */
[----:B------:R-:W-:-:S07]  /*33f0*/  PRMT R55, R55, 0x5410, R55 ;  /* 0x0000541037377816 */ /* 0x000fce0000000037 */
.L_x_12053:
[----:B------:R-:W-:Y:S05]  /*3400*/  BSYNC.RECONVERGENT B1 ;  /* 0x0000000000017941 */ /* 0x000fea0003800200 */
.L_x_12051:
        /* <DEDUP_REMOVED lines=11> */
.L_x_12055:
[----:B------:R-:W-:Y:S01]  /*34c0*/  IMAD.MOV.U32 R25, RZ, RZ, R2 ;  /* 0x000000ffff197224 */ /* 0x000fe200078e0002 */
[----:B------:R-:W-:Y:S01]  /*34d0*/  PRMT R26, R22, 0x7632, R26 ;  /* 0x00007632161a7816 */ /* 0x000fe2000000001a */
[----:B------:R-:W-:Y:S01]  /*34e0*/  IMAD.MOV.U32 R4, RZ, RZ, R7 ;  /* 0x000000ffff047224 */ /* 0x000fe200078e0007 */
[----:B------:R-:W-:-:S07]  /*34f0*/  PRMT R55, R54, 0x7610, R55 ;  /* 0x0000761036377816 */ /* 0x000fce0000000037 */
.L_x_12056:
[----:B------:R-:W-:Y:S05]  /*3500*/  BSYNC.RECONVERGENT B1 ;  /* 0x0000000000017941 */ /* 0x000fea0003800200 */
.L_x_12054:
        /* <DEDUP_REMOVED lines=11> */
.L_x_12058:
[----:B------:R-:W-:Y:S01]  /*35c0*/  IMAD.MOV.U32 R2, RZ, RZ, R25 ;  /* 0x000000ffff027224 */ /* 0x000fe200078e0019 */
[----:B------:R-:W-:Y:S01]  /*35d0*/  PRMT R26, R26, 0x5410, R26 ;  /* 0x000054101a1a7816 */ /* 0x000fe2000000001a */
[----:B------:R-:W-:Y:S01]  /*35e0*/  IMAD.MOV.U32 R7, RZ, RZ, R6 ;  /* 0x000000ffff077224 */ /* 0x000fe200078e0006 */
[----:B------:R-:W-:-:S07]  /*35f0*/  PRMT R54, R53, 0x7610, R54 ;  /* 0x0000761035367816 */ /* 0x000fce0000000036 */
.L_x_12059:
[----:B------:R-:W-:Y:S05]  /*3600*/  BSYNC.RECONVERGENT B1 ;  /* 0x0000000000017941 */ /* 0x000fea0003800200 */
.L_x_12057:
        /* <DEDUP_REMOVED lines=11> */
.L_x_12061:
[----:B------:R-:W-:Y:S01]  /*36c0*/  IMAD.MOV.U32 R25, RZ, RZ, R2 ;  /* 0x000000ffff197224 */ /* 0x000fe200078e0002 */
[----:B------:R-:W-:Y:S01]  /*36d0*/  PRMT R22, R22, 0x7610, R26 ;  /* 0x0000761016167816 */ /* 0x000fe2000000001a */
[----:B------:R-:W-:Y:S01]  /*36e0*/  IMAD.MOV.U32 R6, RZ, RZ, R9 ;  /* 0x000000ffff067224 */ /* 0x000fe200078e0009 */
[----:B------:R-:W-:-:S07]  /*36f0*/  PRMT R53, R53, 0x7632, R53 ;  /* 0x0000763235357816 */ /* 0x000fce0000000035 */
.L_x_12062:
[----:B------:R-:W-:Y:S05]  /*3700*/  BSYNC.RECONVERGENT B1 ;  /* 0x0000000000017941 */ /* 0x000fea0003800200 */
.L_x_12060:
        /* <DEDUP_REMOVED lines=11> */
.L_x_12064:
[----:B------:R-:W-:Y:S01]  /*37c0*/  IMAD.MOV.U32 R2, RZ, RZ, R25 ;  /* 0x000000ffff027224 */ /* 0x000fe200078e0019 */
[----:B------:R-:W-:Y:S01]  /*37d0*/  PRMT R26, R26, 0x7610, R22 ;  /* 0x000076101a1a7816 */ /* 0x000fe20000000016 */
[----:B------:R-:W-:Y:S01]  /*37e0*/  IMAD.MOV.U32 R9, RZ, RZ, R8 ;  /* 0x000000ffff097224 */ /* 0x000fe200078e0008 */
[----:B------:R-:W-:-:S07]  /*37f0*/  PRMT R53, R53, 0x5410, R52 ;  /* 0x0000541035357816 */ /* 0x000fce0000000034 */
.L_x_12065:
[----:B------:R-:W-:Y:S05]  /*3800*/  BSYNC.RECONVERGENT B1 ;  /* 0x0000000000017941 */ /* 0x000fea0003800200 */
.L_x_12063:
        /* <DEDUP_REMOVED lines=11> */
.L_x_12067:
[----:B------:R-:W-:Y:S01]  /*38c0*/  IMAD.MOV.U32 R25, RZ, RZ, R2 ;  /* 0x000000ffff197224 */ /* 0x000fe200078e0002 */
[----:B------:R-:W-:Y:S01]  /*38d0*/  PRMT R22, R22, 0x7610, R26 ;  /* 0x0000761016167816 */ /* 0x000fe2000000001a */
[----:B------:R-:W-:Y:S01]  /*38e0*/  IMAD.MOV.U32 R8, RZ, RZ, R11 ;  /* 0x000000ffff087224 */ /* 0x000fe200078e000b */
[----:B------:R-:W-:-:S07]  /*38f0*/  PRMT R52, R46, 0x7632, R52 ;  /* 0x000076322e347816 */ /* 0x000fce0000000034 */
.L_x_12068:
[----:B------:R-:W-:Y:S05]  /*3900*/  BSYNC.RECONVERGENT B1 ;  /* 0x0000000000017941 */ /* 0x000fea0003800200 */
.L_x_12066:
        /* <DEDUP_REMOVED lines=11> */
.L_x_12070:
[----:B------:R-:W-:Y:S01]  /*39c0*/  IMAD.MOV.U32 R2, RZ, RZ, R25 ;  /* 0x000000ffff027224 */ /* 0x000fe200078e0019 */
[----:B------:R-:W-:Y:S01]  /*39d0*/  PRMT R26, R22, 0x7632, R26 ;  /* 0x00007632161a7816 */ /* 0x000fe2000000001a */
[----:B------:R-:W-:Y:S01]  /*39e0*/  IMAD.MOV.U32 R11, RZ, RZ, R10 ;  /* 0x000000ffff0b7224 */ /* 0x000fe200078e000a */
[----:B------:R-:W-:-:S07]  /*39f0*/  PRMT R46, R46, 0x5410, R46 ;  /* 0x000054102e2e7816 */ /* 0x000fce000000002e */
.L_x_12071:
[----:B------:R-:W-:Y:S05]  /*3a00*/  BSYNC.RECONVERGENT B1 ;  /* 0x0000000000017941 */ /* 0x000fea0003800200 */
.L_x_12069:
        /* <DEDUP_REMOVED lines=11> */
.L_x_12073:
[----:B------:R-:W-:Y:S01]  /*3ac0*/  IMAD.MOV.U32 R25, RZ, RZ, R2 ;  /* 0x000000ffff197224 */ /* 0x000fe200078e0002 */
[----:B------:R-:W-:Y:S01]  /*3ad0*/  PRMT R27, R26, 0x7610, R27 ;  /* 0x000076101a1b7816 */ /* 0x000fe2000000001b */
[----:B------:R-:W-:Y:S01]  /*3ae0*/  IMAD.MOV.U32 R10, RZ, RZ, R13 ;  /* 0x000000ffff0a7224 */ /* 0x000fe200078e000d */
[----:B------:R-:W-:-:S07]  /*3af0*/  PRMT R46, R47, 0x7632, R46 ;  /* 0x000076322f2e7816 */ /* 0x000fce000000002e */
.L_x_12074:
[----:B------:R-:W-:Y:S05]  /*3b00*/  BSYNC.RECONVERGENT B1 ;  /* 0x0000000000017941 */ /* 0x000fea0003800200 */
.L_x_12072:
        /* <DEDUP_REMOVED lines=11> */
.L_x_12076:
[----:B------:R-:W-:Y:S01]  /*3bc0*/  IMAD.MOV.U32 R2, RZ, RZ, R25 ;  /* 0x000000ffff027224 */ /* 0x000fe200078e0019 */
[----:B------:R-:W-:Y:S01]  /*3bd0*/  PRMT R22, R22, 0x5410, R27 ;  /* 0x0000541016167816 */ /* 0x000fe2000000001b */
[----:B------:R-:W-:Y:S01]  /*3be0*/  IMAD.MOV.U32 R13, RZ, RZ, R12 ;  /* 0x000000ffff0d7224 */ /* 0x000fe200078e000c */
[----:B------:R-:W-:-:S07]  /*3bf0*/  PRMT R47, R47, 0x5410, R47 ;  /* 0x000054102f2f7816 */ /* 0x000fce000000002f */
.L_x_12077:
[----:B------:R-:W-:Y:S05]  /*3c00*/  BSYNC.RECONVERGENT B1 ;  /* 0x0000000000017941 */ /* 0x000fea0003800200 */
.L_x_12075:
        /* <DEDUP_REMOVED lines=11> */
.L_x_12079:
[----:B------:R-:W-:Y:S01]  /*3cc0*/  IMAD.MOV.U32 R25, RZ, RZ, R2 ;  /* 0x000000ffff197224 */ /* 0x000fe200078e0002 */
[----:B------:R-:W-:Y:S01]  /*3cd0*/  PRMT R26, R26, 0x7610, R22 ;  /* 0x000076101a1a7816 */ /* 0x000fe20000000016 */
[----:B------:R-:W-:Y:S01]  /*3ce0*/  IMAD.MOV.U32 R12, RZ, RZ, R15 ;  /* 0x000000ffff0c7224 */ /* 0x000fe200078e000f */
[----:B------:R-:W-:-:S07]  /*3cf0*/  PRMT R47, R48, 0x7632, R47 ;  /* 0x00007632302f7816 */ /* 0x000fce000000002f */
.L_x_12080:
[----:B------:R-:W-:Y:S05]  /*3d00*/  BSYNC.RECONVERGENT B1 ;  /* 0x0000000000017941 */ /* 0x000fea0003800200 */
.L_x_12078:
        /* <DEDUP_REMOVED lines=11> */
.L_x_12082:
[----:B------:R-:W-:Y:S01]  /*3dc0*/  IMAD.MOV.U32 R2, RZ, RZ, R25 ;  /* 0x000000ffff027224 */ /* 0x000fe200078e0019 */
[----:B------:R-:W-:Y:S01]  /*3dd0*/  PRMT R26, R26, 0x7632, R26 ;  /* 0x000076321a1a7816 */ /* 0x000fe2000000001a */
[----:B------:R-:W-:Y:S01]  /*3de0*/  IMAD.MOV.U32 R15, RZ, RZ, R14 ;  /* 0x000000ffff0f7224 */ /* 0x000fe200078e000e */
[----:B------:R-:W-:-:S07]  /*3df0*/  PRMT R48, R48, 0x5410, R48 ;  /* 0x0000541030307816 */ /* 0x000fce0000000030 */
.L_x_12083:
[----:B------:R-:W-:Y:S05]  /*3e00*/  BSYNC.RECONVERGENT B1 ;  /* 0x0000000000017941 */ /* 0x000fea0003800200 */
.L_x_12081:
        /* <DEDUP_REMOVED lines=11> */
.L_x_12085:
[----:B------:R-:W-:Y:S01]  /*3ec0*/  IMAD.MOV.U32 R25, RZ, RZ, R2 ;  /* 0x000000ffff197224 */ /* 0x000fe200078e0002 */
[----:B------:R-:W-:Y:S01]  /*3ed0*/  PRMT R27, R26, 0x7610, R27 ;  /* 0x000076101a1b7816 */ /* 0x000fe2000000001b */
[----:B------:R-:W-:Y:S01]  /*3ee0*/  IMAD.MOV.U32 R14, RZ, RZ, R17 ;  /* 0x000000ffff0e7224 */ /* 0x000fe200078e0011 */
[----:B------:R-:W-:-:S07]  /*3ef0*/  PRMT R48, R49, 0x7632, R48 ;  /* 0x0000763231307816 */ /* 0x000fce0000000030 */
.L_x_12086:
[----:B------:R-:W-:Y:S05]  /*3f00*/  BSYNC.RECONVERGENT B1 ;  /* 0x0000000000017941 */ /* 0x000fea0003800200 */
.L_x_12084:
        /* <DEDUP_REMOVED lines=11> */
.L_x_12088:
[----:B------:R-:W-:Y:S01]  /*3fc0*/  IMAD.MOV.U32 R2, RZ, RZ, R25 ;  /* 0x000000ffff027224 */ /* 0x000fe200078e0019 */
[----:B------:R-:W-:Y:S01]  /*3fd0*/  PRMT R22, R22, 0x5410, R27 ;  /* 0x0000541016167816 */ /* 0x000fe2000000001b */
[----:B------:R-:W-:Y:S01]  /*3fe0*/  IMAD.MOV.U32 R17, RZ, RZ, R16 ;  /* 0x000000ffff117224 */ /* 0x000fe200078e0010 */
[----:B------:R-:W-:-:S07]  /*3ff0*/  PRMT R49, R49, 0x5410, R49 ;  /* 0x0000541031317816 */ /* 0x000fce0000000031 */
.L_x_12089:
[----:B------:R-:W-:Y:S05]  /*4000*/  BSYNC.RECONVERGENT B1 ;  /* 0x0000000000017941 */ /* 0x000fea0003800200 */
.L_x_12087:
        /* <DEDUP_REMOVED lines=11> */
.L_x_12091:
[----:B------:R-:W-:Y:S01]  /*40c0*/  IMAD.MOV.U32 R26, RZ, RZ, R2 ;  /* 0x000000ffff1a7224 */ /* 0x000fe200078e0002 */
[----:B------:R-:W-:Y:S01]  /*40d0*/  PRMT R25, R25, 0x7610, R22 ;  /* 0x0000761019197816 */ /* 0x000fe20000000016 */
[----:B------:R-:W-:Y:S01]  /*40e0*/  IMAD.MOV.U32 R16, RZ, RZ, R3 ;  /* 0x000000ffff107224 */ /* 0x000fe200078e0003 */
[----:B------:R-:W-:-:S07]  /*40f0*/  PRMT R49, R52, 0x7632, R49 ;  /* 0x0000763234317816 */ /* 0x000fce0000000031 */
.L_x_12092:
[----:B------:R-:W-:Y:S05]  /*4100*/  BSYNC.RECONVERGENT B1 ;  /* 0x0000000000017941 */ /* 0x000fea0003800200 */
.L_x_12090:
        /* <DEDUP_REMOVED lines=11> */
.L_x_12094:
[----:B------:R-:W-:Y:S01]  /*41c0*/  PRMT R52, R52, 0x5410, R22 ;  /* 0x0000541034347816 */ /* 0x000fe20000000016 */
[----:B------:R-:W-:Y:S01]  /*41d0*/  IMAD.MOV.U32 R3, RZ, RZ, R21 ;  /* 0x000000ffff037224 */ /* 0x000fe200078e0015 */
[----:B------:R-:W-:Y:S01]  /*41e0*/  PRMT R54, R54, 0x7610, R25 ;  /* 0x0000761036367816 */ /* 0x000fe20000000019 */
[----:B------:R-:W-:Y:S01]  /*41f0*/  IMAD.MOV.U32 R2, RZ, RZ, R26 ;  /* 0x000000ffff027224 */ /* 0x000fe200078e001a */
[----:B------:R-:W-:Y:S01]  /*4200*/  PRMT R22, R25, 0x7632, R22 ;  /* 0x0000763219167816 */ /* 0x000fe20000000016 */
[----:B------:R-:W-:-:S07]  /*4210*/  IMAD.MOV.U32 R21, RZ, RZ, R26 ;  /* 0x000000ffff157224 */ /* 0x000fce00078e001a */
.L_x_12095:
[----:B------:R-:W-:Y:S05]  /*4220*/  BSYNC.RECONVERGENT B1 ;  /* 0x0000000000017941 */ /* 0x000fea0003800200 */
.L_x_12093:
[----:B------:R-:W-:Y:S02]  /*4230*/  VIADD R23, R23, 0x4 ;  /* 0x0000000417177836 */ /* 0x000fe40000000000 */
[----:B------:R-:W-:Y:S01]  /*4240*/  VIADD R20, R20, 0x2 ;  /* 0x0000000214147836 */ /* 0x000fe20000000000 */
[----:B------:R-:W-:Y:S06]  /*4250*/  @P2 BRA `(.L_x_12096) ;  /* 0xfffffff000082947 */ /* 0x000fec000383ffff */
.L_x_12050:
[----:B------:R-:W-:Y:S05]  /*4260*/  BSYNC.RECONVERGENT B0 ;  /* 0x0000000000007941 */ /* 0x000fea0003800200 */
.L_x_12049:
[----:B------:R-:W-:Y:S01]  /*4270*/  PRMT R20, R54, 0x7632, R52 ;  /* 0x0000763236147816 */ /* 0x000fe20000000034 */
[----:B0-----:R-:W-:Y:S01]  /*4280*/  SHFL.DOWN PT, R22, R2, 0x2, 0x1f ;  /* 0x08401f0002167f89 */ /* 0x001fe200000e0000 */
[----:B------:R-:W-:Y:S01]  /*4290*/  PRMT R42, R52, 0x7610, R53 ;  /* 0x00007610342a7816 */ /* 0x000fe20000000035 */
[----:B------:R-:W-:Y:S01]  /*42a0*/  BSSY.RECONVERGENT B0, `(.L_x_12097) ;  /* 0x000013f000007945 */ /* 0x000fe20003800200 */
[----:B------:R-:W-:Y:S01]  /*42b0*/  PRMT R41, R53, 0x5410, R54 ;  /* 0x0000541035297816 */ /* 0x000fe20000000036 */
[----:B------:R-:W0:Y:S01]  /*42c0*/  SHFL.DOWN PT, R23, R3, 0x2, 0x1f ;  /* 0x08401f0003177f89 */ /* 0x000e2200000e0000 */
[----:B------:R-:W-:-:S03]  /*42d0*/  ISETP.GT.AND P0, PT, R38, 0x1d, PT ;  /* 0x0000001d2600780c */ /* 0x000fc60003f04270 */
        /* <DEDUP_REMOVED lines=61> */
.L_x_12144:
        /* <DEDUP_REMOVED lines=20> */
.L_x_12100:
[----:B------:R-:W-:Y:S01]  /*47f0*/  IMAD.MOV.U32 R2, RZ, RZ, R5 ;  /* 0x000000ffff027224 */ /* 0x000fe200078e0005 */
[--C-:B------:R-:W-:Y:S01]  /*4800*/  PRMT R22, R22, 0x7610, R55.reuse ;  /* 0x0000761016167816 */ /* 0x100fe20000000037 */
[----:B------:R-:W-:Y:S01]  /*4810*/  IMAD.MOV.U32 R5, RZ, RZ, R4 ;  /* 0x000000ffff057224 */ /* 0x000fe200078e0004 */
[----:B------:R-:W-:-:S07]  /*4820*/  PRMT R55, R55, 0x5410, R55 ;  /* 0x0000541037377816 */ /* 0x000fce0000000037 */
.L_x_12101:
[----:B------:R-:W-:Y:S05]  /*4830*/  BSYNC.RECONVERGENT B1 ;  /* 0x0000000000017941 */ /* 0x000fea0003800200 */
.L_x_12099:
        /* <DEDUP_REMOVED lines=11> */
.L_x_12103:
[----:B------:R-:W-:Y:S01]  /*48f0*/  IMAD.MOV.U32 R25, RZ, RZ, R2 ;  /* 0x000000ffff197224 */ /* 0x000fe200078e0002 */
[----:B------:R-:W-:Y:S01]  /*4900*/  PRMT R26, R22, 0x7632, R26 ;  /* 0x00007632161a7816 */ /* 0x000fe2000000001a */
[----:B------:R-:W-:Y:S01]  /*4910*/  IMAD.MOV.U32 R4, RZ, RZ, R7 ;  /* 0x000000ffff047224 */ /* 0x000fe200078e0007 */
[----:B------:R-:W-:-:S07]  /*4920*/  PRMT R55, R54, 0x7610, R55 ;  /* 0x0000761036377816 */ /* 0x000fce0000000037 */
.L_x_12104:
[----:B------:R-:W-:Y:S05]  /*4930*/  BSYNC.RECONVERGENT B1 ;  /* 0x0000000000017941 */ /* 0x000fea0003800200 */
.L_x_12102:
        /* <DEDUP_REMOVED lines=11> */
.L_x_12106:
[----:B------:R-:W-:Y:S01]  /*49f0*/  IMAD.MOV.U32 R2, RZ, RZ, R25 ;  /* 0x000000ffff027224 */ /* 0x000fe200078e0019 */
[----:B------:R-:W-:Y:S01]  /*4a00*/  PRMT R26, R26, 0x5410, R26 ;  /* 0x000054101a1a7816 */ /* 0x000fe2000000001a */
[----:B------:R-:W-:Y:S01]  /*4a10*/  IMAD.MOV.U32 R7, RZ, RZ, R6 ;  /* 0x000000ffff077224 */ /* 0x000fe200078e0006 */
[----:B------:R-:W-:-:S07]  /*4a20*/  PRMT R54, R53, 0x7610, R54 ;  /* 0x0000761035367816 */ /* 0x000fce0000000036 */
.L_x_12107:
[----:B------:R-:W-:Y:S05]  /*4a30*/  BSYNC.RECONVERGENT B1 ;  /* 0x0000000000017941 */ /* 0x000fea0003800200 */
.L_x_12105:
        /* <DEDUP_REMOVED lines=11> */
.L_x_12109:
[----:B------:R-:W-:Y:S01]  /*4af0*/  IMAD.MOV.U32 R25, RZ, RZ, R2 ;  /* 0x000000ffff197224 */ /* 0x000fe200078e0002 */
[----:B------:R-:W-:Y:S01]  /*4b00*/  PRMT R22, R22, 0x7610, R26 ;  /* 0x0000761016167816 */ /* 0x000fe2000000001a */
[----:B------:R-:W-:Y:S01]  /*4b10*/  IMAD.MOV.U32 R6, RZ, RZ, R9 ;  /* 0x000000ffff067224 */ /* 0x000fe200078e0009 */
[----:B------:R-:W-:-:S07]  /*4b20*/  PRMT R53, R53, 0x7632, R53 ;  /* 0x0000763235357816 */ /* 0x000fce0000000035 */
.L_x_12110:
[----:B------:R-:W-:Y:S05]  /*4b30*/  BSYNC.RECONVERGENT B1 ;  /* 0x0000000000017941 */ /* 0x000fea0003800200 */
.L_x_12108:
        /* <DEDUP_REMOVED lines=11> */
.L_x_12112:
[----:B------:R-:W-:Y:S01]  /*4bf0*/  IMAD.MOV.U32 R2, RZ, RZ, R25 ;  /* 0x000000ffff027224 */ /* 0x000fe200078e0019 */
[----:B------:R-:W-:Y:S01]  /*4c00*/  PRMT R26, R26, 0x7610, R22 ;  /* 0x000076101a1a7816 */ /* 0x000fe20000000016 */
[----:B------:R-:W-:Y:S01]  /*4c10*/  IMAD.MOV.U32 R9, RZ, RZ, R8 ;  /* 0x000000ffff097224 */ /* 0x000fe200078e0008 */
[----:B------:R-:W-:-:S07]  /*4c20*/  PRMT R53, R53, 0x5410, R52 ;  /* 0x0000541035357816 */ /* 0x000fce0000000034 */
.L_x_12113:
[----:B------:R-:W-:Y:S05]  /*4c30*/  BSYNC.RECONVERGENT B1 ;  /* 0x0000000000017941 */ /* 0x000fea0003800200 */
.L_x_12111:
        /* <DEDUP_REMOVED lines=11> */
.L_x_12115:
[----:B------:R-:W-:Y:S01]  /*4cf0*/  IMAD.MOV.U32 R25, RZ, RZ, R2 ;  /* 0x000000ffff197224 */ /* 0x000fe200078e0002 */
[----:B------:R-:W-:Y:S01]  /*4d00*/  PRMT R22, R22, 0x7610, R26 ;  /* 0x0000761016167816 */ /* 0x000fe2000000001a */
[----:B------:R-:W-:Y:S01]  /*4d10*/  IMAD.MOV.U32 R8, RZ, RZ, R11 ;  /* 0x000000ffff087224 */ /* 0x000fe200078e000b */
[----:B------:R-:W-:-:S07]  /*4d20*/  PRMT R52, R46, 0x7632, R52 ;  /* 0x000076322e347816 */ /* 0x000fce0000000034 */
.L_x_12116:
[----:B------:R-:W-:Y:S05]  /*4d30*/  BSYNC.RECONVERGENT B1 ;  /* 0x0000000000017941 */ /* 0x000fea0003800200 */
.L_x_12114:
        /* <DEDUP_REMOVED lines=11> */
.L_x_12118:
[----:B------:R-:W-:Y:S01]  /*4df0*/  IMAD.MOV.U32 R2, RZ, RZ, R25 ;  /* 0x000000ffff027224 */ /* 0x000fe200078e0019 */
[----:B------:R-:W-:Y:S01]  /*4e00*/  PRMT R26, R22, 0x7632, R26 ;  /* 0x00007632161a7816 */ /* 0x000fe2000000001a */
[----:B------:R-:W-:Y:S01]  /*4e10*/  IMAD.MOV.U32 R11, RZ, RZ, R10 ;  /* 0x000000ffff0b7224 */ /* 0x000fe200078e000a */
[----:B------:R-:W-:-:S07]  /*4e20*/  PRMT R46, R46, 0x5410, R46 ;  /* 0x000054102e2e7816 */ /* 0x000fce000000002e */
.L_x_12119:
[----:B------:R-:W-:Y:S05]  /*4e30*/  BSYNC.RECONVERGENT B1 ;  /* 0x0000000000017941 */ /* 0x000fea0003800200 */
.L_x_12117:
        /* <DEDUP_REMOVED lines=11> */
.L_x_12121:
[----:B------:R-:W-:Y:S01]  /*4ef0*/  IMAD.MOV.U32 R25, RZ, RZ, R2 ;  /* 0x000000ffff197224 */ /* 0x000fe200078e0002 */
[----:B------:R-:W-:Y:S01]  /*4f00*/  PRMT R27, R26, 0x7610, R27 ;  /* 0x000076101a1b7816 */ /* 0x000fe2000000001b */
[----:B------:R-:W-:Y:S01]  /*4f10*/  IMAD.MOV.U32 R10, RZ, RZ, R13 ;  /* 0x000000ffff0a7224 */ /* 0x000fe200078e000d */
[----:B------:R-:W-:-:S07]  /*4f20*/  PRMT R46, R47, 0x7632, R46 ;  /* 0x000076322f2e7816 */ /* 0x000fce000000002e */
.L_x_12122:
[----:B------:R-:W-:Y:S05]  /*4f30*/  BSYNC.RECONVERGENT B1 ;  /* 0x0000000000017941 */ /* 0x000fea0003800200 */
.L_x_12120:
        /* <DEDUP_REMOVED lines=11> */
.L_x_12124:
[----:B------:R-:W-:Y:S01]  /*4ff0*/  IMAD.MOV.U32 R2, RZ, RZ, R25 ;  /* 0x000000ffff027224 */ /* 0x000fe200078e0019 */
[----:B------:R-:W-:Y:S01]  /*5000*/  PRMT R22, R22, 0x5410, R27 ;  /* 0x0000541016167816 */ /* 0x000fe2000000001b */
[----:B------:R-:W-:Y:S01]  /*5010*/  IMAD.MOV.U32 R13, RZ, RZ, R12 ;  /* 0x000000ffff0d7224 */ /* 0x000fe200078e000c */
[----:B------:R-:W-:-:S07]  /*5020*/  PRMT R47, R47, 0x5410, R47 ;  /* 0x000054102f2f7816 */ /* 0x000fce000000002f */
.L_x_12125:
[----:B------:R-:W-:Y:S05]  /*5030*/  BSYNC.RECONVERGENT B1 ;  /* 0x0000000000017941 */ /* 0x000fea0003800200 */
.L_x_12123:
        /* <DEDUP_REMOVED lines=11> */
.L_x_12127:
[----:B------:R-:W-:Y:S01]  /*50f0*/  IMAD.MOV.U32 R25, RZ, RZ, R2 ;  /* 0x000000ffff197224 */ /* 0x000fe200078e0002 */
[----:B------:R-:W-:Y:S01]  /*5100*/  PRMT R26, R26, 0x7610, R22 ;  /* 0x000076101a1a7816 */ /* 0x000fe20000000016 */
[----:B------:R-:W-:Y:S01]  /*5110*/  IMAD.MOV.U32 R12, RZ, RZ, R15 ;  /* 0x000000ffff0c7224 */ /* 0x000fe200078e000f */
[----:B------:R-:W-:-:S07]  /*5120*/  PRMT R47, R48, 0x7632, R47 ;  /* 0x00007632302f7816 */ /* 0x000fce000000002f */
.L_x_12128:
[----:B------:R-:W-:Y:S05]  /*5130*/  BSYNC.RECONVERGENT B1 ;  /* 0x0000000000017941 */ /* 0x000fea0003800200 */
.L_x_12126:
        /* <DEDUP_REMOVED lines=11> */
.L_x_12130:
[----:B------:R-:W-:Y:S01]  /*51f0*/  IMAD.MOV.U32 R2, RZ, RZ, R25 ;  /* 0x000000ffff027224 */ /* 0x000fe200078e0019 */
[----:B------:R-:W-:Y:S01]  /*5200*/  PRMT R26, R26, 0x7632, R26 ;  /* 0x000076321a1a7816 */ /* 0x000fe2000000001a */
[----:B------:R-:W-:Y:S01]  /*5210*/  IMAD.MOV.U32 R15, RZ, RZ, R14 ;  /* 0x000000ffff0f7224 */ /* 0x000fe200078e000e */
[----:B------:R-:W-:-:S07]  /*5220*/  PRMT R48, R48, 0x5410, R48 ;  /* 0x0000541030307816 */ /* 0x000fce0000000030 */
.L_x_12131:
[----:B------:R-:W-:Y:S05]  /*5230*/  BSYNC.RECONVERGENT B1 ;  /* 0x0000000000017941 */ /* 0x000fea0003800200 */
.L_x_12129:
        /* <DEDUP_REMOVED lines=11> */
.L_x_12133:
[----:B------:R-:W-:Y:S01]  /*52f0*/  IMAD.MOV.U32 R25, RZ, RZ, R2 ;  /* 0x000000ffff197224 */ /* 0x000fe200078e0002 */
[----:B------:R-:W-:Y:S01]  /*5300*/  PRMT R27, R26, 0x7610, R27 ;  /* 0x000076101a1b7816 */ /* 0x000fe2000000001b */
[----:B------:R-:W-:Y:S01]  /*5310*/  IMAD.MOV.U32 R14, RZ, RZ, R17 ;  /* 0x000000ffff0e7224 */ /* 0x000fe200078e0011 */
[----:B------:R-:W-:-:S07]  /*5320*/  PRMT R48, R49, 0x7632, R48 ;  /* 0x0000763231307816 */ /* 0x000fce0000000030 */
.L_x_12134:
[----:B------:R-:W-:Y:S05]  /*5330*/  BSYNC.RECONVERGENT B1 ;  /* 0x0000000000017941 */ /* 0x000fea0003800200 */
.L_x_12132:
        /* <DEDUP_REMOVED lines=11> */
.L_x_12136:
[----:B------:R-:W-:Y:S01]  /*53f0*/  IMAD.MOV.U32 R2, RZ, RZ, R25 ;  /* 0x000000ffff027224 */ /* 0x000fe200078e0019 */
[----:B------:R-:W-:Y:S01]  /*5400*/  PRMT R22, R22, 0x5410, R27 ;  /* 0x0000541016167816 */ /* 0x000fe2000000001b */
[----:B------:R-:W-:Y:S01]  /*5410*/  IMAD.MOV.U32 R17, RZ, RZ, R16 ;  /* 0x000000ffff117224 */ /* 0x000fe200078e0010 */
[----:B------:R-:W-:-:S07]  /*5420*/  PRMT R49, R49, 0x5410, R49 ;  /* 0x0000541031317816 */ /* 0x000fce0000000031 */
.L_x_12137:
[----:B------:R-:W-:Y:S05]  /*5430*/  BSYNC.RECONVERGENT B1 ;  /* 0x0000000000017941 */ /* 0x000fea0003800200 */
.L_x_12135:
        /* <DEDUP_REMOVED lines=11> */
.L_x_12139:
[----:B------:R-:W-:Y:S01]  /*54f0*/  IMAD.MOV.U32 R26, RZ, RZ, R2 ;  /* 0x000000ffff1a7224 */ /* 0x000fe200078e0002 */
[----:B------:R-:W-:Y:S01]  /*5500*/  PRMT R25, R25, 0x7610, R22 ;  /* 0x0000761019197816 */ /* 0x000fe20000000016 */
[----:B------:R-:W-:Y:S01]  /*5510*/  IMAD.MOV.U32 R16, RZ, RZ, R3 ;  /* 0x000000ffff107224 */ /* 0x000fe200078e0003 */
[----:B------:R-:W-:-:S07]  /*5520*/  PRMT R49, R52, 0x7632, R49 ;  /* 0x0000763234317816 */ /* 0x000fce0000000031 */
.L_x_12140:
[----:B------:R-:W-:Y:S05]  /*5530*/  BSYNC.RECONVERGENT B1 ;  /* 0x0000000000017941 */ /* 0x000fea0003800200 */
.L_x_12138:
        /* <DEDUP_REMOVED lines=11> */
.L_x_12142:
[----:B------:R-:W-:Y:S01]  /*55f0*/  PRMT R52, R52, 0x5410, R22 ;  /* 0x0000541034347816 */ /* 0x000fe20000000016 */
[----:B------:R-:W-:Y:S01]  /*5600*/  IMAD.MOV.U32 R3, RZ, RZ, R21 ;  /* 0x000000ffff037224 */ /* 0x000fe200078e0015 */
[----:B------:R-:W-:Y:S01]  /*5610*/  PRMT R54, R54, 0x7610, R25 ;  /* 0x0000761036367816 */ /* 0x000fe20000000019 */
[----:B------:R-:W-:Y:S01]  /*5620*/  IMAD.MOV.U32 R2, RZ, RZ, R26 ;  /* 0x000000ffff027224 */ /* 0x000fe200078e001a */
[----:B------:R-:W-:Y:S01]  /*5630*/  PRMT R22, R25, 0x7632, R22 ;  /* 0x0000763219167816 */ /* 0x000fe20000000016 */
[----:B------:R-:W-:-:S07]  /*5640*/  IMAD.MOV.U32 R21, RZ, RZ, R26 ;  /* 0x000000ffff157224 */ /* 0x000fce00078e001a */
.L_x_12143:
[----:B------:R-:W-:Y:S05]  /*5650*/  BSYNC.RECONVERGENT B1 ;  /* 0x0000000000017941 */ /* 0x000fea0003800200 */
.L_x_12141:
[----:B------:R-:W-:Y:S02]  /*5660*/  VIADD R23, R23, 0x4 ;  /* 0x0000000417177836 */ /* 0x000fe40000000000 */
[----:B------:R-:W-:Y:S01]  /*5670*/  VIADD R20, R20, 0x2 ;  /* 0x0000000214147836 */ /* 0x000fe20000000000 */
[----:B------:R-:W-:Y:S06]  /*5680*/  @P2 BRA `(.L_x_12144) ;  /* 0xfffffff000082947 */ /* 0x000fec000383ffff */
.L_x_12098:
[----:B------:R-:W-:Y:S05]  /*5690*/  BSYNC.RECONVERGENT B0 ;  /* 0x0000000000007941 */ /* 0x000fea0003800200 */
.L_x_12097:
        /* <DEDUP_REMOVED lines=68> */
.L_x_12192:
        /* <DEDUP_REMOVED lines=20> */
.L_x_12148:
[----:B------:R-:W-:Y:S01]  /*5c20*/  IMAD.MOV.U32 R2, RZ, RZ, R5 ;  /* 0x000000ffff027224 */ /* 0x000fe200078e0005 */
[--C-:B------:R-:W-:Y:S01]  /*5c30*/  PRMT R22, R22, 0x7610, R55.reuse ;  /* 0x0000761016167816 */ /* 0x100fe20000000037 */
[----:B------:R-:W-:Y:S01]  /*5c40*/  IMAD.MOV.U32 R5, RZ, RZ, R4 ;  /* 0x000000ffff057224 */ /* 0x000fe200078e0004 */
[----:B------:R-:W-:-:S07]  /*5c50*/  PRMT R55, R55, 0x5410, R55 ;  /* 0x0000541037377816 */ /* 0x000fce0000000037 */
.L_x_12149:
[----:B------:R-:W-:Y:S05]  /*5c60*/  BSYNC.RECONVERGENT B1 ;  /* 0x0000000000017941 */ /* 0x000fea0003800200 */
.L_x_12147:
        /* <DEDUP_REMOVED lines=11> */
.L_x_12151:
[----:B------:R-:W-:Y:S01]  /*5d20*/  IMAD.MOV.U32 R25, RZ, RZ, R2 ;  /* 0x000000ffff197224 */ /* 0x000fe200078e0002 */
[----:B------:R-:W-:Y:S01]  /*5d30*/  PRMT R26, R22, 0x7632, R26 ;  /* 0x00007632161a7816 */ /* 0x000fe2000000001a */
[----:B------:R-:W-:Y:S01]  /*5d40*/  IMAD.MOV.U32 R4, RZ, RZ, R7 ;  /* 0x000000ffff047224 */ /* 0x000fe200078e0007 */
[----:B------:R-:W-:-:S07]  /*5d50*/  PRMT R55, R54, 0x7610, R55 ;  /* 0x0000761036377816 */ /* 0x000fce0000000037 */
.L_x_12152:
[----:B------:R-:W-:Y:S05]  /*5d60*/  BSYNC.RECONVERGENT B1 ;  /* 0x0000000000017941 */ /* 0x000fea0003800200 */
.L_x_12150:
        /* <DEDUP_REMOVED lines=11> */
.L_x_12154:
[----:B------:R-:W-:Y:S01]  /*5e20*/  IMAD.MOV.U32 R2, RZ, RZ, R25 ;  /* 0x000000ffff027224 */ /* 0x000fe200078e0019 */
[----:B------:R-:W-:Y:S01]  /*5e30*/  PRMT R26, R26, 0x5410, R26 ;  /* 0x000054101a1a7816 */ /* 0x000fe2000000001a */
[----:B------:R-:W-:Y:S01]  /*5e40*/  IMAD.MOV.U32 R7, RZ, RZ, R6 ;  /* 0x000000ffff077224 */ /* 0x000fe200078e0006 */
[----:B------:R-:W-:-:S07]  /*5e50*/  PRMT R54, R53, 0x7610, R54 ;  /* 0x0000761035367816 */ /* 0x000fce0000000036 */
.L_x_12155:
[----:B------:R-:W-:Y:S05]  /*5e60*/  BSYNC.RECONVERGENT B1 ;  /* 0x0000000000017941 */ /* 0x000fea0003800200 */
.L_x_12153:
        /* <DEDUP_REMOVED lines=11> */
.L_x_12157:
[----:B------:R-:W-:Y:S01]  /*5f20*/  IMAD.MOV.U32 R25, RZ, RZ, R2 ;  /* 0x000000ffff197224 */ /* 0x000fe200078e0002 */
[----:B------:R-:W-:Y:S01]  /*5f30*/  PRMT R22, R22, 0x7610, R26 ;  /* 0x0000761016167816 */ /* 0x000fe2000000001a */
[----:B------:R-:W-:Y:S01]  /*5f40*/  IMAD.MOV.U32 R6, RZ, RZ, R9 ;  /* 0x000000ffff067224 */ /* 0x000fe200078e0009 */
[----:B------:R-:W-:-:S07]  /*5f50*/  PRMT R53, R53, 0x7632, R53 ;  /* 0x0000763235357816 */ /* 0x000fce0000000035 */
.L_x_12158:
[----:B------:R-:W-:Y:S05]  /*5f60*/  BSYNC.RECONVERGENT B1 ;  /* 0x0000000000017941 */ /* 0x000fea0003800200 */
.L_x_12156:
        /* <DEDUP_REMOVED lines=11> */
.L_x_12160:
[----:B------:R-:W-:Y:S01]  /*6020*/  IMAD.MOV.U32 R2, RZ, RZ, R25 ;  /* 0x000000ffff027224 */ /* 0x000fe200078e0019 */
[----:B------:R-:W-:Y:S01]  /*6030*/  PRMT R26, R26, 0x7610, R22 ;  /* 0x000076101a1a7816 */ /* 0x000fe20000000016 */
[----:B------:R-:W-:Y:S01]  /*6040*/  IMAD.MOV.U32 R9, RZ, RZ, R8 ;  /* 0x000000ffff097224 */ /* 0x000fe200078e0008 */
[----:B------:R-:W-:-:S07]  /*6050*/  PRMT R53, R53, 0x5410, R52 ;  /* 0x0000541035357816 */ /* 0x000fce0000000034 */
.L_x_12161:
[----:B------:R-:W-:Y:S05]  /*6060*/  BSYNC.RECONVERGENT B1 ;  /* 0x0000000000017941 */ /* 0x000fea0003800200 */
.L_x_12159:
        /* <DEDUP_REMOVED lines=11> */
.L_x_12163:
[----:B------:R-:W-:Y:S01]  /*6120*/  IMAD.MOV.U32 R25, RZ, RZ, R2 ;  /* 0x000000ffff197224 */ /* 0x000fe200078e0002 */
[----:B------:R-:W-:Y:S01]  /*6130*/  PRMT R22, R22, 0x7610, R26 ;  /* 0x0000761016167816 */ /* 0x000fe2000000001a */
[----:B------:R-:W-:Y:S01]  /*6140*/  IMAD.MOV.U32 R8, RZ, RZ, R11 ;  /* 0x000000ffff087224 */ /* 0x000fe200078e000b */
[----:B------:R-:W-:-:S07]  /*6150*/  PRMT R52, R46, 0x7632, R52 ;  /* 0x000076322e347816 */ /* 0x000fce0000000034 */
.L_x_12164:
[----:B------:R-:W-:Y:S05]  /*6160*/  BSYNC.RECONVERGENT B1 ;  /* 0x0000000000017941 */ /* 0x000fea0003800200 */
.L_x_12162:
        /* <DEDUP_REMOVED lines=11> */
.L_x_12166:
[----:B------:R-:W-:Y:S01]  /*6220*/  IMAD.MOV.U32 R2, RZ, RZ, R25 ;  /* 0x000000ffff027224 */ /* 0x000fe200078e0019 */
[----:B------:R-:W-:Y:S01]  /*6230*/  PRMT R26, R22, 0x7632, R26 ;  /* 0x00007632161a7816 */ /* 0x000fe2000000001a */
[----:B------:R-:W-:Y:S01]  /*6240*/  IMAD.MOV.U32 R11, RZ, RZ, R10 ;  /* 0x000000ffff0b7224 */ /* 0x000fe200078e000a */
[----:B------:R-:W-:-:S07]  /*6250*/  PRMT R46, R46, 0x5410, R46 ;  /* 0x000054102e2e7816 */ /* 0x000fce000000002e */
.L_x_12167:
[----:B------:R-:W-:Y:S05]  /*6260*/  BSYNC.RECONVERGENT B1 ;  /* 0x0000000000017941 */ /* 0x000fea0003800200 */
.L_x_12165:
        /* <DEDUP_REMOVED lines=11> */
.L_x_12169:
[----:B------:R-:W-:Y:S01]  /*6320*/  IMAD.MOV.U32 R25, RZ, RZ, R2 ;  /* 0x000000ffff197224 */ /* 0x000fe200078e0002 */
[----:B------:R-:W-:Y:S01]  /*6330*/  PRMT R27, R26, 0x7610, R27 ;  /* 0x000076101a1b7816 */ /* 0x000fe2000000001b */
[----:B------:R-:W-:Y:S01]  /*6340*/  IMAD.MOV.U32 R10, RZ, RZ, R13 ;  /* 0x000000ffff0a7224 */ /* 0x000fe200078e000d */
[----:B------:R-:W-:-:S07]  /*6350*/  PRMT R46, R47, 0x7632, R46 ;  /* 0x000076322f2e7816 */ /* 0x000fce000000002e */
.L_x_12170:
[----:B------:R-:W-:Y:S05]  /*6360*/  BSYNC.RECONVERGENT B1 ;  /* 0x0000000000017941 */ /* 0x000fea0003800200 */
.L_x_12168:
        /* <DEDUP_REMOVED lines=11> */
.L_x_12172:
[----:B------:R-:W-:Y:S01]  /*6420*/  IMAD.MOV.U32 R2, RZ, RZ, R25 ;  /* 0x000000ffff027224 */ /* 0x000fe200078e0019 */
[----:B------:R-:W-:Y:S01]  /*6430*/  PRMT R22, R22, 0x5410, R27 ;  /* 0x0000541016167816 */ /* 0x000fe2000000001b */
[----:B------:R-:W-:Y:S01]  /*6440*/  IMAD.MOV.U32 R13, RZ, RZ, R12 ;  /* 0x000000ffff0d7224 */ /* 0x000fe200078e000c */
[----:B------:R-:W-:-:S07]  /*6450*/  PRMT R47, R47, 0x5410, R47 ;  /* 0x000054102f2f7816 */ /* 0x000fce000000002f */
.L_x_12173:
[----:B------:R-:W-:Y:S05]  /*6460*/  BSYNC.RECONVERGENT B1 ;  /* 0x0000000000017941 */ /* 0x000fea0003800200 */
.L_x_12171:
        /* <DEDUP_REMOVED lines=11> */
.L_x_12175:
[----:B------:R-:W-:Y:S01]  /*6520*/  IMAD.MOV.U32 R25, RZ, RZ, R2 ;  /* 0x000000ffff197224 */ /* 0x000fe200078e0002 */
[----:B------:R-:W-:Y:S01]  /*6530*/  PRMT R26, R26, 0x7610, R22 ;  /* 0x000076101a1a7816 */ /* 0x000fe20000000016 */
[----:B------:R-:W-:Y:S01]  /*6540*/  IMAD.MOV.U32 R12, RZ, RZ, R15 ;  /* 0x000000ffff0c7224 */ /* 0x000fe200078e000f */
[----:B------:R-:W-:-:S07]  /*6550*/  PRMT R47, R48, 0x7632, R47 ;  /* 0x00007632302f7816 */ /* 0x000fce000000002f */
.L_x_12176:
[----:B------:R-:W-:Y:S05]  /*6560*/  BSYNC.RECONVERGENT B1 ;  /* 0x0000000000017941 */ /* 0x000fea0003800200 */
.L_x_12174:
        /* <DEDUP_REMOVED lines=11> */
.L_x_12178:
[----:B------:R-:W-:Y:S01]  /*6620*/  IMAD.MOV.U32 R2, RZ, RZ, R25 ;  /* 0x000000ffff027224 */ /* 0x000fe200078e0019 */
[----:B------:R-:W-:Y:S01]  /*6630*/  PRMT R26, R26, 0x7632, R26 ;  /* 0x000076321a1a7816 */ /* 0x000fe2000000001a */
[----:B------:R-:W-:Y:S01]  /*6640*/  IMAD.MOV.U32 R15, RZ, RZ, R14 ;  /* 0x000000ffff0f7224 */ /* 0x000fe200078e000e */
[----:B------:R-:W-:-:S07]  /*6650*/  PRMT R48, R48, 0x5410, R48 ;  /* 0x0000541030307816 */ /* 0x000fce0000000030 */
.L_x_12179:
[----:B------:R-:W-:Y:S05]  /*6660*/  BSYNC.RECONVERGENT B1 ;  /* 0x0000000000017941 */ /* 0x000fea0003800200 */
.L_x_12177:
        /* <DEDUP_REMOVED lines=11> */
.L_x_12181:
[----:B------:R-:W-:Y:S01]  /*6720*/  IMAD.MOV.U32 R25, RZ, RZ, R2 ;  /* 0x000000ffff197224 */ /* 0x000fe200078e0002 */
[----:B------:R-:W-:Y:S01]  /*6730*/  PRMT R27, R26, 0x7610, R27 ;  /* 0x000076101a1b7816 */ /* 0x000fe2000000001b */
[----:B------:R-:W-:Y:S01]  /*6740*/  IMAD.MOV.U32 R14, RZ, RZ, R17 ;  /* 0x000000ffff0e7224 */ /* 0x000fe200078e0011 */
[----:B------:R-:W-:-:S07]  /*6750*/  PRMT R48, R49, 0x7632, R48 ;  /* 0x0000763231307816 */ /* 0x000fce0000000030 */
.L_x_12182:
[----:B------:R-:W-:Y:S05]  /*6760*/  BSYNC.RECONVERGENT B1 ;  /* 0x0000000000017941 */ /* 0x000fea0003800200 */
.L_x_12180:
        /* <DEDUP_REMOVED lines=11> */
.L_x_12184:
[----:B------:R-:W-:Y:S01]  /*6820*/  IMAD.MOV.U32 R2, RZ, RZ, R25 ;  /* 0x000000ffff027224 */ /* 0x000fe200078e0019 */
[----:B------:R-:W-:Y:S01]  /*6830*/  PRMT R22, R22, 0x5410, R27 ;  /* 0x0000541016167816 */ /* 0x000fe2000000001b */
[----:B------:R-:W-:Y:S01]  /*6840*/  IMAD.MOV.U32 R17, RZ, RZ, R16 ;  /* 0x000000ffff117224 */ /* 0x000fe200078e0010 */
[----:B------:R-:W-:-:S07]  /*6850*/  PRMT R49, R49, 0x5410, R49 ;  /* 0x0000541031317816 */ /* 0x000fce0000000031 */
.L_x_12185:
[----:B------:R-:W-:Y:S05]  /*6860*/  BSYNC.RECONVERGENT B1 ;  /* 0x0000000000017941 */ /* 0x000fea0003800200 */
.L_x_12183:
        /* <DEDUP_REMOVED lines=11> */
.L_x_12187:
[----:B------:R-:W-:Y:S01]  /*6920*/  IMAD.MOV.U32 R26, RZ, RZ, R2 ;  /* 0x000000ffff1a7224 */ /* 0x000fe200078e0002 */
[----:B------:R-:W-:Y:S01]  /*6930*/  PRMT R25, R25, 0x7610, R22 ;  /* 0x0000761019197816 */ /* 0x000fe20000000016 */
[----:B------:R-:W-:Y:S01]  /*6940*/  IMAD.MOV.U32 R16, RZ, RZ, R3 ;  /* 0x000000ffff107224 */ /* 0x000fe200078e0003 */
[----:B------:R-:W-:-:S07]  /*6950*/  PRMT R49, R52, 0x7632, R49 ;  /* 0x0000763234317816 */ /* 0x000fce0000000031 */
.L_x_12188:
[----:B------:R-:W-:Y:S05]  /*6960*/  BSYNC.RECONVERGENT B1 ;  /* 0x0000000000017941 */ /* 0x000fea0003800200 */
.L_x_12186:
        /* <DEDUP_REMOVED lines=11> */
.L_x_12190:
[----:B------:R-:W-:Y:S01]  /*6a20*/  PRMT R52, R52, 0x5410, R22 ;  /* 0x0000541034347816 */ /* 0x000fe20000000016 */
[----:B------:R-:W-:Y:S01]  /*6a30*/  IMAD.MOV.U32 R3, RZ, RZ, R21 ;  /* 0x000000ffff037224 */ /* 0x000fe200078e0015 */
[----:B------:R-:W-:Y:S01]  /*6a40*/  PRMT R54, R54, 0x7610, R25 ;  /* 0x0000761036367816 */ /* 0x000fe20000000019 */
[----:B------:R-:W-:Y:S01]  /*6a50*/  IMAD.MOV.U32 R2, RZ, RZ, R26 ;  /* 0x000000ffff027224 */ /* 0x000fe200078e001a */
[----:B------:R-:W-:Y:S01]  /*6a60*/  PRMT R22, R25, 0x7632, R22 ;  /* 0x0000763219167816 */ /* 0x000fe20000000016 */
[----:B------:R-:W-:-:S07]  /*6a70*/  IMAD.MOV.U32 R21, RZ, RZ, R26 ;  /* 0x000000ffff157224 */ /* 0x000fce00078e001a */
.L_x_12191:
[----:B------:R-:W-:Y:S05]  /*6a80*/  BSYNC.RECONVERGENT B1 ;  /* 0x0000000000017941 */ /* 0x000fea0003800200 */
.L_x_12189:
[----:B------:R-:W-:Y:S02]  /*6a90*/  VIADD R23, R23, 0x4 ;  /* 0x0000000417177836 */ /* 0x000fe40000000000 */
[----:B------:R-:W-:Y:S01]  /*6aa0*/  VIADD R20, R20, 0x2 ;  /* 0x0000000214147836 */ /* 0x000fe20000000000 */
[----:B------:R-:W-:Y:S06]  /*6ab0*/  @P2 BRA `(.L_x_12192) ;  /* 0xfffffff000082947 */ /* 0x000fec000383ffff */
.L_x_12146:
[----:B------:R-:W-:Y:S05]  /*6ac0*/  BSYNC.RECONVERGENT B0 ;  /* 0x0000000000007941 */ /* 0x000fea0003800200 */
.L_x_12145:
        /* <DEDUP_REMOVED lines=43> */
[----:B------:R-:W-:Y:S02]  /*6d80*/  IMAD.MOV.U32 R23, RZ, RZ, R44 ;  /* 0x000000ffff177224 */ /* 0x000fe400078e002c */
[----:B------:R-:W-:Y:S01]  /*6d90*/  IMAD.MOV.U32 R44, RZ, RZ, R39 ;  /* 0x000000ffff2c7224 */ /* 0x000fe200078e0027 */
[----:B------:R-:W-:Y:S04]  /*6da0*/  STL.64 [R1], R20 ;  /* 0x0000001401007387 */ /* 0x000fe80000100a00 */
        /* <DEDUP_REMOVED lines=10> */
[----:B0-----:R-:W-:Y:S02]  /*6e50*/  PRMT R22, R54, 0x7632, R22 ;  /* 0x0000763236167816 */ /* 0x001fe40000000016 */
[----:B------:R-:W-:Y:S02]  /*6e60*/  FSEL R44, R39, R20, P0 ;  /* 0x00000014272c7208 */ /* 0x000fe40000000000 */
[----:B------:R-:W-:Y:S02]  /*6e70*/  FSEL R23, R20, R39, P0 ;  /* 0x0000002714177208 */ /* 0x000fe40000000000 */
[----:B------:R-:W-:Y:S02]  /*6e80*/  FSEL R20, R45, R21, P0 ;  /* 0x000000152d147208 */ /* 0x000fe40000000000 */
[----:B------:R-:W-:Y:S01]  /*6e90*/  FSEL R45, R21, R45, P0 ;  /* 0x0000002d152d7208 */ /* 0x000fe20000000000 */
[----:B------:R-:W-:Y:S01]  /*6ea0*/  FADD.FTZ R23, -R44, R23 ;  /* 0x000000172c177221 */ /* 0x000fe20000010100 */
[----:B------:R-:W-:-:S03]  /*6eb0*/  IMAD.MOV.U32 R21, RZ, RZ, R2 ;  /* 0x000000ffff157224 */ /* 0x000fc600078e0002 */
[----:B------:R-:W-:Y:S01]  /*6ec0*/  FMUL.FTZ R25, R23, 1.4426950216293334961 ;  /* 0x3fb8aa3b17197820 */ /* 0x000fe20000410000 */
[----:B------:R-:W-:-:S05]  /*6ed0*/  IMAD.MOV.U32 R23, RZ, RZ, R57 ;  /* 0x000000ffff177224 */ /* 0x000fca00078e0039 */
[----:B------:R-:W0:Y:S02]  /*6ee0*/  MUFU.EX2 R25, R25 ;  /* 0x0000001900197308 */ /* 0x000e240000000800 */
[----:B0-----:R-:W-:Y:S01]  /*6ef0*/  FFMA.FTZ R45, R45, R25, R20 ;  /* 0x000000192d2d7223 */ /* 0x001fe20000010014 */
[----:B------:R-:W-:-:S07]  /*6f00*/  IMAD.MOV.U32 R20, RZ, RZ, R1 ;  /* 0x000000ffff147224 */ /* 0x000fce00078e0001 */
.L_x_12240:
        /* <DEDUP_REMOVED lines=20> */
.L_x_12196:
[----:B------:R-:W-:Y:S01]  /*7050*/  IMAD.MOV.U32 R2, RZ, RZ, R5 ;  /* 0x000000ffff027224 */ /* 0x000fe200078e0005 */
[--C-:B------:R-:W-:Y:S01]  /*7060*/  PRMT R22, R22, 0x7610, R55.reuse ;  /* 0x0000761016167816 */ /* 0x100fe20000000037 */
[----:B------:R-:W-:Y:S01]  /*7070*/  IMAD.MOV.U32 R5, RZ, RZ, R4 ;  /* 0x000000ffff057224 */ /* 0x000fe200078e0004 */
[----:B------:R-:W-:-:S07]  /*7080*/  PRMT R55, R55, 0x5410, R55 ;  /* 0x0000541037377816 */ /* 0x000fce0000000037 */
.L_x_12197:
[----:B------:R-:W-:Y:S05]  /*7090*/  BSYNC.RECONVERGENT B1 ;  /* 0x0000000000017941 */ /* 0x000fea0003800200 */
.L_x_12195:
        /* <DEDUP_REMOVED lines=11> */
.L_x_12199:
[----:B------:R-:W-:Y:S01]  /*7150*/  IMAD.MOV.U32 R25, RZ, RZ, R2 ;  /* 0x000000ffff197224 */ /* 0x000fe200078e0002 */
[----:B------:R-:W-:Y:S01]  /*7160*/  PRMT R26, R22, 0x7632, R26 ;  /* 0x00007632161a7816 */ /* 0x000fe2000000001a */
[----:B------:R-:W-:Y:S01]  /*7170*/  IMAD.MOV.U32 R4, RZ, RZ, R7 ;  /* 0x000000ffff047224 */ /* 0x000fe200078e0007 */
[----:B------:R-:W-:-:S07]  /*7180*/  PRMT R55, R54, 0x7610, R55 ;  /* 0x0000761036377816 */ /* 0x000fce0000000037 */
.L_x_12200:
[----:B------:R-:W-:Y:S05]  /*7190*/  BSYNC.RECONVERGENT B1 ;  /* 0x0000000000017941 */ /* 0x000fea0003800200 */
.L_x_12198:
        /* <DEDUP_REMOVED lines=11> */
.L_x_12202:
[----:B------:R-:W-:Y:S01]  /*7250*/  IMAD.MOV.U32 R2, RZ, RZ, R25 ;  /* 0x000000ffff027224 */ /* 0x000fe200078e0019 */
[----:B------:R-:W-:Y:S01]  /*7260*/  PRMT R26, R26, 0x5410, R26 ;  /* 0x000054101a1a7816 */ /* 0x000fe2000000001a */
[----:B------:R-:W-:Y:S01]  /*7270*/  IMAD.MOV.U32 R7, RZ, RZ, R6 ;  /* 0x000000ffff077224 */ /* 0x000fe200078e0006 */
[----:B------:R-:W-:-:S07]  /*7280*/  PRMT R54, R53, 0x7610, R54 ;  /* 0x0000761035367816 */ /* 0x000fce0000000036 */
.L_x_12203:
[----:B------:R-:W-:Y:S05]  /*7290*/  BSYNC.RECONVERGENT B1 ;  /* 0x0000000000017941 */ /* 0x000fea0003800200 */
.L_x_12201:
        /* <DEDUP_REMOVED lines=11> */
.L_x_12205:
[----:B------:R-:W-:Y:S01]  /*7350*/  IMAD.MOV.U32 R25, RZ, RZ, R2 ;  /* 0x000000ffff197224 */ /* 0x000fe200078e0002 */
[----:B------:R-:W-:Y:S01]  /*7360*/  PRMT R22, R22, 0x7610, R26 ;  /* 0x0000761016167816 */ /* 0x000fe2000000001a */
[----:B------:R-:W-:Y:S01]  /*7370*/  IMAD.MOV.U32 R6, RZ, RZ, R9 ;  /* 0x000000ffff067224 */ /* 0x000fe200078e0009 */
[----:B------:R-:W-:-:S07]  /*7380*/  PRMT R53, R53, 0x7632, R53 ;  /* 0x0000763235357816 */ /* 0x000fce0000000035 */
.L_x_12206:
[----:B------:R-:W-:Y:S05]  /*7390*/  BSYNC.RECONVERGENT B1 ;  /* 0x0000000000017941 */ /* 0x000fea0003800200 */
.L_x_12204:
        /* <DEDUP_REMOVED lines=11> */
.L_x_12208:
[----:B------:R-:W-:Y:S01]  /*7450*/  IMAD.MOV.U32 R2, RZ, RZ, R25 ;  /* 0x000000ffff027224 */ /* 0x000fe200078e0019 */
[----:B------:R-:W-:Y:S01]  /*7460*/  PRMT R26, R26, 0x7610, R22 ;  /* 0x000076101a1a7816 */ /* 0x000fe20000000016 */
[----:B------:R-:W-:Y:S01]  /*7470*/  IMAD.MOV.U32 R9, RZ, RZ, R8 ;  /* 0x000000ffff097224 */ /* 0x000fe200078e0008 */
[----:B------:R-:W-:-:S07]  /*7480*/  PRMT R53, R53, 0x5410, R52 ;  /* 0x0000541035357816 */ /* 0x000fce0000000034 */
.L_x_12209:
[----:B------:R-:W-:Y:S05]  /*7490*/  BSYNC.RECONVERGENT B1 ;  /* 0x0000000000017941 */ /* 0x000fea0003800200 */
.L_x_12207:
        /* <DEDUP_REMOVED lines=11> */
.L_x_12211:
[----:B------:R-:W-:Y:S01]  /*7550*/  IMAD.MOV.U32 R25, RZ, RZ, R2 ;  /* 0x000000ffff197224 */ /* 0x000fe200078e0002 */
[----:B------:R-:W-:Y:S01]  /*7560*/  PRMT R22, R22, 0x7610, R26 ;  /* 0x0000761016167816 */ /* 0x000fe2000000001a */
[----:B------:R-:W-:Y:S01]  /*7570*/  IMAD.MOV.U32 R8, RZ, RZ, R11 ;  /* 0x000000ffff087224 */ /* 0x000fe200078e000b */
[----:B------:R-:W-:-:S07]  /*7580*/  PRMT R52, R46, 0x7632, R52 ;  /* 0x000076322e347816 */ /* 0x000fce0000000034 */
.L_x_12212:
[----:B------:R-:W-:Y:S05]  /*7590*/  BSYNC.RECONVERGENT B1 ;  /* 0x0000000000017941 */ /* 0x000fea0003800200 */
.L_x_12210:
        /* <DEDUP_REMOVED lines=11> */
.L_x_12214:
[----:B------:R-:W-:Y:S01]  /*7650*/  IMAD.MOV.U32 R2, RZ, RZ, R25 ;  /* 0x000000ffff027224 */ /* 0x000fe200078e0019 */
[----:B------:R-:W-:Y:S01]  /*7660*/  PRMT R26, R22, 0x7632, R26 ;  /* 0x00007632161a7816 */ /* 0x000fe2000000001a */
[----:B------:R-:W-:Y:S01]  /*7670*/  IMAD.MOV.U32 R11, RZ, RZ, R10 ;  /* 0x000000ffff0b7224 */ /* 0x000fe200078e000a */
[----:B------:R-:W-:-:S07]  /*7680*/  PRMT R46, R46, 0x5410, R46 ;  /* 0x000054102e2e7816 */ /* 0x000fce000000002e */
.L_x_12215:
[----:B------:R-:W-:Y:S05]  /*7690*/  BSYNC.RECONVERGENT B1 ;  /* 0x0000000000017941 */ /* 0x000fea0003800200 */
.L_x_12213:
        /* <DEDUP_REMOVED lines=11> */
.L_x_12217:
[----:B------:R-:W-:Y:S01]  /*7750*/  IMAD.MOV.U32 R25, RZ, RZ, R2 ;  /* 0x000000ffff197224 */ /* 0x000fe200078e0002 */
[----:B------:R-:W-:Y:S01]  /*7760*/  PRMT R27, R26, 0x7610, R27 ;  /* 0x000076101a1b7816 */ /* 0x000fe2000000001b */
[----:B------:R-:W-:Y:S01]  /*7770*/  IMAD.MOV.U32 R10, RZ, RZ, R13 ;  /* 0x000000ffff0a7224 */ /* 0x000fe200078e000d */
[----:B------:R-:W-:-:S07]  /*7780*/  PRMT R46, R47, 0x7632, R46 ;  /* 0x000076322f2e7816 */ /* 0x000fce000000002e */
.L_x_12218:
[----:B------:R-:W-:Y:S05]  /*7790*/  BSYNC.RECONVERGENT B1 ;  /* 0x0000000000017941 */ /* 0x000fea0003800200 */
.L_x_12216:
        /* <DEDUP_REMOVED lines=11> */
.L_x_12220:
[----:B------:R-:W-:Y:S01]  /*7850*/  IMAD.MOV.U32 R2, RZ, RZ, R25 ;  /* 0x000000ffff027224 */ /* 0x000fe200078e0019 */
[----:B------:R-:W-:Y:S01]  /*7860*/  PRMT R22, R22, 0x5410, R27 ;  /* 0x0000541016167816 */ /* 0x000fe2000000001b */
[----:B------:R-:W-:Y:S01]  /*7870*/  IMAD.MOV.U32 R13, RZ, RZ, R12 ;  /* 0x000000ffff0d7224 */ /* 0x000fe200078e000c */
[----:B------:R-:W-:-:S07]  /*7880*/  PRMT R47, R47, 0x5410, R47 ;  /* 0x000054102f2f7816 */ /* 0x000fce000000002f */
.L_x_12221:
[----:B------:R-:W-:Y:S05]  /*7890*/  BSYNC.RECONVERGENT B1 ;  /* 0x0000000000017941 */ /* 0x000fea0003800200 */
.L_x_12219:
        /* <DEDUP_REMOVED lines=11> */
.L_x_12223:
[----:B------:R-:W-:Y:S01]  /*7950*/  IMAD.MOV.U32 R25, RZ, RZ, R2 ;  /* 0x000000ffff197224 */ /* 0x000fe200078e0002 */
[----:B------:R-:W-:Y:S01]  /*7960*/  PRMT R26, R26, 0x7610, R22 ;  /* 0x000076101a1a7816 */ /* 0x000fe20000000016 */
[----:B------:R-:W-:Y:S01]  /*7970*/  IMAD.MOV.U32 R12, RZ, RZ, R15 ;  /* 0x000000ffff0c7224 */ /* 0x000fe200078e000f */
[----:B------:R-:W-:-:S07]  /*7980*/  PRMT R47, R48, 0x7632, R47 ;  /* 0x00007632302f7816 */ /* 0x000fce000000002f */
.L_x_12224:
[----:B------:R-:W-:Y:S05]  /*7990*/  BSYNC.RECONVERGENT B1 ;  /* 0x0000000000017941 */ /* 0x000fea0003800200 */
.L_x_12222:
        /* <DEDUP_REMOVED lines=11> */
.L_x_12226:
[----:B------:R-:W-:Y:S01]  /*7a50*/  IMAD.MOV.U32 R2, RZ, RZ, R25 ;  /* 0x000000ffff027224 */ /* 0x000fe200078e0019 */
[----:B------:R-:W-:Y:S01]  /*7a60*/  PRMT R26, R26, 0x7632, R26 ;  /* 0x000076321a1a7816 */ /* 0x000fe2000000001a */
[----:B------:R-:W-:Y:S01]  /*7a70*/  IMAD.MOV.U32 R15, RZ, RZ, R14 ;  /* 0x000000ffff0f7224 */ /* 0x000fe200078e000e */
[----:B------:R-:W-:-:S07]  /*7a80*/  PRMT R48, R48, 0x5410, R48 ;  /* 0x0000541030307816 */ /* 0x000fce0000000030 */
.L_x_12227:
[----:B------:R-:W-:Y:S05]  /*7a90*/  BSYNC.RECONVERGENT B1 ;  /* 0x0000000000017941 */ /* 0x000fea0003800200 */
.L_x_12225:
        /* <DEDUP_REMOVED lines=11> */
.L_x_12229:
[----:B------:R-:W-:Y:S01]  /*7b50*/  IMAD.MOV.U32 R25, RZ, RZ, R2 ;  /* 0x000000ffff197224 */ /* 0x000fe200078e0002 */
[----:B------:R-:W-:Y:S01]  /*7b60*/  PRMT R27, R26, 0x7610, R27 ;  /* 0x000076101a1b7816 */ /* 0x000fe2000000001b */
[----:B------:R-:W-:Y:S01]  /*7b70*/  IMAD.MOV.U32 R14, RZ, RZ, R17 ;  /* 0x000000ffff0e7224 */ /* 0x000fe200078e0011 */
[----:B------:R-:W-:-:S07]  /*7b80*/  PRMT R48, R49, 0x7632, R48 ;  /* 0x0000763231307816 */ /* 0x000fce0000000030 */
.L_x_12230:
[----:B------:R-:W-:Y:S05]  /*7b90*/  BSYNC.RECONVERGENT B1 ;  /* 0x0000000000017941 */ /* 0x000fea0003800200 */
.L_x_12228:
        /* <DEDUP_REMOVED lines=11> */
.L_x_12232:
[----:B------:R-:W-:Y:S01]  /*7c50*/  IMAD.MOV.U32 R2, RZ, RZ, R25 ;  /* 0x000000ffff027224 */ /* 0x000fe200078e0019 */
[----:B------:R-:W-:Y:S01]  /*7c60*/  PRMT R22, R22, 0x5410, R27 ;  /* 0x0000541016167816 */ /* 0x000fe2000000001b */
[----:B------:R-:W-:Y:S01]  /*7c70*/  IMAD.MOV.U32 R17, RZ, RZ, R16 ;  /* 0x000000ffff117224 */ /* 0x000fe200078e0010 */
[----:B------:R-:W-:-:S07]  /*7c80*/  PRMT R49, R49, 0x5410, R49 ;  /* 0x0000541031317816 */ /* 0x000fce0000000031 */
.L_x_12233:
[----:B------:R-:W-:Y:S05]  /*7c90*/  BSYNC.RECONVERGENT B1 ;  /* 0x0000000000017941 */ /* 0x000fea0003800200 */
.L_x_12231:
        /* <DEDUP_REMOVED lines=11> */
.L_x_12235:
[----:B------:R-:W-:Y:S01]  /*7d50*/  IMAD.MOV.U32 R26, RZ, RZ, R2 ;  /* 0x000000ffff1a7224 */ /* 0x000fe200078e0002 */
[----:B------:R-:W-:Y:S01]  /*7d60*/  PRMT R25, R25, 0x7610, R22 ;  /* 0x0000761019197816 */ /* 0x000fe20000000016 */
[----:B------:R-:W-:Y:S01]  /*7d70*/  IMAD.MOV.U32 R16, RZ, RZ, R3 ;  /* 0x000000ffff107224 */ /* 0x000fe200078e0003 */
[----:B------:R-:W-:-:S07]  /*7d80*/  PRMT R49, R52, 0x7632, R49 ;  /* 0x0000763234317816 */ /* 0x000fce0000000031 */
.L_x_12236:
[----:B------:R-:W-:Y:S05]  /*7d90*/  BSYNC.RECONVERGENT B1 ;  /* 0x0000000000017941 */ /* 0x000fea0003800200 */
.L_x_12234:
        /* <DEDUP_REMOVED lines=11> */
.L_x_12238:
[----:B------:R-:W-:Y:S01]  /*7e50*/  PRMT R52, R52, 0x5410, R22 ;  /* 0x0000541034347816 */ /* 0x000fe20000000016 */
[----:B------:R-:W-:Y:S01]  /*7e60*/  IMAD.MOV.U32 R3, RZ, RZ, R21 ;  /* 0x000000ffff037224 */ /* 0x000fe200078e0015 */
[----:B------:R-:W-:Y:S01]  /*7e70*/  PRMT R54, R54, 0x7610, R25 ;  /* 0x0000761036367816 */ /* 0x000fe20000000019 */
[----:B------:R-:W-:Y:S01]  /*7e80*/  IMAD.MOV.U32 R2, RZ, RZ, R26 ;  /* 0x000000ffff027224 */ /* 0x000fe200078e001a */
[----:B------:R-:W-:Y:S01]  /*7e90*/  PRMT R22, R25, 0x7632, R22 ;  /* 0x0000763219167816 */ /* 0x000fe20000000016 */
[----:B------:R-:W-:-:S07]  /*7ea0*/  IMAD.MOV.U32 R21, RZ, RZ, R26 ;  /* 0x000000ffff157224 */ /* 0x000fce00078e001a */
.L_x_12239:
[----:B------:R-:W-:Y:S05]  /*7eb0*/  BSYNC.RECONVERGENT B1 ;  /* 0x0000000000017941 */ /* 0x000fea0003800200 */
.L_x_12237:
[----:B------:R-:W-:Y:S02]  /*7ec0*/  VIADD R23, R23, 0x4 ;  /* 0x0000000417177836 */ /* 0x000fe40000000000 */
[----:B------:R-:W-:Y:S01]  /*7ed0*/  VIADD R20, R20, 0x2 ;  /* 0x0000000214147836 */ /* 0x000fe20000000000 */
[----:B------:R-:W-:Y:S06]  /*7ee0*/  @P2 BRA `(.L_x_12240) ;  /* 0xfffffff000082947 */ /* 0x000fec000383ffff */
.L_x_12194:
[----:B------:R-:W-:Y:S05]  /*7ef0*/  BSYNC.RECONVERGENT B0 ;  /* 0x0000000000007941 */ /* 0x000fea0003800200 */
.L_x_12193:
[----:B------:R-:W-:Y:S01]  /*7f00*/  PRMT R20, R54, 0x7632, R52 ;  /* 0x0000763236147816 */ /* 0x000fe20000000034 */
[----:B0-----:R-:W-:Y:S01]  /*7f10*/  SHFL.DOWN PT, R22, R2, 0x10, 0x1f ;  /* 0x0a001f0002167f89 */ /* 0x001fe200000e0000 */
[----:B------:R-:W-:Y:S01]  /*7f20*/  PRMT R41, R52, 0x7610, R53 ;  /* 0x0000761034297816 */ /* 0x000fe20000000035 */
[----:B------:R-:W-:Y:S01]  /*7f30*/  BSSY.RECONVERGENT B0, `(.L_x_12241) ;  /* 0x000015a000007945 */ /* 0x000fe20003800200 */
[----:B------:R-:W-:Y:S01]  /*7f40*/  PRMT R40, R53, 0x5410, R54 ;  /* 0x0000541035287816 */ /* 0x000fe20000000036 */
[----:B------:R-:W0:Y:S01]  /*7f50*/  SHFL.DOWN PT, R23, R3, 0x10, 0x1f ;  /* 0x0a001f0003177f89 */ /* 0x000e2200000e0000 */
[----:B------:R-:W-:-:S03]  /*7f60*/  ISETP.GE.AND P0, PT, R38, 0x10, PT ;  /* 0x000000102600780c */ /* 0x000fc60003f06270 */
        /* <DEDUP_REMOVED lines=60> */
.L_x_12288:
        /* <DEDUP_REMOVED lines=20> */
.L_x_12244:
[----:B------:R-:W-:Y:S01]  /*8470*/  IMAD.MOV.U32 R2, RZ, RZ, R5 ;  /* 0x000000ffff027224 */ /* 0x000fe200078e0005 */
[--C-:B------:R-:W-:Y:S01]  /*8480*/  PRMT R22, R22, 0x7610, R55.reuse ;  /* 0x0000761016167816 */ /* 0x100fe20000000037 */
[----:B------:R-:W-:Y:S01]  /*8490*/  IMAD.MOV.U32 R5, RZ, RZ, R4 ;  /* 0x000000ffff057224 */ /* 0x000fe200078e0004 */
[----:B------:R-:W-:-:S07]  /*84a0*/  PRMT R55, R55, 0x5410, R55 ;  /* 0x0000541037377816 */ /* 0x000fce0000000037 */
.L_x_12245:
[----:B------:R-:W-:Y:S05]  /*84b0*/  BSYNC.RECONVERGENT B1 ;  /* 0x0000000000017941 */ /* 0x000fea0003800200 */
.L_x_12243:
        /* <DEDUP_REMOVED lines=11> */
.L_x_12247:
[----:B------:R-:W-:Y:S01]  /*8570*/  IMAD.MOV.U32 R25, RZ, RZ, R2 ;  /* 0x000000ffff197224 */ /* 0x000fe200078e0002 */
[----:B------:R-:W-:Y:S01]  /*8580*/  PRMT R26, R22, 0x7632, R26 ;  /* 0x00007632161a7816 */ /* 0x000fe2000000001a */
[----:B------:R-:W-:Y:S01]  /*8590*/  IMAD.MOV.U32 R4, RZ, RZ, R7 ;  /* 0x000000ffff047224 */ /* 0x000fe200078e0007 */
[----:B------:R-:W-:-:S07]  /*85a0*/  PRMT R55, R54, 0x7610, R55 ;  /* 0x0000761036377816 */ /* 0x000fce0000000037 */
.L_x_12248:
[----:B------:R-:W-:Y:S05]  /*85b0*/  BSYNC.RECONVERGENT B1 ;  /* 0x0000000000017941 */ /* 0x000fea0003800200 */
.L_x_12246:
        /* <DEDUP_REMOVED lines=11> */
.L_x_12250:
[----:B------:R-:W-:Y:S01]  /*8670*/  IMAD.MOV.U32 R2, RZ, RZ, R25 ;  /* 0x000000ffff027224 */ /* 0x000fe200078e0019 */
[----:B------:R-:W-:Y:S01]  /*8680*/  PRMT R26, R26, 0x5410, R26 ;  /* 0x000054101a1a7816 */ /* 0x000fe2000000001a */
[----:B------:R-:W-:Y:S01]  /*8690*/  IMAD.MOV.U32 R7, RZ, RZ, R6 ;  /* 0x000000ffff077224 */ /* 0x000fe200078e0006 */
[----:B------:R-:W-:-:S07]  /*86a0*/  PRMT R54, R53, 0x7610, R54 ;  /* 0x0000761035367816 */ /* 0x000fce0000000036 */
.L_x_12251:
[----:B------:R-:W-:Y:S05]  /*86b0*/  BSYNC.RECONVERGENT B1 ;  /* 0x0000000000017941 */ /* 0x000fea0003800200 */
.L_x_12249:
        /* <DEDUP_REMOVED lines=11> */
.L_x_12253:
[----:B------:R-:W-:Y:S01]  /*8770*/  IMAD.MOV.U32 R25, RZ, RZ, R2 ;  /* 0x000000ffff197224 */ /* 0x000fe200078e0002 */
[----:B------:R-:W-:Y:S01]  /*8780*/  PRMT R22, R22, 0x7610, R26 ;  /* 0x0000761016167816 */ /* 0x000fe2000000001a */
[----:B------:R-:W-:Y:S01]  /*8790*/  IMAD.MOV.U32 R6, RZ, RZ, R9 ;  /* 0x000000ffff067224 */ /* 0x000fe200078e0009 */
[----:B------:R-:W-:-:S07]  /*87a0*/  PRMT R53, R53, 0x7632, R53 ;  /* 0x0000763235357816 */ /* 0x000fce0000000035 */
.L_x_12254:
[----:B------:R-:W-:Y:S05]  /*87b0*/  BSYNC.RECONVERGENT B1 ;  /* 0x0000000000017941 */ /* 0x000fea0003800200 */
.L_x_12252:
        /* <DEDUP_REMOVED lines=11> */
.L_x_12256:
[----:B------:R-:W-:Y:S01]  /*8870*/  IMAD.MOV.U32 R2, RZ, RZ, R25 ;  /* 0x000000ffff027224 */ /* 0x000fe200078e0019 */
[----:B------:R-:W-:Y:S01]  /*8880*/  PRMT R26, R26, 0x7610, R22 ;  /* 0x000076101a1a7816 */ /* 0x000fe20000000016 */
[----:B------:R-:W-:Y:S01]  /*8890*/  IMAD.MOV.U32 R9, RZ, RZ, R8 ;  /* 0x000000ffff097224 */ /* 0x000fe200078e0008 */
[----:B------:R-:W-:-:S07]  /*88a0*/  PRMT R53, R53, 0x5410, R52 ;  /* 0x0000541035357816 */ /* 0x000fce0000000034 */
.L_x_12257:
[----:B------:R-:W-:Y:S05]  /*88b0*/  BSYNC.RECONVERGENT B1 ;  /* 0x0000000000017941 */ /* 0x000fea0003800200 */
.L_x_12255:
        /* <DEDUP_REMOVED lines=11> */
.L_x_12259:
[----:B------:R-:W-:Y:S01]  /*8970*/  IMAD.MOV.U32 R25, RZ, RZ, R2 ;  /* 0x000000ffff197224 */ /* 0x000fe200078e0002 */
[----:B------:R-:W-:Y:S01]  /*8980*/  PRMT R22, R22, 0x7610, R26 ;  /* 0x0000761016167816 */ /* 0x000fe2000000001a */
[----:B------:R-:W-:Y:S01]  /*8990*/  IMAD.MOV.U32 R8, RZ, RZ, R11 ;  /* 0x000000ffff087224 */ /* 0x000fe200078e000b */
[----:B------:R-:W-:-:S07]  /*89a0*/  PRMT R52, R46, 0x7632, R52 ;  /* 0x000076322e347816 */ /* 0x000fce0000000034 */
.L_x_12260:
[----:B------:R-:W-:Y:S05]  /*89b0*/  BSYNC.RECONVERGENT B1 ;  /* 0x0000000000017941 */ /* 0x000fea0003800200 */
.L_x_12258:
        /* <DEDUP_REMOVED lines=11> */
.L_x_12262:
[----:B------:R-:W-:Y:S01]  /*8a70*/  IMAD.MOV.U32 R2, RZ, RZ, R25 ;  /* 0x000000ffff027224 */ /* 0x000fe200078e0019 */
[----:B------:R-:W-:Y:S01]  /*8a80*/  PRMT R26, R22, 0x7632, R26 ;  /* 0x00007632161a7816 */ /* 0x000fe2000000001a */
[----:B------:R-:W-:Y:S01]  /*8a90*/  IMAD.MOV.U32 R11, RZ, RZ, R10 ;  /* 0x000000ffff0b7224 */ /* 0x000fe200078e000a */
[----:B------:R-:W-:-:S07]  /*8aa0*/  PRMT R46, R46, 0x5410, R46 ;  /* 0x000054102e2e7816 */ /* 0x000fce000000002e */
.L_x_12263:
[----:B------:R-:W-:Y:S05]  /*8ab0*/  BSYNC.RECONVERGENT B1 ;  /* 0x0000000000017941 */ /* 0x000fea0003800200 */
.L_x_12261:
        /* <DEDUP_REMOVED lines=11> */
.L_x_12265:
[----:B------:R-:W-:Y:S01]  /*8b70*/  IMAD.MOV.U32 R25, RZ, RZ, R2 ;  /* 0x000000ffff197224 */ /* 0x000fe200078e0002 */
[----:B------:R-:W-:Y:S01]  /*8b80*/  PRMT R27, R26, 0x7610, R27 ;  /* 0x000076101a1b7816 */ /* 0x000fe2000000001b */
[----:B------:R-:W-:Y:S01]  /*8b90*/  IMAD.MOV.U32 R10, RZ, RZ, R13 ;  /* 0x000000ffff0a7224 */ /* 0x000fe200078e000d */
[----:B------:R-:W-:-:S07]  /*8ba0*/  PRMT R46, R47, 0x7632, R46 ;  /* 0x000076322f2e7816 */ /* 0x000fce000000002e */
.L_x_12266:
[----:B------:R-:W-:Y:S05]  /*8bb0*/  BSYNC.RECONVERGENT B1 ;  /* 0x0000000000017941 */ /* 0x000fea0003800200 */
.L_x_12264:
        /* <DEDUP_REMOVED lines=11> */
.L_x_12268:
[----:B------:R-:W-:Y:S01]  /*8c70*/  IMAD.MOV.U32 R2, RZ, RZ, R25 ;  /* 0x000000ffff027224 */ /* 0x000fe200078e0019 */
[----:B------:R-:W-:Y:S01]  /*8c80*/  PRMT R22, R22, 0x5410, R27 ;  /* 0x0000541016167816 */ /* 0x000fe2000000001b */
[----:B------:R-:W-:Y:S01]  /*8c90*/  IMAD.MOV.U32 R13, RZ, RZ, R12 ;  /* 0x000000ffff0d7224 */ /* 0x000fe200078e000c */
[----:B------:R-:W-:-:S07]  /*8ca0*/  PRMT R47, R47, 0x5410, R47 ;  /* 0x000054102f2f7816 */ /* 0x000fce000000002f */
.L_x_12269:
[----:B------:R-:W-:Y:S05]  /*8cb0*/  BSYNC.RECONVERGENT B1 ;  /* 0x0000000000017941 */ /* 0x000fea0003800200 */
.L_x_12267:
        /* <DEDUP_REMOVED lines=11> */
.L_x_12271:
[----:B------:R-:W-:Y:S01]  /*8d70*/  IMAD.MOV.U32 R25, RZ, RZ, R2 ;  /* 0x000000ffff197224 */ /* 0x000fe200078e0002 */
[----:B------:R-:W-:Y:S01]  /*8d80*/  PRMT R26, R26, 0x7610, R22 ;  /* 0x000076101a1a7816 */ /* 0x000fe20000000016 */
[----:B------:R-:W-:Y:S01]  /*8d90*/  IMAD.MOV.U32 R12, RZ, RZ, R15 ;  /* 0x000000ffff0c7224 */ /* 0x000fe200078e000f */
[----:B------:R-:W-:-:S07]  /*8da0*/  PRMT R47, R48, 0x7632, R47 ;  /* 0x00007632302f7816 */ /* 0x000fce000000002f */
.L_x_12272:
[----:B------:R-:W-:Y:S05]  /*8db0*/  BSYNC.RECONVERGENT B1 ;  /* 0x0000000000017941 */ /* 0x000fea0003800200 */
.L_x_12270:
        /* <DEDUP_REMOVED lines=11> */
.L_x_12274:
[----:B------:R-:W-:Y:S01]  /*8e70*/  IMAD.MOV.U32 R2, RZ, RZ, R25 ;  /* 0x000000ffff027224 */ /* 0x000fe200078e0019 */
[----:B------:R-:W-:Y:S01]  /*8e80*/  PRMT R26, R26, 0x7632, R26 ;  /* 0x000076321a1a7816 */ /* 0x000fe2000000001a */
[----:B------:R-:W-:Y:S01]  /*8e90*/  IMAD.MOV.U32 R15, RZ, RZ, R14 ;  /* 0x000000ffff0f7224 */ /* 0x000fe200078e000e */
[----:B------:R-:W-:-:S07]  /*8ea0*/  PRMT R48, R48, 0x5410, R48 ;  /* 0x0000541030307816 */ /* 0x000fce0000000030 */
.L_x_12275:
[----:B------:R-:W-:Y:S05]  /*8eb0*/  BSYNC.RECONVERGENT B1 ;  /* 0x0000000000017941 */ /* 0x000fea0003800200 */
.L_x_12273:
        /* <DEDUP_REMOVED lines=11> */
.L_x_12277:
[----:B------:R-:W-:Y:S01]  /*8f70*/  IMAD.MOV.U32 R25, RZ, RZ, R2 ;  /* 0x000000ffff197224 */ /* 0x000fe200078e0002 */
[----:B------:R-:W-:Y:S01]  /*8f80*/  PRMT R27, R26, 0x7610, R27 ;  /* 0x000076101a1b7816 */ /* 0x000fe2000000001b */
[----:B------:R-:W-:Y:S01]  /*8f90*/  IMAD.MOV.U32 R14, RZ, RZ, R17 ;  /* 0x000000ffff0e7224 */ /* 0x000fe200078e0011 */
[----:B------:R-:W-:-:S07]  /*8fa0*/  PRMT R48, R49, 0x7632, R48 ;  /* 0x0000763231307816 */ /* 0x000fce0000000030 */
.L_x_12278:
[----:B------:R-:W-:Y:S05]  /*8fb0*/  BSYNC.RECONVERGENT B1 ;  /* 0x0000000000017941 */ /* 0x000fea0003800200 */
.L_x_12276:
        /* <DEDUP_REMOVED lines=11> */
.L_x_12280:
[----:B------:R-:W-:Y:S01]  /*9070*/  IMAD.MOV.U32 R2, RZ, RZ, R25 ;  /* 0x000000ffff027224 */ /* 0x000fe200078e0019 */
[----:B------:R-:W-:Y:S01]  /*9080*/  PRMT R22, R22, 0x5410, R27 ;  /* 0x0000541016167816 */ /* 0x000fe2000000001b */
[----:B------:R-:W-:Y:S01]  /*9090*/  IMAD.MOV.U32 R17, RZ, RZ, R16 ;  /* 0x000000ffff117224 */ /* 0x000fe200078e0010 */
[----:B------:R-:W-:-:S07]  /*90a0*/  PRMT R49, R49, 0x5410, R49 ;  /* 0x0000541031317816 */ /* 0x000fce0000000031 */
.L_x_12281:
[----:B------:R-:W-:Y:S05]  /*90b0*/  BSYNC.RECONVERGENT B1 ;  /* 0x0000000000017941 */ /* 0x000fea0003800200 */
.L_x_12279:
        /* <DEDUP_REMOVED lines=11> */
.L_x_12283:
[----:B------:R-:W-:Y:S01]  /*9170*/  IMAD.MOV.U32 R26, RZ, RZ, R2 ;  /* 0x000000ffff1a7224 */ /* 0x000fe200078e0002 */
[----:B------:R-:W-:Y:S01]  /*9180*/  PRMT R25, R25, 0x7610, R22 ;  /* 0x0000761019197816 */ /* 0x000fe20000000016 */
[----:B------:R-:W-:Y:S01]  /*9190*/  IMAD.MOV.U32 R16, RZ, RZ, R3 ;  /* 0x000000ffff107224 */ /* 0x000fe200078e0003 */
[----:B------:R-:W-:-:S07]  /*91a0*/  PRMT R49, R52, 0x7632, R49 ;  /* 0x0000763234317816 */ /* 0x000fce0000000031 */
.L_x_12284:
[----:B------:R-:W-:Y:S05]  /*91b0*/  BSYNC.RECONVERGENT B1 ;  /* 0x0000000000017941 */ /* 0x000fea0003800200 */
.L_x_12282:
        /* <DEDUP_REMOVED lines=11> */
.L_x_12286:
[----:B------:R-:W-:Y:S01]  /*9270*/  PRMT R52, R52, 0x5410, R22 ;  /* 0x0000541034347816 */ /* 0x000fe20000000016 */
[----:B------:R-:W-:Y:S01]  /*9280*/  IMAD.MOV.U32 R3, RZ, RZ, R21 ;  /* 0x000000ffff037224 */ /* 0x000fe200078e0015 */
[----:B------:R-:W-:Y:S01]  /*9290*/  PRMT R54, R54, 0x7610, R25 ;  /* 0x0000761036367816 */ /* 0x000fe20000000019 */
[----:B------:R-:W-:Y:S01]  /*92a0*/  IMAD.MOV.U32 R2, RZ, RZ, R26 ;  /* 0x000000ffff027224 */ /* 0x000fe200078e001a */
[----:B------:R-:W-:Y:S01]  /*92b0*/  PRMT R22, R25, 0x7632, R22 ;  /* 0x0000763219167816 */ /* 0x000fe20000000016 */
[----:B------:R-:W-:-:S07]  /*92c0*/  IMAD.MOV.U32 R21, RZ, RZ, R26 ;  /* 0x000000ffff157224 */ /* 0x000fce00078e001a */
.L_x_12287:
[----:B------:R-:W-:Y:S05]  /*92d0*/  BSYNC.RECONVERGENT B1 ;  /* 0x0000000000017941 */ /* 0x000fea0003800200 */
.L_x_12285:
        /* <DEDUP_REMOVED lines=9> */
[----:B0-----:R-:W-:Y:S02]  /*9370*/  LEA R21, R22, R21, 0x18 ;  /* 0x0000001516157211 */ /* 0x001fe400078ec0ff */
[----:B------:R-:W-:-:S03]  /*9380*/  PRMT R22, R54, 0x7632, R52 ;  /* 0x0000763236167816 */ /* 0x000fc60000000034 */
[----:B------:R-:W-:Y:S02]  /*9390*/  IMAD R24, R20, 0x68, R21 ;  /* 0x0000006814187824 */ /* 0x000fe400078e0215 */
[----:B------:R-:W-:Y:S02]  /*93a0*/  IMAD.MOV.U32 R20, RZ, RZ, R48 ;  /* 0x000000ffff147224 */ /* 0x000fe400078e0030 */
[----:B------:R-:W-:Y:S01]  /*93b0*/  IMAD.MOV.U32 R21, RZ, RZ, R47 ;  /* 0x000000ffff157224 */ /* 0x000fe200078e002f */
[----:B------:R0:W-:Y:S04]  /*93c0*/  STS.64 [R24+0x50], R22 ;  /* 0x0000501618007388 */ /* 0x0001e80000000a00 */
[----:B------:R1:W-:Y:S04]  /*93d0*/  STS.64 [R24+0x58], R20 ;  /* 0x0000581418007388 */ /* 0x0003e80000000a00 */
[----:B------:R2:W-:Y:S01]  /*93e0*/  STS.64 [R24+0x8], R44 ;  /* 0x0000082c18007388 */ /* 0x0005e20000000a00 */
[----:B0-----:R-:W-:Y:S01]  /*93f0*/  IMAD.MOV.U32 R22, RZ, RZ, R46 ;  /* 0x000000ffff167224 */ /* 0x001fe200078e002e */
[----:B------:R-:W-:-:S02]  /*9400*/  PRMT R23, R52, 0x7610, R53 ;  /* 0x0000761034177816 */ /* 0x000fc40000000035 */
[----:B------:R2:W-:Y:S01]  /*9410*/  STS.64 [R24+0x10], R2 ;  /* 0x0000100218007388 */ /* 0x0005e20000000a00 */
[----:B-1----:R-:W-:Y:S01]  /*9420*/  PRMT R20, R53, 0x5410, R54 ;  /* 0x0000541035147816 */ /* 0x002fe20000000036 */
[----:B------:R-:W-:Y:S02]  /*9430*/  IMAD.MOV.U32 R21, RZ, RZ, R55 ;  /* 0x000000ffff157224 */ /* 0x000fe400078e0037 */
        /* <DEDUP_REMOVED lines=9> */
.L_x_12242:
[----:B------:R-:W-:Y:S05]  /*94d0*/  BSYNC.RECONVERGENT B0 ;  /* 0x0000000000007941 */ /* 0x000fea0003800200 */
.L_x_12241:
[----:B------:R-:W-:Y:S01]  /*94e0*/  BAR.SYNC.DEFER_BLOCKING 0x0 ;  /* 0x0000000000007b1d */ /* 0x000fe20000010000 */
[----:B------:R-:W-:-:S05]  /*94f0*/  ISETP.NE.AND P0, PT, R18, RZ, PT ;  /* 0x000000ff1200720c */ /* 0x000fca0003f05270 */
[----:B------:R-:W-:Y:S08]  /*9500*/  BSSY.RECONVERGENT B0, `(.L_x_12289) ;  /* 0x0000363000007945 */ /* 0x000ff00003800200 */
[----:B------:R-:W-:Y:S05]  /*9510*/  @P0 BRA `(.L_x_12290) ;  /* 0x0000003400840947 */ /* 0x000fea0003800000 */
[----:B------:R-:W1:Y:S01]  /*9520*/  S2UR UR5, SR_CgaCtaId ;  /* 0x00000000000579c3 */ /* 0x000e620000008800 */
[----:B------:R-:W-:Y:S02]  /*9530*/  UMOV UR4, 0x400 ;  /* 0x0000040000047882 */ /* 0x000fe40000000000 */
[----:B-1----:R-:W-:-:S09]  /*9540*/  ULEA UR4, UR5, UR4, 0x18 ;  /* 0x0000000405047291 */ /* 0x002fd2000f8ec0ff */
[----:B0-2---:R-:W0:Y:S04]  /*9550*/  LDS.128 R20, [UR4+0x70] ;  /* 0x00007004ff147984 */ /* 0x005e280008000c00 */
[----:B------:R-:W1:Y:S04]  /*9560*/  LDS.128 R24, [UR4+0x80] ;  /* 0x00008004ff187984 */ /* 0x000e680008000c00 */
[----:B------:R-:W2:Y:S04]  /*9570*/  LDS.128 R28, [UR4+0x90] ;  /* 0x00009004ff1c7984 */ /* 0x000ea80008000c00 */
[----:B------:R-:W3:Y:S04]  /*9580*/  LDS.128 R32, [UR4+0xa0] ;  /* 0x0000a004ff207984 */ /* 0x000ee80008000c00 */
[----:B------:R-:W4:Y:S04]  /*9590*/  LDS.128 R36, [UR4+0xb0] ;  /* 0x0000b004ff247984 */ /* 0x000f280008000c00 */
[----:B------:R-:W5:Y:S04]  /*95a0*/  LDS.128 R40, [UR4+0xc0] ;  /* 0x0000c004ff287984 */ /* 0x000f680008000c00 */
[----:B------:R-:W5:Y:S01]  /*95b0*/  LDS.64 R50, [UR4+0xd0] ;  /* 0x0000d004ff327984 */ /* 0x000f620008000a00 */
[----:B0-----:R-:W-:-:S03]  /*95c0*/  FSETP.GT.FTZ.AND P0, PT, R44, R20, PT ;  /* 0x000000142c00720b */ /* 0x001fc60003f14000 */
[----:B------:R0:W-:Y:S01]  /*95d0*/  STL.64 [R1], R20 ;  /* 0x0000001401007387 */ /* 0x0001e20000100a00 */
[----:B------:R-:W-:-:S03]  /*95e0*/  FSEL R61, R44, R20, P0 ;  /* 0x000000142c3d7208 */ /* 0x000fc60000000000 */
[----:B-1----:R-:W-:Y:S01]  /*95f0*/  STL.64 [R1+0x10], R24 ;  /* 0x0000101801007387 */ /* 0x002fe20000100a00 */
[----:B------:R-:W-:Y:S02]  /*9600*/  FSEL R44, R20, R44, P0 ;  /* 0x0000002c142c7208 */ /* 0x000fe40000000000 */
[----:B------:R-:W-:Y:S01]  /*9610*/  FSEL R60, R45, R21, P0 ;  /* 0x000000152d3c7208 */ /* 0x000fe20000000000 */
[----:B------:R-:W-:Y:S02]  /*9620*/  STL.64 [R1+0x18], R26 ;  /* 0x0000181a01007387 */ /* 0x000fe40000100a00 */
[----:B------:R-:W-:Y:S02]  /*9630*/  FADD.FTZ R44, -R61, R44 ;  /* 0x0000002c3d2c7221 */ /* 0x000fe40000010100 */
[----:B--2---:R-:W-:Y:S01]  /*9640*/  STL.64 [R1+0x20], R28 ;  /* 0x0000201c01007387 */ /* 0x004fe20000100a00 */
[----:B0-----:R-:W-:Y:S01]  /*9650*/  FSEL R21, R21, R45, P0 ;  /* 0x0000002d15157208 */ /* 0x001fe20000000000 */
[----:B------:R-:W-:Y:S01]  /*9660*/  FMUL.FTZ R44, R44, 1.4426950216293334961 ;  /* 0x3fb8aa3b2c2c7820 */ /* 0x000fe20000410000 */
[----:B------:R-:W-:Y:S01]  /*9670*/  IMAD.MOV.U32 R20, RZ, RZ, R57 ;  /* 0x000000ffff147224 */ /* 0x000fe200078e0039 */
[----:B------:R-:W-:Y:S04]  /*9680*/  STL.64 [R1+0x28], R30 ;  /* 0x0000281e01007387 */ /* 0x000fe80000100a00 */
[----:B---3--:R-:W-:Y:S01]  /*9690*/  STL.64 [R1+0x30], R32 ;  /* 0x0000302001007387 */ /* 0x008fe20000100a00 */
[----:B------:R-:W0:Y:S03]  /*96a0*/  MUFU.EX2 R44, R44 ;  /* 0x0000002c002c7308 */ /* 0x000e260000000800 */
[----:B------:R-:W-:Y:S04]  /*96b0*/  STL.64 [R1+0x38], R34 ;  /* 0x0000382201007387 */ /* 0x000fe80000100a00 */
[----:B----4-:R-:W-:Y:S04]  /*96c0*/  STL.64 [R1+0x40], R36 ;  /* 0x0000402401007387 */ /* 0x010fe80000100a00 */
[----:B------:R-:W-:Y:S01]  /*96d0*/  STL.64 [R1+0x48], R38 ;  /* 0x0000482601007387 */ /* 0x000fe20000100a00 */
[----:B0-----:R-:W-:-:S03]  /*96e0*/  FFMA.FTZ R60, R21, R44, R60 ;  /* 0x0000002c153c7223 */ /* 0x001fc6000001003c */
[----:B-----5:R-:W-:Y:S01]  /*96f0*/  STL.64 [R1+0x50], R40 ;  /* 0x0000502801007387 */ /* 0x020fe20000100a00 */
[----:B------:R-:W-:-:S03]  /*9700*/  IMAD.MOV.U32 R21, RZ, RZ, R1 ;  /* 0x000000ffff157224 */ /* 0x000fc600078e0001 */
[----:B------:R-:W-:Y:S04]  /*9710*/  STL.64 [R1+0x58], R42 ;  /* 0x0000582a01007387 */ /* 0x000fe80000100a00 */
[----:B------:R-:W-:Y:S04]  /*9720*/  STL.64 [R1+0x60], R50 ;  /* 0x0000603201007387 */ /* 0x000fe80000100a00 */
[----:B------:R0:W-:Y:S02]  /*9730*/  STL.64 [R1+0x8], R22 ;  /* 0x0000081601007387 */ /* 0x0001e40000100a00 */
[----:B0-----:R-:W-:-:S07]  /*9740*/  IMAD.MOV.U32 R22, RZ, RZ, RZ ;  /* 0x000000ffff167224 */ /* 0x001fce00078e00ff */
.L_x_12336:
        /* <DEDUP_REMOVED lines=20> */
.L_x_12292:
[----:B------:R-:W-:Y:S01]  /*9890*/  IMAD.MOV.U32 R24, RZ, RZ, R5 ;  /* 0x000000ffff187224 */ /* 0x000fe200078e0005 */
[--C-:B------:R-:W-:Y:S01]  /*98a0*/  PRMT R23, R23, 0x7610, R55.reuse ;  /* 0x0000761017177816 */ /* 0x100fe20000000037 */
[----:B------:R-:W-:Y:S01]  /*98b0*/  IMAD.MOV.U32 R5, RZ, RZ, R4 ;  /* 0x000000ffff057224 */ /* 0x000fe200078e0004 */
[----:B------:R-:W-:-:S07]  /*98c0*/  PRMT R55, R55, 0x5410, R55 ;  /* 0x0000541037377816 */ /* 0x000fce0000000037 */
.L_x_12293:
[----:B------:R-:W-:Y:S05]  /*98d0*/  BSYNC.RECONVERGENT B1 ;  /* 0x0000000000017941 */ /* 0x000fea0003800200 */
.L_x_12291:
        /* <DEDUP_REMOVED lines=11> */
.L_x_12295:
[----:B------:R-:W-:Y:S01]  /*9990*/  IMAD.MOV.U32 R25, RZ, RZ, R24 ;  /* 0x000000ffff197224 */ /* 0x000fe200078e0018 */
[----:B------:R-:W-:Y:S01]  /*99a0*/  PRMT R23, R23, 0x7632, R23 ;  /* 0x0000763217177816 */ /* 0x000fe20000000017 */
[----:B------:R-:W-:Y:S01]  /*99b0*/  IMAD.MOV.U32 R4, RZ, RZ, R7 ;  /* 0x000000ffff047224 */ /* 0x000fe200078e0007 */
[----:B------:R-:W-:-:S07]  /*99c0*/  PRMT R55, R54, 0x7610, R55 ;  /* 0x0000761036377816 */ /* 0x000fce0000000037 */
.L_x_12296:
[----:B------:R-:W-:Y:S05]  /*99d0*/  BSYNC.RECONVERGENT B1 ;  /* 0x0000000000017941 */ /* 0x000fea0003800200 */
.L_x_12294:
        /* <DEDUP_REMOVED lines=11> */
.L_x_12298:
[----:B------:R-:W-:Y:S01]  /*9a90*/  IMAD.MOV.U32 R24, RZ, RZ, R25 ;  /* 0x000000ffff187224 */ /* 0x000fe200078e0019 */
[----:B------:R-:W-:Y:S01]  /*9aa0*/  PRMT R26, R23, 0x7610, R26 ;  /* 0x00007610171a7816 */ /* 0x000fe2000000001a */
[----:B------:R-:W-:Y:S01]  /*9ab0*/  IMAD.MOV.U32 R7, RZ, RZ, R6 ;  /* 0x000000ffff077224 */ /* 0x000fe200078e0006 */
[----:B------:R-:W-:-:S07]  /*9ac0*/  PRMT R54, R53, 0x7610, R54 ;  /* 0x0000761035367816 */ /* 0x000fce0000000036 */
.L_x_12299:
[----:B------:R-:W-:Y:S05]  /*9ad0*/  BSYNC.RECONVERGENT B1 ;  /* 0x0000000000017941 */ /* 0x000fea0003800200 */
.L_x_12297:
        /* <DEDUP_REMOVED lines=11> */
.L_x_12301:
[----:B------:R-:W-:Y:S01]  /*9b90*/  IMAD.MOV.U32 R23, RZ, RZ, R24 ;  /* 0x000000ffff177224 */ /* 0x000fe200078e0018 */
[----:B------:R-:W-:Y:S01]  /*9ba0*/  PRMT R25, R25, 0x5410, R26 ;  /* 0x0000541019197816 */ /* 0x000fe2000000001a */
[----:B------:R-:W-:Y:S01]  /*9bb0*/  IMAD.MOV.U32 R6, RZ, RZ, R9 ;  /* 0x000000ffff067224 */ /* 0x000fe200078e0009 */
[----:B------:R-:W-:-:S07]  /*9bc0*/  PRMT R53, R53, 0x7632, R53 ;  /* 0x0000763235357816 */ /* 0x000fce0000000035 */
.L_x_12302:
[----:B------:R-:W-:Y:S05]  /*9bd0*/  BSYNC.RECONVERGENT B1 ;  /* 0x0000000000017941 */ /* 0x000fea0003800200 */
.L_x_12300:
        /* <DEDUP_REMOVED lines=11> */
.L_x_12304:
[----:B------:R-:W-:Y:S01]  /*9c90*/  IMAD.MOV.U32 R24, RZ, RZ, R23 ;  /* 0x000000ffff187224 */ /* 0x000fe200078e0017 */
[----:B------:R-:W-:Y:S01]  /*9ca0*/  PRMT R26, R26, 0x7610, R25 ;  /* 0x000076101a1a7816 */ /* 0x000fe20000000019 */
[----:B------:R-:W-:Y:S01]  /*9cb0*/  IMAD.MOV.U32 R9, RZ, RZ, R8 ;  /* 0x000000ffff097224 */ /* 0x000fe200078e0008 */
[----:B------:R-:W-:-:S07]  /*9cc0*/  PRMT R53, R53, 0x5410, R52 ;  /* 0x0000541035357816 */ /* 0x000fce0000000034 */
.L_x_12305:
[----:B------:R-:W-:Y:S05]  /*9cd0*/  BSYNC.RECONVERGENT B1 ;  /* 0x0000000000017941 */ /* 0x000fea0003800200 */
.L_x_12303:
        /* <DEDUP_REMOVED lines=11> */
.L_x_12307:
[----:B------:R-:W-:Y:S01]  /*9d90*/  IMAD.MOV.U32 R23, RZ, RZ, R24 ;  /* 0x000000ffff177224 */ /* 0x000fe200078e0018 */
[----:B------:R-:W-:Y:S01]  /*9da0*/  PRMT R25, R25, 0x7610, R26 ;  /* 0x0000761019197816 */ /* 0x000fe2000000001a */
[----:B------:R-:W-:Y:S01]  /*9db0*/  IMAD.MOV.U32 R8, RZ, RZ, R11 ;  /* 0x000000ffff087224 */ /* 0x000fe200078e000b */
[----:B------:R-:W-:-:S07]  /*9dc0*/  PRMT R52, R46, 0x7632, R52 ;  /* 0x000076322e347816 */ /* 0x000fce0000000034 */
.L_x_12308:
[----:B------:R-:W-:Y:S05]  /*9dd0*/  BSYNC.RECONVERGENT B1 ;  /* 0x0000000000017941 */ /* 0x000fea0003800200 */
.L_x_12306:
        /* <DEDUP_REMOVED lines=11> */
.L_x_12310:
[----:B------:R-:W-:Y:S01]  /*9e90*/  IMAD.MOV.U32 R24, RZ, RZ, R23 ;  /* 0x000000ffff187224 */ /* 0x000fe200078e0017 */
[----:B------:R-:W-:Y:S01]  /*9ea0*/  PRMT R25, R25, 0x7632, R25 ;  /* 0x0000763219197816 */ /* 0x000fe20000000019 */
[----:B------:R-:W-:Y:S01]  /*9eb0*/  IMAD.MOV.U32 R11, RZ, RZ, R10 ;  /* 0x000000ffff0b7224 */ /* 0x000fe200078e000a */
[----:B------:R-:W-:-:S07]  /*9ec0*/  PRMT R46, R46, 0x5410, R46 ;  /* 0x000054102e2e7816 */ /* 0x000fce000000002e */
.L_x_12311:
[----:B------:R-:W-:Y:S05]  /*9ed0*/  BSYNC.RECONVERGENT B1 ;  /* 0x0000000000017941 */ /* 0x000fea0003800200 */
.L_x_12309:
        /* <DEDUP_REMOVED lines=11> */
.L_x_12313:
[----:B------:R-:W-:Y:S01]  /*9f90*/  IMAD.MOV.U32 R23, RZ, RZ, R24 ;  /* 0x000000ffff177224 */ /* 0x000fe200078e0018 */
[----:B------:R-:W-:Y:S01]  /*9fa0*/  PRMT R26, R25, 0x7610, R26 ;  /* 0x00007610191a7816 */ /* 0x000fe2000000001a */
[----:B------:R-:W-:Y:S01]  /*9fb0*/  IMAD.MOV.U32 R10, RZ, RZ, R13 ;  /* 0x000000ffff0a7224 */ /* 0x000fe200078e000d */
[----:B------:R-:W-:-:S07]  /*9fc0*/  PRMT R46, R47, 0x7632, R46 ;  /* 0x000076322f2e7816 */ /* 0x000fce000000002e */
.L_x_12314:
[----:B------:R-:W-:Y:S05]  /*9fd0*/  BSYNC.RECONVERGENT B1 ;  /* 0x0000000000017941 */ /* 0x000fea0003800200 */
.L_x_12312:
        /* <DEDUP_REMOVED lines=11> */
.L_x_12316:
[----:B------:R-:W-:Y:S01]  /*a090*/  IMAD.MOV.U32 R24, RZ, RZ, R23 ;  /* 0x000000ffff187224 */ /* 0x000fe200078e0017 */
[----:B------:R-:W-:Y:S01]  /*a0a0*/  PRMT R25, R25, 0x5410, R26 ;  /* 0x0000541019197816 */ /* 0x000fe2000000001a */
[----:B------:R-:W-:Y:S01]  /*a0b0*/  IMAD.MOV.U32 R13, RZ, RZ, R12 ;  /* 0x000000ffff0d7224 */ /* 0x000fe200078e000c */
[----:B------:R-:W-:-:S07]  /*a0c0*/  PRMT R47, R47, 0x5410, R47 ;  /* 0x000054102f2f7816 */ /* 0x000fce000000002f */
.L_x_12317:
[----:B------:R-:W-:Y:S05]  /*a0d0*/  BSYNC.RECONVERGENT B1 ;  /* 0x0000000000017941 */ /* 0x000fea0003800200 */
.L_x_12315:
        /* <DEDUP_REMOVED lines=11> */
.L_x_12319:
[----:B------:R-:W-:Y:S01]  /*a190*/  IMAD.MOV.U32 R23, RZ, RZ, R24 ;  /* 0x000000ffff177224 */ /* 0x000fe200078e0018 */
[----:B------:R-:W-:Y:S01]  /*a1a0*/  PRMT R26, R26, 0x7610, R25 ;  /* 0x000076101a1a7816 */ /* 0x000fe20000000019 */
[----:B------:R-:W-:Y:S01]  /*a1b0*/  IMAD.MOV.U32 R12, RZ, RZ, R15 ;  /* 0x000000ffff0c7224 */ /* 0x000fe200078e000f */
[----:B------:R-:W-:-:S07]  /*a1c0*/  PRMT R47, R48, 0x7632, R47 ;  /* 0x00007632302f7816 */ /* 0x000fce000000002f */
.L_x_12320:
[----:B------:R-:W-:Y:S05]  /*a1d0*/  BSYNC.RECONVERGENT B1 ;  /* 0x0000000000017941 */ /* 0x000fea0003800200 */
.L_x_12318:
        /* <DEDUP_REMOVED lines=11> */
.L_x_12322:
[----:B------:R-:W-:Y:S01]  /*a290*/  IMAD.MOV.U32 R24, RZ, RZ, R23 ;  /* 0x000000ffff187224 */ /* 0x000fe200078e0017 */
[----:B------:R-:W-:Y:S01]  /*a2a0*/  PRMT R25, R26, 0x7632, R25 ;  /* 0x000076321a197816 */ /* 0x000fe20000000019 */
[----:B------:R-:W-:Y:S01]  /*a2b0*/  IMAD.MOV.U32 R15, RZ, RZ, R14 ;  /* 0x000000ffff0f7224 */ /* 0x000fe200078e000e */
[----:B------:R-:W-:-:S07]  /*a2c0*/  PRMT R48, R48, 0x5410, R48 ;  /* 0x0000541030307816 */ /* 0x000fce0000000030 */
.L_x_12323:
[----:B------:R-:W-:Y:S05]  /*a2d0*/  BSYNC.RECONVERGENT B1 ;  /* 0x0000000000017941 */ /* 0x000fea0003800200 */
.L_x_12321:
        /* <DEDUP_REMOVED lines=11> */
.L_x_12325:
[----:B------:R-:W-:Y:S01]  /*a390*/  IMAD.MOV.U32 R23, RZ, RZ, R24 ;  /* 0x000000ffff177224 */ /* 0x000fe200078e0018 */
[----:B------:R-:W-:Y:S01]  /*a3a0*/  PRMT R26, R25, 0x7610, R26 ;  /* 0x00007610191a7816 */ /* 0x000fe2000000001a */
[----:B------:R-:W-:Y:S01]  /*a3b0*/  IMAD.MOV.U32 R14, RZ, RZ, R17 ;  /* 0x000000ffff0e7224 */ /* 0x000fe200078e0011 */
[----:B------:R-:W-:-:S07]  /*a3c0*/  PRMT R48, R49, 0x7632, R48 ;  /* 0x0000763231307816 */ /* 0x000fce0000000030 */
.L_x_12326:
[----:B------:R-:W-:Y:S05]  /*a3d0*/  BSYNC.RECONVERGENT B1 ;  /* 0x0000000000017941 */ /* 0x000fea0003800200 */
.L_x_12324:
        /* <DEDUP_REMOVED lines=11> */
.L_x_12328:
[----:B------:R-:W-:Y:S01]  /*a490*/  IMAD.MOV.U32 R24, RZ, RZ, R23 ;  /* 0x000000ffff187224 */ /* 0x000fe200078e0017 */
[----:B------:R-:W-:Y:S01]  /*a4a0*/  PRMT R25, R25, 0x5410, R26 ;  /* 0x0000541019197816 */ /* 0x000fe2000000001a */
[----:B------:R-:W-:Y:S01]  /*a4b0*/  IMAD.MOV.U32 R17, RZ, RZ, R16 ;  /* 0x000000ffff117224 */ /* 0x000fe200078e0010 */
[----:B------:R-:W-:-:S07]  /*a4c0*/  PRMT R49, R49, 0x5410, R49 ;  /* 0x0000541031317816 */ /* 0x000fce0000000031 */
.L_x_12329:
[----:B------:R-:W-:Y:S05]  /*a4d0*/  BSYNC.RECONVERGENT B1 ;  /* 0x0000000000017941 */ /* 0x000fea0003800200 */
.L_x_12327:
        /* <DEDUP_REMOVED lines=11> */
.L_x_12331:
[----:B------:R-:W-:Y:S01]  /*a590*/  IMAD.MOV.U32 R23, RZ, RZ, R24 ;  /* 0x000000ffff177224 */ /* 0x000fe200078e0018 */
[----:B------:R-:W-:Y:S01]  /*a5a0*/  PRMT R26, R26, 0x7610, R25 ;  /* 0x000076101a1a7816 */ /* 0x000fe20000000019 */
[----:B------:R-:W-:Y:S01]  /*a5b0*/  IMAD.MOV.U32 R16, RZ, RZ, R3 ;  /* 0x000000ffff107224 */ /* 0x000fe200078e0003 */
[----:B------:R-:W-:-:S07]  /*a5c0*/  PRMT R49, R52, 0x7632, R49 ;  /* 0x0000763234317816 */ /* 0x000fce0000000031 */
.L_x_12332:
[----:B------:R-:W-:Y:S05]  /*a5d0*/  BSYNC.RECONVERGENT B1 ;  /* 0x0000000000017941 */ /* 0x000fea0003800200 */
.L_x_12330:
        /* <DEDUP_REMOVED lines=11> */
.L_x_12334:
[----:B------:R-:W-:Y:S01]  /*a690*/  PRMT R52, R52, 0x7610, R54 ;  /* 0x0000761034347816 */ /* 0x000fe20000000036 */
[----:B------:R-:W-:Y:S01]  /*a6a0*/  IMAD.MOV.U32 R3, RZ, RZ, R2 ;  /* 0x000000ffff037224 */ /* 0x000fe200078e0002 */
[----:B------:R-:W-:Y:S01]  /*a6b0*/  PRMT R50, R26, 0x7632, R50 ;  /* 0x000076321a327816 */ /* 0x000fe20000000032 */
[--C-:B------:R-:W-:Y:S01]  /*a6c0*/  IMAD.MOV.U32 R59, RZ, RZ, R23.reuse ;  /* 0x000000ffff3b7224 */ /* 0x100fe200078e0017 */
[----:B------:R-:W-:Y:S01]  /*a6d0*/  PRMT R54, R54, 0x7610, R26 ;  /* 0x0000761036367816 */ /* 0x000fe2000000001a */
[----:B------:R-:W-:-:S07]  /*a6e0*/  IMAD.MOV.U32 R2, RZ, RZ, R23 ;  /* 0x000000ffff027224 */ /* 0x000fce00078e0017 */
.L_x_12335:
[----:B------:R-:W-:Y:S05]  /*a6f0*/  BSYNC.RECONVERGENT B1 ;  /* 0x0000000000017941 */ /* 0x000fea0003800200 */
.L_x_12333:
[----:B------:R-:W-:Y:S02]  /*a700*/  VIADD R20, R20, 0x4 ;  /* 0x0000000414147836 */ /* 0x000fe40000000000 */
[----:B------:R-:W-:Y:S01]  /*a710*/  VIADD R21, R21, 0x2 ;  /* 0x0000000215157836 */ /* 0x000fe20000000000 */
[----:B------:R-:W-:Y:S06]  /*a720*/  @P2 BRA `(.L_x_12336) ;  /* 0xfffffff000082947 */ /* 0x000fec000383ffff */
[----:B------:R-:W0:Y:S01]  /*a730*/  S2UR UR5, SR_CgaCtaId ;  /* 0x00000000000579c3 */ /* 0x000e220000008800 */
[----:B------:R-:W-:Y:S02]  /*a740*/  UMOV UR4, 0x400 ;  /* 0x0000040000047882 */ /* 0x000fe40000000000 */
[----:B0-----:R-:W-:-:S09]  /*a750*/  ULEA UR4, UR5, UR4, 0x18 ;  /* 0x0000000405047291 */ /* 0x001fd2000f8ec0ff */
[----:B------:R-:W0:Y:S04]  /*a760*/  LDS.64 R44, [UR4+0xd8] ;  /* 0x0000d804ff2c7984 */ /* 0x000e280008000a00 */
[----:B------:R-:W1:Y:S04]  /*a770*/  LDS.128 R24, [UR4+0xf0] ;  /* 0x0000f004ff187984 */ /* 0x000e680008000c00 */
[----:B------:R-:W2:Y:S04]  /*a780*/  LDS.128 R28, [UR4+0x100] ;  /* 0x00010004ff1c7984 */ /* 0x000ea80008000c00 */
[----:B------:R-:W3:Y:S04]  /*a790*/  LDS.128 R32, [UR4+0x110] ;  /* 0x00011004ff207984 */ /* 0x000ee80008000c00 */
[----:B------:R-:W4:Y:S04]  /*a7a0*/  LDS.128 R36, [UR4+0x120] ;  /* 0x00012004ff247984 */ /* 0x000f280008000c00 */
[----:B------:R-:W5:Y:S04]  /*a7b0*/  LDS.128 R40, [UR4+0x130] ;  /* 0x00013004ff287984 */ /* 0x000f680008000c00 */
[----:B------:R-:W5:Y:S01]  /*a7c0*/  LDS.128 R20, [UR4+0xe0] ;  /* 0x0000e004ff147984 */ /* 0x000f620008000c00 */
[----:B0-----:R-:W-:-:S03]  /*a7d0*/  FSETP.GT.FTZ.AND P0, PT, R61, R44, PT ;  /* 0x0000002c3d00720b */ /* 0x001fc60003f14000 */
[----:B------:R-:W-:Y:S01]  /*a7e0*/  STL.64 [R1], R44 ;  /* 0x0000002c01007387 */ /* 0x000fe20000100a00 */
[----:B------:R-:W-:-:S03]  /*a7f0*/  FSEL R2, R61, R44, P0 ;  /* 0x0000002c3d027208 */ /* 0x000fc60000000000 */
[----:B-1----:R-:W-:Y:S01]  /*a800*/  STL.64 [R1+0x18], R24 ;  /* 0x0000181801007387 */ /* 0x002fe20000100a00 */
[----:B------:R-:W-:-:S03]  /*a810*/  FSEL R61, R44, R61, P0 ;  /* 0x0000003d2c3d7208 */ /* 0x000fc60000000000 */
[----:B------:R-:W-:Y:S02]  /*a820*/  STL.64 [R1+0x20], R26 ;  /* 0x0000201a01007387 */ /* 0x000fe40000100a00 */
[----:B------:R-:W-:Y:S02]  /*a830*/  FADD.FTZ R61, -R2, R61 ;  /* 0x0000003d023d7221 */ /* 0x000fe40000010100 */
[----:B--2---:R-:W-:Y:S02]  /*a840*/  STL.64 [R1+0x28], R28 ;  /* 0x0000281c01007387 */ /* 0x004fe40000100a00 */
[----:B------:R-:W-:Y:S02]  /*a850*/  FMUL.FTZ R61, R61, 1.4426950216293334961 ;  /* 0x3fb8aa3b3d3d7820 */ /* 0x000fe40000410000 */
[----:B------:R-:W-:Y:S04]  /*a860*/  STL.64 [R1+0x30], R30 ;  /* 0x0000301e01007387 */ /* 0x000fe80000100a00 */
[----:B---3--:R-:W-:Y:S01]  /*a870*/  STL.64 [R1+0x38], R32 ;  /* 0x0000382001007387 */ /* 0x008fe20000100a00 */
[----:B------:R-:W0:Y:S03]  /*a880*/  MUFU.EX2 R61, R61 ;  /* 0x0000003d003d7308 */ /* 0x000e260000000800 */
[----:B------:R-:W-:Y:S04]  /*a890*/  STL.64 [R1+0x40], R34 ;  /* 0x0000402201007387 */ /* 0x000fe80000100a00 */
[----:B----4-:R-:W-:Y:S04]  /*a8a0*/  STL.64 [R1+0x48], R36 ;  /* 0x0000482401007387 */ /* 0x010fe80000100a00 */
[----:B------:R-:W-:Y:S04]  /*a8b0*/  STL.64 [R1+0x50], R38 ;  /* 0x0000502601007387 */ /* 0x000fe80000100a00 */
[----:B-----5:R-:W-:Y:S04]  /*a8c0*/  STL.64 [R1+0x58], R40 ;  /* 0x0000582801007387 */ /* 0x020fe80000100a00 */
[----:B------:R-:W-:Y:S04]  /*a8d0*/  STL.64 [R1+0x60], R42 ;  /* 0x0000602a01007387 */ /* 0x000fe80000100a00 */
[----:B------:R1:W-:Y:S04]  /*a8e0*/  STL.64 [R1+0x8], R20 ;  /* 0x0000081401007387 */ /* 0x0003e80000100a00 */
[----:B------:R2:W-:Y:S01]  /*a8f0*/  STL.64 [R1+0x10], R22 ;  /* 0x0000101601007387 */ /* 0x0005e20000100a00 */
[----:B-1----:R-:W-:Y:S01]  /*a900*/  FSEL R20, R60, R45, P0 ;  /* 0x0000002d3c147208 */ /* 0x002fe20000000000 */
[----:B------:R-:W-:Y:S01]  /*a910*/  IMAD.MOV.U32 R21, RZ, RZ, R1 ;  /* 0x000000ffff157224 */ /* 0x000fe200078e0001 */
[----:B------:R-:W-:Y:S01]  /*a920*/  FSEL R45, R45, R60, P0 ;  /* 0x0000003c2d2d7208 */ /* 0x000fe20000000000 */
[----:B--2---:R-:W-:-:S04]  /*a930*/  IMAD.MOV.U32 R22, RZ, RZ, RZ ;  /* 0x000000ffff167224 */ /* 0x004fc800078e00ff */
[----:B0-----:R-:W-:Y:S01]  /*a940*/  FFMA.FTZ R60, R45, R61, R20 ;  /* 0x0000003d2d3c7223 */ /* 0x001fe20000010014 */
[----:B------:R-:W-:-:S07]  /*a950*/  IMAD.MOV.U32 R20, RZ, RZ, R57 ;  /* 0x000000ffff147224 */ /* 0x000fce00078e0039 */
.L_x_12382:
        /* <DEDUP_REMOVED lines=20> */
.L_x_12338:
[----:B------:R-:W-:Y:S01]  /*aaa0*/  IMAD.MOV.U32 R24, RZ, RZ, R5 ;  /* 0x000000ffff187224 */ /* 0x000fe200078e0005 */
[--C-:B------:R-:W-:Y:S01]  /*aab0*/  PRMT R23, R23, 0x7610, R55.reuse ;  /* 0x0000761017177816 */ /* 0x100fe20000000037 */
[----:B------:R-:W-:Y:S01]  /*aac0*/  IMAD.MOV.U32 R5, RZ, RZ, R4 ;  /* 0x000000ffff057224 */ /* 0x000fe200078e0004 */
[----:B------:R-:W-:-:S07]  /*aad0*/  PRMT R55, R55, 0x5410, R55 ;  /* 0x0000541037377816 */ /* 0x000fce0000000037 */
.L_x_12339:
[----:B------:R-:W-:Y:S05]  /*aae0*/  BSYNC.RECONVERGENT B1 ;  /* 0x0000000000017941 */ /* 0x000fea0003800200 */
.L_x_12337:
        /* <DEDUP_REMOVED lines=11> */
.L_x_12341:
[----:B------:R-:W-:Y:S01]  /*aba0*/  IMAD.MOV.U32 R25, RZ, RZ, R24 ;  /* 0x000000ffff197224 */ /* 0x000fe200078e0018 */
[----:B------:R-:W-:Y:S01]  /*abb0*/  PRMT R23, R23, 0x7632, R23 ;  /* 0x0000763217177816 */ /* 0x000fe20000000017 */
[----:B------:R-:W-:Y:S01]  /*abc0*/  IMAD.MOV.U32 R4, RZ, RZ, R7 ;  /* 0x000000ffff047224 */ /* 0x000fe200078e0007 */
[----:B------:R-:W-:-:S07]  /*abd0*/  PRMT R55, R54, 0x7610, R55 ;  /* 0x0000761036377816 */ /* 0x000fce0000000037 */
.L_x_12342:
[----:B------:R-:W-:Y:S05]  /*abe0*/  BSYNC.RECONVERGENT B1 ;  /* 0x0000000000017941 */ /* 0x000fea0003800200 */
.L_x_12340:
        /* <DEDUP_REMOVED lines=11> */
.L_x_12344:
[----:B------:R-:W-:Y:S01]  /*aca0*/  IMAD.MOV.U32 R24, RZ, RZ, R25 ;  /* 0x000000ffff187224 */ /* 0x000fe200078e0019 */
[----:B------:R-:W-:Y:S01]  /*acb0*/  PRMT R26, R23, 0x7610, R26 ;  /* 0x00007610171a7816 */ /* 0x000fe2000000001a */
[----:B------:R-:W-:Y:S01]  /*acc0*/  IMAD.MOV.U32 R7, RZ, RZ, R6 ;  /* 0x000000ffff077224 */ /* 0x000fe200078e0006 */
[----:B------:R-:W-:-:S07]  /*acd0*/  PRMT R54, R53, 0x7610, R54 ;  /* 0x0000761035367816 */ /* 0x000fce0000000036 */
.L_x_12345:
[----:B------:R-:W-:Y:S05]  /*ace0*/  BSYNC.RECONVERGENT B1 ;  /* 0x0000000000017941 */ /* 0x000fea0003800200 */
.L_x_12343:
        /* <DEDUP_REMOVED lines=11> */
.L_x_12347:
[----:B------:R-:W-:Y:S01]  /*ada0*/  IMAD.MOV.U32 R23, RZ, RZ, R24 ;  /* 0x000000ffff177224 */ /* 0x000fe200078e0018 */
[----:B------:R-:W-:Y:S01]  /*adb0*/  PRMT R25, R25, 0x5410, R26 ;  /* 0x0000541019197816 */ /* 0x000fe2000000001a */
[----:B------:R-:W-:Y:S01]  /*adc0*/  IMAD.MOV.U32 R6, RZ, RZ, R9 ;  /* 0x000000ffff067224 */ /* 0x000fe200078e0009 */
[----:B------:R-:W-:-:S07]  /*add0*/  PRMT R53, R53, 0x7632, R53 ;  /* 0x0000763235357816 */ /* 0x000fce0000000035 */
.L_x_12348:
[----:B------:R-:W-:Y:S05]  /*ade0*/  BSYNC.RECONVERGENT B1 ;  /* 0x0000000000017941 */ /* 0x000fea0003800200 */
.L_x_12346:
        /* <DEDUP_REMOVED lines=11> */
.L_x_12350:
[----:B------:R-:W-:Y:S01]  /*aea0*/  IMAD.MOV.U32 R24, RZ, RZ, R23 ;  /* 0x000000ffff187224 */ /* 0x000fe200078e0017 */
[----:B------:R-:W-:Y:S01]  /*aeb0*/  PRMT R26, R26, 0x7610, R25 ;  /* 0x000076101a1a7816 */ /* 0x000fe20000000019 */
[----:B------:R-:W-:Y:S01]  /*aec0*/  IMAD.MOV.U32 R9, RZ, RZ, R8 ;  /* 0x000000ffff097224 */ /* 0x000fe200078e0008 */
[----:B------:R-:W-:-:S07]  /*aed0*/  PRMT R53, R53, 0x5410, R52 ;  /* 0x0000541035357816 */ /* 0x000fce0000000034 */
.L_x_12351:
[----:B------:R-:W-:Y:S05]  /*aee0*/  BSYNC.RECONVERGENT B1 ;  /* 0x0000000000017941 */ /* 0x000fea0003800200 */
.L_x_12349:
        /* <DEDUP_REMOVED lines=11> */
.L_x_12353:
[----:B------:R-:W-:Y:S01]  /*afa0*/  IMAD.MOV.U32 R23, RZ, RZ, R24 ;  /* 0x000000ffff177224 */ /* 0x000fe200078e0018 */
[----:B------:R-:W-:Y:S01]  /*afb0*/  PRMT R25, R25, 0x7610, R26 ;  /* 0x0000761019197816 */ /* 0x000fe2000000001a */
[----:B------:R-:W-:Y:S01]  /*afc0*/  IMAD.MOV.U32 R8, RZ, RZ, R11 ;  /* 0x000000ffff087224 */ /* 0x000fe200078e000b */
[----:B------:R-:W-:-:S07]  /*afd0*/  PRMT R52, R46, 0x7632, R52 ;  /* 0x000076322e347816 */ /* 0x000fce0000000034 */
.L_x_12354:
[----:B------:R-:W-:Y:S05]  /*afe0*/  BSYNC.RECONVERGENT B1 ;  /* 0x0000000000017941 */ /* 0x000fea0003800200 */
.L_x_12352:
        /* <DEDUP_REMOVED lines=11> */
.L_x_12356:
[----:B------:R-:W-:Y:S01]  /*b0a0*/  IMAD.MOV.U32 R24, RZ, RZ, R23 ;  /* 0x000000ffff187224 */ /* 0x000fe200078e0017 */
[----:B------:R-:W-:Y:S01]  /*b0b0*/  PRMT R25, R25, 0x7632, R25 ;  /* 0x0000763219197816 */ /* 0x000fe20000000019 */
[----:B------:R-:W-:Y:S01]  /*b0c0*/  IMAD.MOV.U32 R11, RZ, RZ, R10 ;  /* 0x000000ffff0b7224 */ /* 0x000fe200078e000a */
[----:B------:R-:W-:-:S07]  /*b0d0*/  PRMT R46, R46, 0x5410, R46 ;  /* 0x000054102e2e7816 */ /* 0x000fce000000002e */
.L_x_12357:
[----:B------:R-:W-:Y:S05]  /*b0e0*/  BSYNC.RECONVERGENT B1 ;  /* 0x0000000000017941 */ /* 0x000fea0003800200 */
.L_x_12355:
        /* <DEDUP_REMOVED lines=11> */
.L_x_12359:
[----:B------:R-:W-:Y:S01]  /*b1a0*/  IMAD.MOV.U32 R23, RZ, RZ, R24 ;  /* 0x000000ffff177224 */ /* 0x000fe200078e0018 */
[----:B------:R-:W-:Y:S01]  /*b1b0*/  PRMT R26, R25, 0x7610, R26 ;  /* 0x00007610191a7816 */ /* 0x000fe2000000001a */
[----:B------:R-:W-:Y:S01]  /*b1c0*/  IMAD.MOV.U32 R10, RZ, RZ, R13 ;  /* 0x000000ffff0a7224 */ /* 0x000fe200078e000d */
[----:B------:R-:W-:-:S07]  /*b1d0*/  PRMT R46, R47, 0x7632, R46 ;  /* 0x000076322f2e7816 */ /* 0x000fce000000002e */
.L_x_12360:
[----:B------:R-:W-:Y:S05]  /*b1e0*/  BSYNC.RECONVERGENT B1 ;  /* 0x0000000000017941 */ /* 0x000fea0003800200 */
.L_x_12358:
        /* <DEDUP_REMOVED lines=11> */
.L_x_12362:
[----:B------:R-:W-:Y:S01]  /*b2a0*/  IMAD.MOV.U32 R24, RZ, RZ, R23 ;  /* 0x000000ffff187224 */ /* 0x000fe200078e0017 */
[----:B------:R-:W-:Y:S01]  /*b2b0*/  PRMT R25, R25, 0x5410, R26 ;  /* 0x0000541019197816 */ /* 0x000fe2000000001a */
[----:B------:R-:W-:Y:S01]  /*b2c0*/  IMAD.MOV.U32 R13, RZ, RZ, R12 ;  /* 0x000000ffff0d7224 */ /* 0x000fe200078e000c */
[----:B------:R-:W-:-:S07]  /*b2d0*/  PRMT R47, R47, 0x5410, R47 ;  /* 0x000054102f2f7816 */ /* 0x000fce000000002f */
.L_x_12363:
[----:B------:R-:W-:Y:S05]  /*b2e0*/  BSYNC.RECONVERGENT B1 ;  /* 0x0000000000017941 */ /* 0x000fea0003800200 */
.L_x_12361:
        /* <DEDUP_REMOVED lines=11> */
.L_x_12365:
[----:B------:R-:W-:Y:S01]  /*b3a0*/  IMAD.MOV.U32 R23, RZ, RZ, R24 ;  /* 0x000000ffff177224 */ /* 0x000fe200078e0018 */
[----:B------:R-:W-:Y:S01]  /*b3b0*/  PRMT R26, R26, 0x7610, R25 ;  /* 0x000076101a1a7816 */ /* 0x000fe20000000019 */
[----:B------:R-:W-:Y:S01]  /*b3c0*/  IMAD.MOV.U32 R12, RZ, RZ, R15 ;  /* 0x000000ffff0c7224 */ /* 0x000fe200078e000f */
[----:B------:R-:W-:-:S07]  /*b3d0*/  PRMT R47, R48, 0x7632, R47 ;  /* 0x00007632302f7816 */ /* 0x000fce000000002f */
.L_x_12366:
[----:B------:R-:W-:Y:S05]  /*b3e0*/  BSYNC.RECONVERGENT B1 ;  /* 0x0000000000017941 */ /* 0x000fea0003800200 */
.L_x_12364:
        /* <DEDUP_REMOVED lines=11> */
.L_x_12368:
[----:B------:R-:W-:Y:S01]  /*b4a0*/  IMAD.MOV.U32 R24, RZ, RZ, R23 ;  /* 0x000000ffff187224 */ /* 0x000fe200078e0017 */
[----:B------:R-:W-:Y:S01]  /*b4b0*/  PRMT R25, R26, 0x7632, R25 ;  /* 0x000076321a197816 */ /* 0x000fe20000000019 */
[----:B------:R-:W-:Y:S01]  /*b4c0*/  IMAD.MOV.U32 R15, RZ, RZ, R14 ;  /* 0x000000ffff0f7224 */ /* 0x000fe200078e000e */
[----:B------:R-:W-:-:S07]  /*b4d0*/  PRMT R48, R48, 0x5410, R48 ;  /* 0x0000541030307816 */ /* 0x000fce0000000030 */
.L_x_12369:
[----:B------:R-:W-:Y:S05]  /*b4e0*/  BSYNC.RECONVERGENT B1 ;  /* 0x0000000000017941 */ /* 0x000fea0003800200 */
.L_x_12367:
        /* <DEDUP_REMOVED lines=11> */
.L_x_12371:
[----:B------:R-:W-:Y:S01]  /*b5a0*/  IMAD.MOV.U32 R23, RZ, RZ, R24 ;  /* 0x000000ffff177224 */ /* 0x000fe200078e0018 */
[----:B------:R-:W-:Y:S01]  /*b5b0*/  PRMT R26, R25, 0x7610, R26 ;  /* 0x00007610191a7816 */ /* 0x000fe2000000001a */
[----:B------:R-:W-:Y:S01]  /*b5c0*/  IMAD.MOV.U32 R14, RZ, RZ, R17 ;  /* 0x000000ffff0e7224 */ /* 0x000fe200078e0011 */
[----:B------:R-:W-:-:S07]  /*b5d0*/  PRMT R48, R49, 0x7632, R48 ;  /* 0x0000763231307816 */ /* 0x000fce0000000030 */
.L_x_12372:
[----:B------:R-:W-:Y:S05]  /*b5e0*/  BSYNC.RECONVERGENT B1 ;  /* 0x0000000000017941 */ /* 0x000fea0003800200 */
.L_x_12370:
        /* <DEDUP_REMOVED lines=11> */
.L_x_12374:
[----:B------:R-:W-:Y:S01]  /*b6a0*/  IMAD.MOV.U32 R24, RZ, RZ, R23 ;  /* 0x000000ffff187224 */ /* 0x000fe200078e0017 */
[----:B------:R-:W-:Y:S01]  /*b6b0*/  PRMT R25, R25, 0x5410, R26 ;  /* 0x0000541019197816 */ /* 0x000fe2000000001a */
[----:B------:R-:W-:Y:S01]  /*b6c0*/  IMAD.MOV.U32 R17, RZ, RZ, R16 ;  /* 0x000000ffff117224 */ /* 0x000fe200078e0010 */
[----:B------:R-:W-:-:S07]  /*b6d0*/  PRMT R49, R49, 0x5410, R49 ;  /* 0x0000541031317816 */ /* 0x000fce0000000031 */
.L_x_12375:
[----:B------:R-:W-:Y:S05]  /*b6e0*/  BSYNC.RECONVERGENT B1 ;  /* 0x0000000000017941 */ /* 0x000fea0003800200 */
.L_x_12373:
        /* <DEDUP_REMOVED lines=11> */
.L_x_12377:
[----:B------:R-:W-:Y:S01]  /*b7a0*/  IMAD.MOV.U32 R16, RZ, RZ, R3 ;  /* 0x000000ffff107224 */ /* 0x000fe200078e0003 */
[----:B------:R-:W-:Y:S01]  /*b7b0*/  PRMT R23, R23, 0x7610, R25 ;  /* 0x0000761017177816 */ /* 0x000fe20000000019 */
[----:B------:R-:W-:Y:S01]  /*b7c0*/  IMAD.MOV.U32 R26, RZ, RZ, R24 ;  /* 0x000000ffff1a7224 */ /* 0x000fe200078e0018 */
[----:B------:R-:W-:-:S07]  /*b7d0*/  PRMT R49, R52, 0x7632, R49 ;  /* 0x0000763234317816 */ /* 0x000fce0000000031 */
.L_x_12378:
[----:B------:R-:W-:Y:S05]  /*b7e0*/  BSYNC.RECONVERGENT B1 ;  /* 0x0000000000017941 */ /* 0x000fea0003800200 */
.L_x_12376:
[----:B------:R-:W-:Y:S01]  /*b7f0*/  HSETP2.GT.AND P0, PT, R23.H1_H1, R50.H0_H0, PT ;  /* 0x2000003217007234 */ /* 0x000fe20003f04c00 */
[----:B------:R-:W-:Y:S04]  /*b800*/  BSSY.RECONVERGENT B1, `(.L_x_12379) ;  /* 0x000000e000017945 */ /* 0x000fe80003800200 */
[----:B------:R-:W-:-:S13]  /*b810*/  ISETP.EQ.OR P0, PT, R59, -0x1, P0 ;  /* 0xffffffff3b00780c */ /* 0x000fda0000702670 */
[----:B------:R-:W-:Y:S05]  /*b820*/  @P0 BRA `(.L_x_12380) ;  /* 0x0000000000180947 */ /* 0x000fea0003800000 */
[----:B------:R-:W-:Y:S01]  /*b830*/  ISETP.GE.AND P0, PT, R26, R59, PT ;  /* 0x0000003b1a00720c */ /* 0x000fe20003f06270 */
[----:B------:R-:W-:Y:S01]  /*b840*/  IMAD.MOV.U32 R3, RZ, RZ, R26 ;  /* 0x000000ffff037224 */ /* 0x000fe200078e001a */
[----:B------:R-:W-:Y:S02]  /*b850*/  PRMT R54, R54, 0x5410, R50 ;  /* 0x0000541036367816 */ /* 0x000fe40000000032 */
[----:B------:R-:W-:Y:S02]  /*b860*/  PRMT R52, R52, 0x7610, R23 ;  /* 0x0000761034347816 */ /* 0x000fe40000000017 */
[----:B------:R-:W-:-:S13]  /*b870*/  HSETP2.NEU.OR P0, PT, R23.H1_H1, R50.H0_H0, P0 ;  /* 0x2000003217007234 */ /* 0x000fda000070dc20 */
[----:B------:R-:W-:Y:S05]  /*b880*/  @P0 BRA `(.L_x_12381) ;  /* 0x0000000000140947 */ /* 0x000fea0003800000 */
.L_x_12380:
[----:B------:R-:W-:Y:S01]  /*b890*/  PRMT R52, R52, 0x5410, R50 ;  /* 0x0000541034347816 */ /* 0x000fe20000000032 */
[----:B------:R-:W-:Y:S01]  /*b8a0*/  IMAD.MOV.U32 R3, RZ, RZ, R59 ;  /* 0x000000ffff037224 */ /* 0x000fe200078e003b */
[----:B------:R-:W-:Y:S01]  /*b8b0*/  PRMT R54, R54, 0x7610, R23 ;  /* 0x0000761036367816 */ /* 0x000fe20000000017 */
[----:B------:R-:W-:Y:S01]  /*b8c0*/  IMAD.MOV.U32 R59, RZ, RZ, R26 ;  /* 0x000000ffff3b7224 */ /* 0x000fe200078e001a */
[----:B------:R-:W-:-:S07]  /*b8d0*/  PRMT R50, R23, 0x7632, R50 ;  /* 0x0000763217327816 */ /* 0x000fce0000000032 */
.L_x_12381:
[----:B------:R-:W-:Y:S05]  /*b8e0*/  BSYNC.RECONVERGENT B1 ;  /* 0x0000000000017941 */ /* 0x000fea0003800200 */
.L_x_12379:
        /* <DEDUP_REMOVED lines=9> */
[----:B------:R-:W3:Y:S04]  /*b980*/  LDS.128 R28, [UR4+0x170] ;  /* 0x00017004ff1c7984 */ /* 0x000ee80008000c00 */
[----:B------:R-:W4:Y:S04]  /*b990*/  LDS.128 R32, [UR4+0x180] ;  /* 0x00018004ff207984 */ /* 0x000f280008000c00 */
[----:B------:R-:W5:Y:S04]  /*b9a0*/  LDS.128 R40, [UR4+0x190] ;  /* 0x00019004ff287984 */ /* 0x000f680008000c00 */
[----:B------:R-:W5:Y:S01]  /*b9b0*/  LDS.64 R50, [UR4+0x1a0] ;  /* 0x0001a004ff327984 */ /* 0x000f620008000a00 */
[----:B0-----:R-:W-:-:S03]  /*b9c0*/  FSETP.GT.FTZ.AND P0, PT, R2, R36, PT ;  /* 0x000000240200720b */ /* 0x001fc60003f14000 */
[----:B------:R-:W-:Y:S01]  /*b9d0*/  STL.64 [R1+0x8], R38 ;  /* 0x0000082601007387 */ /* 0x000fe20000100a00 */
[----:B------:R-:W-:-:S03]  /*b9e0*/  FSEL R45, R36, R2, P0 ;  /* 0x00000002242d7208 */ /* 0x000fc60000000000 */
[----:B-1----:R0:W-:Y:S01]  /*b9f0*/  STL.64 [R1+0x10], R20 ;  /* 0x0000101401007387 */ /* 0x0021e20000100a00 */
[----:B------:R-:W-:Y:S01]  /*ba00*/  FSEL R44, R2, R36, P0 ;  /* 0x00000024022c7208 */ /* 0x000fe20000000000 */
[----:B------:R-:W-:Y:S02]  /*ba10*/  IMAD.MOV.U32 R2, RZ, RZ, R1 ;  /* 0x000000ffff027224 */ /* 0x000fe400078e0001 */
[----:B------:R1:W-:Y:S02]  /*ba20*/  STL.64 [R1+0x18], R22 ;  /* 0x0000181601007387 */ /* 0x0003e40000100a00 */
[----:B------:R-:W-:Y:S02]  /*ba30*/  FADD.FTZ R45, -R44, R45 ;  /* 0x0000002d2c2d7221 */ /* 0x000fe40000010100 */
[----:B--2---:R1:W-:Y:S04]  /*ba40*/  STL.64 [R1+0x20], R24 ;  /* 0x0000201801007387 */ /* 0x0043e80000100a00 */
[----:B------:R1:W-:Y:S01]  /*ba50*/  STL.64 [R1+0x28], R26 ;  /* 0x0000281a01007387 */ /* 0x0003e20000100a00 */
[----:B0-----:R-:W-:Y:S01]  /*ba60*/  FMUL.FTZ R21, R45, 1.4426950216293334961 ;  /* 0x3fb8aa3b2d157820 */ /* 0x001fe20000410000 */
[----:B------:R-:W-:Y:S01]  /*ba70*/  FSEL R45, R60, R37, P0 ;  /* 0x000000253c2d7208 */ /* 0x000fe20000000000 */
[----:B------:R-:W-:Y:S01]  /*ba80*/  IMAD.MOV.U32 R20, RZ, RZ, RZ ;  /* 0x000000ffff147224 */ /* 0x000fe200078e00ff */
[----:B---3--:R1:W-:Y:S01]  /*ba90*/  STL.64 [R1+0x30], R28 ;  /* 0x0000301c01007387 */ /* 0x0083e20000100a00 */
[----:B------:R-:W-:-:S02]  /*baa0*/  FSEL R60, R37, R60, P0 ;  /* 0x0000003c253c7208 */ /* 0x000fc40000000000 */
[----:B------:R-:W0:Y:S01]  /*bab0*/  MUFU.EX2 R21, R21 ;  /* 0x0000001500157308 */ /* 0x000e220000000800 */
[----:B------:R1:W-:Y:S04]  /*bac0*/  STL.64 [R1+0x38], R30 ;  /* 0x0000381e01007387 */ /* 0x0003e80000100a00 */
[----:B----4-:R1:W-:Y:S04]  /*bad0*/  STL.64 [R1+0x40], R32 ;  /* 0x0000402001007387 */ /* 0x0103e80000100a00 */
[----:B------:R1:W-:Y:S04]  /*bae0*/  STL.64 [R1+0x48], R34 ;  /* 0x0000482201007387 */ /* 0x0003e80000100a00 */
[----:B-----5:R1:W-:Y:S01]  /*baf0*/  STL.64 [R1+0x50], R40 ;  /* 0x0000502801007387 */ /* 0x0203e20000100a00 */
[----:B0-----:R-:W-:-:S03]  /*bb00*/  FFMA.FTZ R45, R60, R21, R45 ;  /* 0x000000153c2d7223 */ /* 0x001fc6000001002d */
[----:B------:R1:W-:Y:S04]  /*bb10*/  STL.64 [R1+0x58], R42 ;  /* 0x0000582a01007387 */ /* 0x0003e80000100a00 */
[----:B------:R1:W-:Y:S02]  /*bb20*/  STL.64 [R1+0x60], R50 ;  /* 0x0000603201007387 */ /* 0x0003e40000100a00 */
.L_x_12431:
[----:B-1----:R-:W2:Y:S04]  /*bb30*/  LDL.U16 R22, [R2+0x48] ;  /* 0x0000480002167983 */ /* 0x002ea80000100400 */
[----:B------:R0:W5:Y:S01]  /*bb40*/  LDL R24, [R57] ;  /* 0x0000000039187983 */ /* 0x0001620000100800 */
[----:B------:R-:W-:Y:S01]  /*bb50*/  VIADD R20, R20, 0x1 ;  /* 0x0000000114147836 */ /* 0x000fe20000000000 */
[----:B------:R-:W-:Y:S04]  /*bb60*/  BSSY.RECONVERGENT B1, `(.L_x_12383) ;  /* 0x000000b000017945 */ /* 0x000fe80003800200 */
[----:B------:R-:W-:-:S02]  /*bb70*/  ISETP.NE.AND P1, PT, R20, 0x10, PT ;  /* 0x000000101400780c */ /* 0x000fc40003f25270 */
[----:B--2---:R-:W-:-:S05]  /*bb80*/  HSETP2.GT.AND P0, PT, R22.H0_H0, R55.H1_H1, PT ;  /* 0x3000003716007234 */ /* 0x004fca0003f04800 */
[----:B------:R-:W-:-:S13]  /*bb90*/  ISETP.EQ.OR P0, PT, R5, -0x1, P0 ;  /* 0xffffffff0500780c */ /* 0x000fda0000702670 */
[----:B0-----:R-:W-:Y:S05]  /*bba0*/  @P0 BRA `(.L_x_12384) ;  /* 0x0000000000100947 */ /* 0x001fea0003800000 */
[----:B-----5:R-:W-:Y:S02]  /*bbb0*/  ISETP.GE.AND P0, PT, R24, R5, PT ;  /* 0x000000051800720c */ /* 0x020fe40003f06270 */
[----:B------:R-:W-:-:S03]  /*bbc0*/  PRMT R21, R55, 0x7632, R21 ;  /* 0x0000763237157816 */ /* 0x000fc60000000015 */
[----:B------:R-:W-:-:S13]  /*bbd0*/  HSETP2.NEU.OR P0, PT, R22.H0_H0, R55.H1_H1, P0 ;  /* 0x3000003716007234 */ /* 0x000fda000070d820 */
[----:B------:R-:W-:Y:S05]  /*bbe0*/  @P0 BRA `(.L_x_12385) ;  /* 0x0000000000080947 */ /* 0x000fea0003800000 */
.L_x_12384:
[----:B------:R-:W-:Y:S01]  /*bbf0*/  PRMT R21, R22, 0x7610, R21 ;  /* 0x0000761016157816 */ /* 0x000fe20000000015 */
[----:B-----5:R-:W-:-:S07]  /*bc00*/  IMAD.MOV.U32 R5, RZ, RZ, R24 ;  /* 0x000000ffff057224 */ /* 0x020fce00078e0018 */
.L_x_12385:
[----:B------:R-:W-:Y:S05]  /*bc10*/  BSYNC.RECONVERGENT B1 ;  /* 0x0000000000017941 */ /* 0x000fea0003800200 */
.L_x_12383:
        /* <DEDUP_REMOVED lines=10> */
.L_x_12387:
[----:B------:R-:W-:Y:S01]  /*bcc0*/  IMAD.MOV.U32 R22, RZ, RZ, R5 ;  /* 0x000000ffff167224 */ /* 0x000fe200078e0005 */
[----:B------:R-:W-:Y:S01]  /*bcd0*/  PRMT R55, R55, 0x5410, R55 ;  /* 0x0000541037377816 */ /* 0x000fe20000000037 */
[----:B------:R-:W-:Y:S01]  /*bce0*/  IMAD.MOV.U32 R5, RZ, RZ, R4 ;  /* 0x000000ffff057224 */ /* 0x000fe200078e0004 */
[----:B------:R-:W-:-:S07]  /*bcf0*/  PRMT R21, R21, 0x5410, R21 ;  /* 0x0000541015157816 */ /* 0x000fce0000000015 */
.L_x_12388:
[----:B------:R-:W-:Y:S05]  /*bd00*/  BSYNC.RECONVERGENT B1 ;  /* 0x0000000000017941 */ /* 0x000fea0003800200 */
.L_x_12386:
        /* <DEDUP_REMOVED lines=11> */
.L_x_12390:
[----:B------:R-:W-:Y:S01]  /*bdc0*/  PRMT R55, R54, 0x7610, R55 ;  /* 0x0000761036377816 */ /* 0x000fe20000000037 */
[----:B------:R-:W-:Y:S01]  /*bdd0*/  IMAD.MOV.U32 R23, RZ, RZ, R22 ;  /* 0x000000ffff177224 */ /* 0x000fe200078e0016 */
[----:B------:R-:W-:Y:S01]  /*bde0*/  PRMT R21, R21, 0x7632, R21 ;  /* 0x0000763215157816 */ /* 0x000fe20000000015 */
[----:B------:R-:W-:-:S07]  /*bdf0*/  IMAD.MOV.U32 R4, RZ, RZ, R7 ;  /* 0x000000ffff047224 */ /* 0x000fce00078e0007 */
.L_x_12391:
[----:B------:R-:W-:Y:S05]  /*be00*/  BSYNC.RECONVERGENT B1 ;  /* 0x0000000000017941 */ /* 0x000fea0003800200 */
.L_x_12389:
        /* <DEDUP_REMOVED lines=11> */
.L_x_12393:
[----:B------:R-:W-:Y:S01]  /*bec0*/  PRMT R54, R53, 0x7610, R54 ;  /* 0x0000761035367816 */ /* 0x000fe20000000036 */
[----:B------:R-:W-:Y:S01]  /*bed0*/  IMAD.MOV.U32 R24, RZ, RZ, R23 ;  /* 0x000000ffff187224 */ /* 0x000fe200078e0017 */
[----:B------:R-:W-:Y:S01]  /*bee0*/  PRMT R22, R21, 0x7610, R22 ;  /* 0x0000761015167816 */ /* 0x000fe20000000016 */
[----:B------:R-:W-:-:S07]  /*bef0*/  IMAD.MOV.U32 R7, RZ, RZ, R6 ;  /* 0x000000ffff077224 */ /* 0x000fce00078e0006 */
.L_x_12394:
[----:B------:R-:W-:Y:S05]  /*bf00*/  BSYNC.RECONVERGENT B1 ;  /* 0x0000000000017941 */ /* 0x000fea0003800200 */
.L_x_12392:
        /* <DEDUP_REMOVED lines=11> */
.L_x_12396:
[----:B------:R-:W-:Y:S01]  /*bfc0*/  PRMT R53, R53, 0x7632, R53 ;  /* 0x0000763235357816 */ /* 0x000fe20000000035 */
[----:B------:R-:W-:Y:S01]  /*bfd0*/  IMAD.MOV.U32 R23, RZ, RZ, R24 ;  /* 0x000000ffff177224 */ /* 0x000fe200078e0018 */
[----:B------:R-:W-:Y:S01]  /*bfe0*/  PRMT R21, R21, 0x5410, R22 ;  /* 0x0000541015157816 */ /* 0x000fe20000000016 */
[----:B------:R-:W-:-:S07]  /*bff0*/  IMAD.MOV.U32 R6, RZ, RZ, R9 ;  /* 0x000000ffff067224 */ /* 0x000fce00078e0009 */
.L_x_12397:
[----:B------:R-:W-:Y:S05]  /*c000*/  BSYNC.RECONVERGENT B1 ;  /* 0x0000000000017941 */ /* 0x000fea0003800200 */
.L_x_12395:
        /* <DEDUP_REMOVED lines=11> */
.L_x_12399:
[----:B------:R-:W-:Y:S01]  /*c0c0*/  PRMT R53, R53, 0x5410, R52 ;  /* 0x0000541035357816 */ /* 0x000fe20000000034 */
[----:B------:R-:W-:Y:S01]  /*c0d0*/  IMAD.MOV.U32 R24, RZ, RZ, R23 ;  /* 0x000000ffff187224 */ /* 0x000fe200078e0017 */
[----:B------:R-:W-:Y:S01]  /*c0e0*/  PRMT R22, R22, 0x7610, R21 ;  /* 0x0000761016167816 */ /* 0x000fe20000000015 */
[----:B------:R-:W-:-:S07]  /*c0f0*/  IMAD.MOV.U32 R9, RZ, RZ, R8 ;  /* 0x000000ffff097224 */ /* 0x000fce00078e0008 */
.L_x_12400:
[----:B------:R-:W-:Y:S05]  /*c100*/  BSYNC.RECONVERGENT B1 ;  /* 0x0000000000017941 */ /* 0x000fea0003800200 */
.L_x_12398:
        /* <DEDUP_REMOVED lines=11> */
.L_x_12402:
[----:B------:R-:W-:Y:S01]  /*c1c0*/  PRMT R52, R46, 0x7632, R52 ;  /* 0x000076322e347816 */ /* 0x000fe20000000034 */
[----:B------:R-:W-:Y:S01]  /*c1d0*/  IMAD.MOV.U32 R23, RZ, RZ, R24 ;  /* 0x000000ffff177224 */ /* 0x000fe200078e0018 */
[----:B------:R-:W-:Y:S01]  /*c1e0*/  PRMT R21, R21, 0x7610, R22 ;  /* 0x0000761015157816 */ /* 0x000fe20000000016 */
[----:B------:R-:W-:-:S07]  /*c1f0*/  IMAD.MOV.U32 R8, RZ, RZ, R11 ;  /* 0x000000ffff087224 */ /* 0x000fce00078e000b */
.L_x_12403:
[----:B------:R-:W-:Y:S05]  /*c200*/  BSYNC.RECONVERGENT B1 ;  /* 0x0000000000017941 */ /* 0x000fea0003800200 */
.L_x_12401:
        /* <DEDUP_REMOVED lines=11> */
.L_x_12405:
[----:B------:R-:W-:Y:S01]  /*c2c0*/  PRMT R46, R46, 0x5410, R46 ;  /* 0x000054102e2e7816 */ /* 0x000fe2000000002e */
[----:B------:R-:W-:Y:S01]  /*c2d0*/  IMAD.MOV.U32 R22, RZ, RZ, R23 ;  /* 0x000000ffff167224 */ /* 0x000fe200078e0017 */
[----:B------:R-:W-:Y:S01]  /*c2e0*/  PRMT R21, R21, 0x7632, R21 ;  /* 0x0000763215157816 */ /* 0x000fe20000000015 */
[----:B------:R-:W-:-:S07]  /*c2f0*/  IMAD.MOV.U32 R11, RZ, RZ, R10 ;  /* 0x000000ffff0b7224 */ /* 0x000fce00078e000a */
.L_x_12406:
[----:B------:R-:W-:Y:S05]  /*c300*/  BSYNC.RECONVERGENT B1 ;  /* 0x0000000000017941 */ /* 0x000fea0003800200 */
.L_x_12404:
        /* <DEDUP_REMOVED lines=11> */
.L_x_12408:
[----:B------:R-:W-:Y:S01]  /*c3c0*/  PRMT R46, R47, 0x7632, R46 ;  /* 0x000076322f2e7816 */ /* 0x000fe2000000002e */
[----:B------:R-:W-:Y:S01]  /*c3d0*/  IMAD.MOV.U32 R25, RZ, RZ, R22 ;  /* 0x000000ffff197224 */ /* 0x000fe200078e0016 */
[----:B------:R-:W-:Y:S01]  /*c3e0*/  PRMT R23, R21, 0x7610, R23 ;  /* 0x0000761015177816 */ /* 0x000fe20000000017 */
[----:B------:R-:W-:-:S07]  /*c3f0*/  IMAD.MOV.U32 R10, RZ, RZ, R13 ;  /* 0x000000ffff0a7224 */ /* 0x000fce00078e000d */
.L_x_12409:
[----:B------:R-:W-:Y:S05]  /*c400*/  BSYNC.RECONVERGENT B1 ;  /* 0x0000000000017941 */ /* 0x000fea0003800200 */
.L_x_12407:
        /* <DEDUP_REMOVED lines=11> */
.L_x_12411:
[----:B------:R-:W-:Y:S01]  /*c4c0*/  PRMT R47, R47, 0x5410, R47 ;  /* 0x000054102f2f7816 */ /* 0x000fe2000000002f */
[----:B------:R-:W-:Y:S01]  /*c4d0*/  IMAD.MOV.U32 R22, RZ, RZ, R25 ;  /* 0x000000ffff167224 */ /* 0x000fe200078e0019 */
[----:B------:R-:W-:Y:S01]  /*c4e0*/  PRMT R21, R21, 0x5410, R23 ;  /* 0x0000541015157816 */ /* 0x000fe20000000017 */
[----:B------:R-:W-:-:S07]  /*c4f0*/  IMAD.MOV.U32 R13, RZ, RZ, R12 ;  /* 0x000000ffff0d7224 */ /* 0x000fce00078e000c */
.L_x_12412:
[----:B------:R-:W-:Y:S05]  /*c500*/  BSYNC.RECONVERGENT B1 ;  /* 0x0000000000017941 */ /* 0x000fea0003800200 */
.L_x_12410:
        /* <DEDUP_REMOVED lines=11> */
.L_x_12414:
[----:B------:R-:W-:Y:S01]  /*c5c0*/  PRMT R47, R48, 0x7632, R47 ;  /* 0x00007632302f7816 */ /* 0x000fe2000000002f */
[----:B------:R-:W-:Y:S01]  /*c5d0*/  IMAD.MOV.U32 R25, RZ, RZ, R22 ;  /* 0x000000ffff197224 */ /* 0x000fe200078e0016 */
[----:B------:R-:W-:Y:S01]  /*c5e0*/  PRMT R23, R23, 0x7610, R21 ;  /* 0x0000761017177816 */ /* 0x000fe20000000015 */
[----:B------:R-:W-:-:S07]  /*c5f0*/  IMAD.MOV.U32 R12, RZ, RZ, R15 ;  /* 0x000000ffff0c7224 */ /* 0x000fce00078e000f */
.L_x_12415:
[----:B------:R-:W-:Y:S05]  /*c600*/  BSYNC.RECONVERGENT B1 ;  /* 0x0000000000017941 */ /* 0x000fea0003800200 */
.L_x_12413:
        /* <DEDUP_REMOVED lines=11> */
.L_x_12417:
[----:B------:R-:W-:Y:S01]  /*c6c0*/  PRMT R48, R48, 0x5410, R48 ;  /* 0x0000541030307816 */ /* 0x000fe20000000030 */
[----:B------:R-:W-:Y:S01]  /*c6d0*/  IMAD.MOV.U32 R22, RZ, RZ, R25 ;  /* 0x000000ffff167224 */ /* 0x000fe200078e0019 */
[----:B------:R-:W-:Y:S01]  /*c6e0*/  PRMT R21, R23, 0x7632, R21 ;  /* 0x0000763217157816 */ /* 0x000fe20000000015 */
[----:B------:R-:W-:-:S07]  /*c6f0*/  IMAD.MOV.U32 R15, RZ, RZ, R14 ;  /* 0x000000ffff0f7224 */ /* 0x000fce00078e000e */
.L_x_12418:
[----:B------:R-:W-:Y:S05]  /*c700*/  BSYNC.RECONVERGENT B1 ;  /* 0x0000000000017941 */ /* 0x000fea0003800200 */
.L_x_12416:
        /* <DEDUP_REMOVED lines=11> */
.L_x_12420:
[----:B------:R-:W-:Y:S01]  /*c7c0*/  PRMT R48, R49, 0x7632, R48 ;  /* 0x0000763231307816 */ /* 0x000fe20000000030 */
[----:B------:R-:W-:Y:S01]  /*c7d0*/  IMAD.MOV.U32 R25, RZ, RZ, R22 ;  /* 0x000000ffff197224 */ /* 0x000fe200078e0016 */
[----:B------:R-:W-:Y:S01]  /*c7e0*/  PRMT R23, R21, 0x7610, R23 ;  /* 0x0000761015177816 */ /* 0x000fe20000000017 */
[----:B------:R-:W-:-:S07]  /*c7f0*/  IMAD.MOV.U32 R14, RZ, RZ, R17 ;  /* 0x000000ffff0e7224 */ /* 0x000fce00078e0011 */
.L_x_12421:
[----:B------:R-:W-:Y:S05]  /*c800*/  BSYNC.RECONVERGENT B1 ;  /* 0x0000000000017941 */ /* 0x000fea0003800200 */
.L_x_12419:
        /* <DEDUP_REMOVED lines=11> */
.L_x_12423:
[----:B------:R-:W-:Y:S01]  /*c8c0*/  PRMT R49, R49, 0x5410, R49 ;  /* 0x0000541031317816 */ /* 0x000fe20000000031 */
[----:B------:R-:W-:Y:S01]  /*c8d0*/  IMAD.MOV.U32 R22, RZ, RZ, R25 ;  /* 0x000000ffff167224 */ /* 0x000fe200078e0019 */
[----:B------:R-:W-:Y:S01]  /*c8e0*/  PRMT R21, R21, 0x5410, R23 ;  /* 0x0000541015157816 */ /* 0x000fe20000000017 */
[----:B------:R-:W-:-:S07]  /*c8f0*/  IMAD.MOV.U32 R17, RZ, RZ, R16 ;  /* 0x000000ffff117224 */ /* 0x000fce00078e0010 */
.L_x_12424:
[----:B------:R-:W-:Y:S05]  /*c900*/  BSYNC.RECONVERGENT B1 ;  /* 0x0000000000017941 */ /* 0x000fea0003800200 */
.L_x_12422:
        /* <DEDUP_REMOVED lines=11> */
.L_x_12426:
[----:B------:R-:W-:Y:S01]  /*c9c0*/  PRMT R49, R52, 0x7632, R49 ;  /* 0x0000763234317816 */ /* 0x000fe20000000031 */
[----:B------:R-:W-:Y:S01]  /*c9d0*/  IMAD.MOV.U32 R16, RZ, RZ, R3 ;  /* 0x000000ffff107224 */ /* 0x000fe200078e0003 */
[----:B------:R-:W-:Y:S01]  /*c9e0*/  PRMT R23, R23, 0x7610, R21 ;  /* 0x0000761017177816 */ /* 0x000fe20000000015 */
[----:B------:R-:W-:-:S07]  /*c9f0*/  IMAD.MOV.U32 R24, RZ, RZ, R22 ;  /* 0x000000ffff187224 */ /* 0x000fce00078e0016 */
.L_x_12427:
[----:B------:R-:W-:Y:S05]  /*ca00*/  BSYNC.RECONVERGENT B1 ;  /* 0x0000000000017941 */ /* 0x000fea0003800200 */
.L_x_12425:
        /* <DEDUP_REMOVED lines=9> */
.L_x_12429:
[----:B------:R-:W-:Y:S01]  /*caa0*/  PRMT R52, R52, 0x7610, R54 ;  /* 0x0000761034347816 */ /* 0x000fe20000000036 */
[----:B------:R-:W-:Y:S01]  /*cab0*/  IMAD.MOV.U32 R3, RZ, RZ, R59 ;  /* 0x000000ffff037224 */ /* 0x000fe200078e003b */
[----:B------:R-:W-:Y:S01]  /*cac0*/  PRMT R54, R54, 0x7610, R23 ;  /* 0x0000761036367816 */ /* 0x000fe20000000017 */
[----:B------:R-:W-:-:S07]  /*cad0*/  IMAD.MOV.U32 R59, RZ, RZ, R24 ;  /* 0x000000ffff3b7224 */ /* 0x000fce00078e0018 */
.L_x_12430:
[----:B------:R-:W-:Y:S05]  /*cae0*/  BSYNC.RECONVERGENT B1 ;  /* 0x0000000000017941 */ /* 0x000fea0003800200 */
.L_x_12428:
[----:B------:R-:W-:Y:S02]  /*caf0*/  VIADD R57, R57, 0x4 ;  /* 0x0000000439397836 */ /* 0x000fe40000000000 */
[----:B------:R-:W-:Y:S01]  /*cb00*/  VIADD R2, R2, 0x2 ;  /* 0x0000000202027836 */ /* 0x000fe20000000000 */
[----:B------:R-:W-:Y:S06]  /*cb10*/  @P1 BRA `(.L_x_12431) ;  /* 0xfffffff000041947 */ /* 0x000fec000383ffff */
[----:B------:R-:W-:-:S07]  /*cb20*/  IMAD.MOV.U32 R2, RZ, RZ, R59 ;  /* 0x000000ffff027224 */ /* 0x000fce00078e003b */
.L_x_12290:
[----:B------:R-:W-:Y:S05]  /*cb30*/  BSYNC.RECONVERGENT B0 ;  /* 0x0000000000007941 */ /* 0x000fea0003800200 */
.L_x_12289:
[----:B------:R2:W-:Y:S01]  /*cb40*/  STL.64 [R1+0x8], R2 ;  /* 0x0000080201007387 */ /* 0x0005e20000100a00 */
[----:B------:R-:W-:Y:S01]  /*cb50*/  ISETP.NE.AND P0, PT, R18, RZ, PT ;  /* 0x000000ff1200720c */ /* 0x000fe20003f05270 */
[----:B------:R-:W-:Y:S02]  /*cb60*/  BSSY.RECONVERGENT B0, `(.L_x_12432) ;  /* 0x00000e3000007945 */ /* 0x000fe40003800200 */
[----:B------:R1:W-:Y:S04]  /*cb70*/  STL.64 [R1+0x10], R16 ;  /* 0x0000101001007387 */ /* 0x0003e80000100a00 */
[----:B------:R1:W-:Y:S01]  /*cb80*/  STL.64 [R1+0x18], R14 ;  /* 0x0000180e01007387 */ /* 0x0003e20000100a00 */
[----:B--2---:R-:W-:Y:S01]  /*cb90*/  IMAD.MOV.U32 R3, RZ, RZ, R49 ;  /* 0x000000ffff037224 */ /* 0x004fe200078e0031 */
[----:B------:R-:W-:Y:S01]  /*cba0*/  PRMT R2, R54, 0x7632, R52 ;  /* 0x0000763236027816 */ /* 0x000fe20000000034 */
[----:B------:R-:W-:Y:S01]  /*cbb0*/  IMAD.MOV.U32 R49, RZ, RZ, R47 ;  /* 0x000000ffff317224 */ /* 0x000fe200078e002f */
[----:B------:R-:W-:Y:S01]  /*cbc0*/  PRMT R47, R52, 0x7610, R53 ;  /* 0x00007610342f7816 */ /* 0x000fe20000000035 */
[----:B------:R1:W-:Y:S01]  /*cbd0*/  STL.64 [R1+0x20], R12 ;  /* 0x0000200c01007387 */ /* 0x0003e20000100a00 */
[----:B------:R-:W-:-:S03]  /*cbe0*/  PRMT R54, R53, 0x5410, R54 ;  /* 0x0000541035367816 */ /* 0x000fc60000000036 */
        /* <DEDUP_REMOVED lines=9> */
[----:B-1----:R-:W1:Y:S02]  /*cc80*/  LDC R2, c[0x0][0x3a4] ;  /* 0x0000e900ff027b82 */ /* 0x002e640000000800 */
[----:B-1----:R-:W-:-:S13]  /*cc90*/  ISETP.GE.AND P0, PT, R2, 0x1, PT ;  /* 0x000000010200780c */ /* 0x002fda0003f06270 */
[----:B------:R-:W-:Y:S05]  /*cca0*/  @!P0 BRA `(.L_x_12434) ;  /* 0x0000000c00208947 */ /* 0x000fea0003800000 */
[----:B------:R-:W-:Y:S02]  /*ccb0*/  IMAD.SHL.U32 R2, R2, 0x2, RZ ;  /* 0x0000000202027824 */ /* 0x000fe400078e00ff */
[----:B------:R-:W-:-:S03]  /*ccc0*/  IMAD.MOV.U32 R4, RZ, RZ, RZ ;  /* 0x000000ffff047224 */ /* 0x000fc600078e00ff */
[C---:B------:R-:W-:Y:S02]  /*ccd0*/  ISETP.GE.AND P0, PT, R2.reuse, 0x4, PT ;  /* 0x000000040200780c */ /* 0x040fe40003f06270 */
[----:B------:R-:W-:-:S04]  /*cce0*/  VIMNMX R2, PT, PT, R2, 0x1, !PT ;  /* 0x0000000102027848 */ /* 0x000fc80007fe0100 */
[----:B------:R-:W-:-:S07]  /*ccf0*/  LOP3.LUT R3, R2, 0x3, RZ, 0xc0, !PT ;  /* 0x0000000302037812 */ /* 0x000fce00078ec0ff */
[----:B------:R-:W-:Y:S05]  /*cd00*/  @!P0 BRA `(.L_x_12435) ;  /* 0x0000000800a88947 */ /* 0x000fea0003800000 */
[----:B------:R-:W1:Y:S01]  /*cd10*/  S2UR UR5, SR_CgaCtaId ;  /* 0x00000000000579c3 */ /* 0x000e620000008800 */
[----:B------:R-:W-:Y:S01]  /*cd20*/  LOP3.LUT R4, R2, 0x7ffffffc, RZ, 0xc0, !PT ;  /* 0x7ffffffc02047812 */ /* 0x000fe200078ec0ff */
[----:B------:R-:W-:Y:S01]  /*cd30*/  UMOV UR4, 0x400 ;  /* 0x0000040000047882 */ /* 0x000fe20000000000 */
[----:B------:R-:W-:Y:S01]  /*cd40*/  IMAD.MOV.U32 R2, RZ, RZ, R1 ;  /* 0x000000ffff027224 */ /* 0x000fe200078e0001 */
[----:B------:R-:W-:Y:S02]  /*cd50*/  UIADD3 UR4, UPT, UPT, UR4, 0x210, URZ ;  /* 0x0000021004047890 */ /* 0x000fe4000fffe0ff */
        /* <DEDUP_REMOVED lines=10> */
.L_x_12438:
[----:B-1----:R-:W2:Y:S04]  /*ce00*/  LDL.64 R30, [R2+0x40] ;  /* 0x00004000021e7983 */ /* 0x002ea80000100a00 */
[----:B------:R-:W3:Y:S04]  /*ce10*/  LDL.64 R28, [R58] ;  /* 0x000000003a1c7983 */ /* 0x000ee80000100a00 */
[----:B------:R-:W4:Y:S04]  /*ce20*/  LDL.64 R26, [R58+0x8] ;  /* 0x000008003a1a7983 */ /* 0x000f280000100a00 */
[----:B------:R-:W5:Y:S04]  /*ce30*/  LDL.64 R24, [R58+0x10] ;  /* 0x000010003a187983 */ /* 0x000f680000100a00 */
[----:B0-----:R0:W5:Y:S04]  /*ce40*/  LDL.64 R22, [R58+0x18] ;  /* 0x000018003a167983 */ /* 0x0011680000100a00 */
[----:B------:R-:W5:Y:S04]  /*ce50*/  LDL.64 R20, [R2+0x8] ;  /* 0x0000080002147983 */ /* 0x000f680000100a00 */
[----:B------:R-:W5:Y:S04]  /*ce60*/  LDL.64 R16, [R2+0x10] ;  /* 0x0000100002107983 */ /* 0x000f680000100a00 */
[----:B------:R-:W5:Y:S04]  /*ce70*/  LDL.64 R14, [R2+0x18] ;  /* 0x00001800020e7983 */ /* 0x000f680000100a00 */
[----:B------:R-:W5:Y:S04]  /*ce80*/  LDL.64 R12, [R2+0x20] ;  /* 0x00002000020c7983 */ /* 0x000f680000100a00 */
[----:B------:R-:W5:Y:S04]  /*ce90*/  LDL.64 R10, [R2+0x28] ;  /* 0x00002800020a7983 */ /* 0x000f680000100a00 */
[----:B------:R-:W5:Y:S04]  /*cea0*/  LDL.64 R8, [R2+0x30] ;  /* 0x0000300002087983 */ /* 0x000f680000100a00 */
[----:B------:R1:W5:Y:S01]  /*ceb0*/  LDL.64 R6, [R2+0x38] ;  /* 0x0000380002067983 */ /* 0x0003620000100a00 */
[----:B------:R-:W-:-:S02]  /*cec0*/  VIADD R5, R5, 0x10 ;  /* 0x0000001005057836 */ /* 0x000fc40000000000 */
[----:B0-----:R-:W-:-:S03]  /*ced0*/  VIADD R58, R58, 0x20 ;  /* 0x000000203a3a7836 */ /* 0x001fc60000000000 */
[----:B------:R-:W-:Y:S01]  /*cee0*/  ISETP.GE.AND P1, PT, R5, -0xc, PT ;  /* 0xfffffff40500780c */ /* 0x000fe20003f26270 */
[----:B-1----:R-:W-:Y:S02]  /*cef0*/  VIADD R2, R2, 0x40 ;  /* 0x0000004002027836 */ /* 0x002fe40000000000 */
        /* <DEDUP_REMOVED lines=10> */
[--C-:B0-----:R-:W-:Y:S02]  /*cfa0*/  HADD2.F32 R33, -RZ, R27.reuse.H0_H0 ;  /* 0x2000001bff217230 */ /* 0x101fe40000004100 */
[----:B------:R-:W-:Y:S01]  /*cfb0*/  HADD2.F32 R26, -RZ, R26.H1_H1 ;  /* 0x3000001aff1a7230 */ /* 0x000fe20000004100 */
[----:B------:R0:W-:Y:S01]  /*cfc0*/  STS [UR4+0x4], R28 ;  /* 0x0000041cff007988 */ /* 0x0001e20008000804 */
[----:B-----5:R-:W-:Y:S02]  /*cfd0*/  HADD2.F32 R34, -RZ, R24.H0_H0 ;  /* 0x20000018ff227230 */ /* 0x020fe40000004100 */
[----:B------:R-:W-:Y:S01]  /*cfe0*/  HADD2.F32 R27, -RZ, R27.H1_H1 ;  /* 0x3000001bff1b7230 */ /* 0x000fe20000004100 */
[----:B------:R2:W-:Y:S01]  /*cff0*/  STS [UR4+0xc], R29 ;  /* 0x00000c1dff007988 */ /* 0x0005e20008000804 */
[----:B-1----:R-:W-:-:S02]  /*d000*/  HADD2.F32 R30, -RZ, R23.H0_H0 ;  /* 0x20000017ff1e7230 */ /* 0x002fc40000004100 */
[----:B------:R-:W-:Y:S01]  /*d010*/  HADD2.F32 R24, -RZ, R24.H1_H1 ;  /* 0x30000018ff187230 */ /* 0x000fe20000004100 */
[----:B------:R1:W-:Y:S01]  /*d020*/  STS [UR4+0x8], R31 ;  /* 0x0000081fff007988 */ /* 0x0003e20008000804 */
[--C-:B0-----:R-:W-:Y:S02]  /*d030*/  HADD2.F32 R28, -RZ, R25.reuse.H0_H0 ;  /* 0x20000019ff1c7230 */ /* 0x101fe40000004100 */
[----:B------:R-:W-:Y:S01]  /*d040*/  HADD2.F32 R25, -RZ, R25.H1_H1 ;  /* 0x30000019ff197230 */ /* 0x000fe20000004100 */
[----:B------:R1:W-:Y:S01]  /*d050*/  STS [UR4+0x10], R32 ;  /* 0x00001020ff007988 */ /* 0x0003e20008000804 */
[--C-:B--2---:R-:W-:Y:S02]  /*d060*/  HADD2.F32 R29, -RZ, R22.reuse.H0_H0 ;  /* 0x20000016ff1d7230 */ /* 0x104fe40000004100 */
[----:B------:R-:W-:Y:S01]  /*d070*/  HADD2.F32 R22, -RZ, R22.H1_H1 ;  /* 0x30000016ff167230 */ /* 0x000fe20000004100 */
[----:B------:R1:W-:Y:S01]  /*d080*/  STS [UR4+0x14], R26 ;  /* 0x0000141aff007988 */ /* 0x0003e20008000804 */
[----:B------:R-:W-:-:S02]  /*d090*/  HADD2.F32 R23, -RZ, R23.H1_H1 ;  /* 0x30000017ff177230 */ /* 0x000fc40000004100 */
        /* <DEDUP_REMOVED lines=20> */
[----:B------:R-:W-:-:S03]  /*d1e0*/  IMAD.IADD R7, R56, 0x1, R7 ;  /* 0x0000000138077824 */ /* 0x000fc600078e0207 */
        /* <DEDUP_REMOVED lines=19> */
.L_x_12437:
[----:B-1----:R-:W-:-:S05]  /*d320*/  IMAD.MOV R6, RZ, RZ, -R5 ;  /* 0x000000ffff067224 */ /* 0x002fca00078e0a05 */
[----:B------:R-:W-:-:S13]  /*d330*/  ISETP.GT.AND P1, PT, R6, 0x4, PT ;  /* 0x000000040600780c */ /* 0x000fda0003f24270 */
[----:B------:R-:W-:Y:S05]  /*d340*/  @!P1 BRA `(.L_x_12439) ;  /* 0x0000000000ac9947 */ /* 0x000fea0003800000 */
[----:B------:R-:W2:Y:S04]  /*d350*/  LDL.64 R12, [R2+0x20] ;  /* 0x00002000020c7983 */ /* 0x000ea80000100a00 */
[----:B------:R-:W3:Y:S04]  /*d360*/  LDL.64 R10, [R58] ;  /* 0x000000003a0a7983 */ /* 0x000ee80000100a00 */
[----:B------:R1:W4:Y:S04]  /*d370*/  LDL.64 R16, [R58+0x8] ;  /* 0x000008003a107983 */ /* 0x0003280000100a00 */
[----:B------:R-:W5:Y:S04]  /*d380*/  LDL.64 R8, [R2+0x8] ;  /* 0x0000080002087983 */ /* 0x000f680000100a00 */
[----:B------:R-:W5:Y:S04]  /*d390*/  LDL.64 R14, [R2+0x10] ;  /* 0x00001000020e7983 */ /* 0x000f680000100a00 */
[----:B------:R0:W5:Y:S01]  /*d3a0*/  LDL.64 R6, [R2+0x18] ;  /* 0x0000180002067983 */ /* 0x0001620000100a00 */
[----:B------:R-:W-:Y:S01]  /*d3b0*/  PLOP3.LUT P0, PT, PT, PT, PT, 0x8, 0x80 ;  /* 0x000000000080781c */ /* 0x000fe20003f0e170 */
[----:B------:R-:W-:-:S02]  /*d3c0*/  VIADD R5, R5, 0x8 ;  /* 0x0000000805057836 */ /* 0x000fc40000000000 */
[----:B-1----:R-:W-:Y:S02]  /*d3d0*/  VIADD R58, R58, 0x10 ;  /* 0x000000103a3a7836 */ /* 0x002fe40000000000 */
[----:B0-----:R-:W-:Y:S02]  /*d3e0*/  VIADD R2, R2, 0x20 ;  /* 0x0000002002027836 */ /* 0x001fe40000000000 */
[C---:B--2---:R-:W-:Y:S02]  /*d3f0*/  IMAD.IADD R20, R56.reuse, 0x1, R12 ;  /* 0x0000000138147824 */ /* 0x044fe400078e020c */
[----:B------:R-:W-:Y:S02]  /*d400*/  IMAD.IADD R22, R56, 0x1, R13 ;  /* 0x0000000138167824 */ /* 0x000fe400078e020d */
[----:B---3--:R-:W-:Y:S01]  /*d410*/  HADD2.F32 R12, -RZ, R10.H0_H0 ;  /* 0x2000000aff0c7230 */ /* 0x008fe20000004100 */
[----:B------:R0:W-:Y:S01]  /*d420*/  STS [UR4+-0x28], R20 ;  /* 0xffffd814ff007988 */ /* 0x0001e20008000804 */
[----:B------:R-:W-:-:S02]  /*d430*/  HADD2.F32 R13, -RZ, R11.H0_H0 ;  /* 0x2000000bff0d7230 */ /* 0x000fc40000004100 */
[----:B----4-:R-:W-:Y:S01]  /*d440*/  HADD2.F32 R21, -RZ, R17.H0_H0 ;  /* 0x20000011ff157230 */ /* 0x010fe20000004100 */
[----:B------:R1:W-:Y:S01]  /*d450*/  STS [UR4+-0x24], R22 ;  /* 0xffffdc16ff007988 */ /* 0x0003e20008000804 */
[----:B------:R-:W-:Y:S02]  /*d460*/  HADD2.F32 R10, -RZ, R10.H1_H1 ;  /* 0x3000000aff0a7230 */ /* 0x000fe40000004100 */
[----:B------:R-:W-:Y:S01]  /*d470*/  HADD2.F32 R11, -RZ, R11.H1_H1 ;  /* 0x3000000bff0b7230 */ /* 0x000fe20000004100 */
[----:B------:R1:W-:Y:S01]  /*d480*/  STS [UR4], R12 ;  /* 0x0000000cff007988 */ /* 0x0003e20008000804 */
[--C-:B0-----:R-:W-:Y:S02]  /*d490*/  HADD2.F32 R20, -RZ, R16.reuse.H0_H0 ;  /* 0x20000010ff147230 */ /* 0x101fe40000004100 */
[----:B------:R-:W-:Y:S01]  /*d4a0*/  HADD2.F32 R16, -RZ, R16.H1_H1 ;  /* 0x30000010ff107230 */ /* 0x000fe20000004100 */
[----:B------:R1:W-:Y:S01]  /*d4b0*/  STS [UR4+0x4], R10 ;  /* 0x0000040aff007988 */ /* 0x0003e20008000804 */
[----:B------:R-:W-:-:S02]  /*d4c0*/  HADD2.F32 R17, -RZ, R17.H1_H1 ;  /* 0x30000011ff117230 */ /* 0x000fc40000004100 */
[C---:B-----5:R-:W-:Y:S01]  /*d4d0*/  IMAD.IADD R8, R56.reuse, 0x1, R8 ;  /* 0x0000000138087824 */ /* 0x060fe200078e0208 */
[----:B------:R1:W-:Y:S01]  /*d4e0*/  STS [UR4+0x8], R13 ;  /* 0x0000080dff007988 */ /* 0x0003e20008000804 */
[C---:B------:R-:W-:Y:S02]  /*d4f0*/  IMAD.IADD R9, R56.reuse, 0x1, R9 ;  /* 0x0000000138097824 */ /* 0x040fe400078e0209 */
[C---:B------:R-:W-:Y:S01]  /*d500*/  IMAD.IADD R14, R56.reuse, 0x1, R14 ;  /* 0x00000001380e7824 */ /* 0x040fe200078e020e */
[----:B------:R1:W-:Y:S01]  /*d510*/  STS [UR4+0xc], R11 ;  /* 0x00000c0bff007988 */ /* 0x0003e20008000804 */
[C---:B------:R-:W-:Y:S02]  /*d520*/  IMAD.IADD R15, R56.reuse, 0x1, R15 ;  /* 0x00000001380f7824 */ /* 0x040fe400078e020f */
        /* <DEDUP_REMOVED lines=13> */
.L_x_12439:
[----:B------:R-:W-:-:S13]  /*d600*/  ISETP.NE.OR P0, PT, R5, RZ, P0 ;  /* 0x000000ff0500720c */ /* 0x000fda0000705670 */
[----:B------:R-:W-:Y:S05]  /*d610*/  @!P0 BRA `(.L_x_12435) ;  /* 0x0000000000648947 */ /* 0x000fea0003800000 */
.L_x_12436:
[----:B-12---:R-:W2:Y:S04]  /*d620*/  LDL.64 R8, [R2+0x10] ;  /* 0x0000100002087983 */ /* 0x006ea80000100a00 */
[----:B------:R1:W3:Y:S04]  /*d630*/  LDL.64 R14, [R58] ;  /* 0x000000003a0e7983 */ /* 0x0002e80000100a00 */
[----:B------:R4:W5:Y:S01]  /*d640*/  LDL.64 R6, [R2+0x8] ;  /* 0x0000080002067983 */ /* 0x0009620000100a00 */
[----:B------:R-:W-:Y:S02]  /*d650*/  VIADD R5, R5, 0x4 ;  /* 0x0000000405057836 */ /* 0x000fe40000000000 */
[----:B-1----:R-:W-:-:S03]  /*d660*/  VIADD R58, R58, 0x8 ;  /* 0x000000083a3a7836 */ /* 0x002fc60000000000 */
[----:B------:R-:W-:Y:S01]  /*d670*/  ISETP.NE.AND P0, PT, R5, RZ, PT ;  /* 0x000000ff0500720c */ /* 0x000fe20003f05270 */
[----:B----4-:R-:W-:Y:S02]  /*d680*/  VIADD R2, R2, 0x10 ;  /* 0x0000001002027836 */ /* 0x010fe40000000000 */
[C---:B--2---:R-:W-:Y:S02]  /*d690*/  IMAD.IADD R10, R56.reuse, 0x1, R8 ;  /* 0x00000001380a7824 */ /* 0x044fe400078e0208 */
[----:B------:R-:W-:Y:S02]  /*d6a0*/  IMAD.IADD R12, R56, 0x1, R9 ;  /* 0x00000001380c7824 */ /* 0x000fe400078e0209 */
[--C-:B---3--:R-:W-:Y:S01]  /*d6b0*/  HADD2.F32 R8, -RZ, R14.reuse.H0_H0 ;  /* 0x2000000eff087230 */ /* 0x108fe20000004100 */
[----:B------:R2:W-:Y:S01]  /*d6c0*/  STS [UR4+-0x38], R10 ;  /* 0xffffc80aff007988 */ /* 0x0005e20008000804 */
[----:B------:R-:W-:Y:S02]  /*d6d0*/  HADD2.F32 R9, -RZ, R14.H1_H1 ;  /* 0x3000000eff097230 */ /* 0x000fe40000004100 */
[--C-:B------:R-:W-:Y:S01]  /*d6e0*/  HADD2.F32 R11, -RZ, R15.reuse.H0_H0 ;  /* 0x2000000fff0b7230 */ /* 0x100fe20000004100 */
[----:B------:R2:W-:Y:S01]  /*d6f0*/  STS [UR4+-0x34], R12 ;  /* 0xffffcc0cff007988 */ /* 0x0005e20008000804 */
[----:B------:R-:W-:-:S02]  /*d700*/  HADD2.F32 R13, -RZ, R15.H1_H1 ;  /* 0x3000000fff0d7230 */ /* 0x000fc40000004100 */
[C---:B-----5:R-:W-:Y:S01]  /*d710*/  IMAD.IADD R6, R56.reuse, 0x1, R6 ;  /* 0x0000000138067824 */ /* 0x060fe200078e0206 */
[----:B------:R2:W-:Y:S01]  /*d720*/  STS [UR4], R8 ;  /* 0x00000008ff007988 */ /* 0x0005e20008000804 */
[----:B------:R-:W-:-:S03]  /*d730*/  IMAD.IADD R7, R56, 0x1, R7 ;  /* 0x0000000138077824 */ /* 0x000fc600078e0207 */
[----:B------:R2:W-:Y:S04]  /*d740*/  STS [UR4+0x4], R9 ;  /* 0x00000409ff007988 */ /* 0x0005e80008000804 */
[----:B------:R2:W-:Y:S04]  /*d750*/  STS [UR4+0x8], R11 ;  /* 0x0000080bff007988 */ /* 0x0005e80008000804 */
[----:B------:R2:W-:Y:S04]  /*d760*/  STS [UR4+0xc], R13 ;  /* 0x00000c0dff007988 */ /* 0x0005e80008000804 */
[----:B------:R2:W-:Y:S04]  /*d770*/  STS [UR4+-0x40], R6 ;  /* 0xffffc006ff007988 */ /* 0x0005e80008000804 */
[----:B------:R2:W-:Y:S01]  /*d780*/  STS [UR4+-0x3c], R7 ;  /* 0xffffc407ff007988 */ /* 0x0005e20008000804 */
[----:B------:R-:W-:Y:S01]  /*d790*/  UIADD3 UR4, UPT, UPT, UR4, 0x10, URZ ;  /* 0x0000001004047890 */ /* 0x000fe2000fffe0ff */
[----:B------:R-:W-:Y:S11]  /*d7a0*/  @P0 BRA `(.L_x_12436) ;  /* 0xfffffffc009c0947 */ /* 0x000ff6000383ffff */
.L_x_12435:
[----:B------:R-:W-:-:S13]  /*d7b0*/  ISETP.NE.AND P0, PT, R3, RZ, PT ;  /* 0x000000ff0300720c */ /* 0x000fda0003f05270 */
[----:B------:R-:W-:Y:S05]  /*d7c0*/  @!P0 BRA `(.L_x_12434) ;  /* 0x0000000000588947 */ /* 0x000fea0003800000 */
[----:B------:R-:W3:Y:S01]  /*d7d0*/  S2R R5, SR_CgaCtaId ;  /* 0x0000000000057919 */ /* 0x000ee20000008800 */
[----:B------:R-:W-:Y:S01]  /*d7e0*/  MOV R2, 0x400 ;  /* 0x0000040000027802 */ /* 0x000fe20000000f00 */
[----:B-12---:R-:W-:Y:S02]  /*d7f0*/  IMAD R6, R4, 0x4, R1 ;  /* 0x0000000404067824 */ /* 0x006fe400078e0201 */
[----:B------:R-:W-:Y:S02]  /*d800*/  IMAD.MOV R3, RZ, RZ, -R3 ;  /* 0x000000ffff037224 */ /* 0x000fe400078e0a03 */
[----:B------:R-:W-:-:S05]  /*d810*/  VIADD R2, R2, 0x210 ;  /* 0x0000021002027836 */ /* 0x000fca0000000000 */
[----:B---3--:R-:W-:Y:S01]  /*d820*/  LEA R7, R5, R2, 0x18 ;  /* 0x0000000205077211 */ /* 0x008fe200078ec0ff */
[----:B------:R-:W-:-:S04]  /*d830*/  IMAD R5, R4, 0x2, R1 ;  /* 0x0000000204057824 */ /* 0x000fc800078e0201 */
[----:B------:R-:W-:Y:S02]  /*d840*/  IMAD R2, R4, 0x4, R7 ;  /* 0x0000000404027824 */ /* 0x000fe400078e0207 */
[----:B------:R-:W-:Y:S02]  /*d850*/  VIADD R8, R5, 0x48 ;  /* 0x0000004805087836 */ /* 0x000fe40000000000 */
[----:B------:R-:W-:-:S07]  /*d860*/  VIADD R2, R2, 0x40 ;  /* 0x0000004002027836 */ /* 0x000fce0000000000 */
.L_x_12440:
        /* <DEDUP_REMOVED lines=12> */
.L_x_12434:
[----:B------:R-:W3:Y:S01]  /*d930*/  S2UR UR5, SR_CgaCtaId ;  /* 0x00000000000579c3 */ /* 0x000ee20000008800 */
[----:B------:R-:W-:Y:S01]  /*d940*/  UMOV UR4, 0x400 ;  /* 0x0000040000047882 */ /* 0x000fe20000000000 */
[----:B------:R-:W-:Y:S02]  /*d950*/  IMAD.MOV.U32 R2, RZ, RZ, R45 ;  /* 0x000000ffff027224 */ /* 0x000fe400078e002d */
[----:B------:R-:W-:Y:S01]  /*d960*/  IMAD.MOV.U32 R3, RZ, RZ, R44 ;  /* 0x000000ffff037224 */ /* 0x000fe200078e002c */
[----:B---3--:R-:W-:-:S09]  /*d970*/  ULEA UR4, UR5, UR4, 0x18 ;  /* 0x0000000405047291 */ /* 0x008fd2000f8ec0ff */
[----:B------:R3:W-:Y:S03]  /*d980*/  STS.64 [UR4+0x290], R2 ;  /* 0x00029002ff007988 */ /* 0x0007e60008000a04 */
.L_x_12433:
[----:B------:R-:W-:Y:S05]  /*d990*/  BSYNC.RECONVERGENT B0 ;  /* 0x0000000000007941 */ /* 0x000fea0003800200 */
.L_x_12432:
[----:B------:R-:W-:Y:S01]  /*d9a0*/  BAR.SYNC.DEFER_BLOCKING 0x0 ;  /* 0x0000000000007b1d */ /* 0x000fe20000010000 */
[----:B------:R-:W-:-:S13]  /*d9b0*/  ISETP.GT.U32.AND P0, PT, R18, 0x21, PT ;  /* 0x000000211200780c */ /* 0x000fda0003f04070 */
[----:B------:R-:W-:Y:S05]  /*d9c0*/  @P0 EXIT ;  /* 0x000000000000094d */ /* 0x000fea0003800000 */
[----:B------:R-:W4:Y:S01]  /*d9d0*/  S2UR UR5, SR_CgaCtaId ;  /* 0x00000000000579c3 */ /* 0x000f220000008800 */
[----:B------:R-:W-:Y:S01]  /*d9e0*/  UMOV UR4, 0x400 ;  /* 0x0000040000047882 */ /* 0x000fe20000000000 */
[----:B------:R-:W-:Y:S01]  /*d9f0*/  IMAD R19, R19, R0, UR8 ;  /* 0x0000000813137e24 */ /* 0x000fe2000f8e0200 */
[----:B------:R-:W-:-:S03]  /*da00*/  UIADD3 UR4, UPT, UPT, UR4, 0x210, URZ ;  /* 0x0000021004047890 */ /* 0x000fc6000fffe0ff */
[----:B------:R-:W-:Y:S02]  /*da10*/  IMAD R19, R19, 0x22, R18 ;  /* 0x0000002213137824 */ /* 0x000fe400078e0212 */
[----:B-1-3--:R-:W1:Y:S01]  /*da20*/  LDC.64 R2, c[0x0][0x398] ;  /* 0x0000e600ff027b82 */ /* 0x00ae620000000a00 */
[----:B----4-:R-:W-:-:S06]  /*da30*/  ULEA UR4, UR5, UR4, 0x18 ;  /* 0x0000000405047291 */ /* 0x010fcc000f8ec0ff */
[----:B------:R-:W-:Y:S01]  /*da40*/  LEA R4, R18, UR4, 0x2 ;  /* 0x0000000412047c11 */ /* 0x000fe2000f8e10ff */
[----:B-1----:R-:W-:-:S04]  /*da50*/  IMAD.WIDE.U32 R2, R19, 0x4, R2 ;  /* 0x0000000413027825 */ /* 0x002fc800078e0002 */
[----:B------:R-:W1:Y:S04]  /*da60*/  LDS R5, [R4] ;  /* 0x0000000004057984 */ /* 0x000e680000000800 */
[----:B-1----:R-:W-:Y:S01]  /*da70*/  STG.E desc[UR6][R2.64], R5 ;  /* 0x0000000502007986 */ /* 0x002fe2000c101906 */
[----:B------:R-:W-:Y:S05]  /*da80*/  EXIT ;  /* 0x000000000000794d */ /* 0x000fea0003800000 */
.L_x_12441:
        /* <DEDUP_REMOVED lines=15> */
.L_x_38466:


//--------------------- .text._ZN17fastertransformer17batch_topk_kernelI6__halfLi8ELi32EEEvPKiPKT_PiPfS8_PKbS3_NS_14BeamHypothesesEiiifS4_ --------------------------
	.section	.text._ZN17fastertransformer17batch_topk_kernelI6__halfLi8ELi32EEEvPKiPKT_PiPfS8_PKbS3_NS_14BeamHypothesesEiiifS4_,"ax",@progbits
	.align	128
        .global         _ZN17fastertransformer17batch_topk_kernelI6__halfLi8ELi32EEEvPKiPKT_PiPfS8_PKbS3_NS_14BeamHypothesesEiiifS4_
        .type           _ZN17fastertransformer17batch_topk_kernelI6__halfLi8ELi32EEEvPKiPKT_PiPfS8_PKbS3_NS_14BeamHypothesesEiiifS4_,@function
        .size           _ZN17fastertransformer17batch_topk_kernelI6__halfLi8ELi32EEEvPKiPKT_PiPfS8_PKbS3_NS_14BeamHypothesesEiiifS4_,(.L_x_38467 - _ZN17fastertransformer17batch_topk_kernelI6__halfLi8ELi32EEEvPKiPKT_PiPfS8_PKbS3_NS_14BeamHypothesesEiiifS4_)
        .other          _ZN17fastertransformer17batch_topk_kernelI6__halfLi8ELi32EEEvPKiPKT_PiPfS8_PKbS3_NS_14BeamHypothesesEiiifS4_,@"STO_CUDA_ENTRY STV_DEFAULT"
_ZN17fastertransformer17batch_topk_kernelI6__halfLi8ELi32EEEvPKiPKT_PiPfS8_PKbS3_NS_14BeamHypothesesEiiifS4_:
.text._ZN17fastertransformer17batch_topk_kernelI6__halfLi8ELi32EEEvPKiPKT_PiPfS8_PKbS3_NS_14BeamHypothesesEiiifS4_:
[----:B------:R-:W0:Y:S01]  /*0000*/  LDC R1, c[0x0][0x37c] ;  /* 0x0000df00ff017b82 */ /* 0x000e220000000800 */
[----:B------:R-:W1:Y:S01]  /*0010*/  S2R R3, SR_TID.X ;  /* 0x0000000000037919 */ /* 0x000e620000002100 */
[----:B------:R-:W2:Y:S01]  /*0020*/  LDCU UR4, c[0x0][0x444] ;  /* 0x00008880ff0477ac */ /* 0x000ea20008000800 */
[----:B0-----:R-:W-:Y:S01]  /*0030*/  VIADD R1, R1, 0xfffffff8 ;  /* 0xfffffff801017836 */ /* 0x001fe20000000000 */
[----:B------:R-:W0:Y:S01]  /*0040*/  S2R R54, SR_CTAID.X ;  /* 0x0000000000367919 */ /* 0x000e220000002500 */
[----:B------:R-:W3:Y:S01]  /*0050*/  LDCU.64 UR8, c[0x0][0x358] ;  /* 0x00006b00ff0877ac */ /* 0x000ee20008000a00 */
[----:B------:R-:W4:Y:S01]  /*0060*/  LDCU.64 UR6, c[0x0][0x3e8] ;  /* 0x00007d00ff0677ac */ /* 0x000f220008000a00 */
[----:B--2---:R-:W-:Y:S01]  /*0070*/  IMAD.U32 R0, RZ, RZ, UR4 ;  /* 0x00000004ff007e24 */ /* 0x004fe2000f8e00ff */
[----:B------:R-:W2:Y:S04]  /*0080*/  LDCU UR4, c[0x0][0x440] ;  /* 0x00008800ff0477ac */ /* 0x000ea80008000800 */
[----:B-1----:R-:W-:-:S13]  /*0090*/  ISETP.GE.AND P1, PT, R3, R0, PT ;  /* 0x000000000300720c */ /* 0x002fda0003f26270 */
[----:B------:R-:W1:Y:S01]  /*00a0*/  @!P1 LDC.64 R4, c[0x0][0x398] ;  /* 0x0000e600ff049b82 */ /* 0x000e620000000a00 */
[----:B0-----:R-:W-:-:S04]  /*00b0*/  @!P1 IMAD R7, R54, R0, R3 ;  /* 0x0000000036079224 */ /* 0x001fc800078e0203 */
[----:B-1----:R-:W-:-:S06]  /*00c0*/  @!P1 IMAD.WIDE.U32 R4, R7, 0x4, R4 ;  /* 0x0000000407049825 */ /* 0x002fcc00078e0004 */
[----:B---3--:R0:W3:Y:S01]  /*00d0*/  @!P1 LDG.E R4, desc[UR8][R4.64] ;  /* 0x0000000804049981 */ /* 0x0080e2000c1e1900 */
[----:B------:R-:W-:Y:S01]  /*00e0*/  ISETP.NE.AND P0, PT, R3, RZ, PT ;  /* 0x000000ff0300720c */ /* 0x000fe20003f05270 */
[----:B----4-:R-:W-:Y:S01]  /*00f0*/  UISETP.NE.U32.AND UP0, UPT, UR6, URZ, UPT ;  /* 0x000000ff0600728c */ /* 0x010fe2000bf05070 */
[----:B------:R-:W-:Y:S01]  /*0100*/  @!P1 MOV R6, 0x400 ;  /* 0x0000040000069802 */ /* 0x000fe20000000f00 */
[----:B------:R-:W1:Y:S01]  /*0110*/  @!P1 S2R R9, SR_CgaCtaId ;  /* 0x0000000000099919 */ /* 0x000e620000008800 */
[----:B--2---:R-:W-:Y:S01]  /*0120*/  IMAD R48, R54, UR4, RZ ;  /* 0x0000000436307c24 */ /* 0x004fe2000f8e02ff */
[----:B------:R-:W-:Y:S02]  /*0130*/  UISETP.NE.AND.EX UP0, UPT, UR7, URZ, UPT, UP0 ;  /* 0x000000ff0700728c */ /* 0x000fe4000bf05300 */
[----:B------:R-:W-:-:S06]  /*0140*/  @!P1 VIADD R6, R6, 0x4 ;  /* 0x0000000406069836 */ /* 0x000fcc0000000000 */
[----:B------:R-:W2:Y:S01]  /*0150*/  @!P0 S2R R7, SR_CgaCtaId ;  /* 0x0000000000078919 */ /* 0x000ea20000008800 */
[----:B------:R-:W-:Y:S02]  /*0160*/  @!P0 MOV R2, 0x400 ;  /* 0x0000040000028802 */ /* 0x000fe40000000f00 */
[----:B-1----:R-:W-:-:S05]  /*0170*/  @!P1 LEA R6, R9, R6, 0x18 ;  /* 0x0000000609069211 */ /* 0x002fca00078ec0ff */
[----:B0-----:R-:W-:Y:S01]  /*0180*/  @!P1 IMAD R5, R3, 0x4, R6 ;  /* 0x0000000403059824 */ /* 0x001fe200078e0206 */
[----:B--2---:R-:W-:-:S05]  /*0190*/  @!P0 LEA R2, R7, R2, 0x18 ;  /* 0x0000000207028211 */ /* 0x004fca00078ec0ff */
[----:B------:R0:W-:Y:S04]  /*01a0*/  @!P0 STS [R2], RZ ;  /* 0x000000ff02008388 */ /* 0x0001e80000000800 */
[----:B---3--:R0:W-:Y:S01]  /*01b0*/  @!P1 STS [R5], R4 ;  /* 0x0000000405009388 */ /* 0x0081e20000000800 */
        /* <DEDUP_REMOVED lines=15> */
[----:B------:R-:W-:-:S13]  /*02b0*/  ISETP.NE.AND P0, PT, R4, R0, PT ;  /* 0x000000000400720c */ /* 0x000fda0003f05270 */
[----:B------:R-:W-:Y:S05]  /*02c0*/  @!P0 EXIT ;  /* 0x000000000000894d */ /* 0x000fea0003800000 */
.L_x_12443:
[----:B------:R-:W-:Y:S05]  /*02d0*/  BSYNC.RECONVERGENT B0 ;  /* 0x0000000000007941 */ /* 0x000fea0003800200 */
.L_x_12442:
        /* <DEDUP_REMOVED lines=8> */
[----:B------:R-:W-:Y:S01]  /*0360*/  PRMT R14, R14, 0x5410, R4 ;  /* 0x000054100e0e7816 */ /* 0x000fe20000000004 */
[----:B------:R-:W-:Y:S01]  /*0370*/  IMAD.MOV.U32 R15, RZ, RZ, 0xfc00 ;  /* 0x0000fc00ff0f7424 */ /* 0x000fe200078e00ff */
[----:B------:R-:W2:Y:S01]  /*0380*/  LDCU UR13, c[0x0][0x440] ;  /* 0x00008800ff0d77ac */ /* 0x000ea20008000800 */
[----:B------:R-:W-:Y:S01]  /*0390*/  IMAD.MOV.U32 R36, RZ, RZ, 0xfc00 ;  /* 0x0000fc00ff247424 */ /* 0x000fe200078e00ff */
[--C-:B------:R-:W-:Y:S01]  /*03a0*/  PRMT R13, R13, 0x5410, R2.reuse ;  /* 0x000054100d0d7816 */ /* 0x100fe20000000002 */
[----:B------:R-:W-:Y:S01]  /*03b0*/  IMAD.MOV.U32 R21, RZ, RZ, 0xfc00 ;  /* 0x0000fc00ff157424 */ /* 0x000fe200078e00ff */
[----:B------:R-:W3:Y:S01]  /*03c0*/  LDCU.U16 UR11, c[0x0][0x450] ;  /* 0x00008a00ff0b77ac */ /* 0x000ee20008000400 */
        /* <DEDUP_REMOVED lines=9> */
[----:B012---:R-:W-:Y:S06]  /*0460*/  @P0 BRA `(.L_x_12445) ;  /* 0x0000000c00200947 */ /* 0x007fec0003800000 */
[----:B------:R-:W0:Y:S01]  /*0470*/  LDCU.64 UR6, c[0x0][0x388] ;  /* 0x00007100ff0677ac */ /* 0x000e220008000a00 */
[----:B------:R-:W1:Y:S01]  /*0480*/  LDC.64 R22, c[0x0][0x3b0] ;  /* 0x0000ec00ff167b82 */ /* 0x000e620000000a00 */
[----:B------:R-:W-:Y:S01]  /*0490*/  IMAD.WIDE.U32 R18, R3, 0x2, RZ ;  /* 0x0000000203127825 */ /* 0x000fe200078e00ff */
[----:B------:R-:W2:Y:S03]  /*04a0*/  LDCU.64 UR4, c[0x0][0x3a8] ;  /* 0x00007500ff0477ac */ /* 0x000ea60008000a00 */
[----:B------:R-:W-:Y:S01]  /*04b0*/  IMAD.MOV.U32 R14, RZ, RZ, 0xfc00 ;  /* 0x0000fc00ff0e7424 */ /* 0x000fe200078e00ff */
[----:B------:R-:W4:Y:S01]  /*04c0*/  LDCU UR10, c[0x0][0x44c] ;  /* 0x00008980ff0a77ac */ /* 0x000f220008000800 */
[----:B------:R-:W-:-:S04]  /*04d0*/  IMAD.WIDE R18, R48, 0x2, R18 ;  /* 0x0000000230127825 */ /* 0x000fc800078e0212 */
[----:B------:R-:W-:Y:S02]  /*04e0*/  IMAD.MOV.U32 R0, RZ, RZ, 0xfc00 ;  /* 0x0000fc00ff007424 */ /* 0x000fe400078e00ff */
[----:B------:R-:W-:Y:S02]  /*04f0*/  IMAD.MOV.U32 R15, RZ, RZ, 0xfc00 ;  /* 0x0000fc00ff0f7424 */ /* 0x000fe400078e00ff */
[----:B------:R-:W-:Y:S01]  /*0500*/  IMAD.MOV.U32 R2, RZ, RZ, 0xfc00 ;  /* 0x0000fc00ff027424 */ /* 0x000fe200078e00ff */
[----:B0-----:R-:W-:Y:S01]  /*0510*/  IADD3 R24, P2, PT, R18, UR6, RZ ;  /* 0x0000000612187c10 */ /* 0x001fe2000ff5e0ff */
[----:B------:R-:W-:Y:S01]  /*0520*/  IMAD.MOV.U32 R36, RZ, RZ, 0xfc00 ;  /* 0x0000fc00ff247424 */ /* 0x000fe200078e00ff */
[--C-:B------:R-:W-:Y:S01]  /*0530*/  PRMT R13, R13, 0x5410, R0.reuse ;  /* 0x000054100d0d7816 */ /* 0x100fe20000000000 */
[----:B------:R-:W-:Y:S01]  /*0540*/  IMAD.MOV.U32 R21, RZ, RZ, 0xfc00 ;  /* 0x0000fc00ff157424 */ /* 0x000fe200078e00ff */
[----:B--2---:R-:W-:Y:S01]  /*0550*/  IADD3 R18, P0, PT, R54, UR4, RZ ;  /* 0x0000000436127c10 */ /* 0x004fe2000ff1e0ff */
[----:B------:R-:W-:Y:S01]  /*0560*/  IMAD.MOV.U32 R6, RZ, RZ, -0x1 ;  /* 0xffffffffff067424 */ /* 0x000fe200078e00ff */
[----:B------:R-:W-:Y:S01]  /*0570*/  IADD3.X R25, PT, PT, R19, UR7, RZ, P2, !PT ;  /* 0x0000000713197c10 */ /* 0x000fe200097fe4ff */
[----:B------:R-:W-:Y:S01]  /*0580*/  IMAD.MOV.U32 R5, RZ, RZ, R3 ;  /* 0x000000ffff057224 */ /* 0x000fe200078e0003 */
[----:B------:R-:W-:Y:S01]  /*0590*/  PRMT R14, R14, 0x5410, R0 ;  /* 0x000054100e0e7816 */ /* 0x000fe20000000000 */
[----:B------:R-:W-:Y:S01]  /*05a0*/  IMAD.X R19, RZ, RZ, UR5, P0 ;  /* 0x00000005ff137e24 */ /* 0x000fe200080e06ff */
[----:B------:R-:W-:Y:S01]  /*05b0*/  PRMT R15, R15, 0x5410, R2 ;  /* 0x000054100f0f7816 */ /* 0x000fe20000000002 */
[----:B-1----:R-:W-:Y:S01]  /*05c0*/  IMAD.WIDE.U32 R22, R54, 0x4, R22 ;  /* 0x0000000436167825 */ /* 0x002fe200078e0016 */
[----:B----4-:R-:W-:-:S13]  /*05d0*/  FSETP.NEU.FTZ.AND P1, PT, RZ, UR10, PT ;  /* 0x0000000aff007c0b */ /* 0x010fda000bf3d000 */
.L_x_12471:
[----:B------:R0:W5:Y:S01]  /*05e0*/  @!P1 LDG.E.U16.CONSTANT R2, desc[UR8][R24.64] ;  /* 0x0000000818029981 */ /* 0x000162000c1e9500 */
[----:B------:R-:W-:Y:S01]  /*05f0*/  IMAD.U32 R0, RZ, RZ, UR14 ;  /* 0x0000000eff007e24 */ /* 0x000fe2000f8e00ff */
[----:B------:R-:W-:Y:S02]  /*0600*/  IABS R20, R5 ;  /* 0x0000000500147213 */ /* 0x000fe40000000000 */
[----:B------:R-:W-:Y:S02]  /*0610*/  ISETP.GE.AND P3, PT, R5, RZ, PT ;  /* 0x000000ff0500720c */ /* 0x000fe40003f66270 */
[----:B------:R-:W-:-:S04]  /*0620*/  IABS R12, R0 ;  /* 0x00000000000c7213 */ /* 0x000fc80000000000 */
        /* <DEDUP_REMOVED lines=21> */
[----:B0-----:R-:W4:Y:S04]  /*0780*/  LDG.E R11, desc[UR8][R22.64] ;  /* 0x00000008160b7981 */ /* 0x001f28000c1e1900 */
[----:B-----5:R0:W5:Y:S01]  /*0790*/  LDG.E.U16.CONSTANT R2, desc[UR8][R24.64] ;  /* 0x0000000818027981 */ /* 0x020162000c1e9500 */
[----:B--2---:R-:W-:-:S13]  /*07a0*/  ISETP.NE.AND P0, PT, R12, RZ, PT ;  /* 0x000000ff0c00720c */ /* 0x004fda0003f05270 */
[----:B----4-:R-:W-:-:S05]  /*07b0*/  @!P0 VIADD R11, R11, 0x1 ;  /* 0x000000010b0b8836 */ /* 0x010fca0000000000 */
        /* <DEDUP_REMOVED lines=19> */
.L_x_12446:
[----:B-1-3-5:R-:W-:Y:S01]  /*08f0*/  HFMA2 R27, R27.H0_H0, UR11.H0_H0, R2.H0_H0 ;  /* 0x2000000b1b1b7c31 */ /* 0x02afe20008040802 */
[----:B------:R-:W-:Y:S04]  /*0900*/  BSSY.RECONVERGENT B1, `(.L_x_12447) ;  /* 0x000000b000017945 */ /* 0x000fe80003800200 */
        /* <DEDUP_REMOVED lines=8> */
.L_x_12448:
[----:B------:R-:W-:Y:S01]  /*0990*/  PRMT R2, R2, 0x5410, R27 ;  /* 0x0000541002027816 */ /* 0x000fe2000000001b */
[----:B------:R-:W-:-:S07]  /*09a0*/  IMAD.MOV.U32 R12, RZ, RZ, R5 ;  /* 0x000000ffff0c7224 */ /* 0x000fce00078e0005 */
.L_x_12449:
[----:B------:R-:W-:Y:S05]  /*09b0*/  BSYNC.RECONVERGENT B1 ;  /* 0x0000000000017941 */ /* 0x000fea0003800200 */
.L_x_12447:
[----:B------:R-:W-:Y:S01]  /*09c0*/  HSETP2.GT.AND P0, PT, R2.H1_H1, R14.H0_H0, PT ;  /* 0x2000000e02007234 */ /* 0x000fe20003f04c00 */
[----:B------:R-:W-:Y:S04]  /*09d0*/  BSSY.RECONVERGENT B1, `(.L_x_12450) ;  /* 0x000000e000017945 */ /* 0x000fe80003800200 */
[----:B------:R-:W-:-:S13]  /*09e0*/  ISETP.EQ.OR P0, PT, R7, -0x1, P0 ;  /* 0xffffffff0700780c */ /* 0x000fda0000702670 */
[----:B------:R-:W-:Y:S05]  /*09f0*/  @P0 BRA `(.L_x_12451) ;  /* 0x00000000001c0947 */ /* 0x000fea0003800000 */
[----:B------:R-:W-:Y:S01]  /*0a00*/  ISETP.GE.AND P0, PT, R12, R7, PT ;  /* 0x000000070c00720c */ /* 0x000fe20003f06270 */
[----:B------:R-:W-:Y:S01]  /*0a10*/  IMAD.MOV.U32 R6, RZ, RZ, R12 ;  /* 0x000000ffff067224 */ /* 0x000fe200078e000c */
[----:B------:R-:W-:Y:S01]  /*0a20*/  PRMT R13, R2, 0x7632, R13 ;  /* 0x00007632020d7816 */ /* 0x000fe2000000000d */
[----:B0-----:R-:W-:Y:S02]  /*0a30*/  IMAD.MOV.U32 R11, RZ, RZ, R7 ;  /* 0x000000ffff0b7224 */ /* 0x001fe400078e0007 */
[----:B------:R-:W-:Y:S02]  /*0a40*/  HSETP2.NEU.OR P0, PT, R2.H1_H1, R14.H0_H0, P0 ;  /* 0x2000000e02007234 */ /* 0x000fe4000070dc20 */
[----:B------:R-:W-:-:S11]  /*0a50*/  PRMT R2, R14, 0x7610, R2 ;  /* 0x000076100e027816 */ /* 0x000fd60000000002 */
[----:B------:R-:W-:Y:S05]  /*0a60*/  @P0 BRA `(.L_x_12452) ;  /* 0x0000000000100947 */ /* 0x000fea0003800000 */
.L_x_12451:
[----:B------:R-:W-:Y:S01]  /*0a70*/  PRMT R13, R14, 0x7610, R13 ;  /* 0x000076100e0d7816 */ /* 0x000fe2000000000d */
[----:B------:R-:W-:Y:S01]  /*0a80*/  IMAD.MOV.U32 R6, RZ, RZ, R7 ;  /* 0x000000ffff067224 */ /* 0x000fe200078e0007 */
[----:B------:R-:W-:Y:S01]  /*0a90*/  PRMT R2, R2, 0x7632, R2 ;  /* 0x0000763202027816 */ /* 0x000fe20000000002 */
[----:B0-----:R-:W-:-:S07]  /*0aa0*/  IMAD.MOV.U32 R11, RZ, RZ, R12 ;  /* 0x000000ffff0b7224 */ /* 0x001fce00078e000c */
.L_x_12452:
[----:B------:R-:W-:Y:S05]  /*0ab0*/  BSYNC.RECONVERGENT B1 ;  /* 0x0000000000017941 */ /* 0x000fea0003800200 */
.L_x_12450:
        /* <DEDUP_REMOVED lines=11> */
.L_x_12454:
[----:B------:R-:W-:Y:S01]  /*0b70*/  PRMT R14, R13, 0x7632, R14 ;  /* 0x000076320d0e7816 */ /* 0x000fe2000000000e */
[----:B------:R-:W-:Y:S01]  /*0b80*/  IMAD.MOV.U32 R7, RZ, RZ, R8 ;  /* 0x000000ffff077224 */ /* 0x000fe200078e0008 */
[----:B------:R-:W-:Y:S01]  /*0b90*/  PRMT R12, R2, 0x7610, R12 ;  /* 0x00007610020c7816 */ /* 0x000fe2000000000c */
[----:B------:R-:W-:-:S07]  /*0ba0*/  IMAD.MOV.U32 R20, RZ, RZ, R11 ;  /* 0x000000ffff147224 */ /* 0x000fce00078e000b */
.L_x_12455:
[----:B------:R-:W-:Y:S05]  /*0bb0*/  BSYNC.RECONVERGENT B1 ;  /* 0x0000000000017941 */ /* 0x000fea0003800200 */
.L_x_12453:
        /* <DEDUP_REMOVED lines=11> */
.L_x_12457:
[----:B------:R-:W-:Y:S01]  /*0c70*/  PRMT R13, R13, 0x5410, R15 ;  /* 0x000054100d0d7816 */ /* 0x000fe2000000000f */
[----:B------:R-:W-:Y:S01]  /*0c80*/  IMAD.MOV.U32 R8, RZ, RZ, R9 ;  /* 0x000000ffff087224 */ /* 0x000fe200078e0009 */
[----:B------:R-:W-:Y:S01]  /*0c90*/  PRMT R2, R2, 0x5410, R12 ;  /* 0x0000541002027816 */ /* 0x000fe2000000000c */
[----:B------:R-:W-:-:S07]  /*0ca0*/  IMAD.MOV.U32 R11, RZ, RZ, R20 ;  /* 0x000000ffff0b7224 */ /* 0x000fce00078e0014 */
.L_x_12458:
[----:B------:R-:W-:Y:S05]  /*0cb0*/  BSYNC.RECONVERGENT B1 ;  /* 0x0000000000017941 */ /* 0x000fea0003800200 */
.L_x_12456:
        /* <DEDUP_REMOVED lines=11> */
.L_x_12460:
[----:B------:R-:W-:Y:S01]  /*0d70*/  PRMT R15, R14, 0x7632, R15 ;  /* 0x000076320e0f7816 */ /* 0x000fe2000000000f */
[----:B------:R-:W-:Y:S01]  /*0d80*/  IMAD.MOV.U32 R9, RZ, RZ, R10 ;  /* 0x000000ffff097224 */ /* 0x000fe200078e000a */
[----:B------:R-:W-:Y:S01]  /*0d90*/  PRMT R2, R2, 0x7632, R2 ;  /* 0x0000763202027816 */ /* 0x000fe20000000002 */
[----:B------:R-:W-:-:S07]  /*0da0*/  IMAD.MOV.U32 R27, RZ, RZ, R11 ;  /* 0x000000ffff1b7224 */ /* 0x000fce00078e000b */
.L_x_12461:
[----:B------:R-:W-:Y:S05]  /*0db0*/  BSYNC.RECONVERGENT B1 ;  /* 0x0000000000017941 */ /* 0x000fea0003800200 */
.L_x_12459:
        /* <DEDUP_REMOVED lines=11> */
.L_x_12463:
[----:B------:R-:W-:Y:S01]  /*0e70*/  PRMT R14, R14, 0x7610, R15 ;  /* 0x000076100e0e7816 */ /* 0x000fe2000000000f */
[----:B------:R-:W-:Y:S01]  /*0e80*/  IMAD.MOV.U32 R11, RZ, RZ, R27 ;  /* 0x000000ffff0b7224 */ /* 0x000fe200078e001b */
[----:B------:R-:W-:Y:S02]  /*0e90*/  PRMT R2, R2, 0x5410, R2 ;  /* 0x0000541002027816 */ /* 0x000fe40000000002 */
[----:B------:R-:W-:-:S07]  /*0ea0*/  MOV R10, R16 ;  /* 0x00000010000a7202 */ /* 0x000fce0000000f00 */
.L_x_12464:
[----:B------:R-:W-:Y:S05]  /*0eb0*/  BSYNC.RECONVERGENT B1 ;  /* 0x0000000000017941 */ /* 0x000fea0003800200 */
.L_x_12462:
        /* <DEDUP_REMOVED lines=11> */
.L_x_12466:
[----:B------:R-:W-:Y:S01]  /*0f70*/  PRMT R15, R15, 0x5410, R36 ;  /* 0x000054100f0f7816 */ /* 0x000fe20000000024 */
[----:B------:R-:W-:Y:S01]  /*0f80*/  IMAD.MOV.U32 R16, RZ, RZ, R4 ;  /* 0x000000ffff107224 */ /* 0x000fe200078e0004 */
[----:B------:R-:W-:Y:S01]  /*0f90*/  PRMT R2, R2, 0x7632, R2 ;  /* 0x0000763202027816 */ /* 0x000fe20000000002 */
[----:B------:R-:W-:-:S07]  /*0fa0*/  IMAD.MOV.U32 R12, RZ, RZ, R11 ;  /* 0x000000ffff0c7224 */ /* 0x000fce00078e000b */
.L_x_12467:
[----:B------:R-:W-:Y:S05]  /*0fb0*/  BSYNC.RECONVERGENT B1 ;  /* 0x0000000000017941 */ /* 0x000fea0003800200 */
.L_x_12465:
        /* <DEDUP_REMOVED lines=9> */
.L_x_12469:
[----:B------:R-:W-:Y:S01]  /*1050*/  PRMT R36, R21, 0x7610, R36 ;  /* 0x0000761015247816 */ /* 0x000fe20000000024 */
[----:B------:R-:W-:Y:S01]  /*1060*/  IMAD.MOV.U32 R4, RZ, RZ, R17 ;  /* 0x000000ffff047224 */ /* 0x000fe200078e0011 */
[----:B------:R-:W-:Y:S01]  /*1070*/  PRMT R21, R2, 0x7610, R21 ;  /* 0x0000761002157816 */ /* 0x000fe20000000015 */
[----:B------:R-:W-:-:S07]  /*1080*/  IMAD.MOV.U32 R17, RZ, RZ, R12 ;  /* 0x000000ffff117224 */ /* 0x000fce00078e000c */
.L_x_12470:
[----:B------:R-:W-:Y:S05]  /*1090*/  BSYNC.RECONVERGENT B1 ;  /* 0x0000000000017941 */ /* 0x000fea0003800200 */
.L_x_12468:
[----:B------:R-:W-:Y:S01]  /*10a0*/  VIADD R5, R5, 0x20 ;  /* 0x0000002005057836 */ /* 0x000fe20000000000 */
[----:B------:R-:W-:-:S04]  /*10b0*/  IADD3 R24, P2, PT, R24, 0x40, RZ ;  /* 0x0000004018187810 */ /* 0x000fc80007f5e0ff */
[----:B------:R-:W-:Y:S01]  /*10c0*/  ISETP.GE.AND P0, PT, R5, UR13, PT ;  /* 0x0000000d05007c0c */ /* 0x000fe2000bf06270 */
[----:B------:R-:W-:-:S12]  /*10d0*/  IMAD.X R25, RZ, RZ, R25, P2 ;  /* 0x000000ffff197224 */ /* 0x000fd800010e0619 */
[----:B------:R-:W-:Y:S05]  /*10e0*/  @!P0 BRA `(.L_x_12471) ;  /* 0xfffffff4003c8947 */ /* 0x000fea000383ffff */
.L_x_12445:
[----:B---3--:R-:W-:Y:S05]  /*10f0*/  BSYNC.RECONVERGENT B0 ;  /* 0x0000000000007941 */ /* 0x008fea0003800200 */
.L_x_12444:
[----:B------:R-:W0:Y:S01]  /*1100*/  S2R R20, SR_LANEID ;  /* 0x0000000000147919 */ /* 0x000e220000000000 */
[C---:B------:R-:W-:Y:S01]  /*1110*/  PRMT R2, R15.reuse, 0x7632, R14 ;  /* 0x000076320f027816 */ /* 0x040fe2000000000e */
[----:B------:R-:W-:Y:S01]  /*1120*/  BSSY.RECONVERGENT B0, `(.L_x_12472) ;  /* 0x000034f000007945 */ /* 0x000fe20003800200 */
[--C-:B------:R-:W-:Y:S01]  /*1130*/  PRMT R12, R15, 0x7610, R13.reuse ;  /* 0x000076100f0c7816 */ /* 0x100fe2000000000d */
[----:B------:R1:W2:Y:S01]  /*1140*/  SHFL.DOWN PT, R29, R17, 0x1, 0x1f ;  /* 0x08201f00111d7f89 */ /* 0x0002a200000e0000 */
[----:B------:R-:W-:Y:S02]  /*1150*/  PRMT R18, R14, 0x5410, R13 ;  /* 0x000054100e127816 */ /* 0x000fe4000000000d */
[----:B------:R-:W-:Y:S01]  /*1160*/  PRMT R21, R21, 0x5410, R36 ;  /* 0x0000541015157816 */ /* 0x000fe20000000024 */
[----:B------:R1:W3:Y:S04]  /*1170*/  SHFL.DOWN PT, R35, R4, 0x1, 0x1f ;  /* 0x08201f0004237f89 */ /* 0x0002e800000e0000 */
[----:B------:R1:W4:Y:S04]  /*1180*/  SHFL.DOWN PT, R27, R16, 0x1, 0x1f ;  /* 0x08201f00101b7f89 */ /* 0x00032800000e0000 */
[----:B------:R1:W1:Y:S04]  /*1190*/  SHFL.DOWN PT, R25, R10, 0x1, 0x1f ;  /* 0x08201f000a197f89 */ /* 0x00026800000e0000 */
[----:B------:R0:W1:Y:S04]  /*11a0*/  SHFL.DOWN PT, R23, R9, 0x1, 0x1f ;  /* 0x08201f0009177f89 */ /* 0x00006800000e0000 */
[----:B------:R0:W1:Y:S04]  /*11b0*/  SHFL.DOWN PT, R19, R8, 0x1, 0x1f ;  /* 0x08201f0008137f89 */ /* 0x00006800000e0000 */
[----:B------:R1:W1:Y:S01]  /*11c0*/  SHFL.DOWN PT, R11, R7, 0x1, 0x1f ;  /* 0x08201f00070b7f89 */ /* 0x00026200000e0000 */
[----:B0-----:R-:W-:-:S03]  /*11d0*/  ISETP.GT.AND P0, PT, R20, 0x1e, PT ;  /* 0x0000001e1400780c */ /* 0x001fc60003f04270 */
[----:B------:R0:W0:Y:S04]  /*11e0*/  SHFL.DOWN PT, R5, R6, 0x1, 0x1f ;  /* 0x08201f0006057f89 */ /* 0x00002800000e0000 */
[----:B------:R0:W0:Y:S04]  /*11f0*/  SHFL.DOWN PT, R26, R21, 0x1, 0x1f ;  /* 0x08201f00151a7f89 */ /* 0x00002800000e0000 */
[----:B------:R-:W0:Y:S04]  /*1200*/  SHFL.DOWN PT, R2, R2, 0x1, 0x1f ;  /* 0x08201f0002027f89 */ /* 0x000e2800000e0000 */
[----:B------:R-:W0:Y:S04]  /*1210*/  SHFL.DOWN PT, R12, R12, 0x1, 0x1f ;  /* 0x08201f000c0c7f89 */ /* 0x000e2800000e0000 */
[----:B------:R-:W0:Y:S01]  /*1220*/  SHFL.DOWN PT, R18, R18, 0x1, 0x1f ;  /* 0x08201f0012127f89 */ /* 0x000e2200000e0000 */
[----:B-1234-:R-:W-:Y:S05]  /*1230*/  @P0 BRA `(.L_x_12473) ;  /* 0x0000003000f40947 */ /* 0x01efea0003800000 */
[----:B0-----:R-:W-:Y:S01]  /*1240*/  HSETP2.GT.AND P0, PT, R26.H0_H0, R13.H0_H0, PT ;  /* 0x2000000d1a007234 */ /* 0x001fe20003f04800 */
[----:B------:R-:W-:Y:S01]  /*1250*/  BSSY.RECONVERGENT B1, `(.L_x_12474) ;  /* 0x0000013000017945 */ /* 0x000fe20003800200 */
[----:B------:R-:W-:-:S03]  /*1260*/  ISETP.GE.AND P1, PT, R29, R6, PT ;  /* 0x000000061d00720c */ /* 0x000fc60003f26270 */
[----:B------:R-:W-:Y:S02]  /*1270*/  ISETP.EQ.OR P0, PT, R6, -0x1, P0 ;  /* 0xffffffff0600780c */ /* 0x000fe40000702670 */
[----:B------:R-:W-:-:S04]  /*1280*/  HSETP2.NEU.OR P1, PT, R26.H0_H0, R13.H0_H0, P1 ;  /* 0x2000000d1a007234 */ /* 0x000fc80000f2d820 */
[----:B------:R-:W-:-:S13]  /*1290*/  PLOP3.LUT P1, PT, P0, P1, PT, 0x8, 0x80 ;  /* 0x000000000080781c */ /* 0x000fda0000722170 */
        /* <DEDUP_REMOVED lines=10> */
.L_x_12475:
[----:B------:R-:W-:Y:S01]  /*1340*/  IMAD.MOV.U32 R29, RZ, RZ, R6 ;  /* 0x000000ffff1d7224 */ /* 0x000fe200078e0006 */
[----:B------:R-:W-:Y:S01]  /*1350*/  PRMT R22, R13, 0x7610, R22 ;  /* 0x000076100d167816 */ /* 0x000fe20000000016 */
[----:B------:R-:W-:Y:S01]  /*1360*/  IMAD.MOV.U32 R6, RZ, RZ, R7 ;  /* 0x000000ffff067224 */ /* 0x000fe200078e0007 */
[----:B------:R-:W-:-:S07]  /*1370*/  PRMT R13, R14, 0x7610, R13 ;  /* 0x000076100e0d7816 */ /* 0x000fce000000000d */
.L_x_12476:
[----:B------:R-:W-:Y:S05]  /*1380*/  BSYNC.RECONVERGENT B1 ;  /* 0x0000000000017941 */ /* 0x000fea0003800200 */
.L_x_12474:
[----:B------:R-:W-:Y:S01]  /*1390*/  HSETP2.GT.AND P0, PT, R22.H0_H0, R13.H1_H1, PT ;  /* 0x3000000d16007234 */ /* 0x000fe20003f04800 */
[----:B------:R-:W-:Y:S04]  /*13a0*/  BSSY.RECONVERGENT B1, `(.L_x_12477) ;  /* 0x000000c000017945 */ /* 0x000fe80003800200 */
[----:B------:R-:W-:-:S13]  /*13b0*/  ISETP.EQ.OR P0, PT, R8, -0x1, P0 ;  /* 0xffffffff0800780c */ /* 0x000fda0000702670 */
[----:B------:R-:W-:Y:S05]  /*13c0*/  @P0 BRA `(.L_x_12478) ;  /* 0x0000000000140947 */ /* 0x000fea0003800000 */
[----:B------:R-:W-:Y:S01]  /*13d0*/  ISETP.GE.AND P0, PT, R29, R8, PT ;  /* 0x000000081d00720c */ /* 0x000fe20003f06270 */
[----:B------:R-:W-:Y:S01]  /*13e0*/  IMAD.MOV.U32 R24, RZ, RZ, R8 ;  /* 0x000000ffff187224 */ /* 0x000fe200078e0008 */
[----:B------:R-:W-:-:S03]  /*13f0*/  PRMT R7, R13, 0x7632, R7 ;  /* 0x000076320d077816 */ /* 0x000fc60000000007 */
[----:B------:R-:W-:-:S13]  /*1400*/  HSETP2.NEU.OR P0, PT, R22.H0_H0, R13.H1_H1, P0 ;  /* 0x3000000d16007234 */ /* 0x000fda000070d820 */
[----:B------:R-:W-:Y:S05]  /*1410*/  @P0 BRA `(.L_x_12479) ;  /* 0x0000000000100947 */ /* 0x000fea0003800000 */
.L_x_12478:
[----:B------:R-:W-:Y:S01]  /*1420*/  IMAD.MOV.U32 R24, RZ, RZ, R29 ;  /* 0x000000ffff187224 */ /* 0x000fe200078e001d */
[----:B------:R-:W-:Y:S01]  /*1430*/  PRMT R7, R22, 0x7610, R7 ;  /* 0x0000761016077816 */ /* 0x000fe20000000007 */
[----:B------:R-:W-:Y:S01]  /*1440*/  IMAD.MOV.U32 R29, RZ, RZ, R8 ;  /* 0x000000ffff1d7224 */ /* 0x000fe200078e0008 */
[----:B------:R-:W-:-:S07]  /*1450*/  PRMT R22, R13, 0x7632, R22 ;  /* 0x000076320d167816 */ /* 0x000fce0000000016 */
.L_x_12479:
[----:B------:R-:W-:Y:S05]  /*1460*/  BSYNC.RECONVERGENT B1 ;  /* 0x0000000000017941 */ /* 0x000fea0003800200 */
.L_x_12477:
        /* <DEDUP_REMOVED lines=9> */
.L_x_12481:
[----:B------:R-:W-:Y:S01]  /*1500*/  IMAD.MOV.U32 R31, RZ, RZ, R24 ;  /* 0x000000ffff1f7224 */ /* 0x000fe200078e0018 */
[----:B------:R-:W-:Y:S01]  /*1510*/  PRMT R7, R15, 0x5410, R7 ;  /* 0x000054100f077816 */ /* 0x000fe20000000007 */
[----:B------:R-:W-:-:S07]  /*1520*/  IMAD.MOV.U32 R24, RZ, RZ, R9 ;  /* 0x000000ffff187224 */ /* 0x000fce00078e0009 */
.L_x_12482:
[----:B------:R-:W-:Y:S05]  /*1530*/  BSYNC.RECONVERGENT B1 ;  /* 0x0000000000017941 */ /* 0x000fea0003800200 */
.L_x_12480:
        /* <DEDUP_REMOVED lines=9> */
.L_x_12484:
[----:B------:R-:W-:Y:S01]  /*15d0*/  IMAD.MOV.U32 R9, RZ, RZ, R31 ;  /* 0x000000ffff097224 */ /* 0x000fe200078e001f */
[C---:B------:R-:W-:Y:S01]  /*15e0*/  PRMT R8, R7.reuse, 0x7632, R8 ;  /* 0x0000763207087816 */ /* 0x040fe20000000008 */
[----:B------:R-:W-:Y:S01]  /*15f0*/  IMAD.MOV.U32 R31, RZ, RZ, R10 ;  /* 0x000000ffff1f7224 */ /* 0x000fe200078e000a */
[----:B------:R-:W-:-:S07]  /*1600*/  PRMT R7, R7, 0x7610, R14 ;  /* 0x0000761007077816 */ /* 0x000fce000000000e */
.L_x_12485:
[----:B------:R-:W-:Y:S05]  /*1610*/  BSYNC.RECONVERGENT B1 ;  /* 0x0000000000017941 */ /* 0x000fea0003800200 */
.L_x_12483:
[----:B------:R-:W-:Y:S01]  /*1620*/  HSETP2.GT.AND P0, PT, R8.H0_H0, R15.H1_H1, PT ;  /* 0x3000000f08007234 */ /* 0x000fe20003f04800 */
[----:B------:R-:W-:Y:S04]  /*1630*/  BSSY.RECONVERGENT B1, `(.L_x_12486) ;  /* 0x000000b000017945 */ /* 0x000fe80003800200 */
[----:B------:R-:W-:-:S13]  /*1640*/  ISETP.EQ.OR P0, PT, R16, -0x1, P0 ;  /* 0xffffffff1000780c */ /* 0x000fda0000702670 */
[----:B------:R-:W-:Y:S05]  /*1650*/  @P0 BRA `(.L_x_12487) ;  /* 0x0000000000140947 */ /* 0x000fea0003800000 */
[----:B------:R-:W-:Y:S01]  /*1660*/  ISETP.GE.AND P0, PT, R9, R16, PT ;  /* 0x000000100900720c */ /* 0x000fe20003f06270 */
[----:B------:R-:W-:-:S04]  /*1670*/  IMAD.MOV.U32 R33, RZ, RZ, R16 ;  /* 0x000000ffff217224 */ /* 0x000fc800078e0010 */
[----:B------:R-:W-:Y:S02]  /*1680*/  HSETP2.NEU.OR P0, PT, R8.H0_H0, R15.H1_H1, P0 ;  /* 0x3000000f08007234 */ /* 0x000fe4000070d820 */
[----:B------:R-:W-:-:S11]  /*1690*/  PRMT R8, R8, 0x7610, R15 ;  /* 0x0000761008087816 */ /* 0x000fd6000000000f */
[----:B------:R-:W-:Y:S05]  /*16a0*/  @P0 BRA `(.L_x_12488) ;  /* 0x00000000000c0947 */ /* 0x000fea0003800000 */
.L_x_12487:
[----:B------:R-:W-:Y:S01]  /*16b0*/  IMAD.MOV.U32 R33, RZ, RZ, R9 ;  /* 0x000000ffff217224 */ /* 0x000fe200078e0009 */
[----:B------:R-:W-:Y:S01]  /*16c0*/  PRMT R8, R15, 0x5432, R8 ;  /* 0x000054320f087816 */ /* 0x000fe20000000008 */
[----:B------:R-:W-:-:S07]  /*16d0*/  IMAD.MOV.U32 R9, RZ, RZ, R16 ;  /* 0x000000ffff097224 */ /* 0x000fce00078e0010 */
.L_x_12488:
[----:B------:R-:W-:Y:S05]  /*16e0*/  BSYNC.RECONVERGENT B1 ;  /* 0x0000000000017941 */ /* 0x000fea0003800200 */
.L_x_12486:
[----:B------:R-:W-:Y:S01]  /*16f0*/  HSETP2.GT.AND P0, PT, R8.H1_H1, R36.H0_H0, PT ;  /* 0x2000002408007234 */ /* 0x000fe20003f04c00 */
[----:B------:R-:W-:Y:S04]  /*1700*/  BSSY.RECONVERGENT B1, `(.L_x_12489) ;  /* 0x000000c000017945 */ /* 0x000fe80003800200 */
[----:B------:R-:W-:-:S13]  /*1710*/  ISETP.EQ.OR P0, PT, R4, -0x1, P0 ;  /* 0xffffffff0400780c */ /* 0x000fda0000702670 */
[----:B------:R-:W-:Y:S05]  /*1720*/  @P0 BRA `(.L_x_12490) ;  /* 0x0000000000140947 */ /* 0x000fea0003800000 */
[----:B------:R-:W-:Y:S01]  /*1730*/  ISETP.GE.AND P0, PT, R33, R4, PT ;  /* 0x000000042100720c */ /* 0x000fe20003f06270 */
[----:B------:R-:W-:Y:S01]  /*1740*/  IMAD.MOV.U32 R10, RZ, RZ, R4 ;  /* 0x000000ffff0a7224 */ /* 0x000fe200078e0004 */
[----:B------:R-:W-:-:S03]  /*1750*/  PRMT R14, R36, 0x7610, R14 ;  /* 0x00007610240e7816 */ /* 0x000fc6000000000e */
[----:B------:R-:W-:-:S13]  /*1760*/  HSETP2.NEU.OR P0, PT, R8.H1_H1, R36.H0_H0, P0 ;  /* 0x2000002408007234 */ /* 0x000fda000070dc20 */
[----:B------:R-:W-:Y:S05]  /*1770*/  @P0 BRA `(.L_x_12491) ;  /* 0x0000000000100947 */ /* 0x000fea0003800000 */
.L_x_12490:
[----:B------:R-:W-:Y:S01]  /*1780*/  IMAD.MOV.U32 R10, RZ, RZ, R33 ;  /* 0x000000ffff0a7224 */ /* 0x000fe200078e0021 */
[C---:B------:R-:W-:Y:S01]  /*1790*/  PRMT R14, R8.reuse, 0x7632, R14 ;  /* 0x00007632080e7816 */ /* 0x040fe2000000000e */
[----:B------:R-:W-:Y:S01]  /*17a0*/  IMAD.MOV.U32 R33, RZ, RZ, R4 ;  /* 0x000000ffff217224 */ /* 0x000fe200078e0004 */
[----:B------:R-:W-:-:S07]  /*17b0*/  PRMT R8, R8, 0x5410, R36 ;  /* 0x0000541008087816 */ /* 0x000fce0000000024 */
.L_x_12491:
[----:B------:R-:W-:Y:S05]  /*17c0*/  BSYNC.RECONVERGENT B1 ;  /* 0x0000000000017941 */ /* 0x000fea0003800200 */
.L_x_12489:
        /* <DEDUP_REMOVED lines=9> */
.L_x_12493:
[----:B------:R-:W-:Y:S01]  /*1860*/  IMAD.MOV.U32 R4, RZ, RZ, R10 ;  /* 0x000000ffff047224 */ /* 0x000fe200078e000a */
[--C-:B------:R-:W-:Y:S01]  /*1870*/  PRMT R13, R13, 0x5410, R14.reuse ;  /* 0x000054100d0d7816 */ /* 0x100fe2000000000e */
[----:B------:R-:W-:Y:S01]  /*1880*/  IMAD.MOV.U32 R10, RZ, RZ, R17 ;  /* 0x000000ffff0a7224 */ /* 0x000fe200078e0011 */
[----:B------:R-:W-:-:S07]  /*1890*/  PRMT R14, R21, 0x7610, R14 ;  /* 0x00007610150e7816 */ /* 0x000fce000000000e */
.L_x_12494:
[----:B------:R-:W-:Y:S05]  /*18a0*/  BSYNC.RECONVERGENT B1 ;  /* 0x0000000000017941 */ /* 0x000fea0003800200 */
.L_x_12492:
[----:B------:R-:W-:Y:S01]  /*18b0*/  HSETP2.GT.AND P0, PT, R26.H1_H1, R13.H0_H0, PT ;  /* 0x2000000d1a007234 */ /* 0x000fe20003f04c00 */
[----:B------:R-:W-:Y:S01]  /*18c0*/  BSSY.RECONVERGENT B1, `(.L_x_12495) ;  /* 0x0000013000017945 */ /* 0x000fe20003800200 */
[----:B------:R-:W-:-:S03]  /*18d0*/  ISETP.GE.AND P1, PT, R35, R6, PT ;  /* 0x000000062300720c */ /* 0x000fc60003f26270 */
[----:B------:R-:W-:Y:S02]  /*18e0*/  ISETP.EQ.OR P0, PT, R6, -0x1, P0 ;  /* 0xffffffff0600780c */ /* 0x000fe40000702670 */
[----:B------:R-:W-:-:S04]  /*18f0*/  HSETP2.NEU.OR P1, PT, R26.H1_H1, R13.H0_H0, P1 ;  /* 0x2000000d1a007234 */ /* 0x000fc80000f2dc20 */
        /* <DEDUP_REMOVED lines=11> */
.L_x_12496:
[----:B------:R-:W-:Y:S01]  /*19b0*/  IMAD.MOV.U32 R15, RZ, RZ, R6 ;  /* 0x000000ffff0f7224 */ /* 0x000fe200078e0006 */
[----:B------:R-:W-:Y:S01]  /*19c0*/  PRMT R16, R13, 0x7610, R16 ;  /* 0x000076100d107816 */ /* 0x000fe20000000010 */
[----:B------:R-:W-:Y:S01]  /*19d0*/  IMAD.MOV.U32 R6, RZ, RZ, R29 ;  /* 0x000000ffff067224 */ /* 0x000fe200078e001d */
[----:B------:R-:W-:-:S07]  /*19e0*/  PRMT R13, R22, 0x7610, R13 ;  /* 0x00007610160d7816 */ /* 0x000fce000000000d */
.L_x_12497:
[----:B------:R-:W-:Y:S05]  /*19f0*/  BSYNC.RECONVERGENT B1 ;  /* 0x0000000000017941 */ /* 0x000fea0003800200 */
.L_x_12495:
        /* <DEDUP_REMOVED lines=9> */
.L_x_12499:
[----:B------:R-:W-:Y:S01]  /*1a90*/  IMAD.MOV.U32 R22, RZ, RZ, R15 ;  /* 0x000000ffff167224 */ /* 0x000fe200078e000f */
[----:B------:R-:W-:Y:S01]  /*1aa0*/  PRMT R17, R16, 0x7610, R17 ;  /* 0x0000761010117816 */ /* 0x000fe20000000011 */
[----:B------:R-:W-:Y:S01]  /*1ab0*/  IMAD.MOV.U32 R15, RZ, RZ, R24 ;  /* 0x000000ffff0f7224 */ /* 0x000fe200078e0018 */
[----:B------:R-:W-:-:S07]  /*1ac0*/  PRMT R16, R7, 0x7610, R16 ;  /* 0x0000761007107816 */ /* 0x000fce0000000010 */
.L_x_12500:
[----:B------:R-:W-:Y:S05]  /*1ad0*/  BSYNC.RECONVERGENT B1 ;  /* 0x0000000000017941 */ /* 0x000fea0003800200 */
.L_x_12498:
        /* <DEDUP_REMOVED lines=9> */
.L_x_12502:
[----:B------:R-:W-:Y:S01]  /*1b70*/  IMAD.MOV.U32 R24, RZ, RZ, R22 ;  /* 0x000000ffff187224 */ /* 0x000fe200078e0016 */
[----:B------:R-:W-:Y:S01]  /*1b80*/  PRMT R14, R14, 0x5410, R17 ;  /* 0x000054100e0e7816 */ /* 0x000fe20000000011 */
[----:B------:R-:W-:Y:S01]  /*1b90*/  IMAD.MOV.U32 R22, RZ, RZ, R31 ;  /* 0x000000ffff167224 */ /* 0x000fe200078e001f */
[----:B------:R-:W-:-:S07]  /*1ba0*/  PRMT R17, R7, 0x7632, R17 ;  /* 0x0000763207117816 */ /* 0x000fce0000000011 */
.L_x_12503:
[----:B------:R-:W-:Y:S05]  /*1bb0*/  BSYNC.RECONVERGENT B1 ;  /* 0x0000000000017941 */ /* 0x000fea0003800200 */
.L_x_12501:
        /* <DEDUP_REMOVED lines=9> */
.L_x_12505:
[----:B------:R-:W-:Y:S01]  /*1c50*/  IMAD.MOV.U32 R26, RZ, RZ, R24 ;  /* 0x000000ffff1a7224 */ /* 0x000fe200078e0018 */
[----:B------:R-:W-:Y:S01]  /*1c60*/  PRMT R7, R7, 0x7610, R14 ;  /* 0x0000761007077816 */ /* 0x000fe2000000000e */
[----:B------:R-:W-:Y:S01]  /*1c70*/  IMAD.MOV.U32 R24, RZ, RZ, R9 ;  /* 0x000000ffff187224 */ /* 0x000fe200078e0009 */
[----:B------:R-:W-:-:S07]  /*1c80*/  PRMT R14, R14, 0x5410, R8 ;  /* 0x000054100e0e7816 */ /* 0x000fce0000000008 */
.L_x_12506:
[----:B------:R-:W-:Y:S05]  /*1c90*/  BSYNC.RECONVERGENT B1 ;  /* 0x0000000000017941 */ /* 0x000fea0003800200 */
.L_x_12504:
[----:B------:R-:W-:Y:S01]  /*1ca0*/  HSETP2.GT.AND P0, PT, R7.H1_H1, R8.H1_H1, PT ;  /* 0x3000000807007234 */ /* 0x000fe20003f04c00 */
[----:B------:R-:W-:Y:S04]  /*1cb0*/  BSSY.RECONVERGENT B1, `(.L_x_12507) ;  /* 0x000000b000017945 */ /* 0x000fe80003800200 */
[----:B------:R-:W-:-:S13]  /*1cc0*/  ISETP.EQ.OR P0, PT, R33, -0x1, P0 ;  /* 0xffffffff2100780c */ /* 0x000fda0000702670 */
[----:B------:R-:W-:Y:S05]  /*1cd0*/  @P0 BRA `(.L_x_12508) ;  /* 0x0000000000140947 */ /* 0x000fea0003800000 */
[----:B------:R-:W-:Y:S01]  /*1ce0*/  ISETP.GE.AND P0, PT, R26, R33, PT ;  /* 0x000000211a00720c */ /* 0x000fe20003f06270 */
[----:B------:R-:W-:-:S04]  /*1cf0*/  IMAD.MOV.U32 R9, RZ, RZ, R33 ;  /* 0x000000ffff097224 */ /* 0x000fc800078e0021 */
[----:B------:R-:W-:Y:S02]  /*1d00*/  HSETP2.NEU.OR P0, PT, R7.H1_H1, R8.H1_H1, P0 ;  /* 0x3000000807007234 */ /* 0x000fe4000070dc20 */
[----:B------:R-:W-:-:S11]  /*1d10*/  PRMT R7, R8, 0x7632, R7 ;  /* 0x0000763208077816 */ /* 0x000fd60000000007 */
[----:B------:R-:W-:Y:S05]  /*1d20*/  @P0 BRA `(.L_x_12509) ;  /* 0x00000000000c0947 */ /* 0x000fea0003800000 */
.L_x_12508:
[----:B------:R-:W-:Y:S01]  /*1d30*/  IMAD.MOV.U32 R9, RZ, RZ, R26 ;  /* 0x000000ffff097224 */ /* 0x000fe200078e001a */
[----:B------:R-:W-:Y:S01]  /*1d40*/  PRMT R7, R7, 0x7632, R8 ;  /* 0x0000763207077816 */ /* 0x000fe20000000008 */
[----:B------:R-:W-:-:S07]  /*1d50*/  IMAD.MOV.U32 R26, RZ, RZ, R33 ;  /* 0x000000ffff1a7224 */ /* 0x000fce00078e0021 */
.L_x_12509:
[----:B------:R-:W-:Y:S05]  /*1d60*/  BSYNC.RECONVERGENT B1 ;  /* 0x0000000000017941 */ /* 0x000fea0003800200 */
.L_x_12507:
        /* <DEDUP_REMOVED lines=9> */
.L_x_12511:
[----:B------:R-:W-:Y:S01]  /*1e00*/  IMAD.MOV.U32 R21, RZ, RZ, R9 ;  /* 0x000000ffff157224 */ /* 0x000fe200078e0009 */
[----:B------:R-:W-:Y:S01]  /*1e10*/  PRMT R8, R7, 0x7610, R8 ;  /* 0x0000761007087816 */ /* 0x000fe20000000008 */
[----:B------:R-:W-:Y:S01]  /*1e20*/  IMAD.MOV.U32 R9, RZ, RZ, R10 ;  /* 0x000000ffff097224 */ /* 0x000fe200078e000a */
[----:B------:R-:W-:-:S07]  /*1e30*/  PRMT R7, R14, 0x7610, R7 ;  /* 0x000076100e077816 */ /* 0x000fce0000000007 */
.L_x_12512:
[----:B------:R-:W-:Y:S05]  /*1e40*/  BSYNC.RECONVERGENT B1 ;  /* 0x0000000000017941 */ /* 0x000fea0003800200 */
.L_x_12510:
        /* <DEDUP_REMOVED lines=9> */
.L_x_12514:
[----:B------:R-:W-:Y:S01]  /*1ee0*/  IMAD.MOV.U32 R10, RZ, RZ, R21 ;  /* 0x000000ffff0a7224 */ /* 0x000fe200078e0015 */
[----:B------:R-:W-:Y:S01]  /*1ef0*/  PRMT R8, R13, 0x5432, R8 ;  /* 0x000054320d087816 */ /* 0x000fe20000000008 */
[----:B------:R-:W-:-:S07]  /*1f00*/  IMAD.MOV.U32 R21, RZ, RZ, R4 ;  /* 0x000000ffff157224 */ /* 0x000fce00078e0004 */
.L_x_12515:
[----:B------:R-:W-:Y:S05]  /*1f10*/  BSYNC.RECONVERGENT B1 ;  /* 0x0000000000017941 */ /* 0x000fea0003800200 */
.L_x_12513:
[----:B------:R-:W-:Y:S01]  /*1f20*/  HSETP2.GT.AND P0, PT, R2.H0_H0, R13.H0_H0, PT ;  /* 0x2000000d02007234 */ /* 0x000fe20003f04800 */
        /* <DEDUP_REMOVED lines=15> */
.L_x_12517:
[----:B------:R-:W-:Y:S01]  /*2020*/  IMAD.MOV.U32 R27, RZ, RZ, R6 ;  /* 0x000000ffff1b7224 */ /* 0x000fe200078e0006 */
[----:B------:R-:W-:Y:S02]  /*2030*/  PRMT R4, R13, 0x7610, R4 ;  /* 0x000076100d047816 */ /* 0x000fe40000000004 */
[----:B------:R-:W-:Y:S02]  /*2040*/  MOV R6, R15 ;  /* 0x0000000f00067202 */ /* 0x000fe40000000f00 */
[----:B------:R-:W-:-:S07]  /*2050*/  PRMT R13, R16, 0x7610, R13 ;  /* 0x00007610100d7816 */ /* 0x000fce000000000d */
.L_x_12518:
[----:B------:R-:W-:Y:S05]  /*2060*/  BSYNC.RECONVERGENT B1 ;  /* 0x0000000000017941 */ /* 0x000fea0003800200 */
.L_x_12516:
        /* <DEDUP_REMOVED lines=9> */
.L_x_12520:
[----:B------:R-:W-:Y:S01]  /*2100*/  IMAD.MOV.U32 R15, RZ, RZ, R27 ;  /* 0x000000ffff0f7224 */ /* 0x000fe200078e001b */
[----:B------:R-:W-:Y:S01]  /*2110*/  PRMT R4, R17, 0x5410, R4 ;  /* 0x0000541011047816 */ /* 0x000fe20000000004 */
[----:B------:R-:W-:-:S07]  /*2120*/  IMAD.MOV.U32 R27, RZ, RZ, R22 ;  /* 0x000000ffff1b7224 */ /* 0x000fce00078e0016 */
.L_x_12521:
[----:B------:R-:W-:Y:S05]  /*2130*/  BSYNC.RECONVERGENT B1 ;  /* 0x0000000000017941 */ /* 0x000fea0003800200 */
.L_x_12519:
        /* <DEDUP_REMOVED lines=9> */
.L_x_12523:
[C---:B------:R-:W-:Y:S01]  /*21d0*/  PRMT R14, R4.reuse, 0x7632, R14 ;  /* 0x00007632040e7816 */ /* 0x040fe2000000000e */
[----:B------:R-:W-:Y:S02]  /*21e0*/  IMAD.MOV.U32 R17, RZ, RZ, R15 ;  /* 0x000000ffff117224 */ /* 0x000fe400078e000f */
[----:B------:R-:W-:Y:S01]  /*21f0*/  IMAD.MOV.U32 R15, RZ, RZ, R24 ;  /* 0x000000ffff0f7224 */ /* 0x000fe200078e0018 */
[----:B------:R-:W-:-:S07]  /*2200*/  PRMT R4, R4, 0x7610, R14 ;  /* 0x0000761004047816 */ /* 0x000fce000000000e */
.L_x_12524:
[----:B------:R-:W-:Y:S05]  /*2210*/  BSYNC.RECONVERGENT B1 ;  /* 0x0000000000017941 */ /* 0x000fea0003800200 */
.L_x_12522:
        /* <DEDUP_REMOVED lines=9> */
.L_x_12526:
[----:B------:R-:W-:Y:S01]  /*22b0*/  IMAD.MOV.U32 R16, RZ, RZ, R17 ;  /* 0x000000ffff107224 */ /* 0x000fe200078e0011 */
[----:B------:R-:W-:Y:S01]  /*22c0*/  PRMT R22, R14, 0x7610, R22 ;  /* 0x000076100e167816 */ /* 0x000fe20000000016 */
[----:B------:R-:W-:Y:S01]  /*22d0*/  IMAD.MOV.U32 R17, RZ, RZ, R26 ;  /* 0x000000ffff117224 */ /* 0x000fe200078e001a */
[----:B------:R-:W-:-:S07]  /*22e0*/  PRMT R14, R7, 0x7632, R14 ;  /* 0x00007632070e7816 */ /* 0x000fce000000000e */
.L_x_12527:
[----:B------:R-:W-:Y:S05]  /*22f0*/  BSYNC.RECONVERGENT B1 ;  /* 0x0000000000017941 */ /* 0x000fea0003800200 */
.L_x_12525:
        /* <DEDUP_REMOVED lines=9> */
.L_x_12529:
[----:B------:R-:W-:Y:S01]  /*2390*/  PRMT R7, R7, 0x5410, R22 ;  /* 0x0000541007077816 */ /* 0x000fe20000000016 */
[----:B------:R-:W-:Y:S02]  /*23a0*/  IMAD.MOV.U32 R24, RZ, RZ, R16 ;  /* 0x000000ffff187224 */ /* 0x000fe400078e0010 */
[----:B------:R-:W-:Y:S01]  /*23b0*/  IMAD.MOV.U32 R16, RZ, RZ, R9 ;  /* 0x000000ffff107224 */ /* 0x000fe200078e0009 */
[----:B------:R-:W-:-:S07]  /*23c0*/  PRMT R22, R7, 0x7610, R22 ;  /* 0x0000761007167816 */ /* 0x000fce0000000016 */
.L_x_12530:
[----:B------:R-:W-:Y:S05]  /*23d0*/  BSYNC.RECONVERGENT B1 ;  /* 0x0000000000017941 */ /* 0x000fea0003800200 */
.L_x_12528:
        /* <DEDUP_REMOVED lines=9> */
.L_x_12532:
[----:B------:R-:W-:Y:S01]  /*2470*/  IMAD.MOV.U32 R9, RZ, RZ, R24 ;  /* 0x000000ffff097224 */ /* 0x000fe200078e0018 */
[----:B------:R-:W-:Y:S01]  /*2480*/  PRMT R13, R13, 0x7610, R7 ;  /* 0x000076100d0d7816 */ /* 0x000fe20000000007 */
[----:B------:R-:W-:Y:S01]  /*2490*/  IMAD.MOV.U32 R24, RZ, RZ, R21 ;  /* 0x000000ffff187224 */ /* 0x000fe200078e0015 */
[----:B------:R-:W-:-:S07]  /*24a0*/  PRMT R7, R7, 0x5410, R8 ;  /* 0x0000541007077816 */ /* 0x000fce0000000008 */
.L_x_12533:
[----:B------:R-:W-:Y:S05]  /*24b0*/  BSYNC.RECONVERGENT B1 ;  /* 0x0000000000017941 */ /* 0x000fea0003800200 */
.L_x_12531:
        /* <DEDUP_REMOVED lines=9> */
.L_x_12535:
[----:B------:R-:W-:Y:S01]  /*2550*/  IMAD.MOV.U32 R21, RZ, RZ, R9 ;  /* 0x000000ffff157224 */ /* 0x000fe200078e0009 */
[C---:B------:R-:W-:Y:S01]  /*2560*/  PRMT R7, R13.reuse, 0x7632, R7 ;  /* 0x000076320d077816 */ /* 0x040fe20000000007 */
[----:B------:R-:W-:Y:S01]  /*2570*/  IMAD.MOV.U32 R9, RZ, RZ, R10 ;  /* 0x000000ffff097224 */ /* 0x000fe200078e000a */
[----:B------:R-:W-:-:S07]  /*2580*/  PRMT R13, R13, 0x7610, R8 ;  /* 0x000076100d0d7816 */ /* 0x000fce0000000008 */
.L_x_12536:
[----:B------:R-:W-:Y:S05]  /*2590*/  BSYNC.RECONVERGENT B1 ;  /* 0x0000000000017941 */ /* 0x000fea0003800200 */
.L_x_12534:
        /* <DEDUP_REMOVED lines=16> */
.L_x_12538:
[----:B------:R-:W-:Y:S01]  /*26a0*/  IMAD.MOV.U32 R2, RZ, RZ, R6 ;  /* 0x000000ffff027224 */ /* 0x000fe200078e0006 */
[----:B------:R-:W-:Y:S01]  /*26b0*/  PRMT R8, R13, 0x7610, R8 ;  /* 0x000076100d087816 */ /* 0x000fe20000000008 */
[----:B------:R-:W-:Y:S01]  /*26c0*/  IMAD.MOV.U32 R6, RZ, RZ, R27 ;  /* 0x000000ffff067224 */ /* 0x000fe200078e001b */
[----:B------:R-:W-:-:S07]  /*26d0*/  PRMT R13, R4, 0x7610, R13 ;  /* 0x00007610040d7816 */ /* 0x000fce000000000d */
.L_x_12539:
[----:B------:R-:W-:Y:S05]  /*26e0*/  BSYNC.RECONVERGENT B1 ;  /* 0x0000000000017941 */ /* 0x000fea0003800200 */
.L_x_12537:
        /* <DEDUP_REMOVED lines=9> */
.L_x_12541:
[----:B------:R-:W-:Y:S01]  /*2780*/  IMAD.MOV.U32 R10, RZ, RZ, R2 ;  /* 0x000000ffff0a7224 */ /* 0x000fe200078e0002 */
[----:B------:R-:W-:Y:S01]  /*2790*/  PRMT R8, R4, 0x5432, R8 ;  /* 0x0000543204087816 */ /* 0x000fe20000000008 */
[----:B------:R-:W-:-:S07]  /*27a0*/  IMAD.MOV.U32 R2, RZ, RZ, R15 ;  /* 0x000000ffff027224 */ /* 0x000fce00078e000f */
.L_x_12542:
[----:B------:R-:W-:Y:S05]  /*27b0*/  BSYNC.RECONVERGENT B1 ;  /* 0x0000000000017941 */ /* 0x000fea0003800200 */
.L_x_12540:
        /* <DEDUP_REMOVED lines=9> */
.L_x_12544:
[----:B------:R-:W-:Y:S01]  /*2850*/  IMAD.MOV.U32 R15, RZ, RZ, R10 ;  /* 0x000000ffff0f7224 */ /* 0x000fe200078e000a */
[----:B------:R-:W-:Y:S01]  /*2860*/  PRMT R4, R4, 0x7610, R8 ;  /* 0x0000761004047816 */ /* 0x000fe20000000008 */
[----:B------:R-:W-:Y:S01]  /*2870*/  IMAD.MOV.U32 R10, RZ, RZ, R17 ;  /* 0x000000ffff0a7224 */ /* 0x000fe200078e0011 */
[----:B------:R-:W-:-:S07]  /*2880*/  PRMT R8, R8, 0x5410, R14 ;  /* 0x0000541008087816 */ /* 0x000fce000000000e */
.L_x_12545:
[----:B------:R-:W-:Y:S05]  /*2890*/  BSYNC.RECONVERGENT B1 ;  /* 0x0000000000017941 */ /* 0x000fea0003800200 */
.L_x_12543:
[----:B------:R-:W-:Y:S01]  /*28a0*/  HSETP2.GT.AND P0, PT, R4.H1_H1, R22.H0_H0, PT ;  /* 0x2000001604007234 */ /* 0x000fe20003f04c00 */
[----:B------:R-:W-:Y:S04]  /*28b0*/  BSSY.RECONVERGENT B1, `(.L_x_12546) ;  /* 0x000000b000017945 */ /* 0x000fe80003800200 */
[----:B------:R-:W-:-:S13]  /*28c0*/  ISETP.EQ.OR P0, PT, R16, -0x1, P0 ;  /* 0xffffffff1000780c */ /* 0x000fda0000702670 */
[----:B------:R-:W-:Y:S05]  /*28d0*/  @P0 BRA `(.L_x_12547) ;  /* 0x0000000000140947 */ /* 0x000fea0003800000 */
[----:B------:R-:W-:Y:S01]  /*28e0*/  ISETP.GE.AND P0, PT, R15, R16, PT ;  /* 0x000000100f00720c */ /* 0x000fe20003f06270 */
[----:B------:R-:W-:-:S04]  /*28f0*/  IMAD.MOV.U32 R17, RZ, RZ, R16 ;  /* 0x000000ffff117224 */ /* 0x000fc800078e0010 */
[----:B------:R-:W-:Y:S02]  /*2900*/  HSETP2.NEU.OR P0, PT, R4.H1_H1, R22.H0_H0, P0 ;  /* 0x2000001604007234 */ /* 0x000fe4000070dc20 */
[----:B------:R-:W-:-:S11]  /*2910*/  PRMT R4, R22, 0x7610, R4 ;  /* 0x0000761016047816 */ /* 0x000fd60000000004 */
[----:B------:R-:W-:Y:S05]  /*2920*/  @P0 BRA `(.L_x_12548) ;  /* 0x00000000000c0947 */ /* 0x000fea0003800000 */
.L_x_12547:
[----:B------:R-:W-:Y:S01]  /*2930*/  IMAD.MOV.U32 R17, RZ, RZ, R15 ;  /* 0x000000ffff117224 */ /* 0x000fe200078e000f */
[----:B------:R-:W-:Y:S01]  /*2940*/  PRMT R4, R4, 0x5432, R22 ;  /* 0x0000543204047816 */ /* 0x000fe20000000016 */
[----:B------:R-:W-:-:S07]  /*2950*/  IMAD.MOV.U32 R15, RZ, RZ, R16 ;  /* 0x000000ffff0f7224 */ /* 0x000fce00078e0010 */
.L_x_12548:
[----:B------:R-:W-:Y:S05]  /*2960*/  BSYNC.RECONVERGENT B1 ;  /* 0x0000000000017941 */ /* 0x000fea0003800200 */
.L_x_12546:
        /* <DEDUP_REMOVED lines=9> */
.L_x_12550:
[----:B------:R-:W-:Y:S01]  /*2a00*/  IMAD.MOV.U32 R14, RZ, RZ, R17 ;  /* 0x000000ffff0e7224 */ /* 0x000fe200078e0011 */
[----:B------:R-:W-:Y:S01]  /*2a10*/  PRMT R16, R4, 0x7610, R16 ;  /* 0x0000761004107816 */ /* 0x000fe20000000010 */
[----:B------:R-:W-:Y:S01]  /*2a20*/  IMAD.MOV.U32 R17, RZ, RZ, R24 ;  /* 0x000000ffff117224 */ /* 0x000fe200078e0018 */
[----:B------:R-:W-:-:S07]  /*2a30*/  PRMT R4, R7, 0x7632, R4 ;  /* 0x0000763207047816 */ /* 0x000fce0000000004 */
.L_x_12551:
[----:B------:R-:W-:Y:S05]  /*2a40*/  BSYNC.RECONVERGENT B1 ;  /* 0x0000000000017941 */ /* 0x000fea0003800200 */
.L_x_12549:
        /* <DEDUP_REMOVED lines=9> */
.L_x_12553:
[----:B------:R-:W-:Y:S01]  /*2ae0*/  IMAD.MOV.U32 R22, RZ, RZ, R14 ;  /* 0x000000ffff167224 */ /* 0x000fe200078e000e */
[----:B------:R-:W-:Y:S01]  /*2af0*/  PRMT R24, R16, 0x7610, R24 ;  /* 0x0000761010187816 */ /* 0x000fe20000000018 */
[----:B------:R-:W-:Y:S01]  /*2b00*/  IMAD.MOV.U32 R14, RZ, RZ, R9 ;  /* 0x000000ffff0e7224 */ /* 0x000fe200078e0009 */
[----:B------:R-:W-:-:S07]  /*2b10*/  PRMT R16, R13, 0x7632, R16 ;  /* 0x000076320d107816 */ /* 0x000fce0000000010 */
.L_x_12554:
[----:B------:R-:W-:Y:S05]  /*2b20*/  BSYNC.RECONVERGENT B1 ;  /* 0x0000000000017941 */ /* 0x000fea0003800200 */
.L_x_12552:
        /* <DEDUP_REMOVED lines=9> */
.L_x_12556:
[----:B------:R-:W-:Y:S01]  /*2bc0*/  PRMT R7, R7, 0x5410, R24 ;  /* 0x0000541007077816 */ /* 0x000fe20000000018 */
[----:B------:R-:W-:Y:S02]  /*2bd0*/  IMAD.MOV.U32 R9, RZ, RZ, R22 ;  /* 0x000000ffff097224 */ /* 0x000fe400078e0016 */
[----:B------:R-:W-:Y:S01]  /*2be0*/  IMAD.MOV.U32 R22, RZ, RZ, R21 ;  /* 0x000000ffff167224 */ /* 0x000fe200078e0015 */
[----:B------:R-:W-:-:S07]  /*2bf0*/  PRMT R24, R7, 0x7610, R24 ;  /* 0x0000761007187816 */ /* 0x000fce0000000018 */
.L_x_12557:
[----:B------:R-:W-:Y:S05]  /*2c00*/  BSYNC.RECONVERGENT B1 ;  /* 0x0000000000017941 */ /* 0x000fea0003800200 */
.L_x_12555:
        /* <DEDUP_REMOVED lines=16> */
.L_x_12559:
[----:B------:R-:W-:Y:S01]  /*2d10*/  IMAD.MOV.U32 R21, RZ, RZ, R6 ;  /* 0x000000ffff157224 */ /* 0x000fe200078e0006 */
[----:B------:R-:W-:Y:S01]  /*2d20*/  PRMT R7, R13, 0x7610, R7 ;  /* 0x000076100d077816 */ /* 0x000fe20000000007 */
[----:B------:R-:W-:Y:S01]  /*2d30*/  IMAD.MOV.U32 R6, RZ, RZ, R2 ;  /* 0x000000ffff067224 */ /* 0x000fe200078e0002 */
[----:B------:R-:W-:-:S07]  /*2d40*/  PRMT R13, R8, 0x7610, R13 ;  /* 0x00007610080d7816 */ /* 0x000fce000000000d */
.L_x_12560:
[----:B------:R-:W-:Y:S05]  /*2d50*/  BSYNC.RECONVERGENT B1 ;  /* 0x0000000000017941 */ /* 0x000fea0003800200 */
.L_x_12558:
        /* <DEDUP_REMOVED lines=9> */
.L_x_12562:
[----:B------:R-:W-:Y:S01]  /*2df0*/  IMAD.MOV.U32 R2, RZ, RZ, R21 ;  /* 0x000000ffff027224 */ /* 0x000fe200078e0015 */
[--C-:B------:R-:W-:Y:S01]  /*2e00*/  PRMT R13, R13, 0x5410, R7.reuse ;  /* 0x000054100d0d7816 */ /* 0x100fe20000000007 */
[----:B------:R-:W-:Y:S01]  /*2e10*/  IMAD.MOV.U32 R21, RZ, RZ, R10 ;  /* 0x000000ffff157224 */ /* 0x000fe200078e000a */
[----:B------:R-:W-:-:S07]  /*2e20*/  PRMT R7, R8, 0x7632, R7 ;  /* 0x0000763208077816 */ /* 0x000fce0000000007 */
.L_x_12563:
[----:B------:R-:W-:Y:S05]  /*2e30*/  BSYNC.RECONVERGENT B1 ;  /* 0x0000000000017941 */ /* 0x000fea0003800200 */
.L_x_12561:
        /* <DEDUP_REMOVED lines=9> */
.L_x_12565:
[----:B------:R-:W-:Y:S01]  /*2ed0*/  IMAD.MOV.U32 R8, RZ, RZ, R2 ;  /* 0x000000ffff087224 */ /* 0x000fe200078e0002 */
[----:B------:R-:W-:Y:S01]  /*2ee0*/  PRMT R10, R10, 0x7610, R13 ;  /* 0x000076100a0a7816 */ /* 0x000fe2000000000d */
[----:B------:R-:W-:Y:S01]  /*2ef0*/  IMAD.MOV.U32 R2, RZ, RZ, R15 ;  /* 0x000000ffff027224 */ /* 0x000fe200078e000f */
[----:B------:R-:W-:-:S07]  /*2f00*/  PRMT R13, R13, 0x7610, R4 ;  /* 0x000076100d0d7816 */ /* 0x000fce0000000004 */
.L_x_12566:
[----:B------:R-:W-:Y:S05]  /*2f10*/  BSYNC.RECONVERGENT B1 ;  /* 0x0000000000017941 */ /* 0x000fea0003800200 */
.L_x_12564:
        /* <DEDUP_REMOVED lines=9> */
.L_x_12568:
[----:B------:R-:W-:Y:S01]  /*2fb0*/  PRMT R4, R4, 0x7610, R10 ;  /* 0x0000761004047816 */ /* 0x000fe2000000000a */
[----:B------:R-:W-:Y:S02]  /*2fc0*/  IMAD.MOV.U32 R15, RZ, RZ, R8 ;  /* 0x000000ffff0f7224 */ /* 0x000fe400078e0008 */
[----:B------:R-:W-:Y:S01]  /*2fd0*/  IMAD.MOV.U32 R8, RZ, RZ, R17 ;  /* 0x000000ffff087224 */ /* 0x000fe200078e0011 */
[----:B------:R-:W-:-:S07]  /*2fe0*/  PRMT R10, R10, 0x5410, R4 ;  /* 0x000054100a0a7816 */ /* 0x000fce0000000004 */
.L_x_12569:
[----:B------:R-:W-:Y:S05]  /*2ff0*/  BSYNC.RECONVERGENT B1 ;  /* 0x0000000000017941 */ /* 0x000fea0003800200 */
.L_x_12567:
        /* <DEDUP_REMOVED lines=9> */
.L_x_12571:
[----:B------:R-:W-:Y:S01]  /*3090*/  PRMT R16, R16, 0x7610, R4 ;  /* 0x0000761010107816 */ /* 0x000fe20000000004 */
[----:B------:R-:W-:Y:S02]  /*30a0*/  IMAD.MOV.U32 R17, RZ, RZ, R15 ;  /* 0x000000ffff117224 */ /* 0x000fe400078e000f */
[----:B------:R-:W-:Y:S01]  /*30b0*/  IMAD.MOV.U32 R15, RZ, RZ, R14 ;  /* 0x000000ffff0f7224 */ /* 0x000fe200078e000e */
[----:B------:R-:W-:-:S07]  /*30c0*/  PRMT R4, R4, 0x5410, R16 ;  /* 0x0000541004047816 */ /* 0x000fce0000000010 */
.L_x_12572:
[----:B------:R-:W-:Y:S05]  /*30d0*/  BSYNC.RECONVERGENT B1 ;  /* 0x0000000000017941 */ /* 0x000fea0003800200 */
.L_x_12570:
        /* <DEDUP_REMOVED lines=9> */
.L_x_12574:
[----:B------:R-:W-:Y:S01]  /*3170*/  MOV R14, R17 ;  /* 0x00000011000e7202 */ /* 0x000fe20000000f00 */
[----:B------:R-:W-:Y:S01]  /*3180*/  IMAD.MOV.U32 R17, RZ, RZ, R22 ;  /* 0x000000ffff117224 */ /* 0x000fe200078e0016 */
[C---:B------:R-:W-:Y:S02]  /*3190*/  PRMT R4, R16.reuse, 0x7632, R4 ;  /* 0x0000763210047816 */ /* 0x040fe40000000004 */
[----:B------:R-:W-:-:S07]  /*31a0*/  PRMT R16, R16, 0x5410, R24 ;  /* 0x0000541010107816 */ /* 0x000fce0000000018 */
.L_x_12575:
[----:B------:R-:W-:Y:S05]  /*31b0*/  BSYNC.RECONVERGENT B1 ;  /* 0x0000000000017941 */ /* 0x000fea0003800200 */
.L_x_12573:
        /* <DEDUP_REMOVED lines=9> */
.L_x_12577:
[----:B------:R-:W-:Y:S01]  /*3250*/  IMAD.MOV.U32 R22, RZ, RZ, R14 ;  /* 0x000000ffff167224 */ /* 0x000fe200078e000e */
[----:B------:R-:W-:Y:S01]  /*3260*/  PRMT R10, R4, 0x7610, R10 ;  /* 0x00007610040a7816 */ /* 0x000fe2000000000a */
[----:B------:R-:W-:Y:S01]  /*3270*/  IMAD.MOV.U32 R14, RZ, RZ, R9 ;  /* 0x000000ffff0e7224 */ /* 0x000fe200078e0009 */
[----:B------:R-:W-:-:S07]  /*3280*/  PRMT R4, R7, 0x7632, R4 ;  /* 0x0000763207047816 */ /* 0x000fce0000000004 */
.L_x_12578:
[----:B------:R-:W-:Y:S05]  /*3290*/  BSYNC.RECONVERGENT B1 ;  /* 0x0000000000017941 */ /* 0x000fea0003800200 */
.L_x_12576:
        /* <DEDUP_REMOVED lines=16> */
.L_x_12580:
[----:B------:R-:W-:Y:S01]  /*33a0*/  IMAD.MOV.U32 R9, RZ, RZ, R6 ;  /* 0x000000ffff097224 */ /* 0x000fe200078e0006 */
[----:B------:R-:W-:Y:S01]  /*33b0*/  PRMT R12, R13, 0x7610, R12 ;  /* 0x000076100d0c7816 */ /* 0x000fe2000000000c */
[----:B------:R-:W-:Y:S01]  /*33c0*/  IMAD.MOV.U32 R6, RZ, RZ, R21 ;  /* 0x000000ffff067224 */ /* 0x000fe200078e0015 */
[----:B------:R-:W-:-:S07]  /*33d0*/  PRMT R13, R7, 0x7610, R13 ;  /* 0x00007610070d7816 */ /* 0x000fce000000000d */
.L_x_12581:
[----:B------:R-:W-:Y:S05]  /*33e0*/  BSYNC.RECONVERGENT B1 ;  /* 0x0000000000017941 */ /* 0x000fea0003800200 */
.L_x_12579:
        /* <DEDUP_REMOVED lines=9> */
.L_x_12583:
[----:B------:R-:W-:Y:S01]  /*3480*/  IMAD.MOV.U32 R7, RZ, RZ, R9 ;  /* 0x000000ffff077224 */ /* 0x000fe200078e0009 */
[----:B------:R-:W-:Y:S01]  /*3490*/  PRMT R12, R13, 0x5432, R12 ;  /* 0x000054320d0c7816 */ /* 0x000fe2000000000c */
[----:B------:R-:W-:-:S07]  /*34a0*/  IMAD.MOV.U32 R9, RZ, RZ, R2 ;  /* 0x000000ffff097224 */ /* 0x000fce00078e0002 */
.L_x_12584:
[----:B------:R-:W-:Y:S05]  /*34b0*/  BSYNC.RECONVERGENT B1 ;  /* 0x0000000000017941 */ /* 0x000fea0003800200 */
.L_x_12582:
        /* <DEDUP_REMOVED lines=9> */
.L_x_12586:
[----:B------:R-:W-:Y:S01]  /*3550*/  IMAD.MOV.U32 R2, RZ, RZ, R7 ;  /* 0x000000ffff027224 */ /* 0x000fe200078e0007 */
[----:B------:R-:W-:Y:S01]  /*3560*/  PRMT R13, R13, 0x7610, R12 ;  /* 0x000076100d0d7816 */ /* 0x000fe2000000000c */
[----:B------:R-:W-:Y:S01]  /*3570*/  IMAD.MOV.U32 R7, RZ, RZ, R8 ;  /* 0x000000ffff077224 */ /* 0x000fe200078e0008 */
[----:B------:R-:W-:-:S07]  /*3580*/  PRMT R12, R12, 0x7610, R10 ;  /* 0x000076100c0c7816 */ /* 0x000fce000000000a */
.L_x_12587:
[----:B------:R-:W-:Y:S05]  /*3590*/  BSYNC.RECONVERGENT B1 ;  /* 0x0000000000017941 */ /* 0x000fea0003800200 */
.L_x_12585:
        /* <DEDUP_REMOVED lines=9> */
.L_x_12589:
[----:B------:R-:W-:Y:S01]  /*3630*/  IMAD.MOV.U32 R8, RZ, RZ, R2 ;  /* 0x000000ffff087224 */ /* 0x000fe200078e0002 */
[----:B------:R-:W-:Y:S01]  /*3640*/  PRMT R10, R10, 0x7610, R13 ;  /* 0x000076100a0a7816 */ /* 0x000fe2000000000d */
[----:B------:R-:W-:Y:S01]  /*3650*/  IMAD.MOV.U32 R2, RZ, RZ, R15 ;  /* 0x000000ffff027224 */ /* 0x000fe200078e000f */
[----:B------:R-:W-:-:S07]  /*3660*/  PRMT R13, R13, 0x7610, R4 ;  /* 0x000076100d0d7816 */ /* 0x000fce0000000004 */
.L_x_12590:
[----:B------:R-:W-:Y:S05]  /*3670*/  BSYNC.RECONVERGENT B1 ;  /* 0x0000000000017941 */ /* 0x000fea0003800200 */
.L_x_12588:
        /* <DEDUP_REMOVED lines=9> */
.L_x_12592:
[----:B------:R-:W-:Y:S01]  /*3710*/  IMAD.MOV.U32 R15, RZ, RZ, R8 ;  /* 0x000000ffff0f7224 */ /* 0x000fe200078e0008 */
[----:B------:R-:W-:Y:S01]  /*3720*/  PRMT R4, R4, 0x7610, R10 ;  /* 0x0000761004047816 */ /* 0x000fe2000000000a */
[----:B------:R-:W-:Y:S01]  /*3730*/  IMAD.MOV.U32 R8, RZ, RZ, R17 ;  /* 0x000000ffff087224 */ /* 0x000fe200078e0011 */
[----:B------:R-:W-:-:S07]  /*3740*/  PRMT R10, R10, 0x7610, R16 ;  /* 0x000076100a0a7816 */ /* 0x000fce0000000010 */
.L_x_12593:
[----:B------:R-:W-:Y:S05]  /*3750*/  BSYNC.RECONVERGENT B1 ;  /* 0x0000000000017941 */ /* 0x000fea0003800200 */
.L_x_12591:
        /* <DEDUP_REMOVED lines=9> */
.L_x_12595:
[----:B------:R-:W-:Y:S01]  /*37f0*/  IMAD.MOV.U32 R17, RZ, RZ, R15 ;  /* 0x000000ffff117224 */ /* 0x000fe200078e000f */
[----:B------:R-:W-:Y:S01]  /*3800*/  PRMT R16, R16, 0x7610, R4 ;  /* 0x0000761010107816 */ /* 0x000fe20000000004 */
[----:B------:R-:W-:Y:S01]  /*3810*/  IMAD.MOV.U32 R15, RZ, RZ, R14 ;  /* 0x000000ffff0f7224 */ /* 0x000fe200078e000e */
[----:B------:R-:W-:-:S07]  /*3820*/  PRMT R4, R4, 0x5410, R4 ;  /* 0x0000541004047816 */ /* 0x000fce0000000004 */
.L_x_12596:
[----:B------:R-:W-:Y:S05]  /*3830*/  BSYNC.RECONVERGENT B1 ;  /* 0x0000000000017941 */ /* 0x000fea0003800200 */
.L_x_12594:
        /* <DEDUP_REMOVED lines=9> */
.L_x_12598:
[----:B------:R-:W-:Y:S01]  /*38d0*/  IMAD.MOV.U32 R14, RZ, RZ, R17 ;  /* 0x000000ffff0e7224 */ /* 0x000fe200078e0011 */
[C---:B------:R-:W-:Y:S01]  /*38e0*/  PRMT R4, R16.reuse, 0x7632, R4 ;  /* 0x0000763210047816 */ /* 0x040fe20000000004 */
[----:B------:R-:W-:Y:S01]  /*38f0*/  IMAD.MOV.U32 R17, RZ, RZ, R22 ;  /* 0x000000ffff117224 */ /* 0x000fe200078e0016 */
[----:B------:R-:W-:-:S07]  /*3900*/  PRMT R16, R16, 0x5410, R10 ;  /* 0x0000541010107816 */ /* 0x000fce000000000a */
.L_x_12599:
[----:B------:R-:W-:Y:S05]  /*3910*/  BSYNC.RECONVERGENT B1 ;  /* 0x0000000000017941 */ /* 0x000fea0003800200 */
.L_x_12597:
        /* <DEDUP_REMOVED lines=16> */
.L_x_12601:
[----:B------:R-:W-:Y:S01]  /*3a20*/  IMAD.MOV.U32 R11, RZ, RZ, R6 ;  /* 0x000000ffff0b7224 */ /* 0x000fe200078e0006 */
[----:B------:R-:W-:Y:S01]  /*3a30*/  PRMT R10, R13, 0x7610, R10 ;  /* 0x000076100d0a7816 */ /* 0x000fe2000000000a */
[----:B------:R-:W-:Y:S01]  /*3a40*/  IMAD.MOV.U32 R6, RZ, RZ, R9 ;  /* 0x000000ffff067224 */ /* 0x000fe200078e0009 */
[----:B------:R-:W-:-:S07]  /*3a50*/  PRMT R13, R12, 0x7610, R13 ;  /* 0x000076100c0d7816 */ /* 0x000fce000000000d */
.L_x_12602:
[----:B------:R-:W-:Y:S05]  /*3a60*/  BSYNC.RECONVERGENT B1 ;  /* 0x0000000000017941 */ /* 0x000fea0003800200 */
.L_x_12600:
        /* <DEDUP_REMOVED lines=9> */
.L_x_12604:
[----:B------:R-:W-:Y:S01]  /*3b00*/  PRMT R12, R10, 0x7610, R12 ;  /* 0x000076100a0c7816 */ /* 0x000fe2000000000c */
[----:B------:R-:W-:Y:S02]  /*3b10*/  IMAD.MOV.U32 R9, RZ, RZ, R11 ;  /* 0x000000ffff097224 */ /* 0x000fe400078e000b */
[----:B------:R-:W-:Y:S01]  /*3b20*/  IMAD.MOV.U32 R11, RZ, RZ, R7 ;  /* 0x000000ffff0b7224 */ /* 0x000fe200078e0007 */
[----:B------:R-:W-:-:S07]  /*3b30*/  PRMT R10, R12, 0x7632, R10 ;  /* 0x000076320c0a7816 */ /* 0x000fce000000000a */
.L_x_12605:
[----:B------:R-:W-:Y:S05]  /*3b40*/  BSYNC.RECONVERGENT B1 ;  /* 0x0000000000017941 */ /* 0x000fea0003800200 */
.L_x_12603:
        /* <DEDUP_REMOVED lines=9> */
.L_x_12607:
[----:B------:R-:W-:Y:S01]  /*3be0*/  IMAD.MOV.U32 R19, RZ, RZ, R9 ;  /* 0x000000ffff137224 */ /* 0x000fe200078e0009 */
[----:B------:R-:W-:Y:S01]  /*3bf0*/  PRMT R12, R13, 0x5432, R12 ;  /* 0x000054320d0c7816 */ /* 0x000fe2000000000c */
[----:B------:R-:W-:-:S07]  /*3c00*/  IMAD.MOV.U32 R9, RZ, RZ, R2 ;  /* 0x000000ffff097224 */ /* 0x000fce00078e0002 */
.L_x_12608:
[----:B------:R-:W-:Y:S05]  /*3c10*/  BSYNC.RECONVERGENT B1 ;  /* 0x0000000000017941 */ /* 0x000fea0003800200 */
.L_x_12606:
        /* <DEDUP_REMOVED lines=9> */
.L_x_12610:
[----:B------:R-:W-:Y:S01]  /*3cb0*/  IMAD.MOV.U32 R2, RZ, RZ, R19 ;  /* 0x000000ffff027224 */ /* 0x000fe200078e0013 */
[C---:B------:R-:W-:Y:S01]  /*3cc0*/  PRMT R16, R12.reuse, 0x7632, R16 ;  /* 0x000076320c107816 */ /* 0x040fe20000000010 */
[----:B------:R-:W-:Y:S01]  /*3cd0*/  IMAD.MOV.U32 R19, RZ, RZ, R8 ;  /* 0x000000ffff137224 */ /* 0x000fe200078e0008 */
[----:B------:R-:W-:-:S07]  /*3ce0*/  PRMT R12, R12, 0x7610, R10 ;  /* 0x000076100c0c7816 */ /* 0x000fce000000000a */
.L_x_12611:
[----:B------:R-:W-:Y:S05]  /*3cf0*/  BSYNC.RECONVERGENT B1 ;  /* 0x0000000000017941 */ /* 0x000fea0003800200 */
.L_x_12609:
        /* <DEDUP_REMOVED lines=9> */
.L_x_12613:
[----:B------:R-:W-:Y:S01]  /*3d90*/  IMAD.MOV.U32 R22, RZ, RZ, R2 ;  /* 0x000000ffff167224 */ /* 0x000fe200078e0002 */
[--C-:B------:R-:W-:Y:S01]  /*3da0*/  PRMT R21, R21, 0x5410, R16.reuse ;  /* 0x0000541015157816 */ /* 0x100fe20000000010 */
[----:B------:R-:W-:Y:S01]  /*3db0*/  IMAD.MOV.U32 R2, RZ, RZ, R15 ;  /* 0x000000ffff027224 */ /* 0x000fe200078e000f */
[----:B------:R-:W-:-:S07]  /*3dc0*/  PRMT R16, R4, 0x7632, R16 ;  /* 0x0000763204107816 */ /* 0x000fce0000000010 */
.L_x_12614:
[----:B------:R-:W-:Y:S05]  /*3dd0*/  BSYNC.RECONVERGENT B1 ;  /* 0x0000000000017941 */ /* 0x000fea0003800200 */
.L_x_12612:
        /* <DEDUP_REMOVED lines=9> */
.L_x_12616:
[----:B------:R-:W-:Y:S01]  /*3e70*/  IMAD.MOV.U32 R23, RZ, RZ, R22 ;  /* 0x000000ffff177224 */ /* 0x000fe200078e0016 */
[----:B------:R-:W-:Y:S01]  /*3e80*/  PRMT R4, R4, 0x7610, R21 ;  /* 0x0000761004047816 */ /* 0x000fe20000000015 */
[----:B------:R-:W-:Y:S01]  /*3e90*/  IMAD.MOV.U32 R22, RZ, RZ, R17 ;  /* 0x000000ffff167224 */ /* 0x000fe200078e0011 */
[----:B------:R-:W-:-:S07]  /*3ea0*/  PRMT R21, R21, 0x7610, R16 ;  /* 0x0000761015157816 */ /* 0x000fce0000000010 */
.L_x_12617:
[----:B------:R-:W-:Y:S05]  /*3eb0*/  BSYNC.RECONVERGENT B1 ;  /* 0x0000000000017941 */ /* 0x000fea0003800200 */
.L_x_12615:
        /* <DEDUP_REMOVED lines=9> */
.L_x_12619:
[----:B------:R-:W-:Y:S01]  /*3f50*/  IMAD.MOV.U32 R17, RZ, RZ, R23 ;  /* 0x000000ffff117224 */ /* 0x000fe200078e0017 */
[C---:B------:R-:W-:Y:S01]  /*3f60*/  PRMT R21, R4.reuse, 0x7632, R21 ;  /* 0x0000763204157816 */ /* 0x040fe20000000015 */
[----:B------:R-:W-:Y:S01]  /*3f70*/  IMAD.MOV.U32 R23, RZ, RZ, R14 ;  /* 0x000000ffff177224 */ /* 0x000fe200078e000e */
[----:B------:R-:W-:-:S07]  /*3f80*/  PRMT R4, R4, 0x5410, R4 ;  /* 0x0000541004047816 */ /* 0x000fce0000000004 */
.L_x_12620:
[----:B------:R-:W-:Y:S05]  /*3f90*/  BSYNC.RECONVERGENT B1 ;  /* 0x0000000000017941 */ /* 0x000fea0003800200 */
.L_x_12618:
        /* <DEDUP_REMOVED lines=16> */
.L_x_12622:
[----:B------:R-:W-:Y:S01]  /*40a0*/  IMAD.MOV.U32 R7, RZ, RZ, R6 ;  /* 0x000000ffff077224 */ /* 0x000fe200078e0006 */
[----:B------:R-:W-:Y:S01]  /*40b0*/  PRMT R14, R13, 0x7610, R14 ;  /* 0x000076100d0e7816 */ /* 0x000fe2000000000e */
[----:B------:R-:W-:Y:S01]  /*40c0*/  IMAD.MOV.U32 R6, RZ, RZ, R11 ;  /* 0x000000ffff067224 */ /* 0x000fe200078e000b */
[----:B------:R-:W-:-:S07]  /*40d0*/  PRMT R13, R10, 0x7610, R13 ;  /* 0x000076100a0d7816 */ /* 0x000fce000000000d */
.L_x_12623:
[----:B------:R-:W-:Y:S05]  /*40e0*/  BSYNC.RECONVERGENT B1 ;  /* 0x0000000000017941 */ /* 0x000fea0003800200 */
.L_x_12621:
        /* <DEDUP_REMOVED lines=9> */
.L_x_12625:
[----:B------:R-:W-:Y:S01]  /*4180*/  IMAD.MOV.U32 R8, RZ, RZ, R7 ;  /* 0x000000ffff087224 */ /* 0x000fe200078e0007 */
[--C-:B------:R-:W-:Y:S01]  /*4190*/  PRMT R13, R13, 0x5410, R14.reuse ;  /* 0x000054100d0d7816 */ /* 0x100fe2000000000e */
[----:B------:R-:W-:Y:S01]  /*41a0*/  IMAD.MOV.U32 R7, RZ, RZ, R9 ;  /* 0x000000ffff077224 */ /* 0x000fe200078e0009 */
[----:B------:R-:W-:-:S07]  /*41b0*/  PRMT R14, R12, 0x7610, R14 ;  /* 0x000076100c0e7816 */ /* 0x000fce000000000e */
.L_x_12626:
[----:B------:R-:W-:Y:S05]  /*41c0*/  BSYNC.RECONVERGENT B1 ;  /* 0x0000000000017941 */ /* 0x000fea0003800200 */
.L_x_12624:
        /* <DEDUP_REMOVED lines=9> */
.L_x_12628:
[----:B------:R-:W-:Y:S01]  /*4260*/  IMAD.MOV.U32 R9, RZ, RZ, R8 ;  /* 0x000000ffff097224 */ /* 0x000fe200078e0008 */
[C---:B------:R-:W-:Y:S02]  /*4270*/  PRMT R15, R13.reuse, 0x7632, R15 ;  /* 0x000076320d0f7816 */ /* 0x040fe4000000000f */
[----:B------:R-:W-:Y:S02]  /*4280*/  MOV R8, R19 ;  /* 0x0000001300087202 */ /* 0x000fe40000000f00 */
[----:B------:R-:W-:-:S07]  /*4290*/  PRMT R13, R13, 0x7610, R12 ;  /* 0x000076100d0d7816 */ /* 0x000fce000000000c */
.L_x_12629:
[----:B------:R-:W-:Y:S05]  /*42a0*/  BSYNC.RECONVERGENT B1 ;  /* 0x0000000000017941 */ /* 0x000fea0003800200 */
.L_x_12627:
        /* <DEDUP_REMOVED lines=9> */
.L_x_12631:
[----:B------:R-:W-:Y:S01]  /*4340*/  IMAD.MOV.U32 R10, RZ, RZ, R9 ;  /* 0x000000ffff0a7224 */ /* 0x000fe200078e0009 */
[--C-:B------:R-:W-:Y:S01]  /*4350*/  PRMT R14, R14, 0x5410, R15.reuse ;  /* 0x000054100e0e7816 */ /* 0x100fe2000000000f */
[----:B------:R-:W-:Y:S01]  /*4360*/  IMAD.MOV.U32 R9, RZ, RZ, R2 ;  /* 0x000000ffff097224 */ /* 0x000fe200078e0002 */
[----:B------:R-:W-:-:S07]  /*4370*/  PRMT R15, R16, 0x7610, R15 ;  /* 0x00007610100f7816 */ /* 0x000fce000000000f */
.L_x_12632:
[----:B------:R-:W-:Y:S05]  /*4380*/  BSYNC.RECONVERGENT B1 ;  /* 0x0000000000017941 */ /* 0x000fea0003800200 */
.L_x_12630:
        /* <DEDUP_REMOVED lines=9> */
.L_x_12634:
[----:B------:R-:W-:Y:S01]  /*4420*/  IMAD.MOV.U32 R16, RZ, RZ, R10 ;  /* 0x000000ffff107224 */ /* 0x000fe200078e000a */
[----:B------:R-:W-:Y:S01]  /*4430*/  PRMT R15, R15, 0x7610, R14 ;  /* 0x000076100f0f7816 */ /* 0x000fe2000000000e */
[----:B------:R-:W-:Y:S01]  /*4440*/  IMAD.MOV.U32 R10, RZ, RZ, R22 ;  /* 0x000000ffff0a7224 */ /* 0x000fe200078e0016 */
[----:B------:R-:W-:-:S07]  /*4450*/  PRMT R14, R14, 0x7610, R21 ;  /* 0x000076100e0e7816 */ /* 0x000fce0000000015 */
.L_x_12635:
[----:B------:R-:W-:Y:S05]  /*4460*/  BSYNC.RECONVERGENT B1 ;  /* 0x0000000000017941 */ /* 0x000fea0003800200 */
.L_x_12633:
        /* <DEDUP_REMOVED lines=9> */
.L_x_12637:
[----:B------:R-:W-:Y:S01]  /*4500*/  IMAD.MOV.U32 R2, RZ, RZ, R16 ;  /* 0x000000ffff027224 */ /* 0x000fe200078e0010 */
[C---:B------:R-:W-:Y:S01]  /*4510*/  PRMT R5, R15.reuse, 0x7632, R5 ;  /* 0x000076320f057816 */ /* 0x040fe20000000005 */
[----:B------:R-:W-:Y:S01]  /*4520*/  IMAD.MOV.U32 R16, RZ, RZ, R23 ;  /* 0x000000ffff107224 */ /* 0x000fe200078e0017 */
[----:B------:R-:W-:-:S07]  /*4530*/  PRMT R15, R15, 0x7610, R4 ;  /* 0x000076100f0f7816 */ /* 0x000fce0000000004 */
.L_x_12638:
[----:B------:R-:W-:Y:S05]  /*4540*/  BSYNC.RECONVERGENT B1 ;  /* 0x0000000000017941 */ /* 0x000fea0003800200 */
.L_x_12636:
        /* <DEDUP_REMOVED lines=8> */
.L_x_12639:
[----:B------:R-:W-:Y:S01]  /*45d0*/  PRMT R36, R21, 0x7610, R36 ;  /* 0x0000761015247816 */ /* 0x000fe20000000024 */
[----:B------:R-:W-:Y:S01]  /*45e0*/  IMAD.MOV.U32 R4, RZ, RZ, R17 ;  /* 0x000000ffff047224 */ /* 0x000fe200078e0011 */
[----:B------:R-:W-:Y:S01]  /*45f0*/  PRMT R21, R5, 0x7610, R21 ;  /* 0x0000761005157816 */ /* 0x000fe20000000015 */
[----:B------:R-:W-:-:S07]  /*4600*/  IMAD.MOV.U32 R17, RZ, RZ, R2 ;  /* 0x000000ffff117224 */ /* 0x000fce00078e0002 */
.L_x_12473:
[----:B------:R-:W-:Y:S05]  /*4610*/  BSYNC.RECONVERGENT B0 ;  /* 0x0000000000007941 */ /* 0x000fea0003800200 */
.L_x_12472:
[----:B------:R-:W-:Y:S01]  /*4620*/  ISETP.GT.AND P0, PT, R20, 0x1d, PT ;  /* 0x0000001d1400780c */ /* 0x000fe20003f04270 */
[----:B------:R1:W2:Y:S01]  /*4630*/  SHFL.DOWN PT, R29, R17, 0x2, 0x1f ;  /* 0x08401f00111d7f89 */ /* 0x0002a200000e0000 */
[C---:B0-----:R-:W-:Y:S01]  /*4640*/  PRMT R18, R15.reuse, 0x7632, R14 ;  /* 0x000076320f127816 */ /* 0x041fe2000000000e */
[----:B------:R-:W-:Y:S01]  /*4650*/  BSSY.RECONVERGENT B0, `(.L_x_12640) ;  /* 0x000034d000007945 */ /* 0x000fe20003800200 */
[--C-:B------:R-:W-:Y:S01]  /*4660*/  PRMT R12, R15, 0x7610, R13.reuse ;  /* 0x000076100f0c7816 */ /* 0x100fe2000000000d */
[----:B------:R1:W0:Y:S01]  /*4670*/  SHFL.DOWN PT, R35, R4, 0x2, 0x1f ;  /* 0x08401f0004237f89 */ /* 0x00022200000e0000 */
[----:B------:R-:W-:Y:S02]  /*4680*/  PRMT R2, R14, 0x5410, R13 ;  /* 0x000054100e027816 */ /* 0x000fe4000000000d */
[----:B------:R-:W-:Y:S01]  /*4690*/  PRMT R21, R21, 0x5410, R36 ;  /* 0x0000541015157816 */ /* 0x000fe20000000024 */
[----:B------:R1:W3:Y:S04]  /*46a0*/  SHFL.DOWN PT, R27, R16, 0x2, 0x1f ;  /* 0x08401f00101b7f89 */ /* 0x0002e800000e0000 */
[----:B------:R1:W4:Y:S04]  /*46b0*/  SHFL.DOWN PT, R25, R10, 0x2, 0x1f ;  /* 0x08401f000a197f89 */ /* 0x00032800000e0000 */
[----:B------:R1:W0:Y:S04]  /*46c0*/  SHFL.DOWN PT, R23, R9, 0x2, 0x1f ;  /* 0x08401f0009177f89 */ /* 0x00022800000e0000 */
[----:B------:R1:W0:Y:S04]  /*46d0*/  SHFL.DOWN PT, R19, R8, 0x2, 0x1f ;  /* 0x08401f0008137f89 */ /* 0x00022800000e0000 */
[----:B------:R1:W0:Y:S04]  /*46e0*/  SHFL.DOWN PT, R11, R7, 0x2, 0x1f ;  /* 0x08401f00070b7f89 */ /* 0x00022800000e0000 */
        /* <DEDUP_REMOVED lines=22> */
.L_x_12643:
[----:B------:R-:W-:Y:S01]  /*4850*/  IMAD.MOV.U32 R29, RZ, RZ, R6 ;  /* 0x000000ffff1d7224 */ /* 0x000fe200078e0006 */
[----:B------:R-:W-:Y:S01]  /*4860*/  PRMT R22, R13, 0x7610, R22 ;  /* 0x000076100d167816 */ /* 0x000fe20000000016 */
[----:B------:R-:W-:Y:S01]  /*4870*/  IMAD.MOV.U32 R6, RZ, RZ, R7 ;  /* 0x000000ffff067224 */ /* 0x000fe200078e0007 */
[----:B------:R-:W-:-:S07]  /*4880*/  PRMT R13, R14, 0x7610, R13 ;  /* 0x000076100e0d7816 */ /* 0x000fce000000000d */
.L_x_12644:
[----:B------:R-:W-:Y:S05]  /*4890*/  BSYNC.RECONVERGENT B1 ;  /* 0x0000000000017941 */ /* 0x000fea0003800200 */
.L_x_12642:
        /* <DEDUP_REMOVED lines=9> */
.L_x_12646:
[----:B------:R-:W-:Y:S01]  /*4930*/  IMAD.MOV.U32 R24, RZ, RZ, R29 ;  /* 0x000000ffff187224 */ /* 0x000fe200078e001d */
[----:B------:R-:W-:Y:S01]  /*4940*/  PRMT R7, R22, 0x7610, R7 ;  /* 0x0000761016077816 */ /* 0x000fe20000000007 */
[----:B------:R-:W-:Y:S01]  /*4950*/  IMAD.MOV.U32 R29, RZ, RZ, R8 ;  /* 0x000000ffff1d7224 */ /* 0x000fe200078e0008 */
[----:B------:R-:W-:-:S07]  /*4960*/  PRMT R22, R13, 0x7632, R22 ;  /* 0x000076320d167816 */ /* 0x000fce0000000016 */
.L_x_12647:
[----:B------:R-:W-:Y:S05]  /*4970*/  BSYNC.RECONVERGENT B1 ;  /* 0x0000000000017941 */ /* 0x000fea0003800200 */
.L_x_12645:
        /* <DEDUP_REMOVED lines=9> */
.L_x_12649:
[----:B------:R-:W-:Y:S01]  /*4a10*/  IMAD.MOV.U32 R31, RZ, RZ, R24 ;  /* 0x000000ffff1f7224 */ /* 0x000fe200078e0018 */
[----:B------:R-:W-:Y:S01]  /*4a20*/  PRMT R7, R15, 0x5410, R7 ;  /* 0x000054100f077816 */ /* 0x000fe20000000007 */
[----:B------:R-:W-:-:S07]  /*4a30*/  IMAD.MOV.U32 R24, RZ, RZ, R9 ;  /* 0x000000ffff187224 */ /* 0x000fce00078e0009 */
.L_x_12650:
[----:B------:R-:W-:Y:S05]  /*4a40*/  BSYNC.RECONVERGENT B1 ;  /* 0x0000000000017941 */ /* 0x000fea0003800200 */
.L_x_12648:
        /* <DEDUP_REMOVED lines=9> */
.L_x_12652:
[----:B------:R-:W-:Y:S01]  /*4ae0*/  IMAD.MOV.U32 R9, RZ, RZ, R31 ;  /* 0x000000ffff097224 */ /* 0x000fe200078e001f */
[C---:B------:R-:W-:Y:S01]  /*4af0*/  PRMT R8, R7.reuse, 0x7632, R8 ;  /* 0x0000763207087816 */ /* 0x040fe20000000008 */
[----:B------:R-:W-:Y:S01]  /*4b00*/  IMAD.MOV.U32 R31, RZ, RZ, R10 ;  /* 0x000000ffff1f7224 */ /* 0x000fe200078e000a */
[----:B------:R-:W-:-:S07]  /*4b10*/  PRMT R7, R7, 0x7610, R14 ;  /* 0x0000761007077816 */ /* 0x000fce000000000e */
.L_x_12653:
[----:B------:R-:W-:Y:S05]  /*4b20*/  BSYNC.RECONVERGENT B1 ;  /* 0x0000000000017941 */ /* 0x000fea0003800200 */
.L_x_12651:
        /* <DEDUP_REMOVED lines=9> */
.L_x_12655:
[----:B------:R-:W-:Y:S01]  /*4bc0*/  IMAD.MOV.U32 R33, RZ, RZ, R9 ;  /* 0x000000ffff217224 */ /* 0x000fe200078e0009 */
[----:B------:R-:W-:Y:S01]  /*4bd0*/  PRMT R8, R15, 0x5432, R8 ;  /* 0x000054320f087816 */ /* 0x000fe20000000008 */
[----:B------:R-:W-:-:S07]  /*4be0*/  IMAD.MOV.U32 R9, RZ, RZ, R16 ;  /* 0x000000ffff097224 */ /* 0x000fce00078e0010 */
.L_x_12656:
[----:B------:R-:W-:Y:S05]  /*4bf0*/  BSYNC.RECONVERGENT B1 ;  /* 0x0000000000017941 */ /* 0x000fea0003800200 */
.L_x_12654:
        /* <DEDUP_REMOVED lines=9> */
.L_x_12658:
[----:B------:R-:W-:Y:S01]  /*4c90*/  IMAD.MOV.U32 R10, RZ, RZ, R33 ;  /* 0x000000ffff0a7224 */ /* 0x000fe200078e0021 */
[C---:B------:R-:W-:Y:S01]  /*4ca0*/  PRMT R14, R8.reuse, 0x7632, R14 ;  /* 0x00007632080e7816 */ /* 0x040fe2000000000e */
[----:B------:R-:W-:Y:S01]  /*4cb0*/  IMAD.MOV.U32 R33, RZ, RZ, R4 ;  /* 0x000000ffff217224 */ /* 0x000fe200078e0004 */
[----:B------:R-:W-:-:S07]  /*4cc0*/  PRMT R8, R8, 0x5410, R36 ;  /* 0x0000541008087816 */ /* 0x000fce0000000024 */
.L_x_12659:
[----:B------:R-:W-:Y:S05]  /*4cd0*/  BSYNC.RECONVERGENT B1 ;  /* 0x0000000000017941 */ /* 0x000fea0003800200 */
.L_x_12657:
        /* <DEDUP_REMOVED lines=9> */
.L_x_12661:
[----:B------:R-:W-:Y:S01]  /*4d70*/  IMAD.MOV.U32 R4, RZ, RZ, R10 ;  /* 0x000000ffff047224 */ /* 0x000fe200078e000a */
[--C-:B------:R-:W-:Y:S01]  /*4d80*/  PRMT R13, R13, 0x5410, R14.reuse ;  /* 0x000054100d0d7816 */ /* 0x100fe2000000000e */
[----:B------:R-:W-:Y:S01]  /*4d90*/  IMAD.MOV.U32 R10, RZ, RZ, R17 ;  /* 0x000000ffff0a7224 */ /* 0x000fe200078e0011 */
[----:B------:R-:W-:-:S07]  /*4da0*/  PRMT R14, R21, 0x7610, R14 ;  /* 0x00007610150e7816 */ /* 0x000fce000000000e */
.L_x_12662:
[----:B------:R-:W-:Y:S05]  /*4db0*/  BSYNC.RECONVERGENT B1 ;  /* 0x0000000000017941 */ /* 0x000fea0003800200 */
.L_x_12660:
        /* <DEDUP_REMOVED lines=16> */
.L_x_12664:
[----:B------:R-:W-:Y:S01]  /*4ec0*/  IMAD.MOV.U32 R15, RZ, RZ, R6 ;  /* 0x000000ffff0f7224 */ /* 0x000fe200078e0006 */
[----:B------:R-:W-:Y:S01]  /*4ed0*/  PRMT R16, R13, 0x7610, R16 ;  /* 0x000076100d107816 */ /* 0x000fe20000000010 */
[----:B------:R-:W-:Y:S01]  /*4ee0*/  IMAD.MOV.U32 R6, RZ, RZ, R29 ;  /* 0x000000ffff067224 */ /* 0x000fe200078e001d */
[----:B------:R-:W-:-:S07]  /*4ef0*/  PRMT R13, R22, 0x7610, R13 ;  /* 0x00007610160d7816 */ /* 0x000fce000000000d */
.L_x_12665:
[----:B------:R-:W-:Y:S05]  /*4f00*/  BSYNC.RECONVERGENT B1 ;  /* 0x0000000000017941 */ /* 0x000fea0003800200 */
.L_x_12663:
        /* <DEDUP_REMOVED lines=9> */
.L_x_12667:
[----:B------:R-:W-:Y:S01]  /*4fa0*/  IMAD.MOV.U32 R22, RZ, RZ, R15 ;  /* 0x000000ffff167224 */ /* 0x000fe200078e000f */
[----:B------:R-:W-:Y:S01]  /*4fb0*/  PRMT R17, R16, 0x7610, R17 ;  /* 0x0000761010117816 */ /* 0x000fe20000000011 */
[----:B------:R-:W-:Y:S01]  /*4fc0*/  IMAD.MOV.U32 R15, RZ, RZ, R24 ;  /* 0x000000ffff0f7224 */ /* 0x000fe200078e0018 */
[----:B------:R-:W-:-:S07]  /*4fd0*/  PRMT R16, R7, 0x7610, R16 ;  /* 0x0000761007107816 */ /* 0x000fce0000000010 */
.L_x_12668:
[----:B------:R-:W-:Y:S05]  /*4fe0*/  BSYNC.RECONVERGENT B1 ;  /* 0x0000000000017941 */ /* 0x000fea0003800200 */
.L_x_12666:
        /* <DEDUP_REMOVED lines=9> */
.L_x_12670:
[----:B------:R-:W-:Y:S01]  /*5080*/  IMAD.MOV.U32 R24, RZ, RZ, R22 ;  /* 0x000000ffff187224 */ /* 0x000fe200078e0016 */
[----:B------:R-:W-:Y:S01]  /*5090*/  PRMT R14, R14, 0x5410, R17 ;  /* 0x000054100e0e7816 */ /* 0x000fe20000000011 */
[----:B------:R-:W-:Y:S01]  /*50a0*/  IMAD.MOV.U32 R22, RZ, RZ, R31 ;  /* 0x000000ffff167224 */ /* 0x000fe200078e001f */
[----:B------:R-:W-:-:S07]  /*50b0*/  PRMT R17, R7, 0x7632, R17 ;  /* 0x0000763207117816 */ /* 0x000fce0000000011 */
.L_x_12671:
[----:B------:R-:W-:Y:S05]  /*50c0*/  BSYNC.RECONVERGENT B1 ;  /* 0x0000000000017941 */ /* 0x000fea0003800200 */
.L_x_12669:
        /* <DEDUP_REMOVED lines=9> */
.L_x_12673:
[----:B------:R-:W-:Y:S01]  /*5160*/  IMAD.MOV.U32 R26, RZ, RZ, R24 ;  /* 0x000000ffff1a7224 */ /* 0x000fe200078e0018 */
[----:B------:R-:W-:Y:S01]  /*5170*/  PRMT R7, R7, 0x7610, R14 ;  /* 0x0000761007077816 */ /* 0x000fe2000000000e */
[----:B------:R-:W-:Y:S01]  /*5180*/  IMAD.MOV.U32 R24, RZ, RZ, R9 ;  /* 0x000000ffff187224 */ /* 0x000fe200078e0009 */
[----:B------:R-:W-:-:S07]  /*5190*/  PRMT R14, R14, 0x5410, R8 ;  /* 0x000054100e0e7816 */ /* 0x000fce0000000008 */
.L_x_12674:
[----:B------:R-:W-:Y:S05]  /*51a0*/  BSYNC.RECONVERGENT B1 ;  /* 0x0000000000017941 */ /* 0x000fea0003800200 */
.L_x_12672:
        /* <DEDUP_REMOVED lines=9> */
.L_x_12676:
[----:B------:R-:W-:Y:S01]  /*5240*/  IMAD.MOV.U32 R9, RZ, RZ, R26 ;  /* 0x000000ffff097224 */ /* 0x000fe200078e001a */
[----:B------:R-:W-:Y:S01]  /*5250*/  PRMT R7, R7, 0x7632, R8 ;  /* 0x0000763207077816 */ /* 0x000fe20000000008 */
[----:B------:R-:W-:-:S07]  /*5260*/  IMAD.MOV.U32 R26, RZ, RZ, R33 ;  /* 0x000000ffff1a7224 */ /* 0x000fce00078e0021 */
.L_x_12677:
[----:B------:R-:W-:Y:S05]  /*5270*/  BSYNC.RECONVERGENT B1 ;  /* 0x0000000000017941 */ /* 0x000fea0003800200 */
.L_x_12675:
        /* <DEDUP_REMOVED lines=9> */
.L_x_12679:
[----:B------:R-:W-:Y:S01]  /*5310*/  IMAD.MOV.U32 R21, RZ, RZ, R9 ;  /* 0x000000ffff157224 */ /* 0x000fe200078e0009 */
[----:B------:R-:W-:Y:S01]  /*5320*/  PRMT R8, R7, 0x7610, R8 ;  /* 0x0000761007087816 */ /* 0x000fe20000000008 */
[----:B------:R-:W-:Y:S01]  /*5330*/  IMAD.MOV.U32 R9, RZ, RZ, R10 ;  /* 0x000000ffff097224 */ /* 0x000fe200078e000a */
[----:B------:R-:W-:-:S07]  /*5340*/  PRMT R7, R14, 0x7610, R7 ;  /* 0x000076100e077816 */ /* 0x000fce0000000007 */
.L_x_12680:
[----:B------:R-:W-:Y:S05]  /*5350*/  BSYNC.RECONVERGENT B1 ;  /* 0x0000000000017941 */ /* 0x000fea0003800200 */
.L_x_12678:
        /* <DEDUP_REMOVED lines=9> */
.L_x_12682:
[----:B------:R-:W-:Y:S01]  /*53f0*/  IMAD.MOV.U32 R10, RZ, RZ, R21 ;  /* 0x000000ffff0a7224 */ /* 0x000fe200078e0015 */
[----:B------:R-:W-:Y:S01]  /*5400*/  PRMT R8, R13, 0x5432, R8 ;  /* 0x000054320d087816 */ /* 0x000fe20000000008 */
[----:B------:R-:W-:-:S07]  /*5410*/  IMAD.MOV.U32 R21, RZ, RZ, R4 ;  /* 0x000000ffff157224 */ /* 0x000fce00078e0004 */
.L_x_12683:
[----:B------:R-:W-:Y:S05]  /*5420*/  BSYNC.RECONVERGENT B1 ;  /* 0x0000000000017941 */ /* 0x000fea0003800200 */
.L_x_12681:
        /* <DEDUP_REMOVED lines=11> */
[-C--:B------:R-:W-:Y:S02]  /*54e0*/  ISETP.GE.AND P0, PT, R6, R15.reuse, PT ;  /* 0x0000000f0600720c */ /* 0x080fe40003f06270 */
[----:B------:R-:W-:Y:S02]  /*54f0*/  PRMT R4, R16, 0x7610, R4 ;  /* 0x0000761010047816 */ /* 0x000fe40000000004 */
[----:B------:R-:W-:Y:S02]  /*5500*/  MOV R27, R15 ;  /* 0x0000000f001b7202 */ /* 0x000fe40000000f00 */
[----:B------:R-:W-:-:S13]  /*5510*/  HSETP2.NEU.OR P0, PT, R13.H0_H0, R16.H0_H0, P0 ;  /* 0x200000100d007234 */ /* 0x000fda000070d820 */
[----:B------:R-:W-:Y:S05]  /*5520*/  @P0 BRA `(.L_x_12686) ;  /* 0x0000000000100947 */ /* 0x000fea0003800000 */
.L_x_12685:
[----:B------:R-:W-:Y:S01]  /*5530*/  IMAD.MOV.U32 R27, RZ, RZ, R6 ;  /* 0x000000ffff1b7224 */ /* 0x000fe200078e0006 */
[----:B------:R-:W-:Y:S01]  /*5540*/  PRMT R4, R13, 0x7610, R4 ;  /* 0x000076100d047816 */ /* 0x000fe20000000004 */
[----:B------:R-:W-:Y:S01]  /*5550*/  IMAD.MOV.U32 R6, RZ, RZ, R15 ;  /* 0x000000ffff067224 */ /* 0x000fe200078e000f */
[----:B------:R-:W-:-:S07]  /*5560*/  PRMT R13, R16, 0x7610, R13 ;  /* 0x00007610100d7816 */ /* 0x000fce000000000d */
.L_x_12686:
[----:B------:R-:W-:Y:S05]  /*5570*/  BSYNC.RECONVERGENT B1 ;  /* 0x0000000000017941 */ /* 0x000fea0003800200 */
.L_x_12684:
        /* <DEDUP_REMOVED lines=9> */
.L_x_12688:
[----:B------:R-:W-:Y:S01]  /*5610*/  IMAD.MOV.U32 R15, RZ, RZ, R27 ;  /* 0x000000ffff0f7224 */ /* 0x000fe200078e001b */
[----:B------:R-:W-:Y:S01]  /*5620*/  PRMT R4, R17, 0x5410, R4 ;  /* 0x0000541011047816 */ /* 0x000fe20000000004 */
[----:B------:R-:W-:-:S07]  /*5630*/  IMAD.MOV.U32 R27, RZ, RZ, R22 ;  /* 0x000000ffff1b7224 */ /* 0x000fce00078e0016 */
.L_x_12689:
[----:B------:R-:W-:Y:S05]  /*5640*/  BSYNC.RECONVERGENT B1 ;  /* 0x0000000000017941 */ /* 0x000fea0003800200 */
.L_x_12687:
        /* <DEDUP_REMOVED lines=9> */
.L_x_12691:
[C---:B------:R-:W-:Y:S01]  /*56e0*/  PRMT R14, R4.reuse, 0x7632, R14 ;  /* 0x00007632040e7816 */ /* 0x040fe2000000000e */
[----:B------:R-:W-:Y:S02]  /*56f0*/  IMAD.MOV.U32 R17, RZ, RZ, R15 ;  /* 0x000000ffff117224 */ /* 0x000fe400078e000f */
[----:B------:R-:W-:Y:S01]  /*5700*/  IMAD.MOV.U32 R15, RZ, RZ, R24 ;  /* 0x000000ffff0f7224 */ /* 0x000fe200078e0018 */
[----:B------:R-:W-:-:S07]  /*5710*/  PRMT R4, R4, 0x7610, R14 ;  /* 0x0000761004047816 */ /* 0x000fce000000000e */
.L_x_12692:
[----:B------:R-:W-:Y:S05]  /*5720*/  BSYNC.RECONVERGENT B1 ;  /* 0x0000000000017941 */ /* 0x000fea0003800200 */
.L_x_12690:
        /* <DEDUP_REMOVED lines=9> */
.L_x_12694:
[----:B------:R-:W-:Y:S01]  /*57c0*/  IMAD.MOV.U32 R16, RZ, RZ, R17 ;  /* 0x000000ffff107224 */ /* 0x000fe200078e0011 */
[----:B------:R-:W-:Y:S01]  /*57d0*/  PRMT R22, R14, 0x7610, R22 ;  /* 0x000076100e167816 */ /* 0x000fe20000000016 */
[----:B------:R-:W-:Y:S01]  /*57e0*/  IMAD.MOV.U32 R17, RZ, RZ, R26 ;  /* 0x000000ffff117224 */ /* 0x000fe200078e001a */
[----:B------:R-:W-:-:S07]  /*57f0*/  PRMT R14, R7, 0x7632, R14 ;  /* 0x00007632070e7816 */ /* 0x000fce000000000e */
.L_x_12695:
[----:B------:R-:W-:Y:S05]  /*5800*/  BSYNC.RECONVERGENT B1 ;  /* 0x0000000000017941 */ /* 0x000fea0003800200 */
.L_x_12693:
        /* <DEDUP_REMOVED lines=9> */
.L_x_12697:
[----:B------:R-:W-:Y:S01]  /*58a0*/  PRMT R7, R7, 0x5410, R22 ;  /* 0x0000541007077816 */ /* 0x000fe20000000016 */
[----:B------:R-:W-:Y:S02]  /*58b0*/  IMAD.MOV.U32 R24, RZ, RZ, R16 ;  /* 0x000000ffff187224 */ /* 0x000fe400078e0010 */
[----:B------:R-:W-:Y:S01]  /*58c0*/  IMAD.MOV.U32 R16, RZ, RZ, R9 ;  /* 0x000000ffff107224 */ /* 0x000fe200078e0009 */
[----:B------:R-:W-:-:S07]  /*58d0*/  PRMT R22, R7, 0x7610, R22 ;  /* 0x0000761007167816 */ /* 0x000fce0000000016 */
.L_x_12698:
[----:B------:R-:W-:Y:S05]  /*58e0*/  BSYNC.RECONVERGENT B1 ;  /* 0x0000000000017941 */ /* 0x000fea0003800200 */
.L_x_12696:
        /* <DEDUP_REMOVED lines=9> */
.L_x_12700:
[----:B------:R-:W-:Y:S01]  /*5980*/  IMAD.MOV.U32 R9, RZ, RZ, R24 ;  /* 0x000000ffff097224 */ /* 0x000fe200078e0018 */
[----:B------:R-:W-:Y:S01]  /*5990*/  PRMT R13, R13, 0x7610, R7 ;  /* 0x000076100d0d7816 */ /* 0x000fe20000000007 */
[----:B------:R-:W-:Y:S01]  /*59a0*/  IMAD.MOV.U32 R24, RZ, RZ, R21 ;  /* 0x000000ffff187224 */ /* 0x000fe200078e0015 */
[----:B------:R-:W-:-:S07]  /*59b0*/  PRMT R7, R7, 0x5410, R8 ;  /* 0x0000541007077816 */ /* 0x000fce0000000008 */
.L_x_12701:
[----:B------:R-:W-:Y:S05]  /*59c0*/  BSYNC.RECONVERGENT B1 ;  /* 0x0000000000017941 */ /* 0x000fea0003800200 */
.L_x_12699:
        /* <DEDUP_REMOVED lines=9> */
.L_x_12703:
[----:B------:R-:W-:Y:S01]  /*5a60*/  IMAD.MOV.U32 R21, RZ, RZ, R9 ;  /* 0x000000ffff157224 */ /* 0x000fe200078e0009 */
[C---:B------:R-:W-:Y:S01]  /*5a70*/  PRMT R7, R13.reuse, 0x7632, R7 ;  /* 0x000076320d077816 */ /* 0x040fe20000000007 */
[----:B------:R-:W-:Y:S01]  /*5a80*/  IMAD.MOV.U32 R9, RZ, RZ, R10 ;  /* 0x000000ffff097224 */ /* 0x000fe200078e000a */
[----:B------:R-:W-:-:S07]  /*5a90*/  PRMT R13, R13, 0x7610, R8 ;  /* 0x000076100d0d7816 */ /* 0x000fce0000000008 */
.L_x_12704:
[----:B------:R-:W-:Y:S05]  /*5aa0*/  BSYNC.RECONVERGENT B1 ;  /* 0x0000000000017941 */ /* 0x000fea0003800200 */
.L_x_12702:
        /* <DEDUP_REMOVED lines=16> */
.L_x_12706:
[----:B------:R-:W-:Y:S01]  /*5bb0*/  IMAD.MOV.U32 R8, RZ, RZ, R6 ;  /* 0x000000ffff087224 */ /* 0x000fe200078e0006 */
[----:B------:R-:W-:Y:S01]  /*5bc0*/  PRMT R10, R13, 0x7610, R10 ;  /* 0x000076100d0a7816 */ /* 0x000fe2000000000a */
[----:B------:R-:W-:Y:S01]  /*5bd0*/  IMAD.MOV.U32 R6, RZ, RZ, R27 ;  /* 0x000000ffff067224 */ /* 0x000fe200078e001b */
[----:B------:R-:W-:-:S07]  /*5be0*/  PRMT R13, R4, 0x7610, R13 ;  /* 0x00007610040d7816 */ /* 0x000fce000000000d */
.L_x_12707:
[----:B------:R-:W-:Y:S05]  /*5bf0*/  BSYNC.RECONVERGENT B1 ;  /* 0x0000000000017941 */ /* 0x000fea0003800200 */
.L_x_12705:
        /* <DEDUP_REMOVED lines=9> */
.L_x_12709:
[----:B------:R-:W-:Y:S01]  /*5c90*/  IMAD.MOV.U32 R18, RZ, RZ, R8 ;  /* 0x000000ffff127224 */ /* 0x000fe200078e0008 */
[----:B------:R-:W-:Y:S01]  /*5ca0*/  PRMT R10, R4, 0x5432, R10 ;  /* 0x00005432040a7816 */ /* 0x000fe2000000000a */
[----:B------:R-:W-:-:S07]  /*5cb0*/  IMAD.MOV.U32 R8, RZ, RZ, R15 ;  /* 0x000000ffff087224 */ /* 0x000fce00078e000f */
.L_x_12710:
[----:B------:R-:W-:Y:S05]  /*5cc0*/  BSYNC.RECONVERGENT B1 ;  /* 0x0000000000017941 */ /* 0x000fea0003800200 */
.L_x_12708:
        /* <DEDUP_REMOVED lines=9> */
.L_x_12712:
[----:B------:R-:W-:Y:S01]  /*5d60*/  IMAD.MOV.U32 R15, RZ, RZ, R18 ;  /* 0x000000ffff0f7224 */ /* 0x000fe200078e0012 */
[----:B------:R-:W-:Y:S01]  /*5d70*/  PRMT R4, R4, 0x7610, R10 ;  /* 0x0000761004047816 */ /* 0x000fe2000000000a */
[----:B------:R-:W-:Y:S01]  /*5d80*/  IMAD.MOV.U32 R18, RZ, RZ, R17 ;  /* 0x000000ffff127224 */ /* 0x000fe200078e0011 */
[----:B------:R-:W-:-:S07]  /*5d90*/  PRMT R10, R10, 0x5410, R14 ;  /* 0x000054100a0a7816 */ /* 0x000fce000000000e */
.L_x_12713:
[----:B------:R-:W-:Y:S05]  /*5da0*/  BSYNC.RECONVERGENT B1 ;  /* 0x0000000000017941 */ /* 0x000fea0003800200 */
.L_x_12711:
        /* <DEDUP_REMOVED lines=9> */
.L_x_12715:
[----:B------:R-:W-:Y:S01]  /*5e40*/  IMAD.MOV.U32 R17, RZ, RZ, R15 ;  /* 0x000000ffff117224 */ /* 0x000fe200078e000f */
[----:B------:R-:W-:Y:S01]  /*5e50*/  PRMT R4, R4, 0x5432, R22 ;  /* 0x0000543204047816 */ /* 0x000fe20000000016 */
[----:B------:R-:W-:-:S07]  /*5e60*/  IMAD.MOV.U32 R15, RZ, RZ, R16 ;  /* 0x000000ffff0f7224 */ /* 0x000fce00078e0010 */
.L_x_12716:
[----:B------:R-:W-:Y:S05]  /*5e70*/  BSYNC.RECONVERGENT B1 ;  /* 0x0000000000017941 */ /* 0x000fea0003800200 */
.L_x_12714:
        /* <DEDUP_REMOVED lines=9> */
.L_x_12718:
[----:B------:R-:W-:Y:S01]  /*5f10*/  IMAD.MOV.U32 R14, RZ, RZ, R17 ;  /* 0x000000ffff0e7224 */ /* 0x000fe200078e0011 */
[----:B------:R-:W-:Y:S01]  /*5f20*/  PRMT R16, R4, 0x7610, R16 ;  /* 0x0000761004107816 */ /* 0x000fe20000000010 */
[----:B------:R-:W-:Y:S01]  /*5f30*/  IMAD.MOV.U32 R17, RZ, RZ, R24 ;  /* 0x000000ffff117224 */ /* 0x000fe200078e0018 */
[----:B------:R-:W-:-:S07]  /*5f40*/  PRMT R4, R7, 0x7632, R4 ;  /* 0x0000763207047816 */ /* 0x000fce0000000004 */
.L_x_12719:
[----:B------:R-:W-:Y:S05]  /*5f50*/  BSYNC.RECONVERGENT B1 ;  /* 0x0000000000017941 */ /* 0x000fea0003800200 */
.L_x_12717:
        /* <DEDUP_REMOVED lines=9> */
.L_x_12721:
[----:B------:R-:W-:Y:S01]  /*5ff0*/  IMAD.MOV.U32 R22, RZ, RZ, R14 ;  /* 0x000000ffff167224 */ /* 0x000fe200078e000e */
[----:B------:R-:W-:Y:S01]  /*6000*/  PRMT R24, R16, 0x7610, R24 ;  /* 0x0000761010187816 */ /* 0x000fe20000000018 */
[----:B------:R-:W-:Y:S01]  /*6010*/  IMAD.MOV.U32 R14, RZ, RZ, R9 ;  /* 0x000000ffff0e7224 */ /* 0x000fe200078e0009 */
[----:B------:R-:W-:-:S07]  /*6020*/  PRMT R16, R13, 0x7632, R16 ;  /* 0x000076320d107816 */ /* 0x000fce0000000010 */
.L_x_12722:
[----:B------:R-:W-:Y:S05]  /*6030*/  BSYNC.RECONVERGENT B1 ;  /* 0x0000000000017941 */ /* 0x000fea0003800200 */
.L_x_12720:
        /* <DEDUP_REMOVED lines=9> */
.L_x_12724:
[----:B------:R-:W-:Y:S01]  /*60d0*/  PRMT R7, R7, 0x5410, R24 ;  /* 0x0000541007077816 */ /* 0x000fe20000000018 */
[----:B------:R-:W-:Y:S02]  /*60e0*/  IMAD.MOV.U32 R9, RZ, RZ, R22 ;  /* 0x000000ffff097224 */ /* 0x000fe400078e0016 */
[----:B------:R-:W-:Y:S01]  /*60f0*/  IMAD.MOV.U32 R22, RZ, RZ, R21 ;  /* 0x000000ffff167224 */ /* 0x000fe200078e0015 */
[----:B------:R-:W-:-:S07]  /*6100*/  PRMT R24, R7, 0x7610, R24 ;  /* 0x0000761007187816 */ /* 0x000fce0000000018 */
.L_x_12725:
[----:B------:R-:W-:Y:S05]  /*6110*/  BSYNC.RECONVERGENT B1 ;  /* 0x0000000000017941 */ /* 0x000fea0003800200 */
.L_x_12723:
        /* <DEDUP_REMOVED lines=16> */
.L_x_12727:
[----:B------:R-:W-:Y:S01]  /*6220*/  IMAD.MOV.U32 R21, RZ, RZ, R6 ;  /* 0x000000ffff157224 */ /* 0x000fe200078e0006 */
[----:B------:R-:W-:Y:S01]  /*6230*/  PRMT R7, R13, 0x7610, R7 ;  /* 0x000076100d077816 */ /* 0x000fe20000000007 */
[----:B------:R-:W-:Y:S01]  /*6240*/  IMAD.MOV.U32 R6, RZ, RZ, R8 ;  /* 0x000000ffff067224 */ /* 0x000fe200078e0008 */
[----:B------:R-:W-:-:S07]  /*6250*/  PRMT R13, R10, 0x7610, R13 ;  /* 0x000076100a0d7816 */ /* 0x000fce000000000d */
.L_x_12728:
[----:B------:R-:W-:Y:S05]  /*6260*/  BSYNC.RECONVERGENT B1 ;  /* 0x0000000000017941 */ /* 0x000fea0003800200 */
.L_x_12726:
        /* <DEDUP_REMOVED lines=9> */
.L_x_12730:
[----:B------:R-:W-:Y:S01]  /*6300*/  IMAD.MOV.U32 R8, RZ, RZ, R21 ;  /* 0x000000ffff087224 */ /* 0x000fe200078e0015 */
[--C-:B------:R-:W-:Y:S01]  /*6310*/  PRMT R13, R13, 0x5410, R7.reuse ;  /* 0x000054100d0d7816 */ /* 0x100fe20000000007 */
[----:B------:R-:W-:Y:S01]  /*6320*/  IMAD.MOV.U32 R21, RZ, RZ, R18 ;  /* 0x000000ffff157224 */ /* 0x000fe200078e0012 */
[----:B------:R-:W-:-:S07]  /*6330*/  PRMT R7, R10, 0x7632, R7 ;  /* 0x000076320a077816 */ /* 0x000fce0000000007 */
.L_x_12731:
[----:B------:R-:W-:Y:S05]  /*6340*/  BSYNC.RECONVERGENT B1 ;  /* 0x0000000000017941 */ /* 0x000fea0003800200 */
.L_x_12729:
        /* <DEDUP_REMOVED lines=9> */
.L_x_12733:
[----:B------:R-:W-:Y:S01]  /*63e0*/  IMAD.MOV.U32 R10, RZ, RZ, R8 ;  /* 0x000000ffff0a7224 */ /* 0x000fe200078e0008 */
[----:B------:R-:W-:Y:S01]  /*63f0*/  PRMT R16, R16, 0x7610, R13 ;  /* 0x0000761010107816 */ /* 0x000fe2000000000d */
[----:B------:R-:W-:Y:S01]  /*6400*/  IMAD.MOV.U32 R8, RZ, RZ, R15 ;  /* 0x000000ffff087224 */ /* 0x000fe200078e000f */
[----:B------:R-:W-:-:S07]  /*6410*/  PRMT R13, R13, 0x7610, R4 ;  /* 0x000076100d0d7816 */ /* 0x000fce0000000004 */
.L_x_12734:
[----:B------:R-:W-:Y:S05]  /*6420*/  BSYNC.RECONVERGENT B1 ;  /* 0x0000000000017941 */ /* 0x000fea0003800200 */
.L_x_12732:
        /* <DEDUP_REMOVED lines=9> */
.L_x_12736:
[----:B------:R-:W-:Y:S01]  /*64c0*/  PRMT R4, R4, 0x7610, R16 ;  /* 0x0000761004047816 */ /* 0x000fe20000000010 */
[----:B------:R-:W-:Y:S02]  /*64d0*/  IMAD.MOV.U32 R15, RZ, RZ, R10 ;  /* 0x000000ffff0f7224 */ /* 0x000fe400078e000a */
[----:B------:R-:W-:Y:S01]  /*64e0*/  IMAD.MOV.U32 R10, RZ, RZ, R17 ;  /* 0x000000ffff0a7224 */ /* 0x000fe200078e0011 */
[----:B------:R-:W-:-:S07]  /*64f0*/  PRMT R16, R16, 0x5410, R4 ;  /* 0x0000541010107816 */ /* 0x000fce0000000004 */
.L_x_12737:
[----:B------:R-:W-:Y:S05]  /*6500*/  BSYNC.RECONVERGENT B1 ;  /* 0x0000000000017941 */ /* 0x000fea0003800200 */
.L_x_12735:
        /* <DEDUP_REMOVED lines=9> */
.L_x_12739:
[----:B------:R-:W-:Y:S01]  /*65a0*/  IMAD.MOV.U32 R17, RZ, RZ, R15 ;  /* 0x000000ffff117224 */ /* 0x000fe200078e000f */
[----:B------:R-:W-:Y:S02]  /*65b0*/  PRMT R18, R18, 0x7610, R4 ;  /* 0x0000761012127816 */ /* 0x000fe40000000004 */
[----:B------:R-:W-:Y:S02]  /*65c0*/  MOV R15, R14 ;  /* 0x0000000e000f7202 */ /* 0x000fe40000000f00 */
[----:B------:R-:W-:-:S07]  /*65d0*/  PRMT R4, R4, 0x5410, R16 ;  /* 0x0000541004047816 */ /* 0x000fce0000000010 */
.L_x_12740:
[----:B------:R-:W-:Y:S05]  /*65e0*/  BSYNC.RECONVERGENT B1 ;  /* 0x0000000000017941 */ /* 0x000fea0003800200 */
.L_x_12738:
        /* <DEDUP_REMOVED lines=9> */
.L_x_12742:
[----:B------:R-:W-:Y:S01]  /*6680*/  IMAD.MOV.U32 R14, RZ, RZ, R17 ;  /* 0x000000ffff0e7224 */ /* 0x000fe200078e0011 */
[C---:B------:R-:W-:Y:S01]  /*6690*/  PRMT R4, R18.reuse, 0x7632, R4 ;  /* 0x0000763212047816 */ /* 0x040fe20000000004 */
[----:B------:R-:W-:Y:S01]  /*66a0*/  IMAD.MOV.U32 R17, RZ, RZ, R22 ;  /* 0x000000ffff117224 */ /* 0x000fe200078e0016 */
[----:B------:R-:W-:-:S07]  /*66b0*/  PRMT R18, R18, 0x5410, R24 ;  /* 0x0000541012127816 */ /* 0x000fce0000000018 */
.L_x_12743:
[----:B------:R-:W-:Y:S05]  /*66c0*/  BSYNC.RECONVERGENT B1 ;  /* 0x0000000000017941 */ /* 0x000fea0003800200 */
.L_x_12741:
        /* <DEDUP_REMOVED lines=9> */
.L_x_12745:
[----:B------:R-:W-:Y:S01]  /*6760*/  IMAD.MOV.U32 R22, RZ, RZ, R14 ;  /* 0x000000ffff167224 */ /* 0x000fe200078e000e */
[----:B------:R-:W-:Y:S01]  /*6770*/  PRMT R16, R4, 0x7610, R16 ;  /* 0x0000761004107816 */ /* 0x000fe20000000010 */
[----:B------:R-:W-:Y:S01]  /*6780*/  IMAD.MOV.U32 R14, RZ, RZ, R9 ;  /* 0x000000ffff0e7224 */ /* 0x000fe200078e0009 */
[----:B------:R-:W-:-:S07]  /*6790*/  PRMT R4, R7, 0x7632, R4 ;  /* 0x0000763207047816 */ /* 0x000fce0000000004 */
.L_x_12746:
[----:B------:R-:W-:Y:S05]  /*67a0*/  BSYNC.RECONVERGENT B1 ;  /* 0x0000000000017941 */ /* 0x000fea0003800200 */
.L_x_12744:
        /* <DEDUP_REMOVED lines=16> */
.L_x_12748:
[----:B------:R-:W-:Y:S01]  /*68b0*/  IMAD.MOV.U32 R9, RZ, RZ, R6 ;  /* 0x000000ffff097224 */ /* 0x000fe200078e0006 */
[----:B------:R-:W-:Y:S01]  /*68c0*/  PRMT R12, R13, 0x7610, R12 ;  /* 0x000076100d0c7816 */ /* 0x000fe2000000000c */
[----:B------:R-:W-:Y:S01]  /*68d0*/  IMAD.MOV.U32 R6, RZ, RZ, R21 ;  /* 0x000000ffff067224 */ /* 0x000fe200078e0015 */
[----:B------:R-:W-:-:S07]  /*68e0*/  PRMT R13, R7, 0x7610, R13 ;  /* 0x00007610070d7816 */ /* 0x000fce000000000d */
.L_x_12749:
[----:B------:R-:W-:Y:S05]  /*68f0*/  BSYNC.RECONVERGENT B1 ;  /* 0x0000000000017941 */ /* 0x000fea0003800200 */
.L_x_12747:
        /* <DEDUP_REMOVED lines=9> */
.L_x_12751:
[----:B------:R-:W-:Y:S01]  /*6990*/  IMAD.MOV.U32 R7, RZ, RZ, R9 ;  /* 0x000000ffff077224 */ /* 0x000fe200078e0009 */
[----:B------:R-:W-:Y:S01]  /*69a0*/  PRMT R12, R13, 0x5432, R12 ;  /* 0x000054320d0c7816 */ /* 0x000fe2000000000c */
[----:B------:R-:W-:-:S07]  /*69b0*/  IMAD.MOV.U32 R9, RZ, RZ, R8 ;  /* 0x000000ffff097224 */ /* 0x000fce00078e0008 */
.L_x_12752:
[----:B------:R-:W-:Y:S05]  /*69c0*/  BSYNC.RECONVERGENT B1 ;  /* 0x0000000000017941 */ /* 0x000fea0003800200 */
.L_x_12750:
        /* <DEDUP_REMOVED lines=9> */
.L_x_12754:
[----:B------:R-:W-:Y:S01]  /*6a60*/  IMAD.MOV.U32 R8, RZ, RZ, R7 ;  /* 0x000000ffff087224 */ /* 0x000fe200078e0007 */
[----:B------:R-:W-:Y:S01]  /*6a70*/  PRMT R13, R13, 0x7610, R12 ;  /* 0x000076100d0d7816 */ /* 0x000fe2000000000c */
[----:B------:R-:W-:Y:S01]  /*6a80*/  IMAD.MOV.U32 R7, RZ, RZ, R10 ;  /* 0x000000ffff077224 */ /* 0x000fe200078e000a */
[----:B------:R-:W-:-:S07]  /*6a90*/  PRMT R12, R12, 0x7610, R16 ;  /* 0x000076100c0c7816 */ /* 0x000fce0000000010 */
.L_x_12755:
[----:B------:R-:W-:Y:S05]  /*6aa0*/  BSYNC.RECONVERGENT B1 ;  /* 0x0000000000017941 */ /* 0x000fea0003800200 */
.L_x_12753:
        /* <DEDUP_REMOVED lines=9> */
.L_x_12757:
[----:B------:R-:W-:Y:S01]  /*6b40*/  IMAD.MOV.U32 R10, RZ, RZ, R8 ;  /* 0x000000ffff0a7224 */ /* 0x000fe200078e0008 */
[----:B------:R-:W-:Y:S01]  /*6b50*/  PRMT R16, R16, 0x7610, R13 ;  /* 0x0000761010107816 */ /* 0x000fe2000000000d */
[----:B------:R-:W-:Y:S01]  /*6b60*/  IMAD.MOV.U32 R8, RZ, RZ, R15 ;  /* 0x000000ffff087224 */ /* 0x000fe200078e000f */
[----:B------:R-:W-:-:S07]  /*6b70*/  PRMT R13, R13, 0x7610, R4 ;  /* 0x000076100d0d7816 */ /* 0x000fce0000000004 */
.L_x_12758:
[----:B------:R-:W-:Y:S05]  /*6b80*/  BSYNC.RECONVERGENT B1 ;  /* 0x0000000000017941 */ /* 0x000fea0003800200 */
.L_x_12756:
        /* <DEDUP_REMOVED lines=9> */
.L_x_12760:
[----:B------:R-:W-:Y:S01]  /*6c20*/  IMAD.MOV.U32 R15, RZ, RZ, R10 ;  /* 0x000000ffff0f7224 */ /* 0x000fe200078e000a */
[----:B------:R-:W-:Y:S01]  /*6c30*/  PRMT R4, R4, 0x7610, R16 ;  /* 0x0000761004047816 */ /* 0x000fe20000000010 */
[----:B------:R-:W-:Y:S01]  /*6c40*/  IMAD.MOV.U32 R10, RZ, RZ, R17 ;  /* 0x000000ffff0a7224 */ /* 0x000fe200078e0011 */
[----:B------:R-:W-:-:S07]  /*6c50*/  PRMT R16, R16, 0x7610, R18 ;  /* 0x0000761010107816 */ /* 0x000fce0000000012 */
.L_x_12761:
[----:B------:R-:W-:Y:S05]  /*6c60*/  BSYNC.RECONVERGENT B1 ;  /* 0x0000000000017941 */ /* 0x000fea0003800200 */
.L_x_12759:
        /* <DEDUP_REMOVED lines=9> */
.L_x_12763:
[----:B------:R-:W-:Y:S01]  /*6d00*/  IMAD.MOV.U32 R17, RZ, RZ, R15 ;  /* 0x000000ffff117224 */ /* 0x000fe200078e000f */
[----:B------:R-:W-:Y:S01]  /*6d10*/  PRMT R18, R18, 0x7610, R4 ;  /* 0x0000761012127816 */ /* 0x000fe20000000004 */
[----:B------:R-:W-:Y:S01]  /*6d20*/  IMAD.MOV.U32 R15, RZ, RZ, R14 ;  /* 0x000000ffff0f7224 */ /* 0x000fe200078e000e */
[----:B------:R-:W-:-:S07]  /*6d30*/  PRMT R4, R4, 0x5410, R4 ;  /* 0x0000541004047816 */ /* 0x000fce0000000004 */
.L_x_12764:
[----:B------:R-:W-:Y:S05]  /*6d40*/  BSYNC.RECONVERGENT B1 ;  /* 0x0000000000017941 */ /* 0x000fea0003800200 */
.L_x_12762:
        /* <DEDUP_REMOVED lines=9> */
.L_x_12766:
[----:B------:R-:W-:Y:S01]  /*6de0*/  IMAD.MOV.U32 R14, RZ, RZ, R17 ;  /* 0x000000ffff0e7224 */ /* 0x000fe200078e0011 */
[C---:B------:R-:W-:Y:S01]  /*6df0*/  PRMT R4, R18.reuse, 0x7632, R4 ;  /* 0x0000763212047816 */ /* 0x040fe20000000004 */
[----:B------:R-:W-:Y:S01]  /*6e00*/  IMAD.MOV.U32 R17, RZ, RZ, R22 ;  /* 0x000000ffff117224 */ /* 0x000fe200078e0016 */
[----:B------:R-:W-:-:S07]  /*6e10*/  PRMT R18, R18, 0x5410, R16 ;  /* 0x0000541012127816 */ /* 0x000fce0000000010 */
.L_x_12767:
[----:B------:R-:W-:Y:S05]  /*6e20*/  BSYNC.RECONVERGENT B1 ;  /* 0x0000000000017941 */ /* 0x000fea0003800200 */
.L_x_12765:
        /* <DEDUP_REMOVED lines=16> */
.L_x_12769:
[----:B------:R-:W-:Y:S01]  /*6f30*/  IMAD.MOV.U32 R11, RZ, RZ, R6 ;  /* 0x000000ffff0b7224 */ /* 0x000fe200078e0006 */
[----:B------:R-:W-:Y:S01]  /*6f40*/  PRMT R16, R13, 0x7610, R16 ;  /* 0x000076100d107816 */ /* 0x000fe20000000010 */
[----:B------:R-:W-:Y:S01]  /*6f50*/  IMAD.MOV.U32 R6, RZ, RZ, R9 ;  /* 0x000000ffff067224 */ /* 0x000fe200078e0009 */
[----:B------:R-:W-:-:S07]  /*6f60*/  PRMT R13, R12, 0x7610, R13 ;  /* 0x000076100c0d7816 */ /* 0x000fce000000000d */
.L_x_12770:
[----:B------:R-:W-:Y:S05]  /*6f70*/  BSYNC.RECONVERGENT B1 ;  /* 0x0000000000017941 */ /* 0x000fea0003800200 */
.L_x_12768:
        /* <DEDUP_REMOVED lines=9> */
.L_x_12772:
[----:B------:R-:W-:Y:S01]  /*7010*/  PRMT R12, R16, 0x7610, R12 ;  /* 0x00007610100c7816 */ /* 0x000fe2000000000c */
[----:B------:R-:W-:Y:S02]  /*7020*/  IMAD.MOV.U32 R9, RZ, RZ, R11 ;  /* 0x000000ffff097224 */ /* 0x000fe400078e000b */
[----:B------:R-:W-:Y:S01]  /*7030*/  IMAD.MOV.U32 R11, RZ, RZ, R7 ;  /* 0x000000ffff0b7224 */ /* 0x000fe200078e0007 */
[----:B------:R-:W-:-:S07]  /*7040*/  PRMT R16, R12, 0x7632, R16 ;  /* 0x000076320c107816 */ /* 0x000fce0000000010 */
.L_x_12773:
[----:B------:R-:W-:Y:S05]  /*7050*/  BSYNC.RECONVERGENT B1 ;  /* 0x0000000000017941 */ /* 0x000fea0003800200 */
.L_x_12771:
        /* <DEDUP_REMOVED lines=9> */
.L_x_12775:
[----:B------:R-:W-:Y:S01]  /*70f0*/  IMAD.MOV.U32 R19, RZ, RZ, R9 ;  /* 0x000000ffff137224 */ /* 0x000fe200078e0009 */
[----:B------:R-:W-:Y:S01]  /*7100*/  PRMT R12, R13, 0x5432, R12 ;  /* 0x000054320d0c7816 */ /* 0x000fe2000000000c */
[----:B------:R-:W-:-:S07]  /*7110*/  IMAD.MOV.U32 R9, RZ, RZ, R8 ;  /* 0x000000ffff097224 */ /* 0x000fce00078e0008 */
.L_x_12776:
[----:B------:R-:W-:Y:S05]  /*7120*/  BSYNC.RECONVERGENT B1 ;  /* 0x0000000000017941 */ /* 0x000fea0003800200 */
.L_x_12774:
        /* <DEDUP_REMOVED lines=9> */
.L_x_12778:
[----:B------:R-:W-:Y:S01]  /*71c0*/  IMAD.MOV.U32 R22, RZ, RZ, R19 ;  /* 0x000000ffff167224 */ /* 0x000fe200078e0013 */
[C---:B------:R-:W-:Y:S01]  /*71d0*/  PRMT R18, R12.reuse, 0x7632, R18 ;  /* 0x000076320c127816 */ /* 0x040fe20000000012 */
[----:B------:R-:W-:Y:S01]  /*71e0*/  IMAD.MOV.U32 R19, RZ, RZ, R10 ;  /* 0x000000ffff137224 */ /* 0x000fe200078e000a */
[----:B------:R-:W-:-:S07]  /*71f0*/  PRMT R12, R12, 0x7610, R16 ;  /* 0x000076100c0c7816 */ /* 0x000fce0000000010 */
.L_x_12779:
[----:B------:R-:W-:Y:S05]  /*7200*/  BSYNC.RECONVERGENT B1 ;  /* 0x0000000000017941 */ /* 0x000fea0003800200 */
.L_x_12777:
        /* <DEDUP_REMOVED lines=9> */
.L_x_12781:
[----:B------:R-:W-:Y:S01]  /*72a0*/  IMAD.MOV.U32 R23, RZ, RZ, R22 ;  /* 0x000000ffff177224 */ /* 0x000fe200078e0016 */
[--C-:B------:R-:W-:Y:S01]  /*72b0*/  PRMT R21, R21, 0x5410, R18.reuse ;  /* 0x0000541015157816 */ /* 0x100fe20000000012 */
[----:B------:R-:W-:Y:S01]  /*72c0*/  IMAD.MOV.U32 R22, RZ, RZ, R15 ;  /* 0x000000ffff167224 */ /* 0x000fe200078e000f */
[----:B------:R-:W-:-:S07]  /*72d0*/  PRMT R18, R4, 0x7632, R18 ;  /* 0x0000763204127816 */ /* 0x000fce0000000012 */
.L_x_12782:
[----:B------:R-:W-:Y:S05]  /*72e0*/  BSYNC.RECONVERGENT B1 ;  /* 0x0000000000017941 */ /* 0x000fea0003800200 */
.L_x_12780:
        /* <DEDUP_REMOVED lines=9> */
.L_x_12784:
[----:B------:R-:W-:Y:S01]  /*7380*/  IMAD.MOV.U32 R25, RZ, RZ, R23 ;  /* 0x000000ffff197224 */ /* 0x000fe200078e0017 */
[----:B------:R-:W-:Y:S01]  /*7390*/  PRMT R4, R4, 0x7610, R21 ;  /* 0x0000761004047816 */ /* 0x000fe20000000015 */
[----:B------:R-:W-:Y:S01]  /*73a0*/  IMAD.MOV.U32 R23, RZ, RZ, R17 ;  /* 0x000000ffff177224 */ /* 0x000fe200078e0011 */
[----:B------:R-:W-:-:S07]  /*73b0*/  PRMT R21, R21, 0x7610, R18 ;  /* 0x0000761015157816 */ /* 0x000fce0000000012 */
.L_x_12785:
[----:B------:R-:W-:Y:S05]  /*73c0*/  BSYNC.RECONVERGENT B1 ;  /* 0x0000000000017941 */ /* 0x000fea0003800200 */
.L_x_12783:
        /* <DEDUP_REMOVED lines=9> */
.L_x_12787:
[----:B------:R-:W-:Y:S01]  /*7460*/  IMAD.MOV.U32 R17, RZ, RZ, R25 ;  /* 0x000000ffff117224 */ /* 0x000fe200078e0019 */
[C---:B------:R-:W-:Y:S01]  /*7470*/  PRMT R21, R4.reuse, 0x7632, R21 ;  /* 0x0000763204157816 */ /* 0x040fe20000000015 */
[----:B------:R-:W-:Y:S01]  /*7480*/  IMAD.MOV.U32 R25, RZ, RZ, R14 ;  /* 0x000000ffff197224 */ /* 0x000fe200078e000e */
[----:B------:R-:W-:-:S07]  /*7490*/  PRMT R4, R4, 0x5410, R4 ;  /* 0x0000541004047816 */ /* 0x000fce0000000004 */
.L_x_12788:
[----:B------:R-:W-:Y:S05]  /*74a0*/  BSYNC.RECONVERGENT B1 ;  /* 0x0000000000017941 */ /* 0x000fea0003800200 */
.L_x_12786:
        /* <DEDUP_REMOVED lines=16> */
.L_x_12790:
[----:B------:R-:W-:Y:S01]  /*75b0*/  IMAD.MOV.U32 R7, RZ, RZ, R6 ;  /* 0x000000ffff077224 */ /* 0x000fe200078e0006 */
[----:B------:R-:W-:Y:S01]  /*75c0*/  PRMT R14, R13, 0x7610, R14 ;  /* 0x000076100d0e7816 */ /* 0x000fe2000000000e */
[----:B------:R-:W-:Y:S01]  /*75d0*/  IMAD.MOV.U32 R6, RZ, RZ, R11 ;  /* 0x000000ffff067224 */ /* 0x000fe200078e000b */
[----:B------:R-:W-:-:S07]  /*75e0*/  PRMT R13, R16, 0x7610, R13 ;  /* 0x00007610100d7816 */ /* 0x000fce000000000d */
.L_x_12791:
[----:B------:R-:W-:Y:S05]  /*75f0*/  BSYNC.RECONVERGENT B1 ;  /* 0x0000000000017941 */ /* 0x000fea0003800200 */
.L_x_12789:
        /* <DEDUP_REMOVED lines=9> */
.L_x_12793:
[----:B------:R-:W-:Y:S01]  /*7690*/  IMAD.MOV.U32 R8, RZ, RZ, R7 ;  /* 0x000000ffff087224 */ /* 0x000fe200078e0007 */
[--C-:B------:R-:W-:Y:S01]  /*76a0*/  PRMT R13, R13, 0x5410, R14.reuse ;  /* 0x000054100d0d7816 */ /* 0x100fe2000000000e */
[----:B------:R-:W-:Y:S01]  /*76b0*/  IMAD.MOV.U32 R7, RZ, RZ, R9 ;  /* 0x000000ffff077224 */ /* 0x000fe200078e0009 */
[----:B------:R-:W-:-:S07]  /*76c0*/  PRMT R14, R12, 0x7610, R14 ;  /* 0x000076100c0e7816 */ /* 0x000fce000000000e */
.L_x_12794:
[----:B------:R-:W-:Y:S05]  /*76d0*/  BSYNC.RECONVERGENT B1 ;  /* 0x0000000000017941 */ /* 0x000fea0003800200 */
.L_x_12792:
[----:B------:R-:W-:Y:S01]  /*76e0*/  HSETP2.GT.AND P0, PT, R13.H1_H1, R12.H1_H1, PT ;  /* 0x3000000c0d007234 */ /* 0x000fe20003f04c00 */
[----:B------:R-:W-:Y:S04]  /*76f0*/  BSSY.RECONVERGENT B1, `(.L_x_12795) ;  /* 0x000000c000017945 */ /* 0x000fe80003800200 */
[----:B------:R-:W-:-:S13]  /*7700*/  ISETP.EQ.OR P0, PT, R19, -0x1, P0 ;  /* 0xffffffff1300780c */ /* 0x000fda0000702670 */
[----:B------:R-:W-:Y:S05]  /*7710*/  @P0 BRA `(.L_x_12796) ;  /* 0x0000000000140947 */ /* 0x000fea0003800000 */
[-C--:B------:R-:W-:Y:S02]  /*7720*/  ISETP.GE.AND P0, PT, R8, R19.reuse, PT ;  /* 0x000000130800720c */ /* 0x080fe40003f06270 */
[----:B------:R-:W-:Y:S02]  /*7730*/  PRMT R15, R12, 0x7632, R15 ;  /* 0x000076320c0f7816 */ /* 0x000fe4000000000f */
[----:B------:R-:W-:Y:S02]  /*7740*/  MOV R9, R19 ;  /* 0x0000001300097202 */ /* 0x000fe40000000f00 */
[----:B------:R-:W-:-:S13]  /*7750*/  HSETP2.NEU.OR P0, PT, R13.H1_H1, R12.H1_H1, P0 ;  /* 0x3000000c0d007234 */ /* 0x000fda000070dc20 */
[----:B------:R-:W-:Y:S05]  /*7760*/  @P0 BRA `(.L_x_12797) ;  /* 0x0000000000100947 */ /* 0x000fea0003800000 */
.L_x_12796:
[----:B------:R-:W-:Y:S01]  /*7770*/  IMAD.MOV.U32 R9, RZ, RZ, R8 ;  /* 0x000000ffff097224 */ /* 0x000fe200078e0008 */
[C---:B------:R-:W-:Y:S01]  /*7780*/  PRMT R15, R13.reuse, 0x7632, R15 ;  /* 0x000076320d0f7816 */ /* 0x040fe2000000000f */
[----:B------:R-:W-:Y:S01]  /*7790*/  IMAD.MOV.U32 R8, RZ, RZ, R19 ;  /* 0x000000ffff087224 */ /* 0x000fe200078e0013 */
[----:B------:R-:W-:-:S07]  /*77a0*/  PRMT R13, R13, 0x7610, R12 ;  /* 0x000076100d0d7816 */ /* 0x000fce000000000c */
.L_x_12797:
[----:B------:R-:W-:Y:S05]  /*77b0*/  BSYNC.RECONVERGENT B1 ;  /* 0x0000000000017941 */ /* 0x000fea0003800200 */
.L_x_12795:
        /* <DEDUP_REMOVED lines=9> */
.L_x_12799:
[----:B------:R-:W-:Y:S01]  /*7850*/  IMAD.MOV.U32 R10, RZ, RZ, R9 ;  /* 0x000000ffff0a7224 */ /* 0x000fe200078e0009 */
[--C-:B------:R-:W-:Y:S01]  /*7860*/  PRMT R14, R14, 0x5410, R15.reuse ;  /* 0x000054100e0e7816 */ /* 0x100fe2000000000f */
[----:B------:R-:W-:Y:S01]  /*7870*/  IMAD.MOV.U32 R9, RZ, RZ, R22 ;  /* 0x000000ffff097224 */ /* 0x000fe200078e0016 */
[----:B------:R-:W-:-:S07]  /*7880*/  PRMT R15, R18, 0x7610, R15 ;  /* 0x00007610120f7816 */ /* 0x000fce000000000f */
.L_x_12800:
[----:B------:R-:W-:Y:S05]  /*7890*/  BSYNC.RECONVERGENT B1 ;  /* 0x0000000000017941 */ /* 0x000fea0003800200 */
.L_x_12798:
        /* <DEDUP_REMOVED lines=9> */
.L_x_12802:
[----:B------:R-:W-:Y:S01]  /*7930*/  IMAD.MOV.U32 R16, RZ, RZ, R10 ;  /* 0x000000ffff107224 */ /* 0x000fe200078e000a */
[----:B------:R-:W-:Y:S01]  /*7940*/  PRMT R15, R15, 0x7610, R14 ;  /* 0x000076100f0f7816 */ /* 0x000fe2000000000e */
[----:B------:R-:W-:Y:S01]  /*7950*/  IMAD.MOV.U32 R10, RZ, RZ, R23 ;  /* 0x000000ffff0a7224 */ /* 0x000fe200078e0017 */
[----:B------:R-:W-:-:S07]  /*7960*/  PRMT R14, R14, 0x7610, R21 ;  /* 0x000076100e0e7816 */ /* 0x000fce0000000015 */
.L_x_12803:
[----:B------:R-:W-:Y:S05]  /*7970*/  BSYNC.RECONVERGENT B1 ;  /* 0x0000000000017941 */ /* 0x000fea0003800200 */
.L_x_12801:
        /* <DEDUP_REMOVED lines=9> */
.L_x_12805:
[----:B------:R-:W-:Y:S01]  /*7a10*/  IMAD.MOV.U32 R2, RZ, RZ, R16 ;  /* 0x000000ffff027224 */ /* 0x000fe200078e0010 */
[C---:B------:R-:W-:Y:S01]  /*7a20*/  PRMT R5, R15.reuse, 0x7632, R5 ;  /* 0x000076320f057816 */ /* 0x040fe20000000005 */
[----:B------:R-:W-:Y:S01]  /*7a30*/  IMAD.MOV.U32 R16, RZ, RZ, R25 ;  /* 0x000000ffff107224 */ /* 0x000fe200078e0019 */
[----:B------:R-:W-:-:S07]  /*7a40*/  PRMT R15, R15, 0x7610, R4 ;  /* 0x000076100f0f7816 */ /* 0x000fce0000000004 */
.L_x_12806:
[----:B------:R-:W-:Y:S05]  /*7a50*/  BSYNC.RECONVERGENT B1 ;  /* 0x0000000000017941 */ /* 0x000fea0003800200 */
.L_x_12804:
        /* <DEDUP_REMOVED lines=8> */
.L_x_12807:
[----:B------:R-:W-:Y:S01]  /*7ae0*/  PRMT R36, R21, 0x7610, R36 ;  /* 0x0000761015247816 */ /* 0x000fe20000000024 */
[----:B------:R-:W-:Y:S01]  /*7af0*/  IMAD.MOV.U32 R4, RZ, RZ, R17 ;  /* 0x000000ffff047224 */ /* 0x000fe200078e0011 */
[----:B------:R-:W-:Y:S01]  /*7b00*/  PRMT R21, R5, 0x7610, R21 ;  /* 0x0000761005157816 */ /* 0x000fe20000000015 */
[----:B------:R-:W-:-:S07]  /*7b10*/  IMAD.MOV.U32 R17, RZ, RZ, R2 ;  /* 0x000000ffff117224 */ /* 0x000fce00078e0002 */
.L_x_12641:
[----:B------:R-:W-:Y:S05]  /*7b20*/  BSYNC.RECONVERGENT B0 ;  /* 0x0000000000007941 */ /* 0x000fea0003800200 */
.L_x_12640:
        /* <DEDUP_REMOVED lines=35> */
.L_x_12811:
[----:B------:R-:W-:Y:S01]  /*7d60*/  IMAD.MOV.U32 R29, RZ, RZ, R6 ;  /* 0x000000ffff1d7224 */ /* 0x000fe200078e0006 */
[----:B------:R-:W-:Y:S01]  /*7d70*/  PRMT R22, R13, 0x7610, R22 ;  /* 0x000076100d167816 */ /* 0x000fe20000000016 */
[----:B------:R-:W-:Y:S01]  /*7d80*/  IMAD.MOV.U32 R6, RZ, RZ, R7 ;  /* 0x000000ffff067224 */ /* 0x000fe200078e0007 */
[----:B------:R-:W-:-:S07]  /*7d90*/  PRMT R13, R14, 0x7610, R13 ;  /* 0x000076100e0d7816 */ /* 0x000fce000000000d */
.L_x_12812:
[----:B------:R-:W-:Y:S05]  /*7da0*/  BSYNC.RECONVERGENT B1 ;  /* 0x0000000000017941 */ /* 0x000fea0003800200 */
.L_x_12810:
        /* <DEDUP_REMOVED lines=9> */
.L_x_12814:
[----:B------:R-:W-:Y:S01]  /*7e40*/  IMAD.MOV.U32 R24, RZ, RZ, R29 ;  /* 0x000000ffff187224 */ /* 0x000fe200078e001d */
[----:B------:R-:W-:Y:S01]  /*7e50*/  PRMT R7, R22, 0x7610, R7 ;  /* 0x0000761016077816 */ /* 0x000fe20000000007 */
[----:B------:R-:W-:Y:S01]  /*7e60*/  IMAD.MOV.U32 R29, RZ, RZ, R8 ;  /* 0x000000ffff1d7224 */ /* 0x000fe200078e0008 */
[----:B------:R-:W-:-:S07]  /*7e70*/  PRMT R22, R13, 0x7632, R22 ;  /* 0x000076320d167816 */ /* 0x000fce0000000016 */
.L_x_12815:
[----:B------:R-:W-:Y:S05]  /*7e80*/  BSYNC.RECONVERGENT B1 ;  /* 0x0000000000017941 */ /* 0x000fea0003800200 */
.L_x_12813:
        /* <DEDUP_REMOVED lines=9> */
.L_x_12817:
[----:B------:R-:W-:Y:S01]  /*7f20*/  IMAD.MOV.U32 R31, RZ, RZ, R24 ;  /* 0x000000ffff1f7224 */ /* 0x000fe200078e0018 */
[----:B------:R-:W-:Y:S01]  /*7f30*/  PRMT R7, R15, 0x5410, R7 ;  /* 0x000054100f077816 */ /* 0x000fe20000000007 */
[----:B------:R-:W-:-:S07]  /*7f40*/  IMAD.MOV.U32 R24, RZ, RZ, R9 ;  /* 0x000000ffff187224 */ /* 0x000fce00078e0009 */
.L_x_12818:
[----:B------:R-:W-:Y:S05]  /*7f50*/  BSYNC.RECONVERGENT B1 ;  /* 0x0000000000017941 */ /* 0x000fea0003800200 */
.L_x_12816:
        /* <DEDUP_REMOVED lines=9> */
.L_x_12820:
[----:B------:R-:W-:Y:S01]  /*7ff0*/  IMAD.MOV.U32 R9, RZ, RZ, R31 ;  /* 0x000000ffff097224 */ /* 0x000fe200078e001f */
[C---:B------:R-:W-:Y:S01]  /*8000*/  PRMT R8, R7.reuse, 0x7632, R8 ;  /* 0x0000763207087816 */ /* 0x040fe20000000008 */
[----:B------:R-:W-:Y:S01]  /*8010*/  IMAD.MOV.U32 R31, RZ, RZ, R10 ;  /* 0x000000ffff1f7224 */ /* 0x000fe200078e000a */
[----:B------:R-:W-:-:S07]  /*8020*/  PRMT R7, R7, 0x7610, R14 ;  /* 0x0000761007077816 */ /* 0x000fce000000000e */
.L_x_12821:
[----:B------:R-:W-:Y:S05]  /*8030*/  BSYNC.RECONVERGENT B1 ;  /* 0x0000000000017941 */ /* 0x000fea0003800200 */
.L_x_12819:
        /* <DEDUP_REMOVED lines=9> */
.L_x_12823:
[----:B------:R-:W-:Y:S01]  /*80d0*/  IMAD.MOV.U32 R33, RZ, RZ, R9 ;  /* 0x000000ffff217224 */ /* 0x000fe200078e0009 */
[----:B------:R-:W-:Y:S01]  /*80e0*/  PRMT R8, R15, 0x5432, R8 ;  /* 0x000054320f087816 */ /* 0x000fe20000000008 */
[----:B------:R-:W-:-:S07]  /*80f0*/  IMAD.MOV.U32 R9, RZ, RZ, R16 ;  /* 0x000000ffff097224 */ /* 0x000fce00078e0010 */
.L_x_12824:
[----:B------:R-:W-:Y:S05]  /*8100*/  BSYNC.RECONVERGENT B1 ;  /* 0x0000000000017941 */ /* 0x000fea0003800200 */
.L_x_12822:
        /* <DEDUP_REMOVED lines=9> */
.L_x_12826:
[----:B------:R-:W-:Y:S01]  /*81a0*/  IMAD.MOV.U32 R10, RZ, RZ, R33 ;  /* 0x000000ffff0a7224 */ /* 0x000fe200078e0021 */
[C---:B------:R-:W-:Y:S01]  /*81b0*/  PRMT R14, R8.reuse, 0x7632, R14 ;  /* 0x00007632080e7816 */ /* 0x040fe2000000000e */
[----:B------:R-:W-:Y:S01]  /*81c0*/  IMAD.MOV.U32 R33, RZ, RZ, R4 ;  /* 0x000000ffff217224 */ /* 0x000fe200078e0004 */
[----:B------:R-:W-:-:S07]  /*81d0*/  PRMT R8, R8, 0x5410, R36 ;  /* 0x0000541008087816 */ /* 0x000fce0000000024 */
.L_x_12827:
[----:B------:R-:W-:Y:S05]  /*81e0*/  BSYNC.RECONVERGENT B1 ;  /* 0x0000000000017941 */ /* 0x000fea0003800200 */
.L_x_12825:
        /* <DEDUP_REMOVED lines=9> */
.L_x_12829:
[----:B------:R-:W-:Y:S01]  /*8280*/  IMAD.MOV.U32 R4, RZ, RZ, R10 ;  /* 0x000000ffff047224 */ /* 0x000fe200078e000a */
[--C-:B------:R-:W-:Y:S01]  /*8290*/  PRMT R13, R13, 0x5410, R14.reuse ;  /* 0x000054100d0d7816 */ /* 0x100fe2000000000e */
[----:B------:R-:W-:Y:S01]  /*82a0*/  IMAD.MOV.U32 R10, RZ, RZ, R17 ;  /* 0x000000ffff0a7224 */ /* 0x000fe200078e0011 */
[----:B------:R-:W-:-:S07]  /*82b0*/  PRMT R14, R21, 0x7610, R14 ;  /* 0x00007610150e7816 */ /* 0x000fce000000000e */
.L_x_12830:
[----:B------:R-:W-:Y:S05]  /*82c0*/  BSYNC.RECONVERGENT B1 ;  /* 0x0000000000017941 */ /* 0x000fea0003800200 */
.L_x_12828:
        /* <DEDUP_REMOVED lines=16> */
.L_x_12832:
[----:B------:R-:W-:Y:S01]  /*83d0*/  IMAD.MOV.U32 R15, RZ, RZ, R6 ;  /* 0x000000ffff0f7224 */ /* 0x000fe200078e0006 */
[----:B------:R-:W-:Y:S01]  /*83e0*/  PRMT R16, R13, 0x7610, R16 ;  /* 0x000076100d107816 */ /* 0x000fe20000000010 */
[----:B------:R-:W-:Y:S01]  /*83f0*/  IMAD.MOV.U32 R6, RZ, RZ, R29 ;  /* 0x000000ffff067224 */ /* 0x000fe200078e001d */
[----:B------:R-:W-:-:S07]  /*8400*/  PRMT R13, R22, 0x7610, R13 ;  /* 0x00007610160d7816 */ /* 0x000fce000000000d */
.L_x_12833:
[----:B------:R-:W-:Y:S05]  /*8410*/  BSYNC.RECONVERGENT B1 ;  /* 0x0000000000017941 */ /* 0x000fea0003800200 */
.L_x_12831:
        /* <DEDUP_REMOVED lines=9> */
.L_x_12835:
[----:B------:R-:W-:Y:S01]  /*84b0*/  IMAD.MOV.U32 R22, RZ, RZ, R15 ;  /* 0x000000ffff167224 */ /* 0x000fe200078e000f */
[----:B------:R-:W-:Y:S01]  /*84c0*/  PRMT R17, R16, 0x7610, R17 ;  /* 0x0000761010117816 */ /* 0x000fe20000000011 */
[----:B------:R-:W-:Y:S01]  /*84d0*/  IMAD.MOV.U32 R15, RZ, RZ, R24 ;  /* 0x000000ffff0f7224 */ /* 0x000fe200078e0018 */
[----:B------:R-:W-:-:S07]  /*84e0*/  PRMT R16, R7, 0x7610, R16 ;  /* 0x0000761007107816 */ /* 0x000fce0000000010 */
.L_x_12836:
[----:B------:R-:W-:Y:S05]  /*84f0*/  BSYNC.RECONVERGENT B1 ;  /* 0x0000000000017941 */ /* 0x000fea0003800200 */
.L_x_12834:
        /* <DEDUP_REMOVED lines=9> */
.L_x_12838:
[----:B------:R-:W-:Y:S01]  /*8590*/  IMAD.MOV.U32 R24, RZ, RZ, R22 ;  /* 0x000000ffff187224 */ /* 0x000fe200078e0016 */
[----:B------:R-:W-:Y:S01]  /*85a0*/  PRMT R14, R14, 0x5410, R17 ;  /* 0x000054100e0e7816 */ /* 0x000fe20000000011 */
[----:B------:R-:W-:Y:S01]  /*85b0*/  IMAD.MOV.U32 R22, RZ, RZ, R31 ;  /* 0x000000ffff167224 */ /* 0x000fe200078e001f */
[----:B------:R-:W-:-:S07]  /*85c0*/  PRMT R17, R7, 0x7632, R17 ;  /* 0x0000763207117816 */ /* 0x000fce0000000011 */
.L_x_12839:
[----:B------:R-:W-:Y:S05]  /*85d0*/  BSYNC.RECONVERGENT B1 ;  /* 0x0000000000017941 */ /* 0x000fea0003800200 */
.L_x_12837:
        /* <DEDUP_REMOVED lines=9> */
.L_x_12841:
[----:B------:R-:W-:Y:S01]  /*8670*/  IMAD.MOV.U32 R26, RZ, RZ, R24 ;  /* 0x000000ffff1a7224 */ /* 0x000fe200078e0018 */
[----:B------:R-:W-:Y:S01]  /*8680*/  PRMT R7, R7, 0x7610, R14 ;  /* 0x0000761007077816 */ /* 0x000fe2000000000e */
[----:B------:R-:W-:Y:S01]  /*8690*/  IMAD.MOV.U32 R24, RZ, RZ, R9 ;  /* 0x000000ffff187224 */ /* 0x000fe200078e0009 */
[----:B------:R-:W-:-:S07]  /*86a0*/  PRMT R14, R14, 0x5410, R8 ;  /* 0x000054100e0e7816 */ /* 0x000fce0000000008 */
.L_x_12842:
[----:B------:R-:W-:Y:S05]  /*86b0*/  BSYNC.RECONVERGENT B1 ;  /* 0x0000000000017941 */ /* 0x000fea0003800200 */
.L_x_12840:
        /* <DEDUP_REMOVED lines=9> */
.L_x_12844:
[----:B------:R-:W-:Y:S01]  /*8750*/  IMAD.MOV.U32 R9, RZ, RZ, R26 ;  /* 0x000000ffff097224 */ /* 0x000fe200078e001a */
[----:B------:R-:W-:Y:S01]  /*8760*/  PRMT R7, R7, 0x7632, R8 ;  /* 0x0000763207077816 */ /* 0x000fe20000000008 */
[----:B------:R-:W-:-:S07]  /*8770*/  IMAD.MOV.U32 R26, RZ, RZ, R33 ;  /* 0x000000ffff1a7224 */ /* 0x000fce00078e0021 */
.L_x_12845:
[----:B------:R-:W-:Y:S05]  /*8780*/  BSYNC.RECONVERGENT B1 ;  /* 0x0000000000017941 */ /* 0x000fea0003800200 */
.L_x_12843:
        /* <DEDUP_REMOVED lines=9> */
.L_x_12847:
[----:B------:R-:W-:Y:S01]  /*8820*/  IMAD.MOV.U32 R21, RZ, RZ, R9 ;  /* 0x000000ffff157224 */ /* 0x000fe200078e0009 */
[----:B------:R-:W-:Y:S01]  /*8830*/  PRMT R8, R7, 0x7610, R8 ;  /* 0x0000761007087816 */ /* 0x000fe20000000008 */
[----:B------:R-:W-:Y:S01]  /*8840*/  IMAD.MOV.U32 R9, RZ, RZ, R10 ;  /* 0x000000ffff097224 */ /* 0x000fe200078e000a */
[----:B------:R-:W-:-:S07]  /*8850*/  PRMT R7, R14, 0x7610, R7 ;  /* 0x000076100e077816 */ /* 0x000fce0000000007 */
.L_x_12848:
[----:B------:R-:W-:Y:S05]  /*8860*/  BSYNC.RECONVERGENT B1 ;  /* 0x0000000000017941 */ /* 0x000fea0003800200 */
.L_x_12846:
        /* <DEDUP_REMOVED lines=9> */
.L_x_12850:
[----:B------:R-:W-:Y:S01]  /*8900*/  IMAD.MOV.U32 R10, RZ, RZ, R21 ;  /* 0x000000ffff0a7224 */ /* 0x000fe200078e0015 */
[----:B------:R-:W-:Y:S02]  /*8910*/  PRMT R8, R13, 0x5432, R8 ;  /* 0x000054320d087816 */ /* 0x000fe40000000008 */
[----:B------:R-:W-:-:S07]  /*8920*/  MOV R21, R4 ;  /* 0x0000000400157202 */ /* 0x000fce0000000f00 */
.L_x_12851:
[----:B------:R-:W-:Y:S05]  /*8930*/  BSYNC.RECONVERGENT B1 ;  /* 0x0000000000017941 */ /* 0x000fea0003800200 */
.L_x_12849:
        /* <DEDUP_REMOVED lines=16> */
.L_x_12853:
[----:B------:R-:W-:Y:S01]  /*8a40*/  IMAD.MOV.U32 R27, RZ, RZ, R6 ;  /* 0x000000ffff1b7224 */ /* 0x000fe200078e0006 */
[----:B------:R-:W-:Y:S01]  /*8a50*/  PRMT R4, R13, 0x7610, R4 ;  /* 0x000076100d047816 */ /* 0x000fe20000000004 */
[----:B------:R-:W-:Y:S01]  /*8a60*/  IMAD.MOV.U32 R6, RZ, RZ, R15 ;  /* 0x000000ffff067224 */ /* 0x000fe200078e000f */
[----:B------:R-:W-:-:S07]  /*8a70*/  PRMT R13, R16, 0x7610, R13 ;  /* 0x00007610100d7816 */ /* 0x000fce000000000d */
.L_x_12854:
[----:B------:R-:W-:Y:S05]  /*8a80*/  BSYNC.RECONVERGENT B1 ;  /* 0x0000000000017941 */ /* 0x000fea0003800200 */
.L_x_12852:
        /* <DEDUP_REMOVED lines=9> */
.L_x_12856:
[----:B------:R-:W-:Y:S01]  /*8b20*/  IMAD.MOV.U32 R15, RZ, RZ, R27 ;  /* 0x000000ffff0f7224 */ /* 0x000fe200078e001b */
[----:B------:R-:W-:Y:S01]  /*8b30*/  PRMT R4, R17, 0x5410, R4 ;  /* 0x0000541011047816 */ /* 0x000fe20000000004 */
[----:B------:R-:W-:-:S07]  /*8b40*/  IMAD.MOV.U32 R27, RZ, RZ, R22 ;  /* 0x000000ffff1b7224 */ /* 0x000fce00078e0016 */
.L_x_12857:
[----:B------:R-:W-:Y:S05]  /*8b50*/  BSYNC.RECONVERGENT B1 ;  /* 0x0000000000017941 */ /* 0x000fea0003800200 */
.L_x_12855:
        /* <DEDUP_REMOVED lines=9> */
.L_x_12859:
[C---:B------:R-:W-:Y:S01]  /*8bf0*/  PRMT R14, R4.reuse, 0x7632, R14 ;  /* 0x00007632040e7816 */ /* 0x040fe2000000000e */
[----:B------:R-:W-:Y:S02]  /*8c00*/  IMAD.MOV.U32 R17, RZ, RZ, R15 ;  /* 0x000000ffff117224 */ /* 0x000fe400078e000f */
[----:B------:R-:W-:Y:S01]  /*8c10*/  IMAD.MOV.U32 R15, RZ, RZ, R24 ;  /* 0x000000ffff0f7224 */ /* 0x000fe200078e0018 */
[----:B------:R-:W-:-:S07]  /*8c20*/  PRMT R4, R4, 0x7610, R14 ;  /* 0x0000761004047816 */ /* 0x000fce000000000e */
.L_x_12860:
[----:B------:R-:W-:Y:S05]  /*8c30*/  BSYNC.RECONVERGENT B1 ;  /* 0x0000000000017941 */ /* 0x000fea0003800200 */
.L_x_12858:
        /* <DEDUP_REMOVED lines=9> */
.L_x_12862:
[----:B------:R-:W-:Y:S01]  /*8cd0*/  IMAD.MOV.U32 R16, RZ, RZ, R17 ;  /* 0x000000ffff107224 */ /* 0x000fe200078e0011 */
[----:B------:R-:W-:Y:S01]  /*8ce0*/  PRMT R22, R14, 0x7610, R22 ;  /* 0x000076100e167816 */ /* 0x000fe20000000016 */
[----:B------:R-:W-:Y:S01]  /*8cf0*/  IMAD.MOV.U32 R17, RZ, RZ, R26 ;  /* 0x000000ffff117224 */ /* 0x000fe200078e001a */
[----:B------:R-:W-:-:S07]  /*8d00*/  PRMT R14, R7, 0x7632, R14 ;  /* 0x00007632070e7816 */ /* 0x000fce000000000e */
.L_x_12863:
[----:B------:R-:W-:Y:S05]  /*8d10*/  BSYNC.RECONVERGENT B1 ;  /* 0x0000000000017941 */ /* 0x000fea0003800200 */
.L_x_12861:
        /* <DEDUP_REMOVED lines=9> */
.L_x_12865:
[----:B------:R-:W-:Y:S01]  /*8db0*/  PRMT R7, R7, 0x5410, R22 ;  /* 0x0000541007077816 */ /* 0x000fe20000000016 */
[----:B------:R-:W-:Y:S02]  /*8dc0*/  IMAD.MOV.U32 R24, RZ, RZ, R16 ;  /* 0x000000ffff187224 */ /* 0x000fe400078e0010 */
[----:B------:R-:W-:Y:S01]  /*8dd0*/  IMAD.MOV.U32 R16, RZ, RZ, R9 ;  /* 0x000000ffff107224 */ /* 0x000fe200078e0009 */
[----:B------:R-:W-:-:S07]  /*8de0*/  PRMT R22, R7, 0x7610, R22 ;  /* 0x0000761007167816 */ /* 0x000fce0000000016 */
.L_x_12866:
[----:B------:R-:W-:Y:S05]  /*8df0*/  BSYNC.RECONVERGENT B1 ;  /* 0x0000000000017941 */ /* 0x000fea0003800200 */
.L_x_12864:
        /* <DEDUP_REMOVED lines=9> */
.L_x_12868:
[----:B------:R-:W-:Y:S01]  /*8e90*/  IMAD.MOV.U32 R9, RZ, RZ, R24 ;  /* 0x000000ffff097224 */ /* 0x000fe200078e0018 */
[----:B------:R-:W-:Y:S01]  /*8ea0*/  PRMT R13, R13, 0x7610, R7 ;  /* 0x000076100d0d7816 */ /* 0x000fe20000000007 */
[----:B------:R-:W-:Y:S01]  /*8eb0*/  IMAD.MOV.U32 R24, RZ, RZ, R21 ;  /* 0x000000ffff187224 */ /* 0x000fe200078e0015 */
[----:B------:R-:W-:-:S07]  /*8ec0*/  PRMT R7, R7, 0x5410, R8 ;  /* 0x0000541007077816 */ /* 0x000fce0000000008 */
.L_x_12869:
[----:B------:R-:W-:Y:S05]  /*8ed0*/  BSYNC.RECONVERGENT B1 ;  /* 0x0000000000017941 */ /* 0x000fea0003800200 */
.L_x_12867:
        /* <DEDUP_REMOVED lines=9> */
.L_x_12871:
[----:B------:R-:W-:Y:S01]  /*8f70*/  IMAD.MOV.U32 R21, RZ, RZ, R9 ;  /* 0x000000ffff157224 */ /* 0x000fe200078e0009 */
[C---:B------:R-:W-:Y:S01]  /*8f80*/  PRMT R7, R13.reuse, 0x7632, R7 ;  /* 0x000076320d077816 */ /* 0x040fe20000000007 */
[----:B------:R-:W-:Y:S01]  /*8f90*/  IMAD.MOV.U32 R9, RZ, RZ, R10 ;  /* 0x000000ffff097224 */ /* 0x000fe200078e000a */
[----:B------:R-:W-:-:S07]  /*8fa0*/  PRMT R13, R13, 0x7610, R8 ;  /* 0x000076100d0d7816 */ /* 0x000fce0000000008 */
.L_x_12872:
[----:B------:R-:W-:Y:S05]  /*8fb0*/  BSYNC.RECONVERGENT B1 ;  /* 0x0000000000017941 */ /* 0x000fea0003800200 */
.L_x_12870:
        /* <DEDUP_REMOVED lines=16> */
.L_x_12874:
[----:B------:R-:W-:Y:S01]  /*90c0*/  IMAD.MOV.U32 R8, RZ, RZ, R6 ;  /* 0x000000ffff087224 */ /* 0x000fe200078e0006 */
[----:B------:R-:W-:Y:S01]  /*90d0*/  PRMT R10, R13, 0x7610, R10 ;  /* 0x000076100d0a7816 */ /* 0x000fe2000000000a */
[----:B------:R-:W-:Y:S01]  /*90e0*/  IMAD.MOV.U32 R6, RZ, RZ, R27 ;  /* 0x000000ffff067224 */ /* 0x000fe200078e001b */
[----:B------:R-:W-:-:S07]  /*90f0*/  PRMT R13, R4, 0x7610, R13 ;  /* 0x00007610040d7816 */ /* 0x000fce000000000d */
.L_x_12875:
[----:B------:R-:W-:Y:S05]  /*9100*/  BSYNC.RECONVERGENT B1 ;  /* 0x0000000000017941 */ /* 0x000fea0003800200 */
.L_x_12873:
        /* <DEDUP_REMOVED lines=9> */
.L_x_12877:
[----:B------:R-:W-:Y:S01]  /*91a0*/  IMAD.MOV.U32 R18, RZ, RZ, R8 ;  /* 0x000000ffff127224 */ /* 0x000fe200078e0008 */
[----:B------:R-:W-:Y:S01]  /*91b0*/  PRMT R10, R4, 0x5432, R10 ;  /* 0x00005432040a7816 */ /* 0x000fe2000000000a */
[----:B------:R-:W-:-:S07]  /*91c0*/  IMAD.MOV.U32 R8, RZ, RZ, R15 ;  /* 0x000000ffff087224 */ /* 0x000fce00078e000f */
.L_x_12878:
[----:B------:R-:W-:Y:S05]  /*91d0*/  BSYNC.RECONVERGENT B1 ;  /* 0x0000000000017941 */ /* 0x000fea0003800200 */
.L_x_12876:
        /* <DEDUP_REMOVED lines=9> */
.L_x_12880:
[----:B------:R-:W-:Y:S01]  /*9270*/  IMAD.MOV.U32 R15, RZ, RZ, R18 ;  /* 0x000000ffff0f7224 */ /* 0x000fe200078e0012 */
[----:B------:R-:W-:Y:S01]  /*9280*/  PRMT R4, R4, 0x7610, R10 ;  /* 0x0000761004047816 */ /* 0x000fe2000000000a */
[----:B------:R-:W-:Y:S01]  /*9290*/  IMAD.MOV.U32 R18, RZ, RZ, R17 ;  /* 0x000000ffff127224 */ /* 0x000fe200078e0011 */
[----:B------:R-:W-:-:S07]  /*92a0*/  PRMT R10, R10, 0x5410, R14 ;  /* 0x000054100a0a7816 */ /* 0x000fce000000000e */
.L_x_12881:
[----:B------:R-:W-:Y:S05]  /*92b0*/  BSYNC.RECONVERGENT B1 ;  /* 0x0000000000017941 */ /* 0x000fea0003800200 */
.L_x_12879:
        /* <DEDUP_REMOVED lines=9> */
.L_x_12883:
[----:B------:R-:W-:Y:S01]  /*9350*/  IMAD.MOV.U32 R17, RZ, RZ, R15 ;  /* 0x000000ffff117224 */ /* 0x000fe200078e000f */
[----:B------:R-:W-:Y:S01]  /*9360*/  PRMT R4, R4, 0x5432, R22 ;  /* 0x0000543204047816 */ /* 0x000fe20000000016 */
[----:B------:R-:W-:-:S07]  /*9370*/  IMAD.MOV.U32 R15, RZ, RZ, R16 ;  /* 0x000000ffff0f7224 */ /* 0x000fce00078e0010 */
.L_x_12884:
[----:B------:R-:W-:Y:S05]  /*9380*/  BSYNC.RECONVERGENT B1 ;  /* 0x0000000000017941 */ /* 0x000fea0003800200 */
.L_x_12882:
        /* <DEDUP_REMOVED lines=9> */
.L_x_12886:
[----:B------:R-:W-:Y:S01]  /*9420*/  IMAD.MOV.U32 R14, RZ, RZ, R17 ;  /* 0x000000ffff0e7224 */ /* 0x000fe200078e0011 */
[----:B------:R-:W-:Y:S01]  /*9430*/  PRMT R16, R4, 0x7610, R16 ;  /* 0x0000761004107816 */ /* 0x000fe20000000010 */
[----:B------:R-:W-:Y:S01]  /*9440*/  IMAD.MOV.U32 R17, RZ, RZ, R24 ;  /* 0x000000ffff117224 */ /* 0x000fe200078e0018 */
[----:B------:R-:W-:-:S07]  /*9450*/  PRMT R4, R7, 0x7632, R4 ;  /* 0x0000763207047816 */ /* 0x000fce0000000004 */
.L_x_12887:
[----:B------:R-:W-:Y:S05]  /*9460*/  BSYNC.RECONVERGENT B1 ;  /* 0x0000000000017941 */ /* 0x000fea0003800200 */
.L_x_12885:
        /* <DEDUP_REMOVED lines=9> */
.L_x_12889:
[----:B------:R-:W-:Y:S01]  /*9500*/  IMAD.MOV.U32 R22, RZ, RZ, R14 ;  /* 0x000000ffff167224 */ /* 0x000fe200078e000e */
[----:B------:R-:W-:Y:S01]  /*9510*/  PRMT R24, R16, 0x7610, R24 ;  /* 0x0000761010187816 */ /* 0x000fe20000000018 */
[----:B------:R-:W-:Y:S01]  /*9520*/  IMAD.MOV.U32 R14, RZ, RZ, R9 ;  /* 0x000000ffff0e7224 */ /* 0x000fe200078e0009 */
[----:B------:R-:W-:-:S07]  /*9530*/  PRMT R16, R13, 0x7632, R16 ;  /* 0x000076320d107816 */ /* 0x000fce0000000010 */
.L_x_12890:
[----:B------:R-:W-:Y:S05]  /*9540*/  BSYNC.RECONVERGENT B1 ;  /* 0x0000000000017941 */ /* 0x000fea0003800200 */
.L_x_12888:
        /* <DEDUP_REMOVED lines=9> */
.L_x_12892:
[----:B------:R-:W-:Y:S01]  /*95e0*/  PRMT R7, R7, 0x5410, R24 ;  /* 0x0000541007077816 */ /* 0x000fe20000000018 */
[----:B------:R-:W-:Y:S02]  /*95f0*/  IMAD.MOV.U32 R9, RZ, RZ, R22 ;  /* 0x000000ffff097224 */ /* 0x000fe400078e0016 */
[----:B------:R-:W-:Y:S01]  /*9600*/  IMAD.MOV.U32 R22, RZ, RZ, R21 ;  /* 0x000000ffff167224 */ /* 0x000fe200078e0015 */
[----:B------:R-:W-:-:S07]  /*9610*/  PRMT R24, R7, 0x7610, R24 ;  /* 0x0000761007187816 */ /* 0x000fce0000000018 */
.L_x_12893:
[----:B------:R-:W-:Y:S05]  /*9620*/  BSYNC.RECONVERGENT B1 ;  /* 0x0000000000017941 */ /* 0x000fea0003800200 */
.L_x_12891:
        /* <DEDUP_REMOVED lines=16> */
.L_x_12895:
[----:B------:R-:W-:Y:S01]  /*9730*/  IMAD.MOV.U32 R21, RZ, RZ, R6 ;  /* 0x000000ffff157224 */ /* 0x000fe200078e0006 */
[----:B------:R-:W-:Y:S01]  /*9740*/  PRMT R7, R13, 0x7610, R7 ;  /* 0x000076100d077816 */ /* 0x000fe20000000007 */
[----:B------:R-:W-:Y:S01]  /*9750*/  IMAD.MOV.U32 R6, RZ, RZ, R8 ;  /* 0x000000ffff067224 */ /* 0x000fe200078e0008 */
[----:B------:R-:W-:-:S07]  /*9760*/  PRMT R13, R10, 0x7610, R13 ;  /* 0x000076100a0d7816 */ /* 0x000fce000000000d */
.L_x_12896:
[----:B------:R-:W-:Y:S05]  /*9770*/  BSYNC.RECONVERGENT B1 ;  /* 0x0000000000017941 */ /* 0x000fea0003800200 */
.L_x_12894:
        /* <DEDUP_REMOVED lines=9> */
.L_x_12898:
[----:B------:R-:W-:Y:S01]  /*9810*/  IMAD.MOV.U32 R8, RZ, RZ, R21 ;  /* 0x000000ffff087224 */ /* 0x000fe200078e0015 */
[--C-:B------:R-:W-:Y:S01]  /*9820*/  PRMT R13, R13, 0x5410, R7.reuse ;  /* 0x000054100d0d7816 */ /* 0x100fe20000000007 */
[----:B------:R-:W-:Y:S01]  /*9830*/  IMAD.MOV.U32 R21, RZ, RZ, R18 ;  /* 0x000000ffff157224 */ /* 0x000fe200078e0012 */
[----:B------:R-:W-:-:S07]  /*9840*/  PRMT R7, R10, 0x7632, R7 ;  /* 0x000076320a077816 */ /* 0x000fce0000000007 */
.L_x_12899:
[----:B------:R-:W-:Y:S05]  /*9850*/  BSYNC.RECONVERGENT B1 ;  /* 0x0000000000017941 */ /* 0x000fea0003800200 */
.L_x_12897:
        /* <DEDUP_REMOVED lines=9> */
.L_x_12901:
[----:B------:R-:W-:Y:S01]  /*98f0*/  IMAD.MOV.U32 R10, RZ, RZ, R8 ;  /* 0x000000ffff0a7224 */ /* 0x000fe200078e0008 */
[----:B------:R-:W-:Y:S01]  /*9900*/  PRMT R16, R16, 0x7610, R13 ;  /* 0x0000761010107816 */ /* 0x000fe2000000000d */
[----:B------:R-:W-:Y:S01]  /*9910*/  IMAD.MOV.U32 R8, RZ, RZ, R15 ;  /* 0x000000ffff087224 */ /* 0x000fe200078e000f */
[----:B------:R-:W-:-:S07]  /*9920*/  PRMT R13, R13, 0x7610, R4 ;  /* 0x000076100d0d7816 */ /* 0x000fce0000000004 */
.L_x_12902:
[----:B------:R-:W-:Y:S05]  /*9930*/  BSYNC.RECONVERGENT B1 ;  /* 0x0000000000017941 */ /* 0x000fea0003800200 */
.L_x_12900:
        /* <DEDUP_REMOVED lines=9> */
.L_x_12904:
[----:B------:R-:W-:Y:S01]  /*99d0*/  PRMT R4, R4, 0x7610, R16 ;  /* 0x0000761004047816 */ /* 0x000fe20000000010 */
[----:B------:R-:W-:Y:S02]  /*99e0*/  IMAD.MOV.U32 R15, RZ, RZ, R10 ;  /* 0x000000ffff0f7224 */ /* 0x000fe400078e000a */
[----:B------:R-:W-:Y:S01]  /*99f0*/  IMAD.MOV.U32 R10, RZ, RZ, R17 ;  /* 0x000000ffff0a7224 */ /* 0x000fe200078e0011 */
[----:B------:R-:W-:-:S07]  /*9a00*/  PRMT R16, R16, 0x5410, R4 ;  /* 0x0000541010107816 */ /* 0x000fce0000000004 */
.L_x_12905:
[----:B------:R-:W-:Y:S05]  /*9a10*/  BSYNC.RECONVERGENT B1 ;  /* 0x0000000000017941 */ /* 0x000fea0003800200 */
.L_x_12903:
[----:B------:R-:W-:Y:S01]  /*9a20*/  HSETP2.GT.AND P0, PT, R4.H1_H1, R16.H0_H0, PT ;  /* 0x2000001004007234 */ /* 0x000fe20003f04c00 */
[----:B------:R-:W-:Y:S04]  /*9a30*/  BSSY.RECONVERGENT B1, `(.L_x_12906) ;  /* 0x000000c000017945 */ /* 0x000fe80003800200 */
[----:B------:R-:W-:-:S13]  /*9a40*/  ISETP.EQ.OR P0, PT, R14, -0x1, P0 ;  /* 0xffffffff0e00780c */ /* 0x000fda0000702670 */
[----:B------:R-:W-:Y:S05]  /*9a50*/  @P0 BRA `(.L_x_12907) ;  /* 0x0000000000140947 */ /* 0x000fea0003800000 */
[-C--:B------:R-:W-:Y:S02]  /*9a60*/  ISETP.GE.AND P0, PT, R15, R14.reuse, PT ;  /* 0x0000000e0f00720c */ /* 0x080fe40003f06270 */
[----:B------:R-:W-:Y:S02]  /*9a70*/  PRMT R18, R18, 0x5410, R16 ;  /* 0x0000541012127816 */ /* 0x000fe40000000010 */
[----:B------:R-:W-:Y:S02]  /*9a80*/  MOV R17, R14 ;  /* 0x0000000e00117202 */ /* 0x000fe40000000f00 */
[----:B------:R-:W-:-:S13]  /*9a90*/  HSETP2.NEU.OR P0, PT, R4.H1_H1, R16.H0_H0, P0 ;  /* 0x2000001004007234 */ /* 0x000fda000070dc20 */
[----:B------:R-:W-:Y:S05]  /*9aa0*/  @P0 BRA `(.L_x_12908) ;  /* 0x0000000000100947 */ /* 0x000fea0003800000 */
.L_x_12907:
[----:B------:R-:W-:Y:S01]  /*9ab0*/  IMAD.MOV.U32 R17, RZ, RZ, R15 ;  /* 0x000000ffff117224 */ /* 0x000fe200078e000f */
[----:B------:R-:W-:Y:S01]  /*9ac0*/  PRMT R18, R18, 0x7610, R4 ;  /* 0x0000761012127816 */ /* 0x000fe20000000004 */
[----:B------:R-:W-:Y:S01]  /*9ad0*/  IMAD.MOV.U32 R15, RZ, RZ, R14 ;  /* 0x000000ffff0f7224 */ /* 0x000fe200078e000e */
[----:B------:R-:W-:-:S07]  /*9ae0*/  PRMT R4, R4, 0x5410, R16 ;  /* 0x0000541004047816 */ /* 0x000fce0000000010 */
.L_x_12908:
[----:B------:R-:W-:Y:S05]  /*9af0*/  BSYNC.RECONVERGENT B1 ;  /* 0x0000000000017941 */ /* 0x000fea0003800200 */
.L_x_12906:
        /* <DEDUP_REMOVED lines=9> */
.L_x_12910:
[----:B------:R-:W-:Y:S01]  /*9b90*/  IMAD.MOV.U32 R14, RZ, RZ, R17 ;  /* 0x000000ffff0e7224 */ /* 0x000fe200078e0011 */
[C---:B------:R-:W-:Y:S01]  /*9ba0*/  PRMT R4, R18.reuse, 0x7632, R4 ;  /* 0x0000763212047816 */ /* 0x040fe20000000004 */
[----:B------:R-:W-:Y:S01]  /*9bb0*/  IMAD.MOV.U32 R17, RZ, RZ, R22 ;  /* 0x000000ffff117224 */ /* 0x000fe200078e0016 */
[----:B------:R-:W-:-:S07]  /*9bc0*/  PRMT R18, R18, 0x5410, R24 ;  /* 0x0000541012127816 */ /* 0x000fce0000000018 */
.L_x_12911:
[----:B------:R-:W-:Y:S05]  /*9bd0*/  BSYNC.RECONVERGENT B1 ;  /* 0x0000000000017941 */ /* 0x000fea0003800200 */
.L_x_12909:
        /* <DEDUP_REMOVED lines=9> */
.L_x_12913:
[----:B------:R-:W-:Y:S01]  /*9c70*/  IMAD.MOV.U32 R22, RZ, RZ, R14 ;  /* 0x000000ffff167224 */ /* 0x000fe200078e000e */
[----:B------:R-:W-:Y:S01]  /*9c80*/  PRMT R16, R4, 0x7610, R16 ;  /* 0x0000761004107816 */ /* 0x000fe20000000010 */
[----:B------:R-:W-:Y:S01]  /*9c90*/  IMAD.MOV.U32 R14, RZ, RZ, R9 ;  /* 0x000000ffff0e7224 */ /* 0x000fe200078e0009 */
[----:B------:R-:W-:-:S07]  /*9ca0*/  PRMT R4, R7, 0x7632, R4 ;  /* 0x0000763207047816 */ /* 0x000fce0000000004 */
.L_x_12914:
[----:B------:R-:W-:Y:S05]  /*9cb0*/  BSYNC.RECONVERGENT B1 ;  /* 0x0000000000017941 */ /* 0x000fea0003800200 */
.L_x_12912:
        /* <DEDUP_REMOVED lines=16> */
.L_x_12916:
[----:B------:R-:W-:Y:S01]  /*9dc0*/  IMAD.MOV.U32 R9, RZ, RZ, R6 ;  /* 0x000000ffff097224 */ /* 0x000fe200078e0006 */
[----:B------:R-:W-:Y:S01]  /*9dd0*/  PRMT R12, R13, 0x7610, R12 ;  /* 0x000076100d0c7816 */ /* 0x000fe2000000000c */
[----:B------:R-:W-:Y:S01]  /*9de0*/  IMAD.MOV.U32 R6, RZ, RZ, R21 ;  /* 0x000000ffff067224 */ /* 0x000fe200078e0015 */
[----:B------:R-:W-:-:S07]  /*9df0*/  PRMT R13, R7, 0x7610, R13 ;  /* 0x00007610070d7816 */ /* 0x000fce000000000d */
.L_x_12917:
[----:B------:R-:W-:Y:S05]  /*9e00*/  BSYNC.RECONVERGENT B1 ;  /* 0x0000000000017941 */ /* 0x000fea0003800200 */
.L_x_12915:
        /* <DEDUP_REMOVED lines=9> */
.L_x_12919:
[----:B------:R-:W-:Y:S01]  /*9ea0*/  IMAD.MOV.U32 R7, RZ, RZ, R9 ;  /* 0x000000ffff077224 */ /* 0x000fe200078e0009 */
[----:B------:R-:W-:Y:S01]  /*9eb0*/  PRMT R12, R13, 0x5432, R12 ;  /* 0x000054320d0c7816 */ /* 0x000fe2000000000c */
[----:B------:R-:W-:-:S07]  /*9ec0*/  IMAD.MOV.U32 R9, RZ, RZ, R8 ;  /* 0x000000ffff097224 */ /* 0x000fce00078e0008 */
.L_x_12920:
[----:B------:R-:W-:Y:S05]  /*9ed0*/  BSYNC.RECONVERGENT B1 ;  /* 0x0000000000017941 */ /* 0x000fea0003800200 */
.L_x_12918:
        /* <DEDUP_REMOVED lines=9> */
.L_x_12922:
[----:B------:R-:W-:Y:S01]  /*9f70*/  IMAD.MOV.U32 R8, RZ, RZ, R7 ;  /* 0x000000ffff087224 */ /* 0x000fe200078e0007 */
[----:B------:R-:W-:Y:S01]  /*9f80*/  PRMT R13, R13, 0x7610, R12 ;  /* 0x000076100d0d7816 */ /* 0x000fe2000000000c */
[----:B------:R-:W-:Y:S01]  /*9f90*/  IMAD.MOV.U32 R7, RZ, RZ, R10 ;  /* 0x000000ffff077224 */ /* 0x000fe200078e000a */
[----:B------:R-:W-:-:S07]  /*9fa0*/  PRMT R12, R12, 0x7610, R16 ;  /* 0x000076100c0c7816 */ /* 0x000fce0000000010 */
.L_x_12923:
[----:B------:R-:W-:Y:S05]  /*9fb0*/  BSYNC.RECONVERGENT B1 ;  /* 0x0000000000017941 */ /* 0x000fea0003800200 */
.L_x_12921:
        /* <DEDUP_REMOVED lines=9> */
.L_x_12925:
[----:B------:R-:W-:Y:S01]  /*a050*/  IMAD.MOV.U32 R10, RZ, RZ, R8 ;  /* 0x000000ffff0a7224 */ /* 0x000fe200078e0008 */
[----:B------:R-:W-:Y:S01]  /*a060*/  PRMT R16, R16, 0x7610, R13 ;  /* 0x0000761010107816 */ /* 0x000fe2000000000d */
[----:B------:R-:W-:Y:S01]  /*a070*/  IMAD.MOV.U32 R8, RZ, RZ, R15 ;  /* 0x000000ffff087224 */ /* 0x000fe200078e000f */
[----:B------:R-:W-:-:S07]  /*a080*/  PRMT R13, R13, 0x7610, R4 ;  /* 0x000076100d0d7816 */ /* 0x000fce0000000004 */
.L_x_12926:
[----:B------:R-:W-:Y:S05]  /*a090*/  BSYNC.RECONVERGENT B1 ;  /* 0x0000000000017941 */ /* 0x000fea0003800200 */
.L_x_12924:
        /* <DEDUP_REMOVED lines=9> */
.L_x_12928:
[----:B------:R-:W-:Y:S01]  /*a130*/  IMAD.MOV.U32 R15, RZ, RZ, R10 ;  /* 0x000000ffff0f7224 */ /* 0x000fe200078e000a */
[----:B------:R-:W-:Y:S01]  /*a140*/  PRMT R4, R4, 0x7610, R16 ;  /* 0x0000761004047816 */ /* 0x000fe20000000010 */
[----:B------:R-:W-:Y:S01]  /*a150*/  IMAD.MOV.U32 R10, RZ, RZ, R17 ;  /* 0x000000ffff0a7224 */ /* 0x000fe200078e0011 */
[----:B------:R-:W-:-:S07]  /*a160*/  PRMT R16, R16, 0x7610, R18 ;  /* 0x0000761010107816 */ /* 0x000fce0000000012 */
.L_x_12929:
[----:B------:R-:W-:Y:S05]  /*a170*/  BSYNC.RECONVERGENT B1 ;  /* 0x0000000000017941 */ /* 0x000fea0003800200 */
.L_x_12927:
        /* <DEDUP_REMOVED lines=9> */
.L_x_12931:
[----:B------:R-:W-:Y:S01]  /*a210*/  IMAD.MOV.U32 R17, RZ, RZ, R15 ;  /* 0x000000ffff117224 */ /* 0x000fe200078e000f */
[----:B------:R-:W-:Y:S01]  /*a220*/  PRMT R18, R18, 0x7610, R4 ;  /* 0x0000761012127816 */ /* 0x000fe20000000004 */
[----:B------:R-:W-:Y:S01]  /*a230*/  IMAD.MOV.U32 R15, RZ, RZ, R14 ;  /* 0x000000ffff0f7224 */ /* 0x000fe200078e000e */
[----:B------:R-:W-:-:S07]  /*a240*/  PRMT R4, R4, 0x5410, R4 ;  /* 0x0000541004047816 */ /* 0x000fce0000000004 */
.L_x_12932:
[----:B------:R-:W-:Y:S05]  /*a250*/  BSYNC.RECONVERGENT B1 ;  /* 0x0000000000017941 */ /* 0x000fea0003800200 */
.L_x_12930:
        /* <DEDUP_REMOVED lines=9> */
.L_x_12934:
[----:B------:R-:W-:Y:S01]  /*a2f0*/  IMAD.MOV.U32 R14, RZ, RZ, R17 ;  /* 0x000000ffff0e7224 */ /* 0x000fe200078e0011 */
[C---:B------:R-:W-:Y:S01]  /*a300*/  PRMT R4, R18.reuse, 0x7632, R4 ;  /* 0x0000763212047816 */ /* 0x040fe20000000004 */
[----:B------:R-:W-:Y:S01]  /*a310*/  IMAD.MOV.U32 R17, RZ, RZ, R22 ;  /* 0x000000ffff117224 */ /* 0x000fe200078e0016 */
[----:B------:R-:W-:-:S07]  /*a320*/  PRMT R18, R18, 0x5410, R16 ;  /* 0x0000541012127816 */ /* 0x000fce0000000010 */
.L_x_12935:
[----:B------:R-:W-:Y:S05]  /*a330*/  BSYNC.RECONVERGENT B1 ;  /* 0x0000000000017941 */ /* 0x000fea0003800200 */
.L_x_12933:
        /* <DEDUP_REMOVED lines=16> */
.L_x_12937:
[----:B------:R-:W-:Y:S01]  /*a440*/  IMAD.MOV.U32 R11, RZ, RZ, R6 ;  /* 0x000000ffff0b7224 */ /* 0x000fe200078e0006 */
[----:B------:R-:W-:Y:S01]  /*a450*/  PRMT R16, R13, 0x7610, R16 ;  /* 0x000076100d107816 */ /* 0x000fe20000000010 */
[----:B------:R-:W-:Y:S01]  /*a460*/  IMAD.MOV.U32 R6, RZ, RZ, R9 ;  /* 0x000000ffff067224 */ /* 0x000fe200078e0009 */
[----:B------:R-:W-:-:S07]  /*a470*/  PRMT R13, R12, 0x7610, R13 ;  /* 0x000076100c0d7816 */ /* 0x000fce000000000d */
.L_x_12938:
[----:B------:R-:W-:Y:S05]  /*a480*/  BSYNC.RECONVERGENT B1 ;  /* 0x0000000000017941 */ /* 0x000fea0003800200 */
.L_x_12936:
        /* <DEDUP_REMOVED lines=9> */
.L_x_12940:
[----:B------:R-:W-:Y:S01]  /*a520*/  PRMT R12, R16, 0x7610, R12 ;  /* 0x00007610100c7816 */ /* 0x000fe2000000000c */
[----:B------:R-:W-:Y:S02]  /*a530*/  IMAD.MOV.U32 R9, RZ, RZ, R11 ;  /* 0x000000ffff097224 */ /* 0x000fe400078e000b */
[----:B------:R-:W-:Y:S01]  /*a540*/  IMAD.MOV.U32 R11, RZ, RZ, R7 ;  /* 0x000000ffff0b7224 */ /* 0x000fe200078e0007 */
[----:B------:R-:W-:-:S07]  /*a550*/  PRMT R16, R12, 0x7632, R16 ;  /* 0x000076320c107816 */ /* 0x000fce0000000010 */
.L_x_12941:
[----:B------:R-:W-:Y:S05]  /*a560*/  BSYNC.RECONVERGENT B1 ;  /* 0x0000000000017941 */ /* 0x000fea0003800200 */
.L_x_12939:
        /* <DEDUP_REMOVED lines=9> */
.L_x_12943:
[----:B------:R-:W-:Y:S01]  /*a600*/  IMAD.MOV.U32 R19, RZ, RZ, R9 ;  /* 0x000000ffff137224 */ /* 0x000fe200078e0009 */
[----:B------:R-:W-:Y:S01]  /*a610*/  PRMT R12, R13, 0x5432, R12 ;  /* 0x000054320d0c7816 */ /* 0x000fe2000000000c */
[----:B------:R-:W-:-:S07]  /*a620*/  IMAD.MOV.U32 R9, RZ, RZ, R8 ;  /* 0x000000ffff097224 */ /* 0x000fce00078e0008 */
.L_x_12944:
[----:B------:R-:W-:Y:S05]  /*a630*/  BSYNC.RECONVERGENT B1 ;  /* 0x0000000000017941 */ /* 0x000fea0003800200 */
.L_x_12942:
        /* <DEDUP_REMOVED lines=9> */
.L_x_12946:
[----:B------:R-:W-:Y:S01]  /*a6d0*/  IMAD.MOV.U32 R22, RZ, RZ, R19 ;  /* 0x000000ffff167224 */ /* 0x000fe200078e0013 */
[C---:B------:R-:W-:Y:S01]  /*a6e0*/  PRMT R18, R12.reuse, 0x7632, R18 ;  /* 0x000076320c127816 */ /* 0x040fe20000000012 */
[----:B------:R-:W-:Y:S01]  /*a6f0*/  IMAD.MOV.U32 R19, RZ, RZ, R10 ;  /* 0x000000ffff137224 */ /* 0x000fe200078e000a */
[----:B------:R-:W-:-:S07]  /*a700*/  PRMT R12, R12, 0x7610, R16 ;  /* 0x000076100c0c7816 */ /* 0x000fce0000000010 */
.L_x_12947:
[----:B------:R-:W-:Y:S05]  /*a710*/  BSYNC.RECONVERGENT B1 ;  /* 0x0000000000017941 */ /* 0x000fea0003800200 */
.L_x_12945:
        /* <DEDUP_REMOVED lines=9> */
.L_x_12949:
[----:B------:R-:W-:Y:S01]  /*a7b0*/  IMAD.MOV.U32 R23, RZ, RZ, R22 ;  /* 0x000000ffff177224 */ /* 0x000fe200078e0016 */
[--C-:B------:R-:W-:Y:S01]  /*a7c0*/  PRMT R21, R21, 0x5410, R18.reuse ;  /* 0x0000541015157816 */ /* 0x100fe20000000012 */
[----:B------:R-:W-:Y:S01]  /*a7d0*/  IMAD.MOV.U32 R22, RZ, RZ, R15 ;  /* 0x000000ffff167224 */ /* 0x000fe200078e000f */
[----:B------:R-:W-:-:S07]  /*a7e0*/  PRMT R18, R4, 0x7632, R18 ;  /* 0x0000763204127816 */ /* 0x000fce0000000012 */
.L_x_12950:
[----:B------:R-:W-:Y:S05]  /*a7f0*/  BSYNC.RECONVERGENT B1 ;  /* 0x0000000000017941 */ /* 0x000fea0003800200 */
.L_x_12948:
        /* <DEDUP_REMOVED lines=9> */
.L_x_12952:
[----:B------:R-:W-:Y:S01]  /*a890*/  IMAD.MOV.U32 R25, RZ, RZ, R23 ;  /* 0x000000ffff197224 */ /* 0x000fe200078e0017 */
[----:B------:R-:W-:Y:S01]  /*a8a0*/  PRMT R4, R4, 0x7610, R21 ;  /* 0x0000761004047816 */ /* 0x000fe20000000015 */
[----:B------:R-:W-:Y:S01]  /*a8b0*/  IMAD.MOV.U32 R23, RZ, RZ, R17 ;  /* 0x000000ffff177224 */ /* 0x000fe200078e0011 */
[----:B------:R-:W-:-:S07]  /*a8c0*/  PRMT R21, R21, 0x7610, R18 ;  /* 0x0000761015157816 */ /* 0x000fce0000000012 */
.L_x_12953:
[----:B------:R-:W-:Y:S05]  /*a8d0*/  BSYNC.RECONVERGENT B1 ;  /* 0x0000000000017941 */ /* 0x000fea0003800200 */
.L_x_12951:
        /* <DEDUP_REMOVED lines=9> */
.L_x_12955:
[----:B------:R-:W-:Y:S01]  /*a970*/  IMAD.MOV.U32 R17, RZ, RZ, R25 ;  /* 0x000000ffff117224 */ /* 0x000fe200078e0019 */
[C---:B------:R-:W-:Y:S01]  /*a980*/  PRMT R21, R4.reuse, 0x7632, R21 ;  /* 0x0000763204157816 */ /* 0x040fe20000000015 */
[----:B------:R-:W-:Y:S01]  /*a990*/  IMAD.MOV.U32 R25, RZ, RZ, R14 ;  /* 0x000000ffff197224 */ /* 0x000fe200078e000e */
[----:B------:R-:W-:-:S07]  /*a9a0*/  PRMT R4, R4, 0x5410, R4 ;  /* 0x0000541004047816 */ /* 0x000fce0000000004 */
.L_x_12956:
[----:B------:R-:W-:Y:S05]  /*a9b0*/  BSYNC.RECONVERGENT B1 ;  /* 0x0000000000017941 */ /* 0x000fea0003800200 */
.L_x_12954:
        /* <DEDUP_REMOVED lines=16> */
.L_x_12958:
[----:B------:R-:W-:Y:S01]  /*aac0*/  IMAD.MOV.U32 R7, RZ, RZ, R6 ;  /* 0x000000ffff077224 */ /* 0x000fe200078e0006 */
[----:B------:R-:W-:Y:S01]  /*aad0*/  PRMT R14, R13, 0x7610, R14 ;  /* 0x000076100d0e7816 */ /* 0x000fe2000000000e */
[----:B------:R-:W-:Y:S01]  /*aae0*/  IMAD.MOV.U32 R6, RZ, RZ, R11 ;  /* 0x000000ffff067224 */ /* 0x000fe200078e000b */
[----:B------:R-:W-:-:S07]  /*aaf0*/  PRMT R13, R16, 0x7610, R13 ;  /* 0x00007610100d7816 */ /* 0x000fce000000000d */
.L_x_12959:
[----:B------:R-:W-:Y:S05]  /*ab00*/  BSYNC.RECONVERGENT B1 ;  /* 0x0000000000017941 */ /* 0x000fea0003800200 */
.L_x_12957:
        /* <DEDUP_REMOVED lines=9> */
.L_x_12961:
[----:B------:R-:W-:Y:S01]  /*aba0*/  MOV R8, R7 ;  /* 0x0000000700087202 */ /* 0x000fe20000000f00 */
[----:B------:R-:W-:Y:S01]  /*abb0*/  IMAD.MOV.U32 R7, RZ, RZ, R9 ;  /* 0x000000ffff077224 */ /* 0x000fe200078e0009 */
[--C-:B------:R-:W-:Y:S02]  /*abc0*/  PRMT R13, R13, 0x5410, R14.reuse ;  /* 0x000054100d0d7816 */ /* 0x100fe4000000000e */
[----:B------:R-:W-:-:S07]  /*abd0*/  PRMT R14, R12, 0x7610, R14 ;  /* 0x000076100c0e7816 */ /* 0x000fce000000000e */
.L_x_12962:
[----:B------:R-:W-:Y:S05]  /*abe0*/  BSYNC.RECONVERGENT B1 ;  /* 0x0000000000017941 */ /* 0x000fea0003800200 */
.L_x_12960:
        /* <DEDUP_REMOVED lines=9> */
.L_x_12964:
[----:B------:R-:W-:Y:S01]  /*ac80*/  IMAD.MOV.U32 R9, RZ, RZ, R8 ;  /* 0x000000ffff097224 */ /* 0x000fe200078e0008 */
[C---:B------:R-:W-:Y:S01]  /*ac90*/  PRMT R15, R13.reuse, 0x7632, R15 ;  /* 0x000076320d0f7816 */ /* 0x040fe2000000000f */
[----:B------:R-:W-:Y:S01]  /*aca0*/  IMAD.MOV.U32 R8, RZ, RZ, R19 ;  /* 0x000000ffff087224 */ /* 0x000fe200078e0013 */
[----:B------:R-:W-:-:S07]  /*acb0*/  PRMT R13, R13, 0x7610, R12 ;  /* 0x000076100d0d7816 */ /* 0x000fce000000000c */
.L_x_12965:
[----:B------:R-:W-:Y:S05]  /*acc0*/  BSYNC.RECONVERGENT B1 ;  /* 0x0000000000017941 */ /* 0x000fea0003800200 */
.L_x_12963:
        /* <DEDUP_REMOVED lines=9> */
.L_x_12967:
[----:B------:R-:W-:Y:S01]  /*ad60*/  IMAD.MOV.U32 R10, RZ, RZ, R9 ;  /* 0x000000ffff0a7224 */ /* 0x000fe200078e0009 */
[--C-:B------:R-:W-:Y:S01]  /*ad70*/  PRMT R14, R14, 0x5410, R15.reuse ;  /* 0x000054100e0e7816 */ /* 0x100fe2000000000f */
[----:B------:R-:W-:Y:S01]  /*ad80*/  IMAD.MOV.U32 R9, RZ, RZ, R22 ;  /* 0x000000ffff097224 */ /* 0x000fe200078e0016 */
[----:B------:R-:W-:-:S07]  /*ad90*/  PRMT R15, R18, 0x7610, R15 ;  /* 0x00007610120f7816 */ /* 0x000fce000000000f */
.L_x_12968:
[----:B------:R-:W-:Y:S05]  /*ada0*/  BSYNC.RECONVERGENT B1 ;  /* 0x0000000000017941 */ /* 0x000fea0003800200 */
.L_x_12966:
        /* <DEDUP_REMOVED lines=9> */
.L_x_12970:
[----:B------:R-:W-:Y:S01]  /*ae40*/  IMAD.MOV.U32 R16, RZ, RZ, R10 ;  /* 0x000000ffff107224 */ /* 0x000fe200078e000a */
[----:B------:R-:W-:Y:S01]  /*ae50*/  PRMT R15, R15, 0x7610, R14 ;  /* 0x000076100f0f7816 */ /* 0x000fe2000000000e */
[----:B------:R-:W-:Y:S01]  /*ae60*/  IMAD.MOV.U32 R10, RZ, RZ, R23 ;  /* 0x000000ffff0a7224 */ /* 0x000fe200078e0017 */
[----:B------:R-:W-:-:S07]  /*ae70*/  PRMT R14, R14, 0x7610, R21 ;  /* 0x000076100e0e7816 */ /* 0x000fce0000000015 */
.L_x_12971:
[----:B------:R-:W-:Y:S05]  /*ae80*/  BSYNC.RECONVERGENT B1 ;  /* 0x0000000000017941 */ /* 0x000fea0003800200 */
.L_x_12969:
        /* <DEDUP_REMOVED lines=9> */
.L_x_12973:
[----:B------:R-:W-:Y:S01]  /*af20*/  IMAD.MOV.U32 R2, RZ, RZ, R16 ;  /* 0x000000ffff027224 */ /* 0x000fe200078e0010 */
[C---:B------:R-:W-:Y:S01]  /*af30*/  PRMT R5, R15.reuse, 0x7632, R5 ;  /* 0x000076320f057816 */ /* 0x040fe20000000005 */
[----:B------:R-:W-:Y:S01]  /*af40*/  IMAD.MOV.U32 R16, RZ, RZ, R25 ;  /* 0x000000ffff107224 */ /* 0x000fe200078e0019 */
[----:B------:R-:W-:-:S07]  /*af50*/  PRMT R15, R15, 0x7610, R4 ;  /* 0x000076100f0f7816 */ /* 0x000fce0000000004 */
.L_x_12974:
[----:B------:R-:W-:Y:S05]  /*af60*/  BSYNC.RECONVERGENT B1 ;  /* 0x0000000000017941 */ /* 0x000fea0003800200 */
.L_x_12972:
        /* <DEDUP_REMOVED lines=8> */
.L_x_12975:
[----:B------:R-:W-:Y:S01]  /*aff0*/  PRMT R36, R21, 0x7610, R36 ;  /* 0x0000761015247816 */ /* 0x000fe20000000024 */
[----:B------:R-:W-:Y:S01]  /*b000*/  IMAD.MOV.U32 R4, RZ, RZ, R17 ;  /* 0x000000ffff047224 */ /* 0x000fe200078e0011 */
[----:B------:R-:W-:Y:S01]  /*b010*/  PRMT R21, R5, 0x7610, R21 ;  /* 0x0000761005157816 */ /* 0x000fe20000000015 */
[----:B------:R-:W-:-:S07]  /*b020*/  IMAD.MOV.U32 R17, RZ, RZ, R2 ;  /* 0x000000ffff117224 */ /* 0x000fce00078e0002 */
.L_x_12809:
[----:B------:R-:W-:Y:S05]  /*b030*/  BSYNC.RECONVERGENT B0 ;  /* 0x0000000000007941 */ /* 0x000fea0003800200 */
.L_x_12808:
        /* <DEDUP_REMOVED lines=35> */
.L_x_12979:
[----:B------:R-:W-:Y:S01]  /*b270*/  IMAD.MOV.U32 R29, RZ, RZ, R6 ;  /* 0x000000ffff1d7224 */ /* 0x000fe200078e0006 */
[----:B------:R-:W-:Y:S01]  /*b280*/  PRMT R22, R13, 0x7610, R22 ;  /* 0x000076100d167816 */ /* 0x000fe20000000016 */
[----:B------:R-:W-:Y:S01]  /*b290*/  IMAD.MOV.U32 R6, RZ, RZ, R7 ;  /* 0x000000ffff067224 */ /* 0x000fe200078e0007 */
[----:B------:R-:W-:-:S07]  /*b2a0*/  PRMT R13, R14, 0x7610, R13 ;  /* 0x000076100e0d7816 */ /* 0x000fce000000000d */
.L_x_12980:
[----:B------:R-:W-:Y:S05]  /*b2b0*/  BSYNC.RECONVERGENT B1 ;  /* 0x0000000000017941 */ /* 0x000fea0003800200 */
.L_x_12978:
        /* <DEDUP_REMOVED lines=9> */
.L_x_12982:
[----:B------:R-:W-:Y:S01]  /*b350*/  IMAD.MOV.U32 R24, RZ, RZ, R29 ;  /* 0x000000ffff187224 */ /* 0x000fe200078e001d */
[----:B------:R-:W-:Y:S01]  /*b360*/  PRMT R7, R22, 0x7610, R7 ;  /* 0x0000761016077816 */ /* 0x000fe20000000007 */
[----:B------:R-:W-:Y:S01]  /*b370*/  IMAD.MOV.U32 R29, RZ, RZ, R8 ;  /* 0x000000ffff1d7224 */ /* 0x000fe200078e0008 */
[----:B------:R-:W-:-:S07]  /*b380*/  PRMT R22, R13, 0x7632, R22 ;  /* 0x000076320d167816 */ /* 0x000fce0000000016 */
.L_x_12983:
[----:B------:R-:W-:Y:S05]  /*b390*/  BSYNC.RECONVERGENT B1 ;  /* 0x0000000000017941 */ /* 0x000fea0003800200 */
.L_x_12981:
        /* <DEDUP_REMOVED lines=9> */
.L_x_12985:
[----:B------:R-:W-:Y:S01]  /*b430*/  IMAD.MOV.U32 R31, RZ, RZ, R24 ;  /* 0x000000ffff1f7224 */ /* 0x000fe200078e0018 */
[----:B------:R-:W-:Y:S01]  /*b440*/  PRMT R7, R15, 0x5410, R7 ;  /* 0x000054100f077816 */ /* 0x000fe20000000007 */
[----:B------:R-:W-:-:S07]  /*b450*/  IMAD.MOV.U32 R24, RZ, RZ, R9 ;  /* 0x000000ffff187224 */ /* 0x000fce00078e0009 */
.L_x_12986:
[----:B------:R-:W-:Y:S05]  /*b460*/  BSYNC.RECONVERGENT B1 ;  /* 0x0000000000017941 */ /* 0x000fea0003800200 */
.L_x_12984:
        /* <DEDUP_REMOVED lines=9> */
.L_x_12988:
[----:B------:R-:W-:Y:S01]  /*b500*/  IMAD.MOV.U32 R9, RZ, RZ, R31 ;  /* 0x000000ffff097224 */ /* 0x000fe200078e001f */
[C---:B------:R-:W-:Y:S01]  /*b510*/  PRMT R8, R7.reuse, 0x7632, R8 ;  /* 0x0000763207087816 */ /* 0x040fe20000000008 */
[----:B------:R-:W-:Y:S01]  /*b520*/  IMAD.MOV.U32 R31, RZ, RZ, R10 ;  /* 0x000000ffff1f7224 */ /* 0x000fe200078e000a */
[----:B------:R-:W-:-:S07]  /*b530*/  PRMT R7, R7, 0x7610, R14 ;  /* 0x0000761007077816 */ /* 0x000fce000000000e */
.L_x_12989:
[----:B------:R-:W-:Y:S05]  /*b540*/  BSYNC.RECONVERGENT B1 ;  /* 0x0000000000017941 */ /* 0x000fea0003800200 */
.L_x_12987:
        /* <DEDUP_REMOVED lines=9> */
.L_x_12991:
[----:B------:R-:W-:Y:S01]  /*b5e0*/  IMAD.MOV.U32 R33, RZ, RZ, R9 ;  /* 0x000000ffff217224 */ /* 0x000fe200078e0009 */
[----:B------:R-:W-:Y:S01]  /*b5f0*/  PRMT R8, R15, 0x5432, R8 ;  /* 0x000054320f087816 */ /* 0x000fe20000000008 */
[----:B------:R-:W-:-:S07]  /*b600*/  IMAD.MOV.U32 R9, RZ, RZ, R16 ;  /* 0x000000ffff097224 */ /* 0x000fce00078e0010 */
.L_x_12992:
[----:B------:R-:W-:Y:S05]  /*b610*/  BSYNC.RECONVERGENT B1 ;  /* 0x0000000000017941 */ /* 0x000fea0003800200 */
.L_x_12990:
        /* <DEDUP_REMOVED lines=9> */
.L_x_12994:
[----:B------:R-:W-:Y:S01]  /*b6b0*/  IMAD.MOV.U32 R10, RZ, RZ, R33 ;  /* 0x000000ffff0a7224 */ /* 0x000fe200078e0021 */
[C---:B------:R-:W-:Y:S01]  /*b6c0*/  PRMT R14, R8.reuse, 0x7632, R14 ;  /* 0x00007632080e7816 */ /* 0x040fe2000000000e */
[----:B------:R-:W-:Y:S01]  /*b6d0*/  IMAD.MOV.U32 R33, RZ, RZ, R4 ;  /* 0x000000ffff217224 */ /* 0x000fe200078e0004 */
[----:B------:R-:W-:-:S07]  /*b6e0*/  PRMT R8, R8, 0x5410, R36 ;  /* 0x0000541008087816 */ /* 0x000fce0000000024 */
.L_x_12995:
[----:B------:R-:W-:Y:S05]  /*b6f0*/  BSYNC.RECONVERGENT B1 ;  /* 0x0000000000017941 */ /* 0x000fea0003800200 */
.L_x_12993:
        /* <DEDUP_REMOVED lines=9> */
.L_x_12997:
[----:B------:R-:W-:Y:S01]  /*b790*/  IMAD.MOV.U32 R4, RZ, RZ, R10 ;  /* 0x000000ffff047224 */ /* 0x000fe200078e000a */
[--C-:B------:R-:W-:Y:S01]  /*b7a0*/  PRMT R13, R13, 0x5410, R14.reuse ;  /* 0x000054100d0d7816 */ /* 0x100fe2000000000e */
[----:B------:R-:W-:Y:S01]  /*b7b0*/  IMAD.MOV.U32 R10, RZ, RZ, R17 ;  /* 0x000000ffff0a7224 */ /* 0x000fe200078e0011 */
[----:B------:R-:W-:-:S07]  /*b7c0*/  PRMT R14, R21, 0x7610, R14 ;  /* 0x00007610150e7816 */ /* 0x000fce000000000e */
.L_x_12998:
[----:B------:R-:W-:Y:S05]  /*b7d0*/  BSYNC.RECONVERGENT B1 ;  /* 0x0000000000017941 */ /* 0x000fea0003800200 */
.L_x_12996:
        /* <DEDUP_REMOVED lines=16> */
.L_x_13000:
[----:B------:R-:W-:Y:S01]  /*b8e0*/  IMAD.MOV.U32 R15, RZ, RZ, R6 ;  /* 0x000000ffff0f7224 */ /* 0x000fe200078e0006 */
[----:B------:R-:W-:Y:S01]  /*b8f0*/  PRMT R16, R13, 0x7610, R16 ;  /* 0x000076100d107816 */ /* 0x000fe20000000010 */
[----:B------:R-:W-:Y:S01]  /*b900*/  IMAD.MOV.U32 R6, RZ, RZ, R29 ;  /* 0x000000ffff067224 */ /* 0x000fe200078e001d */
[----:B------:R-:W-:-:S07]  /*b910*/  PRMT R13, R22, 0x7610, R13 ;  /* 0x00007610160d7816 */ /* 0x000fce000000000d */
.L_x_13001:
[----:B------:R-:W-:Y:S05]  /*b920*/  BSYNC.RECONVERGENT B1 ;  /* 0x0000000000017941 */ /* 0x000fea0003800200 */
.L_x_12999:
        /* <DEDUP_REMOVED lines=9> */
.L_x_13003:
[----:B------:R-:W-:Y:S01]  /*b9c0*/  IMAD.MOV.U32 R22, RZ, RZ, R15 ;  /* 0x000000ffff167224 */ /* 0x000fe200078e000f */
[----:B------:R-:W-:Y:S01]  /*b9d0*/  PRMT R17, R16, 0x7610, R17 ;  /* 0x0000761010117816 */ /* 0x000fe20000000011 */
[----:B------:R-:W-:Y:S01]  /*b9e0*/  IMAD.MOV.U32 R15, RZ, RZ, R24 ;  /* 0x000000ffff0f7224 */ /* 0x000fe200078e0018 */
[----:B------:R-:W-:-:S07]  /*b9f0*/  PRMT R16, R7, 0x7610, R16 ;  /* 0x0000761007107816 */ /* 0x000fce0000000010 */
.L_x_13004:
[----:B------:R-:W-:Y:S05]  /*ba00*/  BSYNC.RECONVERGENT B1 ;  /* 0x0000000000017941 */ /* 0x000fea0003800200 */
.L_x_13002:
        /* <DEDUP_REMOVED lines=9> */
.L_x_13006:
[----:B------:R-:W-:Y:S01]  /*baa0*/  IMAD.MOV.U32 R24, RZ, RZ, R22 ;  /* 0x000000ffff187224 */ /* 0x000fe200078e0016 */
[----:B------:R-:W-:Y:S01]  /*bab0*/  PRMT R14, R14, 0x5410, R17 ;  /* 0x000054100e0e7816 */ /* 0x000fe20000000011 */
[----:B------:R-:W-:Y:S01]  /*bac0*/  IMAD.MOV.U32 R22, RZ, RZ, R31 ;  /* 0x000000ffff167224 */ /* 0x000fe200078e001f */
[----:B------:R-:W-:-:S07]  /*bad0*/  PRMT R17, R7, 0x7632, R17 ;  /* 0x0000763207117816 */ /* 0x000fce0000000011 */
.L_x_13007:
[----:B------:R-:W-:Y:S05]  /*bae0*/  BSYNC.RECONVERGENT B1 ;  /* 0x0000000000017941 */ /* 0x000fea0003800200 */
.L_x_13005:
        /* <DEDUP_REMOVED lines=9> */
.L_x_13009:
[----:B------:R-:W-:Y:S01]  /*bb80*/  IMAD.MOV.U32 R26, RZ, RZ, R24 ;  /* 0x000000ffff1a7224 */ /* 0x000fe200078e0018 */
[----:B------:R-:W-:Y:S01]  /*bb90*/  PRMT R7, R7, 0x7610, R14 ;  /* 0x0000761007077816 */ /* 0x000fe2000000000e */
[----:B------:R-:W-:Y:S01]  /*bba0*/  IMAD.MOV.U32 R24, RZ, RZ, R9 ;  /* 0x000000ffff187224 */ /* 0x000fe200078e0009 */
[----:B------:R-:W-:-:S07]  /*bbb0*/  PRMT R14, R14, 0x5410, R8 ;  /* 0x000054100e0e7816 */ /* 0x000fce0000000008 */
.L_x_13010:
[----:B------:R-:W-:Y:S05]  /*bbc0*/  BSYNC.RECONVERGENT B1 ;  /* 0x0000000000017941 */ /* 0x000fea0003800200 */
.L_x_13008:
        /* <DEDUP_REMOVED lines=9> */
.L_x_13012:
[----:B------:R-:W-:Y:S01]  /*bc60*/  IMAD.MOV.U32 R9, RZ, RZ, R26 ;  /* 0x000000ffff097224 */ /* 0x000fe200078e001a */
[----:B------:R-:W-:Y:S01]  /*bc70*/  PRMT R7, R7, 0x7632, R8 ;  /* 0x0000763207077816 */ /* 0x000fe20000000008 */
[----:B------:R-:W-:-:S07]  /*bc80*/  IMAD.MOV.U32 R26, RZ, RZ, R33 ;  /* 0x000000ffff1a7224 */ /* 0x000fce00078e0021 */
.L_x_13013:
[----:B------:R-:W-:Y:S05]  /*bc90*/  BSYNC.RECONVERGENT B1 ;  /* 0x0000000000017941 */ /* 0x000fea0003800200 */
.L_x_13011:
        /* <DEDUP_REMOVED lines=9> */
.L_x_13015:
[----:B------:R-:W-:Y:S01]  /*bd30*/  IMAD.MOV.U32 R21, RZ, RZ, R9 ;  /* 0x000000ffff157224 */ /* 0x000fe200078e0009 */
[----:B------:R-:W-:Y:S01]  /*bd40*/  PRMT R8, R7, 0x7610, R8 ;  /* 0x0000761007087816 */ /* 0x000fe20000000008 */
[----:B------:R-:W-:Y:S01]  /*bd50*/  IMAD.MOV.U32 R9, RZ, RZ, R10 ;  /* 0x000000ffff097224 */ /* 0x000fe200078e000a */
[----:B------:R-:W-:-:S07]  /*bd60*/  PRMT R7, R14, 0x7610, R7 ;  /* 0x000076100e077816 */ /* 0x000fce0000000007 */
.L_x_13016:
[----:B------:R-:W-:Y:S05]  /*bd70*/  BSYNC.RECONVERGENT B1 ;  /* 0x0000000000017941 */ /* 0x000fea0003800200 */
.L_x_13014:
[----:B------:R-:W-:Y:S01]  /*bd80*/  HSETP2.GT.AND P0, PT, R8.H0_H0, R13.H1_H1, PT ;  /* 0x3000000d08007234 */ /* 0x000fe20003f04800 */
[----:B------:R-:W-:Y:S04]  /*bd90*/  BSSY.RECONVERGENT B1, `(.L_x_13017) ;  /* 0x000000b000017945 */ /* 0x000fe80003800200 */
[----:B------:R-:W-:-:S13]  /*bda0*/  ISETP.EQ.OR P0, PT, R4, -0x1, P0 ;  /* 0xffffffff0400780c */ /* 0x000fda0000702670 */
[----:B------:R-:W-:Y:S05]  /*bdb0*/  @P0 BRA `(.L_x_13018) ;  /* 0x0000000000140947 */ /* 0x000fea0003800000 */
[-C--:B------:R-:W-:Y:S02]  /*bdc0*/  ISETP.GE.AND P0, PT, R21, R4.reuse, PT ;  /* 0x000000041500720c */ /* 0x080fe40003f06270 */
[----:B------:R-:W-:-:S03]  /*bdd0*/  MOV R10, R4 ;  /* 0x00000004000a7202 */ /* 0x000fc60000000f00 */
[----:B------:R-:W-:Y:S02]  /*bde0*/  HSETP2.NEU.OR P0, PT, R8.H0_H0, R13.H1_H1, P0 ;  /* 0x3000000d08007234 */ /* 0x000fe4000070d820 */
[----:B------:R-:W-:-:S11]  /*bdf0*/  PRMT R8, R8, 0x7610, R13 ;  /* 0x0000761008087816 */ /* 0x000fd6000000000d */
[----:B------:R-:W-:Y:S05]  /*be00*/  @P0 BRA `(.L_x_13019) ;  /* 0x00000000000c0947 */ /* 0x000fea0003800000 */
.L_x_13018:
[----:B------:R-:W-:Y:S01]  /*be10*/  IMAD.MOV.U32 R10, RZ, RZ, R21 ;  /* 0x000000ffff0a7224 */ /* 0x000fe200078e0015 */
[----:B------:R-:W-:Y:S01]  /*be20*/  PRMT R8, R13, 0x5432, R8 ;  /* 0x000054320d087816 */ /* 0x000fe20000000008 */
[----:B------:R-:W-:-:S07]  /*be30*/  IMAD.MOV.U32 R21, RZ, RZ, R4 ;  /* 0x000000ffff157224 */ /* 0x000fce00078e0004 */
.L_x_13019:
[----:B------:R-:W-:Y:S05]  /*be40*/  BSYNC.RECONVERGENT B1 ;  /* 0x0000000000017941 */ /* 0x000fea0003800200 */
.L_x_13017:
        /* <DEDUP_REMOVED lines=16> */
.L_x_13021:
[----:B------:R-:W-:Y:S01]  /*bf50*/  IMAD.MOV.U32 R27, RZ, RZ, R6 ;  /* 0x000000ffff1b7224 */ /* 0x000fe200078e0006 */
[----:B------:R-:W-:Y:S01]  /*bf60*/  PRMT R4, R13, 0x7610, R4 ;  /* 0x000076100d047816 */ /* 0x000fe20000000004 */
[----:B------:R-:W-:Y:S01]  /*bf70*/  IMAD.MOV.U32 R6, RZ, RZ, R15 ;  /* 0x000000ffff067224 */ /* 0x000fe200078e000f */
[----:B------:R-:W-:-:S07]  /*bf80*/  PRMT R13, R16, 0x7610, R13 ;  /* 0x00007610100d7816 */ /* 0x000fce000000000d */
.L_x_13022:
[----:B------:R-:W-:Y:S05]  /*bf90*/  BSYNC.RECONVERGENT B1 ;  /* 0x0000000000017941 */ /* 0x000fea0003800200 */
.L_x_13020:
        /* <DEDUP_REMOVED lines=9> */
.L_x_13024:
[----:B------:R-:W-:Y:S01]  /*c030*/  IMAD.MOV.U32 R15, RZ, RZ, R27 ;  /* 0x000000ffff0f7224 */ /* 0x000fe200078e001b */
[----:B------:R-:W-:Y:S01]  /*c040*/  PRMT R4, R17, 0x5410, R4 ;  /* 0x0000541011047816 */ /* 0x000fe20000000004 */
[----:B------:R-:W-:-:S07]  /*c050*/  IMAD.MOV.U32 R27, RZ, RZ, R22 ;  /* 0x000000ffff1b7224 */ /* 0x000fce00078e0016 */
.L_x_13025:
[----:B------:R-:W-:Y:S05]  /*c060*/  BSYNC.RECONVERGENT B1 ;  /* 0x0000000000017941 */ /* 0x000fea0003800200 */
.L_x_13023:
        /* <DEDUP_REMOVED lines=9> */
.L_x_13027:
[C---:B------:R-:W-:Y:S01]  /*c100*/  PRMT R14, R4.reuse, 0x7632, R14 ;  /* 0x00007632040e7816 */ /* 0x040fe2000000000e */
[----:B------:R-:W-:Y:S02]  /*c110*/  IMAD.MOV.U32 R17, RZ, RZ, R15 ;  /* 0x000000ffff117224 */ /* 0x000fe400078e000f */
[----:B------:R-:W-:Y:S01]  /*c120*/  IMAD.MOV.U32 R15, RZ, RZ, R24 ;  /* 0x000000ffff0f7224 */ /* 0x000fe200078e0018 */
[----:B------:R-:W-:-:S07]  /*c130*/  PRMT R4, R4, 0x7610, R14 ;  /* 0x0000761004047816 */ /* 0x000fce000000000e */
.L_x_13028:
[----:B------:R-:W-:Y:S05]  /*c140*/  BSYNC.RECONVERGENT B1 ;  /* 0x0000000000017941 */ /* 0x000fea0003800200 */
.L_x_13026:
        /* <DEDUP_REMOVED lines=9> */
.L_x_13030:
[----:B------:R-:W-:Y:S01]  /*c1e0*/  IMAD.MOV.U32 R16, RZ, RZ, R17 ;  /* 0x000000ffff107224 */ /* 0x000fe200078e0011 */
[----:B------:R-:W-:Y:S01]  /*c1f0*/  PRMT R22, R14, 0x7610, R22 ;  /* 0x000076100e167816 */ /* 0x000fe20000000016 */
[----:B------:R-:W-:Y:S01]  /*c200*/  IMAD.MOV.U32 R17, RZ, RZ, R26 ;  /* 0x000000ffff117224 */ /* 0x000fe200078e001a */
[----:B------:R-:W-:-:S07]  /*c210*/  PRMT R14, R7, 0x7632, R14 ;  /* 0x00007632070e7816 */ /* 0x000fce000000000e */
.L_x_13031:
[----:B------:R-:W-:Y:S05]  /*c220*/  BSYNC.RECONVERGENT B1 ;  /* 0x0000000000017941 */ /* 0x000fea0003800200 */
.L_x_13029:
        /* <DEDUP_REMOVED lines=9> */
.L_x_13033:
[----:B------:R-:W-:Y:S01]  /*c2c0*/  PRMT R7, R7, 0x5410, R22 ;  /* 0x0000541007077816 */ /* 0x000fe20000000016 */
[----:B------:R-:W-:Y:S02]  /*c2d0*/  IMAD.MOV.U32 R24, RZ, RZ, R16 ;  /* 0x000000ffff187224 */ /* 0x000fe400078e0010 */
[----:B------:R-:W-:Y:S01]  /*c2e0*/  IMAD.MOV.U32 R16, RZ, RZ, R9 ;  /* 0x000000ffff107224 */ /* 0x000fe200078e0009 */
[----:B------:R-:W-:-:S07]  /*c2f0*/  PRMT R22, R7, 0x7610, R22 ;  /* 0x0000761007167816 */ /* 0x000fce0000000016 */
.L_x_13034:
[----:B------:R-:W-:Y:S05]  /*c300*/  BSYNC.RECONVERGENT B1 ;  /* 0x0000000000017941 */ /* 0x000fea0003800200 */
.L_x_13032:
        /* <DEDUP_REMOVED lines=9> */
.L_x_13036:
[----:B------:R-:W-:Y:S01]  /*c3a0*/  IMAD.MOV.U32 R9, RZ, RZ, R24 ;  /* 0x000000ffff097224 */ /* 0x000fe200078e0018 */
[----:B------:R-:W-:Y:S01]  /*c3b0*/  PRMT R13, R13, 0x7610, R7 ;  /* 0x000076100d0d7816 */ /* 0x000fe20000000007 */
[----:B------:R-:W-:Y:S01]  /*c3c0*/  IMAD.MOV.U32 R24, RZ, RZ, R21 ;  /* 0x000000ffff187224 */ /* 0x000fe200078e0015 */
[----:B------:R-:W-:-:S07]  /*c3d0*/  PRMT R7, R7, 0x5410, R8 ;  /* 0x0000541007077816 */ /* 0x000fce0000000008 */
.L_x_13037:
[----:B------:R-:W-:Y:S05]  /*c3e0*/  BSYNC.RECONVERGENT B1 ;  /* 0x0000000000017941 */ /* 0x000fea0003800200 */
.L_x_13035:
        /* <DEDUP_REMOVED lines=9> */
.L_x_13039:
[----:B------:R-:W-:Y:S01]  /*c480*/  IMAD.MOV.U32 R21, RZ, RZ, R9 ;  /* 0x000000ffff157224 */ /* 0x000fe200078e0009 */
[C---:B------:R-:W-:Y:S01]  /*c490*/  PRMT R7, R13.reuse, 0x7632, R7 ;  /* 0x000076320d077816 */ /* 0x040fe20000000007 */
[----:B------:R-:W-:Y:S01]  /*c4a0*/  IMAD.MOV.U32 R9, RZ, RZ, R10 ;  /* 0x000000ffff097224 */ /* 0x000fe200078e000a */
[----:B------:R-:W-:-:S07]  /*c4b0*/  PRMT R13, R13, 0x7610, R8 ;  /* 0x000076100d0d7816 */ /* 0x000fce0000000008 */
.L_x_13040:
[----:B------:R-:W-:Y:S05]  /*c4c0*/  BSYNC.RECONVERGENT B1 ;  /* 0x0000000000017941 */ /* 0x000fea0003800200 */
.L_x_13038:
        /* <DEDUP_REMOVED lines=16> */
.L_x_13042:
[----:B------:R-:W-:Y:S01]  /*c5d0*/  IMAD.MOV.U32 R8, RZ, RZ, R6 ;  /* 0x000000ffff087224 */ /* 0x000fe200078e0006 */
[----:B------:R-:W-:Y:S01]  /*c5e0*/  PRMT R10, R13, 0x7610, R10 ;  /* 0x000076100d0a7816 */ /* 0x000fe2000000000a */
[----:B------:R-:W-:Y:S01]  /*c5f0*/  IMAD.MOV.U32 R6, RZ, RZ, R27 ;  /* 0x000000ffff067224 */ /* 0x000fe200078e001b */
[----:B------:R-:W-:-:S07]  /*c600*/  PRMT R13, R4, 0x7610, R13 ;  /* 0x00007610040d7816 */ /* 0x000fce000000000d */
.L_x_13043:
[----:B------:R-:W-:Y:S05]  /*c610*/  BSYNC.RECONVERGENT B1 ;  /* 0x0000000000017941 */ /* 0x000fea0003800200 */
.L_x_13041:
        /* <DEDUP_REMOVED lines=9> */
.L_x_13045:
[----:B------:R-:W-:Y:S01]  /*c6b0*/  IMAD.MOV.U32 R18, RZ, RZ, R8 ;  /* 0x000000ffff127224 */ /* 0x000fe200078e0008 */
[----:B------:R-:W-:Y:S01]  /*c6c0*/  PRMT R10, R4, 0x5432, R10 ;  /* 0x00005432040a7816 */ /* 0x000fe2000000000a */
[----:B------:R-:W-:-:S07]  /*c6d0*/  IMAD.MOV.U32 R8, RZ, RZ, R15 ;  /* 0x000000ffff087224 */ /* 0x000fce00078e000f */
.L_x_13046:
[----:B------:R-:W-:Y:S05]  /*c6e0*/  BSYNC.RECONVERGENT B1 ;  /* 0x0000000000017941 */ /* 0x000fea0003800200 */
.L_x_13044:
        /* <DEDUP_REMOVED lines=9> */
.L_x_13048:
[----:B------:R-:W-:Y:S01]  /*c780*/  IMAD.MOV.U32 R15, RZ, RZ, R18 ;  /* 0x000000ffff0f7224 */ /* 0x000fe200078e0012 */
[----:B------:R-:W-:Y:S01]  /*c790*/  PRMT R4, R4, 0x7610, R10 ;  /* 0x0000761004047816 */ /* 0x000fe2000000000a */
[----:B------:R-:W-:Y:S01]  /*c7a0*/  IMAD.MOV.U32 R18, RZ, RZ, R17 ;  /* 0x000000ffff127224 */ /* 0x000fe200078e0011 */
[----:B------:R-:W-:-:S07]  /*c7b0*/  PRMT R10, R10, 0x5410, R14 ;  /* 0x000054100a0a7816 */ /* 0x000fce000000000e */
.L_x_13049:
[----:B------:R-:W-:Y:S05]  /*c7c0*/  BSYNC.RECONVERGENT B1 ;  /* 0x0000000000017941 */ /* 0x000fea0003800200 */
.L_x_13047:
        /* <DEDUP_REMOVED lines=9> */
.L_x_13051:
[----:B------:R-:W-:Y:S01]  /*c860*/  IMAD.MOV.U32 R17, RZ, RZ, R15 ;  /* 0x000000ffff117224 */ /* 0x000fe200078e000f */
[----:B------:R-:W-:Y:S01]  /*c870*/  PRMT R4, R4, 0x5432, R22 ;  /* 0x0000543204047816 */ /* 0x000fe20000000016 */
[----:B------:R-:W-:-:S07]  /*c880*/  IMAD.MOV.U32 R15, RZ, RZ, R16 ;  /* 0x000000ffff0f7224 */ /* 0x000fce00078e0010 */
.L_x_13052:
[----:B------:R-:W-:Y:S05]  /*c890*/  BSYNC.RECONVERGENT B1 ;  /* 0x0000000000017941 */ /* 0x000fea0003800200 */
.L_x_13050:
        /* <DEDUP_REMOVED lines=9> */
.L_x_13054:
[----:B------:R-:W-:Y:S01]  /*c930*/  IMAD.MOV.U32 R14, RZ, RZ, R17 ;  /* 0x000000ffff0e7224 */ /* 0x000fe200078e0011 */
[----:B------:R-:W-:Y:S01]  /*c940*/  PRMT R16, R4, 0x7610, R16 ;  /* 0x0000761004107816 */ /* 0x000fe20000000010 */
[----:B------:R-:W-:Y:S01]  /*c950*/  IMAD.MOV.U32 R17, RZ, RZ, R24 ;  /* 0x000000ffff117224 */ /* 0x000fe200078e0018 */
[----:B------:R-:W-:-:S07]  /*c960*/  PRMT R4, R7, 0x7632, R4 ;  /* 0x0000763207047816 */ /* 0x000fce0000000004 */
.L_x_13055:
[----:B------:R-:W-:Y:S05]  /*c970*/  BSYNC.RECONVERGENT B1 ;  /* 0x0000000000017941 */ /* 0x000fea0003800200 */
.L_x_13053:
        /* <DEDUP_REMOVED lines=9> */
.L_x_13057:
[----:B------:R-:W-:Y:S01]  /*ca10*/  IMAD.MOV.U32 R22, RZ, RZ, R14 ;  /* 0x000000ffff167224 */ /* 0x000fe200078e000e */
[----:B------:R-:W-:Y:S01]  /*ca20*/  PRMT R24, R16, 0x7610, R24 ;  /* 0x0000761010187816 */ /* 0x000fe20000000018 */
[----:B------:R-:W-:Y:S01]  /*ca30*/  IMAD.MOV.U32 R14, RZ, RZ, R9 ;  /* 0x000000ffff0e7224 */ /* 0x000fe200078e0009 */
[----:B------:R-:W-:-:S07]  /*ca40*/  PRMT R16, R13, 0x7632, R16 ;  /* 0x000076320d107816 */ /* 0x000fce0000000010 */
.L_x_13058:
[----:B------:R-:W-:Y:S05]  /*ca50*/  BSYNC.RECONVERGENT B1 ;  /* 0x0000000000017941 */ /* 0x000fea0003800200 */
.L_x_13056:
        /* <DEDUP_REMOVED lines=9> */
.L_x_13060:
[----:B------:R-:W-:Y:S01]  /*caf0*/  PRMT R7, R7, 0x5410, R24 ;  /* 0x0000541007077816 */ /* 0x000fe20000000018 */
[----:B------:R-:W-:Y:S02]  /*cb00*/  IMAD.MOV.U32 R9, RZ, RZ, R22 ;  /* 0x000000ffff097224 */ /* 0x000fe400078e0016 */
[----:B------:R-:W-:Y:S01]  /*cb10*/  IMAD.MOV.U32 R22, RZ, RZ, R21 ;  /* 0x000000ffff167224 */ /* 0x000fe200078e0015 */
[----:B------:R-:W-:-:S07]  /*cb20*/  PRMT R24, R7, 0x7610, R24 ;  /* 0x0000761007187816 */ /* 0x000fce0000000018 */
.L_x_13061:
[----:B------:R-:W-:Y:S05]  /*cb30*/  BSYNC.RECONVERGENT B1 ;  /* 0x0000000000017941 */ /* 0x000fea0003800200 */
.L_x_13059:
        /* <DEDUP_REMOVED lines=16> */
.L_x_13063:
[----:B------:R-:W-:Y:S01]  /*cc40*/  IMAD.MOV.U32 R21, RZ, RZ, R6 ;  /* 0x000000ffff157224 */ /* 0x000fe200078e0006 */
[----:B------:R-:W-:Y:S01]  /*cc50*/  PRMT R7, R13, 0x7610, R7 ;  /* 0x000076100d077816 */ /* 0x000fe20000000007 */
[----:B------:R-:W-:Y:S01]  /*cc60*/  IMAD.MOV.U32 R6, RZ, RZ, R8 ;  /* 0x000000ffff067224 */ /* 0x000fe200078e0008 */
[----:B------:R-:W-:-:S07]  /*cc70*/  PRMT R13, R10, 0x7610, R13 ;  /* 0x000076100a0d7816 */ /* 0x000fce000000000d */
.L_x_13064:
[----:B------:R-:W-:Y:S05]  /*cc80*/  BSYNC.RECONVERGENT B1 ;  /* 0x0000000000017941 */ /* 0x000fea0003800200 */
.L_x_13062:
        /* <DEDUP_REMOVED lines=9> */
.L_x_13066:
[----:B------:R-:W-:Y:S01]  /*cd20*/  IMAD.MOV.U32 R8, RZ, RZ, R21 ;  /* 0x000000ffff087224 */ /* 0x000fe200078e0015 */
[--C-:B------:R-:W-:Y:S01]  /*cd30*/  PRMT R13, R13, 0x5410, R7.reuse ;  /* 0x000054100d0d7816 */ /* 0x100fe20000000007 */
[----:B------:R-:W-:Y:S01]  /*cd40*/  IMAD.MOV.U32 R21, RZ, RZ, R18 ;  /* 0x000000ffff157224 */ /* 0x000fe200078e0012 */
[----:B------:R-:W-:-:S07]  /*cd50*/  PRMT R7, R10, 0x7632, R7 ;  /* 0x000076320a077816 */ /* 0x000fce0000000007 */
.L_x_13067:
[----:B------:R-:W-:Y:S05]  /*cd60*/  BSYNC.RECONVERGENT B1 ;  /* 0x0000000000017941 */ /* 0x000fea0003800200 */
.L_x_13065:
        /* <DEDUP_REMOVED lines=9> */
.L_x_13069:
[----:B------:R-:W-:Y:S01]  /*ce00*/  IMAD.MOV.U32 R10, RZ, RZ, R8 ;  /* 0x000000ffff0a7224 */ /* 0x000fe200078e0008 */
[----:B------:R-:W-:Y:S01]  /*ce10*/  PRMT R16, R16, 0x7610, R13 ;  /* 0x0000761010107816 */ /* 0x000fe2000000000d */
[----:B------:R-:W-:Y:S01]  /*ce20*/  IMAD.MOV.U32 R8, RZ, RZ, R15 ;  /* 0x000000ffff087224 */ /* 0x000fe200078e000f */
[----:B------:R-:W-:-:S07]  /*ce30*/  PRMT R13, R13, 0x7610, R4 ;  /* 0x000076100d0d7816 */ /* 0x000fce0000000004 */
.L_x_13070:
[----:B------:R-:W-:Y:S05]  /*ce40*/  BSYNC.RECONVERGENT B1 ;  /* 0x0000000000017941 */ /* 0x000fea0003800200 */
.L_x_13068:
        /* <DEDUP_REMOVED lines=9> */
.L_x_13072:
[----:B------:R-:W-:Y:S02]  /*cee0*/  PRMT R4, R4, 0x7610, R16 ;  /* 0x0000761004047816 */ /* 0x000fe40000000010 */
[----:B------:R-:W-:Y:S01]  /*cef0*/  MOV R15, R10 ;  /* 0x0000000a000f7202 */ /* 0x000fe20000000f00 */
[----:B------:R-:W-:Y:S01]  /*cf00*/  IMAD.MOV.U32 R10, RZ, RZ, R17 ;  /* 0x000000ffff0a7224 */ /* 0x000fe200078e0011 */
[----:B------:R-:W-:-:S07]  /*cf10*/  PRMT R16, R16, 0x5410, R4 ;  /* 0x0000541010107816 */ /* 0x000fce0000000004 */
.L_x_13073:
[----:B------:R-:W-:Y:S05]  /*cf20*/  BSYNC.RECONVERGENT B1 ;  /* 0x0000000000017941 */ /* 0x000fea0003800200 */
.L_x_13071:
        /* <DEDUP_REMOVED lines=9> */
.L_x_13075:
[----:B------:R-:W-:Y:S01]  /*cfc0*/  IMAD.MOV.U32 R17, RZ, RZ, R15 ;  /* 0x000000ffff117224 */ /* 0x000fe200078e000f */
[----:B------:R-:W-:Y:S01]  /*cfd0*/  PRMT R18, R18, 0x7610, R4 ;  /* 0x0000761012127816 */ /* 0x000fe20000000004 */
[----:B------:R-:W-:Y:S01]  /*cfe0*/  IMAD.MOV.U32 R15, RZ, RZ, R14 ;  /* 0x000000ffff0f7224 */ /* 0x000fe200078e000e */
[----:B------:R-:W-:-:S07]  /*cff0*/  PRMT R4, R4, 0x5410, R16 ;  /* 0x0000541004047816 */ /* 0x000fce0000000010 */
.L_x_13076:
[----:B------:R-:W-:Y:S05]  /*d000*/  BSYNC.RECONVERGENT B1 ;  /* 0x0000000000017941 */ /* 0x000fea0003800200 */
.L_x_13074:
        /* <DEDUP_REMOVED lines=9> */
.L_x_13078:
[----:B------:R-:W-:Y:S01]  /*d0a0*/  IMAD.MOV.U32 R14, RZ, RZ, R17 ;  /* 0x000000ffff0e7224 */ /* 0x000fe200078e0011 */
[C---:B------:R-:W-:Y:S01]  /*d0b0*/  PRMT R4, R18.reuse, 0x7632, R4 ;  /* 0x0000763212047816 */ /* 0x040fe20000000004 */
[----:B------:R-:W-:Y:S01]  /*d0c0*/  IMAD.MOV.U32 R17, RZ, RZ, R22 ;  /* 0x000000ffff117224 */ /* 0x000fe200078e0016 */
[----:B------:R-:W-:-:S07]  /*d0d0*/  PRMT R18, R18, 0x5410, R24 ;  /* 0x0000541012127816 */ /* 0x000fce0000000018 */
.L_x_13079:
[----:B------:R-:W-:Y:S05]  /*d0e0*/  BSYNC.RECONVERGENT B1 ;  /* 0x0000000000017941 */ /* 0x000fea0003800200 */
.L_x_13077:
        /* <DEDUP_REMOVED lines=9> */
.L_x_13081:
[----:B------:R-:W-:Y:S01]  /*d180*/  IMAD.MOV.U32 R22, RZ, RZ, R14 ;  /* 0x000000ffff167224 */ /* 0x000fe200078e000e */
[----:B------:R-:W-:Y:S01]  /*d190*/  PRMT R16, R4, 0x7610, R16 ;  /* 0x0000761004107816 */ /* 0x000fe20000000010 */
[----:B------:R-:W-:Y:S01]  /*d1a0*/  IMAD.MOV.U32 R14, RZ, RZ, R9 ;  /* 0x000000ffff0e7224 */ /* 0x000fe200078e0009 */
[----:B------:R-:W-:-:S07]  /*d1b0*/  PRMT R4, R7, 0x7632, R4 ;  /* 0x0000763207047816 */ /* 0x000fce0000000004 */
.L_x_13082:
[----:B------:R-:W-:Y:S05]  /*d1c0*/  BSYNC.RECONVERGENT B1 ;  /* 0x0000000000017941 */ /* 0x000fea0003800200 */
.L_x_13080:
        /* <DEDUP_REMOVED lines=16> */
.L_x_13084:
[----:B------:R-:W-:Y:S01]  /*d2d0*/  IMAD.MOV.U32 R9, RZ, RZ, R6 ;  /* 0x000000ffff097224 */ /* 0x000fe200078e0006 */
[----:B------:R-:W-:Y:S01]  /*d2e0*/  PRMT R12, R13, 0x7610, R12 ;  /* 0x000076100d0c7816 */ /* 0x000fe2000000000c */
[----:B------:R-:W-:Y:S01]  /*d2f0*/  IMAD.MOV.U32 R6, RZ, RZ, R21 ;  /* 0x000000ffff067224 */ /* 0x000fe200078e0015 */
[----:B------:R-:W-:-:S07]  /*d300*/  PRMT R13, R7, 0x7610, R13 ;  /* 0x00007610070d7816 */ /* 0x000fce000000000d */
.L_x_13085:
[----:B------:R-:W-:Y:S05]  /*d310*/  BSYNC.RECONVERGENT B1 ;  /* 0x0000000000017941 */ /* 0x000fea0003800200 */
.L_x_13083:
        /* <DEDUP_REMOVED lines=9> */
.L_x_13087:
[----:B------:R-:W-:Y:S01]  /*d3b0*/  IMAD.MOV.U32 R7, RZ, RZ, R9 ;  /* 0x000000ffff077224 */ /* 0x000fe200078e0009 */
[----:B------:R-:W-:Y:S01]  /*d3c0*/  PRMT R12, R13, 0x5432, R12 ;  /* 0x000054320d0c7816 */ /* 0x000fe2000000000c */
[----:B------:R-:W-:-:S07]  /*d3d0*/  IMAD.MOV.U32 R9, RZ, RZ, R8 ;  /* 0x000000ffff097224 */ /* 0x000fce00078e0008 */
.L_x_13088:
[----:B------:R-:W-:Y:S05]  /*d3e0*/  BSYNC.RECONVERGENT B1 ;  /* 0x0000000000017941 */ /* 0x000fea0003800200 */
.L_x_13086:
        /* <DEDUP_REMOVED lines=9> */
.L_x_13090:
[----:B------:R-:W-:Y:S01]  /*d480*/  IMAD.MOV.U32 R8, RZ, RZ, R7 ;  /* 0x000000ffff087224 */ /* 0x000fe200078e0007 */
[----:B------:R-:W-:Y:S01]  /*d490*/  PRMT R13, R13, 0x7610, R12 ;  /* 0x000076100d0d7816 */ /* 0x000fe2000000000c */
[----:B------:R-:W-:Y:S01]  /*d4a0*/  IMAD.MOV.U32 R7, RZ, RZ, R10 ;  /* 0x000000ffff077224 */ /* 0x000fe200078e000a */
[----:B------:R-:W-:-:S07]  /*d4b0*/  PRMT R12, R12, 0x7610, R16 ;  /* 0x000076100c0c7816 */ /* 0x000fce0000000010 */
.L_x_13091:
[----:B------:R-:W-:Y:S05]  /*d4c0*/  BSYNC.RECONVERGENT B1 ;  /* 0x0000000000017941 */ /* 0x000fea0003800200 */
.L_x_13089:
        /* <DEDUP_REMOVED lines=9> */
.L_x_13093:
[----:B------:R-:W-:Y:S01]  /*d560*/  IMAD.MOV.U32 R10, RZ, RZ, R8 ;  /* 0x000000ffff0a7224 */ /* 0x000fe200078e0008 */
[----:B------:R-:W-:Y:S01]  /*d570*/  PRMT R16, R16, 0x7610, R13 ;  /* 0x0000761010107816 */ /* 0x000fe2000000000d */
[----:B------:R-:W-:Y:S01]  /*d580*/  IMAD.MOV.U32 R8, RZ, RZ, R15 ;  /* 0x000000ffff087224 */ /* 0x000fe200078e000f */
[----:B------:R-:W-:-:S07]  /*d590*/  PRMT R13, R13, 0x7610, R4 ;  /* 0x000076100d0d7816 */ /* 0x000fce0000000004 */
.L_x_13094:
[----:B------:R-:W-:Y:S05]  /*d5a0*/  BSYNC.RECONVERGENT B1 ;  /* 0x0000000000017941 */ /* 0x000fea0003800200 */
.L_x_13092:
        /* <DEDUP_REMOVED lines=9> */
.L_x_13096:
[----:B------:R-:W-:Y:S01]  /*d640*/  IMAD.MOV.U32 R15, RZ, RZ, R10 ;  /* 0x000000ffff0f7224 */ /* 0x000fe200078e000a */
[----:B------:R-:W-:Y:S01]  /*d650*/  PRMT R4, R4, 0x7610, R16 ;  /* 0x0000761004047816 */ /* 0x000fe20000000010 */
[----:B------:R-:W-:Y:S01]  /*d660*/  IMAD.MOV.U32 R10, RZ, RZ, R17 ;  /* 0x000000ffff0a7224 */ /* 0x000fe200078e0011 */
[----:B------:R-:W-:-:S07]  /*d670*/  PRMT R16, R16, 0x7610, R18 ;  /* 0x0000761010107816 */ /* 0x000fce0000000012 */
.L_x_13097:
[----:B------:R-:W-:Y:S05]  /*d680*/  BSYNC.RECONVERGENT B1 ;  /* 0x0000000000017941 */ /* 0x000fea0003800200 */
.L_x_13095:
        /* <DEDUP_REMOVED lines=9> */
.L_x_13099:
[----:B------:R-:W-:Y:S01]  /*d720*/  IMAD.MOV.U32 R17, RZ, RZ, R15 ;  /* 0x000000ffff117224 */ /* 0x000fe200078e000f */
[----:B------:R-:W-:Y:S01]  /*d730*/  PRMT R18, R18, 0x7610, R4 ;  /* 0x0000761012127816 */ /* 0x000fe20000000004 */
[----:B------:R-:W-:Y:S01]  /*d740*/  IMAD.MOV.U32 R15, RZ, RZ, R14 ;  /* 0x000000ffff0f7224 */ /* 0x000fe200078e000e */
[----:B------:R-:W-:-:S07]  /*d750*/  PRMT R4, R4, 0x5410, R4 ;  /* 0x0000541004047816 */ /* 0x000fce0000000004 */
.L_x_13100:
[----:B------:R-:W-:Y:S05]  /*d760*/  BSYNC.RECONVERGENT B1 ;  /* 0x0000000000017941 */ /* 0x000fea0003800200 */
.L_x_13098:
        /* <DEDUP_REMOVED lines=9> */
.L_x_13102:
[----:B------:R-:W-:Y:S01]  /*d800*/  IMAD.MOV.U32 R14, RZ, RZ, R17 ;  /* 0x000000ffff0e7224 */ /* 0x000fe200078e0011 */
[C---:B------:R-:W-:Y:S01]  /*d810*/  PRMT R4, R18.reuse, 0x7632, R4 ;  /* 0x0000763212047816 */ /* 0x040fe20000000004 */
[----:B------:R-:W-:Y:S01]  /*d820*/  IMAD.MOV.U32 R17, RZ, RZ, R22 ;  /* 0x000000ffff117224 */ /* 0x000fe200078e0016 */
[----:B------:R-:W-:-:S07]  /*d830*/  PRMT R18, R18, 0x5410, R16 ;  /* 0x0000541012127816 */ /* 0x000fce0000000010 */
.L_x_13103:
[----:B------:R-:W-:Y:S05]  /*d840*/  BSYNC.RECONVERGENT B1 ;  /* 0x0000000000017941 */ /* 0x000fea0003800200 */
.L_x_13101:
        /* <DEDUP_REMOVED lines=16> */
.L_x_13105:
[----:B------:R-:W-:Y:S01]  /*d950*/  IMAD.MOV.U32 R11, RZ, RZ, R6 ;  /* 0x000000ffff0b7224 */ /* 0x000fe200078e0006 */
[----:B------:R-:W-:Y:S01]  /*d960*/  PRMT R16, R13, 0x7610, R16 ;  /* 0x000076100d107816 */ /* 0x000fe20000000010 */
[----:B------:R-:W-:Y:S01]  /*d970*/  IMAD.MOV.U32 R6, RZ, RZ, R9 ;  /* 0x000000ffff067224 */ /* 0x000fe200078e0009 */
[----:B------:R-:W-:-:S07]  /*d980*/  PRMT R13, R12, 0x7610, R13 ;  /* 0x000076100c0d7816 */ /* 0x000fce000000000d */
.L_x_13106:
[----:B------:R-:W-:Y:S05]  /*d990*/  BSYNC.RECONVERGENT B1 ;  /* 0x0000000000017941 */ /* 0x000fea0003800200 */
.L_x_13104:
        /* <DEDUP_REMOVED lines=9> */
.L_x_13108:
[----:B------:R-:W-:Y:S01]  /*da30*/  PRMT R12, R16, 0x7610, R12 ;  /* 0x00007610100c7816 */ /* 0x000fe2000000000c */
[----:B------:R-:W-:Y:S02]  /*da40*/  IMAD.MOV.U32 R9, RZ, RZ, R11 ;  /* 0x000000ffff097224 */ /* 0x000fe400078e000b */
[----:B------:R-:W-:Y:S01]  /*da50*/  IMAD.MOV.U32 R11, RZ, RZ, R7 ;  /* 0x000000ffff0b7224 */ /* 0x000fe200078e0007 */
[----:B------:R-:W-:-:S07]  /*da60*/  PRMT R16, R12, 0x7632, R16 ;  /* 0x000076320c107816 */ /* 0x000fce0000000010 */
.L_x_13109:
[----:B------:R-:W-:Y:S05]  /*da70*/  BSYNC.RECONVERGENT B1 ;  /* 0x0000000000017941 */ /* 0x000fea0003800200 */
.L_x_13107:
        /* <DEDUP_REMOVED lines=9> */
.L_x_13111:
[----:B------:R-:W-:Y:S01]  /*db10*/  IMAD.MOV.U32 R19, RZ, RZ, R9 ;  /* 0x000000ffff137224 */ /* 0x000fe200078e0009 */
[----:B------:R-:W-:Y:S01]  /*db20*/  PRMT R12, R13, 0x5432, R12 ;  /* 0x000054320d0c7816 */ /* 0x000fe2000000000c */
[----:B------:R-:W-:-:S07]  /*db30*/  IMAD.MOV.U32 R9, RZ, RZ, R8 ;  /* 0x000000ffff097224 */ /* 0x000fce00078e0008 */
.L_x_13112:
[----:B------:R-:W-:Y:S05]  /*db40*/  BSYNC.RECONVERGENT B1 ;  /* 0x0000000000017941 */ /* 0x000fea0003800200 */
.L_x_13110:
        /* <DEDUP_REMOVED lines=9> */
.L_x_13114:
[----:B------:R-:W-:Y:S01]  /*dbe0*/  IMAD.MOV.U32 R22, RZ, RZ, R19 ;  /* 0x000000ffff167224 */ /* 0x000fe200078e0013 */
[C---:B------:R-:W-:Y:S01]  /*dbf0*/  PRMT R18, R12.reuse, 0x7632, R18 ;  /* 0x000076320c127816 */ /* 0x040fe20000000012 */
[----:B------:R-:W-:Y:S01]  /*dc00*/  IMAD.MOV.U32 R19, RZ, RZ, R10 ;  /* 0x000000ffff137224 */ /* 0x000fe200078e000a */
[----:B------:R-:W-:-:S07]  /*dc10*/  PRMT R12, R12, 0x7610, R16 ;  /* 0x000076100c0c7816 */ /* 0x000fce0000000010 */
.L_x_13115:
[----:B------:R-:W-:Y:S05]  /*dc20*/  BSYNC.RECONVERGENT B1 ;  /* 0x0000000000017941 */ /* 0x000fea0003800200 */
.L_x_13113:
        /* <DEDUP_REMOVED lines=9> */
.L_x_13117:
[----:B------:R-:W-:Y:S01]  /*dcc0*/  IMAD.MOV.U32 R21, RZ, RZ, R22 ;  /* 0x000000ffff157224 */ /* 0x000fe200078e0016 */
[--C-:B------:R-:W-:Y:S01]  /*dcd0*/  PRMT R23, R23, 0x5410, R18.reuse ;  /* 0x0000541017177816 */ /* 0x100fe20000000012 */
[----:B------:R-:W-:Y:S01]  /*dce0*/  IMAD.MOV.U32 R22, RZ, RZ, R15 ;  /* 0x000000ffff167224 */ /* 0x000fe200078e000f */
[----:B------:R-:W-:-:S07]  /*dcf0*/  PRMT R18, R4, 0x7632, R18 ;  /* 0x0000763204127816 */ /* 0x000fce0000000012 */
.L_x_13118:
[----:B------:R-:W-:Y:S05]  /*dd00*/  BSYNC.RECONVERGENT B1 ;  /* 0x0000000000017941 */ /* 0x000fea0003800200 */
.L_x_13116:
        /* <DEDUP_REMOVED lines=9> */
.L_x_13120:
[----:B------:R-:W-:Y:S01]  /*dda0*/  IMAD.MOV.U32 R25, RZ, RZ, R21 ;  /* 0x000000ffff197224 */ /* 0x000fe200078e0015 */
[----:B------:R-:W-:Y:S01]  /*ddb0*/  PRMT R23, R23, 0x7632, R18 ;  /* 0x0000763217177816 */ /* 0x000fe20000000012 */
[----:B------:R-:W-:-:S07]  /*ddc0*/  IMAD.MOV.U32 R21, RZ, RZ, R17 ;  /* 0x000000ffff157224 */ /* 0x000fce00078e0011 */
.L_x_13121:
[----:B------:R-:W-:Y:S05]  /*ddd0*/  BSYNC.RECONVERGENT B1 ;  /* 0x0000000000017941 */ /* 0x000fea0003800200 */
.L_x_13119:
        /* <DEDUP_REMOVED lines=9> */
.L_x_13123:
[----:B------:R-:W-:Y:S01]  /*de70*/  IMAD.MOV.U32 R27, RZ, RZ, R25 ;  /* 0x000000ffff1b7224 */ /* 0x000fe200078e0019 */
[--C-:B------:R-:W-:Y:S01]  /*de80*/  PRMT R18, R18, 0x5410, R23.reuse ;  /* 0x0000541012127816 */ /* 0x100fe20000000017 */
[----:B------:R-:W-:Y:S01]  /*de90*/  IMAD.MOV.U32 R25, RZ, RZ, R14 ;  /* 0x000000ffff197224 */ /* 0x000fe200078e000e */
[----:B------:R-:W-:-:S07]  /*dea0*/  PRMT R23, R4, 0x7610, R23 ;  /* 0x0000761004177816 */ /* 0x000fce0000000017 */
.L_x_13124:
[----:B------:R-:W-:Y:S05]  /*deb0*/  BSYNC.RECONVERGENT B1 ;  /* 0x0000000000017941 */ /* 0x000fea0003800200 */
.L_x_13122:
        /* <DEDUP_REMOVED lines=16> */
.L_x_13126:
[----:B------:R-:W-:Y:S01]  /*dfc0*/  IMAD.MOV.U32 R7, RZ, RZ, R6 ;  /* 0x000000ffff077224 */ /* 0x000fe200078e0006 */
[----:B------:R-:W-:Y:S02]  /*dfd0*/  PRMT R14, R13, 0x7610, R14 ;  /* 0x000076100d0e7816 */ /* 0x000fe4000000000e */
[----:B------:R-:W-:Y:S02]  /*dfe0*/  MOV R6, R11 ;  /* 0x0000000b00067202 */ /* 0x000fe40000000f00 */
[----:B------:R-:W-:-:S07]  /*dff0*/  PRMT R13, R16, 0x7610, R13 ;  /* 0x00007610100d7816 */ /* 0x000fce000000000d */
.L_x_13127:
[----:B------:R-:W-:Y:S05]  /*e000*/  BSYNC.RECONVERGENT B1 ;  /* 0x0000000000017941 */ /* 0x000fea0003800200 */
.L_x_13125:
        /* <DEDUP_REMOVED lines=9> */
.L_x_13129:
[----:B------:R-:W-:Y:S01]  /*e0a0*/  IMAD.MOV.U32 R8, RZ, RZ, R7 ;  /* 0x000000ffff087224 */ /* 0x000fe200078e0007 */
[--C-:B------:R-:W-:Y:S01]  /*e0b0*/  PRMT R13, R13, 0x5410, R14.reuse ;  /* 0x000054100d0d7816 */ /* 0x100fe2000000000e */
[----:B------:R-:W-:Y:S01]  /*e0c0*/  IMAD.MOV.U32 R7, RZ, RZ, R9 ;  /* 0x000000ffff077224 */ /* 0x000fe200078e0009 */
[----:B------:R-:W-:-:S07]  /*e0d0*/  PRMT R14, R12, 0x7610, R14 ;  /* 0x000076100c0e7816 */ /* 0x000fce000000000e */
.L_x_13130:
[----:B------:R-:W-:Y:S05]  /*e0e0*/  BSYNC.RECONVERGENT B1 ;  /* 0x0000000000017941 */ /* 0x000fea0003800200 */
.L_x_13128:
        /* <DEDUP_REMOVED lines=9> */
.L_x_13132:
[----:B------:R-:W-:Y:S01]  /*e180*/  IMAD.MOV.U32 R9, RZ, RZ, R8 ;  /* 0x000000ffff097224 */ /* 0x000fe200078e0008 */
[C---:B------:R-:W-:Y:S01]  /*e190*/  PRMT R15, R13.reuse, 0x7632, R15 ;  /* 0x000076320d0f7816 */ /* 0x040fe2000000000f */
[----:B------:R-:W-:Y:S01]  /*e1a0*/  IMAD.MOV.U32 R8, RZ, RZ, R19 ;  /* 0x000000ffff087224 */ /* 0x000fe200078e0013 */
[----:B------:R-:W-:-:S07]  /*e1b0*/  PRMT R13, R13, 0x7610, R12 ;  /* 0x000076100d0d7816 */ /* 0x000fce000000000c */
.L_x_13133:
[----:B------:R-:W-:Y:S05]  /*e1c0*/  BSYNC.RECONVERGENT B1 ;  /* 0x0000000000017941 */ /* 0x000fea0003800200 */
.L_x_13131:
        /* <DEDUP_REMOVED lines=9> */
.L_x_13135:
[----:B------:R-:W-:Y:S01]  /*e260*/  IMAD.MOV.U32 R10, RZ, RZ, R9 ;  /* 0x000000ffff0a7224 */ /* 0x000fe200078e0009 */
[--C-:B------:R-:W-:Y:S01]  /*e270*/  PRMT R14, R14, 0x5410, R15.reuse ;  /* 0x000054100e0e7816 */ /* 0x100fe2000000000f */
[----:B------:R-:W-:Y:S01]  /*e280*/  IMAD.MOV.U32 R9, RZ, RZ, R22 ;  /* 0x000000ffff097224 */ /* 0x000fe200078e0016 */
[----:B------:R-:W-:-:S07]  /*e290*/  PRMT R15, R18, 0x7610, R15 ;  /* 0x00007610120f7816 */ /* 0x000fce000000000f */
.L_x_13136:
[----:B------:R-:W-:Y:S05]  /*e2a0*/  BSYNC.RECONVERGENT B1 ;  /* 0x0000000000017941 */ /* 0x000fea0003800200 */
.L_x_13134:
        /* <DEDUP_REMOVED lines=9> */
.L_x_13138:
[----:B------:R-:W-:Y:S01]  /*e340*/  IMAD.MOV.U32 R16, RZ, RZ, R10 ;  /* 0x000000ffff107224 */ /* 0x000fe200078e000a */
[----:B------:R-:W-:Y:S01]  /*e350*/  PRMT R15, R15, 0x7610, R14 ;  /* 0x000076100f0f7816 */ /* 0x000fe2000000000e */
[----:B------:R-:W-:Y:S01]  /*e360*/  IMAD.MOV.U32 R10, RZ, RZ, R21 ;  /* 0x000000ffff0a7224 */ /* 0x000fe200078e0015 */
[----:B------:R-:W-:-:S07]  /*e370*/  PRMT R14, R14, 0x7610, R23 ;  /* 0x000076100e0e7816 */ /* 0x000fce0000000017 */
.L_x_13139:
[----:B------:R-:W-:Y:S05]  /*e380*/  BSYNC.RECONVERGENT B1 ;  /* 0x0000000000017941 */ /* 0x000fea0003800200 */
.L_x_13137:
        /* <DEDUP_REMOVED lines=9> */
.L_x_13141:
[----:B------:R-:W-:Y:S01]  /*e420*/  IMAD.MOV.U32 R4, RZ, RZ, R16 ;  /* 0x000000ffff047224 */ /* 0x000fe200078e0010 */
[C---:B------:R-:W-:Y:S01]  /*e430*/  PRMT R36, R15.reuse, 0x7632, R36 ;  /* 0x000076320f247816 */ /* 0x040fe20000000024 */
[----:B------:R-:W-:Y:S01]  /*e440*/  IMAD.MOV.U32 R16, RZ, RZ, R25 ;  /* 0x000000ffff107224 */ /* 0x000fe200078e0019 */
[----:B------:R-:W-:-:S07]  /*e450*/  PRMT R15, R15, 0x5410, R23 ;  /* 0x000054100f0f7816 */ /* 0x000fce0000000017 */
.L_x_13142:
[----:B------:R-:W-:Y:S05]  /*e460*/  BSYNC.RECONVERGENT B1 ;  /* 0x0000000000017941 */ /* 0x000fea0003800200 */
.L_x_13140:
        /* <DEDUP_REMOVED lines=8> */
.L_x_13143:
[----:B------:R-:W-:Y:S01]  /*e4f0*/  IMAD.MOV.U32 R17, RZ, RZ, R4 ;  /* 0x000000ffff117224 */ /* 0x000fe200078e0004 */
[----:B------:R-:W-:Y:S01]  /*e500*/  PRMT R21, R36, 0x7610, R21 ;  /* 0x0000761024157816 */ /* 0x000fe20000000015 */
[----:B------:R-:W-:Y:S01]  /*e510*/  IMAD.MOV.U32 R4, RZ, RZ, R27 ;  /* 0x000000ffff047224 */ /* 0x000fe200078e001b */
[----:B------:R-:W-:-:S07]  /*e520*/  PRMT R36, R18, 0x7632, R36 ;  /* 0x0000763212247816 */ /* 0x000fce0000000024 */
.L_x_12977:
[----:B------:R-:W-:Y:S05]  /*e530*/  BSYNC.RECONVERGENT B0 ;  /* 0x0000000000007941 */ /* 0x000fea0003800200 */
.L_x_12976:
        /* <DEDUP_REMOVED lines=35> */
.L_x_13147:
[----:B------:R-:W-:Y:S01]  /*e770*/  IMAD.MOV.U32 R29, RZ, RZ, R6 ;  /* 0x000000ffff1d7224 */ /* 0x000fe200078e0006 */
[----:B------:R-:W-:Y:S01]  /*e780*/  PRMT R20, R13, 0x7610, R20 ;  /* 0x000076100d147816 */ /* 0x000fe20000000014 */
[----:B------:R-:W-:Y:S01]  /*e790*/  IMAD.MOV.U32 R6, RZ, RZ, R7 ;  /* 0x000000ffff067224 */ /* 0x000fe200078e0007 */
[----:B------:R-:W-:-:S07]  /*e7a0*/  PRMT R13, R14, 0x7610, R13 ;  /* 0x000076100e0d7816 */ /* 0x000fce000000000d */
.L_x_13148:
[----:B------:R-:W-:Y:S05]  /*e7b0*/  BSYNC.RECONVERGENT B1 ;  /* 0x0000000000017941 */ /* 0x000fea0003800200 */
.L_x_13146:
        /* <DEDUP_REMOVED lines=9> */
.L_x_13150:
[----:B------:R-:W-:Y:S01]  /*e850*/  IMAD.MOV.U32 R22, RZ, RZ, R29 ;  /* 0x000000ffff167224 */ /* 0x000fe200078e001d */
[----:B------:R-:W-:Y:S01]  /*e860*/  PRMT R7, R20, 0x7610, R7 ;  /* 0x0000761014077816 */ /* 0x000fe20000000007 */
[----:B------:R-:W-:Y:S01]  /*e870*/  IMAD.MOV.U32 R29, RZ, RZ, R8 ;  /* 0x000000ffff1d7224 */ /* 0x000fe200078e0008 */
[----:B------:R-:W-:-:S07]  /*e880*/  PRMT R20, R13, 0x7632, R20 ;  /* 0x000076320d147816 */ /* 0x000fce0000000014 */
.L_x_13151:
[----:B------:R-:W-:Y:S05]  /*e890*/  BSYNC.RECONVERGENT B1 ;  /* 0x0000000000017941 */ /* 0x000fea0003800200 */
.L_x_13149:
        /* <DEDUP_REMOVED lines=9> */
.L_x_13153:
[----:B------:R-:W-:Y:S01]  /*e930*/  IMAD.MOV.U32 R31, RZ, RZ, R22 ;  /* 0x000000ffff1f7224 */ /* 0x000fe200078e0016 */
[----:B------:R-:W-:Y:S01]  /*e940*/  PRMT R7, R15, 0x5410, R7 ;  /* 0x000054100f077816 */ /* 0x000fe20000000007 */
[----:B------:R-:W-:-:S07]  /*e950*/  IMAD.MOV.U32 R22, RZ, RZ, R9 ;  /* 0x000000ffff167224 */ /* 0x000fce00078e0009 */
.L_x_13154:
[----:B------:R-:W-:Y:S05]  /*e960*/  BSYNC.RECONVERGENT B1 ;  /* 0x0000000000017941 */ /* 0x000fea0003800200 */
.L_x_13152:
        /* <DEDUP_REMOVED lines=9> */
.L_x_13156:
[----:B------:R-:W-:Y:S01]  /*ea00*/  IMAD.MOV.U32 R9, RZ, RZ, R31 ;  /* 0x000000ffff097224 */ /* 0x000fe200078e001f */
[C---:B------:R-:W-:Y:S01]  /*ea10*/  PRMT R8, R7.reuse, 0x7632, R8 ;  /* 0x0000763207087816 */ /* 0x040fe20000000008 */
[----:B------:R-:W-:Y:S01]  /*ea20*/  IMAD.MOV.U32 R31, RZ, RZ, R10 ;  /* 0x000000ffff1f7224 */ /* 0x000fe200078e000a */
[----:B------:R-:W-:-:S07]  /*ea30*/  PRMT R7, R7, 0x7610, R14 ;  /* 0x0000761007077816 */ /* 0x000fce000000000e */
.L_x_13157:
[----:B------:R-:W-:Y:S05]  /*ea40*/  BSYNC.RECONVERGENT B1 ;  /* 0x0000000000017941 */ /* 0x000fea0003800200 */
.L_x_13155:
        /* <DEDUP_REMOVED lines=9> */
.L_x_13159:
[----:B------:R-:W-:Y:S01]  /*eae0*/  IMAD.MOV.U32 R33, RZ, RZ, R9 ;  /* 0x000000ffff217224 */ /* 0x000fe200078e0009 */
[----:B------:R-:W-:Y:S01]  /*eaf0*/  PRMT R8, R15, 0x5432, R8 ;  /* 0x000054320f087816 */ /* 0x000fe20000000008 */
[----:B------:R-:W-:-:S07]  /*eb00*/  IMAD.MOV.U32 R9, RZ, RZ, R16 ;  /* 0x000000ffff097224 */ /* 0x000fce00078e0010 */
.L_x_13160:
[----:B------:R-:W-:Y:S05]  /*eb10*/  BSYNC.RECONVERGENT B1 ;  /* 0x0000000000017941 */ /* 0x000fea0003800200 */
.L_x_13158:
        /* <DEDUP_REMOVED lines=9> */
.L_x_13162:
[----:B------:R-:W-:Y:S01]  /*ebb0*/  IMAD.MOV.U32 R10, RZ, RZ, R33 ;  /* 0x000000ffff0a7224 */ /* 0x000fe200078e0021 */
[C---:B------:R-:W-:Y:S01]  /*ebc0*/  PRMT R14, R8.reuse, 0x7632, R14 ;  /* 0x00007632080e7816 */ /* 0x040fe2000000000e */
[----:B------:R-:W-:Y:S01]  /*ebd0*/  IMAD.MOV.U32 R33, RZ, RZ, R4 ;  /* 0x000000ffff217224 */ /* 0x000fe200078e0004 */
[----:B------:R-:W-:-:S07]  /*ebe0*/  PRMT R8, R8, 0x5410, R36 ;  /* 0x0000541008087816 */ /* 0x000fce0000000024 */
.L_x_13163:
[----:B------:R-:W-:Y:S05]  /*ebf0*/  BSYNC.RECONVERGENT B1 ;  /* 0x0000000000017941 */ /* 0x000fea0003800200 */
.L_x_13161:
        /* <DEDUP_REMOVED lines=9> */
.L_x_13165:
[----:B------:R-:W-:Y:S01]  /*ec90*/  IMAD.MOV.U32 R4, RZ, RZ, R10 ;  /* 0x000000ffff047224 */ /* 0x000fe200078e000a */
[--C-:B------:R-:W-:Y:S01]  /*eca0*/  PRMT R13, R13, 0x5410, R14.reuse ;  /* 0x000054100d0d7816 */ /* 0x100fe2000000000e */
[----:B------:R-:W-:Y:S01]  /*ecb0*/  IMAD.MOV.U32 R10, RZ, RZ, R17 ;  /* 0x000000ffff0a7224 */ /* 0x000fe200078e0011 */
[----:B------:R-:W-:-:S07]  /*ecc0*/  PRMT R14, R21, 0x7610, R14 ;  /* 0x00007610150e7816 */ /* 0x000fce000000000e */
.L_x_13166:
[----:B------:R-:W-:Y:S05]  /*ecd0*/  BSYNC.RECONVERGENT B1 ;  /* 0x0000000000017941 */ /* 0x000fea0003800200 */
.L_x_13164:
        /* <DEDUP_REMOVED lines=16> */
.L_x_13168:
[----:B------:R-:W-:Y:S01]  /*ede0*/  IMAD.MOV.U32 R15, RZ, RZ, R6 ;  /* 0x000000ffff0f7224 */ /* 0x000fe200078e0006 */
[----:B------:R-:W-:Y:S01]  /*edf0*/  PRMT R16, R13, 0x7610, R16 ;  /* 0x000076100d107816 */ /* 0x000fe20000000010 */
[----:B------:R-:W-:Y:S01]  /*ee00*/  IMAD.MOV.U32 R6, RZ, RZ, R29 ;  /* 0x000000ffff067224 */ /* 0x000fe200078e001d */
[----:B------:R-:W-:-:S07]  /*ee10*/  PRMT R13, R20, 0x7610, R13 ;  /* 0x00007610140d7816 */ /* 0x000fce000000000d */
.L_x_13169:
[----:B------:R-:W-:Y:S05]  /*ee20*/  BSYNC.RECONVERGENT B1 ;  /* 0x0000000000017941 */ /* 0x000fea0003800200 */
.L_x_13167:
        /* <DEDUP_REMOVED lines=9> */
.L_x_13171:
[----:B------:R-:W-:Y:S01]  /*eec0*/  IMAD.MOV.U32 R20, RZ, RZ, R15 ;  /* 0x000000ffff147224 */ /* 0x000fe200078e000f */
[----:B------:R-:W-:Y:S01]  /*eed0*/  PRMT R17, R16, 0x7610, R17 ;  /* 0x0000761010117816 */ /* 0x000fe20000000011 */
[----:B------:R-:W-:Y:S01]  /*eee0*/  IMAD.MOV.U32 R15, RZ, RZ, R22 ;  /* 0x000000ffff0f7224 */ /* 0x000fe200078e0016 */
[----:B------:R-:W-:-:S07]  /*eef0*/  PRMT R16, R7, 0x7610, R16 ;  /* 0x0000761007107816 */ /* 0x000fce0000000010 */
.L_x_13172:
[----:B------:R-:W-:Y:S05]  /*ef00*/  BSYNC.RECONVERGENT B1 ;  /* 0x0000000000017941 */ /* 0x000fea0003800200 */
.L_x_13170:
        /* <DEDUP_REMOVED lines=9> */
.L_x_13174:
[----:B------:R-:W-:Y:S01]  /*efa0*/  IMAD.MOV.U32 R22, RZ, RZ, R20 ;  /* 0x000000ffff167224 */ /* 0x000fe200078e0014 */
[----:B------:R-:W-:Y:S01]  /*efb0*/  PRMT R14, R14, 0x5410, R17 ;  /* 0x000054100e0e7816 */ /* 0x000fe20000000011 */
[----:B------:R-:W-:Y:S01]  /*efc0*/  IMAD.MOV.U32 R20, RZ, RZ, R31 ;  /* 0x000000ffff147224 */ /* 0x000fe200078e001f */
[----:B------:R-:W-:-:S07]  /*efd0*/  PRMT R17, R7, 0x7632, R17 ;  /* 0x0000763207117816 */ /* 0x000fce0000000011 */
.L_x_13175:
[----:B------:R-:W-:Y:S05]  /*efe0*/  BSYNC.RECONVERGENT B1 ;  /* 0x0000000000017941 */ /* 0x000fea0003800200 */
.L_x_13173:
        /* <DEDUP_REMOVED lines=9> */
.L_x_13177:
[----:B------:R-:W-:Y:S01]  /*f080*/  IMAD.MOV.U32 R24, RZ, RZ, R22 ;  /* 0x000000ffff187224 */ /* 0x000fe200078e0016 */
[----:B------:R-:W-:Y:S01]  /*f090*/  PRMT R7, R7, 0x7610, R14 ;  /* 0x0000761007077816 */ /* 0x000fe2000000000e */
[----:B------:R-:W-:Y:S01]  /*f0a0*/  IMAD.MOV.U32 R22, RZ, RZ, R9 ;  /* 0x000000ffff167224 */ /* 0x000fe200078e0009 */
[----:B------:R-:W-:-:S07]  /*f0b0*/  PRMT R14, R14, 0x5410, R8 ;  /* 0x000054100e0e7816 */ /* 0x000fce0000000008 */
.L_x_13178:
[----:B------:R-:W-:Y:S05]  /*f0c0*/  BSYNC.RECONVERGENT B1 ;  /* 0x0000000000017941 */ /* 0x000fea0003800200 */
.L_x_13176:
        /* <DEDUP_REMOVED lines=9> */
.L_x_13180:
[----:B------:R-:W-:Y:S01]  /*f160*/  IMAD.MOV.U32 R9, RZ, RZ, R24 ;  /* 0x000000ffff097224 */ /* 0x000fe200078e0018 */
[----:B------:R-:W-:Y:S01]  /*f170*/  PRMT R7, R7, 0x7632, R8 ;  /* 0x0000763207077816 */ /* 0x000fe20000000008 */
[----:B------:R-:W-:-:S07]  /*f180*/  IMAD.MOV.U32 R24, RZ, RZ, R33 ;  /* 0x000000ffff187224 */ /* 0x000fce00078e0021 */
.L_x_13181:
[----:B------:R-:W-:Y:S05]  /*f190*/  BSYNC.RECONVERGENT B1 ;  /* 0x0000000000017941 */ /* 0x000fea0003800200 */
.L_x_13179:
[----:B------:R-:W-:Y:S01]  /*f1a0*/  HSETP2.GT.AND P0, PT, R7.H0_H0, R14.H0_H0, PT ;  /* 0x2000000e07007234 */ /* 0x000fe20003f04800 */
[----:B------:R-:W-:Y:S04]  /*f1b0*/  BSSY.RECONVERGENT B1, `(.L_x_13182) ;  /* 0x000000c000017945 */ /* 0x000fe80003800200 */
[----:B------:R-:W-:-:S13]  /*f1c0*/  ISETP.EQ.OR P0, PT, R10, -0x1, P0 ;  /* 0xffffffff0a00780c */ /* 0x000fda0000702670 */
[----:B------:R-:W-:Y:S05]  /*f1d0*/  @P0 BRA `(.L_x_13183) ;  /* 0x0000000000140947 */ /* 0x000fea0003800000 */
[-C--:B------:R-:W-:Y:S02]  /*f1e0*/  ISETP.GE.AND P0, PT, R9, R10.reuse, PT ;  /* 0x0000000a0900720c */ /* 0x080fe40003f06270 */
[----:B------:R-:W-:Y:S02]  /*f1f0*/  PRMT R8, R14, 0x7610, R8 ;  /* 0x000076100e087816 */ /* 0x000fe40000000008 */
[----:B------:R-:W-:Y:S02]  /*f200*/  MOV R21, R10 ;  /* 0x0000000a00157202 */ /* 0x000fe40000000f00 */
[----:B------:R-:W-:-:S13]  /*f210*/  HSETP2.NEU.OR P0, PT, R7.H0_H0, R14.H0_H0, P0 ;  /* 0x2000000e07007234 */ /* 0x000fda000070d820 */
[----:B------:R-:W-:Y:S05]  /*f220*/  @P0 BRA `(.L_x_13184) ;  /* 0x0000000000100947 */ /* 0x000fea0003800000 */
.L_x_13183:
[----:B------:R-:W-:Y:S01]  /*f230*/  IMAD.MOV.U32 R21, RZ, RZ, R9 ;  /* 0x000000ffff157224 */ /* 0x000fe200078e0009 */
[----:B------:R-:W-:Y:S01]  /*f240*/  PRMT R8, R7, 0x7610, R8 ;  /* 0x0000761007087816 */ /* 0x000fe20000000008 */
[----:B------:R-:W-:Y:S01]  /*f250*/  IMAD.MOV.U32 R9, RZ, RZ, R10 ;  /* 0x000000ffff097224 */ /* 0x000fe200078e000a */
[----:B------:R-:W-:-:S07]  /*f260*/  PRMT R7, R14, 0x7610, R7 ;  /* 0x000076100e077816 */ /* 0x000fce0000000007 */
.L_x_13184:
[----:B------:R-:W-:Y:S05]  /*f270*/  BSYNC.RECONVERGENT B1 ;  /* 0x0000000000017941 */ /* 0x000fea0003800200 */
.L_x_13182:
        /* <DEDUP_REMOVED lines=9> */
.L_x_13186:
[----:B------:R-:W-:Y:S01]  /*f310*/  IMAD.MOV.U32 R10, RZ, RZ, R21 ;  /* 0x000000ffff0a7224 */ /* 0x000fe200078e0015 */
[----:B------:R-:W-:Y:S01]  /*f320*/  PRMT R8, R13, 0x5432, R8 ;  /* 0x000054320d087816 */ /* 0x000fe20000000008 */
[----:B------:R-:W-:-:S07]  /*f330*/  IMAD.MOV.U32 R21, RZ, RZ, R4 ;  /* 0x000000ffff157224 */ /* 0x000fce00078e0004 */
.L_x_13187:
[----:B------:R-:W-:Y:S05]  /*f340*/  BSYNC.RECONVERGENT B1 ;  /* 0x0000000000017941 */ /* 0x000fea0003800200 */
.L_x_13185:
        /* <DEDUP_REMOVED lines=16> */
.L_x_13189:
[----:B------:R-:W-:Y:S01]  /*f450*/  IMAD.MOV.U32 R27, RZ, RZ, R6 ;  /* 0x000000ffff1b7224 */ /* 0x000fe200078e0006 */
[----:B------:R-:W-:Y:S01]  /*f460*/  PRMT R4, R13, 0x7610, R4 ;  /* 0x000076100d047816 */ /* 0x000fe20000000004 */
[----:B------:R-:W-:Y:S01]  /*f470*/  IMAD.MOV.U32 R6, RZ, RZ, R15 ;  /* 0x000000ffff067224 */ /* 0x000fe200078e000f */
[----:B------:R-:W-:-:S07]  /*f480*/  PRMT R13, R16, 0x7610, R13 ;  /* 0x00007610100d7816 */ /* 0x000fce000000000d */
.L_x_13190:
[----:B------:R-:W-:Y:S05]  /*f490*/  BSYNC.RECONVERGENT B1 ;  /* 0x0000000000017941 */ /* 0x000fea0003800200 */
.L_x_13188:
        /* <DEDUP_REMOVED lines=9> */
.L_x_13192:
[----:B------:R-:W-:Y:S01]  /*f530*/  IMAD.MOV.U32 R15, RZ, RZ, R27 ;  /* 0x000000ffff0f7224 */ /* 0x000fe200078e001b */
[----:B------:R-:W-:Y:S01]  /*f540*/  PRMT R4, R17, 0x5410, R4 ;  /* 0x0000541011047816 */ /* 0x000fe20000000004 */
[----:B------:R-:W-:-:S07]  /*f550*/  IMAD.MOV.U32 R27, RZ, RZ, R20 ;  /* 0x000000ffff1b7224 */ /* 0x000fce00078e0014 */
.L_x_13193:
[----:B------:R-:W-:Y:S05]  /*f560*/  BSYNC.RECONVERGENT B1 ;  /* 0x0000000000017941 */ /* 0x000fea0003800200 */
.L_x_13191:
        /* <DEDUP_REMOVED lines=9> */
.L_x_13195:
[C---:B------:R-:W-:Y:S01]  /*f600*/  PRMT R14, R4.reuse, 0x7632, R14 ;  /* 0x00007632040e7816 */ /* 0x040fe2000000000e */
[----:B------:R-:W-:Y:S02]  /*f610*/  IMAD.MOV.U32 R17, RZ, RZ, R15 ;  /* 0x000000ffff117224 */ /* 0x000fe400078e000f */
[----:B------:R-:W-:Y:S01]  /*f620*/  IMAD.MOV.U32 R15, RZ, RZ, R22 ;  /* 0x000000ffff0f7224 */ /* 0x000fe200078e0016 */
[----:B------:R-:W-:-:S07]  /*f630*/  PRMT R4, R4, 0x7610, R14 ;  /* 0x0000761004047816 */ /* 0x000fce000000000e */
.L_x_13196:
[----:B------:R-:W-:Y:S05]  /*f640*/  BSYNC.RECONVERGENT B1 ;  /* 0x0000000000017941 */ /* 0x000fea0003800200 */
.L_x_13194:
        /* <DEDUP_REMOVED lines=9> */
.L_x_13198:
[----:B------:R-:W-:Y:S01]  /*f6e0*/  IMAD.MOV.U32 R16, RZ, RZ, R17 ;  /* 0x000000ffff107224 */ /* 0x000fe200078e0011 */
[----:B------:R-:W-:Y:S01]  /*f6f0*/  PRMT R20, R14, 0x7610, R20 ;  /* 0x000076100e147816 */ /* 0x000fe20000000014 */
[----:B------:R-:W-:Y:S01]  /*f700*/  IMAD.MOV.U32 R17, RZ, RZ, R24 ;  /* 0x000000ffff117224 */ /* 0x000fe200078e0018 */
[----:B------:R-:W-:-:S07]  /*f710*/  PRMT R14, R7, 0x7632, R14 ;  /* 0x00007632070e7816 */ /* 0x000fce000000000e */
.L_x_13199:
[----:B------:R-:W-:Y:S05]  /*f720*/  BSYNC.RECONVERGENT B1 ;  /* 0x0000000000017941 */ /* 0x000fea0003800200 */
.L_x_13197:
        /* <DEDUP_REMOVED lines=9> */
.L_x_13201:
[----:B------:R-:W-:Y:S01]  /*f7c0*/  PRMT R7, R7, 0x5410, R20 ;  /* 0x0000541007077816 */ /* 0x000fe20000000014 */
[----:B------:R-:W-:Y:S02]  /*f7d0*/  IMAD.MOV.U32 R22, RZ, RZ, R16 ;  /* 0x000000ffff167224 */ /* 0x000fe400078e0010 */
[----:B------:R-:W-:Y:S01]  /*f7e0*/  IMAD.MOV.U32 R16, RZ, RZ, R9 ;  /* 0x000000ffff107224 */ /* 0x000fe200078e0009 */
[----:B------:R-:W-:-:S07]  /*f7f0*/  PRMT R20, R7, 0x7610, R20 ;  /* 0x0000761007147816 */ /* 0x000fce0000000014 */
.L_x_13202:
[----:B------:R-:W-:Y:S05]  /*f800*/  BSYNC.RECONVERGENT B1 ;  /* 0x0000000000017941 */ /* 0x000fea0003800200 */
.L_x_13200:
        /* <DEDUP_REMOVED lines=9> */
.L_x_13204:
[----:B------:R-:W-:Y:S01]  /*f8a0*/  IMAD.MOV.U32 R9, RZ, RZ, R22 ;  /* 0x000000ffff097224 */ /* 0x000fe200078e0016 */
[----:B------:R-:W-:Y:S01]  /*f8b0*/  PRMT R13, R13, 0x7610, R7 ;  /* 0x000076100d0d7816 */ /* 0x000fe20000000007 */
[----:B------:R-:W-:Y:S01]  /*f8c0*/  IMAD.MOV.U32 R22, RZ, RZ, R21 ;  /* 0x000000ffff167224 */ /* 0x000fe200078e0015 */
[----:B------:R-:W-:-:S07]  /*f8d0*/  PRMT R7, R7, 0x5410, R8 ;  /* 0x0000541007077816 */ /* 0x000fce0000000008 */
.L_x_13205:
[----:B------:R-:W-:Y:S05]  /*f8e0*/  BSYNC.RECONVERGENT B1 ;  /* 0x0000000000017941 */ /* 0x000fea0003800200 */
.L_x_13203:
        /* <DEDUP_REMOVED lines=9> */
.L_x_13207:
[----:B------:R-:W-:Y:S01]  /*f980*/  IMAD.MOV.U32 R21, RZ, RZ, R9 ;  /* 0x000000ffff157224 */ /* 0x000fe200078e0009 */
[C---:B------:R-:W-:Y:S01]  /*f990*/  PRMT R7, R13.reuse, 0x7632, R7 ;  /* 0x000076320d077816 */ /* 0x040fe20000000007 */
[----:B------:R-:W-:Y:S01]  /*f9a0*/  IMAD.MOV.U32 R9, RZ, RZ, R10 ;  /* 0x000000ffff097224 */ /* 0x000fe200078e000a */
[----:B------:R-:W-:-:S07]  /*f9b0*/  PRMT R13, R13, 0x7610, R8 ;  /* 0x000076100d0d7816 */ /* 0x000fce0000000008 */
.L_x_13208:
[----:B------:R-:W-:Y:S05]  /*f9c0*/  BSYNC.RECONVERGENT B1 ;  /* 0x0000000000017941 */ /* 0x000fea0003800200 */
.L_x_13206:
        /* <DEDUP_REMOVED lines=16> */
.L_x_13210:
[----:B------:R-:W-:Y:S01]  /*fad0*/  IMAD.MOV.U32 R8, RZ, RZ, R6 ;  /* 0x000000ffff087224 */ /* 0x000fe200078e0006 */
[----:B------:R-:W-:Y:S01]  /*fae0*/  PRMT R10, R13, 0x7610, R10 ;  /* 0x000076100d0a7816 */ /* 0x000fe2000000000a */
[----:B------:R-:W-:Y:S01]  /*faf0*/  IMAD.MOV.U32 R6, RZ, RZ, R27 ;  /* 0x000000ffff067224 */ /* 0x000fe200078e001b */
[----:B------:R-:W-:-:S07]  /*fb00*/  PRMT R13, R4, 0x7610, R13 ;  /* 0x00007610040d7816 */ /* 0x000fce000000000d */
.L_x_13211:
[----:B------:R-:W-:Y:S05]  /*fb10*/  BSYNC.RECONVERGENT B1 ;  /* 0x0000000000017941 */ /* 0x000fea0003800200 */
.L_x_13209:
        /* <DEDUP_REMOVED lines=9> */
.L_x_13213:
[----:B------:R-:W-:Y:S01]  /*fbb0*/  IMAD.MOV.U32 R18, RZ, RZ, R8 ;  /* 0x000000ffff127224 */ /* 0x000fe200078e0008 */
[----:B------:R-:W-:Y:S01]  /*fbc0*/  PRMT R10, R4, 0x5432, R10 ;  /* 0x00005432040a7816 */ /* 0x000fe2000000000a */
[----:B------:R-:W-:-:S07]  /*fbd0*/  IMAD.MOV.U32 R8, RZ, RZ, R15 ;  /* 0x000000ffff087224 */ /* 0x000fce00078e000f */
.L_x_13214:
[----:B------:R-:W-:Y:S05]  /*fbe0*/  BSYNC.RECONVERGENT B1 ;  /* 0x0000000000017941 */ /* 0x000fea0003800200 */
.L_x_13212:
        /* <DEDUP_REMOVED lines=9> */
.L_x_13216:
[----:B------:R-:W-:Y:S01]  /*fc80*/  IMAD.MOV.U32 R15, RZ, RZ, R18 ;  /* 0x000000ffff0f7224 */ /* 0x000fe200078e0012 */
[----:B------:R-:W-:Y:S01]  /*fc90*/  PRMT R4, R4, 0x7610, R10 ;  /* 0x0000761004047816 */ /* 0x000fe2000000000a */
[----:B------:R-:W-:Y:S01]  /*fca0*/  IMAD.MOV.U32 R18, RZ, RZ, R17 ;  /* 0x000000ffff127224 */ /* 0x000fe200078e0011 */
[----:B------:R-:W-:-:S07]  /*fcb0*/  PRMT R10, R10, 0x5410, R14 ;  /* 0x000054100a0a7816 */ /* 0x000fce000000000e */
.L_x_13217:
[----:B------:R-:W-:Y:S05]  /*fcc0*/  BSYNC.RECONVERGENT B1 ;  /* 0x0000000000017941 */ /* 0x000fea0003800200 */
.L_x_13215:
        /* <DEDUP_REMOVED lines=9> */
.L_x_13219:
[----:B------:R-:W-:Y:S01]  /*fd60*/  IMAD.MOV.U32 R17, RZ, RZ, R15 ;  /* 0x000000ffff117224 */ /* 0x000fe200078e000f */
[----:B------:R-:W-:Y:S01]  /*fd70*/  PRMT R4, R4, 0x5432, R20 ;  /* 0x0000543204047816 */ /* 0x000fe20000000014 */
[----:B------:R-:W-:-:S07]  /*fd80*/  IMAD.MOV.U32 R15, RZ, RZ, R16 ;  /* 0x000000ffff0f7224 */ /* 0x000fce00078e0010 */
.L_x_13220:
[----:B------:R-:W-:Y:S05]  /*fd90*/  BSYNC.RECONVERGENT B1 ;  /* 0x0000000000017941 */ /* 0x000fea0003800200 */
.L_x_13218:
        /* <DEDUP_REMOVED lines=9> */
.L_x_13222:
[----:B------:R-:W-:Y:S01]  /*fe30*/  IMAD.MOV.U32 R14, RZ, RZ, R17 ;  /* 0x000000ffff0e7224 */ /* 0x000fe200078e0011 */
[----:B------:R-:W-:Y:S01]  /*fe40*/  PRMT R16, R4, 0x7610, R16 ;  /* 0x0000761004107816 */ /* 0x000fe20000000010 */
[----:B------:R-:W-:Y:S01]  /*fe50*/  IMAD.MOV.U32 R17, RZ, RZ, R22 ;  /* 0x000000ffff117224 */ /* 0x000fe200078e0016 */
[----:B------:R-:W-:-:S07]  /*fe60*/  PRMT R4, R7, 0x7632, R4 ;  /* 0x0000763207047816 */ /* 0x000fce0000000004 */
.L_x_13223:
[----:B------:R-:W-:Y:S05]  /*fe70*/  BSYNC.RECONVERGENT B1 ;  /* 0x0000000000017941 */ /* 0x000fea0003800200 */
.L_x_13221:
        /* <DEDUP_REMOVED lines=9> */
.L_x_13225:
[----:B------:R-:W-:Y:S01]  /*ff10*/  IMAD.MOV.U32 R20, RZ, RZ, R14 ;  /* 0x000000ffff147224 */ /* 0x000fe200078e000e */
[----:B------:R-:W-:Y:S01]  /*ff20*/  PRMT R22, R16, 0x7610, R22 ;  /* 0x0000761010167816 */ /* 0x000fe20000000016 */
[----:B------:R-:W-:Y:S01]  /*ff30*/  IMAD.MOV.U32 R14, RZ, RZ, R9 ;  /* 0x000000ffff0e7224 */ /* 0x000fe200078e0009 */
[----:B------:R-:W-:-:S07]  /*ff40*/  PRMT R16, R13, 0x7632, R16 ;  /* 0x000076320d107816 */ /* 0x000fce0000000010 */
.L_x_13226:
[----:B------:R-:W-:Y:S05]  /*ff50*/  BSYNC.RECONVERGENT B1 ;  /* 0x0000000000017941 */ /* 0x000fea0003800200 */
.L_x_13224:
        /* <DEDUP_REMOVED lines=9> */
.L_x_13228:
[----:B------:R-:W-:Y:S01]  /*fff0*/  PRMT R7, R7, 0x5410, R22 ;  /* 0x0000541007077816 */ /* 0x000fe20000000016 */
[----:B------:R-:W-:Y:S02]  /*10000*/  IMAD.MOV.U32 R9, RZ, RZ, R20 ;  /* 0x000000ffff097224 */ /* 0x000fe400078e0014 */
[----:B------:R-:W-:Y:S01]  /*10010*/  IMAD.MOV.U32 R20, RZ, RZ, R21 ;  /* 0x000000ffff147224 */ /* 0x000fe200078e0015 */
[----:B------:R-:W-:-:S07]  /*10020*/  PRMT R22, R7, 0x7610, R22 ;  /* 0x0000761007167816 */ /* 0x000fce0000000016 */
.L_x_13229:
[----:B------:R-:W-:Y:S05]  /*10030*/  BSYNC.RECONVERGENT B1 ;  /* 0x0000000000017941 */ /* 0x000fea0003800200 */
.L_x_13227:
        /* <DEDUP_REMOVED lines=16> */
.L_x_13231:
[----:B------:R-:W-:Y:S01]  /*10140*/  IMAD.MOV.U32 R21, RZ, RZ, R6 ;  /* 0x000000ffff157224 */ /* 0x000fe200078e0006 */
[----:B------:R-:W-:Y:S01]  /*10150*/  PRMT R7, R13, 0x7610, R7 ;  /* 0x000076100d077816 */ /* 0x000fe20000000007 */
[----:B------:R-:W-:Y:S01]  /*10160*/  IMAD.MOV.U32 R6, RZ, RZ, R8 ;  /* 0x000000ffff067224 */ /* 0x000fe200078e0008 */
[----:B------:R-:W-:-:S07]  /*10170*/  PRMT R13, R10, 0x7610, R13 ;  /* 0x000076100a0d7816 */ /* 0x000fce000000000d */
.L_x_13232:
[----:B------:R-:W-:Y:S05]  /*10180*/  BSYNC.RECONVERGENT B1 ;  /* 0x0000000000017941 */ /* 0x000fea0003800200 */
.L_x_13230:
        /* <DEDUP_REMOVED lines=9> */
.L_x_13234:
[----:B------:R-:W-:Y:S01]  /*10220*/  IMAD.MOV.U32 R8, RZ, RZ, R21 ;  /* 0x000000ffff087224 */ /* 0x000fe200078e0015 */
[--C-:B------:R-:W-:Y:S01]  /*10230*/  PRMT R13, R13, 0x5410, R7.reuse ;  /* 0x000054100d0d7816 */ /* 0x100fe20000000007 */
[----:B------:R-:W-:Y:S01]  /*10240*/  IMAD.MOV.U32 R21, RZ, RZ, R18 ;  /* 0x000000ffff157224 */ /* 0x000fe200078e0012 */
[----:B------:R-:W-:-:S07]  /*10250*/  PRMT R7, R10, 0x7632, R7 ;  /* 0x000076320a077816 */ /* 0x000fce0000000007 */
.L_x_13235:
[----:B------:R-:W-:Y:S05]  /*10260*/  BSYNC.RECONVERGENT B1 ;  /* 0x0000000000017941 */ /* 0x000fea0003800200 */
.L_x_13233:
        /* <DEDUP_REMOVED lines=9> */
.L_x_13237:
[----:B------:R-:W-:Y:S01]  /*10300*/  IMAD.MOV.U32 R10, RZ, RZ, R8 ;  /* 0x000000ffff0a7224 */ /* 0x000fe200078e0008 */
[----:B------:R-:W-:Y:S01]  /*10310*/  PRMT R16, R16, 0x7610, R13 ;  /* 0x0000761010107816 */ /* 0x000fe2000000000d */
[----:B------:R-:W-:Y:S01]  /*10320*/  IMAD.MOV.U32 R8, RZ, RZ, R15 ;  /* 0x000000ffff087224 */ /* 0x000fe200078e000f */
[----:B------:R-:W-:-:S07]  /*10330*/  PRMT R13, R13, 0x7610, R4 ;  /* 0x000076100d0d7816 */ /* 0x000fce0000000004 */
.L_x_13238:
[----:B------:R-:W-:Y:S05]  /*10340*/  BSYNC.RECONVERGENT B1 ;  /* 0x0000000000017941 */ /* 0x000fea0003800200 */
.L_x_13236:
        /* <DEDUP_REMOVED lines=9> */
.L_x_13240:
[----:B------:R-:W-:Y:S01]  /*103e0*/  PRMT R4, R4, 0x7610, R16 ;  /* 0x0000761004047816 */ /* 0x000fe20000000010 */
[----:B------:R-:W-:Y:S02]  /*103f0*/  IMAD.MOV.U32 R15, RZ, RZ, R10 ;  /* 0x000000ffff0f7224 */ /* 0x000fe400078e000a */
[----:B------:R-:W-:Y:S01]  /*10400*/  IMAD.MOV.U32 R10, RZ, RZ, R17 ;  /* 0x000000ffff0a7224 */ /* 0x000fe200078e0011 */
[----:B------:R-:W-:-:S07]  /*10410*/  PRMT R16, R16, 0x5410, R4 ;  /* 0x0000541010107816 */ /* 0x000fce0000000004 */
.L_x_13241:
[----:B------:R-:W-:Y:S05]  /*10420*/  BSYNC.RECONVERGENT B1 ;  /* 0x0000000000017941 */ /* 0x000fea0003800200 */
.L_x_13239:
        /* <DEDUP_REMOVED lines=9> */
.L_x_13243:
[----:B------:R-:W-:Y:S01]  /*104c0*/  IMAD.MOV.U32 R17, RZ, RZ, R15 ;  /* 0x000000ffff117224 */ /* 0x000fe200078e000f */
[----:B------:R-:W-:Y:S01]  /*104d0*/  PRMT R18, R18, 0x7610, R4 ;  /* 0x0000761012127816 */ /* 0x000fe20000000004 */
[----:B------:R-:W-:Y:S01]  /*104e0*/  IMAD.MOV.U32 R15, RZ, RZ, R14 ;  /* 0x000000ffff0f7224 */ /* 0x000fe200078e000e */
[----:B------:R-:W-:-:S07]  /*104f0*/  PRMT R4, R4, 0x5410, R16 ;  /* 0x0000541004047816 */ /* 0x000fce0000000010 */
.L_x_13244:
[----:B------:R-:W-:Y:S05]  /*10500*/  BSYNC.RECONVERGENT B1 ;  /* 0x0000000000017941 */ /* 0x000fea0003800200 */
.L_x_13242:
        /* <DEDUP_REMOVED lines=9> */
.L_x_13246:
[----:B------:R-:W-:Y:S01]  /*105a0*/  IMAD.MOV.U32 R14, RZ, RZ, R17 ;  /* 0x000000ffff0e7224 */ /* 0x000fe200078e0011 */
[C---:B------:R-:W-:Y:S01]  /*105b0*/  PRMT R4, R18.reuse, 0x7632, R4 ;  /* 0x0000763212047816 */ /* 0x040fe20000000004 */
[----:B------:R-:W-:Y:S01]  /*105c0*/  IMAD.MOV.U32 R17, RZ, RZ, R20 ;  /* 0x000000ffff117224 */ /* 0x000fe200078e0014 */
[----:B------:R-:W-:-:S07]  /*105d0*/  PRMT R18, R18, 0x5410, R22 ;  /* 0x0000541012127816 */ /* 0x000fce0000000016 */
.L_x_13247:
[----:B------:R-:W-:Y:S05]  /*105e0*/  BSYNC.RECONVERGENT B1 ;  /* 0x0000000000017941 */ /* 0x000fea0003800200 */
.L_x_13245:
        /* <DEDUP_REMOVED lines=9> */
.L_x_13249:
[----:B------:R-:W-:Y:S01]  /*10680*/  IMAD.MOV.U32 R20, RZ, RZ, R14 ;  /* 0x000000ffff147224 */ /* 0x000fe200078e000e */
[----:B------:R-:W-:Y:S01]  /*10690*/  PRMT R16, R4, 0x7610, R16 ;  /* 0x0000761004107816 */ /* 0x000fe20000000010 */
[----:B------:R-:W-:Y:S01]  /*106a0*/  IMAD.MOV.U32 R14, RZ, RZ, R9 ;  /* 0x000000ffff0e7224 */ /* 0x000fe200078e0009 */
[----:B------:R-:W-:-:S07]  /*106b0*/  PRMT R4, R7, 0x7632, R4 ;  /* 0x0000763207047816 */ /* 0x000fce0000000004 */
.L_x_13250:
[----:B------:R-:W-:Y:S05]  /*106c0*/  BSYNC.RECONVERGENT B1 ;  /* 0x0000000000017941 */ /* 0x000fea0003800200 */
.L_x_13248:
        /* <DEDUP_REMOVED lines=16> */
.L_x_13252:
[----:B------:R-:W-:Y:S01]  /*107d0*/  IMAD.MOV.U32 R9, RZ, RZ, R6 ;  /* 0x000000ffff097224 */ /* 0x000fe200078e0006 */
[----:B------:R-:W-:Y:S01]  /*107e0*/  PRMT R12, R13, 0x7610, R12 ;  /* 0x000076100d0c7816 */ /* 0x000fe2000000000c */
[----:B------:R-:W-:Y:S01]  /*107f0*/  IMAD.MOV.U32 R6, RZ, RZ, R21 ;  /* 0x000000ffff067224 */ /* 0x000fe200078e0015 */
[----:B------:R-:W-:-:S07]  /*10800*/  PRMT R13, R7, 0x7610, R13 ;  /* 0x00007610070d7816 */ /* 0x000fce000000000d */
.L_x_13253:
[----:B------:R-:W-:Y:S05]  /*10810*/  BSYNC.RECONVERGENT B1 ;  /* 0x0000000000017941 */ /* 0x000fea0003800200 */
.L_x_13251:
        /* <DEDUP_REMOVED lines=9> */
.L_x_13255:
[----:B------:R-:W-:Y:S01]  /*108b0*/  IMAD.MOV.U32 R7, RZ, RZ, R9 ;  /* 0x000000ffff077224 */ /* 0x000fe200078e0009 */
[----:B------:R-:W-:Y:S01]  /*108c0*/  PRMT R12, R13, 0x5432, R12 ;  /* 0x000054320d0c7816 */ /* 0x000fe2000000000c */
[----:B------:R-:W-:-:S07]  /*108d0*/  IMAD.MOV.U32 R9, RZ, RZ, R8 ;  /* 0x000000ffff097224 */ /* 0x000fce00078e0008 */
.L_x_13256:
[----:B------:R-:W-:Y:S05]  /*108e0*/  BSYNC.RECONVERGENT B1 ;  /* 0x0000000000017941 */ /* 0x000fea0003800200 */
.L_x_13254:
        /* <DEDUP_REMOVED lines=9> */
.L_x_13258:
[----:B------:R-:W-:Y:S01]  /*10980*/  IMAD.MOV.U32 R8, RZ, RZ, R7 ;  /* 0x000000ffff087224 */ /* 0x000fe200078e0007 */
[----:B------:R-:W-:Y:S01]  /*10990*/  PRMT R13, R13, 0x7610, R12 ;  /* 0x000076100d0d7816 */ /* 0x000fe2000000000c */
[----:B------:R-:W-:Y:S01]  /*109a0*/  IMAD.MOV.U32 R7, RZ, RZ, R10 ;  /* 0x000000ffff077224 */ /* 0x000fe200078e000a */
[----:B------:R-:W-:-:S07]  /*109b0*/  PRMT R12, R12, 0x7610, R16 ;  /* 0x000076100c0c7816 */ /* 0x000fce0000000010 */
.L_x_13259:
[----:B------:R-:W-:Y:S05]  /*109c0*/  BSYNC.RECONVERGENT B1 ;  /* 0x0000000000017941 */ /* 0x000fea0003800200 */
.L_x_13257:
        /* <DEDUP_REMOVED lines=9> */
.L_x_13261:
[----:B------:R-:W-:Y:S01]  /*10a60*/  IMAD.MOV.U32 R10, RZ, RZ, R8 ;  /* 0x000000ffff0a7224 */ /* 0x000fe200078e0008 */
[----:B------:R-:W-:Y:S01]  /*10a70*/  PRMT R16, R16, 0x7610, R13 ;  /* 0x0000761010107816 */ /* 0x000fe2000000000d */
[----:B------:R-:W-:Y:S01]  /*10a80*/  IMAD.MOV.U32 R8, RZ, RZ, R15 ;  /* 0x000000ffff087224 */ /* 0x000fe200078e000f */
[----:B------:R-:W-:-:S07]  /*10a90*/  PRMT R13, R13, 0x7610, R4 ;  /* 0x000076100d0d7816 */ /* 0x000fce0000000004 */
.L_x_13262:
[----:B------:R-:W-:Y:S05]  /*10aa0*/  BSYNC.RECONVERGENT B1 ;  /* 0x0000000000017941 */ /* 0x000fea0003800200 */
.L_x_13260:
        /* <DEDUP_REMOVED lines=9> */
.L_x_13264:
[----:B------:R-:W-:Y:S01]  /*10b40*/  IMAD.MOV.U32 R15, RZ, RZ, R10 ;  /* 0x000000ffff0f7224 */ /* 0x000fe200078e000a */
[----:B------:R-:W-:Y:S01]  /*10b50*/  PRMT R4, R4, 0x7610, R16 ;  /* 0x0000761004047816 */ /* 0x000fe20000000010 */
[----:B------:R-:W-:Y:S01]  /*10b60*/  IMAD.MOV.U32 R10, RZ, RZ, R17 ;  /* 0x000000ffff0a7224 */ /* 0x000fe200078e0011 */
[----:B------:R-:W-:-:S07]  /*10b70*/  PRMT R16, R16, 0x7610, R18 ;  /* 0x0000761010107816 */ /* 0x000fce0000000012 */
.L_x_13265:
[----:B------:R-:W-:Y:S05]  /*10b80*/  BSYNC.RECONVERGENT B1 ;  /* 0x0000000000017941 */ /* 0x000fea0003800200 */
.L_x_13263:
        /* <DEDUP_REMOVED lines=9> */
.L_x_13267:
[----:B------:R-:W-:Y:S01]  /*10c20*/  IMAD.MOV.U32 R17, RZ, RZ, R15 ;  /* 0x000000ffff117224 */ /* 0x000fe200078e000f */
[----:B------:R-:W-:Y:S01]  /*10c30*/  PRMT R18, R18, 0x7610, R4 ;  /* 0x0000761012127816 */ /* 0x000fe20000000004 */
[----:B------:R-:W-:Y:S01]  /*10c40*/  IMAD.MOV.U32 R15, RZ, RZ, R14 ;  /* 0x000000ffff0f7224 */ /* 0x000fe200078e000e */
[----:B------:R-:W-:-:S07]  /*10c50*/  PRMT R4, R4, 0x5410, R4 ;  /* 0x0000541004047816 */ /* 0x000fce0000000004 */
.L_x_13268:
[----:B------:R-:W-:Y:S05]  /*10c60*/  BSYNC.RECONVERGENT B1 ;  /* 0x0000000000017941 */ /* 0x000fea0003800200 */
.L_x_13266:
        /* <DEDUP_REMOVED lines=9> */
.L_x_13270:
[----:B------:R-:W-:Y:S01]  /*10d00*/  IMAD.MOV.U32 R14, RZ, RZ, R17 ;  /* 0x000000ffff0e7224 */ /* 0x000fe200078e0011 */
[C---:B------:R-:W-:Y:S01]  /*10d10*/  PRMT R4, R18.reuse, 0x7632, R4 ;  /* 0x0000763212047816 */ /* 0x040fe20000000004 */
[----:B------:R-:W-:Y:S01]  /*10d20*/  IMAD.MOV.U32 R17, RZ, RZ, R20 ;  /* 0x000000ffff117224 */ /* 0x000fe200078e0014 */
[----:B------:R-:W-:-:S07]  /*10d30*/  PRMT R18, R18, 0x5410, R16 ;  /* 0x0000541012127816 */ /* 0x000fce0000000010 */
.L_x_13271:
[----:B------:R-:W-:Y:S05]  /*10d40*/  BSYNC.RECONVERGENT B1 ;  /* 0x0000000000017941 */ /* 0x000fea0003800200 */
.L_x_13269:
        /* <DEDUP_REMOVED lines=16> */
.L_x_13273:
[----:B------:R-:W-:Y:S01]  /*10e50*/  IMAD.MOV.U32 R11, RZ, RZ, R6 ;  /* 0x000000ffff0b7224 */ /* 0x000fe200078e0006 */
[----:B------:R-:W-:Y:S01]  /*10e60*/  PRMT R16, R13, 0x7610, R16 ;  /* 0x000076100d107816 */ /* 0x000fe20000000010 */
[----:B------:R-:W-:Y:S01]  /*10e70*/  IMAD.MOV.U32 R6, RZ, RZ, R9 ;  /* 0x000000ffff067224 */ /* 0x000fe200078e0009 */
[----:B------:R-:W-:-:S07]  /*10e80*/  PRMT R13, R12, 0x7610, R13 ;  /* 0x000076100c0d7816 */ /* 0x000fce000000000d */
.L_x_13274:
[----:B------:R-:W-:Y:S05]  /*10e90*/  BSYNC.RECONVERGENT B1 ;  /* 0x0000000000017941 */ /* 0x000fea0003800200 */
.L_x_13272:
        /* <DEDUP_REMOVED lines=9> */
.L_x_13276:
[----:B------:R-:W-:Y:S01]  /*10f30*/  PRMT R12, R16, 0x7610, R12 ;  /* 0x00007610100c7816 */ /* 0x000fe2000000000c */
[----:B------:R-:W-:Y:S02]  /*10f40*/  IMAD.MOV.U32 R9, RZ, RZ, R11 ;  /* 0x000000ffff097224 */ /* 0x000fe400078e000b */
[----:B------:R-:W-:Y:S01]  /*10f50*/  IMAD.MOV.U32 R11, RZ, RZ, R7 ;  /* 0x000000ffff0b7224 */ /* 0x000fe200078e0007 */
[----:B------:R-:W-:-:S07]  /*10f60*/  PRMT R16, R12, 0x7632, R16 ;  /* 0x000076320c107816 */ /* 0x000fce0000000010 */
.L_x_13277:
[----:B------:R-:W-:Y:S05]  /*10f70*/  BSYNC.RECONVERGENT B1 ;  /* 0x0000000000017941 */ /* 0x000fea0003800200 */
.L_x_13275:
        /* <DEDUP_REMOVED lines=9> */
.L_x_13279:
[----:B------:R-:W-:Y:S01]  /*11010*/  IMAD.MOV.U32 R19, RZ, RZ, R9 ;  /* 0x000000ffff137224 */ /* 0x000fe200078e0009 */
[----:B------:R-:W-:Y:S01]  /*11020*/  PRMT R12, R13, 0x5432, R12 ;  /* 0x000054320d0c7816 */ /* 0x000fe2000000000c */
[----:B------:R-:W-:-:S07]  /*11030*/  IMAD.MOV.U32 R9, RZ, RZ, R8 ;  /* 0x000000ffff097224 */ /* 0x000fce00078e0008 */
.L_x_13280:
[----:B------:R-:W-:Y:S05]  /*11040*/  BSYNC.RECONVERGENT B1 ;  /* 0x0000000000017941 */ /* 0x000fea0003800200 */
.L_x_13278:
        /* <DEDUP_REMOVED lines=9> */
.L_x_13282:
[----:B------:R-:W-:Y:S01]  /*110e0*/  IMAD.MOV.U32 R20, RZ, RZ, R19 ;  /* 0x000000ffff147224 */ /* 0x000fe200078e0013 */
[C---:B------:R-:W-:Y:S01]  /*110f0*/  PRMT R18, R12.reuse, 0x7632, R18 ;  /* 0x000076320c127816 */ /* 0x040fe20000000012 */
[----:B------:R-:W-:Y:S01]  /*11100*/  IMAD.MOV.U32 R19, RZ, RZ, R10 ;  /* 0x000000ffff137224 */ /* 0x000fe200078e000a */
[----:B------:R-:W-:-:S07]  /*11110*/  PRMT R12, R12, 0x7610, R16 ;  /* 0x000076100c0c7816 */ /* 0x000fce0000000010 */
.L_x_13283:
[----:B------:R-:W-:Y:S05]  /*11120*/  BSYNC.RECONVERGENT B1 ;  /* 0x0000000000017941 */ /* 0x000fea0003800200 */
.L_x_13281:
        /* <DEDUP_REMOVED lines=9> */
.L_x_13285:
[----:B------:R-:W-:Y:S01]  /*111c0*/  IMAD.MOV.U32 R21, RZ, RZ, R20 ;  /* 0x000000ffff157224 */ /* 0x000fe200078e0014 */
[--C-:B------:R-:W-:Y:S01]  /*111d0*/  PRMT R22, R22, 0x5410, R18.reuse ;  /* 0x0000541016167816 */ /* 0x100fe20000000012 */
[----:B------:R-:W-:Y:S01]  /*111e0*/  IMAD.MOV.U32 R20, RZ, RZ, R15 ;  /* 0x000000ffff147224 */ /* 0x000fe200078e000f */
[----:B------:R-:W-:-:S07]  /*111f0*/  PRMT R18, R4, 0x7632, R18 ;  /* 0x0000763204127816 */ /* 0x000fce0000000012 */
.L_x_13286:
[----:B------:R-:W-:Y:S05]  /*11200*/  BSYNC.RECONVERGENT B1 ;  /* 0x0000000000017941 */ /* 0x000fea0003800200 */
.L_x_13284:
        /* <DEDUP_REMOVED lines=9> */
.L_x_13288:
[----:B------:R-:W-:Y:S01]  /*112a0*/  IMAD.MOV.U32 R23, RZ, RZ, R21 ;  /* 0x000000ffff177224 */ /* 0x000fe200078e0015 */
[----:B------:R-:W-:Y:S01]  /*112b0*/  PRMT R22, R22, 0x7632, R18 ;  /* 0x0000763216167816 */ /* 0x000fe20000000012 */
[----:B------:R-:W-:-:S07]  /*112c0*/  IMAD.MOV.U32 R21, RZ, RZ, R17 ;  /* 0x000000ffff157224 */ /* 0x000fce00078e0011 */
.L_x_13289:
[----:B------:R-:W-:Y:S05]  /*112d0*/  BSYNC.RECONVERGENT B1 ;  /* 0x0000000000017941 */ /* 0x000fea0003800200 */
.L_x_13287:
        /* <DEDUP_REMOVED lines=9> */
.L_x_13291:
[----:B------:R-:W-:Y:S01]  /*11370*/  MOV R25, R23 ;  /* 0x0000001700197202 */ /* 0x000fe20000000f00 */
[----:B------:R-:W-:Y:S01]  /*11380*/  IMAD.MOV.U32 R23, RZ, RZ, R14 ;  /* 0x000000ffff177224 */ /* 0x000fe200078e000e */
[--C-:B------:R-:W-:Y:S02]  /*11390*/  PRMT R18, R18, 0x5410, R22.reuse ;  /* 0x0000541012127816 */ /* 0x100fe40000000016 */
[----:B------:R-:W-:-:S07]  /*113a0*/  PRMT R22, R4, 0x7610, R22 ;  /* 0x0000761004167816 */ /* 0x000fce0000000016 */
.L_x_13292:
[----:B------:R-:W-:Y:S05]  /*113b0*/  BSYNC.RECONVERGENT B1 ;  /* 0x0000000000017941 */ /* 0x000fea0003800200 */
.L_x_13290:
        /* <DEDUP_REMOVED lines=16> */
.L_x_13294:
[----:B------:R-:W-:Y:S01]  /*114c0*/  IMAD.MOV.U32 R7, RZ, RZ, R6 ;  /* 0x000000ffff077224 */ /* 0x000fe200078e0006 */
[----:B------:R-:W-:Y:S01]  /*114d0*/  PRMT R14, R13, 0x7610, R14 ;  /* 0x000076100d0e7816 */ /* 0x000fe2000000000e */
[----:B------:R-:W-:Y:S01]  /*114e0*/  IMAD.MOV.U32 R6, RZ, RZ, R11 ;  /* 0x000000ffff067224 */ /* 0x000fe200078e000b */
[----:B------:R-:W-:-:S07]  /*114f0*/  PRMT R13, R16, 0x7610, R13 ;  /* 0x00007610100d7816 */ /* 0x000fce000000000d */
.L_x_13295:
[----:B------:R-:W-:Y:S05]  /*11500*/  BSYNC.RECONVERGENT B1 ;  /* 0x0000000000017941 */ /* 0x000fea0003800200 */
.L_x_13293:
        /* <DEDUP_REMOVED lines=9> */
.L_x_13297:
[----:B------:R-:W-:Y:S01]  /*115a0*/  IMAD.MOV.U32 R8, RZ, RZ, R7 ;  /* 0x000000ffff087224 */ /* 0x000fe200078e0007 */
[--C-:B------:R-:W-:Y:S01]  /*115b0*/  PRMT R13, R13, 0x5410, R14.reuse ;  /* 0x000054100d0d7816 */ /* 0x100fe2000000000e */
[----:B------:R-:W-:Y:S01]  /*115c0*/  IMAD.MOV.U32 R7, RZ, RZ, R9 ;  /* 0x000000ffff077224 */ /* 0x000fe200078e0009 */
[----:B------:R-:W-:-:S07]  /*115d0*/  PRMT R14, R12, 0x7610, R14 ;  /* 0x000076100c0e7816 */ /* 0x000fce000000000e */
.L_x_13298:
[----:B------:R-:W-:Y:S05]  /*115e0*/  BSYNC.RECONVERGENT B1 ;  /* 0x0000000000017941 */ /* 0x000fea0003800200 */
.L_x_13296:
        /* <DEDUP_REMOVED lines=9> */
.L_x_13300:
[----:B------:R-:W-:Y:S01]  /*11680*/  IMAD.MOV.U32 R9, RZ, RZ, R8 ;  /* 0x000000ffff097224 */ /* 0x000fe200078e0008 */
[C---:B------:R-:W-:Y:S01]  /*11690*/  PRMT R15, R13.reuse, 0x7632, R15 ;  /* 0x000076320d0f7816 */ /* 0x040fe2000000000f */
[----:B------:R-:W-:Y:S01]  /*116a0*/  IMAD.MOV.U32 R8, RZ, RZ, R19 ;  /* 0x000000ffff087224 */ /* 0x000fe200078e0013 */
[----:B------:R-:W-:-:S07]  /*116b0*/  PRMT R13, R13, 0x7610, R12 ;  /* 0x000076100d0d7816 */ /* 0x000fce000000000c */
.L_x_13301:
[----:B------:R-:W-:Y:S05]  /*116c0*/  BSYNC.RECONVERGENT B1 ;  /* 0x0000000000017941 */ /* 0x000fea0003800200 */
.L_x_13299:
        /* <DEDUP_REMOVED lines=9> */
.L_x_13303:
[----:B------:R-:W-:Y:S01]  /*11760*/  IMAD.MOV.U32 R10, RZ, RZ, R9 ;  /* 0x000000ffff0a7224 */ /* 0x000fe200078e0009 */
[--C-:B------:R-:W-:Y:S01]  /*11770*/  PRMT R14, R14, 0x5410, R15.reuse ;  /* 0x000054100e0e7816 */ /* 0x100fe2000000000f */
[----:B------:R-:W-:Y:S01]  /*11780*/  IMAD.MOV.U32 R9, RZ, RZ, R20 ;  /* 0x000000ffff097224 */ /* 0x000fe200078e0014 */
[----:B------:R-:W-:-:S07]  /*11790*/  PRMT R15, R18, 0x7610, R15 ;  /* 0x00007610120f7816 */ /* 0x000fce000000000f */
.L_x_13304:
[----:B------:R-:W-:Y:S05]  /*117a0*/  BSYNC.RECONVERGENT B1 ;  /* 0x0000000000017941 */ /* 0x000fea0003800200 */
.L_x_13302:
        /* <DEDUP_REMOVED lines=9> */
.L_x_13306:
[----:B------:R-:W-:Y:S01]  /*11840*/  IMAD.MOV.U32 R16, RZ, RZ, R10 ;  /* 0x000000ffff107224 */ /* 0x000fe200078e000a */
[----:B------:R-:W-:Y:S01]  /*11850*/  PRMT R15, R15, 0x7610, R14 ;  /* 0x000076100f0f7816 */ /* 0x000fe2000000000e */
[----:B------:R-:W-:Y:S01]  /*11860*/  IMAD.MOV.U32 R10, RZ, RZ, R21 ;  /* 0x000000ffff0a7224 */ /* 0x000fe200078e0015 */
[----:B------:R-:W-:-:S07]  /*11870*/  PRMT R14, R14, 0x7610, R22 ;  /* 0x000076100e0e7816 */ /* 0x000fce0000000016 */
.L_x_13307:
[----:B------:R-:W-:Y:S05]  /*11880*/  BSYNC.RECONVERGENT B1 ;  /* 0x0000000000017941 */ /* 0x000fea0003800200 */
.L_x_13305:
        /* <DEDUP_REMOVED lines=9> */
.L_x_13309:
[----:B------:R-:W-:Y:S01]  /*11920*/  IMAD.MOV.U32 R4, RZ, RZ, R16 ;  /* 0x000000ffff047224 */ /* 0x000fe200078e0010 */
[C---:B------:R-:W-:Y:S01]  /*11930*/  PRMT R36, R15.reuse, 0x7632, R36 ;  /* 0x000076320f247816 */ /* 0x040fe20000000024 */
[----:B------:R-:W-:Y:S01]  /*11940*/  IMAD.MOV.U32 R16, RZ, RZ, R23 ;  /* 0x000000ffff107224 */ /* 0x000fe200078e0017 */
[----:B------:R-:W-:-:S07]  /*11950*/  PRMT R15, R15, 0x5410, R22 ;  /* 0x000054100f0f7816 */ /* 0x000fce0000000016 */
.L_x_13310:
[----:B------:R-:W-:Y:S05]  /*11960*/  BSYNC.RECONVERGENT B1 ;  /* 0x0000000000017941 */ /* 0x000fea0003800200 */
.L_x_13308:
        /* <DEDUP_REMOVED lines=8> */
.L_x_13311:
[----:B------:R-:W-:Y:S01]  /*119f0*/  IMAD.MOV.U32 R17, RZ, RZ, R4 ;  /* 0x000000ffff117224 */ /* 0x000fe200078e0004 */
[----:B------:R-:W-:Y:S01]  /*11a00*/  PRMT R21, R36, 0x7610, R21 ;  /* 0x0000761024157816 */ /* 0x000fe20000000015 */
[----:B------:R-:W-:Y:S01]  /*11a10*/  IMAD.MOV.U32 R4, RZ, RZ, R25 ;  /* 0x000000ffff047224 */ /* 0x000fe200078e0019 */
[----:B------:R-:W-:-:S07]  /*11a20*/  PRMT R36, R18, 0x7632, R36 ;  /* 0x0000763212247816 */ /* 0x000fce0000000024 */
.L_x_13145:
[----:B------:R-:W-:Y:S05]  /*11a30*/  BSYNC.RECONVERGENT B0 ;  /* 0x0000000000007941 */ /* 0x000fea0003800200 */
.L_x_13144:
[----:B------:R-:W-:Y:S01]  /*11a40*/  BAR.SYNC.DEFER_BLOCKING 0x0 ;  /* 0x0000000000007b1d */ /* 0x000fe20000010000 */
[----:B------:R-:W-:-:S05]  /*11a50*/  ISETP.NE.AND P0, PT, R3, RZ, PT ;  /* 0x000000ff0300720c */ /* 0x000fca0003f05270 */
[----:B------:R-:W-:Y:S08]  /*11a60*/  BSSY.RECONVERGENT B0, `(.L_x_13312) ;  /* 0x0001d31000007945 */ /* 0x000ff00003800200 */
[----:B------:R-:W-:Y:S05]  /*11a70*/  @P0 BRA `(.L_x_13313) ;  /* 0x000001d000bc0947 */ /* 0x000fea0003800000 */
[----:B------:R-:W1:Y:S01]  /*11a80*/  LDC R25, c[0x0][0x424] ;  /* 0x00010900ff197b82 */ /* 0x000e620000000800 */
[----:B------:R-:W1:Y:S01]  /*11a90*/  LDCU UR12, c[0x0][0x42c] ;  /* 0x00008580ff0c77ac */ /* 0x000e620008000800 */
[C---:B0-----:R-:W-:Y:S01]  /*11aa0*/  IMAD.SHL.U32 R5, R0.reuse, 0x2, RZ ;  /* 0x0000000200057824 */ /* 0x041fe200078e00ff */
[----:B------:R-:W-:Y:S01]  /*11ab0*/  LOP3.LUT R60, R0, 0xf, RZ, 0xc0, !PT ;  /* 0x0000000f003c7812 */ /* 0x000fe200078ec0ff */
[----:B------:R-:W-:Y:S01]  /*11ac0*/  IMAD R11, R54, R0, RZ ;  /* 0x00000000360b7224 */ /* 0x000fe200078e02ff */
[----:B------:R-:W0:Y:S01]  /*11ad0*/  LDCU.64 UR10, c[0x0][0x3e8] ;  /* 0x00007d00ff0a77ac */ /* 0x000e220008000a00 */
[C---:B------:R-:W-:Y:S01]  /*11ae0*/  VIADD R61, R0.reuse, 0xffffffff ;  /* 0xffffffff003d7836 */ /* 0x040fe20000000000 */
[----:B------:R-:W-:Y:S01]  /*11af0*/  LOP3.LUT R57, R0, 0x7, RZ, 0xc0, !PT ;  /* 0x0000000700397812 */ /* 0x000fe200078ec0ff */
[----:B------:R-:W2:Y:S01]  /*11b00*/  LDC.64 R52, c[0x0][0x380] ;  /* 0x0000e000ff347b82 */ /* 0x000ea20000000a00 */
[----:B------:R-:W3:Y:S01]  /*11b10*/  LDCU.64 UR4, c[0x0][0x418] ;  /* 0x00008300ff0477ac */ /* 0x000ee20008000a00 */
[----:B------:R-:W4:Y:S06]  /*11b20*/  LDCU.64 UR6, c[0x0][0x3d8] ;  /* 0x00007b00ff0677ac */ /* 0x000f2c0008000a00 */
[----:B------:R-:W5:Y:S01]  /*11b30*/  LDC.64 R22, c[0x0][0x388] ;  /* 0x0000e200ff167b82 */ /* 0x000f620000000a00 */
[----:B0-----:R-:W-:Y:S01]  /*11b40*/  UISETP.NE.U32.AND UP0, UPT, UR10, URZ, UPT ;  /* 0x000000ff0a00728c */ /* 0x001fe2000bf05070 */
[----:B-1----:R-:W-:-:S06]  /*11b50*/  IMAD R50, R25, UR12, RZ ;  /* 0x0000000c19327c24 */ /* 0x002fcc000f8e02ff */
[----:B------:R-:W0:Y:S01]  /*11b60*/  LDC.64 R18, c[0x0][0x410] ;  /* 0x00010400ff127b82 */ /* 0x000e220000000a00 */
[--C-:B------:R-:W-:Y:S01]  /*11b70*/  IMAD R25, R25, UR12, R54.reuse ;  /* 0x0000000c19197c24 */ /* 0x100fe2000f8e0236 */
[----:B------:R-:W-:Y:S01]  /*11b80*/  UISETP.NE.AND.EX UP0, UPT, UR11, URZ, UPT, UP0 ;  /* 0x000000ff0b00728c */ /* 0x000fe2000bf05300 */
[----:B------:R-:W-:Y:S01]  /*11b90*/  IMAD.IADD R20, R50, 0x1, R54 ;  /* 0x0000000132147824 */ /* 0x000fe200078e0236 */
[----:B---3--:R-:W-:Y:S01]  /*11ba0*/  ISETP.NE.U32.AND P0, PT, RZ, UR4, PT ;  /* 0x00000004ff007c0c */ /* 0x008fe2000bf05070 */
[----:B------:R-:W-:Y:S01]  /*11bb0*/  IMAD R12, R25, R5, RZ ;  /* 0x00000005190c7224 */ /* 0x000fe200078e02ff */
[----:B----4-:R-:W-:Y:S01]  /*11bc0*/  ISETP.NE.U32.AND P1, PT, RZ, UR6, PT ;  /* 0x00000006ff007c0c */ /* 0x010fe2000bf25070 */
[----:B------:R-:W-:Y:S01]  /*11bd0*/  IMAD R5, R5, R20, RZ ;  /* 0x0000001405057224 */ /* 0x000fe200078e02ff */
[----:B------:R-:W1:Y:S01]  /*11be0*/  LDC.64 R44, c[0x0][0x3e8] ;  /* 0x0000fa00ff2c7b82 */ /* 0x000e620000000a00 */
[----:B------:R-:W-:Y:S01]  /*11bf0*/  ISETP.NE.AND.EX P0, PT, RZ, UR5, PT, P0 ;  /* 0x00000005ff007c0c */ /* 0x000fe2000bf05300 */
[----:B--2---:R-:W-:-:S02]  /*11c00*/  IMAD.WIDE R52, R48, 0x4, R52 ;  /* 0x0000000430347825 */ /* 0x004fc400078e0234 */
[----:B------:R2:W-:Y:S01]  /*11c10*/  STL [R1], R5 ;  /* 0x0000000501007387 */ /* 0x0005e20000100800 */
[----:B------:R-:W-:Y:S01]  /*11c20*/  ISETP.NE.AND.EX P0, PT, RZ, UR7, P0, P1 ;  /* 0x00000007ff007c0c */ /* 0x000fe20008705310 */
[----:B-----5:R-:W-:Y:S02]  /*11c30*/  IMAD.WIDE R48, R48, 0x2, R22 ;  /* 0x0000000230307825 */ /* 0x020fe400078e0216 */
[----:B------:R-:W3:Y:S02]  /*11c40*/  LDC.64 R2, c[0x0][0x3e0] ;  /* 0x0000f800ff027b82 */ /* 0x000ee40000000a00 */
[----:B0-----:R-:W-:-:S04]  /*11c50*/  IMAD.WIDE.U32 R18, R54, 0x4, R18 ;  /* 0x0000000436127825 */ /* 0x001fc800078e0012 */
[----:B-1----:R-:W-:-:S04]  /*11c60*/  IMAD.WIDE R44, R25, 0x4, R44 ;  /* 0x00000004192c7825 */ /* 0x002fc800078e022c */
[----:B---3--:R-:W-:Y:S01]  /*11c70*/  IMAD.WIDE R2, R25, 0x4, R2 ;  /* 0x0000000419027825 */ /* 0x008fe200078e0202 */
[----:B--2---:R-:W-:Y:S06]  /*11c80*/  BRA.U !UP0, `(.L_x_13314) ;  /* 0x0000003108ec7547 */ /* 0x004fec000b800000 */
[----:B------:R-:W-:Y:S01]  /*11c90*/  IMAD.WIDE R22, R17, 0x4, R52 ;  /* 0x0000000411167825 */ /* 0x000fe200078e0234 */
[----:B------:R-:W2:Y:S01]  /*11ca0*/  LDG.E R27, desc[UR8][R18.64] ;  /* 0x00000008121b7981 */ /* 0x000ea2000c1e1900 */
[----:B------:R-:W0:Y:S03]  /*11cb0*/  LDC R26, c[0x0][0x448] ;  /* 0x00011200ff1a7b82 */ /* 0x000e260000000800 */
[----:B------:R1:W3:Y:S01]  /*11cc0*/  LDG.E.CONSTANT R5, desc[UR8][R22.64] ;  /* 0x0000000816057981 */ /* 0x0002e2000c1e9900 */
[----:B0-----:R-:W-:-:S04]  /*11cd0*/  IABS R29, R26 ;  /* 0x0000001a001d7213 */ /* 0x001fc80000000000 */
[----:B------:R-:W0:Y:S08]  /*11ce0*/  I2F.RP R24, R29 ;  /* 0x0000001d00187306 */ /* 0x000e300000209400 */
[----:B0-----:R-:W0:Y:S02]  /*11cf0*/  MUFU.RCP R24, R24 ;  /* 0x0000001800187308 */ /* 0x001e240000001000 */
[----:B0-----:R-:W-:-:S06]  /*11d00*/  VIADD R25, R24, 0xffffffe ;  /* 0x0ffffffe18197836 */ /* 0x001fcc0000000000 */
[----:B-1----:R-:W0:Y:S01]  /*11d10*/  F2I.FTZ.U32.TRUNC.NTZ R23, R25 ;  /* 0x0000001900177305 */ /* 0x002e22000021f000 */
[----:B------:R-:W-:Y:S02]  /*11d20*/  IMAD.MOV.U32 R22, RZ, RZ, RZ ;  /* 0x000000ffff167224 */ /* 0x000fe400078e00ff */
[----:B0-----:R-:W-:-:S04]  /*11d30*/  IMAD.MOV R28, RZ, RZ, -R23 ;  /* 0x000000ffff1c7224 */ /* 0x001fc800078e0a17 */
[----:B------:R-:W-:-:S04]  /*11d40*/  IMAD R31, R28, R29, RZ ;  /* 0x0000001d1c1f7224 */ /* 0x000fc800078e02ff */
[----:B------:R-:W-:Y:S01]  /*11d50*/  IMAD.HI.U32 R22, R23, R31, R22 ;  /* 0x0000001f17167227 */ /* 0x000fe200078e0016 */
[----:B---3--:R-:W-:-:S05]  /*11d60*/  IABS R28, R5 ;  /* 0x00000005001c7213 */ /* 0x008fca0000000000 */
[----:B------:R-:W-:-:S04]  /*11d70*/  IMAD.MOV.U32 R23, RZ, RZ, R28 ;  /* 0x000000ffff177224 */ /* 0x000fc800078e001c */
        /* <DEDUP_REMOVED lines=13> */
[----:B------:R-:W-:-:S13]  /*11e50*/  ISETP.GE.AND P1, PT, R0, 0x1, PT ;  /* 0x000000010000780c */ /* 0x000fda0003f26270 */
[----:B------:R-:W-:Y:S05]  /*11e60*/  @!P1 BRA `(.L_x_13315) ;  /* 0x0000003400d49947 */ /* 0x000fea0003800000 */
[----:B------:R-:W2:Y:S01]  /*11e70*/  LDG.E R39, desc[UR8][R44.64] ;  /* 0x000000082c277981 */ /* 0x000ea2000c1e1900 */
[----:B------:R-:W-:Y:S01]  /*11e80*/  HADD2.F32 R51, -RZ, R21.H0_H0 ;  /* 0x20000015ff337230 */ /* 0x000fe20000004100 */
[----:B--2---:R-:W-:-:S13]  /*11e90*/  ISETP.NE.AND P1, PT, R39, R0, PT ;  /* 0x000000002700720c */ /* 0x004fda0003f25270 */
[----:B------:R-:W-:Y:S05]  /*11ea0*/  @P1 BRA `(.L_x_13316) ;  /* 0x0000000800b81947 */ /* 0x000fea0003800000 */
[----:B------:R-:W2:Y:S02]  /*11eb0*/  LDG.E R26, desc[UR8][R2.64] ;  /* 0x00000008021a7981 */ /* 0x000ea4000c1e1900 */
[----:B--2---:R-:W-:-:S13]  /*11ec0*/  FSETP.GEU.FTZ.AND P1, PT, R51, R26, PT ;  /* 0x0000001a3300720b */ /* 0x004fda0003f3e000 */
[----:B------:R-:W-:Y:S05]  /*11ed0*/  @!P1 BRA `(.L_x_13317) ;  /* 0x000001c800349947 */ /* 0x000fea0003800000 */
[----:B------:R-:W0:Y:S02]  /*11ee0*/  LDCU.64 UR4, c[0x0][0x3d0] ;  /* 0x00007a00ff0477ac */ /* 0x000e240008000a00 */
[----:B0-----:R-:W-:Y:S02]  /*11ef0*/  IMAD.U32 R22, RZ, RZ, UR4 ;  /* 0x00000004ff167e24 */ /* 0x001fe4000f8e00ff */
[----:B------:R-:W-:Y:S02]  /*11f00*/  IMAD.U32 R23, RZ, RZ, UR5 ;  /* 0x00000005ff177e24 */ /* 0x000fe4000f8e00ff */
[----:B------:R-:W-:-:S05]  /*11f10*/  IMAD.WIDE R24, R12, 0x4, R22 ;  /* 0x000000040c187825 */ /* 0x000fca00078e0216 */
[----:B------:R-:W2:Y:S01]  /*11f20*/  LDG.E R21, desc[UR8][R24.64] ;  /* 0x0000000818157981 */ /* 0x000ea2000c1e1900 */
[----:B------:R-:W-:Y:S04]  /*11f30*/  BSSY.RECONVERGENT B1, `(.L_x_13316) ;  /* 0x00000a5000017945 */ /* 0x000fe80003800200 */
[----:B------:R-:W-:Y:S01]  /*11f40*/  BSSY.RELIABLE B2, `(.L_x_13318) ;  /* 0x0000017000027945 */ /* 0x000fe20003800100 */
[----:B------:R-:W-:Y:S01]  /*11f50*/  IMAD.MOV.U32 R39, RZ, RZ, RZ ;  /* 0x000000ffff277224 */ /* 0x000fe200078e00ff */
[----:B--2---:R-:W-:-:S13]  /*11f60*/  FSETP.NEU.FTZ.AND P1, PT, R21, R26, PT ;  /* 0x0000001a1500720b */ /* 0x004fda0003f3d000 */
[----:B------:R-:W-:Y:S05]  /*11f70*/  @!P1 BRA `(.L_x_13319) ;  /* 0x00000000004c9947 */ /* 0x000fea0003800000 */
[----:B------:R-:W0:Y:S01]  /*11f80*/  LDC R0, c[0x0][0x444] ;  /* 0x00011100ff007b82 */ /* 0x000e220000000800 */
[----:B------:R-:W-:Y:S07]  /*11f90*/  BSSY.RELIABLE B3, `(.L_x_13319) ;  /* 0x0000011000037945 */ /* 0x000fee0003800100 */
[----:B------:R-:W1:Y:S02]  /*11fa0*/  LDC R27, c[0x0][0x444] ;  /* 0x00011100ff1b7b82 */ /* 0x000e640000000800 */
.L_x_13321:
[----:B------:R-:W-:Y:S02]  /*11fb0*/  VIADD R21, R39, 0x1 ;  /* 0x0000000127157836 */ /* 0x000fe40000000000 */
[----:B-1----:R-:W-:-:S03]  /*11fc0*/  IMAD.MOV.U32 R39, RZ, RZ, R27 ;  /* 0x000000ffff277224 */ /* 0x002fc600078e001b */
[----:B0-----:R-:W-:-:S13]  /*11fd0*/  ISETP.NE.AND P1, PT, R21, R0, PT ;  /* 0x000000001500720c */ /* 0x001fda0003f25270 */
[----:B------:R-:W-:Y:S05]  /*11fe0*/  @!P1 BREAK.RELIABLE B3 ;  /* 0x0000000000039942 */ /* 0x000fea0003800100 */
[----:B------:R-:W-:Y:S05]  /*11ff0*/  @!P1 BREAK.RELIABLE B2 ;  /* 0x0000000000029942 */ /* 0x000fea0003800100 */
[----:B------:R-:W-:Y:S05]  /*12000*/  @!P1 BRA `(.L_x_13320) ;  /* 0x00000008005c9947 */ /* 0x000fea0003800000 */
[----:B------:R-:W0:Y:S01]  /*12010*/  LDCU.64 UR4, c[0x0][0x3d0] ;  /* 0x00007a00ff0477ac */ /* 0x000e220008000a00 */
[----:B------:R-:W-:-:S04]  /*12020*/  IMAD.MOV.U32 R39, RZ, RZ, R21 ;  /* 0x000000ffff277224 */ /* 0x000fc800078e0015 */
[----:B------:R-:W-:Y:S02]  /*12030*/  IMAD.IADD R25, R12, 0x1, R39 ;  /* 0x000000010c197824 */ /* 0x000fe400078e0227 */
[----:B0-----:R-:W-:Y:S02]  /*12040*/  IMAD.U32 R22, RZ, RZ, UR4 ;  /* 0x00000004ff167e24 */ /* 0x001fe4000f8e00ff */
[----:B------:R-:W-:Y:S02]  /*12050*/  IMAD.U32 R23, RZ, RZ, UR5 ;  /* 0x00000005ff177e24 */ /* 0x000fe4000f8e00ff */
[----:B------:R-:W-:-:S05]  /*12060*/  IMAD.WIDE R24, R25, 0x4, R22 ;  /* 0x0000000419187825 */ /* 0x000fca00078e0216 */
[----:B------:R-:W2:Y:S02]  /*12070*/  LDG.E R21, desc[UR8][R24.64] ;  /* 0x0000000818157981 */ /* 0x000ea4000c1e1900 */
[----:B--2---:R-:W-:-:S13]  /*12080*/  FSETP.NEU.FTZ.AND P1, PT, R21, R26, PT ;  /* 0x0000001a1500720b */ /* 0x004fda0003f3d000 */
[----:B------:R-:W-:Y:S05]  /*12090*/  @P1 BRA `(.L_x_13321) ;  /* 0xfffffffc00c41947 */ /* 0x000fea000383ffff */
[----:B------:R-:W-:Y:S05]  /*120a0*/  BSYNC.RELIABLE B3 ;  /* 0x0000000000037941 */ /* 0x000fea0003800100 */
.L_x_13319:
[----:B------:R-:W-:Y:S05]  /*120b0*/  BSYNC.RELIABLE B2 ;  /* 0x0000000000027941 */ /* 0x000fea0003800100 */
.L_x_13318:
[----:B------:R-:W-:Y:S01]  /*120c0*/  IMAD.MOV.U32 R27, RZ, RZ, 0x7f7fffff ;  /* 0x7f7fffffff1b7424 */ /* 0x000fe200078e00ff */
[----:B------:R0:W-:Y:S01]  /*120d0*/  STG.E desc[UR8][R44.64], R61 ;  /* 0x0000003d2c007986 */ /* 0x0001e2000c101908 */
[----:B------:R-:W-:Y:S01]  /*120e0*/  ISETP.GE.U32.AND P1, PT, R61, 0xf, PT ;  /* 0x0000000f3d00780c */ /* 0x000fe20003f26070 */
[----:B------:R-:W-:Y:S01]  /*120f0*/  BSSY.RECONVERGENT B2, `(.L_x_13322) ;  /* 0x0000042000027945 */ /* 0x000fe20003800200 */
[----:B------:R-:W-:Y:S01]  /*12100*/  ISETP.NE.AND P2, PT, R60, RZ, PT ;  /* 0x000000ff3c00720c */ /* 0x000fe20003f45270 */
[----:B------:R0:W-:Y:S01]  /*12110*/  STG.E desc[UR8][R2.64], R27 ;  /* 0x0000001b02007986 */ /* 0x0001e2000c101908 */
[----:B------:R-:W-:-:S03]  /*12120*/  IMAD.MOV.U32 R21, RZ, RZ, RZ ;  /* 0x000000ffff157224 */ /* 0x000fc600078e00ff */
[----:B------:R0:W-:Y:S06]  /*12130*/  STG.E desc[UR8][R24.64], R51 ;  /* 0x0000003318007986 */ /* 0x0001ec000c101908 */
[----:B------:R-:W-:Y:S05]  /*12140*/  @!P1 BRA `(.L_x_13323) ;  /* 0x0000000000f09947 */ /* 0x000fea0003800000 */
[----:B------:R1:W5:Y:S01]  /*12150*/  LDG.E R31, desc[UR8][R2.64] ;  /* 0x00000008021f7981 */ /* 0x000362000c1e1900 */
[----:B0-----:R-:W0:Y:S01]  /*12160*/  LDC.64 R24, c[0x0][0x3d0] ;  /* 0x0000f400ff187b82 */ /* 0x001e220000000a00 */
[----:B------:R-:W-:Y:S01]  /*12170*/  LOP3.LUT R21, R0, 0x7ffffff0, RZ, 0xc0, !PT ;  /* 0x7ffffff000157812 */ /* 0x000fe200078ec0ff */
[----:B------:R-:W-:-:S04]  /*12180*/  IMAD.MOV.U32 R29, RZ, RZ, R12 ;  /* 0x000000ffff1d7224 */ /* 0x000fc800078e000c */
[----:B------:R-:W-:Y:S01]  /*12190*/  IMAD.MOV R28, RZ, RZ, -R21 ;  /* 0x000000ffff1c7224 */ /* 0x000fe200078e0a15 */
[----:B0-----:R-:W-:-:S05]  /*121a0*/  IADD3 R24, P1, PT, R24, 0x20, RZ ;  /* 0x0000002018187810 */ /* 0x001fca0007f3e0ff */
[----:B-1----:R-:W-:-:S08]  /*121b0*/  IMAD.X R25, RZ, RZ, R25, P1 ;  /* 0x000000ffff197224 */ /* 0x002fd000008e0619 */
.L_x_13324:
[----:B------:R-:W-:-:S05]  /*121c0*/  IMAD.WIDE R26, R29, 0x4, R24 ;  /* 0x000000041d1a7825 */ /* 0x000fca00078e0218 */
[----:B--2---:R-:W2:Y:S02]  /*121d0*/  LDG.E R30, desc[UR8][R26.64+-0x20] ;  /* 0xffffe0081a1e7981 */ /* 0x004ea4000c1e1900 */
[----:B--2--5:R-:W-:-:S05]  /*121e0*/  FMNMX.FTZ R31, R30, R31, PT ;  /* 0x0000001f1e1f7209 */ /* 0x024fca0003810000 */
[----:B------:R0:W-:Y:S04]  /*121f0*/  STG.E desc[UR8][R2.64], R31 ;  /* 0x0000001f02007986 */ /* 0x0001e8000c101908 */
        /* <DEDUP_REMOVED lines=9> */
[----:B------:R-:W0:Y:S02]  /*12290*/  LDG.E R30, desc[UR8][R26.64+-0x10] ;  /* 0xfffff0081a1e7981 */ /* 0x000e24000c1e1900 */
[----:B0-----:R-:W-:-:S05]  /*122a0*/  FMNMX.FTZ R31, R37, R30, PT ;  /* 0x0000001e251f7209 */ /* 0x001fca0003810000 */
        /* <DEDUP_REMOVED lines=12> */
[----:B------:R-:W-:Y:S04]  /*12370*/  STG.E desc[UR8][R2.64], R31 ;  /* 0x0000001f02007986 */ /* 0x000fe8000c101908 */
        /* <DEDUP_REMOVED lines=18> */
[----:B------:R-:W3:Y:S01]  /*124a0*/  LDG.E R30, desc[UR8][R26.64+0x1c] ;  /* 0x00001c081a1e7981 */ /* 0x000ee2000c1e1900 */
[----:B------:R-:W-:Y:S02]  /*124b0*/  VIADD R28, R28, 0x10 ;  /* 0x000000101c1c7836 */ /* 0x000fe40000000000 */
[----:B------:R-:W-:-:S03]  /*124c0*/  VIADD R29, R29, 0x10 ;  /* 0x000000101d1d7836 */ /* 0x000fc60000000000 */
[----:B------:R-:W-:Y:S02]  /*124d0*/  ISETP.NE.AND P1, PT, R28, RZ, PT ;  /* 0x000000ff1c00720c */ /* 0x000fe40003f25270 */
[----:B---3--:R-:W-:-:S05]  /*124e0*/  FMNMX.FTZ R31, R35, R30, PT ;  /* 0x0000001e231f7209 */ /* 0x008fca0003810000 */
[----:B------:R2:W-:Y:S06]  /*124f0*/  STG.E desc[UR8][R2.64], R31 ;  /* 0x0000001f02007986 */ /* 0x0005ec000c101908 */
[----:B------:R-:W-:Y:S05]  /*12500*/  @P1 BRA `(.L_x_13324) ;  /* 0xfffffffc002c1947 */ /* 0x000fea000383ffff */
.L_x_13323:
[----:B------:R-:W-:Y:S05]  /*12510*/  BSYNC.RECONVERGENT B2 ;  /* 0x0000000000027941 */ /* 0x000fea0003800200 */
.L_x_13322:
[----:B------:R-:W-:Y:S05]  /*12520*/  @!P2 BRA `(.L_x_13320) ;  /* 0x000000040014a947 */ /* 0x000fea0003800000 */
[----:B------:R-:W-:Y:S01]  /*12530*/  ISETP.GE.U32.AND P1, PT, R60, 0x8, PT ;  /* 0x000000083c00780c */ /* 0x000fe20003f26070 */
[----:B------:R-:W-:Y:S01]  /*12540*/  BSSY.RECONVERGENT B2, `(.L_x_13325) ;  /* 0x000001f000027945 */ /* 0x000fe20003800200 */
[----:B------:R-:W-:-:S11]  /*12550*/  ISETP.NE.AND P2, PT, R57, RZ, PT ;  /* 0x000000ff3900720c */ /* 0x000fd60003f45270 */
[----:B------:R-:W-:Y:S05]  /*12560*/  @!P1 BRA `(.L_x_13326) ;  /* 0x0000000000709947 */ /* 0x000fea0003800000 */
[----:B0-----:R-:W-:Y:S01]  /*12570*/  IMAD.IADD R25, R12, 0x1, R21 ;  /* 0x000000010c197824 */ /* 0x001fe200078e0215 */
[----:B------:R-:W3:Y:S03]  /*12580*/  LDG.E R27, desc[UR8][R2.64] ;  /* 0x00000008021b7981 */ /* 0x000ee6000c1e1900 */
[----:B------:R-:W-:-:S05]  /*12590*/  IMAD.WIDE R24, R25, 0x4, R22 ;  /* 0x0000000419187825 */ /* 0x000fca00078e0216 */
[----:B------:R-:W3:Y:S02]  /*125a0*/  LDG.E R26, desc[UR8][R24.64] ;  /* 0x00000008181a7981 */ /* 0x000ee4000c1e1900 */
[----:B---3--:R-:W-:-:S05]  /*125b0*/  FMNMX.FTZ R27, R26, R27, PT ;  /* 0x0000001b1a1b7209 */ /* 0x008fca0003810000 */
[----:B------:R0:W-:Y:S04]  /*125c0*/  STG.E desc[UR8][R2.64], R27 ;  /* 0x0000001b02007986 */ /* 0x0001e8000c101908 */
[----:B------:R-:W3:Y:S02]  /*125d0*/  LDG.E R26, desc[UR8][R24.64+0x4] ;  /* 0x00000408181a7981 */ /* 0x000ee4000c1e1900 */
[----:B---3--:R-:W-:-:S05]  /*125e0*/  FMNMX.FTZ R29, R27, R26, PT ;  /* 0x0000001a1b1d7209 */ /* 0x008fca0003810000 */
        /* <DEDUP_REMOVED lines=16> */
[----:B------:R-:W3:Y:S01]  /*126f0*/  LDG.E R26, desc[UR8][R24.64+0x1c] ;  /* 0x00001c08181a7981 */ /* 0x000ee2000c1e1900 */
[----:B------:R-:W-:Y:S01]  /*12700*/  VIADD R21, R21, 0x8 ;  /* 0x0000000815157836 */ /* 0x000fe20000000000 */
[----:B---3--:R-:W-:-:S05]  /*12710*/  FMNMX.FTZ R33, R31, R26, PT ;  /* 0x0000001a1f217209 */ /* 0x008fca0003810000 */
[----:B------:R4:W-:Y:S02]  /*12720*/  STG.E desc[UR8][R2.64], R33 ;  /* 0x0000002102007986 */ /* 0x0009e4000c101908 */
.L_x_13326:
[----:B------:R-:W-:Y:S05]  /*12730*/  BSYNC.RECONVERGENT B2 ;  /* 0x0000000000027941 */ /* 0x000fea0003800200 */
.L_x_13325:
[----:B------:R-:W-:Y:S05]  /*12740*/  @!P2 BRA `(.L_x_13320) ;  /* 0x00000000008ca947 */ /* 0x000fea0003800000 */
[----:B------:R-:W-:-:S13]  /*12750*/  ISETP.GE.U32.AND P1, PT, R57, 0x4, PT ;  /* 0x000000043900780c */ /* 0x000fda0003f26070 */
[----:B0-----:R-:W-:Y:S01]  /*12760*/  @P1 IMAD.IADD R25, R12, 0x1, R21 ;  /* 0x000000010c191824 */ /* 0x001fe200078e0215 */
[----:B----4-:R-:W3:Y:S03]  /*12770*/  @P1 LDG.E R27, desc[UR8][R2.64] ;  /* 0x00000008021b1981 */ /* 0x010ee6000c1e1900 */
[----:B------:R-:W-:-:S05]  /*12780*/  @P1 IMAD.WIDE R24, R25, 0x4, R22 ;  /* 0x0000000419181825 */ /* 0x000fca00078e0216 */
[----:B------:R-:W3:Y:S02]  /*12790*/  @P1 LDG.E R26, desc[UR8][R24.64] ;  /* 0x00000008181a1981 */ /* 0x000ee4000c1e1900 */
[----:B---3--:R-:W-:-:S05]  /*127a0*/  @P1 FMNMX.FTZ R27, R26, R27, PT ;  /* 0x0000001b1a1b1209 */ /* 0x008fca0003810000 */
[----:B------:R1:W-:Y:S04]  /*127b0*/  @P1 STG.E desc[UR8][R2.64], R27 ;  /* 0x0000001b02001986 */ /* 0x0003e8000c101908 */
[----:B------:R-:W3:Y:S02]  /*127c0*/  @P1 LDG.E R26, desc[UR8][R24.64+0x4] ;  /* 0x00000408181a1981 */ /* 0x000ee4000c1e1900 */
[----:B---3--:R-:W-:-:S05]  /*127d0*/  @P1 FMNMX.FTZ R29, R27, R26, PT ;  /* 0x0000001a1b1d1209 */ /* 0x008fca0003810000 */
[----:B------:R1:W-:Y:S04]  /*127e0*/  @P1 STG.E desc[UR8][R2.64], R29 ;  /* 0x0000001d02001986 */ /* 0x0003e8000c101908 */
[----:B------:R-:W2:Y:S02]  /*127f0*/  @P1 LDG.E R26, desc[UR8][R24.64+0x8] ;  /* 0x00000808181a1981 */ /* 0x000ea4000c1e1900 */
[----:B--2---:R-:W-:-:S05]  /*12800*/  @P1 FMNMX.FTZ R31, R29, R26, PT ;  /* 0x0000001a1d1f1209 */ /* 0x004fca0003810000 */
[----:B------:R1:W-:Y:S04]  /*12810*/  @P1 STG.E desc[UR8][R2.64], R31 ;  /* 0x0000001f02001986 */ /* 0x0003e8000c101908 */
[----:B------:R-:W2:Y:S01]  /*12820*/  @P1 LDG.E R26, desc[UR8][R24.64+0xc] ;  /* 0x00000c08181a1981 */ /* 0x000ea2000c1e1900 */
[----:B------:R-:W-:Y:S01]  /*12830*/  @P1 VIADD R21, R21, 0x4 ;  /* 0x0000000415151836 */ /* 0x000fe20000000000 */
[----:B--2---:R-:W-:Y:S02]  /*12840*/  @P1 FMNMX.FTZ R33, R31, R26, PT ;  /* 0x0000001a1f211209 */ /* 0x004fe40003810000 */
[----:B------:R-:W-:-:S03]  /*12850*/  LOP3.LUT R26, R0, 0x3, RZ, 0xc0, !PT ;  /* 0x00000003001a7812 */ /* 0x000fc600078ec0ff */
[----:B------:R1:W-:Y:S01]  /*12860*/  @P1 STG.E desc[UR8][R2.64], R33 ;  /* 0x0000002102001986 */ /* 0x0003e2000c101908 */
[----:B------:R-:W-:-:S13]  /*12870*/  ISETP.NE.AND P2, PT, R26, RZ, PT ;  /* 0x000000ff1a00720c */ /* 0x000fda0003f45270 */
[----:B-1----:R-:W-:Y:S05]  /*12880*/  @!P2 BRA `(.L_x_13320) ;  /* 0x00000000003ca947 */ /* 0x002fea0003800000 */
[----:B------:R-:W-:Y:S01]  /*12890*/  IMAD.IADD R21, R12, 0x1, R21 ;  /* 0x000000010c157824 */ /* 0x000fe200078e0215 */
[----:B------:R-:W2:Y:S03]  /*128a0*/  LDG.E R24, desc[UR8][R2.64] ;  /* 0x0000000802187981 */ /* 0x000ea6000c1e1900 */
[----:B------:R-:W-:-:S05]  /*128b0*/  IMAD.WIDE R22, R21, 0x4, R22 ;  /* 0x0000000415167825 */ /* 0x000fca00078e0216 */
[----:B------:R-:W2:Y:S01]  /*128c0*/  LDG.E R21, desc[UR8][R22.64] ;  /* 0x0000000816157981 */ /* 0x000ea2000c1e1900 */
[----:B------:R-:W-:Y:S02]  /*128d0*/  ISETP.NE.AND P1, PT, R26, 0x1, PT ;  /* 0x000000011a00780c */ /* 0x000fe40003f25270 */
[----:B--2---:R-:W-:-:S05]  /*128e0*/  FMNMX.FTZ R24, R21, R24, PT ;  /* 0x0000001815187209 */ /* 0x004fca0003810000 */
[----:B------:R1:W-:Y:S06]  /*128f0*/  STG.E desc[UR8][R2.64], R24 ;  /* 0x0000001802007986 */ /* 0x0003ec000c101908 */
[----:B------:R-:W-:Y:S05]  /*12900*/  @!P1 BRA `(.L_x_13320) ;  /* 0x00000000001c9947 */ /* 0x000fea0003800000 */
[----:B------:R-:W1:Y:S01]  /*12910*/  LDG.E R21, desc[UR8][R22.64+0x4] ;  /* 0x0000040816157981 */ /* 0x000e62000c1e1900 */
[----:B------:R-:W-:Y:S02]  /*12920*/  ISETP.NE.AND P1, PT, R26, 0x2, PT ;  /* 0x000000021a00780c */ /* 0x000fe40003f25270 */
[----:B-1----:R-:W-:-:S05]  /*12930*/  FMNMX.FTZ R24, R24, R21, PT ;  /* 0x0000001518187209 */ /* 0x002fca0003810000 */
[----:B------:R3:W-:Y:S06]  /*12940*/  STG.E desc[UR8][R2.64], R24 ;  /* 0x0000001802007986 */ /* 0x0007ec000c101908 */
[----:B------:R-:W2:Y:S02]  /*12950*/  @P1 LDG.E R21, desc[UR8][R22.64+0x8] ;  /* 0x0000080816151981 */ /* 0x000ea4000c1e1900 */
[----:B--2---:R-:W-:-:S05]  /*12960*/  @P1 FMNMX.FTZ R21, R24, R21, PT ;  /* 0x0000001518151209 */ /* 0x004fca0003810000 */
[----:B------:R3:W-:Y:S02]  /*12970*/  @P1 STG.E desc[UR8][R2.64], R21 ;  /* 0x0000001502001986 */ /* 0x0007e4000c101908 */
.L_x_13320:
[----:B------:R-:W-:Y:S05]  /*12980*/  BSYNC.RECONVERGENT B1 ;  /* 0x0000000000017941 */ /* 0x000fea0003800200 */
.L_x_13316:
[----:B---3--:R-:W4:Y:S01]  /*12990*/  LDL R21, [R1] ;  /* 0x0000000001157983 */ /* 0x008f220000100800 */
[----:B------:R-:W3:Y:S01]  /*129a0*/  LDCU UR4, c[0x0][0x430] ;  /* 0x00008600ff0477ac */ /* 0x000ee20008000800 */
[----:B01----:R-:W0:Y:S02]  /*129b0*/  LDC.64 R24, c[0x0][0x3d8] ;  /* 0x0000f600ff187b82 */ /* 0x003e240000000a00 */
[----:B------:R1:W5:Y:S01]  /*129c0*/  LDG.E R23, desc[UR8][R18.64] ;  /* 0x0000000812177981 */ /* 0x000362000c1e1900 */
[----:B------:R-:W2:Y:S01]  /*129d0*/  LDCU UR5, c[0x0][0x420] ;  /* 0x00008400ff0577ac */ /* 0x000ea20008000800 */
[----:B------:R-:W-:-:S04]  /*129e0*/  IMAD.WIDE R58, R17, 0x2, R48 ;  /* 0x00000002113a7825 */ /* 0x000fc800078e0230 */
[----:B-1----:R-:W1:Y:S01]  /*129f0*/  LDC.64 R18, c[0x0][0x3b8] ;  /* 0x0000ee00ff127b82 */ /* 0x002e620000000a00 */
[----:B--2---:R-:W-:Y:S01]  /*12a00*/  UISETP.GE.AND UP0, UPT, UR5, 0x1, UPT ;  /* 0x000000010500788c */ /* 0x004fe2000bf06270 */
[----:B0-----:R-:W-:-:S04]  /*12a10*/  ISETP.NE.U32.AND P1, PT, R24, RZ, PT ;  /* 0x000000ff1800720c */ /* 0x001fc80003f25070 */
[----:B------:R-:W-:Y:S01]  /*12a20*/  ISETP.NE.AND.EX P1, PT, R25, RZ, PT, P1 ;  /* 0x000000ff1900720c */ /* 0x000fe20003f25310 */
[----:B----4-:R-:W-:-:S04]  /*12a30*/  IMAD.IADD R27, R21, 0x1, R39 ;  /* 0x00000001151b7824 */ /* 0x010fc800078e0227 */
[----:B---3--:R-:W-:-:S05]  /*12a40*/  IMAD R27, R27, UR4, RZ ;  /* 0x000000041b1b7c24 */ /* 0x008fca000f8e02ff */
[----:B------:R-:W-:-:S05]  /*12a50*/  IADD3 R21, PT, PT, R27, UR5, RZ ;  /* 0x000000051b157c10 */ /* 0x000fca000fffe0ff */
[----:B-1----:R-:W-:-:S05]  /*12a60*/  IMAD.WIDE R18, R21, 0x4, R18 ;  /* 0x0000000415127825 */ /* 0x002fca00078e0212 */
[----:B-----5:R0:W-:Y:S01]  /*12a70*/  STG.E desc[UR8][R18.64], R23 ;  /* 0x0000001712007986 */ /* 0x0201e2000c101908 */
[----:B------:R-:W-:Y:S05]  /*12a80*/  @!P1 BRA `(.L_x_13327) ;  /* 0x0000000000ec9947 */ /* 0x000fea0003800000 */
[----:B------:R-:W2:Y:S01]  /*12a90*/  LDG.E.U16.CONSTANT R17, desc[UR8][R58.64] ;  /* 0x000000083a117981 */ /* 0x000ea2000c1e9500 */
[----:B------:R-:W1:Y:S01]  /*12aa0*/  LDC R22, c[0x0][0x448] ;  /* 0x00011200ff167b82 */ /* 0x000e620000000800 */
[----:B------:R-:W-:Y:S01]  /*12ab0*/  IABS R29, R0 ;  /* 0x00000000001d7213 */ /* 0x000fe20000000000 */
[----:B------:R-:W-:Y:S02]  /*12ac0*/  UMOV UR4, 0x400 ;  /* 0x0000040000047882 */ /* 0x000fe40000000000 */
[----:B------:R-:W-:-:S04]  /*12ad0*/  UIADD3 UR4, UPT, UPT, UR4, 0x4, URZ ;  /* 0x0000000404047890 */ /* 0x000fc8000fffe0ff */
[----:B------:R-:W3:Y:S01]  /*12ae0*/  S2UR UR6, SR_CgaCtaId ;  /* 0x00000000000679c3 */ /* 0x000ee20000008800 */
[----:B-1----:R-:W-:-:S04]  /*12af0*/  IABS R26, R22 ;  /* 0x00000016001a7213 */ /* 0x002fc80000000000 */
[----:B------:R-:W1:Y:S01]  /*12b00*/  I2F.RP R28, R26 ;  /* 0x0000001a001c7306 */ /* 0x000e620000209400 */
[----:B---3--:R-:W-:-:S07]  /*12b10*/  ULEA UR4, UR6, UR4, 0x18 ;  /* 0x0000000406047291 */ /* 0x008fce000f8ec0ff */
[----:B-1----:R-:W0:Y:S02]  /*12b20*/  MUFU.RCP R28, R28 ;  /* 0x0000001c001c7308 */ /* 0x002e240000001000 */
[----:B0-----:R-:W-:Y:S01]  /*12b30*/  VIADD R18, R28, 0xffffffe ;  /* 0x0ffffffe1c127836 */ /* 0x001fe20000000000 */
[----:B------:R-:W-:-:S05]  /*12b40*/  IABS R28, R5 ;  /* 0x00000005001c7213 */ /* 0x000fca0000000000 */
[----:B------:R0:W1:Y:S02]  /*12b50*/  F2I.FTZ.U32.TRUNC.NTZ R19, R18 ;  /* 0x0000001200137305 */ /* 0x000064000021f000 */
[----:B0-----:R-:W-:Y:S02]  /*12b60*/  IMAD.MOV.U32 R18, RZ, RZ, RZ ;  /* 0x000000ffff127224 */ /* 0x001fe400078e00ff */
[----:B-1----:R-:W-:-:S04]  /*12b70*/  IMAD.MOV R23, RZ, RZ, -R19 ;  /* 0x000000ffff177224 */ /* 0x002fc800078e0a13 */
[----:B------:R-:W-:-:S04]  /*12b80*/  IMAD R23, R23, R26, RZ ;  /* 0x0000001a17177224 */ /* 0x000fc800078e02ff */
[----:B------:R-:W-:Y:S01]  /*12b90*/  IMAD.HI.U32 R19, R19, R23, R18 ;  /* 0x0000001713137227 */ /* 0x000fe200078e0012 */
[----:B------:R-:W-:-:S03]  /*12ba0*/  LOP3.LUT R18, R5, R22, RZ, 0x3c, !PT ;  /* 0x0000001605127212 */ /* 0x000fc600078e3cff */
[----:B------:R-:W-:Y:S01]  /*12bb0*/  IMAD.MOV.U32 R23, RZ, RZ, R29 ;  /* 0x000000ffff177224 */ /* 0x000fe200078e001d */
[----:B------:R-:W-:Y:S01]  /*12bc0*/  ISETP.GE.AND P2, PT, R18, RZ, PT ;  /* 0x000000ff1200720c */ /* 0x000fe20003f46270 */
[----:B------:R-:W-:Y:S02]  /*12bd0*/  IMAD.HI.U32 R29, R19, R28, RZ ;  /* 0x0000001c131d7227 */ /* 0x000fe400078e00ff */
[----:B------:R-:W0:Y:S02]  /*12be0*/  I2F.RP R30, R23 ;  /* 0x00000017001e7306 */ /* 0x000e240000209400 */
[----:B------:R-:W-:-:S04]  /*12bf0*/  IMAD.MOV R19, RZ, RZ, -R29 ;  /* 0x000000ffff137224 */ /* 0x000fc800078e0a1d */
[----:B------:R-:W-:-:S05]  /*12c00*/  IMAD R19, R26, R19, R28 ;  /* 0x000000131a137224 */ /* 0x000fca00078e021c */
[----:B------:R-:W-:Y:S01]  /*12c10*/  ISETP.GT.U32.AND P3, PT, R26, R19, PT ;  /* 0x000000131a00720c */ /* 0x000fe20003f64070 */
[----:B0-----:R-:W0:-:S12]  /*12c20*/  MUFU.RCP R30, R30 ;  /* 0x0000001e001e7308 */ /* 0x001e180000001000 */
[----:B------:R-:W-:Y:S02]  /*12c30*/  @!P3 IMAD.IADD R19, R19, 0x1, -R26 ;  /* 0x000000011313b824 */ /* 0x000fe400078e0a1a */
[----:B------:R-:W-:Y:S01]  /*12c40*/  @!P3 VIADD R29, R29, 0x1 ;  /* 0x000000011d1db836 */ /* 0x000fe20000000000 */
[----:B------:R-:W-:Y:S02]  /*12c50*/  ISETP.NE.AND P3, PT, R22, RZ, PT ;  /* 0x000000ff1600720c */ /* 0x000fe40003f65270 */
[----:B------:R-:W-:Y:S01]  /*12c60*/  ISETP.GE.U32.AND P1, PT, R19, R26, PT ;  /* 0x0000001a1300720c */ /* 0x000fe20003f26070 */
[----:B0-----:R-:W-:-:S04]  /*12c70*/  VIADD R28, R30, 0xffffffe ;  /* 0x0ffffffe1e1c7836 */ /* 0x001fc80000000000 */
[----:B------:R-:W0:Y:S08]  /*12c80*/  F2I.FTZ.U32.TRUNC.NTZ R19, R28 ;  /* 0x0000001c00137305 */ /* 0x000e30000021f000 */
[----:B------:R-:W-:-:S04]  /*12c90*/  @P1 VIADD R29, R29, 0x1 ;  /* 0x000000011d1d1836 */ /* 0x000fc80000000000 */
[----:B------:R-:W-:-:S04]  /*12ca0*/  IMAD.MOV.U32 R26, RZ, RZ, R29 ;  /* 0x000000ffff1a7224 */ /* 0x000fc800078e001d */
[----:B------:R-:W-:Y:S01]  /*12cb0*/  @!P2 IMAD.MOV R26, RZ, RZ, -R26 ;  /* 0x000000ffff1aa224 */ /* 0x000fe200078e0a1a */
[----:B------:R-:W-:Y:S01]  /*12cc0*/  @!P3 LOP3.LUT R26, RZ, R22, RZ, 0x33, !PT ;  /* 0x00000016ff1ab212 */ /* 0x000fe200078e33ff */
[----:B0-----:R-:W-:Y:S01]  /*12cd0*/  IMAD.MOV R18, RZ, RZ, -R19 ;  /* 0x000000ffff127224 */ /* 0x001fe200078e0a13 */
[----:B------:R-:W-:Y:S02]  /*12ce0*/  ISETP.NE.AND P3, PT, R0, RZ, PT ;  /* 0x000000ff0000720c */ /* 0x000fe40003f65270 */
[----:B------:R-:W-:Y:S01]  /*12cf0*/  IABS R22, R26 ;  /* 0x0000001a00167213 */ /* 0x000fe20000000000 */
[----:B------:R-:W-:Y:S01]  /*12d00*/  IMAD R29, R18, R23, RZ ;  /* 0x00000017121d7224 */ /* 0x000fe200078e02ff */
[----:B------:R-:W-:Y:S01]  /*12d10*/  ISETP.GE.AND P2, PT, R26, RZ, PT ;  /* 0x000000ff1a00720c */ /* 0x000fe20003f46270 */
[----:B------:R-:W-:-:S04]  /*12d20*/  IMAD.MOV.U32 R18, RZ, RZ, RZ ;  /* 0x000000ffff127224 */ /* 0x000fc800078e00ff */
[----:B------:R-:W-:-:S06]  /*12d30*/  IMAD.HI.U32 R29, R19, R29, R18 ;  /* 0x0000001d131d7227 */ /* 0x000fcc00078e0012 */
        /* <DEDUP_REMOVED lines=16> */
.L_x_13327:
[----:B------:R-:W-:Y:S05]  /*12e40*/  BRA.U !UP0, `(.L_x_13328) ;  /* 0x00000021082c7547 */ /* 0x000fea000b800000 */
[----:B------:R-:W2:Y:S01]  /*12e50*/  LDC R22, c[0x0][0x448] ;  /* 0x00011200ff167b82 */ /* 0x000ea20000000800 */
[----:B-1----:R-:W-:Y:S02]  /*12e60*/  IABS R17, R0 ;  /* 0x0000000000117213 */ /* 0x002fe40000000000 */
[----:B--2---:R-:W-:-:S04]  /*12e70*/  IABS R21, R22 ;  /* 0x0000001600157213 */ /* 0x004fc80000000000 */
[----:B0-----:R-:W0:Y:S08]  /*12e80*/  I2F.RP R23, R21 ;  /* 0x0000001500177306 */ /* 0x001e300000209400 */
[----:B0-----:R-:W0:Y:S02]  /*12e90*/  MUFU.RCP R23, R23 ;  /* 0x0000001700177308 */ /* 0x001e240000001000 */
[----:B0-----:R-:W-:-:S06]  /*12ea0*/  VIADD R18, R23, 0xffffffe ;  /* 0x0ffffffe17127836 */ /* 0x001fcc0000000000 */
[----:B------:R-:W0:Y:S08]  /*12eb0*/  I2F.RP R23, R17 ;  /* 0x0000001100177306 */ /* 0x000e300000209400 */
[----:B------:R1:W2:Y:S08]  /*12ec0*/  F2I.FTZ.U32.TRUNC.NTZ R19, R18 ;  /* 0x0000001200137305 */ /* 0x0002b0000021f000 */
[----:B0-----:R-:W0:Y:S01]  /*12ed0*/  MUFU.RCP R23, R23 ;  /* 0x0000001700177308 */ /* 0x001e220000001000 */
[----:B-1----:R-:W-:-:S02]  /*12ee0*/  IMAD.MOV.U32 R18, RZ, RZ, RZ ;  /* 0x000000ffff127224 */ /* 0x002fc400078e00ff */
[----:B--2---:R-:W-:-:S04]  /*12ef0*/  IMAD.MOV R26, RZ, RZ, -R19 ;  /* 0x000000ffff1a7224 */ /* 0x004fc800078e0a13 */
[----:B------:R-:W-:Y:S01]  /*12f00*/  IMAD R29, R26, R21, RZ ;  /* 0x000000151a1d7224 */ /* 0x000fe200078e02ff */
[----:B------:R-:W-:Y:S02]  /*12f10*/  IABS R26, R5 ;  /* 0x00000005001a7213 */ /* 0x000fe40000000000 */
[----:B------:R-:W-:Y:S01]  /*12f20*/  LOP3.LUT R5, R5, R22, RZ, 0x3c, !PT ;  /* 0x0000001605057212 */ /* 0x000fe200078e3cff */
[----:B------:R-:W-:-:S03]  /*12f30*/  IMAD.HI.U32 R29, R19, R29, R18 ;  /* 0x0000001d131d7227 */ /* 0x000fc600078e0012 */
[----:B------:R-:W-:Y:S01]  /*12f40*/  ISETP.GE.AND P3, PT, R5, RZ, PT ;  /* 0x000000ff0500720c */ /* 0x000fe20003f66270 */
[----:B0-----:R-:W-:Y:S02]  /*12f50*/  VIADD R19, R23, 0xffffffe ;  /* 0x0ffffffe17137836 */ /* 0x001fe40000000000 */
[----:B------:R-:W-:-:S04]  /*12f60*/  IMAD.HI.U32 R29, R29, R26, RZ ;  /* 0x0000001a1d1d7227 */ /* 0x000fc800078e00ff */
[----:B------:R-:W-:Y:S01]  /*12f70*/  IMAD.MOV R18, RZ, RZ, -R29 ;  /* 0x000000ffff127224 */ /* 0x000fe200078e0a1d */
[----:B------:R-:W0:Y:S03]  /*12f80*/  F2I.FTZ.U32.TRUNC.NTZ R19, R19 ;  /* 0x0000001300137305 */ /* 0x000e26000021f000 */
[----:B------:R-:W-:-:S05]  /*12f90*/  IMAD R18, R21, R18, R26 ;  /* 0x0000001215127224 */ /* 0x000fca00078e021a */
[----:B------:R-:W-:-:S13]  /*12fa0*/  ISETP.GT.U32.AND P1, PT, R21, R18, PT ;  /* 0x000000121500720c */ /* 0x000fda0003f24070 */
[----:B------:R-:W-:Y:S02]  /*12fb0*/  @!P1 IMAD.IADD R18, R18, 0x1, -R21 ;  /* 0x0000000112129824 */ /* 0x000fe400078e0a15 */
[----:B------:R-:W-:Y:S01]  /*12fc0*/  @!P1 VIADD R29, R29, 0x1 ;  /* 0x000000011d1d9836 */ /* 0x000fe20000000000 */
[----:B------:R-:W-:Y:S02]  /*12fd0*/  ISETP.NE.AND P1, PT, R22, RZ, PT ;  /* 0x000000ff1600720c */ /* 0x000fe40003f25270 */
[----:B------:R-:W-:Y:S01]  /*12fe0*/  ISETP.GE.U32.AND P2, PT, R18, R21, PT ;  /* 0x000000151200720c */ /* 0x000fe20003f46070 */
[----:B0-----:R-:W-:-:S04]  /*12ff0*/  IMAD.MOV R18, RZ, RZ, -R19 ;  /* 0x000000ffff127224 */ /* 0x001fc800078e0a13 */
[----:B------:R-:W-:Y:S02]  /*13000*/  IMAD R21, R18, R17, RZ ;  /* 0x0000001112157224 */ /* 0x000fe400078e02ff */
[----:B------:R-:W-:-:S04]  /*13010*/  IMAD.MOV.U32 R18, RZ, RZ, RZ ;  /* 0x000000ffff127224 */ /* 0x000fc800078e00ff */
[----:B------:R-:W-:-:S04]  /*13020*/  IMAD.HI.U32 R21, R19, R21, R18 ;  /* 0x0000001513157227 */ /* 0x000fc800078e0012 */
[----:B------:R-:W-:-:S04]  /*13030*/  @P2 VIADD R29, R29, 0x1 ;  /* 0x000000011d1d2836 */ /* 0x000fc80000000000 */
[----:B------:R-:W-:-:S04]  /*13040*/  IMAD.MOV.U32 R5, RZ, RZ, R29 ;  /* 0x000000ffff057224 */ /* 0x000fc800078e001d */
[----:B------:R-:W-:Y:S01]  /*13050*/  @!P3 IMAD.MOV R5, RZ, RZ, -R5 ;  /* 0x000000ffff05b224 */ /* 0x000fe200078e0a05 */
[----:B------:R-:W-:Y:S02]  /*13060*/  @!P1 LOP3.LUT R5, RZ, R22, RZ, 0x33, !PT ;  /* 0x00000016ff059212 */ /* 0x000fe400078e33ff */
[----:B------:R-:W-:Y:S02]  /*13070*/  ISETP.NE.AND P3, PT, R0, RZ, PT ;  /* 0x000000ff0000720c */ /* 0x000fe40003f65270 */
[----:B------:R-:W-:Y:S02]  /*13080*/  IABS R22, R5 ;  /* 0x0000000500167213 */ /* 0x000fe40000000000 */
[----:B------:R-:W-:-:S03]  /*13090*/  ISETP.GE.AND P2, PT, R5, RZ, PT ;  /* 0x000000ff0500720c */ /* 0x000fc60003f46270 */
        /* <DEDUP_REMOVED lines=11> */
[----:B------:R-:W0:Y:S01]  /*13150*/  LDCU UR15, c[0x0][0x420] ;  /* 0x00008400ff0f77ac */ /* 0x000e220008000800 */
[----:B------:R-:W-:Y:S01]  /*13160*/  UISETP.GE.U32.AND UP0, UPT, UR5, 0x8, UPT ;  /* 0x000000080500788c */ /* 0x000fe2000bf06070 */
[----:B0-----:R-:W-:-:S08]  /*13170*/  IMAD.U32 R19, RZ, RZ, UR15 ;  /* 0x0000000fff137e24 */ /* 0x001fd0000f8e00ff */
[----:B------:R-:W-:Y:S05]  /*13180*/  BRA.U !UP0, `(.L_x_13330) ;  /* 0x0000000508f87547 */ /* 0x000fea000b800000 */
[----:B------:R-:W0:Y:S01]  /*13190*/  LDC R37, c[0x0][0x428] ;  /* 0x00010a00ff257b82 */ /* 0x000e220000000800 */
[----:B------:R-:W1:Y:S01]  /*131a0*/  LDCU UR6, c[0x0][0x420] ;  /* 0x00008400ff0677ac */ /* 0x000e620008000800 */
[C-C-:B------:R-:W-:Y:S01]  /*131b0*/  IMAD.IADD R22, R50.reuse, 0x1, R54.reuse ;  /* 0x0000000132167824 */ /* 0x140fe200078e0236 */
[----:B------:R-:W-:Y:S01]  /*131c0*/  BSSY.RECONVERGENT B1, `(.L_x_13330) ;  /* 0x000007a000017945 */ /* 0x000fe20003800200 */
[----:B------:R-:W-:Y:S01]  /*131d0*/  IMAD.IADD R28, R50, 0x1, R54 ;  /* 0x00000001321c7824 */ /* 0x000fe200078e0236 */
[----:B------:R-:W-:Y:S01]  /*131e0*/  ULOP3.LUT UR4, UR5, 0x7ffffff8, URZ, 0xc0, !UPT ;  /* 0x7ffffff805047892 */ /* 0x000fe2000f8ec0ff */
[----:B------:R-:W-:Y:S01]  /*131f0*/  SHF.R.S32.HI R18, RZ, 0x1f, R27 ;  /* 0x0000001fff127819 */ /* 0x000fe2000001141b */
[----:B------:R-:W-:Y:S01]  /*13200*/  UIADD3 UR7, UPT, UPT, UR5, -0x1, URZ ;  /* 0xffffffff05077890 */ /* 0x000fe2000fffe0ff */
[----:B------:R-:W-:Y:S01]  /*13210*/  IMAD.MOV.U32 R17, RZ, RZ, RZ ;  /* 0x000000ffff117224 */ /* 0x000fe200078e00ff */
[----:B------:R-:W-:Y:S01]  /*13220*/  UIADD3 UR10, UPT, UPT, UR5, -0x8, URZ ;  /* 0xfffffff8050a7890 */ /* 0x000fe2000fffe0ff */
[----:B------:R-:W-:Y:S01]  /*13230*/  IMAD.U32 R19, RZ, RZ, UR15 ;  /* 0x0000000fff137e24 */ /* 0x000fe2000f8e00ff */
[----:B------:R-:W-:-:S02]  /*13240*/  UIADD3 UR11, UPT, UPT, UR5, -0x7, URZ ;  /* 0xfffffff9050b7890 */ /* 0x000fc4000fffe0ff */
[----:B------:R-:W-:Y:S02]  /*13250*/  UIADD3 UR12, UPT, UPT, UR5, -0x6, URZ ;  /* 0xfffffffa050c7890 */ /* 0x000fe4000fffe0ff */
[----:B------:R-:W-:Y:S02]  /*13260*/  UIADD3 UR13, UPT, UPT, UR5, -0x5, URZ ;  /* 0xfffffffb050d7890 */ /* 0x000fe4000fffe0ff */
[----:B------:R-:W-:Y:S02]  /*13270*/  UIADD3 UR14, UPT, UPT, UR5, -0x4, URZ ;  /* 0xfffffffc050e7890 */ /* 0x000fe4000fffe0ff */
[----:B------:R-:W-:Y:S02]  /*13280*/  UIADD3 UR5, UPT, UPT, UR5, -0x3, URZ ;  /* 0xfffffffd05057890 */ /* 0x000fe4000fffe0ff */
[----:B-1----:R-:W-:Y:S02]  /*13290*/  UIADD3 UR6, UPT, UPT, UR6, -0x2, URZ ;  /* 0xfffffffe06067890 */ /* 0x002fe4000fffe0ff */
[----:B------:R-:W-:Y:S01]  /*132a0*/  UIADD3 UR4, UPT, UPT, -UR4, URZ, URZ ;  /* 0x000000ff04047290 */ /* 0x000fe2000fffe1ff */
[----:B0-----:R-:W-:-:S02]  /*132b0*/  IMAD R38, R37, UR7, R20 ;  /* 0x0000000725267c24 */ /* 0x001fc4000f8e0214 */
[C-C-:B------:R-:W-:Y:S02]  /*132c0*/  IMAD R35, R37.reuse, UR10, R20.reuse ;  /* 0x0000000a25237c24 */ /* 0x140fe4000f8e0214 */
[C-C-:B------:R-:W-:Y:S02]  /*132d0*/  IMAD R34, R37.reuse, UR11, R20.reuse ;  /* 0x0000000b25227c24 */ /* 0x140fe4000f8e0214 */
[C-C-:B------:R-:W-:Y:S02]  /*132e0*/  IMAD R26, R37.reuse, UR12, R20.reuse ;  /* 0x0000000c251a7c24 */ /* 0x140fe4000f8e0214 */
[C---:B------:R-:W-:Y:S02]  /*132f0*/  IMAD R23, R37.reuse, UR13, R20 ;  /* 0x0000000d25177c24 */ /* 0x040fe4000f8e0214 */
[C---:B------:R-:W-:Y:S02]  /*13300*/  IMAD R21, R37.reuse, UR5, R22 ;  /* 0x0000000525157c24 */ /* 0x040fe4000f8e0216 */
[----:B------:R-:W-:-:S02]  /*13310*/  IMAD R20, R37, UR14, R20 ;  /* 0x0000000e25147c24 */ /* 0x000fc4000f8e0214 */
[----:B------:R-:W-:Y:S02]  /*13320*/  IMAD R22, R37, UR6, R28 ;  /* 0x0000000625167c24 */ /* 0x000fe4000f8e021c */
[----:B------:R-:W-:Y:S02]  /*13330*/  IMAD R37, R0, R37, RZ ;  /* 0x0000002500257224 */ /* 0x000fe400078e02ff */
[----:B------:R-:W-:-:S07]  /*13340*/  IMAD.U32 R5, RZ, RZ, UR4 ;  /* 0x00000004ff057e24 */ /* 0x000fce000f8e00ff */
.L_x_13331:
[----:B0-----:R-:W0:Y:S01]  /*13350*/  LDC.64 R46, c[0x0][0x3f8] ;  /* 0x0000fe00ff2e7b82 */ /* 0x001e220000000a00 */
[----:B-----5:R-:W-:-:S04]  /*13360*/  IMAD R32, R38, R0, R30 ;  /* 0x0000000026207224 */ /* 0x020fc800078e021e */
[----:B------:R-:W-:-:S03]  /*13370*/  IMAD.IADD R32, R32, 0x1, R17 ;  /* 0x0000000120207824 */ /* 0x000fc600078e0211 */
[----:B------:R-:W1:Y:S08]  /*13380*/  LDC.64 R30, c[0x0][0x3b8] ;  /* 0x0000ee00ff1e7b82 */ /* 0x000e700000000a00 */
[----:B------:R-:W2:Y:S01]  /*13390*/  LDC.64 R42, c[0x0][0x418] ;  /* 0x00010600ff2a7b82 */ /* 0x000ea20000000a00 */
[----:B0-----:R-:W-:-:S05]  /*133a0*/  IMAD.WIDE R28, R32, 0x4, R46 ;  /* 0x00000004201c7825 */ /* 0x001fca00078e022e */
[----:B------:R0:W3:Y:S01]  /*133b0*/  LDG.E R40, desc[UR8][R28.64] ;  /* 0x000000081c287981 */ /* 0x0000e2000c1e1900 */
[----:B------:R-:W-:-:S05]  /*133c0*/  IADD3 R33, P1, PT, R27, R19, RZ ;  /* 0x000000131b217210 */ /* 0x000fca0007f3e0ff */
[----:B------:R-:W-:Y:S01]  /*133d0*/  IMAD.SHL.U32 R55, R33, 0x4, RZ ;  /* 0x0000000421377824 */ /* 0x000fe200078e00ff */
[----:B0-----:R-:W-:-:S04]  /*133e0*/  LEA.HI.X.SX32 R28, R19, R18, 0x1, P1 ;  /* 0x00000012131c7211 */ /* 0x001fc800008f0eff */
[----:B-1----:R-:W-:Y:S02]  /*133f0*/  IADD3 R30, P1, P2, R55, -0x10, R30 ;  /* 0xfffffff0371e7810 */ /* 0x002fe40007a3e01e */
[----:B------:R-:W-:Y:S01]  /*13400*/  SHF.L.U64.HI R33, R33, 0x2, R28 ;  /* 0x0000000221217819 */ /* 0x000fe2000001021c */
[----:B--2---:R-:W-:-:S03]  /*13410*/  IMAD.WIDE R28, R32, 0x4, R42 ;  /* 0x00000004201c7825 */ /* 0x004fc600078e022a */
[----:B------:R-:W-:-:S05]  /*13420*/  IADD3.X R31, PT, PT, R33, -0x1, R31, P1, P2 ;  /* 0xffffffff211f7810 */ /* 0x000fca0000fe441f */
[----:B---3--:R0:W-:Y:S04]  /*13430*/  STG.E desc[UR8][R30.64+0xc], R40 ;  /* 0x00000c281e007986 */ /* 0x0081e8000c101908 */
[----:B------:R1:W2:Y:S01]  /*13440*/  LDG.E R56, desc[UR8][R28.64] ;  /* 0x000000081c387981 */ /* 0x0002a2000c1e1900 */
[----:B0-----:R-:W0:Y:S01]  /*13450*/  LDC.64 R40, c[0x0][0x400] ;  /* 0x00010000ff287b82 */ /* 0x001e220000000a00 */
[----:B-1----:R-:W-:-:S04]  /*13460*/  IADD3 R28, P1, P2, R55, -0x10, R24 ;  /* 0xfffffff0371c7810 */ /* 0x002fc80007a3e018 */
[----:B------:R-:W-:Y:S01]  /*13470*/  IADD3.X R29, PT, PT, R33, -0x1, R25, P1, P2 ;  /* 0xffffffff211d7810 */ /* 0x000fe20000fe4419 */
[----:B0-----:R-:W-:-:S04]  /*13480*/  IMAD.WIDE R32, R32, 0x4, R40 ;  /* 0x0000000420207825 */ /* 0x001fc800078e0228 */
[----:B--2---:R0:W-:Y:S04]  /*13490*/  STG.E desc[UR8][R28.64+0xc], R56 ;  /* 0x00000c381c007986 */ /* 0x0041e8000c101908 */
[----:B------:R-:W2:Y:S01]  /*134a0*/  LDG.E R32, desc[UR8][R32.64] ;  /* 0x0000000820207981 */ /* 0x000ea2000c1e1900 */
[----:B------:R-:W-:-:S04]  /*134b0*/  IMAD R55, R22, R0, R17 ;  /* 0x0000000016377224 */ /* 0x000fc800078e0211 */
[----:B--2---:R-:W-:-:S04]  /*134c0*/  IMAD.IADD R55, R32, 0x1, R55 ;  /* 0x0000000120377824 */ /* 0x004fc800078e0237 */
[----:B------:R-:W-:-:S05]  /*134d0*/  IMAD.WIDE R32, R55, 0x4, R46 ;  /* 0x0000000437207825 */ /* 0x000fca00078e022e */
[----:B0-----:R0:W2:Y:S02]  /*134e0*/  LDG.E R56, desc[UR8][R32.64] ;  /* 0x0000000820387981 */ /* 0x0010a4000c1e1900 */
[C---:B0-----:R-:W-:Y:S02]  /*134f0*/  IMAD.WIDE R32, R55.reuse, 0x4, R42 ;  /* 0x0000000437207825 */ /* 0x041fe400078e022a */
[----:B--2---:R0:W-:Y:S04]  /*13500*/  STG.E desc[UR8][R30.64+0x8], R56 ;  /* 0x000008381e007986 */ /* 0x0041e8000c101908 */
[----:B0-----:R0:W2:Y:S02]  /*13510*/  LDG.E R56, desc[UR8][R32.64] ;  /* 0x0000000820387981 */ /* 0x0010a4000c1e1900 */
[----:B0-----:R-:W-:-:S02]  /*13520*/  IMAD.WIDE R32, R55, 0x4, R40 ;  /* 0x0000000437207825 */ /* 0x001fc400078e0228 */
        /* <DEDUP_REMOVED lines=50> */
[----:B--2---:R-:W-:Y:S04]  /*13850*/  STG.E desc[UR8][R28.64+-0xc], R56 ;  /* 0xfffff4381c007986 */ /* 0x004fe8000c101908 */
[----:B------:R-:W2:Y:S01]  /*13860*/  LDG.E R32, desc[UR8][R32.64] ;  /* 0x0000000820207981 */ /* 0x000ea2000c1e1900 */
[----:B------:R-:W-:-:S04]  /*13870*/  IMAD R55, R35, R0, R17 ;  /* 0x0000000023377224 */ /* 0x000fc800078e0211 */
[----:B--2---:R-:W-:-:S04]  /*13880*/  IMAD.IADD R55, R32, 0x1, R55 ;  /* 0x0000000120377824 */ /* 0x004fc800078e0237 */
[----:B------:R-:W-:-:S05]  /*13890*/  IMAD.WIDE R32, R55, 0x4, R46 ;  /* 0x0000000437207825 */ /* 0x000fca00078e022e */
[----:B------:R0:W2:Y:S02]  /*138a0*/  LDG.E R46, desc[UR8][R32.64] ;  /* 0x00000008202e7981 */ /* 0x0000a4000c1e1900 */
[C---:B0-----:R-:W-:Y:S02]  /*138b0*/  IMAD.WIDE R32, R55.reuse, 0x4, R42 ;  /* 0x0000000437207825 */ /* 0x041fe400078e022a */
[----:B--2---:R0:W-:Y:S04]  /*138c0*/  STG.E desc[UR8][R30.64+-0x10], R46 ;  /* 0xfffff02e1e007986 */ /* 0x0041e8000c101908 */
[----:B------:R-:W2:Y:S01]  /*138d0*/  LDG.E R43, desc[UR8][R32.64] ;  /* 0x00000008202b7981 */ /* 0x000ea2000c1e1900 */
[----:B0-----:R-:W-:-:S04]  /*138e0*/  IMAD.WIDE R30, R55, 0x4, R40 ;  /* 0x00000004371e7825 */ /* 0x001fc800078e0228 */
[----:B------:R-:W-:-:S05]  /*138f0*/  VIADD R5, R5, 0x8 ;  /* 0x0000000805057836 */ /* 0x000fca0000000000 */
[----:B------:R-:W-:Y:S01]  /*13900*/  ISETP.NE.AND P1, PT, R5, RZ, PT ;  /* 0x000000ff0500720c */ /* 0x000fe20003f25270 */
[----:B--2---:R0:W-:Y:S04]  /*13910*/  STG.E desc[UR8][R28.64+-0x10], R43 ;  /* 0xfffff02b1c007986 */ /* 0x0041e8000c101908 */
[----:B------:R0:W5:Y:S01]  /*13920*/  LDG.E R30, desc[UR8][R30.64] ;  /* 0x000000081e1e7981 */ /* 0x000162000c1e1900 */
[----:B------:R-:W-:Y:S02]  /*13930*/  VIADD R19, R19, 0xfffffff8 ;  /* 0xfffffff813137836 */ /* 0x000fe40000000000 */
[----:B------:R-:W-:-:S05]  /*13940*/  IMAD R17, R37, -0x8, R17 ;  /* 0xfffffff825117824 */ /* 0x000fca00078e0211 */
[----:B------:R-:W-:Y:S05]  /*13950*/  @P1 BRA `(.L_x_13331) ;  /* 0xfffffff8007c1947 */ /* 0x000fea000383ffff */
[----:B------:R-:W-:Y:S05]  /*13960*/  BSYNC.RECONVERGENT B1 ;  /* 0x0000000000017941 */ /* 0x000fea0003800200 */
.L_x_13330:
[----:B------:R-:W1:Y:S02]  /*13970*/  LDCU UR4, c[0x0][0x420] ;  /* 0x00008400ff0477ac */ /* 0x000e640008000800 */
[----:B-1----:R-:W-:-:S04]  /*13980*/  ULOP3.LUT UR6, UR4, 0x7, URZ, 0xc0, !UPT ;  /* 0x0000000704067892 */ /* 0x002fc8000f8ec0ff */
[----:B------:R-:W-:-:S09]  /*13990*/  UISETP.NE.AND UP0, UPT, UR6, URZ, UPT ;  /* 0x000000ff0600728c */ /* 0x000fd2000bf05270 */
[----:B------:R-:W-:Y:S05]  /*139a0*/  BRA.U !UP0, `(.L_x_13328) ;  /* 0x0000001508547547 */ /* 0x000fea000b800000 */
[----:B------:R-:W-:Y:S02]  /*139b0*/  UISETP.GE.U32.AND UP0, UPT, UR6, 0x4, UPT ;  /* 0x000000040600788c */ /* 0x000fe4000bf06070 */
[----:B------:R-:W-:-:S04]  /*139c0*/  ULOP3.LUT UR5, UR4, 0x3, URZ, 0xc0, !UPT ;  /* 0x0000000304057892 */ /* 0x000fc8000f8ec0ff */
[----:B------:R-:W-:-:S03]  /*139d0*/  UISETP.NE.AND UP1, UPT, UR5, URZ, UPT ;  /* 0x000000ff0500728c */ /* 0x000fc6000bf25270 */
[----:B------:R-:W-:Y:S08]  /*139e0*/  BRA.U !UP0, `(.L_x_13332) ;  /* 0x0000000108f87547 */ /* 0x000ff0000b800000 */
[----:B------:R-:W0:Y:S01]  /*139f0*/  LDC R5, c[0x0][0x428] ;  /* 0x00010a00ff057b82 */ /* 0x000e220000000800 */
[----:B------:R-:W-:Y:S01]  /*13a00*/  VIADD R18, R19, 0xffffffff ;  /* 0xffffffff13127836 */ /* 0x000fe20000000000 */
[----:B------:R-:W1:Y:S01]  /*13a10*/  LDCU.64 UR6, c[0x0][0x3b8] ;  /* 0x00007700ff0677ac */ /* 0x000e620008000a00 */
[----:B-----5:R-:W-:-:S05]  /*13a20*/  IMAD.IADD R30, R11, 0x1, R30 ;  /* 0x000000010b1e7824 */ /* 0x020fca00078e021e */
[----:B------:R-:W2:Y:S08]  /*13a30*/  LDC.64 R34, c[0x0][0x3f8] ;  /* 0x0000fe00ff227b82 */ /* 0x000eb00000000a00 */
[----:B------:R-:W3:Y:S01]  /*13a40*/  LDC.64 R32, c[0x0][0x418] ;  /* 0x00010600ff207b82 */ /* 0x000ee20000000a00 */
[----:B0-----:R-:W-:-:S04]  /*13a50*/  IMAD R29, R18, R5, R50 ;  /* 0x00000005121d7224 */ /* 0x001fc800078e0232 */
[----:B------:R-:W-:Y:S01]  /*13a60*/  IMAD R29, R29, R0, R30 ;  /* 0x000000001d1d7224 */ /* 0x000fe200078e021e */
[----:B------:R-:W-:Y:S02]  /*13a70*/  IADD3 R26, P1, PT, R27, R19, RZ ;  /* 0x000000131b1a7210 */ /* 0x000fe40007f3e0ff */
[----:B------:R-:W0:Y:S01]  /*13a80*/  LDC.64 R30, c[0x0][0x400] ;  /* 0x00010000ff1e7b82 */ /* 0x000e220000000a00 */
[----:B--2---:R-:W-:-:S05]  /*13a90*/  IMAD.WIDE R20, R29, 0x4, R34 ;  /* 0x000000041d147825 */ /* 0x004fca00078e0222 */
[----:B------:R3:W2:Y:S01]  /*13aa0*/  LDG.E R17, desc[UR8][R20.64] ;  /* 0x0000000814117981 */ /* 0x0006a2000c1e1900 */
[----:B------:R-:W-:Y:S01]  /*13ab0*/  SHF.R.S32.HI R22, RZ, 0x1f, R27 ;  /* 0x0000001fff167819 */ /* 0x000fe2000001141b */
[----:B------:R-:W-:-:S03]  /*13ac0*/  IMAD.SHL.U32 R41, R26, 0x4, RZ ;  /* 0x000000041a297824 */ /* 0x000fc600078e00ff */
[----:B------:R-:W-:Y:S02]  /*13ad0*/  LEA.HI.X.SX32 R23, R19, R22, 0x1, P1 ;  /* 0x0000001613177211 */ /* 0x000fe400008f0eff */
[----:B-1----:R-:W-:Y:S02]  /*13ae0*/  IADD3 R22, P1, PT, R41, UR6, RZ ;  /* 0x0000000629167c10 */ /* 0x002fe4000ff3e0ff */
[----:B------:R-:W-:Y:S01]  /*13af0*/  SHF.L.U64.HI R26, R26, 0x2, R23 ;  /* 0x000000021a1a7819 */ /* 0x000fe20000010217 */
[----:B---3--:R-:W-:-:S03]  /*13b00*/  IMAD.WIDE R20, R29, 0x4, R32 ;  /* 0x000000041d147825 */ /* 0x008fc600078e0220 */
[----:B------:R-:W-:-:S05]  /*13b10*/  IADD3.X R23, PT, PT, R26, UR7, RZ, P1, !PT ;  /* 0x000000071a177c10 */ /* 0x000fca0008ffe4ff */
[----:B--2---:R1:W-:Y:S04]  /*13b20*/  STG.E desc[UR8][R22.64+-0x4], R17 ;  /* 0xfffffc1116007986 */ /* 0x0043e8000c101908 */
[----:B------:R2:W3:Y:S01]  /*13b30*/  LDG.E R37, desc[UR8][R20.64] ;  /* 0x0000000814257981 */ /* 0x0004e2000c1e1900 */
[----:B0-----:R-:W-:Y:S01]  /*13b40*/  IMAD.WIDE R28, R29, 0x4, R30 ;  /* 0x000000041d1c7825 */ /* 0x001fe200078e021e */
[----:B--2---:R-:W-:-:S05]  /*13b50*/  IADD3 R20, P1, PT, R41, R24, RZ ;  /* 0x0000001829147210 */ /* 0x004fca0007f3e0ff */
[----:B------:R-:W-:-:S05]  /*13b60*/  IMAD.X R21, R26, 0x1, R25, P1 ;  /* 0x000000011a157824 */ /* 0x000fca00008e0619 */
[----:B---3--:R0:W-:Y:S04]  /*13b70*/  STG.E desc[UR8][R20.64+-0x4], R37 ;  /* 0xfffffc2514007986 */ /* 0x0081e8000c101908 */
[----:B------:R-:W2:Y:S01]  /*13b80*/  LDG.E R28, desc[UR8][R28.64] ;  /* 0x000000081c1c7981 */ /* 0x000ea2000c1e1900 */
[----:B------:R-:W-:-:S04]  /*13b90*/  IMAD R18, R18, R5, -R5 ;  /* 0x0000000512127224 */ /* 0x000fc800078e0a05 */
[----:B------:R-:W-:Y:S01]  /*13ba0*/  IMAD.IADD R41, R50, 0x1, R18 ;  /* 0x0000000132297824 */ /* 0x000fe200078e0212 */
[----:B--2---:R-:W-:-:S05]  /*13bb0*/  IADD3 R26, PT, PT, R11, R28, RZ ;  /* 0x0000001c0b1a7210 */ /* 0x004fca0007ffe0ff */
[----:B------:R-:W-:-:S04]  /*13bc0*/  IMAD R41, R41, R0, R26 ;  /* 0x0000000029297224 */ /* 0x000fc800078e021a */
[----:B------:R-:W-:-:S05]  /*13bd0*/  IMAD.WIDE R28, R41, 0x4, R34 ;  /* 0x00000004291c7825 */ /* 0x000fca00078e0222 */
[----:B------:R2:W3:Y:S02]  /*13be0*/  LDG.E R43, desc[UR8][R28.64] ;  /* 0x000000081c2b7981 */ /* 0x0004e4000c1e1900 */
[C---:B--2---:R-:W-:Y:S02]  /*13bf0*/  IMAD.WIDE R28, R41.reuse, 0x4, R32 ;  /* 0x00000004291c7825 */ /* 0x044fe400078e0220 */
[----:B---3--:R2:W-:Y:S04]  /*13c00*/  STG.E desc[UR8][R22.64+-0x8], R43 ;  /* 0xfffff82b16007986 */ /* 0x0085e8000c101908 */
[----:B------:R3:W4:Y:S02]  /*13c10*/  LDG.E R47, desc[UR8][R28.64] ;  /* 0x000000081c2f7981 */ /* 0x000724000c1e1900 */
[----:B---3--:R-:W-:-:S02]  /*13c20*/  IMAD.WIDE R28, R41, 0x4, R30 ;  /* 0x00000004291c7825 */ /* 0x008fc400078e021e */
[----:B----4-:R3:W-:Y:S04]  /*13c30*/  STG.E desc[UR8][R20.64+-0x8], R47 ;  /* 0xfffff82f14007986 */ /* 0x0107e8000c101908 */
[----:B------:R-:W4:Y:S01]  /*13c40*/  LDG.E R26, desc[UR8][R28.64] ;  /* 0x000000081c1a7981 */ /* 0x000f22000c1e1900 */
[----:B-1----:R-:W-:-:S04]  /*13c50*/  IMAD.IADD R17, R18, 0x1, -R5 ;  /* 0x0000000112117824 */ /* 0x002fc800078e0a05 */
[----:B0-----:R-:W-:Y:S02]  /*13c60*/  IMAD.IADD R37, R50, 0x1, R17 ;  /* 0x0000000132257824 */ /* 0x001fe400078e0211 */
[----:B----4-:R-:W-:-:S04]  /*13c70*/  IMAD.IADD R26, R11, 0x1, R26 ;  /* 0x000000010b1a7824 */ /* 0x010fc800078e021a */
[----:B------:R-:W-:-:S04]  /*13c80*/  IMAD R37, R37, R0, R26 ;  /* 0x0000000025257224 */ /* 0x000fc800078e021a */
[----:B------:R-:W-:-:S05]  /*13c90*/  IMAD.WIDE R28, R37, 0x4, R34 ;  /* 0x00000004251c7825 */ /* 0x000fca00078e0222 */
[----:B------:R0:W4:Y:S02]  /*13ca0*/  LDG.E R41, desc[UR8][R28.64] ;  /* 0x000000081c297981 */ /* 0x000124000c1e1900 */
[C---:B0-----:R-:W-:Y:S02]  /*13cb0*/  IMAD.WIDE R28, R37.reuse, 0x4, R32 ;  /* 0x00000004251c7825 */ /* 0x041fe400078e0220 */
[----:B----4-:R3:W-:Y:S04]  /*13cc0*/  STG.E desc[UR8][R22.64+-0xc], R41 ;  /* 0xfffff42916007986 */ /* 0x0107e8000c101908 */
[----:B--2---:R0:W2:Y:S02]  /*13cd0*/  LDG.E R43, desc[UR8][R28.64] ;  /* 0x000000081c2b7981 */ /* 0x0040a4000c1e1900 */
[----:B0-----:R-:W-:-:S02]  /*13ce0*/  IMAD.WIDE R28, R37, 0x4, R30 ;  /* 0x00000004251c7825 */ /* 0x001fc400078e021e */
[----:B--2---:R3:W-:Y:S04]  /*13cf0*/  STG.E desc[UR8][R20.64+-0xc], R43 ;  /* 0xfffff42b14007986 */ /* 0x0047e8000c101908 */
[----:B------:R-:W2:Y:S01]  /*13d00*/  LDG.E R18, desc[UR8][R28.64] ;  /* 0x000000081c127981 */ /* 0x000ea2000c1e1900 */
[----:B------:R-:W-:Y:S01]  /*13d10*/  IADD3 R5, PT, PT, R50, -R5, R17 ;  /* 0x8000000532057210 */ /* 0x000fe20007ffe011 */
[----:B--2---:R-:W-:-:S04]  /*13d20*/  IMAD.IADD R18, R11, 0x1, R18 ;  /* 0x000000010b127824 */ /* 0x004fc800078e0212 */
[----:B------:R-:W-:-:S04]  /*13d30*/  IMAD R5, R5, R0, R18 ;  /* 0x0000000005057224 */ /* 0x000fc800078e0212 */
[----:B------:R-:W-:-:S05]  /*13d40*/  IMAD.WIDE R28, R5, 0x4, R34 ;  /* 0x00000004051c7825 */ /* 0x000fca00078e0222 */
[----:B------:R0:W2:Y:S02]  /*13d50*/  LDG.E R17, desc[UR8][R28.64] ;  /* 0x000000081c117981 */ /* 0x0000a4000c1e1900 */
[C---:B0-----:R-:W-:Y:S02]  /*13d60*/  IMAD.WIDE R28, R5.reuse, 0x4, R32 ;  /* 0x00000004051c7825 */ /* 0x041fe400078e0220 */
[----:B--2---:R3:W-:Y:S04]  /*13d70*/  STG.E desc[UR8][R22.64+-0x10], R17 ;  /* 0xfffff01116007986 */ /* 0x0047e8000c101908 */
[----:B------:R-:W2:Y:S01]  /*13d80*/  LDG.E R33, desc[UR8][R28.64] ;  /* 0x000000081c217981 */ /* 0x000ea2000c1e1900 */
[----:B------:R-:W-:-:S03]  /*13d90*/  IMAD.WIDE R30, R5, 0x4, R30 ;  /* 0x00000004051e7825 */ /* 0x000fc600078e021e */
[----:B--2---:R3:W-:Y:S04]  /*13da0*/  STG.E desc[UR8][R20.64+-0x10], R33 ;  /* 0xfffff02114007986 */ /* 0x0047e8000c101908 */
[----:B------:R3:W5:Y:S01]  /*13db0*/  LDG.E R30, desc[UR8][R30.64] ;  /* 0x000000081e1e7981 */ /* 0x000762000c1e1900 */
[----:B------:R-:W-:-:S07]  /*13dc0*/  VIADD R19, R19, 0xfffffffc ;  /* 0xfffffffc13137836 */ /* 0x000fce0000000000 */
.L_x_13332:
[----:B------:R-:W-:Y:S05]  /*13dd0*/  BRA.U !UP1, `(.L_x_13328) ;  /* 0x0000001109487547 */ /* 0x000fea000b800000 */
[----:B------:R-:W1:Y:S01]  /*13de0*/  LDCU UR4, c[0x0][0x420] ;  /* 0x00008400ff0477ac */ /* 0x000e620008000800 */
[----:B------:R-:W-:-:S04]  /*13df0*/  UIADD3 UR5, UPT, UPT, UR5, -0x1, URZ ;  /* 0xffffffff05057890 */ /* 0x000fc8000fffe0ff */
[----:B------:R-:W-:Y:S02]  /*13e00*/  UISETP.NE.AND UP0, UPT, UR5, URZ, UPT ;  /* 0x000000ff0500728c */ /* 0x000fe4000bf05270 */
[----:B-1----:R-:W-:-:S04]  /*13e10*/  ULOP3.LUT UR4, UR4, 0x1, URZ, 0xc0, !UPT ;  /* 0x0000000104047892 */ /* 0x002fc8000f8ec0ff */
[----:B------:R-:W-:-:S03]  /*13e20*/  UISETP.NE.U32.AND UP1, UPT, UR4, 0x1, UPT ;  /* 0x000000010400788c */ /* 0x000fc6000bf25070 */
[----:B------:R-:W-:Y:S08]  /*13e30*/  BRA.U !UP0, `(.L_x_13333) ;  /* 0x00000001089c7547 */ /* 0x000ff0000b800000 */
[----:B------:R-:W0:Y:S01]  /*13e40*/  LDC R18, c[0x0][0x428] ;  /* 0x00010a00ff127b82 */ /* 0x000e220000000800 */
[----:B------:R-:W-:Y:S01]  /*13e50*/  VIADD R5, R19, 0xffffffff ;  /* 0xffffffff13057836 */ /* 0x000fe20000000000 */
[----:B------:R-:W1:Y:S01]  /*13e60*/  LDCU.64 UR4, c[0x0][0x3b8] ;  /* 0x00007700ff0477ac */ /* 0x000e620008000a00 */
[----:B-----5:R-:W-:-:S05]  /*13e70*/  IMAD.IADD R30, R11, 0x1, R30 ;  /* 0x000000010b1e7824 */ /* 0x020fca00078e021e */
[----:B------:R-:W2:Y:S08]  /*13e80*/  LDC.64 R34, c[0x0][0x3f8] ;  /* 0x0000fe00ff227b82 */ /* 0x000eb00000000a00 */
[----:B---3--:R-:W3:Y:S01]  /*13e90*/  LDC.64 R32, c[0x0][0x418] ;  /* 0x00010600ff207b82 */ /* 0x008ee20000000a00 */
        /* <DEDUP_REMOVED lines=8> */
[----:B------:R-:W-:-:S04]  /*13f20*/  LEA.HI.X.SX32 R22, R19, R22, 0x1, P1 ;  /* 0x0000001613167211 */ /* 0x000fc800008f0eff */
[----:B------:R-:W-:Y:S01]  /*13f30*/  SHF.L.U64.HI R26, R23, 0x2, R22 ;  /* 0x00000002171a7819 */ /* 0x000fe20000010216 */
[----:B---3--:R-:W-:Y:S01]  /*13f40*/  IMAD.WIDE R20, R29, 0x4, R32 ;  /* 0x000000041d147825 */ /* 0x008fe200078e0220 */
[----:B-1----:R-:W-:-:S04]  /*13f50*/  IADD3 R22, P1, PT, R41, UR4, RZ ;  /* 0x0000000429167c10 */ /* 0x002fc8000ff3e0ff */
[----:B------:R-:W-:-:S05]  /*13f60*/  IADD3.X R23, PT, PT, R26, UR5, RZ, P1, !PT ;  /* 0x000000051a177c10 */ /* 0x000fca0008ffe4ff */
[----:B--2---:R1:W-:Y:S04]  /*13f70*/  STG.E desc[UR8][R22.64+-0x4], R17 ;  /* 0xfffffc1116007986 */ /* 0x0043e8000c101908 */
[----:B------:R2:W3:Y:S01]  /*13f80*/  LDG.E R37, desc[UR8][R20.64] ;  /* 0x0000000814257981 */ /* 0x0004e2000c1e1900 */
[----:B0-----:R-:W-:Y:S01]  /*13f90*/  IMAD.WIDE R28, R29, 0x4, R30 ;  /* 0x000000041d1c7825 */ /* 0x001fe200078e021e */
[----:B--2---:R-:W-:-:S05]  /*13fa0*/  IADD3 R20, P1, PT, R41, R24, RZ ;  /* 0x0000001829147210 */ /* 0x004fca0007f3e0ff */
[----:B------:R-:W-:-:S05]  /*13fb0*/  IMAD.X R21, R26, 0x1, R25, P1 ;  /* 0x000000011a157824 */ /* 0x000fca00008e0619 */
[----:B---3--:R2:W-:Y:S04]  /*13fc0*/  STG.E desc[UR8][R20.64+-0x4], R37 ;  /* 0xfffffc2514007986 */ /* 0x0085e8000c101908 */
[----:B------:R-:W3:Y:S01]  /*13fd0*/  LDG.E R28, desc[UR8][R28.64] ;  /* 0x000000081c1c7981 */ /* 0x000ee2000c1e1900 */
[----:B------:R-:W-:-:S04]  /*13fe0*/  IMAD R5, R5, R18, -R18 ;  /* 0x0000001205057224 */ /* 0x000fc800078e0a12 */
[----:B------:R-:W-:Y:S02]  /*13ff0*/  IMAD.IADD R18, R50, 0x1, R5 ;  /* 0x0000000132127824 */ /* 0x000fe400078e0205 */
[----:B---3--:R-:W-:-:S04]  /*14000*/  IMAD.IADD R5, R11, 0x1, R28 ;  /* 0x000000010b057824 */ /* 0x008fc800078e021c */
[----:B------:R-:W-:-:S04]  /*14010*/  IMAD R5, R18, R0, R5 ;  /* 0x0000000012057224 */ /* 0x000fc800078e0205 */
[----:B------:R-:W-:-:S05]  /*14020*/  IMAD.WIDE R28, R5, 0x4, R34 ;  /* 0x00000004051c7825 */ /* 0x000fca00078e0222 */
[----:B-1----:R0:W3:Y:S02]  /*14030*/  LDG.E R17, desc[UR8][R28.64] ;  /* 0x000000081c117981 */ /* 0x0020e4000c1e1900 */
[C---:B0-----:R-:W-:Y:S02]  /*14040*/  IMAD.WIDE R28, R5.reuse, 0x4, R32 ;  /* 0x00000004051c7825 */ /* 0x041fe400078e0220 */
[----:B---3--:R2:W-:Y:S04]  /*14050*/  STG.E desc[UR8][R22.64+-0x8], R17 ;  /* 0xfffff81116007986 */ /* 0x0085e8000c101908 */
[----:B------:R-:W3:Y:S01]  /*14060*/  LDG.E R33, desc[UR8][R28.64] ;  /* 0x000000081c217981 */ /* 0x000ee2000c1e1900 */
[----:B------:R-:W-:-:S03]  /*14070*/  IMAD.WIDE R30, R5, 0x4, R30 ;  /* 0x00000004051e7825 */ /* 0x000fc600078e021e */
[----:B---3--:R2:W-:Y:S04]  /*14080*/  STG.E desc[UR8][R20.64+-0x8], R33 ;  /* 0xfffff82114007986 */ /* 0x0085e8000c101908 */
[----:B------:R2:W5:Y:S01]  /*14090*/  LDG.E R30, desc[UR8][R30.64] ;  /* 0x000000081e1e7981 */ /* 0x000562000c1e1900 */
[----:B------:R-:W-:-:S07]  /*140a0*/  VIADD R19, R19, 0xfffffffe ;  /* 0xfffffffe13137836 */ /* 0x000fce0000000000 */
.L_x_13333:
[----:B------:R-:W-:Y:S05]  /*140b0*/  BRA.U UP1, `(.L_x_13328) ;  /* 0x0000000d01907547 */ /* 0x000fea000b800000 */
[----:B------:R-:W1:Y:S01]  /*140c0*/  LDCU UR4, c[0x0][0x428] ;  /* 0x00008500ff0477ac */ /* 0x000e620008000800 */
[----:B--23--:R-:W2:Y:S01]  /*140d0*/  LDC.64 R20, c[0x0][0x3f8] ;  /* 0x0000fe00ff147b82 */ /* 0x00cea20000000a00 */
[----:B------:R-:W-:Y:S02]  /*140e0*/  VIADD R5, R19, 0xffffffff ;  /* 0xffffffff13057836 */ /* 0x000fe40000000000 */
[----:B-----5:R-:W-:Y:S02]  /*140f0*/  IMAD.IADD R30, R11, 0x1, R30 ;  /* 0x000000010b1e7824 */ /* 0x020fe400078e021e */
[----:B-1----:R-:W-:Y:S01]  /*14100*/  IMAD R5, R5, UR4, R50 ;  /* 0x0000000405057c24 */ /* 0x002fe2000f8e0232 */
[----:B------:R-:W1:Y:S03]  /*14110*/  LDCU.64 UR4, c[0x0][0x3b8] ;  /* 0x00007700ff0477ac */ /* 0x000e660008000a00 */
[----:B------:R-:W-:-:S04]  /*14120*/  IMAD R5, R5, R0, R30 ;  /* 0x0000000005057224 */ /* 0x000fc800078e021e */
[----:B--2---:R-:W-:-:S05]  /*14130*/  IMAD.WIDE R20, R5, 0x4, R20 ;  /* 0x0000000405147825 */ /* 0x004fca00078e0214 */
[----:B------:R2:W3:Y:S01]  /*14140*/  LDG.E R17, desc[UR8][R20.64] ;  /* 0x0000000814117981 */ /* 0x0004e2000c1e1900 */
[----:B------:R-:W-:Y:S02]  /*14150*/  IADD3 R22, P1, PT, R27, R19, RZ ;  /* 0x000000131b167210 */ /* 0x000fe40007f3e0ff */
[----:B------:R-:W-:-:S03]  /*14160*/  SHF.R.S32.HI R18, RZ, 0x1f, R27 ;  /* 0x0000001fff127819 */ /* 0x000fc6000001141b */
[C---:B------:R-:W-:Y:S01]  /*14170*/  IMAD.SHL.U32 R23, R22.reuse, 0x4, RZ ;  /* 0x0000000416177824 */ /* 0x040fe200078e00ff */
[----:B------:R-:W-:Y:S01]  /*14180*/  LEA.HI.X.SX32 R19, R19, R18, 0x1, P1 ;  /* 0x0000001213137211 */ /* 0x000fe200008f0eff */
[----:B--2---:R-:W2:Y:S03]  /*14190*/  LDC.64 R20, c[0x0][0x418] ;  /* 0x00010600ff147b82 */ /* 0x004ea60000000a00 */
[----:B------:R-:W-:Y:S02]  /*141a0*/  SHF.L.U64.HI R22, R22, 0x2, R19 ;  /* 0x0000000216167819 */ /* 0x000fe40000010213 */
[----:B-1----:R-:W-:-:S04]  /*141b0*/  IADD3 R18, P1, PT, R23, UR4, RZ ;  /* 0x0000000417127c10 */ /* 0x002fc8000ff3e0ff */
[----:B------:R-:W-:Y:S01]  /*141c0*/  IADD3.X R19, PT, PT, R22, UR5, RZ, P1, !PT ;  /* 0x0000000516137c10 */ /* 0x000fe20008ffe4ff */
[----:B--2---:R-:W-:-:S04]  /*141d0*/  IMAD.WIDE R20, R5, 0x4, R20 ;  /* 0x0000000405147825 */ /* 0x004fc800078e0214 */
[----:B---3--:R4:W-:Y:S04]  /*141e0*/  STG.E desc[UR8][R18.64+-0x4], R17 ;  /* 0xfffffc1112007986 */ /* 0x0089e8000c101908 */
[----:B------:R-:W2:Y:S01]  /*141f0*/  LDG.E R21, desc[UR8][R20.64] ;  /* 0x0000000814157981 */ /* 0x000ea2000c1e1900 */
[----:B------:R-:W-:-:S05]  /*14200*/  IADD3 R24, P1, PT, R23, R24, RZ ;  /* 0x0000001817187210 */ /* 0x000fca0007f3e0ff */
[----:B------:R-:W-:-:S05]  /*14210*/  IMAD.X R25, R22, 0x1, R25, P1 ;  /* 0x0000000116197824 */ /* 0x000fca00008e0619 */
[----:B--2---:R4:W-:Y:S01]  /*14220*/  STG.E desc[UR8][R24.64+-0x4], R21 ;  /* 0xfffffc1518007986 */ /* 0x0049e2000c101908 */
[----:B------:R-:W-:Y:S05]  /*14230*/  BRA `(.L_x_13328) ;  /* 0x0000000c00307947 */ /* 0x000fea0003800000 */
.L_x_13329:
[----:B------:R-:W0:Y:S01]  /*14240*/  LDC R46, c[0x0][0x420] ;  /* 0x00010800ff2e7b82 */ /* 0x000e220000000800 */
[----:B------:R-:W1:Y:S02]  /*14250*/  LDCU UR4, c[0x0][0x420] ;  /* 0x00008400ff0477ac */ /* 0x000e640008000800 */
[----:B-1----:R-:W-:Y:S01]  /*14260*/  IMAD.U32 R26, RZ, RZ, UR4 ;  /* 0x00000004ff1a7e24 */ /* 0x002fe2000f8e00ff */
[----:B0-----:R-:W-:-:S13]  /*14270*/  ISETP.GE.U32.AND P1, PT, R46, 0x8, PT ;  /* 0x000000082e00780c */ /* 0x001fda0003f26070 */
[----:B------:R-:W-:Y:S05]  /*14280*/  @!P1 BRA `(.L_x_13334) ;  /* 0x0000000400809947 */ /* 0x000fea0003800000 */
[----:B------:R-:W0:Y:S01]  /*14290*/  LDC.64 R28, c[0x0][0x3b8] ;  /* 0x0000ee00ff1c7b82 */ /* 0x000e220000000a00 */
[----:B------:R-:W1:Y:S01]  /*142a0*/  LDCU UR5, c[0x0][0x428] ;  /* 0x00008500ff0577ac */ /* 0x000e620008000800 */
[----:B------:R-:W-:Y:S01]  /*142b0*/  IMAD.IADD R18, R50, 0x1, R54 ;  /* 0x0000000132127824 */ /* 0x000fe200078e0236 */
[C---:B------:R-:W-:Y:S01]  /*142c0*/  LOP3.LUT R5, R46.reuse, 0x7ffffff8, RZ, 0xc0, !PT ;  /* 0x7ffffff82e057812 */ /* 0x040fe200078ec0ff */
[C---:B------:R-:W-:Y:S01]  /*142d0*/  VIADD R33, R46.reuse, 0xffffffff ;  /* 0xffffffff2e217836 */ /* 0x040fe20000000000 */
[----:B------:R-:W-:Y:S01]  /*142e0*/  BSSY.RECONVERGENT B1, `(.L_x_13334) ;  /* 0x000005a000017945 */ /* 0x000fe20003800200 */
[C---:B------:R-:W-:Y:S02]  /*142f0*/  VIADD R25, R46.reuse, 0xfffffff8 ;  /* 0xfffffff82e197836 */ /* 0x040fe40000000000 */
[C---:B------:R-:W-:Y:S02]  /*14300*/  VIADD R24, R46.reuse, 0xfffffff9 ;  /* 0xfffffff92e187836 */ /* 0x040fe40000000000 */
[----:B------:R-:W-:-:S02]  /*14310*/  VIADD R23, R46, 0xfffffffa ;  /* 0xfffffffa2e177836 */ /* 0x000fc40000000000 */
[C---:B------:R-:W-:Y:S02]  /*14320*/  VIADD R22, R46.reuse, 0xfffffffb ;  /* 0xfffffffb2e167836 */ /* 0x040fe40000000000 */
[C---:B------:R-:W-:Y:S02]  /*14330*/  VIADD R21, R46.reuse, 0xfffffffc ;  /* 0xfffffffc2e157836 */ /* 0x040fe40000000000 */
[C---:B------:R-:W-:Y:S02]  /*14340*/  VIADD R20, R46.reuse, 0xfffffffe ;  /* 0xfffffffe2e147836 */ /* 0x040fe40000000000 */
[----:B------:R-:W-:Y:S02]  /*14350*/  VIADD R19, R46, 0xfffffffd ;  /* 0xfffffffd2e137836 */ /* 0x000fe40000000000 */
[--C-:B-1----:R-:W-:Y:S02]  /*14360*/  IMAD R33, R33, UR5, R18.reuse ;  /* 0x0000000521217c24 */ /* 0x102fe4000f8e0212 */
[--C-:B------:R-:W-:Y:S01]  /*14370*/  IMAD R25, R25, UR5, R18.reuse ;  /* 0x0000000519197c24 */ /* 0x100fe2000f8e0212 */
[----:B0-----:R-:W-:Y:S01]  /*14380*/  IADD3 R35, P1, PT, R28, -0x10, RZ ;  /* 0xfffffff01c237810 */ /* 0x001fe20007f3e0ff */
[----:B------:R-:W-:-:S02]  /*14390*/  IMAD R24, R24, UR5, R18 ;  /* 0x0000000518187c24 */ /* 0x000fc4000f8e0212 */
[--C-:B------:R-:W-:Y:S01]  /*143a0*/  IMAD R23, R23, UR5, R18.reuse ;  /* 0x0000000517177c24 */ /* 0x100fe2000f8e0212 */
[----:B------:R-:W-:Y:S01]  /*143b0*/  IADD3.X R34, PT, PT, R29, -0x1, RZ, P1, !PT ;  /* 0xffffffff1d227810 */ /* 0x000fe20000ffe4ff */
[--C-:B------:R-:W-:Y:S02]  /*143c0*/  IMAD R22, R22, UR5, R18.reuse ;  /* 0x0000000516167c24 */ /* 0x100fe4000f8e0212 */
[--C-:B------:R-:W-:Y:S02]  /*143d0*/  IMAD R21, R21, UR5, R18.reuse ;  /* 0x0000000515157c24 */ /* 0x100fe4000f8e0212 */
[--C-:B------:R-:W-:Y:S02]  /*143e0*/  IMAD R20, R20, UR5, R18.reuse ;  /* 0x0000000514147c24 */ /* 0x100fe4000f8e0212 */
[----:B------:R-:W-:Y:S01]  /*143f0*/  IMAD R19, R19, UR5, R18 ;  /* 0x0000000513137c24 */ /* 0x000fe2000f8e0212 */
[----:B------:R-:W-:Y:S01]  /*14400*/  SHF.R.S32.HI R18, RZ, 0x1f, R27 ;  /* 0x0000001fff127819 */ /* 0x000fe2000001141b */
[----:B------:R-:W-:-:S02]  /*14410*/  IMAD.MOV.U32 R17, RZ, RZ, RZ ;  /* 0x000000ffff117224 */ /* 0x000fc400078e00ff */
[----:B------:R-:W-:Y:S02]  /*14420*/  IMAD.U32 R26, RZ, RZ, UR4 ;  /* 0x00000004ff1a7e24 */ /* 0x000fe4000f8e00ff */
[----:B------:R-:W-:Y:S02]  /*14430*/  IMAD.MOV R5, RZ, RZ, -R5 ;  /* 0x000000ffff057224 */ /* 0x000fe400078e0a05 */
[----:B------:R-:W-:-:S07]  /*14440*/  IMAD R32, R0, UR5, RZ ;  /* 0x0000000500207c24 */ /* 0x000fce000f8e02ff */
.L_x_13335:
[----:B------:R-:W0:Y:S01]  /*14450*/  LDC.64 R42, c[0x0][0x3f8] ;  /* 0x0000fe00ff2a7b82 */ /* 0x000e220000000a00 */
[----:B-----5:R-:W-:-:S04]  /*14460*/  IMAD R30, R33, R0, R30 ;  /* 0x00000000211e7224 */ /* 0x020fc800078e021e */
[----:B------:R-:W-:-:S03]  /*14470*/  IMAD.IADD R30, R30, 0x1, R17 ;  /* 0x000000011e1e7824 */ /* 0x000fc600078e0211 */
[----:B------:R-:W1:Y:S01]  /*14480*/  LDC.64 R40, c[0x0][0x400] ;  /* 0x00010000ff287b82 */ /* 0x000e620000000a00 */
[----:B0-----:R-:W-:-:S05]  /*14490*/  IMAD.WIDE R28, R30, 0x4, R42 ;  /* 0x000000041e1c7825 */ /* 0x001fca00078e022a */
[----:B------:R0:W2:Y:S02]  /*144a0*/  LDG.E R37, desc[UR8][R28.64] ;  /* 0x000000081c257981 */ /* 0x0000a4000c1e1900 */
[----:B0-----:R-:W-:-:S04]  /*144b0*/  IADD3 R29, P1, PT, R27, R26, RZ ;  /* 0x0000001a1b1d7210 */ /* 0x001fc80007f3e0ff */
[----:B------:R-:W-:Y:S02]  /*144c0*/  LEA.HI.X.SX32 R31, R26, R18, 0x1, P1 ;  /* 0x000000121a1f7211 */ /* 0x000fe400008f0eff */
[----:B------:R-:W-:-:S04]  /*144d0*/  LEA R28, P1, R29, R35, 0x2 ;  /* 0x000000231d1c7211 */ /* 0x000fc800078210ff */
[----:B------:R-:W-:Y:S01]  /*144e0*/  LEA.HI.X R29, R29, R34, R31, 0x2, P1 ;  /* 0x000000221d1d7211 */ /* 0x000fe200008f141f */
[----:B-1----:R-:W-:-:S04]  /*144f0*/  IMAD.WIDE R30, R30, 0x4, R40 ;  /* 0x000000041e1e7825 */ /* 0x002fc800078e0228 */
[----:B--2---:R0:W-:Y:S04]  /*14500*/  STG.E desc[UR8][R28.64+0xc], R37 ;  /* 0x00000c251c007986 */ /* 0x0041e8000c101908 */
[----:B------:R-:W0:Y:S01]  /*14510*/  LDG.E R30, desc[UR8][R30.64] ;  /* 0x000000081e1e7981 */ /* 0x000e22000c1e1900 */
[----:B------:R-:W-:-:S04]  /*14520*/  IMAD R47, R20, R0, R17 ;  /* 0x00000000142f7224 */ /* 0x000fc800078e0211 */
[----:B0-----:R-:W-:-:S04]  /*14530*/  IMAD.IADD R37, R30, 0x1, R47 ;  /* 0x000000011e257824 */ /* 0x001fc800078e022f */
[----:B------:R-:W-:-:S05]  /*14540*/  IMAD.WIDE R30, R37, 0x4, R42 ;  /* 0x00000004251e7825 */ /* 0x000fca00078e022a */
[----:B------:R0:W2:Y:S02]  /*14550*/  LDG.E R38, desc[UR8][R30.64] ;  /* 0x000000081e267981 */ /* 0x0000a4000c1e1900 */
[----:B0-----:R-:W-:Y:S02]  /*14560*/  IMAD.WIDE R30, R37, 0x4, R40 ;  /* 0x00000004251e7825 */ /* 0x001fe400078e0228 */
[----:B--2---:R0:W-:Y:S04]  /*14570*/  STG.E desc[UR8][R28.64+0x8], R38 ;  /* 0x000008261c007986 */ /* 0x0041e8000c101908 */
[----:B------:R-:W2:Y:S01]  /*14580*/  LDG.E R47, desc[UR8][R30.64] ;  /* 0x000000081e2f7981 */ /* 0x000ea2000c1e1900 */
[----:B------:R-:W-:-:S04]  /*14590*/  IMAD R56, R19, R0, R17 ;  /* 0x0000000013387224 */ /* 0x000fc800078e0211 */
[----:B--2---:R-:W-:-:S04]  /*145a0*/  IMAD.IADD R37, R47, 0x1, R56 ;  /* 0x000000012f257824 */ /* 0x004fc800078e0238 */
[----:B------:R-:W-:-:S05]  /*145b0*/  IMAD.WIDE R30, R37, 0x4, R42 ;  /* 0x00000004251e7825 */ /* 0x000fca00078e022a */
[----:B0-----:R0:W2:Y:S02]  /*145c0*/  LDG.E R38, desc[UR8][R30.64] ;  /* 0x000000081e267981 */ /* 0x0010a4000c1e1900 */
        /* <DEDUP_REMOVED lines=34> */
[----:B------:R1:W2:Y:S02]  /*147f0*/  LDG.E R43, desc[UR8][R30.64] ;  /* 0x000000081e2b7981 */ /* 0x0002a4000c1e1900 */
[----:B-1----:R-:W-:-:S04]  /*14800*/  IMAD.WIDE R30, R37, 0x4, R40 ;  /* 0x00000004251e7825 */ /* 0x002fc800078e0228 */
[----:B------:R-:W-:Y:S01]  /*14810*/  VIADD R5, R5, 0x8 ;  /* 0x0000000805057836 */ /* 0x000fe20000000000 */
[----:B--2---:R0:W-:Y:S04]  /*14820*/  STG.E desc[UR8][R28.64+-0x10], R43 ;  /* 0xfffff02b1c007986 */ /* 0x0041e8000c101908 */
[----:B------:R0:W5:Y:S01]  /*14830*/  LDG.E R30, desc[UR8][R30.64] ;  /* 0x000000081e1e7981 */ /* 0x000162000c1e1900 */
[----:B------:R-:W-:Y:S01]  /*14840*/  ISETP.NE.AND P1, PT, R5, RZ, PT ;  /* 0x000000ff0500720c */ /* 0x000fe20003f25270 */
[----:B------:R-:W-:Y:S02]  /*14850*/  VIADD R26, R26, 0xfffffff8 ;  /* 0xfffffff81a1a7836 */ /* 0x000fe40000000000 */
[----:B------:R-:W-:-:S10]  /*14860*/  IMAD R17, R32, -0x8, R17 ;  /* 0xfffffff820117824 */ /* 0x000fd400078e0211 */
[----:B0-----:R-:W-:Y:S05]  /*14870*/  @P1 BRA `(.L_x_13335) ;  /* 0xfffffff800f41947 */ /* 0x001fea000383ffff */
[----:B------:R-:W-:Y:S05]  /*14880*/  BSYNC.RECONVERGENT B1 ;  /* 0x0000000000017941 */ /* 0x000fea0003800200 */
.L_x_13334:
[----:B------:R-:W0:Y:S02]  /*14890*/  LDCU UR4, c[0x0][0x420] ;  /* 0x00008400ff0477ac */ /* 0x000e240008000800 */
[----:B0-----:R-:W-:-:S04]  /*148a0*/  ULOP3.LUT UR5, UR4, 0x7, URZ, 0xc0, !UPT ;  /* 0x0000000704057892 */ /* 0x001fc8000f8ec0ff */
        /* <DEDUP_REMOVED lines=10> */
[----:B------:R-:W2:Y:S01]  /*14950*/  LDC.64 R22, c[0x0][0x3f8] ;  /* 0x0000fe00ff167b82 */ /* 0x000ea20000000a00 */
[----:B0-----:R-:W-:-:S04]  /*14960*/  IMAD R17, R24, R5, R50 ;  /* 0x0000000518117224 */ /* 0x001fc800078e0232 */
[----:B------:R-:W-:-:S03]  /*14970*/  IMAD R17, R17, R0, R30 ;  /* 0x0000000011117224 */ /* 0x000fc600078e021e */
[----:B------:R-:W0:Y:S01]  /*14980*/  LDC.64 R30, c[0x0][0x400] ;  /* 0x00010000ff1e7b82 */ /* 0x000e220000000a00 */
[----:B--2---:R-:W-:-:S05]  /*14990*/  IMAD.WIDE R18, R17, 0x4, R22 ;  /* 0x0000000411127825 */ /* 0x004fca00078e0216 */
[----:B------:R1:W2:Y:S01]  /*149a0*/  LDG.E R25, desc[UR8][R18.64] ;  /* 0x0000000812197981 */ /* 0x0002a2000c1e1900 */
        /* <DEDUP_REMOVED lines=12> */
[----:B------:R-:W-:-:S05]  /*14a70*/  IMAD.WIDE R20, R17, 0x4, R22 ;  /* 0x0000000411147825 */ /* 0x000fca00078e0216 */
[----:B------:R1:W2:Y:S02]  /*14a80*/  LDG.E R29, desc[UR8][R20.64] ;  /* 0x00000008141d7981 */ /* 0x0002a4000c1e1900 */
[----:B-1----:R-:W-:Y:S02]  /*14a90*/  IMAD.WIDE R20, R17, 0x4, R30 ;  /* 0x0000000411147825 */ /* 0x002fe400078e021e */
[----:B--2---:R1:W-:Y:S04]  /*14aa0*/  STG.E desc[UR8][R18.64+-0x8], R29 ;  /* 0xfffff81d12007986 */ /* 0x0043e8000c101908 */
[----:B------:R-:W2:Y:S01]  /*14ab0*/  LDG.E R28, desc[UR8][R20.64] ;  /* 0x00000008141c7981 */ /* 0x000ea2000c1e1900 */
[----:B------:R-:W-:-:S04]  /*14ac0*/  IMAD.IADD R17, R24, 0x1, -R5 ;  /* 0x0000000118117824 */ /* 0x000fc800078e0a05 */
[----:B0-----:R-:W-:Y:S02]  /*14ad0*/  IMAD.IADD R25, R50, 0x1, R17 ;  /* 0x0000000132197824 */ /* 0x001fe400078e0211 */
[----:B--2---:R-:W-:-:S04]  /*14ae0*/  IMAD.IADD R28, R11, 0x1, R28 ;  /* 0x000000010b1c7824 */ /* 0x004fc800078e021c */
[----:B------:R-:W-:-:S04]  /*14af0*/  IMAD R25, R25, R0, R28 ;  /* 0x0000000019197224 */ /* 0x000fc800078e021c */
[----:B------:R-:W-:-:S05]  /*14b00*/  IMAD.WIDE R20, R25, 0x4, R22 ;  /* 0x0000000419147825 */ /* 0x000fca00078e0216 */
[----:B------:R0:W2:Y:S02]  /*14b10*/  LDG.E R33, desc[UR8][R20.64] ;  /* 0x0000000814217981 */ /* 0x0000a4000c1e1900 */
[----:B0-----:R-:W-:Y:S02]  /*14b20*/  IMAD.WIDE R20, R25, 0x4, R30 ;  /* 0x0000000419147825 */ /* 0x001fe400078e021e */
[----:B--2---:R1:W-:Y:S04]  /*14b30*/  STG.E desc[UR8][R18.64+-0xc], R33 ;  /* 0xfffff42112007986 */ /* 0x0043e8000c101908 */
[----:B------:R-:W2:Y:S01]  /*14b40*/  LDG.E R24, desc[UR8][R20.64] ;  /* 0x0000000814187981 */ /* 0x000ea2000c1e1900 */
[----:B------:R-:W-:Y:S01]  /*14b50*/  IADD3 R5, PT, PT, R50, -R5, R17 ;  /* 0x8000000532057210 */ /* 0x000fe20007ffe011 */
[----:B--2---:R-:W-:-:S04]  /*14b60*/  IMAD.IADD R24, R11, 0x1, R24 ;  /* 0x000000010b187824 */ /* 0x004fc800078e0218 */
[----:B------:R-:W-:-:S04]  /*14b70*/  IMAD R5, R5, R0, R24 ;  /* 0x0000000005057224 */ /* 0x000fc800078e0218 */
[----:B------:R-:W-:-:S05]  /*14b80*/  IMAD.WIDE R20, R5, 0x4, R22 ;  /* 0x0000000405147825 */ /* 0x000fca00078e0216 */
[----:B------:R-:W2:Y:S01]  /*14b90*/  LDG.E R17, desc[UR8][R20.64] ;  /* 0x0000000814117981 */ /* 0x000ea2000c1e1900 */
[----:B------:R-:W-:-:S03]  /*14ba0*/  IMAD.WIDE R30, R5, 0x4, R30 ;  /* 0x00000004051e7825 */ /* 0x000fc600078e021e */
[----:B--2---:R1:W-:Y:S04]  /*14bb0*/  STG.E desc[UR8][R18.64+-0x10], R17 ;  /* 0xfffff01112007986 */ /* 0x0043e8000c101908 */
[----:B------:R1:W5:Y:S01]  /*14bc0*/  LDG.E R30, desc[UR8][R30.64] ;  /* 0x000000081e1e7981 */ /* 0x000362000c1e1900 */
[----:B------:R-:W-:-:S07]  /*14bd0*/  VIADD R26, R26, 0xfffffffc ;  /* 0xfffffffc1a1a7836 */ /* 0x000fce0000000000 */
.L_x_13336:
[----:B------:R-:W-:Y:S05]  /*14be0*/  BRA.U !UP1, `(.L_x_13328) ;  /* 0x0000000109c47547 */ /* 0x000fea000b800000 */
[----:B------:R-:W-:Y:S01]  /*14bf0*/  UIADD3 UR4, UPT, UPT, UR4, -0x1, URZ ;  /* 0xffffffff04047890 */ /* 0x000fe2000fffe0ff */
[----:B------:R-:W-:-:S03]  /*14c00*/  LOP3.LUT R46, R46, 0x1, RZ, 0xc0, !PT ;  /* 0x000000012e2e7812 */ /* 0x000fc600078ec0ff */
[----:B------:R-:W-:Y:S01]  /*14c10*/  UISETP.NE.AND UP0, UPT, UR4, URZ, UPT ;  /* 0x000000ff0400728c */ /* 0x000fe2000bf05270 */
[----:B------:R-:W-:-:S08]  /*14c20*/  ISETP.NE.U32.AND P2, PT, R46, 0x1, PT ;  /* 0x000000012e00780c */ /* 0x000fd00003f45070 */
[----:B------:R-:W-:Y:S05]  /*14c30*/  BRA.U !UP0, `(.L_x_13337) ;  /* 0x0000000108707547 */ /* 0x000fea000b800000 */
[----:B------:R-:W0:Y:S01]  /*14c40*/  LDC R24, c[0x0][0x428] ;  /* 0x00010a00ff187b82 */ /* 0x000e220000000800 */
[----:B-1----:R-:W-:Y:S01]  /*14c50*/  VIADD R17, R26, 0xffffffff ;  /* 0xffffffff1a117836 */ /* 0x002fe20000000000 */
        /* <DEDUP_REMOVED lines=26> */
.L_x_13337:
[----:B------:R-:W-:Y:S05]  /*14e00*/  @P2 BRA `(.L_x_13328) ;  /* 0x00000000003c2947 */ /* 0x000fea0003800000 */
[----:B------:R-:W2:Y:S01]  /*14e10*/  LDCU UR4, c[0x0][0x428] ;  /* 0x00008500ff0477ac */ /* 0x000ea20008000800 */
[----:B01----:R-:W0:Y:S01]  /*14e20*/  LDC.64 R18, c[0x0][0x3f8] ;  /* 0x0000fe00ff127b82 */ /* 0x003e220000000a00 */
[----:B------:R-:W-:Y:S02]  /*14e30*/  VIADD R5, R26, 0xffffffff ;  /* 0xffffffff1a057836 */ /* 0x000fe40000000000 */
[----:B-----5:R-:W-:Y:S02]  /*14e40*/  IMAD.IADD R30, R11, 0x1, R30 ;  /* 0x000000010b1e7824 */ /* 0x020fe400078e021e */
[----:B--2---:R-:W-:Y:S01]  /*14e50*/  IMAD R5, R5, UR4, R50 ;  /* 0x0000000405057c24 */ /* 0x004fe2000f8e0232 */
[----:B------:R-:W1:Y:S03]  /*14e60*/  LDCU.64 UR4, c[0x0][0x3b8] ;  /* 0x00007700ff0477ac */ /* 0x000e660008000a00 */
[----:B------:R-:W-:-:S04]  /*14e70*/  IMAD R5, R5, R0, R30 ;  /* 0x0000000005057224 */ /* 0x000fc800078e021e */
[----:B0-----:R-:W-:-:S05]  /*14e80*/  IMAD.WIDE R18, R5, 0x4, R18 ;  /* 0x0000000405127825 */ /* 0x001fca00078e0212 */
[----:B------:R1:W2:Y:S01]  /*14e90*/  LDG.E R5, desc[UR8][R18.64] ;  /* 0x0000000812057981 */ /* 0x0002a2000c1e1900 */
[----:B------:R-:W-:Y:S02]  /*14ea0*/  SHF.R.S32.HI R17, RZ, 0x1f, R27 ;  /* 0x0000001fff117819 */ /* 0x000fe4000001141b */
[----:B------:R-:W-:-:S04]  /*14eb0*/  IADD3 R27, P1, PT, R27, R26, RZ ;  /* 0x0000001a1b1b7210 */ /* 0x000fc80007f3e0ff */
[----:B------:R-:W-:Y:S02]  /*14ec0*/  LEA.HI.X.SX32 R26, R26, R17, 0x1, P1 ;  /* 0x000000111a1a7211 */ /* 0x000fe400008f0eff */
[----:B-1----:R-:W-:-:S04]  /*14ed0*/  LEA R18, P1, R27, UR4, 0x2 ;  /* 0x000000041b127c11 */ /* 0x002fc8000f8210ff */
[----:B------:R-:W-:-:S05]  /*14ee0*/  LEA.HI.X R19, R27, UR5, R26, 0x2, P1 ;  /* 0x000000051b137c11 */ /* 0x000fca00088f141a */
[----:B--2---:R0:W-:Y:S04]  /*14ef0*/  STG.E desc[UR8][R18.64+-0x4], R5 ;  /* 0xfffffc0512007986 */ /* 0x0041e8000c101908 */
.L_x_13328:
[----:B01--4-:R-:W0:Y:S01]  /*14f00*/  LDC.64 R18, c[0x0][0x3c0] ;  /* 0x0000f000ff127b82 */ /* 0x013e220000000a00 */
[----:B------:R-:W-:Y:S01]  /*14f10*/  IMAD.IADD R39, R12, 0x1, R39 ;  /* 0x000000010c277824 */ /* 0x000fe200078e0227 */
[----:B------:R-:W4:Y:S06]  /*14f20*/  LDG.E.U16.CONSTANT R58, desc[UR8][R58.64] ;  /* 0x000000083a3a7981 */ /* 0x000f2c000c1e9500 */
[----:B--23--:R-:W1:Y:S08]  /*14f30*/  LDC.64 R20, c[0x0][0x3d0] ;  /* 0x0000f400ff147b82 */ /* 0x00ce700000000a00 */
[----:B------:R-:W2:Y:S01]  /*14f40*/  LDC R27, c[0x0][0x420] ;  /* 0x00010800ff1b7b82 */ /* 0x000ea20000000800 */
[----:B0-----:R-:W-:-:S04]  /*14f50*/  IMAD.WIDE R18, R39, 0x4, R18 ;  /* 0x0000000427127825 */ /* 0x001fc800078e0212 */
[----:B-1----:R-:W-:Y:S01]  /*14f60*/  IMAD.WIDE R20, R39, 0x4, R20 ;  /* 0x0000000427147825 */ /* 0x002fe200078e0214 */
[----:B--2---:R2:W-:Y:S04]  /*14f70*/  STG.E desc[UR8][R18.64], R27 ;  /* 0x0000001b12007986 */ /* 0x0045e8000c101908 */
[----:B------:R2:W-:Y:S04]  /*14f80*/  STG.E desc[UR8][R20.64], R51 ;  /* 0x0000003314007986 */ /* 0x0005e8000c101908 */
[----:B------:R-:W3:Y:S02]  /*14f90*/  LDG.E R22, desc[UR8][R2.64] ;  /* 0x0000000802167981 */ /* 0x000ee4000c1e1900 */
[----:B---3--:R-:W-:-:S02]  /*14fa0*/  FMNMX.FTZ R5, R51, R22, PT ;  /* 0x0000001633057209 */ /* 0x008fc40003810000 */
[----:B------:R-:W0:Y:S03]  /*14fb0*/  LDC.64 R22, c[0x0][0x3c8] ;  /* 0x0000f200ff167b82 */ /* 0x000e260000000a00 */
[----:B------:R2:W-:Y:S04]  /*14fc0*/  STG.E desc[UR8][R2.64], R5 ;  /* 0x0000000502007986 */ /* 0x0005e8000c101908 */
[----:B------:R-:W3:Y:S01]  /*14fd0*/  LDG.E R17, desc[UR8][R44.64] ;  /* 0x000000082c117981 */ /* 0x000ee2000c1e1900 */
[----:B----4-:R-:W-:Y:S02]  /*14fe0*/  HADD2.F32 R25, -RZ, R58.H0_H0 ;  /* 0x2000003aff197230 */ /* 0x010fe40000004100 */
[----:B0-----:R-:W-:Y:S01]  /*14ff0*/  IMAD.WIDE R22, R39, 0x4, R22 ;  /* 0x0000000427167825 */ /* 0x001fe200078e0216 */
[----:B---3--:R-:W-:-:S05]  /*15000*/  IADD3 R17, PT, PT, R17, 0x1, RZ ;  /* 0x0000000111117810 */ /* 0x008fca0007ffe0ff */
[----:B------:R2:W-:Y:S04]  /*15010*/  STG.E desc[UR8][R44.64], R17 ;  /* 0x000000112c007986 */ /* 0x0005e8000c101908 */
[----:B------:R2:W-:Y:S01]  /*15020*/  STG.E desc[UR8][R22.64], R25 ;  /* 0x0000001916007986 */ /* 0x0005e2000c101908 */
[----:B------:R-:W-:Y:S05]  /*15030*/  BRA `(.L_x_13315) ;  /* 0x0000000400607947 */ /* 0x000fea0003800000 */
.L_x_13314:
[----:B------:R-:W-:-:S13]  /*15040*/  ISETP.GE.AND P1, PT, R0, 0x1, PT ;  /* 0x000000010000780c */ /* 0x000fda0003f26270 */
[----:B------:R-:W-:Y:S05]  /*15050*/  @!P1 BRA `(.L_x_13315) ;  /* 0x0000000400589947 */ /* 0x000fea0003800000 */
[----:B------:R-:W0:Y:S01]  /*15060*/  LDCU.64 UR4, c[0x0][0x3a0] ;  /* 0x00007400ff0477ac */ /* 0x000e220008000a00 */
[----:B------:R-:W-:Y:S01]  /*15070*/  IMAD.WIDE R18, R17, 0x4, R52 ;  /* 0x0000000411127825 */ /* 0x000fe200078e0234 */
[----:B------:R-:W1:Y:S01]  /*15080*/  LDC.64 R20, c[0x0][0x390] ;  /* 0x0000e400ff147b82 */ /* 0x000e620000000a00 */
[----:B------:R-:W2:Y:S03]  /*15090*/  LDCU.64 UR6, c[0x0][0x398] ;  /* 0x00007300ff0677ac */ /* 0x000ea60008000a00 */
[----:B------:R3:W4:Y:S01]  /*150a0*/  LDG.E.CONSTANT R5, desc[UR8][R18.64] ;  /* 0x0000000812057981 */ /* 0x000722000c1e9900 */
[----:B0-----:R-:W-:-:S04]  /*150b0*/  ISETP.NE.U32.AND P1, PT, RZ, UR4, PT ;  /* 0x00000004ff007c0c */ /* 0x001fc8000bf25070 */
[----:B------:R-:W-:-:S13]  /*150c0*/  ISETP.NE.AND.EX P1, PT, RZ, UR5, PT, P1 ;  /* 0x00000005ff007c0c */ /* 0x000fda000bf25310 */
[----:B------:R-:W-:-:S06]  /*150d0*/  @!P1 IMAD.WIDE R22, R17, 0x2, R48 ;  /* 0x0000000211169825 */ /* 0x000fcc00078e0230 */
[----:B------:R0:W5:Y:S01]  /*150e0*/  @!P1 LDG.E.U16.CONSTANT R22, desc[UR8][R22.64] ;  /* 0x0000000816169981 */ /* 0x000162000c1e9500 */
[----:B------:R-:W3:Y:S01]  /*150f0*/  S2UR UR5, SR_CgaCtaId ;  /* 0x00000000000579c3 */ /* 0x000ee20000008800 */
[----:B------:R-:W-:Y:S01]  /*15100*/  UMOV UR4, 0x400 ;  /* 0x0000040000047882 */ /* 0x000fe20000000000 */
[----:B-1----:R-:W-:Y:S01]  /*15110*/  IMAD.WIDE R20, R11, 0x4, R20 ;  /* 0x000000040b147825 */ /* 0x002fe200078e0214 */
[----:B------:R-:W-:Y:S01]  /*15120*/  SHF.R.S32.HI R25, RZ, 0x1f, R11 ;  /* 0x0000001fff197819 */ /* 0x000fe2000001140b */
[----:B---3--:R-:W-:-:S09]  /*15130*/  ULEA UR10, UR5, UR4, 0x18 ;  /* 0x00000004050a7291 */ /* 0x008fd2000f8ec0ff */
[----:B------:R-:W1:Y:S02]  /*15140*/  LDS R24, [UR10] ;  /* 0x0000000aff187984 */ /* 0x000e640008000800 */
[----:B-1----:R-:W-:Y:S01]  /*15150*/  IMAD.WIDE R20, R24, 0x4, R20 ;  /* 0x0000000418147825 */ /* 0x002fe200078e0214 */
[----:B------:R-:W-:-:S04]  /*15160*/  IADD3 R19, P2, PT, R11, R24, RZ ;  /* 0x000000180b137210 */ /* 0x000fc80007f5e0ff */
[C---:B------:R-:W-:Y:S01]  /*15170*/  LEA.HI.X.SX32 R26, R24.reuse, R25, 0x1, P2 ;  /* 0x00000019181a7211 */ /* 0x040fe200010f0eff */
[----:B------:R-:W-:Y:S01]  /*15180*/  VIADD R25, R24, 0x1 ;  /* 0x0000000118197836 */ /* 0x000fe20000000000 */
[----:B--2---:R-:W-:-:S04]  /*15190*/  LEA R18, P2, R19, UR6, 0x2 ;  /* 0x0000000613127c11 */ /* 0x004fc8000f8410ff */
[----:B------:R-:W-:Y:S01]  /*151a0*/  LEA.HI.X R19, R19, UR7, R26, 0x2, P2 ;  /* 0x0000000713137c11 */ /* 0x000fe200090f141a */
[----:B----4-:R0:W-:Y:S01]  /*151b0*/  STG.E desc[UR8][R20.64], R5 ;  /* 0x0000000514007986 */ /* 0x0101e2000c101908 */
[----:B------:R-:W-:Y:S07]  /*151c0*/  @!P1 BRA `(.L_x_13338) ;  /* 0x0000000000f09947 */ /* 0x000fee0003800000 */
[----:B0----5:R-:W-:Y:S01]  /*151d0*/  IMAD.WIDE R22, R17, 0x2, R48 ;  /* 0x0000000211167825 */ /* 0x021fe200078e0230 */
[----:B------:R-:W0:Y:S05]  /*151e0*/  LDC R26, c[0x0][0x448] ;  /* 0x00011200ff1a7b82 */ /* 0x000e2a0000000800 */
[----:B------:R1:W2:Y:S01]  /*151f0*/  LDG.E.U16.CONSTANT R22, desc[UR8][R22.64] ;  /* 0x0000000816167981 */ /* 0x0002a2000c1e9500 */
[----:B------:R-:W-:Y:S01]  /*15200*/  IABS R29, R0 ;  /* 0x00000000001d7213 */ /* 0x000fe20000000000 */
[----:B------:R-:W-:-:S04]  /*15210*/  UIADD3 UR4, UPT, UPT, UR4, 0x4, URZ ;  /* 0x0000000404047890 */ /* 0x000fc8000fffe0ff */
[----:B------:R-:W-:Y:S01]  /*15220*/  ULEA UR4, UR5, UR4, 0x18 ;  /* 0x0000000405047291 */ /* 0x000fe2000f8ec0ff */
[----:B-1----:R-:W-:Y:S02]  /*15230*/  IABS R23, R5 ;  /* 0x0000000500177213 */ /* 0x002fe40000000000 */
[-C--:B0-----:R-:W-:Y:S02]  /*15240*/  IABS R30, R26.reuse ;  /* 0x0000001a001e7213 */ /* 0x081fe40000000000 */
[----:B------:R-:W-:Y:S02]  /*15250*/  LOP3.LUT R5, R5, R26, RZ, 0x3c, !PT ;  /* 0x0000001a05057212 */ /* 0x000fe400078e3cff */
[----:B------:R-:W0:Y:S02]  /*15260*/  I2F.RP R27, R30 ;  /* 0x0000001e001b7306 */ /* 0x000e240000209400 */
[----:B------:R-:W-:-:S06]  /*15270*/  ISETP.GE.AND P3, PT, R5, RZ, PT ;  /* 0x000000ff0500720c */ /* 0x000fcc0003f66270 */
[----:B0-----:R-:W0:Y:S02]  /*15280*/  MUFU.RCP R27, R27 ;  /* 0x0000001b001b7308 */ /* 0x001e240000001000 */
[----:B0-----:R-:W-:-:S06]  /*15290*/  VIADD R20, R27, 0xffffffe ;  /* 0x0ffffffe1b147836 */ /* 0x001fcc0000000000 */
[----:B------:R0:W1:Y:S02]  /*152a0*/  F2I.FTZ.U32.TRUNC.NTZ R21, R20 ;  /* 0x0000001400157305 */ /* 0x000064000021f000 */
[----:B0-----:R-:W-:Y:S02]  /*152b0*/  IMAD.MOV.U32 R20, RZ, RZ, RZ ;  /* 0x000000ffff147224 */ /* 0x001fe400078e00ff */
[----:B-1----:R-:W-:-:S04]  /*152c0*/  IMAD.MOV R17, RZ, RZ, -R21 ;  /* 0x000000ffff117224 */ /* 0x002fc800078e0a15 */
[----:B------:R-:W-:-:S04]  /*152d0*/  IMAD R17, R17, R30, RZ ;  /* 0x0000001e11117224 */ /* 0x000fc800078e02ff */
[----:B------:R-:W-:-:S04]  /*152e0*/  IMAD.HI.U32 R28, R21, R17, R20 ;  /* 0x00000011151c7227 */ /* 0x000fc800078e0014 */
[----:B------:R-:W-:Y:S02]  /*152f0*/  IMAD.MOV.U32 R17, RZ, RZ, R29 ;  /* 0x000000ffff117224 */ /* 0x000fe400078e001d */
        /* <DEDUP_REMOVED lines=23> */
[----:B------:R-:W-:-:S06]  /*15470*/  IMAD.HI.U32 R23, R21, R23, R20 ;  /* 0x0000001715177227 */ /* 0x000fcc00078e0014 */
        /* <DEDUP_REMOVED lines=17> */
.L_x_13338:
[----:B0----5:R-:W-:Y:S01]  /*15590*/  HADD2.F32 R5, -RZ, R22.H0_H0 ;  /* 0x20000016ff057230 */ /* 0x021fe20000004100 */
[----:B------:R0:W-:Y:S04]  /*155a0*/  STS [UR10], R25 ;  /* 0x00000019ff007988 */ /* 0x0001e8000800080a */
[----:B------:R0:W-:Y:S02]  /*155b0*/  STG.E desc[UR8][R18.64], R5 ;  /* 0x0000000512007986 */ /* 0x0001e4000c101908 */
.L_x_13315:
[----:B------:R-:W-:Y:S05]  /*155c0*/  WARPSYNC.ALL ;  /* 0x0000000000007948 */ /* 0x000fea0003800000 */
[----:B------:R-:W3:Y:S08]  /*155d0*/  S2UR UR11, SR_CgaCtaId ;  /* 0x00000000000b79c3 */ /* 0x000ef00000008800 */
[----:B------:R-:W-:Y:S06]  /*155e0*/  BAR.SYNC.DEFER_BLOCKING 0x0 ;  /* 0x0000000000007b1d */ /* 0x000fec0000010000 */
[----:B------:R-:W-:-:S02]  /*155f0*/  UMOV UR10, 0x400 ;  /* 0x00000400000a7882 */ /* 0x000fc40000000000 */
[----:B---3--:R-:W-:-:S09]  /*15600*/  ULEA UR7, UR11, UR10, 0x18 ;  /* 0x0000000a0b077291 */ /* 0x008fd2000f8ec0ff */
[----:B-12---:R-:W1:Y:S02]  /*15610*/  LDS R17, [UR7] ;  /* 0x00000007ff117984 */ /* 0x006e640008000800 */
[----:B-1----:R-:W-:-:S13]  /*15620*/  ISETP.GE.AND P1, PT, R17, R0, PT ;  /* 0x000000001100720c */ /* 0x002fda0003f26270 */
[----:B------:R-:W-:Y:S05]  /*15630*/  @P1 BRA `(.L_x_13313) ;  /* 0x0000019400cc1947 */ /* 0x000fea0003800000 */
[----:B------:R-:W1:Y:S01]  /*15640*/  LDC.64 R20, c[0x0][0x3e8] ;  /* 0x0000fa00ff147b82 */ /* 0x000e620000000a00 */
[----:B0-----:R-:W-:Y:S02]  /*15650*/  SHF.R.S32.HI R5, RZ, 0x1f, R17 ;  /* 0x0000001fff057819 */ /* 0x001fe40000011411 */
[----:B-1----:R-:W-:-:S04]  /*15660*/  ISETP.NE.U32.AND P1, PT, R20, RZ, PT ;  /* 0x000000ff1400720c */ /* 0x002fc80003f25070 */
[----:B------:R-:W-:-:S13]  /*15670*/  ISETP.NE.AND.EX P1, PT, R21, RZ, PT, P1 ;  /* 0x000000ff1500720c */ /* 0x000fda0003f25310 */
[----:B------:R-:W-:Y:S05]  /*15680*/  @!P1 BRA `(.L_x_13339) ;  /* 0x0000003400089947 */ /* 0x000fea0003800000 */
[----:B------:R-:W-:Y:S01]  /*15690*/  IMAD.WIDE R28, R4, 0x4, R52 ;  /* 0x00000004041c7825 */ /* 0x000fe200078e0234 */
[----:B------:R-:W0:Y:S05]  /*156a0*/  LDC.64 R18, c[0x0][0x410] ;  /* 0x00010400ff127b82 */ /* 0x000e2a0000000a00 */
[----:B------:R1:W2:Y:S03]  /*156b0*/  LDG.E.CONSTANT R28, desc[UR8][R28.64] ;  /* 0x000000081c1c7981 */ /* 0x0002a6000c1e9900 */
[----:B------:R-:W3:Y:S01]  /*156c0*/  LDC R24, c[0x0][0x448] ;  /* 0x00011200ff187b82 */ /* 0x000ee20000000800 */
[----:B0-----:R-:W-:-:S05]  /*156d0*/  IMAD.WIDE.U32 R18, R54, 0x4, R18 ;  /* 0x0000000436127825 */ /* 0x001fca00078e0012 */
[----:B------:R-:W4:Y:S01]  /*156e0*/  LDG.E R25, desc[UR8][R18.64] ;  /* 0x0000000812197981 */ /* 0x000f22000c1e1900 */
[----:B---3--:R-:W-:Y:S02]  /*156f0*/  IABS R27, R24 ;  /* 0x00000018001b7213 */ /* 0x008fe40000000000 */
[----:B------:R-:W-:Y:S02]  /*15700*/  ISETP.NE.AND P4, PT, R24, RZ, PT ;  /* 0x000000ff1800720c */ /* 0x000fe40003f85270 */
[----:B------:R-:W0:Y:S08]  /*15710*/  I2F.RP R26, R27 ;  /* 0x0000001b001a7306 */ /* 0x000e300000209400 */
[----:B0-----:R-:W0:Y:S02]  /*15720*/  MUFU.RCP R26, R26 ;  /* 0x0000001a001a7308 */ /* 0x001e240000001000 */
[----:B0----5:R-:W-:-:S06]  /*15730*/  VIADD R30, R26, 0xffffffe ;  /* 0x0ffffffe1a1e7836 */ /* 0x021fcc0000000000 */
[----:B------:R-:W0:Y:S02]  /*15740*/  F2I.FTZ.U32.TRUNC.NTZ R23, R30 ;  /* 0x0000001e00177305 */ /* 0x000e24000021f000 */
[----:B0-----:R-:W-:-:S04]  /*15750*/  IMAD.MOV R22, RZ, RZ, -R23 ;  /* 0x000000ffff167224 */ /* 0x001fc800078e0a17 */
[----:B-1----:R-:W-:Y:S02]  /*15760*/  IMAD R29, R22, R27, RZ ;  /* 0x0000001b161d7224 */ /* 0x002fe400078e02ff */
[----:B------:R-:W-:-:S04]  /*15770*/  IMAD.MOV.U32 R22, RZ, RZ, RZ ;  /* 0x000000ffff167224 */ /* 0x000fc800078e00ff */
[----:B------:R-:W-:Y:S01]  /*15780*/  IMAD.HI.U32 R22, R23, R29, R22 ;  /* 0x0000001d17167227 */ /* 0x000fe200078e0016 */
[----:B--2---:R-:W-:Y:S02]  /*15790*/  IABS R31, R28 ;  /* 0x0000001c001f7213 */ /* 0x004fe40000000000 */
        /* <DEDUP_REMOVED lines=11> */
[----:B----4-:R-:W-:-:S13]  /*15850*/  ISETP.NE.AND P2, PT, R22, R25, PT ;  /* 0x000000191600720c */ /* 0x010fda0003f45270 */
        /* <DEDUP_REMOVED lines=10> */
[----:B------:R-:W0:Y:S01]  /*15900*/  LDCU UR4, c[0x0][0x444] ;  /* 0x00008880ff0477ac */ /* 0x000e220008000800 */
[----:B------:R-:W-:Y:S01]  /*15910*/  ISETP.GE.AND P1, PT, R0, 0x1, PT ;  /* 0x000000010000780c */ /* 0x000fe20003f26270 */
[----:B------:R-:W-:Y:S01]  /*15920*/  BSSY.RECONVERGENT B1, `(.L_x_13341) ;  /* 0x00000ac000017945 */ /* 0x000fe20003800200 */
[----:B0-----:R-:W-:-:S11]  /*15930*/  IMAD.U32 R37, RZ, RZ, UR4 ;  /* 0x00000004ff257e24 */ /* 0x001fd6000f8e00ff */
[----:B------:R-:W-:Y:S05]  /*15940*/  @!P1 BRA `(.L_x_13342) ;  /* 0x0000000800a49947 */ /* 0x000fea0003800000 */
[----:B------:R-:W0:Y:S02]  /*15950*/  LDCU.64 UR4, c[0x0][0x3d0] ;  /* 0x00007a00ff0477ac */ /* 0x000e240008000a00 */
[----:B0-----:R-:W-:Y:S02]  /*15960*/  IMAD.U32 R20, RZ, RZ, UR4 ;  /* 0x00000004ff147e24 */ /* 0x001fe4000f8e00ff */
[----:B------:R-:W-:Y:S02]  /*15970*/  IMAD.U32 R21, RZ, RZ, UR5 ;  /* 0x00000005ff157e24 */ /* 0x000fe4000f8e00ff */
[----:B------:R-:W-:-:S05]  /*15980*/  IMAD.WIDE R22, R12, 0x4, R20 ;  /* 0x000000040c167825 */ /* 0x000fca00078e0214 */
[----:B------:R-:W2:Y:S01]  /*15990*/  LDG.E R24, desc[UR8][R22.64] ;  /* 0x0000000816187981 */ /* 0x000ea2000c1e1900 */
[----:B------:R-:W-:Y:S01]  /*159a0*/  BSSY.RELIABLE B2, `(.L_x_13343) ;  /* 0x0000017000027945 */ /* 0x000fe20003800100 */
[----:B------:R-:W-:Y:S01]  /*159b0*/  IMAD.MOV.U32 R37, RZ, RZ, RZ ;  /* 0x000000ffff257224 */ /* 0x000fe200078e00ff */
[----:B--2---:R-:W-:-:S13]  /*159c0*/  FSETP.NEU.FTZ.AND P1, PT, R24, R5, PT ;  /* 0x000000051800720b */ /* 0x004fda0003f3d000 */
[----:B------:R-:W-:Y:S05]  /*159d0*/  @!P1 BRA `(.L_x_13344) ;  /* 0x00000000004c9947 */ /* 0x000fea0003800000 */
[----:B------:R-:W0:Y:S01]  /*159e0*/  LDC R0, c[0x0][0x444] ;  /* 0x00011100ff007b82 */ /* 0x000e220000000800 */
[----:B------:R-:W-:Y:S07]  /*159f0*/  BSSY.RELIABLE B3, `(.L_x_13344) ;  /* 0x0000011000037945 */ /* 0x000fee0003800100 */
[----:B------:R-:W1:Y:S02]  /*15a00*/  LDC R25, c[0x0][0x444] ;  /* 0x00011100ff197b82 */ /* 0x000e640000000800 */
.L_x_13345:
        /* <DEDUP_REMOVED lines=16> */
.L_x_13344:
[----:B------:R-:W-:Y:S05]  /*15b10*/  BSYNC.RELIABLE B2 ;  /* 0x0000000000027941 */ /* 0x000fea0003800100 */
.L_x_13343:
        /* <DEDUP_REMOVED lines=16> */
.L_x_13348:
        /* <DEDUP_REMOVED lines=53> */
.L_x_13347:
[----:B------:R-:W-:Y:S05]  /*15f70*/  BSYNC.RECONVERGENT B2 ;  /* 0x0000000000027941 */ /* 0x000fea0003800200 */
.L_x_13346:
        /* <DEDUP_REMOVED lines=20> */
[----:B------:R-:W0:Y:S02]  /*160c0*/  LDG.E R24, desc[UR8][R22.64+0x10] ;  /* 0x0000100816187981 */ /* 0x000e24000c1e1900 */
[----:B0-----:R-:W-:-:S05]  /*160d0*/  FMNMX.FTZ R17, R29, R24, PT ;  /* 0x000000181d117209 */ /* 0x001fca0003810000 */
        /* <DEDUP_REMOVED lines=11> */
.L_x_13350:
[----:B------:R-:W-:Y:S05]  /*16190*/  BSYNC.RECONVERGENT B2 ;  /* 0x0000000000027941 */ /* 0x000fea0003800200 */
.L_x_13349:
[----:B------:R-:W-:Y:S05]  /*161a0*/  @!P2 BRA `(.L_x_13342) ;  /* 0x00000000008ca947 */ /* 0x000fea0003800000 */
[----:B------:R-:W-:-:S13]  /*161b0*/  ISETP.GE.U32.AND P1, PT, R57, 0x4, PT ;  /* 0x000000043900780c */ /* 0x000fda0003f26070 */
[----:B0-----:R-:W-:Y:S01]  /*161c0*/  @P1 IMAD.IADD R23, R12, 0x1, R5 ;  /* 0x000000010c171824 */ /* 0x001fe200078e0205 */
[----:B------:R-:W3:Y:S03]  /*161d0*/  @P1 LDG.E R24, desc[UR8][R2.64] ;  /* 0x0000000802181981 */ /* 0x000ee6000c1e1900 */
[----:B------:R-:W-:-:S05]  /*161e0*/  @P1 IMAD.WIDE R22, R23, 0x4, R20 ;  /* 0x0000000417161825 */ /* 0x000fca00078e0214 */
[----:B----4-:R-:W3:Y:S02]  /*161f0*/  @P1 LDG.E R17, desc[UR8][R22.64] ;  /* 0x0000000816111981 */ /* 0x010ee4000c1e1900 */
[----:B---3--:R-:W-:-:S05]  /*16200*/  @P1 FMNMX.FTZ R17, R17, R24, PT ;  /* 0x0000001811111209 */ /* 0x008fca0003810000 */
[----:B------:R1:W-:Y:S04]  /*16210*/  @P1 STG.E desc[UR8][R2.64], R17 ;  /* 0x0000001102001986 */ /* 0x0003e8000c101908 */
[----:B------:R-:W3:Y:S02]  /*16220*/  @P1 LDG.E R24, desc[UR8][R22.64+0x4] ;  /* 0x0000040816181981 */ /* 0x000ee4000c1e1900 */
[----:B---3--:R-:W-:-:S05]  /*16230*/  @P1 FMNMX.FTZ R25, R17, R24, PT ;  /* 0x0000001811191209 */ /* 0x008fca0003810000 */
[----:B------:R1:W-:Y:S04]  /*16240*/  @P1 STG.E desc[UR8][R2.64], R25 ;  /* 0x0000001902001986 */ /* 0x0003e8000c101908 */
[----:B------:R-:W3:Y:S02]  /*16250*/  @P1 LDG.E R24, desc[UR8][R22.64+0x8] ;  /* 0x0000080816181981 */ /* 0x000ee4000c1e1900 */
[----:B---3--:R-:W-:-:S05]  /*16260*/  @P1 FMNMX.FTZ R27, R25, R24, PT ;  /* 0x00000018191b1209 */ /* 0x008fca0003810000 */
        /* <DEDUP_REMOVED lines=23> */
.L_x_13342:
[----:B------:R-:W-:Y:S05]  /*163e0*/  BSYNC.RECONVERGENT B1 ;  /* 0x0000000000017941 */ /* 0x000fea0003800200 */
.L_x_13341:
[----:B0---4-:R-:W4:Y:S01]  /*163f0*/  LDL R17, [R1] ;  /* 0x0000000001117983 */ /* 0x011f220000100800 */
[----:B------:R-:W0:Y:S01]  /*16400*/  LDCU UR5, c[0x0][0x430] ;  /* 0x00008600ff0577ac */ /* 0x000e220008000800 */
[----:B------:R-:W5:Y:S02]  /*16410*/  LDC.64 R26, c[0x0][0x3d8] ;  /* 0x0000f600ff1a7b82 */ /* 0x000f640000000a00 */
[----:B---3--:R3:W2:Y:S01]  /*16420*/  LDG.E R5, desc[UR8][R18.64] ;  /* 0x0000000812057981 */ /* 0x0086a2000c1e1900 */
[----:B------:R-:W1:Y:S01]  /*16430*/  LDCU UR4, c[0x0][0x420] ;  /* 0x00008400ff0477ac */ /* 0x000e620008000800 */
[----:B------:R-:W-:-:S04]  /*16440*/  IMAD.WIDE R46, R4, 0x2, R48 ;  /* 0x00000002042e7825 */ /* 0x000fc800078e0230 */
[----:B---3--:R-:W3:Y:S01]  /*16450*/  LDC.64 R18, c[0x0][0x3b8] ;  /* 0x0000ee00ff127b82 */ /* 0x008ee20000000a00 */
[----:B-1----:R-:W-:Y:S01]  /*16460*/  UISETP.GE.AND UP0, UPT, UR4, 0x1, UPT ;  /* 0x000000010400788c */ /* 0x002fe2000bf06270 */
[----:B-----5:R-:W-:-:S04]  /*16470*/  ISETP.NE.U32.AND P1, PT, R26, RZ, PT ;  /* 0x000000ff1a00720c */ /* 0x020fc80003f25070 */
[----:B------:R-:W-:Y:S01]  /*16480*/  ISETP.NE.AND.EX P1, PT, R27, RZ, PT, P1 ;  /* 0x000000ff1b00720c */ /* 0x000fe20003f25310 */
[----:B----4-:R-:W-:-:S04]  /*16490*/  IMAD.IADD R17, R17, 0x1, R37 ;  /* 0x0000000111117824 */ /* 0x010fc800078e0225 */
[----:B0-----:R-:W-:-:S04]  /*164a0*/  IMAD R17, R17, UR5, RZ ;  /* 0x0000000511117c24 */ /* 0x001fc8000f8e02ff */
[----:B------:R-:W-:-:S04]  /*164b0*/  VIADD R21, R17, UR4 ;  /* 0x0000000411157c36 */ /* 0x000fc80008000000 */
[----:B---3--:R-:W-:-:S05]  /*164c0*/  IMAD.WIDE R18, R21, 0x4, R18 ;  /* 0x0000000415127825 */ /* 0x008fca00078e0212 */
[----:B--2---:R0:W-:Y:S01]  /*164d0*/  STG.E desc[UR8][R18.64], R5 ;  /* 0x0000000512007986 */ /* 0x0041e2000c101908 */
[----:B------:R-:W-:Y:S05]  /*164e0*/  @!P1 BRA `(.L_x_13351) ;  /* 0x0000000000f09947 */ /* 0x000fea0003800000 */
[----:B0-----:R-:W2:Y:S01]  /*164f0*/  LDG.E.U16.CONSTANT R18, desc[UR8][R46.64] ;  /* 0x000000082e127981 */ /* 0x001ea2000c1e9500 */
[----:B------:R-:W0:Y:S01]  /*16500*/  LDC R19, c[0x0][0x448] ;  /* 0x00011200ff137b82 */ /* 0x000e220000000800 */
        /* <DEDUP_REMOVED lines=19> */
[----:B------:R-:W-:-:S05]  /*16640*/  IMAD.HI.U32 R25, R25, R5, RZ ;  /* 0x0000000519197227 */ /* 0x000fca00078e00ff */
[----:B------:R-:W-:-:S05]  /*16650*/  IADD3 R4, PT, PT, -R25, RZ, RZ ;  /* 0x000000ff19047210 */ /* 0x000fca0007ffe1ff */
[----:B------:R-:W-:Y:S01]  /*16660*/  IMAD R5, R22, R4, R5 ;  /* 0x0000000416057224 */ /* 0x000fe200078e0205 */
[----:B------:R-:W-:-:S04]  /*16670*/  LOP3.LUT R4, R28, R19, RZ, 0x3c, !PT ;  /* 0x000000131c047212 */ /* 0x000fc800078e3cff */
[----:B------:R-:W-:Y:S02]  /*16680*/  ISETP.GT.U32.AND P3, PT, R22, R5, PT ;  /* 0x000000051600720c */ /* 0x000fe40003f64070 */
[----:B------:R-:W-:Y:S01]  /*16690*/  ISETP.GE.AND P2, PT, R4, RZ, PT ;  /* 0x000000ff0400720c */ /* 0x000fe20003f46270 */
[----:B------:R-:W-:-:S10]  /*166a0*/  IMAD.MOV.U32 R4, RZ, RZ, RZ ;  /* 0x000000ffff047224 */ /* 0x000fd400078e00ff */
        /* <DEDUP_REMOVED lines=32> */
.L_x_13351:
[----:B------:R-:W-:Y:S05]  /*168b0*/  BRA.U !UP0, `(.L_x_13352) ;  /* 0x00000021082c7547 */ /* 0x000fea000b800000 */
[----:B0-----:R-:W0:Y:S01]  /*168c0*/  LDC R19, c[0x0][0x448] ;  /* 0x00011200ff137b82 */ /* 0x001e220000000800 */
[----:B------:R-:W-:Y:S02]  /*168d0*/  IABS R22, R28 ;  /* 0x0000001c00167213 */ /* 0x000fe40000000000 */
[----:B------:R-:W-:Y:S02]  /*168e0*/  IABS R18, R0 ;  /* 0x0000000000127213 */ /* 0x000fe40000000000 */
[-C--:B0-----:R-:W-:Y:S02]  /*168f0*/  IABS R20, R19.reuse ;  /* 0x0000001300147213 */ /* 0x081fe40000000000 */
[----:B------:R-:W-:Y:S02]  /*16900*/  LOP3.LUT R28, R28, R19, RZ, 0x3c, !PT ;  /* 0x000000131c1c7212 */ /* 0x000fe400078e3cff */
[----:B-1----:R-:W0:Y:S02]  /*16910*/  I2F.RP R21, R20 ;  /* 0x0000001400157306 */ /* 0x002e240000209400 */
        /* <DEDUP_REMOVED lines=43> */
[----:B------:R-:W-:Y:S06]  /*16bd0*/  @P0 BRA `(.L_x_13353) ;  /* 0x0000000c00380947 */ /* 0x000fec0003800000 */
[----:B------:R-:W0:Y:S01]  /*16be0*/  LDCU UR6, c[0x0][0x420] ;  /* 0x00008400ff0677ac */ /* 0x000e220008000800 */
[----:B------:R-:W-:Y:S01]  /*16bf0*/  UISETP.GE.U32.AND UP0, UPT, UR4, 0x8, UPT ;  /* 0x000000080400788c */ /* 0x000fe2000bf06070 */
[----:B0-----:R-:W-:-:S08]  /*16c00*/  IMAD.U32 R18, RZ, RZ, UR6 ;  /* 0x00000006ff127e24 */ /* 0x001fd0000f8e00ff */
[----:B------:R-:W-:Y:S05]  /*16c10*/  BRA.U !UP0, `(.L_x_13354) ;  /* 0x0000000508847547 */ /* 0x000fea000b800000 */
[----:B------:R-:W0:Y:S01]  /*16c20*/  LDC.64 R4, c[0x0][0x3b8] ;  /* 0x0000ee00ff047b82 */ /* 0x000e220000000a00 */
[----:B------:R-:W-:Y:S01]  /*16c30*/  ULOP3.LUT UR5, UR4, 0x7ffffff8, URZ, 0xc0, !UPT ;  /* 0x7ffffff804057892 */ /* 0x000fe2000f8ec0ff */
[----:B------:R-:W-:Y:S01]  /*16c40*/  IMAD.IADD R28, R50, 0x1, R54 ;  /* 0x00000001321c7824 */ /* 0x000fe200078e0236 */
[----:B------:R-:W-:Y:S01]  /*16c50*/  UIADD3 UR12, UPT, UPT, UR4, -0x1, URZ ;  /* 0xffffffff040c7890 */ /* 0x000fe2000fffe0ff */
[----:B------:R-:W-:Y:S01]  /*16c60*/  BSSY.RECONVERGENT B1, `(.L_x_13354) ;  /* 0x000005c000017945 */ /* 0x000fe20003800200 */
[----:B------:R-:W-:Y:S01]  /*16c70*/  UIADD3 UR13, UPT, UPT, UR4, -0x8, URZ ;  /* 0xfffffff8040d7890 */ /* 0x000fe2000fffe0ff */
[----:B------:R-:W-:Y:S01]  /*16c80*/  SHF.R.S32.HI R34, RZ, 0x1f, R17 ;  /* 0x0000001fff227819 */ /* 0x000fe20000011411 */
[----:B------:R-:W-:Y:S01]  /*16c90*/  UIADD3 UR14, UPT, UPT, UR4, -0x7, URZ ;  /* 0xfffffff9040e7890 */ /* 0x000fe2000fffe0ff */
[----:B------:R-:W1:Y:S01]  /*16ca0*/  LDC R29, c[0x0][0x428] ;  /* 0x00010a00ff1d7b82 */ /* 0x000e620000000800 */
[----:B------:R-:W-:Y:S01]  /*16cb0*/  UIADD3 UR15, UPT, UPT, UR4, -0x6, URZ ;  /* 0xfffffffa040f7890 */ /* 0x000fe2000fffe0ff */
[----:B------:R-:W-:Y:S01]  /*16cc0*/  IMAD.MOV.U32 R21, RZ, RZ, RZ ;  /* 0x000000ffff157224 */ /* 0x000fe200078e00ff */
[----:B------:R-:W-:Y:S01]  /*16cd0*/  UIADD3 UR16, UPT, UPT, UR4, -0x5, URZ ;  /* 0xfffffffb04107890 */ /* 0x000fe2000fffe0ff */
[----:B------:R-:W-:Y:S01]  /*16ce0*/  IMAD.U32 R18, RZ, RZ, UR6 ;  /* 0x00000006ff127e24 */ /* 0x000fe2000f8e00ff */
[----:B------:R-:W-:-:S02]  /*16cf0*/  UIADD3 UR17, UPT, UPT, UR4, -0x4, URZ ;  /* 0xfffffffc04117890 */ /* 0x000fc4000fffe0ff */
[----:B------:R-:W-:Y:S02]  /*16d00*/  UIADD3 UR18, UPT, UPT, UR4, -0x2, URZ ;  /* 0xfffffffe04127890 */ /* 0x000fe4000fffe0ff */
[----:B------:R-:W-:Y:S02]  /*16d10*/  UIADD3 UR4, UPT, UPT, UR4, -0x3, URZ ;  /* 0xfffffffd04047890 */ /* 0x000fe4000fffe0ff */
[----:B------:R-:W-:Y:S01]  /*16d20*/  UIADD3 UR5, UPT, UPT, -UR5, URZ, URZ ;  /* 0x000000ff05057290 */ /* 0x000fe2000fffe1ff */
[----:B0-----:R-:W-:-:S05]  /*16d30*/  IADD3 R19, P1, PT, R4, -0x10, RZ ;  /* 0xfffffff004137810 */ /* 0x001fca0007f3e0ff */
[----:B------:R-:W-:Y:S01]  /*16d40*/  IMAD.U32 R30, RZ, RZ, UR5 ;  /* 0x00000005ff1e7e24 */ /* 0x000fe2000f8e00ff */
[----:B------:R-:W-:Y:S01]  /*16d50*/  IADD3.X R20, PT, PT, R5, -0x1, RZ, P1, !PT ;  /* 0xffffffff05147810 */ /* 0x000fe20000ffe4ff */
[C-C-:B-1----:R-:W-:Y:S02]  /*16d60*/  IMAD R31, R29.reuse, UR12, R28.reuse ;  /* 0x0000000c1d1f7c24 */ /* 0x142fe4000f8e021c */
[C-C-:B------:R-:W-:Y:S02]  /*16d70*/  IMAD R22, R29.reuse, UR13, R28.reuse ;  /* 0x0000000d1d167c24 */ /* 0x140fe4000f8e021c */
[C-C-:B------:R-:W-:Y:S02]  /*16d80*/  IMAD R23, R29.reuse, UR14, R28.reuse ;  /* 0x0000000e1d177c24 */ /* 0x140fe4000f8e021c */
[C-C-:B------:R-:W-:Y:S02]  /*16d90*/  IMAD R24, R29.reuse, UR15, R28.reuse ;  /* 0x0000000f1d187c24 */ /* 0x140fe4000f8e021c */
[----:B------:R-:W-:-:S02]  /*16da0*/  IMAD R25, R29, UR16, R28 ;  /* 0x000000101d197c24 */ /* 0x000fc4000f8e021c */
[C-C-:B------:R-:W-:Y:S02]  /*16db0*/  IMAD R26, R29.reuse, UR17, R28.reuse ;  /* 0x000000111d1a7c24 */ /* 0x140fe4000f8e021c */
[C-C-:B------:R-:W-:Y:S02]  /*16dc0*/  IMAD R27, R29.reuse, UR18, R28.reuse ;  /* 0x000000121d1b7c24 */ /* 0x140fe4000f8e021c */
[----:B------:R-:W-:Y:S02]  /*16dd0*/  IMAD R28, R29, UR4, R28 ;  /* 0x000000041d1c7c24 */ /* 0x000fe4000f8e021c */
[----:B------:R-:W-:-:S07]  /*16de0*/  IMAD R29, R0, R29, RZ ;  /* 0x0000001d001d7224 */ /* 0x000fce00078e02ff */
.L_x_13355:
[----:B------:R-:W0:Y:S01]  /*16df0*/  LDC.64 R40, c[0x0][0x3f8] ;  /* 0x0000fe00ff287b82 */ /* 0x000e220000000a00 */
[----:B-----5:R-:W-:-:S04]  /*16e00*/  IMAD R32, R31, R0, R32 ;  /* 0x000000001f207224 */ /* 0x020fc800078e0220 */
[----:B------:R-:W-:-:S03]  /*16e10*/  IMAD.IADD R33, R32, 0x1, R21 ;  /* 0x0000000120217824 */ /* 0x000fc600078e0215 */
[----:B------:R-:W1:Y:S01]  /*16e20*/  LDC.64 R38, c[0x0][0x400] ;  /* 0x00010000ff267b82 */ /* 0x000e620000000a00 */
[----:B0-----:R-:W-:-:S05]  /*16e30*/  IMAD.WIDE R4, R33, 0x4, R40 ;  /* 0x0000000421047825 */ /* 0x001fca00078e0228 */
[----:B------:R0:W2:Y:S01]  /*16e40*/  LDG.E R35, desc[UR8][R4.64] ;  /* 0x0000000804237981 */ /* 0x0000a2000c1e1900 */
[----:B------:R-:W-:-:S04]  /*16e50*/  IADD3 R32, P1, PT, R17, R18, RZ ;  /* 0x0000001211207210 */ /* 0x000fc80007f3e0ff */
[----:B------:R-:W-:Y:S02]  /*16e60*/  LEA.HI.X.SX32 R43, R18, R34, 0x1, P1 ;  /* 0x00000022122b7211 */ /* 0x000fe400008f0eff */
[----:B0-----:R-:W-:-:S04]  /*16e70*/  LEA R4, P1, R32, R19, 0x2 ;  /* 0x0000001320047211 */ /* 0x001fc800078210ff */
[----:B------:R-:W-:Y:S01]  /*16e80*/  LEA.HI.X R5, R32, R20, R43, 0x2, P1 ;  /* 0x0000001420057211 */ /* 0x000fe200008f142b */
[----:B-1----:R-:W-:-:S04]  /*16e90*/  IMAD.WIDE R32, R33, 0x4, R38 ;  /* 0x0000000421207825 */ /* 0x002fc800078e0226 */
[----:B--2---:R0:W-:Y:S04]  /*16ea0*/  STG.E desc[UR8][R4.64+0xc], R35 ;  /* 0x00000c2304007986 */ /* 0x0041e8000c101908 */
[----:B------:R-:W2:Y:S01]  /*16eb0*/  LDG.E R32, desc[UR8][R32.64] ;  /* 0x0000000820207981 */ /* 0x000ea2000c1e1900 */
[----:B------:R-:W-:-:S04]  /*16ec0*/  IMAD R43, R27, R0, R21 ;  /* 0x000000001b2b7224 */ /* 0x000fc800078e0215 */
[----:B--2---:R-:W-:-:S04]  /*16ed0*/  IMAD.IADD R43, R32, 0x1, R43 ;  /* 0x00000001202b7824 */ /* 0x004fc800078e022b */
[----:B------:R-:W-:-:S05]  /*16ee0*/  IMAD.WIDE R32, R43, 0x4, R40 ;  /* 0x000000042b207825 */ /* 0x000fca00078e0228 */
[----:B------:R1:W2:Y:S02]  /*16ef0*/  LDG.E R51, desc[UR8][R32.64] ;  /* 0x0000000820337981 */ /* 0x0002a4000c1e1900 */
[----:B-1----:R-:W-:Y:S02]  /*16f00*/  IMAD.WIDE R32, R43, 0x4, R38 ;  /* 0x000000042b207825 */ /* 0x002fe400078e0226 */
        /* <DEDUP_REMOVED lines=12> */
[----:B-1----:R1:W2:Y:S02]  /*16fd0*/  LDG.E R51, desc[UR8][R32.64] ;  /* 0x0000000820337981 */ /* 0x0022a4000c1e1900 */
        /* <DEDUP_REMOVED lines=28> */
[----:B0-----:R-:W-:-:S04]  /*171a0*/  IMAD.WIDE R32, R43, 0x4, R38 ;  /* 0x000000042b207825 */ /* 0x001fc800078e0226 */
[----:B------:R-:W-:Y:S01]  /*171b0*/  VIADD R30, R30, 0x8 ;  /* 0x000000081e1e7836 */ /* 0x000fe20000000000 */
[----:B--2---:R1:W-:Y:S04]  /*171c0*/  STG.E desc[UR8][R4.64+-0x10], R41 ;  /* 0xfffff02904007986 */ /* 0x0043e8000c101908 */
[----:B------:R1:W5:Y:S01]  /*171d0*/  LDG.E R32, desc[UR8][R32.64] ;  /* 0x0000000820207981 */ /* 0x000362000c1e1900 */
[----:B------:R-:W-:Y:S01]  /*171e0*/  ISETP.NE.AND P1, PT, R30, RZ, PT ;  /* 0x000000ff1e00720c */ /* 0x000fe20003f25270 */
[----:B------:R-:W-:Y:S02]  /*171f0*/  VIADD R18, R18, 0xfffffff8 ;  /* 0xfffffff812127836 */ /* 0x000fe40000000000 */
[----:B------:R-:W-:-:S10]  /*17200*/  IMAD R21, R29, -0x8, R21 ;  /* 0xfffffff81d157824 */ /* 0x000fd400078e0215 */
[----:B-1----:R-:W-:Y:S05]  /*17210*/  @P1 BRA `(.L_x_13355) ;  /* 0xfffffff800f41947 */ /* 0x002fea000383ffff */
[----:B------:R-:W-:Y:S05]  /*17220*/  BSYNC.RECONVERGENT B1 ;  /* 0x0000000000017941 */ /* 0x000fea0003800200 */
.L_x_13354:
        /* <DEDUP_REMOVED lines=35> */
[----:B0-----:R-:W-:-:S04]  /*17460*/  IMAD.IADD R25, R24, 0x1, -R19 ;  /* 0x0000000118197824 */ /* 0x001fc800078e0a13 */
[----:B------:R-:W-:Y:S02]  /*17470*/  IMAD.IADD R27, R50, 0x1, R25 ;  /* 0x00000001321b7824 */ /* 0x000fe400078e0219 */
        /* <DEDUP_REMOVED lines=16> */
.L_x_13356:
[----:B------:R-:W-:Y:S05]  /*17580*/  BRA.U !UP1, `(.L_x_13352) ;  /* 0x0000001109f87547 */ /* 0x000fea000b800000 */
[----:B------:R-:W0:Y:S01]  /*17590*/  LDCU UR4, c[0x0][0x420] ;  /* 0x00008400ff0477ac */ /* 0x000e220008000800 */
[----:B------:R-:W-:-:S04]  /*175a0*/  UIADD3 UR5, UPT, UPT, UR5, -0x1, URZ ;  /* 0xffffffff05057890 */ /* 0x000fc8000fffe0ff */
[----:B------:R-:W-:Y:S02]  /*175b0*/  UISETP.NE.AND UP0, UPT, UR5, URZ, UPT ;  /* 0x000000ff0500728c */ /* 0x000fe4000bf05270 */
[----:B0-----:R-:W-:-:S04]  /*175c0*/  ULOP3.LUT UR4, UR4, 0x1, URZ, 0xc0, !UPT ;  /* 0x0000000104047892 */ /* 0x001fc8000f8ec0ff */
[----:B------:R-:W-:-:S03]  /*175d0*/  UISETP.NE.U32.AND UP1, UPT, UR4, 0x1, UPT ;  /* 0x000000010400788c */ /* 0x000fc6000bf25070 */
[----:B------:R-:W-:Y:S08]  /*175e0*/  BRA.U !UP0, `(.L_x_13357) ;  /* 0x0000000108707547 */ /* 0x000ff0000b800000 */
[----:B------:R-:W0:Y:S01]  /*175f0*/  LDC R24, c[0x0][0x428] ;  /* 0x00010a00ff187b82 */ /* 0x000e220000000800 */
[----:B------:R-:W-:Y:S01]  /*17600*/  IADD3 R25, PT, PT, R18, -0x1, RZ ;  /* 0xffffffff12197810 */ /* 0x000fe20007ffe0ff */
[----:B-----5:R-:W-:Y:S01]  /*17610*/  IMAD.IADD R32, R11, 0x1, R32 ;  /* 0x000000010b207824 */ /* 0x020fe200078e0220 */
[----:B------:R-:W2:Y:S05]  /*17620*/  LDCU.64 UR4, c[0x0][0x3b8] ;  /* 0x00007700ff0477ac */ /* 0x000eaa0008000a00 */
[----:B-1----:R-:W1:Y:S01]  /*17630*/  LDC.64 R22, c[0x0][0x3f8] ;  /* 0x0000fe00ff167b82 */ /* 0x002e620000000a00 */
[----:B0-----:R-:W-:-:S04]  /*17640*/  IMAD R5, R25, R24, R50 ;  /* 0x0000001819057224 */ /* 0x001fc800078e0232 */
[----:B------:R-:W-:-:S03]  /*17650*/  IMAD R21, R5, R0, R32 ;  /* 0x0000000005157224 */ /* 0x000fc600078e0220 */
[----:B------:R-:W0:Y:S01]  /*17660*/  LDC.64 R32, c[0x0][0x400] ;  /* 0x00010000ff207b82 */ /* 0x000e220000000a00 */
[----:B-1----:R-:W-:-:S05]  /*17670*/  IMAD.WIDE R4, R21, 0x4, R22 ;  /* 0x0000000415047825 */ /* 0x002fca00078e0216 */
[----:B------:R2:W3:Y:S01]  /*17680*/  LDG.E R19, desc[UR8][R4.64] ;  /* 0x0000000804137981 */ /* 0x0004e2000c1e1900 */
[----:B------:R-:W-:Y:S02]  /*17690*/  SHF.R.S32.HI R27, RZ, 0x1f, R17 ;  /* 0x0000001fff1b7819 */ /* 0x000fe40000011411 */
[----:B------:R-:W-:-:S04]  /*176a0*/  IADD3 R20, P1, PT, R17, R18, RZ ;  /* 0x0000001211147210 */ /* 0x000fc80007f3e0ff */
[----:B------:R-:W-:Y:S02]  /*176b0*/  LEA.HI.X.SX32 R27, R18, R27, 0x1, P1 ;  /* 0x0000001b121b7211 */ /* 0x000fe400008f0eff */
[----:B--2---:R-:W-:-:S04]  /*176c0*/  LEA R4, P1, R20, UR4, 0x2 ;  /* 0x0000000414047c11 */ /* 0x004fc8000f8210ff */
[----:B------:R-:W-:Y:S01]  /*176d0*/  LEA.HI.X R5, R20, UR5, R27, 0x2, P1 ;  /* 0x0000000514057c11 */ /* 0x000fe200088f141b */
[----:B0-----:R-:W-:-:S04]  /*176e0*/  IMAD.WIDE R20, R21, 0x4, R32 ;  /* 0x0000000415147825 */ /* 0x001fc800078e0220 */
[----:B---3--:R0:W-:Y:S04]  /*176f0*/  STG.E desc[UR8][R4.64+-0x4], R19 ;  /* 0xfffffc1304007986 */ /* 0x0081e8000c101908 */
        /* <DEDUP_REMOVED lines=11> */
.L_x_13357:
[----:B------:R-:W-:Y:S05]  /*177b0*/  BRA.U UP1, `(.L_x_13352) ;  /* 0x00000011016c7547 */ /* 0x000fea000b800000 */
[----:B------:R-:W2:Y:S01]  /*177c0*/  LDCU UR4, c[0x0][0x428] ;  /* 0x00008500ff0477ac */ /* 0x000ea20008000800 */
[----:B01----:R-:W0:Y:S01]  /*177d0*/  LDC.64 R4, c[0x0][0x3f8] ;  /* 0x0000fe00ff047b82 */ /* 0x003e220000000a00 */
[----:B------:R-:W-:Y:S02]  /*177e0*/  VIADD R19, R18, 0xffffffff ;  /* 0xffffffff12137836 */ /* 0x000fe40000000000 */
[----:B-----5:R-:W-:Y:S02]  /*177f0*/  IMAD.IADD R32, R11, 0x1, R32 ;  /* 0x000000010b207824 */ /* 0x020fe400078e0220 */
[----:B--2---:R-:W-:Y:S01]  /*17800*/  IMAD R19, R19, UR4, R50 ;  /* 0x0000000413137c24 */ /* 0x004fe2000f8e0232 */
        /* <DEDUP_REMOVED lines=9> */
[----:B--2---:R4:W-:Y:S01]  /*178a0*/  STG.E desc[UR8][R18.64+-0x4], R5 ;  /* 0xfffffc0512007986 */ /* 0x0049e2000c101908 */
[----:B------:R-:W-:Y:S05]  /*178b0*/  BRA `(.L_x_13352) ;  /* 0x00000010002c7947 */ /* 0x000fea0003800000 */
.L_x_13353:
[----:B------:R-:W0:Y:S01]  /*178c0*/  LDC R56, c[0x0][0x420] ;  /* 0x00010800ff387b82 */ /* 0x000e220000000800 */
[----:B------:R-:W1:Y:S02]  /*178d0*/  LDCU UR4, c[0x0][0x420] ;  /* 0x00008400ff0477ac */ /* 0x000e640008000800 */
[----:B-1----:R-:W-:Y:S01]  /*178e0*/  IMAD.U32 R24, RZ, RZ, UR4 ;  /* 0x00000004ff187e24 */ /* 0x002fe2000f8e00ff */
[----:B0-----:R-:W-:-:S13]  /*178f0*/  ISETP.GE.U32.AND P1, PT, R56, 0x8, PT ;  /* 0x000000083800780c */ /* 0x001fda0003f26070 */
[----:B------:R-:W-:Y:S05]  /*17900*/  @!P1 BRA `(.L_x_13358) ;  /* 0x0000000400ec9947 */ /* 0x000fea0003800000 */
[----:B------:R-:W0:Y:S01]  /*17910*/  LDCU UR5, c[0x0][0x428] ;  /* 0x00008500ff0577ac */ /* 0x000e220008000800 */
[----:B------:R-:W-:Y:S01]  /*17920*/  IMAD.IADD R24, R50, 0x1, R54 ;  /* 0x0000000132187824 */ /* 0x000fe200078e0236 */
[C---:B------:R-:W-:Y:S01]  /*17930*/  LOP3.LUT R4, R56.reuse, 0x7ffffff8, RZ, 0xc0, !PT ;  /* 0x7ffffff838047812 */ /* 0x040fe200078ec0ff */
[C---:B------:R-:W-:Y:S01]  /*17940*/  VIADD R35, R56.reuse, 0xffffffff ;  /* 0xffffffff38237836 */ /* 0x040fe20000000000 */
[----:B------:R-:W-:Y:S01]  /*17950*/  BSSY.RECONVERGENT B1, `(.L_x_13358) ;  /* 0x0000076000017945 */ /* 0x000fe20003800200 */
[C---:B------:R-:W-:Y:S02]  /*17960*/  VIADD R25, R56.reuse, 0xfffffff8 ;  /* 0xfffffff838197836 */ /* 0x040fe40000000000 */
[C---:B------:R-:W-:Y:S02]  /*17970*/  VIADD R18, R56.reuse, 0xfffffff9 ;  /* 0xfffffff938127836 */ /* 0x040fe40000000000 */
[C---:B------:R-:W-:Y:S02]  /*17980*/  VIADD R19, R56.reuse, 0xfffffffa ;  /* 0xfffffffa38137836 */ /* 0x040fe40000000000 */
[----:B------:R-:W-:-:S02]  /*17990*/  VIADD R20, R56, 0xfffffffb ;  /* 0xfffffffb38147836 */ /* 0x000fc40000000000 */
[C---:B------:R-:W-:Y:S02]  /*179a0*/  VIADD R21, R56.reuse, 0xfffffffc ;  /* 0xfffffffc38157836 */ /* 0x040fe40000000000 */
[C---:B------:R-:W-:Y:S02]  /*179b0*/  VIADD R22, R56.reuse, 0xfffffffd ;  /* 0xfffffffd38167836 */ /* 0x040fe40000000000 */
[----:B------:R-:W-:Y:S02]  /*179c0*/  VIADD R23, R56, 0xfffffffe ;  /* 0xfffffffe38177836 */ /* 0x000fe40000000000 */
[--C-:B0-----:R-:W-:Y:S02]  /*179d0*/  IMAD R35, R35, UR5, R24.reuse ;  /* 0x0000000523237c24 */ /* 0x101fe4000f8e0218 */
[--C-:B------:R-:W-:Y:S02]  /*179e0*/  IMAD R25, R25, UR5, R24.reuse ;  /* 0x0000000519197c24 */ /* 0x100fe4000f8e0218 */
[----:B------:R-:W-:-:S02]  /*179f0*/  IMAD R18, R18, UR5, R24 ;  /* 0x0000000512127c24 */ /* 0x000fc4000f8e0218 */
[--C-:B------:R-:W-:Y:S02]  /*17a00*/  IMAD R19, R19, UR5, R24.reuse ;  /* 0x0000000513137c24 */ /* 0x100fe4000f8e0218 */
[--C-:B------:R-:W-:Y:S02]  /*17a10*/  IMAD R20, R20, UR5, R24.reuse ;  /* 0x0000000514147c24 */ /* 0x100fe4000f8e0218 */
[--C-:B------:R-:W-:Y:S02]  /*17a20*/  IMAD R21, R21, UR5, R24.reuse ;  /* 0x0000000515157c24 */ /* 0x100fe4000f8e0218 */
[--C-:B------:R-:W-:Y:S02]  /*17a30*/  IMAD R22, R22, UR5, R24.reuse ;  /* 0x0000000516167c24 */ /* 0x100fe4000f8e0218 */
[----:B------:R-:W-:Y:S02]  /*17a40*/  IMAD R23, R23, UR5, R24 ;  /* 0x0000000517177c24 */ /* 0x000fe4000f8e0218 */
[----:B------:R-:W-:-:S02]  /*17a50*/  IMAD.MOV.U32 R5, RZ, RZ, RZ ;  /* 0x000000ffff057224 */ /* 0x000fc400078e00ff */
[----:B------:R-:W-:Y:S02]  /*17a60*/  IMAD.U32 R24, RZ, RZ, UR4 ;  /* 0x00000004ff187e24 */ /* 0x000fe4000f8e00ff */
[----:B------:R-:W-:Y:S02]  /*17a70*/  IMAD.MOV R4, RZ, RZ, -R4 ;  /* 0x000000ffff047224 */ /* 0x000fe400078e0a04 */
[----:B------:R-:W-:-:S07]  /*17a80*/  IMAD R34, R0, UR5, RZ ;  /* 0x0000000500227c24 */ /* 0x000fce000f8e02ff */
.L_x_13359:
[----:B0-----:R-:W0:Y:S01]  /*17a90*/  LDC.64 R42, c[0x0][0x3f8] ;  /* 0x0000fe00ff2a7b82 */ /* 0x001e220000000a00 */
[----:B-----5:R-:W-:-:S04]  /*17aa0*/  IMAD R32, R35, R0, R32 ;  /* 0x0000000023207224 */ /* 0x020fc800078e0220 */
[----:B------:R-:W-:-:S03]  /*17ab0*/  IMAD.IADD R32, R32, 0x1, R5 ;  /* 0x0000000120207824 */ /* 0x000fc600078e0205 */
[----:B------:R-:W1:Y:S08]  /*17ac0*/  LDC.64 R30, c[0x0][0x3b8] ;  /* 0x0000ee00ff1e7b82 */ /* 0x000e700000000a00 */
[----:B------:R-:W2:Y:S01]  /*17ad0*/  LDC.64 R40, c[0x0][0x418] ;  /* 0x00010600ff287b82 */ /* 0x000ea20000000a00 */
[----:B0-----:R-:W-:-:S05]  /*17ae0*/  IMAD.WIDE R28, R32, 0x4, R42 ;  /* 0x00000004201c7825 */ /* 0x001fca00078e022a */
[----:B------:R2:W3:Y:S01]  /*17af0*/  LDG.E R38, desc[UR8][R28.64] ;  /* 0x000000081c267981 */ /* 0x0004e2000c1e1900 */
[----:B------:R-:W-:Y:S02]  /*17b00*/  IADD3 R33, P1, PT, R17, R24, RZ ;  /* 0x0000001811217210 */ /* 0x000fe40007f3e0ff */
[----:B------:R-:W-:-:S03]  /*17b10*/  SHF.R.S32.HI R39, RZ, 0x1f, R17 ;  /* 0x0000001fff277819 */ /* 0x000fc60000011411 */
[----:B------:R-:W-:Y:S01]  /*17b20*/  IMAD.SHL.U32 R51, R33, 0x4, RZ ;  /* 0x0000000421337824 */ /* 0x000fe200078e00ff */
[----:B------:R-:W-:-:S04]  /*17b30*/  LEA.HI.X.SX32 R58, R24, R39, 0x1, P1 ;  /* 0x00000027183a7211 */ /* 0x000fc800008f0eff */
[----:B------:R-:W-:Y:S01]  /*17b40*/  SHF.L.U64.HI R33, R33, 0x2, R58 ;  /* 0x0000000221217819 */ /* 0x000fe2000001023a */
[----:B--2---:R-:W-:Y:S01]  /*17b50*/  IMAD.WIDE R28, R32, 0x4, R40 ;  /* 0x00000004201c7825 */ /* 0x004fe200078e0228 */
[----:B-1----:R-:W-:-:S04]  /*17b60*/  IADD3 R30, P1, P2, R51, -0x10, R30 ;  /* 0xfffffff0331e7810 */ /* 0x002fc80007a3e01e */
        /* <DEDUP_REMOVED lines=85> */
.L_x_13358:
        /* <DEDUP_REMOVED lines=8> */
[----:B------:R-:W1:Y:S01]  /*18140*/  LDC R25, c[0x0][0x428] ;  /* 0x00010a00ff197b82 */ /* 0x000e620000000800 */
[----:B0-----:R-:W-:Y:S01]  /*18150*/  VIADD R30, R24, 0xffffffff ;  /* 0xffffffff181e7836 */ /* 0x001fe20000000000 */
[----:B------:R-:W0:Y:S01]  /*18160*/  LDCU.64 UR12, c[0x0][0x3b8] ;  /* 0x00007700ff0c77ac */ /* 0x000e220008000a00 */
[----:B-----5:R-:W-:-:S05]  /*18170*/  IMAD.IADD R32, R11, 0x1, R32 ;  /* 0x000000010b207824 */ /* 0x020fca00078e0220 */
[----:B------:R-:W2:Y:S08]  /*18180*/  LDC.64 R28, c[0x0][0x3f8] ;  /* 0x0000fe00ff1c7b82 */ /* 0x000eb00000000a00 */
[----:B------:R-:W3:Y:S01]  /*18190*/  LDC.64 R22, c[0x0][0x418] ;  /* 0x00010600ff167b82 */ /* 0x000ee20000000a00 */
[----:B-1----:R-:W-:-:S04]  /*181a0*/  IMAD R21, R30, R25, R50 ;  /* 0x000000191e157224 */ /* 0x002fc800078e0232 */
[----:B------:R-:W-:Y:S01]  /*181b0*/  IMAD R21, R21, R0, R32 ;  /* 0x0000000015157224 */ /* 0x000fe200078e0220 */
[----:B------:R-:W-:Y:S02]  /*181c0*/  IADD3 R20, P1, PT, R17, R24, RZ ;  /* 0x0000001811147210 */ /* 0x000fe40007f3e0ff */
[----:B------:R-:W1:Y:S01]  /*181d0*/  LDC.64 R32, c[0x0][0x400] ;  /* 0x00010000ff207b82 */ /* 0x000e620000000a00 */
[----:B--2---:R-:W-:-:S05]  /*181e0*/  IMAD.WIDE R4, R21, 0x4, R28 ;  /* 0x0000000415047825 */ /* 0x004fca00078e021c */
[----:B------:R3:W2:Y:S01]  /*181f0*/  LDG.E R31, desc[UR8][R4.64] ;  /* 0x00000008041f7981 */ /* 0x0006a2000c1e1900 */
[----:B------:R-:W-:Y:S01]  /*18200*/  SHF.R.S32.HI R19, RZ, 0x1f, R17 ;  /* 0x0000001fff137819 */ /* 0x000fe20000011411 */
[----:B------:R-:W-:-:S03]  /*18210*/  IMAD.SHL.U32 R39, R20, 0x4, RZ ;  /* 0x0000000414277824 */ /* 0x000fc600078e00ff */
[----:B------:R-:W-:Y:S02]  /*18220*/  LEA.HI.X.SX32 R19, R24, R19, 0x1, P1 ;  /* 0x0000001318137211 */ /* 0x000fe400008f0eff */
[----:B0-----:R-:W-:Y:S02]  /*18230*/  IADD3 R18, P1, PT, R39, UR12, RZ ;  /* 0x0000000c27127c10 */ /* 0x001fe4000ff3e0ff */
[----:B------:R-:W-:Y:S01]  /*18240*/  SHF.L.U64.HI R20, R20, 0x2, R19 ;  /* 0x0000000214147819 */ /* 0x000fe20000010213 */
[----:B---3--:R-:W-:-:S03]  /*18250*/  IMAD.WIDE R4, R21, 0x4, R22 ;  /* 0x0000000415047825 */ /* 0x008fc600078e0216 */
[----:B------:R-:W-:-:S05]  /*18260*/  IADD3.X R19, PT, PT, R20, UR13, RZ, P1, !PT ;  /* 0x0000000d14137c10 */ /* 0x000fca0008ffe4ff */
[----:B--2---:R0:W-:Y:S04]  /*18270*/  STG.E desc[UR8][R18.64+-0x4], R31 ;  /* 0xfffffc1f12007986 */ /* 0x0041e8000c101908 */
[----:B------:R2:W3:Y:S02]  /*18280*/  LDG.E R35, desc[UR8][R4.64] ;  /* 0x0000000804237981 */ /* 0x0004e4000c1e1900 */
[----:B--2---:R-:W-:-:S05]  /*18290*/  IADD3 R4, P1, PT, R39, R26, RZ ;  /* 0x0000001a27047210 */ /* 0x004fca0007f3e0ff */
[----:B------:R-:W-:Y:S02]  /*182a0*/  IMAD.X R5, R20, 0x1, R27, P1 ;  /* 0x0000000114057824 */ /* 0x000fe400008e061b */
[----:B-1----:R-:W-:-:S03]  /*182b0*/  IMAD.WIDE R20, R21, 0x4, R32 ;  /* 0x0000000415147825 */ /* 0x002fc600078e0220 */
[----:B---3--:R1:W-:Y:S04]  /*182c0*/  STG.E desc[UR8][R4.64+-0x4], R35 ;  /* 0xfffffc2304007986 */ /* 0x0083e8000c101908 */
[----:B------:R-:W2:Y:S01]  /*182d0*/  LDG.E R20, desc[UR8][R20.64] ;  /* 0x0000000814147981 */ /* 0x000ea2000c1e1900 */
[----:B------:R-:W-:-:S04]  /*182e0*/  IMAD R30, R30, R25, -R25 ;  /* 0x000000191e1e7224 */ /* 0x000fc800078e0a19 */
[----:B------:R-:W-:Y:S02]  /*182f0*/  IMAD.IADD R39, R50, 0x1, R30 ;  /* 0x0000000132277824 */ /* 0x000fe400078e021e */
[----:B--2---:R-:W-:-:S04]  /*18300*/  IMAD.IADD R34, R11, 0x1, R20 ;  /* 0x000000010b227824 */ /* 0x004fc800078e0214 */
        /* <DEDUP_REMOVED lines=9> */
[----:B0-----:R-:W-:-:S04]  /*183a0*/  IMAD.IADD R31, R30, 0x1, -R25 ;  /* 0x000000011e1f7824 */ /* 0x001fc800078e0a19 */
[----:B-1----:R-:W-:Y:S02]  /*183b0*/  IMAD.IADD R35, R50, 0x1, R31 ;  /* 0x0000000132237824 */ /* 0x002fe400078e021f */
        /* <DEDUP_REMOVED lines=22> */
.L_x_13360:
[----:B------:R-:W-:Y:S05]  /*18520*/  BRA.U !UP1, `(.L_x_13352) ;  /* 0x0000000509107547 */ /* 0x000fea000b800000 */
[----:B------:R-:W-:Y:S01]  /*18530*/  UIADD3 UR4, UPT, UPT, UR4, -0x1, URZ ;  /* 0xffffffff04047890 */ /* 0x000fe2000fffe0ff */
[----:B------:R-:W-:-:S03]  /*18540*/  LOP3.LUT R56, R56, 0x1, RZ, 0xc0, !PT ;  /* 0x0000000138387812 */ /* 0x000fc600078ec0ff */
[----:B------:R-:W-:Y:S01]  /*18550*/  UISETP.NE.AND UP0, UPT, UR4, URZ, UPT ;  /* 0x000000ff0400728c */ /* 0x000fe2000bf05270 */
[----:B------:R-:W-:-:S08]  /*18560*/  ISETP.NE.U32.AND P2, PT, R56, 0x1, PT ;  /* 0x000000013800780c */ /* 0x000fd00003f45070 */
[----:B------:R-:W-:Y:S05]  /*18570*/  BRA.U !UP0, `(.L_x_13361) ;  /* 0x00000001089c7547 */ /* 0x000fea000b800000 */
[----:B0-----:R-:W0:Y:S01]  /*18580*/  LDC R30, c[0x0][0x428] ;  /* 0x00010a00ff1e7b82 */ /* 0x001e220000000800 */
[----:B------:R-:W-:Y:S01]  /*18590*/  VIADD R25, R24, 0xffffffff ;  /* 0xffffffff18197836 */ /* 0x000fe20000000000 */
[----:B------:R-:W1:Y:S01]  /*185a0*/  LDCU.64 UR4, c[0x0][0x3b8] ;  /* 0x00007700ff0477ac */ /* 0x000e620008000a00 */
[----:B-----5:R-:W-:-:S05]  /*185b0*/  IMAD.IADD R32, R11, 0x1, R32 ;  /* 0x000000010b207824 */ /* 0x020fca00078e0220 */
[----:B---3--:R-:W2:Y:S08]  /*185c0*/  LDC.64 R28, c[0x0][0x3f8] ;  /* 0x0000fe00ff1c7b82 */ /* 0x008eb00000000a00 */
        /* <DEDUP_REMOVED lines=15> */
[----:B------:R2:W3:Y:S02]  /*186c0*/  LDG.E R35, desc[UR8][R4.64] ;  /* 0x0000000804237981 */ /* 0x0004e4000c1e1900 */
[----:B--2---:R-:W-:-:S05]  /*186d0*/  IADD3 R4, P1, PT, R39, R26, RZ ;  /* 0x0000001a27047210 */ /* 0x004fca0007f3e0ff */
[----:B------:R-:W-:Y:S02]  /*186e0*/  IMAD.X R5, R20, 0x1, R27, P1 ;  /* 0x0000000114057824 */ /* 0x000fe400008e061b */
[----:B0-----:R-:W-:-:S03]  /*186f0*/  IMAD.WIDE R20, R21, 0x4, R32 ;  /* 0x0000000415147825 */ /* 0x001fc600078e0220 */
[----:B---3--:R1:W-:Y:S04]  /*18700*/  STG.E desc[UR8][R4.64+-0x4], R35 ;  /* 0xfffffc2304007986 */ /* 0x0083e8000c101908 */
[----:B------:R-:W2:Y:S01]  /*18710*/  LDG.E R20, desc[UR8][R20.64] ;  /* 0x0000000814147981 */ /* 0x000ea2000c1e1900 */
[----:B------:R-:W-:-:S04]  /*18720*/  IMAD R25, R25, R30, -R30 ;  /* 0x0000001e19197224 */ /* 0x000fc800078e0a1e */
[----:B------:R-:W-:Y:S02]  /*18730*/  IMAD.IADD R30, R50, 0x1, R25 ;  /* 0x00000001321e7824 */ /* 0x000fe400078e0219 */
        /* <DEDUP_REMOVED lines=11> */
.L_x_13361:
[----:B------:R-:W-:Y:S05]  /*187f0*/  @P2 BRA `(.L_x_13352) ;  /* 0x00000000005c2947 */ /* 0x000fea0003800000 */
[----:B------:R-:W2:Y:S01]  /*18800*/  LDCU UR4, c[0x0][0x428] ;  /* 0x00008500ff0477ac */ /* 0x000ea20008000800 */
[----:B-1-3--:R-:W1:Y:S01]  /*18810*/  LDC.64 R4, c[0x0][0x3f8] ;  /* 0x0000fe00ff047b82 */ /* 0x00ae620000000a00 */
[----:B------:R-:W-:Y:S02]  /*18820*/  VIADD R19, R24, 0xffffffff ;  /* 0xffffffff18137836 */ /* 0x000fe40000000000 */
[----:B-----5:R-:W-:Y:S02]  /*18830*/  IMAD.IADD R32, R11, 0x1, R32 ;  /* 0x000000010b207824 */ /* 0x020fe400078e0220 */
[----:B--2---:R-:W-:Y:S01]  /*18840*/  IMAD R19, R19, UR4, R50 ;  /* 0x0000000413137c24 */ /* 0x004fe2000f8e0232 */
[----:B------:R-:W2:Y:S03]  /*18850*/  LDCU.64 UR4, c[0x0][0x3b8] ;  /* 0x00007700ff0477ac */ /* 0x000ea60008000a00 */
[----:B------:R-:W-:-:S02]  /*18860*/  IMAD R21, R19, R0, R32 ;  /* 0x0000000013157224 */ /* 0x000fc400078e0220 */
[----:B------:R-:W3:Y:S02]  /*18870*/  LDC.64 R18, c[0x0][0x418] ;  /* 0x00010600ff127b82 */ /* 0x000ee40000000a00 */
[----:B-1----:R-:W-:-:S05]  /*18880*/  IMAD.WIDE R4, R21, 0x4, R4 ;  /* 0x0000000415047825 */ /* 0x002fca00078e0204 */
[----:B------:R2:W4:Y:S01]  /*18890*/  LDG.E R23, desc[UR8][R4.64] ;  /* 0x0000000804177981 */ /* 0x000522000c1e1900 */
[----:B------:R-:W-:Y:S02]  /*188a0*/  IADD3 R20, P1, PT, R17, R24, RZ ;  /* 0x0000001811147210 */ /* 0x000fe40007f3e0ff */
[----:B------:R-:W-:-:S03]  /*188b0*/  SHF.R.S32.HI R25, RZ, 0x1f, R17 ;  /* 0x0000001fff197819 */ /* 0x000fc60000011411 */
[----:B------:R-:W-:Y:S01]  /*188c0*/  IMAD.SHL.U32 R17, R20, 0x4, RZ ;  /* 0x0000000414117824 */ /* 0x000fe200078e00ff */
[----:B------:R-:W-:-:S04]  /*188d0*/  LEA.HI.X.SX32 R25, R24, R25, 0x1, P1 ;  /* 0x0000001918197211 */ /* 0x000fc800008f0eff */
[----:B------:R-:W-:Y:S02]  /*188e0*/  SHF.L.U64.HI R20, R20, 0x2, R25 ;  /* 0x0000000214147819 */ /* 0x000fe40000010219 */
[----:B--2---:R-:W-:-:S04]  /*188f0*/  IADD3 R4, P1, PT, R17, UR4, RZ ;  /* 0x0000000411047c10 */ /* 0x004fc8000ff3e0ff */
[----:B------:R-:W-:Y:S01]  /*18900*/  IADD3.X R5, PT, PT, R20, UR5, RZ, P1, !PT ;  /* 0x0000000514057c10 */ /* 0x000fe20008ffe4ff */
[----:B---3--:R-:W-:-:S04]  /*18910*/  IMAD.WIDE R18, R21, 0x4, R18 ;  /* 0x0000000415127825 */ /* 0x008fc800078e0212 */
[----:B----4-:R2:W-:Y:S04]  /*18920*/  STG.E desc[UR8][R4.64+-0x4], R23 ;  /* 0xfffffc1704007986 */ /* 0x0105e8000c101908 */
[----:B------:R-:W3:Y:S01]  /*18930*/  LDG.E R19, desc[UR8][R18.64] ;  /* 0x0000000812137981 */ /* 0x000ee2000c1e1900 */
[----:B------:R-:W-:-:S05]  /*18940*/  IADD3 R26, P1, PT, R17, R26, RZ ;  /* 0x0000001a111a7210 */ /* 0x000fca0007f3e0ff */
[----:B------:R-:W-:-:S05]  /*18950*/  IMAD.X R27, R20, 0x1, R27, P1 ;  /* 0x00000001141b7824 */ /* 0x000fca00008e061b */
[----:B---3--:R2:W-:Y:S03]  /*18960*/  STG.E desc[UR8][R26.64+-0x4], R19 ;  /* 0xfffffc131a007986 */ /* 0x0085e6000c101908 */
.L_x_13352:
[----:B01234-:R-:W0:Y:S01]  /*18970*/  LDC.64 R18, c[0x0][0x3c0] ;  /* 0x0000f000ff127b82 */ /* 0x01fe220000000a00 */
[----:B------:R-:W-:Y:S01]  /*18980*/  IMAD.IADD R37, R12, 0x1, R37 ;  /* 0x000000010c257824 */ /* 0x000fe200078e0225 */
[----:B------:R-:W2:Y:S06]  /*18990*/  LDG.E.U16.CONSTANT R46, desc[UR8][R46.64] ;  /* 0x000000082e2e7981 */ /* 0x000eac000c1e9500 */
[----:B------:R-:W1:Y:S08]  /*189a0*/  LDC.64 R4, c[0x0][0x3d0] ;  /* 0x0000f400ff047b82 */ /* 0x000e700000000a00 */
[----:B------:R-:W3:Y:S01]  /*189b0*/  LDC R27, c[0x0][0x420] ;  /* 0x00010800ff1b7b82 */ /* 0x000ee20000000800 */
[----:B0-----:R-:W-:-:S07]  /*189c0*/  IMAD.WIDE R18, R37, 0x4, R18 ;  /* 0x0000000425127825 */ /* 0x001fce00078e0212 */
[----:B------:R-:W0:Y:S01]  /*189d0*/  LDC.64 R20, c[0x0][0x3c8] ;  /* 0x0000f200ff147b82 */ /* 0x000e220000000a00 */
[----:B-1----:R-:W-:Y:S01]  /*189e0*/  IMAD.WIDE R4, R37, 0x4, R4 ;  /* 0x0000000425047825 */ /* 0x002fe200078e0204 */
[----:B---3--:R1:W-:Y:S04]  /*189f0*/  STG.E desc[UR8][R18.64], R27 ;  /* 0x0000001b12007986 */ /* 0x0083e8000c101908 */
[----:B------:R1:W-:Y:S04]  /*18a00*/  STG.E desc[UR8][R4.64], R36 ;  /* 0x0000002404007986 */ /* 0x0003e8000c101908 */
[----:B------:R-:W3:Y:S02]  /*18a10*/  LDG.E R17, desc[UR8][R2.64] ;  /* 0x0000000802117981 */ /* 0x000ee4000c1e1900 */
[----:B---3--:R-:W-:-:S05]  /*18a20*/  FMNMX.FTZ R17, R36, R17, PT ;  /* 0x0000001124117209 */ /* 0x008fca0003810000 */
[----:B------:R1:W-:Y:S04]  /*18a30*/  STG.E desc[UR8][R2.64], R17 ;  /* 0x0000001102007986 */ /* 0x0003e8000c101908 */
[----:B------:R-:W3:Y:S01]  /*18a40*/  LDG.E R22, desc[UR8][R44.64] ;  /* 0x000000082c167981 */ /* 0x000ee2000c1e1900 */
[----:B0-----:R-:W-:-:S04]  /*18a50*/  IMAD.WIDE R20, R37, 0x4, R20 ;  /* 0x0000000425147825 */ /* 0x001fc800078e0214 */
[----:B--2---:R-:W-:Y:S02]  /*18a60*/  HADD2.F32 R25, -RZ, R46.H0_H0 ;  /* 0x2000002eff197230 */ /* 0x004fe40000004100 */
[----:B---3--:R-:W-:-:S05]  /*18a70*/  VIADD R23, R22, 0x1 ;  /* 0x0000000116177836 */ /* 0x008fca0000000000 */
[----:B------:R1:W-:Y:S04]  /*18a80*/  STG.E desc[UR8][R44.64], R23 ;  /* 0x000000172c007986 */ /* 0x0003e8000c101908 */
[----:B------:R1:W-:Y:S01]  /*18a90*/  STG.E desc[UR8][R20.64], R25 ;  /* 0x0000001914007986 */ /* 0x0003e2000c101908 */
[----:B------:R-:W-:Y:S05]  /*18aa0*/  BRA `(.L_x_13340) ;  /* 0x0000000400647947 */ /* 0x000fea0003800000 */
.L_x_13339:
[----:B------:R-:W-:Y:S02]  /*18ab0*/  ISETP.NE.U32.AND P3, PT, R20, RZ, PT ;  /* 0x000000ff1400720c */ /* 0x000fe40003f65070 */
[C---:B------:R-:W-:Y:S02]  /*18ac0*/  ISETP.GT.AND P2, PT, R0.reuse, RZ, PT ;  /* 0x000000ff0000720c */ /* 0x040fe40003f44270 */
[----:B------:R-:W-:Y:S02]  /*18ad0*/  ISETP.GT.AND P1, PT, R0, 0x1, !P1 ;  /* 0x000000010000780c */ /* 0x000fe40004f24270 */
[----:B------:R-:W-:-:S04]  /*18ae0*/  ISETP.NE.AND.EX P2, PT, R21, RZ, P2, P3 ;  /* 0x000000ff1500720c */ /* 0x000fc80001745330 */
[----:B------:R-:W-:-:S13]  /*18af0*/  PLOP3.LUT P1, PT, P2, P1, PT, 0xf8, 0x8f ;  /* 0x00000000008f781c */ /* 0x000fda0001723f70 */
[----:B------:R-:W-:Y:S05]  /*18b00*/  @!P1 BRA `(.L_x_13340) ;  /* 0x00000004004c9947 */ /* 0x000fea0003800000 */
[----:B------:R-:W-:Y:S01]  /*18b10*/  IMAD.WIDE R24, R4, 0x4, R52 ;  /* 0x0000000404187825 */ /* 0x000fe200078e0234 */
[----:B------:R-:W0:Y:S01]  /*18b20*/  LDC.64 R18, c[0x0][0x390] ;  /* 0x0000e400ff127b82 */ /* 0x000e220000000a00 */
[----:B------:R-:W1:Y:S03]  /*18b30*/  LDCU.64 UR4, c[0x0][0x3a0] ;  /* 0x00007400ff0477ac */ /* 0x000e660008000a00 */
[----:B------:R2:W3:Y:S01]  /*18b40*/  LDG.E.CONSTANT R23, desc[UR8][R24.64] ;  /* 0x0000000818177981 */ /* 0x0004e2000c1e9900 */
[----:B-1----:R-:W-:-:S04]  /*18b50*/  ISETP.NE.U32.AND P1, PT, RZ, UR4, PT ;  /* 0x00000004ff007c0c */ /* 0x002fc8000bf25070 */
[----:B------:R-:W-:Y:S01]  /*18b60*/  ISETP.NE.AND.EX P1, PT, RZ, UR5, PT, P1 ;  /* 0x00000005ff007c0c */ /* 0x000fe2000bf25310 */
[----:B0-----:R-:W-:Y:S01]  /*18b70*/  IMAD.WIDE R18, R11, 0x4, R18 ;  /* 0x000000040b127825 */ /* 0x001fe200078e0212 */
[----:B------:R-:W0:Y:S02]  /*18b80*/  LDCU.64 UR4, c[0x0][0x398] ;  /* 0x00007300ff0477ac */ /* 0x000e240008000a00 */
[----:B------:R-:W-:-:S04]  /*18b90*/  LEA R20, P2, R17, R18, 0x2 ;  /* 0x0000001211147211 */ /* 0x000fc800078410ff */
[----:B------:R-:W-:Y:S02]  /*18ba0*/  LEA.HI.X R21, R17, R19, R5, 0x2, P2 ;  /* 0x0000001311157211 */ /* 0x000fe400010f1405 */
[----:B-----5:R-:W-:-:S03]  /*18bb0*/  SHF.R.S32.HI R30, RZ, 0x1f, R11 ;  /* 0x0000001fff1e7819 */ /* 0x020fc6000001140b */
[----:B------:R-:W-:Y:S01]  /*18bc0*/  @!P1 IMAD.WIDE R26, R4, 0x2, R48 ;  /* 0x00000002041a9825 */ /* 0x000fe200078e0230 */
[----:B------:R-:W-:-:S04]  /*18bd0*/  IADD3 R28, P3, PT, R11, R17, RZ ;  /* 0x000000110b1c7210 */ /* 0x000fc80007f7e0ff */
[----:B------:R1:W5:Y:S01]  /*18be0*/  @!P1 LDG.E.U16.CONSTANT R22, desc[UR8][R26.64] ;  /* 0x000000081a169981 */ /* 0x000362000c1e9500 */
[----:B--2---:R-:W-:Y:S01]  /*18bf0*/  IMAD.X R25, R30, 0x1, R5, P3 ;  /* 0x000000011e197824 */ /* 0x004fe200018e0605 */
[----:B0-----:R-:W-:-:S04]  /*18c00*/  LEA R18, P3, R28, UR4, 0x2 ;  /* 0x000000041c127c11 */ /* 0x001fc8000f8610ff */
[----:B------:R-:W-:Y:S01]  /*18c10*/  LEA.HI.X R19, R28, UR5, R25, 0x2, P3 ;  /* 0x000000051c137c11 */ /* 0x000fe200098f1419 */
[----:B-1----:R-:W-:Y:S01]  /*18c20*/  VIADD R26, R17, 0x1 ;  /* 0x00000001111a7836 */ /* 0x002fe20000000000 */
[----:B---3--:R0:W-:Y:S01]  /*18c30*/  STG.E desc[UR8][R20.64], R23 ;  /* 0x0000001714007986 */ /* 0x0081e2000c101908 */
[----:B------:R-:W-:Y:S06]  /*18c40*/  @!P1 BRA `(.L_x_13362) ;  /* 0x0000000000f09947 */ /* 0x000fec0003800000 */
[----:B------:R-:W-:Y:S01]  /*18c50*/  IMAD.WIDE R24, R4, 0x2, R48 ;  /* 0x0000000204187825 */ /* 0x000fe200078e0230 */
[----:B0-----:R-:W0:Y:S04]  /*18c60*/  LDC R20, c[0x0][0x448] ;  /* 0x00011200ff147b82 */ /* 0x001e280000000800 */
[----:B-----5:R1:W2:Y:S01]  /*18c70*/  LDG.E.U16.CONSTANT R22, desc[UR8][R24.64] ;  /* 0x0000000818167981 */ /* 0x0202a2000c1e9500 */
[----:B------:R-:W-:Y:S01]  /*18c80*/  IABS R29, R23 ;  /* 0x00000017001d7213 */ /* 0x000fe20000000000 */
[----:B------:R-:W-:Y:S01]  /*18c90*/  UIADD3 UR4, UPT, UPT, UR10, 0x4, URZ ;  /* 0x000000040a047890 */ /* 0x000fe2000fffe0ff */
[----:B------:R-:W-:-:S03]  /*18ca0*/  IMAD.IADD R17, R11, 0x1, R17 ;  /* 0x000000010b117824 */ /* 0x000fc600078e0211 */
[----:B------:R-:W-:Y:S01]  /*18cb0*/  ULEA UR4, UR11, UR4, 0x18 ;  /* 0x000000040b047291 */ /* 0x000fe2000f8ec0ff */
[----:B-1----:R-:W-:Y:S02]  /*18cc0*/  IABS R25, R0 ;  /* 0x0000000000197213 */ /* 0x002fe40000000000 */
[-C--:B0-----:R-:W-:Y:S02]  /*18cd0*/  IABS R28, R20.reuse ;  /* 0x00000014001c7213 */ /* 0x081fe40000000000 */
[----:B------:R-:W-:Y:S02]  /*18ce0*/  LOP3.LUT R23, R23, R20, RZ, 0x3c, !PT ;  /* 0x0000001417177212 */ /* 0x000fe400078e3cff */
[----:B------:R-:W0:Y:S02]  /*18cf0*/  I2F.RP R21, R28 ;  /* 0x0000001c00157306 */ /* 0x000e240000209400 */
[----:B------:R-:W-:-:S06]  /*18d00*/  ISETP.GE.AND P3, PT, R23, RZ, PT ;  /* 0x000000ff1700720c */ /* 0x000fcc0003f66270 */
[----:B0-----:R-:W0:Y:S02]  /*18d10*/  MUFU.RCP R21, R21 ;  /* 0x0000001500157308 */ /* 0x001e240000001000 */
[----:B0-----:R-:W-:-:S06]  /*18d20*/  IADD3 R4, PT, PT, R21, 0xffffffe, RZ ;  /* 0x0ffffffe15047810 */ /* 0x001fcc0007ffe0ff */
[----:B------:R-:W0:Y:S08]  /*18d30*/  I2F.RP R21, R25 ;  /* 0x0000001900157306 */ /* 0x000e300000209400 */
[----:B------:R1:W3:Y:S08]  /*18d40*/  F2I.FTZ.U32.TRUNC.NTZ R5, R4 ;  /* 0x0000000400057305 */ /* 0x0002f0000021f000 */
[----:B0-----:R-:W0:Y:S01]  /*18d50*/  MUFU.RCP R21, R21 ;  /* 0x0000001500157308 */ /* 0x001e220000001000 */
[----:B-1----:R-:W-:-:S02]  /*18d60*/  IMAD.MOV.U32 R4, RZ, RZ, RZ ;  /* 0x000000ffff047224 */ /* 0x002fc400078e00ff */
[----:B---3--:R-:W-:-:S04]  /*18d70*/  IMAD.MOV R27, RZ, RZ, -R5 ;  /* 0x000000ffff1b7224 */ /* 0x008fc800078e0a05 */
        /* <DEDUP_REMOVED lines=41> */
.L_x_13362:
[----:B-1---5:R-:W-:Y:S01]  /*19010*/  HADD2.F32 R5, -RZ, R22.H0_H0 ;  /* 0x20000016ff057230 */ /* 0x022fe20000004100 */
[----:B------:R2:W-:Y:S04]  /*19020*/  STS [UR7], R26 ;  /* 0x0000001aff007988 */ /* 0x0005e80008000807 */
[----:B------:R2:W-:Y:S02]  /*19030*/  STG.E desc[UR8][R18.64], R5 ;  /* 0x0000000512007986 */ /* 0x0005e4000c101908 */
.L_x_13340:
[----:B------:R-:W-:Y:S05]  /*19040*/  WARPSYNC.ALL ;  /* 0x0000000000007948 */ /* 0x000fea0003800000 */
[----:B------:R-:W3:Y:S08]  /*19050*/  S2UR UR13, SR_CgaCtaId ;  /* 0x00000000000d79c3 */ /* 0x000ef00000008800 */
[----:B------:R-:W-:Y:S06]  /*19060*/  BAR.SYNC.DEFER_BLOCKING 0x0 ;  /* 0x0000000000007b1d */ /* 0x000fec0000010000 */
[----:B------:R-:W-:-:S02]  /*19070*/  UMOV UR12, 0x400 ;  /* 0x00000400000c7882 */ /* 0x000fc40000000000 */
[----:B---3--:R-:W-:-:S09]  /*19080*/  ULEA UR6, UR13, UR12, 0x18 ;  /* 0x0000000c0d067291 */ /* 0x008fd2000f8ec0ff */
[----:B------:R-:W3:Y:S02]  /*19090*/  LDS R22, [UR6] ;  /* 0x00000006ff167984 */ /* 0x000ee40008000800 */
[----:B---3--:R-:W-:-:S13]  /*190a0*/  ISETP.GE.AND P1, PT, R22, R0, PT ;  /* 0x000000001600720c */ /* 0x008fda0003f26270 */
[----:B------:R-:W-:Y:S05]  /*190b0*/  @P1 BRA `(.L_x_13313) ;  /* 0x0000015c002c1947 */ /* 0x000fea0003800000 */
[----:B01----:R-:W0:Y:S01]  /*190c0*/  LDC.64 R20, c[0x0][0x3e8] ;  /* 0x0000fa00ff147b82 */ /* 0x003e220000000a00 */
[----:B------:R-:W-:Y:S01]  /*190d0*/  IMAD.IADD R56, R50, 0x1, R54 ;  /* 0x0000000132387824 */ /* 0x000fe200078e0236 */
[----:B------:R-:W-:Y:S02]  /*190e0*/  SHF.R.S32.HI R17, RZ, 0x1f, R22 ;  /* 0x0000001fff117819 */ /* 0x000fe40000011416 */
[----:B0-----:R-:W-:-:S04]  /*190f0*/  ISETP.NE.U32.AND P1, PT, R20, RZ, PT ;  /* 0x000000ff1400720c */ /* 0x001fc80003f25070 */
[----:B------:R-:W-:-:S13]  /*19100*/  ISETP.NE.AND.EX P1, PT, R21, RZ, PT, P1 ;  /* 0x000000ff1500720c */ /* 0x000fda0003f25310 */
[----:B------:R-:W-:Y:S05]  /*19110*/  @!P1 BRA `(.L_x_13363) ;  /* 0x0000003000f09947 */ /* 0x000fea0003800000 */
[----:B------:R-:W-:Y:S01]  /*19120*/  IMAD.WIDE R24, R16, 0x4, R52 ;  /* 0x0000000410187825 */ /* 0x000fe200078e0234 */
[----:B--2---:R-:W0:Y:S05]  /*19130*/  LDC.64 R4, c[0x0][0x410] ;  /* 0x00010400ff047b82 */ /* 0x004e2a0000000a00 */
        /* <DEDUP_REMOVED lines=8> */
[----:B0-----:R-:W-:-:S06]  /*191c0*/  VIADD R29, R28, 0xffffffe ;  /* 0x0ffffffe1c1d7836 */ /* 0x001fcc0000000000 */
[----:B------:R-:W0:Y:S02]  /*191d0*/  F2I.FTZ.U32.TRUNC.NTZ R19, R29 ;  /* 0x0000001d00137305 */ /* 0x000e24000021f000 */
[----:B0-----:R-:W-:-:S04]  /*191e0*/  IMAD.MOV R18, RZ, RZ, -R19 ;  /* 0x000000ffff127224 */ /* 0x001fc800078e0a13 */
[----:B-1----:R-:W-:Y:S02]  /*191f0*/  IMAD R25, R18, R27, RZ ;  /* 0x0000001b12197224 */ /* 0x002fe400078e02ff */
[----:B------:R-:W-:-:S04]  /*19200*/  IMAD.MOV.U32 R18, RZ, RZ, RZ ;  /* 0x000000ffff127224 */ /* 0x000fc800078e00ff */
[----:B------:R-:W-:Y:S01]  /*19210*/  IMAD.HI.U32 R18, R19, R25, R18 ;  /* 0x0000001913127227 */ /* 0x000fe200078e0012 */
[----:B--2--5:R-:W-:Y:S02]  /*19220*/  IABS R30, R24 ;  /* 0x00000018001e7213 */ /* 0x024fe40000000000 */
        /* <DEDUP_REMOVED lines=16> */
[----:B------:R-:W-:Y:S01]  /*19330*/  HADD2.F32 R42, -RZ, R15.H1_H1 ;  /* 0x3000000fff2a7230 */ /* 0x000fe20000004100 */
        /* <DEDUP_REMOVED lines=22> */
.L_x_13369:
        /* <DEDUP_REMOVED lines=16> */
.L_x_13368:
[----:B------:R-:W-:Y:S05]  /*195a0*/  BSYNC.RELIABLE B2 ;  /* 0x0000000000027941 */ /* 0x000fea0003800100 */
.L_x_13367:
        /* <DEDUP_REMOVED lines=16> */
.L_x_13372:
        /* <DEDUP_REMOVED lines=53> */
.L_x_13371:
[----:B------:R-:W-:Y:S05]  /*19a00*/  BSYNC.RECONVERGENT B2 ;  /* 0x0000000000027941 */ /* 0x000fea0003800200 */
.L_x_13370:
        /* <DEDUP_REMOVED lines=33> */
.L_x_13374:
[----:B------:R-:W-:Y:S05]  /*19c20*/  BSYNC.RECONVERGENT B2 ;  /* 0x0000000000027941 */ /* 0x000fea0003800200 */
.L_x_13373:
        /* <DEDUP_REMOVED lines=36> */
.L_x_13366:
[----:B------:R-:W-:Y:S05]  /*19e70*/  BSYNC.RECONVERGENT B1 ;  /* 0x0000000000017941 */ /* 0x000fea0003800200 */
.L_x_13365:
[----:B---3--:R-:W3:Y:S01]  /*19e80*/  LDL R17, [R1] ;  /* 0x0000000001117983 */ /* 0x008ee20000100800 */
[----:B------:R-:W5:Y:S01]  /*19e90*/  LDC R55, c[0x0][0x420] ;  /* 0x00010800ff377b82 */ /* 0x000f620000000800 */
[----:B------:R-:W2:Y:S02]  /*19ea0*/  LDCU UR4, c[0x0][0x430] ;  /* 0x00008600ff0477ac */ /* 0x000ea40008000800 */
[----:B0-----:R0:W2:Y:S01]  /*19eb0*/  LDG.E R21, desc[UR8][R4.64] ;  /* 0x0000000804157981 */ /* 0x0010a2000c1e1900 */
[----:B------:R-:W-:-:S04]  /*19ec0*/  IMAD.WIDE R46, R16, 0x2, R48 ;  /* 0x00000002102e7825 */ /* 0x000fc800078e0230 */
[----:B----4-:R-:W4:Y:S08]  /*19ed0*/  LDC.64 R26, c[0x0][0x3d8] ;  /* 0x0000f600ff1a7b82 */ /* 0x010f300000000a00 */
[----:B0-----:R-:W0:Y:S01]  /*19ee0*/  LDC.64 R4, c[0x0][0x3b8] ;  /* 0x0000ee00ff047b82 */ /* 0x001e220000000a00 */
[----:B-----5:R-:W-:Y:S02]  /*19ef0*/  ISETP.GE.AND P2, PT, R55, 0x1, PT ;  /* 0x000000013700780c */ /* 0x020fe40003f46270 */
[----:B----4-:R-:W-:-:S04]  /*19f00*/  ISETP.NE.U32.AND P1, PT, R26, RZ, PT ;  /* 0x000000ff1a00720c */ /* 0x010fc80003f25070 */
[----:B------:R-:W-:Y:S01]  /*19f10*/  ISETP.NE.AND.EX P1, PT, R27, RZ, PT, P1 ;  /* 0x000000ff1b00720c */ /* 0x000fe20003f25310 */
[----:B---3--:R-:W-:-:S04]  /*19f20*/  IMAD.IADD R17, R17, 0x1, R35 ;  /* 0x0000000111117824 */ /* 0x008fc800078e0223 */
[----:B--2---:R-:W-:-:S04]  /*19f30*/  IMAD R17, R17, UR4, RZ ;  /* 0x0000000411117c24 */ /* 0x004fc8000f8e02ff */
[----:B------:R-:W-:-:S04]  /*19f40*/  IMAD.IADD R19, R17, 0x1, R55 ;  /* 0x0000000111137824 */ /* 0x000fc800078e0237 */
[----:B0-----:R-:W-:-:S05]  /*19f50*/  IMAD.WIDE R4, R19, 0x4, R4 ;  /* 0x0000000413047825 */ /* 0x001fca00078e0204 */
[----:B------:R0:W-:Y:S01]  /*19f60*/  STG.E desc[UR8][R4.64], R21 ;  /* 0x0000001504007986 */ /* 0x0001e2000c101908 */
[----:B------:R-:W-:Y:S05]  /*19f70*/  @!P1 BRA `(.L_x_13375) ;  /* 0x0000000000f09947 */ /* 0x000fea0003800000 */
[----:B------:R-:W2:Y:S01]  /*19f80*/  LDG.E.U16.CONSTANT R16, desc[UR8][R46.64] ;  /* 0x000000082e107981 */ /* 0x000ea2000c1e9500 */
[----:B0-----:R-:W1:Y:S01]  /*19f90*/  LDC R21, c[0x0][0x448] ;  /* 0x00011200ff157b82 */ /* 0x001e620000000800 */
[----:B------:R-:W-:Y:S01]  /*19fa0*/  IABS R25, R24 ;  /* 0x0000001800197213 */ /* 0x000fe20000000000 */
[----:B------:R-:W-:Y:S01]  /*19fb0*/  UMOV UR4, 0x400 ;  /* 0x0000040000047882 */ /* 0x000fe20000000000 */
[----:B------:R-:W-:Y:S01]  /*19fc0*/  IABS R18, R0 ;  /* 0x0000000000127213 */ /* 0x000fe20000000000 */
[----:B------:R-:W-:-:S04]  /*19fd0*/  UIADD3 UR4, UPT, UPT, UR4, 0x4, URZ ;  /* 0x0000000404047890 */ /* 0x000fc8000fffe0ff */
[----:B------:R-:W0:Y:S01]  /*19fe0*/  S2UR UR5, SR_CgaCtaId ;  /* 0x00000000000579c3 */ /* 0x000e220000008800 */
[----:B-1----:R-:W-:-:S04]  /*19ff0*/  IABS R20, R21 ;  /* 0x0000001500147213 */ /* 0x002fc80000000000 */
[----:B------:R-:W1:Y:S01]  /*1a000*/  I2F.RP R22, R20 ;  /* 0x0000001400167306 */ /* 0x000e620000209400 */
[----:B0-----:R-:W-:-:S07]  /*1a010*/  ULEA UR4, UR5, UR4, 0x18 ;  /* 0x0000000405047291 */ /* 0x001fce000f8ec0ff */
[----:B-1----:R-:W0:Y:S02]  /*1a020*/  MUFU.RCP R22, R22 ;  /* 0x0000001600167308 */ /* 0x002e240000001000 */
        /* <DEDUP_REMOVED lines=15> */
[----:B------:R-:W-:Y:S01]  /*1a120*/  ISETP.GE.AND P1, PT, R4, RZ, PT ;  /* 0x000000ff0400720c */ /* 0x000fe20003f26270 */
[----:B------:R-:W-:-:S10]  /*1a130*/  IMAD.MOV.U32 R4, RZ, RZ, RZ ;  /* 0x000000ffff047224 */ /* 0x000fd400078e00ff */
[-C--:B------:R-:W-:Y:S01]  /*1a140*/  @!P4 IADD3 R5, PT, PT, R5, -R20.reuse, RZ ;  /* 0x800000140505c210 */ /* 0x080fe20007ffe0ff */
        /* <DEDUP_REMOVED lines=31> */
.L_x_13375:
[----:B------:R-:W-:Y:S05]  /*1a340*/  @!P2 BRA `(.L_x_13376) ;  /* 0x000000200018a947 */ /* 0x000fea0003800000 */
[----:B--2---:R-:W2:Y:S01]  /*1a350*/  LDC R19, c[0x0][0x448] ;  /* 0x00011200ff137b82 */ /* 0x004ea20000000800 */
[----:B------:R-:W-:Y:S02]  /*1a360*/  IABS R22, R24 ;  /* 0x0000001800167213 */ /* 0x000fe40000000000 */
[----:B------:R-:W-:Y:S02]  /*1a370*/  IABS R16, R0 ;  /* 0x0000000000107213 */ /* 0x000fe40000000000 */
[-C--:B--2---:R-:W-:Y:S02]  /*1a380*/  IABS R18, R19.reuse ;  /* 0x0000001300127213 */ /* 0x084fe40000000000 */
[----:B------:R-:W-:Y:S02]  /*1a390*/  LOP3.LUT R24, R24, R19, RZ, 0x3c, !PT ;  /* 0x0000001318187212 */ /* 0x000fe400078e3cff */
[----:B-1----:R-:W1:Y:S02]  /*1a3a0*/  I2F.RP R20, R18 ;  /* 0x0000001200147306 */ /* 0x002e640000209400 */
        /* <DEDUP_REMOVED lines=45> */
[----:B------:R-:W-:Y:S01]  /*1a680*/  ISETP.GE.U32.AND P1, PT, R55, 0x8, PT ;  /* 0x000000083700780c */ /* 0x000fe20003f26070 */
[----:B0-----:R-:W-:-:S12]  /*1a690*/  IMAD.U32 R16, RZ, RZ, UR4 ;  /* 0x00000004ff107e24 */ /* 0x001fd8000f8e00ff */
[----:B------:R-:W-:Y:S05]  /*1a6a0*/  @!P1 BRA `(.L_x_13378) ;  /* 0x00000004007c9947 */ /* 0x000fea0003800000 */
[----:B------:R-:W0:Y:S01]  /*1a6b0*/  LDC.64 R18, c[0x0][0x3b8] ;  /* 0x0000ee00ff127b82 */ /* 0x000e220000000a00 */
[----:B------:R-:W1:Y:S01]  /*1a6c0*/  LDCU UR5, c[0x0][0x428] ;  /* 0x00008500ff0577ac */ /* 0x000e620008000800 */
[C---:B------:R-:W-:Y:S01]  /*1a6d0*/  VIADD R25, R55.reuse, 0xfffffffa ;  /* 0xfffffffa37197836 */ /* 0x040fe20000000000 */
        /* <DEDUP_REMOVED lines=8> */
[----:B------:R-:W-:Y:S02]  /*1a760*/  VIADD R39, R55, 0xfffffffd ;  /* 0xfffffffd37277836 */ /* 0x000fe40000000000 */
[----:B------:R-:W-:Y:S02]  /*1a770*/  IMAD.MOV.U32 R20, RZ, RZ, RZ ;  /* 0x000000ffff147224 */ /* 0x000fe400078e00ff */
[--C-:B-1----:R-:W-:Y:S02]  /*1a780*/  IMAD R24, R25, UR5, R56.reuse ;  /* 0x0000000519187c24 */ /* 0x102fe4000f8e0238 */
[----:B------:R-:W-:Y:S01]  /*1a790*/  IMAD R25, R27, UR5, R56 ;  /* 0x000000051b197c24 */ /* 0x000fe2000f8e0238 */
[----:B0-----:R-:W-:Y:S01]  /*1a7a0*/  IADD3 R18, P1, PT, R18, -0x10, RZ ;  /* 0xfffffff012127810 */ /* 0x001fe20007f3e0ff */
[----:B------:R-:W-:-:S02]  /*1a7b0*/  IMAD.U32 R16, RZ, RZ, UR4 ;  /* 0x00000004ff107e24 */ /* 0x000fc4000f8e00ff */
[--C-:B------:R-:W-:Y:S01]  /*1a7c0*/  IMAD R21, R21, UR5, R56.reuse ;  /* 0x0000000515157c24 */ /* 0x100fe2000f8e0238 */
[----:B------:R-:W-:Y:S01]  /*1a7d0*/  IADD3.X R19, PT, PT, R19, -0x1, RZ, P1, !PT ;  /* 0xffffffff13137810 */ /* 0x000fe20000ffe4ff */
[--C-:B------:R-:W-:Y:S02]  /*1a7e0*/  IMAD R22, R5, UR5, R56.reuse ;  /* 0x0000000505167c24 */ /* 0x100fe4000f8e0238 */
[--C-:B------:R-:W-:Y:S02]  /*1a7f0*/  IMAD R23, R23, UR5, R56.reuse ;  /* 0x0000000517177c24 */ /* 0x100fe4000f8e0238 */
[--C-:B------:R-:W-:Y:S02]  /*1a800*/  IMAD R26, R33, UR5, R56.reuse ;  /* 0x00000005211a7c24 */ /* 0x100fe4000f8e0238 */
[--C-:B------:R-:W-:Y:S02]  /*1a810*/  IMAD R27, R37, UR5, R56.reuse ;  /* 0x00000005251b7c24 */ /* 0x100fe4000f8e0238 */
[----:B------:R-:W-:-:S02]  /*1a820*/  IMAD R28, R39, UR5, R56 ;  /* 0x00000005271c7c24 */ /* 0x000fc4000f8e0238 */
[----:B------:R-:W-:Y:S02]  /*1a830*/  IMAD.MOV R29, RZ, RZ, -R29 ;  /* 0x000000ffff1d7224 */ /* 0x000fe400078e0a1d */
[----:B------:R-:W-:-:S07]  /*1a840*/  IMAD R30, R0, UR5, RZ ;  /* 0x00000005001e7c24 */ /* 0x000fce000f8e02ff */
.L_x_13379:
[----:B------:R-:W0:Y:S01]  /*1a850*/  LDC.64 R38, c[0x0][0x3f8] ;  /* 0x0000fe00ff267b82 */ /* 0x000e220000000a00 */
[----:B-----5:R-:W-:-:S04]  /*1a860*/  IMAD R31, R21, R0, R31 ;  /* 0x00000000151f7224 */ /* 0x020fc800078e021f */
[----:B------:R-:W-:-:S03]  /*1a870*/  IMAD.IADD R31, R31, 0x1, R20 ;  /* 0x000000011f1f7824 */ /* 0x000fc600078e0214 */
[----:B------:R-:W1:Y:S01]  /*1a880*/  LDC.64 R36, c[0x0][0x400] ;  /* 0x00010000ff247b82 */ /* 0x000e620000000a00 */
[----:B0-----:R-:W-:-:S05]  /*1a890*/  IMAD.WIDE R4, R31, 0x4, R38 ;  /* 0x000000041f047825 */ /* 0x001fca00078e0226 */
[----:B------:R0:W2:Y:S01]  /*1a8a0*/  LDG.E R41, desc[UR8][R4.64] ;  /* 0x0000000804297981 */ /* 0x0000a2000c1e1900 */
[----:B------:R-:W-:Y:S02]  /*1a8b0*/  SHF.R.S32.HI R33, RZ, 0x1f, R17 ;  /* 0x0000001fff217819 */ /* 0x000fe40000011411 */
        /* <DEDUP_REMOVED lines=62> */
.L_x_13378:
        /* <DEDUP_REMOVED lines=15> */
[----:B------:R-:W-:-:S04]  /*1ad90*/  IMAD R31, R5, R0, R31 ;  /* 0x00000000051f7224 */ /* 0x000fc800078e021f */
[----:B--2---:R-:W-:-:S05]  /*1ada0*/  IMAD.WIDE R4, R31, 0x4, R22 ;  /* 0x000000041f047825 */ /* 0x004fca00078e0216 */
[----:B------:R1:W2:Y:S01]  /*1adb0*/  LDG.E R27, desc[UR8][R4.64] ;  /* 0x00000008041b7981 */ /* 0x0002a2000c1e1900 */
[----:B------:R-:W-:Y:S02]  /*1adc0*/  SHF.R.S32.HI R19, RZ, 0x1f, R17 ;  /* 0x0000001fff137819 */ /* 0x000fe40000011411 */
[----:B------:R-:W-:-:S04]  /*1add0*/  IADD3 R18, P1, PT, R17, R16, RZ ;  /* 0x0000001011127210 */ /* 0x000fc80007f3e0ff */
[----:B------:R-:W-:Y:S02]  /*1ade0*/  LEA.HI.X.SX32 R19, R16, R19, 0x1, P1 ;  /* 0x0000001310137211 */ /* 0x000fe400008f0eff */
[----:B-1----:R-:W-:-:S04]  /*1adf0*/  LEA R4, P1, R18, UR14, 0x2 ;  /* 0x0000000e12047c11 */ /* 0x002fc8000f8210ff */
[----:B------:R-:W-:Y:S01]  /*1ae00*/  LEA.HI.X R5, R18, UR15, R19, 0x2, P1 ;  /* 0x0000000f12057c11 */ /* 0x000fe200088f1413 */
[----:B---3--:R-:W-:-:S04]  /*1ae10*/  IMAD.WIDE R18, R31, 0x4, R20 ;  /* 0x000000041f127825 */ /* 0x008fc800078e0214 */
[----:B--2---:R0:W-:Y:S04]  /*1ae20*/  STG.E desc[UR8][R4.64+-0x4], R27 ;  /* 0xfffffc1b04007986 */ /* 0x0041e8000c101908 */
[----:B------:R-:W2:Y:S01]  /*1ae30*/  LDG.E R18, desc[UR8][R18.64] ;  /* 0x0000000812127981 */ /* 0x000ea2000c1e1900 */
[----:B------:R-:W-:-:S04]  /*1ae40*/  IMAD R24, R24, R25, -R25 ;  /* 0x0000001918187224 */ /* 0x000fc800078e0a19 */
[----:B------:R-:W-:Y:S01]  /*1ae50*/  IMAD.IADD R29, R50, 0x1, R24 ;  /* 0x00000001321d7824 */ /* 0x000fe200078e0218 */
[----:B--2---:R-:W-:-:S05]  /*1ae60*/  IADD3 R26, PT, PT, R11, R18, RZ ;  /* 0x000000120b1a7210 */ /* 0x004fca0007ffe0ff */
        /* <DEDUP_REMOVED lines=19> */
[----:B------:R2:W3:Y:S02]  /*1afa0*/  LDG.E R23, desc[UR8][R18.64] ;  /* 0x0000000812177981 */ /* 0x0004e4000c1e1900 */
[----:B--2---:R-:W-:Y:S02]  /*1afb0*/  IMAD.WIDE R18, R25, 0x4, R20 ;  /* 0x0000000419127825 */ /* 0x004fe400078e0214 */
[----:B---3--:R0:W-:Y:S04]  /*1afc0*/  STG.E desc[UR8][R4.64+-0x10], R23 ;  /* 0xfffff01704007986 */ /* 0x0081e8000c101908 */
[----:B-1----:R0:W5:Y:S01]  /*1afd0*/  LDG.E R31, desc[UR8][R18.64] ;  /* 0x00000008121f7981 */ /* 0x002162000c1e1900 */
[----:B------:R-:W-:-:S07]  /*1afe0*/  VIADD R16, R16, 0xfffffffc ;  /* 0xfffffffc10107836 */ /* 0x000fce0000000000 */
.L_x_13380:
[----:B------:R-:W-:Y:S05]  /*1aff0*/  BRA.U !UP1, `(.L_x_13376) ;  /* 0x0000001109ec7547 */ /* 0x000fea000b800000 */
[----:B------:R-:W-:Y:S01]  /*1b000*/  UIADD3 UR4, UPT, UPT, UR4, -0x1, URZ ;  /* 0xffffffff04047890 */ /* 0x000fe2000fffe0ff */
[----:B0-----:R-:W-:-:S03]  /*1b010*/  LOP3.LUT R4, R55, 0x1, RZ, 0xc0, !PT ;  /* 0x0000000137047812 */ /* 0x001fc600078ec0ff */
[----:B------:R-:W-:Y:S01]  /*1b020*/  UISETP.NE.AND UP0, UPT, UR4, URZ, UPT ;  /* 0x000000ff0400728c */ /* 0x000fe2000bf05270 */
[----:B------:R-:W-:-:S08]  /*1b030*/  ISETP.NE.U32.AND P2, PT, R4, 0x1, PT ;  /* 0x000000010400780c */ /* 0x000fd00003f45070 */
[----:B------:R-:W-:Y:S05]  /*1b040*/  BRA.U !UP0, `(.L_x_13381) ;  /* 0x0000000108707547 */ /* 0x000fea000b800000 */
        /* <DEDUP_REMOVED lines=26> */
[----:B------:R0:W5:Y:S01]  /*1b1f0*/  LDG.E R31, desc[UR8][R18.64] ;  /* 0x00000008121f7981 */ /* 0x000162000c1e1900 */
[----:B------:R-:W-:-:S07]  /*1b200*/  VIADD R16, R16, 0xfffffffe ;  /* 0xfffffffe10107836 */ /* 0x000fce0000000000 */
.L_x_13381:
[----:B------:R-:W-:Y:S05]  /*1b210*/  @P2 BRA `(.L_x_13376) ;  /* 0x0000001000642947 */ /* 0x000fea0003800000 */
[----:B------:R-:W1:Y:S01]  /*1b220*/  LDCU UR4, c[0x0][0x428] ;  /* 0x00008500ff0477ac */ /* 0x000e620008000800 */
[----:B0-----:R-:W0:Y:S01]  /*1b230*/  LDC.64 R4, c[0x0][0x3f8] ;  /* 0x0000fe00ff047b82 */ /* 0x001e220000000a00 */
[----:B------:R-:W-:Y:S02]  /*1b240*/  VIADD R19, R16, 0xffffffff ;  /* 0xffffffff10137836 */ /* 0x000fe40000000000 */
[----:B-----5:R-:W-:Y:S02]  /*1b250*/  IMAD.IADD R31, R11, 0x1, R31 ;  /* 0x000000010b1f7824 */ /* 0x020fe400078e021f */
[----:B-1----:R-:W-:Y:S01]  /*1b260*/  IMAD R19, R19, UR4, R50 ;  /* 0x0000000413137c24 */ /* 0x002fe2000f8e0232 */
        /* <DEDUP_REMOVED lines=11> */
.L_x_13377:
[----:B------:R-:W0:Y:S01]  /*1b320*/  LDCU UR4, c[0x0][0x420] ;  /* 0x00008400ff0477ac */ /* 0x000e220008000800 */
[----:B------:R-:W-:Y:S01]  /*1b330*/  ISETP.GE.U32.AND P1, PT, R55, 0x8, PT ;  /* 0x000000083700780c */ /* 0x000fe20003f26070 */
[----:B0-----:R-:W-:-:S12]  /*1b340*/  IMAD.U32 R25, RZ, RZ, UR4 ;  /* 0x00000004ff197e24 */ /* 0x001fd8000f8e00ff */
[----:B------:R-:W-:Y:S05]  /*1b350*/  @!P1 BRA `(.L_x_13382) ;  /* 0x0000000400e89947 */ /* 0x000fea0003800000 */
[----:B------:R-:W0:Y:S01]  /*1b360*/  LDCU UR5, c[0x0][0x428] ;  /* 0x00008500ff0577ac */ /* 0x000e220008000800 */
[C---:B------:R-:W-:Y:S01]  /*1b370*/  VIADD R19, R55.reuse, 0xffffffff ;  /* 0xffffffff37137836 */ /* 0x040fe20000000000 */
        /* <DEDUP_REMOVED lines=8> */
[----:B------:R-:W-:Y:S02]  /*1b400*/  VIADD R41, R55, 0xfffffffe ;  /* 0xfffffffe37297836 */ /* 0x000fe40000000000 */
[----:B------:R-:W-:Y:S02]  /*1b410*/  IMAD.MOV.U32 R5, RZ, RZ, RZ ;  /* 0x000000ffff057224 */ /* 0x000fe400078e00ff */
[--C-:B0-----:R-:W-:Y:S02]  /*1b420*/  IMAD R34, R19, UR5, R56.reuse ;  /* 0x0000000513227c24 */ /* 0x101fe4000f8e0238 */
[--C-:B------:R-:W-:Y:S02]  /*1b430*/  IMAD R18, R21, UR5, R56.reuse ;  /* 0x0000000515127c24 */ /* 0x100fe4000f8e0238 */
[----:B------:R-:W-:-:S02]  /*1b440*/  IMAD R19, R23, UR5, R56 ;  /* 0x0000000517137c24 */ /* 0x000fc4000f8e0238 */
[----:B------:R-:W-:Y:S02]  /*1b450*/  IMAD.U32 R25, RZ, RZ, UR4 ;  /* 0x00000004ff197e24 */ /* 0x000fe4000f8e00ff */
[--C-:B------:R-:W-:Y:S02]  /*1b460*/  IMAD R20, R29, UR5, R56.reuse ;  /* 0x000000051d147c24 */ /* 0x100fe4000f8e0238 */
[--C-:B------:R-:W-:Y:S02]  /*1b470*/  IMAD R21, R33, UR5, R56.reuse ;  /* 0x0000000521157c24 */ /* 0x100fe4000f8e0238 */
[--C-:B------:R-:W-:Y:S02]  /*1b480*/  IMAD R22, R37, UR5, R56.reuse ;  /* 0x0000000525167c24 */ /* 0x100fe4000f8e0238 */
[--C-:B------:R-:W-:Y:S02]  /*1b490*/  IMAD R23, R39, UR5, R56.reuse ;  /* 0x0000000527177c24 */ /* 0x100fe4000f8e0238 */
[----:B------:R-:W-:-:S02]  /*1b4a0*/  IMAD R24, R41, UR5, R56 ;  /* 0x0000000529187c24 */ /* 0x000fc4000f8e0238 */
[----:B------:R-:W-:Y:S02]  /*1b4b0*/  IMAD.MOV R4, RZ, RZ, -R4 ;  /* 0x000000ffff047224 */ /* 0x000fe400078e0a04 */
[----:B------:R-:W-:-:S07]  /*1b4c0*/  IMAD R16, R0, UR5, RZ ;  /* 0x0000000500107c24 */ /* 0x000fce000f8e02ff */
.L_x_13383:
        /* <DEDUP_REMOVED lines=99> */
.L_x_13382:
        /* <DEDUP_REMOVED lines=9> */
[----:B------:R-:W-:Y:S01]  /*1bb90*/  VIADD R37, R25, 0xffffffff ;  /* 0xffffffff19257836 */ /* 0x000fe20000000000 */
[----:B------:R-:W2:Y:S01]  /*1bba0*/  LDCU.64 UR14, c[0x0][0x3b8] ;  /* 0x00007700ff0e77ac */ /* 0x000ea20008000a00 */
[----:B-----5:R-:W-:-:S05]  /*1bbb0*/  IMAD.IADD R21, R11, 0x1, R31 ;  /* 0x000000010b157824 */ /* 0x020fca00078e021f */
[----:B------:R-:W3:Y:S08]  /*1bbc0*/  LDC.64 R32, c[0x0][0x3f8] ;  /* 0x0000fe00ff207b82 */ /* 0x000ef00000000a00 */
[----:B0-----:R-:W0:Y:S01]  /*1bbd0*/  LDC.64 R28, c[0x0][0x418] ;  /* 0x00010600ff1c7b82 */ /* 0x001e220000000a00 */
[----:B-1----:R-:W-:Y:S01]  /*1bbe0*/  IMAD R5, R37, R16, R50 ;  /* 0x0000001025057224 */ /* 0x002fe200078e0232 */
[----:B------:R-:W-:-:S06]  /*1bbf0*/  IADD3 R20, P1, PT, R17, R25, RZ ;  /* 0x0000001911147210 */ /* 0x000fcc0007f3e0ff */
[----:B------:R-:W1:Y:S01]  /*1bc00*/  LDC.64 R22, c[0x0][0x400] ;  /* 0x00010000ff167b82 */ /* 0x000e620000000a00 */
[----:B------:R-:W-:-:S04]  /*1bc10*/  IMAD R21, R5, R0, R21 ;  /* 0x0000000005157224 */ /* 0x000fc800078e0215 */
[----:B---3--:R-:W-:-:S05]  /*1bc20*/  IMAD.WIDE R4, R21, 0x4, R32 ;  /* 0x0000000415047825 */ /* 0x008fca00078e0220 */
[----:B------:R0:W3:Y:S01]  /*1bc30*/  LDG.E R39, desc[UR8][R4.64] ;  /* 0x0000000804277981 */ /* 0x0000e2000c1e1900 */
[----:B------:R-:W-:Y:S01]  /*1bc40*/  SHF.R.S32.HI R18, RZ, 0x1f, R17 ;  /* 0x0000001fff127819 */ /* 0x000fe20000011411 */
[----:B------:R-:W-:-:S03]  /*1bc50*/  IMAD.SHL.U32 R31, R20, 0x4, RZ ;  /* 0x00000004141f7824 */ /* 0x000fc600078e00ff */
[----:B------:R-:W-:Y:S02]  /*1bc60*/  LEA.HI.X.SX32 R19, R25, R18, 0x1, P1 ;  /* 0x0000001219137211 */ /* 0x000fe400008f0eff */
[----:B--2---:R-:W-:Y:S02]  /*1bc70*/  IADD3 R18, P1, PT, R31, UR14, RZ ;  /* 0x0000000e1f127c10 */ /* 0x004fe4000ff3e0ff */
[----:B------:R-:W-:Y:S01]  /*1bc80*/  SHF.L.U64.HI R20, R20, 0x2, R19 ;  /* 0x0000000214147819 */ /* 0x000fe20000010213 */
[----:B0-----:R-:W-:-:S03]  /*1bc90*/  IMAD.WIDE R4, R21, 0x4, R28 ;  /* 0x0000000415047825 */ /* 0x001fc600078e021c */
[----:B------:R-:W-:-:S05]  /*1bca0*/  IADD3.X R19, PT, PT, R20, UR15, RZ, P1, !PT ;  /* 0x0000000f14137c10 */ /* 0x000fca0008ffe4ff */
[----:B---3--:R0:W-:Y:S04]  /*1bcb0*/  STG.E desc[UR8][R18.64+-0x4], R39 ;  /* 0xfffffc2712007986 */ /* 0x0081e8000c101908 */
        /* <DEDUP_REMOVED lines=11> */
[----:B0-----:R0:W2:Y:S02]  /*1bd70*/  LDG.E R39, desc[UR8][R20.64] ;  /* 0x0000000814277981 */ /* 0x0010a4000c1e1900 */
[C---:B0-----:R-:W-:Y:S02]  /*1bd80*/  IMAD.WIDE R20, R37.reuse, 0x4, R28 ;  /* 0x0000000425147825 */ /* 0x041fe400078e021c */
[----:B--2---:R0:W-:Y:S04]  /*1bd90*/  STG.E desc[UR8][R18.64+-0x8], R39 ;  /* 0xfffff82712007986 */ /* 0x0041e8000c101908 */
[----:B------:R2:W3:Y:S02]  /*1bda0*/  LDG.E R43, desc[UR8][R20.64] ;  /* 0x00000008142b7981 */ /* 0x0004e4000c1e1900 */
[----:B--2---:R-:W-:-:S02]  /*1bdb0*/  IMAD.WIDE R20, R37, 0x4, R22 ;  /* 0x0000000425147825 */ /* 0x004fc400078e0216 */
[----:B---3--:R-:W-:Y:S04]  /*1bdc0*/  STG.E desc[UR8][R4.64+-0x8], R43 ;  /* 0xfffff82b04007986 */ /* 0x008fe8000c101908 */
[----:B------:R-:W2:Y:S01]  /*1bdd0*/  LDG.E R24, desc[UR8][R20.64] ;  /* 0x0000000814187981 */ /* 0x000ea2000c1e1900 */
[----:B------:R-:W-:-:S04]  /*1bde0*/  IMAD.IADD R31, R31, 0x1, -R16 ;  /* 0x000000011f1f7824 */ /* 0x000fc800078e0a10 */
[----:B------:R-:W-:Y:S02]  /*1bdf0*/  IMAD.IADD R37, R50, 0x1, R31 ;  /* 0x0000000132257824 */ /* 0x000fe400078e021f */
[----:B--2---:R-:W-:-:S04]  /*1be00*/  IMAD.IADD R24, R11, 0x1, R24 ;  /* 0x000000010b187824 */ /* 0x004fc800078e0218 */
[----:B------:R-:W-:-:S04]  /*1be10*/  IMAD R37, R37, R0, R24 ;  /* 0x0000000025257224 */ /* 0x000fc800078e0218 */
[----:B------:R-:W-:-:S05]  /*1be20*/  IMAD.WIDE R20, R37, 0x4, R32 ;  /* 0x0000000425147825 */ /* 0x000fca00078e0220 */
[----:B-1----:R1:W2:Y:S02]  /*1be30*/  LDG.E R41, desc[UR8][R20.64] ;  /* 0x0000000814297981 */ /* 0x0022a4000c1e1900 */
[C---:B-1----:R-:W-:Y:S02]  /*1be40*/  IMAD.WIDE R20, R37.reuse, 0x4, R28 ;  /* 0x0000000425147825 */ /* 0x042fe400078e021c */
[----:B--2---:R-:W-:Y:S04]  /*1be50*/  STG.E desc[UR8][R18.64+-0xc], R41 ;  /* 0xfffff42912007986 */ /* 0x004fe8000c101908 */
[----:B0-----:R0:W2:Y:S02]  /*1be60*/  LDG.E R39, desc[UR8][R20.64] ;  /* 0x0000000814277981 */ /* 0x0010a4000c1e1900 */
[----:B0-----:R-:W-:-:S02]  /*1be70*/  IMAD.WIDE R20, R37, 0x4, R22 ;  /* 0x0000000425147825 */ /* 0x001fc400078e0216 */
[----:B--2---:R-:W-:Y:S04]  /*1be80*/  STG.E desc[UR8][R4.64+-0xc], R39 ;  /* 0xfffff42704007986 */ /* 0x004fe8000c101908 */
        /* <DEDUP_REMOVED lines=9> */
[----:B0-----:R-:W-:-:S03]  /*1bf20*/  IMAD.WIDE R18, R31, 0x4, R22 ;  /* 0x000000041f127825 */ /* 0x001fc600078e0216 */
[----:B--2---:R1:W-:Y:S04]  /*1bf30*/  STG.E desc[UR8][R4.64+-0x10], R29 ;  /* 0xfffff01d04007986 */ /* 0x0043e8000c101908 */
[----:B------:R1:W5:Y:S01]  /*1bf40*/  LDG.E R31, desc[UR8][R18.64] ;  /* 0x00000008121f7981 */ /* 0x000362000c1e1900 */
[----:B------:R-:W-:-:S07]  /*1bf50*/  VIADD R25, R25, 0xfffffffc ;  /* 0xfffffffc19197836 */ /* 0x000fce0000000000 */
.L_x_13384:
[----:B------:R-:W-:Y:S05]  /*1bf60*/  BRA.U !UP1, `(.L_x_13376) ;  /* 0x0000000509107547 */ /* 0x000fea000b800000 */
[----:B------:R-:W-:Y:S01]  /*1bf70*/  UIADD3 UR4, UPT, UPT, UR4, -0x1, URZ ;  /* 0xffffffff04047890 */ /* 0x000fe2000fffe0ff */
[----:B-1----:R-:W-:-:S03]  /*1bf80*/  LOP3.LUT R4, R55, 0x1, RZ, 0xc0, !PT ;  /* 0x0000000137047812 */ /* 0x002fc600078ec0ff */
[----:B------:R-:W-:Y:S01]  /*1bf90*/  UISETP.NE.AND UP0, UPT, UR4, URZ, UPT ;  /* 0x000000ff0400728c */ /* 0x000fe2000bf05270 */
[----:B------:R-:W-:-:S08]  /*1bfa0*/  ISETP.NE.U32.AND P2, PT, R4, 0x1, PT ;  /* 0x000000010400780c */ /* 0x000fd00003f45070 */
[----:B------:R-:W-:Y:S05]  /*1bfb0*/  BRA.U !UP0, `(.L_x_13385) ;  /* 0x00000001089c7547 */ /* 0x000fea000b800000 */
        /* <DEDUP_REMOVED lines=14> */
[----:B------:R-:W-:-:S04]  /*1c0a0*/  LEA.HI.X.SX32 R18, R25, R18, 0x1, P1 ;  /* 0x0000001219127211 */ /* 0x000fc800008f0eff */
[----:B------:R-:W-:Y:S01]  /*1c0b0*/  SHF.L.U64.HI R20, R19, 0x2, R18 ;  /* 0x0000000213147819 */ /* 0x000fe20000010212 */
[----:B0-----:R-:W-:Y:S01]  /*1c0c0*/  IMAD.WIDE R4, R21, 0x4, R28 ;  /* 0x0000000415047825 */ /* 0x001fe200078e021c */
[----:B--2---:R-:W-:-:S04]  /*1c0d0*/  IADD3 R18, P1, PT, R41, UR4, RZ ;  /* 0x0000000429127c10 */ /* 0x004fc8000ff3e0ff */
[----:B------:R-:W-:-:S05]  /*1c0e0*/  IADD3.X R19, PT, PT, R20, UR5, RZ, P1, !PT ;  /* 0x0000000514137c10 */ /* 0x000fca0008ffe4ff */
[----:B---3--:R-:W-:Y:S04]  /*1c0f0*/  STG.E desc[UR8][R18.64+-0x4], R31 ;  /* 0xfffffc1f12007986 */ /* 0x008fe8000c101908 */
[----:B------:R0:W2:Y:S02]  /*1c100*/  LDG.E R39, desc[UR8][R4.64] ;  /* 0x0000000804277981 */ /* 0x0000a4000c1e1900 */
[----:B0-----:R-:W-:-:S05]  /*1c110*/  IADD3 R4, P1, PT, R41, R26, RZ ;  /* 0x0000001a29047210 */ /* 0x001fca0007f3e0ff */
[----:B------:R-:W-:Y:S02]  /*1c120*/  IMAD.X R5, R20, 0x1, R27, P1 ;  /* 0x0000000114057824 */ /* 0x000fe400008e061b */
[----:B-1----:R-:W-:-:S03]  /*1c130*/  IMAD.WIDE R20, R21, 0x4, R22 ;  /* 0x0000000415147825 */ /* 0x002fc600078e0216 */
[----:B--2---:R-:W-:Y:S04]  /*1c140*/  STG.E desc[UR8][R4.64+-0x4], R39 ;  /* 0xfffffc2704007986 */ /* 0x004fe8000c101908 */
        /* <DEDUP_REMOVED lines=14> */
.L_x_13385:
[----:B------:R-:W-:Y:S05]  /*1c230*/  @P2 BRA `(.L_x_13376) ;  /* 0x00000000005c2947 */ /* 0x000fea0003800000 */
[----:B------:R-:W2:Y:S01]  /*1c240*/  LDCU UR4, c[0x0][0x428] ;  /* 0x00008500ff0477ac */ /* 0x000ea20008000800 */
[----:B-1----:R-:W1:Y:S01]  /*1c250*/  LDC.64 R4, c[0x0][0x3f8] ;  /* 0x0000fe00ff047b82 */ /* 0x002e620000000a00 */
        /* <DEDUP_REMOVED lines=8> */
[----:B------:R-:W-:Y:S02]  /*1c2e0*/  SHF.R.S32.HI R20, RZ, 0x1f, R17 ;  /* 0x0000001fff147819 */ /* 0x000fe40000011411 */
[----:B------:R-:W-:-:S04]  /*1c2f0*/  IADD3 R17, P1, PT, R17, R25, RZ ;  /* 0x0000001911117210 */ /* 0x000fc80007f3e0ff */
[----:B------:R-:W-:Y:S01]  /*1c300*/  LEA.HI.X.SX32 R20, R25, R20, 0x1, P1 ;  /* 0x0000001419147211 */ /* 0x000fe200008f0eff */
[----:B------:R-:W-:-:S03]  /*1c310*/  IMAD.SHL.U32 R23, R17, 0x4, RZ ;  /* 0x0000000411177824 */ /* 0x000fc600078e00ff */
[----:B------:R-:W-:Y:S02]  /*1c320*/  SHF.L.U64.HI R20, R17, 0x2, R20 ;  /* 0x0000000211147819 */ /* 0x000fe40000010214 */
[----:B--2---:R-:W-:-:S04]  /*1c330*/  IADD3 R4, P1, PT, R23, UR4, RZ ;  /* 0x0000000417047c10 */ /* 0x004fc8000ff3e0ff */
[----:B------:R-:W-:Y:S01]  /*1c340*/  IADD3.X R5, PT, PT, R20, UR5, RZ, P1, !PT ;  /* 0x0000000514057c10 */ /* 0x000fe20008ffe4ff */
[----:B---3--:R-:W-:-:S04]  /*1c350*/  IMAD.WIDE R16, R31, 0x4, R18 ;  /* 0x000000041f107825 */ /* 0x008fc800078e0212 */
[----:B----4-:R4:W-:Y:S04]  /*1c360*/  STG.E desc[UR8][R4.64+-0x4], R21 ;  /* 0xfffffc1504007986 */ /* 0x0109e8000c101908 */
[----:B------:R-:W2:Y:S01]  /*1c370*/  LDG.E R17, desc[UR8][R16.64] ;  /* 0x0000000810117981 */ /* 0x000ea2000c1e1900 */
[----:B------:R-:W-:-:S04]  /*1c380*/  IADD3 R26, P1, PT, R23, R26, RZ ;  /* 0x0000001a171a7210 */ /* 0x000fc80007f3e0ff */
[----:B------:R-:W-:-:S05]  /*1c390*/  IADD3.X R27, PT, PT, R20, R27, RZ, P1, !PT ;  /* 0x0000001b141b7210 */ /* 0x000fca0000ffe4ff */
[----:B--2---:R4:W-:Y:S04]  /*1c3a0*/  STG.E desc[UR8][R26.64+-0x4], R17 ;  /* 0xfffffc111a007986 */ /* 0x0049e8000c101908 */
.L_x_13376:
[----:B---34-:R-:W3:Y:S01]  /*1c3b0*/  LDC.64 R16, c[0x0][0x3c0] ;  /* 0x0000f000ff107b82 */ /* 0x018ee20000000a00 */
[----:B------:R-:W-:Y:S01]  /*1c3c0*/  IMAD.IADD R35, R12, 0x1, R35 ;  /* 0x000000010c237824 */ /* 0x000fe200078e0223 */
[----:B------:R-:W4:Y:S06]  /*1c3d0*/  LDG.E.U16.CONSTANT R46, desc[UR8][R46.64] ;  /* 0x000000082e2e7981 */ /* 0x000f2c000c1e9500 */
[----:B012---:R-:W0:Y:S01]  /*1c3e0*/  LDC.64 R4, c[0x0][0x3d0] ;  /* 0x0000f400ff047b82 */ /* 0x007e220000000a00 */
[----:B---3--:R-:W-:-:S05]  /*1c3f0*/  IMAD.WIDE R16, R35, 0x4, R16 ;  /* 0x0000000423107825 */ /* 0x008fca00078e0210 */
[----:B------:R1:W-:Y:S01]  /*1c400*/  STG.E desc[UR8][R16.64], R55 ;  /* 0x0000003710007986 */ /* 0x0003e2000c101908 */
[----:B0-----:R-:W-:-:S05]  /*1c410*/  IMAD.WIDE R4, R35, 0x4, R4 ;  /* 0x0000000423047825 */ /* 0x001fca00078e0204 */
[----:B------:R1:W-:Y:S04]  /*1c420*/  STG.E desc[UR8][R4.64], R42 ;  /* 0x0000002a04007986 */ /* 0x0003e8000c101908 */
[----:B------:R-:W2:Y:S02]  /*1c430*/  LDG.E R19, desc[UR8][R2.64] ;  /* 0x0000000802137981 */ /* 0x000ea4000c1e1900 */
[----:B--2---:R-:W-:Y:S02]  /*1c440*/  FMNMX.FTZ R21, R42, R19, PT ;  /* 0x000000132a157209 */ /* 0x004fe40003810000 */
[----:B------:R-:W0:Y:S03]  /*1c450*/  LDC.64 R18, c[0x0][0x3c8] ;  /* 0x0000f200ff127b82 */ /* 0x000e260000000a00 */
[----:B------:R1:W-:Y:S04]  /*1c460*/  STG.E desc[UR8][R2.64], R21 ;  /* 0x0000001502007986 */ /* 0x0003e8000c101908 */
[----:B------:R-:W2:Y:S01]  /*1c470*/  LDG.E R20, desc[UR8][R44.64] ;  /* 0x000000082c147981 */ /* 0x000ea2000c1e1900 */
[----:B----4-:R-:W-:-:S02]  /*1c480*/  HADD2.F32 R25, -RZ, R46.H0_H0 ;  /* 0x2000002eff197230 */ /* 0x010fc40000004100 */
[----:B0-----:R-:W-:-:S04]  /*1c490*/  IMAD.WIDE R18, R35, 0x4, R18 ;  /* 0x0000000423127825 */ /* 0x001fc800078e0212 */
[----:B--2---:R-:W-:-:S05]  /*1c4a0*/  VIADD R23, R20, 0x1 ;  /* 0x0000000114177836 */ /* 0x004fca0000000000 */
[----:B------:R1:W-:Y:S04]  /*1c4b0*/  STG.E desc[UR8][R44.64], R23 ;  /* 0x000000172c007986 */ /* 0x0003e8000c101908 */
[----:B------:R1:W-:Y:S01]  /*1c4c0*/  STG.E desc[UR8][R18.64], R25 ;  /* 0x0000001912007986 */ /* 0x0003e2000c101908 */
[----:B------:R-:W-:Y:S05]  /*1c4d0*/  BRA `(.L_x_13364) ;  /* 0x0000000400647947 */ /* 0x000fea0003800000 */
.L_x_13363:
[----:B------:R-:W-:Y:S02]  /*1c4e0*/  ISETP.NE.U32.AND P3, PT, R20, RZ, PT ;  /* 0x000000ff1400720c */ /* 0x000fe40003f65070 */
[C---:B------:R-:W-:Y:S02]  /*1c4f0*/  ISETP.GT.AND P2, PT, R0.reuse, 0x1, PT ;  /* 0x000000010000780c */ /* 0x040fe40003f44270 */
[----:B------:R-:W-:Y:S02]  /*1c500*/  ISETP.GT.AND P1, PT, R0, 0x2, !P1 ;  /* 0x000000020000780c */ /* 0x000fe40004f24270 */
[----:B------:R-:W-:-:S04]  /*1c510*/  ISETP.NE.AND.EX P2, PT, R21, RZ, P2, P3 ;  /* 0x000000ff1500720c */ /* 0x000fc80001745330 */
[----:B------:R-:W-:-:S13]  /*1c520*/  PLOP3.LUT P1, PT, P2, P1, PT, 0xf8, 0x8f ;  /* 0x00000000008f781c */ /* 0x000fda0001723f70 */
[----:B------:R-:W-:Y:S05]  /*1c530*/  @!P1 BRA `(.L_x_13364) ;  /* 0x00000004004c9947 */ /* 0x000fea0003800000 */
[----:B------:R-:W0:Y:S01]  /*1c540*/  LDCU.64 UR4, c[0x0][0x3a0] ;  /* 0x00007400ff0477ac */ /* 0x000e220008000a00 */
[----:B------:R-:W-:Y:S01]  /*1c550*/  IMAD.WIDE R24, R16, 0x4, R52 ;  /* 0x0000000410187825 */ /* 0x000fe200078e0234 */
[----:B--2---:R-:W1:Y:S04]  /*1c560*/  LDC.64 R4, c[0x0][0x390] ;  /* 0x0000e400ff047b82 */ /* 0x004e680000000a00 */
[----:B------:R2:W3:Y:S01]  /*1c570*/  LDG.E.CONSTANT R21, desc[UR8][R24.64] ;  /* 0x0000000818157981 */ /* 0x0004e2000c1e9900 */
[----:B0-----:R-:W-:-:S04]  /*1c580*/  ISETP.NE.U32.AND P1, PT, RZ, UR4, PT ;  /* 0x00000004ff007c0c */ /* 0x001fc8000bf25070 */
[----:B------:R-:W-:Y:S01]  /*1c590*/  ISETP.NE.AND.EX P1, PT, RZ, UR5, PT, P1 ;  /* 0x00000005ff007c0c */ /* 0x000fe2000bf25310 */
[----:B------:R-:W0:-:S12]  /*1c5a0*/  LDCU.64 UR4, c[0x0][0x398] ;  /* 0x00007300ff0477ac */ /* 0x000e180008000a00 */
[----:B------:R-:W-:-:S05]  /*1c5b0*/  @!P1 IMAD.WIDE R26, R16, 0x2, R48 ;  /* 0x00000002101a9825 */ /* 0x000fca00078e0230 */
[----:B------:R4:W5:Y:S01]  /*1c5c0*/  @!P1 LDG.E.U16.CONSTANT R20, desc[UR8][R26.64] ;  /* 0x000000081a149981 */ /* 0x000962000c1e9500 */
[C---:B-1----:R-:W-:Y:S01]  /*1c5d0*/  IMAD.WIDE R4, R11.reuse, 0x4, R4 ;  /* 0x000000040b047825 */ /* 0x042fe200078e0204 */
[----:B------:R-:W-:Y:S02]  /*1c5e0*/  SHF.R.S32.HI R28, RZ, 0x1f, R11 ;  /* 0x0000001fff1c7819 */ /* 0x000fe4000001140b */
[----:B------:R-:W-:Y:S02]  /*1c5f0*/  IADD3 R23, P3, PT, R11, R22, RZ ;  /* 0x000000160b177210 */ /* 0x000fe40007f7e0ff */
[----:B------:R-:W-:-:S03]  /*1c600*/  LEA R18, P2, R22, R4, 0x2 ;  /* 0x0000000416127211 */ /* 0x000fc600078410ff */
[--C-:B--2---:R-:W-:Y:S01]  /*1c610*/  IMAD.X R24, R28, 0x1, R17.reuse, P3 ;  /* 0x000000011c187824 */ /* 0x104fe200018e0611 */
[----:B------:R-:W-:Y:S02]  /*1c620*/  LEA.HI.X R19, R22, R5, R17, 0x2, P2 ;  /* 0x0000000516137211 */ /* 0x000fe400010f1411 */
[----:B0-----:R-:W-:-:S04]  /*1c630*/  LEA R4, P3, R23, UR4, 0x2 ;  /* 0x0000000417047c11 */ /* 0x001fc8000f8610ff */
[----:B------:R-:W-:Y:S01]  /*1c640*/  LEA.HI.X R5, R23, UR5, R24, 0x2, P3 ;  /* 0x0000000517057c11 */ /* 0x000fe200098f1418 */
[----:B------:R-:W-:Y:S01]  /*1c650*/  VIADD R23, R22, 0x1 ;  /* 0x0000000116177836 */ /* 0x000fe20000000000 */
[----:B---3--:R4:W-:Y:S01]  /*1c660*/  STG.E desc[UR8][R18.64], R21 ;  /* 0x0000001512007986 */ /* 0x0089e2000c101908 */
[----:B------:R-:W-:Y:S06]  /*1c670*/  @!P1 BRA `(.L_x_13386) ;  /* 0x0000000000f09947 */ /* 0x000fec0003800000 */
[----:B------:R-:W-:Y:S01]  /*1c680*/  IMAD.WIDE R24, R16, 0x2, R48 ;  /* 0x0000000210187825 */ /* 0x000fe200078e0230 */
[----:B----4-:R-:W0:Y:S04]  /*1c690*/  LDC R18, c[0x0][0x448] ;  /* 0x00011200ff127b82 */ /* 0x010e280000000800 */
[----:B-----5:R1:W2:Y:S01]  /*1c6a0*/  LDG.E.U16.CONSTANT R20, desc[UR8][R24.64] ;  /* 0x0000000818147981 */ /* 0x0202a2000c1e9500 */
        /* <DEDUP_REMOVED lines=57> */
.L_x_13386:
[----:B0----5:R-:W-:Y:S01]  /*1ca40*/  HADD2.F32 R17, -RZ, R20.H0_H0 ;  /* 0x20000014ff117230 */ /* 0x021fe20000004100 */
[----:B------:R0:W-:Y:S04]  /*1ca50*/  STS [UR6], R23 ;  /* 0x00000017ff007988 */ /* 0x0001e80008000806 */
[----:B------:R0:W-:Y:S02]  /*1ca60*/  STG.E desc[UR8][R4.64], R17 ;  /* 0x0000001104007986 */ /* 0x0001e4000c101908 */
.L_x_13364:
[----:B------:R-:W-:Y:S05]  /*1ca70*/  WARPSYNC.ALL ;  /* 0x0000000000007948 */ /* 0x000fea0003800000 */
[----:B------:R-:W3:Y:S08]  /*1ca80*/  S2UR UR16, SR_CgaCtaId ;  /* 0x00000000001079c3 */ /* 0x000ef00000008800 */
[----:B------:R-:W-:Y:S06]  /*1ca90*/  BAR.SYNC.DEFER_BLOCKING 0x0 ;  /* 0x0000000000007b1d */ /* 0x000fec0000010000 */
[----:B------:R-:W-:-:S02]  /*1caa0*/  UMOV UR15, 0x400 ;  /* 0x00000400000f7882 */ /* 0x000fc40000000000 */
[----:B---3--:R-:W-:-:S09]  /*1cab0*/  ULEA UR14, UR16, UR15, 0x18 ;  /* 0x0000000f100e7291 */ /* 0x008fd2000f8ec0ff */
[----:B-12-4-:R-:W1:Y:S02]  /*1cac0*/  LDS R18, [UR14] ;  /* 0x0000000eff127984 */ /* 0x016e640008000800 */
[----:B-1----:R-:W-:-:S13]  /*1cad0*/  ISETP.GE.AND P1, PT, R18, R0, PT ;  /* 0x000000001200720c */ /* 0x002fda0003f26270 */
[----:B------:R-:W-:Y:S05]  /*1cae0*/  @P1 BRA `(.L_x_13313) ;  /* 0x0000012000a01947 */ /* 0x000fea0003800000 */
[----:B0-----:R-:W0:Y:S01]  /*1caf0*/  LDC.64 R22, c[0x0][0x3e8] ;  /* 0x0000fa00ff167b82 */ /* 0x001e220000000a00 */
[----:B------:R-:W-:Y:S02]  /*1cb00*/  SHF.R.S32.HI R19, RZ, 0x1f, R18 ;  /* 0x0000001fff137819 */ /* 0x000fe40000011412 */
[----:B0-----:R-:W-:-:S04]  /*1cb10*/  ISETP.NE.U32.AND P1, PT, R22, RZ, PT ;  /* 0x000000ff1600720c */ /* 0x001fc80003f25070 */
        /* <DEDUP_REMOVED lines=58> */
.L_x_13393:
[----:B------:R-:W-:Y:S02]  /*1cec0*/  VIADD R21, R21, 0x1 ;  /* 0x0000000115157836 */ /* 0x000fe40000000000 */
[----:B-1----:R-:W-:-:S03]  /*1ced0*/  IMAD.MOV.U32 R4, RZ, RZ, R24 ;  /* 0x000000ffff047224 */ /* 0x002fc600078e0018 */
[----:B0-----:R-:W-:-:S13]  /*1cee0*/  ISETP.NE.AND P1, PT, R21, R0, PT ;  /* 0x000000001500720c */ /* 0x001fda0003f25270 */
[----:B------:R-:W-:Y:S05]  /*1cef0*/  @!P1 BREAK.RELIABLE B3 ;  /* 0x0000000000039942 */ /* 0x000fea0003800100 */
[----:B------:R-:W-:Y:S05]  /*1cf00*/  @!P1 BREAK.RELIABLE B2 ;  /* 0x0000000000029942 */ /* 0x000fea0003800100 */
[----:B------:R-:W-:Y:S05]  /*1cf10*/  @!P1 BRA `(.L_x_13390) ;  /* 0x00000008006c9947 */ /* 0x000fea0003800000 */
[----:B------:R-:W0:Y:S01]  /*1cf20*/  LDCU.64 UR4, c[0x0][0x3d0] ;  /* 0x00007a00ff0477ac */ /* 0x000e220008000a00 */
        /* <DEDUP_REMOVED lines=8> */
.L_x_13392:
[----:B------:R-:W-:Y:S05]  /*1cfb0*/  BSYNC.RELIABLE B2 ;  /* 0x0000000000027941 */ /* 0x000fea0003800100 */
.L_x_13391:
        /* <DEDUP_REMOVED lines=16> */
.L_x_13396:
        /* <DEDUP_REMOVED lines=53> */
.L_x_13395:
[----:B------:R-:W-:Y:S05]  /*1d410*/  BSYNC.RECONVERGENT B2 ;  /* 0x0000000000027941 */ /* 0x000fea0003800200 */
.L_x_13394:
[----:B0-----:R-:W-:Y:S01]  /*1d420*/  IMAD.MOV.U32 R4, RZ, RZ, R21 ;  /* 0x000000ffff047224 */ /* 0x001fe200078e0015 */
[----:B------:R-:W-:Y:S06]  /*1d430*/  @!P2 BRA `(.L_x_13390) ;  /* 0x000000040024a947 */ /* 0x000fec0003800000 */
[----:B------:R-:W-:Y:S01]  /*1d440*/  ISETP.GE.U32.AND P1, PT, R60, 0x8, PT ;  /* 0x000000083c00780c */ /* 0x000fe20003f26070 */
[----:B------:R-:W-:Y:S01]  /*1d450*/  BSSY.RECONVERGENT B2, `(.L_x_13397) ;  /* 0x000001f000027945 */ /* 0x000fe20003800200 */
[----:B------:R-:W-:-:S11]  /*1d460*/  ISETP.NE.AND P2, PT, R57, RZ, PT ;  /* 0x000000ff3900720c */ /* 0x000fd60003f45270 */
[----:B------:R-:W-:Y:S05]  /*1d470*/  @!P1 BRA `(.L_x_13398) ;  /* 0x0000000000709947 */ /* 0x000fea0003800000 */
[----:B------:R-:W-:Y:S01]  /*1d480*/  IMAD.IADD R5, R12, 0x1, R25 ;  /* 0x000000010c057824 */ /* 0x000fe200078e0219 */
        /* <DEDUP_REMOVED lines=12> */
[----:B---3-5:R-:W-:-:S05]  /*1d550*/  FMNMX.FTZ R31, R29, R22, PT ;  /* 0x000000161d1f7209 */ /* 0x028fca0003810000 */
        /* <DEDUP_REMOVED lines=14> */
.L_x_13398:
[----:B------:R-:W-:Y:S05]  /*1d640*/  BSYNC.RECONVERGENT B2 ;  /* 0x0000000000027941 */ /* 0x000fea0003800200 */
.L_x_13397:
[----:B------:R-:W-:Y:S01]  /*1d650*/  IMAD.MOV.U32 R4, RZ, RZ, R21 ;  /* 0x000000ffff047224 */ /* 0x000fe200078e0015 */
[----:B------:R-:W-:Y:S06]  /*1d660*/  @!P2 BRA `(.L_x_13390) ;  /* 0x000000000098a947 */ /* 0x000fec0003800000 */
[----:B------:R-:W-:-:S13]  /*1d670*/  ISETP.GE.U32.AND P1, PT, R57, 0x4, PT ;  /* 0x000000043900780c */ /* 0x000fda0003f26070 */
[----:B0-----:R-:W-:Y:S01]  /*1d680*/  @P1 IMAD.IADD R23, R12, 0x1, R25 ;  /* 0x000000010c171824 */ /* 0x001fe200078e0219 */
[----:B------:R-:W3:Y:S03]  /*1d690*/  @P1 LDG.E R5, desc[UR8][R2.64] ;  /* 0x0000000802051981 */ /* 0x000ee6000c1e1900 */
        /* <DEDUP_REMOVED lines=11> */
[----:B------:R-:W-:-:S04]  /*1d750*/  LOP3.LUT R24, R0, 0x3, RZ, 0xc0, !PT ;  /* 0x0000000300187812 */ /* 0x000fc800078ec0ff */
[----:B------:R-:W-:Y:S01]  /*1d760*/  ISETP.NE.AND P2, PT, R24, RZ, PT ;  /* 0x000000ff1800720c */ /* 0x000fe20003f45270 */
[----:B------:R-:W-:Y:S01]  /*1d770*/  @P1 VIADD R25, R25, 0x4 ;  /* 0x0000000419191836 */ /* 0x000fe20000000000 */
[----:B--2--5:R-:W-:-:S05]  /*1d780*/  @P1 FMNMX.FTZ R31, R29, R4, PT ;  /* 0x000000041d1f1209 */ /* 0x024fca0003810000 */
[----:B------:R1:W-:Y:S01]  /*1d790*/  @P1 STG.E desc[UR8][R2.64], R31 ;  /* 0x0000001f02001986 */ /* 0x0003e2000c101908 */
[----:B------:R-:W-:-:S05]  /*1d7a0*/  IMAD.MOV.U32 R4, RZ, RZ, R21 ;  /* 0x000000ffff047224 */ /* 0x000fca00078e0015 */
[----:B------:R-:W-:Y:S05]  /*1d7b0*/  @!P2 BRA `(.L_x_13390) ;  /* 0x000000000044a947 */ /* 0x000fea0003800000 */
[----:B------:R-:W-:Y:S01]  /*1d7c0*/  IMAD.IADD R25, R12, 0x1, R25 ;  /* 0x000000010c197824 */ /* 0x000fe200078e0219 */
[----:B-1----:R-:W2:Y:S03]  /*1d7d0*/  LDG.E R5, desc[UR8][R2.64] ;  /* 0x0000000802057981 */ /* 0x002ea6000c1e1900 */
[----:B------:R-:W-:-:S05]  /*1d7e0*/  IMAD.WIDE R18, R25, 0x4, R18 ;  /* 0x0000000419127825 */ /* 0x000fca00078e0212 */
[----:B------:R-:W2:Y:S01]  /*1d7f0*/  LDG.E R4, desc[UR8][R18.64] ;  /* 0x0000000812047981 */ /* 0x000ea2000c1e1900 */
[----:B------:R-:W-:Y:S02]  /*1d800*/  ISETP.NE.AND P1, PT, R24, 0x1, PT ;  /* 0x000000011800780c */ /* 0x000fe40003f25270 */
[----:B--2---:R-:W-:-:S05]  /*1d810*/  FMNMX.FTZ R5, R4, R5, PT ;  /* 0x0000000504057209 */ /* 0x004fca0003810000 */
[----:B------:R3:W-:Y:S01]  /*1d820*/  STG.E desc[UR8][R2.64], R5 ;  /* 0x0000000502007986 */ /* 0x0007e2000c101908 */
[----:B------:R-:W-:-:S05]  /*1d830*/  IMAD.MOV.U32 R4, RZ, RZ, R21 ;  /* 0x000000ffff047224 */ /* 0x000fca00078e0015 */
[----:B------:R-:W-:Y:S05]  /*1d840*/  @!P1 BRA `(.L_x_13390) ;  /* 0x0000000000209947 */ /* 0x000fea0003800000 */
[----:B------:R-:W2:Y:S01]  /*1d850*/  LDG.E R4, desc[UR8][R18.64+0x4] ;  /* 0x0000040812047981 */ /* 0x000ea2000c1e1900 */
[----:B------:R-:W-:Y:S02]  /*1d860*/  ISETP.NE.AND P1, PT, R24, 0x2, PT ;  /* 0x000000021800780c */ /* 0x000fe40003f25270 */
[----:B--2---:R-:W-:-:S05]  /*1d870*/  FMNMX.FTZ R23, R5, R4, PT ;  /* 0x0000000405177209 */ /* 0x004fca0003810000 */
[----:B------:R4:W-:Y:S06]  /*1d880*/  STG.E desc[UR8][R2.64], R23 ;  /* 0x0000001702007986 */ /* 0x0009ec000c101908 */
[----:B------:R-:W3:Y:S02]  /*1d890*/  @P1 LDG.E R4, desc[UR8][R18.64+0x8] ;  /* 0x0000080812041981 */ /* 0x000ee4000c1e1900 */
[----:B---3--:R-:W-:Y:S02]  /*1d8a0*/  @P1 FMNMX.FTZ R5, R23, R4, PT ;  /* 0x0000000417051209 */ /* 0x008fe40003810000 */
[----:B------:R-:W-:-:S03]  /*1d8b0*/  MOV R4, R21 ;  /* 0x0000001500047202 */ /* 0x000fc60000000f00 */
[----:B------:R4:W-:Y:S04]  /*1d8c0*/  @P1 STG.E desc[UR8][R2.64], R5 ;  /* 0x0000000502001986 */ /* 0x0009e8000c101908 */
.L_x_13390:
[----:B------:R-:W-:Y:S05]  /*1d8d0*/  BSYNC.RECONVERGENT B1 ;  /* 0x0000000000017941 */ /* 0x000fea0003800200 */
.L_x_13389:
[----:B-1-34-:R-:W3:Y:S01]  /*1d8e0*/  LDL R5, [R1] ;  /* 0x0000000001057983 */ /* 0x01aee20000100800 */
[----:B------:R-:W1:Y:S01]  /*1d8f0*/  LDC R51, c[0x0][0x420] ;  /* 0x00010800ff337b82 */ /* 0x000e620000000800 */
[----:B------:R-:W4:Y:S02]  /*1d900*/  LDCU UR4, c[0x0][0x430] ;  /* 0x00008600ff0477ac */ /* 0x000f240008000800 */
[----:B------:R-:W4:Y:S01]  /*1d910*/  LDG.E R17, desc[UR8][R16.64] ;  /* 0x0000000810117981 */ /* 0x000f22000c1e1900 */
[----:B------:R-:W-:-:S04]  /*1d920*/  IMAD.WIDE R46, R10, 0x2, R48 ;  /* 0x000000020a2e7825 */ /* 0x000fc800078e0230 */
[----:B------:R-:W4:Y:S08]  /*1d930*/  LDC.64 R18, c[0x0][0x3b8] ;  /* 0x0000ee00ff127b82 */ /* 0x000f300000000a00 */
[----:B0-2---:R-:W0:Y:S01]  /*1d940*/  LDC.64 R28, c[0x0][0x3d8] ;  /* 0x0000f600ff1c7b82 */ /* 0x005e220000000a00 */
[----:B-1----:R-:W-:Y:S02]  /*1d950*/  ISETP.GE.AND P2, PT, R51, 0x1, PT ;  /* 0x000000013300780c */ /* 0x002fe40003f46270 */
[----:B0-----:R-:W-:-:S04]  /*1d960*/  ISETP.NE.U32.AND P1, PT, R28, RZ, PT ;  /* 0x000000ff1c00720c */ /* 0x001fc80003f25070 */
[----:B------:R-:W-:Y:S01]  /*1d970*/  ISETP.NE.AND.EX P1, PT, R29, RZ, PT, P1 ;  /* 0x000000ff1d00720c */ /* 0x000fe20003f25310 */
[----:B---3--:R-:W-:-:S04]  /*1d980*/  IMAD.IADD R5, R5, 0x1, R4 ;  /* 0x0000000105057824 */ /* 0x008fc800078e0204 */
[----:B----4-:R-:W-:-:S04]  /*1d990*/  IMAD R5, R5, UR4, RZ ;  /* 0x0000000405057c24 */ /* 0x010fc8000f8e02ff */
[----:B------:R-:W-:-:S04]  /*1d9a0*/  IMAD.IADD R21, R5, 0x1, R51 ;  /* 0x0000000105157824 */ /* 0x000fc800078e0233 */
[----:B------:R-:W-:-:S05]  /*1d9b0*/  IMAD.WIDE R18, R21, 0x4, R18 ;  /* 0x0000000415127825 */ /* 0x000fca00078e0212 */
[----:B------:R0:W-:Y:S01]  /*1d9c0*/  STG.E desc[UR8][R18.64], R17 ;  /* 0x0000001112007986 */ /* 0x0001e2000c101908 */
[----:B------:R-:W-:Y:S05]  /*1d9d0*/  @!P1 BRA `(.L_x_13399) ;  /* 0x0000000000f09947 */ /* 0x000fea0003800000 */
        /* <DEDUP_REMOVED lines=60> */
.L_x_13399:
[----:B------:R-:W-:Y:S05]  /*1dda0*/  @!P2 BRA `(.L_x_13400) ;  /* 0x000000200018a947 */ /* 0x000fea0003800000 */
[----:B01----:R-:W0:Y:S01]  /*1ddb0*/  LDC R19, c[0x0][0x448] ;  /* 0x00011200ff137b82 */ /* 0x003e220000000800 */
[----:B------:R-:W-:Y:S02]  /*1ddc0*/  IABS R22, R20 ;  /* 0x0000001400167213 */ /* 0x000fe40000000000 */
[----:B------:R-:W-:Y:S02]  /*1ddd0*/  IABS R10, R0 ;  /* 0x00000000000a7213 */ /* 0x000fe40000000000 */
[-C--:B0-----:R-:W-:Y:S02]  /*1dde0*/  IABS R18, R19.reuse ;  /* 0x0000001300127213 */ /* 0x081fe40000000000 */
[----:B------:R-:W-:Y:S02]  /*1ddf0*/  LOP3.LUT R20, R20, R19, RZ, 0x3c, !PT ;  /* 0x0000001314147212 */ /* 0x000fe400078e3cff */
        /* <DEDUP_REMOVED lines=43> */
[----:B-----5:R-:W-:Y:S01]  /*1e0b0*/  IMAD.MOV.U32 R32, RZ, RZ, R17 ;  /* 0x000000ffff207224 */ /* 0x020fe200078e0011 */
        /* <DEDUP_REMOVED lines=11> */
[C---:B------:R-:W-:Y:S01]  /*1e170*/  VIADD R25, R51.reuse, 0xfffffffa ;  /* 0xfffffffa33197836 */ /* 0x040fe20000000000 */
[----:B------:R-:W-:Y:S01]  /*1e180*/  SHF.R.S32.HI R29, RZ, 0x1f, R5 ;  /* 0x0000001fff1d7819 */ /* 0x000fe20000011405 */
[C---:B------:R-:W-:Y:S02]  /*1e190*/  VIADD R19, R51.reuse, 0xffffffff ;  /* 0xffffffff33137836 */ /* 0x040fe40000000000 */
[----:B------:R-:W-:-:S02]  /*1e1a0*/  VIADD R31, R51, 0xfffffffb ;  /* 0xfffffffb331f7836 */ /* 0x000fc40000000000 */
[C---:B------:R-:W-:Y:S02]  /*1e1b0*/  VIADD R33, R51.reuse, 0xfffffffc ;  /* 0xfffffffc33217836 */ /* 0x040fe40000000000 */
[C---:B------:R-:W-:Y:S02]  /*1e1c0*/  VIADD R35, R51.reuse, 0xfffffffe ;  /* 0xfffffffe33237836 */ /* 0x040fe40000000000 */
[----:B------:R-:W-:Y:S02]  /*1e1d0*/  VIADD R37, R51, 0xfffffffd ;  /* 0xfffffffd33257836 */ /* 0x000fe40000000000 */
[----:B------:R-:W-:Y:S02]  /*1e1e0*/  IMAD.MOV.U32 R18, RZ, RZ, RZ ;  /* 0x000000ffff127224 */ /* 0x000fe400078e00ff */
[--C-:B-1----:R-:W-:Y:S02]  /*1e1f0*/  IMAD R20, R21, UR5, R56.reuse ;  /* 0x0000000515147c24 */ /* 0x102fe4000f8e0238 */
[--C-:B------:R-:W-:Y:S01]  /*1e200*/  IMAD R21, R23, UR5, R56.reuse ;  /* 0x0000000517157c24 */ /* 0x100fe2000f8e0238 */
[----:B0-----:R-:W-:Y:S01]  /*1e210*/  IADD3 R16, P1, PT, R16, -0x10, RZ ;  /* 0xfffffff010107810 */ /* 0x001fe20007f3e0ff */
[----:B------:R-:W-:-:S02]  /*1e220*/  IMAD R22, R25, UR5, R56 ;  /* 0x0000000519167c24 */ /* 0x000fc4000f8e0238 */
[--C-:B------:R-:W-:Y:S01]  /*1e230*/  IMAD R19, R19, UR5, R56.reuse ;  /* 0x0000000513137c24 */ /* 0x100fe2000f8e0238 */
[----:B------:R-:W-:Y:S01]  /*1e240*/  IADD3.X R10, PT, PT, R17, -0x1, RZ, P1, !PT ;  /* 0xffffffff110a7810 */ /* 0x000fe20000ffe4ff */
[----:B------:R-:W-:Y:S02]  /*1e250*/  IMAD.U32 R17, RZ, RZ, UR4 ;  /* 0x00000004ff117e24 */ /* 0x000fe4000f8e00ff */
[--C-:B------:R-:W-:Y:S02]  /*1e260*/  IMAD R23, R31, UR5, R56.reuse ;  /* 0x000000051f177c24 */ /* 0x100fe4000f8e0238 */
[--C-:B------:R-:W-:Y:S02]  /*1e270*/  IMAD R24, R33, UR5, R56.reuse ;  /* 0x0000000521187c24 */ /* 0x100fe4000f8e0238 */
[--C-:B------:R-:W-:Y:S02]  /*1e280*/  IMAD R25, R35, UR5, R56.reuse ;  /* 0x0000000523197c24 */ /* 0x100fe4000f8e0238 */
[----:B------:R-:W-:-:S02]  /*1e290*/  IMAD R26, R37, UR5, R56 ;  /* 0x00000005251a7c24 */ /* 0x000fc4000f8e0238 */
[----:B------:R-:W-:Y:S02]  /*1e2a0*/  IMAD.MOV R27, RZ, RZ, -R27 ;  /* 0x000000ffff1b7224 */ /* 0x000fe400078e0a1b */
[----:B------:R-:W-:-:S07]  /*1e2b0*/  IMAD R28, R0, UR5, RZ ;  /* 0x00000005001c7c24 */ /* 0x000fce000f8e02ff */
.L_x_13403:
        /* <DEDUP_REMOVED lines=41> */
[----:B------:R-:W-:-:S05]  /*1e550*/  IMAD R41, R22, R0, R18 ;  /* 0x0000000016297224 */ /* 0x000fca00078e0212 */
[----:B--2---:R-:W-:-:S05]  /*1e560*/  IADD3 R41, PT, PT, R38, R41, RZ ;  /* 0x0000002926297210 */ /* 0x004fca0007ffe0ff */
        /* <DEDUP_REMOVED lines=25> */
.L_x_13402:
        /* <DEDUP_REMOVED lines=16> */
[----:B--2---:R-:W-:-:S06]  /*1e800*/  IMAD.WIDE R26, R21, 0x4, R24 ;  /* 0x00000004151a7825 */ /* 0x004fcc00078e0218 */
[----:B------:R-:W2:Y:S01]  /*1e810*/  LDG.E R27, desc[UR8][R26.64] ;  /* 0x000000081a1b7981 */ /* 0x000ea2000c1e1900 */
[----:B------:R-:W-:Y:S01]  /*1e820*/  SHF.R.S32.HI R18, RZ, 0x1f, R5 ;  /* 0x0000001fff127819 */ /* 0x000fe20000011405 */
[----:B---3--:R-:W-:Y:S01]  /*1e830*/  IMAD.WIDE R20, R21, 0x4, R22 ;  /* 0x0000000415147825 */ /* 0x008fe200078e0216 */
[----:B------:R-:W-:-:S04]  /*1e840*/  IADD3 R16, P1, PT, R5, R17, RZ ;  /* 0x0000001105107210 */ /* 0x000fc80007f3e0ff */
[----:B------:R-:W-:Y:S02]  /*1e850*/  LEA.HI.X.SX32 R19, R17, R18, 0x1, P1 ;  /* 0x0000001211137211 */ /* 0x000fe400008f0eff */
[----:B-1----:R-:W-:-:S04]  /*1e860*/  LEA R18, P1, R16, UR18, 0x2 ;  /* 0x0000001210127c11 */ /* 0x002fc8000f8210ff */
[----:B------:R-:W-:-:S05]  /*1e870*/  LEA.HI.X R19, R16, UR19, R19, 0x2, P1 ;  /* 0x0000001310137c11 */ /* 0x000fca00088f1413 */
        /* <DEDUP_REMOVED lines=29> */
.L_x_13404:
[----:B------:R-:W-:Y:S05]  /*1ea50*/  BRA.U !UP1, `(.L_x_13400) ;  /* 0x0000001109ec7547 */ /* 0x000fea000b800000 */
[----:B------:R-:W-:Y:S01]  /*1ea60*/  UIADD3 UR4, UPT, UPT, UR4, -0x1, URZ ;  /* 0xffffffff04047890 */ /* 0x000fe2000fffe0ff */
[----:B------:R-:W-:-:S03]  /*1ea70*/  LOP3.LUT R10, R51, 0x1, RZ, 0xc0, !PT ;  /* 0x00000001330a7812 */ /* 0x000fc600078ec0ff */
[----:B------:R-:W-:Y:S01]  /*1ea80*/  UISETP.NE.AND UP0, UPT, UR4, URZ, UPT ;  /* 0x000000ff0400728c */ /* 0x000fe2000bf05270 */
[----:B------:R-:W-:-:S08]  /*1ea90*/  ISETP.NE.U32.AND P2, PT, R10, 0x1, PT ;  /* 0x000000010a00780c */ /* 0x000fd00003f45070 */
[----:B------:R-:W-:Y:S05]  /*1eaa0*/  BRA.U !UP0, `(.L_x_13405) ;  /* 0x0000000108707547 */ /* 0x000fea000b800000 */
[----:B------:R-:W0:Y:S01]  /*1eab0*/  LDC R10, c[0x0][0x428] ;  /* 0x00010a00ff0a7b82 */ /* 0x000e220000000800 */
[----:B------:R-:W-:Y:S01]  /*1eac0*/  VIADD R29, R17, 0xffffffff ;  /* 0xffffffff111d7836 */ /* 0x000fe20000000000 */
[----:B------:R-:W2:Y:S01]  /*1ead0*/  LDCU.64 UR4, c[0x0][0x3b8] ;  /* 0x00007700ff0477ac */ /* 0x000ea20008000a00 */
[----:B-----5:R-:W-:-:S05]  /*1eae0*/  IMAD.IADD R32, R11, 0x1, R32 ;  /* 0x000000010b207824 */ /* 0x020fca00078e0220 */
[----:B-1----:R-:W1:Y:S08]  /*1eaf0*/  LDC.64 R24, c[0x0][0x3f8] ;  /* 0x0000fe00ff187b82 */ /* 0x002e700000000a00 */
[----:B------:R-:W3:Y:S01]  /*1eb00*/  LDC.64 R22, c[0x0][0x400] ;  /* 0x00010000ff167b82 */ /* 0x000ee20000000a00 */
[----:B0-----:R-:W-:-:S04]  /*1eb10*/  IMAD R19, R29, R10, R50 ;  /* 0x0000000a1d137224 */ /* 0x001fc800078e0232 */
[----:B------:R-:W-:-:S04]  /*1eb20*/  IMAD R21, R19, R0, R32 ;  /* 0x0000000013157224 */ /* 0x000fc800078e0220 */
[----:B-1----:R-:W-:-:S06]  /*1eb30*/  IMAD.WIDE R26, R21, 0x4, R24 ;  /* 0x00000004151a7825 */ /* 0x002fcc00078e0218 */
[----:B------:R-:W4:Y:S01]  /*1eb40*/  LDG.E R27, desc[UR8][R26.64] ;  /* 0x000000081a1b7981 */ /* 0x000f22000c1e1900 */
[----:B------:R-:W-:Y:S01]  /*1eb50*/  SHF.R.S32.HI R16, RZ, 0x1f, R5 ;  /* 0x0000001fff107819 */ /* 0x000fe20000011405 */
[----:B---3--:R-:W-:Y:S01]  /*1eb60*/  IMAD.WIDE R20, R21, 0x4, R22 ;  /* 0x0000000415147825 */ /* 0x008fe200078e0216 */
[----:B------:R-:W-:-:S04]  /*1eb70*/  IADD3 R19, P1, PT, R5, R17, RZ ;  /* 0x0000001105137210 */ /* 0x000fc80007f3e0ff */
[----:B------:R-:W-:Y:S02]  /*1eb80*/  LEA.HI.X.SX32 R16, R17, R16, 0x1, P1 ;  /* 0x0000001011107211 */ /* 0x000fe400008f0eff */
[----:B--2---:R-:W-:-:S04]  /*1eb90*/  LEA R18, P1, R19, UR4, 0x2 ;  /* 0x0000000413127c11 */ /* 0x004fc8000f8210ff */
[----:B------:R-:W-:-:S05]  /*1eba0*/  LEA.HI.X R19, R19, UR5, R16, 0x2, P1 ;  /* 0x0000000513137c11 */ /* 0x000fca00088f1410 */
[----:B----4-:R0:W-:Y:S04]  /*1ebb0*/  STG.E desc[UR8][R18.64+-0x4], R27 ;  /* 0xfffffc1b12007986 */ /* 0x0101e8000c101908 */
        /* <DEDUP_REMOVED lines=11> */
.L_x_13405:
        /* <DEDUP_REMOVED lines=17> */
.L_x_13401:
        /* <DEDUP_REMOVED lines=19> */
[--C-:B------:R-:W-:Y:S02]  /*1eeb0*/  IMAD R22, R25, UR5, R56.reuse ;  /* 0x0000000519167c24 */ /* 0x100fe4000f8e0238 */
[----:B------:R-:W-:Y:S02]  /*1eec0*/  IMAD.U32 R26, RZ, RZ, UR4 ;  /* 0x00000004ff1a7e24 */ /* 0x000fe4000f8e00ff */
[--C-:B------:R-:W-:Y:S02]  /*1eed0*/  IMAD R19, R19, UR5, R56.reuse ;  /* 0x0000000513137c24 */ /* 0x100fe4000f8e0238 */
[--C-:B------:R-:W-:Y:S02]  /*1eee0*/  IMAD R23, R27, UR5, R56.reuse ;  /* 0x000000051b177c24 */ /* 0x100fe4000f8e0238 */
[--C-:B------:R-:W-:Y:S02]  /*1eef0*/  IMAD R24, R31, UR5, R56.reuse ;  /* 0x000000051f187c24 */ /* 0x100fe4000f8e0238 */
[----:B------:R-:W-:-:S02]  /*1ef00*/  IMAD R25, R33, UR5, R56 ;  /* 0x0000000521197c24 */ /* 0x000fc4000f8e0238 */
[----:B------:R-:W-:Y:S02]  /*1ef10*/  IMAD.MOV R10, RZ, RZ, -R10 ;  /* 0x000000ffff0a7224 */ /* 0x000fe400078e0a0a */
[----:B------:R-:W-:-:S07]  /*1ef20*/  IMAD R17, R0, UR5, RZ ;  /* 0x0000000500117c24 */ /* 0x000fce000f8e02ff */
.L_x_13407:
[----:B------:R-:W0:Y:S01]  /*1ef30*/  LDC.64 R36, c[0x0][0x3f8] ;  /* 0x0000fe00ff247b82 */ /* 0x000e220000000a00 */
[----:B-----5:R-:W-:-:S04]  /*1ef40*/  IMAD R27, R18, R0, R32 ;  /* 0x00000000121b7224 */ /* 0x020fc800078e0220 */
[----:B------:R-:W-:-:S03]  /*1ef50*/  IMAD.IADD R34, R27, 0x1, R16 ;  /* 0x000000011b227824 */ /* 0x000fc600078e0210 */
[----:B-1----:R-:W1:Y:S08]  /*1ef60*/  LDC.64 R32, c[0x0][0x3b8] ;  /* 0x0000ee00ff207b82 */ /* 0x002e700000000a00 */
[----:B------:R-:W2:Y:S01]  /*1ef70*/  LDC.64 R40, c[0x0][0x418] ;  /* 0x00010600ff287b82 */ /* 0x000ea20000000a00 */
[----:B0-----:R-:W-:-:S05]  /*1ef80*/  IMAD.WIDE R30, R34, 0x4, R36 ;  /* 0x00000004221e7825 */ /* 0x001fca00078e0224 */
[----:B------:R2:W3:Y:S01]  /*1ef90*/  LDG.E R55, desc[UR8][R30.64] ;  /* 0x000000081e377981 */ /* 0x0004e2000c1e1900 */
[----:B------:R-:W-:Y:S02]  /*1efa0*/  SHF.R.S32.HI R35, RZ, 0x1f, R5 ;  /* 0x0000001fff237819 */ /* 0x000fe40000011405 */
[----:B------:R-:W-:-:S04]  /*1efb0*/  IADD3 R27, P1, PT, R5, R26, RZ ;  /* 0x0000001a051b7210 */ /* 0x000fc80007f3e0ff */
[----:B------:R-:W-:Y:S01]  /*1efc0*/  LEA.HI.X.SX32 R38, R26, R35, 0x1, P1 ;  /* 0x000000231a267211 */ /* 0x000fe200008f0eff */
[----:B------:R-:W-:-:S03]  /*1efd0*/  IMAD.SHL.U32 R35, R27, 0x4, RZ ;  /* 0x000000041b237824 */ /* 0x000fc600078e00ff */
[----:B------:R-:W-:Y:S01]  /*1efe0*/  SHF.L.U64.HI R27, R27, 0x2, R38 ;  /* 0x000000021b1b7819 */ /* 0x000fe20000010226 */
[----:B--2---:R-:W-:Y:S01]  /*1eff0*/  IMAD.WIDE R30, R34, 0x4, R40 ;  /* 0x00000004221e7825 */ /* 0x004fe200078e0228 */
[----:B-1----:R-:W-:Y:S01]  /*1f000*/  IADD3 R32, P1, P2, R35, -0x10, R32 ;  /* 0xfffffff023207810 */ /* 0x002fe20007a3e020 */
[----:B------:R-:W0:Y:S03]  /*1f010*/  LDC.64 R38, c[0x0][0x400] ;  /* 0x00010000ff267b82 */ /* 0x000e260000000a00 */
[----:B------:R-:W-:-:S05]  /*1f020*/  IADD3.X R33, PT, PT, R27, -0x1, R33, P1, P2 ;  /* 0xffffffff1b217810 */ /* 0x000fca0000fe4421 */
[----:B---3--:R1:W-:Y:S04]  /*1f030*/  STG.E desc[UR8][R32.64+0xc], R55 ;  /* 0x00000c3720007986 */ /* 0x0083e8000c101908 */
[----:B------:R2:W3:Y:S02]  /*1f040*/  LDG.E R43, desc[UR8][R30.64] ;  /* 0x000000081e2b7981 */ /* 0x0004e4000c1e1900 */
[----:B--2---:R-:W-:Y:S01]  /*1f050*/  IADD3 R30, P1, P2, R35, -0x10, R28 ;  /* 0xfffffff0231e7810 */ /* 0x004fe20007a3e01c */
[----:B0-----:R-:W-:-:S03]  /*1f060*/  IMAD.WIDE R34, R34, 0x4, R38 ;  /* 0x0000000422227825 */ /* 0x001fc600078e0226 */
[----:B------:R-:W-:-:S05]  /*1f070*/  IADD3.X R31, PT, PT, R27, -0x1, R29, P1, P2 ;  /* 0xffffffff1b1f7810 */ /* 0x000fca0000fe441d */
[----:B---3--:R0:W-:Y:S04]  /*1f080*/  STG.E desc[UR8][R30.64+0xc], R43 ;  /* 0x00000c2b1e007986 */ /* 0x0081e8000c101908 */
[----:B------:R-:W2:Y:S01]  /*1f090*/  LDG.E R27, desc[UR8][R34.64] ;  /* 0x00000008221b7981 */ /* 0x000ea2000c1e1900 */
[----:B------:R-:W-:-:S04]  /*1f0a0*/  IMAD R58, R25, R0, R16 ;  /* 0x00000000193a7224 */ /* 0x000fc800078e0210 */
[----:B--2---:R-:W-:-:S04]  /*1f0b0*/  IMAD.IADD R27, R27, 0x1, R58 ;  /* 0x000000011b1b7824 */ /* 0x004fc800078e023a */
[----:B------:R-:W-:-:S05]  /*1f0c0*/  IMAD.WIDE R34, R27, 0x4, R36 ;  /* 0x000000041b227825 */ /* 0x000fca00078e0224 */
[----:B-1----:R1:W2:Y:S02]  /*1f0d0*/  LDG.E R55, desc[UR8][R34.64] ;  /* 0x0000000822377981 */ /* 0x0022a4000c1e1900 */
[C---:B-1----:R-:W-:Y:S02]  /*1f0e0*/  IMAD.WIDE R34, R27.reuse, 0x4, R40 ;  /* 0x000000041b227825 */ /* 0x042fe400078e0228 */
[----:B--2---:R1:W-:Y:S04]  /*1f0f0*/  STG.E desc[UR8][R32.64+0x8], R55 ;  /* 0x0000083720007986 */ /* 0x0043e8000c101908 */
[----:B------:R2:W3:Y:S02]  /*1f100*/  LDG.E R59, desc[UR8][R34.64] ;  /* 0x00000008223b7981 */ /* 0x0004e4000c1e1900 */
[----:B--2---:R-:W-:-:S02]  /*1f110*/  IMAD.WIDE R34, R27, 0x4, R38 ;  /* 0x000000041b227825 */ /* 0x004fc400078e0226 */
[----:B---3--:R2:W-:Y:S04]  /*1f120*/  STG.E desc[UR8][R30.64+0x8], R59 ;  /* 0x0000083b1e007986 */ /* 0x0085e8000c101908 */
[----:B------:R-:W3:Y:S01]  /*1f130*/  LDG.E R27, desc[UR8][R34.64] ;  /* 0x00000008221b7981 */ /* 0x000ee2000c1e1900 */
[----:B------:R-:W-:-:S04]  /*1f140*/  IMAD R58, R24, R0, R16 ;  /* 0x00000000183a7224 */ /* 0x000fc800078e0210 */
[----:B---3--:R-:W-:-:S04]  /*1f150*/  IMAD.IADD R27, R27, 0x1, R58 ;  /* 0x000000011b1b7824 */ /* 0x008fc800078e023a */
[----:B------:R-:W-:-:S05]  /*1f160*/  IMAD.WIDE R34, R27, 0x4, R36 ;  /* 0x000000041b227825 */ /* 0x000fca00078e0224 */
[----:B0-----:R0:W3:Y:S02]  /*1f170*/  LDG.E R43, desc[UR8][R34.64] ;  /* 0x00000008222b7981 */ /* 0x0010e4000c1e1900 */
[C---:B0-----:R-:W-:Y:S02]  /*1f180*/  IMAD.WIDE R34, R27.reuse, 0x4, R40 ;  /* 0x000000041b227825 */ /* 0x041fe400078e0228 */
[----:B---3--:R0:W-:Y:S04]  /*1f190*/  STG.E desc[UR8][R32.64+0x4], R43 ;  /* 0x0000042b20007986 */ /* 0x0081e8000c101908 */
[----:B-1----:R1:W3:Y:S02]  /*1f1a0*/  LDG.E R55, desc[UR8][R34.64] ;  /* 0x0000000822377981 */ /* 0x0022e4000c1e1900 */
[----:B-1----:R-:W-:-:S02]  /*1f1b0*/  IMAD.WIDE R34, R27, 0x4, R38 ;  /* 0x000000041b227825 */ /* 0x002fc400078e0226 */
[----:B---3--:R1:W-:Y:S04]  /*1f1c0*/  STG.E desc[UR8][R30.64+0x4], R55 ;  /* 0x000004371e007986 */ /* 0x0083e8000c101908 */
[----:B------:R-:W3:Y:S01]  /*1f1d0*/  LDG.E R27, desc[UR8][R34.64] ;  /* 0x00000008221b7981 */ /* 0x000ee2000c1e1900 */
[----:B------:R-:W-:-:S04]  /*1f1e0*/  IMAD R58, R23, R0, R16 ;  /* 0x00000000173a7224 */ /* 0x000fc800078e0210 */
[----:B---3--:R-:W-:-:S04]  /*1f1f0*/  IMAD.IADD R27, R27, 0x1, R58 ;  /* 0x000000011b1b7824 */ /* 0x008fc800078e023a */
[----:B------:R-:W-:-:S05]  /*1f200*/  IMAD.WIDE R34, R27, 0x4, R36 ;  /* 0x000000041b227825 */ /* 0x000fca00078e0224 */
[----:B--2---:R2:W3:Y:S02]  /*1f210*/  LDG.E R59, desc[UR8][R34.64] ;  /* 0x00000008223b7981 */ /* 0x0044e4000c1e1900 */
[C---:B--2---:R-:W-:Y:S02]  /*1f220*/  IMAD.WIDE R34, R27.reuse, 0x4, R40 ;  /* 0x000000041b227825 */ /* 0x044fe400078e0228 */
[----:B---3--:R2:W-:Y:S04]  /*1f230*/  STG.E desc[UR8][R32.64], R59 ;  /* 0x0000003b20007986 */ /* 0x0085e8000c101908 */
[----:B0-----:R0:W3:Y:S02]  /*1f240*/  LDG.E R43, desc[UR8][R34.64] ;  /* 0x00000008222b7981 */ /* 0x0010e4000c1e1900 */
[----:B0-----:R-:W-:-:S02]  /*1f250*/  IMAD.WIDE R34, R27, 0x4, R38 ;  /* 0x000000041b227825 */ /* 0x001fc400078e0226 */
[----:B---3--:R0:W-:Y:S04]  /*1f260*/  STG.E desc[UR8][R30.64], R43 ;  /* 0x0000002b1e007986 */ /* 0x0081e8000c101908 */
[----:B------:R-:W3:Y:S01]  /*1f270*/  LDG.E R27, desc[UR8][R34.64] ;  /* 0x00000008221b7981 */ /* 0x000ee2000c1e1900 */
[----:B------:R-:W-:-:S04]  /*1f280*/  IMAD R58, R22, R0, R16 ;  /* 0x00000000163a7224 */ /* 0x000fc800078e0210 */
[----:B---3--:R-:W-:-:S04]  /*1f290*/  IMAD.IADD R27, R27, 0x1, R58 ;  /* 0x000000011b1b7824 */ /* 0x008fc800078e023a */
[----:B------:R-:W-:-:S05]  /*1f2a0*/  IMAD.WIDE R34, R27, 0x4, R36 ;  /* 0x000000041b227825 */ /* 0x000fca00078e0224 */
[----:B-1----:R1:W3:Y:S02]  /*1f2b0*/  LDG.E R55, desc[UR8][R34.64] ;  /* 0x0000000822377981 */ /* 0x0022e4000c1e1900 */
[C---:B-1----:R-:W-:Y:S02]  /*1f2c0*/  IMAD.WIDE R34, R27.reuse, 0x4, R40 ;  /* 0x000000041b227825 */ /* 0x042fe400078e0228 */
[----:B---3--:R1:W-:Y:S04]  /*1f2d0*/  STG.E desc[UR8][R32.64+-0x4], R55 ;  /* 0xfffffc3720007986 */ /* 0x0083e8000c101908 */
[----:B--2---:R2:W3:Y:S02]  /*1f2e0*/  LDG.E R59, desc[UR8][R34.64] ;  /* 0x00000008223b7981 */ /* 0x0044e4000c1e1900 */
        /* <DEDUP_REMOVED lines=11> */
[----:B---3--:R-:W-:Y:S04]  /*1f3a0*/  STG.E desc[UR8][R30.64+-0x8], R55 ;  /* 0xfffff8371e007986 */ /* 0x008fe8000c101908 */
[----:B------:R-:W3:Y:S01]  /*1f3b0*/  LDG.E R27, desc[UR8][R34.64] ;  /* 0x00000008221b7981 */ /* 0x000ee2000c1e1900 */
[----:B------:R-:W-:-:S04]  /*1f3c0*/  IMAD R58, R20, R0, R16 ;  /* 0x00000000143a7224 */ /* 0x000fc800078e0210 */
[----:B---3--:R-:W-:-:S04]  /*1f3d0*/  IMAD.IADD R27, R27, 0x1, R58 ;  /* 0x000000011b1b7824 */ /* 0x008fc800078e023a */
[----:B------:R-:W-:-:S05]  /*1f3e0*/  IMAD.WIDE R34, R27, 0x4, R36 ;  /* 0x000000041b227825 */ /* 0x000fca00078e0224 */
[----:B--2---:R1:W2:Y:S02]  /*1f3f0*/  LDG.E R59, desc[UR8][R34.64] ;  /* 0x00000008223b7981 */ /* 0x0042a4000c1e1900 */
[C---:B-1----:R-:W-:Y:S02]  /*1f400*/  IMAD.WIDE R34, R27.reuse, 0x4, R40 ;  /* 0x000000041b227825 */ /* 0x042fe400078e0228 */
[----:B--2---:R-:W-:Y:S04]  /*1f410*/  STG.E desc[UR8][R32.64+-0xc], R59 ;  /* 0xfffff43b20007986 */ /* 0x004fe8000c101908 */
[----:B0-----:R0:W2:Y:S02]  /*1f420*/  LDG.E R43, desc[UR8][R34.64] ;  /* 0x00000008222b7981 */ /* 0x0010a4000c1e1900 */
[----:B0-----:R-:W-:-:S02]  /*1f430*/  IMAD.WIDE R34, R27, 0x4, R38 ;  /* 0x000000041b227825 */ /* 0x001fc400078e0226 */
[----:B--2---:R-:W-:Y:S04]  /*1f440*/  STG.E desc[UR8][R30.64+-0xc], R43 ;  /* 0xfffff42b1e007986 */ /* 0x004fe8000c101908 */
[----:B------:R-:W2:Y:S01]  /*1f450*/  LDG.E R27, desc[UR8][R34.64] ;  /* 0x00000008221b7981 */ /* 0x000ea2000c1e1900 */
[----:B------:R-:W-:-:S04]  /*1f460*/  IMAD R58, R19, R0, R16 ;  /* 0x00000000133a7224 */ /* 0x000fc800078e0210 */
[----:B--2---:R-:W-:-:S04]  /*1f470*/  IMAD.IADD R27, R27, 0x1, R58 ;  /* 0x000000011b1b7824 */ /* 0x004fc800078e023a */
[----:B------:R-:W-:-:S06]  /*1f480*/  IMAD.WIDE R36, R27, 0x4, R36 ;  /* 0x000000041b247825 */ /* 0x000fcc00078e0224 */
[----:B------:R-:W2:Y:S01]  /*1f490*/  LDG.E R37, desc[UR8][R36.64] ;  /* 0x0000000824257981 */ /* 0x000ea2000c1e1900 */
[----:B------:R-:W-:-:S03]  /*1f4a0*/  IMAD.WIDE R34, R27, 0x4, R40 ;  /* 0x000000041b227825 */ /* 0x000fc600078e0228 */
[----:B--2---:R0:W-:Y:S04]  /*1f4b0*/  STG.E desc[UR8][R32.64+-0x10], R37 ;  /* 0xfffff02520007986 */ /* 0x0041e8000c101908 */
[----:B------:R-:W2:Y:S01]  /*1f4c0*/  LDG.E R41, desc[UR8][R34.64] ;  /* 0x0000000822297981 */ /* 0x000ea2000c1e1900 */
[----:B------:R-:W-:-:S04]  /*1f4d0*/  IMAD.WIDE R38, R27, 0x4, R38 ;  /* 0x000000041b267825 */ /* 0x000fc800078e0226 */
[----:B------:R-:W-:-:S05]  /*1f4e0*/  VIADD R10, R10, 0x8 ;  /* 0x000000080a0a7836 */ /* 0x000fca0000000000 */
[----:B------:R-:W-:Y:S01]  /*1f4f0*/  ISETP.NE.AND P1, PT, R10, RZ, PT ;  /* 0x000000ff0a00720c */ /* 0x000fe20003f25270 */
[----:B--2---:R1:W-:Y:S04]  /*1f500*/  STG.E desc[UR8][R30.64+-0x10], R41 ;  /* 0xfffff0291e007986 */ /* 0x0043e8000c101908 */
[----:B0-----:R1:W5:Y:S01]  /*1f510*/  LDG.E R32, desc[UR8][R38.64] ;  /* 0x0000000826207981 */ /* 0x001362000c1e1900 */
[----:B------:R-:W-:Y:S02]  /*1f520*/  VIADD R26, R26, 0xfffffff8 ;  /* 0xfffffff81a1a7836 */ /* 0x000fe40000000000 */
[----:B------:R-:W-:-:S05]  /*1f530*/  IMAD R16, R17, -0x8, R16 ;  /* 0xfffffff811107824 */ /* 0x000fca00078e0210 */
[----:B------:R-:W-:Y:S05]  /*1f540*/  @P1 BRA `(.L_x_13407) ;  /* 0xfffffff800781947 */ /* 0x000fea000383ffff */
[----:B------:R-:W-:Y:S05]  /*1f550*/  BSYNC.RECONVERGENT B1 ;  /* 0x0000000000017941 */ /* 0x000fea0003800200 */
.L_x_13406:
        /* <DEDUP_REMOVED lines=10> */
[----:B------:R-:W2:Y:S01]  /*1f600*/  LDCU.64 UR18, c[0x0][0x3b8] ;  /* 0x00007700ff1277ac */ /* 0x000ea20008000a00 */
[----:B-----5:R-:W-:-:S05]  /*1f610*/  IMAD.IADD R21, R11, 0x1, R32 ;  /* 0x000000010b157824 */ /* 0x020fca00078e0220 */
[----:B------:R-:W3:Y:S08]  /*1f620*/  LDC.64 R24, c[0x0][0x3f8] ;  /* 0x0000fe00ff187b82 */ /* 0x000ef00000000a00 */
[----:B------:R-:W4:Y:S01]  /*1f630*/  LDC.64 R22, c[0x0][0x418] ;  /* 0x00010600ff167b82 */ /* 0x000f220000000a00 */
[----:B0-----:R-:W-:Y:S01]  /*1f640*/  IMAD R17, R27, R10, R50 ;  /* 0x0000000a1b117224 */ /* 0x001fe200078e0232 */
[----:B------:R-:W-:-:S06]  /*1f650*/  IADD3 R20, P1, PT, R5, R26, RZ ;  /* 0x0000001a05147210 */ /* 0x000fcc0007f3e0ff */
[----:B------:R-:W0:Y:S01]  /*1f660*/  LDC.64 R32, c[0x0][0x400] ;  /* 0x00010000ff207b82 */ /* 0x000e220000000a00 */
[----:B------:R-:W-:-:S04]  /*1f670*/  IMAD R21, R17, R0, R21 ;  /* 0x0000000011157224 */ /* 0x000fc800078e0215 */
[----:B---3--:R-:W-:-:S05]  /*1f680*/  IMAD.WIDE R16, R21, 0x4, R24 ;  /* 0x0000000415107825 */ /* 0x008fca00078e0218 */
[----:B-1----:R4:W3:Y:S01]  /*1f690*/  LDG.E R31, desc[UR8][R16.64] ;  /* 0x00000008101f7981 */ /* 0x0028e2000c1e1900 */
[----:B------:R-:W-:Y:S01]  /*1f6a0*/  SHF.R.S32.HI R19, RZ, 0x1f, R5 ;  /* 0x0000001fff137819 */ /* 0x000fe20000011405 */
[----:B------:R-:W-:-:S03]  /*1f6b0*/  IMAD.SHL.U32 R37, R20, 0x4, RZ ;  /* 0x0000000414257824 */ /* 0x000fc600078e00ff */
[----:B------:R-:W-:Y:S02]  /*1f6c0*/  LEA.HI.X.SX32 R19, R26, R19, 0x1, P1 ;  /* 0x000000131a137211 */ /* 0x000fe400008f0eff */
[----:B--2---:R-:W-:Y:S02]  /*1f6d0*/  IADD3 R18, P1, PT, R37, UR18, RZ ;  /* 0x0000001225127c10 */ /* 0x004fe4000ff3e0ff */
[----:B------:R-:W-:Y:S01]  /*1f6e0*/  SHF.L.U64.HI R20, R20, 0x2, R19 ;  /* 0x0000000214147819 */ /* 0x000fe20000010213 */
[----:B----4-:R-:W-:-:S03]  /*1f6f0*/  IMAD.WIDE R16, R21, 0x4, R22 ;  /* 0x0000000415107825 */ /* 0x010fc600078e0216 */
[----:B------:R-:W-:-:S05]  /*1f700*/  IADD3.X R19, PT, PT, R20, UR19, RZ, P1, !PT ;  /* 0x0000001314137c10 */ /* 0x000fca0008ffe4ff */
[----:B---3--:R1:W-:Y:S04]  /*1f710*/  STG.E desc[UR8][R18.64+-0x4], R31 ;  /* 0xfffffc1f12007986 */ /* 0x0083e8000c101908 */
        /* <DEDUP_REMOVED lines=18> */
[----:B------:R-:W-:-:S04]  /*1f840*/  IMAD.IADD R27, R27, 0x1, -R10 ;  /* 0x000000011b1b7824 */ /* 0x000fc800078e0a0a */
[----:B0-----:R-:W-:Y:S02]  /*1f850*/  IMAD.IADD R35, R50, 0x1, R27 ;  /* 0x0000000132237824 */ /* 0x001fe400078e021b */
[----:B---3--:R-:W-:-:S04]  /*1f860*/  IMAD.IADD R30, R11, 0x1, R30 ;  /* 0x000000010b1e7824 */ /* 0x008fc800078e021e */
[----:B------:R-:W-:-:S04]  /*1f870*/  IMAD R35, R35, R0, R30 ;  /* 0x0000000023237224 */ /* 0x000fc800078e021e */
[----:B------:R-:W-:-:S05]  /*1f880*/  IMAD.WIDE R20, R35, 0x4, R24 ;  /* 0x0000000423147825 */ /* 0x000fca00078e0218 */
[----:B------:R0:W3:Y:S02]  /*1f890*/  LDG.E R37, desc[UR8][R20.64] ;  /* 0x0000000814257981 */ /* 0x0000e4000c1e1900 */
[C---:B0-----:R-:W-:Y:S02]  /*1f8a0*/  IMAD.WIDE R20, R35.reuse, 0x4, R22 ;  /* 0x0000000423147825 */ /* 0x041fe400078e0216 */
[----:B---3--:R2:W-:Y:S04]  /*1f8b0*/  STG.E desc[UR8][R18.64+-0xc], R37 ;  /* 0xfffff42512007986 */ /* 0x0085e8000c101908 */
[----:B-1----:R0:W3:Y:S02]  /*1f8c0*/  LDG.E R31, desc[UR8][R20.64] ;  /* 0x00000008141f7981 */ /* 0x0020e4000c1e1900 */
[----:B0-----:R-:W-:-:S02]  /*1f8d0*/  IMAD.WIDE R20, R35, 0x4, R32 ;  /* 0x0000000423147825 */ /* 0x001fc400078e0220 */
[----:B---3--:R2:W-:Y:S04]  /*1f8e0*/  STG.E desc[UR8][R16.64+-0xc], R31 ;  /* 0xfffff41f10007986 */ /* 0x0085e8000c101908 */
[----:B------:R-:W3:Y:S01]  /*1f8f0*/  LDG.E R30, desc[UR8][R20.64] ;  /* 0x00000008141e7981 */ /* 0x000ee2000c1e1900 */
[----:B------:R-:W-:Y:S01]  /*1f900*/  IADD3 R27, PT, PT, R50, -R10, R27 ;  /* 0x8000000a321b7210 */ /* 0x000fe20007ffe01b */
[----:B---3--:R-:W-:-:S04]  /*1f910*/  IMAD.IADD R30, R11, 0x1, R30 ;  /* 0x000000010b1e7824 */ /* 0x008fc800078e021e */
[----:B------:R-:W-:-:S04]  /*1f920*/  IMAD R27, R27, R0, R30 ;  /* 0x000000001b1b7224 */ /* 0x000fc800078e021e */
[----:B------:R-:W-:-:S05]  /*1f930*/  IMAD.WIDE R20, R27, 0x4, R24 ;  /* 0x000000041b147825 */ /* 0x000fca00078e0218 */
[----:B------:R0:W3:Y:S02]  /*1f940*/  LDG.E R25, desc[UR8][R20.64] ;  /* 0x0000000814197981 */ /* 0x0000e4000c1e1900 */
[C---:B0-----:R-:W-:Y:S02]  /*1f950*/  IMAD.WIDE R20, R27.reuse, 0x4, R22 ;  /* 0x000000041b147825 */ /* 0x041fe400078e0216 */
[----:B---3--:R2:W-:Y:S04]  /*1f960*/  STG.E desc[UR8][R18.64+-0x10], R25 ;  /* 0xfffff01912007986 */ /* 0x0085e8000c101908 */
[----:B------:R-:W3:Y:S01]  /*1f970*/  LDG.E R23, desc[UR8][R20.64] ;  /* 0x0000000814177981 */ /* 0x000ee2000c1e1900 */
[----:B------:R-:W-:-:S03]  /*1f980*/  IMAD.WIDE R32, R27, 0x4, R32 ;  /* 0x000000041b207825 */ /* 0x000fc600078e0220 */
[----:B---3--:R2:W-:Y:S04]  /*1f990*/  STG.E desc[UR8][R16.64+-0x10], R23 ;  /* 0xfffff01710007986 */ /* 0x0085e8000c101908 */
[----:B------:R2:W5:Y:S01]  /*1f9a0*/  LDG.E R32, desc[UR8][R32.64] ;  /* 0x0000000820207981 */ /* 0x000562000c1e1900 */
[----:B------:R-:W-:-:S07]  /*1f9b0*/  VIADD R26, R26, 0xfffffffc ;  /* 0xfffffffc1a1a7836 */ /* 0x000fce0000000000 */
.L_x_13408:
        /* <DEDUP_REMOVED lines=8> */
[----:B------:R-:W3:Y:S01]  /*1fa40*/  LDCU.64 UR4, c[0x0][0x3b8] ;  /* 0x00007700ff0477ac */ /* 0x000ee20008000a00 */
[----:B-----5:R-:W-:-:S05]  /*1fa50*/  IMAD.IADD R32, R11, 0x1, R32 ;  /* 0x000000010b207824 */ /* 0x020fca00078e0220 */
[----:B--2---:R-:W2:Y:S08]  /*1fa60*/  LDC.64 R24, c[0x0][0x3f8] ;  /* 0x0000fe00ff187b82 */ /* 0x004eb00000000a00 */
[----:B------:R-:W4:Y:S01]  /*1fa70*/  LDC.64 R22, c[0x0][0x418] ;  /* 0x00010600ff167b82 */ /* 0x000f220000000a00 */
[----:B0-----:R-:W-:-:S04]  /*1fa80*/  IMAD R17, R10, R27, R50 ;  /* 0x0000001b0a117224 */ /* 0x001fc800078e0232 */
[----:B------:R-:W-:Y:S01]  /*1fa90*/  IMAD R21, R17, R0, R32 ;  /* 0x0000000011157224 */ /* 0x000fe200078e0220 */
[----:B------:R-:W-:Y:S02]  /*1faa0*/  SHF.R.S32.HI R19, RZ, 0x1f, R5 ;  /* 0x0000001fff137819 */ /* 0x000fe40000011405 */
[----:B------:R-:W0:Y:S01]  /*1fab0*/  LDC.64 R32, c[0x0][0x400] ;  /* 0x00010000ff207b82 */ /* 0x000e220000000a00 */
[----:B--2---:R-:W-:-:S05]  /*1fac0*/  IMAD.WIDE R16, R21, 0x4, R24 ;  /* 0x0000000415107825 */ /* 0x004fca00078e0218 */
[----:B-1----:R4:W2:Y:S01]  /*1fad0*/  LDG.E R31, desc[UR8][R16.64] ;  /* 0x00000008101f7981 */ /* 0x0028a2000c1e1900 */
[----:B------:R-:W-:-:S04]  /*1fae0*/  IADD3 R18, P1, PT, R5, R26, RZ ;  /* 0x0000001a05127210 */ /* 0x000fc80007f3e0ff */
[----:B------:R-:W-:Y:S02]  /*1faf0*/  LEA.HI.X.SX32 R19, R26, R19, 0x1, P1 ;  /* 0x000000131a137211 */ /* 0x000fe400008f0eff */
[C---:B------:R-:W-:Y:S02]  /*1fb00*/  SHF.L.U32 R37, R18.reuse, 0x2, RZ ;  /* 0x0000000212257819 */ /* 0x040fe400000006ff */
[----:B------:R-:W-:Y:S01]  /*1fb10*/  SHF.L.U64.HI R20, R18, 0x2, R19 ;  /* 0x0000000212147819 */ /* 0x000fe20000010213 */
[----:B----4-:R-:W-:Y:S01]  /*1fb20*/  IMAD.WIDE R16, R21, 0x4, R22 ;  /* 0x0000000415107825 */ /* 0x010fe200078e0216 */
[----:B---3--:R-:W-:-:S04]  /*1fb30*/  IADD3 R18, P1, PT, R37, UR4, RZ ;  /* 0x0000000425127c10 */ /* 0x008fc8000ff3e0ff */
[----:B------:R-:W-:-:S05]  /*1fb40*/  IADD3.X R19, PT, PT, R20, UR5, RZ, P1, !PT ;  /* 0x0000000514137c10 */ /* 0x000fca0008ffe4ff */
[----:B--2---:R3:W-:Y:S04]  /*1fb50*/  STG.E desc[UR8][R18.64+-0x4], R31 ;  /* 0xfffffc1f12007986 */ /* 0x0047e8000c101908 */
[----:B------:R1:W2:Y:S02]  /*1fb60*/  LDG.E R35, desc[UR8][R16.64] ;  /* 0x0000000810237981 */ /* 0x0002a4000c1e1900 */
[----:B-1----:R-:W-:-:S05]  /*1fb70*/  IADD3 R16, P1, PT, R37, R28, RZ ;  /* 0x0000001c25107210 */ /* 0x002fca0007f3e0ff */
[----:B------:R-:W-:Y:S02]  /*1fb80*/  IMAD.X R17, R20, 0x1, R29, P1 ;  /* 0x0000000114117824 */ /* 0x000fe400008e061d */
[----:B0-----:R-:W-:-:S03]  /*1fb90*/  IMAD.WIDE R20, R21, 0x4, R32 ;  /* 0x0000000415147825 */ /* 0x001fc600078e0220 */
        /* <DEDUP_REMOVED lines=15> */
.L_x_13409:
[----:B------:R-:W-:Y:S05]  /*1fc90*/  @P2 BRA `(.L_x_13400) ;  /* 0x00000000005c2947 */ /* 0x000fea0003800000 */
[----:B------:R-:W0:Y:S01]  /*1fca0*/  LDCU UR4, c[0x0][0x428] ;  /* 0x00008500ff0477ac */ /* 0x000e220008000800 */
[----:B--23--:R-:W2:Y:S01]  /*1fcb0*/  LDC.64 R16, c[0x0][0x3f8] ;  /* 0x0000fe00ff107b82 */ /* 0x00cea20000000a00 */
[----:B------:R-:W-:Y:S02]  /*1fcc0*/  VIADD R19, R26, 0xffffffff ;  /* 0xffffffff1a137836 */ /* 0x000fe40000000000 */
[----:B-----5:R-:W-:Y:S02]  /*1fcd0*/  IMAD.IADD R32, R11, 0x1, R32 ;  /* 0x000000010b207824 */ /* 0x020fe400078e0220 */
[----:B0-----:R-:W-:Y:S01]  /*1fce0*/  IMAD R19, R19, UR4, R50 ;  /* 0x0000000413137c24 */ /* 0x001fe2000f8e0232 */
[----:B------:R-:W0:Y:S03]  /*1fcf0*/  LDCU.64 UR4, c[0x0][0x3b8] ;  /* 0x00007700ff0477ac */ /* 0x000e260008000a00 */
[----:B------:R-:W-:-:S04]  /*1fd00*/  IMAD R23, R19, R0, R32 ;  /* 0x0000000013177224 */ /* 0x000fc800078e0220 */
[----:B--2---:R-:W-:Y:S02]  /*1fd10*/  IMAD.WIDE R18, R23, 0x4, R16 ;  /* 0x0000000417127825 */ /* 0x004fe400078e0210 */
[----:B------:R-:W2:Y:S04]  /*1fd20*/  LDC.64 R16, c[0x0][0x418] ;  /* 0x00010600ff107b82 */ /* 0x000ea80000000a00 */
[----:B------:R-:W3:Y:S01]  /*1fd30*/  LDG.E R19, desc[UR8][R18.64] ;  /* 0x0000000812137981 */ /* 0x000ee2000c1e1900 */
[----:B------:R-:W-:Y:S02]  /*1fd40*/  IADD3 R10, P1, PT, R5, R26, RZ ;  /* 0x0000001a050a7210 */ /* 0x000fe40007f3e0ff */
[----:B------:R-:W-:-:S03]  /*1fd50*/  SHF.R.S32.HI R21, RZ, 0x1f, R5 ;  /* 0x0000001fff157819 */ /* 0x000fc60000011405 */
[----:B------:R-:W-:Y:S01]  /*1fd60*/  IMAD.SHL.U32 R5, R10, 0x4, RZ ;  /* 0x000000040a057824 */ /* 0x000fe200078e00ff */
[----:B------:R-:W-:-:S04]  /*1fd70*/  LEA.HI.X.SX32 R21, R26, R21, 0x1, P1 ;  /* 0x000000151a157211 */ /* 0x000fc800008f0eff */
[----:B------:R-:W-:Y:S02]  /*1fd80*/  SHF.L.U64.HI R10, R10, 0x2, R21 ;  /* 0x000000020a0a7819 */ /* 0x000fe40000010215 */
[----:B0-----:R-:W-:-:S04]  /*1fd90*/  IADD3 R20, P1, PT, R5, UR4, RZ ;  /* 0x0000000405147c10 */ /* 0x001fc8000ff3e0ff */
[----:B------:R-:W-:Y:S01]  /*1fda0*/  IADD3.X R21, PT, PT, R10, UR5, RZ, P1, !PT ;  /* 0x000000050a157c10 */ /* 0x000fe20008ffe4ff */
[----:B--2---:R-:W-:-:S04]  /*1fdb0*/  IMAD.WIDE R16, R23, 0x4, R16 ;  /* 0x0000000417107825 */ /* 0x004fc800078e0210 */
[----:B---3--:R4:W-:Y:S04]  /*1fdc0*/  STG.E desc[UR8][R20.64+-0x4], R19 ;  /* 0xfffffc1314007986 */ /* 0x0089e8000c101908 */
[----:B------:R-:W2:Y:S01]  /*1fdd0*/  LDG.E R17, desc[UR8][R16.64] ;  /* 0x0000000810117981 */ /* 0x000ea2000c1e1900 */
[----:B------:R-:W-:-:S05]  /*1fde0*/  IADD3 R28, P1, PT, R5, R28, RZ ;  /* 0x0000001c051c7210 */ /* 0x000fca0007f3e0ff */
[----:B------:R-:W-:-:S05]  /*1fdf0*/  IMAD.X R29, R10, 0x1, R29, P1 ;  /* 0x000000010a1d7824 */ /* 0x000fca00008e061d */
[----:B--2---:R4:W-:Y:S03]  /*1fe00*/  STG.E desc[UR8][R28.64+-0x4], R17 ;  /* 0xfffffc111c007986 */ /* 0x0049e6000c101908 */
.L_x_13400:
        /* <DEDUP_REMOVED lines=19> */
.L_x_13387:
[----:B------:R-:W-:Y:S02]  /*1ff40*/  ISETP.NE.U32.AND P3, PT, R22, RZ, PT ;  /* 0x000000ff1600720c */ /* 0x000fe40003f65070 */
[C---:B------:R-:W-:Y:S02]  /*1ff50*/  ISETP.GT.AND P2, PT, R0.reuse, 0x1, PT ;  /* 0x000000010000780c */ /* 0x040fe40003f44270 */
        /* <DEDUP_REMOVED lines=14> */
[----:B------:R-:W-:-:S03]  /*20040*/  SHF.R.S32.HI R28, RZ, 0x1f, R11 ;  /* 0x0000001fff1c7819 */ /* 0x000fc6000001140b */
        /* <DEDUP_REMOVED lines=38> */
[----:B------:R-:W-:-:S05]  /*202b0*/  ISETP.GE.U32.AND P1, PT, R16, R19, PT ;  /* 0x000000131000720c */ /* 0x000fca0003f26070 */
[----:B------:R-:W0:Y:S08]  /*202c0*/  F2I.FTZ.U32.TRUNC.NTZ R17, R17 ;  /* 0x0000001100117305 */ /* 0x000e30000021f000 */
[----:B------:R-:W-:-:S04]  /*202d0*/  @P1 VIADD R10, R10, 0x1 ;  /* 0x000000010a0a1836 */ /* 0x000fc80000000000 */
        /* <DEDUP_REMOVED lines=27> */
.L_x_13410:
[----:B01---5:R-:W-:Y:S01]  /*20490*/  HADD2.F32 R17, -RZ, R20.H0_H0 ;  /* 0x20000014ff117230 */ /* 0x023fe20000004100 */
[----:B------:R1:W-:Y:S04]  /*204a0*/  STS [UR14], R24 ;  /* 0x00000018ff007988 */ /* 0x0003e8000800080e */
[----:B------:R1:W-:Y:S02]  /*204b0*/  STG.E desc[UR8][R4.64], R17 ;  /* 0x0000001104007986 */ /* 0x0003e4000c101908 */
.L_x_13388:
[----:B------:R-:W-:Y:S05]  /*204c0*/  WARPSYNC.ALL ;  /* 0x0000000000007948 */ /* 0x000fea0003800000 */
[----:B------:R-:W2:Y:S08]  /*204d0*/  S2UR UR17, SR_CgaCtaId ;  /* 0x00000000001179c3 */ /* 0x000eb00000008800 */
[----:B------:R-:W-:Y:S06]  /*204e0*/  BAR.SYNC.DEFER_BLOCKING 0x0 ;  /* 0x0000000000007b1d */ /* 0x000fec0000010000 */
[----:B------:R-:W-:-:S02]  /*204f0*/  UMOV UR18, 0x400 ;  /* 0x0000040000127882 */ /* 0x000fc40000000000 */
[----:B--2---:R-:W-:-:S09]  /*20500*/  ULEA UR19, UR17, UR18, 0x18 ;  /* 0x0000001211137291 */ /* 0x004fd2000f8ec0ff */
[----:B0-----:R-:W0:Y:S02]  /*20510*/  LDS R18, [UR19] ;  /* 0x00000013ff127984 */ /* 0x001e240008000800 */
[----:B0-----:R-:W-:-:S13]  /*20520*/  ISETP.GE.AND P1, PT, R18, R0, PT ;  /* 0x000000001200720c */ /* 0x001fda0003f26270 */
[----:B------:R-:W-:Y:S05]  /*20530*/  @P1 BRA `(.L_x_13313) ;  /* 0x000000e8000c1947 */ /* 0x000fea0003800000 */
[----:B-1----:R-:W0:Y:S01]  /*20540*/  LDC.64 R24, c[0x0][0x3e8] ;  /* 0x0000fa00ff187b82 */ /* 0x002e220000000a00 */
[----:B------:R-:W-:Y:S02]  /*20550*/  SHF.R.S32.HI R5, RZ, 0x1f, R18 ;  /* 0x0000001fff057819 */ /* 0x000fe40000011412 */
[----:B0-----:R-:W-:-:S04]  /*20560*/  ISETP.NE.U32.AND P1, PT, R24, RZ, PT ;  /* 0x000000ff1800720c */ /* 0x001fc80003f25070 */
[----:B------:R-:W-:-:S13]  /*20570*/  ISETP.NE.AND.EX P1, PT, R25, RZ, PT, P1 ;  /* 0x000000ff1900720c */ /* 0x000fda0003f25310 */
[----:B------:R-:W-:Y:S05]  /*20580*/  @!P1 BRA `(.L_x_13411) ;  /* 0x0000003000fc9947 */ /* 0x000fea0003800000 */
[----:B------:R-:W-:Y:S01]  /*20590*/  IMAD.WIDE R22, R9, 0x4, R52 ;  /* 0x0000000409167825 */ /* 0x000fe200078e0234 */
[----:B------:R-:W0:Y:S04]  /*205a0*/  LDC.64 R16, c[0x0][0x410] ;  /* 0x00010400ff107b82 */ /* 0x000e280000000a00 */
[----:B------:R1:W2:Y:S04]  /*205b0*/  LDG.E.CONSTANT R10, desc[UR8][R22.64] ;  /* 0x00000008160a7981 */ /* 0x0002a8000c1e9900 */
[----:B------:R-:W3:Y:S01]  /*205c0*/  LDC R26, c[0x0][0x448] ;  /* 0x00011200ff1a7b82 */ /* 0x000ee20000000800 */
[----:B0-----:R-:W-:-:S05]  /*205d0*/  IMAD.WIDE.U32 R16, R54, 0x4, R16 ;  /* 0x0000000436107825 */ /* 0x001fca00078e0010 */
[----:B------:R-:W4:Y:S01]  /*205e0*/  LDG.E R19, desc[UR8][R16.64] ;  /* 0x0000000810137981 */ /* 0x000f22000c1e1900 */
[----:B------:R-:W-:Y:S01]  /*205f0*/  IMAD.MOV.U32 R20, RZ, RZ, RZ ;  /* 0x000000ffff147224 */ /* 0x000fe200078e00ff */
[----:B---3--:R-:W-:Y:S02]  /*20600*/  IABS R27, R26 ;  /* 0x0000001a001b7213 */ /* 0x008fe40000000000 */
[----:B------:R-:W-:Y:S02]  /*20610*/  ISETP.NE.AND P4, PT, R26, RZ, PT ;  /* 0x000000ff1a00720c */ /* 0x000fe40003f85270 */
[----:B------:R-:W0:Y:S08]  /*20620*/  I2F.RP R28, R27 ;  /* 0x0000001b001c7306 */ /* 0x000e300000209400 */
[----:B0-----:R-:W0:Y:S02]  /*20630*/  MUFU.RCP R28, R28 ;  /* 0x0000001c001c7308 */ /* 0x001e240000001000 */
[----:B0-----:R-:W-:-:S06]  /*20640*/  VIADD R29, R28, 0xffffffe ;  /* 0x0ffffffe1c1d7836 */ /* 0x001fcc0000000000 */
[----:B------:R-:W0:Y:S02]  /*20650*/  F2I.FTZ.U32.TRUNC.NTZ R21, R29 ;  /* 0x0000001d00157305 */ /* 0x000e24000021f000 */
[----:B0-----:R-:W-:-:S04]  /*20660*/  IMAD.MOV R4, RZ, RZ, -R21 ;  /* 0x000000ffff047224 */ /* 0x001fc800078e0a15 */
[----:B-1----:R-:W-:-:S04]  /*20670*/  IMAD R23, R4, R27, RZ ;  /* 0x0000001b04177224 */ /* 0x002fc800078e02ff */
        /* <DEDUP_REMOVED lines=41> */
.L_x_13417:
        /* <DEDUP_REMOVED lines=15> */
.L_x_13416:
[----:B------:R-:W-:Y:S05]  /*20a00*/  BSYNC.RELIABLE B2 ;  /* 0x0000000000027941 */ /* 0x000fea0003800100 */
.L_x_13415:
        /* <DEDUP_REMOVED lines=16> */
.L_x_13420:
        /* <DEDUP_REMOVED lines=53> */
.L_x_13419:
[----:B------:R-:W-:Y:S05]  /*20e60*/  BSYNC.RECONVERGENT B2 ;  /* 0x0000000000027941 */ /* 0x000fea0003800200 */
.L_x_13418:
        /* <DEDUP_REMOVED lines=31> */
[----:B------:R-:W-:Y:S02]  /*21060*/  IADD3 R23, PT, PT, R23, 0x8, RZ ;  /* 0x0000000817177810 */ /* 0x000fe40007ffe0ff */
[----:B---3--:R-:W-:-:S05]  /*21070*/  FMNMX.FTZ R29, R27, R20, PT ;  /* 0x000000141b1d7209 */ /* 0x008fca0003810000 */
[----:B------:R0:W-:Y:S02]  /*21080*/  STG.E desc[UR8][R2.64], R29 ;  /* 0x0000001d02007986 */ /* 0x0001e4000c101908 */
.L_x_13422:
[----:B------:R-:W-:Y:S05]  /*21090*/  BSYNC.RECONVERGENT B2 ;  /* 0x0000000000027941 */ /* 0x000fea0003800200 */
.L_x_13421:
        /* <DEDUP_REMOVED lines=19> */
[----:B--2---:R-:W-:-:S05]  /*211d0*/  @P1 FMNMX.FTZ R29, R27, R4, PT ;  /* 0x000000041b1d1209 */ /* 0x004fca0003810000 */
        /* <DEDUP_REMOVED lines=17> */
[----:B---3--:R-:W-:Y:S01]  /*212f0*/  @P1 FMNMX.FTZ R5, R21, R4, PT ;  /* 0x0000000415051209 */ /* 0x008fe20003810000 */
[----:B------:R-:W-:-:S04]  /*21300*/  IMAD.MOV.U32 R4, RZ, RZ, R15 ;  /* 0x000000ffff047224 */ /* 0x000fc800078e000f */
[----:B------:R4:W-:Y:S03]  /*21310*/  @P1 STG.E desc[UR8][R2.64], R5 ;  /* 0x0000000502001986 */ /* 0x0009e6000c101908 */
.L_x_13414:
[----:B------:R-:W-:Y:S05]  /*21320*/  BSYNC.RECONVERGENT B1 ;  /* 0x0000000000017941 */ /* 0x000fea0003800200 */
.L_x_13413:
        /* <DEDUP_REMOVED lines=76> */
.L_x_13423:
[----:B------:R-:W-:Y:S05]  /*217f0*/  @!P2 BRA `(.L_x_13424) ;  /* 0x000000200014a947 */ /* 0x000fea0003800000 */
[----:B------:R-:W1:Y:S01]  /*21800*/  LDC R15, c[0x0][0x448] ;  /* 0x00011200ff0f7b82 */ /* 0x000e620000000800 */
[----:B------:R-:W-:Y:S02]  /*21810*/  IABS R21, R0 ;  /* 0x0000000000157213 */ /* 0x000fe40000000000 */
[----:B-1----:R-:W-:-:S04]  /*21820*/  IABS R9, R15 ;  /* 0x0000000f00097213 */ /* 0x002fc80000000000 */
[----:B0-----:R-:W0:Y:S08]  /*21830*/  I2F.RP R18, R9 ;  /* 0x0000000900127306 */ /* 0x001e300000209400 */
[----:B0-----:R-:W0:Y:S02]  /*21840*/  MUFU.RCP R18, R18 ;  /* 0x0000001200127308 */ /* 0x001e240000001000 */
[----:B0-----:R-:W-:Y:S01]  /*21850*/  VIADD R16, R18, 0xffffffe ;  /* 0x0ffffffe12107836 */ /* 0x001fe20000000000 */
[----:B------:R-:W-:-:S02]  /*21860*/  IABS R18, R10 ;  /* 0x0000000a00127213 */ /* 0x000fc40000000000 */
[----:B------:R-:W-:-:S03]  /*21870*/  LOP3.LUT R10, R10, R15, RZ, 0x3c, !PT ;  /* 0x0000000f0a0a7212 */ /* 0x000fc600078e3cff */
[----:B------:R0:W1:Y:S01]  /*21880*/  F2I.FTZ.U32.TRUNC.NTZ R17, R16 ;  /* 0x0000001000117305 */ /* 0x000062000021f000 */
[----:B------:R-:W-:Y:S01]  /*21890*/  ISETP.GE.AND P3, PT, R10, RZ, PT ;  /* 0x000000ff0a00720c */ /* 0x000fe20003f66270 */
[----:B0-----:R-:W-:Y:S02]  /*218a0*/  IMAD.MOV.U32 R16, RZ, RZ, RZ ;  /* 0x000000ffff107224 */ /* 0x001fe400078e00ff */
[----:B-1----:R-:W-:-:S04]  /*218b0*/  IMAD.MOV R20, RZ, RZ, -R17 ;  /* 0x000000ffff147224 */ /* 0x002fc800078e0a11 */
[----:B------:R-:W-:Y:S02]  /*218c0*/  IMAD R19, R20, R9, RZ ;  /* 0x0000000914137224 */ /* 0x000fe400078e02ff */
[----:B------:R-:W0:Y:S02]  /*218d0*/  I2F.RP R20, R21 ;  /* 0x0000001500147306 */ /* 0x000e240000209400 */
[----:B------:R-:W-:-:S06]  /*218e0*/  IMAD.HI.U32 R19, R17, R19, R16 ;  /* 0x0000001311137227 */ /* 0x000fcc00078e0010 */
[----:B------:R-:W-:-:S04]  /*218f0*/  IMAD.HI.U32 R19, R19, R18, RZ ;  /* 0x0000001213137227 */ /* 0x000fc800078e00ff */
[----:B------:R-:W-:Y:S01]  /*21900*/  IMAD.MOV R16, RZ, RZ, -R19 ;  /* 0x000000ffff107224 */ /* 0x000fe200078e0a13 */
[----:B0-----:R-:W0:Y:S03]  /*21910*/  MUFU.RCP R20, R20 ;  /* 0x0000001400147308 */ /* 0x001e260000001000 */
[----:B------:R-:W-:-:S05]  /*21920*/  IMAD R16, R9, R16, R18 ;  /* 0x0000001009107224 */ /* 0x000fca00078e0212 */
[----:B------:R-:W-:Y:S01]  /*21930*/  ISETP.GT.U32.AND P1, PT, R9, R16, PT ;  /* 0x000000100900720c */ /* 0x000fe20003f24070 */
[----:B0-----:R-:W-:-:S12]  /*21940*/  VIADD R17, R20, 0xffffffe ;  /* 0x0ffffffe14117836 */ /* 0x001fd80000000000 */
[----:B------:R-:W-:Y:S02]  /*21950*/  @!P1 IMAD.IADD R16, R16, 0x1, -R9 ;  /* 0x0000000110109824 */ /* 0x000fe400078e0a09 */
[----:B------:R-:W-:Y:S01]  /*21960*/  @!P1 VIADD R19, R19, 0x1 ;  /* 0x0000000113139836 */ /* 0x000fe20000000000 */
[----:B------:R-:W-:Y:S01]  /*21970*/  ISETP.NE.AND P1, PT, R15, RZ, PT ;  /* 0x000000ff0f00720c */ /* 0x000fe20003f25270 */
[----:B------:R-:W0:Y:S01]  /*21980*/  F2I.FTZ.U32.TRUNC.NTZ R17, R17 ;  /* 0x0000001100117305 */ /* 0x000e22000021f000 */
[----:B------:R-:W-:Y:S01]  /*21990*/  ISETP.GE.U32.AND P2, PT, R16, R9, PT ;  /* 0x000000091000720c */ /* 0x000fe20003f46070 */
[----:B------:R-:W-:-:S12]  /*219a0*/  IMAD.MOV.U32 R16, RZ, RZ, RZ ;  /* 0x000000ffff107224 */ /* 0x000fd800078e00ff */
[----:B------:R-:W-:Y:S02]  /*219b0*/  @P2 VIADD R19, R19, 0x1 ;  /* 0x0000000113132836 */ /* 0x000fe40000000000 */
[----:B0-----:R-:W-:Y:S02]  /*219c0*/  IMAD.MOV R10, RZ, RZ, -R17 ;  /* 0x000000ffff0a7224 */ /* 0x001fe400078e0a11 */
[----:B------:R-:W-:-:S04]  /*219d0*/  IMAD.MOV.U32 R9, RZ, RZ, R19 ;  /* 0x000000ffff097224 */ /* 0x000fc800078e0013 */
        /* <DEDUP_REMOVED lines=29> */
[----:B------:R-:W-:Y:S01]  /*21bb0*/  VIADD R25, R41, 0xfffffffa ;  /* 0xfffffffa29197836 */ /* 0x000fe20000000000 */
[----:B------:R-:W-:Y:S01]  /*21bc0*/  IADD3 R9, PT, PT, -R9, RZ, RZ ;  /* 0x000000ff09097210 */ /* 0x000fe20007ffe1ff */
        /* <DEDUP_REMOVED lines=10> */
[----:B------:R-:W-:Y:S01]  /*21c70*/  IMAD.U32 R27, RZ, RZ, UR4 ;  /* 0x00000004ff1b7e24 */ /* 0x000fe2000f8e00ff */
[----:B------:R-:W-:Y:S01]  /*21c80*/  IADD3.X R16, PT, PT, R17, -0x1, RZ, P1, !PT ;  /* 0xffffffff11107810 */ /* 0x000fe20000ffe4ff */
[--C-:B------:R-:W-:Y:S01]  /*21c90*/  IMAD R19, R19, UR5, R56.reuse ;  /* 0x0000000513137c24 */ /* 0x100fe2000f8e0238 */
[----:B------:R-:W-:Y:S01]  /*21ca0*/  SHF.R.S32.HI R17, RZ, 0x1f, R5 ;  /* 0x0000001fff117819 */ /* 0x000fe20000011405 */
[--C-:B------:R-:W-:Y:S02]  /*21cb0*/  IMAD R23, R29, UR5, R56.reuse ;  /* 0x000000051d177c24 */ /* 0x100fe4000f8e0238 */
[--C-:B------:R-:W-:Y:S02]  /*21cc0*/  IMAD R24, R31, UR5, R56.reuse ;  /* 0x000000051f187c24 */ /* 0x100fe4000f8e0238 */
[--C-:B------:R-:W-:Y:S02]  /*21cd0*/  IMAD R25, R33, UR5, R56.reuse ;  /* 0x0000000521197c24 */ /* 0x100fe4000f8e0238 */
[----:B------:R-:W-:-:S02]  /*21ce0*/  IMAD R26, R35, UR5, R56 ;  /* 0x00000005231a7c24 */ /* 0x000fc4000f8e0238 */
[----:B------:R-:W-:-:S07]  /*21cf0*/  IMAD R18, R0, UR5, RZ ;  /* 0x0000000500127c24 */ /* 0x000fce000f8e02ff */
.L_x_13427:
[----:B-1----:R-:W0:Y:S01]  /*21d00*/  LDC.64 R32, c[0x0][0x3f8] ;  /* 0x0000fe00ff207b82 */ /* 0x002e220000000a00 */
        /* <DEDUP_REMOVED lines=56> */
[----:B------:R-:W-:-:S06]  /*22090*/  IMAD.WIDE R32, R39, 0x4, R32 ;  /* 0x0000000427207825 */ /* 0x000fcc00078e0220 */
[----:B------:R-:W2:Y:S01]  /*220a0*/  LDG.E R33, desc[UR8][R32.64] ;  /* 0x0000000820217981 */ /* 0x000ea2000c1e1900 */
[----:B------:R-:W-:-:S04]  /*220b0*/  IMAD.WIDE R30, R39, 0x4, R30 ;  /* 0x00000004271e7825 */ /* 0x000fc800078e021e */
        /* <DEDUP_REMOVED lines=8> */
.L_x_13426:
        /* <DEDUP_REMOVED lines=14> */
[----:B0-----:R-:W-:-:S04]  /*22220*/  IMAD R15, R10, R9, R50 ;  /* 0x000000090a0f7224 */ /* 0x001fc800078e0232 */
[----:B------:R-:W-:-:S04]  /*22230*/  IMAD R15, R15, R0, R30 ;  /* 0x000000000f0f7224 */ /* 0x000fc800078e021e */
[----:B---3--:R-:W-:-:S05]  /*22240*/  IMAD.WIDE R24, R15, 0x4, R16 ;  /* 0x000000040f187825 */ /* 0x008fca00078e0210 */
[----:B-1----:R-:W3:Y:S01]  /*22250*/  LDG.E R31, desc[UR8][R24.64] ;  /* 0x00000008181f7981 */ /* 0x002ee2000c1e1900 */
[----:B------:R-:W-:Y:S02]  /*22260*/  SHF.R.S32.HI R22, RZ, 0x1f, R5 ;  /* 0x0000001fff167819 */ /* 0x000fe40000011405 */
        /* <DEDUP_REMOVED lines=34> */
.L_x_13428:
[----:B------:R-:W-:Y:S05]  /*22490*/  BRA.U !UP1, `(.L_x_13424) ;  /* 0x0000001109ec7547 */ /* 0x000fea000b800000 */
[----:B------:R-:W-:Y:S01]  /*224a0*/  UIADD3 UR4, UPT, UPT, UR4, -0x1, URZ ;  /* 0xffffffff04047890 */ /* 0x000fe2000fffe0ff */
[----:B------:R-:W-:-:S03]  /*224b0*/  LOP3.LUT R9, R41, 0x1, RZ, 0xc0, !PT ;  /* 0x0000000129097812 */ /* 0x000fc600078ec0ff */
[----:B------:R-:W-:Y:S01]  /*224c0*/  UISETP.NE.AND UP0, UPT, UR4, URZ, UPT ;  /* 0x000000ff0400728c */ /* 0x000fe2000bf05270 */
[----:B------:R-:W-:-:S08]  /*224d0*/  ISETP.NE.U32.AND P2, PT, R9, 0x1, PT ;  /* 0x000000010900780c */ /* 0x000fd00003f45070 */
[----:B------:R-:W-:Y:S05]  /*224e0*/  BRA.U !UP0, `(.L_x_13429) ;  /* 0x0000000108707547 */ /* 0x000fea000b800000 */
[----:B------:R-:W2:Y:S01]  /*224f0*/  LDC R10, c[0x0][0x428] ;  /* 0x00010a00ff0a7b82 */ /* 0x000ea20000000800 */
[----:B------:R-:W-:Y:S01]  /*22500*/  VIADD R9, R27, 0xffffffff ;  /* 0xffffffff1b097836 */ /* 0x000fe20000000000 */
[----:B------:R-:W3:Y:S01]  /*22510*/  LDCU.64 UR4, c[0x0][0x3b8] ;  /* 0x00007700ff0477ac */ /* 0x000ee20008000a00 */
[----:B-----5:R-:W-:-:S05]  /*22520*/  IMAD.IADD R30, R11, 0x1, R30 ;  /* 0x000000010b1e7824 */ /* 0x020fca00078e021e */
[----:B0-----:R-:W0:Y:S08]  /*22530*/  LDC.64 R16, c[0x0][0x3f8] ;  /* 0x0000fe00ff107b82 */ /* 0x001e300000000a00 */
[----:B------:R-:W4:Y:S01]  /*22540*/  LDC.64 R20, c[0x0][0x400] ;  /* 0x00010000ff147b82 */ /* 0x000f220000000a00 */
[----:B--2---:R-:W-:-:S04]  /*22550*/  IMAD R15, R9, R10, R50 ;  /* 0x0000000a090f7224 */ /* 0x004fc800078e0232 */
[----:B------:R-:W-:-:S04]  /*22560*/  IMAD R15, R15, R0, R30 ;  /* 0x000000000f0f7224 */ /* 0x000fc800078e021e */
[----:B0-----:R-:W-:-:S06]  /*22570*/  IMAD.WIDE R24, R15, 0x4, R16 ;  /* 0x000000040f187825 */ /* 0x001fcc00078e0210 */
        /* <DEDUP_REMOVED lines=8> */
[----:B------:R-:W3:Y:S01]  /*22600*/  LDG.E R22, desc[UR8][R22.64] ;  /* 0x0000000816167981 */ /* 0x000ee2000c1e1900 */
[----:B------:R-:W-:-:S04]  /*22610*/  IMAD R9, R9, R10, -R10 ;  /* 0x0000000a09097224 */ /* 0x000fc800078e0a0a */
[----:B------:R-:W-:Y:S02]  /*22620*/  IMAD.IADD R10, R50, 0x1, R9 ;  /* 0x00000001320a7824 */ /* 0x000fe400078e0209 */
        /* <DEDUP_REMOVED lines=8> */
.L_x_13429:
[----:B------:R-:W-:Y:S05]  /*226b0*/  @P2 BRA `(.L_x_13424) ;  /* 0x0000001000642947 */ /* 0x000fea0003800000 */
[----:B------:R-:W3:Y:S01]  /*226c0*/  LDCU UR4, c[0x0][0x428] ;  /* 0x00008500ff0477ac */ /* 0x000ee20008000800 */
[----:B0-2---:R-:W0:Y:S01]  /*226d0*/  LDC.64 R16, c[0x0][0x3f8] ;  /* 0x0000fe00ff107b82 */ /* 0x005e220000000a00 */
[----:B------:R-:W-:Y:S02]  /*226e0*/  VIADD R9, R27, 0xffffffff ;  /* 0xffffffff1b097836 */ /* 0x000fe40000000000 */
[----:B-----5:R-:W-:Y:S02]  /*226f0*/  IMAD.IADD R30, R11, 0x1, R30 ;  /* 0x000000010b1e7824 */ /* 0x020fe400078e021e */
[----:B---3--:R-:W-:Y:S01]  /*22700*/  IMAD R9, R9, UR4, R50 ;  /* 0x0000000409097c24 */ /* 0x008fe2000f8e0232 */
[----:B------:R-:W2:Y:S03]  /*22710*/  LDCU.64 UR4, c[0x0][0x3b8] ;  /* 0x00007700ff0477ac */ /* 0x000ea60008000a00 */
[----:B------:R-:W-:-:S04]  /*22720*/  IMAD R9, R9, R0, R30 ;  /* 0x0000000009097224 */ /* 0x000fc800078e021e */
[----:B0-----:R-:W-:-:S06]  /*22730*/  IMAD.WIDE R16, R9, 0x4, R16 ;  /* 0x0000000409107825 */ /* 0x001fcc00078e0210 */
[----:B------:R-:W3:Y:S01]  /*22740*/  LDG.E R17, desc[UR8][R16.64] ;  /* 0x0000000810117981 */ /* 0x000ee2000c1e1900 */
[----:B------:R-:W-:Y:S02]  /*22750*/  SHF.R.S32.HI R10, RZ, 0x1f, R5 ;  /* 0x0000001fff0a7819 */ /* 0x000fe40000011405 */
[----:B------:R-:W-:-:S04]  /*22760*/  IADD3 R5, P1, PT, R5, R27, RZ ;  /* 0x0000001b05057210 */ /* 0x000fc80007f3e0ff */
[----:B------:R-:W-:Y:S02]  /*22770*/  LEA.HI.X.SX32 R10, R27, R10, 0x1, P1 ;  /* 0x0000000a1b0a7211 */ /* 0x000fe400008f0eff */
[----:B--2---:R-:W-:-:S04]  /*22780*/  LEA R18, P1, R5, UR4, 0x2 ;  /* 0x0000000405127c11 */ /* 0x004fc8000f8210ff */
[----:B------:R-:W-:-:S05]  /*22790*/  LEA.HI.X R19, R5, UR5, R10, 0x2, P1 ;  /* 0x0000000505137c11 */ /* 0x000fca00088f140a */
[----:B---3--:R4:W-:Y:S01]  /*227a0*/  STG.E desc[UR8][R18.64+-0x4], R17 ;  /* 0xfffffc1112007986 */ /* 0x0089e2000c101908 */
[----:B------:R-:W-:Y:S05]  /*227b0*/  BRA `(.L_x_13424) ;  /* 0x0000001000247947 */ /* 0x000fea0003800000 */
.L_x_13425:
        /* <DEDUP_REMOVED lines=27> */
.L_x_13431:
[----:B-1----:R-:W0:Y:S01]  /*22970*/  LDC.64 R38, c[0x0][0x3f8] ;  /* 0x0000fe00ff267b82 */ /* 0x002e220000000a00 */
        /* <DEDUP_REMOVED lines=12> */
[----:B-1----:R-:W-:Y:S01]  /*22a40*/  IADD3 R32, P1, P2, R25, -0x10, R32 ;  /* 0xfffffff019207810 */ /* 0x002fe20007a3e020 */
[----:B------:R-:W0:Y:S03]  /*22a50*/  LDC.64 R30, c[0x0][0x400] ;  /* 0x00010000ff1e7b82 */ /* 0x000e260000000a00 */
[----:B------:R-:W-:-:S05]  /*22a60*/  IADD3.X R33, PT, PT, R36, -0x1, R33, P1, P2 ;  /* 0xffffffff24217810 */ /* 0x000fca0000fe4421 */
[----:B---3--:R1:W-:Y:S04]  /*22a70*/  STG.E desc[UR8][R32.64+0xc], R47 ;  /* 0x00000c2f20007986 */ /* 0x0083e8000c101908 */
[----:B------:R2:W3:Y:S02]  /*22a80*/  LDG.E R51, desc[UR8][R28.64] ;  /* 0x000000081c337981 */ /* 0x0004e4000c1e1900 */
[----:B--2---:R-:W-:-:S04]  /*22a90*/  IADD3 R28, P1, P2, R25, -0x10, R26 ;  /* 0xfffffff0191c7810 */ /* 0x004fc80007a3e01a */
[----:B------:R-:W-:Y:S01]  /*22aa0*/  IADD3.X R29, PT, PT, R36, -0x1, R27, P1, P2 ;  /* 0xffffffff241d7810 */ /* 0x000fe20000fe441b */
[----:B0-----:R-:W-:-:S04]  /*22ab0*/  IMAD.WIDE R36, R37, 0x4, R30 ;  /* 0x0000000425247825 */ /* 0x001fc800078e021e */
        /* <DEDUP_REMOVED lines=58> */
[----:B0-----:R0:W2:Y:S02]  /*22e60*/  LDG.E R51, desc[UR8][R36.64] ;  /* 0x0000000824337981 */ /* 0x0010a4000c1e1900 */
[----:B0-----:R-:W-:-:S02]  /*22e70*/  IMAD.WIDE R36, R25, 0x4, R30 ;  /* 0x0000000419247825 */ /* 0x001fc400078e021e */
[----:B--2---:R1:W-:Y:S04]  /*22e80*/  STG.E desc[UR8][R28.64+-0xc], R51 ;  /* 0xfffff4331c007986 */ /* 0x0043e8000c101908 */
        /* <DEDUP_REMOVED lines=17> */
.L_x_13430:
        /* <DEDUP_REMOVED lines=12> */
[----:B-1----:R-:W1:Y:S08]  /*23060*/  LDC.64 R32, c[0x0][0x3f8] ;  /* 0x0000fe00ff207b82 */ /* 0x002e700000000a00 */
[----:B------:R-:W3:Y:S01]  /*23070*/  LDC.64 R22, c[0x0][0x418] ;  /* 0x00010600ff167b82 */ /* 0x000ee20000000a00 */
[----:B0-----:R-:W-:Y:S01]  /*23080*/  IMAD R15, R10, R9, R50 ;  /* 0x000000090a0f7224 */ /* 0x001fe200078e0232 */
[----:B------:R-:W-:-:S06]  /*23090*/  SHF.R.S32.HI R17, RZ, 0x1f, R5 ;  /* 0x0000001fff117819 */ /* 0x000fcc0000011405 */
[----:B------:R-:W0:Y:S01]  /*230a0*/  LDC.64 R28, c[0x0][0x400] ;  /* 0x00010000ff1c7b82 */ /* 0x000e220000000a00 */
[----:B------:R-:W-:-:S04]  /*230b0*/  IMAD R15, R15, R0, R30 ;  /* 0x000000000f0f7224 */ /* 0x000fc800078e021e */
[----:B-1----:R-:W-:-:S05]  /*230c0*/  IMAD.WIDE R20, R15, 0x4, R32 ;  /* 0x000000040f147825 */ /* 0x002fca00078e0220 */
[----:B------:R-:W4:Y:S01]  /*230d0*/  LDG.E R25, desc[UR8][R20.64] ;  /* 0x0000000814197981 */ /* 0x000f22000c1e1900 */
[----:B------:R-:W-:-:S04]  /*230e0*/  IADD3 R30, P1, PT, R5, R24, RZ ;  /* 0x00000018051e7210 */ /* 0x000fc80007f3e0ff */
[----:B------:R-:W-:Y:S01]  /*230f0*/  LEA.HI.X.SX32 R17, R24, R17, 0x1, P1 ;  /* 0x0000001118117211 */ /* 0x000fe200008f0eff */
[----:B------:R-:W-:-:S03]  /*23100*/  IMAD.SHL.U32 R35, R30, 0x4, RZ ;  /* 0x000000041e237824 */ /* 0x000fc600078e00ff */
[----:B------:R-:W-:Y:S01]  /*23110*/  SHF.L.U64.HI R30, R30, 0x2, R17 ;  /* 0x000000021e1e7819 */ /* 0x000fe20000010211 */
[----:B---3--:R-:W-:Y:S01]  /*23120*/  IMAD.WIDE R16, R15, 0x4, R22 ;  /* 0x000000040f107825 */ /* 0x008fe200078e0216 */
[----:B--2---:R-:W-:-:S04]  /*23130*/  IADD3 R18, P1, PT, R35, UR20, RZ ;  /* 0x0000001423127c10 */ /* 0x004fc8000ff3e0ff */
[----:B------:R-:W-:-:S05]  /*23140*/  IADD3.X R19, PT, PT, R30, UR21, RZ, P1, !PT ;  /* 0x000000151e137c10 */ /* 0x000fca0008ffe4ff */
[----:B----4-:R1:W-:Y:S04]  /*23150*/  STG.E desc[UR8][R18.64+-0x4], R25 ;  /* 0xfffffc1912007986 */ /* 0x0103e8000c101908 */
[----:B------:R2:W3:Y:S01]  /*23160*/  LDG.E R31, desc[UR8][R16.64] ;  /* 0x00000008101f7981 */ /* 0x0004e2000c1e1900 */
[----:B0-----:R-:W-:Y:S01]  /*23170*/  IMAD.WIDE R20, R15, 0x4, R28 ;  /* 0x000000040f147825 */ /* 0x001fe200078e021c */
[----:B--2---:R-:W-:-:S05]  /*23180*/  IADD3 R16, P1, PT, R35, R26, RZ ;  /* 0x0000001a23107210 */ /* 0x004fca0007f3e0ff */
[----:B------:R-:W-:-:S05]  /*23190*/  IMAD.X R17, R30, 0x1, R27, P1 ;  /* 0x000000011e117824 */ /* 0x000fca00008e061b */
        /* <DEDUP_REMOVED lines=14> */
[----:B------:R-:W-:-:S05]  /*23280*/  IMAD.IADD R15, R10, 0x1, -R9 ;  /* 0x000000010a0f7824 */ /* 0x000fca00078e0a09 */
[----:B0-----:R-:W-:Y:S01]  /*23290*/  IADD3 R31, PT, PT, R50, R15, RZ ;  /* 0x0000000f321f7210 */ /* 0x001fe20007ffe0ff */
        /* <DEDUP_REMOVED lines=14> */
[----:B------:R-:W3:Y:S01]  /*23380*/  LDG.E R15, desc[UR8][R20.64] ;  /* 0x00000008140f7981 */ /* 0x000ee2000c1e1900 */
[----:B------:R-:W-:-:S03]  /*23390*/  IMAD.WIDE R22, R9, 0x4, R22 ;  /* 0x0000000409167825 */ /* 0x000fc600078e0216 */
[----:B---3--:R2:W-:Y:S04]  /*233a0*/  STG.E desc[UR8][R18.64+-0x10], R15 ;  /* 0xfffff00f12007986 */ /* 0x0085e8000c101908 */
[----:B------:R-:W3:Y:S01]  /*233b0*/  LDG.E R23, desc[UR8][R22.64] ;  /* 0x0000000816177981 */ /* 0x000ee2000c1e1900 */
[----:B------:R-:W-:-:S03]  /*233c0*/  IMAD.WIDE R28, R9, 0x4, R28 ;  /* 0x00000004091c7825 */ /* 0x000fc600078e021c */
[----:B---3--:R2:W-:Y:S04]  /*233d0*/  STG.E desc[UR8][R16.64+-0x10], R23 ;  /* 0xfffff01710007986 */ /* 0x0085e8000c101908 */
[----:B------:R2:W5:Y:S01]  /*233e0*/  LDG.E R30, desc[UR8][R28.64] ;  /* 0x000000081c1e7981 */ /* 0x000562000c1e1900 */
[----:B------:R-:W-:-:S07]  /*233f0*/  VIADD R24, R24, 0xfffffffc ;  /* 0xfffffffc18187836 */ /* 0x000fce0000000000 */
.L_x_13432:
        /* <DEDUP_REMOVED lines=10> */
[----:B-1----:R-:W1:Y:S08]  /*234a0*/  LDC.64 R32, c[0x0][0x3f8] ;  /* 0x0000fe00ff207b82 */ /* 0x002e700000000a00 */
[----:B--2---:R-:W2:Y:S01]  /*234b0*/  LDC.64 R22, c[0x0][0x418] ;  /* 0x00010600ff167b82 */ /* 0x004ea20000000a00 */
[----:B0-----:R-:W-:Y:S01]  /*234c0*/  IMAD R15, R10, R9, R50 ;  /* 0x000000090a0f7224 */ /* 0x001fe200078e0232 */
[----:B------:R-:W-:-:S06]  /*234d0*/  IADD3 R16, P1, PT, R5, R24, RZ ;  /* 0x0000001805107210 */ /* 0x000fcc0007f3e0ff */
[----:B------:R-:W0:Y:S01]  /*234e0*/  LDC.64 R28, c[0x0][0x400] ;  /* 0x00010000ff1c7b82 */ /* 0x000e220000000a00 */
[----:B------:R-:W-:-:S04]  /*234f0*/  IMAD R31, R15, R0, R30 ;  /* 0x000000000f1f7224 */ /* 0x000fc800078e021e */
[----:B-1----:R-:W-:-:S05]  /*23500*/  IMAD.WIDE R20, R31, 0x4, R32 ;  /* 0x000000041f147825 */ /* 0x002fca00078e0220 */
[----:B------:R-:W4:Y:S01]  /*23510*/  LDG.E R15, desc[UR8][R20.64] ;  /* 0x00000008140f7981 */ /* 0x000f22000c1e1900 */
[----:B------:R-:W-:Y:S01]  /*23520*/  SHF.R.S32.HI R17, RZ, 0x1f, R5 ;  /* 0x0000001fff117819 */ /* 0x000fe20000011405 */
[----:B------:R-:W-:-:S03]  /*23530*/  IMAD.SHL.U32 R35, R16, 0x4, RZ ;  /* 0x0000000410237824 */ /* 0x000fc600078e00ff */
[----:B------:R-:W-:Y:S02]  /*23540*/  LEA.HI.X.SX32 R17, R24, R17, 0x1, P1 ;  /* 0x0000001118117211 */ /* 0x000fe400008f0eff */
[----:B---3--:R-:W-:Y:S02]  /*23550*/  IADD3 R18, P1, PT, R35, UR4, RZ ;  /* 0x0000000423127c10 */ /* 0x008fe4000ff3e0ff */
[----:B------:R-:W-:Y:S01]  /*23560*/  SHF.L.U64.HI R30, R16, 0x2, R17 ;  /* 0x00000002101e7819 */ /* 0x000fe20000010211 */
[----:B--2---:R-:W-:-:S03]  /*23570*/  IMAD.WIDE R16, R31, 0x4, R22 ;  /* 0x000000041f107825 */ /* 0x004fc600078e0216 */
        /* <DEDUP_REMOVED lines=13> */
[----:B-1----:R-:W2:Y:S01]  /*23650*/  LDG.E R15, desc[UR8][R20.64] ;  /* 0x00000008140f7981 */ /* 0x002ea2000c1e1900 */
[----:B------:R-:W-:-:S03]  /*23660*/  IMAD.WIDE R22, R9, 0x4, R22 ;  /* 0x0000000409167825 */ /* 0x000fc600078e0216 */
[----:B--2---:R0:W-:Y:S04]  /*23670*/  STG.E desc[UR8][R18.64+-0x8], R15 ;  /* 0xfffff80f12007986 */ /* 0x0041e8000c101908 */
[----:B------:R-:W2:Y:S01]  /*23680*/  LDG.E R23, desc[UR8][R22.64] ;  /* 0x0000000816177981 */ /* 0x000ea2000c1e1900 */
[----:B------:R-:W-:-:S03]  /*23690*/  IMAD.WIDE R28, R9, 0x4, R28 ;  /* 0x00000004091c7825 */ /* 0x000fc600078e021c */
[----:B--2---:R0:W-:Y:S04]  /*236a0*/  STG.E desc[UR8][R16.64+-0x8], R23 ;  /* 0xfffff81710007986 */ /* 0x0041e8000c101908 */
[----:B------:R0:W5:Y:S01]  /*236b0*/  LDG.E R30, desc[UR8][R28.64] ;  /* 0x000000081c1e7981 */ /* 0x000162000c1e1900 */
[----:B------:R-:W-:-:S07]  /*236c0*/  VIADD R24, R24, 0xfffffffe ;  /* 0xfffffffe18187836 */ /* 0x000fce0000000000 */
.L_x_13433:
        /* <DEDUP_REMOVED lines=8> */
[----:B0-----:R-:W-:Y:S02]  /*23750*/  IMAD.WIDE R20, R9, 0x4, R16 ;  /* 0x0000000409147825 */ /* 0x001fe400078e0210 */
[----:B------:R-:W0:Y:S04]  /*23760*/  LDC.64 R16, c[0x0][0x418] ;  /* 0x00010600ff107b82 */ /* 0x000e280000000a00 */
[----:B------:R-:W3:Y:S01]  /*23770*/  LDG.E R21, desc[UR8][R20.64] ;  /* 0x0000000814157981 */ /* 0x000ee2000c1e1900 */
[----:B------:R-:W-:Y:S02]  /*23780*/  IADD3 R10, P1, PT, R5, R24, RZ ;  /* 0x00000018050a7210 */ /* 0x000fe40007f3e0ff */
[----:B------:R-:W-:-:S03]  /*23790*/  SHF.R.S32.HI R15, RZ, 0x1f, R5 ;  /* 0x0000001fff0f7819 */ /* 0x000fc60000011405 */
[----:B------:R-:W-:Y:S01]  /*237a0*/  IMAD.SHL.U32 R5, R10, 0x4, RZ ;  /* 0x000000040a057824 */ /* 0x000fe200078e00ff */
[----:B------:R-:W-:-:S04]  /*237b0*/  LEA.HI.X.SX32 R15, R24, R15, 0x1, P1 ;  /* 0x0000000f180f7211 */ /* 0x000fc800008f0eff */
[----:B------:R-:W-:Y:S02]  /*237c0*/  SHF.L.U64.HI R10, R10, 0x2, R15 ;  /* 0x000000020a0a7819 */ /* 0x000fe4000001020f */
[----:B--2---:R-:W-:-:S04]  /*237d0*/  IADD3 R18, P1, PT, R5, UR4, RZ ;  /* 0x0000000405127c10 */ /* 0x004fc8000ff3e0ff */
[----:B------:R-:W-:Y:S01]  /*237e0*/  IADD3.X R19, PT, PT, R10, UR5, RZ, P1, !PT ;  /* 0x000000050a137c10 */ /* 0x000fe20008ffe4ff */
[----:B0-----:R-:W-:-:S04]  /*237f0*/  IMAD.WIDE R16, R9, 0x4, R16 ;  /* 0x0000000409107825 */ /* 0x001fc800078e0210 */
[----:B---3--:R3:W-:Y:S04]  /*23800*/  STG.E desc[UR8][R18.64+-0x4], R21 ;  /* 0xfffffc1512007986 */ /* 0x0087e8000c101908 */
[----:B------:R-:W2:Y:S01]  /*23810*/  LDG.E R17, desc[UR8][R16.64] ;  /* 0x0000000810117981 */ /* 0x000ea2000c1e1900 */
[----:B------:R-:W-:-:S05]  /*23820*/  IADD3 R26, P1, PT, R5, R26, RZ ;  /* 0x0000001a051a7210 */ /* 0x000fca0007f3e0ff */
[----:B------:R-:W-:-:S05]  /*23830*/  IMAD.X R27, R10, 0x1, R27, P1 ;  /* 0x000000010a1b7824 */ /* 0x000fca00008e061b */
[----:B--2---:R3:W-:Y:S03]  /*23840*/  STG.E desc[UR8][R26.64+-0x4], R17 ;  /* 0xfffffc111a007986 */ /* 0x0047e6000c101908 */
.L_x_13424:
[----:B01234-:R-:W0:Y:S01]  /*23850*/  LDC.64 R16, c[0x0][0x3c0] ;  /* 0x0000f000ff107b82 */ /* 0x01fe220000000a00 */
[----:B------:R-:W-:Y:S01]  /*23860*/  IMAD.IADD R9, R12, 0x1, R4 ;  /* 0x000000010c097824 */ /* 0x000fe200078e0204 */
[----:B------:R-:W2:Y:S06]  /*23870*/  LDG.E.U16.CONSTANT R42, desc[UR8][R42.64] ;  /* 0x000000082a2a7981 */ /* 0x000eac000c1e9500 */
[----:B------:R-:W1:Y:S01]  /*23880*/  LDC.64 R18, c[0x0][0x3d0] ;  /* 0x0000f400ff127b82 */ /* 0x000e620000000a00 */
[----:B0-----:R-:W-:-:S05]  /*23890*/  IMAD.WIDE R4, R9, 0x4, R16 ;  /* 0x0000000409047825 */ /* 0x001fca00078e0210 */
[----:B------:R0:W-:Y:S01]  /*238a0*/  STG.E desc[UR8][R4.64], R41 ;  /* 0x0000002904007986 */ /* 0x0001e2000c101908 */
[----:B-1----:R-:W-:Y:S02]  /*238b0*/  IMAD.WIDE R16, R9, 0x4, R18 ;  /* 0x0000000409107825 */ /* 0x002fe400078e0212 */
[----:B------:R-:W1:Y:S03]  /*238c0*/  LDC.64 R18, c[0x0][0x3c8] ;  /* 0x0000f200ff127b82 */ /* 0x000e660000000a00 */
[----:B------:R0:W-:Y:S04]  /*238d0*/  STG.E desc[UR8][R16.64], R40 ;  /* 0x0000002810007986 */ /* 0x0001e8000c101908 */
[----:B------:R-:W3:Y:S02]  /*238e0*/  LDG.E R15, desc[UR8][R2.64] ;  /* 0x00000008020f7981 */ /* 0x000ee4000c1e1900 */
[----:B---3--:R-:W-:-:S05]  /*238f0*/  FMNMX.FTZ R15, R40, R15, PT ;  /* 0x0000000f280f7209 */ /* 0x008fca0003810000 */
[----:B------:R0:W-:Y:S04]  /*23900*/  STG.E desc[UR8][R2.64], R15 ;  /* 0x0000000f02007986 */ /* 0x0001e8000c101908 */
[----:B------:R-:W3:Y:S01]  /*23910*/  LDG.E R10, desc[UR8][R44.64] ;  /* 0x000000082c0a7981 */ /* 0x000ee2000c1e1900 */
[----:B-1----:R-:W-:-:S04]  /*23920*/  IMAD.WIDE R18, R9, 0x4, R18 ;  /* 0x0000000409127825 */ /* 0x002fc800078e0212 */
[----:B--2---:R-:W-:Y:S02]  /*23930*/  HADD2.F32 R21, -RZ, R42.H0_H0 ;  /* 0x2000002aff157230 */ /* 0x004fe40000004100 */
[----:B---3--:R-:W-:-:S05]  /*23940*/  VIADD R9, R10, 0x1 ;  /* 0x000000010a097836 */ /* 0x008fca0000000000 */
[----:B------:R0:W-:Y:S04]  /*23950*/  STG.E desc[UR8][R44.64], R9 ;  /* 0x000000092c007986 */ /* 0x0001e8000c101908 */
[----:B------:R0:W-:Y:S01]  /*23960*/  STG.E desc[UR8][R18.64], R21 ;  /* 0x0000001512007986 */ /* 0x0001e2000c101908 */
[----:B------:R-:W-:Y:S05]  /*23970*/  BRA `(.L_x_13412) ;  /* 0x0000000400607947 */ /* 0x000fea0003800000 */
.L_x_13411:
        /* <DEDUP_REMOVED lines=8> */
[----:B------:R-:W1:Y:S04]  /*23a00*/  LDC.64 R16, c[0x0][0x390] ;  /* 0x0000e400ff107b82 */ /* 0x000e680000000a00 */
        /* <DEDUP_REMOVED lines=20> */
[----:B------:R-:W-:-:S04]  /*23b50*/  UIADD3 UR4, UPT, UPT, UR18, 0x4, URZ ;  /* 0x0000000412047890 */ /* 0x000fc8000fffe0ff */
[----:B------:R-:W-:Y:S01]  /*23b60*/  ULEA UR4, UR17, UR4, 0x18 ;  /* 0x0000000411047291 */ /* 0x000fe2000f8ec0ff */
[----:B-1----:R-:W-:Y:S02]  /*23b70*/  IABS R21, R15 ;  /* 0x0000000f00157213 */ /* 0x002fe40000000000 */
[----:B------:R-:W-:Y:S02]  /*23b80*/  IABS R20, R0 ;  /* 0x0000000000147213 */ /* 0x000fe40000000000 */
[-C--:B0-----:R-:W-:Y:S02]  /*23b90*/  IABS R23, R22.reuse ;  /* 0x0000001600177213 */ /* 0x081fe40000000000 */
[----:B------:R-:W-:Y:S02]  /*23ba0*/  LOP3.LUT R15, R15, R22, RZ, 0x3c, !PT ;  /* 0x000000160f0f7212 */ /* 0x000fe400078e3cff */
        /* <DEDUP_REMOVED lines=47> */
[----:B--2---:R-:W-:-:S05]  /*23ea0*/  HADD2.F32 R18, -RZ, R10.H0_H0 ;  /* 0x2000000aff127230 */ /* 0x004fca0000004100 */
[----:B0-----:R-:W-:-:S05]  /*23eb0*/  FADD.FTZ R9, R18, -R15 ;  /* 0x8000000f12097221 */ /* 0x001fca0000010000 */
[----:B------:R0:W-:Y:S02]  /*23ec0*/  STG.E desc[UR8][R16.64], R9 ;  /* 0x0000000910007986 */ /* 0x0001e4000c101908 */
.L_x_13434:
[----:B0----5:R-:W-:Y:S01]  /*23ed0*/  HADD2.F32 R9, -RZ, R10.H0_H0 ;  /* 0x2000000aff097230 */ /* 0x021fe20000004100 */
[----:B------:R1:W-:Y:S04]  /*23ee0*/  STS [UR19], R19 ;  /* 0x00000013ff007988 */ /* 0x0003e80008000813 */
[----:B------:R1:W-:Y:S02]  /*23ef0*/  STG.E desc[UR8][R4.64], R9 ;  /* 0x0000000904007986 */ /* 0x0003e4000c101908 */
.L_x_13412:
[----:B------:R-:W-:Y:S05]  /*23f00*/  WARPSYNC.ALL ;  /* 0x0000000000007948 */ /* 0x000fea0003800000 */
[----:B------:R-:W2:Y:S08]  /*23f10*/  S2UR UR22, SR_CgaCtaId ;  /* 0x00000000001679c3 */ /* 0x000eb00000008800 */
[----:B------:R-:W-:Y:S06]  /*23f20*/  BAR.SYNC.DEFER_BLOCKING 0x0 ;  /* 0x0000000000007b1d */ /* 0x000fec0000010000 */
[----:B------:R-:W-:-:S02]  /*23f30*/  UMOV UR21, 0x400 ;  /* 0x0000040000157882 */ /* 0x000fc40000000000 */
[----:B--2---:R-:W-:-:S09]  /*23f40*/  ULEA UR20, UR22, UR21, 0x18 ;  /* 0x0000001516147291 */ /* 0x004fd2000f8ec0ff */
[----:B01----:R-:W0:Y:S02]  /*23f50*/  LDS R4, [UR20] ;  /* 0x00000014ff047984 */ /* 0x003e240008000800 */
[----:B0-----:R-:W-:-:S13]  /*23f60*/  ISETP.GE.AND P1, PT, R4, R0, PT ;  /* 0x000000000400720c */ /* 0x001fda0003f26270 */
[----:B------:R-:W-:Y:S05]  /*23f70*/  @P1 BRA `(.L_x_13313) ;  /* 0x000000ac007c1947 */ /* 0x000fea0003800000 */
[----:B----4-:R-:W0:Y:S01]  /*23f80*/  LDC.64 R22, c[0x0][0x3e8] ;  /* 0x0000fa00ff167b82 */ /* 0x010e220000000a00 */
        /* <DEDUP_REMOVED lines=60> */
.L_x_13441:
        /* <DEDUP_REMOVED lines=15> */
.L_x_13440:
[----:B------:R-:W-:Y:S05]  /*24440*/  BSYNC.RELIABLE B2 ;  /* 0x0000000000027941 */ /* 0x000fea0003800100 */
.L_x_13439:
        /* <DEDUP_REMOVED lines=11> */
[----:B------:R-:W-:Y:S02]  /*24500*/  LOP3.LUT R23, R0, 0x7ffffff0, RZ, 0xc0, !PT ;  /* 0x7ffffff000177812 */ /* 0x000fe400078ec0ff */
[----:B------:R-:W-:-:S03]  /*24510*/  MOV R25, R12 ;  /* 0x0000000c00197202 */ /* 0x000fc60000000f00 */
[----:B------:R-:W-:Y:S01]  /*24520*/  IMAD.MOV R10, RZ, RZ, -R23 ;  /* 0x000000ffff0a7224 */ /* 0x000fe200078e0a17 */
[----:B0-----:R-:W-:-:S05]  /*24530*/  IADD3 R4, P1, PT, R4, 0x20, RZ ;  /* 0x0000002004047810 */ /* 0x001fca0007f3e0ff */
[----:B-1----:R-:W-:-:S08]  /*24540*/  IMAD.X R5, RZ, RZ, R5, P1 ;  /* 0x000000ffff057224 */ /* 0x002fd000008e0605 */
.L_x_13444:
        /* <DEDUP_REMOVED lines=53> */
.L_x_13443:
[----:B------:R-:W-:Y:S05]  /*248a0*/  BSYNC.RECONVERGENT B2 ;  /* 0x0000000000027941 */ /* 0x000fea0003800200 */
.L_x_13442:
        /* <DEDUP_REMOVED lines=34> */
.L_x_13446:
[----:B------:R-:W-:Y:S05]  /*24ad0*/  BSYNC.RECONVERGENT B2 ;  /* 0x0000000000027941 */ /* 0x000fea0003800200 */
.L_x_13445:
        /* <DEDUP_REMOVED lines=40> */
.L_x_13438:
[----:B------:R-:W-:Y:S05]  /*24d60*/  BSYNC.RECONVERGENT B1 ;  /* 0x0000000000017941 */ /* 0x000fea0003800200 */
.L_x_13437:
        /* <DEDUP_REMOVED lines=19> */
[----:B------:R-:W-:Y:S02]  /*24ea0*/  UMOV UR4, 0x400 ;  /* 0x0000040000047882 */ /* 0x000fe40000000000 */
        /* <DEDUP_REMOVED lines=12> */
[----:B------:R-:W-:Y:S01]  /*24f70*/  IMAD R21, R20, R15, RZ ;  /* 0x0000000f14157224 */ /* 0x000fe200078e02ff */
[----:B------:R-:W-:-:S03]  /*24f80*/  IABS R20, R9 ;  /* 0x0000000900147213 */ /* 0x000fc60000000000 */
[----:B------:R-:W-:-:S04]  /*24f90*/  IMAD.HI.U32 R21, R17, R21, R16 ;  /* 0x0000001511157227 */ /* 0x000fc800078e0010 */
        /* <DEDUP_REMOVED lines=10> */
[----:B0-----:R-:W-:Y:S01]  /*25040*/  IMAD.MOV R16, RZ, RZ, -R17 ;  /* 0x000000ffff107224 */ /* 0x001fe200078e0a11 */
[----:B------:R-:W-:-:S03]  /*25050*/  LOP3.LUT R15, R9, R18, RZ, 0x3c, !PT ;  /* 0x00000012090f7212 */ /* 0x000fc600078e3cff */
[----:B------:R-:W-:Y:S01]  /*25060*/  IMAD R19, R16, R23, RZ ;  /* 0x0000001710137224 */ /* 0x000fe200078e02ff */
[----:B------:R-:W-:Y:S01]  /*25070*/  ISETP.GE.AND P1, PT, R15, RZ, PT ;  /* 0x000000ff0f00720c */ /* 0x000fe20003f26270 */
        /* <DEDUP_REMOVED lines=26> */
.L_x_13447:
[----:B------:R-:W-:Y:S05]  /*25220*/  @!P2 BRA `(.L_x_13448) ;  /* 0x000000200014a947 */ /* 0x000fea0003800000 */
[----:B------:R-:W2:Y:S01]  /*25230*/  LDC R8, c[0x0][0x448] ;  /* 0x00011200ff087b82 */ /* 0x000ea20000000800 */
[----:B------:R-:W-:Y:S02]  /*25240*/  IABS R21, R0 ;  /* 0x0000000000157213 */ /* 0x000fe40000000000 */
[----:B--2---:R-:W-:-:S04]  /*25250*/  IABS R10, R8 ;  /* 0x00000008000a7213 */ /* 0x004fc80000000000 */
[----:B------:R-:W2:Y:S08]  /*25260*/  I2F.RP R15, R10 ;  /* 0x0000000a000f7306 */ /* 0x000eb00000209400 */
[----:B--2---:R-:W1:Y:S02]  /*25270*/  MUFU.RCP R15, R15 ;  /* 0x0000000f000f7308 */ /* 0x004e640000001000 */
[----:B-1----:R-:W-:Y:S01]  /*25280*/  VIADD R16, R15, 0xffffffe ;  /* 0x0ffffffe0f107836 */ /* 0x002fe20000000000 */
[----:B------:R-:W-:-:S05]  /*25290*/  IABS R15, R9 ;  /* 0x00000009000f7213 */ /* 0x000fca0000000000 */
[----:B0-----:R0:W1:Y:S02]  /*252a0*/  F2I.FTZ.U32.TRUNC.NTZ R17, R16 ;  /* 0x0000001000117305 */ /* 0x001064000021f000 */
[----:B0-----:R-:W-:Y:S02]  /*252b0*/  IMAD.MOV.U32 R16, RZ, RZ, RZ ;  /* 0x000000ffff107224 */ /* 0x001fe400078e00ff */
[----:B-1----:R-:W-:-:S04]  /*252c0*/  IMAD.MOV R19, RZ, RZ, -R17 ;  /* 0x000000ffff137224 */ /* 0x002fc800078e0a11 */
[----:B------:R-:W-:-:S04]  /*252d0*/  IMAD R19, R19, R10, RZ ;  /* 0x0000000a13137224 */ /* 0x000fc800078e02ff */
        /* <DEDUP_REMOVED lines=11> */
[----:B------:R-:W-:Y:S02]  /*25390*/  ISETP.GE.U32.AND P2, PT, R15, R10, PT ;  /* 0x0000000a0f00720c */ /* 0x000fe40003f46070 */
[----:B------:R-:W-:Y:S02]  /*253a0*/  LOP3.LUT R10, R9, R8, RZ, 0x3c, !PT ;  /* 0x00000008090a7212 */ /* 0x000fe400078e3cff */
[----:B------:R-:W0:Y:S02]  /*253b0*/  F2I.FTZ.U32.TRUNC.NTZ R9, R16 ;  /* 0x0000001000097305 */ /* 0x000e24000021f000 */
[----:B------:R-:W-:-:S07]  /*253c0*/  ISETP.GE.AND P3, PT, R10, RZ, PT ;  /* 0x000000ff0a00720c */ /* 0x000fce0003f66270 */
        /* <DEDUP_REMOVED lines=30> */
[C---:B------:R-:W-:Y:S01]  /*255b0*/  IADD3 R29, PT, PT, R41.reuse, -0x4, RZ ;  /* 0xfffffffc291d7810 */ /* 0x040fe20007ffe0ff */
[C---:B------:R-:W-:Y:S01]  /*255c0*/  VIADD R23, R41.reuse, 0xfffffffa ;  /* 0xfffffffa29177836 */ /* 0x040fe20000000000 */
[C---:B------:R-:W-:Y:S01]  /*255d0*/  LOP3.LUT R25, R41.reuse, 0x7ffffff8, RZ, 0xc0, !PT ;  /* 0x7ffffff829197812 */ /* 0x040fe200078ec0ff */
[C---:B------:R-:W-:Y:S01]  /*255e0*/  VIADD R17, R41.reuse, 0xffffffff ;  /* 0xffffffff29117836 */ /* 0x040fe20000000000 */
[----:B------:R-:W-:Y:S01]  /*255f0*/  BSSY.RECONVERGENT B1, `(.L_x_13450) ;  /* 0x0000057000017945 */ /* 0x000fe20003800200 */
[C---:B------:R-:W-:Y:S01]  /*25600*/  VIADD R27, R41.reuse, 0xfffffffb ;  /* 0xfffffffb291b7836 */ /* 0x040fe20000000000 */
[----:B------:R-:W-:Y:S01]  /*25610*/  SHF.R.S32.HI R15, RZ, 0x1f, R5 ;  /* 0x0000001fff0f7819 */ /* 0x000fe20000011405 */
[----:B------:R-:W-:-:S02]  /*25620*/  VIADD R31, R41, 0xfffffffe ;  /* 0xfffffffe291f7836 */ /* 0x000fc40000000000 */
[----:B------:R-:W-:Y:S02]  /*25630*/  VIADD R33, R41, 0xfffffffd ;  /* 0xfffffffd29217836 */ /* 0x000fe40000000000 */
[----:B------:R-:W-:Y:S02]  /*25640*/  IMAD.MOV.U32 R16, RZ, RZ, RZ ;  /* 0x000000ffff107224 */ /* 0x000fe400078e00ff */
[----:B------:R-:W-:Y:S02]  /*25650*/  IMAD.U32 R8, RZ, RZ, UR4 ;  /* 0x00000004ff087e24 */ /* 0x000fe4000f8e00ff */
[----:B------:R-:W-:Y:S02]  /*25660*/  IMAD.MOV R25, RZ, RZ, -R25 ;  /* 0x000000ffff197224 */ /* 0x000fe400078e0a19 */
[--C-:B-1----:R-:W-:Y:S02]  /*25670*/  IMAD R20, R23, UR5, R56.reuse ;  /* 0x0000000517147c24 */ /* 0x102fe4000f8e0238 */
[--C-:B------:R-:W-:Y:S01]  /*25680*/  IMAD R17, R17, UR5, R56.reuse ;  /* 0x0000000511117c24 */ /* 0x100fe2000f8e0238 */
[----:B0-----:R-:W-:Y:S01]  /*25690*/  IADD3 R9, P1, PT, R18, -0x10, RZ ;  /* 0xfffffff012097810 */ /* 0x001fe20007f3e0ff */
[----:B------:R-:W-:-:S02]  /*256a0*/  IMAD R22, R29, UR5, R56 ;  /* 0x000000051d167c24 */ /* 0x000fc4000f8e0238 */
[--C-:B------:R-:W-:Y:S01]  /*256b0*/  IMAD R23, R31, UR5, R56.reuse ;  /* 0x000000051f177c24 */ /* 0x100fe2000f8e0238 */
[----:B------:R-:W-:Y:S01]  /*256c0*/  IADD3.X R10, PT, PT, R19, -0x1, RZ, P1, !PT ;  /* 0xffffffff130a7810 */ /* 0x000fe20000ffe4ff */
[----:B------:R-:W-:Y:S02]  /*256d0*/  VIADD R19, R41, 0xfffffff8 ;  /* 0xfffffff829137836 */ /* 0x000fe40000000000 */
[--C-:B------:R-:W-:Y:S02]  /*256e0*/  IMAD R24, R33, UR5, R56.reuse ;  /* 0x0000000521187c24 */ /* 0x100fe4000f8e0238 */
[--C-:B------:R-:W-:Y:S02]  /*256f0*/  IMAD R18, R19, UR5, R56.reuse ;  /* 0x0000000513127c24 */ /* 0x100fe4000f8e0238 */
[--C-:B------:R-:W-:Y:S02]  /*25700*/  IMAD R19, R21, UR5, R56.reuse ;  /* 0x0000000515137c24 */ /* 0x100fe4000f8e0238 */
[----:B------:R-:W-:-:S02]  /*25710*/  IMAD R21, R27, UR5, R56 ;  /* 0x000000051b157c24 */ /* 0x000fc4000f8e0238 */
[----:B------:R-:W-:-:S07]  /*25720*/  IMAD R26, R0, UR5, RZ ;  /* 0x00000005001a7c24 */ /* 0x000fce000f8e02ff */
.L_x_13451:
        /* <DEDUP_REMOVED lines=68> */
.L_x_13450:
        /* <DEDUP_REMOVED lines=38> */
[----:B0-----:R-:W-:-:S04]  /*25dd0*/  IMAD R29, R23, R0, R10 ;  /* 0x00000000171d7224 */ /* 0x001fc800078e020a */
        /* <DEDUP_REMOVED lines=14> */
.L_x_13452:
        /* <DEDUP_REMOVED lines=13> */
[----:B------:R-:W-:-:S04]  /*25f90*/  IMAD R15, R15, R0, R30 ;  /* 0x000000000f0f7224 */ /* 0x000fc800078e021e */
[----:B--2---:R-:W-:-:S06]  /*25fa0*/  IMAD.WIDE R24, R15, 0x4, R16 ;  /* 0x000000040f187825 */ /* 0x004fcc00078e0210 */
        /* <DEDUP_REMOVED lines=19> */
.L_x_13453:
        /* <DEDUP_REMOVED lines=17> */
.L_x_13449:
        /* <DEDUP_REMOVED lines=9> */
[C---:B------:R-:W-:Y:S01]  /*26280*/  VIADD R21, R41.reuse, 0xfffffffa ;  /* 0xfffffffa29157836 */ /* 0x040fe20000000000 */
[----:B------:R-:W-:Y:S01]  /*26290*/  SHF.R.S32.HI R10, RZ, 0x1f, R5 ;  /* 0x0000001fff0a7819 */ /* 0x000fe20000011405 */
        /* <DEDUP_REMOVED lines=17> */
.L_x_13455:
[----:B-1----:R-:W0:Y:S01]  /*263b0*/  LDC.64 R32, c[0x0][0x3f8] ;  /* 0x0000fe00ff207b82 */ /* 0x002e220000000a00 */
[----:B-----5:R-:W-:-:S04]  /*263c0*/  IMAD R30, R16, R0, R30 ;  /* 0x00000000101e7224 */ /* 0x020fc800078e021e */
[----:B------:R-:W-:-:S03]  /*263d0*/  IMAD.IADD R39, R30, 0x1, R9 ;  /* 0x000000011e277824 */ /* 0x000fc600078e0209 */
[----:B------:R-:W1:Y:S08]  /*263e0*/  LDC.64 R34, c[0x0][0x3b8] ;  /* 0x0000ee00ff227b82 */ /* 0x000e700000000a00 */
[----:B------:R-:W2:Y:S01]  /*263f0*/  LDC.64 R36, c[0x0][0x418] ;  /* 0x00010600ff247b82 */ /* 0x000ea20000000a00 */
[----:B0-----:R-:W-:-:S05]  /*26400*/  IMAD.WIDE R28, R39, 0x4, R32 ;  /* 0x00000004271c7825 */ /* 0x001fca00078e0220 */
[----:B------:R2:W3:Y:S01]  /*26410*/  LDG.E R47, desc[UR8][R28.64] ;  /* 0x000000081c2f7981 */ /* 0x0004e2000c1e1900 */
[----:B------:R-:W-:-:S04]  /*26420*/  IADD3 R38, P1, PT, R5, R24, RZ ;  /* 0x0000001805267210 */ /* 0x000fc80007f3e0ff */
[----:B------:R-:W-:Y:S01]  /*26430*/  LEA.HI.X.SX32 R31, R24, R10, 0x1, P1 ;  /* 0x0000000a181f7211 */ /* 0x000fe200008f0eff */
[----:B------:R-:W-:-:S03]  /*26440*/  IMAD.SHL.U32 R25, R38, 0x4, RZ ;  /* 0x0000000426197824 */ /* 0x000fc600078e00ff */
[----:B------:R-:W-:Y:S02]  /*26450*/  SHF.L.U64.HI R38, R38, 0x2, R31 ;  /* 0x0000000226267819 */ /* 0x000fe4000001021f */
[----:B-1----:R-:W-:Y:S01]  /*26460*/  IADD3 R34, P1, P2, R25, -0x10, R34 ;  /* 0xfffffff019227810 */ /* 0x002fe20007a3e022 */
[----:B--2---:R-:W-:Y:S01]  /*26470*/  IMAD.WIDE R28, R39, 0x4, R36 ;  /* 0x00000004271c7825 */ /* 0x004fe200078e0224 */
[----:B------:R-:W0:Y:S02]  /*26480*/  LDC.64 R30, c[0x0][0x400] ;  /* 0x00010000ff1e7b82 */ /* 0x000e240000000a00 */
        /* <DEDUP_REMOVED lines=84> */
.L_x_13454:
        /* <DEDUP_REMOVED lines=16> */
[----:B-1----:R-:W-:-:S05]  /*26ad0*/  IMAD.WIDE R8, R23, 0x4, R28 ;  /* 0x0000000417087825 */ /* 0x002fca00078e021c */
[----:B------:R-:W4:Y:S01]  /*26ae0*/  LDG.E R25, desc[UR8][R8.64] ;  /* 0x0000000808197981 */ /* 0x000f22000c1e1900 */
[----:B------:R-:W-:Y:S02]  /*26af0*/  SHF.R.S32.HI R17, RZ, 0x1f, R5 ;  /* 0x0000001fff117819 */ /* 0x000fe40000011405 */
[----:B------:R-:W-:Y:S01]  /*26b00*/  IADD3 R22, P1, PT, R5, R24, RZ ;  /* 0x0000001805167210 */ /* 0x000fe20007f3e0ff */
[----:B---3--:R-:W-:-:S03]  /*26b10*/  IMAD.WIDE R30, R23, 0x4, R20 ;  /* 0x00000004171e7825 */ /* 0x008fc600078e0214 */
[----:B------:R-:W-:Y:S02]  /*26b20*/  LEA.HI.X.SX32 R17, R24, R17, 0x1, P1 ;  /* 0x0000001118117211 */ /* 0x000fe400008f0eff */
[C---:B------:R-:W-:Y:S02]  /*26b30*/  SHF.L.U32 R33, R22.reuse, 0x2, RZ ;  /* 0x0000000216217819 */ /* 0x040fe400000006ff */
[----:B------:R-:W-:Y:S02]  /*26b40*/  SHF.L.U64.HI R22, R22, 0x2, R17 ;  /* 0x0000000216167819 */ /* 0x000fe40000010211 */
[----:B--2---:R-:W-:Y:S01]  /*26b50*/  IADD3 R18, P1, PT, R33, UR24, RZ ;  /* 0x0000001821127c10 */ /* 0x004fe2000ff3e0ff */
[----:B------:R-:W0:Y:S03]  /*26b60*/  LDC.64 R16, c[0x0][0x400] ;  /* 0x00010000ff107b82 */ /* 0x000e260000000a00 */
[----:B------:R-:W-:-:S05]  /*26b70*/  IADD3.X R19, PT, PT, R22, UR25, RZ, P1, !PT ;  /* 0x0000001916137c10 */ /* 0x000fca0008ffe4ff */
[----:B----4-:R1:W-:Y:S04]  /*26b80*/  STG.E desc[UR8][R18.64+-0x4], R25 ;  /* 0xfffffc1912007986 */ /* 0x0103e8000c101908 */
[----:B------:R-:W2:Y:S01]  /*26b90*/  LDG.E R31, desc[UR8][R30.64] ;  /* 0x000000081e1f7981 */ /* 0x000ea2000c1e1900 */
[----:B------:R-:W-:-:S05]  /*26ba0*/  IADD3 R8, P1, PT, R33, R26, RZ ;  /* 0x0000001a21087210 */ /* 0x000fca0007f3e0ff */
        /* <DEDUP_REMOVED lines=16> */
[----:B0-----:R-:W-:-:S04]  /*26cb0*/  IMAD.IADD R31, R10, 0x1, -R15 ;  /* 0x000000010a1f7824 */ /* 0x001fc800078e0a0f */
[----:B------:R-:W-:Y:S02]  /*26cc0*/  IMAD.IADD R33, R50, 0x1, R31 ;  /* 0x0000000132217824 */ /* 0x000fe400078e021f */
        /* <DEDUP_REMOVED lines=22> */
.L_x_13456:
[----:B------:R-:W-:Y:S05]  /*26e30*/  BRA.U !UP1, `(.L_x_13448) ;  /* 0x0000000509107547 */ /* 0x000fea000b800000 */
[----:B------:R-:W-:Y:S01]  /*26e40*/  UIADD3 UR4, UPT, UPT, UR4, -0x1, URZ ;  /* 0xffffffff04047890 */ /* 0x000fe2000fffe0ff */
[----:B--2---:R-:W-:-:S03]  /*26e50*/  LOP3.LUT R8, R41, 0x1, RZ, 0xc0, !PT ;  /* 0x0000000129087812 */ /* 0x004fc600078ec0ff */
[----:B------:R-:W-:Y:S01]  /*26e60*/  UISETP.NE.AND UP0, UPT, UR4, URZ, UPT ;  /* 0x000000ff0400728c */ /* 0x000fe2000bf05270 */
[----:B------:R-:W-:-:S08]  /*26e70*/  ISETP.NE.U32.AND P2, PT, R8, 0x1, PT ;  /* 0x000000010800780c */ /* 0x000fd00003f45070 */
[----:B------:R-:W-:Y:S05]  /*26e80*/  BRA.U !UP0, `(.L_x_13457) ;  /* 0x00000001089c7547 */ /* 0x000fea000b800000 */
[----:B------:R-:W0:Y:S01]  /*26e90*/  LDC R10, c[0x0][0x428] ;  /* 0x00010a00ff0a7b82 */ /* 0x000e220000000800 */
[----:B------:R-:W-:Y:S01]  /*26ea0*/  VIADD R25, R24, 0xffffffff ;  /* 0xffffffff18197836 */ /* 0x000fe20000000000 */
[----:B------:R-:W2:Y:S01]  /*26eb0*/  LDCU.64 UR4, c[0x0][0x3b8] ;  /* 0x00007700ff0477ac */ /* 0x000ea20008000a00 */
[----:B-----5:R-:W-:-:S05]  /*26ec0*/  IMAD.IADD R30, R11, 0x1, R30 ;  /* 0x000000010b1e7824 */ /* 0x020fca00078e021e */
[----:B-1----:R-:W1:Y:S01]  /*26ed0*/  LDC.64 R28, c[0x0][0x3f8] ;  /* 0x0000fe00ff1c7b82 */ /* 0x002e620000000a00 */
[----:B0-----:R-:W-:-:S04]  /*26ee0*/  IMAD R9, R25, R10, R50 ;  /* 0x0000000a19097224 */ /* 0x001fc800078e0232 */
[----:B------:R-:W-:-:S03]  /*26ef0*/  IMAD R23, R9, R0, R30 ;  /* 0x0000000009177224 */ /* 0x000fc600078e021e */
[----:B------:R-:W0:Y:S01]  /*26f00*/  LDC.64 R8, c[0x0][0x418] ;  /* 0x00010600ff087b82 */ /* 0x000e220000000a00 */
[----:B-1----:R-:W-:-:S05]  /*26f10*/  IMAD.WIDE R18, R23, 0x4, R28 ;  /* 0x0000000417127825 */ /* 0x002fca00078e021c */
[----:B------:R1:W3:Y:S01]  /*26f20*/  LDG.E R15, desc[UR8][R18.64] ;  /* 0x00000008120f7981 */ /* 0x0002e2000c1e1900 */
[----:B------:R-:W-:Y:S02]  /*26f30*/  IADD3 R16, P1, PT, R5, R24, RZ ;  /* 0x0000001805107210 */ /* 0x000fe40007f3e0ff */
[----:B------:R-:W-:-:S03]  /*26f40*/  SHF.R.S32.HI R17, RZ, 0x1f, R5 ;  /* 0x0000001fff117819 */ /* 0x000fc60000011405 */
[----:B------:R-:W-:Y:S01]  /*26f50*/  IMAD.SHL.U32 R21, R16, 0x4, RZ ;  /* 0x0000000410157824 */ /* 0x000fe200078e00ff */
[----:B------:R-:W-:Y:S01]  /*26f60*/  LEA.HI.X.SX32 R17, R24, R17, 0x1, P1 ;  /* 0x0000001118117211 */ /* 0x000fe200008f0eff */
[----:B-1----:R-:W1:Y:S03]  /*26f70*/  LDC.64 R18, c[0x0][0x400] ;  /* 0x00010000ff127b82 */ /* 0x002e660000000a00 */
[----:B------:R-:W-:Y:S02]  /*26f80*/  SHF.L.U64.HI R22, R16, 0x2, R17 ;  /* 0x0000000210167819 */ /* 0x000fe40000010211 */
[----:B--2---:R-:W-:-:S04]  /*26f90*/  IADD3 R16, P1, PT, R21, UR4, RZ ;  /* 0x0000000415107c10 */ /* 0x004fc8000ff3e0ff */
[----:B------:R-:W-:Y:S01]  /*26fa0*/  IADD3.X R17, PT, PT, R22, UR5, RZ, P1, !PT ;  /* 0x0000000516117c10 */ /* 0x000fe20008ffe4ff */
[----:B0-----:R-:W-:-:S04]  /*26fb0*/  IMAD.WIDE R30, R23, 0x4, R8 ;  /* 0x00000004171e7825 */ /* 0x001fc800078e0208 */
[----:B---3--:R0:W-:Y:S04]  /*26fc0*/  STG.E desc[UR8][R16.64+-0x4], R15 ;  /* 0xfffffc0f10007986 */ /* 0x0081e8000c101908 */
[----:B------:R-:W2:Y:S01]  /*26fd0*/  LDG.E R31, desc[UR8][R30.64] ;  /* 0x000000081e1f7981 */ /* 0x000ea2000c1e1900 */
[----:B------:R-:W-:-:S05]  /*26fe0*/  IADD3 R20, P1, PT, R21, R26, RZ ;  /* 0x0000001a15147210 */ /* 0x000fca0007f3e0ff */
[----:B------:R-:W-:Y:S02]  /*26ff0*/  IMAD.X R21, R22, 0x1, R27, P1 ;  /* 0x0000000116157824 */ /* 0x000fe400008e061b */
[----:B-1----:R-:W-:-:S03]  /*27000*/  IMAD.WIDE R22, R23, 0x4, R18 ;  /* 0x0000000417167825 */ /* 0x002fc600078e0212 */
        /* <DEDUP_REMOVED lines=14> */
[----:B------:R-:W-:-:S07]  /*270f0*/  VIADD R24, R24, 0xfffffffe ;  /* 0xfffffffe18187836 */ /* 0x000fce0000000000 */
.L_x_13457:
[----:B------:R-:W-:Y:S05]  /*27100*/  @P2 BRA `(.L_x_13448) ;  /* 0x00000000005c2947 */ /* 0x000fea0003800000 */
[----:B------:R-:W2:Y:S01]  /*27110*/  LDCU UR4, c[0x0][0x428] ;  /* 0x00008500ff0477ac */ /* 0x000ea20008000800 */
[----:B0-----:R-:W0:Y:S01]  /*27120*/  LDC.64 R8, c[0x0][0x3f8] ;  /* 0x0000fe00ff087b82 */ /* 0x001e220000000a00 */
[----:B------:R-:W-:Y:S02]  /*27130*/  VIADD R15, R24, 0xffffffff ;  /* 0xffffffff180f7836 */ /* 0x000fe40000000000 */
[----:B-----5:R-:W-:Y:S02]  /*27140*/  IMAD.IADD R30, R11, 0x1, R30 ;  /* 0x000000010b1e7824 */ /* 0x020fe400078e021e */
[----:B--2---:R-:W-:Y:S01]  /*27150*/  IMAD R15, R15, UR4, R50 ;  /* 0x000000040f0f7c24 */ /* 0x004fe2000f8e0232 */
        /* <DEDUP_REMOVED lines=18> */
.L_x_13448:
[----:B0-234-:R-:W0:Y:S01]  /*27280*/  LDC.64 R8, c[0x0][0x3c0] ;  /* 0x0000f000ff087b82 */ /* 0x01de220000000a00 */
[----:B------:R-:W-:Y:S01]  /*27290*/  IMAD.IADD R15, R12, 0x1, R4 ;  /* 0x000000010c0f7824 */ /* 0x000fe200078e0204 */
[----:B------:R-:W2:Y:S06]  /*272a0*/  LDG.E.U16.CONSTANT R42, desc[UR8][R42.64] ;  /* 0x000000082a2a7981 */ /* 0x000eac000c1e9500 */
[----:B-1----:R-:W1:Y:S01]  /*272b0*/  LDC.64 R16, c[0x0][0x3d0] ;  /* 0x0000f400ff107b82 */ /* 0x002e620000000a00 */
[----:B0-----:R-:W-:-:S05]  /*272c0*/  IMAD.WIDE R4, R15, 0x4, R8 ;  /* 0x000000040f047825 */ /* 0x001fca00078e0208 */
[----:B------:R3:W-:Y:S01]  /*272d0*/  STG.E desc[UR8][R4.64], R41 ;  /* 0x0000002904007986 */ /* 0x0007e2000c101908 */
[----:B-1----:R-:W-:-:S05]  /*272e0*/  IMAD.WIDE R8, R15, 0x4, R16 ;  /* 0x000000040f087825 */ /* 0x002fca00078e0210 */
[----:B------:R3:W-:Y:S04]  /*272f0*/  STG.E desc[UR8][R8.64], R40 ;  /* 0x0000002808007986 */ /* 0x0007e8000c101908 */
[----:B------:R-:W4:Y:S02]  /*27300*/  LDG.E R17, desc[UR8][R2.64] ;  /* 0x0000000802117981 */ /* 0x000f24000c1e1900 */
[----:B----4-:R-:W-:Y:S02]  /*27310*/  FMNMX.FTZ R19, R40, R17, PT ;  /* 0x0000001128137209 */ /* 0x010fe40003810000 */
[----:B------:R-:W0:Y:S03]  /*27320*/  LDC.64 R16, c[0x0][0x3c8] ;  /* 0x0000f200ff107b82 */ /* 0x000e260000000a00 */
[----:B------:R3:W-:Y:S04]  /*27330*/  STG.E desc[UR8][R2.64], R19 ;  /* 0x0000001302007986 */ /* 0x0007e8000c101908 */
[----:B------:R-:W4:Y:S01]  /*27340*/  LDG.E R10, desc[UR8][R44.64] ;  /* 0x000000082c0a7981 */ /* 0x000f22000c1e1900 */
[----:B--2---:R-:W-:-:S02]  /*27350*/  HADD2.F32 R21, -RZ, R42.H0_H0 ;  /* 0x2000002aff157230 */ /* 0x004fc40000004100 */
[----:B0-----:R-:W-:-:S04]  /*27360*/  IMAD.WIDE R16, R15, 0x4, R16 ;  /* 0x000000040f107825 */ /* 0x001fc800078e0210 */
[----:B----4-:R-:W-:-:S05]  /*27370*/  VIADD R15, R10, 0x1 ;  /* 0x000000010a0f7836 */ /* 0x010fca0000000000 */
[----:B------:R3:W-:Y:S04]  /*27380*/  STG.E desc[UR8][R44.64], R15 ;  /* 0x0000000f2c007986 */ /* 0x0007e8000c101908 */
[----:B------:R3:W-:Y:S01]  /*27390*/  STG.E desc[UR8][R16.64], R21 ;  /* 0x0000001510007986 */ /* 0x0007e2000c101908 */
[----:B------:R-:W-:Y:S05]  /*273a0*/  BRA `(.L_x_13436) ;  /* 0x0000000400587947 */ /* 0x000fea0003800000 */
.L_x_13435:
        /* <DEDUP_REMOVED lines=13> */
[----:B------:R-:W2:Y:S02]  /*27480*/  LDCU.64 UR4, c[0x0][0x398] ;  /* 0x00007300ff0477ac */ /* 0x000ea40008000a00 */
[----:B------:R-:W-:-:S04]  /*27490*/  LEA R18, P2, R4, R18, 0x2 ;  /* 0x0000001204127211 */ /* 0x000fc800078410ff */
[----:B------:R-:W-:Y:S02]  /*274a0*/  LEA.HI.X R19, R4, R19, R5, 0x2, P2 ;  /* 0x0000001304137211 */ /* 0x000fe400010f1405 */
[----:B------:R-:W-:-:S03]  /*274b0*/  SHF.R.S32.HI R22, RZ, 0x1f, R11 ;  /* 0x0000001fff167819 */ /* 0x000fc6000001140b */
[----:B------:R-:W-:Y:S01]  /*274c0*/  @!P1 IMAD.WIDE R20, R8, 0x2, R48 ;  /* 0x0000000208149825 */ /* 0x000fe200078e0230 */
[----:B------:R-:W-:-:S04]  /*274d0*/  IADD3 R15, P3, PT, R11, R4, RZ ;  /* 0x000000040b0f7210 */ /* 0x000fc80007f7e0ff */
[----:B------:R0:W5:Y:S01]  /*274e0*/  @!P1 LDG.E.U16.CONSTANT R9, desc[UR8][R20.64] ;  /* 0x0000000814099981 */ /* 0x000162000c1e9500 */
[----:B------:R-:W-:Y:S01]  /*274f0*/  IMAD.X R22, R22, 0x1, R5, P3 ;  /* 0x0000000116167824 */ /* 0x000fe200018e0605 */
[----:B--2---:R-:W-:-:S04]  /*27500*/  LEA R16, P3, R15, UR4, 0x2 ;  /* 0x000000040f107c11 */ /* 0x004fc8000f8610ff */
[----:B------:R-:W-:Y:S01]  /*27510*/  LEA.HI.X R17, R15, UR5, R22, 0x2, P3 ;  /* 0x000000050f117c11 */ /* 0x000fe200098f1416 */
[----:B0-----:R-:W-:Y:S01]  /*27520*/  VIADD R20, R4, 0x1 ;  /* 0x0000000104147836 */ /* 0x001fe20000000000 */
[----:B---3--:R0:W-:Y:S01]  /*27530*/  STG.E desc[UR8][R18.64], R10 ;  /* 0x0000000a12007986 */ /* 0x0081e2000c101908 */
[----:B------:R-:W-:Y:S06]  /*27540*/  @!P1 BRA `(.L_x_13458) ;  /* 0x0000000000e49947 */ /* 0x000fec0003800000 */
[----:B-----5:R-:W-:Y:S01]  /*27550*/  IMAD.WIDE R8, R8, 0x2, R48 ;  /* 0x0000000208087825 */ /* 0x020fe200078e0230 */
[----:B------:R-:W1:Y:S05]  /*27560*/  LDC R21, c[0x0][0x448] ;  /* 0x00011200ff157b82 */ /* 0x000e6a0000000800 */
[----:B------:R2:W3:Y:S01]  /*27570*/  LDG.E.U16.CONSTANT R9, desc[UR8][R8.64] ;  /* 0x0000000808097981 */ /* 0x0004e2000c1e9500 */
        /* <DEDUP_REMOVED lines=10> */
[----:B------:R0:W1:Y:S02]  /*27620*/  F2I.FTZ.U32.TRUNC.NTZ R19, R18 ;  /* 0x0000001200137305 */ /* 0x000064000021f000 */
        /* <DEDUP_REMOVED lines=11> */
[----:B------:R-:W-:Y:S01]  /*276e0*/  @!P2 IMAD.IADD R8, R8, 0x1, -R23 ;  /* 0x000000010808a824 */ /* 0x000fe200078e0a17 */
[----:B------:R0:W1:Y:S01]  /*276f0*/  F2I.FTZ.U32.TRUNC.NTZ R19, R18 ;  /* 0x0000001200137305 */ /* 0x000062000021f000 */
[----:B------:R-:W-:Y:S01]  /*27700*/  @!P2 VIADD R5, R5, 0x1 ;  /* 0x000000010505a836 */ /* 0x000fe20000000000 */
[----:B------:R-:W-:Y:S02]  /*27710*/  ISETP.NE.AND P2, PT, R21, RZ, PT ;  /* 0x000000ff1500720c */ /* 0x000fe40003f45270 */
[----:B------:R-:W-:Y:S01]  /*27720*/  ISETP.GE.U32.AND P1, PT, R8, R23, PT ;  /* 0x000000170800720c */ /* 0x000fe20003f26070 */
[----:B0-----:R-:W-:Y:S02]  /*27730*/  IMAD.MOV.U32 R18, RZ, RZ, RZ ;  /* 0x000000ffff127224 */ /* 0x001fe400078e00ff */
[----:B-1----:R-:W-:-:S10]  /*27740*/  IMAD.MOV R8, RZ, RZ, -R19 ;  /* 0x000000ffff087224 */ /* 0x002fd400078e0a13 */
[----:B------:R-:W-:Y:S02]  /*27750*/  @P1 VIADD R5, R5, 0x1 ;  /* 0x0000000105051836 */ /* 0x000fe40000000000 */
[----:B------:R-:W-:Y:S02]  /*27760*/  IMAD R15, R8, R25, RZ ;  /* 0x00000019080f7224 */ /* 0x000fe400078e02ff */
[----:B------:R-:W-:Y:S01]  /*27770*/  @!P3 IMAD.MOV R5, RZ, RZ, -R5 ;  /* 0x000000ffff05b224 */ /* 0x000fe200078e0a05 */
[----:B------:R-:W-:Y:S01]  /*27780*/  @!P2 LOP3.LUT R5, RZ, R21, RZ, 0x33, !PT ;  /* 0x00000015ff05a212 */ /* 0x000fe200078e33ff */
[----:B------:R-:W-:Y:S01]  /*27790*/  IMAD.HI.U32 R15, R19, R15, R18 ;  /* 0x0000000f130f7227 */ /* 0x000fe200078e0012 */
[----:B------:R-:W-:Y:S01]  /*277a0*/  ISETP.NE.AND P3, PT, R0, RZ, PT ;  /* 0x000000ff0000720c */ /* 0x000fe20003f65270 */
[----:B------:R-:W0:Y:S01]  /*277b0*/  LDC.64 R18, c[0x0][0x3a0] ;  /* 0x0000e800ff127b82 */ /* 0x000e220000000a00 */
[----:B------:R-:W-:Y:S02]  /*277c0*/  IABS R10, R5 ;  /* 0x00000005000a7213 */ /* 0x000fe40000000000 */
[----:B------:R-:W-:Y:S01]  /*277d0*/  ISETP.GE.AND P2, PT, R5, RZ, PT ;  /* 0x000000ff0500720c */ /* 0x000fe20003f46270 */
[----:B------:R-:W-:-:S02]  /*277e0*/  IMAD.IADD R5, R11, 0x1, R4 ;  /* 0x000000010b057824 */ /* 0x000fc400078e0204 */
[----:B------:R-:W-:-:S04]  /*277f0*/  IMAD.HI.U32 R8, R15, R10, RZ ;  /* 0x0000000a0f087227 */ /* 0x000fc800078e00ff */
[----:B------:R-:W-:-:S04]  /*27800*/  IMAD.MOV R15, RZ, RZ, -R8 ;  /* 0x000000ffff0f7224 */ /* 0x000fc800078e0a08 */
[----:B------:R-:W-:-:S05]  /*27810*/  IMAD R8, R25, R15, R10 ;  /* 0x0000000f19087224 */ /* 0x000fca00078e020a */
[----:B------:R-:W-:Y:S01]  /*27820*/  ISETP.GT.U32.AND P1, PT, R25, R8, PT ;  /* 0x000000081900720c */ /* 0x000fe20003f24070 */
[----:B0-----:R-:W-:-:S12]  /*27830*/  IMAD.WIDE R4, R5, 0x4, R18 ;  /* 0x0000000405047825 */ /* 0x001fd800078e0212 */
[----:B------:R-:W-:-:S05]  /*27840*/  @!P1 IMAD.IADD R8, R8, 0x1, -R25 ;  /* 0x0000000108089824 */ /* 0x000fca00078e0a19 */
[----:B------:R-:W-:-:S13]  /*27850*/  ISETP.GT.U32.AND P1, PT, R25, R8, PT ;  /* 0x000000081900720c */ /* 0x000fda0003f24070 */
        /* <DEDUP_REMOVED lines=8> */
.L_x_13458:
[----:B-----5:R-:W-:Y:S01]  /*278e0*/  HADD2.F32 R9, -RZ, R9.H0_H0 ;  /* 0x20000009ff097230 */ /* 0x020fe20000004100 */
[----:B------:R2:W-:Y:S04]  /*278f0*/  STS [UR20], R20 ;  /* 0x00000014ff007988 */ /* 0x0005e80008000814 */
[----:B------:R2:W-:Y:S02]  /*27900*/  STG.E desc[UR8][R16.64], R9 ;  /* 0x0000000910007986 */ /* 0x0005e4000c101908 */
.L_x_13436:
[----:B------:R-:W-:Y:S05]  /*27910*/  WARPSYNC.ALL ;  /* 0x0000000000007948 */ /* 0x000fea0003800000 */
[----:B------:R-:W4:Y:S08]  /*27920*/  S2UR UR25, SR_CgaCtaId ;  /* 0x00000000001979c3 */ /* 0x000f300000008800 */
[----:B------:R-:W-:Y:S06]  /*27930*/  BAR.SYNC.DEFER_BLOCKING 0x0 ;  /* 0x0000000000007b1d */ /* 0x000fec0000010000 */
[----:B------:R-:W-:-:S02]  /*27940*/  UMOV UR24, 0x400 ;  /* 0x0000040000187882 */ /* 0x000fc40000000000 */
[----:B----4-:R-:W-:-:S09]  /*27950*/  ULEA UR23, UR25, UR24, 0x18 ;  /* 0x0000001819177291 */ /* 0x010fd2000f8ec0ff */
[----:B--23--:R-:W2:Y:S02]  /*27960*/  LDS R9, [UR23] ;  /* 0x00000017ff097984 */ /* 0x00cea40008000800 */
[----:B--2---:R-:W-:-:S13]  /*27970*/  ISETP.GE.AND P1, PT, R9, R0, PT ;  /* 0x000000000900720c */ /* 0x004fda0003f26270 */
[----:B------:R-:W-:Y:S05]  /*27980*/  @P1 BRA `(.L_x_13313) ;  /* 0x0000007000f81947 */ /* 0x000fea0003800000 */
[----:B------:R-:W2:Y:S01]  /*27990*/  LDC.64 R20, c[0x0][0x3e8] ;  /* 0x0000fa00ff147b82 */ /* 0x000ea20000000a00 */
[----:B------:R-:W-:Y:S02]  /*279a0*/  SHF.R.S32.HI R41, RZ, 0x1f, R11 ;  /* 0x0000001fff297819 */ /* 0x000fe4000001140b */
[----:B------:R-:W-:-:S05]  /*279b0*/  SHF.R.S32.HI R16, RZ, 0x1f, R9 ;  /* 0x0000001fff107819 */ /* 0x000fca0000011409 */
[----:B------:R-:W1:Y:S08]  /*279c0*/  LDC R59, c[0x0][0x420] ;  /* 0x00010800ff3b7b82 */ /* 0x000e700000000800 */
[----:B------:R-:W3:Y:S08]  /*279d0*/  LDC.64 R24, c[0x0][0x390] ;  /* 0x0000e400ff187b82 */ /* 0x000ef00000000a00 */
[----:B------:R-:W4:Y:S01]  /*279e0*/  LDC.64 R46, c[0x0][0x410] ;  /* 0x00010400ff2e7b82 */ /* 0x000f220000000a00 */
[----:B--2---:R-:W-:-:S04]  /*279f0*/  ISETP.NE.U32.AND P1, PT, R20, RZ, PT ;  /* 0x000000ff1400720c */ /* 0x004fc80003f25070 */
[----:B------:R-:W-:Y:S02]  /*27a00*/  ISETP.NE.AND.EX P1, PT, R21, RZ, PT, P1 ;  /* 0x000000ff1500720c */ /* 0x000fe40003f25310 */
[C---:B-1----:R-:W-:Y:S02]  /*27a10*/  LOP3.LUT R5, R59.reuse, 0x3, RZ, 0xc0, !PT ;  /* 0x000000033b057812 */ /* 0x042fe400078ec0ff */
[----:B------:R-:W-:-:S03]  /*27a20*/  LOP3.LUT R59, R59, 0x7, RZ, 0xc0, !PT ;  /* 0x000000073b3b7812 */ /* 0x000fc600078ec0ff */
[----:B------:R-:W-:Y:S02]  /*27a30*/  VIADD R58, R5, 0xffffffff ;  /* 0xffffffff053a7836 */ /* 0x000fe40000000000 */
[----:B---3--:R-:W-:-:S04]  /*27a40*/  IMAD.WIDE R24, R11, 0x4, R24 ;  /* 0x000000040b187825 */ /* 0x008fc800078e0218 */
[----:B----4-:R-:W-:Y:S01]  /*27a50*/  IMAD.WIDE.U32 R46, R54, 0x4, R46 ;  /* 0x00000004362e7825 */ /* 0x010fe200078e002e */
[----:B------:R-:W-:Y:S06]  /*27a60*/  @!P1 BRA `(.L_x_13459) ;  /* 0x0000003000e89947 */ /* 0x000fec0003800000 */
[----:B0-----:R-:W-:Y:S01]  /*27a70*/  IMAD.WIDE R18, R7, 0x4, R52 ;  /* 0x0000000407127825 */ /* 0x001fe200078e0234 */
[----:B------:R-:W2:Y:S01]  /*27a80*/  LDG.E R15, desc[UR8][R46.64] ;  /* 0x000000082e0f7981 */ /* 0x000ea2000c1e1900 */
[----:B------:R-:W0:Y:S03]  /*27a90*/  LDC R8, c[0x0][0x448] ;  /* 0x00011200ff087b82 */ /* 0x000e260000000800 */
[----:B------:R1:W3:Y:S01]  /*27aa0*/  LDG.E.CONSTANT R10, desc[UR8][R18.64] ;  /* 0x00000008120a7981 */ /* 0x0002e2000c1e9900 */
[----:B0-----:R-:W-:-:S04]  /*27ab0*/  IABS R17, R8 ;  /* 0x0000000800117213 */ /* 0x001fc80000000000 */
        /* <DEDUP_REMOVED lines=8> */
[----:B------:R-:W-:Y:S02]  /*27b40*/  ISETP.NE.AND P4, PT, R8, RZ, PT ;  /* 0x000000ff0800720c */ /* 0x000fe40003f85270 */
        /* <DEDUP_REMOVED lines=8> */
[----:B------:R-:W-:-:S13]  /*27bd0*/  ISETP.GT.U32.AND P2, PT, R17, R4, PT ;  /* 0x000000041100720c */ /* 0x000fda0003f44070 */
        /* <DEDUP_REMOVED lines=31> */
.L_x_13465:
[----:B------:R-:W-:Y:S02]  /*27dd0*/  VIADD R17, R17, 0x1 ;  /* 0x0000000111117836 */ /* 0x000fe40000000000 */
[----:B-1----:R-:W-:-:S03]  /*27de0*/  IMAD.MOV.U32 R4, RZ, RZ, R16 ;  /* 0x000000ffff047224 */ /* 0x002fc600078e0010 */
[----:B0-----:R-:W-:-:S13]  /*27df0*/  ISETP.NE.AND P1, PT, R17, R0, PT ;  /* 0x000000001100720c */ /* 0x001fda0003f25270 */
[----:B------:R-:W-:Y:S05]  /*27e00*/  @!P1 BREAK.RELIABLE B3 ;  /* 0x0000000000039942 */ /* 0x000fea0003800100 */
[----:B------:R-:W-:Y:S05]  /*27e10*/  @!P1 BREAK.RELIABLE B2 ;  /* 0x0000000000029942 */ /* 0x000fea0003800100 */
[----:B------:R-:W-:Y:S05]  /*27e20*/  @!P1 BRA `(.L_x_13462) ;  /* 0x00000008006c9947 */ /* 0x000fea0003800000 */
[----:B------:R-:W0:Y:S01]  /*27e30*/  LDCU.64 UR4, c[0x0][0x3d0] ;  /* 0x00007a00ff0477ac */ /* 0x000e220008000a00 */
[----:B------:R-:W-:Y:S01]  /*27e40*/  IMAD.IADD R5, R12, 0x1, R17 ;  /* 0x000000010c057824 */ /* 0x000fe200078e0211 */
[----:B0-----:R-:W-:Y:S01]  /*27e50*/  MOV R9, UR5 ;  /* 0x0000000500097c02 */ /* 0x001fe20008000f00 */
[----:B------:R-:W-:-:S04]  /*27e60*/  IMAD.U32 R8, RZ, RZ, UR4 ;  /* 0x00000004ff087e24 */ /* 0x000fc8000f8e00ff */
[----:B------:R-:W-:-:S05]  /*27e70*/  IMAD.WIDE R4, R5, 0x4, R8 ;  /* 0x0000000405047825 */ /* 0x000fca00078e0208 */
[----:B------:R-:W2:Y:S02]  /*27e80*/  LDG.E R14, desc[UR8][R4.64] ;  /* 0x00000008040e7981 */ /* 0x000ea4000c1e1900 */
[----:B--2---:R-:W-:-:S13]  /*27e90*/  FSETP.NEU.FTZ.AND P1, PT, R14, R15, PT ;  /* 0x0000000f0e00720b */ /* 0x004fda0003f3d000 */
[----:B------:R-:W-:Y:S05]  /*27ea0*/  @P1 BRA `(.L_x_13465) ;  /* 0xfffffffc00c81947 */ /* 0x000fea000383ffff */
[----:B------:R-:W-:Y:S05]  /*27eb0*/  BSYNC.RELIABLE B3 ;  /* 0x0000000000037941 */ /* 0x000fea0003800100 */
.L_x_13464:
[----:B------:R-:W-:Y:S05]  /*27ec0*/  BSYNC.RELIABLE B2 ;  /* 0x0000000000027941 */ /* 0x000fea0003800100 */
.L_x_13463:
        /* <DEDUP_REMOVED lines=16> */
.L_x_13468:
        /* <DEDUP_REMOVED lines=53> */
.L_x_13467:
[----:B------:R-:W-:Y:S05]  /*28320*/  BSYNC.RECONVERGENT B2 ;  /* 0x0000000000027941 */ /* 0x000fea0003800200 */
.L_x_13466:
        /* <DEDUP_REMOVED lines=34> */
.L_x_13470:
[----:B------:R-:W-:Y:S05]  /*28550*/  BSYNC.RECONVERGENT B2 ;  /* 0x0000000000027941 */ /* 0x000fea0003800200 */
.L_x_13469:
        /* <DEDUP_REMOVED lines=40> */
.L_x_13462:
[----:B------:R-:W-:Y:S05]  /*287e0*/  BSYNC.RECONVERGENT B1 ;  /* 0x0000000000017941 */ /* 0x000fea0003800200 */
.L_x_13461:
        /* <DEDUP_REMOVED lines=76> */
.L_x_13471:
[----:B------:R-:W-:Y:S05]  /*28cb0*/  @!P2 BRA `(.L_x_13472) ;  /* 0x000000200008a947 */ /* 0x000fea0003800000 */
[----:B-1----:R-:W1:Y:S01]  /*28cc0*/  LDC R7, c[0x0][0x448] ;  /* 0x00011200ff077b82 */ /* 0x002e620000000800 */
        /* <DEDUP_REMOVED lines=50> */
[----:B------:R-:W-:Y:S02]  /*28ff0*/  ISETP.GE.U32.AND P2, PT, R51, 0x8, PT ;  /* 0x000000083300780c */ /* 0x000fe40003f46070 */
[----:B------:R-:W-:Y:S02]  /*29000*/  ISETP.NE.AND P1, PT, R59, RZ, PT ;  /* 0x000000ff3b00720c */ /* 0x000fe40003f25270 */
[----:B0-----:R-:W-:-:S09]  /*29010*/  MOV R26, UR4 ;  /* 0x00000004001a7c02 */ /* 0x001fd20008000f00 */
        /* <DEDUP_REMOVED lines=11> */
[----:B------:R-:W-:Y:S02]  /*290d0*/  VIADD R31, R51, 0xfffffffd ;  /* 0xfffffffd331f7836 */ /* 0x000fe40000000000 */
[----:B------:R-:W-:Y:S02]  /*290e0*/  IMAD.MOV.U32 R8, RZ, RZ, RZ ;  /* 0x000000ffff087224 */ /* 0x000fe400078e00ff */
[----:B------:R-:W-:Y:S02]  /*290f0*/  IMAD.U32 R26, RZ, RZ, UR4 ;  /* 0x00000004ff1a7e24 */ /* 0x000fe4000f8e00ff */
[--C-:B-1----:R-:W-:Y:S02]  /*29100*/  IMAD R16, R17, UR5, R56.reuse ;  /* 0x0000000511107c24 */ /* 0x102fe4000f8e0238 */
[--C-:B------:R-:W-:Y:S01]  /*29110*/  IMAD R18, R19, UR5, R56.reuse ;  /* 0x0000000513127c24 */ /* 0x100fe2000f8e0238 */
[----:B0-----:R-:W-:Y:S01]  /*29120*/  IADD3 R9, P2, PT, R14, -0x10, RZ ;  /* 0xfffffff00e097810 */ /* 0x001fe20007f5e0ff */
[--C-:B------:R-:W-:Y:S01]  /*29130*/  IMAD R19, R21, UR5, R56.reuse ;  /* 0x0000000515137c24 */ /* 0x100fe2000f8e0238 */
[----:B------:R-:W-:Y:S01]  /*29140*/  SHF.R.S32.HI R14, RZ, 0x1f, R5 ;  /* 0x0000001fff0e7819 */ /* 0x000fe20000011405 */
[----:B------:R-:W-:Y:S01]  /*29150*/  IMAD R20, R23, UR5, R56 ;  /* 0x0000000517147c24 */ /* 0x000fe2000f8e0238 */
[----:B------:R-:W-:Y:S01]  /*29160*/  IADD3.X R10, PT, PT, R15, -0x1, RZ, P2, !PT ;  /* 0xffffffff0f0a7810 */ /* 0x000fe200017fe4ff */
[----:B------:R-:W-:-:S02]  /*29170*/  VIADD R15, R51, 0xfffffff8 ;  /* 0xfffffff8330f7836 */ /* 0x000fc40000000000 */
[--C-:B------:R-:W-:Y:S02]  /*29180*/  IMAD R21, R27, UR5, R56.reuse ;  /* 0x000000051b157c24 */ /* 0x100fe4000f8e0238 */
[--C-:B------:R-:W-:Y:S02]  /*29190*/  IMAD R17, R15, UR5, R56.reuse ;  /* 0x000000050f117c24 */ /* 0x100fe4000f8e0238 */
[--C-:B------:R-:W-:Y:S02]  /*291a0*/  IMAD R22, R29, UR5, R56.reuse ;  /* 0x000000051d167c24 */ /* 0x100fe4000f8e0238 */
[----:B------:R-:W-:Y:S02]  /*291b0*/  IMAD R23, R31, UR5, R56 ;  /* 0x000000051f177c24 */ /* 0x000fe4000f8e0238 */
[----:B------:R-:W-:Y:S02]  /*291c0*/  IMAD.MOV R7, RZ, RZ, -R7 ;  /* 0x000000ffff077224 */ /* 0x000fe400078e0a07 */
[----:B------:R-:W-:-:S07]  /*291d0*/  IMAD R15, R0, UR5, RZ ;  /* 0x00000005000f7c24 */ /* 0x000fce000f8e02ff */
.L_x_13475:
        /* <DEDUP_REMOVED lines=68> */
.L_x_13474:
[----:B------:R-:W-:Y:S05]  /*29620*/  @!P1 BRA `(.L_x_13472) ;  /* 0x0000001400ac9947 */ /* 0x000fea0003800000 */
[----:B------:R-:W0:Y:S01]  /*29630*/  LDC R7, c[0x0][0x420] ;  /* 0x00010800ff077b82 */ /* 0x000e220000000800 */
[----:B------:R-:W-:Y:S02]  /*29640*/  ISETP.GE.U32.AND P1, PT, R59, 0x4, PT ;  /* 0x000000043b00780c */ /* 0x000fe40003f26070 */
[----:B0-----:R-:W-:-:S04]  /*29650*/  LOP3.LUT R7, R7, 0x3, RZ, 0xc0, !PT ;  /* 0x0000000307077812 */ /* 0x001fc800078ec0ff */
[----:B------:R-:W-:-:S07]  /*29660*/  ISETP.NE.AND P2, PT, R7, RZ, PT ;  /* 0x000000ff0700720c */ /* 0x000fce0003f45270 */
[----:B------:R-:W-:Y:S06]  /*29670*/  @!P1 BRA `(.L_x_13476) ;  /* 0x0000000000b49947 */ /* 0x000fec0003800000 */
        /* <DEDUP_REMOVED lines=8> */
[----:B---3--:R-:W-:-:S06]  /*29700*/  IMAD.WIDE R20, R19, 0x4, R8 ;  /* 0x0000000413147825 */ /* 0x008fcc00078e0208 */
[----:B------:R-:W3:Y:S01]  /*29710*/  LDG.E R21, desc[UR8][R20.64] ;  /* 0x0000000814157981 */ /* 0x000ee2000c1e1900 */
        /* <DEDUP_REMOVED lines=14> */
[----:B--2---:R-:W-:Y:S02]  /*29800*/  IMAD.WIDE R18, R23, 0x4, R16 ;  /* 0x0000000417127825 */ /* 0x004fe400078e0210 */
[----:B---3--:R2:W-:Y:S04]  /*29810*/  STG.E desc[UR8][R14.64+-0x8], R27 ;  /* 0xfffff81b0e007986 */ /* 0x0085e8000c101908 */
[----:B------:R-:W3:Y:S01]  /*29820*/  LDG.E R20, desc[UR8][R18.64] ;  /* 0x0000000812147981 */ /* 0x000ee2000c1e1900 */
[----:B0-----:R-:W-:-:S04]  /*29830*/  IMAD.IADD R21, R10, 0x1, -R7 ;  /* 0x000000010a157824 */ /* 0x001fc800078e0a07 */
[----:B------:R-:W-:Y:S02]  /*29840*/  IMAD.IADD R23, R50, 0x1, R21 ;  /* 0x0000000132177824 */ /* 0x000fe400078e0215 */
[----:B---3--:R-:W-:-:S04]  /*29850*/  IMAD.IADD R20, R11, 0x1, R20 ;  /* 0x000000010b147824 */ /* 0x008fc800078e0214 */
[----:B------:R-:W-:-:S04]  /*29860*/  IMAD R23, R23, R0, R20 ;  /* 0x0000000017177224 */ /* 0x000fc800078e0214 */
[----:B------:R-:W-:-:S05]  /*29870*/  IMAD.WIDE R18, R23, 0x4, R8 ;  /* 0x0000000417127825 */ /* 0x000fca00078e0208 */
[----:B-1----:R0:W3:Y:S02]  /*29880*/  LDG.E R29, desc[UR8][R18.64] ;  /* 0x00000008121d7981 */ /* 0x0020e4000c1e1900 */
[----:B0-----:R-:W-:Y:S02]  /*29890*/  IMAD.WIDE R18, R23, 0x4, R16 ;  /* 0x0000000417127825 */ /* 0x001fe400078e0210 */
        /* <DEDUP_REMOVED lines=11> */
.L_x_13476:
[----:B------:R-:W-:Y:S05]  /*29950*/  @!P2 BRA `(.L_x_13472) ;  /* 0x0000001000e0a947 */ /* 0x000fea0003800000 */
[----:B------:R-:W-:Y:S02]  /*29960*/  ISETP.NE.AND P1, PT, R58, RZ, PT ;  /* 0x000000ff3a00720c */ /* 0x000fe40003f25270 */
[----:B------:R-:W-:-:S04]  /*29970*/  LOP3.LUT R7, R51, 0x1, RZ, 0xc0, !PT ;  /* 0x0000000133077812 */ /* 0x000fc800078ec0ff */
[----:B------:R-:W-:-:S07]  /*29980*/  ISETP.NE.U32.AND P2, PT, R7, 0x1, PT ;  /* 0x000000010700780c */ /* 0x000fce0003f45070 */
[----:B------:R-:W-:Y:S06]  /*29990*/  @!P1 BRA `(.L_x_13477) ;  /* 0x0000000000709947 */ /* 0x000fec0003800000 */
[----:B------:R-:W0:Y:S01]  /*299a0*/  LDC R10, c[0x0][0x428] ;  /* 0x00010a00ff0a7b82 */ /* 0x000e220000000800 */
[----:B------:R-:W-:Y:S01]  /*299b0*/  VIADD R7, R26, 0xffffffff ;  /* 0xffffffff1a077836 */ /* 0x000fe20000000000 */
[----:B------:R-:W3:Y:S01]  /*299c0*/  LDCU.64 UR4, c[0x0][0x3b8] ;  /* 0x00007700ff0477ac */ /* 0x000ee20008000a00 */
[----:B-----5:R-:W-:-:S05]  /*299d0*/  IMAD.IADD R30, R11, 0x1, R30 ;  /* 0x000000010b1e7824 */ /* 0x020fca00078e021e */
[----:B--2---:R-:W2:Y:S01]  /*299e0*/  LDC.64 R8, c[0x0][0x3f8] ;  /* 0x0000fe00ff087b82 */ /* 0x004ea20000000a00 */
        /* <DEDUP_REMOVED lines=8> */
[----:B---3--:R-:W-:-:S04]  /*29a70*/  LEA R16, P1, R18, UR4, 0x2 ;  /* 0x0000000412107c11 */ /* 0x008fc8000f8210ff */
        /* <DEDUP_REMOVED lines=14> */
.L_x_13477:
        /* <DEDUP_REMOVED lines=17> */
.L_x_13473:
[----:B------:R-:W0:Y:S01]  /*29c70*/  LDCU UR4, c[0x0][0x420] ;  /* 0x00008400ff0477ac */ /* 0x000e220008000800 */
[----:B------:R-:W-:Y:S02]  /*29c80*/  ISETP.GE.U32.AND P2, PT, R51, 0x8, PT ;  /* 0x000000083300780c */ /* 0x000fe40003f46070 */
[----:B------:R-:W-:Y:S01]  /*29c90*/  ISETP.NE.AND P1, PT, R59, RZ, PT ;  /* 0x000000ff3b00720c */ /* 0x000fe20003f25270 */
[----:B0-----:R-:W-:-:S10]  /*29ca0*/  IMAD.U32 R22, RZ, RZ, UR4 ;  /* 0x00000004ff167e24 */ /* 0x001fd4000f8e00ff */
        /* <DEDUP_REMOVED lines=25> */
.L_x_13479:
[----:B0-----:R-:W0:Y:S01]  /*29e40*/  LDC.64 R32, c[0x0][0x3f8] ;  /* 0x0000fe00ff207b82 */ /* 0x001e220000000a00 */
        /* <DEDUP_REMOVED lines=20> */
[----:B------:R1:W2:Y:S02]  /*29f90*/  LDG.E R23, desc[UR8][R38.64] ;  /* 0x0000000826177981 */ /* 0x0002a4000c1e1900 */
[----:B-1----:R-:W-:-:S04]  /*29fa0*/  IMAD R38, R21, R0, R8 ;  /* 0x0000000015267224 */ /* 0x002fc800078e0208 */
        /* <DEDUP_REMOVED lines=9> */
[----:B0-----:R-:W-:-:S04]  /*2a040*/  IMAD R55, R20, R0, R8 ;  /* 0x0000000014377224 */ /* 0x001fc800078e0208 */
[----:B--2---:R-:W-:-:S04]  /*2a050*/  IMAD.IADD R23, R23, 0x1, R55 ;  /* 0x0000000117177824 */ /* 0x004fc800078e0237 */
[----:B------:R-:W-:-:S05]  /*2a060*/  IMAD.WIDE R38, R23, 0x4, R32 ;  /* 0x0000000417267825 */ /* 0x000fca00078e0220 */
[----:B------:R0:W2:Y:S02]  /*2a070*/  LDG.E R55, desc[UR8][R38.64] ;  /* 0x0000000826377981 */ /* 0x0000a4000c1e1900 */
        /* <DEDUP_REMOVED lines=36> */
[----:B0-----:R-:W-:-:S05]  /*2a2c0*/  IMAD R55, R16, R0, R8 ;  /* 0x0000000010377224 */ /* 0x001fca00078e0208 */
[----:B--2---:R-:W-:-:S05]  /*2a2d0*/  IADD3 R23, PT, PT, R23, R55, RZ ;  /* 0x0000003717177210 */ /* 0x004fca0007ffe0ff */
        /* <DEDUP_REMOVED lines=24> */
.L_x_13478:
[----:B------:R-:W-:Y:S05]  /*2a460*/  @!P1 BRA `(.L_x_13472) ;  /* 0x00000008001c9947 */ /* 0x000fea0003800000 */
[----:B------:R-:W1:Y:S01]  /*2a470*/  LDC R7, c[0x0][0x420] ;  /* 0x00010800ff077b82 */ /* 0x000e620000000800 */
[----:B------:R-:W-:Y:S02]  /*2a480*/  ISETP.GE.U32.AND P2, PT, R59, 0x4, PT ;  /* 0x000000043b00780c */ /* 0x000fe40003f46070 */
[----:B-1----:R-:W-:-:S04]  /*2a490*/  LOP3.LUT R7, R7, 0x3, RZ, 0xc0, !PT ;  /* 0x0000000307077812 */ /* 0x002fc800078ec0ff */
[----:B------:R-:W-:-:S07]  /*2a4a0*/  ISETP.NE.AND P1, PT, R7, RZ, PT ;  /* 0x000000ff0700720c */ /* 0x000fce0003f25270 */
[----:B------:R-:W-:Y:S06]  /*2a4b0*/  @!P2 BRA `(.L_x_13480) ;  /* 0x0000000000f8a947 */ /* 0x000fec0003800000 */
[----:B------:R-:W1:Y:S01]  /*2a4c0*/  LDC R7, c[0x0][0x428] ;  /* 0x00010a00ff077b82 */ /* 0x000e620000000800 */
[----:B------:R-:W-:Y:S01]  /*2a4d0*/  VIADD R10, R22, 0xffffffff ;  /* 0xffffffff160a7836 */ /* 0x000fe20000000000 */
[----:B------:R-:W2:Y:S01]  /*2a4e0*/  LDCU.64 UR4, c[0x0][0x3b8] ;  /* 0x00007700ff0477ac */ /* 0x000ea20008000a00 */
[----:B-----5:R-:W-:-:S05]  /*2a4f0*/  IMAD.IADD R19, R11, 0x1, R30 ;  /* 0x000000010b137824 */ /* 0x020fca00078e021e */
[----:B0-----:R-:W0:Y:S08]  /*2a500*/  LDC.64 R28, c[0x0][0x3f8] ;  /* 0x0000fe00ff1c7b82 */ /* 0x001e300000000a00 */
[----:B------:R-:W3:Y:S01]  /*2a510*/  LDC.64 R20, c[0x0][0x418] ;  /* 0x00010600ff147b82 */ /* 0x000ee20000000a00 */
[----:B-1----:R-:W-:-:S04]  /*2a520*/  IMAD R9, R10, R7, R50 ;  /* 0x000000070a097224 */ /* 0x002fc800078e0232 */
[----:B------:R-:W-:-:S04]  /*2a530*/  IMAD R19, R9, R0, R19 ;  /* 0x0000000009137224 */ /* 0x000fc800078e0213 */
[----:B0-----:R-:W-:-:S05]  /*2a540*/  IMAD.WIDE R8, R19, 0x4, R28 ;  /* 0x0000000413087825 */ /* 0x001fca00078e021c */
[----:B------:R3:W4:Y:S01]  /*2a550*/  LDG.E R23, desc[UR8][R8.64] ;  /* 0x0000000808177981 */ /* 0x000722000c1e1900 */
[----:B------:R-:W-:Y:S02]  /*2a560*/  IADD3 R18, P2, PT, R5, R22, RZ ;  /* 0x0000001605127210 */ /* 0x000fe40007f5e0ff */
[----:B------:R-:W-:-:S03]  /*2a570*/  SHF.R.S32.HI R15, RZ, 0x1f, R5 ;  /* 0x0000001fff0f7819 */ /* 0x000fc60000011405 */
[----:B------:R-:W-:Y:S01]  /*2a580*/  IMAD.SHL.U32 R33, R18, 0x4, RZ ;  /* 0x0000000412217824 */ /* 0x000fe200078e00ff */
[----:B------:R-:W-:Y:S01]  /*2a590*/  LEA.HI.X.SX32 R15, R22, R15, 0x1, P2 ;  /* 0x0000000f160f7211 */ /* 0x000fe200010f0eff */
[----:B---3--:R-:W-:-:S03]  /*2a5a0*/  IMAD.WIDE R8, R19, 0x4, R20 ;  /* 0x0000000413087825 */ /* 0x008fc600078e0214 */
[----:B------:R-:W-:Y:S02]  /*2a5b0*/  SHF.L.U64.HI R18, R18, 0x2, R15 ;  /* 0x0000000212127819 */ /* 0x000fe4000001020f */
[----:B--2---:R-:W-:Y:S01]  /*2a5c0*/  IADD3 R16, P2, PT, R33, UR4, RZ ;  /* 0x0000000421107c10 */ /* 0x004fe2000ff5e0ff */
[----:B------:R-:W0:Y:S03]  /*2a5d0*/  LDC.64 R14, c[0x0][0x400] ;  /* 0x00010000ff0e7b82 */ /* 0x000e260000000a00 */
[----:B------:R-:W-:-:S05]  /*2a5e0*/  IADD3.X R17, PT, PT, R18, UR5, RZ, P2, !PT ;  /* 0x0000000512117c10 */ /* 0x000fca00097fe4ff */
[----:B----4-:R1:W-:Y:S04]  /*2a5f0*/  STG.E desc[UR8][R16.64+-0x4], R23 ;  /* 0xfffffc1710007986 */ /* 0x0103e8000c101908 */
        /* <DEDUP_REMOVED lines=42> */
.L_x_13480:
[----:B------:R-:W-:Y:S05]  /*2a8a0*/  @!P1 BRA `(.L_x_13472) ;  /* 0x00000004000c9947 */ /* 0x000fea0003800000 */
[----:B------:R-:W-:Y:S02]  /*2a8b0*/  ISETP.NE.AND P2, PT, R58, RZ, PT ;  /* 0x000000ff3a00720c */ /* 0x000fe40003f45270 */
[----:B------:R-:W-:-:S04]  /*2a8c0*/  LOP3.LUT R7, R51, 0x1, RZ, 0xc0, !PT ;  /* 0x0000000133077812 */ /* 0x000fc800078ec0ff */
[----:B------:R-:W-:-:S07]  /*2a8d0*/  ISETP.NE.U32.AND P1, PT, R7, 0x1, PT ;  /* 0x000000010700780c */ /* 0x000fce0003f25070 */
[----:B------:R-:W-:Y:S06]  /*2a8e0*/  @!P2 BRA `(.L_x_13481) ;  /* 0x00000000009ca947 */ /* 0x000fec0003800000 */
[----:B------:R-:W3:Y:S01]  /*2a8f0*/  LDC R10, c[0x0][0x428] ;  /* 0x00010a00ff0a7b82 */ /* 0x000ee20000000800 */
[----:B------:R-:W-:Y:S01]  /*2a900*/  VIADD R7, R22, 0xffffffff ;  /* 0xffffffff16077836 */ /* 0x000fe20000000000 */
[----:B------:R-:W1:Y:S01]  /*2a910*/  LDCU.64 UR4, c[0x0][0x3b8] ;  /* 0x00007700ff0477ac */ /* 0x000e620008000a00 */
[----:B-----5:R-:W-:-:S05]  /*2a920*/  IMAD.IADD R30, R11, 0x1, R30 ;  /* 0x000000010b1e7824 */ /* 0x020fca00078e021e */
[----:B0-----:R-:W0:Y:S08]  /*2a930*/  LDC.64 R28, c[0x0][0x3f8] ;  /* 0x0000fe00ff1c7b82 */ /* 0x001e300000000a00 */
[----:B------:R-:W2:Y:S01]  /*2a940*/  LDC.64 R18, c[0x0][0x418] ;  /* 0x00010600ff127b82 */ /* 0x000ea20000000a00 */
[----:B---3--:R-:W-:Y:S01]  /*2a950*/  IMAD R9, R7, R10, R50 ;  /* 0x0000000a07097224 */ /* 0x008fe200078e0232 */
[----:B------:R-:W-:-:S06]  /*2a960*/  IADD3 R14, P2, PT, R5, R22, RZ ;  /* 0x00000016050e7210 */ /* 0x000fcc0007f5e0ff */
[----:B------:R-:W3:Y:S01]  /*2a970*/  LDC.64 R20, c[0x0][0x400] ;  /* 0x00010000ff147b82 */ /* 0x000ee20000000a00 */
[----:B------:R-:W-:-:S04]  /*2a980*/  IMAD R17, R9, R0, R30 ;  /* 0x0000000009117224 */ /* 0x000fc800078e021e */
[----:B0-----:R-:W-:-:S05]  /*2a990*/  IMAD.WIDE R8, R17, 0x4, R28 ;  /* 0x0000000411087825 */ /* 0x001fca00078e021c */
[----:B------:R2:W4:Y:S01]  /*2a9a0*/  LDG.E R23, desc[UR8][R8.64] ;  /* 0x0000000808177981 */ /* 0x000522000c1e1900 */
[----:B------:R-:W-:Y:S01]  /*2a9b0*/  SHF.R.S32.HI R15, RZ, 0x1f, R5 ;  /* 0x0000001fff0f7819 */ /* 0x000fe20000011405 */
[----:B------:R-:W-:-:S03]  /*2a9c0*/  IMAD.SHL.U32 R33, R14, 0x4, RZ ;  /* 0x000000040e217824 */ /* 0x000fc600078e00ff */
[----:B------:R-:W-:-:S04]  /*2a9d0*/  LEA.HI.X.SX32 R15, R22, R15, 0x1, P2 ;  /* 0x0000000f160f7211 */ /* 0x000fc800010f0eff */
[----:B------:R-:W-:Y:S01]  /*2a9e0*/  SHF.L.U64.HI R16, R14, 0x2, R15 ;  /* 0x000000020e107819 */ /* 0x000fe2000001020f */
[----:B--2---:R-:W-:Y:S01]  /*2a9f0*/  IMAD.WIDE R8, R17, 0x4, R18 ;  /* 0x0000000411087825 */ /* 0x004fe200078e0212 */
[----:B-1----:R-:W-:-:S04]  /*2aa00*/  IADD3 R14, P2, PT, R33, UR4, RZ ;  /* 0x00000004210e7c10 */ /* 0x002fc8000ff5e0ff */
[----:B------:R-:W-:-:S05]  /*2aa10*/  IADD3.X R15, PT, PT, R16, UR5, RZ, P2, !PT ;  /* 0x00000005100f7c10 */ /* 0x000fca00097fe4ff */
[----:B----4-:R0:W-:Y:S04]  /*2aa20*/  STG.E desc[UR8][R14.64+-0x4], R23 ;  /* 0xfffffc170e007986 */ /* 0x0101e8000c101908 */
[----:B------:R1:W2:Y:S02]  /*2aa30*/  LDG.E R31, desc[UR8][R8.64] ;  /* 0x00000008081f7981 */ /* 0x0002a4000c1e1900 */
[----:B-1----:R-:W-:-:S05]  /*2aa40*/  IADD3 R8, P2, PT, R33, R26, RZ ;  /* 0x0000001a21087210 */ /* 0x002fca0007f5e0ff */
[----:B------:R-:W-:Y:S02]  /*2aa50*/  IMAD.X R9, R16, 0x1, R27, P2 ;  /* 0x0000000110097824 */ /* 0x000fe400010e061b */
[----:B---3--:R-:W-:-:S03]  /*2aa60*/  IMAD.WIDE R16, R17, 0x4, R20 ;  /* 0x0000000411107825 */ /* 0x008fc600078e0214 */
[----:B--2---:R1:W-:Y:S04]  /*2aa70*/  STG.E desc[UR8][R8.64+-0x4], R31 ;  /* 0xfffffc1f08007986 */ /* 0x0043e8000c101908 */
[----:B------:R-:W2:Y:S01]  /*2aa80*/  LDG.E R16, desc[UR8][R16.64] ;  /* 0x0000000810107981 */ /* 0x000ea2000c1e1900 */
[----:B------:R-:W-:-:S04]  /*2aa90*/  IMAD R7, R7, R10, -R10 ;  /* 0x0000000a07077224 */ /* 0x000fc800078e0a0a */
[----:B------:R-:W-:Y:S02]  /*2aaa0*/  IMAD.IADD R10, R50, 0x1, R7 ;  /* 0x00000001320a7824 */ /* 0x000fe400078e0207 */
[----:B--2---:R-:W-:-:S04]  /*2aab0*/  IMAD.IADD R7, R11, 0x1, R16 ;  /* 0x000000010b077824 */ /* 0x004fc800078e0210 */
[----:B------:R-:W-:-:S04]  /*2aac0*/  IMAD R7, R10, R0, R7 ;  /* 0x000000000a077224 */ /* 0x000fc800078e0207 */
[----:B------:R-:W-:-:S05]  /*2aad0*/  IMAD.WIDE R16, R7, 0x4, R28 ;  /* 0x0000000407107825 */ /* 0x000fca00078e021c */
[----:B0-----:R-:W2:Y:S01]  /*2aae0*/  LDG.E R23, desc[UR8][R16.64] ;  /* 0x0000000810177981 */ /* 0x001ea2000c1e1900 */
[----:B------:R-:W-:-:S03]  /*2aaf0*/  IMAD.WIDE R18, R7, 0x4, R18 ;  /* 0x0000000407127825 */ /* 0x000fc600078e0212 */
[----:B--2---:R1:W-:Y:S04]  /*2ab00*/  STG.E desc[UR8][R14.64+-0x8], R23 ;  /* 0xfffff8170e007986 */ /* 0x0043e8000c101908 */
[----:B------:R-:W2:Y:S01]  /*2ab10*/  LDG.E R19, desc[UR8][R18.64] ;  /* 0x0000000812137981 */ /* 0x000ea2000c1e1900 */
[----:B------:R-:W-:-:S03]  /*2ab20*/  IMAD.WIDE R20, R7, 0x4, R20 ;  /* 0x0000000407147825 */ /* 0x000fc600078e0214 */
[----:B--2---:R1:W-:Y:S04]  /*2ab30*/  STG.E desc[UR8][R8.64+-0x8], R19 ;  /* 0xfffff81308007986 */ /* 0x0043e8000c101908 */
[----:B------:R1:W5:Y:S01]  /*2ab40*/  LDG.E R30, desc[UR8][R20.64] ;  /* 0x00000008141e7981 */ /* 0x000362000c1e1900 */
[----:B------:R-:W-:-:S07]  /*2ab50*/  VIADD R22, R22, 0xfffffffe ;  /* 0xfffffffe16167836 */ /* 0x000fce0000000000 */
.L_x_13481:
[----:B------:R-:W-:Y:S05]  /*2ab60*/  @P1 BRA `(.L_x_13472) ;  /* 0x00000000005c1947 */ /* 0x000fea0003800000 */
[----:B------:R-:W2:Y:S01]  /*2ab70*/  LDCU UR4, c[0x0][0x428] ;  /* 0x00008500ff0477ac */ /* 0x000ea20008000800 */
[----:B-1-3--:R-:W1:Y:S01]  /*2ab80*/  LDC.64 R8, c[0x0][0x3f8] ;  /* 0x0000fe00ff087b82 */ /* 0x00ae620000000a00 */
[----:B------:R-:W-:Y:S02]  /*2ab90*/  VIADD R7, R22, 0xffffffff ;  /* 0xffffffff16077836 */ /* 0x000fe40000000000 */
[----:B-----5:R-:W-:Y:S02]  /*2aba0*/  IMAD.IADD R30, R11, 0x1, R30 ;  /* 0x000000010b1e7824 */ /* 0x020fe400078e021e */
[----:B--2---:R-:W-:Y:S01]  /*2abb0*/  IMAD R7, R7, UR4, R50 ;  /* 0x0000000407077c24 */ /* 0x004fe2000f8e0232 */
[----:B------:R-:W2:Y:S03]  /*2abc0*/  LDCU.64 UR4, c[0x0][0x3b8] ;  /* 0x00007700ff0477ac */ /* 0x000ea60008000a00 */
[----:B------:R-:W-:-:S04]  /*2abd0*/  IMAD R7, R7, R0, R30 ;  /* 0x0000000007077224 */ /* 0x000fc800078e021e */
[----:B-1----:R-:W-:Y:S02]  /*2abe0*/  IMAD.WIDE R14, R7, 0x4, R8 ;  /* 0x00000004070e7825 */ /* 0x002fe400078e0208 */
[----:B------:R-:W1:Y:S04]  /*2abf0*/  LDC.64 R8, c[0x0][0x418] ;  /* 0x00010600ff087b82 */ /* 0x000e680000000a00 */
        /* <DEDUP_REMOVED lines=8> */
[----:B-1----:R-:W-:-:S04]  /*2ac80*/  IMAD.WIDE R8, R7, 0x4, R8 ;  /* 0x0000000407087825 */ /* 0x002fc800078e0208 */
[----:B---3--:R2:W-:Y:S04]  /*2ac90*/  STG.E desc[UR8][R16.64+-0x4], R15 ;  /* 0xfffffc0f10007986 */ /* 0x0085e8000c101908 */
[----:B------:R-:W3:Y:S01]  /*2aca0*/  LDG.E R9, desc[UR8][R8.64] ;  /* 0x0000000808097981 */ /* 0x000ee2000c1e1900 */
[----:B------:R-:W-:-:S05]  /*2acb0*/  IADD3 R26, P1, PT, R5, R26, RZ ;  /* 0x0000001a051a7210 */ /* 0x000fca0007f3e0ff */
[----:B------:R-:W-:-:S05]  /*2acc0*/  IMAD.X R27, R10, 0x1, R27, P1 ;  /* 0x000000010a1b7824 */ /* 0x000fca00008e061b */
[----:B---3--:R2:W-:Y:S03]  /*2acd0*/  STG.E desc[UR8][R26.64+-0x4], R9 ;  /* 0xfffffc091a007986 */ /* 0x0085e6000c101908 */
.L_x_13472:
        /* <DEDUP_REMOVED lines=19> */
.L_x_13459:
[----:B------:R-:W-:Y:S02]  /*2ae10*/  ISETP.NE.U32.AND P3, PT, R20, RZ, PT ;  /* 0x000000ff1400720c */ /* 0x000fe40003f65070 */
[C---:B------:R-:W-:Y:S02]  /*2ae20*/  ISETP.GT.AND P2, PT, R0.reuse, 0x3, PT ;  /* 0x000000030000780c */ /* 0x040fe40003f44270 */
[----:B------:R-:W-:Y:S02]  /*2ae30*/  ISETP.GT.AND P1, PT, R0, 0x6, !P1 ;  /* 0x000000060000780c */ /* 0x000fe40004f24270 */
[----:B------:R-:W-:-:S04]  /*2ae40*/  ISETP.NE.AND.EX P2, PT, R21, RZ, P2, P3 ;  /* 0x000000ff1500720c */ /* 0x000fc80001745330 */
[----:B------:R-:W-:-:S13]  /*2ae50*/  PLOP3.LUT P1, PT, P2, P1, PT, 0xf8, 0x8f ;  /* 0x00000000008f781c */ /* 0x000fda0001723f70 */
[----:B------:R-:W-:Y:S05]  /*2ae60*/  @!P1 BRA `(.L_x_13460) ;  /* 0x00000004003c9947 */ /* 0x000fea0003800000 */
[----:B------:R-:W1:Y:S01]  /*2ae70*/  LDCU.64 UR4, c[0x0][0x3a0] ;  /* 0x00007400ff0477ac */ /* 0x000e620008000a00 */
[----:B0-----:R-:W-:-:S05]  /*2ae80*/  IMAD.WIDE R18, R7, 0x4, R52 ;  /* 0x0000000407127825 */ /* 0x001fca00078e0234 */
[----:B------:R-:W2:Y:S01]  /*2ae90*/  LDG.E.CONSTANT R17, desc[UR8][R18.64] ;  /* 0x0000000812117981 */ /* 0x000ea2000c1e9900 */
[----:B-1----:R-:W-:-:S04]  /*2aea0*/  ISETP.NE.U32.AND P1, PT, RZ, UR4, PT ;  /* 0x00000004ff007c0c */ /* 0x002fc8000bf25070 */
[----:B------:R-:W-:Y:S01]  /*2aeb0*/  ISETP.NE.AND.EX P1, PT, RZ, UR5, PT, P1 ;  /* 0x00000005ff007c0c */ /* 0x000fe2000bf25310 */
[----:B------:R-:W0:-:S12]  /*2aec0*/  LDCU.64 UR4, c[0x0][0x398] ;  /* 0x00007300ff0477ac */ /* 0x000e180008000a00 */
[----:B------:R-:W-:-:S05]  /*2aed0*/  @!P1 IMAD.WIDE R20, R7, 0x2, R48 ;  /* 0x0000000207149825 */ /* 0x000fca00078e0230 */
[----:B------:R1:W5:Y:S01]  /*2aee0*/  @!P1 LDG.E.U16.CONSTANT R8, desc[UR8][R20.64] ;  /* 0x0000000814089981 */ /* 0x000362000c1e9500 */
[----:B------:R-:W-:Y:S02]  /*2aef0*/  LEA R14, P2, R9, R24, 0x2 ;  /* 0x00000018090e7211 */ /* 0x000fe400078410ff */
[----:B------:R-:W-:Y:S02]  /*2af00*/  IADD3 R5, P3, PT, R11, R9, RZ ;  /* 0x000000090b057210 */ /* 0x000fe40007f7e0ff */
[----:B------:R-:W-:-:S03]  /*2af10*/  LEA.HI.X R15, R9, R25, R16, 0x2, P2 ;  /* 0x00000019090f7211 */ /* 0x000fc600010f1410 */
[----:B------:R-:W-:Y:S01]  /*2af20*/  IMAD.X R10, R41, 0x1, R16, P3 ;  /* 0x00000001290a7824 */ /* 0x000fe200018e0610 */
[----:B0-----:R-:W-:-:S04]  /*2af30*/  LEA R4, P3, R5, UR4, 0x2 ;  /* 0x0000000405047c11 */ /* 0x001fc8000f8610ff */
[----:B------:R-:W-:Y:S01]  /*2af40*/  LEA.HI.X R5, R5, UR5, R10, 0x2, P3 ;  /* 0x0000000505057c11 */ /* 0x000fe200098f140a */
[----:B------:R-:W-:Y:S01]  /*2af50*/  VIADD R10, R9, 0x1 ;  /* 0x00000001090a7836 */ /* 0x000fe20000000000 */
[----:B--2---:R1:W-:Y:S01]  /*2af60*/  STG.E desc[UR8][R14.64], R17 ;  /* 0x000000110e007986 */ /* 0x0043e2000c101908 */
[----:B------:R-:W-:Y:S06]  /*2af70*/  @!P1 BRA `(.L_x_13482) ;  /* 0x0000000000ec9947 */ /* 0x000fec0003800000 */
[----:B------:R-:W-:Y:S01]  /*2af80*/  IMAD.WIDE R18, R7, 0x2, R48 ;  /* 0x0000000207127825 */ /* 0x000fe200078e0230 */
[----:B------:R-:W1:Y:S04]  /*2af90*/  LDC R16, c[0x0][0x448] ;  /* 0x00011200ff107b82 */ /* 0x000e680000000800 */
[----:B-----5:R0:W2:Y:S01]  /*2afa0*/  LDG.E.U16.CONSTANT R8, desc[UR8][R18.64] ;  /* 0x0000000812087981 */ /* 0x0200a2000c1e9500 */
[----:B------:R-:W-:Y:S01]  /*2afb0*/  UIADD3 UR4, UPT, UPT, UR24, 0x4, URZ ;  /* 0x0000000418047890 */ /* 0x000fe2000fffe0ff */
[----:B------:R-:W-:-:S03]  /*2afc0*/  IMAD.IADD R9, R11, 0x1, R9 ;  /* 0x000000010b097824 */ /* 0x000fc600078e0209 */
[----:B------:R-:W-:Y:S01]  /*2afd0*/  ULEA UR4, UR25, UR4, 0x18 ;  /* 0x0000000419047291 */ /* 0x000fe2000f8ec0ff */
[----:B0-----:R-:W-:Y:S02]  /*2afe0*/  IABS R18, R17 ;  /* 0x0000001100127213 */ /* 0x001fe40000000000 */
[----:B------:R-:W-:Y:S02]  /*2aff0*/  IABS R19, R0 ;  /* 0x0000000000137213 */ /* 0x000fe40000000000 */
[-C--:B-1----:R-:W-:Y:S02]  /*2b000*/  IABS R21, R16.reuse ;  /* 0x0000001000157213 */ /* 0x082fe40000000000 */
        /* <DEDUP_REMOVED lines=50> */
.L_x_13482:
[----:B-----5:R-:W-:Y:S01]  /*2b330*/  HADD2.F32 R7, -RZ, R8.H0_H0 ;  /* 0x20000008ff077230 */ /* 0x020fe20000004100 */
[----:B------:R2:W-:Y:S04]  /*2b340*/  STS [UR23], R10 ;  /* 0x0000000aff007988 */ /* 0x0005e80008000817 */
[----:B------:R2:W-:Y:S02]  /*2b350*/  STG.E desc[UR8][R4.64], R7 ;  /* 0x0000000704007986 */ /* 0x0005e4000c101908 */
.L_x_13460:
[----:B------:R-:W-:Y:S05]  /*2b360*/  WARPSYNC.ALL ;  /* 0x0000000000007948 */ /* 0x000fea0003800000 */
[----:B------:R-:W3:Y:S08]  /*2b370*/  S2UR UR27, SR_CgaCtaId ;  /* 0x00000000001b79c3 */ /* 0x000ef00000008800 */
[----:B------:R-:W-:Y:S06]  /*2b380*/  BAR.SYNC.DEFER_BLOCKING 0x0 ;  /* 0x0000000000007b1d */ /* 0x000fec0000010000 */
[----:B------:R-:W-:-:S02]  /*2b390*/  UMOV UR26, 0x400 ;  /* 0x00000400001a7882 */ /* 0x000fc40000000000 */
[----:B---3--:R-:W-:-:S09]  /*2b3a0*/  ULEA UR28, UR27, UR26, 0x18 ;  /* 0x0000001a1b1c7291 */ /* 0x008fd2000f8ec0ff */
[----:B0-2---:R-:W0:Y:S02]  /*2b3b0*/  LDS R5, [UR28] ;  /* 0x0000001cff057984 */ /* 0x005e240008000800 */
        /* <DEDUP_REMOVED lines=50> */
[----:B0-----:R-:W-:Y:S01]  /*2b6e0*/  MOV R8, UR4 ;  /* 0x0000000400087c02 */ /* 0x001fe20008000f00 */
[----:B------:R-:W-:-:S04]  /*2b6f0*/  IMAD.U32 R9, RZ, RZ, UR5 ;  /* 0x00000005ff097e24 */ /* 0x000fc8000f8e00ff */
        /* <DEDUP_REMOVED lines=9> */
.L_x_13489:
        /* <DEDUP_REMOVED lines=15> */
.L_x_13488:
[----:B------:R-:W-:Y:S05]  /*2b880*/  BSYNC.RELIABLE B2 ;  /* 0x0000000000027941 */ /* 0x000fea0003800100 */
.L_x_13487:
        /* <DEDUP_REMOVED lines=16> */
.L_x_13492:
        /* <DEDUP_REMOVED lines=53> */
.L_x_13491:
[----:B------:R-:W-:Y:S05]  /*2bce0*/  BSYNC.RECONVERGENT B2 ;  /* 0x0000000000027941 */ /* 0x000fea0003800200 */
.L_x_13490:
        /* <DEDUP_REMOVED lines=34> */
.L_x_13494:
[----:B------:R-:W-:Y:S05]  /*2bf10*/  BSYNC.RECONVERGENT B2 ;  /* 0x0000000000027941 */ /* 0x000fea0003800200 */
.L_x_13493:
        /* <DEDUP_REMOVED lines=40> */
.L_x_13486:
[----:B------:R-:W-:Y:S05]  /*2c1a0*/  BSYNC.RECONVERGENT B1 ;  /* 0x0000000000017941 */ /* 0x000fea0003800200 */
.L_x_13485:
[----:B-1-34-:R-:W3:Y:S01]  /*2c1b0*/  LDL.LU R5, [R1] ;  /* 0x0000000001057983 */ /* 0x01aee20000300800 */
[----:B------:R-:W1:Y:S01]  /*2c1c0*/  LDC R36, c[0x0][0x420] ;  /* 0x00010800ff247b82 */ /* 0x000e620000000800 */
[----:B------:R-:W4:Y:S02]  /*2c1d0*/  LDCU UR4, c[0x0][0x430] ;  /* 0x00008600ff0477ac */ /* 0x000f240008000800 */
[----:B------:R-:W4:Y:S01]  /*2c1e0*/  LDG.E R47, desc[UR8][R46.64] ;  /* 0x000000082e2f7981 */ /* 0x000f22000c1e1900 */
[----:B------:R-:W-:-:S04]  /*2c1f0*/  IMAD.WIDE R48, R6, 0x2, R48 ;  /* 0x0000000206307825 */ /* 0x000fc800078e0230 */
[----:B0-----:R-:W0:Y:S08]  /*2c200*/  LDC.64 R14, c[0x0][0x3b8] ;  /* 0x0000ee00ff0e7b82 */ /* 0x001e300000000a00 */
[----:B--2---:R-:W2:Y:S01]  /*2c210*/  LDC.64 R22, c[0x0][0x3d8] ;  /* 0x0000f600ff167b82 */ /* 0x004ea20000000a00 */
[----:B-1----:R-:W-:Y:S02]  /*2c220*/  ISETP.GE.AND P2, PT, R36, 0x1, PT ;  /* 0x000000012400780c */ /* 0x002fe40003f46270 */
[----:B--2---:R-:W-:-:S04]  /*2c230*/  ISETP.NE.U32.AND P1, PT, R22, RZ, PT ;  /* 0x000000ff1600720c */ /* 0x004fc80003f25070 */
[----:B------:R-:W-:Y:S01]  /*2c240*/  ISETP.NE.AND.EX P1, PT, R23, RZ, PT, P1 ;  /* 0x000000ff1700720c */ /* 0x000fe20003f25310 */
[----:B---3--:R-:W-:-:S04]  /*2c250*/  IMAD.IADD R5, R5, 0x1, R4 ;  /* 0x0000000105057824 */ /* 0x008fc800078e0204 */
[----:B----4-:R-:W-:-:S04]  /*2c260*/  IMAD R5, R5, UR4, RZ ;  /* 0x0000000405057c24 */ /* 0x010fc8000f8e02ff */
[----:B------:R-:W-:-:S04]  /*2c270*/  IMAD.IADD R8, R5, 0x1, R36 ;  /* 0x0000000105087824 */ /* 0x000fc800078e0224 */
[----:B0-----:R-:W-:-:S05]  /*2c280*/  IMAD.WIDE R14, R8, 0x4, R14 ;  /* 0x00000004080e7825 */ /* 0x001fca00078e020e */
[----:B------:R0:W-:Y:S01]  /*2c290*/  STG.E desc[UR8][R14.64], R47 ;  /* 0x0000002f0e007986 */ /* 0x0001e2000c101908 */
        /* <DEDUP_REMOVED lines=29> */
[----:B------:R-:W-:Y:S02]  /*2c470*/  ISETP.GE.U32.AND P3, PT, R14, R9, PT ;  /* 0x000000090e00720c */ /* 0x000fe40003f66070 */
[----:B------:R-:W-:-:S04]  /*2c480*/  LOP3.LUT R9, R7, R10, RZ, 0x3c, !PT ;  /* 0x0000000a07097212 */ /* 0x000fc800078e3cff */
[----:B------:R-:W-:-:S07]  /*2c490*/  ISETP.GE.AND P1, PT, R9, RZ, PT ;  /* 0x000000ff0900720c */ /* 0x000fce0003f26270 */
[----:B------:R-:W-:Y:S02]  /*2c4a0*/  @P3 VIADD R17, R17, 0x1 ;  /* 0x0000000111113836 */ /* 0x000fe40000000000 */
[----:B0-----:R-:W-:Y:S02]  /*2c4b0*/  IMAD.MOV R14, RZ, RZ, -R15 ;  /* 0x000000ffff0e7224 */ /* 0x001fe400078e0a0f */
[----:B------:R-:W-:Y:S02]  /*2c4c0*/  IMAD.MOV.U32 R9, RZ, RZ, R17 ;  /* 0x000000ffff097224 */ /* 0x000fe400078e0011 */
[----:B------:R-:W-:Y:S02]  /*2c4d0*/  IMAD R17, R14, R19, RZ ;  /* 0x000000130e117224 */ /* 0x000fe400078e02ff */
[----:B------:R-:W-:Y:S01]  /*2c4e0*/  @!P1 IMAD.MOV R9, RZ, RZ, -R9 ;  /* 0x000000ffff099224 */ /* 0x000fe200078e0a09 */
[----:B------:R-:W-:Y:S01]  /*2c4f0*/  @!P4 LOP3.LUT R9, RZ, R10, RZ, 0x33, !PT ;  /* 0x0000000aff09c212 */ /* 0x000fe200078e33ff */
[----:B------:R-:W-:Y:S01]  /*2c500*/  IMAD.MOV.U32 R14, RZ, RZ, RZ ;  /* 0x000000ffff0e7224 */ /* 0x000fe200078e00ff */
[----:B------:R-:W-:-:S02]  /*2c510*/  ISETP.NE.AND P4, PT, R0, RZ, PT ;  /* 0x000000ff0000720c */ /* 0x000fc40003f85270 */
[----:B------:R-:W-:Y:S01]  /*2c520*/  IABS R10, R9 ;  /* 0x00000009000a7213 */ /* 0x000fe20000000000 */
[----:B------:R-:W-:Y:S01]  /*2c530*/  IMAD.HI.U32 R17, R15, R17, R14 ;  /* 0x000000110f117227 */ /* 0x000fe200078e000e */
[----:B------:R-:W-:-:S03]  /*2c540*/  ISETP.GE.AND P3, PT, R9, RZ, PT ;  /* 0x000000ff0900720c */ /* 0x000fc60003f66270 */
        /* <DEDUP_REMOVED lines=17> */
.L_x_13495:
[----:B------:R-:W-:Y:S05]  /*2c660*/  @!P2 BRA `(.L_x_13496) ;  /* 0x000000200004a947 */ /* 0x000fea0003800000 */
[----:B------:R-:W2:Y:S01]  /*2c670*/  LDC R6, c[0x0][0x448] ;  /* 0x00011200ff067b82 */ /* 0x000ea20000000800 */
[----:B------:R-:W-:Y:S02]  /*2c680*/  IABS R16, R7 ;  /* 0x0000000700107213 */ /* 0x000fe40000000000 */
[----:B------:R-:W-:Y:S02]  /*2c690*/  IABS R17, R0 ;  /* 0x0000000000117213 */ /* 0x000fe40000000000 */
[----:B--2---:R-:W-:-:S04]  /*2c6a0*/  IABS R10, R6 ;  /* 0x00000006000a7213 */ /* 0x004fc80000000000 */
[----:B0-----:R-:W0:Y:S08]  /*2c6b0*/  I2F.RP R14, R10 ;  /* 0x0000000a000e7306 */ /* 0x001e300000209400 */
[----:B0-----:R-:W1:Y:S02]  /*2c6c0*/  MUFU.RCP R14, R14 ;  /* 0x0000000e000e7308 */ /* 0x001e640000001000 */
[----:B-1----:R-:W-:-:S06]  /*2c6d0*/  VIADD R8, R14, 0xffffffe ;  /* 0x0ffffffe0e087836 */ /* 0x002fcc0000000000 */
[----:B------:R0:W1:Y:S02]  /*2c6e0*/  F2I.FTZ.U32.TRUNC.NTZ R9, R8 ;  /* 0x0000000800097305 */ /* 0x000064000021f000 */
[----:B0-----:R-:W-:Y:S02]  /*2c6f0*/  IMAD.MOV.U32 R8, RZ, RZ, RZ ;  /* 0x000000ffff087224 */ /* 0x001fe400078e00ff */
[----:B-1----:R-:W-:-:S04]  /*2c700*/  IMAD.MOV R15, RZ, RZ, -R9 ;  /* 0x000000ffff0f7224 */ /* 0x002fc800078e0a09 */
[----:B------:R-:W-:-:S04]  /*2c710*/  IMAD R15, R15, R10, RZ ;  /* 0x0000000a0f0f7224 */ /* 0x000fc800078e02ff */
        /* <DEDUP_REMOVED lines=16> */
[----:B------:R-:W-:Y:S02]  /*2c820*/  @P2 VIADD R8, R8, 0x1 ;  /* 0x0000000108082836 */ /* 0x000fe40000000000 */
[----:B0-----:R-:W-:-:S04]  /*2c830*/  IMAD.MOV R10, RZ, RZ, -R7 ;  /* 0x000000ffff0a7224 */ /* 0x001fc800078e0a07 */
        /* <DEDUP_REMOVED lines=9> */
[----:B------:R-:W-:-:S05]  /*2c8d0*/  IMAD.HI.U32 R6, R6, R7, RZ ;  /* 0x0000000706067227 */ /* 0x000fca00078e00ff */
[----:B------:R-:W-:-:S05]  /*2c8e0*/  IADD3 R6, PT, PT, -R6, RZ, RZ ;  /* 0x000000ff06067210 */ /* 0x000fca0007ffe1ff */
        /* <DEDUP_REMOVED lines=10> */
[----:B------:R-:W-:Y:S02]  /*2c990*/  ISETP.GE.U32.AND P1, PT, R36, 0x8, PT ;  /* 0x000000082400780c */ /* 0x000fe40003f26070 */
[----:B------:R-:W-:Y:S01]  /*2c9a0*/  ISETP.NE.AND P0, PT, R59, RZ, PT ;  /* 0x000000ff3b00720c */ /* 0x000fe20003f05270 */
[----:B0-----:R-:W-:-:S10]  /*2c9b0*/  IMAD.U32 R6, RZ, RZ, UR4 ;  /* 0x00000004ff067e24 */ /* 0x001fd4000f8e00ff */
        /* <DEDUP_REMOVED lines=14> */
[----:B------:R-:W-:Y:S02]  /*2caa0*/  IMAD.U32 R6, RZ, RZ, UR4 ;  /* 0x00000004ff067e24 */ /* 0x000fe4000f8e00ff */
        /* <DEDUP_REMOVED lines=9> */
[----:B------:R-:W-:Y:S02]  /*2cb40*/  IMAD R18, R27, UR5, R56 ;  /* 0x000000051b127c24 */ /* 0x000fe4000f8e0238 */
[----:B------:R-:W-:-:S02]  /*2cb50*/  IMAD.MOV.U32 R21, RZ, RZ, RZ ;  /* 0x000000ffff157224 */ /* 0x000fc400078e00ff */
[----:B------:R-:W-:Y:S02]  /*2cb60*/  IMAD.MOV R22, RZ, RZ, -R22 ;  /* 0x000000ffff167224 */ /* 0x000fe400078e0a16 */
[----:B------:R-:W-:-:S07]  /*2cb70*/  IMAD R23, R0, UR5, RZ ;  /* 0x0000000500177c24 */ /* 0x000fce000f8e02ff */
.L_x_13499:
[----:B-1----:R-:W0:Y:S01]  /*2cb80*/  LDC.64 R28, c[0x0][0x3f8] ;  /* 0x0000fe00ff1c7b82 */ /* 0x002e220000000a00 */
[----:B-----5:R-:W-:-:S04]  /*2cb90*/  IMAD R26, R7, R0, R26 ;  /* 0x00000000071a7224 */ /* 0x020fc800078e021a */
[----:B-----5:R-:W-:-:S03]  /*2cba0*/  IMAD.IADD R31, R26, 0x1, R21 ;  /* 0x000000011a1f7824 */ /* 0x020fc600078e0215 */
        /* <DEDUP_REMOVED lines=65> */
.L_x_13498:
        /* <DEDUP_REMOVED lines=17> */
[----:B------:R-:W-:Y:S01]  /*2d0d0*/  IADD3 R10, P0, PT, R5, R6, RZ ;  /* 0x00000006050a7210 */ /* 0x000fe20007f1e0ff */
[----:B----4-:R-:W-:-:S03]  /*2d0e0*/  IMAD.WIDE R20, R21, 0x4, R16 ;  /* 0x0000000415147825 */ /* 0x010fc600078e0210 */
[----:B------:R-:W-:Y:S02]  /*2d0f0*/  LEA.HI.X.SX32 R15, R6, R15, 0x1, P0 ;  /* 0x0000000f060f7211 */ /* 0x000fe400000f0eff */
[----:B--2---:R-:W-:-:S04]  /*2d100*/  LEA R14, P0, R10, UR4, 0x2 ;  /* 0x000000040a0e7c11 */ /* 0x004fc8000f8010ff */
[----:B------:R-:W-:-:S05]  /*2d110*/  LEA.HI.X R15, R10, UR5, R15, 0x2, P0 ;  /* 0x000000050a0f7c11 */ /* 0x000fca00080f140f */
        /* <DEDUP_REMOVED lines=29> */
.L_x_13500:
        /* <DEDUP_REMOVED lines=33> */
.L_x_13501:
        /* <DEDUP_REMOVED lines=17> */
.L_x_13497:
        /* <DEDUP_REMOVED lines=16> */
[----:B------:R-:W-:Y:S02]  /*2d710*/  IMAD.MOV R6, RZ, RZ, -R6 ;  /* 0x000000ffff067224 */ /* 0x000fe400078e0a06 */
[--C-:B0-----:R-:W-:Y:S02]  /*2d720*/  IMAD R10, R15, UR5, R56.reuse ;  /* 0x000000050f0a7c24 */ /* 0x101fe4000f8e0238 */
[--C-:B------:R-:W-:Y:S02]  /*2d730*/  IMAD R8, R7, UR5, R56.reuse ;  /* 0x0000000507087c24 */ /* 0x100fe4000f8e0238 */
[----:B------:R-:W-:-:S02]  /*2d740*/  IMAD R14, R17, UR5, R56 ;  /* 0x00000005110e7c24 */ /* 0x000fc4000f8e0238 */
[--C-:B------:R-:W-:Y:S01]  /*2d750*/  IMAD R15, R19, UR5, R56.reuse ;  /* 0x00000005130f7c24 */ /* 0x100fe2000f8e0238 */
[----:B------:R-:W-:Y:S01]  /*2d760*/  SHF.R.S32.HI R19, RZ, 0x1f, R5 ;  /* 0x0000001fff137819 */ /* 0x000fe20000011405 */
[--C-:B------:R-:W-:Y:S02]  /*2d770*/  IMAD R16, R21, UR5, R56.reuse ;  /* 0x0000000515107c24 */ /* 0x100fe4000f8e0238 */
[--C-:B------:R-:W-:Y:S02]  /*2d780*/  IMAD R9, R9, UR5, R56.reuse ;  /* 0x0000000509097c24 */ /* 0x100fe4000f8e0238 */
[--C-:B------:R-:W-:Y:S02]  /*2d790*/  IMAD R17, R25, UR5, R56.reuse ;  /* 0x0000000519117c24 */ /* 0x100fe4000f8e0238 */
[----:B------:R-:W-:Y:S02]  /*2d7a0*/  IMAD R18, R27, UR5, R56 ;  /* 0x000000051b127c24 */ /* 0x000fe4000f8e0238 */
[----:B------:R-:W-:-:S02]  /*2d7b0*/  IMAD.MOV.U32 R7, RZ, RZ, RZ ;  /* 0x000000ffff077224 */ /* 0x000fc400078e00ff */
[----:B------:R-:W-:Y:S02]  /*2d7c0*/  IMAD.U32 R21, RZ, RZ, UR4 ;  /* 0x00000004ff157e24 */ /* 0x000fe4000f8e00ff */
[----:B------:R-:W-:-:S07]  /*2d7d0*/  IMAD R20, R0, UR5, RZ ;  /* 0x0000000500147c24 */ /* 0x000fce000f8e02ff */
.L_x_13503:
[----:B-1----:R-:W0:Y:S01]  /*2d7e0*/  LDC.64 R28, c[0x0][0x3f8] ;  /* 0x0000fe00ff1c7b82 */ /* 0x002e220000000a00 */
[----:B-----5:R-:W-:-:S04]  /*2d7f0*/  IMAD R26, R8, R0, R26 ;  /* 0x00000000081a7224 */ /* 0x020fc800078e021a */
[----:B------:R-:W-:-:S03]  /*2d800*/  IMAD.IADD R35, R26, 0x1, R7 ;  /* 0x000000011a237824 */ /* 0x000fc600078e0207 */
[----:B-----5:R-:W1:Y:S08]  /*2d810*/  LDC.64 R30, c[0x0][0x3b8] ;  /* 0x0000ee00ff1e7b82 */ /* 0x020e700000000a00 */
        /* <DEDUP_REMOVED lines=18> */
[----:B------:R-:W-:-:S05]  /*2d940*/  IMAD R41, R18, R0, R7 ;  /* 0x0000000012297224 */ /* 0x000fca00078e0207 */
[----:B--2---:R-:W-:-:S05]  /*2d950*/  IADD3 R41, PT, PT, R34, R41, RZ ;  /* 0x0000002922297210 */ /* 0x004fca0007ffe0ff */
        /* <DEDUP_REMOVED lines=8> */
[----:B0-----:R-:W-:-:S04]  /*2d9e0*/  IMAD R39, R17, R0, R7 ;  /* 0x0000000011277224 */ /* 0x001fc800078e0207 */
[----:B---3--:R-:W-:-:S04]  /*2d9f0*/  IMAD.IADD R39, R38, 0x1, R39 ;  /* 0x0000000126277824 */ /* 0x008fc800078e0227 */
[----:B------:R-:W-:-:S05]  /*2da00*/  IMAD.WIDE R34, R39, 0x4, R28 ;  /* 0x0000000427227825 */ /* 0x000fca00078e021c */
[----:B------:R0:W3:Y:S02]  /*2da10*/  LDG.E R41, desc[UR8][R34.64] ;  /* 0x0000000822297981 */ /* 0x0000e4000c1e1900 */
        /* <DEDUP_REMOVED lines=15> */
[----:B-1----:R-:W3:Y:S01]  /*2db10*/  LDG.E R37, desc[UR8][R34.64] ;  /* 0x0000000822257981 */ /* 0x002ee2000c1e1900 */
[----:B------:R-:W-:-:S04]  /*2db20*/  IMAD R38, R15, R0, R7 ;  /* 0x000000000f267224 */ /* 0x000fc800078e0207 */
[----:B---3--:R-:W-:-:S04]  /*2db30*/  IMAD.IADD R37, R37, 0x1, R38 ;  /* 0x0000000125257824 */ /* 0x008fc800078e0226 */
[----:B------:R-:W-:-:S05]  /*2db40*/  IMAD.WIDE R34, R37, 0x4, R28 ;  /* 0x0000000425227825 */ /* 0x000fca00078e021c */
[----:B------:R1:W3:Y:S02]  /*2db50*/  LDG.E R39, desc[UR8][R34.64] ;  /* 0x0000000822277981 */ /* 0x0002e4000c1e1900 */
        /* <DEDUP_REMOVED lines=42> */
.L_x_13502:
[----:B------:R-:W-:Y:S05]  /*2de00*/  @!P0 BRA `(.L_x_13496) ;  /* 0x00000008001c8947 */ /* 0x000fea0003800000 */
[----:B------:R-:W0:Y:S01]  /*2de10*/  LDC R6, c[0x0][0x420] ;  /* 0x00010800ff067b82 */ /* 0x000e220000000800 */
[----:B------:R-:W-:Y:S02]  /*2de20*/  ISETP.GE.U32.AND P0, PT, R59, 0x4, PT ;  /* 0x000000043b00780c */ /* 0x000fe40003f06070 */
[----:B0-----:R-:W-:-:S04]  /*2de30*/  LOP3.LUT R6, R6, 0x3, RZ, 0xc0, !PT ;  /* 0x0000000306067812 */ /* 0x001fc800078ec0ff */
[----:B------:R-:W-:-:S07]  /*2de40*/  ISETP.NE.AND P1, PT, R6, RZ, PT ;  /* 0x000000ff0600720c */ /* 0x000fce0003f25270 */
[----:B------:R-:W-:Y:S06]  /*2de50*/  @!P0 BRA `(.L_x_13504) ;  /* 0x0000000000f88947 */ /* 0x000fec0003800000 */
[----:B-1----:R-:W0:Y:S01]  /*2de60*/  LDC R25, c[0x0][0x428] ;  /* 0x00010a00ff197b82 */ /* 0x002e220000000800 */
[----:B------:R-:W-:Y:S01]  /*2de70*/  VIADD R10, R21, 0xffffffff ;  /* 0xffffffff150a7836 */ /* 0x000fe20000000000 */
[----:B------:R-:W1:Y:S01]  /*2de80*/  LDCU.64 UR4, c[0x0][0x3b8] ;  /* 0x00007700ff0477ac */ /* 0x000e620008000a00 */
[----:B-----5:R-:W-:-:S05]  /*2de90*/  IMAD.IADD R29, R11, 0x1, R26 ;  /* 0x000000010b1d7824 */ /* 0x020fca00078e021a */
[----:B------:R-:W2:Y:S08]  /*2dea0*/  LDC.64 R6, c[0x0][0x3f8] ;  /* 0x0000fe00ff067b82 */ /* 0x000eb00000000a00 */
[----:B------:R-:W3:Y:S01]  /*2deb0*/  LDC.64 R16, c[0x0][0x418] ;  /* 0x00010600ff107b82 */ /* 0x000ee20000000a00 */
[----:B0-----:R-:W-:Y:S01]  /*2dec0*/  IMAD R9, R10, R25, R50 ;  /* 0x000000190a097224 */ /* 0x001fe200078e0232 */
[----:B------:R-:W-:-:S06]  /*2ded0*/  IADD3 R20, P0, PT, R5, R21, RZ ;  /* 0x0000001505147210 */ /* 0x000fcc0007f1e0ff */
[----:B------:R-:W0:Y:S01]  /*2dee0*/  LDC.64 R18, c[0x0][0x400] ;  /* 0x00010000ff127b82 */ /* 0x000e220000000a00 */
[----:B------:R-:W-:-:S04]  /*2def0*/  IMAD R29, R9, R0, R29 ;  /* 0x00000000091d7224 */ /* 0x000fc800078e021d */
[----:B--2---:R-:W-:-:S05]  /*2df00*/  IMAD.WIDE R14, R29, 0x4, R6 ;  /* 0x000000041d0e7825 */ /* 0x004fca00078e0206 */
[----:B------:R-:W2:Y:S01]  /*2df10*/  LDG.E R31, desc[UR8][R14.64] ;  /* 0x000000080e1f7981 */ /* 0x000ea2000c1e1900 */
[----:B------:R-:W-:Y:S01]  /*2df20*/  SHF.R.S32.HI R8, RZ, 0x1f, R5 ;  /* 0x0000001fff087819 */ /* 0x000fe20000011405 */
[C---:B------:R-:W-:Y:S02]  /*2df30*/  IMAD.SHL.U32 R35, R20.reuse, 0x4, RZ ;  /* 0x0000000414237824 */ /* 0x040fe400078e00ff */
[----:B---3--:R-:W-:Y:S01]  /*2df40*/  IMAD.WIDE R26, R29, 0x4, R16 ;  /* 0x000000041d1a7825 */ /* 0x008fe200078e0210 */
[----:B------:R-:W-:Y:S02]  /*2df50*/  LEA.HI.X.SX32 R9, R21, R8, 0x1, P0 ;  /* 0x0000000815097211 */ /* 0x000fe400000f0eff */
[----:B-1----:R-:W-:Y:S02]  /*2df60*/  IADD3 R8, P0, PT, R35, UR4, RZ ;  /* 0x0000000423087c10 */ /* 0x002fe4000ff1e0ff */
[----:B------:R-:W-:-:S04]  /*2df70*/  SHF.L.U64.HI R20, R20, 0x2, R9 ;  /* 0x0000000214147819 */ /* 0x000fc80000010209 */
[----:B------:R-:W-:-:S05]  /*2df80*/  IADD3.X R9, PT, PT, R20, UR5, RZ, P0, !PT ;  /* 0x0000000514097c10 */ /* 0x000fca00087fe4ff */
[----:B--2---:R1:W-:Y:S04]  /*2df90*/  STG.E desc[UR8][R8.64+-0x4], R31 ;  /* 0xfffffc1f08007986 */ /* 0x0043e8000c101908 */
[----:B------:R-:W2:Y:S01]  /*2dfa0*/  LDG.E R33, desc[UR8][R26.64] ;  /* 0x000000081a217981 */ /* 0x000ea2000c1e1900 */
[----:B------:R-:W-:Y:S01]  /*2dfb0*/  IADD3 R14, P0, PT, R35, R22, RZ ;  /* 0x00000016230e7210 */ /* 0x000fe20007f1e0ff */
[----:B0-----:R-:W-:-:S04]  /*2dfc0*/  IMAD.WIDE R28, R29, 0x4, R18 ;  /* 0x000000041d1c7825 */ /* 0x001fc800078e0212 */
[----:B------:R-:W-:-:S05]  /*2dfd0*/  IMAD.X R15, R20, 0x1, R23, P0 ;  /* 0x00000001140f7824 */ /* 0x000fca00000e0617 */
        /* <DEDUP_REMOVED lines=38> */
.L_x_13504:
[----:B------:R-:W-:Y:S05]  /*2e240*/  @!P1 BRA `(.L_x_13496) ;  /* 0x00000004000c9947 */ /* 0x000fea0003800000 */
[----:B------:R-:W-:Y:S02]  /*2e250*/  ISETP.NE.AND P0, PT, R58, RZ, PT ;  /* 0x000000ff3a00720c */ /* 0x000fe40003f05270 */
[----:B------:R-:W-:-:S04]  /*2e260*/  LOP3.LUT R6, R36, 0x1, RZ, 0xc0, !PT ;  /* 0x0000000124067812 */ /* 0x000fc800078ec0ff */
[----:B------:R-:W-:-:S07]  /*2e270*/  ISETP.NE.U32.AND P1, PT, R6, 0x1, PT ;  /* 0x000000010600780c */ /* 0x000fce0003f25070 */
[----:B------:R-:W-:Y:S06]  /*2e280*/  @!P0 BRA `(.L_x_13505) ;  /* 0x00000000009c8947 */ /* 0x000fec0003800000 */
[----:B------:R-:W0:Y:S01]  /*2e290*/  LDC R10, c[0x0][0x428] ;  /* 0x00010a00ff0a7b82 */ /* 0x000e220000000800 */
[----:B-1---5:R-:W-:Y:S01]  /*2e2a0*/  VIADD R31, R21, 0xffffffff ;  /* 0xffffffff151f7836 */ /* 0x022fe20000000000 */
[----:B------:R-:W1:Y:S01]  /*2e2b0*/  LDCU.64 UR4, c[0x0][0x3b8] ;  /* 0x00007700ff0477ac */ /* 0x000e620008000a00 */
[----:B------:R-:W-:-:S05]  /*2e2c0*/  IMAD.IADD R26, R11, 0x1, R26 ;  /* 0x000000010b1a7824 */ /* 0x000fca00078e021a */
[----:B--2---:R-:W2:Y:S08]  /*2e2d0*/  LDC.64 R14, c[0x0][0x3f8] ;  /* 0x0000fe00ff0e7b82 */ /* 0x004eb00000000a00 */
[----:B------:R-:W3:Y:S01]  /*2e2e0*/  LDC.64 R16, c[0x0][0x418] ;  /* 0x00010600ff107b82 */ /* 0x000ee20000000a00 */
[----:B0-----:R-:W-:Y:S01]  /*2e2f0*/  IMAD R7, R31, R10, R50 ;  /* 0x0000000a1f077224 */ /* 0x001fe200078e0232 */
[----:B------:R-:W-:-:S06]  /*2e300*/  SHF.R.S32.HI R6, RZ, 0x1f, R5 ;  /* 0x0000001fff067819 */ /* 0x000fcc0000011405 */
[----:B------:R-:W0:Y:S01]  /*2e310*/  LDC.64 R18, c[0x0][0x400] ;  /* 0x00010000ff127b82 */ /* 0x000e220000000a00 */
[----:B------:R-:W-:-:S04]  /*2e320*/  IMAD R27, R7, R0, R26 ;  /* 0x00000000071b7224 */ /* 0x000fc800078e021a */
[----:B--2---:R-:W-:-:S05]  /*2e330*/  IMAD.WIDE R8, R27, 0x4, R14 ;  /* 0x000000041b087825 */ /* 0x004fca00078e020e */
[----:B------:R-:W2:Y:S01]  /*2e340*/  LDG.E R29, desc[UR8][R8.64] ;  /* 0x00000008081d7981 */ /* 0x000ea2000c1e1900 */
[----:B------:R-:W-:Y:S01]  /*2e350*/  IADD3 R7, P0, PT, R5, R21, RZ ;  /* 0x0000001505077210 */ /* 0x000fe20007f1e0ff */
[----:B---3--:R-:W-:-:S03]  /*2e360*/  IMAD.WIDE R24, R27, 0x4, R16 ;  /* 0x000000041b187825 */ /* 0x008fc600078e0210 */
[----:B------:R-:W-:Y:S01]  /*2e370*/  LEA.HI.X.SX32 R6, R21, R6, 0x1, P0 ;  /* 0x0000000615067211 */ /* 0x000fe200000f0eff */
[----:B------:R-:W-:-:S03]  /*2e380*/  IMAD.SHL.U32 R33, R7, 0x4, RZ ;  /* 0x0000000407217824 */ /* 0x000fc600078e00ff */
[----:B------:R-:W-:Y:S02]  /*2e390*/  SHF.L.U64.HI R20, R7, 0x2, R6 ;  /* 0x0000000207147819 */ /* 0x000fe40000010206 */
[----:B-1----:R-:W-:-:S04]  /*2e3a0*/  IADD3 R6, P0, PT, R33, UR4, RZ ;  /* 0x0000000421067c10 */ /* 0x002fc8000ff1e0ff */
        /* <DEDUP_REMOVED lines=21> */
.L_x_13505:
[----:B------:R-:W-:Y:S05]  /*2e500*/  @P1 BRA `(.L_x_13496) ;  /* 0x00000000005c1947 */ /* 0x000fea0003800000 */
[----:B------:R-:W0:Y:S01]  /*2e510*/  LDCU UR4, c[0x0][0x428] ;  /* 0x00008500ff0477ac */ /* 0x000e220008000800 */
[----:B--23--:R-:W2:Y:S01]  /*2e520*/  LDC.64 R6, c[0x0][0x3f8] ;  /* 0x0000fe00ff067b82 */ /* 0x00cea20000000a00 */
[----:B------:R-:W-:Y:S02]  /*2e530*/  VIADD R9, R21, 0xffffffff ;  /* 0xffffffff15097836 */ /* 0x000fe40000000000 */
[----:B-----5:R-:W-:Y:S02]  /*2e540*/  IMAD.IADD R11, R11, 0x1, R26 ;  /* 0x000000010b0b7824 */ /* 0x020fe400078e021a */
[----:B0-----:R-:W-:Y:S01]  /*2e550*/  IMAD R9, R9, UR4, R50 ;  /* 0x0000000409097c24 */ /* 0x001fe2000f8e0232 */
[----:B------:R-:W0:Y:S03]  /*2e560*/  LDCU.64 UR4, c[0x0][0x3b8] ;  /* 0x00007700ff0477ac */ /* 0x000e260008000a00 */
[----:B------:R-:W-:-:S02]  /*2e570*/  IMAD R15, R9, R0, R11 ;  /* 0x00000000090f7224 */ /* 0x000fc400078e020b */
[----:B------:R-:W3:Y:S02]  /*2e580*/  LDC.64 R8, c[0x0][0x418] ;  /* 0x00010600ff087b82 */ /* 0x000ee40000000a00 */
[----:B--2---:R-:W-:-:S06]  /*2e590*/  IMAD.WIDE R6, R15, 0x4, R6 ;  /* 0x000000040f067825 */ /* 0x004fcc00078e0206 */
[----:B------:R-:W2:Y:S01]  /*2e5a0*/  LDG.E R7, desc[UR8][R6.64] ;  /* 0x0000000806077981 */ /* 0x000ea2000c1e1900 */
[----:B------:R-:W-:Y:S02]  /*2e5b0*/  IADD3 R14, P0, PT, R5, R21, RZ ;  /* 0x00000015050e7210 */ /* 0x000fe40007f1e0ff */
[----:B------:R-:W-:-:S03]  /*2e5c0*/  SHF.R.S32.HI R10, RZ, 0x1f, R5 ;  /* 0x0000001fff0a7819 */ /* 0x000fc60000011405 */
[----:B------:R-:W-:Y:S01]  /*2e5d0*/  IMAD.SHL.U32 R5, R14, 0x4, RZ ;  /* 0x000000040e057824 */ /* 0x000fe200078e00ff */
[----:B------:R-:W-:-:S04]  /*2e5e0*/  LEA.HI.X.SX32 R21, R21, R10, 0x1, P0 ;  /* 0x0000000a15157211 */ /* 0x000fc800000f0eff */
[----:B------:R-:W-:Y:S02]  /*2e5f0*/  SHF.L.U64.HI R14, R14, 0x2, R21 ;  /* 0x000000020e0e7819 */ /* 0x000fe40000010215 */
[----:B0-----:R-:W-:Y:S01]  /*2e600*/  IADD3 R10, P0, PT, R5, UR4, RZ ;  /* 0x00000004050a7c10 */ /* 0x001fe2000ff1e0ff */
[----:B---3--:R-:W-:-:S03]  /*2e610*/  IMAD.WIDE R8, R15, 0x4, R8 ;  /* 0x000000040f087825 */ /* 0x008fc600078e0208 */
[----:B------:R-:W-:-:S05]  /*2e620*/  IADD3.X R11, PT, PT, R14, UR5, RZ, P0, !PT ;  /* 0x000000050e0b7c10 */ /* 0x000fca00087fe4ff */
[----:B--2---:R4:W-:Y:S04]  /*2e630*/  STG.E desc[UR8][R10.64+-0x4], R7 ;  /* 0xfffffc070a007986 */ /* 0x0049e8000c101908 */
[----:B------:R-:W2:Y:S01]  /*2e640*/  LDG.E R9, desc[UR8][R8.64] ;  /* 0x0000000808097981 */ /* 0x000ea2000c1e1900 */
[----:B------:R-:W-:-:S05]  /*2e650*/  IADD3 R22, P0, PT, R5, R22, RZ ;  /* 0x0000001605167210 */ /* 0x000fca0007f1e0ff */
[----:B------:R-:W-:-:S05]  /*2e660*/  IMAD.X R23, R14, 0x1, R23, P0 ;  /* 0x000000010e177824 */ /* 0x000fca00000e0617 */
[----:B--2---:R4:W-:Y:S03]  /*2e670*/  STG.E desc[UR8][R22.64+-0x4], R9 ;  /* 0xfffffc0916007986 */ /* 0x0049e6000c101908 */
.L_x_13496:
        /* <DEDUP_REMOVED lines=19> */
.L_x_13317:
[----:B------:R-:W0:Y:S01]  /*2e7b0*/  S2UR UR5, SR_CgaCtaId ;  /* 0x00000000000579c3 */ /* 0x000e220000008800 */
[----:B------:R-:W-:Y:S02]  /*2e7c0*/  UMOV UR4, 0x400 ;  /* 0x0000040000047882 */ /* 0x000fe40000000000 */
[----:B0-----:R-:W-:-:S09]  /*2e7d0*/  ULEA UR4, UR5, UR4, 0x18 ;  /* 0x0000000405047291 */ /* 0x001fd2000f8ec0ff */
[----:B------:R3:W-:Y:S01]  /*2e7e0*/  STS [UR4], R0 ;  /* 0x00000000ff007988 */ /* 0x0007e20008000804 */
[----:B------:R-:W-:Y:S05]  /*2e7f0*/  BRA `(.L_x_13313) ;  /* 0x00000004005c7947 */ /* 0x000fea0003800000 */
.L_x_13483:
[----:B------:R-:W-:Y:S02]  /*2e800*/  ISETP.NE.U32.AND P2, PT, R16, RZ, PT ;  /* 0x000000ff1000720c */ /* 0x000fe40003f45070 */
[C---:B------:R-:W-:Y:S02]  /*2e810*/  ISETP.GT.AND P0, PT, R0.reuse, 0x3, PT ;  /* 0x000000030000780c */ /* 0x040fe40003f04270 */
[----:B------:R-:W-:Y:S02]  /*2e820*/  ISETP.GT.AND P1, PT, R0, 0x7, !P1 ;  /* 0x000000070000780c */ /* 0x000fe40004f24270 */
[----:B------:R-:W-:-:S04]  /*2e830*/  ISETP.NE.AND.EX P0, PT, R17, RZ, P0, P2 ;  /* 0x000000ff1100720c */ /* 0x000fc80000705320 */
[----:B------:R-:W-:-:S13]  /*2e840*/  PLOP3.LUT P1, PT, P0, P1, PT, 0xf8, 0x8f ;  /* 0x00000000008f781c */ /* 0x000fda0000723f70 */
[----:B------:R-:W-:Y:S05]  /*2e850*/  @!P1 BRA `(.L_x_13484) ;  /* 0x00000004003c9947 */ /* 0x000fea0003800000 */
[----:B------:R-:W0:Y:S01]  /*2e860*/  LDCU.64 UR4, c[0x0][0x3a0] ;  /* 0x00007400ff0477ac */ /* 0x000e220008000a00 */
[----:B------:R-:W-:-:S06]  /*2e870*/  IMAD.WIDE R52, R6, 0x4, R52 ;  /* 0x0000000406347825 */ /* 0x000fcc00078e0234 */
[----:B------:R-:W2:Y:S01]  /*2e880*/  LDG.E.CONSTANT R53, desc[UR8][R52.64] ;  /* 0x0000000834357981 */ /* 0x000ea2000c1e9900 */
[----:B0-----:R-:W-:-:S04]  /*2e890*/  ISETP.NE.U32.AND P0, PT, RZ, UR4, PT ;  /* 0x00000004ff007c0c */ /* 0x001fc8000bf05070 */
        /* <DEDUP_REMOVED lines=8> */
[----:B0-----:R-:W-:Y:S01]  /*2e920*/  LEA R2, P2, R3, UR4, 0x2 ;  /* 0x0000000403027c11 */ /* 0x001fe2000f8410ff */
[----:B------:R-:W-:-:S03]  /*2e930*/  VIADD R4, R5, 0x1 ;  /* 0x0000000105047836 */ /* 0x000fc60000000000 */
[----:B------:R-:W-:Y:S01]  /*2e940*/  LEA.HI.X R3, R3, UR5, R10, 0x2, P2 ;  /* 0x0000000503037c11 */ /* 0x000fe200090f140a */
[----:B--2---:R1:W-:Y:S01]  /*2e950*/  STG.E desc[UR8][R8.64], R53 ;  /* 0x0000003508007986 */ /* 0x0043e2000c101908 */
[----:B------:R-:W-:Y:S07]  /*2e960*/  @!P0 BRA `(.L_x_13506) ;  /* 0x0000000000ec8947 */ /* 0x000fee0003800000 */
[----:B-----5:R-:W-:Y:S01]  /*2e970*/  IMAD.WIDE R6, R6, 0x2, R48 ;  /* 0x0000000206067825 */ /* 0x020fe200078e0230 */
[----:B------:R-:W1:Y:S05]  /*2e980*/  LDC R10, c[0x0][0x448] ;  /* 0x00011200ff0a7b82 */ /* 0x000e6a0000000800 */
[----:B------:R0:W2:Y:S01]  /*2e990*/  LDG.E.U16.CONSTANT R7, desc[UR8][R6.64] ;  /* 0x0000000806077981 */ /* 0x0000a2000c1e9500 */
[----:B------:R-:W-:Y:S01]  /*2e9a0*/  IABS R17, R0 ;  /* 0x0000000000117213 */ /* 0x000fe20000000000 */
[----:B------:R-:W-:Y:S01]  /*2e9b0*/  UIADD3 UR4, UPT, UPT, UR26, 0x4, URZ ;  /* 0x000000041a047890 */ /* 0x000fe2000fffe0ff */
[----:B------:R-:W-:-:S03]  /*2e9c0*/  IMAD.IADD R5, R11, 0x1, R5 ;  /* 0x000000010b057824 */ /* 0x000fc600078e0205 */
[----:B------:R-:W-:Y:S01]  /*2e9d0*/  ULEA UR4, UR27, UR4, 0x18 ;  /* 0x000000041b047291 */ /* 0x000fe2000f8ec0ff */
[----:B0-----:R-:W-:Y:S02]  /*2e9e0*/  IABS R6, R53 ;  /* 0x0000003500067213 */ /* 0x001fe40000000000 */
[----:B-1----:R-:W-:-:S04]  /*2e9f0*/  IABS R13, R10 ;  /* 0x0000000a000d7213 */ /* 0x002fc80000000000 */
[----:B------:R-:W0:Y:S08]  /*2ea00*/  I2F.RP R12, R13 ;  /* 0x0000000d000c7306 */ /* 0x000e300000209400 */
[----:B0-----:R-:W0:Y:S02]  /*2ea10*/  MUFU.RCP R12, R12 ;  /* 0x0000000c000c7308 */ /* 0x001e240000001000 */
[----:B0-----:R-:W-:-:S06]  /*2ea20*/  VIADD R9, R12, 0xffffffe ;  /* 0x0ffffffe0c097836 */ /* 0x001fcc0000000000 */
[----:B------:R-:W0:Y:S08]  /*2ea30*/  I2F.RP R12, R17 ;  /* 0x00000011000c7306 */ /* 0x000e300000209400 */
[----:B------:R-:W1:Y:S08]  /*2ea40*/  F2I.FTZ.U32.TRUNC.NTZ R9, R9 ;  /* 0x0000000900097305 */ /* 0x000e70000021f000 */
[----:B0-----:R-:W0:Y:S01]  /*2ea50*/  MUFU.RCP R12, R12 ;  /* 0x0000000c000c7308 */ /* 0x001e220000001000 */
[----:B-1----:R-:W-:-:S04]  /*2ea60*/  IMAD.MOV R8, RZ, RZ, -R9 ;  /* 0x000000ffff087224 */ /* 0x002fc800078e0a09 */
[----:B------:R-:W-:Y:S02]  /*2ea70*/  IMAD R15, R8, R13, RZ ;  /* 0x0000000d080f7224 */ /* 0x000fe400078e02ff */
[----:B------:R-:W-:-:S04]  /*2ea80*/  IMAD.MOV.U32 R8, RZ, RZ, RZ ;  /* 0x000000ffff087224 */ /* 0x000fc800078e00ff */
[----:B------:R-:W-:-:S04]  /*2ea90*/  IMAD.HI.U32 R15, R9, R15, R8 ;  /* 0x0000000f090f7227 */ /* 0x000fc800078e0008 */
[----:B------:R-:W-:-:S04]  /*2eaa0*/  IMAD.MOV.U32 R8, RZ, RZ, R6 ;  /* 0x000000ffff087224 */ /* 0x000fc800078e0006 */
[----:B------:R-:W-:-:S04]  /*2eab0*/  IMAD.HI.U32 R6, R15, R8, RZ ;  /* 0x000000080f067227 */ /* 0x000fc800078e00ff */
[----:B------:R-:W-:-:S04]  /*2eac0*/  IMAD.MOV R9, RZ, RZ, -R6 ;  /* 0x000000ffff097224 */ /* 0x000fc800078e0a06 */
[----:B------:R-:W-:Y:S02]  /*2ead0*/  IMAD R8, R13, R9, R8 ;  /* 0x000000090d087224 */ /* 0x000fe400078e0208 */
[----:B0-----:R-:W-:-:S03]  /*2eae0*/  VIADD R9, R12, 0xffffffe ;  /* 0x0ffffffe0c097836 */ /* 0x001fc60000000000 */
[----:B------:R-:W-:-:S03]  /*2eaf0*/  ISETP.GT.U32.AND P1, PT, R13, R8, PT ;  /* 0x000000080d00720c */ /* 0x000fc60003f24070 */
[----:B------:R-:W0:Y:S10]  /*2eb00*/  F2I.FTZ.U32.TRUNC.NTZ R9, R9 ;  /* 0x0000000900097305 */ /* 0x000e34000021f000 */
[----:B------:R-:W-:-:S02]  /*2eb10*/  @!P1 IMAD.IADD R8, R8, 0x1, -R13 ;  /* 0x0000000108089824 */ /* 0x000fc400078e0a0d */
[----:B------:R-:W-:Y:S01]  /*2eb20*/  @!P1 VIADD R6, R6, 0x1 ;  /* 0x0000000106069836 */ /* 0x000fe20000000000 */
[----:B------:R-:W-:Y:S02]  /*2eb30*/  ISETP.NE.AND P1, PT, R10, RZ, PT ;  /* 0x000000ff0a00720c */ /* 0x000fe40003f25270 */
[----:B------:R-:W-:Y:S02]  /*2eb40*/  ISETP.GE.U32.AND P0, PT, R8, R13, PT ;  /* 0x0000000d0800720c */ /* 0x000fe40003f06070 */
[----:B------:R-:W-:-:S04]  /*2eb50*/  LOP3.LUT R8, R53, R10, RZ, 0x3c, !PT ;  /* 0x0000000a35087212 */ /* 0x000fc800078e3cff */
[----:B------:R-:W-:Y:S01]  /*2eb60*/  ISETP.GE.AND P2, PT, R8, RZ, PT ;  /* 0x000000ff0800720c */ /* 0x000fe20003f46270 */
[----:B0-----:R-:W-:-:S04]  /*2eb70*/  IMAD.MOV R8, RZ, RZ, -R9 ;  /* 0x000000ffff087224 */ /* 0x001fc800078e0a09 */
[----:B------:R-:W-:Y:S02]  /*2eb80*/  IMAD R13, R8, R17, RZ ;  /* 0x00000011080d7224 */ /* 0x000fe400078e02ff */
[----:B------:R-:W-:Y:S02]  /*2eb90*/  @P0 VIADD R6, R6, 0x1 ;  /* 0x0000000106060836 */ /* 0x000fe40000000000 */
[----:B------:R-:W-:-:S04]  /*2eba0*/  IMAD.MOV.U32 R8, RZ, RZ, RZ ;  /* 0x000000ffff087224 */ /* 0x000fc800078e00ff */
[----:B------:R-:W-:Y:S01]  /*2ebb0*/  @!P2 IMAD.MOV R6, RZ, RZ, -R6 ;  /* 0x000000ffff06a224 */ /* 0x000fe200078e0a06 */
[----:B------:R-:W-:Y:S01]  /*2ebc0*/  @!P1 LOP3.LUT R6, RZ, R10, RZ, 0x33, !PT ;  /* 0x0000000aff069212 */ /* 0x000fe200078e33ff */
[----:B------:R-:W-:Y:S01]  /*2ebd0*/  IMAD.HI.U32 R8, R9, R13, R8 ;  /* 0x0000000d09087227 */ /* 0x000fe200078e0008 */
        /* <DEDUP_REMOVED lines=20> */
.L_x_13506:
[----:B-----5:R-:W-:Y:S01]  /*2ed20*/  HADD2.F32 R7, -RZ, R7.H0_H0 ;  /* 0x20000007ff077230 */ /* 0x020fe20000004100 */
[----:B------:R2:W-:Y:S04]  /*2ed30*/  STS [UR28], R4 ;  /* 0x00000004ff007988 */ /* 0x0005e8000800081c */
[----:B------:R2:W-:Y:S02]  /*2ed40*/  STG.E desc[UR8][R2.64], R7 ;  /* 0x0000000702007986 */ /* 0x0005e4000c101908 */
.L_x_13484:
[----:B------:R-:W-:Y:S05]  /*2ed50*/  WARPSYNC.ALL ;  /* 0x0000000000007948 */ /* 0x000fea0003800000 */
[----:B------:R-:W-:Y:S06]  /*2ed60*/  BAR.SYNC.DEFER_BLOCKING 0x0 ;  /* 0x0000000000007b1d */ /* 0x000fec0000010000 */
.L_x_13313:
[----:B------:R-:W-:Y:S05]  /*2ed70*/  BSYNC.RECONVERGENT B0 ;  /* 0x0000000000007941 */ /* 0x000fea0003800200 */
.L_x_13312:
[----:B0123--:R-:W0:Y:S01]  /*2ed80*/  S2R R2, SR_TID.X ;  /* 0x0000000000027919 */ /* 0x00fe220000002100 */
[----:B------:R-:W1:Y:S02]  /*2ed90*/  LDCU.64 UR4, c[0x0][0x3e8] ;  /* 0x00007d00ff0477ac */ /* 0x000e640008000a00 */
[----:B-1----:R-:W-:-:S04]  /*2eda0*/  ISETP.NE.U32.AND P0, PT, RZ, UR4, PT ;  /* 0x00000004ff007c0c */ /* 0x002fc8000bf05070 */
[----:B------:R-:W-:-:S04]  /*2edb0*/  ISETP.NE.AND.EX P0, PT, RZ, UR5, PT, P0 ;  /* 0x00000005ff007c0c */ /* 0x000fc8000bf05300 */
[----:B0-----:R-:W-:-:S13]  /*2edc0*/  ISETP.NE.OR P0, PT, R2, RZ, !P0 ;  /* 0x000000ff0200720c */ /* 0x001fda0004705670 */
[----:B------:R-:W-:Y:S05]  /*2edd0*/  @P0 EXIT ;  /* 0x000000000000094d */ /* 0x000fea0003800000 */
[----:B------:R-:W0:Y:S02]  /*2ede0*/  LDC.64 R2, c[0x0][0x3e8] ;  /* 0x0000fa00ff027b82 */ /* 0x000e240000000a00 */
[----:B0-----:R-:W-:-:S06]  /*2edf0*/  IMAD.WIDE.U32 R2, R54, 0x4, R2 ;  /* 0x0000000436027825 */ /* 0x001fcc00078e0002 */
[----:B------:R-:W2:Y:S02]  /*2ee00*/  LDG.E R3, desc[UR8][R2.64] ;  /* 0x0000000802037981 */ /* 0x000ea4000c1e1900 */
[----:B--2---:R-:W-:-:S13]  /*2ee10*/  ISETP.GE.AND P0, PT, R3, R0, PT ;  /* 0x000000000300720c */ /* 0x004fda0003f06270 */
[----:B------:R-:W0:Y:S02]  /*2ee20*/  @!P0 LDC.64 R4, c[0x0][0x3f0] ;  /* 0x0000fc00ff048b82 */ /* 0x000e240000000a00 */
[----:B0-----:R-:W-:-:S05]  /*2ee30*/  @!P0 IADD3 R4, P1, PT, R54, R4, RZ ;  /* 0x0000000436048210 */ /* 0x001fca0007f3e0ff */
[----:B------:R-:W-:-:S05]  /*2ee40*/  @!P0 IMAD.X R5, RZ, RZ, R5, P1 ;  /* 0x000000ffff058224 */ /* 0x000fca00008e0605 */
[----:B------:R0:W-:Y:S01]  /*2ee50*/  @!P0 STG.E.U8 desc[UR8][R4.64], RZ ;  /* 0x000000ff04008986 */ /* 0x0001e2000c101108 */
[----:B------:R-:W-:Y:S05]  /*2ee60*/  @!P0 EXIT ;  /* 0x000000000000894d */ /* 0x000fea0003800000 */
[----:B------:R-:W1:Y:S02]  /*2ee70*/  LDCU.U8 UR4, c[0x0][0x438] ;  /* 0x00008700ff0477ac */ /* 0x000e640008000000 */
[----:B-1----:R-:W-:-:S13]  /*2ee80*/  ISETP.NE.AND P0, PT, RZ, UR4, PT ;  /* 0x00000004ff007c0c */ /* 0x002fda000bf05270 */
[----:B------:R-:W-:Y:S05]  /*2ee90*/  @!P0 EXIT ;  /* 0x000000000000894d */ /* 0x000fea0003800000 */
[----:B------:R-:W1:Y:S01]  /*2eea0*/  LDCU.64 UR4, c[0x0][0x3f0] ;  /* 0x00007e00ff0477ac */ /* 0x000e620008000a00 */
[----:B------:R-:W-:Y:S01]  /*2eeb0*/  IMAD.MOV.U32 R27, RZ, RZ, 0x1 ;  /* 0x00000001ff1b7424 */ /* 0x000fe200078e00ff */
[----:B-1----:R-:W-:-:S05]  /*2eec0*/  IADD3 R54, P0, PT, R54, UR4, RZ ;  /* 0x0000000436367c10 */ /* 0x002fca000ff1e0ff */
[----:B------:R-:W-:-:S05]  /*2eed0*/  IMAD.X R55, RZ, RZ, UR5, P0 ;  /* 0x00000005ff377e24 */ /* 0x000fca00080e06ff */
[----:B------:R-:W-:Y:S01]  /*2eee0*/  STG.E.U8 desc[UR8][R54.64], R27 ;  /* 0x0000001b36007986 */ /* 0x000fe2000c101108 */
[----:B------:R-:W-:Y:S05]  /*2eef0*/  EXIT ;  /* 0x000000000000794d */ /* 0x000fea0003800000 */
.L_x_13507:
        /* <DEDUP_REMOVED lines=16> */
.L_x_38467:


//--------------------- .text._ZN17fastertransformer38beam_online_softmax_topk_stage2_kernelI6__halfLi8ELi128EEEvPKfS3_PiPT_ii --------------------------
	.section	.text._ZN17fastertransformer38beam_online_softmax_topk_stage2_kernelI6__halfLi8ELi128EEEvPKfS3_PiPT_ii,"ax",@progbits
	.align	128
        .global         _ZN17fastertransformer38beam_online_softmax_topk_stage2_kernelI6__halfLi8ELi128EEEvPKfS3_PiPT_ii
        .type           _ZN17fastertransformer38beam_online_softmax_topk_stage2_kernelI6__halfLi8ELi128EEEvPKfS3_PiPT_ii,@function
        .size           _ZN17fastertransformer38beam_online_softmax_topk_stage2_kernelI6__halfLi8ELi128EEEvPKfS3_PiPT_ii,(.L_x_38468 - _ZN17fastertransformer38beam_online_softmax_topk_stage2_kernelI6__halfLi8ELi128EEEvPKfS3_PiPT_ii)
        .other          _ZN17fastertransformer38beam_online_softmax_topk_stage2_kernelI6__halfLi8ELi128EEEvPKfS3_PiPT_ii,@"STO_CUDA_ENTRY STV_DEFAULT"
_ZN17fastertransformer38beam_online_softmax_topk_stage2_kernelI6__halfLi8ELi128EEEvPKfS3_PiPT_ii:
.text._ZN17fastertransformer38beam_online_softmax_topk_stage2_kernelI6__halfLi8ELi128EEEvPKfS3_PiPT_ii:
        /* <DEDUP_REMOVED lines=18> */
[----:B------:R-:W-:Y:S01]  /*0120*/  IMAD.MOV.U32 R29, RZ, RZ, -0x38802000 ;  /* 0xc77fe000ff1d7424 */ /* 0x000fe200078e00ff */
[----:B------:R-:W-:-:S02]  /*0130*/  PRMT R30, R30, 0x5410, R30 ;  /* 0x000054101e1e7816 */ /* 0x000fc4000000001e */
[----:B------:R4:W-:Y:S01]  /*0140*/  STL.64 [R1+0x20], R4 ;  /* 0x0000200401007387 */ /* 0x0009e20000100a00 */
[----:B--2---:R-:W-:-:S03]  /*0150*/  IMAD R3, R11, 0x12, RZ ;  /* 0x000000120b037824 */ /* 0x004fc600078e02ff */
[----:B------:R4:W-:Y:S04]  /*0160*/  STL.64 [R1+0x28], R6 ;  /* 0x0000280601007387 */ /* 0x0009e80000100a00 */
[----:B------:R4:W-:Y:S01]  /*0170*/  STL.64 [R1+0x30], R6 ;  /* 0x0000300601007387 */ /* 0x0009e20000100a00 */
[----:B-1----:R-:W-:-:S03]  /*0180*/  ISETP.GE.AND P0, PT, R10, R3, PT ;  /* 0x000000030a00720c */ /* 0x002fc60003f06270 */
[----:B------:R4:W-:Y:S10]  /*0190*/  STL.64 [R1], R8 ;  /* 0x0000000801007387 */ /* 0x0009f40000100a00 */
        /* <DEDUP_REMOVED lines=27> */
.L_x_13512:
        /* <DEDUP_REMOVED lines=10> */
.L_x_13511:
[----:B------:R-:W-:Y:S05]  /*03f0*/  BSYNC.RECONVERGENT B1 ;  /* 0x0000000000017941 */ /* 0x000fea0003800200 */
.L_x_13510:
        /* <DEDUP_REMOVED lines=21> */
.L_x_13515:
        /* <DEDUP_REMOVED lines=38> */
.L_x_13514:
[----:B------:R-:W-:Y:S05]  /*07b0*/  BSYNC.RECONVERGENT B1 ;  /* 0x0000000000017941 */ /* 0x000fea0003800200 */
.L_x_13513:
        /* <DEDUP_REMOVED lines=25> */
.L_x_13517:
[----:B------:R-:W-:Y:S05]  /*0950*/  BSYNC.RECONVERGENT B1 ;  /* 0x0000000000017941 */ /* 0x000fea0003800200 */
.L_x_13516:
        /* <DEDUP_REMOVED lines=10> */
.L_x_13509:
[----:B------:R-:W-:Y:S05]  /*0a00*/  BSYNC.RECONVERGENT B0 ;  /* 0x0000000000007941 */ /* 0x000fea0003800200 */
.L_x_13508:
        /* <DEDUP_REMOVED lines=8> */
[----:B0-----:R-:W-:Y:S01]  /*0a90*/  IMAD.MOV.U32 R3, RZ, RZ, 0xfbff ;  /* 0x0000fbffff037424 */ /* 0x001fe200078e00ff */
[C---:B------:R-:W-:Y:S01]  /*0aa0*/  PRMT R33, R2.reuse, 0x5410, R33 ;  /* 0x0000541002217816 */ /* 0x040fe20000000021 */
        /* <DEDUP_REMOVED lines=28> */
[----:B------:R-:W-:Y:S02]  /*0c70*/  IMAD.MOV R29, RZ, RZ, -R3 ;  /* 0x000000ffff1d7224 */ /* 0x000fe400078e0a03 */
[----:B------:R-:W-:-:S03]  /*0c80*/  VIADD R2, R2, 0x120 ;  /* 0x0000012002027836 */ /* 0x000fc60000000000 */
        /* <DEDUP_REMOVED lines=10> */
.L_x_13524:
[----:B------:R-:W0:Y:S01]  /*0d30*/  LDS.64 R4, [R25+-0x8] ;  /* 0xfffff80019047984 */ /* 0x000e220000000a00 */
[----:B------:R-:W-:-:S03]  /*0d40*/  VIADD R29, R29, 0x10 ;  /* 0x000000101d1d7836 */ /* 0x000fc60000000000 */
[----:B------:R-:W1:Y:S02]  /*0d50*/  LDS.64 R6, [R25] ;  /* 0x0000000019067984 */ /* 0x000e640000000a00 */
[----:B------:R-:W-:Y:S02]  /*0d60*/  ISETP.GE.AND P1, PT, R29, -0xc, PT ;  /* 0xfffffff41d00780c */ /* 0x000fe40003f26270 */
[----:B------:R-:W2:Y:S04]  /*0d70*/  LDS.64 R32, [R25+-0x28] ;  /* 0xffffd80019207984 */ /* 0x000ea80000000a00 */
[----:B------:R-:W3:Y:S04]  /*0d80*/  LDS.64 R12, [R25+0x8] ;  /* 0x00000800190c7984 */ /* 0x000ee80000000a00 */
[----:B------:R-:W4:Y:S04]  /*0d90*/  LDS.64 R8, [R25+-0x20] ;  /* 0xffffe00019087984 */ /* 0x000f280000000a00 */
[----:B------:R-:W-:Y:S04]  /*0da0*/  LDS.64 R14, [R25+0x10] ;  /* 0x00001000190e7984 */ /* 0x000fe80000000a00 */
[----:B------:R-:W-:Y:S04]  /*0db0*/  LDS.64 R16, [R25+-0x18] ;  /* 0xffffe80019107984 */ /* 0x000fe80000000a00 */
[----:B------:R-:W5:Y:S04]  /*0dc0*/  LDS.64 R18, [R25+0x18] ;  /* 0x0000180019127984 */ /* 0x000f680000000a00 */
[----:B------:R-:W-:Y:S04]  /*0dd0*/  LDS.64 R20, [R25+-0x10] ;  /* 0xfffff00019147984 */ /* 0x000fe80000000a00 */
[----:B------:R-:W5:Y:S01]  /*0de0*/  LDS.64 R22, [R25+0x20] ;  /* 0x0000200019167984 */ /* 0x000f620000000a00 */
[----:B0-----:R-:W-:-:S03]  /*0df0*/  F2FP.F16.F32.PACK_AB R26, R5, R4 ;  /* 0x00000004051a723e */ /* 0x001fc600000000ff */
[----:B------:R-:W0:Y:S01]  /*0e00*/  LDS.64 R30, [R25+0x30] ;  /* 0x00003000191e7984 */ /* 0x000e220000000a00 */
[C---:B------:R-:W-:Y:S02]  /*0e10*/  PRMT R36, R26.reuse, 0x7610, R36 ;  /* 0x000076101a247816 */ /* 0x040fe40000000024 */
[----:B------:R-:W-:Y:S02]  /*0e20*/  PRMT R37, R26, 0x7632, R37 ;  /* 0x000076321a257816 */ /* 0x000fe40000000025 */
[----:B------:R3:W0:Y:S01]  /*0e30*/  LDS.64 R26, [R25+0x28] ;  /* 0x00002800191a7984 */ /* 0x0006220000000a00 */
[----:B-1----:R-:W-:-:S03]  /*0e40*/  F2FP.F16.F32.PACK_AB R35, R7, R6 ;  /* 0x000000060723723e */ /* 0x002fc600000000ff */
[----:B--2---:R1:W-:Y:S04]  /*0e50*/  STL [R2+0x8], R32 ;  /* 0x0000082002007387 */ /* 0x0043e80000100800 */
[----:B------:R2:W-:Y:S01]  /*0e60*/  STL.U16 [R34+-0x6], R36 ;  /* 0xfffffa2422007387 */ /* 0x0005e20000100400 */
[----:B---3--:R-:W-:-:S03]  /*0e70*/  VIADD R25, R25, 0x40 ;  /* 0x0000004019197836 */ /* 0x008fc60000000000 */
[----:B------:R3:W-:Y:S01]  /*0e80*/  STL [R2+0xc], R33 ;  /* 0x00000c2102007387 */ /* 0x0007e20000100800 */
[----:B-1----:R-:W-:-:S03]  /*0e90*/  F2FP.F16.F32.PACK_AB R32, R13, R12 ;  /* 0x0000000c0d20723e */ /* 0x002fc600000000ff */
[----:B------:R-:W-:Y:S01]  /*0ea0*/  STL.U16 [R34+-0x4], R37 ;  /* 0xfffffc2522007387 */ /* 0x000fe20000100400 */
[----:B--2---:R-:W-:-:S03]  /*0eb0*/  PRMT R36, R35, 0x7632, R36 ;  /* 0x0000763223247816 */ /* 0x004fc60000000024 */
[----:B----4-:R1:W-:Y:S01]  /*0ec0*/  STL [R2+0x10], R8 ;  /* 0x0000100802007387 */ /* 0x0103e20000100800 */
[----:B-----5:R-:W-:Y:S02]  /*0ed0*/  F2FP.F16.F32.PACK_AB R18, R19, R18 ;  /* 0x000000121312723e */ /* 0x020fe400000000ff */
[C---:B---3--:R-:W-:Y:S01]  /*0ee0*/  PRMT R33, R32.reuse, 0x7610, R33 ;  /* 0x0000761020217816 */ /* 0x048fe20000000021 */
[----:B------:R-:W-:Y:S04]  /*0ef0*/  STL.U16 [R34+-0x2], R35 ;  /* 0xfffffe2322007387 */ /* 0x000fe80000100400 */
[----:B------:R2:W-:Y:S01]  /*0f00*/  STL [R2+0x14], R9 ;  /* 0x0000140902007387 */ /* 0x0005e20000100800 */
[----:B------:R-:W-:Y:S02]  /*0f10*/  F2FP.F16.F32.PACK_AB R22, R23, R22 ;  /* 0x000000161716723e */ /* 0x000fe400000000ff */
[----:B-1----:R-:W-:Y:S01]  /*0f20*/  PRMT R8, R32, 0x7632, R8 ;  /* 0x0000763220087816 */ /* 0x002fe20000000008 */
[----:B------:R-:W-:Y:S01]  /*0f30*/  STL.U16 [R34], R36 ;  /* 0x0000002422007387 */ /* 0x000fe20000100400 */
[----:B------:R-:W-:-:S02]  /*0f40*/  F2FP.F16.F32.PACK_AB R32, R15, R14 ;  /* 0x0000000e0f20723e */ /* 0x000fc400000000ff */
[----:B0-----:R-:W-:Y:S01]  /*0f50*/  F2FP.F16.F32.PACK_AB R30, R31, R30 ;  /* 0x0000001e1f1e723e */ /* 0x001fe200000000ff */
[----:B------:R-:W-:Y:S01]  /*0f60*/  STL [R2+0x18], R16 ;  /* 0x0000181002007387 */ /* 0x000fe20000100800 */
[----:B--2---:R-:W-:-:S03]  /*0f70*/  PRMT R9, R32, 0x7632, R9 ;  /* 0x0000763220097816 */ /* 0x004fc60000000009 */
[----:B------:R-:W-:Y:S01]  /*0f80*/  STL.U16 [R34+0x2], R33 ;  /* 0x0000022122007387 */ /* 0x000fe20000100400 */
[----:B------:R-:W-:-:S03]  /*0f90*/  F2FP.F16.F32.PACK_AB R26, R27, R26 ;  /* 0x0000001a1b1a723e */ /* 0x000fc600000000ff */
[----:B------:R0:W-:Y:S04]  /*0fa0*/  STL [R2+0x1c], R17 ;  /* 0x00001c1102007387 */ /* 0x0001e80000100800 */
[----:B------:R1:W-:Y:S04]  /*0fb0*/  STL.U16 [R34+0x4], R8 ;  /* 0x0000040822007387 */ /* 0x0003e80000100400 */
[----:B------:R-:W-:Y:S01]  /*0fc0*/  STL [R2+0x20], R20 ;  /* 0x0000201402007387 */ /* 0x000fe20000100800 */
[----:B0-----:R-:W-:-:S03]  /*0fd0*/  PRMT R17, R18, 0x7632, R17 ;  /* 0x0000763212117816 */ /* 0x001fc60000000011 */
[----:B------:R-:W-:Y:S01]  /*0fe0*/  STL.U16 [R34+0x6], R32 ;  /* 0x0000062022007387 */ /* 0x000fe20000100400 */
[----:B-1----:R-:W-:-:S03]  /*0ff0*/  PRMT R8, R22, 0x7632, R8 ;  /* 0x0000763216087816 */ /* 0x002fc60000000008 */
[----:B------:R-:W-:Y:S04]  /*1000*/  STL [R2+0x24], R21 ;  /* 0x0000241502007387 */ /* 0x000fe80000100800 */
[----:B------:R-:W-:Y:S04]  /*1010*/  STL.U16 [R34+0x8], R9 ;  /* 0x0000080922007387 */ /* 0x000fe80000100400 */
[----:B------:R0:W-:Y:S04]  /*1020*/  STL [R2+0x28], R4 ;  /* 0x0000280402007387 */ /* 0x0001e80000100800 */
[----:B------:R-:W-:Y:S04]  /*1030*/  STL.U16 [R34+0xa], R18 ;  /* 0x00000a1222007387 */ /* 0x000fe80000100400 */
[----:B------:R1:W-:Y:S01]  /*1040*/  STL [R2+0x2c], R5 ;  /* 0x00002c0502007387 */ /* 0x0003e20000100800 */
[----:B0-----:R-:W-:-:S03]  /*1050*/  VIADD R4, R2, 0x40 ;  /* 0x0000004002047836 */ /* 0x001fc60000000000 */
[----:B------:R0:W-:Y:S04]  /*1060*/  STL.U16 [R34+0xc], R17 ;  /* 0x00000c1122007387 */ /* 0x0001e80000100400 */
[----:B------:R-:W-:Y:S01]  /*1070*/  STL [R2+0x30], R6 ;  /* 0x0000300602007387 */ /* 0x000fe20000100800 */
[----:B-1----:R-:W-:-:S03]  /*1080*/  PRMT R5, R26, 0x7632, R5 ;  /* 0x000076321a057816 */ /* 0x002fc60000000005 */
[----:B------:R-:W-:Y:S01]  /*1090*/  STL.U16 [R34+0xe], R22 ;  /* 0x00000e1622007387 */ /* 0x000fe20000100400 */
[----:B0-----:R-:W-:-:S03]  /*10a0*/  PRMT R17, R30, 0x7632, R17 ;  /* 0x000076321e117816 */ /* 0x001fc60000000011 */
        /* <DEDUP_REMOVED lines=13> */
.L_x_13523:
        /* <DEDUP_REMOVED lines=17> */
[----:B--2---:R-:W-:Y:S04]  /*1290*/  STL [R2+0x8], R16 ;  /* 0x0000081002007387 */ /* 0x004fe80000100800 */
[----:B------:R-:W-:Y:S01]  /*12a0*/  STL.U16 [R34+-0x6], R20 ;  /* 0xfffffa1422007387 */ /* 0x000fe20000100400 */
[----:B---3--:R-:W-:Y:S02]  /*12b0*/  F2FP.F16.F32.PACK_AB R14, R15, R14 ;  /* 0x0000000e0f0e723e */ /* 0x008fe400000000ff */
[----:B------:R-:W-:Y:S01]  /*12c0*/  PRMT R15, R18, 0x7632, R15 ;  /* 0x00007632120f7816 */ /* 0x000fe2000000000f */
[----:B------:R0:W-:Y:S04]  /*12d0*/  STL [R2+0xc], R17 ;  /* 0x00000c1102007387 */ /* 0x0001e80000100800 */
[----:B------:R-:W-:Y:S01]  /*12e0*/  STL.U16 [R34+-0x4], R19 ;  /* 0xfffffc1322007387 */ /* 0x000fe20000100400 */
[----:B----4-:R-:W-:-:S03]  /*12f0*/  F2FP.F16.F32.PACK_AB R8, R9, R8 ;  /* 0x000000080908723e */ /* 0x010fc600000000ff */
[----:B------:R-:W-:Y:S01]  /*1300*/  STL [R2+0x10], R12 ;  /* 0x0000100c02007387 */ /* 0x000fe20000100800 */
[----:B------:R-:W-:Y:S02]  /*1310*/  PRMT R9, R8, 0x7632, R9 ;  /* 0x0000763208097816 */ /* 0x000fe40000000009 */
[----:B0-----:R-:W-:Y:S01]  /*1320*/  PRMT R17, R14, 0x7632, R17 ;  /* 0x000076320e117816 */ /* 0x001fe20000000011 */
        /* <DEDUP_REMOVED lines=14> */
.L_x_13525:
[----:B------:R-:W-:-:S13]  /*1410*/  ISETP.NE.OR P0, PT, R29, RZ, P0 ;  /* 0x000000ff1d00720c */ /* 0x000fda0000705670 */
[----:B------:R-:W-:Y:S05]  /*1420*/  @!P0 BRA `(.L_x_13521) ;  /* 0x00000000005c8947 */ /* 0x000fea0003800000 */
.L_x_13522:
        /* <DEDUP_REMOVED lines=23> */
.L_x_13521:
        /* <DEDUP_REMOVED lines=12> */
.L_x_13526:
        /* <DEDUP_REMOVED lines=11> */
.L_x_13520:
[----:B------:R-:W2:Y:S04]  /*1710*/  LDL.64 R14, [R1+0x28] ;  /* 0x00002800010e7983 */ /* 0x000ea80000100a00 */
[----:B------:R-:W3:Y:S04]  /*1720*/  LDL.64 R8, [R1+0x30] ;  /* 0x0000300001087983 */ /* 0x000ee80000100a00 */
        /* <DEDUP_REMOVED lines=12> */
[C---:B--2---:R-:W-:Y:S02]  /*17f0*/  PRMT R31, R15.reuse, 0x7610, R14 ;  /* 0x000076100f1f7816 */ /* 0x044fe4000000000e */
[--C-:B---3--:R-:W-:Y:S02]  /*1800*/  PRMT R30, R14, 0x7610, R9.reuse ;  /* 0x000076100e1e7816 */ /* 0x108fe40000000009 */
[----:B------:R-:W-:Y:S02]  /*1810*/  PRMT R32, R15, 0x5432, R9 ;  /* 0x000054320f207816 */ /* 0x000fe40000000009 */
[----:B0-----:R-:W-:-:S07]  /*1820*/  PRMT R33, R8, 0x7610, R8 ;  /* 0x0000761008217816 */ /* 0x001fce0000000008 */
.L_x_13519:
[----:B------:R-:W-:Y:S05]  /*1830*/  BSYNC.RECONVERGENT B0 ;  /* 0x0000000000007941 */ /* 0x000fea0003800200 */
.L_x_13518:
[----:B------:R-:W0:Y:S01]  /*1840*/  S2R R21, SR_LANEID ;  /* 0x0000000000157919 */ /* 0x000e220000000000 */
[----:B------:R-:W-:Y:S01]  /*1850*/  PRMT R15, R30, 0x7610, R31 ;  /* 0x000076101e0f7816 */ /* 0x000fe2000000001f */
[----:B------:R-:W-:Y:S01]  /*1860*/  BSSY.RECONVERGENT B0, `(.L_x_13527) ;  /* 0x000035f000007945 */ /* 0x000fe20003800200 */
[----:B------:R-:W-:Y:S01]  /*1870*/  PRMT R13, R31, 0x5410, R32 ;  /* 0x000054101f0d7816 */ /* 0x000fe20000000020 */
[----:B------:R-:W-:Y:S01]  /*1880*/  BAR.SYNC.DEFER_BLOCKING 0x0 ;  /* 0x0000000000007b1d */ /* 0x000fe20000010000 */
[----:B------:R-:W-:-:S05]  /*1890*/  PRMT R0, R32, 0x7632, R30 ;  /* 0x0000763220007816 */ /* 0x000fca000000001e */
[----:B------:R1:W2:Y:S04]  /*18a0*/  SHFL.DOWN PT, R36, R29, 0x1, 0x1f ;  /* 0x08201f001d247f89 */ /* 0x0002a800000e0000 */
[----:B------:R1:W3:Y:S04]  /*18b0*/  SHFL.DOWN PT, R17, R28, 0x1, 0x1f ;  /* 0x08201f001c117f89 */ /* 0x0002e800000e0000 */
[----:B-----5:R1:W4:Y:S04]  /*18c0*/  SHFL.DOWN PT, R34, R26, 0x1, 0x1f ;  /* 0x08201f001a227f89 */ /* 0x02032800000e0000 */
[----:B------:R1:W1:Y:S04]  /*18d0*/  SHFL.DOWN PT, R22, R27, 0x1, 0x1f ;  /* 0x08201f001b167f89 */ /* 0x00026800000e0000 */
[----:B------:R1:W1:Y:S01]  /*18e0*/  SHFL.DOWN PT, R20, R6, 0x1, 0x1f ;  /* 0x08201f0006147f89 */ /* 0x00026200000e0000 */
[----:B0-----:R-:W-:-:S03]  /*18f0*/  ISETP.GT.AND P0, PT, R21, 0x1e, PT ;  /* 0x0000001e1500780c */ /* 0x001fc60003f04270 */
[----:B------:R0:W0:Y:S04]  /*1900*/  SHFL.DOWN PT, R18, R7, 0x1, 0x1f ;  /* 0x08201f0007127f89 */ /* 0x00002800000e0000 */
[----:B------:R0:W0:Y:S04]  /*1910*/  SHFL.DOWN PT, R16, R4, 0x1, 0x1f ;  /* 0x08201f0004107f89 */ /* 0x00002800000e0000 */
[----:B------:R0:W0:Y:S04]  /*1920*/  SHFL.DOWN PT, R14, R5, 0x1, 0x1f ;  /* 0x08201f00050e7f89 */ /* 0x00002800000e0000 */
[----:B------:R0:W0:Y:S04]  /*1930*/  SHFL.DOWN PT, R12, R2, 0x1, 0x1f ;  /* 0x08201f00020c7f89 */ /* 0x00002800000e0000 */
[----:B------:R0:W0:Y:S04]  /*1940*/  SHFL.DOWN PT, R8, R3, 0x1, 0x1f ;  /* 0x08201f0003087f89 */ /* 0x00002800000e0000 */
[----:B------:R-:W0:Y:S04]  /*1950*/  SHFL.DOWN PT, R15, R15, 0x1, 0x1f ;  /* 0x08201f000f0f7f89 */ /* 0x000e2800000e0000 */
[----:B------:R-:W0:Y:S04]  /*1960*/  SHFL.DOWN PT, R13, R13, 0x1, 0x1f ;  /* 0x08201f000d0d7f89 */ /* 0x000e2800000e0000 */
[----:B------:R0:W0:Y:S04]  /*1970*/  SHFL.DOWN PT, R11, R33, 0x1, 0x1f ;  /* 0x08201f00210b7f89 */ /* 0x00002800000e0000 */
[----:B------:R0:W0:Y:S01]  /*1980*/  SHFL.DOWN PT, R9, R0, 0x1, 0x1f ;  /* 0x08201f0000097f89 */ /* 0x00002200000e0000 */
[----:B-1234-:R-:W-:Y:S05]  /*1990*/  @P0 BRA `(.L_x_13528) ;  /* 0x00000034002c0947 */ /* 0x01efea0003800000 */
[C-C-:B0-----:R-:W-:Y:S01]  /*19a0*/  HSETP2.GT.AND P0, PT, R15.reuse.H0_H0, R30.reuse.H1_H1, PT ;  /* 0x3000001e0f007234 */ /* 0x141fe20003f04800 */
[----:B------:R-:W-:Y:S01]  /*19b0*/  BSSY.RECONVERGENT B1, `(.L_x_13529) ;  /* 0x000001c000017945 */ /* 0x000fe20003800200 */
[----:B------:R-:W-:Y:S02]  /*19c0*/  ISETP.GE.AND P1, PT, R34, R3, PT ;  /* 0x000000032200720c */ /* 0x000fe40003f26270 */
[-C--:B------:R-:W-:Y:S02]  /*19d0*/  FSETP.GT.FTZ.AND P2, PT, R29, R36.reuse, PT ;  /* 0x000000241d00720b */ /* 0x080fe40003f54000 */
[----:B------:R-:W-:Y:S02]  /*19e0*/  ISETP.EQ.OR P0, PT, R3, -0x1, P0 ;  /* 0xffffffff0300780c */ /* 0x000fe40000702670 */
[----:B------:R-:W-:Y:S02]  /*19f0*/  HSETP2.NEU.OR P1, PT, R15.H0_H0, R30.H1_H1, P1 ;  /* 0x3000001e0f007234 */ /* 0x000fe40000f2d820 */
[----:B------:R-:W-:-:S02]  /*1a00*/  FSEL R0, R29, R36, P2 ;  /* 0x000000241d007208 */ /* 0x000fc40001000000 */
[----:B------:R-:W-:Y:S02]  /*1a10*/  PLOP3.LUT P1, PT, P0, P1, PT, 0x8, 0x80 ;  /* 0x000000000080781c */ /* 0x000fe40000722170 */
[----:B------:R-:W-:-:S05]  /*1a20*/  FSEL R19, R36, R29, P2 ;  /* 0x0000001d24137208 */ /* 0x000fca0001000000 */
[----:B------:R-:W-:-:S04]  /*1a30*/  FADD.FTZ R19, -R0, R19 ;  /* 0x0000001300137221 */ /* 0x000fc80000010100 */
[----:B------:R-:W-:Y:S01]  /*1a40*/  FMUL.FTZ R23, R19, 1.4426950216293334961 ;  /* 0x3fb8aa3b13177820 */ /* 0x000fe20000410000 */
[----:B------:R-:W-:Y:S01]  /*1a50*/  FSEL R19, R28, R17, P2 ;  /* 0x000000111c137208 */ /* 0x000fe20001000000 */
[----:B------:R-:W-:Y:S01]  /*1a60*/  @!P1 IMAD.MOV.U32 R3, RZ, RZ, R34 ;  /* 0x000000ffff039224 */ /* 0x000fe200078e0022 */
[----:B------:R-:W-:Y:S02]  /*1a70*/  @!P1 PRMT R30, R30, 0x5410, R15 ;  /* 0x000054101e1e9816 */ /* 0x000fe4000000000f */
[----:B------:R-:W-:Y:S01]  /*1a80*/  FSEL R28, R17, R28, P2 ;  /* 0x0000001c111c7208 */ /* 0x000fe20001000000 */
[----:B------:R-:W0:Y:S02]  /*1a90*/  MUFU.EX2 R23, R23 ;  /* 0x0000001700177308 */ /* 0x000e240000000800 */
[----:B------:R-:W-:-:S05]  /*1aa0*/  HSETP2.GT.AND P0, PT, R30.H1_H1, R32.H1_H1, PT ;  /* 0x300000201e007234 */ /* 0x000fca0003f04c00 */
[----:B------:R-:W-:Y:S01]  /*1ab0*/  ISETP.EQ.OR P0, PT, R2, -0x1, P0 ;  /* 0xffffffff0200780c */ /* 0x000fe20000702670 */
[----:B0-----:R-:W-:-:S12]  /*1ac0*/  FFMA.FTZ R28, R28, R23, R19 ;  /* 0x000000171c1c7223 */ /* 0x001fd80000010013 */
[----:B------:R-:W-:Y:S05]  /*1ad0*/  @P0 BRA `(.L_x_13530) ;  /* 0x0000000000140947 */ /* 0x000fea0003800000 */
[----:B------:R-:W-:Y:S01]  /*1ae0*/  ISETP.GE.AND P0, PT, R3, R2, PT ;  /* 0x000000020300720c */ /* 0x000fe20003f06270 */
[----:B------:R-:W-:Y:S01]  /*1af0*/  IMAD.MOV.U32 R34, RZ, RZ, R2 ;  /* 0x000000ffff227224 */ /* 0x000fe200078e0002 */
[----:B------:R-:W-:-:S03]  /*1b00*/  PRMT R17, R32, 0x7632, R17 ;  /* 0x0000763220117816 */ /* 0x000fc60000000011 */
[----:B------:R-:W-:-:S13]  /*1b10*/  HSETP2.NEU.OR P0, PT, R30.H1_H1, R32.H1_H1, P0 ;  /* 0x300000201e007234 */ /* 0x000fda000070dc20 */
[----:B------:R-:W-:Y:S05]  /*1b20*/  @P0 BRA `(.L_x_13531) ;  /* 0x0000000000100947 */ /* 0x000fea0003800000 */
.L_x_13530:
[----:B------:R-:W-:Y:S01]  /*1b30*/  IMAD.MOV.U32 R34, RZ, RZ, R3 ;  /* 0x000000ffff227224 */ /* 0x000fe200078e0003 */
[C---:B------:R-:W-:Y:S01]  /*1b40*/  PRMT R17, R30.reuse, 0x7632, R17 ;  /* 0x000076321e117816 */ /* 0x040fe20000000011 */
[----:B------:R-:W-:Y:S01]  /*1b50*/  IMAD.MOV.U32 R3, RZ, RZ, R2 ;  /* 0x000000ffff037224 */ /* 0x000fe200078e0002 */
[----:B------:R-:W-:-:S07]  /*1b60*/  PRMT R30, R30, 0x7610, R32 ;  /* 0x000076101e1e7816 */ /* 0x000fce0000000020 */
.L_x_13531:
[----:B------:R-:W-:Y:S05]  /*1b70*/  BSYNC.RECONVERGENT B1 ;  /* 0x0000000000017941 */ /* 0x000fea0003800200 */
.L_x_13529:
        /* <DEDUP_REMOVED lines=9> */
.L_x_13533:
[----:B------:R-:W-:Y:S01]  /*1c10*/  IMAD.MOV.U32 R19, RZ, RZ, R34 ;  /* 0x000000ffff137224 */ /* 0x000fe200078e0022 */
[----:B------:R-:W-:Y:S01]  /*1c20*/  PRMT R2, R17, 0x7610, R2 ;  /* 0x0000761011027816 */ /* 0x000fe20000000002 */
[----:B------:R-:W-:Y:S01]  /*1c30*/  IMAD.MOV.U32 R34, RZ, RZ, R5 ;  /* 0x000000ffff227224 */ /* 0x000fe200078e0005 */
[----:B------:R-:W-:-:S07]  /*1c40*/  PRMT R17, R33, 0x7632, R17 ;  /* 0x0000763221117816 */ /* 0x000fce0000000011 */
.L_x_13534:
[----:B------:R-:W-:Y:S05]  /*1c50*/  BSYNC.RECONVERGENT B1 ;  /* 0x0000000000017941 */ /* 0x000fea0003800200 */
.L_x_13532:
        /* <DEDUP_REMOVED lines=9> */
.L_x_13536:
[----:B------:R-:W-:Y:S01]  /*1cf0*/  IMAD.MOV.U32 R36, RZ, RZ, R19 ;  /* 0x000000ffff247224 */ /* 0x000fe200078e0013 */
[----:B------:R-:W-:Y:S01]  /*1d00*/  PRMT R2, R33, 0x5410, R2 ;  /* 0x0000541021027816 */ /* 0x000fe20000000002 */
[----:B------:R-:W-:-:S07]  /*1d10*/  IMAD.MOV.U32 R19, RZ, RZ, R4 ;  /* 0x000000ffff137224 */ /* 0x000fce00078e0004 */
.L_x_13537:
[----:B------:R-:W-:Y:S05]  /*1d20*/  BSYNC.RECONVERGENT B1 ;  /* 0x0000000000017941 */ /* 0x000fea0003800200 */
.L_x_13535:
        /* <DEDUP_REMOVED lines=9> */
.L_x_13539:
[----:B------:R-:W-:Y:S01]  /*1dc0*/  IMAD.MOV.U32 R5, RZ, RZ, R36 ;  /* 0x000000ffff057224 */ /* 0x000fe200078e0024 */
[C---:B------:R-:W-:Y:S01]  /*1dd0*/  PRMT R4, R2.reuse, 0x7632, R4 ;  /* 0x0000763202047816 */ /* 0x040fe20000000004 */
[----:B------:R-:W-:Y:S01]  /*1de0*/  IMAD.MOV.U32 R36, RZ, RZ, R7 ;  /* 0x000000ffff247224 */ /* 0x000fe200078e0007 */
[----:B------:R-:W-:-:S07]  /*1df0*/  PRMT R2, R2, 0x5410, R32 ;  /* 0x0000541002027816 */ /* 0x000fce0000000020 */
.L_x_13540:
[----:B------:R-:W-:Y:S05]  /*1e00*/  BSYNC.RECONVERGENT B1 ;  /* 0x0000000000017941 */ /* 0x000fea0003800200 */
.L_x_13538:
        /* <DEDUP_REMOVED lines=9> */
.L_x_13542:
[----:B------:R-:W-:Y:S01]  /*1ea0*/  IMAD.MOV.U32 R32, RZ, RZ, R5 ;  /* 0x000000ffff207224 */ /* 0x000fe200078e0005 */
[----:B------:R-:W-:Y:S01]  /*1eb0*/  PRMT R7, R4, 0x7610, R7 ;  /* 0x0000761004077816 */ /* 0x000fe20000000007 */
[----:B------:R-:W-:Y:S01]  /*1ec0*/  IMAD.MOV.U32 R5, RZ, RZ, R6 ;  /* 0x000000ffff057224 */ /* 0x000fe200078e0006 */
[----:B------:R-:W-:-:S07]  /*1ed0*/  PRMT R4, R31, 0x7610, R4 ;  /* 0x000076101f047816 */ /* 0x000fce0000000004 */
.L_x_13543:
[----:B------:R-:W-:Y:S05]  /*1ee0*/  BSYNC.RECONVERGENT B1 ;  /* 0x0000000000017941 */ /* 0x000fea0003800200 */
.L_x_13541:
        /* <DEDUP_REMOVED lines=9> */
.L_x_13545:
[----:B------:R-:W-:Y:S01]  /*1f80*/  IMAD.MOV.U32 R23, RZ, RZ, R32 ;  /* 0x000000ffff177224 */ /* 0x000fe200078e0020 */
[----:B------:R-:W-:Y:S01]  /*1f90*/  PRMT R4, R4, 0x5410, R7 ;  /* 0x0000541004047816 */ /* 0x000fe20000000007 */
[----:B------:R-:W-:Y:S01]  /*1fa0*/  IMAD.MOV.U32 R32, RZ, RZ, R27 ;  /* 0x000000ffff207224 */ /* 0x000fe200078e001b */
[----:B------:R-:W-:-:S07]  /*1fb0*/  PRMT R7, R31, 0x7632, R7 ;  /* 0x000076321f077816 */ /* 0x000fce0000000007 */
.L_x_13546:
[----:B------:R-:W-:Y:S05]  /*1fc0*/  BSYNC.RECONVERGENT B1 ;  /* 0x0000000000017941 */ /* 0x000fea0003800200 */
.L_x_13544:
        /* <DEDUP_REMOVED lines=9> */
.L_x_13548:
[----:B------:R-:W-:Y:S01]  /*2060*/  IMAD.MOV.U32 R6, RZ, RZ, R23 ;  /* 0x000000ffff067224 */ /* 0x000fe200078e0017 */
[----:B------:R-:W-:Y:S01]  /*2070*/  PRMT R7, R7, 0x7610, R4 ;  /* 0x0000761007077816 */ /* 0x000fe20000000004 */
[----:B------:R-:W-:Y:S01]  /*2080*/  IMAD.MOV.U32 R23, RZ, RZ, R26 ;  /* 0x000000ffff177224 */ /* 0x000fe200078e001a */
[----:B------:R-:W-:-:S07]  /*2090*/  PRMT R4, R4, 0x5410, R30 ;  /* 0x0000541004047816 */ /* 0x000fce000000001e */
.L_x_13549:
[----:B------:R-:W-:Y:S05]  /*20a0*/  BSYNC.RECONVERGENT B1 ;  /* 0x0000000000017941 */ /* 0x000fea0003800200 */
.L_x_13547:
[----:B------:R-:W-:Y:S01]  /*20b0*/  HSETP2.GT.AND P0, PT, R15.H1_H1, R30.H1_H1, PT ;  /* 0x3000001e0f007234 */ /* 0x000fe20003f04c00 */
[----:B------:R-:W-:Y:S01]  /*20c0*/  BSSY.RECONVERGENT B1, `(.L_x_13550) ;  /* 0x0000013000017945 */ /* 0x000fe20003800200 */
[----:B------:R-:W-:-:S03]  /*20d0*/  ISETP.GE.AND P1, PT, R22, R3, PT ;  /* 0x000000031600720c */ /* 0x000fc60003f26270 */
[----:B------:R-:W-:Y:S02]  /*20e0*/  ISETP.EQ.OR P0, PT, R3, -0x1, P0 ;  /* 0xffffffff0300780c */ /* 0x000fe40000702670 */
[----:B------:R-:W-:-:S04]  /*20f0*/  HSETP2.NEU.OR P1, PT, R15.H1_H1, R30.H1_H1, P1 ;  /* 0x3000001e0f007234 */ /* 0x000fc80000f2dc20 */
        /* <DEDUP_REMOVED lines=11> */
.L_x_13551:
[----:B------:R-:W-:Y:S01]  /*21b0*/  IMAD.MOV.U32 R22, RZ, RZ, R3 ;  /* 0x000000ffff167224 */ /* 0x000fe200078e0003 */
[----:B------:R-:W-:Y:S01]  /*21c0*/  PRMT R15, R15, 0x7610, R30 ;  /* 0x000076100f0f7816 */ /* 0x000fe2000000001e */
[----:B------:R-:W-:Y:S01]  /*21d0*/  IMAD.MOV.U32 R3, RZ, RZ, R34 ;  /* 0x000000ffff037224 */ /* 0x000fe200078e0022 */
[----:B------:R-:W-:-:S07]  /*21e0*/  PRMT R30, R30, 0x5410, R17 ;  /* 0x000054101e1e7816 */ /* 0x000fce0000000011 */
.L_x_13552:
[----:B------:R-:W-:Y:S05]  /*21f0*/  BSYNC.RECONVERGENT B1 ;  /* 0x0000000000017941 */ /* 0x000fea0003800200 */
.L_x_13550:
        /* <DEDUP_REMOVED lines=9> */
.L_x_13554:
[----:B------:R-:W-:Y:S01]  /*2290*/  IMAD.MOV.U32 R17, RZ, RZ, R22 ;  /* 0x000000ffff117224 */ /* 0x000fe200078e0016 */
[----:B------:R-:W-:Y:S01]  /*22a0*/  PRMT R25, R25, 0x7610, R15 ;  /* 0x0000761019197816 */ /* 0x000fe2000000000f */
[----:B------:R-:W-:Y:S01]  /*22b0*/  IMAD.MOV.U32 R22, RZ, RZ, R19 ;  /* 0x000000ffff167224 */ /* 0x000fe200078e0013 */
[----:B------:R-:W-:-:S07]  /*22c0*/  PRMT R15, R15, 0x5410, R2 ;  /* 0x000054100f0f7816 */ /* 0x000fce0000000002 */
.L_x_13555:
[----:B------:R-:W-:Y:S05]  /*22d0*/  BSYNC.RECONVERGENT B1 ;  /* 0x0000000000017941 */ /* 0x000fea0003800200 */
.L_x_13553:
        /* <DEDUP_REMOVED lines=9> */
.L_x_13557:
[C---:B------:R-:W-:Y:S01]  /*2370*/  PRMT R2, R25.reuse, 0x7632, R2 ;  /* 0x0000763219027816 */ /* 0x040fe20000000002 */
[----:B------:R-:W-:Y:S02]  /*2380*/  IMAD.MOV.U32 R26, RZ, RZ, R17 ;  /* 0x000000ffff1a7224 */ /* 0x000fe400078e0011 */
[----:B------:R-:W-:Y:S01]  /*2390*/  IMAD.MOV.U32 R17, RZ, RZ, R36 ;  /* 0x000000ffff117224 */ /* 0x000fe200078e0024 */
[----:B------:R-:W-:-:S07]  /*23a0*/  PRMT R25, R25, 0x7610, R2 ;  /* 0x0000761019197816 */ /* 0x000fce0000000002 */
.L_x_13558:
[----:B------:R-:W-:Y:S05]  /*23b0*/  BSYNC.RECONVERGENT B1 ;  /* 0x0000000000017941 */ /* 0x000fea0003800200 */
.L_x_13556:
        /* <DEDUP_REMOVED lines=9> */
.L_x_13560:
[----:B------:R-:W-:Y:S01]  /*2450*/  IMAD.MOV.U32 R19, RZ, RZ, R26 ;  /* 0x000000ffff137224 */ /* 0x000fe200078e001a */
[----:B------:R-:W-:Y:S01]  /*2460*/  PRMT R15, R2, 0x7610, R15 ;  /* 0x00007610020f7816 */ /* 0x000fe2000000000f */
[----:B------:R-:W-:Y:S01]  /*2470*/  IMAD.MOV.U32 R26, RZ, RZ, R5 ;  /* 0x000000ffff1a7224 */ /* 0x000fe200078e0005 */
[----:B------:R-:W-:-:S07]  /*2480*/  PRMT R2, R4, 0x7610, R2 ;  /* 0x0000761004027816 */ /* 0x000fce0000000002 */
.L_x_13561:
[----:B------:R-:W-:Y:S05]  /*2490*/  BSYNC.RECONVERGENT B1 ;  /* 0x0000000000017941 */ /* 0x000fea0003800200 */
.L_x_13559:
        /* <DEDUP_REMOVED lines=9> */
.L_x_13563:
[----:B------:R-:W-:Y:S01]  /*2530*/  IMAD.MOV.U32 R34, RZ, RZ, R19 ;  /* 0x000000ffff227224 */ /* 0x000fe200078e0013 */
[--C-:B------:R-:W-:Y:S01]  /*2540*/  PRMT R2, R2, 0x5410, R15.reuse ;  /* 0x0000541002027816 */ /* 0x100fe2000000000f */
[----:B------:R-:W-:Y:S01]  /*2550*/  IMAD.MOV.U32 R19, RZ, RZ, R32 ;  /* 0x000000ffff137224 */ /* 0x000fe200078e0020 */
[----:B------:R-:W-:-:S07]  /*2560*/  PRMT R15, R7, 0x7610, R15 ;  /* 0x00007610070f7816 */ /* 0x000fce000000000f */
.L_x_13564:
[----:B------:R-:W-:Y:S05]  /*2570*/  BSYNC.RECONVERGENT B1 ;  /* 0x0000000000017941 */ /* 0x000fea0003800200 */
.L_x_13562:
        /* <DEDUP_REMOVED lines=9> */
.L_x_13566:
[C---:B------:R-:W-:Y:S01]  /*2610*/  PRMT R4, R2.reuse, 0x7632, R4 ;  /* 0x0000763202047816 */ /* 0x040fe20000000004 */
[----:B------:R-:W-:Y:S02]  /*2620*/  IMAD.MOV.U32 R5, RZ, RZ, R34 ;  /* 0x000000ffff057224 */ /* 0x000fe400078e0022 */
[----:B------:R-:W-:Y:S01]  /*2630*/  IMAD.MOV.U32 R34, RZ, RZ, R23 ;  /* 0x000000ffff227224 */ /* 0x000fe200078e0017 */
[----:B------:R-:W-:-:S07]  /*2640*/  PRMT R2, R2, 0x7610, R4 ;  /* 0x0000761002027816 */ /* 0x000fce0000000004 */
.L_x_13567:
[----:B------:R-:W-:Y:S05]  /*2650*/  BSYNC.RECONVERGENT B1 ;  /* 0x0000000000017941 */ /* 0x000fea0003800200 */
.L_x_13565:
        /* <DEDUP_REMOVED lines=9> */
.L_x_13569:
[----:B------:R-:W-:Y:S01]  /*26f0*/  IMAD.MOV.U32 R23, RZ, RZ, R5 ;  /* 0x000000ffff177224 */ /* 0x000fe200078e0005 */
[----:B------:R-:W-:Y:S01]  /*2700*/  PRMT R4, R7, 0x5432, R4 ;  /* 0x0000543207047816 */ /* 0x000fe20000000004 */
[----:B------:R-:W-:-:S07]  /*2710*/  IMAD.MOV.U32 R5, RZ, RZ, R6 ;  /* 0x000000ffff057224 */ /* 0x000fce00078e0006 */
.L_x_13570:
[----:B------:R-:W-:Y:S05]  /*2720*/  BSYNC.RECONVERGENT B1 ;  /* 0x0000000000017941 */ /* 0x000fea0003800200 */
.L_x_13568:
[----:B------:R-:W-:Y:S01]  /*2730*/  HSETP2.GT.AND P0, PT, R13.H0_H0, R30.H1_H1, PT ;  /* 0x3000001e0d007234 */ /* 0x000fe20003f04800 */
[----:B------:R-:W-:Y:S01]  /*2740*/  BSSY.RECONVERGENT B1, `(.L_x_13571) ;  /* 0x0000013000017945 */ /* 0x000fe20003800200 */
[----:B------:R-:W-:-:S03]  /*2750*/  ISETP.GE.AND P1, PT, R20, R3, PT ;  /* 0x000000031400720c */ /* 0x000fc60003f26270 */
[----:B------:R-:W-:Y:S02]  /*2760*/  ISETP.EQ.OR P0, PT, R3, -0x1, P0 ;  /* 0xffffffff0300780c */ /* 0x000fe40000702670 */
[----:B------:R-:W-:-:S04]  /*2770*/  HSETP2.NEU.OR P1, PT, R13.H0_H0, R30.H1_H1, P1 ;  /* 0x3000001e0d007234 */ /* 0x000fc80000f2d820 */
[----:B------:R-:W-:-:S13]  /*2780*/  PLOP3.LUT P1, PT, P0, P1, PT, 0x8, 0x80 ;  /* 0x000000000080781c */ /* 0x000fda0000722170 */
[----:B------:R-:W-:Y:S01]  /*2790*/  @!P1 PRMT R30, R30, 0x5410, R13 ;  /* 0x000054101e1e9816 */ /* 0x000fe2000000000d */
[----:B------:R-:W-:-:S04]  /*27a0*/  @!P1 IMAD.MOV.U32 R3, RZ, RZ, R20 ;  /* 0x000000ffff039224 */ /* 0x000fc800078e0014 */
[----:B------:R-:W-:-:S05]  /*27b0*/  HSETP2.GT.AND P0, PT, R30.H1_H1, R15.H1_H1, PT ;  /* 0x3000000f1e007234 */ /* 0x000fca0003f04c00 */
[----:B------:R-:W-:-:S13]  /*27c0*/  ISETP.EQ.OR P0, PT, R22, -0x1, P0 ;  /* 0xffffffff1600780c */ /* 0x000fda0000702670 */
[----:B------:R-:W-:Y:S05]  /*27d0*/  @P0 BRA `(.L_x_13572) ;  /* 0x0000000000140947 */ /* 0x000fea0003800000 */
[----:B------:R-:W-:Y:S01]  /*27e0*/  ISETP.GE.AND P0, PT, R3, R22, PT ;  /* 0x000000160300720c */ /* 0x000fe20003f06270 */
[----:B------:R-:W-:Y:S01]  /*27f0*/  IMAD.MOV.U32 R6, RZ, RZ, R22 ;  /* 0x000000ffff067224 */ /* 0x000fe200078e0016 */
[----:B------:R-:W-:-:S03]  /*2800*/  PRMT R7, R15, 0x7632, R7 ;  /* 0x000076320f077816 */ /* 0x000fc60000000007 */
[----:B------:R-:W-:-:S13]  /*2810*/  HSETP2.NEU.OR P0, PT, R30.H1_H1, R15.H1_H1, P0 ;  /* 0x3000000f1e007234 */ /* 0x000fda000070dc20 */
[----:B------:R-:W-:Y:S05]  /*2820*/  @P0 BRA `(.L_x_13573) ;  /* 0x0000000000100947 */ /* 0x000fea0003800000 */
.L_x_13572:
[----:B------:R-:W-:Y:S01]  /*2830*/  IMAD.MOV.U32 R6, RZ, RZ, R3 ;  /* 0x000000ffff067224 */ /* 0x000fe200078e0003 */
[C---:B------:R-:W-:Y:S01]  /*2840*/  PRMT R7, R30.reuse, 0x7632, R7 ;  /* 0x000076321e077816 */ /* 0x040fe20000000007 */
[----:B------:R-:W-:Y:S01]  /*2850*/  IMAD.MOV.U32 R3, RZ, RZ, R22 ;  /* 0x000000ffff037224 */ /* 0x000fe200078e0016 */
[----:B------:R-:W-:-:S07]  /*2860*/  PRMT R30, R30, 0x7610, R15 ;  /* 0x000076101e1e7816 */ /* 0x000fce000000000f */
.L_x_13573:
[----:B------:R-:W-:Y:S05]  /*2870*/  BSYNC.RECONVERGENT B1 ;  /* 0x0000000000017941 */ /* 0x000fea0003800200 */
.L_x_13571:
        /* <DEDUP_REMOVED lines=9> */
.L_x_13575:
[----:B------:R-:W-:Y:S01]  /*2910*/  IMAD.MOV.U32 R27, RZ, RZ, R6 ;  /* 0x000000ffff1b7224 */ /* 0x000fe200078e0006 */
[----:B------:R-:W-:Y:S01]  /*2920*/  PRMT R7, R25, 0x5432, R7 ;  /* 0x0000543219077816 */ /* 0x000fe20000000007 */
[----:B------:R-:W-:-:S07]  /*2930*/  IMAD.MOV.U32 R6, RZ, RZ, R17 ;  /* 0x000000ffff067224 */ /* 0x000fce00078e0011 */
.L_x_13576:
[----:B------:R-:W-:Y:S05]  /*2940*/  BSYNC.RECONVERGENT B1 ;  /* 0x0000000000017941 */ /* 0x000fea0003800200 */
.L_x_13574:
        /* <DEDUP_REMOVED lines=9> */
.L_x_13578:
[----:B------:R-:W-:Y:S01]  /*29e0*/  IMAD.MOV.U32 R20, RZ, RZ, R27 ;  /* 0x000000ffff147224 */ /* 0x000fe200078e001b */
[C---:B------:R-:W-:Y:S01]  /*29f0*/  PRMT R17, R7.reuse, 0x7632, R17 ;  /* 0x0000763207117816 */ /* 0x040fe20000000011 */
[----:B------:R-:W-:Y:S01]  /*2a00*/  IMAD.MOV.U32 R27, RZ, RZ, R26 ;  /* 0x000000ffff1b7224 */ /* 0x000fe200078e001a */
[----:B------:R-:W-:-:S07]  /*2a10*/  PRMT R7, R7, 0x5410, R2 ;  /* 0x0000541007077816 */ /* 0x000fce0000000002 */
.L_x_13579:
[----:B------:R-:W-:Y:S05]  /*2a20*/  BSYNC.RECONVERGENT B1 ;  /* 0x0000000000017941 */ /* 0x000fea0003800200 */
.L_x_13577:
        /* <DEDUP_REMOVED lines=9> */
.L_x_13581:
[----:B------:R-:W-:Y:S01]  /*2ac0*/  PRMT R15, R15, 0x5410, R17 ;  /* 0x000054100f0f7816 */ /* 0x000fe20000000011 */
[----:B------:R-:W-:Y:S02]  /*2ad0*/  IMAD.MOV.U32 R25, RZ, RZ, R20 ;  /* 0x000000ffff197224 */ /* 0x000fe400078e0014 */
[----:B------:R-:W-:Y:S01]  /*2ae0*/  IMAD.MOV.U32 R20, RZ, RZ, R19 ;  /* 0x000000ffff147224 */ /* 0x000fe200078e0013 */
[----:B------:R-:W-:-:S07]  /*2af0*/  PRMT R17, R15, 0x7610, R17 ;  /* 0x000076100f117816 */ /* 0x000fce0000000011 */
.L_x_13582:
[----:B------:R-:W-:Y:S05]  /*2b00*/  BSYNC.RECONVERGENT B1 ;  /* 0x0000000000017941 */ /* 0x000fea0003800200 */
.L_x_13580:
        /* <DEDUP_REMOVED lines=9> */
.L_x_13584:
[C---:B------:R-:W-:Y:S01]  /*2ba0*/  PRMT R2, R15.reuse, 0x7632, R2 ;  /* 0x000076320f027816 */ /* 0x040fe20000000002 */
[----:B------:R-:W-:Y:S02]  /*2bb0*/  IMAD.MOV.U32 R22, RZ, RZ, R25 ;  /* 0x000000ffff167224 */ /* 0x000fe400078e0019 */
[----:B------:R-:W-:Y:S01]  /*2bc0*/  IMAD.MOV.U32 R25, RZ, RZ, R34 ;  /* 0x000000ffff197224 */ /* 0x000fe200078e0022 */
[----:B------:R-:W-:-:S07]  /*2bd0*/  PRMT R15, R15, 0x7610, R2 ;  /* 0x000076100f0f7816 */ /* 0x000fce0000000002 */
.L_x_13585:
[----:B------:R-:W-:Y:S05]  /*2be0*/  BSYNC.RECONVERGENT B1 ;  /* 0x0000000000017941 */ /* 0x000fea0003800200 */
.L_x_13583:
        /* <DEDUP_REMOVED lines=9> */
.L_x_13587:
[----:B------:R-:W-:Y:S01]  /*2c80*/  IMAD.MOV.U32 R26, RZ, RZ, R22 ;  /* 0x000000ffff1a7224 */ /* 0x000fe200078e0016 */
[----:B------:R-:W-:Y:S01]  /*2c90*/  PRMT R2, R4, 0x5410, R2 ;  /* 0x0000541004027816 */ /* 0x000fe20000000002 */
[----:B------:R-:W-:-:S07]  /*2ca0*/  IMAD.MOV.U32 R22, RZ, RZ, R5 ;  /* 0x000000ffff167224 */ /* 0x000fce00078e0005 */
.L_x_13588:
[----:B------:R-:W-:Y:S05]  /*2cb0*/  BSYNC.RECONVERGENT B1 ;  /* 0x0000000000017941 */ /* 0x000fea0003800200 */
.L_x_13586:
        /* <DEDUP_REMOVED lines=9> */
.L_x_13590:
[C---:B------:R-:W-:Y:S01]  /*2d50*/  PRMT R4, R2.reuse, 0x7632, R4 ;  /* 0x0000763202047816 */ /* 0x040fe20000000004 */
[----:B------:R-:W-:Y:S02]  /*2d60*/  IMAD.MOV.U32 R5, RZ, RZ, R26 ;  /* 0x000000ffff057224 */ /* 0x000fe400078e001a */
[----:B------:R-:W-:Y:S01]  /*2d70*/  IMAD.MOV.U32 R26, RZ, RZ, R23 ;  /* 0x000000ffff1a7224 */ /* 0x000fe200078e0017 */
[----:B------:R-:W-:-:S07]  /*2d80*/  PRMT R2, R2, 0x7610, R4 ;  /* 0x0000761002027816 */ /* 0x000fce0000000004 */
.L_x_13591:
[----:B------:R-:W-:Y:S05]  /*2d90*/  BSYNC.RECONVERGENT B1 ;  /* 0x0000000000017941 */ /* 0x000fea0003800200 */
.L_x_13589:
        /* <DEDUP_REMOVED lines=16> */
.L_x_13593:
[----:B------:R-:W-:Y:S01]  /*2ea0*/  IMAD.MOV.U32 R18, RZ, RZ, R3 ;  /* 0x000000ffff127224 */ /* 0x000fe200078e0003 */
[C---:B------:R-:W-:Y:S01]  /*2eb0*/  PRMT R15, R30.reuse, 0x7632, R15 ;  /* 0x000076321e0f7816 */ /* 0x040fe2000000000f */
[----:B------:R-:W-:Y:S01]  /*2ec0*/  IMAD.MOV.U32 R3, RZ, RZ, R6 ;  /* 0x000000ffff037224 */ /* 0x000fe200078e0006 */
[----:B------:R-:W-:-:S07]  /*2ed0*/  PRMT R30, R30, 0x5410, R7 ;  /* 0x000054101e1e7816 */ /* 0x000fce0000000007 */
.L_x_13594:
[----:B------:R-:W-:Y:S05]  /*2ee0*/  BSYNC.RECONVERGENT B1 ;  /* 0x0000000000017941 */ /* 0x000fea0003800200 */
.L_x_13592:
        /* <DEDUP_REMOVED lines=9> */
.L_x_13596:
[----:B------:R-:W-:Y:S01]  /*2f80*/  IMAD.MOV.U32 R13, RZ, RZ, R18 ;  /* 0x000000ffff0d7224 */ /* 0x000fe200078e0012 */
[----:B------:R-:W-:Y:S01]  /*2f90*/  PRMT R6, R15, 0x7610, R6 ;  /* 0x000076100f067816 */ /* 0x000fe20000000006 */
[----:B------:R-:W-:Y:S01]  /*2fa0*/  IMAD.MOV.U32 R18, RZ, RZ, R27 ;  /* 0x000000ffff127224 */ /* 0x000fe200078e001b */
[----:B------:R-:W-:-:S07]  /*2fb0*/  PRMT R15, R7, 0x7632, R15 ;  /* 0x00007632070f7816 */ /* 0x000fce000000000f */
.L_x_13597:
[----:B------:R-:W-:Y:S05]  /*2fc0*/  BSYNC.RECONVERGENT B1 ;  /* 0x0000000000017941 */ /* 0x000fea0003800200 */
.L_x_13595:
        /* <DEDUP_REMOVED lines=9> */
.L_x_13599:
[----:B------:R-:W-:Y:S01]  /*3060*/  IMAD.MOV.U32 R32, RZ, RZ, R13 ;  /* 0x000000ffff207224 */ /* 0x000fe200078e000d */
[----:B------:R-:W-:Y:S01]  /*3070*/  PRMT R7, R6, 0x7610, R7 ;  /* 0x0000761006077816 */ /* 0x000fe20000000007 */
[----:B------:R-:W-:Y:S01]  /*3080*/  IMAD.MOV.U32 R13, RZ, RZ, R20 ;  /* 0x000000ffff0d7224 */ /* 0x000fe200078e0014 */
[----:B------:R-:W-:-:S07]  /*3090*/  PRMT R6, R17, 0x7610, R6 ;  /* 0x0000761011067816 */ /* 0x000fce0000000006 */
.L_x_13600:
[----:B------:R-:W-:Y:S05]  /*30a0*/  BSYNC.RECONVERGENT B1 ;  /* 0x0000000000017941 */ /* 0x000fea0003800200 */
.L_x_13598:
        /* <DEDUP_REMOVED lines=9> */
.L_x_13602:
[----:B------:R-:W-:Y:S01]  /*3140*/  IMAD.MOV.U32 R17, RZ, RZ, R32 ;  /* 0x000000ffff117224 */ /* 0x000fe200078e0020 */
[----:B------:R-:W-:Y:S01]  /*3150*/  PRMT R4, R4, 0x5410, R7 ;  /* 0x0000541004047816 */ /* 0x000fe20000000007 */
[----:B------:R-:W-:Y:S01]  /*3160*/  IMAD.MOV.U32 R32, RZ, RZ, R25 ;  /* 0x000000ffff207224 */ /* 0x000fe200078e0019 */
[----:B------:R-:W-:-:S07]  /*3170*/  PRMT R7, R15, 0x7632, R7 ;  /* 0x000076320f077816 */ /* 0x000fce0000000007 */
.L_x_13603:
[----:B------:R-:W-:Y:S05]  /*3180*/  BSYNC.RECONVERGENT B1 ;  /* 0x0000000000017941 */ /* 0x000fea0003800200 */
.L_x_13601:
        /* <DEDUP_REMOVED lines=9> */
.L_x_13605:
[----:B------:R-:W-:Y:S01]  /*3220*/  IMAD.MOV.U32 R19, RZ, RZ, R17 ;  /* 0x000000ffff137224 */ /* 0x000fe200078e0011 */
[----:B------:R-:W-:Y:S01]  /*3230*/  PRMT R6, R6, 0x7610, R4 ;  /* 0x0000761006067816 */ /* 0x000fe20000000004 */
[----:B------:R-:W-:Y:S01]  /*3240*/  IMAD.MOV.U32 R17, RZ, RZ, R22 ;  /* 0x000000ffff117224 */ /* 0x000fe200078e0016 */
[----:B------:R-:W-:-:S07]  /*3250*/  PRMT R4, R4, 0x5410, R2 ;  /* 0x0000541004047816 */ /* 0x000fce0000000002 */
.L_x_13606:
[----:B------:R-:W-:Y:S05]  /*3260*/  BSYNC.RECONVERGENT B1 ;  /* 0x0000000000017941 */ /* 0x000fea0003800200 */
.L_x_13604:
        /* <DEDUP_REMOVED lines=9> */
.L_x_13608:
[C---:B------:R-:W-:Y:S01]  /*3300*/  PRMT R2, R6.reuse, 0x7632, R2 ;  /* 0x0000763206027816 */ /* 0x040fe20000000002 */
[----:B------:R-:W-:Y:S02]  /*3310*/  IMAD.MOV.U32 R20, RZ, RZ, R19 ;  /* 0x000000ffff147224 */ /* 0x000fe400078e0013 */
[----:B------:R-:W-:Y:S01]  /*3320*/  IMAD.MOV.U32 R19, RZ, RZ, R26 ;  /* 0x000000ffff137224 */ /* 0x000fe200078e001a */
[----:B------:R-:W-:-:S07]  /*3330*/  PRMT R6, R6, 0x7610, R2 ;  /* 0x0000761006067816 */ /* 0x000fce0000000002 */
.L_x_13609:
[----:B------:R-:W-:Y:S05]  /*3340*/  BSYNC.RECONVERGENT B1 ;  /* 0x0000000000017941 */ /* 0x000fea0003800200 */
.L_x_13607:
        /* <DEDUP_REMOVED lines=9> */
.L_x_13611:
[----:B------:R-:W-:Y:S01]  /*33e0*/  IMAD.MOV.U32 R22, RZ, RZ, R20 ;  /* 0x000000ffff167224 */ /* 0x000fe200078e0014 */
[----:B------:R-:W-:Y:S01]  /*33f0*/  PRMT R2, R4, 0x5410, R2 ;  /* 0x0000541004027816 */ /* 0x000fe20000000002 */
[----:B------:R-:W-:-:S07]  /*3400*/  IMAD.MOV.U32 R20, RZ, RZ, R5 ;  /* 0x000000ffff147224 */ /* 0x000fce00078e0005 */
.L_x_13612:
[----:B------:R-:W-:Y:S05]  /*3410*/  BSYNC.RECONVERGENT B1 ;  /* 0x0000000000017941 */ /* 0x000fea0003800200 */
.L_x_13610:
        /* <DEDUP_REMOVED lines=16> */
.L_x_13614:
[----:B------:R-:W-:Y:S01]  /*3520*/  IMAD.MOV.U32 R16, RZ, RZ, R3 ;  /* 0x000000ffff107224 */ /* 0x000fe200078e0003 */
[----:B------:R-:W-:Y:S01]  /*3530*/  PRMT R5, R5, 0x7610, R30 ;  /* 0x0000761005057816 */ /* 0x000fe2000000001e */
[----:B------:R-:W-:Y:S01]  /*3540*/  IMAD.MOV.U32 R3, RZ, RZ, R18 ;  /* 0x000000ffff037224 */ /* 0x000fe200078e0012 */
[----:B------:R-:W-:-:S07]  /*3550*/  PRMT R30, R30, 0x5410, R15 ;  /* 0x000054101e1e7816 */ /* 0x000fce000000000f */
.L_x_13615:
[----:B------:R-:W-:Y:S05]  /*3560*/  BSYNC.RECONVERGENT B1 ;  /* 0x0000000000017941 */ /* 0x000fea0003800200 */
.L_x_13613:
        /* <DEDUP_REMOVED lines=9> */
.L_x_13617:
[----:B------:R-:W-:Y:S01]  /*3600*/  IMAD.MOV.U32 R15, RZ, RZ, R16 ;  /* 0x000000ffff0f7224 */ /* 0x000fe200078e0010 */
[C---:B------:R-:W-:Y:S01]  /*3610*/  PRMT R4, R5.reuse, 0x7632, R4 ;  /* 0x0000763205047816 */ /* 0x040fe20000000004 */
[----:B------:R-:W-:Y:S01]  /*3620*/  IMAD.MOV.U32 R16, RZ, RZ, R13 ;  /* 0x000000ffff107224 */ /* 0x000fe200078e000d */
[----:B------:R-:W-:-:S07]  /*3630*/  PRMT R5, R5, 0x5410, R6 ;  /* 0x0000541005057816 */ /* 0x000fce0000000006 */
.L_x_13618:
[----:B------:R-:W-:Y:S05]  /*3640*/  BSYNC.RECONVERGENT B1 ;  /* 0x0000000000017941 */ /* 0x000fea0003800200 */
.L_x_13616:
        /* <DEDUP_REMOVED lines=9> */
.L_x_13620:
[----:B------:R-:W-:Y:S01]  /*36e0*/  PRMT R7, R7, 0x5410, R4 ;  /* 0x0000541007077816 */ /* 0x000fe20000000004 */
[----:B------:R-:W-:Y:S02]  /*36f0*/  IMAD.MOV.U32 R18, RZ, RZ, R15 ;  /* 0x000000ffff127224 */ /* 0x000fe400078e000f */
[----:B------:R-:W-:Y:S01]  /*3700*/  IMAD.MOV.U32 R15, RZ, RZ, R32 ;  /* 0x000000ffff0f7224 */ /* 0x000fe200078e0020 */
[----:B------:R-:W-:-:S07]  /*3710*/  PRMT R4, R7, 0x7610, R4 ;  /* 0x0000761007047816 */ /* 0x000fce0000000004 */
.L_x_13621:
[----:B------:R-:W-:Y:S05]  /*3720*/  BSYNC.RECONVERGENT B1 ;  /* 0x0000000000017941 */ /* 0x000fea0003800200 */
.L_x_13619:
        /* <DEDUP_REMOVED lines=9> */
.L_x_13623:
[----:B------:R-:W-:Y:S01]  /*37c0*/  IMAD.MOV.U32 R26, RZ, RZ, R18 ;  /* 0x000000ffff1a7224 */ /* 0x000fe200078e0012 */
[----:B------:R-:W-:Y:S01]  /*37d0*/  PRMT R23, R23, 0x7610, R7 ;  /* 0x0000761017177816 */ /* 0x000fe20000000007 */
[----:B------:R-:W-:Y:S01]  /*37e0*/  IMAD.MOV.U32 R18, RZ, RZ, R17 ;  /* 0x000000ffff127224 */ /* 0x000fe200078e0011 */
[----:B------:R-:W-:-:S07]  /*37f0*/  PRMT R7, R7, 0x7610, R4 ;  /* 0x0000761007077816 */ /* 0x000fce0000000004 */
.L_x_13624:
[----:B------:R-:W-:Y:S05]  /*3800*/  BSYNC.RECONVERGENT B1 ;  /* 0x0000000000017941 */ /* 0x000fea0003800200 */
.L_x_13622:
        /* <DEDUP_REMOVED lines=9> */
.L_x_13626:
[----:B------:R-:W-:Y:S01]  /*38a0*/  IMAD.MOV.U32 R13, RZ, RZ, R26 ;  /* 0x000000ffff0d7224 */ /* 0x000fe200078e001a */
[----:B------:R-:W-:Y:S01]  /*38b0*/  PRMT R4, R4, 0x7610, R23 ;  /* 0x0000761004047816 */ /* 0x000fe20000000017 */
[----:B------:R-:W-:Y:S01]  /*38c0*/  IMAD.MOV.U32 R26, RZ, RZ, R19 ;  /* 0x000000ffff1a7224 */ /* 0x000fe200078e0013 */
[----:B------:R-:W-:-:S07]  /*38d0*/  PRMT R23, R23, 0x7610, R6 ;  /* 0x0000761017177816 */ /* 0x000fce0000000006 */
.L_x_13627:
[----:B------:R-:W-:Y:S05]  /*38e0*/  BSYNC.RECONVERGENT B1 ;  /* 0x0000000000017941 */ /* 0x000fea0003800200 */
.L_x_13625:
        /* <DEDUP_REMOVED lines=9> */
.L_x_13629:
[----:B------:R-:W-:Y:S01]  /*3980*/  IMAD.MOV.U32 R17, RZ, RZ, R13 ;  /* 0x000000ffff117224 */ /* 0x000fe200078e000d */
[----:B------:R-:W-:Y:S01]  /*3990*/  PRMT R6, R6, 0x7610, R4 ;  /* 0x0000761006067816 */ /* 0x000fe20000000004 */
[----:B------:R-:W-:Y:S01]  /*39a0*/  IMAD.MOV.U32 R13, RZ, RZ, R20 ;  /* 0x000000ffff0d7224 */ /* 0x000fe200078e0014 */
[----:B------:R-:W-:-:S07]  /*39b0*/  PRMT R4, R4, 0x5410, R2 ;  /* 0x0000541004047816 */ /* 0x000fce0000000002 */
.L_x_13630:
[----:B------:R-:W-:Y:S05]  /*39c0*/  BSYNC.RECONVERGENT B1 ;  /* 0x0000000000017941 */ /* 0x000fea0003800200 */
.L_x_13628:
        /* <DEDUP_REMOVED lines=9> */
.L_x_13632:
[C---:B------:R-:W-:Y:S01]  /*3a60*/  PRMT R2, R6.reuse, 0x7632, R2 ;  /* 0x0000763206027816 */ /* 0x040fe20000000002 */
[----:B------:R-:W-:Y:S02]  /*3a70*/  IMAD.MOV.U32 R19, RZ, RZ, R17 ;  /* 0x000000ffff137224 */ /* 0x000fe400078e0011 */
[----:B------:R-:W-:Y:S01]  /*3a80*/  IMAD.MOV.U32 R17, RZ, RZ, R22 ;  /* 0x000000ffff117224 */ /* 0x000fe200078e0016 */
[----:B------:R-:W-:-:S07]  /*3a90*/  PRMT R6, R6, 0x7610, R2 ;  /* 0x0000761006067816 */ /* 0x000fce0000000002 */
.L_x_13633:
[----:B------:R-:W-:Y:S05]  /*3aa0*/  BSYNC.RECONVERGENT B1 ;  /* 0x0000000000017941 */ /* 0x000fea0003800200 */
.L_x_13631:
        /* <DEDUP_REMOVED lines=16> */
.L_x_13635:
[----:B------:R-:W-:Y:S01]  /*3bb0*/  IMAD.MOV.U32 R14, RZ, RZ, R3 ;  /* 0x000000ffff0e7224 */ /* 0x000fe200078e0003 */
[----:B------:R-:W-:Y:S01]  /*3bc0*/  PRMT R2, R2, 0x7610, R30 ;  /* 0x0000761002027816 */ /* 0x000fe2000000001e */
[----:B------:R-:W-:Y:S01]  /*3bd0*/  IMAD.MOV.U32 R3, RZ, RZ, R16 ;  /* 0x000000ffff037224 */ /* 0x000fe200078e0010 */
[----:B------:R-:W-:-:S07]  /*3be0*/  PRMT R30, R30, 0x7610, R5 ;  /* 0x000076101e1e7816 */ /* 0x000fce0000000005 */
.L_x_13636:
[----:B------:R-:W-:Y:S05]  /*3bf0*/  BSYNC.RECONVERGENT B1 ;  /* 0x0000000000017941 */ /* 0x000fea0003800200 */
.L_x_13634:
        /* <DEDUP_REMOVED lines=9> */
.L_x_13638:
[----:B------:R-:W-:Y:S01]  /*3c90*/  IMAD.MOV.U32 R5, RZ, RZ, R14 ;  /* 0x000000ffff057224 */ /* 0x000fe200078e000e */
[C---:B------:R-:W-:Y:S01]  /*3ca0*/  PRMT R6, R2.reuse, 0x7632, R6 ;  /* 0x0000763202067816 */ /* 0x040fe20000000006 */
[----:B------:R-:W-:Y:S01]  /*3cb0*/  IMAD.MOV.U32 R14, RZ, RZ, R15 ;  /* 0x000000ffff0e7224 */ /* 0x000fe200078e000f */
[----:B------:R-:W-:-:S07]  /*3cc0*/  PRMT R2, R2, 0x5410, R4 ;  /* 0x0000541002027816 */ /* 0x000fce0000000004 */
.L_x_13639:
[----:B------:R-:W-:Y:S05]  /*3cd0*/  BSYNC.RECONVERGENT B1 ;  /* 0x0000000000017941 */ /* 0x000fea0003800200 */
.L_x_13637:
        /* <DEDUP_REMOVED lines=9> */
.L_x_13641:
[----:B------:R-:W-:Y:S01]  /*3d70*/  IMAD.MOV.U32 R11, RZ, RZ, R5 ;  /* 0x000000ffff0b7224 */ /* 0x000fe200078e0005 */
[----:B------:R-:W-:Y:S01]  /*3d80*/  PRMT R4, R6, 0x7610, R4 ;  /* 0x0000761006047816 */ /* 0x000fe20000000004 */
[----:B------:R-:W-:Y:S01]  /*3d90*/  IMAD.MOV.U32 R5, RZ, RZ, R18 ;  /* 0x000000ffff057224 */ /* 0x000fe200078e0012 */
[----:B------:R-:W-:-:S07]  /*3da0*/  PRMT R6, R7, 0x7632, R6 ;  /* 0x0000763207067816 */ /* 0x000fce0000000006 */
.L_x_13642:
[----:B------:R-:W-:Y:S05]  /*3db0*/  BSYNC.RECONVERGENT B1 ;  /* 0x0000000000017941 */ /* 0x000fea0003800200 */
.L_x_13640:
        /* <DEDUP_REMOVED lines=9> */
.L_x_13644:
[----:B------:R-:W-:Y:S01]  /*3e50*/  IMAD.MOV.U32 R18, RZ, RZ, R11 ;  /* 0x000000ffff127224 */ /* 0x000fe200078e000b */
[----:B------:R-:W-:Y:S01]  /*3e60*/  PRMT R15, R15, 0x5410, R4 ;  /* 0x000054100f0f7816 */ /* 0x000fe20000000004 */
[----:B------:R-:W-:Y:S01]  /*3e70*/  IMAD.MOV.U32 R11, RZ, RZ, R26 ;  /* 0x000000ffff0b7224 */ /* 0x000fe200078e001a */
[----:B------:R-:W-:-:S07]  /*3e80*/  PRMT R4, R23, 0x7632, R4 ;  /* 0x0000763217047816 */ /* 0x000fce0000000004 */
.L_x_13645:
[----:B------:R-:W-:Y:S05]  /*3e90*/  BSYNC.RECONVERGENT B1 ;  /* 0x0000000000017941 */ /* 0x000fea0003800200 */
.L_x_13643:
        /* <DEDUP_REMOVED lines=9> */
.L_x_13647:
[----:B------:R-:W-:Y:S01]  /*3f30*/  IMAD.MOV.U32 R16, RZ, RZ, R18 ;  /* 0x000000ffff107224 */ /* 0x000fe200078e0012 */
[----:B------:R-:W-:Y:S01]  /*3f40*/  PRMT R7, R7, 0x7610, R15 ;  /* 0x0000761007077816 */ /* 0x000fe2000000000f */
[----:B------:R-:W-:Y:S01]  /*3f50*/  IMAD.MOV.U32 R18, RZ, RZ, R13 ;  /* 0x000000ffff127224 */ /* 0x000fe200078e000d */
[----:B------:R-:W-:-:S07]  /*3f60*/  PRMT R15, R15, 0x7610, R4 ;  /* 0x000076100f0f7816 */ /* 0x000fce0000000004 */
.L_x_13648:
[----:B------:R-:W-:Y:S05]  /*3f70*/  BSYNC.RECONVERGENT B1 ;  /* 0x0000000000017941 */ /* 0x000fea0003800200 */
.L_x_13646:
        /* <DEDUP_REMOVED lines=9> */
.L_x_13650:
[----:B------:R-:W-:Y:S01]  /*4010*/  IMAD.MOV.U32 R20, RZ, RZ, R16 ;  /* 0x000000ffff147224 */ /* 0x000fe200078e0010 */
[----:B------:R-:W-:Y:S01]  /*4020*/  PRMT R23, R23, 0x7610, R7 ;  /* 0x0000761017177816 */ /* 0x000fe20000000007 */
[----:B------:R-:W-:Y:S01]  /*4030*/  IMAD.MOV.U32 R16, RZ, RZ, R17 ;  /* 0x000000ffff107224 */ /* 0x000fe200078e0011 */
[----:B------:R-:W-:-:S07]  /*4040*/  PRMT R7, R7, 0x7610, R6 ;  /* 0x0000761007077816 */ /* 0x000fce0000000006 */
.L_x_13651:
[----:B------:R-:W-:Y:S05]  /*4050*/  BSYNC.RECONVERGENT B1 ;  /* 0x0000000000017941 */ /* 0x000fea0003800200 */
.L_x_13649:
        /* <DEDUP_REMOVED lines=9> */
.L_x_13653:
[----:B------:R-:W-:Y:S01]  /*40f0*/  IMAD.MOV.U32 R13, RZ, RZ, R20 ;  /* 0x000000ffff0d7224 */ /* 0x000fe200078e0014 */
[----:B------:R-:W-:Y:S01]  /*4100*/  PRMT R4, R4, 0x7610, R23 ;  /* 0x0000761004047816 */ /* 0x000fe20000000017 */
[----:B------:R-:W-:Y:S01]  /*4110*/  IMAD.MOV.U32 R20, RZ, RZ, R19 ;  /* 0x000000ffff147224 */ /* 0x000fe200078e0013 */
[----:B------:R-:W-:-:S07]  /*4120*/  PRMT R23, R23, 0x5410, R2 ;  /* 0x0000541017177816 */ /* 0x000fce0000000002 */
.L_x_13654:
[----:B------:R-:W-:Y:S05]  /*4130*/  BSYNC.RECONVERGENT B1 ;  /* 0x0000000000017941 */ /* 0x000fea0003800200 */
.L_x_13652:
        /* <DEDUP_REMOVED lines=16> */
.L_x_13656:
[----:B------:R-:W-:Y:S01]  /*4240*/  IMAD.MOV.U32 R22, RZ, RZ, R3 ;  /* 0x000000ffff167224 */ /* 0x000fe200078e0003 */
[----:B------:R-:W-:Y:S01]  /*4250*/  PRMT R19, R19, 0x7610, R30 ;  /* 0x0000761013137816 */ /* 0x000fe2000000001e */
[----:B------:R-:W-:Y:S01]  /*4260*/  IMAD.MOV.U32 R3, RZ, RZ, R14 ;  /* 0x000000ffff037224 */ /* 0x000fe200078e000e */
[----:B------:R-:W-:-:S07]  /*4270*/  PRMT R30, R30, 0x7610, R2 ;  /* 0x000076101e1e7816 */ /* 0x000fce0000000002 */
.L_x_13657:
[----:B------:R-:W-:Y:S05]  /*4280*/  BSYNC.RECONVERGENT B1 ;  /* 0x0000000000017941 */ /* 0x000fea0003800200 */
.L_x_13655:
        /* <DEDUP_REMOVED lines=9> */
.L_x_13659:
[----:B------:R-:W-:Y:S01]  /*4320*/  IMAD.MOV.U32 R12, RZ, RZ, R22 ;  /* 0x000000ffff0c7224 */ /* 0x000fe200078e0016 */
[----:B------:R-:W-:Y:S01]  /*4330*/  PRMT R14, R14, 0x7610, R19 ;  /* 0x000076100e0e7816 */ /* 0x000fe20000000013 */
[----:B------:R-:W-:Y:S01]  /*4340*/  IMAD.MOV.U32 R22, RZ, RZ, R5 ;  /* 0x000000ffff167224 */ /* 0x000fe200078e0005 */
[----:B------:R-:W-:-:S07]  /*4350*/  PRMT R19, R19, 0x5410, R6 ;  /* 0x0000541013137816 */ /* 0x000fce0000000006 */
.L_x_13660:
[----:B------:R-:W-:Y:S05]  /*4360*/  BSYNC.RECONVERGENT B1 ;  /* 0x0000000000017941 */ /* 0x000fea0003800200 */
.L_x_13658:
        /* <DEDUP_REMOVED lines=9> */
.L_x_13662:
[----:B------:R-:W-:Y:S01]  /*4400*/  IMAD.MOV.U32 R6, RZ, RZ, R12 ;  /* 0x000000ffff067224 */ /* 0x000fe200078e000c */
[C---:B------:R-:W-:Y:S01]  /*4410*/  PRMT R7, R14.reuse, 0x7632, R7 ;  /* 0x000076320e077816 */ /* 0x040fe20000000007 */
[----:B------:R-:W-:Y:S01]  /*4420*/  IMAD.MOV.U32 R12, RZ, RZ, R11 ;  /* 0x000000ffff0c7224 */ /* 0x000fe200078e000b */
[----:B------:R-:W-:-:S07]  /*4430*/  PRMT R14, R14, 0x5410, R4 ;  /* 0x000054100e0e7816 */ /* 0x000fce0000000004 */
.L_x_13663:
[----:B------:R-:W-:Y:S05]  /*4440*/  BSYNC.RECONVERGENT B1 ;  /* 0x0000000000017941 */ /* 0x000fea0003800200 */
.L_x_13661:
        /* <DEDUP_REMOVED lines=9> */
.L_x_13665:
[----:B------:R-:W-:Y:S01]  /*44e0*/  PRMT R15, R7, 0x7610, R15 ;  /* 0x00007610070f7816 */ /* 0x000fe2000000000f */
[----:B------:R-:W-:Y:S02]  /*44f0*/  IMAD.MOV.U32 R17, RZ, RZ, R6 ;  /* 0x000000ffff117224 */ /* 0x000fe400078e0006 */
[----:B------:R-:W-:Y:S01]  /*4500*/  IMAD.MOV.U32 R6, RZ, RZ, R18 ;  /* 0x000000ffff067224 */ /* 0x000fe200078e0012 */
[----:B------:R-:W-:-:S07]  /*4510*/  PRMT R7, R15, 0x7632, R7 ;  /* 0x000076320f077816 */ /* 0x000fce0000000007 */
.L_x_13666:
[----:B------:R-:W-:Y:S05]  /*4520*/  BSYNC.RECONVERGENT B1 ;  /* 0x0000000000017941 */ /* 0x000fea0003800200 */
.L_x_13664:
        /* <DEDUP_REMOVED lines=9> */
.L_x_13668:
[----:B------:R-:W-:Y:S01]  /*45c0*/  IMAD.MOV.U32 R11, RZ, RZ, R17 ;  /* 0x000000ffff0b7224 */ /* 0x000fe200078e0011 */
[----:B------:R-:W-:Y:S01]  /*45d0*/  PRMT R14, R15, 0x7610, R14 ;  /* 0x000076100f0e7816 */ /* 0x000fe2000000000e */
[----:B------:R-:W-:Y:S01]  /*45e0*/  IMAD.MOV.U32 R17, RZ, RZ, R16 ;  /* 0x000000ffff117224 */ /* 0x000fe200078e0010 */
[----:B------:R-:W-:-:S07]  /*45f0*/  PRMT R15, R7, 0x7632, R15 ;  /* 0x00007632070f7816 */ /* 0x000fce000000000f */
.L_x_13669:
[----:B------:R-:W-:Y:S05]  /*4600*/  BSYNC.RECONVERGENT B1 ;  /* 0x0000000000017941 */ /* 0x000fea0003800200 */
.L_x_13667:
        /* <DEDUP_REMOVED lines=9> */
.L_x_13671:
[----:B------:R-:W-:Y:S01]  /*46a0*/  IMAD.MOV.U32 R16, RZ, RZ, R11 ;  /* 0x000000ffff107224 */ /* 0x000fe200078e000b */
[----:B------:R-:W-:Y:S01]  /*46b0*/  PRMT R15, R15, 0x5410, R14 ;  /* 0x000054100f0f7816 */ /* 0x000fe2000000000e */
[----:B------:R-:W-:Y:S01]  /*46c0*/  IMAD.MOV.U32 R11, RZ, RZ, R20 ;  /* 0x000000ffff0b7224 */ /* 0x000fe200078e0014 */
[----:B------:R-:W-:-:S07]  /*46d0*/  PRMT R14, R23, 0x7632, R14 ;  /* 0x00007632170e7816 */ /* 0x000fce000000000e */
.L_x_13672:
[----:B------:R-:W-:Y:S05]  /*46e0*/  BSYNC.RECONVERGENT B1 ;  /* 0x0000000000017941 */ /* 0x000fea0003800200 */
.L_x_13670:
        /* <DEDUP_REMOVED lines=9> */
.L_x_13674:
[C---:B------:R-:W-:Y:S01]  /*4780*/  PRMT R30, R15.reuse, 0x7632, R30 ;  /* 0x000076320f1e7816 */ /* 0x040fe2000000001e */
[----:B------:R-:W-:Y:S01]  /*4790*/  IMAD.MOV.U32 R26, RZ, RZ, R16 ;  /* 0x000000ffff1a7224 */ /* 0x000fe200078e0010 */
[----:B------:R-:W-:Y:S01]  /*47a0*/  PRMT R15, R15, 0x7610, R4 ;  /* 0x000076100f0f7816 */ /* 0x000fe20000000004 */
[----:B------:R-:W-:-:S07]  /*47b0*/  IMAD.MOV.U32 R16, RZ, RZ, R13 ;  /* 0x000000ffff107224 */ /* 0x000fce00078e000d */
.L_x_13675:
[----:B------:R-:W-:Y:S05]  /*47c0*/  BSYNC.RECONVERGENT B1 ;  /* 0x0000000000017941 */ /* 0x000fea0003800200 */
.L_x_13673:
        /* <DEDUP_REMOVED lines=16> */
.L_x_13677:
[----:B------:R-:W-:Y:S01]  /*48d0*/  PRMT R32, R32, 0x7610, R30 ;  /* 0x0000761020207816 */ /* 0x000fe2000000001e */
[----:B------:R-:W-:Y:S01]  /*48e0*/  IMAD.MOV.U32 R2, RZ, RZ, R3 ;  /* 0x000000ffff027224 */ /* 0x000fe200078e0003 */
[----:B------:R-:W-:Y:S01]  /*48f0*/  PRMT R30, R30, 0x7610, R19 ;  /* 0x000076101e1e7816 */ /* 0x000fe20000000013 */
[----:B------:R-:W-:-:S07]  /*4900*/  IMAD.MOV.U32 R3, RZ, RZ, R22 ;  /* 0x000000ffff037224 */ /* 0x000fce00078e0016 */
.L_x_13678:
[----:B------:R-:W-:Y:S05]  /*4910*/  BSYNC.RECONVERGENT B1 ;  /* 0x0000000000017941 */ /* 0x000fea0003800200 */
.L_x_13676:
        /* <DEDUP_REMOVED lines=9> */
.L_x_13680:
[----:B------:R-:W-:Y:S01]  /*49b0*/  PRMT R33, R33, 0x7610, R32 ;  /* 0x0000761021217816 */ /* 0x000fe20000000020 */
[----:B------:R-:W-:Y:S01]  /*49c0*/  IMAD.MOV.U32 R5, RZ, RZ, R2 ;  /* 0x000000ffff057224 */ /* 0x000fe200078e0002 */
[----:B------:R-:W-:Y:S01]  /*49d0*/  PRMT R32, R32, 0x7610, R14 ;  /* 0x0000761020207816 */ /* 0x000fe2000000000e */
[----:B------:R-:W-:-:S07]  /*49e0*/  IMAD.MOV.U32 R2, RZ, RZ, R12 ;  /* 0x000000ffff027224 */ /* 0x000fce00078e000c */
.L_x_13681:
[----:B------:R-:W-:Y:S05]  /*49f0*/  BSYNC.RECONVERGENT B1 ;  /* 0x0000000000017941 */ /* 0x000fea0003800200 */
.L_x_13679:
        /* <DEDUP_REMOVED lines=9> */
.L_x_13683:
[----:B------:R-:W-:Y:S01]  /*4a90*/  IMAD.MOV.U32 R4, RZ, RZ, R5 ;  /* 0x000000ffff047224 */ /* 0x000fe200078e0005 */
[----:B------:R-:W-:Y:S01]  /*4aa0*/  PRMT R33, R33, 0x5432, R7 ;  /* 0x0000543221217816 */ /* 0x000fe20000000007 */
[----:B------:R-:W-:-:S07]  /*4ab0*/  IMAD.MOV.U32 R5, RZ, RZ, R6 ;  /* 0x000000ffff057224 */ /* 0x000fce00078e0006 */
.L_x_13684:
[----:B------:R-:W-:Y:S05]  /*4ac0*/  BSYNC.RECONVERGENT B1 ;  /* 0x0000000000017941 */ /* 0x000fea0003800200 */
.L_x_13682:
        /* <DEDUP_REMOVED lines=9> */
.L_x_13686:
[----:B------:R-:W-:Y:S01]  /*4b60*/  PRMT R32, R33, 0x7610, R32 ;  /* 0x0000761021207816 */ /* 0x000fe20000000020 */
[----:B------:R-:W-:Y:S01]  /*4b70*/  IMAD.MOV.U32 R7, RZ, RZ, R4 ;  /* 0x000000ffff077224 */ /* 0x000fe200078e0004 */
[----:B------:R-:W-:Y:S01]  /*4b80*/  PRMT R33, R15, 0x7610, R33 ;  /* 0x000076100f217816 */ /* 0x000fe20000000021 */
[----:B------:R-:W-:-:S07]  /*4b90*/  IMAD.MOV.U32 R4, RZ, RZ, R17 ;  /* 0x000000ffff047224 */ /* 0x000fce00078e0011 */
.L_x_13687:
[----:B------:R-:W-:Y:S05]  /*4ba0*/  BSYNC.RECONVERGENT B1 ;  /* 0x0000000000017941 */ /* 0x000fea0003800200 */
.L_x_13685:
        /* <DEDUP_REMOVED lines=9> */
.L_x_13689:
[----:B------:R-:W-:Y:S01]  /*4c40*/  PRMT R31, R32, 0x7610, R31 ;  /* 0x00007610201f7816 */ /* 0x000fe2000000001f */
[----:B------:R-:W-:Y:S01]  /*4c50*/  IMAD.MOV.U32 R6, RZ, RZ, R7 ;  /* 0x000000ffff067224 */ /* 0x000fe200078e0007 */
[----:B------:R-:W-:Y:S01]  /*4c60*/  PRMT R32, R14, 0x7610, R32 ;  /* 0x000076100e207816 */ /* 0x000fe20000000020 */
[----:B------:R-:W-:-:S07]  /*4c70*/  IMAD.MOV.U32 R7, RZ, RZ, R11 ;  /* 0x000000ffff077224 */ /* 0x000fce00078e000b */
.L_x_13690:
[----:B------:R-:W-:Y:S05]  /*4c80*/  BSYNC.RECONVERGENT B1 ;  /* 0x0000000000017941 */ /* 0x000fea0003800200 */
.L_x_13688:
        /* <DEDUP_REMOVED lines=9> */
.L_x_13692:
[----:B------:R-:W-:Y:S01]  /*4d20*/  IMAD.MOV.U32 R9, RZ, RZ, R6 ;  /* 0x000000ffff097224 */ /* 0x000fe200078e0006 */
[--C-:B------:R-:W-:Y:S01]  /*4d30*/  PRMT R8, R8, 0x5410, R31.reuse ;  /* 0x0000541008087816 */ /* 0x100fe2000000001f */
[----:B------:R-:W-:Y:S01]  /*4d40*/  IMAD.MOV.U32 R6, RZ, RZ, R16 ;  /* 0x000000ffff067224 */ /* 0x000fe200078e0010 */
[----:B------:R-:W-:-:S07]  /*4d50*/  PRMT R31, R15, 0x7632, R31 ;  /* 0x000076320f1f7816 */ /* 0x000fce000000001f */
.L_x_13693:
[----:B------:R-:W-:Y:S05]  /*4d60*/  BSYNC.RECONVERGENT B1 ;  /* 0x0000000000017941 */ /* 0x000fea0003800200 */
.L_x_13691:
[----:B------:R-:W-:-:S05]  /*4d70*/  HSETP2.GT.AND P0, PT, R8.H1_H1, R30.H0_H0, PT ;  /* 0x2000001e08007234 */ /* 0x000fca0003f04c00 */
        /* <DEDUP_REMOVED lines=8> */
.L_x_13694:
[----:B------:R-:W-:Y:S01]  /*4e00*/  PRMT R31, R31, 0x5410, R30 ;  /* 0x000054101f1f7816 */ /* 0x000fe2000000001e */
[----:B------:R-:W-:Y:S01]  /*4e10*/  IMAD.MOV.U32 R27, RZ, RZ, R26 ;  /* 0x000000ffff1b7224 */ /* 0x000fe200078e001a */
[----:B------:R-:W-:Y:S01]  /*4e20*/  PRMT R30, R8, 0x7632, R30 ;  /* 0x00007632081e7816 */ /* 0x000fe2000000001e */
[----:B------:R-:W-:Y:S02]  /*4e30*/  IMAD.MOV.U32 R29, RZ, RZ, R0 ;  /* 0x000000ffff1d7224 */ /* 0x000fe400078e0000 */
[----:B------:R-:W-:-:S07]  /*4e40*/  IMAD.MOV.U32 R26, RZ, RZ, R9 ;  /* 0x000000ffff1a7224 */ /* 0x000fce00078e0009 */
.L_x_13528:
[----:B------:R-:W-:Y:S05]  /*4e50*/  BSYNC.RECONVERGENT B0 ;  /* 0x0000000000007941 */ /* 0x000fea0003800200 */
.L_x_13527:
[----:B------:R-:W-:Y:S01]  /*4e60*/  ISETP.GT.AND P0, PT, R21, 0x1d, PT ;  /* 0x0000001d1500780c */ /* 0x000fe20003f04270 */
[----:B------:R1:W2:Y:S01]  /*4e70*/  SHFL.DOWN PT, R36, R29, 0x2, 0x1f ;  /* 0x08401f001d247f89 */ /* 0x0002a200000e0000 */
[----:B0-----:R-:W-:Y:S01]  /*4e80*/  PRMT R15, R30, 0x7610, R31 ;  /* 0x000076101e0f7816 */ /* 0x001fe2000000001f */
[----:B------:R-:W-:Y:S01]  /*4e90*/  BSSY.RECONVERGENT B0, `(.L_x_13695) ;  /* 0x000035c000007945 */ /* 0x000fe20003800200 */
[----:B------:R-:W-:Y:S01]  /*4ea0*/  PRMT R13, R31, 0x5410, R32 ;  /* 0x000054101f0d7816 */ /* 0x000fe20000000020 */
[----:B------:R1:W0:Y:S01]  /*4eb0*/  SHFL.DOWN PT, R17, R28, 0x2, 0x1f ;  /* 0x08401f001c117f89 */ /* 0x00022200000e0000 */
[----:B------:R-:W-:-:S03]  /*4ec0*/  PRMT R0, R32, 0x7632, R30 ;  /* 0x0000763220007816 */ /* 0x000fc6000000001e */
[----:B------:R1:W3:Y:S04]  /*4ed0*/  SHFL.DOWN PT, R34, R26, 0x2, 0x1f ;  /* 0x08401f001a227f89 */ /* 0x0002e800000e0000 */
[----:B------:R1:W4:Y:S04]  /*4ee0*/  SHFL.DOWN PT, R22, R27, 0x2, 0x1f ;  /* 0x08401f001b167f89 */ /* 0x00032800000e0000 */
[----:B------:R1:W0:Y:S04]  /*4ef0*/  SHFL.DOWN PT, R20, R6, 0x2, 0x1f ;  /* 0x08401f0006147f89 */ /* 0x00022800000e0000 */
        /* <DEDUP_REMOVED lines=9> */
[----:B--234-:R-:W-:Y:S05]  /*4f90*/  @P0 BRA `(.L_x_13696) ;  /* 0x00000034002c0947 */ /* 0x01cfea0003800000 */
[C-C-:B0-----:R-:W-:Y:S01]  /*4fa0*/  HSETP2.GT.AND P0, PT, R15.reuse.H0_H0, R30.reuse.H1_H1, PT ;  /* 0x3000001e0f007234 */ /* 0x141fe20003f04800 */
[----:B------:R-:W-:Y:S01]  /*4fb0*/  BSSY.RECONVERGENT B1, `(.L_x_13697) ;  /* 0x000001c000017945 */ /* 0x000fe20003800200 */
[----:B------:R-:W-:Y:S02]  /*4fc0*/  ISETP.GE.AND P1, PT, R34, R3, PT ;  /* 0x000000032200720c */ /* 0x000fe40003f26270 */
[-C--:B------:R-:W-:Y:S02]  /*4fd0*/  FSETP.GT.FTZ.AND P2, PT, R29, R36.reuse, PT ;  /* 0x000000241d00720b */ /* 0x080fe40003f54000 */
[----:B------:R-:W-:Y:S02]  /*4fe0*/  ISETP.EQ.OR P0, PT, R3, -0x1, P0 ;  /* 0xffffffff0300780c */ /* 0x000fe40000702670 */
[----:B------:R-:W-:Y:S02]  /*4ff0*/  HSETP2.NEU.OR P1, PT, R15.H0_H0, R30.H1_H1, P1 ;  /* 0x3000001e0f007234 */ /* 0x000fe40000f2d820 */
[----:B-1----:R-:W-:-:S02]  /*5000*/  FSEL R0, R29, R36, P2 ;  /* 0x000000241d007208 */ /* 0x002fc40001000000 */
        /* <DEDUP_REMOVED lines=18> */
.L_x_13698:
[----:B------:R-:W-:Y:S01]  /*5130*/  IMAD.MOV.U32 R34, RZ, RZ, R3 ;  /* 0x000000ffff227224 */ /* 0x000fe200078e0003 */
[C---:B------:R-:W-:Y:S01]  /*5140*/  PRMT R17, R30.reuse, 0x7632, R17 ;  /* 0x000076321e117816 */ /* 0x040fe20000000011 */
[----:B------:R-:W-:Y:S01]  /*5150*/  IMAD.MOV.U32 R3, RZ, RZ, R2 ;  /* 0x000000ffff037224 */ /* 0x000fe200078e0002 */
[----:B------:R-:W-:-:S07]  /*5160*/  PRMT R30, R30, 0x7610, R32 ;  /* 0x000076101e1e7816 */ /* 0x000fce0000000020 */
.L_x_13699:
[----:B------:R-:W-:Y:S05]  /*5170*/  BSYNC.RECONVERGENT B1 ;  /* 0x0000000000017941 */ /* 0x000fea0003800200 */
.L_x_13697:
        /* <DEDUP_REMOVED lines=9> */
.L_x_13701:
[----:B------:R-:W-:Y:S01]  /*5210*/  IMAD.MOV.U32 R19, RZ, RZ, R34 ;  /* 0x000000ffff137224 */ /* 0x000fe200078e0022 */
[----:B------:R-:W-:Y:S01]  /*5220*/  PRMT R2, R17, 0x7610, R2 ;  /* 0x0000761011027816 */ /* 0x000fe20000000002 */
[----:B------:R-:W-:Y:S01]  /*5230*/  IMAD.MOV.U32 R34, RZ, RZ, R5 ;  /* 0x000000ffff227224 */ /* 0x000fe200078e0005 */
[----:B------:R-:W-:-:S07]  /*5240*/  PRMT R17, R33, 0x7632, R17 ;  /* 0x0000763221117816 */ /* 0x000fce0000000011 */
.L_x_13702:
[----:B------:R-:W-:Y:S05]  /*5250*/  BSYNC.RECONVERGENT B1 ;  /* 0x0000000000017941 */ /* 0x000fea0003800200 */
.L_x_13700:
        /* <DEDUP_REMOVED lines=9> */
.L_x_13704:
[----:B------:R-:W-:Y:S01]  /*52f0*/  IMAD.MOV.U32 R36, RZ, RZ, R19 ;  /* 0x000000ffff247224 */ /* 0x000fe200078e0013 */
[----:B------:R-:W-:Y:S01]  /*5300*/  PRMT R2, R33, 0x5410, R2 ;  /* 0x0000541021027816 */ /* 0x000fe20000000002 */
[----:B------:R-:W-:-:S07]  /*5310*/  IMAD.MOV.U32 R19, RZ, RZ, R4 ;  /* 0x000000ffff137224 */ /* 0x000fce00078e0004 */
.L_x_13705:
[----:B------:R-:W-:Y:S05]  /*5320*/  BSYNC.RECONVERGENT B1 ;  /* 0x0000000000017941 */ /* 0x000fea0003800200 */
.L_x_13703:
        /* <DEDUP_REMOVED lines=9> */
.L_x_13707:
[----:B------:R-:W-:Y:S01]  /*53c0*/  IMAD.MOV.U32 R5, RZ, RZ, R36 ;  /* 0x000000ffff057224 */ /* 0x000fe200078e0024 */
[C---:B------:R-:W-:Y:S01]  /*53d0*/  PRMT R4, R2.reuse, 0x7632, R4 ;  /* 0x0000763202047816 */ /* 0x040fe20000000004 */
[----:B------:R-:W-:Y:S01]  /*53e0*/  IMAD.MOV.U32 R36, RZ, RZ, R7 ;  /* 0x000000ffff247224 */ /* 0x000fe200078e0007 */
[----:B------:R-:W-:-:S07]  /*53f0*/  PRMT R2, R2, 0x5410, R32 ;  /* 0x0000541002027816 */ /* 0x000fce0000000020 */
.L_x_13708:
[----:B------:R-:W-:Y:S05]  /*5400*/  BSYNC.RECONVERGENT B1 ;  /* 0x0000000000017941 */ /* 0x000fea0003800200 */
.L_x_13706:
        /* <DEDUP_REMOVED lines=9> */
.L_x_13710:
[----:B------:R-:W-:Y:S01]  /*54a0*/  IMAD.MOV.U32 R32, RZ, RZ, R5 ;  /* 0x000000ffff207224 */ /* 0x000fe200078e0005 */
[----:B------:R-:W-:Y:S01]  /*54b0*/  PRMT R7, R4, 0x7610, R7 ;  /* 0x0000761004077816 */ /* 0x000fe20000000007 */
[----:B------:R-:W-:Y:S01]  /*54c0*/  IMAD.MOV.U32 R5, RZ, RZ, R6 ;  /* 0x000000ffff057224 */ /* 0x000fe200078e0006 */
[----:B------:R-:W-:-:S07]  /*54d0*/  PRMT R4, R31, 0x7610, R4 ;  /* 0x000076101f047816 */ /* 0x000fce0000000004 */
.L_x_13711:
[----:B------:R-:W-:Y:S05]  /*54e0*/  BSYNC.RECONVERGENT B1 ;  /* 0x0000000000017941 */ /* 0x000fea0003800200 */
.L_x_13709:
        /* <DEDUP_REMOVED lines=9> */
.L_x_13713:
[----:B------:R-:W-:Y:S01]  /*5580*/  IMAD.MOV.U32 R23, RZ, RZ, R32 ;  /* 0x000000ffff177224 */ /* 0x000fe200078e0020 */
[----:B------:R-:W-:Y:S01]  /*5590*/  PRMT R4, R4, 0x5410, R7 ;  /* 0x0000541004047816 */ /* 0x000fe20000000007 */
[----:B------:R-:W-:Y:S01]  /*55a0*/  IMAD.MOV.U32 R32, RZ, RZ, R27 ;  /* 0x000000ffff207224 */ /* 0x000fe200078e001b */
[----:B------:R-:W-:-:S07]  /*55b0*/  PRMT R7, R31, 0x7632, R7 ;  /* 0x000076321f077816 */ /* 0x000fce0000000007 */
.L_x_13714:
[----:B------:R-:W-:Y:S05]  /*55c0*/  BSYNC.RECONVERGENT B1 ;  /* 0x0000000000017941 */ /* 0x000fea0003800200 */
.L_x_13712:
        /* <DEDUP_REMOVED lines=9> */
.L_x_13716:
[----:B------:R-:W-:Y:S01]  /*5660*/  IMAD.MOV.U32 R6, RZ, RZ, R23 ;  /* 0x000000ffff067224 */ /* 0x000fe200078e0017 */
[----:B------:R-:W-:Y:S01]  /*5670*/  PRMT R7, R7, 0x7610, R4 ;  /* 0x0000761007077816 */ /* 0x000fe20000000004 */
[----:B------:R-:W-:Y:S01]  /*5680*/  IMAD.MOV.U32 R23, RZ, RZ, R26 ;  /* 0x000000ffff177224 */ /* 0x000fe200078e001a */
[----:B------:R-:W-:-:S07]  /*5690*/  PRMT R4, R4, 0x5410, R30 ;  /* 0x0000541004047816 */ /* 0x000fce000000001e */
.L_x_13717:
[----:B------:R-:W-:Y:S05]  /*56a0*/  BSYNC.RECONVERGENT B1 ;  /* 0x0000000000017941 */ /* 0x000fea0003800200 */
.L_x_13715:
        /* <DEDUP_REMOVED lines=16> */
.L_x_13719:
[----:B------:R-:W-:Y:S01]  /*57b0*/  IMAD.MOV.U32 R22, RZ, RZ, R3 ;  /* 0x000000ffff167224 */ /* 0x000fe200078e0003 */
[----:B------:R-:W-:Y:S01]  /*57c0*/  PRMT R15, R15, 0x7610, R30 ;  /* 0x000076100f0f7816 */ /* 0x000fe2000000001e */
[----:B------:R-:W-:Y:S01]  /*57d0*/  IMAD.MOV.U32 R3, RZ, RZ, R34 ;  /* 0x000000ffff037224 */ /* 0x000fe200078e0022 */
[----:B------:R-:W-:-:S07]  /*57e0*/  PRMT R30, R30, 0x5410, R17 ;  /* 0x000054101e1e7816 */ /* 0x000fce0000000011 */
.L_x_13720:
[----:B------:R-:W-:Y:S05]  /*57f0*/  BSYNC.RECONVERGENT B1 ;  /* 0x0000000000017941 */ /* 0x000fea0003800200 */
.L_x_13718:
        /* <DEDUP_REMOVED lines=9> */
.L_x_13722:
[----:B------:R-:W-:Y:S01]  /*5890*/  IMAD.MOV.U32 R17, RZ, RZ, R22 ;  /* 0x000000ffff117224 */ /* 0x000fe200078e0016 */
[----:B------:R-:W-:Y:S01]  /*58a0*/  PRMT R25, R25, 0x7610, R15 ;  /* 0x0000761019197816 */ /* 0x000fe2000000000f */
[----:B------:R-:W-:Y:S01]  /*58b0*/  IMAD.MOV.U32 R22, RZ, RZ, R19 ;  /* 0x000000ffff167224 */ /* 0x000fe200078e0013 */
[----:B------:R-:W-:-:S07]  /*58c0*/  PRMT R15, R15, 0x5410, R2 ;  /* 0x000054100f0f7816 */ /* 0x000fce0000000002 */
.L_x_13723:
[----:B------:R-:W-:Y:S05]  /*58d0*/  BSYNC.RECONVERGENT B1 ;  /* 0x0000000000017941 */ /* 0x000fea0003800200 */
.L_x_13721:
        /* <DEDUP_REMOVED lines=9> */
.L_x_13725:
[C---:B------:R-:W-:Y:S01]  /*5970*/  PRMT R2, R25.reuse, 0x7632, R2 ;  /* 0x0000763219027816 */ /* 0x040fe20000000002 */
[----:B------:R-:W-:Y:S02]  /*5980*/  IMAD.MOV.U32 R26, RZ, RZ, R17 ;  /* 0x000000ffff1a7224 */ /* 0x000fe400078e0011 */
[----:B------:R-:W-:Y:S01]  /*5990*/  IMAD.MOV.U32 R17, RZ, RZ, R36 ;  /* 0x000000ffff117224 */ /* 0x000fe200078e0024 */
[----:B------:R-:W-:-:S07]  /*59a0*/  PRMT R25, R25, 0x7610, R2 ;  /* 0x0000761019197816 */ /* 0x000fce0000000002 */
.L_x_13726:
[----:B------:R-:W-:Y:S05]  /*59b0*/  BSYNC.RECONVERGENT B1 ;  /* 0x0000000000017941 */ /* 0x000fea0003800200 */
.L_x_13724:
        /* <DEDUP_REMOVED lines=9> */
.L_x_13728:
[----:B------:R-:W-:Y:S01]  /*5a50*/  IMAD.MOV.U32 R19, RZ, RZ, R26 ;  /* 0x000000ffff137224 */ /* 0x000fe200078e001a */
[----:B------:R-:W-:Y:S01]  /*5a60*/  PRMT R15, R2, 0x7610, R15 ;  /* 0x00007610020f7816 */ /* 0x000fe2000000000f */
[----:B------:R-:W-:Y:S01]  /*5a70*/  IMAD.MOV.U32 R26, RZ, RZ, R5 ;  /* 0x000000ffff1a7224 */ /* 0x000fe200078e0005 */
[----:B------:R-:W-:-:S07]  /*5a80*/  PRMT R2, R4, 0x7610, R2 ;  /* 0x0000761004027816 */ /* 0x000fce0000000002 */
.L_x_13729:
[----:B------:R-:W-:Y:S05]  /*5a90*/  BSYNC.RECONVERGENT B1 ;  /* 0x0000000000017941 */ /* 0x000fea0003800200 */
.L_x_13727:
        /* <DEDUP_REMOVED lines=9> */
.L_x_13731:
[----:B------:R-:W-:Y:S01]  /*5b30*/  IMAD.MOV.U32 R34, RZ, RZ, R19 ;  /* 0x000000ffff227224 */ /* 0x000fe200078e0013 */
[--C-:B------:R-:W-:Y:S01]  /*5b40*/  PRMT R2, R2, 0x5410, R15.reuse ;  /* 0x0000541002027816 */ /* 0x100fe2000000000f */
[----:B------:R-:W-:Y:S01]  /*5b50*/  IMAD.MOV.U32 R19, RZ, RZ, R32 ;  /* 0x000000ffff137224 */ /* 0x000fe200078e0020 */
[----:B------:R-:W-:-:S07]  /*5b60*/  PRMT R15, R7, 0x7610, R15 ;  /* 0x00007610070f7816 */ /* 0x000fce000000000f */
.L_x_13732:
[----:B------:R-:W-:Y:S05]  /*5b70*/  BSYNC.RECONVERGENT B1 ;  /* 0x0000000000017941 */ /* 0x000fea0003800200 */
.L_x_13730:
        /* <DEDUP_REMOVED lines=9> */
.L_x_13734:
[C---:B------:R-:W-:Y:S01]  /*5c10*/  PRMT R4, R2.reuse, 0x7632, R4 ;  /* 0x0000763202047816 */ /* 0x040fe20000000004 */
[----:B------:R-:W-:Y:S02]  /*5c20*/  IMAD.MOV.U32 R5, RZ, RZ, R34 ;  /* 0x000000ffff057224 */ /* 0x000fe400078e0022 */
[----:B------:R-:W-:Y:S01]  /*5c30*/  IMAD.MOV.U32 R34, RZ, RZ, R23 ;  /* 0x000000ffff227224 */ /* 0x000fe200078e0017 */
[----:B------:R-:W-:-:S07]  /*5c40*/  PRMT R2, R2, 0x7610, R4 ;  /* 0x0000761002027816 */ /* 0x000fce0000000004 */
.L_x_13735:
[----:B------:R-:W-:Y:S05]  /*5c50*/  BSYNC.RECONVERGENT B1 ;  /* 0x0000000000017941 */ /* 0x000fea0003800200 */
.L_x_13733:
        /* <DEDUP_REMOVED lines=9> */
.L_x_13737:
[----:B------:R-:W-:Y:S01]  /*5cf0*/  IMAD.MOV.U32 R23, RZ, RZ, R5 ;  /* 0x000000ffff177224 */ /* 0x000fe200078e0005 */
[----:B------:R-:W-:Y:S01]  /*5d00*/  PRMT R4, R7, 0x5432, R4 ;  /* 0x0000543207047816 */ /* 0x000fe20000000004 */
[----:B------:R-:W-:-:S07]  /*5d10*/  IMAD.MOV.U32 R5, RZ, RZ, R6 ;  /* 0x000000ffff057224 */ /* 0x000fce00078e0006 */
.L_x_13738:
[----:B------:R-:W-:Y:S05]  /*5d20*/  BSYNC.RECONVERGENT B1 ;  /* 0x0000000000017941 */ /* 0x000fea0003800200 */
.L_x_13736:
        /* <DEDUP_REMOVED lines=16> */
.L_x_13740:
[----:B------:R-:W-:Y:S01]  /*5e30*/  IMAD.MOV.U32 R6, RZ, RZ, R3 ;  /* 0x000000ffff067224 */ /* 0x000fe200078e0003 */
[C---:B------:R-:W-:Y:S01]  /*5e40*/  PRMT R7, R30.reuse, 0x7632, R7 ;  /* 0x000076321e077816 */ /* 0x040fe20000000007 */
[----:B------:R-:W-:Y:S01]  /*5e50*/  IMAD.MOV.U32 R3, RZ, RZ, R22 ;  /* 0x000000ffff037224 */ /* 0x000fe200078e0016 */
[----:B------:R-:W-:-:S07]  /*5e60*/  PRMT R30, R30, 0x7610, R15 ;  /* 0x000076101e1e7816 */ /* 0x000fce000000000f */
.L_x_13741:
[----:B------:R-:W-:Y:S05]  /*5e70*/  BSYNC.RECONVERGENT B1 ;  /* 0x0000000000017941 */ /* 0x000fea0003800200 */
.L_x_13739:
        /* <DEDUP_REMOVED lines=9> */
.L_x_13743:
[----:B------:R-:W-:Y:S01]  /*5f10*/  IMAD.MOV.U32 R27, RZ, RZ, R6 ;  /* 0x000000ffff1b7224 */ /* 0x000fe200078e0006 */
[----:B------:R-:W-:Y:S01]  /*5f20*/  PRMT R7, R25, 0x5432, R7 ;  /* 0x0000543219077816 */ /* 0x000fe20000000007 */
[----:B------:R-:W-:-:S07]  /*5f30*/  IMAD.MOV.U32 R6, RZ, RZ, R17 ;  /* 0x000000ffff067224 */ /* 0x000fce00078e0011 */
.L_x_13744:
[----:B------:R-:W-:Y:S05]  /*5f40*/  BSYNC.RECONVERGENT B1 ;  /* 0x0000000000017941 */ /* 0x000fea0003800200 */
.L_x_13742:
        /* <DEDUP_REMOVED lines=9> */
.L_x_13746:
[----:B------:R-:W-:Y:S01]  /*5fe0*/  IMAD.MOV.U32 R20, RZ, RZ, R27 ;  /* 0x000000ffff147224 */ /* 0x000fe200078e001b */
[C---:B------:R-:W-:Y:S01]  /*5ff0*/  PRMT R17, R7.reuse, 0x7632, R17 ;  /* 0x0000763207117816 */ /* 0x040fe20000000011 */
[----:B------:R-:W-:Y:S01]  /*6000*/  IMAD.MOV.U32 R27, RZ, RZ, R26 ;  /* 0x000000ffff1b7224 */ /* 0x000fe200078e001a */
[----:B------:R-:W-:-:S07]  /*6010*/  PRMT R7, R7, 0x5410, R2 ;  /* 0x0000541007077816 */ /* 0x000fce0000000002 */
.L_x_13747:
[----:B------:R-:W-:Y:S05]  /*6020*/  BSYNC.RECONVERGENT B1 ;  /* 0x0000000000017941 */ /* 0x000fea0003800200 */
.L_x_13745:
        /* <DEDUP_REMOVED lines=9> */
.L_x_13749:
[----:B------:R-:W-:Y:S01]  /*60c0*/  PRMT R15, R15, 0x5410, R17 ;  /* 0x000054100f0f7816 */ /* 0x000fe20000000011 */
[----:B------:R-:W-:Y:S02]  /*60d0*/  IMAD.MOV.U32 R25, RZ, RZ, R20 ;  /* 0x000000ffff197224 */ /* 0x000fe400078e0014 */
[----:B------:R-:W-:Y:S01]  /*60e0*/  IMAD.MOV.U32 R20, RZ, RZ, R19 ;  /* 0x000000ffff147224 */ /* 0x000fe200078e0013 */
[----:B------:R-:W-:-:S07]  /*60f0*/  PRMT R17, R15, 0x7610, R17 ;  /* 0x000076100f117816 */ /* 0x000fce0000000011 */
.L_x_13750:
[----:B------:R-:W-:Y:S05]  /*6100*/  BSYNC.RECONVERGENT B1 ;  /* 0x0000000000017941 */ /* 0x000fea0003800200 */
.L_x_13748:
        /* <DEDUP_REMOVED lines=9> */
.L_x_13752:
[C---:B------:R-:W-:Y:S01]  /*61a0*/  PRMT R2, R15.reuse, 0x7632, R2 ;  /* 0x000076320f027816 */ /* 0x040fe20000000002 */
[----:B------:R-:W-:Y:S02]  /*61b0*/  IMAD.MOV.U32 R22, RZ, RZ, R25 ;  /* 0x000000ffff167224 */ /* 0x000fe400078e0019 */
[----:B------:R-:W-:Y:S01]  /*61c0*/  IMAD.MOV.U32 R25, RZ, RZ, R34 ;  /* 0x000000ffff197224 */ /* 0x000fe200078e0022 */
[----:B------:R-:W-:-:S07]  /*61d0*/  PRMT R15, R15, 0x7610, R2 ;  /* 0x000076100f0f7816 */ /* 0x000fce0000000002 */
.L_x_13753:
[----:B------:R-:W-:Y:S05]  /*61e0*/  BSYNC.RECONVERGENT B1 ;  /* 0x0000000000017941 */ /* 0x000fea0003800200 */
.L_x_13751:
        /* <DEDUP_REMOVED lines=9> */
.L_x_13755:
[----:B------:R-:W-:Y:S01]  /*6280*/  IMAD.MOV.U32 R26, RZ, RZ, R22 ;  /* 0x000000ffff1a7224 */ /* 0x000fe200078e0016 */
[----:B------:R-:W-:Y:S01]  /*6290*/  PRMT R2, R4, 0x5410, R2 ;  /* 0x0000541004027816 */ /* 0x000fe20000000002 */
[----:B------:R-:W-:-:S07]  /*62a0*/  IMAD.MOV.U32 R22, RZ, RZ, R5 ;  /* 0x000000ffff167224 */ /* 0x000fce00078e0005 */
.L_x_13756:
[----:B------:R-:W-:Y:S05]  /*62b0*/  BSYNC.RECONVERGENT B1 ;  /* 0x0000000000017941 */ /* 0x000fea0003800200 */
.L_x_13754:
        /* <DEDUP_REMOVED lines=9> */
.L_x_13758:
[C---:B------:R-:W-:Y:S01]  /*6350*/  PRMT R4, R2.reuse, 0x7632, R4 ;  /* 0x0000763202047816 */ /* 0x040fe20000000004 */
[----:B------:R-:W-:Y:S02]  /*6360*/  IMAD.MOV.U32 R5, RZ, RZ, R26 ;  /* 0x000000ffff057224 */ /* 0x000fe400078e001a */
[----:B------:R-:W-:Y:S01]  /*6370*/  IMAD.MOV.U32 R26, RZ, RZ, R23 ;  /* 0x000000ffff1a7224 */ /* 0x000fe200078e0017 */
[----:B------:R-:W-:-:S07]  /*6380*/  PRMT R2, R2, 0x7610, R4 ;  /* 0x0000761002027816 */ /* 0x000fce0000000004 */
.L_x_13759:
[----:B------:R-:W-:Y:S05]  /*6390*/  BSYNC.RECONVERGENT B1 ;  /* 0x0000000000017941 */ /* 0x000fea0003800200 */
.L_x_13757:
        /* <DEDUP_REMOVED lines=16> */
.L_x_13761:
[----:B------:R-:W-:Y:S01]  /*64a0*/  IMAD.MOV.U32 R18, RZ, RZ, R3 ;  /* 0x000000ffff127224 */ /* 0x000fe200078e0003 */
[C---:B------:R-:W-:Y:S01]  /*64b0*/  PRMT R15, R30.reuse, 0x7632, R15 ;  /* 0x000076321e0f7816 */ /* 0x040fe2000000000f */
[----:B------:R-:W-:Y:S01]  /*64c0*/  IMAD.MOV.U32 R3, RZ, RZ, R6 ;  /* 0x000000ffff037224 */ /* 0x000fe200078e0006 */
[----:B------:R-:W-:-:S07]  /*64d0*/  PRMT R30, R30, 0x5410, R7 ;  /* 0x000054101e1e7816 */ /* 0x000fce0000000007 */
.L_x_13762:
[----:B------:R-:W-:Y:S05]  /*64e0*/  BSYNC.RECONVERGENT B1 ;  /* 0x0000000000017941 */ /* 0x000fea0003800200 */
.L_x_13760:
        /* <DEDUP_REMOVED lines=9> */
.L_x_13764:
[----:B------:R-:W-:Y:S01]  /*6580*/  IMAD.MOV.U32 R13, RZ, RZ, R18 ;  /* 0x000000ffff0d7224 */ /* 0x000fe200078e0012 */
[----:B------:R-:W-:Y:S01]  /*6590*/  PRMT R6, R15, 0x7610, R6 ;  /* 0x000076100f067816 */ /* 0x000fe20000000006 */
[----:B------:R-:W-:Y:S01]  /*65a0*/  IMAD.MOV.U32 R18, RZ, RZ, R27 ;  /* 0x000000ffff127224 */ /* 0x000fe200078e001b */
[----:B------:R-:W-:-:S07]  /*65b0*/  PRMT R15, R7, 0x7632, R15 ;  /* 0x00007632070f7816 */ /* 0x000fce000000000f */
.L_x_13765:
[----:B------:R-:W-:Y:S05]  /*65c0*/  BSYNC.RECONVERGENT B1 ;  /* 0x0000000000017941 */ /* 0x000fea0003800200 */
.L_x_13763:
        /* <DEDUP_REMOVED lines=9> */
.L_x_13767:
[----:B------:R-:W-:Y:S01]  /*6660*/  IMAD.MOV.U32 R32, RZ, RZ, R13 ;  /* 0x000000ffff207224 */ /* 0x000fe200078e000d */
[----:B------:R-:W-:Y:S01]  /*6670*/  PRMT R7, R6, 0x7610, R7 ;  /* 0x0000761006077816 */ /* 0x000fe20000000007 */
[----:B------:R-:W-:Y:S01]  /*6680*/  IMAD.MOV.U32 R13, RZ, RZ, R20 ;  /* 0x000000ffff0d7224 */ /* 0x000fe200078e0014 */
[----:B------:R-:W-:-:S07]  /*6690*/  PRMT R6, R17, 0x7610, R6 ;  /* 0x0000761011067816 */ /* 0x000fce0000000006 */
.L_x_13768:
[----:B------:R-:W-:Y:S05]  /*66a0*/  BSYNC.RECONVERGENT B1 ;  /* 0x0000000000017941 */ /* 0x000fea0003800200 */
.L_x_13766:
        /* <DEDUP_REMOVED lines=9> */
.L_x_13770:
[----:B------:R-:W-:Y:S01]  /*6740*/  IMAD.MOV.U32 R17, RZ, RZ, R32 ;  /* 0x000000ffff117224 */ /* 0x000fe200078e0020 */
[----:B------:R-:W-:Y:S01]  /*6750*/  PRMT R4, R4, 0x5410, R7 ;  /* 0x0000541004047816 */ /* 0x000fe20000000007 */
[----:B------:R-:W-:Y:S01]  /*6760*/  IMAD.MOV.U32 R32, RZ, RZ, R25 ;  /* 0x000000ffff207224 */ /* 0x000fe200078e0019 */
[----:B------:R-:W-:-:S07]  /*6770*/  PRMT R7, R15, 0x7632, R7 ;  /* 0x000076320f077816 */ /* 0x000fce0000000007 */
.L_x_13771:
[----:B------:R-:W-:Y:S05]  /*6780*/  BSYNC.RECONVERGENT B1 ;  /* 0x0000000000017941 */ /* 0x000fea0003800200 */
.L_x_13769:
        /* <DEDUP_REMOVED lines=9> */
.L_x_13773:
[----:B------:R-:W-:Y:S01]  /*6820*/  IMAD.MOV.U32 R19, RZ, RZ, R17 ;  /* 0x000000ffff137224 */ /* 0x000fe200078e0011 */
[----:B------:R-:W-:Y:S01]  /*6830*/  PRMT R6, R6, 0x7610, R4 ;  /* 0x0000761006067816 */ /* 0x000fe20000000004 */
[----:B------:R-:W-:Y:S01]  /*6840*/  IMAD.MOV.U32 R17, RZ, RZ, R22 ;  /* 0x000000ffff117224 */ /* 0x000fe200078e0016 */
[----:B------:R-:W-:-:S07]  /*6850*/  PRMT R4, R4, 0x5410, R2 ;  /* 0x0000541004047816 */ /* 0x000fce0000000002 */
.L_x_13774:
[----:B------:R-:W-:Y:S05]  /*6860*/  BSYNC.RECONVERGENT B1 ;  /* 0x0000000000017941 */ /* 0x000fea0003800200 */
.L_x_13772:
        /* <DEDUP_REMOVED lines=9> */
.L_x_13776:
[C---:B------:R-:W-:Y:S01]  /*6900*/  PRMT R2, R6.reuse, 0x7632, R2 ;  /* 0x0000763206027816 */ /* 0x040fe20000000002 */
[----:B------:R-:W-:Y:S02]  /*6910*/  IMAD.MOV.U32 R20, RZ, RZ, R19 ;  /* 0x000000ffff147224 */ /* 0x000fe400078e0013 */
[----:B------:R-:W-:Y:S01]  /*6920*/  IMAD.MOV.U32 R19, RZ, RZ, R26 ;  /* 0x000000ffff137224 */ /* 0x000fe200078e001a */
[----:B------:R-:W-:-:S07]  /*6930*/  PRMT R6, R6, 0x7610, R2 ;  /* 0x0000761006067816 */ /* 0x000fce0000000002 */
.L_x_13777:
[----:B------:R-:W-:Y:S05]  /*6940*/  BSYNC.RECONVERGENT B1 ;  /* 0x0000000000017941 */ /* 0x000fea0003800200 */
.L_x_13775:
        /* <DEDUP_REMOVED lines=9> */
.L_x_13779:
[----:B------:R-:W-:Y:S01]  /*69e0*/  IMAD.MOV.U32 R22, RZ, RZ, R20 ;  /* 0x000000ffff167224 */ /* 0x000fe200078e0014 */
[----:B------:R-:W-:Y:S01]  /*69f0*/  PRMT R2, R4, 0x5410, R2 ;  /* 0x0000541004027816 */ /* 0x000fe20000000002 */
[----:B------:R-:W-:-:S07]  /*6a00*/  IMAD.MOV.U32 R20, RZ, RZ, R5 ;  /* 0x000000ffff147224 */ /* 0x000fce00078e0005 */
.L_x_13780:
[----:B------:R-:W-:Y:S05]  /*6a10*/  BSYNC.RECONVERGENT B1 ;  /* 0x0000000000017941 */ /* 0x000fea0003800200 */
.L_x_13778:
        /* <DEDUP_REMOVED lines=16> */
.L_x_13782:
[----:B------:R-:W-:Y:S01]  /*6b20*/  IMAD.MOV.U32 R16, RZ, RZ, R3 ;  /* 0x000000ffff107224 */ /* 0x000fe200078e0003 */
[----:B------:R-:W-:Y:S01]  /*6b30*/  PRMT R5, R5, 0x7610, R30 ;  /* 0x0000761005057816 */ /* 0x000fe2000000001e */
[----:B------:R-:W-:Y:S01]  /*6b40*/  IMAD.MOV.U32 R3, RZ, RZ, R18 ;  /* 0x000000ffff037224 */ /* 0x000fe200078e0012 */
[----:B------:R-:W-:-:S07]  /*6b50*/  PRMT R30, R30, 0x5410, R15 ;  /* 0x000054101e1e7816 */ /* 0x000fce000000000f */
.L_x_13783:
[----:B------:R-:W-:Y:S05]  /*6b60*/  BSYNC.RECONVERGENT B1 ;  /* 0x0000000000017941 */ /* 0x000fea0003800200 */
.L_x_13781:
        /* <DEDUP_REMOVED lines=9> */
.L_x_13785:
[----:B------:R-:W-:Y:S01]  /*6c00*/  IMAD.MOV.U32 R15, RZ, RZ, R16 ;  /* 0x000000ffff0f7224 */ /* 0x000fe200078e0010 */
[C---:B------:R-:W-:Y:S01]  /*6c10*/  PRMT R4, R5.reuse, 0x7632, R4 ;  /* 0x0000763205047816 */ /* 0x040fe20000000004 */
[----:B------:R-:W-:Y:S01]  /*6c20*/  IMAD.MOV.U32 R16, RZ, RZ, R13 ;  /* 0x000000ffff107224 */ /* 0x000fe200078e000d */
[----:B------:R-:W-:-:S07]  /*6c30*/  PRMT R5, R5, 0x5410, R6 ;  /* 0x0000541005057816 */ /* 0x000fce0000000006 */
.L_x_13786:
[----:B------:R-:W-:Y:S05]  /*6c40*/  BSYNC.RECONVERGENT B1 ;  /* 0x0000000000017941 */ /* 0x000fea0003800200 */
.L_x_13784:
        /* <DEDUP_REMOVED lines=9> */
.L_x_13788:
[----:B------:R-:W-:Y:S01]  /*6ce0*/  PRMT R7, R7, 0x5410, R4 ;  /* 0x0000541007077816 */ /* 0x000fe20000000004 */
[----:B------:R-:W-:Y:S02]  /*6cf0*/  IMAD.MOV.U32 R18, RZ, RZ, R15 ;  /* 0x000000ffff127224 */ /* 0x000fe400078e000f */
[----:B------:R-:W-:Y:S01]  /*6d00*/  IMAD.MOV.U32 R15, RZ, RZ, R32 ;  /* 0x000000ffff0f7224 */ /* 0x000fe200078e0020 */
[----:B------:R-:W-:-:S07]  /*6d10*/  PRMT R4, R7, 0x7610, R4 ;  /* 0x0000761007047816 */ /* 0x000fce0000000004 */
.L_x_13789:
[----:B------:R-:W-:Y:S05]  /*6d20*/  BSYNC.RECONVERGENT B1 ;  /* 0x0000000000017941 */ /* 0x000fea0003800200 */
.L_x_13787:
        /* <DEDUP_REMOVED lines=9> */
.L_x_13791:
[----:B------:R-:W-:Y:S01]  /*6dc0*/  IMAD.MOV.U32 R26, RZ, RZ, R18 ;  /* 0x000000ffff1a7224 */ /* 0x000fe200078e0012 */
[----:B------:R-:W-:Y:S01]  /*6dd0*/  PRMT R23, R23, 0x7610, R7 ;  /* 0x0000761017177816 */ /* 0x000fe20000000007 */
[----:B------:R-:W-:Y:S01]  /*6de0*/  IMAD.MOV.U32 R18, RZ, RZ, R17 ;  /* 0x000000ffff127224 */ /* 0x000fe200078e0011 */
[----:B------:R-:W-:-:S07]  /*6df0*/  PRMT R7, R7, 0x7610, R4 ;  /* 0x0000761007077816 */ /* 0x000fce0000000004 */
.L_x_13792:
[----:B------:R-:W-:Y:S05]  /*6e00*/  BSYNC.RECONVERGENT B1 ;  /* 0x0000000000017941 */ /* 0x000fea0003800200 */
.L_x_13790:
        /* <DEDUP_REMOVED lines=9> */
.L_x_13794:
[----:B------:R-:W-:Y:S01]  /*6ea0*/  IMAD.MOV.U32 R13, RZ, RZ, R26 ;  /* 0x000000ffff0d7224 */ /* 0x000fe200078e001a */
[----:B------:R-:W-:Y:S01]  /*6eb0*/  PRMT R4, R4, 0x7610, R23 ;  /* 0x0000761004047816 */ /* 0x000fe20000000017 */
[----:B------:R-:W-:Y:S01]  /*6ec0*/  IMAD.MOV.U32 R26, RZ, RZ, R19 ;  /* 0x000000ffff1a7224 */ /* 0x000fe200078e0013 */
[----:B------:R-:W-:-:S07]  /*6ed0*/  PRMT R23, R23, 0x7610, R6 ;  /* 0x0000761017177816 */ /* 0x000fce0000000006 */
.L_x_13795:
[----:B------:R-:W-:Y:S05]  /*6ee0*/  BSYNC.RECONVERGENT B1 ;  /* 0x0000000000017941 */ /* 0x000fea0003800200 */
.L_x_13793:
        /* <DEDUP_REMOVED lines=9> */
.L_x_13797:
[----:B------:R-:W-:Y:S01]  /*6f80*/  IMAD.MOV.U32 R17, RZ, RZ, R13 ;  /* 0x000000ffff117224 */ /* 0x000fe200078e000d */
[----:B------:R-:W-:Y:S01]  /*6f90*/  PRMT R6, R6, 0x7610, R4 ;  /* 0x0000761006067816 */ /* 0x000fe20000000004 */
[----:B------:R-:W-:Y:S01]  /*6fa0*/  IMAD.MOV.U32 R13, RZ, RZ, R20 ;  /* 0x000000ffff0d7224 */ /* 0x000fe200078e0014 */
[----:B------:R-:W-:-:S07]  /*6fb0*/  PRMT R4, R4, 0x5410, R2 ;  /* 0x0000541004047816 */ /* 0x000fce0000000002 */
.L_x_13798:
[----:B------:R-:W-:Y:S05]  /*6fc0*/  BSYNC.RECONVERGENT B1 ;  /* 0x0000000000017941 */ /* 0x000fea0003800200 */
.L_x_13796:
        /* <DEDUP_REMOVED lines=9> */
.L_x_13800:
[C---:B------:R-:W-:Y:S01]  /*7060*/  PRMT R2, R6.reuse, 0x7632, R2 ;  /* 0x0000763206027816 */ /* 0x040fe20000000002 */
[----:B------:R-:W-:Y:S02]  /*7070*/  IMAD.MOV.U32 R19, RZ, RZ, R17 ;  /* 0x000000ffff137224 */ /* 0x000fe400078e0011 */
[----:B------:R-:W-:Y:S01]  /*7080*/  IMAD.MOV.U32 R17, RZ, RZ, R22 ;  /* 0x000000ffff117224 */ /* 0x000fe200078e0016 */
[----:B------:R-:W-:-:S07]  /*7090*/  PRMT R6, R6, 0x7610, R2 ;  /* 0x0000761006067816 */ /* 0x000fce0000000002 */
.L_x_13801:
[----:B------:R-:W-:Y:S05]  /*70a0*/  BSYNC.RECONVERGENT B1 ;  /* 0x0000000000017941 */ /* 0x000fea0003800200 */
.L_x_13799:
        /* <DEDUP_REMOVED lines=16> */
.L_x_13803:
[----:B------:R-:W-:Y:S01]  /*71b0*/  IMAD.MOV.U32 R14, RZ, RZ, R3 ;  /* 0x000000ffff0e7224 */ /* 0x000fe200078e0003 */
[----:B------:R-:W-:Y:S01]  /*71c0*/  PRMT R2, R2, 0x7610, R30 ;  /* 0x0000761002027816 */ /* 0x000fe2000000001e */
[----:B------:R-:W-:Y:S01]  /*71d0*/  IMAD.MOV.U32 R3, RZ, RZ, R16 ;  /* 0x000000ffff037224 */ /* 0x000fe200078e0010 */
[----:B------:R-:W-:-:S07]  /*71e0*/  PRMT R30, R30, 0x7610, R5 ;  /* 0x000076101e1e7816 */ /* 0x000fce0000000005 */
.L_x_13804:
[----:B------:R-:W-:Y:S05]  /*71f0*/  BSYNC.RECONVERGENT B1 ;  /* 0x0000000000017941 */ /* 0x000fea0003800200 */
.L_x_13802:
        /* <DEDUP_REMOVED lines=9> */
.L_x_13806:
[----:B------:R-:W-:Y:S01]  /*7290*/  IMAD.MOV.U32 R5, RZ, RZ, R14 ;  /* 0x000000ffff057224 */ /* 0x000fe200078e000e */
[C---:B------:R-:W-:Y:S01]  /*72a0*/  PRMT R6, R2.reuse, 0x7632, R6 ;  /* 0x0000763202067816 */ /* 0x040fe20000000006 */
[----:B------:R-:W-:Y:S01]  /*72b0*/  IMAD.MOV.U32 R14, RZ, RZ, R15 ;  /* 0x000000ffff0e7224 */ /* 0x000fe200078e000f */
[----:B------:R-:W-:-:S07]  /*72c0*/  PRMT R2, R2, 0x5410, R4 ;  /* 0x0000541002027816 */ /* 0x000fce0000000004 */
.L_x_13807:
[----:B------:R-:W-:Y:S05]  /*72d0*/  BSYNC.RECONVERGENT B1 ;  /* 0x0000000000017941 */ /* 0x000fea0003800200 */
.L_x_13805:
        /* <DEDUP_REMOVED lines=9> */
.L_x_13809:
[----:B------:R-:W-:Y:S01]  /*7370*/  IMAD.MOV.U32 R11, RZ, RZ, R5 ;  /* 0x000000ffff0b7224 */ /* 0x000fe200078e0005 */
[----:B------:R-:W-:Y:S01]  /*7380*/  PRMT R4, R6, 0x7610, R4 ;  /* 0x0000761006047816 */ /* 0x000fe20000000004 */
[----:B------:R-:W-:Y:S01]  /*7390*/  IMAD.MOV.U32 R5, RZ, RZ, R18 ;  /* 0x000000ffff057224 */ /* 0x000fe200078e0012 */
[----:B------:R-:W-:-:S07]  /*73a0*/  PRMT R6, R7, 0x7632, R6 ;  /* 0x0000763207067816 */ /* 0x000fce0000000006 */
.L_x_13810:
[----:B------:R-:W-:Y:S05]  /*73b0*/  BSYNC.RECONVERGENT B1 ;  /* 0x0000000000017941 */ /* 0x000fea0003800200 */
.L_x_13808:
        /* <DEDUP_REMOVED lines=9> */
.L_x_13812:
[----:B------:R-:W-:Y:S01]  /*7450*/  IMAD.MOV.U32 R18, RZ, RZ, R11 ;  /* 0x000000ffff127224 */ /* 0x000fe200078e000b */
[----:B------:R-:W-:Y:S01]  /*7460*/  PRMT R15, R15, 0x5410, R4 ;  /* 0x000054100f0f7816 */ /* 0x000fe20000000004 */
[----:B------:R-:W-:Y:S01]  /*7470*/  IMAD.MOV.U32 R11, RZ, RZ, R26 ;  /* 0x000000ffff0b7224 */ /* 0x000fe200078e001a */
[----:B------:R-:W-:-:S07]  /*7480*/  PRMT R4, R23, 0x7632, R4 ;  /* 0x0000763217047816 */ /* 0x000fce0000000004 */
.L_x_13813:
[----:B------:R-:W-:Y:S05]  /*7490*/  BSYNC.RECONVERGENT B1 ;  /* 0x0000000000017941 */ /* 0x000fea0003800200 */
.L_x_13811:
        /* <DEDUP_REMOVED lines=9> */
.L_x_13815:
[----:B------:R-:W-:Y:S01]  /*7530*/  IMAD.MOV.U32 R16, RZ, RZ, R18 ;  /* 0x000000ffff107224 */ /* 0x000fe200078e0012 */
[----:B------:R-:W-:Y:S01]  /*7540*/  PRMT R7, R7, 0x7610, R15 ;  /* 0x0000761007077816 */ /* 0x000fe2000000000f */
[----:B------:R-:W-:Y:S01]  /*7550*/  IMAD.MOV.U32 R18, RZ, RZ, R13 ;  /* 0x000000ffff127224 */ /* 0x000fe200078e000d */
[----:B------:R-:W-:-:S07]  /*7560*/  PRMT R15, R15, 0x7610, R4 ;  /* 0x000076100f0f7816 */ /* 0x000fce0000000004 */
.L_x_13816:
[----:B------:R-:W-:Y:S05]  /*7570*/  BSYNC.RECONVERGENT B1 ;  /* 0x0000000000017941 */ /* 0x000fea0003800200 */
.L_x_13814:
        /* <DEDUP_REMOVED lines=9> */
.L_x_13818:
[----:B------:R-:W-:Y:S01]  /*7610*/  IMAD.MOV.U32 R20, RZ, RZ, R16 ;  /* 0x000000ffff147224 */ /* 0x000fe200078e0010 */
[----:B------:R-:W-:Y:S01]  /*7620*/  PRMT R23, R23, 0x7610, R7 ;  /* 0x0000761017177816 */ /* 0x000fe20000000007 */
[----:B------:R-:W-:Y:S01]  /*7630*/  IMAD.MOV.U32 R16, RZ, RZ, R17 ;  /* 0x000000ffff107224 */ /* 0x000fe200078e0011 */
[----:B------:R-:W-:-:S07]  /*7640*/  PRMT R7, R7, 0x7610, R6 ;  /* 0x0000761007077816 */ /* 0x000fce0000000006 */
.L_x_13819:
[----:B------:R-:W-:Y:S05]  /*7650*/  BSYNC.RECONVERGENT B1 ;  /* 0x0000000000017941 */ /* 0x000fea0003800200 */
.L_x_13817:
        /* <DEDUP_REMOVED lines=9> */
.L_x_13821:
[----:B------:R-:W-:Y:S01]  /*76f0*/  IMAD.MOV.U32 R13, RZ, RZ, R20 ;  /* 0x000000ffff0d7224 */ /* 0x000fe200078e0014 */
[----:B------:R-:W-:Y:S01]  /*7700*/  PRMT R4, R4, 0x7610, R23 ;  /* 0x0000761004047816 */ /* 0x000fe20000000017 */
[----:B------:R-:W-:Y:S01]  /*7710*/  IMAD.MOV.U32 R20, RZ, RZ, R19 ;  /* 0x000000ffff147224 */ /* 0x000fe200078e0013 */
[----:B------:R-:W-:-:S07]  /*7720*/  PRMT R23, R23, 0x5410, R2 ;  /* 0x0000541017177816 */ /* 0x000fce0000000002 */
.L_x_13822:
[----:B------:R-:W-:Y:S05]  /*7730*/  BSYNC.RECONVERGENT B1 ;  /* 0x0000000000017941 */ /* 0x000fea0003800200 */
.L_x_13820:
        /* <DEDUP_REMOVED lines=16> */
.L_x_13824:
[----:B------:R-:W-:Y:S01]  /*7840*/  IMAD.MOV.U32 R22, RZ, RZ, R3 ;  /* 0x000000ffff167224 */ /* 0x000fe200078e0003 */
[----:B------:R-:W-:Y:S01]  /*7850*/  PRMT R19, R19, 0x7610, R30 ;  /* 0x0000761013137816 */ /* 0x000fe2000000001e */
[----:B------:R-:W-:Y:S01]  /*7860*/  IMAD.MOV.U32 R3, RZ, RZ, R14 ;  /* 0x000000ffff037224 */ /* 0x000fe200078e000e */
[----:B------:R-:W-:-:S07]  /*7870*/  PRMT R30, R30, 0x7610, R2 ;  /* 0x000076101e1e7816 */ /* 0x000fce0000000002 */
.L_x_13825:
[----:B------:R-:W-:Y:S05]  /*7880*/  BSYNC.RECONVERGENT B1 ;  /* 0x0000000000017941 */ /* 0x000fea0003800200 */
.L_x_13823:
        /* <DEDUP_REMOVED lines=9> */
.L_x_13827:
[----:B------:R-:W-:Y:S01]  /*7920*/  IMAD.MOV.U32 R12, RZ, RZ, R22 ;  /* 0x000000ffff0c7224 */ /* 0x000fe200078e0016 */
[----:B------:R-:W-:Y:S01]  /*7930*/  PRMT R14, R14, 0x7610, R19 ;  /* 0x000076100e0e7816 */ /* 0x000fe20000000013 */
[----:B------:R-:W-:Y:S01]  /*7940*/  IMAD.MOV.U32 R22, RZ, RZ, R5 ;  /* 0x000000ffff167224 */ /* 0x000fe200078e0005 */
[----:B------:R-:W-:-:S07]  /*7950*/  PRMT R19, R19, 0x5410, R6 ;  /* 0x0000541013137816 */ /* 0x000fce0000000006 */
.L_x_13828:
[----:B------:R-:W-:Y:S05]  /*7960*/  BSYNC.RECONVERGENT B1 ;  /* 0x0000000000017941 */ /* 0x000fea0003800200 */
.L_x_13826:
        /* <DEDUP_REMOVED lines=9> */
.L_x_13830:
[----:B------:R-:W-:Y:S01]  /*7a00*/  IMAD.MOV.U32 R6, RZ, RZ, R12 ;  /* 0x000000ffff067224 */ /* 0x000fe200078e000c */
[C---:B------:R-:W-:Y:S01]  /*7a10*/  PRMT R7, R14.reuse, 0x7632, R7 ;  /* 0x000076320e077816 */ /* 0x040fe20000000007 */
[----:B------:R-:W-:Y:S01]  /*7a20*/  IMAD.MOV.U32 R12, RZ, RZ, R11 ;  /* 0x000000ffff0c7224 */ /* 0x000fe200078e000b */
[----:B------:R-:W-:-:S07]  /*7a30*/  PRMT R14, R14, 0x5410, R4 ;  /* 0x000054100e0e7816 */ /* 0x000fce0000000004 */
.L_x_13831:
[----:B------:R-:W-:Y:S05]  /*7a40*/  BSYNC.RECONVERGENT B1 ;  /* 0x0000000000017941 */ /* 0x000fea0003800200 */
.L_x_13829:
        /* <DEDUP_REMOVED lines=9> */
.L_x_13833:
[----:B------:R-:W-:Y:S01]  /*7ae0*/  PRMT R15, R7, 0x7610, R15 ;  /* 0x00007610070f7816 */ /* 0x000fe2000000000f */
[----:B------:R-:W-:Y:S02]  /*7af0*/  IMAD.MOV.U32 R17, RZ, RZ, R6 ;  /* 0x000000ffff117224 */ /* 0x000fe400078e0006 */
[----:B------:R-:W-:Y:S01]  /*7b00*/  IMAD.MOV.U32 R6, RZ, RZ, R18 ;  /* 0x000000ffff067224 */ /* 0x000fe200078e0012 */
[----:B------:R-:W-:-:S07]  /*7b10*/  PRMT R7, R15, 0x7632, R7 ;  /* 0x000076320f077816 */ /* 0x000fce0000000007 */
.L_x_13834:
[----:B------:R-:W-:Y:S05]  /*7b20*/  BSYNC.RECONVERGENT B1 ;  /* 0x0000000000017941 */ /* 0x000fea0003800200 */
.L_x_13832:
        /* <DEDUP_REMOVED lines=9> */
.L_x_13836:
[----:B------:R-:W-:Y:S01]  /*7bc0*/  IMAD.MOV.U32 R11, RZ, RZ, R17 ;  /* 0x000000ffff0b7224 */ /* 0x000fe200078e0011 */
[----:B------:R-:W-:Y:S01]  /*7bd0*/  PRMT R14, R15, 0x7610, R14 ;  /* 0x000076100f0e7816 */ /* 0x000fe2000000000e */
[----:B------:R-:W-:Y:S01]  /*7be0*/  IMAD.MOV.U32 R17, RZ, RZ, R16 ;  /* 0x000000ffff117224 */ /* 0x000fe200078e0010 */
[----:B------:R-:W-:-:S07]  /*7bf0*/  PRMT R15, R7, 0x7632, R15 ;  /* 0x00007632070f7816 */ /* 0x000fce000000000f */
.L_x_13837:
[----:B------:R-:W-:Y:S05]  /*7c00*/  BSYNC.RECONVERGENT B1 ;  /* 0x0000000000017941 */ /* 0x000fea0003800200 */
.L_x_13835:
        /* <DEDUP_REMOVED lines=9> */
.L_x_13839:
[----:B------:R-:W-:Y:S01]  /*7ca0*/  IMAD.MOV.U32 R16, RZ, RZ, R11 ;  /* 0x000000ffff107224 */ /* 0x000fe200078e000b */
[----:B------:R-:W-:Y:S01]  /*7cb0*/  PRMT R15, R15, 0x5410, R14 ;  /* 0x000054100f0f7816 */ /* 0x000fe2000000000e */
[----:B------:R-:W-:Y:S01]  /*7cc0*/  IMAD.MOV.U32 R11, RZ, RZ, R20 ;  /* 0x000000ffff0b7224 */ /* 0x000fe200078e0014 */
[----:B------:R-:W-:-:S07]  /*7cd0*/  PRMT R14, R23, 0x7632, R14 ;  /* 0x00007632170e7816 */ /* 0x000fce000000000e */
.L_x_13840:
[----:B------:R-:W-:Y:S05]  /*7ce0*/  BSYNC.RECONVERGENT B1 ;  /* 0x0000000000017941 */ /* 0x000fea0003800200 */
.L_x_13838:
        /* <DEDUP_REMOVED lines=9> */
.L_x_13842:
[C---:B------:R-:W-:Y:S01]  /*7d80*/  PRMT R30, R15.reuse, 0x7632, R30 ;  /* 0x000076320f1e7816 */ /* 0x040fe2000000001e */
[----:B------:R-:W-:Y:S01]  /*7d90*/  IMAD.MOV.U32 R26, RZ, RZ, R16 ;  /* 0x000000ffff1a7224 */ /* 0x000fe200078e0010 */
[----:B------:R-:W-:Y:S01]  /*7da0*/  PRMT R15, R15, 0x7610, R4 ;  /* 0x000076100f0f7816 */ /* 0x000fe20000000004 */
[----:B------:R-:W-:-:S07]  /*7db0*/  IMAD.MOV.U32 R16, RZ, RZ, R13 ;  /* 0x000000ffff107224 */ /* 0x000fce00078e000d */
.L_x_13843:
[----:B------:R-:W-:Y:S05]  /*7dc0*/  BSYNC.RECONVERGENT B1 ;  /* 0x0000000000017941 */ /* 0x000fea0003800200 */
.L_x_13841:
        /* <DEDUP_REMOVED lines=16> */
.L_x_13845:
[----:B------:R-:W-:Y:S01]  /*7ed0*/  PRMT R32, R32, 0x7610, R30 ;  /* 0x0000761020207816 */ /* 0x000fe2000000001e */
[----:B------:R-:W-:Y:S01]  /*7ee0*/  IMAD.MOV.U32 R2, RZ, RZ, R3 ;  /* 0x000000ffff027224 */ /* 0x000fe200078e0003 */
[----:B------:R-:W-:Y:S01]  /*7ef0*/  PRMT R30, R30, 0x7610, R19 ;  /* 0x000076101e1e7816 */ /* 0x000fe20000000013 */
[----:B------:R-:W-:-:S07]  /*7f00*/  IMAD.MOV.U32 R3, RZ, RZ, R22 ;  /* 0x000000ffff037224 */ /* 0x000fce00078e0016 */
.L_x_13846:
[----:B------:R-:W-:Y:S05]  /*7f10*/  BSYNC.RECONVERGENT B1 ;  /* 0x0000000000017941 */ /* 0x000fea0003800200 */
.L_x_13844:
        /* <DEDUP_REMOVED lines=9> */
.L_x_13848:
[----:B------:R-:W-:Y:S01]  /*7fb0*/  PRMT R33, R33, 0x7610, R32 ;  /* 0x0000761021217816 */ /* 0x000fe20000000020 */
[----:B------:R-:W-:Y:S01]  /*7fc0*/  IMAD.MOV.U32 R5, RZ, RZ, R2 ;  /* 0x000000ffff057224 */ /* 0x000fe200078e0002 */
[----:B------:R-:W-:Y:S01]  /*7fd0*/  PRMT R32, R32, 0x7610, R14 ;  /* 0x0000761020207816 */ /* 0x000fe2000000000e */
[----:B------:R-:W-:-:S07]  /*7fe0*/  IMAD.MOV.U32 R2, RZ, RZ, R12 ;  /* 0x000000ffff027224 */ /* 0x000fce00078e000c */
.L_x_13849:
[----:B------:R-:W-:Y:S05]  /*7ff0*/  BSYNC.RECONVERGENT B1 ;  /* 0x0000000000017941 */ /* 0x000fea0003800200 */
.L_x_13847:
        /* <DEDUP_REMOVED lines=9> */
.L_x_13851:
[----:B------:R-:W-:Y:S01]  /*8090*/  IMAD.MOV.U32 R4, RZ, RZ, R5 ;  /* 0x000000ffff047224 */ /* 0x000fe200078e0005 */
[----:B------:R-:W-:Y:S01]  /*80a0*/  PRMT R33, R33, 0x5432, R7 ;  /* 0x0000543221217816 */ /* 0x000fe20000000007 */
[----:B------:R-:W-:-:S07]  /*80b0*/  IMAD.MOV.U32 R5, RZ, RZ, R6 ;  /* 0x000000ffff057224 */ /* 0x000fce00078e0006 */
.L_x_13852:
[----:B------:R-:W-:Y:S05]  /*80c0*/  BSYNC.RECONVERGENT B1 ;  /* 0x0000000000017941 */ /* 0x000fea0003800200 */
.L_x_13850:
        /* <DEDUP_REMOVED lines=9> */
.L_x_13854:
[----:B------:R-:W-:Y:S01]  /*8160*/  PRMT R32, R33, 0x7610, R32 ;  /* 0x0000761021207816 */ /* 0x000fe20000000020 */
[----:B------:R-:W-:Y:S01]  /*8170*/  IMAD.MOV.U32 R7, RZ, RZ, R4 ;  /* 0x000000ffff077224 */ /* 0x000fe200078e0004 */
[----:B------:R-:W-:Y:S01]  /*8180*/  PRMT R33, R15, 0x7610, R33 ;  /* 0x000076100f217816 */ /* 0x000fe20000000021 */
[----:B------:R-:W-:-:S07]  /*8190*/  IMAD.MOV.U32 R4, RZ, RZ, R17 ;  /* 0x000000ffff047224 */ /* 0x000fce00078e0011 */
.L_x_13855:
[----:B------:R-:W-:Y:S05]  /*81a0*/  BSYNC.RECONVERGENT B1 ;  /* 0x0000000000017941 */ /* 0x000fea0003800200 */
.L_x_13853:
        /* <DEDUP_REMOVED lines=9> */
.L_x_13857:
[----:B------:R-:W-:Y:S01]  /*8240*/  PRMT R31, R32, 0x7610, R31 ;  /* 0x00007610201f7816 */ /* 0x000fe2000000001f */
[----:B------:R-:W-:Y:S01]  /*8250*/  IMAD.MOV.U32 R6, RZ, RZ, R7 ;  /* 0x000000ffff067224 */ /* 0x000fe200078e0007 */
[----:B------:R-:W-:Y:S01]  /*8260*/  PRMT R32, R14, 0x7610, R32 ;  /* 0x000076100e207816 */ /* 0x000fe20000000020 */
[----:B------:R-:W-:-:S07]  /*8270*/  IMAD.MOV.U32 R7, RZ, RZ, R11 ;  /* 0x000000ffff077224 */ /* 0x000fce00078e000b */
.L_x_13858:
[----:B------:R-:W-:Y:S05]  /*8280*/  BSYNC.RECONVERGENT B1 ;  /* 0x0000000000017941 */ /* 0x000fea0003800200 */
.L_x_13856:
        /* <DEDUP_REMOVED lines=9> */
.L_x_13860:
[----:B------:R-:W-:Y:S01]  /*8320*/  IMAD.MOV.U32 R9, RZ, RZ, R6 ;  /* 0x000000ffff097224 */ /* 0x000fe200078e0006 */
[--C-:B------:R-:W-:Y:S01]  /*8330*/  PRMT R8, R8, 0x5410, R31.reuse ;  /* 0x0000541008087816 */ /* 0x100fe2000000001f */
[----:B------:R-:W-:Y:S01]  /*8340*/  IMAD.MOV.U32 R6, RZ, RZ, R16 ;  /* 0x000000ffff067224 */ /* 0x000fe200078e0010 */
[----:B------:R-:W-:-:S07]  /*8350*/  PRMT R31, R15, 0x7632, R31 ;  /* 0x000076320f1f7816 */ /* 0x000fce000000001f */
.L_x_13861:
[----:B------:R-:W-:Y:S05]  /*8360*/  BSYNC.RECONVERGENT B1 ;  /* 0x0000000000017941 */ /* 0x000fea0003800200 */
.L_x_13859:
        /* <DEDUP_REMOVED lines=9> */
.L_x_13862:
[----:B------:R-:W-:Y:S01]  /*8400*/  PRMT R31, R31, 0x5410, R30 ;  /* 0x000054101f1f7816 */ /* 0x000fe2000000001e */
[----:B------:R-:W-:Y:S01]  /*8410*/  IMAD.MOV.U32 R27, RZ, RZ, R26 ;  /* 0x000000ffff1b7224 */ /* 0x000fe200078e001a */
[----:B------:R-:W-:Y:S01]  /*8420*/  PRMT R30, R8, 0x7632, R30 ;  /* 0x00007632081e7816 */ /* 0x000fe2000000001e */
[----:B------:R-:W-:Y:S02]  /*8430*/  IMAD.MOV.U32 R29, RZ, RZ, R0 ;  /* 0x000000ffff1d7224 */ /* 0x000fe400078e0000 */
[----:B------:R-:W-:-:S07]  /*8440*/  IMAD.MOV.U32 R26, RZ, RZ, R9 ;  /* 0x000000ffff1a7224 */ /* 0x000fce00078e0009 */
.L_x_13696:
[----:B------:R-:W-:Y:S05]  /*8450*/  BSYNC.RECONVERGENT B0 ;  /* 0x0000000000007941 */ /* 0x000fea0003800200 */
.L_x_13695:
[----:B------:R-:W-:Y:S01]  /*8460*/  ISETP.GT.AND P0, PT, R21, 0x1b, PT ;  /* 0x0000001b1500780c */ /* 0x000fe20003f04270 */
[----:B------:R2:W3:Y:S01]  /*8470*/  SHFL.DOWN PT, R36, R29, 0x4, 0x1f ;  /* 0x08801f001d247f89 */ /* 0x0004e200000e0000 */
[----:B0-----:R-:W-:Y:S01]  /*8480*/  PRMT R15, R30, 0x7610, R31 ;  /* 0x000076101e0f7816 */ /* 0x001fe2000000001f */
[----:B------:R-:W-:Y:S01]  /*8490*/  BSSY.RECONVERGENT B0, `(.L_x_13863) ;  /* 0x000035c000007945 */ /* 0x000fe20003800200 */
[----:B------:R-:W-:Y:S01]  /*84a0*/  PRMT R13, R31, 0x5410, R32 ;  /* 0x000054101f0d7816 */ /* 0x000fe20000000020 */
[----:B------:R2:W0:Y:S01]  /*84b0*/  SHFL.DOWN PT, R17, R28, 0x4, 0x1f ;  /* 0x08801f001c117f89 */ /* 0x00042200000e0000 */
[----:B-1----:R-:W-:-:S03]  /*84c0*/  PRMT R0, R32, 0x7632, R30 ;  /* 0x0000763220007816 */ /* 0x002fc6000000001e */
[----:B------:R2:W1:Y:S04]  /*84d0*/  SHFL.DOWN PT, R34, R26, 0x4, 0x1f ;  /* 0x08801f001a227f89 */ /* 0x00046800000e0000 */
        /* <DEDUP_REMOVED lines=11> */
[----:B-1-34-:R-:W-:Y:S05]  /*8590*/  @P0 BRA `(.L_x_13864) ;  /* 0x00000034002c0947 */ /* 0x01afea0003800000 */
[C-C-:B0-----:R-:W-:Y:S01]  /*85a0*/  HSETP2.GT.AND P0, PT, R15.reuse.H0_H0, R30.reuse.H1_H1, PT ;  /* 0x3000001e0f007234 */ /* 0x141fe20003f04800 */
[----:B------:R-:W-:Y:S01]  /*85b0*/  BSSY.RECONVERGENT B1, `(.L_x_13865) ;  /* 0x000001c000017945 */ /* 0x000fe20003800200 */
[----:B------:R-:W-:Y:S02]  /*85c0*/  ISETP.GE.AND P1, PT, R34, R3, PT ;  /* 0x000000032200720c */ /* 0x000fe40003f26270 */
[-C--:B------:R-:W-:Y:S02]  /*85d0*/  FSETP.GT.FTZ.AND P2, PT, R29, R36.reuse, PT ;  /* 0x000000241d00720b */ /* 0x080fe40003f54000 */
[----:B------:R-:W-:Y:S02]  /*85e0*/  ISETP.EQ.OR P0, PT, R3, -0x1, P0 ;  /* 0xffffffff0300780c */ /* 0x000fe40000702670 */
[----:B------:R-:W-:Y:S02]  /*85f0*/  HSETP2.NEU.OR P1, PT, R15.H0_H0, R30.H1_H1, P1 ;  /* 0x3000001e0f007234 */ /* 0x000fe40000f2d820 */
[----:B--2---:R-:W-:-:S02]  /*8600*/  FSEL R0, R29, R36, P2 ;  /* 0x000000241d007208 */ /* 0x004fc40001000000 */
        /* <DEDUP_REMOVED lines=18> */
.L_x_13866:
[----:B------:R-:W-:Y:S01]  /*8730*/  IMAD.MOV.U32 R34, RZ, RZ, R3 ;  /* 0x000000ffff227224 */ /* 0x000fe200078e0003 */
[C---:B------:R-:W-:Y:S01]  /*8740*/  PRMT R17, R30.reuse, 0x7632, R17 ;  /* 0x000076321e117816 */ /* 0x040fe20000000011 */
[----:B------:R-:W-:Y:S01]  /*8750*/  IMAD.MOV.U32 R3, RZ, RZ, R2 ;  /* 0x000000ffff037224 */ /* 0x000fe200078e0002 */
[----:B------:R-:W-:-:S07]  /*8760*/  PRMT R30, R30, 0x7610, R32 ;  /* 0x000076101e1e7816 */ /* 0x000fce0000000020 */
.L_x_13867:
[----:B------:R-:W-:Y:S05]  /*8770*/  BSYNC.RECONVERGENT B1 ;  /* 0x0000000000017941 */ /* 0x000fea0003800200 */
.L_x_13865:
        /* <DEDUP_REMOVED lines=9> */
.L_x_13869:
[----:B------:R-:W-:Y:S01]  /*8810*/  IMAD.MOV.U32 R19, RZ, RZ, R34 ;  /* 0x000000ffff137224 */ /* 0x000fe200078e0022 */
[----:B------:R-:W-:Y:S01]  /*8820*/  PRMT R2, R17, 0x7610, R2 ;  /* 0x0000761011027816 */ /* 0x000fe20000000002 */
[----:B------:R-:W-:Y:S01]  /*8830*/  IMAD.MOV.U32 R34, RZ, RZ, R5 ;  /* 0x000000ffff227224 */ /* 0x000fe200078e0005 */
[----:B------:R-:W-:-:S07]  /*8840*/  PRMT R17, R33, 0x7632, R17 ;  /* 0x0000763221117816 */ /* 0x000fce0000000011 */
.L_x_13870:
[----:B------:R-:W-:Y:S05]  /*8850*/  BSYNC.RECONVERGENT B1 ;  /* 0x0000000000017941 */ /* 0x000fea0003800200 */
.L_x_13868:
        /* <DEDUP_REMOVED lines=9> */
.L_x_13872:
[----:B------:R-:W-:Y:S01]  /*88f0*/  IMAD.MOV.U32 R36, RZ, RZ, R19 ;  /* 0x000000ffff247224 */ /* 0x000fe200078e0013 */
[----:B------:R-:W-:Y:S01]  /*8900*/  PRMT R2, R33, 0x5410, R2 ;  /* 0x0000541021027816 */ /* 0x000fe20000000002 */
[----:B------:R-:W-:-:S07]  /*8910*/  IMAD.MOV.U32 R19, RZ, RZ, R4 ;  /* 0x000000ffff137224 */ /* 0x000fce00078e0004 */
.L_x_13873:
[----:B------:R-:W-:Y:S05]  /*8920*/  BSYNC.RECONVERGENT B1 ;  /* 0x0000000000017941 */ /* 0x000fea0003800200 */
.L_x_13871:
        /* <DEDUP_REMOVED lines=9> */
.L_x_13875:
[----:B------:R-:W-:Y:S01]  /*89c0*/  IMAD.MOV.U32 R5, RZ, RZ, R36 ;  /* 0x000000ffff057224 */ /* 0x000fe200078e0024 */
[C---:B------:R-:W-:Y:S01]  /*89d0*/  PRMT R4, R2.reuse, 0x7632, R4 ;  /* 0x0000763202047816 */ /* 0x040fe20000000004 */
[----:B------:R-:W-:Y:S01]  /*89e0*/  IMAD.MOV.U32 R36, RZ, RZ, R7 ;  /* 0x000000ffff247224 */ /* 0x000fe200078e0007 */
[----:B------:R-:W-:-:S07]  /*89f0*/  PRMT R2, R2, 0x5410, R32 ;  /* 0x0000541002027816 */ /* 0x000fce0000000020 */
.L_x_13876:
[----:B------:R-:W-:Y:S05]  /*8a00*/  BSYNC.RECONVERGENT B1 ;  /* 0x0000000000017941 */ /* 0x000fea0003800200 */
.L_x_13874:
        /* <DEDUP_REMOVED lines=9> */
.L_x_13878:
[----:B------:R-:W-:Y:S01]  /*8aa0*/  IMAD.MOV.U32 R32, RZ, RZ, R5 ;  /* 0x000000ffff207224 */ /* 0x000fe200078e0005 */
[----:B------:R-:W-:Y:S01]  /*8ab0*/  PRMT R7, R4, 0x7610, R7 ;  /* 0x0000761004077816 */ /* 0x000fe20000000007 */
[----:B------:R-:W-:Y:S01]  /*8ac0*/  IMAD.MOV.U32 R5, RZ, RZ, R6 ;  /* 0x000000ffff057224 */ /* 0x000fe200078e0006 */
[----:B------:R-:W-:-:S07]  /*8ad0*/  PRMT R4, R31, 0x7610, R4 ;  /* 0x000076101f047816 */ /* 0x000fce0000000004 */
.L_x_13879:
[----:B------:R-:W-:Y:S05]  /*8ae0*/  BSYNC.RECONVERGENT B1 ;  /* 0x0000000000017941 */ /* 0x000fea0003800200 */
.L_x_13877:
        /* <DEDUP_REMOVED lines=9> */
.L_x_13881:
[----:B------:R-:W-:Y:S01]  /*8b80*/  IMAD.MOV.U32 R23, RZ, RZ, R32 ;  /* 0x000000ffff177224 */ /* 0x000fe200078e0020 */
[----:B------:R-:W-:Y:S01]  /*8b90*/  PRMT R4, R4, 0x5410, R7 ;  /* 0x0000541004047816 */ /* 0x000fe20000000007 */
[----:B------:R-:W-:Y:S01]  /*8ba0*/  IMAD.MOV.U32 R32, RZ, RZ, R27 ;  /* 0x000000ffff207224 */ /* 0x000fe200078e001b */
[----:B------:R-:W-:-:S07]  /*8bb0*/  PRMT R7, R31, 0x7632, R7 ;  /* 0x000076321f077816 */ /* 0x000fce0000000007 */
.L_x_13882:
[----:B------:R-:W-:Y:S05]  /*8bc0*/  BSYNC.RECONVERGENT B1 ;  /* 0x0000000000017941 */ /* 0x000fea0003800200 */
.L_x_13880:
        /* <DEDUP_REMOVED lines=9> */
.L_x_13884:
[----:B------:R-:W-:Y:S01]  /*8c60*/  IMAD.MOV.U32 R6, RZ, RZ, R23 ;  /* 0x000000ffff067224 */ /* 0x000fe200078e0017 */
[----:B------:R-:W-:Y:S01]  /*8c70*/  PRMT R7, R7, 0x7610, R4 ;  /* 0x0000761007077816 */ /* 0x000fe20000000004 */
[----:B------:R-:W-:Y:S01]  /*8c80*/  IMAD.MOV.U32 R23, RZ, RZ, R26 ;  /* 0x000000ffff177224 */ /* 0x000fe200078e001a */
[----:B------:R-:W-:-:S07]  /*8c90*/  PRMT R4, R4, 0x5410, R30 ;  /* 0x0000541004047816 */ /* 0x000fce000000001e */
.L_x_13885:
[----:B------:R-:W-:Y:S05]  /*8ca0*/  BSYNC.RECONVERGENT B1 ;  /* 0x0000000000017941 */ /* 0x000fea0003800200 */
.L_x_13883:
        /* <DEDUP_REMOVED lines=16> */
.L_x_13887:
[----:B------:R-:W-:Y:S01]  /*8db0*/  IMAD.MOV.U32 R22, RZ, RZ, R3 ;  /* 0x000000ffff167224 */ /* 0x000fe200078e0003 */
[----:B------:R-:W-:Y:S01]  /*8dc0*/  PRMT R15, R15, 0x7610, R30 ;  /* 0x000076100f0f7816 */ /* 0x000fe2000000001e */
[----:B------:R-:W-:Y:S01]  /*8dd0*/  IMAD.MOV.U32 R3, RZ, RZ, R34 ;  /* 0x000000ffff037224 */ /* 0x000fe200078e0022 */
[----:B------:R-:W-:-:S07]  /*8de0*/  PRMT R30, R30, 0x5410, R17 ;  /* 0x000054101e1e7816 */ /* 0x000fce0000000011 */
.L_x_13888:
[----:B------:R-:W-:Y:S05]  /*8df0*/  BSYNC.RECONVERGENT B1 ;  /* 0x0000000000017941 */ /* 0x000fea0003800200 */
.L_x_13886:
        /* <DEDUP_REMOVED lines=9> */
.L_x_13890:
[----:B------:R-:W-:Y:S01]  /*8e90*/  IMAD.MOV.U32 R17, RZ, RZ, R22 ;  /* 0x000000ffff117224 */ /* 0x000fe200078e0016 */
[----:B------:R-:W-:Y:S01]  /*8ea0*/  PRMT R25, R25, 0x7610, R15 ;  /* 0x0000761019197816 */ /* 0x000fe2000000000f */
[----:B------:R-:W-:Y:S01]  /*8eb0*/  IMAD.MOV.U32 R22, RZ, RZ, R19 ;  /* 0x000000ffff167224 */ /* 0x000fe200078e0013 */
[----:B------:R-:W-:-:S07]  /*8ec0*/  PRMT R15, R15, 0x5410, R2 ;  /* 0x000054100f0f7816 */ /* 0x000fce0000000002 */
.L_x_13891:
[----:B------:R-:W-:Y:S05]  /*8ed0*/  BSYNC.RECONVERGENT B1 ;  /* 0x0000000000017941 */ /* 0x000fea0003800200 */
.L_x_13889:
        /* <DEDUP_REMOVED lines=9> */
.L_x_13893:
[C---:B------:R-:W-:Y:S01]  /*8f70*/  PRMT R2, R25.reuse, 0x7632, R2 ;  /* 0x0000763219027816 */ /* 0x040fe20000000002 */
[----:B------:R-:W-:Y:S02]  /*8f80*/  IMAD.MOV.U32 R26, RZ, RZ, R17 ;  /* 0x000000ffff1a7224 */ /* 0x000fe400078e0011 */
[----:B------:R-:W-:Y:S01]  /*8f90*/  IMAD.MOV.U32 R17, RZ, RZ, R36 ;  /* 0x000000ffff117224 */ /* 0x000fe200078e0024 */
[----:B------:R-:W-:-:S07]  /*8fa0*/  PRMT R25, R25, 0x7610, R2 ;  /* 0x0000761019197816 */ /* 0x000fce0000000002 */
.L_x_13894:
[----:B------:R-:W-:Y:S05]  /*8fb0*/  BSYNC.RECONVERGENT B1 ;  /* 0x0000000000017941 */ /* 0x000fea0003800200 */
.L_x_13892:
        /* <DEDUP_REMOVED lines=9> */
.L_x_13896:
[----:B------:R-:W-:Y:S01]  /*9050*/  IMAD.MOV.U32 R19, RZ, RZ, R26 ;  /* 0x000000ffff137224 */ /* 0x000fe200078e001a */
[----:B------:R-:W-:Y:S01]  /*9060*/  PRMT R15, R2, 0x7610, R15 ;  /* 0x00007610020f7816 */ /* 0x000fe2000000000f */
[----:B------:R-:W-:Y:S01]  /*9070*/  IMAD.MOV.U32 R26, RZ, RZ, R5 ;  /* 0x000000ffff1a7224 */ /* 0x000fe200078e0005 */
[----:B------:R-:W-:-:S07]  /*9080*/  PRMT R2, R4, 0x7610, R2 ;  /* 0x0000761004027816 */ /* 0x000fce0000000002 */
.L_x_13897:
[----:B------:R-:W-:Y:S05]  /*9090*/  BSYNC.RECONVERGENT B1 ;  /* 0x0000000000017941 */ /* 0x000fea0003800200 */
.L_x_13895:
        /* <DEDUP_REMOVED lines=9> */
.L_x_13899:
[----:B------:R-:W-:Y:S01]  /*9130*/  IMAD.MOV.U32 R34, RZ, RZ, R19 ;  /* 0x000000ffff227224 */ /* 0x000fe200078e0013 */
[--C-:B------:R-:W-:Y:S01]  /*9140*/  PRMT R2, R2, 0x5410, R15.reuse ;  /* 0x0000541002027816 */ /* 0x100fe2000000000f */
[----:B------:R-:W-:Y:S01]  /*9150*/  IMAD.MOV.U32 R19, RZ, RZ, R32 ;  /* 0x000000ffff137224 */ /* 0x000fe200078e0020 */
[----:B------:R-:W-:-:S07]  /*9160*/  PRMT R15, R7, 0x7610, R15 ;  /* 0x00007610070f7816 */ /* 0x000fce000000000f */
.L_x_13900:
[----:B------:R-:W-:Y:S05]  /*9170*/  BSYNC.RECONVERGENT B1 ;  /* 0x0000000000017941 */ /* 0x000fea0003800200 */
.L_x_13898:
        /* <DEDUP_REMOVED lines=9> */
.L_x_13902:
[C---:B------:R-:W-:Y:S01]  /*9210*/  PRMT R4, R2.reuse, 0x7632, R4 ;  /* 0x0000763202047816 */ /* 0x040fe20000000004 */
[----:B------:R-:W-:Y:S02]  /*9220*/  IMAD.MOV.U32 R5, RZ, RZ, R34 ;  /* 0x000000ffff057224 */ /* 0x000fe400078e0022 */
[----:B------:R-:W-:Y:S01]  /*9230*/  IMAD.MOV.U32 R34, RZ, RZ, R23 ;  /* 0x000000ffff227224 */ /* 0x000fe200078e0017 */
[----:B------:R-:W-:-:S07]  /*9240*/  PRMT R2, R2, 0x7610, R4 ;  /* 0x0000761002027816 */ /* 0x000fce0000000004 */
.L_x_13903:
[----:B------:R-:W-:Y:S05]  /*9250*/  BSYNC.RECONVERGENT B1 ;  /* 0x0000000000017941 */ /* 0x000fea0003800200 */
.L_x_13901:
        /* <DEDUP_REMOVED lines=9> */
.L_x_13905:
[----:B------:R-:W-:Y:S01]  /*92f0*/  IMAD.MOV.U32 R23, RZ, RZ, R5 ;  /* 0x000000ffff177224 */ /* 0x000fe200078e0005 */
[----:B------:R-:W-:Y:S01]  /*9300*/  PRMT R4, R7, 0x5432, R4 ;  /* 0x0000543207047816 */ /* 0x000fe20000000004 */
[----:B------:R-:W-:-:S07]  /*9310*/  IMAD.MOV.U32 R5, RZ, RZ, R6 ;  /* 0x000000ffff057224 */ /* 0x000fce00078e0006 */
.L_x_13906:
[----:B------:R-:W-:Y:S05]  /*9320*/  BSYNC.RECONVERGENT B1 ;  /* 0x0000000000017941 */ /* 0x000fea0003800200 */
.L_x_13904:
        /* <DEDUP_REMOVED lines=16> */
.L_x_13908:
[----:B------:R-:W-:Y:S01]  /*9430*/  IMAD.MOV.U32 R6, RZ, RZ, R3 ;  /* 0x000000ffff067224 */ /* 0x000fe200078e0003 */
[C---:B------:R-:W-:Y:S01]  /*9440*/  PRMT R7, R30.reuse, 0x7632, R7 ;  /* 0x000076321e077816 */ /* 0x040fe20000000007 */
[----:B------:R-:W-:Y:S01]  /*9450*/  IMAD.MOV.U32 R3, RZ, RZ, R22 ;  /* 0x000000ffff037224 */ /* 0x000fe200078e0016 */
[----:B------:R-:W-:-:S07]  /*9460*/  PRMT R30, R30, 0x7610, R15 ;  /* 0x000076101e1e7816 */ /* 0x000fce000000000f */
.L_x_13909:
[----:B------:R-:W-:Y:S05]  /*9470*/  BSYNC.RECONVERGENT B1 ;  /* 0x0000000000017941 */ /* 0x000fea0003800200 */
.L_x_13907:
        /* <DEDUP_REMOVED lines=9> */
.L_x_13911:
[----:B------:R-:W-:Y:S01]  /*9510*/  IMAD.MOV.U32 R27, RZ, RZ, R6 ;  /* 0x000000ffff1b7224 */ /* 0x000fe200078e0006 */
[----:B------:R-:W-:Y:S01]  /*9520*/  PRMT R7, R25, 0x5432, R7 ;  /* 0x0000543219077816 */ /* 0x000fe20000000007 */
[----:B------:R-:W-:-:S07]  /*9530*/  IMAD.MOV.U32 R6, RZ, RZ, R17 ;  /* 0x000000ffff067224 */ /* 0x000fce00078e0011 */
.L_x_13912:
[----:B------:R-:W-:Y:S05]  /*9540*/  BSYNC.RECONVERGENT B1 ;  /* 0x0000000000017941 */ /* 0x000fea0003800200 */
.L_x_13910:
        /* <DEDUP_REMOVED lines=9> */
.L_x_13914:
[----:B------:R-:W-:Y:S01]  /*95e0*/  IMAD.MOV.U32 R20, RZ, RZ, R27 ;  /* 0x000000ffff147224 */ /* 0x000fe200078e001b */
[C---:B------:R-:W-:Y:S01]  /*95f0*/  PRMT R17, R7.reuse, 0x7632, R17 ;  /* 0x0000763207117816 */ /* 0x040fe20000000011 */
[----:B------:R-:W-:Y:S01]  /*9600*/  IMAD.MOV.U32 R27, RZ, RZ, R26 ;  /* 0x000000ffff1b7224 */ /* 0x000fe200078e001a */
[----:B------:R-:W-:-:S07]  /*9610*/  PRMT R7, R7, 0x5410, R2 ;  /* 0x0000541007077816 */ /* 0x000fce0000000002 */
.L_x_13915:
[----:B------:R-:W-:Y:S05]  /*9620*/  BSYNC.RECONVERGENT B1 ;  /* 0x0000000000017941 */ /* 0x000fea0003800200 */
.L_x_13913:
        /* <DEDUP_REMOVED lines=9> */
.L_x_13917:
[----:B------:R-:W-:Y:S01]  /*96c0*/  PRMT R15, R15, 0x5410, R17 ;  /* 0x000054100f0f7816 */ /* 0x000fe20000000011 */
[----:B------:R-:W-:Y:S02]  /*96d0*/  IMAD.MOV.U32 R25, RZ, RZ, R20 ;  /* 0x000000ffff197224 */ /* 0x000fe400078e0014 */
[----:B------:R-:W-:Y:S01]  /*96e0*/  IMAD.MOV.U32 R20, RZ, RZ, R19 ;  /* 0x000000ffff147224 */ /* 0x000fe200078e0013 */
[----:B------:R-:W-:-:S07]  /*96f0*/  PRMT R17, R15, 0x7610, R17 ;  /* 0x000076100f117816 */ /* 0x000fce0000000011 */
.L_x_13918:
[----:B------:R-:W-:Y:S05]  /*9700*/  BSYNC.RECONVERGENT B1 ;  /* 0x0000000000017941 */ /* 0x000fea0003800200 */
.L_x_13916:
        /* <DEDUP_REMOVED lines=9> */
.L_x_13920:
[C---:B------:R-:W-:Y:S01]  /*97a0*/  PRMT R2, R15.reuse, 0x7632, R2 ;  /* 0x000076320f027816 */ /* 0x040fe20000000002 */
[----:B------:R-:W-:Y:S02]  /*97b0*/  IMAD.MOV.U32 R22, RZ, RZ, R25 ;  /* 0x000000ffff167224 */ /* 0x000fe400078e0019 */
[----:B------:R-:W-:Y:S01]  /*97c0*/  IMAD.MOV.U32 R25, RZ, RZ, R34 ;  /* 0x000000ffff197224 */ /* 0x000fe200078e0022 */
[----:B------:R-:W-:-:S07]  /*97d0*/  PRMT R15, R15, 0x7610, R2 ;  /* 0x000076100f0f7816 */ /* 0x000fce0000000002 */
.L_x_13921:
[----:B------:R-:W-:Y:S05]  /*97e0*/  BSYNC.RECONVERGENT B1 ;  /* 0x0000000000017941 */ /* 0x000fea0003800200 */
.L_x_13919:
        /* <DEDUP_REMOVED lines=9> */
.L_x_13923:
[----:B------:R-:W-:Y:S01]  /*9880*/  IMAD.MOV.U32 R26, RZ, RZ, R22 ;  /* 0x000000ffff1a7224 */ /* 0x000fe200078e0016 */
[----:B------:R-:W-:Y:S01]  /*9890*/  PRMT R2, R4, 0x5410, R2 ;  /* 0x0000541004027816 */ /* 0x000fe20000000002 */
[----:B------:R-:W-:-:S07]  /*98a0*/  IMAD.MOV.U32 R22, RZ, RZ, R5 ;  /* 0x000000ffff167224 */ /* 0x000fce00078e0005 */
.L_x_13924:
[----:B------:R-:W-:Y:S05]  /*98b0*/  BSYNC.RECONVERGENT B1 ;  /* 0x0000000000017941 */ /* 0x000fea0003800200 */
.L_x_13922:
        /* <DEDUP_REMOVED lines=9> */
.L_x_13926:
[C---:B------:R-:W-:Y:S01]  /*9950*/  PRMT R4, R2.reuse, 0x7632, R4 ;  /* 0x0000763202047816 */ /* 0x040fe20000000004 */
[----:B------:R-:W-:Y:S02]  /*9960*/  IMAD.MOV.U32 R5, RZ, RZ, R26 ;  /* 0x000000ffff057224 */ /* 0x000fe400078e001a */
[----:B------:R-:W-:Y:S01]  /*9970*/  IMAD.MOV.U32 R26, RZ, RZ, R23 ;  /* 0x000000ffff1a7224 */ /* 0x000fe200078e0017 */
[----:B------:R-:W-:-:S07]  /*9980*/  PRMT R2, R2, 0x7610, R4 ;  /* 0x0000761002027816 */ /* 0x000fce0000000004 */
.L_x_13927:
[----:B------:R-:W-:Y:S05]  /*9990*/  BSYNC.RECONVERGENT B1 ;  /* 0x0000000000017941 */ /* 0x000fea0003800200 */
.L_x_13925:
        /* <DEDUP_REMOVED lines=16> */
.L_x_13929:
[----:B------:R-:W-:Y:S01]  /*9aa0*/  IMAD.MOV.U32 R18, RZ, RZ, R3 ;  /* 0x000000ffff127224 */ /* 0x000fe200078e0003 */
[C---:B------:R-:W-:Y:S01]  /*9ab0*/  PRMT R15, R30.reuse, 0x7632, R15 ;  /* 0x000076321e0f7816 */ /* 0x040fe2000000000f */
[----:B------:R-:W-:Y:S01]  /*9ac0*/  IMAD.MOV.U32 R3, RZ, RZ, R6 ;  /* 0x000000ffff037224 */ /* 0x000fe200078e0006 */
[----:B------:R-:W-:-:S07]  /*9ad0*/  PRMT R30, R30, 0x5410, R7 ;  /* 0x000054101e1e7816 */ /* 0x000fce0000000007 */
.L_x_13930:
[----:B------:R-:W-:Y:S05]  /*9ae0*/  BSYNC.RECONVERGENT B1 ;  /* 0x0000000000017941 */ /* 0x000fea0003800200 */
.L_x_13928:
        /* <DEDUP_REMOVED lines=9> */
.L_x_13932:
[----:B------:R-:W-:Y:S01]  /*9b80*/  IMAD.MOV.U32 R13, RZ, RZ, R18 ;  /* 0x000000ffff0d7224 */ /* 0x000fe200078e0012 */
[----:B------:R-:W-:Y:S01]  /*9b90*/  PRMT R6, R15, 0x7610, R6 ;  /* 0x000076100f067816 */ /* 0x000fe20000000006 */
[----:B------:R-:W-:Y:S01]  /*9ba0*/  IMAD.MOV.U32 R18, RZ, RZ, R27 ;  /* 0x000000ffff127224 */ /* 0x000fe200078e001b */
[----:B------:R-:W-:-:S07]  /*9bb0*/  PRMT R15, R7, 0x7632, R15 ;  /* 0x00007632070f7816 */ /* 0x000fce000000000f */
.L_x_13933:
[----:B------:R-:W-:Y:S05]  /*9bc0*/  BSYNC.RECONVERGENT B1 ;  /* 0x0000000000017941 */ /* 0x000fea0003800200 */
.L_x_13931:
        /* <DEDUP_REMOVED lines=9> */
.L_x_13935:
[----:B------:R-:W-:Y:S01]  /*9c60*/  IMAD.MOV.U32 R32, RZ, RZ, R13 ;  /* 0x000000ffff207224 */ /* 0x000fe200078e000d */
[----:B------:R-:W-:Y:S01]  /*9c70*/  PRMT R7, R6, 0x7610, R7 ;  /* 0x0000761006077816 */ /* 0x000fe20000000007 */
[----:B------:R-:W-:Y:S01]  /*9c80*/  IMAD.MOV.U32 R13, RZ, RZ, R20 ;  /* 0x000000ffff0d7224 */ /* 0x000fe200078e0014 */
[----:B------:R-:W-:-:S07]  /*9c90*/  PRMT R6, R17, 0x7610, R6 ;  /* 0x0000761011067816 */ /* 0x000fce0000000006 */
.L_x_13936:
[----:B------:R-:W-:Y:S05]  /*9ca0*/  BSYNC.RECONVERGENT B1 ;  /* 0x0000000000017941 */ /* 0x000fea0003800200 */
.L_x_13934:
        /* <DEDUP_REMOVED lines=9> */
.L_x_13938:
[----:B------:R-:W-:Y:S01]  /*9d40*/  IMAD.MOV.U32 R17, RZ, RZ, R32 ;  /* 0x000000ffff117224 */ /* 0x000fe200078e0020 */
[----:B------:R-:W-:Y:S01]  /*9d50*/  PRMT R4, R4, 0x5410, R7 ;  /* 0x0000541004047816 */ /* 0x000fe20000000007 */
[----:B------:R-:W-:Y:S01]  /*9d60*/  IMAD.MOV.U32 R32, RZ, RZ, R25 ;  /* 0x000000ffff207224 */ /* 0x000fe200078e0019 */
[----:B------:R-:W-:-:S07]  /*9d70*/  PRMT R7, R15, 0x7632, R7 ;  /* 0x000076320f077816 */ /* 0x000fce0000000007 */
.L_x_13939:
[----:B------:R-:W-:Y:S05]  /*9d80*/  BSYNC.RECONVERGENT B1 ;  /* 0x0000000000017941 */ /* 0x000fea0003800200 */
.L_x_13937:
        /* <DEDUP_REMOVED lines=9> */
.L_x_13941:
[----:B------:R-:W-:Y:S01]  /*9e20*/  IMAD.MOV.U32 R19, RZ, RZ, R17 ;  /* 0x000000ffff137224 */ /* 0x000fe200078e0011 */
[----:B------:R-:W-:Y:S01]  /*9e30*/  PRMT R6, R6, 0x7610, R4 ;  /* 0x0000761006067816 */ /* 0x000fe20000000004 */
[----:B------:R-:W-:Y:S01]  /*9e40*/  IMAD.MOV.U32 R17, RZ, RZ, R22 ;  /* 0x000000ffff117224 */ /* 0x000fe200078e0016 */
[----:B------:R-:W-:-:S07]  /*9e50*/  PRMT R4, R4, 0x5410, R2 ;  /* 0x0000541004047816 */ /* 0x000fce0000000002 */
.L_x_13942:
[----:B------:R-:W-:Y:S05]  /*9e60*/  BSYNC.RECONVERGENT B1 ;  /* 0x0000000000017941 */ /* 0x000fea0003800200 */
.L_x_13940:
        /* <DEDUP_REMOVED lines=9> */
.L_x_13944:
[C---:B------:R-:W-:Y:S01]  /*9f00*/  PRMT R2, R6.reuse, 0x7632, R2 ;  /* 0x0000763206027816 */ /* 0x040fe20000000002 */
[----:B------:R-:W-:Y:S02]  /*9f10*/  IMAD.MOV.U32 R20, RZ, RZ, R19 ;  /* 0x000000ffff147224 */ /* 0x000fe400078e0013 */
[----:B------:R-:W-:Y:S01]  /*9f20*/  IMAD.MOV.U32 R19, RZ, RZ, R26 ;  /* 0x000000ffff137224 */ /* 0x000fe200078e001a */
[----:B------:R-:W-:-:S07]  /*9f30*/  PRMT R6, R6, 0x7610, R2 ;  /* 0x0000761006067816 */ /* 0x000fce0000000002 */
.L_x_13945:
[----:B------:R-:W-:Y:S05]  /*9f40*/  BSYNC.RECONVERGENT B1 ;  /* 0x0000000000017941 */ /* 0x000fea0003800200 */
.L_x_13943:
        /* <DEDUP_REMOVED lines=9> */
.L_x_13947:
[----:B------:R-:W-:Y:S01]  /*9fe0*/  IMAD.MOV.U32 R22, RZ, RZ, R20 ;  /* 0x000000ffff167224 */ /* 0x000fe200078e0014 */
[----:B------:R-:W-:Y:S01]  /*9ff0*/  PRMT R2, R4, 0x5410, R2 ;  /* 0x0000541004027816 */ /* 0x000fe20000000002 */
[----:B------:R-:W-:-:S07]  /*a000*/  IMAD.MOV.U32 R20, RZ, RZ, R5 ;  /* 0x000000ffff147224 */ /* 0x000fce00078e0005 */
.L_x_13948:
[----:B------:R-:W-:Y:S05]  /*a010*/  BSYNC.RECONVERGENT B1 ;  /* 0x0000000000017941 */ /* 0x000fea0003800200 */
.L_x_13946:
        /* <DEDUP_REMOVED lines=16> */
.L_x_13950:
[----:B------:R-:W-:Y:S01]  /*a120*/  IMAD.MOV.U32 R16, RZ, RZ, R3 ;  /* 0x000000ffff107224 */ /* 0x000fe200078e0003 */
[----:B------:R-:W-:Y:S01]  /*a130*/  PRMT R5, R5, 0x7610, R30 ;  /* 0x0000761005057816 */ /* 0x000fe2000000001e */
[----:B------:R-:W-:Y:S01]  /*a140*/  IMAD.MOV.U32 R3, RZ, RZ, R18 ;  /* 0x000000ffff037224 */ /* 0x000fe200078e0012 */
[----:B------:R-:W-:-:S07]  /*a150*/  PRMT R30, R30, 0x5410, R15 ;  /* 0x000054101e1e7816 */ /* 0x000fce000000000f */
.L_x_13951:
[----:B------:R-:W-:Y:S05]  /*a160*/  BSYNC.RECONVERGENT B1 ;  /* 0x0000000000017941 */ /* 0x000fea0003800200 */
.L_x_13949:
        /* <DEDUP_REMOVED lines=9> */
.L_x_13953:
[----:B------:R-:W-:Y:S01]  /*a200*/  IMAD.MOV.U32 R15, RZ, RZ, R16 ;  /* 0x000000ffff0f7224 */ /* 0x000fe200078e0010 */
[C---:B------:R-:W-:Y:S01]  /*a210*/  PRMT R4, R5.reuse, 0x7632, R4 ;  /* 0x0000763205047816 */ /* 0x040fe20000000004 */
[----:B------:R-:W-:Y:S01]  /*a220*/  IMAD.MOV.U32 R16, RZ, RZ, R13 ;  /* 0x000000ffff107224 */ /* 0x000fe200078e000d */
[----:B------:R-:W-:-:S07]  /*a230*/  PRMT R5, R5, 0x5410, R6 ;  /* 0x0000541005057816 */ /* 0x000fce0000000006 */
.L_x_13954:
[----:B------:R-:W-:Y:S05]  /*a240*/  BSYNC.RECONVERGENT B1 ;  /* 0x0000000000017941 */ /* 0x000fea0003800200 */
.L_x_13952:
        /* <DEDUP_REMOVED lines=9> */
.L_x_13956:
[----:B------:R-:W-:Y:S01]  /*a2e0*/  PRMT R7, R7, 0x5410, R4 ;  /* 0x0000541007077816 */ /* 0x000fe20000000004 */
[----:B------:R-:W-:Y:S02]  /*a2f0*/  IMAD.MOV.U32 R18, RZ, RZ, R15 ;  /* 0x000000ffff127224 */ /* 0x000fe400078e000f */
[----:B------:R-:W-:Y:S01]  /*a300*/  IMAD.MOV.U32 R15, RZ, RZ, R32 ;  /* 0x000000ffff0f7224 */ /* 0x000fe200078e0020 */
[----:B------:R-:W-:-:S07]  /*a310*/  PRMT R4, R7, 0x7610, R4 ;  /* 0x0000761007047816 */ /* 0x000fce0000000004 */
.L_x_13957:
[----:B------:R-:W-:Y:S05]  /*a320*/  BSYNC.RECONVERGENT B1 ;  /* 0x0000000000017941 */ /* 0x000fea0003800200 */
.L_x_13955:
        /* <DEDUP_REMOVED lines=9> */
.L_x_13959:
[----:B------:R-:W-:Y:S01]  /*a3c0*/  IMAD.MOV.U32 R26, RZ, RZ, R18 ;  /* 0x000000ffff1a7224 */ /* 0x000fe200078e0012 */
[----:B------:R-:W-:Y:S01]  /*a3d0*/  PRMT R23, R23, 0x7610, R7 ;  /* 0x0000761017177816 */ /* 0x000fe20000000007 */
[----:B------:R-:W-:Y:S01]  /*a3e0*/  IMAD.MOV.U32 R18, RZ, RZ, R17 ;  /* 0x000000ffff127224 */ /* 0x000fe200078e0011 */
[----:B------:R-:W-:-:S07]  /*a3f0*/  PRMT R7, R7, 0x7610, R4 ;  /* 0x0000761007077816 */ /* 0x000fce0000000004 */
.L_x_13960:
[----:B------:R-:W-:Y:S05]  /*a400*/  BSYNC.RECONVERGENT B1 ;  /* 0x0000000000017941 */ /* 0x000fea0003800200 */
.L_x_13958:
        /* <DEDUP_REMOVED lines=9> */
.L_x_13962:
[----:B------:R-:W-:Y:S01]  /*a4a0*/  IMAD.MOV.U32 R13, RZ, RZ, R26 ;  /* 0x000000ffff0d7224 */ /* 0x000fe200078e001a */
[----:B------:R-:W-:Y:S01]  /*a4b0*/  PRMT R4, R4, 0x7610, R23 ;  /* 0x0000761004047816 */ /* 0x000fe20000000017 */
[----:B------:R-:W-:Y:S01]  /*a4c0*/  IMAD.MOV.U32 R26, RZ, RZ, R19 ;  /* 0x000000ffff1a7224 */ /* 0x000fe200078e0013 */
[----:B------:R-:W-:-:S07]  /*a4d0*/  PRMT R23, R23, 0x7610, R6 ;  /* 0x0000761017177816 */ /* 0x000fce0000000006 */
.L_x_13963:
[----:B------:R-:W-:Y:S05]  /*a4e0*/  BSYNC.RECONVERGENT B1 ;  /* 0x0000000000017941 */ /* 0x000fea0003800200 */
.L_x_13961:
        /* <DEDUP_REMOVED lines=9> */
.L_x_13965:
[----:B------:R-:W-:Y:S01]  /*a580*/  IMAD.MOV.U32 R17, RZ, RZ, R13 ;  /* 0x000000ffff117224 */ /* 0x000fe200078e000d */
[----:B------:R-:W-:Y:S01]  /*a590*/  PRMT R6, R6, 0x7610, R4 ;  /* 0x0000761006067816 */ /* 0x000fe20000000004 */
[----:B------:R-:W-:Y:S01]  /*a5a0*/  IMAD.MOV.U32 R13, RZ, RZ, R20 ;  /* 0x000000ffff0d7224 */ /* 0x000fe200078e0014 */
[----:B------:R-:W-:-:S07]  /*a5b0*/  PRMT R4, R4, 0x5410, R2 ;  /* 0x0000541004047816 */ /* 0x000fce0000000002 */
.L_x_13966:
[----:B------:R-:W-:Y:S05]  /*a5c0*/  BSYNC.RECONVERGENT B1 ;  /* 0x0000000000017941 */ /* 0x000fea0003800200 */
.L_x_13964:
        /* <DEDUP_REMOVED lines=9> */
.L_x_13968:
[C---:B------:R-:W-:Y:S01]  /*a660*/  PRMT R2, R6.reuse, 0x7632, R2 ;  /* 0x0000763206027816 */ /* 0x040fe20000000002 */
[----:B------:R-:W-:Y:S02]  /*a670*/  IMAD.MOV.U32 R19, RZ, RZ, R17 ;  /* 0x000000ffff137224 */ /* 0x000fe400078e0011 */
[----:B------:R-:W-:Y:S01]  /*a680*/  IMAD.MOV.U32 R17, RZ, RZ, R22 ;  /* 0x000000ffff117224 */ /* 0x000fe200078e0016 */
[----:B------:R-:W-:-:S07]  /*a690*/  PRMT R6, R6, 0x7610, R2 ;  /* 0x0000761006067816 */ /* 0x000fce0000000002 */
.L_x_13969:
[----:B------:R-:W-:Y:S05]  /*a6a0*/  BSYNC.RECONVERGENT B1 ;  /* 0x0000000000017941 */ /* 0x000fea0003800200 */
.L_x_13967:
        /* <DEDUP_REMOVED lines=16> */
.L_x_13971:
[----:B------:R-:W-:Y:S01]  /*a7b0*/  IMAD.MOV.U32 R14, RZ, RZ, R3 ;  /* 0x000000ffff0e7224 */ /* 0x000fe200078e0003 */
[----:B------:R-:W-:Y:S01]  /*a7c0*/  PRMT R2, R2, 0x7610, R30 ;  /* 0x0000761002027816 */ /* 0x000fe2000000001e */
[----:B------:R-:W-:Y:S01]  /*a7d0*/  IMAD.MOV.U32 R3, RZ, RZ, R16 ;  /* 0x000000ffff037224 */ /* 0x000fe200078e0010 */
[----:B------:R-:W-:-:S07]  /*a7e0*/  PRMT R30, R30, 0x7610, R5 ;  /* 0x000076101e1e7816 */ /* 0x000fce0000000005 */
.L_x_13972:
[----:B------:R-:W-:Y:S05]  /*a7f0*/  BSYNC.RECONVERGENT B1 ;  /* 0x0000000000017941 */ /* 0x000fea0003800200 */
.L_x_13970:
        /* <DEDUP_REMOVED lines=9> */
.L_x_13974:
[----:B------:R-:W-:Y:S01]  /*a890*/  IMAD.MOV.U32 R5, RZ, RZ, R14 ;  /* 0x000000ffff057224 */ /* 0x000fe200078e000e */
[C---:B------:R-:W-:Y:S01]  /*a8a0*/  PRMT R6, R2.reuse, 0x7632, R6 ;  /* 0x0000763202067816 */ /* 0x040fe20000000006 */
[----:B------:R-:W-:Y:S01]  /*a8b0*/  IMAD.MOV.U32 R14, RZ, RZ, R15 ;  /* 0x000000ffff0e7224 */ /* 0x000fe200078e000f */
[----:B------:R-:W-:-:S07]  /*a8c0*/  PRMT R2, R2, 0x5410, R4 ;  /* 0x0000541002027816 */ /* 0x000fce0000000004 */
.L_x_13975:
[----:B------:R-:W-:Y:S05]  /*a8d0*/  BSYNC.RECONVERGENT B1 ;  /* 0x0000000000017941 */ /* 0x000fea0003800200 */
.L_x_13973:
        /* <DEDUP_REMOVED lines=9> */
.L_x_13977:
[----:B------:R-:W-:Y:S01]  /*a970*/  IMAD.MOV.U32 R11, RZ, RZ, R5 ;  /* 0x000000ffff0b7224 */ /* 0x000fe200078e0005 */
[----:B------:R-:W-:Y:S01]  /*a980*/  PRMT R4, R6, 0x7610, R4 ;  /* 0x0000761006047816 */ /* 0x000fe20000000004 */
[----:B------:R-:W-:Y:S01]  /*a990*/  IMAD.MOV.U32 R5, RZ, RZ, R18 ;  /* 0x000000ffff057224 */ /* 0x000fe200078e0012 */
[----:B------:R-:W-:-:S07]  /*a9a0*/  PRMT R6, R7, 0x7632, R6 ;  /* 0x0000763207067816 */ /* 0x000fce0000000006 */
.L_x_13978:
[----:B------:R-:W-:Y:S05]  /*a9b0*/  BSYNC.RECONVERGENT B1 ;  /* 0x0000000000017941 */ /* 0x000fea0003800200 */
.L_x_13976:
        /* <DEDUP_REMOVED lines=9> */
.L_x_13980:
[----:B------:R-:W-:Y:S01]  /*aa50*/  IMAD.MOV.U32 R18, RZ, RZ, R11 ;  /* 0x000000ffff127224 */ /* 0x000fe200078e000b */
[----:B------:R-:W-:Y:S01]  /*aa60*/  PRMT R15, R15, 0x5410, R4 ;  /* 0x000054100f0f7816 */ /* 0x000fe20000000004 */
[----:B------:R-:W-:Y:S01]  /*aa70*/  IMAD.MOV.U32 R11, RZ, RZ, R26 ;  /* 0x000000ffff0b7224 */ /* 0x000fe200078e001a */
[----:B------:R-:W-:-:S07]  /*aa80*/  PRMT R4, R23, 0x7632, R4 ;  /* 0x0000763217047816 */ /* 0x000fce0000000004 */
.L_x_13981:
[----:B------:R-:W-:Y:S05]  /*aa90*/  BSYNC.RECONVERGENT B1 ;  /* 0x0000000000017941 */ /* 0x000fea0003800200 */
.L_x_13979:
        /* <DEDUP_REMOVED lines=9> */
.L_x_13983:
[----:B------:R-:W-:Y:S01]  /*ab30*/  IMAD.MOV.U32 R16, RZ, RZ, R18 ;  /* 0x000000ffff107224 */ /* 0x000fe200078e0012 */
[----:B------:R-:W-:Y:S01]  /*ab40*/  PRMT R7, R7, 0x7610, R15 ;  /* 0x0000761007077816 */ /* 0x000fe2000000000f */
[----:B------:R-:W-:Y:S01]  /*ab50*/  IMAD.MOV.U32 R18, RZ, RZ, R13 ;  /* 0x000000ffff127224 */ /* 0x000fe200078e000d */
[----:B------:R-:W-:-:S07]  /*ab60*/  PRMT R15, R15, 0x7610, R4 ;  /* 0x000076100f0f7816 */ /* 0x000fce0000000004 */
.L_x_13984:
[----:B------:R-:W-:Y:S05]  /*ab70*/  BSYNC.RECONVERGENT B1 ;  /* 0x0000000000017941 */ /* 0x000fea0003800200 */
.L_x_13982:
        /* <DEDUP_REMOVED lines=9> */
.L_x_13986:
[----:B------:R-:W-:Y:S01]  /*ac10*/  IMAD.MOV.U32 R20, RZ, RZ, R16 ;  /* 0x000000ffff147224 */ /* 0x000fe200078e0010 */
[----:B------:R-:W-:Y:S01]  /*ac20*/  PRMT R23, R23, 0x7610, R7 ;  /* 0x0000761017177816 */ /* 0x000fe20000000007 */
[----:B------:R-:W-:Y:S01]  /*ac30*/  IMAD.MOV.U32 R16, RZ, RZ, R17 ;  /* 0x000000ffff107224 */ /* 0x000fe200078e0011 */
[----:B------:R-:W-:-:S07]  /*ac40*/  PRMT R7, R7, 0x7610, R6 ;  /* 0x0000761007077816 */ /* 0x000fce0000000006 */
.L_x_13987:
[----:B------:R-:W-:Y:S05]  /*ac50*/  BSYNC.RECONVERGENT B1 ;  /* 0x0000000000017941 */ /* 0x000fea0003800200 */
.L_x_13985:
        /* <DEDUP_REMOVED lines=9> */
.L_x_13989:
[----:B------:R-:W-:Y:S01]  /*acf0*/  IMAD.MOV.U32 R13, RZ, RZ, R20 ;  /* 0x000000ffff0d7224 */ /* 0x000fe200078e0014 */
[----:B------:R-:W-:Y:S01]  /*ad00*/  PRMT R4, R4, 0x7610, R23 ;  /* 0x0000761004047816 */ /* 0x000fe20000000017 */
[----:B------:R-:W-:Y:S01]  /*ad10*/  IMAD.MOV.U32 R20, RZ, RZ, R19 ;  /* 0x000000ffff147224 */ /* 0x000fe200078e0013 */
[----:B------:R-:W-:-:S07]  /*ad20*/  PRMT R23, R23, 0x5410, R2 ;  /* 0x0000541017177816 */ /* 0x000fce0000000002 */
.L_x_13990:
[----:B------:R-:W-:Y:S05]  /*ad30*/  BSYNC.RECONVERGENT B1 ;  /* 0x0000000000017941 */ /* 0x000fea0003800200 */
.L_x_13988:
        /* <DEDUP_REMOVED lines=16> */
.L_x_13992:
[----:B------:R-:W-:Y:S01]  /*ae40*/  IMAD.MOV.U32 R22, RZ, RZ, R3 ;  /* 0x000000ffff167224 */ /* 0x000fe200078e0003 */
[----:B------:R-:W-:Y:S01]  /*ae50*/  PRMT R19, R19, 0x7610, R30 ;  /* 0x0000761013137816 */ /* 0x000fe2000000001e */
[----:B------:R-:W-:Y:S01]  /*ae60*/  IMAD.MOV.U32 R3, RZ, RZ, R14 ;  /* 0x000000ffff037224 */ /* 0x000fe200078e000e */
[----:B------:R-:W-:-:S07]  /*ae70*/  PRMT R30, R30, 0x7610, R2 ;  /* 0x000076101e1e7816 */ /* 0x000fce0000000002 */
.L_x_13993:
[----:B------:R-:W-:Y:S05]  /*ae80*/  BSYNC.RECONVERGENT B1 ;  /* 0x0000000000017941 */ /* 0x000fea0003800200 */
.L_x_13991:
        /* <DEDUP_REMOVED lines=9> */
.L_x_13995:
[----:B------:R-:W-:Y:S01]  /*af20*/  IMAD.MOV.U32 R12, RZ, RZ, R22 ;  /* 0x000000ffff0c7224 */ /* 0x000fe200078e0016 */
[----:B------:R-:W-:Y:S01]  /*af30*/  PRMT R14, R14, 0x7610, R19 ;  /* 0x000076100e0e7816 */ /* 0x000fe20000000013 */
[----:B------:R-:W-:Y:S01]  /*af40*/  IMAD.MOV.U32 R22, RZ, RZ, R5 ;  /* 0x000000ffff167224 */ /* 0x000fe200078e0005 */
[----:B------:R-:W-:-:S07]  /*af50*/  PRMT R19, R19, 0x5410, R6 ;  /* 0x0000541013137816 */ /* 0x000fce0000000006 */
.L_x_13996:
[----:B------:R-:W-:Y:S05]  /*af60*/  BSYNC.RECONVERGENT B1 ;  /* 0x0000000000017941 */ /* 0x000fea0003800200 */
.L_x_13994:
        /* <DEDUP_REMOVED lines=9> */
.L_x_13998:
[----:B------:R-:W-:Y:S01]  /*b000*/  IMAD.MOV.U32 R6, RZ, RZ, R12 ;  /* 0x000000ffff067224 */ /* 0x000fe200078e000c */
[C---:B------:R-:W-:Y:S01]  /*b010*/  PRMT R7, R14.reuse, 0x7632, R7 ;  /* 0x000076320e077816 */ /* 0x040fe20000000007 */
[----:B------:R-:W-:Y:S01]  /*b020*/  IMAD.MOV.U32 R12, RZ, RZ, R11 ;  /* 0x000000ffff0c7224 */ /* 0x000fe200078e000b */
[----:B------:R-:W-:-:S07]  /*b030*/  PRMT R14, R14, 0x5410, R4 ;  /* 0x000054100e0e7816 */ /* 0x000fce0000000004 */
.L_x_13999:
[----:B------:R-:W-:Y:S05]  /*b040*/  BSYNC.RECONVERGENT B1 ;  /* 0x0000000000017941 */ /* 0x000fea0003800200 */
.L_x_13997:
        /* <DEDUP_REMOVED lines=9> */
.L_x_14001:
[----:B------:R-:W-:Y:S01]  /*b0e0*/  PRMT R15, R7, 0x7610, R15 ;  /* 0x00007610070f7816 */ /* 0x000fe2000000000f */
[----:B------:R-:W-:Y:S02]  /*b0f0*/  IMAD.MOV.U32 R17, RZ, RZ, R6 ;  /* 0x000000ffff117224 */ /* 0x000fe400078e0006 */
[----:B------:R-:W-:Y:S01]  /*b100*/  IMAD.MOV.U32 R6, RZ, RZ, R18 ;  /* 0x000000ffff067224 */ /* 0x000fe200078e0012 */
[----:B------:R-:W-:-:S07]  /*b110*/  PRMT R7, R15, 0x7632, R7 ;  /* 0x000076320f077816 */ /* 0x000fce0000000007 */
.L_x_14002:
[----:B------:R-:W-:Y:S05]  /*b120*/  BSYNC.RECONVERGENT B1 ;  /* 0x0000000000017941 */ /* 0x000fea0003800200 */
.L_x_14000:
        /* <DEDUP_REMOVED lines=9> */
.L_x_14004:
[----:B------:R-:W-:Y:S01]  /*b1c0*/  IMAD.MOV.U32 R11, RZ, RZ, R17 ;  /* 0x000000ffff0b7224 */ /* 0x000fe200078e0011 */
[----:B------:R-:W-:Y:S01]  /*b1d0*/  PRMT R14, R15, 0x7610, R14 ;  /* 0x000076100f0e7816 */ /* 0x000fe2000000000e */
[----:B------:R-:W-:Y:S01]  /*b1e0*/  IMAD.MOV.U32 R17, RZ, RZ, R16 ;  /* 0x000000ffff117224 */ /* 0x000fe200078e0010 */
[----:B------:R-:W-:-:S07]  /*b1f0*/  PRMT R15, R7, 0x7632, R15 ;  /* 0x00007632070f7816 */ /* 0x000fce000000000f */
.L_x_14005:
[----:B------:R-:W-:Y:S05]  /*b200*/  BSYNC.RECONVERGENT B1 ;  /* 0x0000000000017941 */ /* 0x000fea0003800200 */
.L_x_14003:
        /* <DEDUP_REMOVED lines=9> */
.L_x_14007:
[----:B------:R-:W-:Y:S01]  /*b2a0*/  IMAD.MOV.U32 R16, RZ, RZ, R11 ;  /* 0x000000ffff107224 */ /* 0x000fe200078e000b */
[----:B------:R-:W-:Y:S01]  /*b2b0*/  PRMT R15, R15, 0x5410, R14 ;  /* 0x000054100f0f7816 */ /* 0x000fe2000000000e */
[----:B------:R-:W-:Y:S01]  /*b2c0*/  IMAD.MOV.U32 R11, RZ, RZ, R20 ;  /* 0x000000ffff0b7224 */ /* 0x000fe200078e0014 */
[----:B------:R-:W-:-:S07]  /*b2d0*/  PRMT R14, R23, 0x7632, R14 ;  /* 0x00007632170e7816 */ /* 0x000fce000000000e */
.L_x_14008:
[----:B------:R-:W-:Y:S05]  /*b2e0*/  BSYNC.RECONVERGENT B1 ;  /* 0x0000000000017941 */ /* 0x000fea0003800200 */
.L_x_14006:
        /* <DEDUP_REMOVED lines=9> */
.L_x_14010:
[C---:B------:R-:W-:Y:S01]  /*b380*/  PRMT R30, R15.reuse, 0x7632, R30 ;  /* 0x000076320f1e7816 */ /* 0x040fe2000000001e */
[----:B------:R-:W-:Y:S01]  /*b390*/  IMAD.MOV.U32 R26, RZ, RZ, R16 ;  /* 0x000000ffff1a7224 */ /* 0x000fe200078e0010 */
[----:B------:R-:W-:Y:S01]  /*b3a0*/  PRMT R15, R15, 0x7610, R4 ;  /* 0x000076100f0f7816 */ /* 0x000fe20000000004 */
[----:B------:R-:W-:-:S07]  /*b3b0*/  IMAD.MOV.U32 R16, RZ, RZ, R13 ;  /* 0x000000ffff107224 */ /* 0x000fce00078e000d */
.L_x_14011:
[----:B------:R-:W-:Y:S05]  /*b3c0*/  BSYNC.RECONVERGENT B1 ;  /* 0x0000000000017941 */ /* 0x000fea0003800200 */
.L_x_14009:
        /* <DEDUP_REMOVED lines=16> */
.L_x_14013:
[----:B------:R-:W-:Y:S01]  /*b4d0*/  PRMT R32, R32, 0x7610, R30 ;  /* 0x0000761020207816 */ /* 0x000fe2000000001e */
[----:B------:R-:W-:Y:S01]  /*b4e0*/  IMAD.MOV.U32 R2, RZ, RZ, R3 ;  /* 0x000000ffff027224 */ /* 0x000fe200078e0003 */
[----:B------:R-:W-:Y:S01]  /*b4f0*/  PRMT R30, R30, 0x7610, R19 ;  /* 0x000076101e1e7816 */ /* 0x000fe20000000013 */
[----:B------:R-:W-:-:S07]  /*b500*/  IMAD.MOV.U32 R3, RZ, RZ, R22 ;  /* 0x000000ffff037224 */ /* 0x000fce00078e0016 */
.L_x_14014:
[----:B------:R-:W-:Y:S05]  /*b510*/  BSYNC.RECONVERGENT B1 ;  /* 0x0000000000017941 */ /* 0x000fea0003800200 */
.L_x_14012:
        /* <DEDUP_REMOVED lines=9> */
.L_x_14016:
[----:B------:R-:W-:Y:S01]  /*b5b0*/  PRMT R33, R33, 0x7610, R32 ;  /* 0x0000761021217816 */ /* 0x000fe20000000020 */
[----:B------:R-:W-:Y:S01]  /*b5c0*/  IMAD.MOV.U32 R5, RZ, RZ, R2 ;  /* 0x000000ffff057224 */ /* 0x000fe200078e0002 */
[----:B------:R-:W-:Y:S01]  /*b5d0*/  PRMT R32, R32, 0x7610, R14 ;  /* 0x0000761020207816 */ /* 0x000fe2000000000e */
[----:B------:R-:W-:-:S07]  /*b5e0*/  IMAD.MOV.U32 R2, RZ, RZ, R12 ;  /* 0x000000ffff027224 */ /* 0x000fce00078e000c */
.L_x_14017:
[----:B------:R-:W-:Y:S05]  /*b5f0*/  BSYNC.RECONVERGENT B1 ;  /* 0x0000000000017941 */ /* 0x000fea0003800200 */
.L_x_14015:
        /* <DEDUP_REMOVED lines=9> */
.L_x_14019:
[----:B------:R-:W-:Y:S01]  /*b690*/  IMAD.MOV.U32 R4, RZ, RZ, R5 ;  /* 0x000000ffff047224 */ /* 0x000fe200078e0005 */
[----:B------:R-:W-:Y:S01]  /*b6a0*/  PRMT R33, R33, 0x5432, R7 ;  /* 0x0000543221217816 */ /* 0x000fe20000000007 */
[----:B------:R-:W-:-:S07]  /*b6b0*/  IMAD.MOV.U32 R5, RZ, RZ, R6 ;  /* 0x000000ffff057224 */ /* 0x000fce00078e0006 */
.L_x_14020:
[----:B------:R-:W-:Y:S05]  /*b6c0*/  BSYNC.RECONVERGENT B1 ;  /* 0x0000000000017941 */ /* 0x000fea0003800200 */
.L_x_14018:
        /* <DEDUP_REMOVED lines=9> */
.L_x_14022:
[----:B------:R-:W-:Y:S01]  /*b760*/  PRMT R32, R33, 0x7610, R32 ;  /* 0x0000761021207816 */ /* 0x000fe20000000020 */
[----:B------:R-:W-:Y:S01]  /*b770*/  IMAD.MOV.U32 R7, RZ, RZ, R4 ;  /* 0x000000ffff077224 */ /* 0x000fe200078e0004 */
[----:B------:R-:W-:Y:S01]  /*b780*/  PRMT R33, R15, 0x7610, R33 ;  /* 0x000076100f217816 */ /* 0x000fe20000000021 */
[----:B------:R-:W-:-:S07]  /*b790*/  IMAD.MOV.U32 R4, RZ, RZ, R17 ;  /* 0x000000ffff047224 */ /* 0x000fce00078e0011 */
.L_x_14023:
[----:B------:R-:W-:Y:S05]  /*b7a0*/  BSYNC.RECONVERGENT B1 ;  /* 0x0000000000017941 */ /* 0x000fea0003800200 */
.L_x_14021:
        /* <DEDUP_REMOVED lines=9> */
.L_x_14025:
[----:B------:R-:W-:Y:S01]  /*b840*/  PRMT R31, R32, 0x7610, R31 ;  /* 0x00007610201f7816 */ /* 0x000fe2000000001f */
[----:B------:R-:W-:Y:S01]  /*b850*/  IMAD.MOV.U32 R6, RZ, RZ, R7 ;  /* 0x000000ffff067224 */ /* 0x000fe200078e0007 */
[----:B------:R-:W-:Y:S01]  /*b860*/  PRMT R32, R14, 0x7610, R32 ;  /* 0x000076100e207816 */ /* 0x000fe20000000020 */
[----:B------:R-:W-:-:S07]  /*b870*/  IMAD.MOV.U32 R7, RZ, RZ, R11 ;  /* 0x000000ffff077224 */ /* 0x000fce00078e000b */
.L_x_14026:
[----:B------:R-:W-:Y:S05]  /*b880*/  BSYNC.RECONVERGENT B1 ;  /* 0x0000000000017941 */ /* 0x000fea0003800200 */
.L_x_14024:
        /* <DEDUP_REMOVED lines=9> */
.L_x_14028:
[----:B------:R-:W-:Y:S01]  /*b920*/  IMAD.MOV.U32 R9, RZ, RZ, R6 ;  /* 0x000000ffff097224 */ /* 0x000fe200078e0006 */
[--C-:B------:R-:W-:Y:S01]  /*b930*/  PRMT R8, R8, 0x5410, R31.reuse ;  /* 0x0000541008087816 */ /* 0x100fe2000000001f */
[----:B------:R-:W-:Y:S01]  /*b940*/  IMAD.MOV.U32 R6, RZ, RZ, R16 ;  /* 0x000000ffff067224 */ /* 0x000fe200078e0010 */
[----:B------:R-:W-:-:S07]  /*b950*/  PRMT R31, R15, 0x7632, R31 ;  /* 0x000076320f1f7816 */ /* 0x000fce000000001f */
.L_x_14029:
[----:B------:R-:W-:Y:S05]  /*b960*/  BSYNC.RECONVERGENT B1 ;  /* 0x0000000000017941 */ /* 0x000fea0003800200 */
.L_x_14027:
        /* <DEDUP_REMOVED lines=9> */
.L_x_14030:
[----:B------:R-:W-:Y:S01]  /*ba00*/  PRMT R31, R31, 0x5410, R30 ;  /* 0x000054101f1f7816 */ /* 0x000fe2000000001e */
[----:B------:R-:W-:Y:S01]  /*ba10*/  IMAD.MOV.U32 R27, RZ, RZ, R26 ;  /* 0x000000ffff1b7224 */ /* 0x000fe200078e001a */
[----:B------:R-:W-:Y:S01]  /*ba20*/  PRMT R30, R8, 0x7632, R30 ;  /* 0x00007632081e7816 */ /* 0x000fe2000000001e */
[----:B------:R-:W-:Y:S02]  /*ba30*/  IMAD.MOV.U32 R29, RZ, RZ, R0 ;  /* 0x000000ffff1d7224 */ /* 0x000fe400078e0000 */
[----:B------:R-:W-:-:S07]  /*ba40*/  IMAD.MOV.U32 R26, RZ, RZ, R9 ;  /* 0x000000ffff1a7224 */ /* 0x000fce00078e0009 */
.L_x_13864:
[----:B------:R-:W-:Y:S05]  /*ba50*/  BSYNC.RECONVERGENT B0 ;  /* 0x0000000000007941 */ /* 0x000fea0003800200 */
.L_x_13863:
[----:B------:R-:W-:Y:S01]  /*ba60*/  ISETP.GT.AND P0, PT, R21, 0x17, PT ;  /* 0x000000171500780c */ /* 0x000fe20003f04270 */
[----:B------:R1:W3:Y:S01]  /*ba70*/  SHFL.DOWN PT, R36, R29, 0x8, 0x1f ;  /* 0x09001f001d247f89 */ /* 0x0002e200000e0000 */
[----:B0-----:R-:W-:Y:S01]  /*ba80*/  PRMT R15, R30, 0x7610, R31 ;  /* 0x000076101e0f7816 */ /* 0x001fe2000000001f */
[----:B------:R-:W-:Y:S01]  /*ba90*/  BSSY.RECONVERGENT B0, `(.L_x_14031) ;  /* 0x000035c000007945 */ /* 0x000fe20003800200 */
[----:B------:R-:W-:Y:S01]  /*baa0*/  PRMT R13, R31, 0x5410, R32 ;  /* 0x000054101f0d7816 */ /* 0x000fe20000000020 */
[----:B------:R1:W0:Y:S01]  /*bab0*/  SHFL.DOWN PT, R17, R28, 0x8, 0x1f ;  /* 0x09001f001c117f89 */ /* 0x00022200000e0000 */
[----:B--2---:R-:W-:-:S03]  /*bac0*/  PRMT R0, R32, 0x7632, R30 ;  /* 0x0000763220007816 */ /* 0x004fc6000000001e */
[----:B------:R1:W2:Y:S04]  /*bad0*/  SHFL.DOWN PT, R34, R26, 0x8, 0x1f ;  /* 0x09001f001a227f89 */ /* 0x0002a800000e0000 */
        /* <DEDUP_REMOVED lines=37> */
.L_x_14034:
[----:B------:R-:W-:Y:S01]  /*bd30*/  IMAD.MOV.U32 R34, RZ, RZ, R3 ;  /* 0x000000ffff227224 */ /* 0x000fe200078e0003 */
[C---:B------:R-:W-:Y:S01]  /*bd40*/  PRMT R17, R30.reuse, 0x7632, R17 ;  /* 0x000076321e117816 */ /* 0x040fe20000000011 */
[----:B------:R-:W-:Y:S01]  /*bd50*/  IMAD.MOV.U32 R3, RZ, RZ, R2 ;  /* 0x000000ffff037224 */ /* 0x000fe200078e0002 */
[----:B------:R-:W-:-:S07]  /*bd60*/  PRMT R30, R30, 0x7610, R32 ;  /* 0x000076101e1e7816 */ /* 0x000fce0000000020 */
.L_x_14035:
[----:B------:R-:W-:Y:S05]  /*bd70*/  BSYNC.RECONVERGENT B1 ;  /* 0x0000000000017941 */ /* 0x000fea0003800200 */
.L_x_14033:
        /* <DEDUP_REMOVED lines=9> */
.L_x_14037:
[----:B------:R-:W-:Y:S01]  /*be10*/  IMAD.MOV.U32 R19, RZ, RZ, R34 ;  /* 0x000000ffff137224 */ /* 0x000fe200078e0022 */
[----:B------:R-:W-:Y:S01]  /*be20*/  PRMT R2, R17, 0x7610, R2 ;  /* 0x0000761011027816 */ /* 0x000fe20000000002 */
[----:B------:R-:W-:Y:S01]  /*be30*/  IMAD.MOV.U32 R34, RZ, RZ, R5 ;  /* 0x000000ffff227224 */ /* 0x000fe200078e0005 */
[----:B------:R-:W-:-:S07]  /*be40*/  PRMT R17, R33, 0x7632, R17 ;  /* 0x0000763221117816 */ /* 0x000fce0000000011 */
.L_x_14038:
[----:B------:R-:W-:Y:S05]  /*be50*/  BSYNC.RECONVERGENT B1 ;  /* 0x0000000000017941 */ /* 0x000fea0003800200 */
.L_x_14036:
        /* <DEDUP_REMOVED lines=9> */
.L_x_14040:
[----:B------:R-:W-:Y:S01]  /*bef0*/  IMAD.MOV.U32 R36, RZ, RZ, R19 ;  /* 0x000000ffff247224 */ /* 0x000fe200078e0013 */
[----:B------:R-:W-:Y:S01]  /*bf00*/  PRMT R2, R33, 0x5410, R2 ;  /* 0x0000541021027816 */ /* 0x000fe20000000002 */
[----:B------:R-:W-:-:S07]  /*bf10*/  IMAD.MOV.U32 R19, RZ, RZ, R4 ;  /* 0x000000ffff137224 */ /* 0x000fce00078e0004 */
.L_x_14041:
[----:B------:R-:W-:Y:S05]  /*bf20*/  BSYNC.RECONVERGENT B1 ;  /* 0x0000000000017941 */ /* 0x000fea0003800200 */
.L_x_14039:
        /* <DEDUP_REMOVED lines=9> */
.L_x_14043:
[----:B------:R-:W-:Y:S01]  /*bfc0*/  IMAD.MOV.U32 R5, RZ, RZ, R36 ;  /* 0x000000ffff057224 */ /* 0x000fe200078e0024 */
[C---:B------:R-:W-:Y:S01]  /*bfd0*/  PRMT R4, R2.reuse, 0x7632, R4 ;  /* 0x0000763202047816 */ /* 0x040fe20000000004 */
[----:B------:R-:W-:Y:S01]  /*bfe0*/  IMAD.MOV.U32 R36, RZ, RZ, R7 ;  /* 0x000000ffff247224 */ /* 0x000fe200078e0007 */
[----:B------:R-:W-:-:S07]  /*bff0*/  PRMT R2, R2, 0x5410, R32 ;  /* 0x0000541002027816 */ /* 0x000fce0000000020 */
.L_x_14044:
[----:B------:R-:W-:Y:S05]  /*c000*/  BSYNC.RECONVERGENT B1 ;  /* 0x0000000000017941 */ /* 0x000fea0003800200 */
.L_x_14042:
        /* <DEDUP_REMOVED lines=9> */
.L_x_14046:
[----:B------:R-:W-:Y:S01]  /*c0a0*/  IMAD.MOV.U32 R32, RZ, RZ, R5 ;  /* 0x000000ffff207224 */ /* 0x000fe200078e0005 */
[----:B------:R-:W-:Y:S01]  /*c0b0*/  PRMT R7, R4, 0x7610, R7 ;  /* 0x0000761004077816 */ /* 0x000fe20000000007 */
[----:B------:R-:W-:Y:S01]  /*c0c0*/  IMAD.MOV.U32 R5, RZ, RZ, R6 ;  /* 0x000000ffff057224 */ /* 0x000fe200078e0006 */
[----:B------:R-:W-:-:S07]  /*c0d0*/  PRMT R4, R31, 0x7610, R4 ;  /* 0x000076101f047816 */ /* 0x000fce0000000004 */
.L_x_14047:
[----:B------:R-:W-:Y:S05]  /*c0e0*/  BSYNC.RECONVERGENT B1 ;  /* 0x0000000000017941 */ /* 0x000fea0003800200 */
.L_x_14045:
        /* <DEDUP_REMOVED lines=9> */
.L_x_14049:
[----:B------:R-:W-:Y:S01]  /*c180*/  IMAD.MOV.U32 R23, RZ, RZ, R32 ;  /* 0x000000ffff177224 */ /* 0x000fe200078e0020 */
[----:B------:R-:W-:Y:S01]  /*c190*/  PRMT R4, R4, 0x5410, R7 ;  /* 0x0000541004047816 */ /* 0x000fe20000000007 */
[----:B------:R-:W-:Y:S01]  /*c1a0*/  IMAD.MOV.U32 R32, RZ, RZ, R27 ;  /* 0x000000ffff207224 */ /* 0x000fe200078e001b */
[----:B------:R-:W-:-:S07]  /*c1b0*/  PRMT R7, R31, 0x7632, R7 ;  /* 0x000076321f077816 */ /* 0x000fce0000000007 */
.L_x_14050:
[----:B------:R-:W-:Y:S05]  /*c1c0*/  BSYNC.RECONVERGENT B1 ;  /* 0x0000000000017941 */ /* 0x000fea0003800200 */
.L_x_14048:
        /* <DEDUP_REMOVED lines=9> */
.L_x_14052:
[----:B------:R-:W-:Y:S01]  /*c260*/  IMAD.MOV.U32 R6, RZ, RZ, R23 ;  /* 0x000000ffff067224 */ /* 0x000fe200078e0017 */
[----:B------:R-:W-:Y:S01]  /*c270*/  PRMT R7, R7, 0x7610, R4 ;  /* 0x0000761007077816 */ /* 0x000fe20000000004 */
[----:B------:R-:W-:Y:S01]  /*c280*/  IMAD.MOV.U32 R23, RZ, RZ, R26 ;  /* 0x000000ffff177224 */ /* 0x000fe200078e001a */
[----:B------:R-:W-:-:S07]  /*c290*/  PRMT R4, R4, 0x5410, R30 ;  /* 0x0000541004047816 */ /* 0x000fce000000001e */
.L_x_14053:
[----:B------:R-:W-:Y:S05]  /*c2a0*/  BSYNC.RECONVERGENT B1 ;  /* 0x0000000000017941 */ /* 0x000fea0003800200 */
.L_x_14051:
        /* <DEDUP_REMOVED lines=16> */
.L_x_14055:
[----:B------:R-:W-:Y:S01]  /*c3b0*/  IMAD.MOV.U32 R22, RZ, RZ, R3 ;  /* 0x000000ffff167224 */ /* 0x000fe200078e0003 */
[----:B------:R-:W-:Y:S01]  /*c3c0*/  PRMT R15, R15, 0x7610, R30 ;  /* 0x000076100f0f7816 */ /* 0x000fe2000000001e */
[----:B------:R-:W-:Y:S01]  /*c3d0*/  IMAD.MOV.U32 R3, RZ, RZ, R34 ;  /* 0x000000ffff037224 */ /* 0x000fe200078e0022 */
[----:B------:R-:W-:-:S07]  /*c3e0*/  PRMT R30, R30, 0x5410, R17 ;  /* 0x000054101e1e7816 */ /* 0x000fce0000000011 */
.L_x_14056:
[----:B------:R-:W-:Y:S05]  /*c3f0*/  BSYNC.RECONVERGENT B1 ;  /* 0x0000000000017941 */ /* 0x000fea0003800200 */
.L_x_14054:
        /* <DEDUP_REMOVED lines=9> */
.L_x_14058:
[----:B------:R-:W-:Y:S01]  /*c490*/  IMAD.MOV.U32 R17, RZ, RZ, R22 ;  /* 0x000000ffff117224 */ /* 0x000fe200078e0016 */
[----:B------:R-:W-:Y:S01]  /*c4a0*/  PRMT R25, R25, 0x7610, R15 ;  /* 0x0000761019197816 */ /* 0x000fe2000000000f */
[----:B------:R-:W-:Y:S01]  /*c4b0*/  IMAD.MOV.U32 R22, RZ, RZ, R19 ;  /* 0x000000ffff167224 */ /* 0x000fe200078e0013 */
[----:B------:R-:W-:-:S07]  /*c4c0*/  PRMT R15, R15, 0x5410, R2 ;  /* 0x000054100f0f7816 */ /* 0x000fce0000000002 */
.L_x_14059:
[----:B------:R-:W-:Y:S05]  /*c4d0*/  BSYNC.RECONVERGENT B1 ;  /* 0x0000000000017941 */ /* 0x000fea0003800200 */
.L_x_14057:
        /* <DEDUP_REMOVED lines=9> */
.L_x_14061:
[C---:B------:R-:W-:Y:S01]  /*c570*/  PRMT R2, R25.reuse, 0x7632, R2 ;  /* 0x0000763219027816 */ /* 0x040fe20000000002 */
[----:B------:R-:W-:Y:S02]  /*c580*/  IMAD.MOV.U32 R26, RZ, RZ, R17 ;  /* 0x000000ffff1a7224 */ /* 0x000fe400078e0011 */
[----:B------:R-:W-:Y:S01]  /*c590*/  IMAD.MOV.U32 R17, RZ, RZ, R36 ;  /* 0x000000ffff117224 */ /* 0x000fe200078e0024 */
[----:B------:R-:W-:-:S07]  /*c5a0*/  PRMT R25, R25, 0x7610, R2 ;  /* 0x0000761019197816 */ /* 0x000fce0000000002 */
.L_x_14062:
[----:B------:R-:W-:Y:S05]  /*c5b0*/  BSYNC.RECONVERGENT B1 ;  /* 0x0000000000017941 */ /* 0x000fea0003800200 */
.L_x_14060:
        /* <DEDUP_REMOVED lines=9> */
.L_x_14064:
[----:B------:R-:W-:Y:S01]  /*c650*/  IMAD.MOV.U32 R19, RZ, RZ, R26 ;  /* 0x000000ffff137224 */ /* 0x000fe200078e001a */
[----:B------:R-:W-:Y:S01]  /*c660*/  PRMT R15, R2, 0x7610, R15 ;  /* 0x00007610020f7816 */ /* 0x000fe2000000000f */
[----:B------:R-:W-:Y:S01]  /*c670*/  IMAD.MOV.U32 R26, RZ, RZ, R5 ;  /* 0x000000ffff1a7224 */ /* 0x000fe200078e0005 */
[----:B------:R-:W-:-:S07]  /*c680*/  PRMT R2, R4, 0x7610, R2 ;  /* 0x0000761004027816 */ /* 0x000fce0000000002 */
.L_x_14065:
[----:B------:R-:W-:Y:S05]  /*c690*/  BSYNC.RECONVERGENT B1 ;  /* 0x0000000000017941 */ /* 0x000fea0003800200 */
.L_x_14063:
        /* <DEDUP_REMOVED lines=9> */
.L_x_14067:
[----:B------:R-:W-:Y:S01]  /*c730*/  IMAD.MOV.U32 R34, RZ, RZ, R19 ;  /* 0x000000ffff227224 */ /* 0x000fe200078e0013 */
[--C-:B------:R-:W-:Y:S01]  /*c740*/  PRMT R2, R2, 0x5410, R15.reuse ;  /* 0x0000541002027816 */ /* 0x100fe2000000000f */
[----:B------:R-:W-:Y:S01]  /*c750*/  IMAD.MOV.U32 R19, RZ, RZ, R32 ;  /* 0x000000ffff137224 */ /* 0x000fe200078e0020 */
[----:B------:R-:W-:-:S07]  /*c760*/  PRMT R15, R7, 0x7610, R15 ;  /* 0x00007610070f7816 */ /* 0x000fce000000000f */
.L_x_14068:
[----:B------:R-:W-:Y:S05]  /*c770*/  BSYNC.RECONVERGENT B1 ;  /* 0x0000000000017941 */ /* 0x000fea0003800200 */
.L_x_14066:
        /* <DEDUP_REMOVED lines=9> */
.L_x_14070:
[C---:B------:R-:W-:Y:S01]  /*c810*/  PRMT R4, R2.reuse, 0x7632, R4 ;  /* 0x0000763202047816 */ /* 0x040fe20000000004 */
[----:B------:R-:W-:Y:S02]  /*c820*/  IMAD.MOV.U32 R5, RZ, RZ, R34 ;  /* 0x000000ffff057224 */ /* 0x000fe400078e0022 */
[----:B------:R-:W-:Y:S01]  /*c830*/  IMAD.MOV.U32 R34, RZ, RZ, R23 ;  /* 0x000000ffff227224 */ /* 0x000fe200078e0017 */
[----:B------:R-:W-:-:S07]  /*c840*/  PRMT R2, R2, 0x7610, R4 ;  /* 0x0000761002027816 */ /* 0x000fce0000000004 */
.L_x_14071:
[----:B------:R-:W-:Y:S05]  /*c850*/  BSYNC.RECONVERGENT B1 ;  /* 0x0000000000017941 */ /* 0x000fea0003800200 */
.L_x_14069:
        /* <DEDUP_REMOVED lines=9> */
.L_x_14073:
[----:B------:R-:W-:Y:S01]  /*c8f0*/  IMAD.MOV.U32 R23, RZ, RZ, R5 ;  /* 0x000000ffff177224 */ /* 0x000fe200078e0005 */
[----:B------:R-:W-:Y:S01]  /*c900*/  PRMT R4, R7, 0x5432, R4 ;  /* 0x0000543207047816 */ /* 0x000fe20000000004 */
[----:B------:R-:W-:-:S07]  /*c910*/  IMAD.MOV.U32 R5, RZ, RZ, R6 ;  /* 0x000000ffff057224 */ /* 0x000fce00078e0006 */
.L_x_14074:
[----:B------:R-:W-:Y:S05]  /*c920*/  BSYNC.RECONVERGENT B1 ;  /* 0x0000000000017941 */ /* 0x000fea0003800200 */
.L_x_14072:
        /* <DEDUP_REMOVED lines=16> */
.L_x_14076:
[----:B------:R-:W-:Y:S01]  /*ca30*/  IMAD.MOV.U32 R6, RZ, RZ, R3 ;  /* 0x000000ffff067224 */ /* 0x000fe200078e0003 */
[C---:B------:R-:W-:Y:S01]  /*ca40*/  PRMT R7, R30.reuse, 0x7632, R7 ;  /* 0x000076321e077816 */ /* 0x040fe20000000007 */
[----:B------:R-:W-:Y:S01]  /*ca50*/  IMAD.MOV.U32 R3, RZ, RZ, R22 ;  /* 0x000000ffff037224 */ /* 0x000fe200078e0016 */
[----:B------:R-:W-:-:S07]  /*ca60*/  PRMT R30, R30, 0x7610, R15 ;  /* 0x000076101e1e7816 */ /* 0x000fce000000000f */
.L_x_14077:
[----:B------:R-:W-:Y:S05]  /*ca70*/  BSYNC.RECONVERGENT B1 ;  /* 0x0000000000017941 */ /* 0x000fea0003800200 */
.L_x_14075:
        /* <DEDUP_REMOVED lines=9> */
.L_x_14079:
[----:B------:R-:W-:Y:S01]  /*cb10*/  IMAD.MOV.U32 R27, RZ, RZ, R6 ;  /* 0x000000ffff1b7224 */ /* 0x000fe200078e0006 */
[----:B------:R-:W-:Y:S01]  /*cb20*/  PRMT R7, R25, 0x5432, R7 ;  /* 0x0000543219077816 */ /* 0x000fe20000000007 */
[----:B------:R-:W-:-:S07]  /*cb30*/  IMAD.MOV.U32 R6, RZ, RZ, R17 ;  /* 0x000000ffff067224 */ /* 0x000fce00078e0011 */
.L_x_14080:
[----:B------:R-:W-:Y:S05]  /*cb40*/  BSYNC.RECONVERGENT B1 ;  /* 0x0000000000017941 */ /* 0x000fea0003800200 */
.L_x_14078:
        /* <DEDUP_REMOVED lines=9> */
.L_x_14082:
[----:B------:R-:W-:Y:S01]  /*cbe0*/  IMAD.MOV.U32 R20, RZ, RZ, R27 ;  /* 0x000000ffff147224 */ /* 0x000fe200078e001b */
[C---:B------:R-:W-:Y:S01]  /*cbf0*/  PRMT R17, R7.reuse, 0x7632, R17 ;  /* 0x0000763207117816 */ /* 0x040fe20000000011 */
[----:B------:R-:W-:Y:S01]  /*cc00*/  IMAD.MOV.U32 R27, RZ, RZ, R26 ;  /* 0x000000ffff1b7224 */ /* 0x000fe200078e001a */
[----:B------:R-:W-:-:S07]  /*cc10*/  PRMT R7, R7, 0x5410, R2 ;  /* 0x0000541007077816 */ /* 0x000fce0000000002 */
.L_x_14083:
[----:B------:R-:W-:Y:S05]  /*cc20*/  BSYNC.RECONVERGENT B1 ;  /* 0x0000000000017941 */ /* 0x000fea0003800200 */
.L_x_14081:
        /* <DEDUP_REMOVED lines=9> */
.L_x_14085:
[----:B------:R-:W-:Y:S01]  /*ccc0*/  PRMT R15, R15, 0x5410, R17 ;  /* 0x000054100f0f7816 */ /* 0x000fe20000000011 */
[----:B------:R-:W-:Y:S02]  /*ccd0*/  IMAD.MOV.U32 R25, RZ, RZ, R20 ;  /* 0x000000ffff197224 */ /* 0x000fe400078e0014 */
[----:B------:R-:W-:Y:S01]  /*cce0*/  IMAD.MOV.U32 R20, RZ, RZ, R19 ;  /* 0x000000ffff147224 */ /* 0x000fe200078e0013 */
[----:B------:R-:W-:-:S07]  /*ccf0*/  PRMT R17, R15, 0x7610, R17 ;  /* 0x000076100f117816 */ /* 0x000fce0000000011 */
.L_x_14086:
[----:B------:R-:W-:Y:S05]  /*cd00*/  BSYNC.RECONVERGENT B1 ;  /* 0x0000000000017941 */ /* 0x000fea0003800200 */
.L_x_14084:
        /* <DEDUP_REMOVED lines=9> */
.L_x_14088:
[C---:B------:R-:W-:Y:S01]  /*cda0*/  PRMT R2, R15.reuse, 0x7632, R2 ;  /* 0x000076320f027816 */ /* 0x040fe20000000002 */
[----:B------:R-:W-:Y:S02]  /*cdb0*/  IMAD.MOV.U32 R22, RZ, RZ, R25 ;  /* 0x000000ffff167224 */ /* 0x000fe400078e0019 */
[----:B------:R-:W-:Y:S01]  /*cdc0*/  IMAD.MOV.U32 R25, RZ, RZ, R34 ;  /* 0x000000ffff197224 */ /* 0x000fe200078e0022 */
[----:B------:R-:W-:-:S07]  /*cdd0*/  PRMT R15, R15, 0x7610, R2 ;  /* 0x000076100f0f7816 */ /* 0x000fce0000000002 */
.L_x_14089:
[----:B------:R-:W-:Y:S05]  /*cde0*/  BSYNC.RECONVERGENT B1 ;  /* 0x0000000000017941 */ /* 0x000fea0003800200 */
.L_x_14087:
        /* <DEDUP_REMOVED lines=9> */
.L_x_14091:
[----:B------:R-:W-:Y:S01]  /*ce80*/  IMAD.MOV.U32 R26, RZ, RZ, R22 ;  /* 0x000000ffff1a7224 */ /* 0x000fe200078e0016 */
[----:B------:R-:W-:Y:S01]  /*ce90*/  PRMT R2, R4, 0x5410, R2 ;  /* 0x0000541004027816 */ /* 0x000fe20000000002 */
[----:B------:R-:W-:-:S07]  /*cea0*/  IMAD.MOV.U32 R22, RZ, RZ, R5 ;  /* 0x000000ffff167224 */ /* 0x000fce00078e0005 */
.L_x_14092:
[----:B------:R-:W-:Y:S05]  /*ceb0*/  BSYNC.RECONVERGENT B1 ;  /* 0x0000000000017941 */ /* 0x000fea0003800200 */
.L_x_14090:
        /* <DEDUP_REMOVED lines=9> */
.L_x_14094:
[C---:B------:R-:W-:Y:S01]  /*cf50*/  PRMT R4, R2.reuse, 0x7632, R4 ;  /* 0x0000763202047816 */ /* 0x040fe20000000004 */
[----:B------:R-:W-:Y:S02]  /*cf60*/  IMAD.MOV.U32 R5, RZ, RZ, R26 ;  /* 0x000000ffff057224 */ /* 0x000fe400078e001a */
[----:B------:R-:W-:Y:S01]  /*cf70*/  IMAD.MOV.U32 R26, RZ, RZ, R23 ;  /* 0x000000ffff1a7224 */ /* 0x000fe200078e0017 */
[----:B------:R-:W-:-:S07]  /*cf80*/  PRMT R2, R2, 0x7610, R4 ;  /* 0x0000761002027816 */ /* 0x000fce0000000004 */
.L_x_14095:
[----:B------:R-:W-:Y:S05]  /*cf90*/  BSYNC.RECONVERGENT B1 ;  /* 0x0000000000017941 */ /* 0x000fea0003800200 */
.L_x_14093:
        /* <DEDUP_REMOVED lines=16> */
.L_x_14097:
[----:B------:R-:W-:Y:S01]  /*d0a0*/  IMAD.MOV.U32 R18, RZ, RZ, R3 ;  /* 0x000000ffff127224 */ /* 0x000fe200078e0003 */
[C---:B------:R-:W-:Y:S01]  /*d0b0*/  PRMT R15, R30.reuse, 0x7632, R15 ;  /* 0x000076321e0f7816 */ /* 0x040fe2000000000f */
[----:B------:R-:W-:Y:S01]  /*d0c0*/  IMAD.MOV.U32 R3, RZ, RZ, R6 ;  /* 0x000000ffff037224 */ /* 0x000fe200078e0006 */
[----:B------:R-:W-:-:S07]  /*d0d0*/  PRMT R30, R30, 0x5410, R7 ;  /* 0x000054101e1e7816 */ /* 0x000fce0000000007 */
.L_x_14098:
[----:B------:R-:W-:Y:S05]  /*d0e0*/  BSYNC.RECONVERGENT B1 ;  /* 0x0000000000017941 */ /* 0x000fea0003800200 */
.L_x_14096:
        /* <DEDUP_REMOVED lines=9> */
.L_x_14100:
[----:B------:R-:W-:Y:S01]  /*d180*/  IMAD.MOV.U32 R13, RZ, RZ, R18 ;  /* 0x000000ffff0d7224 */ /* 0x000fe200078e0012 */
[----:B------:R-:W-:Y:S01]  /*d190*/  PRMT R6, R15, 0x7610, R6 ;  /* 0x000076100f067816 */ /* 0x000fe20000000006 */
[----:B------:R-:W-:Y:S01]  /*d1a0*/  IMAD.MOV.U32 R18, RZ, RZ, R27 ;  /* 0x000000ffff127224 */ /* 0x000fe200078e001b */
[----:B------:R-:W-:-:S07]  /*d1b0*/  PRMT R15, R7, 0x7632, R15 ;  /* 0x00007632070f7816 */ /* 0x000fce000000000f */
.L_x_14101:
[----:B------:R-:W-:Y:S05]  /*d1c0*/  BSYNC.RECONVERGENT B1 ;  /* 0x0000000000017941 */ /* 0x000fea0003800200 */
.L_x_14099:
        /* <DEDUP_REMOVED lines=9> */
.L_x_14103:
[----:B------:R-:W-:Y:S01]  /*d260*/  IMAD.MOV.U32 R32, RZ, RZ, R13 ;  /* 0x000000ffff207224 */ /* 0x000fe200078e000d */
[----:B------:R-:W-:Y:S01]  /*d270*/  PRMT R7, R6, 0x7610, R7 ;  /* 0x0000761006077816 */ /* 0x000fe20000000007 */
[----:B------:R-:W-:Y:S01]  /*d280*/  IMAD.MOV.U32 R13, RZ, RZ, R20 ;  /* 0x000000ffff0d7224 */ /* 0x000fe200078e0014 */
[----:B------:R-:W-:-:S07]  /*d290*/  PRMT R6, R17, 0x7610, R6 ;  /* 0x0000761011067816 */ /* 0x000fce0000000006 */
.L_x_14104:
[----:B------:R-:W-:Y:S05]  /*d2a0*/  BSYNC.RECONVERGENT B1 ;  /* 0x0000000000017941 */ /* 0x000fea0003800200 */
.L_x_14102:
        /* <DEDUP_REMOVED lines=9> */
.L_x_14106:
[----:B------:R-:W-:Y:S01]  /*d340*/  IMAD.MOV.U32 R17, RZ, RZ, R32 ;  /* 0x000000ffff117224 */ /* 0x000fe200078e0020 */
[----:B------:R-:W-:Y:S01]  /*d350*/  PRMT R4, R4, 0x5410, R7 ;  /* 0x0000541004047816 */ /* 0x000fe20000000007 */
[----:B------:R-:W-:Y:S01]  /*d360*/  IMAD.MOV.U32 R32, RZ, RZ, R25 ;  /* 0x000000ffff207224 */ /* 0x000fe200078e0019 */
[----:B------:R-:W-:-:S07]  /*d370*/  PRMT R7, R15, 0x7632, R7 ;  /* 0x000076320f077816 */ /* 0x000fce0000000007 */
.L_x_14107:
[----:B------:R-:W-:Y:S05]  /*d380*/  BSYNC.RECONVERGENT B1 ;  /* 0x0000000000017941 */ /* 0x000fea0003800200 */
.L_x_14105:
        /* <DEDUP_REMOVED lines=9> */
.L_x_14109:
[----:B------:R-:W-:Y:S01]  /*d420*/  IMAD.MOV.U32 R19, RZ, RZ, R17 ;  /* 0x000000ffff137224 */ /* 0x000fe200078e0011 */
[----:B------:R-:W-:Y:S01]  /*d430*/  PRMT R6, R6, 0x7610, R4 ;  /* 0x0000761006067816 */ /* 0x000fe20000000004 */
[----:B------:R-:W-:Y:S01]  /*d440*/  IMAD.MOV.U32 R17, RZ, RZ, R22 ;  /* 0x000000ffff117224 */ /* 0x000fe200078e0016 */
[----:B------:R-:W-:-:S07]  /*d450*/  PRMT R4, R4, 0x5410, R2 ;  /* 0x0000541004047816 */ /* 0x000fce0000000002 */
.L_x_14110:
[----:B------:R-:W-:Y:S05]  /*d460*/  BSYNC.RECONVERGENT B1 ;  /* 0x0000000000017941 */ /* 0x000fea0003800200 */
.L_x_14108:
        /* <DEDUP_REMOVED lines=9> */
.L_x_14112:
[C---:B------:R-:W-:Y:S01]  /*d500*/  PRMT R2, R6.reuse, 0x7632, R2 ;  /* 0x0000763206027816 */ /* 0x040fe20000000002 */
[----:B------:R-:W-:Y:S02]  /*d510*/  IMAD.MOV.U32 R20, RZ, RZ, R19 ;  /* 0x000000ffff147224 */ /* 0x000fe400078e0013 */
[----:B------:R-:W-:Y:S01]  /*d520*/  IMAD.MOV.U32 R19, RZ, RZ, R26 ;  /* 0x000000ffff137224 */ /* 0x000fe200078e001a */
[----:B------:R-:W-:-:S07]  /*d530*/  PRMT R6, R6, 0x7610, R2 ;  /* 0x0000761006067816 */ /* 0x000fce0000000002 */
.L_x_14113:
[----:B------:R-:W-:Y:S05]  /*d540*/  BSYNC.RECONVERGENT B1 ;  /* 0x0000000000017941 */ /* 0x000fea0003800200 */
.L_x_14111:
        /* <DEDUP_REMOVED lines=9> */
.L_x_14115:
[----:B------:R-:W-:Y:S01]  /*d5e0*/  IMAD.MOV.U32 R22, RZ, RZ, R20 ;  /* 0x000000ffff167224 */ /* 0x000fe200078e0014 */
[----:B------:R-:W-:Y:S01]  /*d5f0*/  PRMT R2, R4, 0x5410, R2 ;  /* 0x0000541004027816 */ /* 0x000fe20000000002 */
[----:B------:R-:W-:-:S07]  /*d600*/  IMAD.MOV.U32 R20, RZ, RZ, R5 ;  /* 0x000000ffff147224 */ /* 0x000fce00078e0005 */
.L_x_14116:
[----:B------:R-:W-:Y:S05]  /*d610*/  BSYNC.RECONVERGENT B1 ;  /* 0x0000000000017941 */ /* 0x000fea0003800200 */
.L_x_14114:
        /* <DEDUP_REMOVED lines=16> */
.L_x_14118:
[----:B------:R-:W-:Y:S01]  /*d720*/  IMAD.MOV.U32 R16, RZ, RZ, R3 ;  /* 0x000000ffff107224 */ /* 0x000fe200078e0003 */
[----:B------:R-:W-:Y:S01]  /*d730*/  PRMT R5, R5, 0x7610, R30 ;  /* 0x0000761005057816 */ /* 0x000fe2000000001e */
[----:B------:R-:W-:Y:S01]  /*d740*/  IMAD.MOV.U32 R3, RZ, RZ, R18 ;  /* 0x000000ffff037224 */ /* 0x000fe200078e0012 */
[----:B------:R-:W-:-:S07]  /*d750*/  PRMT R30, R30, 0x5410, R15 ;  /* 0x000054101e1e7816 */ /* 0x000fce000000000f */
.L_x_14119:
[----:B------:R-:W-:Y:S05]  /*d760*/  BSYNC.RECONVERGENT B1 ;  /* 0x0000000000017941 */ /* 0x000fea0003800200 */
.L_x_14117:
        /* <DEDUP_REMOVED lines=9> */
.L_x_14121:
[----:B------:R-:W-:Y:S01]  /*d800*/  IMAD.MOV.U32 R15, RZ, RZ, R16 ;  /* 0x000000ffff0f7224 */ /* 0x000fe200078e0010 */
[C---:B------:R-:W-:Y:S01]  /*d810*/  PRMT R4, R5.reuse, 0x7632, R4 ;  /* 0x0000763205047816 */ /* 0x040fe20000000004 */
[----:B------:R-:W-:Y:S01]  /*d820*/  IMAD.MOV.U32 R16, RZ, RZ, R13 ;  /* 0x000000ffff107224 */ /* 0x000fe200078e000d */
[----:B------:R-:W-:-:S07]  /*d830*/  PRMT R5, R5, 0x5410, R6 ;  /* 0x0000541005057816 */ /* 0x000fce0000000006 */
.L_x_14122:
[----:B------:R-:W-:Y:S05]  /*d840*/  BSYNC.RECONVERGENT B1 ;  /* 0x0000000000017941 */ /* 0x000fea0003800200 */
.L_x_14120:
        /* <DEDUP_REMOVED lines=9> */
.L_x_14124:
[----:B------:R-:W-:Y:S01]  /*d8e0*/  PRMT R7, R7, 0x5410, R4 ;  /* 0x0000541007077816 */ /* 0x000fe20000000004 */
[----:B------:R-:W-:Y:S02]  /*d8f0*/  IMAD.MOV.U32 R18, RZ, RZ, R15 ;  /* 0x000000ffff127224 */ /* 0x000fe400078e000f */
[----:B------:R-:W-:Y:S01]  /*d900*/  IMAD.MOV.U32 R15, RZ, RZ, R32 ;  /* 0x000000ffff0f7224 */ /* 0x000fe200078e0020 */
[----:B------:R-:W-:-:S07]  /*d910*/  PRMT R4, R7, 0x7610, R4 ;  /* 0x0000761007047816 */ /* 0x000fce0000000004 */
.L_x_14125:
[----:B------:R-:W-:Y:S05]  /*d920*/  BSYNC.RECONVERGENT B1 ;  /* 0x0000000000017941 */ /* 0x000fea0003800200 */
.L_x_14123:
        /* <DEDUP_REMOVED lines=9> */
.L_x_14127:
[----:B------:R-:W-:Y:S01]  /*d9c0*/  IMAD.MOV.U32 R26, RZ, RZ, R18 ;  /* 0x000000ffff1a7224 */ /* 0x000fe200078e0012 */
[----:B------:R-:W-:Y:S01]  /*d9d0*/  PRMT R23, R23, 0x7610, R7 ;  /* 0x0000761017177816 */ /* 0x000fe20000000007 */
[----:B------:R-:W-:Y:S01]  /*d9e0*/  IMAD.MOV.U32 R18, RZ, RZ, R17 ;  /* 0x000000ffff127224 */ /* 0x000fe200078e0011 */
[----:B------:R-:W-:-:S07]  /*d9f0*/  PRMT R7, R7, 0x7610, R4 ;  /* 0x0000761007077816 */ /* 0x000fce0000000004 */
.L_x_14128:
[----:B------:R-:W-:Y:S05]  /*da00*/  BSYNC.RECONVERGENT B1 ;  /* 0x0000000000017941 */ /* 0x000fea0003800200 */
.L_x_14126:
        /* <DEDUP_REMOVED lines=9> */
.L_x_14130:
[----:B------:R-:W-:Y:S01]  /*daa0*/  IMAD.MOV.U32 R13, RZ, RZ, R26 ;  /* 0x000000ffff0d7224 */ /* 0x000fe200078e001a */
[----:B------:R-:W-:Y:S01]  /*dab0*/  PRMT R4, R4, 0x7610, R23 ;  /* 0x0000761004047816 */ /* 0x000fe20000000017 */
[----:B------:R-:W-:Y:S01]  /*dac0*/  IMAD.MOV.U32 R26, RZ, RZ, R19 ;  /* 0x000000ffff1a7224 */ /* 0x000fe200078e0013 */
[----:B------:R-:W-:-:S07]  /*dad0*/  PRMT R23, R23, 0x7610, R6 ;  /* 0x0000761017177816 */ /* 0x000fce0000000006 */
.L_x_14131:
[----:B------:R-:W-:Y:S05]  /*dae0*/  BSYNC.RECONVERGENT B1 ;  /* 0x0000000000017941 */ /* 0x000fea0003800200 */
.L_x_14129:
        /* <DEDUP_REMOVED lines=9> */
.L_x_14133:
[----:B------:R-:W-:Y:S01]  /*db80*/  IMAD.MOV.U32 R17, RZ, RZ, R13 ;  /* 0x000000ffff117224 */ /* 0x000fe200078e000d */
[----:B------:R-:W-:Y:S01]  /*db90*/  PRMT R6, R6, 0x7610, R4 ;  /* 0x0000761006067816 */ /* 0x000fe20000000004 */
[----:B------:R-:W-:Y:S01]  /*dba0*/  IMAD.MOV.U32 R13, RZ, RZ, R20 ;  /* 0x000000ffff0d7224 */ /* 0x000fe200078e0014 */
[----:B------:R-:W-:-:S07]  /*dbb0*/  PRMT R4, R4, 0x5410, R2 ;  /* 0x0000541004047816 */ /* 0x000fce0000000002 */
.L_x_14134:
[----:B------:R-:W-:Y:S05]  /*dbc0*/  BSYNC.RECONVERGENT B1 ;  /* 0x0000000000017941 */ /* 0x000fea0003800200 */
.L_x_14132:
        /* <DEDUP_REMOVED lines=9> */
.L_x_14136:
[C---:B------:R-:W-:Y:S01]  /*dc60*/  PRMT R2, R6.reuse, 0x7632, R2 ;  /* 0x0000763206027816 */ /* 0x040fe20000000002 */
[----:B------:R-:W-:Y:S02]  /*dc70*/  IMAD.MOV.U32 R19, RZ, RZ, R17 ;  /* 0x000000ffff137224 */ /* 0x000fe400078e0011 */
[----:B------:R-:W-:Y:S01]  /*dc80*/  IMAD.MOV.U32 R17, RZ, RZ, R22 ;  /* 0x000000ffff117224 */ /* 0x000fe200078e0016 */
[----:B------:R-:W-:-:S07]  /*dc90*/  PRMT R6, R6, 0x7610, R2 ;  /* 0x0000761006067816 */ /* 0x000fce0000000002 */
.L_x_14137:
[----:B------:R-:W-:Y:S05]  /*dca0*/  BSYNC.RECONVERGENT B1 ;  /* 0x0000000000017941 */ /* 0x000fea0003800200 */
.L_x_14135:
        /* <DEDUP_REMOVED lines=16> */
.L_x_14139:
[----:B------:R-:W-:Y:S01]  /*ddb0*/  IMAD.MOV.U32 R14, RZ, RZ, R3 ;  /* 0x000000ffff0e7224 */ /* 0x000fe200078e0003 */
[----:B------:R-:W-:Y:S01]  /*ddc0*/  PRMT R2, R2, 0x7610, R30 ;  /* 0x0000761002027816 */ /* 0x000fe2000000001e */
[----:B------:R-:W-:Y:S01]  /*ddd0*/  IMAD.MOV.U32 R3, RZ, RZ, R16 ;  /* 0x000000ffff037224 */ /* 0x000fe200078e0010 */
[----:B------:R-:W-:-:S07]  /*dde0*/  PRMT R30, R30, 0x7610, R5 ;  /* 0x000076101e1e7816 */ /* 0x000fce0000000005 */
.L_x_14140:
[----:B------:R-:W-:Y:S05]  /*ddf0*/  BSYNC.RECONVERGENT B1 ;  /* 0x0000000000017941 */ /* 0x000fea0003800200 */
.L_x_14138:
        /* <DEDUP_REMOVED lines=9> */
.L_x_14142:
[----:B------:R-:W-:Y:S01]  /*de90*/  IMAD.MOV.U32 R5, RZ, RZ, R14 ;  /* 0x000000ffff057224 */ /* 0x000fe200078e000e */
[C---:B------:R-:W-:Y:S01]  /*dea0*/  PRMT R6, R2.reuse, 0x7632, R6 ;  /* 0x0000763202067816 */ /* 0x040fe20000000006 */
[----:B------:R-:W-:Y:S01]  /*deb0*/  IMAD.MOV.U32 R14, RZ, RZ, R15 ;  /* 0x000000ffff0e7224 */ /* 0x000fe200078e000f */
[----:B------:R-:W-:-:S07]  /*dec0*/  PRMT R2, R2, 0x5410, R4 ;  /* 0x0000541002027816 */ /* 0x000fce0000000004 */
.L_x_14143:
[----:B------:R-:W-:Y:S05]  /*ded0*/  BSYNC.RECONVERGENT B1 ;  /* 0x0000000000017941 */ /* 0x000fea0003800200 */
.L_x_14141:
        /* <DEDUP_REMOVED lines=9> */
.L_x_14145:
[----:B------:R-:W-:Y:S01]  /*df70*/  IMAD.MOV.U32 R11, RZ, RZ, R5 ;  /* 0x000000ffff0b7224 */ /* 0x000fe200078e0005 */
[----:B------:R-:W-:Y:S01]  /*df80*/  PRMT R4, R6, 0x7610, R4 ;  /* 0x0000761006047816 */ /* 0x000fe20000000004 */
[----:B------:R-:W-:Y:S01]  /*df90*/  IMAD.MOV.U32 R5, RZ, RZ, R18 ;  /* 0x000000ffff057224 */ /* 0x000fe200078e0012 */
[----:B------:R-:W-:-:S07]  /*dfa0*/  PRMT R6, R7, 0x7632, R6 ;  /* 0x0000763207067816 */ /* 0x000fce0000000006 */
.L_x_14146:
[----:B------:R-:W-:Y:S05]  /*dfb0*/  BSYNC.RECONVERGENT B1 ;  /* 0x0000000000017941 */ /* 0x000fea0003800200 */
.L_x_14144:
        /* <DEDUP_REMOVED lines=9> */
.L_x_14148:
[----:B------:R-:W-:Y:S01]  /*e050*/  IMAD.MOV.U32 R18, RZ, RZ, R11 ;  /* 0x000000ffff127224 */ /* 0x000fe200078e000b */
[----:B------:R-:W-:Y:S01]  /*e060*/  PRMT R15, R15, 0x5410, R4 ;  /* 0x000054100f0f7816 */ /* 0x000fe20000000004 */
[----:B------:R-:W-:Y:S01]  /*e070*/  IMAD.MOV.U32 R11, RZ, RZ, R26 ;  /* 0x000000ffff0b7224 */ /* 0x000fe200078e001a */
[----:B------:R-:W-:-:S07]  /*e080*/  PRMT R4, R23, 0x7632, R4 ;  /* 0x0000763217047816 */ /* 0x000fce0000000004 */
.L_x_14149:
[----:B------:R-:W-:Y:S05]  /*e090*/  BSYNC.RECONVERGENT B1 ;  /* 0x0000000000017941 */ /* 0x000fea0003800200 */
.L_x_14147:
        /* <DEDUP_REMOVED lines=9> */
.L_x_14151:
[----:B------:R-:W-:Y:S01]  /*e130*/  IMAD.MOV.U32 R16, RZ, RZ, R18 ;  /* 0x000000ffff107224 */ /* 0x000fe200078e0012 */
[----:B------:R-:W-:Y:S01]  /*e140*/  PRMT R7, R7, 0x7610, R15 ;  /* 0x0000761007077816 */ /* 0x000fe2000000000f */
[----:B------:R-:W-:Y:S01]  /*e150*/  IMAD.MOV.U32 R18, RZ, RZ, R13 ;  /* 0x000000ffff127224 */ /* 0x000fe200078e000d */
[----:B------:R-:W-:-:S07]  /*e160*/  PRMT R15, R15, 0x7610, R4 ;  /* 0x000076100f0f7816 */ /* 0x000fce0000000004 */
.L_x_14152:
[----:B------:R-:W-:Y:S05]  /*e170*/  BSYNC.RECONVERGENT B1 ;  /* 0x0000000000017941 */ /* 0x000fea0003800200 */
.L_x_14150:
        /* <DEDUP_REMOVED lines=9> */
.L_x_14154:
[----:B------:R-:W-:Y:S01]  /*e210*/  IMAD.MOV.U32 R20, RZ, RZ, R16 ;  /* 0x000000ffff147224 */ /* 0x000fe200078e0010 */
[----:B------:R-:W-:Y:S01]  /*e220*/  PRMT R23, R23, 0x7610, R7 ;  /* 0x0000761017177816 */ /* 0x000fe20000000007 */
[----:B------:R-:W-:Y:S01]  /*e230*/  IMAD.MOV.U32 R16, RZ, RZ, R17 ;  /* 0x000000ffff107224 */ /* 0x000fe200078e0011 */
[----:B------:R-:W-:-:S07]  /*e240*/  PRMT R7, R7, 0x7610, R6 ;  /* 0x0000761007077816 */ /* 0x000fce0000000006 */
.L_x_14155:
[----:B------:R-:W-:Y:S05]  /*e250*/  BSYNC.RECONVERGENT B1 ;  /* 0x0000000000017941 */ /* 0x000fea0003800200 */
.L_x_14153:
        /* <DEDUP_REMOVED lines=9> */
.L_x_14157:
[----:B------:R-:W-:Y:S01]  /*e2f0*/  IMAD.MOV.U32 R13, RZ, RZ, R20 ;  /* 0x000000ffff0d7224 */ /* 0x000fe200078e0014 */
[----:B------:R-:W-:Y:S01]  /*e300*/  PRMT R4, R4, 0x7610, R23 ;  /* 0x0000761004047816 */ /* 0x000fe20000000017 */
[----:B------:R-:W-:Y:S01]  /*e310*/  IMAD.MOV.U32 R20, RZ, RZ, R19 ;  /* 0x000000ffff147224 */ /* 0x000fe200078e0013 */
[----:B------:R-:W-:-:S07]  /*e320*/  PRMT R23, R23, 0x5410, R2 ;  /* 0x0000541017177816 */ /* 0x000fce0000000002 */
.L_x_14158:
[----:B------:R-:W-:Y:S05]  /*e330*/  BSYNC.RECONVERGENT B1 ;  /* 0x0000000000017941 */ /* 0x000fea0003800200 */
.L_x_14156:
        /* <DEDUP_REMOVED lines=16> */
.L_x_14160:
[----:B------:R-:W-:Y:S01]  /*e440*/  IMAD.MOV.U32 R22, RZ, RZ, R3 ;  /* 0x000000ffff167224 */ /* 0x000fe200078e0003 */
[----:B------:R-:W-:Y:S01]  /*e450*/  PRMT R19, R19, 0x7610, R30 ;  /* 0x0000761013137816 */ /* 0x000fe2000000001e */
[----:B------:R-:W-:Y:S01]  /*e460*/  IMAD.MOV.U32 R3, RZ, RZ, R14 ;  /* 0x000000ffff037224 */ /* 0x000fe200078e000e */
[----:B------:R-:W-:-:S07]  /*e470*/  PRMT R30, R30, 0x7610, R2 ;  /* 0x000076101e1e7816 */ /* 0x000fce0000000002 */
.L_x_14161:
[----:B------:R-:W-:Y:S05]  /*e480*/  BSYNC.RECONVERGENT B1 ;  /* 0x0000000000017941 */ /* 0x000fea0003800200 */
.L_x_14159:
        /* <DEDUP_REMOVED lines=9> */
.L_x_14163:
[----:B------:R-:W-:Y:S01]  /*e520*/  IMAD.MOV.U32 R12, RZ, RZ, R22 ;  /* 0x000000ffff0c7224 */ /* 0x000fe200078e0016 */
[----:B------:R-:W-:Y:S01]  /*e530*/  PRMT R14, R14, 0x7610, R19 ;  /* 0x000076100e0e7816 */ /* 0x000fe20000000013 */
[----:B------:R-:W-:Y:S01]  /*e540*/  IMAD.MOV.U32 R22, RZ, RZ, R5 ;  /* 0x000000ffff167224 */ /* 0x000fe200078e0005 */
[----:B------:R-:W-:-:S07]  /*e550*/  PRMT R19, R19, 0x5410, R6 ;  /* 0x0000541013137816 */ /* 0x000fce0000000006 */
.L_x_14164:
[----:B------:R-:W-:Y:S05]  /*e560*/  BSYNC.RECONVERGENT B1 ;  /* 0x0000000000017941 */ /* 0x000fea0003800200 */
.L_x_14162:
        /* <DEDUP_REMOVED lines=9> */
.L_x_14166:
[----:B------:R-:W-:Y:S01]  /*e600*/  IMAD.MOV.U32 R6, RZ, RZ, R12 ;  /* 0x000000ffff067224 */ /* 0x000fe200078e000c */
[C---:B------:R-:W-:Y:S01]  /*e610*/  PRMT R7, R14.reuse, 0x7632, R7 ;  /* 0x000076320e077816 */ /* 0x040fe20000000007 */
[----:B------:R-:W-:Y:S01]  /*e620*/  IMAD.MOV.U32 R12, RZ, RZ, R11 ;  /* 0x000000ffff0c7224 */ /* 0x000fe200078e000b */
[----:B------:R-:W-:-:S07]  /*e630*/  PRMT R14, R14, 0x5410, R4 ;  /* 0x000054100e0e7816 */ /* 0x000fce0000000004 */
.L_x_14167:
[----:B------:R-:W-:Y:S05]  /*e640*/  BSYNC.RECONVERGENT B1 ;  /* 0x0000000000017941 */ /* 0x000fea0003800200 */
.L_x_14165:
        /* <DEDUP_REMOVED lines=9> */
.L_x_14169:
[----:B------:R-:W-:Y:S01]  /*e6e0*/  PRMT R15, R7, 0x7610, R15 ;  /* 0x00007610070f7816 */ /* 0x000fe2000000000f */
[----:B------:R-:W-:Y:S02]  /*e6f0*/  IMAD.MOV.U32 R17, RZ, RZ, R6 ;  /* 0x000000ffff117224 */ /* 0x000fe400078e0006 */
[----:B------:R-:W-:Y:S01]  /*e700*/  IMAD.MOV.U32 R6, RZ, RZ, R18 ;  /* 0x000000ffff067224 */ /* 0x000fe200078e0012 */
[----:B------:R-:W-:-:S07]  /*e710*/  PRMT R7, R15, 0x7632, R7 ;  /* 0x000076320f077816 */ /* 0x000fce0000000007 */
.L_x_14170:
[----:B------:R-:W-:Y:S05]  /*e720*/  BSYNC.RECONVERGENT B1 ;  /* 0x0000000000017941 */ /* 0x000fea0003800200 */
.L_x_14168:
        /* <DEDUP_REMOVED lines=9> */
.L_x_14172:
[----:B------:R-:W-:Y:S01]  /*e7c0*/  IMAD.MOV.U32 R11, RZ, RZ, R17 ;  /* 0x000000ffff0b7224 */ /* 0x000fe200078e0011 */
[----:B------:R-:W-:Y:S01]  /*e7d0*/  PRMT R14, R15, 0x7610, R14 ;  /* 0x000076100f0e7816 */ /* 0x000fe2000000000e */
[----:B------:R-:W-:Y:S01]  /*e7e0*/  IMAD.MOV.U32 R17, RZ, RZ, R16 ;  /* 0x000000ffff117224 */ /* 0x000fe200078e0010 */
[----:B------:R-:W-:-:S07]  /*e7f0*/  PRMT R15, R7, 0x7632, R15 ;  /* 0x00007632070f7816 */ /* 0x000fce000000000f */
.L_x_14173:
[----:B------:R-:W-:Y:S05]  /*e800*/  BSYNC.RECONVERGENT B1 ;  /* 0x0000000000017941 */ /* 0x000fea0003800200 */
.L_x_14171:
        /* <DEDUP_REMOVED lines=9> */
.L_x_14175:
[----:B------:R-:W-:Y:S01]  /*e8a0*/  IMAD.MOV.U32 R16, RZ, RZ, R11 ;  /* 0x000000ffff107224 */ /* 0x000fe200078e000b */
[----:B------:R-:W-:Y:S01]  /*e8b0*/  PRMT R15, R15, 0x5410, R14 ;  /* 0x000054100f0f7816 */ /* 0x000fe2000000000e */
[----:B------:R-:W-:Y:S01]  /*e8c0*/  IMAD.MOV.U32 R11, RZ, RZ, R20 ;  /* 0x000000ffff0b7224 */ /* 0x000fe200078e0014 */
[----:B------:R-:W-:-:S07]  /*e8d0*/  PRMT R14, R23, 0x7632, R14 ;  /* 0x00007632170e7816 */ /* 0x000fce000000000e */
.L_x_14176:
[----:B------:R-:W-:Y:S05]  /*e8e0*/  BSYNC.RECONVERGENT B1 ;  /* 0x0000000000017941 */ /* 0x000fea0003800200 */
.L_x_14174:
        /* <DEDUP_REMOVED lines=9> */
.L_x_14178:
[C---:B------:R-:W-:Y:S01]  /*e980*/  PRMT R30, R15.reuse, 0x7632, R30 ;  /* 0x000076320f1e7816 */ /* 0x040fe2000000001e */
[----:B------:R-:W-:Y:S01]  /*e990*/  IMAD.MOV.U32 R26, RZ, RZ, R16 ;  /* 0x000000ffff1a7224 */ /* 0x000fe200078e0010 */
[----:B------:R-:W-:Y:S01]  /*e9a0*/  PRMT R15, R15, 0x7610, R4 ;  /* 0x000076100f0f7816 */ /* 0x000fe20000000004 */
[----:B------:R-:W-:-:S07]  /*e9b0*/  IMAD.MOV.U32 R16, RZ, RZ, R13 ;  /* 0x000000ffff107224 */ /* 0x000fce00078e000d */
.L_x_14179:
[----:B------:R-:W-:Y:S05]  /*e9c0*/  BSYNC.RECONVERGENT B1 ;  /* 0x0000000000017941 */ /* 0x000fea0003800200 */
.L_x_14177:
        /* <DEDUP_REMOVED lines=16> */
.L_x_14181:
[----:B------:R-:W-:Y:S01]  /*ead0*/  PRMT R32, R32, 0x7610, R30 ;  /* 0x0000761020207816 */ /* 0x000fe2000000001e */
[----:B------:R-:W-:Y:S01]  /*eae0*/  IMAD.MOV.U32 R2, RZ, RZ, R3 ;  /* 0x000000ffff027224 */ /* 0x000fe200078e0003 */
[----:B------:R-:W-:Y:S01]  /*eaf0*/  PRMT R30, R30, 0x7610, R19 ;  /* 0x000076101e1e7816 */ /* 0x000fe20000000013 */
[----:B------:R-:W-:-:S07]  /*eb00*/  IMAD.MOV.U32 R3, RZ, RZ, R22 ;  /* 0x000000ffff037224 */ /* 0x000fce00078e0016 */
.L_x_14182:
[----:B------:R-:W-:Y:S05]  /*eb10*/  BSYNC.RECONVERGENT B1 ;  /* 0x0000000000017941 */ /* 0x000fea0003800200 */
.L_x_14180:
        /* <DEDUP_REMOVED lines=9> */
.L_x_14184:
[----:B------:R-:W-:Y:S01]  /*ebb0*/  PRMT R33, R33, 0x7610, R32 ;  /* 0x0000761021217816 */ /* 0x000fe20000000020 */
[----:B------:R-:W-:Y:S01]  /*ebc0*/  IMAD.MOV.U32 R5, RZ, RZ, R2 ;  /* 0x000000ffff057224 */ /* 0x000fe200078e0002 */
[----:B------:R-:W-:Y:S01]  /*ebd0*/  PRMT R32, R32, 0x7610, R14 ;  /* 0x0000761020207816 */ /* 0x000fe2000000000e */
[----:B------:R-:W-:-:S07]  /*ebe0*/  IMAD.MOV.U32 R2, RZ, RZ, R12 ;  /* 0x000000ffff027224 */ /* 0x000fce00078e000c */
.L_x_14185:
[----:B------:R-:W-:Y:S05]  /*ebf0*/  BSYNC.RECONVERGENT B1 ;  /* 0x0000000000017941 */ /* 0x000fea0003800200 */
.L_x_14183:
        /* <DEDUP_REMOVED lines=9> */
.L_x_14187:
[----:B------:R-:W-:Y:S01]  /*ec90*/  IMAD.MOV.U32 R4, RZ, RZ, R5 ;  /* 0x000000ffff047224 */ /* 0x000fe200078e0005 */
[----:B------:R-:W-:Y:S01]  /*eca0*/  PRMT R33, R33, 0x5432, R7 ;  /* 0x0000543221217816 */ /* 0x000fe20000000007 */
[----:B------:R-:W-:-:S07]  /*ecb0*/  IMAD.MOV.U32 R5, RZ, RZ, R6 ;  /* 0x000000ffff057224 */ /* 0x000fce00078e0006 */
.L_x_14188:
[----:B------:R-:W-:Y:S05]  /*ecc0*/  BSYNC.RECONVERGENT B1 ;  /* 0x0000000000017941 */ /* 0x000fea0003800200 */
.L_x_14186:
        /* <DEDUP_REMOVED lines=9> */
.L_x_14190:
[----:B------:R-:W-:Y:S01]  /*ed60*/  PRMT R32, R33, 0x7610, R32 ;  /* 0x0000761021207816 */ /* 0x000fe20000000020 */
[----:B------:R-:W-:Y:S01]  /*ed70*/  IMAD.MOV.U32 R7, RZ, RZ, R4 ;  /* 0x000000ffff077224 */ /* 0x000fe200078e0004 */
[----:B------:R-:W-:Y:S01]  /*ed80*/  PRMT R33, R15, 0x7610, R33 ;  /* 0x000076100f217816 */ /* 0x000fe20000000021 */
[----:B------:R-:W-:-:S07]  /*ed90*/  IMAD.MOV.U32 R4, RZ, RZ, R17 ;  /* 0x000000ffff047224 */ /* 0x000fce00078e0011 */
.L_x_14191:
[----:B------:R-:W-:Y:S05]  /*eda0*/  BSYNC.RECONVERGENT B1 ;  /* 0x0000000000017941 */ /* 0x000fea0003800200 */
.L_x_14189:
        /* <DEDUP_REMOVED lines=9> */
.L_x_14193:
[----:B------:R-:W-:Y:S01]  /*ee40*/  PRMT R31, R32, 0x7610, R31 ;  /* 0x00007610201f7816 */ /* 0x000fe2000000001f */
[----:B------:R-:W-:Y:S01]  /*ee50*/  IMAD.MOV.U32 R6, RZ, RZ, R7 ;  /* 0x000000ffff067224 */ /* 0x000fe200078e0007 */
[----:B------:R-:W-:Y:S01]  /*ee60*/  PRMT R32, R14, 0x7610, R32 ;  /* 0x000076100e207816 */ /* 0x000fe20000000020 */
[----:B------:R-:W-:-:S07]  /*ee70*/  IMAD.MOV.U32 R7, RZ, RZ, R11 ;  /* 0x000000ffff077224 */ /* 0x000fce00078e000b */
.L_x_14194:
[----:B------:R-:W-:Y:S05]  /*ee80*/  BSYNC.RECONVERGENT B1 ;  /* 0x0000000000017941 */ /* 0x000fea0003800200 */
.L_x_14192:
        /* <DEDUP_REMOVED lines=9> */
.L_x_14196:
[----:B------:R-:W-:Y:S01]  /*ef20*/  IMAD.MOV.U32 R9, RZ, RZ, R6 ;  /* 0x000000ffff097224 */ /* 0x000fe200078e0006 */
[--C-:B------:R-:W-:Y:S01]  /*ef30*/  PRMT R8, R8, 0x5410, R31.reuse ;  /* 0x0000541008087816 */ /* 0x100fe2000000001f */
[----:B------:R-:W-:Y:S01]  /*ef40*/  IMAD.MOV.U32 R6, RZ, RZ, R16 ;  /* 0x000000ffff067224 */ /* 0x000fe200078e0010 */
[----:B------:R-:W-:-:S07]  /*ef50*/  PRMT R31, R15, 0x7632, R31 ;  /* 0x000076320f1f7816 */ /* 0x000fce000000001f */
.L_x_14197:
[----:B------:R-:W-:Y:S05]  /*ef60*/  BSYNC.RECONVERGENT B1 ;  /* 0x0000000000017941 */ /* 0x000fea0003800200 */
.L_x_14195:
        /* <DEDUP_REMOVED lines=9> */
.L_x_14198:
[----:B------:R-:W-:Y:S01]  /*f000*/  PRMT R31, R31, 0x5410, R30 ;  /* 0x000054101f1f7816 */ /* 0x000fe2000000001e */
[----:B------:R-:W-:Y:S01]  /*f010*/  IMAD.MOV.U32 R27, RZ, RZ, R26 ;  /* 0x000000ffff1b7224 */ /* 0x000fe200078e001a */
[----:B------:R-:W-:Y:S01]  /*f020*/  PRMT R30, R8, 0x7632, R30 ;  /* 0x00007632081e7816 */ /* 0x000fe2000000001e */
[----:B------:R-:W-:Y:S02]  /*f030*/  IMAD.MOV.U32 R29, RZ, RZ, R0 ;  /* 0x000000ffff1d7224 */ /* 0x000fe400078e0000 */
[----:B------:R-:W-:-:S07]  /*f040*/  IMAD.MOV.U32 R26, RZ, RZ, R9 ;  /* 0x000000ffff1a7224 */ /* 0x000fce00078e0009 */
.L_x_14032:
[----:B------:R-:W-:Y:S05]  /*f050*/  BSYNC.RECONVERGENT B0 ;  /* 0x0000000000007941 */ /* 0x000fea0003800200 */
.L_x_14031:
[----:B------:R-:W-:Y:S01]  /*f060*/  ISETP.GT.AND P0, PT, R21, 0xf, PT ;  /* 0x0000000f1500780c */ /* 0x000fe20003f04270 */
[----:B0-----:R0:W2:Y:S01]  /*f070*/  SHFL.DOWN PT, R8, R29, 0x10, 0x1f ;  /* 0x0a001f001d087f89 */ /* 0x0010a200000e0000 */
[----:B------:R-:W-:Y:S01]  /*f080*/  PRMT R15, R30, 0x7610, R31 ;  /* 0x000076101e0f7816 */ /* 0x000fe2000000001f */
[----:B------:R-:W-:Y:S01]  /*f090*/  BSSY.RECONVERGENT B0, `(.L_x_14199) ;  /* 0x000036c000007945 */ /* 0x000fe20003800200 */
[----:B------:R-:W-:Y:S01]  /*f0a0*/  PRMT R13, R31, 0x5410, R32 ;  /* 0x000054101f0d7816 */ /* 0x000fe20000000020 */
[----:B------:R0:W3:Y:S01]  /*f0b0*/  SHFL.DOWN PT, R17, R28, 0x10, 0x1f ;  /* 0x0a001f001c117f89 */ /* 0x0000e200000e0000 */
[----:B------:R-:W-:-:S03]  /*f0c0*/  PRMT R9, R32, 0x7632, R30 ;  /* 0x0000763220097816 */ /* 0x000fc6000000001e */
[----:B------:R0:W4:Y:S04]  /*f0d0*/  SHFL.DOWN PT, R34, R26, 0x10, 0x1f ;  /* 0x0a001f001a227f89 */ /* 0x00012800000e0000 */
[----:B------:R0:W0:Y:S04]  /*f0e0*/  SHFL.DOWN PT, R22, R27, 0x10, 0x1f ;  /* 0x0a001f001b167f89 */ /* 0x00002800000e0000 */
[----:B------:R0:W0:Y:S04]  /*f0f0*/  SHFL.DOWN PT, R20, R6, 0x10, 0x1f ;  /* 0x0a001f0006147f89 */ /* 0x00002800000e0000 */
[----:B------:R0:W0:Y:S04]  /*f100*/  SHFL.DOWN PT, R18, R7, 0x10, 0x1f ;  /* 0x0a001f0007127f89 */ /* 0x00002800000e0000 */
[----:B------:R0:W0:Y:S04]  /*f110*/  SHFL.DOWN PT, R16, R4, 0x10, 0x1f ;  /* 0x0a001f0004107f89 */ /* 0x00002800000e0000 */
[----:B------:R0:W0:Y:S04]  /*f120*/  SHFL.DOWN PT, R14, R5, 0x10, 0x1f ;  /* 0x0a001f00050e7f89 */ /* 0x00002800000e0000 */
[----:B------:R0:W0:Y:S04]  /*f130*/  SHFL.DOWN PT, R12, R2, 0x10, 0x1f ;  /* 0x0a001f00020c7f89 */ /* 0x00002800000e0000 */
[----:B-1----:R1:W0:Y:S04]  /*f140*/  SHFL.DOWN PT, R0, R3, 0x10, 0x1f ;  /* 0x0a001f0003007f89 */ /* 0x00222800000e0000 */
[----:B------:R-:W0:Y:S04]  /*f150*/  SHFL.DOWN PT, R15, R15, 0x10, 0x1f ;  /* 0x0a001f000f0f7f89 */ /* 0x000e2800000e0000 */
[----:B------:R-:W0:Y:S04]  /*f160*/  SHFL.DOWN PT, R13, R13, 0x10, 0x1f ;  /* 0x0a001f000d0d7f89 */ /* 0x000e2800000e0000 */
[----:B------:R1:W0:Y:S04]  /*f170*/  SHFL.DOWN PT, R11, R33, 0x10, 0x1f ;  /* 0x0a001f00210b7f89 */ /* 0x00022800000e0000 */
[----:B------:R-:W0:Y:S01]  /*f180*/  SHFL.DOWN PT, R9, R9, 0x10, 0x1f ;  /* 0x0a001f0009097f89 */ /* 0x000e2200000e0000 */
[----:B--234-:R-:W-:Y:S05]  /*f190*/  @P0 BRA `(.L_x_14200) ;  /* 0x00000034006c0947 */ /* 0x01cfea0003800000 */
[C-C-:B0-----:R-:W-:Y:S01]  /*f1a0*/  HSETP2.GT.AND P0, PT, R15.reuse.H0_H0, R30.reuse.H1_H1, PT ;  /* 0x3000001e0f007234 */ /* 0x141fe20003f04800 */
[----:B------:R-:W-:Y:S01]  /*f1b0*/  BSSY.RECONVERGENT B1, `(.L_x_14201) ;  /* 0x000001c000017945 */ /* 0x000fe20003800200 */
[----:B------:R-:W-:Y:S02]  /*f1c0*/  ISETP.GE.AND P1, PT, R34, R3, PT ;  /* 0x000000032200720c */ /* 0x000fe40003f26270 */
[----:B------:R-:W-:Y:S02]  /*f1d0*/  FSETP.GT.FTZ.AND P2, PT, R29, R8, PT ;  /* 0x000000081d00720b */ /* 0x000fe40003f54000 */
        /* <DEDUP_REMOVED lines=8> */
[----:B-1----:R-:W-:Y:S01]  /*f260*/  @!P0 IMAD.MOV.U32 R3, RZ, RZ, R34 ;  /* 0x000000ffff038224 */ /* 0x002fe200078e0022 */
        /* <DEDUP_REMOVED lines=12> */
.L_x_14202:
[----:B------:R-:W-:Y:S01]  /*f330*/  IMAD.MOV.U32 R34, RZ, RZ, R3 ;  /* 0x000000ffff227224 */ /* 0x000fe200078e0003 */
[C---:B------:R-:W-:Y:S01]  /*f340*/  PRMT R17, R30.reuse, 0x7632, R17 ;  /* 0x000076321e117816 */ /* 0x040fe20000000011 */
[----:B------:R-:W-:Y:S01]  /*f350*/  IMAD.MOV.U32 R3, RZ, RZ, R2 ;  /* 0x000000ffff037224 */ /* 0x000fe200078e0002 */
[----:B------:R-:W-:-:S07]  /*f360*/  PRMT R30, R30, 0x7610, R32 ;  /* 0x000076101e1e7816 */ /* 0x000fce0000000020 */
.L_x_14203:
[----:B------:R-:W-:Y:S05]  /*f370*/  BSYNC.RECONVERGENT B1 ;  /* 0x0000000000017941 */ /* 0x000fea0003800200 */
.L_x_14201:
        /* <DEDUP_REMOVED lines=9> */
.L_x_14205:
[----:B------:R-:W-:Y:S01]  /*f410*/  IMAD.MOV.U32 R19, RZ, RZ, R34 ;  /* 0x000000ffff137224 */ /* 0x000fe200078e0022 */
[----:B------:R-:W-:Y:S01]  /*f420*/  PRMT R2, R17, 0x7610, R2 ;  /* 0x0000761011027816 */ /* 0x000fe20000000002 */
[----:B------:R-:W-:Y:S01]  /*f430*/  IMAD.MOV.U32 R34, RZ, RZ, R5 ;  /* 0x000000ffff227224 */ /* 0x000fe200078e0005 */
[----:B------:R-:W-:-:S07]  /*f440*/  PRMT R17, R33, 0x7632, R17 ;  /* 0x0000763221117816 */ /* 0x000fce0000000011 */
.L_x_14206:
[----:B------:R-:W-:Y:S05]  /*f450*/  BSYNC.RECONVERGENT B1 ;  /* 0x0000000000017941 */ /* 0x000fea0003800200 */
.L_x_14204:
        /* <DEDUP_REMOVED lines=9> */
.L_x_14208:
[----:B------:R-:W-:Y:S01]  /*f4f0*/  IMAD.MOV.U32 R36, RZ, RZ, R19 ;  /* 0x000000ffff247224 */ /* 0x000fe200078e0013 */
[----:B------:R-:W-:Y:S01]  /*f500*/  PRMT R2, R33, 0x5410, R2 ;  /* 0x0000541021027816 */ /* 0x000fe20000000002 */
[----:B------:R-:W-:-:S07]  /*f510*/  IMAD.MOV.U32 R19, RZ, RZ, R4 ;  /* 0x000000ffff137224 */ /* 0x000fce00078e0004 */
.L_x_14209:
[----:B------:R-:W-:Y:S05]  /*f520*/  BSYNC.RECONVERGENT B1 ;  /* 0x0000000000017941 */ /* 0x000fea0003800200 */
.L_x_14207:
        /* <DEDUP_REMOVED lines=9> */
.L_x_14211:
[----:B------:R-:W-:Y:S01]  /*f5c0*/  IMAD.MOV.U32 R5, RZ, RZ, R36 ;  /* 0x000000ffff057224 */ /* 0x000fe200078e0024 */
[C---:B------:R-:W-:Y:S01]  /*f5d0*/  PRMT R4, R2.reuse, 0x7632, R4 ;  /* 0x0000763202047816 */ /* 0x040fe20000000004 */
[----:B------:R-:W-:Y:S01]  /*f5e0*/  IMAD.MOV.U32 R36, RZ, RZ, R7 ;  /* 0x000000ffff247224 */ /* 0x000fe200078e0007 */
[----:B------:R-:W-:-:S07]  /*f5f0*/  PRMT R2, R2, 0x5410, R32 ;  /* 0x0000541002027816 */ /* 0x000fce0000000020 */
.L_x_14212:
[----:B------:R-:W-:Y:S05]  /*f600*/  BSYNC.RECONVERGENT B1 ;  /* 0x0000000000017941 */ /* 0x000fea0003800200 */
.L_x_14210:
        /* <DEDUP_REMOVED lines=9> */
.L_x_14214:
[----:B------:R-:W-:Y:S01]  /*f6a0*/  IMAD.MOV.U32 R32, RZ, RZ, R5 ;  /* 0x000000ffff207224 */ /* 0x000fe200078e0005 */
[----:B------:R-:W-:Y:S01]  /*f6b0*/  PRMT R7, R4, 0x7610, R7 ;  /* 0x0000761004077816 */ /* 0x000fe20000000007 */
[----:B------:R-:W-:Y:S01]  /*f6c0*/  IMAD.MOV.U32 R5, RZ, RZ, R6 ;  /* 0x000000ffff057224 */ /* 0x000fe200078e0006 */
[----:B------:R-:W-:-:S07]  /*f6d0*/  PRMT R4, R31, 0x7610, R4 ;  /* 0x000076101f047816 */ /* 0x000fce0000000004 */
.L_x_14215:
[----:B------:R-:W-:Y:S05]  /*f6e0*/  BSYNC.RECONVERGENT B1 ;  /* 0x0000000000017941 */ /* 0x000fea0003800200 */
.L_x_14213:
        /* <DEDUP_REMOVED lines=9> */
.L_x_14217:
[----:B------:R-:W-:Y:S01]  /*f780*/  IMAD.MOV.U32 R23, RZ, RZ, R32 ;  /* 0x000000ffff177224 */ /* 0x000fe200078e0020 */
[----:B------:R-:W-:Y:S01]  /*f790*/  PRMT R4, R4, 0x5410, R7 ;  /* 0x0000541004047816 */ /* 0x000fe20000000007 */
[----:B------:R-:W-:Y:S01]  /*f7a0*/  IMAD.MOV.U32 R32, RZ, RZ, R27 ;  /* 0x000000ffff207224 */ /* 0x000fe200078e001b */
[----:B------:R-:W-:-:S07]  /*f7b0*/  PRMT R7, R31, 0x7632, R7 ;  /* 0x000076321f077816 */ /* 0x000fce0000000007 */
.L_x_14218:
[----:B------:R-:W-:Y:S05]  /*f7c0*/  BSYNC.RECONVERGENT B1 ;  /* 0x0000000000017941 */ /* 0x000fea0003800200 */
.L_x_14216:
        /* <DEDUP_REMOVED lines=9> */
.L_x_14220:
[----:B------:R-:W-:Y:S01]  /*f860*/  IMAD.MOV.U32 R6, RZ, RZ, R23 ;  /* 0x000000ffff067224 */ /* 0x000fe200078e0017 */
[----:B------:R-:W-:Y:S01]  /*f870*/  PRMT R7, R7, 0x7610, R4 ;  /* 0x0000761007077816 */ /* 0x000fe20000000004 */
[----:B------:R-:W-:Y:S01]  /*f880*/  IMAD.MOV.U32 R23, RZ, RZ, R26 ;  /* 0x000000ffff177224 */ /* 0x000fe200078e001a */
[----:B------:R-:W-:-:S07]  /*f890*/  PRMT R4, R4, 0x5410, R30 ;  /* 0x0000541004047816 */ /* 0x000fce000000001e */
.L_x_14221:
[----:B------:R-:W-:Y:S05]  /*f8a0*/  BSYNC.RECONVERGENT B1 ;  /* 0x0000000000017941 */ /* 0x000fea0003800200 */
.L_x_14219:
        /* <DEDUP_REMOVED lines=16> */
.L_x_14223:
[----:B------:R-:W-:Y:S01]  /*f9b0*/  IMAD.MOV.U32 R22, RZ, RZ, R3 ;  /* 0x000000ffff167224 */ /* 0x000fe200078e0003 */
[----:B------:R-:W-:Y:S01]  /*f9c0*/  PRMT R15, R15, 0x7610, R30 ;  /* 0x000076100f0f7816 */ /* 0x000fe2000000001e */
[----:B------:R-:W-:Y:S01]  /*f9d0*/  IMAD.MOV.U32 R3, RZ, RZ, R34 ;  /* 0x000000ffff037224 */ /* 0x000fe200078e0022 */
[----:B------:R-:W-:-:S07]  /*f9e0*/  PRMT R30, R30, 0x5410, R17 ;  /* 0x000054101e1e7816 */ /* 0x000fce0000000011 */
.L_x_14224:
[----:B------:R-:W-:Y:S05]  /*f9f0*/  BSYNC.RECONVERGENT B1 ;  /* 0x0000000000017941 */ /* 0x000fea0003800200 */
.L_x_14222:
        /* <DEDUP_REMOVED lines=9> */
.L_x_14226:
[----:B------:R-:W-:Y:S01]  /*fa90*/  IMAD.MOV.U32 R17, RZ, RZ, R22 ;  /* 0x000000ffff117224 */ /* 0x000fe200078e0016 */
[----:B------:R-:W-:Y:S01]  /*faa0*/  PRMT R25, R25, 0x7610, R15 ;  /* 0x0000761019197816 */ /* 0x000fe2000000000f */
[----:B------:R-:W-:Y:S01]  /*fab0*/  IMAD.MOV.U32 R22, RZ, RZ, R19 ;  /* 0x000000ffff167224 */ /* 0x000fe200078e0013 */
[----:B------:R-:W-:-:S07]  /*fac0*/  PRMT R15, R15, 0x5410, R2 ;  /* 0x000054100f0f7816 */ /* 0x000fce0000000002 */
.L_x_14227:
[----:B------:R-:W-:Y:S05]  /*fad0*/  BSYNC.RECONVERGENT B1 ;  /* 0x0000000000017941 */ /* 0x000fea0003800200 */
.L_x_14225:
        /* <DEDUP_REMOVED lines=9> */
.L_x_14229:
[C---:B------:R-:W-:Y:S01]  /*fb70*/  PRMT R2, R25.reuse, 0x7632, R2 ;  /* 0x0000763219027816 */ /* 0x040fe20000000002 */
[----:B------:R-:W-:Y:S02]  /*fb80*/  IMAD.MOV.U32 R26, RZ, RZ, R17 ;  /* 0x000000ffff1a7224 */ /* 0x000fe400078e0011 */
[----:B------:R-:W-:Y:S01]  /*fb90*/  IMAD.MOV.U32 R17, RZ, RZ, R36 ;  /* 0x000000ffff117224 */ /* 0x000fe200078e0024 */
[----:B------:R-:W-:-:S07]  /*fba0*/  PRMT R25, R25, 0x7610, R2 ;  /* 0x0000761019197816 */ /* 0x000fce0000000002 */
.L_x_14230:
[----:B------:R-:W-:Y:S05]  /*fbb0*/  BSYNC.RECONVERGENT B1 ;  /* 0x0000000000017941 */ /* 0x000fea0003800200 */
.L_x_14228:
        /* <DEDUP_REMOVED lines=9> */
.L_x_14232:
[----:B------:R-:W-:Y:S01]  /*fc50*/  IMAD.MOV.U32 R19, RZ, RZ, R26 ;  /* 0x000000ffff137224 */ /* 0x000fe200078e001a */
[----:B------:R-:W-:Y:S01]  /*fc60*/  PRMT R15, R2, 0x7610, R15 ;  /* 0x00007610020f7816 */ /* 0x000fe2000000000f */
[----:B------:R-:W-:Y:S01]  /*fc70*/  IMAD.MOV.U32 R26, RZ, RZ, R5 ;  /* 0x000000ffff1a7224 */ /* 0x000fe200078e0005 */
[----:B------:R-:W-:-:S07]  /*fc80*/  PRMT R2, R4, 0x7610, R2 ;  /* 0x0000761004027816 */ /* 0x000fce0000000002 */
.L_x_14233:
[----:B------:R-:W-:Y:S05]  /*fc90*/  BSYNC.RECONVERGENT B1 ;  /* 0x0000000000017941 */ /* 0x000fea0003800200 */
.L_x_14231:
        /* <DEDUP_REMOVED lines=9> */
.L_x_14235:
[----:B------:R-:W-:Y:S01]  /*fd30*/  IMAD.MOV.U32 R34, RZ, RZ, R19 ;  /* 0x000000ffff227224 */ /* 0x000fe200078e0013 */
[--C-:B------:R-:W-:Y:S01]  /*fd40*/  PRMT R2, R2, 0x5410, R15.reuse ;  /* 0x0000541002027816 */ /* 0x100fe2000000000f */
[----:B------:R-:W-:Y:S01]  /*fd50*/  IMAD.MOV.U32 R19, RZ, RZ, R32 ;  /* 0x000000ffff137224 */ /* 0x000fe200078e0020 */
[----:B------:R-:W-:-:S07]  /*fd60*/  PRMT R15, R7, 0x7610, R15 ;  /* 0x00007610070f7816 */ /* 0x000fce000000000f */
.L_x_14236:
[----:B------:R-:W-:Y:S05]  /*fd70*/  BSYNC.RECONVERGENT B1 ;  /* 0x0000000000017941 */ /* 0x000fea0003800200 */
.L_x_14234:
        /* <DEDUP_REMOVED lines=9> */
.L_x_14238:
[C---:B------:R-:W-:Y:S01]  /*fe10*/  PRMT R4, R2.reuse, 0x7632, R4 ;  /* 0x0000763202047816 */ /* 0x040fe20000000004 */
[----:B------:R-:W-:Y:S02]  /*fe20*/  IMAD.MOV.U32 R5, RZ, RZ, R34 ;  /* 0x000000ffff057224 */ /* 0x000fe400078e0022 */
[----:B------:R-:W-:Y:S01]  /*fe30*/  IMAD.MOV.U32 R34, RZ, RZ, R23 ;  /* 0x000000ffff227224 */ /* 0x000fe200078e0017 */
[----:B------:R-:W-:-:S07]  /*fe40*/  PRMT R2, R2, 0x7610, R4 ;  /* 0x0000761002027816 */ /* 0x000fce0000000004 */
.L_x_14239:
[----:B------:R-:W-:Y:S05]  /*fe50*/  BSYNC.RECONVERGENT B1 ;  /* 0x0000000000017941 */ /* 0x000fea0003800200 */
.L_x_14237:
        /* <DEDUP_REMOVED lines=9> */
.L_x_14241:
[----:B------:R-:W-:Y:S01]  /*fef0*/  IMAD.MOV.U32 R23, RZ, RZ, R5 ;  /* 0x000000ffff177224 */ /* 0x000fe200078e0005 */
[----:B------:R-:W-:Y:S01]  /*ff00*/  PRMT R4, R7, 0x5432, R4 ;  /* 0x0000543207047816 */ /* 0x000fe20000000004 */
[----:B------:R-:W-:-:S07]  /*ff10*/  IMAD.MOV.U32 R5, RZ, RZ, R6 ;  /* 0x000000ffff057224 */ /* 0x000fce00078e0006 */
.L_x_14242:
[----:B------:R-:W-:Y:S05]  /*ff20*/  BSYNC.RECONVERGENT B1 ;  /* 0x0000000000017941 */ /* 0x000fea0003800200 */
.L_x_14240:
        /* <DEDUP_REMOVED lines=16> */
.L_x_14244:
[----:B------:R-:W-:Y:S01]  /*10030*/  IMAD.MOV.U32 R6, RZ, RZ, R3 ;  /* 0x000000ffff067224 */ /* 0x000fe200078e0003 */
[C---:B------:R-:W-:Y:S01]  /*10040*/  PRMT R7, R30.reuse, 0x7632, R7 ;  /* 0x000076321e077816 */ /* 0x040fe20000000007 */
[----:B------:R-:W-:Y:S01]  /*10050*/  IMAD.MOV.U32 R3, RZ, RZ, R22 ;  /* 0x000000ffff037224 */ /* 0x000fe200078e0016 */
[----:B------:R-:W-:-:S07]  /*10060*/  PRMT R30, R30, 0x7610, R15 ;  /* 0x000076101e1e7816 */ /* 0x000fce000000000f */
.L_x_14245:
[----:B------:R-:W-:Y:S05]  /*10070*/  BSYNC.RECONVERGENT B1 ;  /* 0x0000000000017941 */ /* 0x000fea0003800200 */
.L_x_14243:
        /* <DEDUP_REMOVED lines=9> */
.L_x_14247:
[----:B------:R-:W-:Y:S01]  /*10110*/  IMAD.MOV.U32 R27, RZ, RZ, R6 ;  /* 0x000000ffff1b7224 */ /* 0x000fe200078e0006 */
[----:B------:R-:W-:Y:S01]  /*10120*/  PRMT R7, R25, 0x5432, R7 ;  /* 0x0000543219077816 */ /* 0x000fe20000000007 */
[----:B------:R-:W-:-:S07]  /*10130*/  IMAD.MOV.U32 R6, RZ, RZ, R17 ;  /* 0x000000ffff067224 */ /* 0x000fce00078e0011 */
.L_x_14248:
[----:B------:R-:W-:Y:S05]  /*10140*/  BSYNC.RECONVERGENT B1 ;  /* 0x0000000000017941 */ /* 0x000fea0003800200 */
.L_x_14246:
        /* <DEDUP_REMOVED lines=9> */
.L_x_14250:
[----:B------:R-:W-:Y:S01]  /*101e0*/  IMAD.MOV.U32 R20, RZ, RZ, R27 ;  /* 0x000000ffff147224 */ /* 0x000fe200078e001b */
[C---:B------:R-:W-:Y:S01]  /*101f0*/  PRMT R17, R7.reuse, 0x7632, R17 ;  /* 0x0000763207117816 */ /* 0x040fe20000000011 */
[----:B------:R-:W-:Y:S01]  /*10200*/  IMAD.MOV.U32 R27, RZ, RZ, R26 ;  /* 0x000000ffff1b7224 */ /* 0x000fe200078e001a */
[----:B------:R-:W-:-:S07]  /*10210*/  PRMT R7, R7, 0x5410, R2 ;  /* 0x0000541007077816 */ /* 0x000fce0000000002 */
.L_x_14251:
[----:B------:R-:W-:Y:S05]  /*10220*/  BSYNC.RECONVERGENT B1 ;  /* 0x0000000000017941 */ /* 0x000fea0003800200 */
.L_x_14249:
        /* <DEDUP_REMOVED lines=9> */
.L_x_14253:
[----:B------:R-:W-:Y:S01]  /*102c0*/  PRMT R15, R15, 0x5410, R17 ;  /* 0x000054100f0f7816 */ /* 0x000fe20000000011 */
[----:B------:R-:W-:Y:S02]  /*102d0*/  IMAD.MOV.U32 R25, RZ, RZ, R20 ;  /* 0x000000ffff197224 */ /* 0x000fe400078e0014 */
[----:B------:R-:W-:Y:S01]  /*102e0*/  IMAD.MOV.U32 R20, RZ, RZ, R19 ;  /* 0x000000ffff147224 */ /* 0x000fe200078e0013 */
[----:B------:R-:W-:-:S07]  /*102f0*/  PRMT R17, R15, 0x7610, R17 ;  /* 0x000076100f117816 */ /* 0x000fce0000000011 */
.L_x_14254:
[----:B------:R-:W-:Y:S05]  /*10300*/  BSYNC.RECONVERGENT B1 ;  /* 0x0000000000017941 */ /* 0x000fea0003800200 */
.L_x_14252:
        /* <DEDUP_REMOVED lines=9> */
.L_x_14256:
[C---:B------:R-:W-:Y:S01]  /*103a0*/  PRMT R2, R15.reuse, 0x7632, R2 ;  /* 0x000076320f027816 */ /* 0x040fe20000000002 */
[----:B------:R-:W-:Y:S02]  /*103b0*/  IMAD.MOV.U32 R22, RZ, RZ, R25 ;  /* 0x000000ffff167224 */ /* 0x000fe400078e0019 */
[----:B------:R-:W-:Y:S01]  /*103c0*/  IMAD.MOV.U32 R25, RZ, RZ, R34 ;  /* 0x000000ffff197224 */ /* 0x000fe200078e0022 */
[----:B------:R-:W-:-:S07]  /*103d0*/  PRMT R15, R15, 0x7610, R2 ;  /* 0x000076100f0f7816 */ /* 0x000fce0000000002 */
.L_x_14257:
[----:B------:R-:W-:Y:S05]  /*103e0*/  BSYNC.RECONVERGENT B1 ;  /* 0x0000000000017941 */ /* 0x000fea0003800200 */
.L_x_14255:
        /* <DEDUP_REMOVED lines=9> */
.L_x_14259:
[----:B------:R-:W-:Y:S01]  /*10480*/  IMAD.MOV.U32 R26, RZ, RZ, R22 ;  /* 0x000000ffff1a7224 */ /* 0x000fe200078e0016 */
[----:B------:R-:W-:Y:S01]  /*10490*/  PRMT R2, R4, 0x5410, R2 ;  /* 0x0000541004027816 */ /* 0x000fe20000000002 */
[----:B------:R-:W-:-:S07]  /*104a0*/  IMAD.MOV.U32 R22, RZ, RZ, R5 ;  /* 0x000000ffff167224 */ /* 0x000fce00078e0005 */
.L_x_14260:
[----:B------:R-:W-:Y:S05]  /*104b0*/  BSYNC.RECONVERGENT B1 ;  /* 0x0000000000017941 */ /* 0x000fea0003800200 */
.L_x_14258:
        /* <DEDUP_REMOVED lines=9> */
.L_x_14262:
[C---:B------:R-:W-:Y:S01]  /*10550*/  PRMT R4, R2.reuse, 0x7632, R4 ;  /* 0x0000763202047816 */ /* 0x040fe20000000004 */
[----:B------:R-:W-:Y:S02]  /*10560*/  IMAD.MOV.U32 R5, RZ, RZ, R26 ;  /* 0x000000ffff057224 */ /* 0x000fe400078e001a */
[----:B------:R-:W-:Y:S01]  /*10570*/  IMAD.MOV.U32 R26, RZ, RZ, R23 ;  /* 0x000000ffff1a7224 */ /* 0x000fe200078e0017 */
[----:B------:R-:W-:-:S07]  /*10580*/  PRMT R2, R2, 0x7610, R4 ;  /* 0x0000761002027816 */ /* 0x000fce0000000004 */
.L_x_14263:
[----:B------:R-:W-:Y:S05]  /*10590*/  BSYNC.RECONVERGENT B1 ;  /* 0x0000000000017941 */ /* 0x000fea0003800200 */
.L_x_14261:
        /* <DEDUP_REMOVED lines=16> */
.L_x_14265:
[----:B------:R-:W-:Y:S01]  /*106a0*/  IMAD.MOV.U32 R18, RZ, RZ, R3 ;  /* 0x000000ffff127224 */ /* 0x000fe200078e0003 */
[C---:B------:R-:W-:Y:S01]  /*106b0*/  PRMT R15, R30.reuse, 0x7632, R15 ;  /* 0x000076321e0f7816 */ /* 0x040fe2000000000f */
[----:B------:R-:W-:Y:S01]  /*106c0*/  IMAD.MOV.U32 R3, RZ, RZ, R6 ;  /* 0x000000ffff037224 */ /* 0x000fe200078e0006 */
[----:B------:R-:W-:-:S07]  /*106d0*/  PRMT R30, R30, 0x5410, R7 ;  /* 0x000054101e1e7816 */ /* 0x000fce0000000007 */
.L_x_14266:
[----:B------:R-:W-:Y:S05]  /*106e0*/  BSYNC.RECONVERGENT B1 ;  /* 0x0000000000017941 */ /* 0x000fea0003800200 */
.L_x_14264:
        /* <DEDUP_REMOVED lines=9> */
.L_x_14268:
[----:B------:R-:W-:Y:S01]  /*10780*/  IMAD.MOV.U32 R13, RZ, RZ, R18 ;  /* 0x000000ffff0d7224 */ /* 0x000fe200078e0012 */
[----:B------:R-:W-:Y:S01]  /*10790*/  PRMT R6, R15, 0x7610, R6 ;  /* 0x000076100f067816 */ /* 0x000fe20000000006 */
[----:B------:R-:W-:Y:S01]  /*107a0*/  IMAD.MOV.U32 R18, RZ, RZ, R27 ;  /* 0x000000ffff127224 */ /* 0x000fe200078e001b */
[----:B------:R-:W-:-:S07]  /*107b0*/  PRMT R15, R7, 0x7632, R15 ;  /* 0x00007632070f7816 */ /* 0x000fce000000000f */
.L_x_14269:
[----:B------:R-:W-:Y:S05]  /*107c0*/  BSYNC.RECONVERGENT B1 ;  /* 0x0000000000017941 */ /* 0x000fea0003800200 */
.L_x_14267:
        /* <DEDUP_REMOVED lines=9> */
.L_x_14271:
[----:B------:R-:W-:Y:S01]  /*10860*/  IMAD.MOV.U32 R32, RZ, RZ, R13 ;  /* 0x000000ffff207224 */ /* 0x000fe200078e000d */
[----:B------:R-:W-:Y:S01]  /*10870*/  PRMT R7, R6, 0x7610, R7 ;  /* 0x0000761006077816 */ /* 0x000fe20000000007 */
[----:B------:R-:W-:Y:S01]  /*10880*/  IMAD.MOV.U32 R13, RZ, RZ, R20 ;  /* 0x000000ffff0d7224 */ /* 0x000fe200078e0014 */
[----:B------:R-:W-:-:S07]  /*10890*/  PRMT R6, R17, 0x7610, R6 ;  /* 0x0000761011067816 */ /* 0x000fce0000000006 */
.L_x_14272:
[----:B------:R-:W-:Y:S05]  /*108a0*/  BSYNC.RECONVERGENT B1 ;  /* 0x0000000000017941 */ /* 0x000fea0003800200 */
.L_x_14270:
        /* <DEDUP_REMOVED lines=9> */
.L_x_14274:
[----:B------:R-:W-:Y:S01]  /*10940*/  IMAD.MOV.U32 R17, RZ, RZ, R32 ;  /* 0x000000ffff117224 */ /* 0x000fe200078e0020 */
[----:B------:R-:W-:Y:S01]  /*10950*/  PRMT R4, R4, 0x5410, R7 ;  /* 0x0000541004047816 */ /* 0x000fe20000000007 */
[----:B------:R-:W-:Y:S01]  /*10960*/  IMAD.MOV.U32 R32, RZ, RZ, R25 ;  /* 0x000000ffff207224 */ /* 0x000fe200078e0019 */
[----:B------:R-:W-:-:S07]  /*10970*/  PRMT R7, R15, 0x7632, R7 ;  /* 0x000076320f077816 */ /* 0x000fce0000000007 */
.L_x_14275:
[----:B------:R-:W-:Y:S05]  /*10980*/  BSYNC.RECONVERGENT B1 ;  /* 0x0000000000017941 */ /* 0x000fea0003800200 */
.L_x_14273:
        /* <DEDUP_REMOVED lines=9> */
.L_x_14277:
[----:B------:R-:W-:Y:S01]  /*10a20*/  IMAD.MOV.U32 R19, RZ, RZ, R17 ;  /* 0x000000ffff137224 */ /* 0x000fe200078e0011 */
[----:B------:R-:W-:Y:S01]  /*10a30*/  PRMT R6, R6, 0x7610, R4 ;  /* 0x0000761006067816 */ /* 0x000fe20000000004 */
[----:B------:R-:W-:Y:S01]  /*10a40*/  IMAD.MOV.U32 R17, RZ, RZ, R22 ;  /* 0x000000ffff117224 */ /* 0x000fe200078e0016 */
[----:B------:R-:W-:-:S07]  /*10a50*/  PRMT R4, R4, 0x5410, R2 ;  /* 0x0000541004047816 */ /* 0x000fce0000000002 */
.L_x_14278:
[----:B------:R-:W-:Y:S05]  /*10a60*/  BSYNC.RECONVERGENT B1 ;  /* 0x0000000000017941 */ /* 0x000fea0003800200 */
.L_x_14276:
        /* <DEDUP_REMOVED lines=9> */
.L_x_14280:
[C---:B------:R-:W-:Y:S01]  /*10b00*/  PRMT R2, R6.reuse, 0x7632, R2 ;  /* 0x0000763206027816 */ /* 0x040fe20000000002 */
[----:B------:R-:W-:Y:S02]  /*10b10*/  IMAD.MOV.U32 R20, RZ, RZ, R19 ;  /* 0x000000ffff147224 */ /* 0x000fe400078e0013 */
[----:B------:R-:W-:Y:S01]  /*10b20*/  IMAD.MOV.U32 R19, RZ, RZ, R26 ;  /* 0x000000ffff137224 */ /* 0x000fe200078e001a */
[----:B------:R-:W-:-:S07]  /*10b30*/  PRMT R6, R6, 0x7610, R2 ;  /* 0x0000761006067816 */ /* 0x000fce0000000002 */
.L_x_14281:
[----:B------:R-:W-:Y:S05]  /*10b40*/  BSYNC.RECONVERGENT B1 ;  /* 0x0000000000017941 */ /* 0x000fea0003800200 */
.L_x_14279:
        /* <DEDUP_REMOVED lines=9> */
.L_x_14283:
[----:B------:R-:W-:Y:S01]  /*10be0*/  IMAD.MOV.U32 R22, RZ, RZ, R20 ;  /* 0x000000ffff167224 */ /* 0x000fe200078e0014 */
[----:B------:R-:W-:Y:S01]  /*10bf0*/  PRMT R2, R4, 0x5410, R2 ;  /* 0x0000541004027816 */ /* 0x000fe20000000002 */
[----:B------:R-:W-:-:S07]  /*10c00*/  IMAD.MOV.U32 R20, RZ, RZ, R5 ;  /* 0x000000ffff147224 */ /* 0x000fce00078e0005 */
.L_x_14284:
[----:B------:R-:W-:Y:S05]  /*10c10*/  BSYNC.RECONVERGENT B1 ;  /* 0x0000000000017941 */ /* 0x000fea0003800200 */
.L_x_14282:
        /* <DEDUP_REMOVED lines=16> */
.L_x_14286:
[----:B------:R-:W-:Y:S01]  /*10d20*/  IMAD.MOV.U32 R16, RZ, RZ, R3 ;  /* 0x000000ffff107224 */ /* 0x000fe200078e0003 */
[----:B------:R-:W-:Y:S01]  /*10d30*/  PRMT R5, R5, 0x7610, R30 ;  /* 0x0000761005057816 */ /* 0x000fe2000000001e */
[----:B------:R-:W-:Y:S01]  /*10d40*/  IMAD.MOV.U32 R3, RZ, RZ, R18 ;  /* 0x000000ffff037224 */ /* 0x000fe200078e0012 */
[----:B------:R-:W-:-:S07]  /*10d50*/  PRMT R30, R30, 0x5410, R15 ;  /* 0x000054101e1e7816 */ /* 0x000fce000000000f */
.L_x_14287:
[----:B------:R-:W-:Y:S05]  /*10d60*/  BSYNC.RECONVERGENT B1 ;  /* 0x0000000000017941 */ /* 0x000fea0003800200 */
.L_x_14285:
        /* <DEDUP_REMOVED lines=9> */
.L_x_14289:
[----:B------:R-:W-:Y:S01]  /*10e00*/  IMAD.MOV.U32 R15, RZ, RZ, R16 ;  /* 0x000000ffff0f7224 */ /* 0x000fe200078e0010 */
[C---:B------:R-:W-:Y:S01]  /*10e10*/  PRMT R4, R5.reuse, 0x7632, R4 ;  /* 0x0000763205047816 */ /* 0x040fe20000000004 */
[----:B------:R-:W-:Y:S01]  /*10e20*/  IMAD.MOV.U32 R16, RZ, RZ, R13 ;  /* 0x000000ffff107224 */ /* 0x000fe200078e000d */
[----:B------:R-:W-:-:S07]  /*10e30*/  PRMT R5, R5, 0x5410, R6 ;  /* 0x0000541005057816 */ /* 0x000fce0000000006 */
.L_x_14290:
[----:B------:R-:W-:Y:S05]  /*10e40*/  BSYNC.RECONVERGENT B1 ;  /* 0x0000000000017941 */ /* 0x000fea0003800200 */
.L_x_14288:
        /* <DEDUP_REMOVED lines=9> */
.L_x_14292:
[----:B------:R-:W-:Y:S01]  /*10ee0*/  PRMT R7, R7, 0x5410, R4 ;  /* 0x0000541007077816 */ /* 0x000fe20000000004 */
[----:B------:R-:W-:Y:S02]  /*10ef0*/  IMAD.MOV.U32 R18, RZ, RZ, R15 ;  /* 0x000000ffff127224 */ /* 0x000fe400078e000f */
[----:B------:R-:W-:Y:S01]  /*10f00*/  IMAD.MOV.U32 R15, RZ, RZ, R32 ;  /* 0x000000ffff0f7224 */ /* 0x000fe200078e0020 */
[----:B------:R-:W-:-:S07]  /*10f10*/  PRMT R4, R7, 0x7610, R4 ;  /* 0x0000761007047816 */ /* 0x000fce0000000004 */
.L_x_14293:
[----:B------:R-:W-:Y:S05]  /*10f20*/  BSYNC.RECONVERGENT B1 ;  /* 0x0000000000017941 */ /* 0x000fea0003800200 */
.L_x_14291:
        /* <DEDUP_REMOVED lines=9> */
.L_x_14295:
[----:B------:R-:W-:Y:S01]  /*10fc0*/  IMAD.MOV.U32 R26, RZ, RZ, R18 ;  /* 0x000000ffff1a7224 */ /* 0x000fe200078e0012 */
[----:B------:R-:W-:Y:S01]  /*10fd0*/  PRMT R23, R23, 0x7610, R7 ;  /* 0x0000761017177816 */ /* 0x000fe20000000007 */
[----:B------:R-:W-:Y:S01]  /*10fe0*/  IMAD.MOV.U32 R18, RZ, RZ, R17 ;  /* 0x000000ffff127224 */ /* 0x000fe200078e0011 */
[----:B------:R-:W-:-:S07]  /*10ff0*/  PRMT R7, R7, 0x7610, R4 ;  /* 0x0000761007077816 */ /* 0x000fce0000000004 */
.L_x_14296:
[----:B------:R-:W-:Y:S05]  /*11000*/  BSYNC.RECONVERGENT B1 ;  /* 0x0000000000017941 */ /* 0x000fea0003800200 */
.L_x_14294:
        /* <DEDUP_REMOVED lines=9> */
.L_x_14298:
[----:B------:R-:W-:Y:S01]  /*110a0*/  IMAD.MOV.U32 R13, RZ, RZ, R26 ;  /* 0x000000ffff0d7224 */ /* 0x000fe200078e001a */
[----:B------:R-:W-:Y:S01]  /*110b0*/  PRMT R25, R25, 0x7610, R23 ;  /* 0x0000761019197816 */ /* 0x000fe20000000017 */
[----:B------:R-:W-:Y:S01]  /*110c0*/  IMAD.MOV.U32 R26, RZ, RZ, R19 ;  /* 0x000000ffff1a7224 */ /* 0x000fe200078e0013 */
[----:B------:R-:W-:-:S07]  /*110d0*/  PRMT R23, R23, 0x7610, R6 ;  /* 0x0000761017177816 */ /* 0x000fce0000000006 */
.L_x_14299:
[----:B------:R-:W-:Y:S05]  /*110e0*/  BSYNC.RECONVERGENT B1 ;  /* 0x0000000000017941 */ /* 0x000fea0003800200 */
.L_x_14297:
        /* <DEDUP_REMOVED lines=9> */
.L_x_14301:
[----:B------:R-:W-:Y:S01]  /*11180*/  IMAD.MOV.U32 R17, RZ, RZ, R13 ;  /* 0x000000ffff117224 */ /* 0x000fe200078e000d */
[----:B------:R-:W-:Y:S01]  /*11190*/  PRMT R4, R4, 0x7610, R25 ;  /* 0x0000761004047816 */ /* 0x000fe20000000019 */
[----:B------:R-:W-:Y:S01]  /*111a0*/  IMAD.MOV.U32 R13, RZ, RZ, R20 ;  /* 0x000000ffff0d7224 */ /* 0x000fe200078e0014 */
[----:B------:R-:W-:-:S07]  /*111b0*/  PRMT R25, R25, 0x5410, R2 ;  /* 0x0000541019197816 */ /* 0x000fce0000000002 */
.L_x_14302:
[----:B------:R-:W-:Y:S05]  /*111c0*/  BSYNC.RECONVERGENT B1 ;  /* 0x0000000000017941 */ /* 0x000fea0003800200 */
.L_x_14300:
        /* <DEDUP_REMOVED lines=9> */
.L_x_14304:
[C---:B------:R-:W-:Y:S01]  /*11260*/  PRMT R2, R4.reuse, 0x7632, R2 ;  /* 0x0000763204027816 */ /* 0x040fe20000000002 */
[----:B------:R-:W-:Y:S02]  /*11270*/  IMAD.MOV.U32 R6, RZ, RZ, R17 ;  /* 0x000000ffff067224 */ /* 0x000fe400078e0011 */
[----:B------:R-:W-:Y:S01]  /*11280*/  IMAD.MOV.U32 R17, RZ, RZ, R22 ;  /* 0x000000ffff117224 */ /* 0x000fe200078e0016 */
[----:B------:R-:W-:-:S07]  /*11290*/  PRMT R4, R4, 0x7610, R2 ;  /* 0x0000761004047816 */ /* 0x000fce0000000002 */
.L_x_14305:
[----:B------:R-:W-:Y:S05]  /*112a0*/  BSYNC.RECONVERGENT B1 ;  /* 0x0000000000017941 */ /* 0x000fea0003800200 */
.L_x_14303:
        /* <DEDUP_REMOVED lines=16> */
.L_x_14307:
[----:B------:R-:W-:Y:S01]  /*113b0*/  IMAD.MOV.U32 R14, RZ, RZ, R3 ;  /* 0x000000ffff0e7224 */ /* 0x000fe200078e0003 */
[----:B------:R-:W-:Y:S01]  /*113c0*/  PRMT R2, R2, 0x7610, R30 ;  /* 0x0000761002027816 */ /* 0x000fe2000000001e */
[----:B------:R-:W-:Y:S01]  /*113d0*/  IMAD.MOV.U32 R3, RZ, RZ, R16 ;  /* 0x000000ffff037224 */ /* 0x000fe200078e0010 */
[----:B------:R-:W-:-:S07]  /*113e0*/  PRMT R30, R30, 0x7610, R5 ;  /* 0x000076101e1e7816 */ /* 0x000fce0000000005 */
.L_x_14308:
[----:B------:R-:W-:Y:S05]  /*113f0*/  BSYNC.RECONVERGENT B1 ;  /* 0x0000000000017941 */ /* 0x000fea0003800200 */
.L_x_14306:
        /* <DEDUP_REMOVED lines=9> */
.L_x_14310:
[----:B------:R-:W-:Y:S01]  /*11490*/  IMAD.MOV.U32 R5, RZ, RZ, R14 ;  /* 0x000000ffff057224 */ /* 0x000fe200078e000e */
[C---:B------:R-:W-:Y:S01]  /*114a0*/  PRMT R20, R2.reuse, 0x7632, R20 ;  /* 0x0000763202147816 */ /* 0x040fe20000000014 */
[----:B------:R-:W-:Y:S01]  /*114b0*/  IMAD.MOV.U32 R14, RZ, RZ, R15 ;  /* 0x000000ffff0e7224 */ /* 0x000fe200078e000f */
[----:B------:R-:W-:-:S07]  /*114c0*/  PRMT R2, R2, 0x5410, R4 ;  /* 0x0000541002027816 */ /* 0x000fce0000000004 */
.L_x_14311:
[----:B------:R-:W-:Y:S05]  /*114d0*/  BSYNC.RECONVERGENT B1 ;  /* 0x0000000000017941 */ /* 0x000fea0003800200 */
.L_x_14309:
        /* <DEDUP_REMOVED lines=9> */
.L_x_14313:
[----:B------:R-:W-:Y:S01]  /*11570*/  IMAD.MOV.U32 R11, RZ, RZ, R5 ;  /* 0x000000ffff0b7224 */ /* 0x000fe200078e0005 */
[----:B------:R-:W-:Y:S01]  /*11580*/  PRMT R19, R20, 0x7610, R19 ;  /* 0x0000761014137816 */ /* 0x000fe20000000013 */
[----:B------:R-:W-:Y:S01]  /*11590*/  IMAD.MOV.U32 R5, RZ, RZ, R18 ;  /* 0x000000ffff057224 */ /* 0x000fe200078e0012 */
[----:B------:R-:W-:-:S07]  /*115a0*/  PRMT R20, R7, 0x7632, R20 ;  /* 0x0000763207147816 */ /* 0x000fce0000000014 */
.L_x_14314:
[----:B------:R-:W-:Y:S05]  /*115b0*/  BSYNC.RECONVERGENT B1 ;  /* 0x0000000000017941 */ /* 0x000fea0003800200 */
.L_x_14312:
        /* <DEDUP_REMOVED lines=9> */
.L_x_14316:
[----:B------:R-:W-:Y:S01]  /*11650*/  IMAD.MOV.U32 R18, RZ, RZ, R11 ;  /* 0x000000ffff127224 */ /* 0x000fe200078e000b */
[----:B------:R-:W-:Y:S01]  /*11660*/  PRMT R15, R19, 0x7610, R15 ;  /* 0x00007610130f7816 */ /* 0x000fe2000000000f */
[----:B------:R-:W-:Y:S01]  /*11670*/  IMAD.MOV.U32 R11, RZ, RZ, R26 ;  /* 0x000000ffff0b7224 */ /* 0x000fe200078e001a */
[----:B------:R-:W-:-:S07]  /*11680*/  PRMT R19, R23, 0x7632, R19 ;  /* 0x0000763217137816 */ /* 0x000fce0000000013 */
.L_x_14317:
[----:B------:R-:W-:Y:S05]  /*11690*/  BSYNC.RECONVERGENT B1 ;  /* 0x0000000000017941 */ /* 0x000fea0003800200 */
.L_x_14315:
        /* <DEDUP_REMOVED lines=9> */
.L_x_14319:
[----:B------:R-:W-:Y:S01]  /*11730*/  IMAD.MOV.U32 R16, RZ, RZ, R18 ;  /* 0x000000ffff107224 */ /* 0x000fe200078e0012 */
[----:B------:R-:W-:Y:S01]  /*11740*/  PRMT R15, R25, 0x5432, R15 ;  /* 0x00005432190f7816 */ /* 0x000fe2000000000f */
[----:B------:R-:W-:-:S07]  /*11750*/  IMAD.MOV.U32 R18, RZ, RZ, R13 ;  /* 0x000000ffff127224 */ /* 0x000fce00078e000d */
.L_x_14320:
[----:B------:R-:W-:Y:S05]  /*11760*/  BSYNC.RECONVERGENT B1 ;  /* 0x0000000000017941 */ /* 0x000fea0003800200 */
.L_x_14318:
        /* <DEDUP_REMOVED lines=9> */
.L_x_14322:
[----:B------:R-:W-:Y:S01]  /*11800*/  IMAD.MOV.U32 R7, RZ, RZ, R16 ;  /* 0x000000ffff077224 */ /* 0x000fe200078e0010 */
[----:B------:R-:W-:Y:S01]  /*11810*/  PRMT R13, R13, 0x7610, R15 ;  /* 0x000076100d0d7816 */ /* 0x000fe2000000000f */
[----:B------:R-:W-:Y:S01]  /*11820*/  IMAD.MOV.U32 R16, RZ, RZ, R17 ;  /* 0x000000ffff107224 */ /* 0x000fe200078e0011 */
[----:B------:R-:W-:-:S07]  /*11830*/  PRMT R15, R15, 0x7610, R4 ;  /* 0x000076100f0f7816 */ /* 0x000fce0000000004 */
.L_x_14323:
[----:B------:R-:W-:Y:S05]  /*11840*/  BSYNC.RECONVERGENT B1 ;  /* 0x0000000000017941 */ /* 0x000fea0003800200 */
.L_x_14321:
        /* <DEDUP_REMOVED lines=9> */
.L_x_14325:
[----:B------:R-:W-:Y:S01]  /*118e0*/  IMAD.MOV.U32 R4, RZ, RZ, R7 ;  /* 0x000000ffff047224 */ /* 0x000fe200078e0007 */
[----:B------:R-:W-:Y:S01]  /*118f0*/  PRMT R13, R13, 0x5432, R2 ;  /* 0x000054320d0d7816 */ /* 0x000fe20000000002 */
[----:B------:R-:W-:-:S07]  /*11900*/  IMAD.MOV.U32 R7, RZ, RZ, R6 ;  /* 0x000000ffff077224 */ /* 0x000fce00078e0006 */
.L_x_14326:
[----:B------:R-:W-:Y:S05]  /*11910*/  BSYNC.RECONVERGENT B1 ;  /* 0x0000000000017941 */ /* 0x000fea0003800200 */
.L_x_14324:
        /* <DEDUP_REMOVED lines=16> */
.L_x_14328:
[----:B------:R-:W-:Y:S01]  /*11a20*/  IMAD.MOV.U32 R6, RZ, RZ, R3 ;  /* 0x000000ffff067224 */ /* 0x000fe200078e0003 */
[----:B------:R-:W-:Y:S01]  /*11a30*/  PRMT R20, R20, 0x7610, R30 ;  /* 0x0000761014147816 */ /* 0x000fe2000000001e */
[----:B------:R-:W-:Y:S01]  /*11a40*/  IMAD.MOV.U32 R3, RZ, RZ, R14 ;  /* 0x000000ffff037224 */ /* 0x000fe200078e000e */
[----:B------:R-:W-:-:S07]  /*11a50*/  PRMT R30, R30, 0x7610, R2 ;  /* 0x000076101e1e7816 */ /* 0x000fce0000000002 */
.L_x_14329:
[----:B------:R-:W-:Y:S05]  /*11a60*/  BSYNC.RECONVERGENT B1 ;  /* 0x0000000000017941 */ /* 0x000fea0003800200 */
.L_x_14327:
        /* <DEDUP_REMOVED lines=9> */
.L_x_14331:
[----:B------:R-:W-:Y:S01]  /*11b00*/  IMAD.MOV.U32 R12, RZ, RZ, R6 ;  /* 0x000000ffff0c7224 */ /* 0x000fe200078e0006 */
[--C-:B------:R-:W-:Y:S01]  /*11b10*/  PRMT R19, R19, 0x7610, R20.reuse ;  /* 0x0000761013137816 */ /* 0x100fe20000000014 */
[----:B------:R-:W-:Y:S01]  /*11b20*/  IMAD.MOV.U32 R6, RZ, RZ, R5 ;  /* 0x000000ffff067224 */ /* 0x000fe200078e0005 */
[----:B------:R-:W-:-:S07]  /*11b30*/  PRMT R20, R20, 0x5410, R20 ;  /* 0x0000541014147816 */ /* 0x000fce0000000014 */
.L_x_14332:
[----:B------:R-:W-:Y:S05]  /*11b40*/  BSYNC.RECONVERGENT B1 ;  /* 0x0000000000017941 */ /* 0x000fea0003800200 */
.L_x_14330:
        /* <DEDUP_REMOVED lines=9> */
.L_x_14334:
[----:B------:R-:W-:Y:S01]  /*11be0*/  IMAD.MOV.U32 R14, RZ, RZ, R12 ;  /* 0x000000ffff0e7224 */ /* 0x000fe200078e000c */
[C---:B------:R-:W-:Y:S01]  /*11bf0*/  PRMT R20, R19.reuse, 0x7632, R20 ;  /* 0x0000763213147816 */ /* 0x040fe20000000014 */
[----:B------:R-:W-:Y:S01]  /*11c00*/  IMAD.MOV.U32 R12, RZ, RZ, R11 ;  /* 0x000000ffff0c7224 */ /* 0x000fe200078e000b */
[----:B------:R-:W-:-:S07]  /*11c10*/  PRMT R19, R19, 0x5410, R19 ;  /* 0x0000541013137816 */ /* 0x000fce0000000013 */
.L_x_14335:
[----:B------:R-:W-:Y:S05]  /*11c20*/  BSYNC.RECONVERGENT B1 ;  /* 0x0000000000017941 */ /* 0x000fea0003800200 */
.L_x_14333:
        /* <DEDUP_REMOVED lines=9> */
.L_x_14337:
[----:B------:R-:W-:Y:S01]  /*11cc0*/  IMAD.MOV.U32 R11, RZ, RZ, R14 ;  /* 0x000000ffff0b7224 */ /* 0x000fe200078e000e */
[----:B------:R-:W-:Y:S01]  /*11cd0*/  PRMT R19, R20, 0x7610, R19 ;  /* 0x0000761014137816 */ /* 0x000fe20000000013 */
[----:B------:R-:W-:Y:S01]  /*11ce0*/  IMAD.MOV.U32 R14, RZ, RZ, R18 ;  /* 0x000000ffff0e7224 */ /* 0x000fe200078e0012 */
[----:B------:R-:W-:-:S07]  /*11cf0*/  PRMT R20, R15, 0x7610, R20 ;  /* 0x000076100f147816 */ /* 0x000fce0000000014 */
.L_x_14338:
[----:B------:R-:W-:Y:S05]  /*11d00*/  BSYNC.RECONVERGENT B1 ;  /* 0x0000000000017941 */ /* 0x000fea0003800200 */
.L_x_14336:
        /* <DEDUP_REMOVED lines=9> */
.L_x_14340:
[----:B------:R-:W-:Y:S01]  /*11da0*/  IMAD.MOV.U32 R18, RZ, RZ, R11 ;  /* 0x000000ffff127224 */ /* 0x000fe200078e000b */
[--C-:B------:R-:W-:Y:S01]  /*11db0*/  PRMT R17, R17, 0x5410, R19.reuse ;  /* 0x0000541011117816 */ /* 0x100fe20000000013 */
[----:B------:R-:W-:Y:S01]  /*11dc0*/  IMAD.MOV.U32 R11, RZ, RZ, R16 ;  /* 0x000000ffff0b7224 */ /* 0x000fe200078e0010 */
[----:B------:R-:W-:-:S07]  /*11dd0*/  PRMT R19, R15, 0x7632, R19 ;  /* 0x000076320f137816 */ /* 0x000fce0000000013 */
.L_x_14341:
[----:B------:R-:W-:Y:S05]  /*11de0*/  BSYNC.RECONVERGENT B1 ;  /* 0x0000000000017941 */ /* 0x000fea0003800200 */
.L_x_14339:
        /* <DEDUP_REMOVED lines=9> */
.L_x_14343:
[----:B------:R-:W-:Y:S01]  /*11e80*/  IMAD.MOV.U32 R15, RZ, RZ, R18 ;  /* 0x000000ffff0f7224 */ /* 0x000fe200078e0012 */
[----:B------:R-:W-:Y:S01]  /*11e90*/  PRMT R17, R17, 0x7632, R13 ;  /* 0x0000763211117816 */ /* 0x000fe2000000000d */
[----:B------:R-:W-:-:S07]  /*11ea0*/  IMAD.MOV.U32 R18, RZ, RZ, R7 ;  /* 0x000000ffff127224 */ /* 0x000fce00078e0007 */
.L_x_14344:
[----:B------:R-:W-:Y:S05]  /*11eb0*/  BSYNC.RECONVERGENT B1 ;  /* 0x0000000000017941 */ /* 0x000fea0003800200 */
.L_x_14342:
        /* <DEDUP_REMOVED lines=9> */
.L_x_14346:
[----:B------:R-:W-:Y:S01]  /*11f50*/  IMAD.MOV.U32 R16, RZ, RZ, R15 ;  /* 0x000000ffff107224 */ /* 0x000fe200078e000f */
[----:B------:R-:W-:Y:S01]  /*11f60*/  PRMT R22, R17, 0x7610, R22 ;  /* 0x0000761011167816 */ /* 0x000fe20000000016 */
[----:B------:R-:W-:Y:S01]  /*11f70*/  IMAD.MOV.U32 R15, RZ, RZ, R4 ;  /* 0x000000ffff0f7224 */ /* 0x000fe200078e0004 */
[----:B------:R-:W-:-:S07]  /*11f80*/  PRMT R17, R13, 0x7610, R17 ;  /* 0x000076100d117816 */ /* 0x000fce0000000011 */
.L_x_14347:
[----:B------:R-:W-:Y:S05]  /*11f90*/  BSYNC.RECONVERGENT B1 ;  /* 0x0000000000017941 */ /* 0x000fea0003800200 */
.L_x_14345:
        /* <DEDUP_REMOVED lines=16> */
.L_x_14349:
[----:B------:R-:W-:Y:S01]  /*120a0*/  PRMT R32, R32, 0x7610, R30 ;  /* 0x0000761020207816 */ /* 0x000fe2000000001e */
[----:B------:R-:W-:Y:S01]  /*120b0*/  IMAD.MOV.U32 R2, RZ, RZ, R3 ;  /* 0x000000ffff027224 */ /* 0x000fe200078e0003 */
[----:B------:R-:W-:Y:S01]  /*120c0*/  PRMT R30, R30, 0x7610, R20 ;  /* 0x000076101e1e7816 */ /* 0x000fe20000000014 */
[----:B------:R-:W-:-:S07]  /*120d0*/  IMAD.MOV.U32 R3, RZ, RZ, R6 ;  /* 0x000000ffff037224 */ /* 0x000fce00078e0006 */
.L_x_14350:
[----:B------:R-:W-:Y:S05]  /*120e0*/  BSYNC.RECONVERGENT B1 ;  /* 0x0000000000017941 */ /* 0x000fea0003800200 */
.L_x_14348:
        /* <DEDUP_REMOVED lines=9> */
.L_x_14352:
[----:B------:R-:W-:Y:S01]  /*12180*/  PRMT R33, R33, 0x7610, R32 ;  /* 0x0000761021217816 */ /* 0x000fe20000000020 */
[----:B------:R-:W-:Y:S01]  /*12190*/  IMAD.MOV.U32 R5, RZ, RZ, R2 ;  /* 0x000000ffff057224 */ /* 0x000fe200078e0002 */
[----:B------:R-:W-:Y:S01]  /*121a0*/  PRMT R32, R32, 0x7610, R19 ;  /* 0x0000761020207816 */ /* 0x000fe20000000013 */
[----:B------:R-:W-:-:S07]  /*121b0*/  IMAD.MOV.U32 R2, RZ, RZ, R12 ;  /* 0x000000ffff027224 */ /* 0x000fce00078e000c */
.L_x_14353:
[----:B------:R-:W-:Y:S05]  /*121c0*/  BSYNC.RECONVERGENT B1 ;  /* 0x0000000000017941 */ /* 0x000fea0003800200 */
.L_x_14351:
        /* <DEDUP_REMOVED lines=9> */
.L_x_14355:
[----:B------:R-:W-:Y:S01]  /*12260*/  IMAD.MOV.U32 R4, RZ, RZ, R5 ;  /* 0x000000ffff047224 */ /* 0x000fe200078e0005 */
[----:B------:R-:W-:Y:S01]  /*12270*/  PRMT R33, R33, 0x5432, R20 ;  /* 0x0000543221217816 */ /* 0x000fe20000000014 */
[----:B------:R-:W-:-:S07]  /*12280*/  IMAD.MOV.U32 R5, RZ, RZ, R14 ;  /* 0x000000ffff057224 */ /* 0x000fce00078e000e */
.L_x_14356:
[----:B------:R-:W-:Y:S05]  /*12290*/  BSYNC.RECONVERGENT B1 ;  /* 0x0000000000017941 */ /* 0x000fea0003800200 */
.L_x_14354:
        /* <DEDUP_REMOVED lines=9> */
.L_x_14358:
[----:B------:R-:W-:Y:S01]  /*12330*/  PRMT R32, R33, 0x7610, R32 ;  /* 0x0000761021207816 */ /* 0x000fe20000000020 */
[----:B------:R-:W-:Y:S01]  /*12340*/  IMAD.MOV.U32 R7, RZ, RZ, R4 ;  /* 0x000000ffff077224 */ /* 0x000fe200078e0004 */
[----:B------:R-:W-:Y:S01]  /*12350*/  PRMT R33, R19, 0x7610, R33 ;  /* 0x0000761013217816 */ /* 0x000fe20000000021 */
[----:B------:R-:W-:-:S07]  /*12360*/  IMAD.MOV.U32 R4, RZ, RZ, R11 ;  /* 0x000000ffff047224 */ /* 0x000fce00078e000b */
.L_x_14359:
[----:B------:R-:W-:Y:S05]  /*12370*/  BSYNC.RECONVERGENT B1 ;  /* 0x0000000000017941 */ /* 0x000fea0003800200 */
.L_x_14357:
        /* <DEDUP_REMOVED lines=9> */
.L_x_14361:
[----:B------:R-:W-:Y:S01]  /*12410*/  PRMT R31, R32, 0x7610, R31 ;  /* 0x00007610201f7816 */ /* 0x000fe2000000001f */
[----:B------:R-:W-:Y:S01]  /*12420*/  IMAD.MOV.U32 R6, RZ, RZ, R7 ;  /* 0x000000ffff067224 */ /* 0x000fe200078e0007 */
[----:B------:R-:W-:Y:S01]  /*12430*/  PRMT R32, R17, 0x7632, R32 ;  /* 0x0000763211207816 */ /* 0x000fe20000000020 */
[----:B------:R-:W-:-:S07]  /*12440*/  IMAD.MOV.U32 R7, RZ, RZ, R18 ;  /* 0x000000ffff077224 */ /* 0x000fce00078e0012 */
.L_x_14362:
[----:B------:R-:W-:Y:S05]  /*12450*/  BSYNC.RECONVERGENT B1 ;  /* 0x0000000000017941 */ /* 0x000fea0003800200 */
.L_x_14360:
        /* <DEDUP_REMOVED lines=9> */
.L_x_14364:
[----:B------:R-:W-:Y:S01]  /*124f0*/  IMAD.MOV.U32 R27, RZ, RZ, R6 ;  /* 0x000000ffff1b7224 */ /* 0x000fe200078e0006 */
[----:B------:R-:W-:Y:S01]  /*12500*/  PRMT R31, R17, 0x5410, R31 ;  /* 0x00005410111f7816 */ /* 0x000fe2000000001f */
[----:B------:R-:W-:-:S07]  /*12510*/  IMAD.MOV.U32 R6, RZ, RZ, R15 ;  /* 0x000000ffff067224 */ /* 0x000fce00078e000f */
.L_x_14365:
[----:B------:R-:W-:Y:S05]  /*12520*/  BSYNC.RECONVERGENT B1 ;  /* 0x0000000000017941 */ /* 0x000fea0003800200 */
.L_x_14363:
        /* <DEDUP_REMOVED lines=9> */
.L_x_14367:
[C---:B------:R-:W-:Y:S01]  /*125c0*/  PRMT R30, R31.reuse, 0x7632, R30 ;  /* 0x000076321f1e7816 */ /* 0x040fe2000000001e */
[----:B------:R-:W-:Y:S01]  /*125d0*/  IMAD.MOV.U32 R26, RZ, RZ, R27 ;  /* 0x000000ffff1a7224 */ /* 0x000fe200078e001b */
[----:B------:R-:W-:Y:S01]  /*125e0*/  PRMT R31, R31, 0x5410, R22 ;  /* 0x000054101f1f7816 */ /* 0x000fe20000000016 */
[----:B------:R-:W-:-:S07]  /*125f0*/  IMAD.MOV.U32 R27, RZ, RZ, R16 ;  /* 0x000000ffff1b7224 */ /* 0x000fce00078e0010 */
.L_x_14368:
[----:B------:R-:W-:Y:S05]  /*12600*/  BSYNC.RECONVERGENT B1 ;  /* 0x0000000000017941 */ /* 0x000fea0003800200 */
.L_x_14366:
[----:B------:R-:W-:Y:S01]  /*12610*/  ISETP.NE.AND P0, PT, R21, RZ, PT ;  /* 0x000000ff1500720c */ /* 0x000fe20003f05270 */
[----:B------:R-:W-:-:S12]  /*12620*/  IMAD.MOV.U32 R29, RZ, RZ, R8 ;  /* 0x000000ffff1d7224 */ /* 0x000fd800078e0008 */
[----:B------:R-:W-:Y:S05]  /*12630*/  @P0 BRA `(.L_x_14200) ;  /* 0x0000000000440947 */ /* 0x000fea0003800000 */
[----:B------:R-:W0:Y:S01]  /*12640*/  S2R R12, SR_CgaCtaId ;  /* 0x00000000000c7919 */ /* 0x000e220000008800 */
[----:B------:R-:W-:Y:S01]  /*12650*/  MOV R11, 0x400 ;  /* 0x00000400000b7802 */ /* 0x000fe20000000f00 */
[----:B------:R-:W-:Y:S01]  /*12660*/  IMAD.MOV.U32 R9, RZ, RZ, R28 ;  /* 0x000000ffff097224 */ /* 0x000fe200078e001c */
[----:B------:R-:W-:Y:S02]  /*12670*/  SHF.R.U32.HI R0, RZ, 0x5, R10 ;  /* 0x00000005ff007819 */ /* 0x000fe4000001160a */
[----:B------:R-:W-:Y:S02]  /*12680*/  PRMT R13, R31, 0x5410, R32 ;  /* 0x000054101f0d7816 */ /* 0x000fe40000000020 */
[----:B0-----:R-:W-:Y:S02]  /*12690*/  LEA R11, R12, R11, 0x18 ;  /* 0x0000000b0c0b7211 */ /* 0x001fe400078ec0ff */
[----:B------:R-:W-:-:S03]  /*126a0*/  PRMT R12, R30, 0x7610, R31 ;  /* 0x000076101e0c7816 */ /* 0x000fc6000000001f */
[----:B------:R-:W-:-:S05]  /*126b0*/  IMAD R0, R0, 0x38, R11 ;  /* 0x0000003800007824 */ /* 0x000fca00078e020b */
        /* <DEDUP_REMOVED lines=8> */
[----:B------:R2:W-:Y:S02]  /*12740*/  STS.64 [R0+0x28], R2 ;  /* 0x0000280200007388 */ /* 0x0005e40000000a00 */
.L_x_14200:
[----:B------:R-:W-:Y:S05]  /*12750*/  BSYNC.RECONVERGENT B0 ;  /* 0x0000000000007941 */ /* 0x000fea0003800200 */
.L_x_14199:
[----:B------:R-:W-:Y:S01]  /*12760*/  BAR.SYNC.DEFER_BLOCKING 0x0 ;  /* 0x0000000000007b1d */ /* 0x000fe20000010000 */
[----:B------:R-:W-:-:S05]  /*12770*/  ISETP.NE.AND P2, PT, R10, RZ, PT ;  /* 0x000000ff0a00720c */ /* 0x000fca0003f45270 */
[----:B------:R-:W-:Y:S08]  /*12780*/  BSSY.RECONVERGENT B0, `(.L_x_14369) ;  /* 0x00009e5000007945 */ /* 0x000ff00003800200 */
[----:B------:R-:W-:Y:S05]  /*12790*/  @P2 BRA `(.L_x_14370) ;  /* 0x0000009c008c2947 */ /* 0x000fea0003800000 */
[----:B0-2---:R-:W0:Y:S01]  /*127a0*/  S2R R9, SR_CgaCtaId ;  /* 0x0000000000097919 */ /* 0x005e220000008800 */
[----:B------:R-:W-:Y:S01]  /*127b0*/  MOV R0, 0x400 ;  /* 0x0000040000007802 */ /* 0x000fe20000000f00 */
[----:B------:R-:W-:Y:S03]  /*127c0*/  BSSY.RECONVERGENT B1, `(.L_x_14371) ;  /* 0x0000022000017945 */ /* 0x000fe60003800200 */
[----:B0-----:R-:W-:-:S05]  /*127d0*/  LEA R0, R9, R0, 0x18 ;  /* 0x0000000009007211 */ /* 0x001fca00078ec0ff */
[----:B------:R-:W0:Y:S04]  /*127e0*/  LDS.128 R20, [R0+0x40] ;  /* 0x0000400000147984 */ /* 0x000e280000000c00 */
[----:B------:R-:W2:Y:S04]  /*127f0*/  LDS.128 R8, [R0+0x60] ;  /* 0x0000600000087984 */ /* 0x000ea80000000c00 */
[----:B------:R3:W4:Y:S04]  /*12800*/  LDS.128 R12, [R0+0x50] ;  /* 0x00005000000c7984 */ /* 0x0007280000000c00 */
[----:B------:R3:W1:Y:S01]  /*12810*/  LDS.128 R16, [R0+0x70] ;  /* 0x0000700000107984 */ /* 0x0006620000000c00 */
[----:B0-----:R-:W-:-:S02]  /*12820*/  ISETP.GE.AND P0, PT, R22, R3, PT ;  /* 0x000000031600720c */ /* 0x001fc40003f06270 */
[CC--:B------:R-:W-:Y:S02]  /*12830*/  FSETP.GT.FTZ.AND P3, PT, R29.reuse, R20.reuse, PT ;  /* 0x000000141d00720b */ /* 0x0c0fe40003f74000 */
[C-C-:B--2---:R-:W-:Y:S02]  /*12840*/  HSETP2.GT.AND P1, PT, R10.reuse.H0_H0, R30.reuse.H1_H1, PT ;  /* 0x3000001e0a007234 */ /* 0x144fe40003f24800 */
[----:B------:R-:W-:Y:S02]  /*12850*/  HSETP2.NEU.OR P0, PT, R10.H0_H0, R30.H1_H1, P0 ;  /* 0x3000001e0a007234 */ /* 0x000fe4000070d820 */
[----:B------:R-:W-:Y:S02]  /*12860*/  FSEL R25, R29, R20, P3 ;  /* 0x000000141d197208 */ /* 0x000fe40001800000 */
[----:B------:R-:W-:Y:S02]  /*12870*/  ISETP.EQ.OR P1, PT, R3, -0x1, P1 ;  /* 0xffffffff0300780c */ /* 0x000fe40000f22670 */
[----:B------:R-:W-:-:S02]  /*12880*/  FSEL R20, R20, R29, P3 ;  /* 0x0000001d14147208 */ /* 0x000fc40001800000 */
[----:B------:R-:W-:Y:S02]  /*12890*/  PLOP3.LUT P1, PT, P1, P0, PT, 0x8, 0x80 ;  /* 0x000000000080781c */ /* 0x000fe40000f20170 */
[----:B------:R-:W-:Y:S01]  /*128a0*/  FSEL R29, R28, R21, P3 ;  /* 0x000000151c1d7208 */ /* 0x000fe20001800000 */
[----:B------:R-:W-:Y:S01]  /*128b0*/  FADD.FTZ R20, -R25, R20 ;  /* 0x0000001419147221 */ /* 0x000fe20000010100 */
[----:B------:R-:W-:-:S03]  /*128c0*/  FSEL R28, R21, R28, P3 ;  /* 0x0000001c151c7208 */ /* 0x000fc60001800000 */
[----:B------:R-:W-:-:S04]  /*128d0*/  FMUL.FTZ R34, R20, 1.4426950216293334961 ;  /* 0x3fb8aa3b14227820 */ /* 0x000fc80000410000 */
[----:B------:R-:W0:Y:S02]  /*128e0*/  MUFU.EX2 R20, R34 ;  /* 0x0000002200147308 */ /* 0x000e240000000800 */
[----:B------:R-:W-:Y:S01]  /*128f0*/  @!P1 PRMT R30, R30, 0x5410, R10 ;  /* 0x000054101e1e9816 */ /* 0x000fe2000000000a */
[----:B-1----:R-:W-:-:S04]  /*12900*/  @!P1 IMAD.MOV.U32 R3, RZ, RZ, R22 ;  /* 0x000000ffff039224 */ /* 0x002fc800078e0016 */
[----:B------:R-:W-:-:S05]  /*12910*/  HSETP2.GT.AND P0, PT, R30.H1_H1, R32.H1_H1, PT ;  /* 0x300000201e007234 */ /* 0x000fca0003f04c00 */
[----:B------:R-:W-:Y:S01]  /*12920*/  ISETP.EQ.OR P0, PT, R2, -0x1, P0 ;  /* 0xffffffff0200780c */ /* 0x000fe20000702670 */
[----:B0-----:R-:W-:-:S12]  /*12930*/  FFMA.FTZ R20, R28, R20, R29 ;  /* 0x000000141c147223 */ /* 0x001fd8000001001d */
[----:B---34-:R-:W-:Y:S05]  /*12940*/  @P0 BRA `(.L_x_14372) ;  /* 0x0000000000140947 */ /* 0x018fea0003800000 */
[----:B------:R-:W-:Y:S01]  /*12950*/  ISETP.GE.AND P0, PT, R3, R2, PT ;  /* 0x000000020300720c */ /* 0x000fe20003f06270 */
[----:B------:R-:W-:Y:S01]  /*12960*/  IMAD.MOV.U32 R22, RZ, RZ, R2 ;  /* 0x000000ffff167224 */ /* 0x000fe200078e0002 */
[----:B------:R-:W-:-:S03]  /*12970*/  PRMT R21, R32, 0x7632, R21 ;  /* 0x0000763220157816 */ /* 0x000fc60000000015 */
[----:B------:R-:W-:-:S13]  /*12980*/  HSETP2.NEU.OR P0, PT, R30.H1_H1, R32.H1_H1, P0 ;  /* 0x300000201e007234 */ /* 0x000fda000070dc20 */
[----:B------:R-:W-:Y:S05]  /*12990*/  @P0 BRA `(.L_x_14373) ;  /* 0x0000000000100947 */ /* 0x000fea0003800000 */
.L_x_14372:
[----:B------:R-:W-:Y:S01]  /*129a0*/  IMAD.MOV.U32 R22, RZ, RZ, R3 ;  /* 0x000000ffff167224 */ /* 0x000fe200078e0003 */
[C---:B------:R-:W-:Y:S01]  /*129b0*/  PRMT R21, R30.reuse, 0x7632, R21 ;  /* 0x000076321e157816 */ /* 0x040fe20000000015 */
[----:B------:R-:W-:Y:S01]  /*129c0*/  IMAD.MOV.U32 R3, RZ, RZ, R2 ;  /* 0x000000ffff037224 */ /* 0x000fe200078e0002 */
[----:B------:R-:W-:-:S07]  /*129d0*/  PRMT R30, R30, 0x7610, R32 ;  /* 0x000076101e1e7816 */ /* 0x000fce0000000020 */
.L_x_14373:
[----:B------:R-:W-:Y:S05]  /*129e0*/  BSYNC.RECONVERGENT B1 ;  /* 0x0000000000017941 */ /* 0x000fea0003800200 */
.L_x_14371:
        /* <DEDUP_REMOVED lines=9> */
.L_x_14375:
[----:B------:R-:W-:Y:S01]  /*12a80*/  IMAD.MOV.U32 R29, RZ, RZ, R22 ;  /* 0x000000ffff1d7224 */ /* 0x000fe200078e0016 */
[----:B------:R-:W-:Y:S01]  /*12a90*/  PRMT R2, R21, 0x7610, R2 ;  /* 0x0000761015027816 */ /* 0x000fe20000000002 */
[----:B------:R-:W-:Y:S01]  /*12aa0*/  IMAD.MOV.U32 R22, RZ, RZ, R5 ;  /* 0x000000ffff167224 */ /* 0x000fe200078e0005 */
[----:B------:R-:W-:-:S07]  /*12ab0*/  PRMT R21, R33, 0x7632, R21 ;  /* 0x0000763221157816 */ /* 0x000fce0000000015 */
.L_x_14376:
[----:B------:R-:W-:Y:S05]  /*12ac0*/  BSYNC.RECONVERGENT B1 ;  /* 0x0000000000017941 */ /* 0x000fea0003800200 */
.L_x_14374:
        /* <DEDUP_REMOVED lines=9> */
.L_x_14378:
[----:B------:R-:W-:Y:S01]  /*12b60*/  IMAD.MOV.U32 R28, RZ, RZ, R29 ;  /* 0x000000ffff1c7224 */ /* 0x000fe200078e001d */
[----:B------:R-:W-:Y:S01]  /*12b70*/  PRMT R2, R33, 0x5410, R2 ;  /* 0x0000541021027816 */ /* 0x000fe20000000002 */
[----:B------:R-:W-:-:S07]  /*12b80*/  IMAD.MOV.U32 R29, RZ, RZ, R4 ;  /* 0x000000ffff1d7224 */ /* 0x000fce00078e0004 */
.L_x_14379:
[----:B------:R-:W-:Y:S05]  /*12b90*/  BSYNC.RECONVERGENT B1 ;  /* 0x0000000000017941 */ /* 0x000fea0003800200 */
.L_x_14377:
        /* <DEDUP_REMOVED lines=9> */
.L_x_14381:
[----:B------:R-:W-:Y:S01]  /*12c30*/  IMAD.MOV.U32 R5, RZ, RZ, R28 ;  /* 0x000000ffff057224 */ /* 0x000fe200078e001c */
[C---:B------:R-:W-:Y:S01]  /*12c40*/  PRMT R4, R2.reuse, 0x7632, R4 ;  /* 0x0000763202047816 */ /* 0x040fe20000000004 */
[----:B------:R-:W-:Y:S01]  /*12c50*/  IMAD.MOV.U32 R28, RZ, RZ, R7 ;  /* 0x000000ffff1c7224 */ /* 0x000fe200078e0007 */
[----:B------:R-:W-:-:S07]  /*12c60*/  PRMT R2, R2, 0x5410, R32 ;  /* 0x0000541002027816 */ /* 0x000fce0000000020 */
.L_x_14382:
[----:B------:R-:W-:Y:S05]  /*12c70*/  BSYNC.RECONVERGENT B1 ;  /* 0x0000000000017941 */ /* 0x000fea0003800200 */
.L_x_14380:
        /* <DEDUP_REMOVED lines=9> */
.L_x_14384:
[----:B------:R-:W-:Y:S01]  /*12d10*/  IMAD.MOV.U32 R32, RZ, RZ, R5 ;  /* 0x000000ffff207224 */ /* 0x000fe200078e0005 */
[----:B------:R-:W-:Y:S01]  /*12d20*/  PRMT R7, R4, 0x7610, R7 ;  /* 0x0000761004077816 */ /* 0x000fe20000000007 */
[----:B------:R-:W-:Y:S01]  /*12d30*/  IMAD.MOV.U32 R5, RZ, RZ, R6 ;  /* 0x000000ffff057224 */ /* 0x000fe200078e0006 */
[----:B------:R-:W-:-:S07]  /*12d40*/  PRMT R4, R31, 0x7610, R4 ;  /* 0x000076101f047816 */ /* 0x000fce0000000004 */
.L_x_14385:
[----:B------:R-:W-:Y:S05]  /*12d50*/  BSYNC.RECONVERGENT B1 ;  /* 0x0000000000017941 */ /* 0x000fea0003800200 */
.L_x_14383:
        /* <DEDUP_REMOVED lines=9> */
.L_x_14387:
[----:B------:R-:W-:Y:S01]  /*12df0*/  IMAD.MOV.U32 R33, RZ, RZ, R32 ;  /* 0x000000ffff217224 */ /* 0x000fe200078e0020 */
[----:B------:R-:W-:Y:S01]  /*12e00*/  PRMT R4, R4, 0x5410, R7 ;  /* 0x0000541004047816 */ /* 0x000fe20000000007 */
[----:B------:R-:W-:Y:S01]  /*12e10*/  IMAD.MOV.U32 R32, RZ, RZ, R27 ;  /* 0x000000ffff207224 */ /* 0x000fe200078e001b */
[----:B------:R-:W-:-:S07]  /*12e20*/  PRMT R7, R31, 0x7632, R7 ;  /* 0x000076321f077816 */ /* 0x000fce0000000007 */
.L_x_14388:
[----:B------:R-:W-:Y:S05]  /*12e30*/  BSYNC.RECONVERGENT B1 ;  /* 0x0000000000017941 */ /* 0x000fea0003800200 */
.L_x_14386:
        /* <DEDUP_REMOVED lines=9> */
.L_x_14390:
[----:B------:R-:W-:Y:S01]  /*12ed0*/  IMAD.MOV.U32 R6, RZ, RZ, R33 ;  /* 0x000000ffff067224 */ /* 0x000fe200078e0021 */
[----:B------:R-:W-:Y:S01]  /*12ee0*/  PRMT R7, R7, 0x7610, R4 ;  /* 0x0000761007077816 */ /* 0x000fe20000000004 */
[----:B------:R-:W-:Y:S01]  /*12ef0*/  IMAD.MOV.U32 R33, RZ, RZ, R26 ;  /* 0x000000ffff217224 */ /* 0x000fe200078e001a */
[----:B------:R-:W-:-:S07]  /*12f00*/  PRMT R4, R4, 0x5410, R30 ;  /* 0x0000541004047816 */ /* 0x000fce000000001e */
.L_x_14391:
[----:B------:R-:W-:Y:S05]  /*12f10*/  BSYNC.RECONVERGENT B1 ;  /* 0x0000000000017941 */ /* 0x000fea0003800200 */
.L_x_14389:
        /* <DEDUP_REMOVED lines=12> */
[----:B------:R-:W-:-:S04]  /*12fe0*/  IMAD.MOV.U32 R10, RZ, RZ, R22 ;  /* 0x000000ffff0a7224 */ /* 0x000fc800078e0016 */
[----:B------:R-:W-:Y:S02]  /*12ff0*/  HSETP2.NEU.OR P0, PT, R30.H1_H1, R21.H0_H0, P0 ;  /* 0x200000151e007234 */ /* 0x000fe4000070dc20 */
[----:B------:R-:W-:-:S11]  /*13000*/  PRMT R21, R21, 0x5410, R21 ;  /* 0x0000541015157816 */ /* 0x000fd60000000015 */
[----:B------:R-:W-:Y:S05]  /*13010*/  @P0 BRA `(.L_x_14394) ;  /* 0x0000000000100947 */ /* 0x000fea0003800000 */
.L_x_14393:
[----:B------:R-:W-:Y:S01]  /*13020*/  PRMT R21, R21, 0x7610, R30 ;  /* 0x0000761015157816 */ /* 0x000fe2000000001e */
[----:B------:R-:W-:Y:S02]  /*13030*/  IMAD.MOV.U32 R10, RZ, RZ, R3 ;  /* 0x000000ffff0a7224 */ /* 0x000fe400078e0003 */
[----:B------:R-:W-:Y:S01]  /*13040*/  IMAD.MOV.U32 R3, RZ, RZ, R22 ;  /* 0x000000ffff037224 */ /* 0x000fe200078e0016 */
[----:B------:R-:W-:-:S07]  /*13050*/  PRMT R30, R30, 0x5410, R21 ;  /* 0x000054101e1e7816 */ /* 0x000fce0000000015 */
.L_x_14394:
[----:B------:R-:W-:Y:S05]  /*13060*/  BSYNC.RECONVERGENT B1 ;  /* 0x0000000000017941 */ /* 0x000fea0003800200 */
.L_x_14392:
        /* <DEDUP_REMOVED lines=9> */
.L_x_14396:
[----:B------:R-:W-:Y:S01]  /*13100*/  IMAD.MOV.U32 R23, RZ, RZ, R10 ;  /* 0x000000ffff177224 */ /* 0x000fe200078e000a */
[----:B------:R-:W-:Y:S01]  /*13110*/  PRMT R22, R22, 0x7610, R21 ;  /* 0x0000761016167816 */ /* 0x000fe20000000015 */
[----:B------:R-:W-:Y:S01]  /*13120*/  IMAD.MOV.U32 R10, RZ, RZ, R29 ;  /* 0x000000ffff0a7224 */ /* 0x000fe200078e001d */
[----:B------:R-:W-:-:S07]  /*13130*/  PRMT R21, R21, 0x5410, R2 ;  /* 0x0000541015157816 */ /* 0x000fce0000000002 */
.L_x_14397:
[----:B------:R-:W-:Y:S05]  /*13140*/  BSYNC.RECONVERGENT B1 ;  /* 0x0000000000017941 */ /* 0x000fea0003800200 */
.L_x_14395:
        /* <DEDUP_REMOVED lines=9> */
.L_x_14399:
[C---:B------:R-:W-:Y:S01]  /*131e0*/  PRMT R2, R22.reuse, 0x7632, R2 ;  /* 0x0000763216027816 */ /* 0x040fe20000000002 */
[----:B------:R-:W-:Y:S02]  /*131f0*/  IMAD.MOV.U32 R26, RZ, RZ, R23 ;  /* 0x000000ffff1a7224 */ /* 0x000fe400078e0017 */
[----:B------:R-:W-:Y:S01]  /*13200*/  IMAD.MOV.U32 R23, RZ, RZ, R28 ;  /* 0x000000ffff177224 */ /* 0x000fe200078e001c */
[----:B------:R-:W-:-:S07]  /*13210*/  PRMT R22, R22, 0x7610, R2 ;  /* 0x0000761016167816 */ /* 0x000fce0000000002 */
.L_x_14400:
[----:B------:R-:W-:Y:S05]  /*13220*/  BSYNC.RECONVERGENT B1 ;  /* 0x0000000000017941 */ /* 0x000fea0003800200 */
.L_x_14398:
        /* <DEDUP_REMOVED lines=9> */
.L_x_14402:
[----:B------:R-:W-:Y:S01]  /*132c0*/  IMAD.MOV.U32 R27, RZ, RZ, R26 ;  /* 0x000000ffff1b7224 */ /* 0x000fe200078e001a */
[----:B------:R-:W-:Y:S01]  /*132d0*/  PRMT R21, R2, 0x7610, R21 ;  /* 0x0000761002157816 */ /* 0x000fe20000000015 */
[----:B------:R-:W-:Y:S01]  /*132e0*/  IMAD.MOV.U32 R26, RZ, RZ, R5 ;  /* 0x000000ffff1a7224 */ /* 0x000fe200078e0005 */
[----:B------:R-:W-:-:S07]  /*132f0*/  PRMT R2, R4, 0x7610, R2 ;  /* 0x0000761004027816 */ /* 0x000fce0000000002 */
.L_x_14403:
[----:B------:R-:W-:Y:S05]  /*13300*/  BSYNC.RECONVERGENT B1 ;  /* 0x0000000000017941 */ /* 0x000fea0003800200 */
.L_x_14401:
        /* <DEDUP_REMOVED lines=9> */
.L_x_14405:
[----:B------:R-:W-:Y:S01]  /*133a0*/  IMAD.MOV.U32 R28, RZ, RZ, R27 ;  /* 0x000000ffff1c7224 */ /* 0x000fe200078e001b */
[--C-:B------:R-:W-:Y:S01]  /*133b0*/  PRMT R2, R2, 0x5410, R21.reuse ;  /* 0x0000541002027816 */ /* 0x100fe20000000015 */
[----:B------:R-:W-:Y:S01]  /*133c0*/  IMAD.MOV.U32 R27, RZ, RZ, R32 ;  /* 0x000000ffff1b7224 */ /* 0x000fe200078e0020 */
[----:B------:R-:W-:-:S07]  /*133d0*/  PRMT R21, R7, 0x7610, R21 ;  /* 0x0000761007157816 */ /* 0x000fce0000000015 */
.L_x_14406:
[----:B------:R-:W-:Y:S05]  /*133e0*/  BSYNC.RECONVERGENT B1 ;  /* 0x0000000000017941 */ /* 0x000fea0003800200 */
.L_x_14404:
        /* <DEDUP_REMOVED lines=9> */
.L_x_14408:
[C---:B------:R-:W-:Y:S01]  /*13480*/  PRMT R4, R2.reuse, 0x7632, R4 ;  /* 0x0000763202047816 */ /* 0x040fe20000000004 */
[----:B------:R-:W-:Y:S02]  /*13490*/  IMAD.MOV.U32 R5, RZ, RZ, R28 ;  /* 0x000000ffff057224 */ /* 0x000fe400078e001c */
[----:B------:R-:W-:Y:S01]  /*134a0*/  IMAD.MOV.U32 R28, RZ, RZ, R33 ;  /* 0x000000ffff1c7224 */ /* 0x000fe200078e0021 */
[----:B------:R-:W-:-:S07]  /*134b0*/  PRMT R2, R2, 0x7610, R4 ;  /* 0x0000761002027816 */ /* 0x000fce0000000004 */
.L_x_14409:
[----:B------:R-:W-:Y:S05]  /*134c0*/  BSYNC.RECONVERGENT B1 ;  /* 0x0000000000017941 */ /* 0x000fea0003800200 */
.L_x_14407:
        /* <DEDUP_REMOVED lines=9> */
.L_x_14411:
[----:B------:R-:W-:Y:S01]  /*13560*/  IMAD.MOV.U32 R29, RZ, RZ, R5 ;  /* 0x000000ffff1d7224 */ /* 0x000fe200078e0005 */
[----:B------:R-:W-:Y:S01]  /*13570*/  PRMT R4, R7, 0x5432, R4 ;  /* 0x0000543207047816 */ /* 0x000fe20000000004 */
[----:B------:R-:W-:-:S07]  /*13580*/  IMAD.MOV.U32 R5, RZ, RZ, R6 ;  /* 0x000000ffff057224 */ /* 0x000fce00078e0006 */
.L_x_14412:
[----:B------:R-:W-:Y:S05]  /*13590*/  BSYNC.RECONVERGENT B1 ;  /* 0x0000000000017941 */ /* 0x000fea0003800200 */
.L_x_14410:
        /* <DEDUP_REMOVED lines=16> */
.L_x_14414:
[----:B------:R-:W-:Y:S01]  /*136a0*/  IMAD.MOV.U32 R6, RZ, RZ, R3 ;  /* 0x000000ffff067224 */ /* 0x000fe200078e0003 */
[----:B------:R-:W-:Y:S01]  /*136b0*/  PRMT R7, R7, 0x7610, R30 ;  /* 0x0000761007077816 */ /* 0x000fe2000000001e */
[----:B------:R-:W-:Y:S01]  /*136c0*/  IMAD.MOV.U32 R3, RZ, RZ, R10 ;  /* 0x000000ffff037224 */ /* 0x000fe200078e000a */
[----:B------:R-:W-:-:S07]  /*136d0*/  PRMT R30, R30, 0x7610, R21 ;  /* 0x000076101e1e7816 */ /* 0x000fce0000000015 */
.L_x_14415:
[----:B------:R-:W-:Y:S05]  /*136e0*/  BSYNC.RECONVERGENT B1 ;  /* 0x0000000000017941 */ /* 0x000fea0003800200 */
.L_x_14413:
        /* <DEDUP_REMOVED lines=9> */
.L_x_14417:
[----:B------:R-:W-:Y:S01]  /*13780*/  IMAD.MOV.U32 R31, RZ, RZ, R6 ;  /* 0x000000ffff1f7224 */ /* 0x000fe200078e0006 */
[----:B------:R-:W-:Y:S01]  /*13790*/  PRMT R10, R10, 0x7610, R7 ;  /* 0x000076100a0a7816 */ /* 0x000fe20000000007 */
[----:B------:R-:W-:Y:S01]  /*137a0*/  IMAD.MOV.U32 R6, RZ, RZ, R23 ;  /* 0x000000ffff067224 */ /* 0x000fe200078e0017 */
[----:B------:R-:W-:-:S07]  /*137b0*/  PRMT R7, R7, 0x7610, R22 ;  /* 0x0000761007077816 */ /* 0x000fce0000000016 */
.L_x_14418:
[----:B------:R-:W-:Y:S05]  /*137c0*/  BSYNC.RECONVERGENT B1 ;  /* 0x0000000000017941 */ /* 0x000fea0003800200 */
.L_x_14416:
        /* <DEDUP_REMOVED lines=9> */
.L_x_14420:
[----:B------:R-:W-:Y:S01]  /*13860*/  IMAD.MOV.U32 R12, RZ, RZ, R31 ;  /* 0x000000ffff0c7224 */ /* 0x000fe200078e001f */
[C---:B------:R-:W-:Y:S01]  /*13870*/  PRMT R7, R10.reuse, 0x7632, R7 ;  /* 0x000076320a077816 */ /* 0x040fe20000000007 */
[----:B------:R-:W-:Y:S01]  /*13880*/  IMAD.MOV.U32 R31, RZ, RZ, R26 ;  /* 0x000000ffff1f7224 */ /* 0x000fe200078e001a */
[----:B------:R-:W-:-:S07]  /*13890*/  PRMT R10, R10, 0x5410, R2 ;  /* 0x000054100a0a7816 */ /* 0x000fce0000000002 */
.L_x_14421:
[----:B------:R-:W-:Y:S05]  /*138a0*/  BSYNC.RECONVERGENT B1 ;  /* 0x0000000000017941 */ /* 0x000fea0003800200 */
.L_x_14419:
        /* <DEDUP_REMOVED lines=9> */
.L_x_14423:
[----:B------:R-:W-:Y:S01]  /*13940*/  PRMT R21, R21, 0x5410, R7 ;  /* 0x0000541015157816 */ /* 0x000fe20000000007 */
[----:B------:R-:W-:Y:S02]  /*13950*/  IMAD.MOV.U32 R23, RZ, RZ, R12 ;  /* 0x000000ffff177224 */ /* 0x000fe400078e000c */
[----:B------:R-:W-:Y:S01]  /*13960*/  IMAD.MOV.U32 R12, RZ, RZ, R27 ;  /* 0x000000ffff0c7224 */ /* 0x000fe200078e001b */
[----:B------:R-:W-:-:S07]  /*13970*/  PRMT R7, R21, 0x7610, R7 ;  /* 0x0000761015077816 */ /* 0x000fce0000000007 */
.L_x_14424:
[----:B------:R-:W-:Y:S05]  /*13980*/  BSYNC.RECONVERGENT B1 ;  /* 0x0000000000017941 */ /* 0x000fea0003800200 */
.L_x_14422:
        /* <DEDUP_REMOVED lines=9> */
.L_x_14426:
[C---:B------:R-:W-:Y:S01]  /*13a20*/  PRMT R2, R21.reuse, 0x7632, R2 ;  /* 0x0000763215027816 */ /* 0x040fe20000000002 */
[----:B------:R-:W-:Y:S02]  /*13a30*/  IMAD.MOV.U32 R22, RZ, RZ, R23 ;  /* 0x000000ffff167224 */ /* 0x000fe400078e0017 */
[----:B------:R-:W-:Y:S01]  /*13a40*/  IMAD.MOV.U32 R23, RZ, RZ, R28 ;  /* 0x000000ffff177224 */ /* 0x000fe200078e001c */
[----:B------:R-:W-:-:S07]  /*13a50*/  PRMT R21, R21, 0x7610, R2 ;  /* 0x0000761015157816 */ /* 0x000fce0000000002 */
.L_x_14427:
[----:B------:R-:W-:Y:S05]  /*13a60*/  BSYNC.RECONVERGENT B1 ;  /* 0x0000000000017941 */ /* 0x000fea0003800200 */
.L_x_14425:
        /* <DEDUP_REMOVED lines=9> */
.L_x_14429:
[----:B------:R-:W-:Y:S01]  /*13b00*/  IMAD.MOV.U32 R26, RZ, RZ, R22 ;  /* 0x000000ffff1a7224 */ /* 0x000fe200078e0016 */
[----:B------:R-:W-:Y:S01]  /*13b10*/  PRMT R2, R4, 0x5410, R2 ;  /* 0x0000541004027816 */ /* 0x000fe20000000002 */
[----:B------:R-:W-:-:S07]  /*13b20*/  IMAD.MOV.U32 R22, RZ, RZ, R5 ;  /* 0x000000ffff167224 */ /* 0x000fce00078e0005 */
.L_x_14430:
[----:B------:R-:W-:Y:S05]  /*13b30*/  BSYNC.RECONVERGENT B1 ;  /* 0x0000000000017941 */ /* 0x000fea0003800200 */
.L_x_14428:
        /* <DEDUP_REMOVED lines=9> */
.L_x_14432:
[C---:B------:R-:W-:Y:S01]  /*13bd0*/  PRMT R4, R2.reuse, 0x7632, R4 ;  /* 0x0000763202047816 */ /* 0x040fe20000000004 */
[----:B------:R-:W-:Y:S02]  /*13be0*/  IMAD.MOV.U32 R5, RZ, RZ, R26 ;  /* 0x000000ffff057224 */ /* 0x000fe400078e001a */
[----:B------:R-:W-:Y:S01]  /*13bf0*/  IMAD.MOV.U32 R26, RZ, RZ, R29 ;  /* 0x000000ffff1a7224 */ /* 0x000fe200078e001d */
[----:B------:R-:W-:-:S07]  /*13c00*/  PRMT R2, R2, 0x7610, R4 ;  /* 0x0000761002027816 */ /* 0x000fce0000000004 */
.L_x_14433:
[----:B------:R-:W-:Y:S05]  /*13c10*/  BSYNC.RECONVERGENT B1 ;  /* 0x0000000000017941 */ /* 0x000fea0003800200 */
.L_x_14431:
        /* <DEDUP_REMOVED lines=16> */
.L_x_14435:
[----:B------:R-:W-:Y:S01]  /*13d20*/  IMAD.MOV.U32 R28, RZ, RZ, R3 ;  /* 0x000000ffff1c7224 */ /* 0x000fe200078e0003 */
[----:B------:R-:W-:Y:S01]  /*13d30*/  PRMT R4, R4, 0x7610, R30 ;  /* 0x0000761004047816 */ /* 0x000fe2000000001e */
[----:B------:R-:W-:Y:S01]  /*13d40*/  IMAD.MOV.U32 R3, RZ, RZ, R6 ;  /* 0x000000ffff037224 */ /* 0x000fe200078e0006 */
[----:B------:R-:W-:-:S07]  /*13d50*/  PRMT R30, R30, 0x7610, R7 ;  /* 0x000076101e1e7816 */ /* 0x000fce0000000007 */
.L_x_14436:
[----:B------:R-:W-:Y:S05]  /*13d60*/  BSYNC.RECONVERGENT B1 ;  /* 0x0000000000017941 */ /* 0x000fea0003800200 */
.L_x_14434:
        /* <DEDUP_REMOVED lines=9> */
.L_x_14438:
[----:B------:R-:W-:Y:S01]  /*13e00*/  IMAD.MOV.U32 R11, RZ, RZ, R28 ;  /* 0x000000ffff0b7224 */ /* 0x000fe200078e001c */
[C---:B------:R-:W-:Y:S01]  /*13e10*/  PRMT R6, R4.reuse, 0x7632, R6 ;  /* 0x0000763204067816 */ /* 0x040fe20000000006 */
[----:B------:R-:W-:Y:S01]  /*13e20*/  IMAD.MOV.U32 R28, RZ, RZ, R31 ;  /* 0x000000ffff1c7224 */ /* 0x000fe200078e001f */
[----:B------:R-:W-:-:S07]  /*13e30*/  PRMT R4, R4, 0x7610, R10 ;  /* 0x0000761004047816 */ /* 0x000fce000000000a */
.L_x_14439:
[----:B------:R-:W-:Y:S05]  /*13e40*/  BSYNC.RECONVERGENT B1 ;  /* 0x0000000000017941 */ /* 0x000fea0003800200 */
.L_x_14437:
        /* <DEDUP_REMOVED lines=9> */
.L_x_14441:
[----:B------:R-:W-:Y:S01]  /*13ee0*/  IMAD.MOV.U32 R10, RZ, RZ, R11 ;  /* 0x000000ffff0a7224 */ /* 0x000fe200078e000b */
[----:B------:R-:W-:Y:S01]  /*13ef0*/  PRMT R13, R6, 0x7610, R13 ;  /* 0x00007610060d7816 */ /* 0x000fe2000000000d */
[----:B------:R-:W-:Y:S01]  /*13f00*/  IMAD.MOV.U32 R11, RZ, RZ, R12 ;  /* 0x000000ffff0b7224 */ /* 0x000fe200078e000c */
[----:B------:R-:W-:-:S07]  /*13f10*/  PRMT R6, R7, 0x7610, R6 ;  /* 0x0000761007067816 */ /* 0x000fce0000000006 */
.L_x_14442:
[----:B------:R-:W-:Y:S05]  /*13f20*/  BSYNC.RECONVERGENT B1 ;  /* 0x0000000000017941 */ /* 0x000fea0003800200 */
.L_x_14440:
        /* <DEDUP_REMOVED lines=9> */
.L_x_14444:
[----:B------:R-:W-:Y:S01]  /*13fc0*/  IMAD.MOV.U32 R7, RZ, RZ, R10 ;  /* 0x000000ffff077224 */ /* 0x000fe200078e000a */
[----:B------:R-:W-:Y:S01]  /*13fd0*/  PRMT R6, R6, 0x5410, R13 ;  /* 0x0000541006067816 */ /* 0x000fe2000000000d */
[----:B------:R-:W-:Y:S01]  /*13fe0*/  IMAD.MOV.U32 R10, RZ, RZ, R23 ;  /* 0x000000ffff0a7224 */ /* 0x000fe200078e0017 */
[----:B------:R-:W-:-:S07]  /*13ff0*/  PRMT R13, R21, 0x7632, R13 ;  /* 0x00007632150d7816 */ /* 0x000fce000000000d */
.L_x_14445:
[----:B------:R-:W-:Y:S05]  /*14000*/  BSYNC.RECONVERGENT B1 ;  /* 0x0000000000017941 */ /* 0x000fea0003800200 */
.L_x_14443:
        /* <DEDUP_REMOVED lines=9> */
.L_x_14447:
[----:B------:R-:W-:Y:S01]  /*140a0*/  IMAD.MOV.U32 R21, RZ, RZ, R7 ;  /* 0x000000ffff157224 */ /* 0x000fe200078e0007 */
[----:B------:R-:W-:Y:S01]  /*140b0*/  PRMT R12, R12, 0x7610, R6 ;  /* 0x000076100c0c7816 */ /* 0x000fe20000000006 */
[----:B------:R-:W-:Y:S01]  /*140c0*/  IMAD.MOV.U32 R7, RZ, RZ, R22 ;  /* 0x000000ffff077224 */ /* 0x000fe200078e0016 */
[----:B------:R-:W-:-:S07]  /*140d0*/  PRMT R6, R6, 0x5410, R2 ;  /* 0x0000541006067816 */ /* 0x000fce0000000002 */
.L_x_14448:
[----:B------:R-:W-:Y:S05]  /*140e0*/  BSYNC.RECONVERGENT B1 ;  /* 0x0000000000017941 */ /* 0x000fea0003800200 */
.L_x_14446:
        /* <DEDUP_REMOVED lines=9> */
.L_x_14450:
[C---:B------:R-:W-:Y:S01]  /*14180*/  PRMT R2, R12.reuse, 0x7632, R2 ;  /* 0x000076320c027816 */ /* 0x040fe20000000002 */
[----:B------:R-:W-:Y:S02]  /*14190*/  IMAD.MOV.U32 R22, RZ, RZ, R21 ;  /* 0x000000ffff167224 */ /* 0x000fe400078e0015 */
[----:B------:R-:W-:Y:S01]  /*141a0*/  IMAD.MOV.U32 R21, RZ, RZ, R26 ;  /* 0x000000ffff157224 */ /* 0x000fe200078e001a */
[----:B------:R-:W-:-:S07]  /*141b0*/  PRMT R12, R12, 0x7610, R2 ;  /* 0x000076100c0c7816 */ /* 0x000fce0000000002 */
.L_x_14451:
[----:B------:R-:W-:Y:S05]  /*141c0*/  BSYNC.RECONVERGENT B1 ;  /* 0x0000000000017941 */ /* 0x000fea0003800200 */
.L_x_14449:
        /* <DEDUP_REMOVED lines=9> */
.L_x_14453:
[----:B------:R-:W-:Y:S01]  /*14260*/  IMAD.MOV.U32 R23, RZ, RZ, R22 ;  /* 0x000000ffff177224 */ /* 0x000fe200078e0016 */
[----:B------:R-:W-:Y:S01]  /*14270*/  PRMT R2, R4, 0x5410, R2 ;  /* 0x0000541004027816 */ /* 0x000fe20000000002 */
[----:B------:R-:W-:-:S07]  /*14280*/  IMAD.MOV.U32 R22, RZ, RZ, R5 ;  /* 0x000000ffff167224 */ /* 0x000fce00078e0005 */
.L_x_14454:
[----:B------:R-:W-:Y:S05]  /*14290*/  BSYNC.RECONVERGENT B1 ;  /* 0x0000000000017941 */ /* 0x000fea0003800200 */
.L_x_14452:
        /* <DEDUP_REMOVED lines=16> */
.L_x_14456:
[----:B------:R-:W-:Y:S01]  /*143a0*/  IMAD.MOV.U32 R14, RZ, RZ, R3 ;  /* 0x000000ffff0e7224 */ /* 0x000fe200078e0003 */
[----:B------:R-:W-:Y:S01]  /*143b0*/  PRMT R5, R5, 0x7610, R30 ;  /* 0x0000761005057816 */ /* 0x000fe2000000001e */
[----:B------:R-:W-:Y:S01]  /*143c0*/  IMAD.MOV.U32 R3, RZ, RZ, R28 ;  /* 0x000000ffff037224 */ /* 0x000fe200078e001c */
[----:B------:R-:W-:-:S07]  /*143d0*/  PRMT R30, R30, 0x7610, R4 ;  /* 0x000076101e1e7816 */ /* 0x000fce0000000004 */
.L_x_14457:
[----:B------:R-:W-:Y:S05]  /*143e0*/  BSYNC.RECONVERGENT B1 ;  /* 0x0000000000017941 */ /* 0x000fea0003800200 */
.L_x_14455:
        /* <DEDUP_REMOVED lines=9> */
.L_x_14459:
[----:B------:R-:W-:Y:S01]  /*14480*/  IMAD.MOV.U32 R27, RZ, RZ, R14 ;  /* 0x000000ffff1b7224 */ /* 0x000fe200078e000e */
[C---:B------:R-:W-:Y:S01]  /*14490*/  PRMT R4, R5.reuse, 0x7632, R4 ;  /* 0x0000763205047816 */ /* 0x040fe20000000004 */
[----:B------:R-:W-:Y:S01]  /*144a0*/  IMAD.MOV.U32 R14, RZ, RZ, R11 ;  /* 0x000000ffff0e7224 */ /* 0x000fe200078e000b */
[----:B------:R-:W-:-:S07]  /*144b0*/  PRMT R5, R5, 0x5410, R6 ;  /* 0x0000541005057816 */ /* 0x000fce0000000006 */
.L_x_14460:
[----:B------:R-:W-:Y:S05]  /*144c0*/  BSYNC.RECONVERGENT B1 ;  /* 0x0000000000017941 */ /* 0x000fea0003800200 */
.L_x_14458:
        /* <DEDUP_REMOVED lines=9> */
.L_x_14462:
[----:B------:R-:W-:Y:S01]  /*14560*/  IMAD.MOV.U32 R26, RZ, RZ, R27 ;  /* 0x000000ffff1a7224 */ /* 0x000fe200078e001b */
[----:B------:R-:W-:Y:S01]  /*14570*/  PRMT R4, R13, 0x5410, R4 ;  /* 0x000054100d047816 */ /* 0x000fe20000000004 */
[----:B------:R-:W-:-:S07]  /*14580*/  IMAD.MOV.U32 R27, RZ, RZ, R10 ;  /* 0x000000ffff1b7224 */ /* 0x000fce00078e000a */
.L_x_14463:
[----:B------:R-:W-:Y:S05]  /*14590*/  BSYNC.RECONVERGENT B1 ;  /* 0x0000000000017941 */ /* 0x000fea0003800200 */
.L_x_14461:
        /* <DEDUP_REMOVED lines=9> */
.L_x_14465:
[C---:B------:R-:W-:Y:S01]  /*14630*/  PRMT R6, R4.reuse, 0x7632, R6 ;  /* 0x0000763204067816 */ /* 0x040fe20000000006 */
[----:B------:R-:W-:Y:S02]  /*14640*/  IMAD.MOV.U32 R10, RZ, RZ, R26 ;  /* 0x000000ffff0a7224 */ /* 0x000fe400078e001a */
[----:B------:R-:W-:Y:S01]  /*14650*/  IMAD.MOV.U32 R26, RZ, RZ, R7 ;  /* 0x000000ffff1a7224 */ /* 0x000fe200078e0007 */
[----:B------:R-:W-:-:S07]  /*14660*/  PRMT R4, R4, 0x7610, R6 ;  /* 0x0000761004047816 */ /* 0x000fce0000000006 */
.L_x_14466:
[----:B------:R-:W-:Y:S05]  /*14670*/  BSYNC.RECONVERGENT B1 ;  /* 0x0000000000017941 */ /* 0x000fea0003800200 */
.L_x_14464:
        /* <DEDUP_REMOVED lines=9> */
.L_x_14468:
[----:B------:R-:W-:Y:S01]  /*14710*/  IMAD.MOV.U32 R7, RZ, RZ, R10 ;  /* 0x000000ffff077224 */ /* 0x000fe200078e000a */
[----:B------:R-:W-:Y:S01]  /*14720*/  PRMT R6, R12, 0x5432, R6 ;  /* 0x000054320c067816 */ /* 0x000fe20000000006 */
[----:B------:R-:W-:-:S07]  /*14730*/  IMAD.MOV.U32 R10, RZ, RZ, R21 ;  /* 0x000000ffff0a7224 */ /* 0x000fce00078e0015 */
.L_x_14469:
[----:B------:R-:W-:Y:S05]  /*14740*/  BSYNC.RECONVERGENT B1 ;  /* 0x0000000000017941 */ /* 0x000fea0003800200 */
.L_x_14467:
        /* <DEDUP_REMOVED lines=9> */
.L_x_14471:
[----:B------:R-:W-:Y:S01]  /*147e0*/  IMAD.MOV.U32 R12, RZ, RZ, R7 ;  /* 0x000000ffff0c7224 */ /* 0x000fe200078e0007 */
[----:B------:R-:W-:Y:S01]  /*147f0*/  PRMT R11, R11, 0x7610, R6 ;  /* 0x000076100b0b7816 */ /* 0x000fe20000000006 */
[----:B------:R-:W-:Y:S01]  /*14800*/  IMAD.MOV.U32 R7, RZ, RZ, R22 ;  /* 0x000000ffff077224 */ /* 0x000fe200078e0016 */
[----:B------:R-:W-:-:S07]  /*14810*/  PRMT R6, R6, 0x5410, R2 ;  /* 0x0000541006067816 */ /* 0x000fce0000000002 */
.L_x_14472:
[----:B------:R-:W-:Y:S05]  /*14820*/  BSYNC.RECONVERGENT B1 ;  /* 0x0000000000017941 */ /* 0x000fea0003800200 */
.L_x_14470:
        /* <DEDUP_REMOVED lines=9> */
.L_x_14474:
[C---:B------:R-:W-:Y:S01]  /*148c0*/  PRMT R2, R11.reuse, 0x7632, R2 ;  /* 0x000076320b027816 */ /* 0x040fe20000000002 */
[----:B------:R-:W-:Y:S02]  /*148d0*/  IMAD.MOV.U32 R13, RZ, RZ, R12 ;  /* 0x000000ffff0d7224 */ /* 0x000fe400078e000c */
[----:B------:R-:W-:Y:S01]  /*148e0*/  IMAD.MOV.U32 R12, RZ, RZ, R23 ;  /* 0x000000ffff0c7224 */ /* 0x000fe200078e0017 */
[----:B------:R-:W-:-:S07]  /*148f0*/  PRMT R11, R11, 0x7610, R2 ;  /* 0x000076100b0b7816 */ /* 0x000fce0000000002 */
.L_x_14475:
[----:B------:R-:W-:Y:S05]  /*14900*/  BSYNC.RECONVERGENT B1 ;  /* 0x0000000000017941 */ /* 0x000fea0003800200 */
.L_x_14473:
        /* <DEDUP_REMOVED lines=16> */
.L_x_14477:
[----:B------:R-:W-:Y:S01]  /*14a10*/  IMAD.MOV.U32 R16, RZ, RZ, R3 ;  /* 0x000000ffff107224 */ /* 0x000fe200078e0003 */
[----:B------:R-:W-:Y:S01]  /*14a20*/  PRMT R2, R2, 0x7610, R30 ;  /* 0x0000761002027816 */ /* 0x000fe2000000001e */
[----:B------:R-:W-:Y:S01]  /*14a30*/  IMAD.MOV.U32 R3, RZ, RZ, R14 ;  /* 0x000000ffff037224 */ /* 0x000fe200078e000e */
[----:B------:R-:W-:-:S07]  /*14a40*/  PRMT R30, R30, 0x7610, R5 ;  /* 0x000076101e1e7816 */ /* 0x000fce0000000005 */
.L_x_14478:
[----:B------:R-:W-:Y:S05]  /*14a50*/  BSYNC.RECONVERGENT B1 ;  /* 0x0000000000017941 */ /* 0x000fea0003800200 */
.L_x_14476:
        /* <DEDUP_REMOVED lines=9> */
.L_x_14480:
[----:B------:R-:W-:Y:S01]  /*14af0*/  IMAD.MOV.U32 R5, RZ, RZ, R16 ;  /* 0x000000ffff057224 */ /* 0x000fe200078e0010 */
[----:B------:R-:W-:Y:S01]  /*14b00*/  PRMT R14, R14, 0x7610, R2 ;  /* 0x000076100e0e7816 */ /* 0x000fe20000000002 */
[----:B------:R-:W-:Y:S01]  /*14b10*/  IMAD.MOV.U32 R16, RZ, RZ, R27 ;  /* 0x000000ffff107224 */ /* 0x000fe200078e001b */
[----:B------:R-:W-:-:S07]  /*14b20*/  PRMT R2, R2, 0x5410, R4 ;  /* 0x0000541002027816 */ /* 0x000fce0000000004 */
.L_x_14481:
[----:B------:R-:W-:Y:S05]  /*14b30*/  BSYNC.RECONVERGENT B1 ;  /* 0x0000000000017941 */ /* 0x000fea0003800200 */
.L_x_14479:
        /* <DEDUP_REMOVED lines=9> */
.L_x_14483:
[----:B------:R-:W-:Y:S01]  /*14bd0*/  IMAD.MOV.U32 R15, RZ, RZ, R5 ;  /* 0x000000ffff0f7224 */ /* 0x000fe200078e0005 */
[----:B------:R-:W-:Y:S01]  /*14be0*/  PRMT R23, R23, 0x7610, R14 ;  /* 0x0000761017177816 */ /* 0x000fe2000000000e */
[----:B------:R-:W-:Y:S01]  /*14bf0*/  IMAD.MOV.U32 R5, RZ, RZ, R26 ;  /* 0x000000ffff057224 */ /* 0x000fe200078e001a */
[----:B------:R-:W-:-:S07]  /*14c00*/  PRMT R14, R14, 0x7610, R4 ;  /* 0x000076100e0e7816 */ /* 0x000fce0000000004 */
.L_x_14484:
[----:B------:R-:W-:Y:S05]  /*14c10*/  BSYNC.RECONVERGENT B1 ;  /* 0x0000000000017941 */ /* 0x000fea0003800200 */
.L_x_14482:
        /* <DEDUP_REMOVED lines=9> */
.L_x_14486:
[----:B------:R-:W-:Y:S01]  /*14cb0*/  IMAD.MOV.U32 R4, RZ, RZ, R15 ;  /* 0x000000ffff047224 */ /* 0x000fe200078e000f */
[----:B------:R-:W-:Y:S01]  /*14cc0*/  PRMT R22, R22, 0x7610, R23 ;  /* 0x0000761016167816 */ /* 0x000fe20000000017 */
[----:B------:R-:W-:Y:S01]  /*14cd0*/  IMAD.MOV.U32 R15, RZ, RZ, R10 ;  /* 0x000000ffff0f7224 */ /* 0x000fe200078e000a */
[----:B------:R-:W-:-:S07]  /*14ce0*/  PRMT R23, R23, 0x5410, R6 ;  /* 0x0000541017177816 */ /* 0x000fce0000000006 */
.L_x_14487:
[----:B------:R-:W-:Y:S05]  /*14cf0*/  BSYNC.RECONVERGENT B1 ;  /* 0x0000000000017941 */ /* 0x000fea0003800200 */
.L_x_14485:
        /* <DEDUP_REMOVED lines=9> */
.L_x_14489:
[C---:B------:R-:W-:Y:S01]  /*14d90*/  PRMT R6, R22.reuse, 0x7632, R6 ;  /* 0x0000763216067816 */ /* 0x040fe20000000006 */
[----:B------:R-:W-:Y:S02]  /*14da0*/  IMAD.MOV.U32 R21, RZ, RZ, R4 ;  /* 0x000000ffff157224 */ /* 0x000fe400078e0004 */
[----:B------:R-:W-:Y:S01]  /*14db0*/  IMAD.MOV.U32 R4, RZ, RZ, R7 ;  /* 0x000000ffff047224 */ /* 0x000fe200078e0007 */
[----:B------:R-:W-:-:S07]  /*14dc0*/  PRMT R22, R22, 0x7610, R6 ;  /* 0x0000761016167816 */ /* 0x000fce0000000006 */
.L_x_14490:
[----:B------:R-:W-:Y:S05]  /*14dd0*/  BSYNC.RECONVERGENT B1 ;  /* 0x0000000000017941 */ /* 0x000fea0003800200 */
.L_x_14488:
        /* <DEDUP_REMOVED lines=9> */
.L_x_14492:
[----:B------:R-:W-:Y:S01]  /*14e70*/  IMAD.MOV.U32 R10, RZ, RZ, R21 ;  /* 0x000000ffff0a7224 */ /* 0x000fe200078e0015 */
[----:B------:R-:W-:Y:S01]  /*14e80*/  PRMT R6, R11, 0x5432, R6 ;  /* 0x000054320b067816 */ /* 0x000fe20000000006 */
[----:B------:R-:W-:-:S07]  /*14e90*/  IMAD.MOV.U32 R21, RZ, RZ, R12 ;  /* 0x000000ffff157224 */ /* 0x000fce00078e000c */
.L_x_14493:
[----:B------:R-:W-:Y:S05]  /*14ea0*/  BSYNC.RECONVERGENT B1 ;  /* 0x0000000000017941 */ /* 0x000fea0003800200 */
.L_x_14491:
        /* <DEDUP_REMOVED lines=9> */
.L_x_14495:
[----:B------:R-:W-:Y:S01]  /*14f40*/  IMAD.MOV.U32 R7, RZ, RZ, R10 ;  /* 0x000000ffff077224 */ /* 0x000fe200078e000a */
[C---:B------:R-:W-:Y:S01]  /*14f50*/  PRMT R14, R6.reuse, 0x7632, R14 ;  /* 0x00007632060e7816 */ /* 0x040fe2000000000e */
[----:B------:R-:W-:Y:S01]  /*14f60*/  IMAD.MOV.U32 R10, RZ, RZ, R13 ;  /* 0x000000ffff0a7224 */ /* 0x000fe200078e000d */
[----:B------:R-:W-:-:S07]  /*14f70*/  PRMT R6, R6, 0x5410, R2 ;  /* 0x0000541006067816 */ /* 0x000fce0000000002 */
.L_x_14496:
[----:B------:R-:W-:Y:S05]  /*14f80*/  BSYNC.RECONVERGENT B1 ;  /* 0x0000000000017941 */ /* 0x000fea0003800200 */
.L_x_14494:
        /* <DEDUP_REMOVED lines=16> */
.L_x_14498:
[----:B------:R-:W-:Y:S01]  /*15090*/  IMAD.MOV.U32 R12, RZ, RZ, R3 ;  /* 0x000000ffff0c7224 */ /* 0x000fe200078e0003 */
[----:B------:R-:W-:Y:S01]  /*150a0*/  PRMT R26, R26, 0x7610, R30 ;  /* 0x000076101a1a7816 */ /* 0x000fe2000000001e */
[----:B------:R-:W-:Y:S01]  /*150b0*/  IMAD.MOV.U32 R3, RZ, RZ, R16 ;  /* 0x000000ffff037224 */ /* 0x000fe200078e0010 */
[----:B------:R-:W-:-:S07]  /*150c0*/  PRMT R30, R30, 0x7610, R2 ;  /* 0x000076101e1e7816 */ /* 0x000fce0000000002 */
.L_x_14499:
[----:B------:R-:W-:Y:S05]  /*150d0*/  BSYNC.RECONVERGENT B1 ;  /* 0x0000000000017941 */ /* 0x000fea0003800200 */
.L_x_14497:
        /* <DEDUP_REMOVED lines=9> */
.L_x_14501:
[----:B------:R-:W-:Y:S01]  /*15170*/  IMAD.MOV.U32 R11, RZ, RZ, R12 ;  /* 0x000000ffff0b7224 */ /* 0x000fe200078e000c */
[C---:B------:R-:W-:Y:S01]  /*15180*/  PRMT R22, R26.reuse, 0x7632, R22 ;  /* 0x000076321a167816 */ /* 0x040fe20000000016 */
[----:B------:R-:W-:Y:S01]  /*15190*/  IMAD.MOV.U32 R12, RZ, RZ, R5 ;  /* 0x000000ffff0c7224 */ /* 0x000fe200078e0005 */
[----:B------:R-:W-:-:S07]  /*151a0*/  PRMT R26, R26, 0x7610, R14 ;  /* 0x000076101a1a7816 */ /* 0x000fce000000000e */
.L_x_14502:
[----:B------:R-:W-:Y:S05]  /*151b0*/  BSYNC.RECONVERGENT B1 ;  /* 0x0000000000017941 */ /* 0x000fea0003800200 */
.L_x_14500:
        /* <DEDUP_REMOVED lines=9> */
.L_x_14504:
[----:B------:R-:W-:Y:S01]  /*15250*/  IMAD.MOV.U32 R8, RZ, RZ, R11 ;  /* 0x000000ffff087224 */ /* 0x000fe200078e000b */
[--C-:B------:R-:W-:Y:S01]  /*15260*/  PRMT R13, R13, 0x5410, R22.reuse ;  /* 0x000054100d0d7816 */ /* 0x100fe20000000016 */
[----:B------:R-:W-:Y:S01]  /*15270*/  IMAD.MOV.U32 R11, RZ, RZ, R15 ;  /* 0x000000ffff0b7224 */ /* 0x000fe200078e000f */
[----:B------:R-:W-:-:S07]  /*15280*/  PRMT R22, R23, 0x7632, R22 ;  /* 0x0000763217167816 */ /* 0x000fce0000000016 */
.L_x_14505:
[----:B------:R-:W-:Y:S05]  /*15290*/  BSYNC.RECONVERGENT B1 ;  /* 0x0000000000017941 */ /* 0x000fea0003800200 */
.L_x_14503:
        /* <DEDUP_REMOVED lines=9> */
.L_x_14507:
[----:B------:R-:W-:Y:S01]  /*15330*/  IMAD.MOV.U32 R2, RZ, RZ, R8 ;  /* 0x000000ffff027224 */ /* 0x000fe200078e0008 */
[----:B------:R-:W-:Y:S01]  /*15340*/  PRMT R13, R13, 0x7632, R22 ;  /* 0x000076320d0d7816 */ /* 0x000fe20000000016 */
[----:B------:R-:W-:-:S07]  /*15350*/  IMAD.MOV.U32 R8, RZ, RZ, R4 ;  /* 0x000000ffff087224 */ /* 0x000fce00078e0004 */
.L_x_14508:
[----:B------:R-:W-:Y:S05]  /*15360*/  BSYNC.RECONVERGENT B1 ;  /* 0x0000000000017941 */ /* 0x000fea0003800200 */
.L_x_14506:
        /* <DEDUP_REMOVED lines=9> */
.L_x_14510:
[----:B------:R-:W-:Y:S01]  /*15400*/  IMAD.MOV.U32 R5, RZ, RZ, R2 ;  /* 0x000000ffff057224 */ /* 0x000fe200078e0002 */
[----:B------:R-:W-:Y:S01]  /*15410*/  PRMT R4, R4, 0x5410, R13 ;  /* 0x0000541004047816 */ /* 0x000fe2000000000d */
[----:B------:R-:W-:Y:S01]  /*15420*/  IMAD.MOV.U32 R2, RZ, RZ, R21 ;  /* 0x000000ffff027224 */ /* 0x000fe200078e0015 */
[----:B------:R-:W-:-:S07]  /*15430*/  PRMT R13, R6, 0x7610, R13 ;  /* 0x00007610060d7816 */ /* 0x000fce000000000d */
.L_x_14511:
[----:B------:R-:W-:Y:S05]  /*15440*/  BSYNC.RECONVERGENT B1 ;  /* 0x0000000000017941 */ /* 0x000fea0003800200 */
.L_x_14509:
        /* <DEDUP_REMOVED lines=9> */
.L_x_14513:
[----:B------:R-:W-:Y:S01]  /*154e0*/  IMAD.MOV.U32 R28, RZ, RZ, R5 ;  /* 0x000000ffff1c7224 */ /* 0x000fe200078e0005 */
[----:B------:R-:W-:Y:S01]  /*154f0*/  PRMT R14, R14, 0x7610, R4 ;  /* 0x000076100e0e7816 */ /* 0x000fe20000000004 */
[----:B------:R-:W-:Y:S01]  /*15500*/  IMAD.MOV.U32 R5, RZ, RZ, R10 ;  /* 0x000000ffff057224 */ /* 0x000fe200078e000a */
[----:B------:R-:W-:-:S07]  /*15510*/  PRMT R4, R4, 0x7610, R6 ;  /* 0x0000761004047816 */ /* 0x000fce0000000006 */
.L_x_14514:
[----:B------:R-:W-:Y:S05]  /*15520*/  BSYNC.RECONVERGENT B1 ;  /* 0x0000000000017941 */ /* 0x000fea0003800200 */
.L_x_14512:
        /* <DEDUP_REMOVED lines=9> */
.L_x_14516:
[----:B------:R-:W-:Y:S01]  /*155c0*/  IMAD.MOV.U32 R6, RZ, RZ, R28 ;  /* 0x000000ffff067224 */ /* 0x000fe200078e001c */
[--C-:B------:R-:W-:Y:S01]  /*155d0*/  PRMT R10, R10, 0x7610, R14.reuse ;  /* 0x000076100a0a7816 */ /* 0x100fe2000000000e */
[----:B------:R-:W-:Y:S01]  /*155e0*/  IMAD.MOV.U32 R28, RZ, RZ, R7 ;  /* 0x000000ffff1c7224 */ /* 0x000fe200078e0007 */
[----:B------:R-:W-:-:S07]  /*155f0*/  PRMT R14, R14, 0x5410, R14 ;  /* 0x000054100e0e7816 */ /* 0x000fce000000000e */
.L_x_14517:
[----:B------:R-:W-:Y:S05]  /*15600*/  BSYNC.RECONVERGENT B1 ;  /* 0x0000000000017941 */ /* 0x000fea0003800200 */
.L_x_14515:
        /* <DEDUP_REMOVED lines=16> */
.L_x_14519:
[----:B------:R-:W-:Y:S01]  /*15710*/  IMAD.MOV.U32 R16, RZ, RZ, R3 ;  /* 0x000000ffff107224 */ /* 0x000fe200078e0003 */
[----:B------:R-:W-:Y:S01]  /*15720*/  PRMT R17, R17, 0x7610, R30 ;  /* 0x0000761011117816 */ /* 0x000fe2000000001e */
[----:B------:R-:W-:Y:S01]  /*15730*/  IMAD.MOV.U32 R3, RZ, RZ, R12 ;  /* 0x000000ffff037224 */ /* 0x000fe200078e000c */
[----:B------:R-:W-:-:S07]  /*15740*/  PRMT R30, R30, 0x7610, R26 ;  /* 0x000076101e1e7816 */ /* 0x000fce000000001a */
.L_x_14520:
[----:B------:R-:W-:Y:S05]  /*15750*/  BSYNC.RECONVERGENT B1 ;  /* 0x0000000000017941 */ /* 0x000fea0003800200 */
.L_x_14518:
        /* <DEDUP_REMOVED lines=9> */
.L_x_14522:
[----:B------:R-:W-:Y:S01]  /*157f0*/  IMAD.MOV.U32 R21, RZ, RZ, R16 ;  /* 0x000000ffff157224 */ /* 0x000fe200078e0010 */
[----:B------:R-:W-:Y:S01]  /*15800*/  PRMT R17, R17, 0x5432, R22 ;  /* 0x0000543211117816 */ /* 0x000fe20000000016 */
[----:B------:R-:W-:-:S07]  /*15810*/  IMAD.MOV.U32 R16, RZ, RZ, R11 ;  /* 0x000000ffff107224 */ /* 0x000fce00078e000b */
.L_x_14523:
[----:B------:R-:W-:Y:S05]  /*15820*/  BSYNC.RECONVERGENT B1 ;  /* 0x0000000000017941 */ /* 0x000fea0003800200 */
.L_x_14521:
        /* <DEDUP_REMOVED lines=9> */
.L_x_14525:
[----:B------:R-:W-:Y:S01]  /*158c0*/  IMAD.MOV.U32 R22, RZ, RZ, R21 ;  /* 0x000000ffff167224 */ /* 0x000fe200078e0015 */
[----:B------:R-:W-:Y:S01]  /*158d0*/  PRMT R23, R17, 0x7610, R23 ;  /* 0x0000761011177816 */ /* 0x000fe20000000017 */
[----:B------:R-:W-:Y:S01]  /*158e0*/  IMAD.MOV.U32 R21, RZ, RZ, R8 ;  /* 0x000000ffff157224 */ /* 0x000fe200078e0008 */
[----:B------:R-:W-:-:S07]  /*158f0*/  PRMT R17, R13, 0x7632, R17 ;  /* 0x000076320d117816 */ /* 0x000fce0000000011 */
.L_x_14526:
[----:B------:R-:W-:Y:S05]  /*15900*/  BSYNC.RECONVERGENT B1 ;  /* 0x0000000000017941 */ /* 0x000fea0003800200 */
.L_x_14524:
        /* <DEDUP_REMOVED lines=9> */
.L_x_14528:
[----:B------:R-:W-:Y:S01]  /*159a0*/  IMAD.MOV.U32 R26, RZ, RZ, R22 ;  /* 0x000000ffff1a7224 */ /* 0x000fe200078e0016 */
[----:B------:R-:W-:Y:S01]  /*159b0*/  PRMT R23, R13, 0x5410, R23 ;  /* 0x000054100d177816 */ /* 0x000fe20000000017 */
[----:B------:R-:W-:-:S07]  /*159c0*/  IMAD.MOV.U32 R22, RZ, RZ, R2 ;  /* 0x000000ffff167224 */ /* 0x000fce00078e0002 */
.L_x_14529:
[----:B------:R-:W-:Y:S05]  /*159d0*/  BSYNC.RECONVERGENT B1 ;  /* 0x0000000000017941 */ /* 0x000fea0003800200 */
.L_x_14527:
        /* <DEDUP_REMOVED lines=9> */
.L_x_14531:
[----:B------:R-:W-:Y:S01]  /*15a70*/  IMAD.MOV.U32 R27, RZ, RZ, R26 ;  /* 0x000000ffff1b7224 */ /* 0x000fe200078e001a */
[C---:B------:R-:W-:Y:S01]  /*15a80*/  PRMT R30, R23.reuse, 0x7632, R30 ;  /* 0x00007632171e7816 */ /* 0x040fe2000000001e */
[----:B------:R-:W-:Y:S01]  /*15a90*/  IMAD.MOV.U32 R26, RZ, RZ, R5 ;  /* 0x000000ffff1a7224 */ /* 0x000fe200078e0005 */
[----:B------:R-:W-:-:S07]  /*15aa0*/  PRMT R23, R23, 0x7610, R4 ;  /* 0x0000761017177816 */ /* 0x000fce0000000004 */
.L_x_14532:
[----:B------:R-:W-:Y:S05]  /*15ab0*/  BSYNC.RECONVERGENT B1 ;  /* 0x0000000000017941 */ /* 0x000fea0003800200 */
.L_x_14530:
        /* <DEDUP_REMOVED lines=9> */
.L_x_14534:
[----:B------:R-:W-:Y:S01]  /*15b50*/  IMAD.MOV.U32 R31, RZ, RZ, R27 ;  /* 0x000000ffff1f7224 */ /* 0x000fe200078e001b */
[----:B------:R-:W-:Y:S01]  /*15b60*/  PRMT R32, R30, 0x7610, R32 ;  /* 0x000076101e207816 */ /* 0x000fe20000000020 */
[----:B------:R-:W-:Y:S01]  /*15b70*/  IMAD.MOV.U32 R27, RZ, RZ, R28 ;  /* 0x000000ffff1b7224 */ /* 0x000fe200078e001c */
[----:B------:R-:W-:-:S07]  /*15b80*/  PRMT R30, R14, 0x7632, R30 ;  /* 0x000076320e1e7816 */ /* 0x000fce000000001e */
.L_x_14535:
[----:B------:R-:W-:Y:S05]  /*15b90*/  BSYNC.RECONVERGENT B1 ;  /* 0x0000000000017941 */ /* 0x000fea0003800200 */
.L_x_14533:
        /* <DEDUP_REMOVED lines=9> */
.L_x_14537:
[----:B------:R-:W-:Y:S01]  /*15c30*/  IMAD.MOV.U32 R28, RZ, RZ, R31 ;  /* 0x000000ffff1c7224 */ /* 0x000fe200078e001f */
[----:B------:R-:W-:Y:S01]  /*15c40*/  PRMT R32, R10, 0x5432, R32 ;  /* 0x000054320a207816 */ /* 0x000fe20000000020 */
[----:B------:R-:W-:-:S07]  /*15c50*/  IMAD.MOV.U32 R31, RZ, RZ, R6 ;  /* 0x000000ffff1f7224 */ /* 0x000fce00078e0006 */
.L_x_14538:
[----:B------:R-:W-:Y:S05]  /*15c60*/  BSYNC.RECONVERGENT B1 ;  /* 0x0000000000017941 */ /* 0x000fea0003800200 */
.L_x_14536:
[----:B------:R-:W0:Y:S01]  /*15c70*/  LDS.128 R4, [R0+0xa0] ;  /* 0x0000a00000047984 */ /* 0x000e220000000c00 */
[CC--:B------:R-:W-:Y:S01]  /*15c80*/  FSETP.GT.FTZ.AND P3, PT, R25.reuse, R18.reuse, PT ;  /* 0x000000121900720b */ /* 0x0c0fe20003f74000 */
[----:B------:R-:W-:Y:S02]  /*15c90*/  BSSY.RECONVERGENT B1, `(.L_x_14539) ;  /* 0x000001e000017945 */ /* 0x000fe40003800200 */
[----:B------:R-:W1:Y:S01]  /*15ca0*/  LDS.128 R12, [R0+0x80] ;  /* 0x00008000000c7984 */ /* 0x000e620000000c00 */
[----:B------:R-:W-:Y:S02]  /*15cb0*/  FSEL R29, R25, R18, P3 ;  /* 0x00000012191d7208 */ /* 0x000fe40001800000 */
[----:B------:R-:W-:Y:S01]  /*15cc0*/  FSEL R18, R18, R25, P3 ;  /* 0x0000001912127208 */ /* 0x000fe20001800000 */
[----:B------:R2:W3:Y:S01]  /*15cd0*/  LDS.128 R8, [R0+0x90] ;  /* 0x0000900000087984 */ /* 0x0004e20000000c00 */
[----:B------:R-:W-:Y:S02]  /*15ce0*/  FSEL R2, R20, R19, P3 ;  /* 0x0000001314027208 */ /* 0x000fe40001800000 */
[----:B------:R-:W-:Y:S01]  /*15cf0*/  FSEL R19, R19, R20, P3 ;  /* 0x0000001413137208 */ /* 0x000fe20001800000 */
[----:B------:R-:W-:-:S04]  /*15d00*/  FADD.FTZ R18, -R29, R18 ;  /* 0x000000121d127221 */ /* 0x000fc80000010100 */
[----:B------:R-:W-:-:S06]  /*15d10*/  FMUL.FTZ R18, R18, 1.4426950216293334961 ;  /* 0x3fb8aa3b12127820 */ /* 0x000fcc0000410000 */
[----:B------:R-:W4:Y:S02]  /*15d20*/  MUFU.EX2 R18, R18 ;  /* 0x0000001200127308 */ /* 0x000f240000000800 */
[----:B----4-:R-:W-:Y:S01]  /*15d30*/  FFMA.FTZ R2, R19, R18, R2 ;  /* 0x0000001213027223 */ /* 0x010fe20000010002 */
[----:B0-----:R-:W-:Y:S02]  /*15d40*/  HSETP2.GT.AND P1, PT, R4.H0_H0, R30.H1_H1, PT ;  /* 0x3000001e04007234 */ /* 0x001fe40003f24800 */
[----:B-1----:R-:W-:-:S03]  /*15d50*/  ISETP.GE.AND P0, PT, R12, R3, PT ;  /* 0x000000030c00720c */ /* 0x002fc60003f06270 */
[----:B------:R-:W-:Y:S02]  /*15d60*/  ISETP.EQ.OR P1, PT, R3, -0x1, P1 ;  /* 0xffffffff0300780c */ /* 0x000fe40000f22670 */
[----:B------:R-:W-:-:S04]  /*15d70*/  HSETP2.NEU.OR P0, PT, R4.H0_H0, R30.H1_H1, P0 ;  /* 0x3000001e04007234 */ /* 0x000fc8000070d820 */
[----:B------:R-:W-:-:S13]  /*15d80*/  PLOP3.LUT P1, PT, P1, P0, PT, 0x8, 0x80 ;  /* 0x000000000080781c */ /* 0x000fda0000f20170 */
[----:B------:R-:W-:Y:S01]  /*15d90*/  @!P1 PRMT R30, R30, 0x5410, R4 ;  /* 0x000054101e1e9816 */ /* 0x000fe20000000004 */
[----:B------:R-:W-:-:S04]  /*15da0*/  @!P1 IMAD.MOV.U32 R3, RZ, RZ, R12 ;  /* 0x000000ffff039224 */ /* 0x000fc800078e000c */
[----:B------:R-:W-:-:S05]  /*15db0*/  HSETP2.GT.AND P0, PT, R30.H1_H1, R17.H1_H1, PT ;  /* 0x300000111e007234 */ /* 0x000fca0003f04c00 */
[----:B------:R-:W-:-:S13]  /*15dc0*/  ISETP.EQ.OR P0, PT, R16, -0x1, P0 ;  /* 0xffffffff1000780c */ /* 0x000fda0000702670 */
[----:B--23--:R-:W-:Y:S05]  /*15dd0*/  @P0 BRA `(.L_x_14540) ;  /* 0x0000000000140947 */ /* 0x00cfea0003800000 */
[----:B------:R-:W-:Y:S01]  /*15de0*/  ISETP.GE.AND P0, PT, R3, R16, PT ;  /* 0x000000100300720c */ /* 0x000fe20003f06270 */
[----:B------:R-:W-:Y:S01]  /*15df0*/  IMAD.MOV.U32 R12, RZ, RZ, R16 ;  /* 0x000000ffff0c7224 */ /* 0x000fe200078e0010 */
[----:B------:R-:W-:-:S03]  /*15e00*/  PRMT R18, R17, 0x7632, R18 ;  /* 0x0000763211127816 */ /* 0x000fc60000000012 */
[----:B------:R-:W-:-:S13]  /*15e10*/  HSETP2.NEU.OR P0, PT, R30.H1_H1, R17.H1_H1, P0 ;  /* 0x300000111e007234 */ /* 0x000fda000070dc20 */
[----:B------:R-:W-:Y:S05]  /*15e20*/  @P0 BRA `(.L_x_14541) ;  /* 0x0000000000100947 */ /* 0x000fea0003800000 */
.L_x_14540:
[----:B------:R-:W-:Y:S01]  /*15e30*/  IMAD.MOV.U32 R12, RZ, RZ, R3 ;  /* 0x000000ffff0c7224 */ /* 0x000fe200078e0003 */
[C---:B------:R-:W-:Y:S01]  /*15e40*/  PRMT R18, R30.reuse, 0x7632, R18 ;  /* 0x000076321e127816 */ /* 0x040fe20000000012 */
[----:B------:R-:W-:Y:S01]  /*15e50*/  IMAD.MOV.U32 R3, RZ, RZ, R16 ;  /* 0x000000ffff037224 */ /* 0x000fe200078e0010 */
[----:B------:R-:W-:-:S07]  /*15e60*/  PRMT R30, R30, 0x7610, R17 ;  /* 0x000076101e1e7816 */ /* 0x000fce0000000011 */
.L_x_14541:
[----:B------:R-:W-:Y:S05]  /*15e70*/  BSYNC.RECONVERGENT B1 ;  /* 0x0000000000017941 */ /* 0x000fea0003800200 */
.L_x_14539:
        /* <DEDUP_REMOVED lines=9> */
.L_x_14543:
[----:B------:R-:W-:Y:S01]  /*15f10*/  IMAD.MOV.U32 R19, RZ, RZ, R12 ;  /* 0x000000ffff137224 */ /* 0x000fe200078e000c */
[----:B------:R-:W-:Y:S01]  /*15f20*/  PRMT R16, R18, 0x7610, R16 ;  /* 0x0000761012107816 */ /* 0x000fe20000000010 */
[----:B------:R-:W-:Y:S01]  /*15f30*/  IMAD.MOV.U32 R12, RZ, RZ, R21 ;  /* 0x000000ffff0c7224 */ /* 0x000fe200078e0015 */
[----:B------:R-:W-:-:S07]  /*15f40*/  PRMT R18, R17, 0x7610, R18 ;  /* 0x0000761011127816 */ /* 0x000fce0000000012 */
.L_x_14544:
[----:B------:R-:W-:Y:S05]  /*15f50*/  BSYNC.RECONVERGENT B1 ;  /* 0x0000000000017941 */ /* 0x000fea0003800200 */
.L_x_14542:
        /* <DEDUP_REMOVED lines=9> */
.L_x_14546:
[----:B------:R-:W-:Y:S01]  /*15ff0*/  IMAD.MOV.U32 R17, RZ, RZ, R19 ;  /* 0x000000ffff117224 */ /* 0x000fe200078e0013 */
[----:B------:R-:W-:Y:S01]  /*16000*/  PRMT R20, R16, 0x7610, R20 ;  /* 0x0000761010147816 */ /* 0x000fe20000000014 */
[----:B------:R-:W-:Y:S01]  /*16010*/  IMAD.MOV.U32 R19, RZ, RZ, R22 ;  /* 0x000000ffff137224 */ /* 0x000fe200078e0016 */
[----:B------:R-:W-:-:S07]  /*16020*/  PRMT R16, R23, 0x7610, R16 ;  /* 0x0000761017107816 */ /* 0x000fce0000000010 */
.L_x_14547:
[----:B------:R-:W-:Y:S05]  /*16030*/  BSYNC.RECONVERGENT B1 ;  /* 0x0000000000017941 */ /* 0x000fea0003800200 */
.L_x_14545:
        /* <DEDUP_REMOVED lines=9> */
.L_x_14549:
[----:B------:R-:W-:Y:S01]  /*160d0*/  IMAD.MOV.U32 R22, RZ, RZ, R17 ;  /* 0x000000ffff167224 */ /* 0x000fe200078e0011 */
[----:B------:R-:W-:Y:S01]  /*160e0*/  PRMT R16, R16, 0x5410, R20 ;  /* 0x0000541010107816 */ /* 0x000fe20000000014 */
[----:B------:R-:W-:Y:S01]  /*160f0*/  IMAD.MOV.U32 R17, RZ, RZ, R26 ;  /* 0x000000ffff117224 */ /* 0x000fe200078e001a */
[----:B------:R-:W-:-:S07]  /*16100*/  PRMT R20, R23, 0x7632, R20 ;  /* 0x0000763217147816 */ /* 0x000fce0000000014 */
.L_x_14550:
[----:B------:R-:W-:Y:S05]  /*16110*/  BSYNC.RECONVERGENT B1 ;  /* 0x0000000000017941 */ /* 0x000fea0003800200 */
.L_x_14548:
        /* <DEDUP_REMOVED lines=9> */
.L_x_14552:
[----:B------:R-:W-:Y:S01]  /*161b0*/  IMAD.MOV.U32 R26, RZ, RZ, R22 ;  /* 0x000000ffff1a7224 */ /* 0x000fe200078e0016 */
[----:B------:R-:W-:Y:S01]  /*161c0*/  PRMT R18, R18, 0x7610, R16 ;  /* 0x0000761012127816 */ /* 0x000fe20000000010 */
[----:B------:R-:W-:Y:S01]  /*161d0*/  IMAD.MOV.U32 R22, RZ, RZ, R27 ;  /* 0x000000ffff167224 */ /* 0x000fe200078e001b */
[----:B------:R-:W-:-:S07]  /*161e0*/  PRMT R16, R16, 0x5410, R30 ;  /* 0x0000541010107816 */ /* 0x000fce000000001e */
.L_x_14553:
[----:B------:R-:W-:Y:S05]  /*161f0*/  BSYNC.RECONVERGENT B1 ;  /* 0x0000000000017941 */ /* 0x000fea0003800200 */
.L_x_14551:
        /* <DEDUP_REMOVED lines=9> */
.L_x_14555:
[----:B------:R-:W-:Y:S01]  /*16290*/  IMAD.MOV.U32 R21, RZ, RZ, R26 ;  /* 0x000000ffff157224 */ /* 0x000fe200078e001a */
[----:B------:R-:W-:Y:S01]  /*162a0*/  PRMT R20, R20, 0x7610, R18 ;  /* 0x0000761014147816 */ /* 0x000fe20000000012 */
[----:B------:R-:W-:Y:S01]  /*162b0*/  IMAD.MOV.U32 R26, RZ, RZ, R31 ;  /* 0x000000ffff1a7224 */ /* 0x000fe200078e001f */
[----:B------:R-:W-:-:S07]  /*162c0*/  PRMT R18, R18, 0x5410, R32 ;  /* 0x0000541012127816 */ /* 0x000fce0000000020 */
.L_x_14556:
[----:B------:R-:W-:Y:S05]  /*162d0*/  BSYNC.RECONVERGENT B1 ;  /* 0x0000000000017941 */ /* 0x000fea0003800200 */
.L_x_14554:
        /* <DEDUP_REMOVED lines=9> */
.L_x_14558:
[----:B------:R-:W-:Y:S01]  /*16370*/  IMAD.MOV.U32 R23, RZ, RZ, R21 ;  /* 0x000000ffff177224 */ /* 0x000fe200078e0015 */
[C---:B------:R-:W-:Y:S01]  /*16380*/  PRMT R25, R20.reuse, 0x7632, R25 ;  /* 0x0000763214197816 */ /* 0x040fe20000000019 */
[----:B------:R-:W-:Y:S01]  /*16390*/  IMAD.MOV.U32 R21, RZ, RZ, R28 ;  /* 0x000000ffff157224 */ /* 0x000fe200078e001c */
[----:B------:R-:W-:-:S07]  /*163a0*/  PRMT R20, R20, 0x7610, R32 ;  /* 0x0000761014147816 */ /* 0x000fce0000000020 */
.L_x_14559:
[----:B------:R-:W-:Y:S05]  /*163b0*/  BSYNC.RECONVERGENT B1 ;  /* 0x0000000000017941 */ /* 0x000fea0003800200 */
.L_x_14557:
        /* <DEDUP_REMOVED lines=16> */
.L_x_14561:
[----:B------:R-:W-:Y:S01]  /*164c0*/  IMAD.MOV.U32 R4, RZ, RZ, R3 ;  /* 0x000000ffff047224 */ /* 0x000fe200078e0003 */
[----:B------:R-:W-:Y:S01]  /*164d0*/  PRMT R13, R13, 0x7610, R30 ;  /* 0x000076100d0d7816 */ /* 0x000fe2000000001e */
[----:B------:R-:W-:Y:S01]  /*164e0*/  IMAD.MOV.U32 R3, RZ, RZ, R12 ;  /* 0x000000ffff037224 */ /* 0x000fe200078e000c */
[----:B------:R-:W-:-:S07]  /*164f0*/  PRMT R30, R30, 0x5410, R18 ;  /* 0x000054101e1e7816 */ /* 0x000fce0000000012 */
.L_x_14562:
[----:B------:R-:W-:Y:S05]  /*16500*/  BSYNC.RECONVERGENT B1 ;  /* 0x0000000000017941 */ /* 0x000fea0003800200 */
.L_x_14560:
        /* <DEDUP_REMOVED lines=9> */
.L_x_14564:
[----:B------:R-:W-:Y:S01]  /*165a0*/  IMAD.MOV.U32 R12, RZ, RZ, R4 ;  /* 0x000000ffff0c7224 */ /* 0x000fe200078e0004 */
[----:B------:R-:W-:Y:S01]  /*165b0*/  PRMT R25, R25, 0x7610, R13 ;  /* 0x0000761019197816 */ /* 0x000fe2000000000d */
[----:B------:R-:W-:Y:S01]  /*165c0*/  IMAD.MOV.U32 R4, RZ, RZ, R19 ;  /* 0x000000ffff047224 */ /* 0x000fe200078e0013 */
[----:B------:R-:W-:-:S07]  /*165d0*/  PRMT R13, R13, 0x5410, R16 ;  /* 0x000054100d0d7816 */ /* 0x000fce0000000010 */
.L_x_14565:
[----:B------:R-:W-:Y:S05]  /*165e0*/  BSYNC.RECONVERGENT B1 ;  /* 0x0000000000017941 */ /* 0x000fea0003800200 */
.L_x_14563:
        /* <DEDUP_REMOVED lines=9> */
.L_x_14567:
[----:B------:R-:W-:Y:S01]  /*16680*/  IMAD.MOV.U32 R19, RZ, RZ, R12 ;  /* 0x000000ffff137224 */ /* 0x000fe200078e000c */
[----:B------:R-:W-:Y:S01]  /*16690*/  PRMT R27, R27, 0x7610, R25 ;  /* 0x000076101b1b7816 */ /* 0x000fe20000000019 */
[----:B------:R-:W-:Y:S01]  /*166a0*/  IMAD.MOV.U32 R12, RZ, RZ, R17 ;  /* 0x000000ffff0c7224 */ /* 0x000fe200078e0011 */
[----:B------:R-:W-:-:S07]  /*166b0*/  PRMT R25, R25, 0x5410, R20 ;  /* 0x0000541019197816 */ /* 0x000fce0000000014 */
.L_x_14568:
[----:B------:R-:W-:Y:S05]  /*166c0*/  BSYNC.RECONVERGENT B1 ;  /* 0x0000000000017941 */ /* 0x000fea0003800200 */
.L_x_14566:
        /* <DEDUP_REMOVED lines=9> */
.L_x_14570:
[----:B------:R-:W-:Y:S01]  /*16760*/  IMAD.MOV.U32 R17, RZ, RZ, R19 ;  /* 0x000000ffff117224 */ /* 0x000fe200078e0013 */
[----:B------:R-:W-:Y:S01]  /*16770*/  PRMT R28, R28, 0x7610, R27 ;  /* 0x000076101c1c7816 */ /* 0x000fe2000000001b */
[----:B------:R-:W-:Y:S01]  /*16780*/  IMAD.MOV.U32 R19, RZ, RZ, R22 ;  /* 0x000000ffff137224 */ /* 0x000fe200078e0016 */
[----:B------:R-:W-:-:S07]  /*16790*/  PRMT R27, R27, 0x7610, R16 ;  /* 0x000076101b1b7816 */ /* 0x000fce0000000010 */
.L_x_14571:
[----:B------:R-:W-:Y:S05]  /*167a0*/  BSYNC.RECONVERGENT B1 ;  /* 0x0000000000017941 */ /* 0x000fea0003800200 */
.L_x_14569:
        /* <DEDUP_REMOVED lines=9> */
.L_x_14573:
[----:B------:R-:W-:Y:S01]  /*16840*/  IMAD.MOV.U32 R16, RZ, RZ, R17 ;  /* 0x000000ffff107224 */ /* 0x000fe200078e0011 */
[----:B------:R-:W-:Y:S01]  /*16850*/  PRMT R22, R22, 0x7610, R28 ;  /* 0x0000761016167816 */ /* 0x000fe2000000001c */
[----:B------:R-:W-:Y:S01]  /*16860*/  IMAD.MOV.U32 R17, RZ, RZ, R26 ;  /* 0x000000ffff117224 */ /* 0x000fe200078e001a */
[----:B------:R-:W-:-:S07]  /*16870*/  PRMT R28, R28, 0x7610, R18 ;  /* 0x000076101c1c7816 */ /* 0x000fce0000000012 */
.L_x_14574:
[----:B------:R-:W-:Y:S05]  /*16880*/  BSYNC.RECONVERGENT B1 ;  /* 0x0000000000017941 */ /* 0x000fea0003800200 */
.L_x_14572:
        /* <DEDUP_REMOVED lines=9> */
.L_x_14576:
[----:B------:R-:W-:Y:S01]  /*16920*/  IMAD.MOV.U32 R18, RZ, RZ, R16 ;  /* 0x000000ffff127224 */ /* 0x000fe200078e0010 */
[C---:B------:R-:W-:Y:S01]  /*16930*/  PRMT R13, R22.reuse, 0x7632, R13 ;  /* 0x00007632160d7816 */ /* 0x040fe2000000000d */
[----:B------:R-:W-:Y:S01]  /*16940*/  IMAD.MOV.U32 R16, RZ, RZ, R21 ;  /* 0x000000ffff107224 */ /* 0x000fe200078e0015 */
[----:B------:R-:W-:-:S07]  /*16950*/  PRMT R22, R22, 0x7610, R20 ;  /* 0x0000761016167816 */ /* 0x000fce0000000014 */
.L_x_14577:
[----:B------:R-:W-:Y:S05]  /*16960*/  BSYNC.RECONVERGENT B1 ;  /* 0x0000000000017941 */ /* 0x000fea0003800200 */
.L_x_14575:
        /* <DEDUP_REMOVED lines=9> */
.L_x_14579:
[----:B------:R-:W-:Y:S01]  /*16a00*/  IMAD.MOV.U32 R20, RZ, RZ, R18 ;  /* 0x000000ffff147224 */ /* 0x000fe200078e0012 */
[----:B------:R-:W-:Y:S01]  /*16a10*/  PRMT R21, R13, 0x7610, R21 ;  /* 0x000076100d157816 */ /* 0x000fe20000000015 */
[----:B------:R-:W-:Y:S01]  /*16a20*/  IMAD.MOV.U32 R18, RZ, RZ, R23 ;  /* 0x000000ffff127224 */ /* 0x000fe200078e0017 */
[----:B------:R-:W-:-:S07]  /*16a30*/  PRMT R13, R25, 0x7610, R13 ;  /* 0x00007610190d7816 */ /* 0x000fce000000000d */
.L_x_14580:
[----:B------:R-:W-:Y:S05]  /*16a40*/  BSYNC.RECONVERGENT B1 ;  /* 0x0000000000017941 */ /* 0x000fea0003800200 */
.L_x_14578:
        /* <DEDUP_REMOVED lines=16> */
.L_x_14582:
[----:B------:R-:W-:Y:S01]  /*16b50*/  IMAD.MOV.U32 R14, RZ, RZ, R3 ;  /* 0x000000ffff0e7224 */ /* 0x000fe200078e0003 */
[----:B------:R-:W-:Y:S01]  /*16b60*/  PRMT R21, R21, 0x7610, R30 ;  /* 0x0000761015157816 */ /* 0x000fe2000000001e */
[----:B------:R-:W-:Y:S01]  /*16b70*/  IMAD.MOV.U32 R3, RZ, RZ, R4 ;  /* 0x000000ffff037224 */ /* 0x000fe200078e0004 */
[----:B------:R-:W-:-:S07]  /*16b80*/  PRMT R30, R30, 0x7610, R13 ;  /* 0x000076101e1e7816 */ /* 0x000fce000000000d */
.L_x_14583:
[----:B------:R-:W-:Y:S05]  /*16b90*/  BSYNC.RECONVERGENT B1 ;  /* 0x0000000000017941 */ /* 0x000fea0003800200 */
.L_x_14581:
        /* <DEDUP_REMOVED lines=9> */
.L_x_14585:
[----:B------:R-:W-:Y:S01]  /*16c30*/  IMAD.MOV.U32 R4, RZ, RZ, R14 ;  /* 0x000000ffff047224 */ /* 0x000fe200078e000e */
[----:B------:R-:W-:Y:S01]  /*16c40*/  PRMT R13, R13, 0x7610, R21 ;  /* 0x000076100d0d7816 */ /* 0x000fe20000000015 */
[----:B------:R-:W-:Y:S01]  /*16c50*/  IMAD.MOV.U32 R14, RZ, RZ, R12 ;  /* 0x000000ffff0e7224 */ /* 0x000fe200078e000c */
[----:B------:R-:W-:-:S07]  /*16c60*/  PRMT R21, R21, 0x7610, R25 ;  /* 0x0000761015157816 */ /* 0x000fce0000000019 */
.L_x_14586:
[----:B------:R-:W-:Y:S05]  /*16c70*/  BSYNC.RECONVERGENT B1 ;  /* 0x0000000000017941 */ /* 0x000fea0003800200 */
.L_x_14584:
        /* <DEDUP_REMOVED lines=9> */
.L_x_14588:
[----:B------:R-:W-:Y:S01]  /*16d10*/  IMAD.MOV.U32 R12, RZ, RZ, R4 ;  /* 0x000000ffff0c7224 */ /* 0x000fe200078e0004 */
[----:B------:R-:W-:Y:S01]  /*16d20*/  PRMT R23, R23, 0x7610, R13 ;  /* 0x0000761017177816 */ /* 0x000fe2000000000d */
[----:B------:R-:W-:Y:S01]  /*16d30*/  IMAD.MOV.U32 R4, RZ, RZ, R19 ;  /* 0x000000ffff047224 */ /* 0x000fe200078e0013 */
[----:B------:R-:W-:-:S07]  /*16d40*/  PRMT R13, R13, 0x7610, R27 ;  /* 0x000076100d0d7816 */ /* 0x000fce000000001b */
.L_x_14589:
[----:B------:R-:W-:Y:S05]  /*16d50*/  BSYNC.RECONVERGENT B1 ;  /* 0x0000000000017941 */ /* 0x000fea0003800200 */
.L_x_14587:
        /* <DEDUP_REMOVED lines=9> */
.L_x_14591:
[----:B------:R-:W-:Y:S01]  /*16df0*/  IMAD.MOV.U32 R19, RZ, RZ, R12 ;  /* 0x000000ffff137224 */ /* 0x000fe200078e000c */
[----:B------:R-:W-:Y:S01]  /*16e00*/  PRMT R25, R25, 0x7610, R23 ;  /* 0x0000761019197816 */ /* 0x000fe20000000017 */
[----:B------:R-:W-:Y:S01]  /*16e10*/  IMAD.MOV.U32 R12, RZ, RZ, R17 ;  /* 0x000000ffff0c7224 */ /* 0x000fe200078e0011 */
[----:B------:R-:W-:-:S07]  /*16e20*/  PRMT R23, R23, 0x7610, R28 ;  /* 0x0000761017177816 */ /* 0x000fce000000001c */
.L_x_14592:
[----:B------:R-:W-:Y:S05]  /*16e30*/  BSYNC.RECONVERGENT B1 ;  /* 0x0000000000017941 */ /* 0x000fea0003800200 */
.L_x_14590:
        /* <DEDUP_REMOVED lines=9> */
.L_x_14594:
[C---:B------:R-:W-:Y:S01]  /*16ed0*/  PRMT R22, R25.reuse, 0x7632, R22 ;  /* 0x0000763219167816 */ /* 0x040fe20000000016 */
[----:B------:R-:W-:Y:S02]  /*16ee0*/  IMAD.MOV.U32 R17, RZ, RZ, R19 ;  /* 0x000000ffff117224 */ /* 0x000fe400078e0013 */
[----:B------:R-:W-:Y:S01]  /*16ef0*/  IMAD.MOV.U32 R19, RZ, RZ, R16 ;  /* 0x000000ffff137224 */ /* 0x000fe200078e0010 */
[----:B------:R-:W-:-:S07]  /*16f00*/  PRMT R25, R25, 0x7610, R22 ;  /* 0x0000761019197816 */ /* 0x000fce0000000016 */
.L_x_14595:
[----:B------:R-:W-:Y:S05]  /*16f10*/  BSYNC.RECONVERGENT B1 ;  /* 0x0000000000017941 */ /* 0x000fea0003800200 */
.L_x_14593:
        /* <DEDUP_REMOVED lines=9> */
.L_x_14597:
[----:B------:R-:W-:Y:S01]  /*16fb0*/  IMAD.MOV.U32 R27, RZ, RZ, R17 ;  /* 0x000000ffff1b7224 */ /* 0x000fe200078e0011 */
[----:B------:R-:W-:Y:S01]  /*16fc0*/  PRMT R16, R22, 0x7610, R16 ;  /* 0x0000761016107816 */ /* 0x000fe20000000010 */
[----:B------:R-:W-:Y:S01]  /*16fd0*/  IMAD.MOV.U32 R17, RZ, RZ, R18 ;  /* 0x000000ffff117224 */ /* 0x000fe200078e0012 */
[----:B------:R-:W-:-:S07]  /*16fe0*/  PRMT R22, R13, 0x7610, R22 ;  /* 0x000076100d167816 */ /* 0x000fce0000000016 */
.L_x_14598:
[----:B------:R-:W-:Y:S05]  /*16ff0*/  BSYNC.RECONVERGENT B1 ;  /* 0x0000000000017941 */ /* 0x000fea0003800200 */
.L_x_14596:
        /* <DEDUP_REMOVED lines=9> */
.L_x_14600:
[----:B------:R-:W-:Y:S01]  /*17090*/  IMAD.MOV.U32 R18, RZ, RZ, R27 ;  /* 0x000000ffff127224 */ /* 0x000fe200078e001b */
[----:B------:R-:W-:Y:S01]  /*170a0*/  PRMT R13, R16, 0x7610, R13 ;  /* 0x00007610100d7816 */ /* 0x000fe2000000000d */
[----:B------:R-:W-:Y:S01]  /*170b0*/  IMAD.MOV.U32 R27, RZ, RZ, R20 ;  /* 0x000000ffff1b7224 */ /* 0x000fe200078e0014 */
[----:B------:R-:W-:-:S07]  /*170c0*/  PRMT R16, R21, 0x7610, R16 ;  /* 0x0000761015107816 */ /* 0x000fce0000000010 */
.L_x_14601:
[----:B------:R-:W-:Y:S05]  /*170d0*/  BSYNC.RECONVERGENT B1 ;  /* 0x0000000000017941 */ /* 0x000fea0003800200 */
.L_x_14599:
        /* <DEDUP_REMOVED lines=16> */
.L_x_14603:
[----:B------:R-:W-:Y:S01]  /*171e0*/  IMAD.MOV.U32 R5, RZ, RZ, R3 ;  /* 0x000000ffff057224 */ /* 0x000fe200078e0003 */
[C---:B------:R-:W-:Y:S01]  /*171f0*/  PRMT R15, R30.reuse, 0x7632, R15 ;  /* 0x000076321e0f7816 */ /* 0x040fe2000000000f */
[----:B------:R-:W-:Y:S01]  /*17200*/  IMAD.MOV.U32 R3, RZ, RZ, R14 ;  /* 0x000000ffff037224 */ /* 0x000fe200078e000e */
[----:B------:R-:W-:-:S07]  /*17210*/  PRMT R30, R30, 0x7610, R21 ;  /* 0x000076101e1e7816 */ /* 0x000fce0000000015 */
.L_x_14604:
[----:B------:R-:W-:Y:S05]  /*17220*/  BSYNC.RECONVERGENT B1 ;  /* 0x0000000000017941 */ /* 0x000fea0003800200 */
.L_x_14602:
        /* <DEDUP_REMOVED lines=9> */
.L_x_14606:
[----:B------:R-:W-:Y:S01]  /*172c0*/  IMAD.MOV.U32 R21, RZ, RZ, R5 ;  /* 0x000000ffff157224 */ /* 0x000fe200078e0005 */
[----:B------:R-:W-:Y:S01]  /*172d0*/  PRMT R14, R15, 0x7610, R14 ;  /* 0x000076100f0e7816 */ /* 0x000fe2000000000e */
[----:B------:R-:W-:Y:S01]  /*172e0*/  IMAD.MOV.U32 R5, RZ, RZ, R4 ;  /* 0x000000ffff057224 */ /* 0x000fe200078e0004 */
[----:B------:R-:W-:-:S07]  /*172f0*/  PRMT R15, R13, 0x7632, R15 ;  /* 0x000076320d0f7816 */ /* 0x000fce000000000f */
.L_x_14607:
[----:B------:R-:W-:Y:S05]  /*17300*/  BSYNC.RECONVERGENT B1 ;  /* 0x0000000000017941 */ /* 0x000fea0003800200 */
.L_x_14605:
        /* <DEDUP_REMOVED lines=9> */
.L_x_14609:
[----:B------:R-:W-:Y:S01]  /*173a0*/  IMAD.MOV.U32 R4, RZ, RZ, R21 ;  /* 0x000000ffff047224 */ /* 0x000fe200078e0015 */
[----:B------:R-:W-:Y:S01]  /*173b0*/  PRMT R20, R14, 0x7610, R20 ;  /* 0x000076100e147816 */ /* 0x000fe20000000014 */
[----:B------:R-:W-:Y:S01]  /*173c0*/  IMAD.MOV.U32 R21, RZ, RZ, R12 ;  /* 0x000000ffff157224 */ /* 0x000fe200078e000c */
[----:B------:R-:W-:-:S07]  /*173d0*/  PRMT R14, R23, 0x7632, R14 ;  /* 0x00007632170e7816 */ /* 0x000fce000000000e */
.L_x_14610:
[----:B------:R-:W-:Y:S05]  /*173e0*/  BSYNC.RECONVERGENT B1 ;  /* 0x0000000000017941 */ /* 0x000fea0003800200 */
.L_x_14608:
        /* <DEDUP_REMOVED lines=9> */
.L_x_14612:
[----:B------:R-:W-:Y:S01]  /*17480*/  IMAD.MOV.U32 R12, RZ, RZ, R4 ;  /* 0x000000ffff0c7224 */ /* 0x000fe200078e0004 */
[--C-:B------:R-:W-:Y:S01]  /*17490*/  PRMT R13, R13, 0x5410, R20.reuse ;  /* 0x000054100d0d7816 */ /* 0x100fe20000000014 */
[----:B------:R-:W-:Y:S01]  /*174a0*/  IMAD.MOV.U32 R4, RZ, RZ, R19 ;  /* 0x000000ffff047224 */ /* 0x000fe200078e0013 */
[----:B------:R-:W-:-:S07]  /*174b0*/  PRMT R20, R25, 0x7632, R20 ;  /* 0x0000763219147816 */ /* 0x000fce0000000014 */
.L_x_14613:
[----:B------:R-:W-:Y:S05]  /*174c0*/  BSYNC.RECONVERGENT B1 ;  /* 0x0000000000017941 */ /* 0x000fea0003800200 */
.L_x_14611:
        /* <DEDUP_REMOVED lines=9> */
.L_x_14615:
[----:B------:R-:W-:Y:S01]  /*17560*/  IMAD.MOV.U32 R26, RZ, RZ, R12 ;  /* 0x000000ffff1a7224 */ /* 0x000fe200078e000c */
[----:B------:R-:W-:Y:S01]  /*17570*/  PRMT R14, R14, 0x7610, R13 ;  /* 0x000076100e0e7816 */ /* 0x000fe2000000000d */
[----:B------:R-:W-:Y:S01]  /*17580*/  IMAD.MOV.U32 R12, RZ, RZ, R17 ;  /* 0x000000ffff0c7224 */ /* 0x000fe200078e0011 */
[----:B------:R-:W-:-:S07]  /*17590*/  PRMT R13, R13, 0x5410, R22 ;  /* 0x000054100d0d7816 */ /* 0x000fce0000000016 */
.L_x_14616:
[----:B------:R-:W-:Y:S05]  /*175a0*/  BSYNC.RECONVERGENT B1 ;  /* 0x0000000000017941 */ /* 0x000fea0003800200 */
.L_x_14614:
        /* <DEDUP_REMOVED lines=9> */
.L_x_14618:
[----:B------:R-:W-:Y:S01]  /*17640*/  IMAD.MOV.U32 R17, RZ, RZ, R26 ;  /* 0x000000ffff117224 */ /* 0x000fe200078e001a */
[C---:B------:R-:W-:Y:S01]  /*17650*/  PRMT R19, R14.reuse, 0x7632, R19 ;  /* 0x000076320e137816 */ /* 0x040fe20000000013 */
[----:B------:R-:W-:Y:S01]  /*17660*/  IMAD.MOV.U32 R26, RZ, RZ, R27 ;  /* 0x000000ffff1a7224 */ /* 0x000fe200078e001b */
[----:B------:R-:W-:-:S07]  /*17670*/  PRMT R14, R14, 0x5410, R16 ;  /* 0x000054100e0e7816 */ /* 0x000fce0000000010 */
.L_x_14619:
[----:B------:R-:W-:Y:S05]  /*17680*/  BSYNC.RECONVERGENT B1 ;  /* 0x0000000000017941 */ /* 0x000fea0003800200 */
.L_x_14617:
        /* <DEDUP_REMOVED lines=9> */
.L_x_14621:
[----:B------:R-:W-:Y:S01]  /*17720*/  IMAD.MOV.U32 R16, RZ, RZ, R17 ;  /* 0x000000ffff107224 */ /* 0x000fe200078e0011 */
[--C-:B------:R-:W-:Y:S01]  /*17730*/  PRMT R15, R15, 0x5410, R19.reuse ;  /* 0x000054100f0f7816 */ /* 0x100fe20000000013 */
[----:B------:R-:W-:Y:S01]  /*17740*/  IMAD.MOV.U32 R17, RZ, RZ, R18 ;  /* 0x000000ffff117224 */ /* 0x000fe200078e0012 */
[----:B------:R-:W-:-:S07]  /*17750*/  PRMT R19, R13, 0x7610, R19 ;  /* 0x000076100d137816 */ /* 0x000fce0000000013 */
.L_x_14622:
[----:B------:R-:W-:Y:S05]  /*17760*/  BSYNC.RECONVERGENT B1 ;  /* 0x0000000000017941 */ /* 0x000fea0003800200 */
.L_x_14620:
        /* <DEDUP_REMOVED lines=16> */
.L_x_14624:
[----:B------:R-:W-:Y:S01]  /*17870*/  IMAD.MOV.U32 R8, RZ, RZ, R3 ;  /* 0x000000ffff087224 */ /* 0x000fe200078e0003 */
[----:B------:R-:W-:Y:S01]  /*17880*/  PRMT R18, R18, 0x7610, R30 ;  /* 0x0000761012127816 */ /* 0x000fe2000000001e */
[----:B------:R-:W-:Y:S01]  /*17890*/  IMAD.MOV.U32 R3, RZ, RZ, R5 ;  /* 0x000000ffff037224 */ /* 0x000fe200078e0005 */
[----:B------:R-:W-:-:S07]  /*178a0*/  PRMT R30, R30, 0x5410, R15 ;  /* 0x000054101e1e7816 */ /* 0x000fce000000000f */
.L_x_14625:
[----:B------:R-:W-:Y:S05]  /*178b0*/  BSYNC.RECONVERGENT B1 ;  /* 0x0000000000017941 */ /* 0x000fea0003800200 */
.L_x_14623:
        /* <DEDUP_REMOVED lines=9> */
.L_x_14627:
[----:B------:R-:W-:Y:S01]  /*17950*/  IMAD.MOV.U32 R5, RZ, RZ, R8 ;  /* 0x000000ffff057224 */ /* 0x000fe200078e0008 */
[----:B------:R-:W-:Y:S01]  /*17960*/  PRMT R19, R19, 0x7610, R18 ;  /* 0x0000761013137816 */ /* 0x000fe20000000012 */
[----:B------:R-:W-:Y:S01]  /*17970*/  IMAD.MOV.U32 R8, RZ, RZ, R21 ;  /* 0x000000ffff087224 */ /* 0x000fe200078e0015 */
[----:B------:R-:W-:-:S07]  /*17980*/  PRMT R18, R18, 0x5410, R14 ;  /* 0x0000541012127816 */ /* 0x000fce000000000e */
.L_x_14628:
[----:B------:R-:W-:Y:S05]  /*17990*/  BSYNC.RECONVERGENT B1 ;  /* 0x0000000000017941 */ /* 0x000fea0003800200 */
.L_x_14626:
        /* <DEDUP_REMOVED lines=9> */
.L_x_14630:
[----:B------:R-:W-:Y:S01]  /*17a30*/  IMAD.MOV.U32 R21, RZ, RZ, R5 ;  /* 0x000000ffff157224 */ /* 0x000fe200078e0005 */
[C---:B------:R-:W-:Y:S01]  /*17a40*/  PRMT R13, R19.reuse, 0x7632, R13 ;  /* 0x00007632130d7816 */ /* 0x040fe2000000000d */
[----:B------:R-:W-:Y:S01]  /*17a50*/  IMAD.MOV.U32 R5, RZ, RZ, R4 ;  /* 0x000000ffff057224 */ /* 0x000fe200078e0004 */
[----:B------:R-:W-:-:S07]  /*17a60*/  PRMT R19, R19, 0x5410, R20 ;  /* 0x0000541013137816 */ /* 0x000fce0000000014 */
.L_x_14631:
[----:B------:R-:W-:Y:S05]  /*17a70*/  BSYNC.RECONVERGENT B1 ;  /* 0x0000000000017941 */ /* 0x000fea0003800200 */
.L_x_14629:
        /* <DEDUP_REMOVED lines=9> */
.L_x_14633:
[----:B------:R-:W-:Y:S01]  /*17b10*/  IMAD.MOV.U32 R23, RZ, RZ, R21 ;  /* 0x000000ffff177224 */ /* 0x000fe200078e0015 */
[--C-:B------:R-:W-:Y:S01]  /*17b20*/  PRMT R4, R4, 0x5410, R13.reuse ;  /* 0x0000541004047816 */ /* 0x100fe2000000000d */
[----:B------:R-:W-:Y:S01]  /*17b30*/  IMAD.MOV.U32 R21, RZ, RZ, R12 ;  /* 0x000000ffff157224 */ /* 0x000fe200078e000c */
[----:B------:R-:W-:-:S07]  /*17b40*/  PRMT R13, R13, 0x7632, R13 ;  /* 0x000076320d0d7816 */ /* 0x000fce000000000d */
.L_x_14634:
[----:B------:R-:W-:Y:S05]  /*17b50*/  BSYNC.RECONVERGENT B1 ;  /* 0x0000000000017941 */ /* 0x000fea0003800200 */
.L_x_14632:
        /* <DEDUP_REMOVED lines=9> */
.L_x_14636:
[----:B------:R-:W-:Y:S01]  /*17bf0*/  IMAD.MOV.U32 R12, RZ, RZ, R23 ;  /* 0x000000ffff0c7224 */ /* 0x000fe200078e0017 */
[----:B------:R-:W-:Y:S01]  /*17c00*/  PRMT R4, R4, 0x7632, R14 ;  /* 0x0000763204047816 */ /* 0x000fe2000000000e */
[----:B------:R-:W-:-:S07]  /*17c10*/  IMAD.MOV.U32 R23, RZ, RZ, R26 ;  /* 0x000000ffff177224 */ /* 0x000fce00078e001a */
.L_x_14637:
[----:B------:R-:W-:Y:S05]  /*17c20*/  BSYNC.RECONVERGENT B1 ;  /* 0x0000000000017941 */ /* 0x000fea0003800200 */
.L_x_14635:
        /* <DEDUP_REMOVED lines=9> */
.L_x_14639:
[----:B------:R-:W-:Y:S01]  /*17cc0*/  IMAD.MOV.U32 R25, RZ, RZ, R12 ;  /* 0x000000ffff197224 */ /* 0x000fe200078e000c */
[----:B------:R-:W-:Y:S01]  /*17cd0*/  PRMT R14, R4, 0x7610, R14 ;  /* 0x00007610040e7816 */ /* 0x000fe2000000000e */
[----:B------:R-:W-:Y:S01]  /*17ce0*/  IMAD.MOV.U32 R12, RZ, RZ, R17 ;  /* 0x000000ffff0c7224 */ /* 0x000fe200078e0011 */
[----:B------:R-:W-:-:S07]  /*17cf0*/  PRMT R4, R19, 0x7610, R4 ;  /* 0x0000761013047816 */ /* 0x000fce0000000004 */
.L_x_14640:
[----:B------:R-:W-:Y:S05]  /*17d00*/  BSYNC.RECONVERGENT B1 ;  /* 0x0000000000017941 */ /* 0x000fea0003800200 */
.L_x_14638:
        /* <DEDUP_REMOVED lines=9> */
.L_x_14642:
[----:B------:R-:W-:Y:S01]  /*17da0*/  IMAD.MOV.U32 R17, RZ, RZ, R25 ;  /* 0x000000ffff117224 */ /* 0x000fe200078e0019 */
[----:B------:R-:W-:Y:S01]  /*17db0*/  PRMT R13, R13, 0x5410, R14 ;  /* 0x000054100d0d7816 */ /* 0x000fe2000000000e */
[----:B------:R-:W-:Y:S01]  /*17dc0*/  IMAD.MOV.U32 R25, RZ, RZ, R16 ;  /* 0x000000ffff197224 */ /* 0x000fe200078e0010 */
[----:B------:R-:W-:-:S07]  /*17dd0*/  PRMT R14, R15, 0x7632, R14 ;  /* 0x000076320f0e7816 */ /* 0x000fce000000000e */
.L_x_14643:
[----:B------:R-:W-:Y:S05]  /*17de0*/  BSYNC.RECONVERGENT B1 ;  /* 0x0000000000017941 */ /* 0x000fea0003800200 */
.L_x_14641:
        /* <DEDUP_REMOVED lines=16> */
.L_x_14645:
[----:B------:R-:W-:Y:S01]  /*17ef0*/  IMAD.MOV.U32 R6, RZ, RZ, R3 ;  /* 0x000000ffff067224 */ /* 0x000fe200078e0003 */
[----:B------:R-:W-:Y:S01]  /*17f00*/  PRMT R9, R9, 0x7610, R30 ;  /* 0x0000761009097816 */ /* 0x000fe2000000001e */
[----:B------:R-:W-:Y:S01]  /*17f10*/  IMAD.MOV.U32 R3, RZ, RZ, R8 ;  /* 0x000000ffff037224 */ /* 0x000fe200078e0008 */
[----:B------:R-:W-:-:S07]  /*17f20*/  PRMT R30, R30, 0x7610, R18 ;  /* 0x000076101e1e7816 */ /* 0x000fce0000000012 */
.L_x_14646:
[----:B------:R-:W-:Y:S05]  /*17f30*/  BSYNC.RECONVERGENT B1 ;  /* 0x0000000000017941 */ /* 0x000fea0003800200 */
.L_x_14644:
        /* <DEDUP_REMOVED lines=9> */
.L_x_14648:
[----:B------:R-:W-:Y:S01]  /*17fd0*/  IMAD.MOV.U32 R8, RZ, RZ, R6 ;  /* 0x000000ffff087224 */ /* 0x000fe200078e0006 */
[----:B------:R-:W-:Y:S01]  /*17fe0*/  PRMT R9, R9, 0x7632, R19 ;  /* 0x0000763209097816 */ /* 0x000fe20000000013 */
[----:B------:R-:W-:-:S07]  /*17ff0*/  IMAD.MOV.U32 R6, RZ, RZ, R5 ;  /* 0x000000ffff067224 */ /* 0x000fce00078e0005 */
.L_x_14649:
[----:B------:R-:W-:Y:S05]  /*18000*/  BSYNC.RECONVERGENT B1 ;  /* 0x0000000000017941 */ /* 0x000fea0003800200 */
.L_x_14647:
        /* <DEDUP_REMOVED lines=9> */
.L_x_14651:
[----:B------:R-:W-:Y:S01]  /*180a0*/  IMAD.MOV.U32 R16, RZ, RZ, R8 ;  /* 0x000000ffff107224 */ /* 0x000fe200078e0008 */
[----:B------:R-:W-:Y:S01]  /*180b0*/  PRMT R14, R14, 0x5410, R9 ;  /* 0x000054100e0e7816 */ /* 0x000fe20000000009 */
[----:B------:R-:W-:Y:S01]  /*180c0*/  IMAD.MOV.U32 R8, RZ, RZ, R21 ;  /* 0x000000ffff087224 */ /* 0x000fe200078e0015 */
[----:B------:R-:W-:-:S07]  /*180d0*/  PRMT R9, R13, 0x7610, R9 ;  /* 0x000076100d097816 */ /* 0x000fce0000000009 */
.L_x_14652:
[----:B------:R-:W-:Y:S05]  /*180e0*/  BSYNC.RECONVERGENT B1 ;  /* 0x0000000000017941 */ /* 0x000fea0003800200 */
.L_x_14650:
        /* <DEDUP_REMOVED lines=9> */
.L_x_14654:
[----:B------:R-:W-:Y:S01]  /*18180*/  IMAD.MOV.U32 R5, RZ, RZ, R16 ;  /* 0x000000ffff057224 */ /* 0x000fe200078e0010 */
[----:B------:R-:W-:Y:S01]  /*18190*/  PRMT R15, R15, 0x7610, R14 ;  /* 0x000076100f0f7816 */ /* 0x000fe2000000000e */
[----:B------:R-:W-:Y:S01]  /*181a0*/  IMAD.MOV.U32 R16, RZ, RZ, R23 ;  /* 0x000000ffff107224 */ /* 0x000fe200078e0017 */
[----:B------:R-:W-:-:S07]  /*181b0*/  PRMT R14, R14, 0x7610, R4 ;  /* 0x000076100e0e7816 */ /* 0x000fce0000000004 */
.L_x_14655:
[----:B------:R-:W-:Y:S05]  /*181c0*/  BSYNC.RECONVERGENT B1 ;  /* 0x0000000000017941 */ /* 0x000fea0003800200 */
.L_x_14653:
        /* <DEDUP_REMOVED lines=9> */
.L_x_14657:
[----:B------:R-:W-:Y:S01]  /*18260*/  IMAD.MOV.U32 R18, RZ, RZ, R5 ;  /* 0x000000ffff127224 */ /* 0x000fe200078e0005 */
[----:B------:R-:W-:Y:S01]  /*18270*/  PRMT R19, R19, 0x7610, R15 ;  /* 0x0000761013137816 */ /* 0x000fe2000000000f */
[----:B------:R-:W-:Y:S01]  /*18280*/  IMAD.MOV.U32 R5, RZ, RZ, R12 ;  /* 0x000000ffff057224 */ /* 0x000fe200078e000c */
[----:B------:R-:W-:-:S07]  /*18290*/  PRMT R15, R15, 0x5410, R4 ;  /* 0x000054100f0f7816 */ /* 0x000fce0000000004 */
.L_x_14658:
[----:B------:R-:W-:Y:S05]  /*182a0*/  BSYNC.RECONVERGENT B1 ;  /* 0x0000000000017941 */ /* 0x000fea0003800200 */
.L_x_14656:
        /* <DEDUP_REMOVED lines=9> */
.L_x_14660:
[----:B------:R-:W-:Y:S01]  /*18340*/  IMAD.MOV.U32 R4, RZ, RZ, R18 ;  /* 0x000000ffff047224 */ /* 0x000fe200078e0012 */
[C---:B------:R-:W-:Y:S01]  /*18350*/  PRMT R13, R19.reuse, 0x7632, R13 ;  /* 0x00007632130d7816 */ /* 0x040fe2000000000d */
[----:B------:R-:W-:Y:S01]  /*18360*/  IMAD.MOV.U32 R18, RZ, RZ, R25 ;  /* 0x000000ffff127224 */ /* 0x000fe200078e0019 */
[----:B------:R-:W-:-:S07]  /*18370*/  PRMT R19, R19, 0x5410, R14 ;  /* 0x0000541013137816 */ /* 0x000fce000000000e */
.L_x_14661:
[----:B------:R-:W-:Y:S05]  /*18380*/  BSYNC.RECONVERGENT B1 ;  /* 0x0000000000017941 */ /* 0x000fea0003800200 */
.L_x_14659:
        /* <DEDUP_REMOVED lines=9> */
.L_x_14663:
[----:B------:R-:W-:Y:S01]  /*18420*/  IMAD.MOV.U32 R12, RZ, RZ, R4 ;  /* 0x000000ffff0c7224 */ /* 0x000fe200078e0004 */
[C---:B------:R-:W-:Y:S01]  /*18430*/  PRMT R14, R13.reuse, 0x7610, R14 ;  /* 0x000076100d0e7816 */ /* 0x040fe2000000000e */
[----:B------:R-:W-:Y:S01]  /*18440*/  IMAD.MOV.U32 R4, RZ, RZ, R17 ;  /* 0x000000ffff047224 */ /* 0x000fe200078e0011 */
[----:B------:R-:W-:-:S07]  /*18450*/  PRMT R13, R13, 0x7632, R13 ;  /* 0x000076320d0d7816 */ /* 0x000fce000000000d */
.L_x_14664:
[----:B------:R-:W-:Y:S05]  /*18460*/  BSYNC.RECONVERGENT B1 ;  /* 0x0000000000017941 */ /* 0x000fea0003800200 */
.L_x_14662:
        /* <DEDUP_REMOVED lines=16> */
.L_x_14666:
[----:B------:R-:W-:Y:S01]  /*18570*/  IMAD.MOV.U32 R20, RZ, RZ, R3 ;  /* 0x000000ffff147224 */ /* 0x000fe200078e0003 */
[C---:B------:R-:W-:Y:S01]  /*18580*/  PRMT R15, R30.reuse, 0x7632, R15 ;  /* 0x000076321e0f7816 */ /* 0x040fe2000000000f */
[----:B------:R-:W-:Y:S01]  /*18590*/  IMAD.MOV.U32 R3, RZ, RZ, R6 ;  /* 0x000000ffff037224 */ /* 0x000fe200078e0006 */
[----:B------:R-:W-:-:S07]  /*185a0*/  PRMT R30, R30, 0x7610, R9 ;  /* 0x000076101e1e7816 */ /* 0x000fce0000000009 */
.L_x_14667:
[----:B------:R-:W-:Y:S05]  /*185b0*/  BSYNC.RECONVERGENT B1 ;  /* 0x0000000000017941 */ /* 0x000fea0003800200 */
.L_x_14665:
        /* <DEDUP_REMOVED lines=9> */
.L_x_14669:
[--C-:B------:R-:W-:Y:S01]  /*18650*/  PRMT R9, R9, 0x5410, R15.reuse ;  /* 0x0000541009097816 */ /* 0x100fe2000000000f */
[----:B------:R-:W-:Y:S02]  /*18660*/  IMAD.MOV.U32 R17, RZ, RZ, R20 ;  /* 0x000000ffff117224 */ /* 0x000fe400078e0014 */
[----:B------:R-:W-:Y:S01]  /*18670*/  IMAD.MOV.U32 R20, RZ, RZ, R8 ;  /* 0x000000ffff147224 */ /* 0x000fe200078e0008 */
[----:B------:R-:W-:-:S07]  /*18680*/  PRMT R15, R9, 0x7610, R15 ;  /* 0x00007610090f7816 */ /* 0x000fce000000000f */
.L_x_14670:
[----:B------:R-:W-:Y:S05]  /*18690*/  BSYNC.RECONVERGENT B1 ;  /* 0x0000000000017941 */ /* 0x000fea0003800200 */
.L_x_14668:
        /* <DEDUP_REMOVED lines=9> */
.L_x_14672:
[----:B------:R-:W-:Y:S01]  /*18730*/  IMAD.MOV.U32 R10, RZ, RZ, R17 ;  /* 0x000000ffff0a7224 */ /* 0x000fe200078e0011 */
[----:B------:R-:W-:Y:S01]  /*18740*/  PRMT R9, R9, 0x7632, R14 ;  /* 0x0000763209097816 */ /* 0x000fe2000000000e */
[----:B------:R-:W-:-:S07]  /*18750*/  IMAD.MOV.U32 R17, RZ, RZ, R16 ;  /* 0x000000ffff117224 */ /* 0x000fce00078e0010 */
.L_x_14673:
[----:B------:R-:W-:Y:S05]  /*18760*/  BSYNC.RECONVERGENT B1 ;  /* 0x0000000000017941 */ /* 0x000fea0003800200 */
.L_x_14671:
        /* <DEDUP_REMOVED lines=9> */
.L_x_14675:
[----:B------:R-:W-:Y:S01]  /*18800*/  IMAD.MOV.U32 R8, RZ, RZ, R10 ;  /* 0x000000ffff087224 */ /* 0x000fe200078e000a */
[----:B------:R-:W-:Y:S01]  /*18810*/  PRMT R13, R13, 0x5410, R9 ;  /* 0x000054100d0d7816 */ /* 0x000fe20000000009 */
[----:B------:R-:W-:Y:S01]  /*18820*/  IMAD.MOV.U32 R10, RZ, RZ, R5 ;  /* 0x000000ffff0a7224 */ /* 0x000fe200078e0005 */
[----:B------:R-:W-:-:S07]  /*18830*/  PRMT R9, R15, 0x7632, R9 ;  /* 0x000076320f097816 */ /* 0x000fce0000000009 */
.L_x_14676:
[----:B------:R-:W-:Y:S05]  /*18840*/  BSYNC.RECONVERGENT B1 ;  /* 0x0000000000017941 */ /* 0x000fea0003800200 */
.L_x_14674:
        /* <DEDUP_REMOVED lines=9> */
.L_x_14678:
[----:B------:R-:W-:Y:S01]  /*188e0*/  IMAD.MOV.U32 R6, RZ, RZ, R8 ;  /* 0x000000ffff067224 */ /* 0x000fe200078e0008 */
[C---:B------:R-:W-:Y:S01]  /*188f0*/  PRMT R16, R13.reuse, 0x7632, R16 ;  /* 0x000076320d107816 */ /* 0x040fe20000000010 */
[----:B------:R-:W-:Y:S01]  /*18900*/  IMAD.MOV.U32 R8, RZ, RZ, R18 ;  /* 0x000000ffff087224 */ /* 0x000fe200078e0012 */
[----:B------:R-:W-:-:S07]  /*18910*/  PRMT R13, R13, 0x7610, R19 ;  /* 0x000076100d0d7816 */ /* 0x000fce0000000013 */
.L_x_14679:
[----:B------:R-:W-:Y:S05]  /*18920*/  BSYNC.RECONVERGENT B1 ;  /* 0x0000000000017941 */ /* 0x000fea0003800200 */
.L_x_14677:
        /* <DEDUP_REMOVED lines=9> */
.L_x_14681:
[----:B------:R-:W-:Y:S01]  /*189c0*/  IMAD.MOV.U32 R5, RZ, RZ, R6 ;  /* 0x000000ffff057224 */ /* 0x000fe200078e0006 */
[----:B------:R-:W-:Y:S01]  /*189d0*/  PRMT R14, R14, 0x5410, R16 ;  /* 0x000054100e0e7816 */ /* 0x000fe20000000010 */
[----:B------:R-:W-:Y:S01]  /*189e0*/  IMAD.MOV.U32 R6, RZ, RZ, R4 ;  /* 0x000000ffff067224 */ /* 0x000fe200078e0004 */
[----:B------:R-:W-:-:S07]  /*189f0*/  PRMT R16, R13, 0x7610, R16 ;  /* 0x000076100d107816 */ /* 0x000fce0000000010 */
.L_x_14682:
[----:B------:R-:W-:Y:S05]  /*18a00*/  BSYNC.RECONVERGENT B1 ;  /* 0x0000000000017941 */ /* 0x000fea0003800200 */
.L_x_14680:
        /* <DEDUP_REMOVED lines=9> */
.L_x_14684:
[----:B------:R-:W-:Y:S01]  /*18aa0*/  IMAD.MOV.U32 R4, RZ, RZ, R5 ;  /* 0x000000ffff047224 */ /* 0x000fe200078e0005 */
[----:B------:R-:W-:Y:S01]  /*18ab0*/  PRMT R15, R15, 0x7610, R14 ;  /* 0x000076100f0f7816 */ /* 0x000fe2000000000e */
[----:B------:R-:W-:Y:S01]  /*18ac0*/  IMAD.MOV.U32 R5, RZ, RZ, R12 ;  /* 0x000000ffff057224 */ /* 0x000fe200078e000c */
[----:B------:R-:W-:-:S07]  /*18ad0*/  PRMT R14, R14, 0x5410, R14 ;  /* 0x000054100e0e7816 */ /* 0x000fce000000000e */
.L_x_14685:
[----:B------:R-:W-:Y:S05]  /*18ae0*/  BSYNC.RECONVERGENT B1 ;  /* 0x0000000000017941 */ /* 0x000fea0003800200 */
.L_x_14683:
        /* <DEDUP_REMOVED lines=16> */
.L_x_14687:
[----:B------:R-:W-:Y:S01]  /*18bf0*/  IMAD.MOV.U32 R32, RZ, RZ, R3 ;  /* 0x000000ffff207224 */ /* 0x000fe200078e0003 */
[----:B------:R-:W-:Y:S01]  /*18c00*/  PRMT R31, R31, 0x7610, R30 ;  /* 0x000076101f1f7816 */ /* 0x000fe2000000001e */
[----:B------:R-:W-:Y:S01]  /*18c10*/  IMAD.MOV.U32 R3, RZ, RZ, R20 ;  /* 0x000000ffff037224 */ /* 0x000fe200078e0014 */
[----:B------:R-:W-:-:S07]  /*18c20*/  PRMT R30, R30, 0x5410, R15 ;  /* 0x000054101e1e7816 */ /* 0x000fce000000000f */
.L_x_14688:
[----:B------:R-:W-:Y:S05]  /*18c30*/  BSYNC.RECONVERGENT B1 ;  /* 0x0000000000017941 */ /* 0x000fea0003800200 */
.L_x_14686:
        /* <DEDUP_REMOVED lines=9> */
.L_x_14690:
[----:B------:R-:W-:Y:S01]  /*18cd0*/  IMAD.MOV.U32 R27, RZ, RZ, R32 ;  /* 0x000000ffff1b7224 */ /* 0x000fe200078e0020 */
[----:B------:R-:W-:Y:S01]  /*18ce0*/  PRMT R26, R26, 0x7610, R31 ;  /* 0x000076101a1a7816 */ /* 0x000fe2000000001f */
[----:B------:R-:W-:Y:S01]  /*18cf0*/  IMAD.MOV.U32 R32, RZ, RZ, R17 ;  /* 0x000000ffff207224 */ /* 0x000fe200078e0011 */
[----:B------:R-:W-:-:S07]  /*18d00*/  PRMT R31, R31, 0x7610, R9 ;  /* 0x000076101f1f7816 */ /* 0x000fce0000000009 */
.L_x_14691:
[----:B------:R-:W-:Y:S05]  /*18d10*/  BSYNC.RECONVERGENT B1 ;  /* 0x0000000000017941 */ /* 0x000fea0003800200 */
.L_x_14689:
        /* <DEDUP_REMOVED lines=9> */
.L_x_14693:
[----:B------:R-:W-:Y:S01]  /*18db0*/  IMAD.MOV.U32 R25, RZ, RZ, R27 ;  /* 0x000000ffff197224 */ /* 0x000fe200078e001b */
[----:B------:R-:W-:Y:S01]  /*18dc0*/  PRMT R26, R26, 0x5432, R9 ;  /* 0x000054321a1a7816 */ /* 0x000fe20000000009 */
[----:B------:R-:W-:-:S07]  /*18dd0*/  IMAD.MOV.U32 R27, RZ, RZ, R10 ;  /* 0x000000ffff1b7224 */ /* 0x000fce00078e000a */
.L_x_14694:
[----:B------:R-:W-:Y:S05]  /*18de0*/  BSYNC.RECONVERGENT B1 ;  /* 0x0000000000017941 */ /* 0x000fea0003800200 */
.L_x_14692:
        /* <DEDUP_REMOVED lines=9> */
.L_x_14696:
[----:B------:R-:W-:Y:S01]  /*18e80*/  IMAD.MOV.U32 R21, RZ, RZ, R25 ;  /* 0x000000ffff157224 */ /* 0x000fe200078e0019 */
[----:B------:R-:W-:Y:S01]  /*18e90*/  PRMT R23, R23, 0x5410, R26 ;  /* 0x0000541017177816 */ /* 0x000fe2000000001a */
[----:B------:R-:W-:Y:S01]  /*18ea0*/  IMAD.MOV.U32 R25, RZ, RZ, R8 ;  /* 0x000000ffff197224 */ /* 0x000fe200078e0008 */
[----:B------:R-:W-:-:S07]  /*18eb0*/  PRMT R26, R13, 0x7632, R26 ;  /* 0x000076320d1a7816 */ /* 0x000fce000000001a */
.L_x_14697:
[----:B------:R-:W-:Y:S05]  /*18ec0*/  BSYNC.RECONVERGENT B1 ;  /* 0x0000000000017941 */ /* 0x000fea0003800200 */
.L_x_14695:
        /* <DEDUP_REMOVED lines=9> */
.L_x_14699:
[----:B------:R-:W-:Y:S01]  /*18f60*/  IMAD.MOV.U32 R20, RZ, RZ, R21 ;  /* 0x000000ffff147224 */ /* 0x000fe200078e0015 */
[----:B------:R-:W-:Y:S01]  /*18f70*/  PRMT R23, R23, 0x5432, R16 ;  /* 0x0000543217177816 */ /* 0x000fe20000000010 */
[----:B------:R-:W-:-:S07]  /*18f80*/  IMAD.MOV.U32 R21, RZ, RZ, R6 ;  /* 0x000000ffff157224 */ /* 0x000fce00078e0006 */
.L_x_14700:
[----:B------:R-:W-:Y:S05]  /*18f90*/  BSYNC.RECONVERGENT B1 ;  /* 0x0000000000017941 */ /* 0x000fea0003800200 */
.L_x_14698:
        /* <DEDUP_REMOVED lines=9> */
.L_x_14702:
[----:B------:R-:W-:Y:S01]  /*19030*/  IMAD.MOV.U32 R19, RZ, RZ, R20 ;  /* 0x000000ffff137224 */ /* 0x000fe200078e0014 */
[----:B------:R-:W-:Y:S01]  /*19040*/  PRMT R22, R22, 0x5410, R23 ;  /* 0x0000541016167816 */ /* 0x000fe20000000017 */
[----:B------:R-:W-:Y:S01]  /*19050*/  IMAD.MOV.U32 R20, RZ, RZ, R5 ;  /* 0x000000ffff147224 */ /* 0x000fe200078e0005 */
[----:B------:R-:W-:-:S07]  /*19060*/  PRMT R23, R14, 0x7632, R23 ;  /* 0x000076320e177816 */ /* 0x000fce0000000017 */
.L_x_14703:
[----:B------:R-:W-:Y:S05]  /*19070*/  BSYNC.RECONVERGENT B1 ;  /* 0x0000000000017941 */ /* 0x000fea0003800200 */
.L_x_14701:
        /* <DEDUP_REMOVED lines=9> */
.L_x_14705:
[----:B------:R-:W-:Y:S01]  /*19110*/  IMAD.MOV.U32 R18, RZ, RZ, R19 ;  /* 0x000000ffff127224 */ /* 0x000fe200078e0013 */
[----:B------:R-:W-:Y:S01]  /*19120*/  PRMT R22, R22, 0x7632, R15 ;  /* 0x0000763216167816 */ /* 0x000fe2000000000f */
[----:B------:R-:W-:-:S07]  /*19130*/  IMAD.MOV.U32 R19, RZ, RZ, R4 ;  /* 0x000000ffff137224 */ /* 0x000fce00078e0004 */
.L_x_14706:
[----:B------:R-:W-:Y:S05]  /*19140*/  BSYNC.RECONVERGENT B1 ;  /* 0x0000000000017941 */ /* 0x000fea0003800200 */
.L_x_14704:
[----:B------:R-:W0:Y:S01]  /*19150*/  LDS.128 R4, [R0+0xd0] ;  /* 0x0000d00000047984 */ /* 0x000e220000000c00 */
[----:B------:R-:W-:Y:S03]  /*19160*/  BSSY.RECONVERGENT B1, `(.L_x_14707) ;  /* 0x0000020000017945 */ /* 0x000fe60003800200 */
[----:B------:R-:W1:Y:S04]  /*19170*/  LDS.128 R8, [R0+0xb0] ;  /* 0x0000b00000087984 */ /* 0x000e680000000c00 */
[----:B------:R2:W3:Y:S04]  /*19180*/  LDS.64 R16, [R0+0xe0] ;  /* 0x0000e00000107984 */ /* 0x0004e80000000a00 */
[----:B------:R2:W4:Y:S01]  /*19190*/  LDS.128 R12, [R0+0xc0] ;  /* 0x0000c000000c7984 */ /* 0x0005220000000c00 */
[----:B0-----:R-:W-:-:S02]  /*191a0*/  HSETP2.GT.AND P1, PT, R6.H0_H0, R30.H1_H1, PT ;  /* 0x3000001e06007234 */ /* 0x001fc40003f24800 */
[----:B-1----:R-:W-:-:S03]  /*191b0*/  ISETP.GE.AND P0, PT, R10, R3, PT ;  /* 0x000000030a00720c */ /* 0x002fc60003f06270 */
[----:B------:R-:W-:Y:S02]  /*191c0*/  ISETP.EQ.OR P1, PT, R3, -0x1, P1 ;  /* 0xffffffff0300780c */ /* 0x000fe40000f22670 */
[CC--:B------:R-:W-:Y:S02]  /*191d0*/  FSETP.GT.FTZ.AND P3, PT, R29.reuse, R8.reuse, PT ;  /* 0x000000081d00720b */ /* 0x0c0fe40003f74000 */
[----:B------:R-:W-:Y:S02]  /*191e0*/  HSETP2.NEU.OR P0, PT, R6.H0_H0, R30.H1_H1, P0 ;  /* 0x3000001e06007234 */ /* 0x000fe4000070d820 */
[----:B------:R-:W-:Y:S02]  /*191f0*/  FSEL R28, R8, R29, P3 ;  /* 0x0000001d081c7208 */ /* 0x000fe40001800000 */
        /* <DEDUP_REMOVED lines=12> */
[----:B--234-:R-:W-:Y:S05]  /*192c0*/  @P0 BRA `(.L_x_14708) ;  /* 0x0000000000140947 */ /* 0x01cfea0003800000 */
[----:B------:R-:W-:Y:S01]  /*192d0*/  ISETP.GE.AND P0, PT, R3, R32, PT ;  /* 0x000000200300720c */ /* 0x000fe20003f06270 */
[----:B------:R-:W-:Y:S01]  /*192e0*/  IMAD.MOV.U32 R0, RZ, RZ, R32 ;  /* 0x000000ffff007224 */ /* 0x000fe200078e0020 */
[----:B------:R-:W-:-:S03]  /*192f0*/  PRMT R10, R10, 0x7610, R31 ;  /* 0x000076100a0a7816 */ /* 0x000fc6000000001f */
[----:B------:R-:W-:-:S13]  /*19300*/  HSETP2.NEU.OR P0, PT, R30.H1_H1, R31.H1_H1, P0 ;  /* 0x3000001f1e007234 */ /* 0x000fda000070dc20 */
[----:B------:R-:W-:Y:S05]  /*19310*/  @P0 BRA `(.L_x_14709) ;  /* 0x0000000000100947 */ /* 0x000fea0003800000 */
.L_x_14708:
[----:B------:R-:W-:Y:S01]  /*19320*/  IMAD.MOV.U32 R0, RZ, RZ, R3 ;  /* 0x000000ffff007224 */ /* 0x000fe200078e0003 */
[----:B------:R-:W-:Y:S01]  /*19330*/  PRMT R10, R10, 0x7610, R30 ;  /* 0x000076100a0a7816 */ /* 0x000fe2000000001e */
[----:B------:R-:W-:Y:S01]  /*19340*/  IMAD.MOV.U32 R3, RZ, RZ, R32 ;  /* 0x000000ffff037224 */ /* 0x000fe200078e0020 */
[----:B------:R-:W-:-:S07]  /*19350*/  PRMT R30, R30, 0x7610, R31 ;  /* 0x000076101e1e7816 */ /* 0x000fce000000001f */
.L_x_14709:
[----:B------:R-:W-:Y:S05]  /*19360*/  BSYNC.RECONVERGENT B1 ;  /* 0x0000000000017941 */ /* 0x000fea0003800200 */
.L_x_14707:
        /* <DEDUP_REMOVED lines=9> */
.L_x_14711:
[----:B------:R-:W-:Y:S01]  /*19400*/  IMAD.MOV.U32 R2, RZ, RZ, R0 ;  /* 0x000000ffff027224 */ /* 0x000fe200078e0000 */
[----:B------:R-:W-:Y:S01]  /*19410*/  PRMT R9, R9, 0x7610, R10 ;  /* 0x0000761009097816 */ /* 0x000fe2000000000a */
[----:B------:R-:W-:Y:S01]  /*19420*/  IMAD.MOV.U32 R0, RZ, RZ, R27 ;  /* 0x000000ffff007224 */ /* 0x000fe200078e001b */
[----:B------:R-:W-:-:S07]  /*19430*/  PRMT R10, R10, 0x7610, R26 ;  /* 0x000076100a0a7816 */ /* 0x000fce000000001a */
.L_x_14712:
[----:B------:R-:W-:Y:S05]  /*19440*/  BSYNC.RECONVERGENT B1 ;  /* 0x0000000000017941 */ /* 0x000fea0003800200 */
.L_x_14710:
        /* <DEDUP_REMOVED lines=9> */
.L_x_14714:
[----:B------:R-:W-:Y:S01]  /*194e0*/  IMAD.MOV.U32 R8, RZ, RZ, R2 ;  /* 0x000000ffff087224 */ /* 0x000fe200078e0002 */
[----:B------:R-:W-:Y:S01]  /*194f0*/  PRMT R9, R9, 0x5432, R26 ;  /* 0x0000543209097816 */ /* 0x000fe2000000001a */
[----:B------:R-:W-:-:S07]  /*19500*/  IMAD.MOV.U32 R2, RZ, RZ, R25 ;  /* 0x000000ffff027224 */ /* 0x000fce00078e0019 */
.L_x_14715:
[----:B------:R-:W-:Y:S05]  /*19510*/  BSYNC.RECONVERGENT B1 ;  /* 0x0000000000017941 */ /* 0x000fea0003800200 */
.L_x_14713:
        /* <DEDUP_REMOVED lines=9> */
.L_x_14717:
[----:B------:R-:W-:Y:S01]  /*195b0*/  IMAD.MOV.U32 R25, RZ, RZ, R8 ;  /* 0x000000ffff197224 */ /* 0x000fe200078e0008 */
[----:B------:R-:W-:Y:S01]  /*195c0*/  PRMT R10, R9, 0x7610, R10 ;  /* 0x00007610090a7816 */ /* 0x000fe2000000000a */
[----:B------:R-:W-:Y:S01]  /*195d0*/  IMAD.MOV.U32 R8, RZ, RZ, R21 ;  /* 0x000000ffff087224 */ /* 0x000fe200078e0015 */
[----:B------:R-:W-:-:S07]  /*195e0*/  PRMT R9, R23, 0x7632, R9 ;  /* 0x0000763217097816 */ /* 0x000fce0000000009 */
.L_x_14718:
[----:B------:R-:W-:Y:S05]  /*195f0*/  BSYNC.RECONVERGENT B1 ;  /* 0x0000000000017941 */ /* 0x000fea0003800200 */
.L_x_14716:
        /* <DEDUP_REMOVED lines=9> */
.L_x_14720:
[----:B------:R-:W-:Y:S01]  /*19690*/  IMAD.MOV.U32 R26, RZ, RZ, R25 ;  /* 0x000000ffff1a7224 */ /* 0x000fe200078e0019 */
[----:B------:R-:W-:Y:S01]  /*196a0*/  PRMT R21, R21, 0x5410, R10 ;  /* 0x0000541015157816 */ /* 0x000fe2000000000a */
[----:B------:R-:W-:Y:S01]  /*196b0*/  IMAD.MOV.U32 R25, RZ, RZ, R20 ;  /* 0x000000ffff197224 */ /* 0x000fe200078e0014 */
[----:B------:R-:W-:-:S07]  /*196c0*/  PRMT R10, R23, 0x7610, R10 ;  /* 0x00007610170a7816 */ /* 0x000fce000000000a */
.L_x_14721:
[----:B------:R-:W-:Y:S05]  /*196d0*/  BSYNC.RECONVERGENT B1 ;  /* 0x0000000000017941 */ /* 0x000fea0003800200 */
.L_x_14719:
        /* <DEDUP_REMOVED lines=9> */
.L_x_14723:
[----:B------:R-:W-:Y:S01]  /*19770*/  IMAD.MOV.U32 R23, RZ, RZ, R26 ;  /* 0x000000ffff177224 */ /* 0x000fe200078e001a */
[----:B------:R-:W-:Y:S01]  /*19780*/  PRMT R20, R20, 0x7610, R21 ;  /* 0x0000761014147816 */ /* 0x000fe20000000015 */
[----:B------:R-:W-:Y:S01]  /*19790*/  IMAD.MOV.U32 R26, RZ, RZ, R19 ;  /* 0x000000ffff1a7224 */ /* 0x000fe200078e0013 */
[----:B------:R-:W-:-:S07]  /*197a0*/  PRMT R21, R21, 0x7610, R22 ;  /* 0x0000761015157816 */ /* 0x000fce0000000016 */
.L_x_14724:
[----:B------:R-:W-:Y:S05]  /*197b0*/  BSYNC.RECONVERGENT B1 ;  /* 0x0000000000017941 */ /* 0x000fea0003800200 */
.L_x_14722:
        /* <DEDUP_REMOVED lines=9> */
.L_x_14726:
[----:B------:R-:W-:Y:S01]  /*19850*/  IMAD.MOV.U32 R19, RZ, RZ, R23 ;  /* 0x000000ffff137224 */ /* 0x000fe200078e0017 */
[----:B------:R-:W-:Y:S01]  /*19860*/  PRMT R20, R20, 0x5432, R22 ;  /* 0x0000543214147816 */ /* 0x000fe20000000016 */
[----:B------:R-:W-:-:S07]  /*19870*/  IMAD.MOV.U32 R23, RZ, RZ, R18 ;  /* 0x000000ffff177224 */ /* 0x000fce00078e0012 */
.L_x_14727:
[----:B------:R-:W-:Y:S05]  /*19880*/  BSYNC.RECONVERGENT B1 ;  /* 0x0000000000017941 */ /* 0x000fea0003800200 */
.L_x_14725:
        /* <DEDUP_REMOVED lines=16> */
.L_x_14729:
[----:B------:R-:W-:Y:S01]  /*19990*/  IMAD.MOV.U32 R6, RZ, RZ, R3 ;  /* 0x000000ffff067224 */ /* 0x000fe200078e0003 */
[C---:B------:R-:W-:Y:S01]  /*199a0*/  PRMT R11, R30.reuse, 0x7632, R11 ;  /* 0x000076321e0b7816 */ /* 0x040fe2000000000b */
[----:B------:R-:W-:Y:S01]  /*199b0*/  IMAD.MOV.U32 R3, RZ, RZ, R0 ;  /* 0x000000ffff037224 */ /* 0x000fe200078e0000 */
[----:B------:R-:W-:-:S07]  /*199c0*/  PRMT R30, R30, 0x7610, R10 ;  /* 0x000076101e1e7816 */ /* 0x000fce000000000a */
.L_x_14730:
[----:B------:R-:W-:Y:S05]  /*199d0*/  BSYNC.RECONVERGENT B1 ;  /* 0x0000000000017941 */ /* 0x000fea0003800200 */
.L_x_14728:
        /* <DEDUP_REMOVED lines=9> */
.L_x_14732:
[----:B------:R-:W-:Y:S01]  /*19a70*/  IMAD.MOV.U32 R27, RZ, RZ, R6 ;  /* 0x000000ffff1b7224 */ /* 0x000fe200078e0006 */
[----:B------:R-:W-:Y:S01]  /*19a80*/  PRMT R0, R11, 0x7610, R0 ;  /* 0x000076100b007816 */ /* 0x000fe20000000000 */
[----:B------:R-:W-:Y:S01]  /*19a90*/  IMAD.MOV.U32 R6, RZ, RZ, R2 ;  /* 0x000000ffff067224 */ /* 0x000fe200078e0002 */
[----:B------:R-:W-:-:S07]  /*19aa0*/  PRMT R11, R9, 0x7632, R11 ;  /* 0x00007632090b7816 */ /* 0x000fce000000000b */
.L_x_14733:
[----:B------:R-:W-:Y:S05]  /*19ab0*/  BSYNC.RECONVERGENT B1 ;  /* 0x0000000000017941 */ /* 0x000fea0003800200 */
.L_x_14731:
        /* <DEDUP_REMOVED lines=9> */
.L_x_14735:
[----:B------:R-:W-:Y:S01]  /*19b50*/  IMAD.MOV.U32 R2, RZ, RZ, R27 ;  /* 0x000000ffff027224 */ /* 0x000fe200078e001b */
[----:B------:R-:W-:Y:S01]  /*19b60*/  PRMT R0, R9, 0x5410, R0 ;  /* 0x0000541009007816 */ /* 0x000fe20000000000 */
[----:B------:R-:W-:-:S07]  /*19b70*/  IMAD.MOV.U32 R27, RZ, RZ, R8 ;  /* 0x000000ffff1b7224 */ /* 0x000fce00078e0008 */
.L_x_14736:
[----:B------:R-:W-:Y:S05]  /*19b80*/  BSYNC.RECONVERGENT B1 ;  /* 0x0000000000017941 */ /* 0x000fea0003800200 */
.L_x_14734:
        /* <DEDUP_REMOVED lines=9> */
.L_x_14738:
[----:B------:R-:W-:Y:S01]  /*19c20*/  IMAD.MOV.U32 R9, RZ, RZ, R2 ;  /* 0x000000ffff097224 */ /* 0x000fe200078e0002 */
[C---:B------:R-:W-:Y:S01]  /*19c30*/  PRMT R8, R0.reuse, 0x7632, R8 ;  /* 0x0000763200087816 */ /* 0x040fe20000000008 */
[----:B------:R-:W-:Y:S01]  /*19c40*/  IMAD.MOV.U32 R2, RZ, RZ, R25 ;  /* 0x000000ffff027224 */ /* 0x000fe200078e0019 */
[----:B------:R-:W-:-:S07]  /*19c50*/  PRMT R0, R0, 0x5410, R10 ;  /* 0x0000541000007816 */ /* 0x000fce000000000a */
.L_x_14739:
[----:B------:R-:W-:Y:S05]  /*19c60*/  BSYNC.RECONVERGENT B1 ;  /* 0x0000000000017941 */ /* 0x000fea0003800200 */
.L_x_14737:
        /* <DEDUP_REMOVED lines=9> */
.L_x_14741:
[----:B------:R-:W-:Y:S01]  /*19d00*/  IMAD.MOV.U32 R10, RZ, RZ, R9 ;  /* 0x000000ffff0a7224 */ /* 0x000fe200078e0009 */
[----:B------:R-:W-:Y:S01]  /*19d10*/  PRMT R8, R21, 0x5432, R8 ;  /* 0x0000543215087816 */ /* 0x000fe20000000008 */
[----:B------:R-:W-:-:S07]  /*19d20*/  IMAD.MOV.U32 R9, RZ, RZ, R26 ;  /* 0x000000ffff097224 */ /* 0x000fce00078e001a */
.L_x_14742:
[----:B------:R-:W-:Y:S05]  /*19d30*/  BSYNC.RECONVERGENT B1 ;  /* 0x0000000000017941 */ /* 0x000fea0003800200 */
.L_x_14740:
        /* <DEDUP_REMOVED lines=9> */
.L_x_14744:
[----:B------:R-:W-:Y:S01]  /*19dd0*/  IMAD.MOV.U32 R18, RZ, RZ, R10 ;  /* 0x000000ffff127224 */ /* 0x000fe200078e000a */
[----:B------:R-:W-:Y:S01]  /*19de0*/  PRMT R11, R11, 0x7610, R8 ;  /* 0x000076100b0b7816 */ /* 0x000fe20000000008 */
[----:B------:R-:W-:Y:S01]  /*19df0*/  IMAD.MOV.U32 R10, RZ, RZ, R23 ;  /* 0x000000ffff0a7224 */ /* 0x000fe200078e0017 */
[----:B------:R-:W-:-:S07]  /*19e00*/  PRMT R8, R8, 0x7610, R20 ;  /* 0x0000761008087816 */ /* 0x000fce0000000014 */
.L_x_14745:
[----:B------:R-:W-:Y:S05]  /*19e10*/  BSYNC.RECONVERGENT B1 ;  /* 0x0000000000017941 */ /* 0x000fea0003800200 */
.L_x_14743:
        /* <DEDUP_REMOVED lines=9> */
.L_x_14747:
[----:B------:R-:W-:Y:S01]  /*19eb0*/  PRMT R20, R20, 0x7610, R11 ;  /* 0x0000761014147816 */ /* 0x000fe2000000000b */
[----:B------:R-:W-:Y:S02]  /*19ec0*/  IMAD.MOV.U32 R21, RZ, RZ, R18 ;  /* 0x000000ffff157224 */ /* 0x000fe400078e0012 */
[----:B------:R-:W-:Y:S01]  /*19ed0*/  IMAD.MOV.U32 R18, RZ, RZ, R19 ;  /* 0x000000ffff127224 */ /* 0x000fe200078e0013 */
[----:B------:R-:W-:-:S07]  /*19ee0*/  PRMT R11, R11, 0x5410, R20 ;  /* 0x000054100b0b7816 */ /* 0x000fce0000000014 */
.L_x_14748:
[----:B------:R-:W-:Y:S05]  /*19ef0*/  BSYNC.RECONVERGENT B1 ;  /* 0x0000000000017941 */ /* 0x000fea0003800200 */
.L_x_14746:
        /* <DEDUP_REMOVED lines=16> */
.L_x_14750:
[----:B------:R-:W-:Y:S01]  /*1a000*/  IMAD.MOV.U32 R12, RZ, RZ, R3 ;  /* 0x000000ffff0c7224 */ /* 0x000fe200078e0003 */
[----:B------:R-:W-:Y:S01]  /*1a010*/  PRMT R19, R19, 0x7610, R30 ;  /* 0x0000761013137816 */ /* 0x000fe2000000001e */
[----:B------:R-:W-:Y:S01]  /*1a020*/  IMAD.MOV.U32 R3, RZ, RZ, R6 ;  /* 0x000000ffff037224 */ /* 0x000fe200078e0006 */
[----:B------:R-:W-:-:S07]  /*1a030*/  PRMT R30, R30, 0x5410, R11 ;  /* 0x000054101e1e7816 */ /* 0x000fce000000000b */
.L_x_14751:
[----:B------:R-:W-:Y:S05]  /*1a040*/  BSYNC.RECONVERGENT B1 ;  /* 0x0000000000017941 */ /* 0x000fea0003800200 */
.L_x_14749:
        /* <DEDUP_REMOVED lines=9> */
.L_x_14753:
[----:B------:R-:W-:Y:S01]  /*1a0e0*/  IMAD.MOV.U32 R23, RZ, RZ, R12 ;  /* 0x000000ffff177224 */ /* 0x000fe200078e000c */
[----:B------:R-:W-:Y:S01]  /*1a0f0*/  PRMT R6, R6, 0x7610, R19 ;  /* 0x0000761006067816 */ /* 0x000fe20000000013 */
[----:B------:R-:W-:Y:S01]  /*1a100*/  IMAD.MOV.U32 R12, RZ, RZ, R27 ;  /* 0x000000ffff0c7224 */ /* 0x000fe200078e001b */
[----:B------:R-:W-:-:S07]  /*1a110*/  PRMT R19, R19, 0x5410, R0 ;  /* 0x0000541013137816 */ /* 0x000fce0000000000 */
.L_x_14754:
[----:B------:R-:W-:Y:S05]  /*1a120*/  BSYNC.RECONVERGENT B1 ;  /* 0x0000000000017941 */ /* 0x000fea0003800200 */
.L_x_14752:
        /* <DEDUP_REMOVED lines=9> */
.L_x_14756:
[----:B------:R-:W-:Y:S01]  /*1a1c0*/  IMAD.MOV.U32 R22, RZ, RZ, R23 ;  /* 0x000000ffff167224 */ /* 0x000fe200078e0017 */
[----:B------:R-:W-:Y:S01]  /*1a1d0*/  PRMT R25, R25, 0x7610, R6 ;  /* 0x0000761019197816 */ /* 0x000fe20000000006 */
[----:B------:R-:W-:Y:S01]  /*1a1e0*/  IMAD.MOV.U32 R23, RZ, RZ, R2 ;  /* 0x000000ffff177224 */ /* 0x000fe200078e0002 */
[----:B------:R-:W-:-:S07]  /*1a1f0*/  PRMT R6, R6, 0x7610, R0 ;  /* 0x0000761006067816 */ /* 0x000fce0000000000 */
.L_x_14757:
[----:B------:R-:W-:Y:S05]  /*1a200*/  BSYNC.RECONVERGENT B1 ;  /* 0x0000000000017941 */ /* 0x000fea0003800200 */
.L_x_14755:
        /* <DEDUP_REMOVED lines=9> */
.L_x_14759:
[----:B------:R-:W-:Y:S01]  /*1a2a0*/  IMAD.MOV.U32 R27, RZ, RZ, R22 ;  /* 0x000000ffff1b7224 */ /* 0x000fe200078e0016 */
[----:B------:R-:W-:Y:S01]  /*1a2b0*/  PRMT R0, R0, 0x7610, R25 ;  /* 0x0000761000007816 */ /* 0x000fe20000000019 */
[----:B------:R-:W-:Y:S01]  /*1a2c0*/  IMAD.MOV.U32 R22, RZ, RZ, R9 ;  /* 0x000000ffff167224 */ /* 0x000fe200078e0009 */
[----:B------:R-:W-:-:S07]  /*1a2d0*/  PRMT R25, R25, 0x5410, R8 ;  /* 0x0000541019197816 */ /* 0x000fce0000000008 */
.L_x_14760:
[----:B------:R-:W-:Y:S05]  /*1a2e0*/  BSYNC.RECONVERGENT B1 ;  /* 0x0000000000017941 */ /* 0x000fea0003800200 */
.L_x_14758:
        /* <DEDUP_REMOVED lines=9> */
.L_x_14762:
[----:B------:R-:W-:Y:S01]  /*1a380*/  IMAD.MOV.U32 R9, RZ, RZ, R27 ;  /* 0x000000ffff097224 */ /* 0x000fe200078e001b */
[----:B------:R-:W-:Y:S01]  /*1a390*/  PRMT R0, R0, 0x7632, R8 ;  /* 0x0000763200007816 */ /* 0x000fe20000000008 */
[----:B------:R-:W-:-:S07]  /*1a3a0*/  IMAD.MOV.U32 R27, RZ, RZ, R10 ;  /* 0x000000ffff1b7224 */ /* 0x000fce00078e000a */
.L_x_14763:
[----:B------:R-:W-:Y:S05]  /*1a3b0*/  BSYNC.RECONVERGENT B1 ;  /* 0x0000000000017941 */ /* 0x000fea0003800200 */
.L_x_14761:
        /* <DEDUP_REMOVED lines=9> */
.L_x_14765:
[----:B------:R-:W-:Y:S01]  /*1a450*/  IMAD.MOV.U32 R2, RZ, RZ, R9 ;  /* 0x000000ffff027224 */ /* 0x000fe200078e0009 */
[----:B------:R-:W-:Y:S01]  /*1a460*/  PRMT R8, R8, 0x5410, R0 ;  /* 0x0000541008087816 */ /* 0x000fe20000000000 */
[----:B------:R-:W-:Y:S01]  /*1a470*/  IMAD.MOV.U32 R9, RZ, RZ, R18 ;  /* 0x000000ffff097224 */ /* 0x000fe200078e0012 */
[----:B------:R-:W-:-:S07]  /*1a480*/  PRMT R0, R11, 0x7632, R0 ;  /* 0x000076320b007816 */ /* 0x000fce0000000000 */
.L_x_14766:
[----:B------:R-:W-:Y:S05]  /*1a490*/  BSYNC.RECONVERGENT B1 ;  /* 0x0000000000017941 */ /* 0x000fea0003800200 */
.L_x_14764:
        /* <DEDUP_REMOVED lines=9> */
.L_x_14768:
[----:B------:R-:W-:Y:S01]  /*1a530*/  IMAD.MOV.U32 R10, RZ, RZ, R2 ;  /* 0x000000ffff0a7224 */ /* 0x000fe200078e0002 */
[C---:B------:R-:W-:Y:S01]  /*1a540*/  PRMT R6, R8.reuse, 0x7632, R6 ;  /* 0x0000763208067816 */ /* 0x040fe20000000006 */
[----:B------:R-:W-:Y:S01]  /*1a550*/  IMAD.MOV.U32 R2, RZ, RZ, R21 ;  /* 0x000000ffff027224 */ /* 0x000fe200078e0015 */
[----:B------:R-:W-:-:S07]  /*1a560*/  PRMT R8, R8, 0x7610, R20 ;  /* 0x0000761008087816 */ /* 0x000fce0000000014 */
.L_x_14769:
[----:B------:R-:W-:Y:S05]  /*1a570*/  BSYNC.RECONVERGENT B1 ;  /* 0x0000000000017941 */ /* 0x000fea0003800200 */
.L_x_14767:
        /* <DEDUP_REMOVED lines=16> */
.L_x_14771:
[----:B------:R-:W-:Y:S01]  /*1a680*/  IMAD.MOV.U32 R18, RZ, RZ, R3 ;  /* 0x000000ffff127224 */ /* 0x000fe200078e0003 */
[----:B------:R-:W-:Y:S01]  /*1a690*/  PRMT R7, R7, 0x7610, R30 ;  /* 0x0000761007077816 */ /* 0x000fe2000000001e */
[----:B------:R-:W-:Y:S01]  /*1a6a0*/  IMAD.MOV.U32 R3, RZ, RZ, R12 ;  /* 0x000000ffff037224 */ /* 0x000fe200078e000c */
[----:B------:R-:W-:-:S07]  /*1a6b0*/  PRMT R30, R30, 0x7610, R19 ;  /* 0x000076101e1e7816 */ /* 0x000fce0000000013 */
.L_x_14772:
[----:B------:R-:W-:Y:S05]  /*1a6c0*/  BSYNC.RECONVERGENT B1 ;  /* 0x0000000000017941 */ /* 0x000fea0003800200 */
.L_x_14770:
        /* <DEDUP_REMOVED lines=9> */
.L_x_14774:
[----:B------:R-:W-:Y:S01]  /*1a760*/  IMAD.MOV.U32 R11, RZ, RZ, R18 ;  /* 0x000000ffff0b7224 */ /* 0x000fe200078e0012 */
[----:B------:R-:W-:Y:S01]  /*1a770*/  PRMT R7, R7, 0x7632, R6 ;  /* 0x0000763207077816 */ /* 0x000fe20000000006 */
[----:B------:R-:W-:-:S07]  /*1a780*/  IMAD.MOV.U32 R18, RZ, RZ, R23 ;  /* 0x000000ffff127224 */ /* 0x000fce00078e0017 */
.L_x_14775:
[----:B------:R-:W-:Y:S05]  /*1a790*/  BSYNC.RECONVERGENT B1 ;  /* 0x0000000000017941 */ /* 0x000fea0003800200 */
.L_x_14773:
        /* <DEDUP_REMOVED lines=9> */
.L_x_14777:
[----:B------:R-:W-:Y:S01]  /*1a830*/  IMAD.MOV.U32 R12, RZ, RZ, R11 ;  /* 0x000000ffff0c7224 */ /* 0x000fe200078e000b */
[--C-:B------:R-:W-:Y:S01]  /*1a840*/  PRMT R6, R6, 0x5410, R7.reuse ;  /* 0x0000541006067816 */ /* 0x100fe20000000007 */
[----:B------:R-:W-:Y:S01]  /*1a850*/  IMAD.MOV.U32 R11, RZ, RZ, R22 ;  /* 0x000000ffff0b7224 */ /* 0x000fe200078e0016 */
[----:B------:R-:W-:-:S07]  /*1a860*/  PRMT R7, R25, 0x7632, R7 ;  /* 0x0000763219077816 */ /* 0x000fce0000000007 */
.L_x_14778:
[----:B------:R-:W-:Y:S05]  /*1a870*/  BSYNC.RECONVERGENT B1 ;  /* 0x0000000000017941 */ /* 0x000fea0003800200 */
.L_x_14776:
        /* <DEDUP_REMOVED lines=9> */
.L_x_14780:
[----:B------:R-:W-:Y:S01]  /*1a910*/  IMAD.MOV.U32 R20, RZ, RZ, R12 ;  /* 0x000000ffff147224 */ /* 0x000fe200078e000c */
[----:B------:R-:W-:Y:S01]  /*1a920*/  PRMT R13, R13, 0x7610, R6 ;  /* 0x000076100d0d7816 */ /* 0x000fe20000000006 */
[----:B------:R-:W-:Y:S01]  /*1a930*/  IMAD.MOV.U32 R12, RZ, RZ, R27 ;  /* 0x000000ffff0c7224 */ /* 0x000fe200078e001b */
[----:B------:R-:W-:-:S07]  /*1a940*/  PRMT R6, R6, 0x7610, R0 ;  /* 0x0000761006067816 */ /* 0x000fce0000000000 */
.L_x_14781:
[----:B------:R-:W-:Y:S05]  /*1a950*/  BSYNC.RECONVERGENT B1 ;  /* 0x0000000000017941 */ /* 0x000fea0003800200 */
.L_x_14779:
        /* <DEDUP_REMOVED lines=9> */
.L_x_14783:
[----:B------:R-:W-:Y:S01]  /*1a9f0*/  PRMT R0, R0, 0x7610, R13 ;  /* 0x0000761000007816 */ /* 0x000fe2000000000d */
[----:B------:R-:W-:Y:S02]  /*1aa00*/  IMAD.MOV.U32 R19, RZ, RZ, R20 ;  /* 0x000000ffff137224 */ /* 0x000fe400078e0014 */
[----:B------:R-:W-:Y:S01]  /*1aa10*/  IMAD.MOV.U32 R20, RZ, RZ, R9 ;  /* 0x000000ffff147224 */ /* 0x000fe200078e0009 */
[----:B------:R-:W-:-:S07]  /*1aa20*/  PRMT R13, R13, 0x5410, R0 ;  /* 0x000054100d0d7816 */ /* 0x000fce0000000000 */
.L_x_14784:
[----:B------:R-:W-:Y:S05]  /*1aa30*/  BSYNC.RECONVERGENT B1 ;  /* 0x0000000000017941 */ /* 0x000fea0003800200 */
.L_x_14782:
        /* <DEDUP_REMOVED lines=9> */
.L_x_14786:
[----:B------:R-:W-:Y:S01]  /*1aad0*/  IMAD.MOV.U32 R9, RZ, RZ, R19 ;  /* 0x000000ffff097224 */ /* 0x000fe200078e0013 */
[----:B------:R-:W-:Y:S01]  /*1aae0*/  PRMT R21, R21, 0x7610, R0 ;  /* 0x0000761015157816 */ /* 0x000fe20000000000 */
[----:B------:R-:W-:Y:S01]  /*1aaf0*/  IMAD.MOV.U32 R19, RZ, RZ, R2 ;  /* 0x000000ffff137224 */ /* 0x000fe200078e0002 */
[----:B------:R-:W-:-:S07]  /*1ab00*/  PRMT R0, R0, 0x7610, R8 ;  /* 0x0000761000007816 */ /* 0x000fce0000000008 */
.L_x_14787:
[----:B------:R-:W-:Y:S05]  /*1ab10*/  BSYNC.RECONVERGENT B1 ;  /* 0x0000000000017941 */ /* 0x000fea0003800200 */
.L_x_14785:
        /* <DEDUP_REMOVED lines=9> */
.L_x_14789:
[----:B------:R-:W-:Y:S01]  /*1abb0*/  IMAD.MOV.U32 R2, RZ, RZ, R9 ;  /* 0x000000ffff027224 */ /* 0x000fe200078e0009 */
[C---:B------:R-:W-:Y:S01]  /*1abc0*/  PRMT R0, R21.reuse, 0x7632, R0 ;  /* 0x0000763215007816 */ /* 0x040fe20000000000 */
[----:B------:R-:W-:Y:S01]  /*1abd0*/  IMAD.MOV.U32 R9, RZ, RZ, R10 ;  /* 0x000000ffff097224 */ /* 0x000fe200078e000a */
[----:B------:R-:W-:-:S07]  /*1abe0*/  PRMT R21, R21, 0x5410, R6 ;  /* 0x0000541015157816 */ /* 0x000fce0000000006 */
.L_x_14790:
[----:B------:R-:W-:Y:S05]  /*1abf0*/  BSYNC.RECONVERGENT B1 ;  /* 0x0000000000017941 */ /* 0x000fea0003800200 */
.L_x_14788:
        /* <DEDUP_REMOVED lines=16> */
.L_x_14792:
[----:B------:R-:W-:Y:S01]  /*1ad00*/  IMAD.MOV.U32 R8, RZ, RZ, R3 ;  /* 0x000000ffff087224 */ /* 0x000fe200078e0003 */
[C---:B------:R-:W-:Y:S01]  /*1ad10*/  PRMT R6, R30.reuse, 0x7632, R6 ;  /* 0x000076321e067816 */ /* 0x040fe20000000006 */
[----:B------:R-:W-:Y:S01]  /*1ad20*/  IMAD.MOV.U32 R3, RZ, RZ, R18 ;  /* 0x000000ffff037224 */ /* 0x000fe200078e0012 */
[----:B------:R-:W-:-:S07]  /*1ad30*/  PRMT R30, R30, 0x7610, R7 ;  /* 0x000076101e1e7816 */ /* 0x000fce0000000007 */
.L_x_14793:
[----:B------:R-:W-:Y:S05]  /*1ad40*/  BSYNC.RECONVERGENT B1 ;  /* 0x0000000000017941 */ /* 0x000fea0003800200 */
.L_x_14791:
        /* <DEDUP_REMOVED lines=9> */
.L_x_14795:
[----:B------:R-:W-:Y:S01]  /*1ade0*/  IMAD.MOV.U32 R23, RZ, RZ, R8 ;  /* 0x000000ffff177224 */ /* 0x000fe200078e0008 */
[--C-:B------:R-:W-:Y:S01]  /*1adf0*/  PRMT R10, R10, 0x5410, R6.reuse ;  /* 0x000054100a0a7816 */ /* 0x100fe20000000006 */
[----:B------:R-:W-:Y:S01]  /*1ae00*/  IMAD.MOV.U32 R8, RZ, RZ, R11 ;  /* 0x000000ffff087224 */ /* 0x000fe200078e000b */
[----:B------:R-:W-:-:S07]  /*1ae10*/  PRMT R6, R7, 0x7610, R6 ;  /* 0x0000761007067816 */ /* 0x000fce0000000006 */
.L_x_14796:
[----:B------:R-:W-:Y:S05]  /*1ae20*/  BSYNC.RECONVERGENT B1 ;  /* 0x0000000000017941 */ /* 0x000fea0003800200 */
.L_x_14794:
        /* <DEDUP_REMOVED lines=9> */
.L_x_14798:
[----:B------:R-:W-:Y:S01]  /*1aec0*/  IMAD.MOV.U32 R7, RZ, RZ, R23 ;  /* 0x000000ffff077224 */ /* 0x000fe200078e0017 */
[----:B------:R-:W-:Y:S01]  /*1aed0*/  PRMT R10, R10, 0x7632, R6 ;  /* 0x000076320a0a7816 */ /* 0x000fe20000000006 */
[----:B------:R-:W-:-:S07]  /*1aee0*/  IMAD.MOV.U32 R23, RZ, RZ, R12 ;  /* 0x000000ffff177224 */ /* 0x000fce00078e000c */
.L_x_14799:
[----:B------:R-:W-:Y:S05]  /*1aef0*/  BSYNC.RECONVERGENT B1 ;  /* 0x0000000000017941 */ /* 0x000fea0003800200 */
.L_x_14797:
        /* <DEDUP_REMOVED lines=9> */
.L_x_14801:
[----:B------:R-:W-:Y:S01]  /*1af90*/  IMAD.MOV.U32 R12, RZ, RZ, R7 ;  /* 0x000000ffff0c7224 */ /* 0x000fe200078e0007 */
[----:B------:R-:W-:Y:S01]  /*1afa0*/  PRMT R6, R6, 0x5410, R10 ;  /* 0x0000541006067816 */ /* 0x000fe2000000000a */
[----:B------:R-:W-:Y:S01]  /*1afb0*/  IMAD.MOV.U32 R7, RZ, RZ, R20 ;  /* 0x000000ffff077224 */ /* 0x000fe200078e0014 */
[----:B------:R-:W-:-:S07]  /*1afc0*/  PRMT R10, R13, 0x7632, R10 ;  /* 0x000076320d0a7816 */ /* 0x000fce000000000a */
.L_x_14802:
[----:B------:R-:W-:Y:S05]  /*1afd0*/  BSYNC.RECONVERGENT B1 ;  /* 0x0000000000017941 */ /* 0x000fea0003800200 */
.L_x_14800:
        /* <DEDUP_REMOVED lines=9> */
.L_x_14804:
[----:B------:R-:W-:Y:S01]  /*1b070*/  IMAD.MOV.U32 R14, RZ, RZ, R12 ;  /* 0x000000ffff0e7224 */ /* 0x000fe200078e000c */
[C---:B------:R-:W-:Y:S01]  /*1b080*/  PRMT R13, R6.reuse, 0x7632, R13 ;  /* 0x00007632060d7816 */ /* 0x040fe2000000000d */
[----:B------:R-:W-:Y:S01]  /*1b090*/  IMAD.MOV.U32 R12, RZ, RZ, R19 ;  /* 0x000000ffff0c7224 */ /* 0x000fe200078e0013 */
[----:B------:R-:W-:-:S07]  /*1b0a0*/  PRMT R6, R6, 0x7610, R0 ;  /* 0x0000761006067816 */ /* 0x000fce0000000000 */
.L_x_14805:
[----:B------:R-:W-:Y:S05]  /*1b0b0*/  BSYNC.RECONVERGENT B1 ;  /* 0x0000000000017941 */ /* 0x000fea0003800200 */
.L_x_14803:
        /* <DEDUP_REMOVED lines=9> */
.L_x_14807:
[----:B------:R-:W-:Y:S01]  /*1b150*/  IMAD.MOV.U32 R11, RZ, RZ, R14 ;  /* 0x000000ffff0b7224 */ /* 0x000fe200078e000e */
[----:B------:R-:W-:Y:S01]  /*1b160*/  PRMT R0, R0, 0x5410, R13 ;  /* 0x0000541000007816 */ /* 0x000fe2000000000d */
[----:B------:R-:W-:Y:S01]  /*1b170*/  IMAD.MOV.U32 R14, RZ, RZ, R9 ;  /* 0x000000ffff0e7224 */ /* 0x000fe200078e0009 */
[----:B------:R-:W-:-:S07]  /*1b180*/  PRMT R13, R21, 0x7632, R13 ;  /* 0x00007632150d7816 */ /* 0x000fce000000000d */
.L_x_14808:
[----:B------:R-:W-:Y:S05]  /*1b190*/  BSYNC.RECONVERGENT B1 ;  /* 0x0000000000017941 */ /* 0x000fea0003800200 */
.L_x_14806:
        /* <DEDUP_REMOVED lines=9> */
.L_x_14810:
[----:B------:R-:W-:Y:S01]  /*1b230*/  IMAD.MOV.U32 R9, RZ, RZ, R11 ;  /* 0x000000ffff097224 */ /* 0x000fe200078e000b */
[----:B------:R-:W-:Y:S01]  /*1b240*/  PRMT R13, R13, 0x7610, R0 ;  /* 0x000076100d0d7816 */ /* 0x000fe20000000000 */
[----:B------:R-:W-:Y:S01]  /*1b250*/  IMAD.MOV.U32 R11, RZ, RZ, R2 ;  /* 0x000000ffff0b7224 */ /* 0x000fe200078e0002 */
[----:B------:R-:W-:-:S07]  /*1b260*/  PRMT R0, R0, 0x5410, R0 ;  /* 0x0000541000007816 */ /* 0x000fce0000000000 */
.L_x_14811:
[----:B------:R-:W-:Y:S05]  /*1b270*/  BSYNC.RECONVERGENT B1 ;  /* 0x0000000000017941 */ /* 0x000fea0003800200 */
.L_x_14809:
        /* <DEDUP_REMOVED lines=16> */
.L_x_14813:
[----:B------:R-:W-:Y:S01]  /*1b380*/  IMAD.MOV.U32 R2, RZ, RZ, R3 ;  /* 0x000000ffff027224 */ /* 0x000fe200078e0003 */
[----:B------:R-:W-:Y:S01]  /*1b390*/  PRMT R16, R16, 0x7610, R30 ;  /* 0x0000761010107816 */ /* 0x000fe2000000001e */
[----:B------:R-:W-:Y:S01]  /*1b3a0*/  IMAD.MOV.U32 R3, RZ, RZ, R8 ;  /* 0x000000ffff037224 */ /* 0x000fe200078e0008 */
[----:B------:R-:W-:-:S07]  /*1b3b0*/  PRMT R30, R30, 0x5410, R6 ;  /* 0x000054101e1e7816 */ /* 0x000fce0000000006 */
.L_x_14814:
[----:B------:R-:W-:Y:S05]  /*1b3c0*/  BSYNC.RECONVERGENT B1 ;  /* 0x0000000000017941 */ /* 0x000fea0003800200 */
.L_x_14812:
        /* <DEDUP_REMOVED lines=9> */
.L_x_14816:
[----:B------:R-:W-:Y:S01]  /*1b460*/  IMAD.MOV.U32 R8, RZ, RZ, R2 ;  /* 0x000000ffff087224 */ /* 0x000fe200078e0002 */
[----:B------:R-:W-:Y:S01]  /*1b470*/  PRMT R18, R18, 0x7610, R16 ;  /* 0x0000761012127816 */ /* 0x000fe20000000010 */
[----:B------:R-:W-:Y:S01]  /*1b480*/  IMAD.MOV.U32 R2, RZ, RZ, R23 ;  /* 0x000000ffff027224 */ /* 0x000fe200078e0017 */
[----:B------:R-:W-:-:S07]  /*1b490*/  PRMT R16, R16, 0x7610, R10 ;  /* 0x0000761010107816 */ /* 0x000fce000000000a */
.L_x_14817:
[----:B------:R-:W-:Y:S05]  /*1b4a0*/  BSYNC.RECONVERGENT B1 ;  /* 0x0000000000017941 */ /* 0x000fea0003800200 */
.L_x_14815:
        /* <DEDUP_REMOVED lines=9> */
.L_x_14819:
[----:B------:R-:W-:Y:S01]  /*1b540*/  IMAD.MOV.U32 R15, RZ, RZ, R8 ;  /* 0x000000ffff0f7224 */ /* 0x000fe200078e0008 */
[----:B------:R-:W-:Y:S01]  /*1b550*/  PRMT R19, R19, 0x7610, R18 ;  /* 0x0000761013137816 */ /* 0x000fe20000000012 */
[----:B------:R-:W-:Y:S01]  /*1b560*/  IMAD.MOV.U32 R8, RZ, RZ, R7 ;  /* 0x000000ffff087224 */ /* 0x000fe200078e0007 */
[----:B------:R-:W-:-:S07]  /*1b570*/  PRMT R18, R18, 0x5410, R10 ;  /* 0x0000541012127816 */ /* 0x000fce000000000a */
.L_x_14820:
[----:B------:R-:W-:Y:S05]  /*1b580*/  BSYNC.RECONVERGENT B1 ;  /* 0x0000000000017941 */ /* 0x000fea0003800200 */
.L_x_14818:
        /* <DEDUP_REMOVED lines=9> */
.L_x_14822:
[----:B------:R-:W-:Y:S01]  /*1b620*/  IMAD.MOV.U32 R7, RZ, RZ, R15 ;  /* 0x000000ffff077224 */ /* 0x000fe200078e000f */
[C---:B------:R-:W-:Y:S01]  /*1b630*/  PRMT R16, R19.reuse, 0x7632, R16 ;  /* 0x0000763213107816 */ /* 0x040fe20000000010 */
[----:B------:R-:W-:Y:S01]  /*1b640*/  IMAD.MOV.U32 R15, RZ, RZ, R12 ;  /* 0x000000ffff0f7224 */ /* 0x000fe200078e000c */
[----:B------:R-:W-:-:S07]  /*1b650*/  PRMT R19, R19, 0x7610, R6 ;  /* 0x0000761013137816 */ /* 0x000fce0000000006 */
.L_x_14823:
[----:B------:R-:W-:Y:S05]  /*1b660*/  BSYNC.RECONVERGENT B1 ;  /* 0x0000000000017941 */ /* 0x000fea0003800200 */
.L_x_14821:
        /* <DEDUP_REMOVED lines=9> */
.L_x_14825:
[----:B------:R-:W-:Y:S01]  /*1b700*/  IMAD.MOV.U32 R6, RZ, RZ, R7 ;  /* 0x000000ffff067224 */ /* 0x000fe200078e0007 */
[----:B------:R-:W-:Y:S01]  /*1b710*/  PRMT R12, R12, 0x5410, R16 ;  /* 0x000054100c0c7816 */ /* 0x000fe20000000010 */
[----:B------:R-:W-:Y:S01]  /*1b720*/  IMAD.MOV.U32 R7, RZ, RZ, R14 ;  /* 0x000000ffff077224 */ /* 0x000fe200078e000e */
[----:B------:R-:W-:-:S07]  /*1b730*/  PRMT R16, R13, 0x7610, R16 ;  /* 0x000076100d107816 */ /* 0x000fce0000000010 */
.L_x_14826:
[----:B------:R-:W-:Y:S05]  /*1b740*/  BSYNC.RECONVERGENT B1 ;  /* 0x0000000000017941 */ /* 0x000fea0003800200 */
.L_x_14824:
        /* <DEDUP_REMOVED lines=9> */
.L_x_14828:
[----:B------:R-:W-:Y:S01]  /*1b7e0*/  IMAD.MOV.U32 R10, RZ, RZ, R6 ;  /* 0x000000ffff0a7224 */ /* 0x000fe200078e0006 */
[----:B------:R-:W-:Y:S01]  /*1b7f0*/  PRMT R12, R12, 0x7632, R0 ;  /* 0x000076320c0c7816 */ /* 0x000fe20000000000 */
[----:B------:R-:W-:-:S07]  /*1b800*/  IMAD.MOV.U32 R6, RZ, RZ, R11 ;  /* 0x000000ffff067224 */ /* 0x000fce00078e000b */
.L_x_14829:
[----:B------:R-:W-:Y:S05]  /*1b810*/  BSYNC.RECONVERGENT B1 ;  /* 0x0000000000017941 */ /* 0x000fea0003800200 */
.L_x_14827:
        /* <DEDUP_REMOVED lines=9> */
.L_x_14831:
[----:B------:R-:W-:Y:S01]  /*1b8b0*/  IMAD.MOV.U32 R0, RZ, RZ, R10 ;  /* 0x000000ffff007224 */ /* 0x000fe200078e000a */
[----:B------:R-:W-:Y:S01]  /*1b8c0*/  PRMT R11, R12, 0x7610, R11 ;  /* 0x000076100c0b7816 */ /* 0x000fe2000000000b */
[----:B------:R-:W-:Y:S01]  /*1b8d0*/  IMAD.MOV.U32 R10, RZ, RZ, R9 ;  /* 0x000000ffff0a7224 */ /* 0x000fe200078e0009 */
[----:B------:R-:W-:-:S07]  /*1b8e0*/  PRMT R12, R13, 0x7632, R12 ;  /* 0x000076320d0c7816 */ /* 0x000fce000000000c */
.L_x_14832:
[----:B------:R-:W-:Y:S05]  /*1b8f0*/  BSYNC.RECONVERGENT B1 ;  /* 0x0000000000017941 */ /* 0x000fea0003800200 */
.L_x_14830:
        /* <DEDUP_REMOVED lines=16> */
.L_x_14834:
[----:B------:R-:W-:Y:S01]  /*1ba00*/  IMAD.MOV.U32 R4, RZ, RZ, R3 ;  /* 0x000000ffff047224 */ /* 0x000fe200078e0003 */
[----:B------:R-:W-:Y:S01]  /*1ba10*/  PRMT R9, R9, 0x7610, R30 ;  /* 0x0000761009097816 */ /* 0x000fe2000000001e */
[----:B------:R-:W-:Y:S01]  /*1ba20*/  IMAD.MOV.U32 R3, RZ, RZ, R2 ;  /* 0x000000ffff037224 */ /* 0x000fe200078e0002 */
[----:B------:R-:W-:-:S07]  /*1ba30*/  PRMT R30, R30, 0x7610, R16 ;  /* 0x000076101e1e7816 */ /* 0x000fce0000000010 */
.L_x_14835:
[----:B------:R-:W-:Y:S05]  /*1ba40*/  BSYNC.RECONVERGENT B1 ;  /* 0x0000000000017941 */ /* 0x000fea0003800200 */
.L_x_14833:
        /* <DEDUP_REMOVED lines=9> */
.L_x_14837:
[----:B------:R-:W-:Y:S01]  /*1bae0*/  IMAD.MOV.U32 R13, RZ, RZ, R4 ;  /* 0x000000ffff0d7224 */ /* 0x000fe200078e0004 */
[----:B------:R-:W-:Y:S01]  /*1baf0*/  PRMT R9, R9, 0x7632, R18 ;  /* 0x0000763209097816 */ /* 0x000fe20000000012 */
[----:B------:R-:W-:-:S07]  /*1bb00*/  IMAD.MOV.U32 R4, RZ, RZ, R8 ;  /* 0x000000ffff047224 */ /* 0x000fce00078e0008 */
.L_x_14838:
[----:B------:R-:W-:Y:S05]  /*1bb10*/  BSYNC.RECONVERGENT B1 ;  /* 0x0000000000017941 */ /* 0x000fea0003800200 */
.L_x_14836:
        /* <DEDUP_REMOVED lines=9> */
.L_x_14840:
[----:B------:R-:W-:Y:S01]  /*1bbb0*/  IMAD.MOV.U32 R8, RZ, RZ, R13 ;  /* 0x000000ffff087224 */ /* 0x000fe200078e000d */
[----:B------:R-:W-:Y:S01]  /*1bbc0*/  PRMT R16, R16, 0x5410, R9 ;  /* 0x0000541010107816 */ /* 0x000fe20000000009 */
[----:B------:R-:W-:Y:S01]  /*1bbd0*/  IMAD.MOV.U32 R13, RZ, RZ, R15 ;  /* 0x000000ffff0d7224 */ /* 0x000fe200078e000f */
[----:B------:R-:W-:-:S07]  /*1bbe0*/  PRMT R9, R19, 0x7632, R9 ;  /* 0x0000763213097816 */ /* 0x000fce0000000009 */
.L_x_14841:
[----:B------:R-:W-:Y:S05]  /*1bbf0*/  BSYNC.RECONVERGENT B1 ;  /* 0x0000000000017941 */ /* 0x000fea0003800200 */
.L_x_14839:
        /* <DEDUP_REMOVED lines=9> */
.L_x_14843:
[----:B------:R-:W-:Y:S01]  /*1bc90*/  IMAD.MOV.U32 R15, RZ, RZ, R8 ;  /* 0x000000ffff0f7224 */ /* 0x000fe200078e0008 */
[--C-:B------:R-:W-:Y:S01]  /*1bca0*/  PRMT R11, R11, 0x7610, R16.reuse ;  /* 0x000076100b0b7816 */ /* 0x100fe20000000010 */
[----:B------:R-:W-:Y:S01]  /*1bcb0*/  IMAD.MOV.U32 R8, RZ, RZ, R7 ;  /* 0x000000ffff087224 */ /* 0x000fe200078e0007 */
[----:B------:R-:W-:-:S07]  /*1bcc0*/  PRMT R16, R16, 0x5410, R16 ;  /* 0x0000541010107816 */ /* 0x000fce0000000010 */
.L_x_14844:
[----:B------:R-:W-:Y:S05]  /*1bcd0*/  BSYNC.RECONVERGENT B1 ;  /* 0x0000000000017941 */ /* 0x000fea0003800200 */
.L_x_14842:
        /* <DEDUP_REMOVED lines=9> */
.L_x_14846:
[----:B------:R-:W-:Y:S01]  /*1bd70*/  IMAD.MOV.U32 R14, RZ, RZ, R15 ;  /* 0x000000ffff0e7224 */ /* 0x000fe200078e000f */
[----:B------:R-:W-:Y:S01]  /*1bd80*/  PRMT R18, R18, 0x7610, R11 ;  /* 0x0000761012127816 */ /* 0x000fe2000000000b */
[----:B------:R-:W-:Y:S01]  /*1bd90*/  IMAD.MOV.U32 R15, RZ, RZ, R6 ;  /* 0x000000ffff0f7224 */ /* 0x000fe200078e0006 */
[----:B------:R-:W-:-:S07]  /*1bda0*/  PRMT R11, R11, 0x7610, R12 ;  /* 0x000076100b0b7816 */ /* 0x000fce000000000c */
.L_x_14847:
[----:B------:R-:W-:Y:S05]  /*1bdb0*/  BSYNC.RECONVERGENT B1 ;  /* 0x0000000000017941 */ /* 0x000fea0003800200 */
.L_x_14845:
        /* <DEDUP_REMOVED lines=9> */
.L_x_14849:
[----:B------:R-:W-:Y:S01]  /*1be50*/  IMAD.MOV.U32 R19, RZ, RZ, R14 ;  /* 0x000000ffff137224 */ /* 0x000fe200078e000e */
[C---:B------:R-:W-:Y:S01]  /*1be60*/  PRMT R16, R18.reuse, 0x7632, R16 ;  /* 0x0000763212107816 */ /* 0x040fe20000000010 */
[----:B------:R-:W-:Y:S01]  /*1be70*/  IMAD.MOV.U32 R14, RZ, RZ, R10 ;  /* 0x000000ffff0e7224 */ /* 0x000fe200078e000a */
[----:B------:R-:W-:-:S07]  /*1be80*/  PRMT R18, R18, 0x5410, R12 ;  /* 0x0000541012127816 */ /* 0x000fce000000000c */
.L_x_14850:
[----:B------:R-:W-:Y:S05]  /*1be90*/  BSYNC.RECONVERGENT B1 ;  /* 0x0000000000017941 */ /* 0x000fea0003800200 */
.L_x_14848:
        /* <DEDUP_REMOVED lines=9> */
.L_x_14852:
[----:B------:R-:W-:Y:S01]  /*1bf30*/  IMAD.MOV.U32 R10, RZ, RZ, R19 ;  /* 0x000000ffff0a7224 */ /* 0x000fe200078e0013 */
[----:B------:R-:W-:Y:S01]  /*1bf40*/  PRMT R12, R16, 0x7610, R12 ;  /* 0x00007610100c7816 */ /* 0x000fe2000000000c */
[----:B------:R-:W-:Y:S01]  /*1bf50*/  IMAD.MOV.U32 R19, RZ, RZ, R0 ;  /* 0x000000ffff137224 */ /* 0x000fe200078e0000 */
[----:B------:R-:W-:-:S07]  /*1bf60*/  PRMT R16, R11, 0x7610, R16 ;  /* 0x000076100b107816 */ /* 0x000fce0000000010 */
.L_x_14853:
[----:B------:R-:W-:Y:S05]  /*1bf70*/  BSYNC.RECONVERGENT B1 ;  /* 0x0000000000017941 */ /* 0x000fea0003800200 */
.L_x_14851:
        /* <DEDUP_REMOVED lines=16> */
.L_x_14855:
[----:B------:R-:W-:Y:S01]  /*1c080*/  PRMT R32, R32, 0x7610, R30 ;  /* 0x0000761020207816 */ /* 0x000fe2000000001e */
[----:B------:R-:W-:Y:S01]  /*1c090*/  IMAD.MOV.U32 R2, RZ, RZ, R3 ;  /* 0x000000ffff027224 */ /* 0x000fe200078e0003 */
[----:B------:R-:W-:Y:S01]  /*1c0a0*/  PRMT R30, R30, 0x7610, R9 ;  /* 0x000076101e1e7816 */ /* 0x000fe20000000009 */
[----:B------:R-:W-:-:S07]  /*1c0b0*/  IMAD.MOV.U32 R3, RZ, RZ, R4 ;  /* 0x000000ffff037224 */ /* 0x000fce00078e0004 */
.L_x_14856:
[----:B------:R-:W-:Y:S05]  /*1c0c0*/  BSYNC.RECONVERGENT B1 ;  /* 0x0000000000017941 */ /* 0x000fea0003800200 */
.L_x_14854:
        /* <DEDUP_REMOVED lines=9> */
.L_x_14858:
[----:B------:R-:W-:Y:S01]  /*1c160*/  PRMT R33, R33, 0x7610, R32 ;  /* 0x0000761021217816 */ /* 0x000fe20000000020 */
[----:B------:R-:W-:Y:S01]  /*1c170*/  IMAD.MOV.U32 R5, RZ, RZ, R2 ;  /* 0x000000ffff057224 */ /* 0x000fe200078e0002 */
[----:B------:R-:W-:Y:S01]  /*1c180*/  PRMT R32, R32, 0x5410, R9 ;  /* 0x0000541020207816 */ /* 0x000fe20000000009 */
[----:B------:R-:W-:-:S07]  /*1c190*/  IMAD.MOV.U32 R2, RZ, RZ, R13 ;  /* 0x000000ffff027224 */ /* 0x000fce00078e000d */
.L_x_14859:
[----:B------:R-:W-:Y:S05]  /*1c1a0*/  BSYNC.RECONVERGENT B1 ;  /* 0x0000000000017941 */ /* 0x000fea0003800200 */
.L_x_14857:
        /* <DEDUP_REMOVED lines=9> */
.L_x_14861:
[----:B------:R-:W-:Y:S01]  /*1c240*/  IMAD.MOV.U32 R4, RZ, RZ, R5 ;  /* 0x000000ffff047224 */ /* 0x000fe200078e0005 */
[----:B------:R-:W-:Y:S01]  /*1c250*/  PRMT R33, R33, 0x7632, R16 ;  /* 0x0000763221217816 */ /* 0x000fe20000000010 */
[----:B------:R-:W-:-:S07]  /*1c260*/  IMAD.MOV.U32 R5, RZ, RZ, R8 ;  /* 0x000000ffff057224 */ /* 0x000fce00078e0008 */
.L_x_14862:
[----:B------:R-:W-:Y:S05]  /*1c270*/  BSYNC.RECONVERGENT B1 ;  /* 0x0000000000017941 */ /* 0x000fea0003800200 */
.L_x_14860:
        /* <DEDUP_REMOVED lines=9> */
.L_x_14864:
[----:B------:R-:W-:Y:S01]  /*1c310*/  PRMT R32, R33, 0x7610, R32 ;  /* 0x0000761021207816 */ /* 0x000fe20000000020 */
[----:B------:R-:W-:Y:S01]  /*1c320*/  IMAD.MOV.U32 R7, RZ, RZ, R4 ;  /* 0x000000ffff077224 */ /* 0x000fe200078e0004 */
[----:B------:R-:W-:Y:S01]  /*1c330*/  PRMT R33, R11, 0x7632, R33 ;  /* 0x000076320b217816 */ /* 0x000fe20000000021 */
[----:B------:R-:W-:-:S07]  /*1c340*/  IMAD.MOV.U32 R4, RZ, RZ, R15 ;  /* 0x000000ffff047224 */ /* 0x000fce00078e000f */
.L_x_14865:
[----:B------:R-:W-:Y:S05]  /*1c350*/  BSYNC.RECONVERGENT B1 ;  /* 0x0000000000017941 */ /* 0x000fea0003800200 */
.L_x_14863:
        /* <DEDUP_REMOVED lines=9> */
.L_x_14867:
[----:B------:R-:W-:Y:S01]  /*1c3f0*/  PRMT R31, R32, 0x7610, R31 ;  /* 0x00007610201f7816 */ /* 0x000fe2000000001f */
[----:B------:R-:W-:Y:S01]  /*1c400*/  IMAD.MOV.U32 R6, RZ, RZ, R7 ;  /* 0x000000ffff067224 */ /* 0x000fe200078e0007 */
[----:B------:R-:W-:Y:S01]  /*1c410*/  PRMT R32, R18, 0x7632, R32 ;  /* 0x0000763212207816 */ /* 0x000fe20000000020 */
[----:B------:R-:W-:-:S07]  /*1c420*/  IMAD.MOV.U32 R7, RZ, RZ, R14 ;  /* 0x000000ffff077224 */ /* 0x000fce00078e000e */
.L_x_14868:
[----:B------:R-:W-:Y:S05]  /*1c430*/  BSYNC.RECONVERGENT B1 ;  /* 0x0000000000017941 */ /* 0x000fea0003800200 */
.L_x_14866:
        /* <DEDUP_REMOVED lines=9> */
.L_x_14870:
[----:B------:R-:W-:Y:S01]  /*1c4d0*/  IMAD.MOV.U32 R27, RZ, RZ, R6 ;  /* 0x000000ffff1b7224 */ /* 0x000fe200078e0006 */
[----:B------:R-:W-:Y:S01]  /*1c4e0*/  PRMT R31, R16, 0x5410, R31 ;  /* 0x00005410101f7816 */ /* 0x000fe2000000001f */
[----:B------:R-:W-:-:S07]  /*1c4f0*/  IMAD.MOV.U32 R6, RZ, RZ, R19 ;  /* 0x000000ffff067224 */ /* 0x000fce00078e0013 */
.L_x_14871:
[----:B------:R-:W-:Y:S05]  /*1c500*/  BSYNC.RECONVERGENT B1 ;  /* 0x0000000000017941 */ /* 0x000fea0003800200 */
.L_x_14869:
        /* <DEDUP_REMOVED lines=8> */
.L_x_14872:
[C---:B------:R-:W-:Y:S01]  /*1c590*/  PRMT R30, R31.reuse, 0x7632, R30 ;  /* 0x000076321f1e7816 */ /* 0x040fe2000000001e */
[----:B------:R-:W-:Y:S01]  /*1c5a0*/  IMAD.MOV.U32 R26, RZ, RZ, R27 ;  /* 0x000000ffff1a7224 */ /* 0x000fe200078e001b */
[----:B------:R-:W-:Y:S01]  /*1c5b0*/  PRMT R31, R31, 0x5410, R12 ;  /* 0x000054101f1f7816 */ /* 0x000fe2000000000c */
[----:B------:R-:W-:-:S07]  /*1c5c0*/  IMAD.MOV.U32 R27, RZ, RZ, R10 ;  /* 0x000000ffff1b7224 */ /* 0x000fce00078e000a */
.L_x_14370:
[----:B------:R-:W-:Y:S05]  /*1c5d0*/  BSYNC.RECONVERGENT B0 ;  /* 0x0000000000007941 */ /* 0x000fea0003800200 */
.L_x_14369:
[----:B------:R-:W-:Y:S05]  /*1c5e0*/  @P2 EXIT ;  /* 0x000000000000294d */ /* 0x000fea0003800000 */
[----:B------:R-:W3:Y:S08]  /*1c5f0*/  LDC R19, c[0x0][0x3a0] ;  /* 0x0000e800ff137b82 */ /* 0x000ef00000000800 */
[----:B0-2---:R-:W0:Y:S01]  /*1c600*/  LDC.64 R8, c[0x0][0x388] ;  /* 0x0000e200ff087b82 */ /* 0x005e220000000a00 */
[----:B------:R-:W2:Y:S07]  /*1c610*/  MUFU.LG2 R28, R28 ;  /* 0x0000001c001c7308 */ /* 0x000eae0000000c00 */
[----:B------:R-:W4:Y:S01]  /*1c620*/  LDC.64 R12, c[0x0][0x390] ;  /* 0x0000e400ff0c7b82 */ /* 0x000f220000000a00 */
[----:B---3--:R-:W-:-:S07]  /*1c630*/  ISETP.GE.AND P3, PT, R19, 0x1, PT ;  /* 0x000000011300780c */ /* 0x008fce0003f66270 */
[----:B------:R-:W3:Y:S01]  /*1c640*/  LDC.64 R10, c[0x0][0x398] ;  /* 0x0000e600ff0a7b82 */ /* 0x000ee20000000a00 */
[----:B------:R-:W-:Y:S01]  /*1c650*/  ISETP.GE.AND P0, PT, R19, 0x2, PT ;  /* 0x000000021300780c */ /* 0x000fe20003f06270 */
[----:B0-----:R-:W-:-:S05]  /*1c660*/  IMAD.WIDE.U32 R8, R24, 0x4, R8 ;  /* 0x0000000418087825 */ /* 0x001fca00078e0008 */
[----:B------:R-:W5:Y:S04]  /*1c670*/  @P3 LDG.E.CONSTANT R20, desc[UR6][R8.64] ;  /* 0x0000000608143981 */ /* 0x000f68000c1e9900 */
[----:B------:R-:W5:Y:S01]  /*1c680*/  @P3 LDG.E.CONSTANT R18, desc[UR6][R8.64] ;  /* 0x0000000608123981 */ /* 0x000f62000c1e9900 */
[C---:B------:R-:W-:Y:S02]  /*1c690*/  ISETP.GE.AND P1, PT, R19.reuse, 0x3, PT ;  /* 0x000000031300780c */ /* 0x040fe40003f26270 */
[----:B------:R-:W-:Y:S01]  /*1c6a0*/  ISETP.GE.AND P2, PT, R19, 0x4, PT ;  /* 0x000000041300780c */ /* 0x000fe20003f46270 */
[----:B------:R-:W5:Y:S04]  /*1c6b0*/  @P0 LDG.E.CONSTANT R0, desc[UR6][R8.64] ;  /* 0x0000000608000981 */ /* 0x000f68000c1e9900 */
[----:B------:R-:W5:Y:S06]  /*1c6c0*/  @P0 LDG.E.CONSTANT R14, desc[UR6][R8.64] ;  /* 0x00000006080e0981 */ /* 0x000f6c000c1e9900 */
[----:B------:R-:W5:Y:S04]  /*1c6d0*/  @P1 LDG.E.CONSTANT R15, desc[UR6][R8.64] ;  /* 0x00000006080f1981 */ /* 0x000f68000c1e9900 */
[----:B------:R-:W5:Y:S04]  /*1c6e0*/  @P1 LDG.E.CONSTANT R16, desc[UR6][R8.64] ;  /* 0x0000000608101981 */ /* 0x000f68000c1e9900 */
[----:B------:R-:W5:Y:S01]  /*1c6f0*/  @P2 LDG.E.CONSTANT R17, desc[UR6][R8.64] ;  /* 0x0000000608112981 */ /* 0x000f62000c1e9900 */
[----:B------:R-:W-:-:S02]  /*1c700*/  HADD2.F32 R22, -RZ, R30.H0_H0 ;  /* 0x2000001eff167230 */ /* 0x000fc40000004100 */
[--C-:B------:R-:W-:Y:S02]  /*1c710*/  HADD2.F32 R34, -RZ, R31.reuse.H1_H1 ;  /* 0x3000001fff227230 */ /* 0x100fe40000004100 */
[----:B------:R-:W-:Y:S02]  /*1c720*/  IMAD R19, R24, R19, RZ ;  /* 0x0000001318137224 */ /* 0x000fe400078e02ff */
[--C-:B------:R-:W-:Y:S01]  /*1c730*/  FADD.FTZ R21, R22, -R29.reuse ;  /* 0x8000001d16157221 */ /* 0x100fe20000010000 */
[----:B------:R-:W-:Y:S02]  /*1c740*/  HADD2.F32 R22, -RZ, R31.H0_H0 ;  /* 0x2000001fff167230 */ /* 0x000fe40000004100 */
[----:B------:R-:W-:Y:S01]  /*1c750*/  FADD.FTZ R23, R34, -R29 ;  /* 0x8000001d22177221 */ /* 0x000fe20000010000 */
[----:B------:R-:W-:Y:S02]  /*1c760*/  HADD2.F32 R34, -RZ, R32.H0_H0 ;  /* 0x20000020ff227230 */ /* 0x000fe40000004100 */
[----:B--2---:R-:W-:Y:S01]  /*1c770*/  @P3 FFMA.FTZ R21, R28, -0.69314718246459960938, R21 ;  /* 0xbf3172181c153823 */ /* 0x004fe20000010015 */
[----:B------:R-:W-:-:S02]  /*1c780*/  IMAD.SHL.U32 R19, R19, 0x2, RZ ;  /* 0x0000000213137824 */ /* 0x000fc400078e00ff */
[----:B------:R-:W-:Y:S02]  /*1c790*/  FADD.FTZ R25, R34, -R29 ;  /* 0x8000001d22197221 */ /* 0x000fe40000010000 */
[----:B----4-:R-:W-:-:S04]  /*1c7a0*/  IMAD.WIDE R12, R19, 0x4, R12 ;  /* 0x00000004130c7825 */ /* 0x010fc800078e020c */
[----:B---3--:R-:W-:Y:S01]  /*1c7b0*/  IMAD.WIDE R10, R19, 0x2, R10 ;  /* 0x00000002130a7825 */ /* 0x008fe200078e020a */
[----:B------:R0:W-:Y:S03]  /*1c7c0*/  @P3 STG.E desc[UR6][R12.64], R26 ;  /* 0x0000001a0c003986 */ /* 0x0001e6000c101906 */
[----:B-----5:R-:W-:Y:S01]  /*1c7d0*/  @P3 FADD.FTZ R20, R20, R21 ;  /* 0x0000001514143221 */ /* 0x020fe20000010000 */
[----:B------:R-:W-:Y:S01]  /*1c7e0*/  @P3 FFMA.FTZ R21, R28, -0.69314718246459960938, R23 ;  /* 0xbf3172181c153823 */ /* 0x000fe20000010017 */
[----:B------:R-:W-:Y:S01]  /*1c7f0*/  FADD.FTZ R23, R22, -R29 ;  /* 0x8000001d16177221 */ /* 0x000fe20000010000 */
[----:B------:R-:W-:Y:S02]  /*1c800*/  HADD2.F32 R22, -RZ, R32.H1_H1 ;  /* 0x30000020ff167230 */ /* 0x000fe40000004100 */
[----:B------:R-:W-:Y:S01]  /*1c810*/  @P3 FADD.FTZ R18, R18, R21 ;  /* 0x0000001512123221 */ /* 0x000fe20000010000 */
[----:B------:R-:W-:Y:S01]  /*1c820*/  @P3 F2FP.F16.F32.PACK_AB R20, RZ, R20 ;  /* 0x00000014ff14323e */ /* 0x000fe200000000ff */
[C---:B------:R-:W-:Y:S01]  /*1c830*/  @P0 FFMA.FTZ R21, R28.reuse, -0.69314718246459960938, R23 ;  /* 0xbf3172181c150823 */ /* 0x040fe20000010017 */
[----:B------:R-:W-:-:S02]  /*1c840*/  @P0 FFMA.FTZ R23, R28, -0.69314718246459960938, R25 ;  /* 0xbf3172181c170823 */ /* 0x000fc40000010019 */
[----:B------:R-:W-:Y:S01]  /*1c850*/  @P3 F2FP.F16.F32.PACK_AB R18, RZ, R18 ;  /* 0x00000012ff12323e */ /* 0x000fe200000000ff */
[----:B------:R-:W-:Y:S01]  /*1c860*/  @P0 FADD.FTZ R0, R0, R21 ;  /* 0x0000001500000221 */ /* 0x000fe20000010000 */
[----:B------:R-:W-:Y:S01]  /*1c870*/  PRMT R24, R20, 0x7610, R24 ;  /* 0x0000761014187816 */ /* 0x000fe20000000018 */
[--C-:B------:R-:W-:Y:S01]  /*1c880*/  HADD2.F32 R20, -RZ, R33.reuse.H0_H0 ;  /* 0x20000021ff147230 */ /* 0x100fe20000004100 */
[----:B------:R-:W-:Y:S01]  /*1c890*/  PRMT R25, R18, 0x7610, R25 ;  /* 0x0000761012197816 */ /* 0x000fe20000000019 */
[----:B------:R-:W-:Y:S02]  /*1c8a0*/  HADD2.F32 R18, -RZ, R33.H1_H1 ;  /* 0x30000021ff127230 */ /* 0x000fe40000004100 */
[----:B------:R-:W-:Y:S01]  /*1c8b0*/  @P0 FADD.FTZ R14, R14, R23 ;  /* 0x000000170e0e0221 */ /* 0x000fe20000010000 */
[----:B------:R-:W-:Y:S01]  /*1c8c0*/  @P0 F2FP.F16.F32.PACK_AB R0, RZ, R0 ;  /* 0x00000000ff00023e */ /* 0x000fe200000000ff */
[--C-:B------:R-:W-:Y:S01]  /*1c8d0*/  FADD.FTZ R19, R20, -R29.reuse ;  /* 0x8000001d14137221 */ /* 0x100fe20000010000 */
[--C-:B------:R-:W-:Y:S01]  /*1c8e0*/  FADD.FTZ R23, R22, -R29.reuse ;  /* 0x8000001d16177221 */ /* 0x100fe20000010000 */
[----:B------:R-:W-:Y:S01]  /*1c8f0*/  FADD.FTZ R21, R18, -R29 ;  /* 0x8000001d12157221 */ /* 0x000fe20000010000 */
[----:B------:R-:W-:Y:S01]  /*1c900*/  PRMT R20, R0, 0x7610, R20 ;  /* 0x0000761000147816 */ /* 0x000fe20000000014 */
[C---:B------:R-:W-:Y:S01]  /*1c910*/  @P1 FFMA.FTZ R18, R28.reuse, -0.69314718246459960938, R19 ;  /* 0xbf3172181c121823 */ /* 0x040fe20000010013 */
[C---:B------:R-:W-:Y:S01]  /*1c920*/  @P2 FFMA.FTZ R0, R28.reuse, -0.69314718246459960938, R23 ;  /* 0xbf3172181c002823 */ /* 0x040fe20000010017 */
[----:B------:R-:W-:Y:S01]  /*1c930*/  @P1 FFMA.FTZ R19, R28, -0.69314718246459960938, R21 ;  /* 0xbf3172181c131823 */ /* 0x000fe20000010015 */
[----:B------:R0:W-:Y:S01]  /*1c940*/  @P3 STG.E.U16 desc[UR6][R10.64], R24 ;  /* 0x000000180a003986 */ /* 0x0001e2000c101506 */
[----:B------:R-:W-:Y:S01]  /*1c950*/  @P1 FADD.FTZ R15, R15, R18 ;  /* 0x000000120f0f1221 */ /* 0x000fe20000010000 */
[----:B------:R-:W-:Y:S01]  /*1c960*/  @P0 F2FP.F16.F32.PACK_AB R14, RZ, R14 ;  /* 0x0000000eff0e023e */ /* 0x000fe200000000ff */
[----:B------:R-:W-:Y:S01]  /*1c970*/  @P1 FADD.FTZ R16, R16, R19 ;  /* 0x0000001310101221 */ /* 0x000fe20000010000 */
[----:B------:R0:W-:Y:S01]  /*1c980*/  @P3 STG.E desc[UR6][R12.64+0x4], R27 ;  /* 0x0000041b0c003986 */ /* 0x0001e2000c101906 */
[----:B------:R-:W-:Y:S01]  /*1c990*/  @P2 FADD.FTZ R0, R17, R0 ;  /* 0x0000000011002221 */ /* 0x000fe20000010000 */
[----:B------:R-:W-:-:S02]  /*1c9a0*/  @P1 F2FP.F16.F32.PACK_AB R15, RZ, R15 ;  /* 0x0000000fff0f123e */ /* 0x000fc400000000ff */
[----:B------:R0:W-:Y:S01]  /*1c9b0*/  @P3 STG.E.U16 desc[UR6][R10.64+0x2], R25 ;  /* 0x000002190a003986 */ /* 0x0001e2000c101506 */
[----:B------:R-:W-:Y:S02]  /*1c9c0*/  @P1 F2FP.F16.F32.PACK_AB R16, RZ, R16 ;  /* 0x00000010ff10123e */ /* 0x000fe400000000ff */
[----:B------:R-:W-:Y:S01]  /*1c9d0*/  @P2 F2FP.F16.F32.PACK_AB R0, RZ, R0 ;  /* 0x00000000ff00223e */ /* 0x000fe200000000ff */
[----:B------:R0:W-:Y:S04]  /*1c9e0*/  @P0 STG.E desc[UR6][R12.64+0x8], R6 ;  /* 0x000008060c000986 */ /* 0x0001e8000c101906 */
[----:B------:R0:W-:Y:S04]  /*1c9f0*/  @P0 STG.E.U16 desc[UR6][R10.64+0x4], R20 ;  /* 0x000004140a000986 */ /* 0x0001e8000c101506 */
[----:B------:R0:W-:Y:S04]  /*1ca00*/  @P0 STG.E desc[UR6][R12.64+0xc], R7 ;  /* 0x00000c070c000986 */ /* 0x0001e8000c101906 */
        /* <DEDUP_REMOVED lines=17> */
.L_x_14873:
        /* <DEDUP_REMOVED lines=14> */
.L_x_38468:


//--------------------- .text._ZN17fastertransformer38beam_online_softmax_topk_stage2_kernelI6__halfLi8ELi64EEEvPKfS3_PiPT_ii --------------------------
	.section	.text._ZN17fastertransformer38beam_online_softmax_topk_stage2_kernelI6__halfLi8ELi64EEEvPKfS3_PiPT_ii,"ax",@progbits
	.align	128
        .global         _ZN17fastertransformer38beam_online_softmax_topk_stage2_kernelI6__halfLi8ELi64EEEvPKfS3_PiPT_ii
        .type           _ZN17fastertransformer38beam_online_softmax_topk_stage2_kernelI6__halfLi8ELi64EEEvPKfS3_PiPT_ii,@function
        .size           _ZN17fastertransformer38beam_online_softmax_topk_stage2_kernelI6__halfLi8ELi64EEEvPKfS3_PiPT_ii,(.L_x_38469 - _ZN17fastertransformer38beam_online_softmax_topk_stage2_kernelI6__halfLi8ELi64EEEvPKfS3_PiPT_ii)
        .other          _ZN17fastertransformer38beam_online_softmax_topk_stage2_kernelI6__halfLi8ELi64EEEvPKfS3_PiPT_ii,@"STO_CUDA_ENTRY STV_DEFAULT"
_ZN17fastertransformer38beam_online_softmax_topk_stage2_kernelI6__halfLi8ELi64EEEvPKfS3_PiPT_ii:
.text._ZN17fastertransformer38beam_online_softmax_topk_stage2_kernelI6__halfLi8ELi64EEEvPKfS3_PiPT_ii:
        /* <DEDUP_REMOVED lines=43> */
[----:B------:R-:W-:Y:S01]  /*02b0*/  IMAD.SHL.U32 R5, R5, 0x40, RZ ;  /* 0x0000004005057824 */ /* 0x000fe200078e00ff */
[----:B------:R-:W-:Y:S01]  /*02c0*/  UIADD3 UR4, UPT, UPT, UR4, 0xb0, URZ ;  /* 0x000000b004047890 */ /* 0x000fe2000fffe0ff */
[----:B------:R-:W-:Y:S02]  /*02d0*/  IMAD.X R7, RZ, RZ, R10, P1 ;  /* 0x000000ffff077224 */ /* 0x000fe400008e060a */
[----:B------:R-:W-:Y:S01]  /*02e0*/  IMAD.MOV R9, RZ, RZ, -R4 ;  /* 0x000000ffff097224 */ /* 0x000fe200078e0a04 */
[----:B------:R-:W-:-:S02]  /*02f0*/  LOP3.LUT R8, R5, 0xc0, RZ, 0xc0, !PT ;  /* 0x000000c005087812 */ /* 0x000fc400078ec0ff */
[----:B-1----:R-:W-:-:S04]  /*0300*/  LEA R11, P1, R14, UR8, 0x2 ;  /* 0x000000080e0b7c11 */ /* 0x002fc8000f8210ff */
[----:B------:R-:W-:Y:S01]  /*0310*/  LEA.HI.X R14, R14, UR9, R7, 0x2, P1 ;  /* 0x000000090e0e7c11 */ /* 0x000fe200088f1407 */
[----:B0-----:R-:W-:Y:S01]  /*0320*/  ULEA UR4, UR5, UR4, 0x18 ;  /* 0x0000000405047291 */ /* 0x001fe2000f8ec0ff */
[----:B------:R-:W-:-:S05]  /*0330*/  IMAD.IADD R7, R8, 0x1, R13 ;  /* 0x0000000108077824 */ /* 0x000fca00078e020d */
[----:B------:R-:W-:-:S07]  /*0340*/  LEA R8, R13, UR4, 0x2 ;  /* 0x000000040d087c11 */ /* 0x000fce000f8e10ff */
.L_x_14878:
        /* <DEDUP_REMOVED lines=10> */
.L_x_14877:
[----:B------:R-:W-:Y:S05]  /*03f0*/  BSYNC.RECONVERGENT B1 ;  /* 0x0000000000017941 */ /* 0x000fea0003800200 */
.L_x_14876:
        /* <DEDUP_REMOVED lines=21> */
.L_x_14881:
        /* <DEDUP_REMOVED lines=38> */
.L_x_14880:
[----:B------:R-:W-:Y:S05]  /*07b0*/  BSYNC.RECONVERGENT B1 ;  /* 0x0000000000017941 */ /* 0x000fea0003800200 */
.L_x_14879:
        /* <DEDUP_REMOVED lines=25> */
.L_x_14883:
[----:B------:R-:W-:Y:S05]  /*0950*/  BSYNC.RECONVERGENT B1 ;  /* 0x0000000000017941 */ /* 0x000fea0003800200 */
.L_x_14882:
        /* <DEDUP_REMOVED lines=10> */
.L_x_14875:
[----:B------:R-:W-:Y:S05]  /*0a00*/  BSYNC.RECONVERGENT B0 ;  /* 0x0000000000007941 */ /* 0x000fea0003800200 */
.L_x_14874:
[----:B------:R-:W-:Y:S01]  /*0a10*/  ISETP.GE.U32.AND P0, PT, R13, R2, PT ;  /* 0x000000020d00720c */ /* 0x000fe20003f06070 */
[----:B------:R-:W-:Y:S01]  /*0a20*/  IMAD.MOV.U32 R0, RZ, RZ, 0xfbff ;  /* 0x0000fbffff007424 */ /* 0x000fe200078e00ff */
[----:B------:R-:W-:Y:S01]  /*0a30*/  BAR.SYNC.DEFER_BLOCKING 0x0 ;  /* 0x0000000000007b1d */ /* 0x000fe20000010000 */
[----:B------:R-:W-:Y:S02]  /*0a40*/  IMAD.MOV.U32 R24, RZ, RZ, 0xfbff ;  /* 0x0000fbffff187424 */ /* 0x000fe400078e00ff */
[----:B------:R-:W-:Y:S01]  /*0a50*/  IMAD.MOV.U32 R25, RZ, RZ, 0xfbff ;  /* 0x0000fbffff197424 */ /* 0x000fe200078e00ff */
[C---:B------:R-:W-:Y:S01]  /*0a60*/  PRMT R28, R0.reuse, 0x7610, R28 ;  /* 0x00007610001c7816 */ /* 0x040fe2000000001c */
[----:B----4-:R-:W-:Y:S01]  /*0a70*/  IMAD.MOV.U32 R4, RZ, RZ, 0xfbff ;  /* 0x0000fbffff047424 */ /* 0x010fe200078e00ff */
[----:B------:R-:W-:Y:S01]  /*0a80*/  BSSY.RECONVERGENT B0, `(.L_x_14884) ;  /* 0x00000d9000007945 */ /* 0x000fe20003800200 */
[----:B------:R-:W-:Y:S01]  /*0a90*/  IMAD.MOV.U32 R2, RZ, RZ, 0xfbff ;  /* 0x0000fbffff027424 */ /* 0x000fe200078e00ff */
[----:B------:R-:W-:Y:S01]  /*0aa0*/  PRMT R24, R0, 0x5410, R24 ;  /* 0x0000541000187816 */ /* 0x000fe20000000018 */
[----:B------:R-:W-:Y:S01]  /*0ab0*/  IMAD.MOV.U32 R5, RZ, RZ, -0x1 ;  /* 0xffffffffff057424 */ /* 0x000fe200078e00ff */
[C---:B------:R-:W-:Y:S01]  /*0ac0*/  PRMT R25, R4.reuse, 0x5410, R25 ;  /* 0x0000541004197816 */ /* 0x040fe20000000019 */
[----:B0-----:R-:W-:Y:S01]  /*0ad0*/  IMAD.MOV.U32 R7, RZ, RZ, -0x1 ;  /* 0xffffffffff077424 */ /* 0x001fe200078e00ff */
[----:B------:R-:W-:Y:S01]  /*0ae0*/  PRMT R0, R4, 0x5410, R2 ;  /* 0x0000541004007816 */ /* 0x000fe20000000002 */
[----:B------:R-:W-:-:S02]  /*0af0*/  IMAD.MOV.U32 R2, RZ, RZ, RZ ;  /* 0x000000ffff027224 */ /* 0x000fc400078e00ff */
        /* <DEDUP_REMOVED lines=33> */
.L_x_14890:
[----:B------:R-:W0:Y:S01]  /*0d10*/  LDS.64 R4, [R28+-0x8] ;  /* 0xfffff8001c047984 */ /* 0x000e220000000a00 */
[----:B------:R-:W-:-:S03]  /*0d20*/  VIADD R32, R32, 0x10 ;  /* 0x0000001020207836 */ /* 0x000fc60000000000 */
[----:B------:R-:W1:Y:S02]  /*0d30*/  LDS.64 R26, [R28+-0x28] ;  /* 0xffffd8001c1a7984 */ /* 0x000e640000000a00 */
[----:B------:R-:W-:Y:S02]  /*0d40*/  ISETP.GE.AND P1, PT, R32, -0xc, PT ;  /* 0xfffffff42000780c */ /* 0x000fe40003f26270 */
[----:B------:R-:W2:Y:S04]  /*0d50*/  LDS.64 R6, [R28] ;  /* 0x000000001c067984 */ /* 0x000ea80000000a00 */
[----:B------:R-:W-:Y:S04]  /*0d60*/  LDS.64 R8, [R28+-0x20] ;  /* 0xffffe0001c087984 */ /* 0x000fe80000000a00 */
[----:B------:R-:W-:Y:S04]  /*0d70*/  LDS.64 R10, [R28+0x8] ;  /* 0x000008001c0a7984 */ /* 0x000fe80000000a00 */
[----:B------:R-:W3:Y:S04]  /*0d80*/  LDS.64 R14, [R28+0x10] ;  /* 0x000010001c0e7984 */ /* 0x000ee80000000a00 */
[----:B------:R-:W-:Y:S04]  /*0d90*/  LDS.64 R16, [R28+-0x18] ;  /* 0xffffe8001c107984 */ /* 0x000fe80000000a00 */
[----:B------:R-:W4:Y:S04]  /*0da0*/  LDS.64 R18, [R28+0x18] ;  /* 0x000018001c127984 */ /* 0x000f280000000a00 */
[----:B------:R-:W-:Y:S04]  /*0db0*/  LDS.64 R20, [R28+-0x10] ;  /* 0xfffff0001c147984 */ /* 0x000fe80000000a00 */
[----:B------:R-:W5:Y:S01]  /*0dc0*/  LDS.64 R22, [R28+0x20] ;  /* 0x000020001c167984 */ /* 0x000f620000000a00 */
[----:B0-----:R-:W-:-:S03]  /*0dd0*/  F2FP.F16.F32.PACK_AB R24, R5, R4 ;  /* 0x000000040518723e */ /* 0x001fc600000000ff */
[----:B------:R-:W0:Y:S01]  /*0de0*/  LDS.64 R30, [R28+0x30] ;  /* 0x000030001c1e7984 */ /* 0x000e220000000a00 */
[----:B------:R-:W-:-:S03]  /*0df0*/  PRMT R35, R24, 0x7610, R35 ;  /* 0x0000761018237816 */ /* 0x000fc60000000023 */
[----:B-1----:R-:W-:Y:S01]  /*0e00*/  STL [R0+0x8], R26 ;  /* 0x0000081a00007387 */ /* 0x002fe20000100800 */
[----:B------:R-:W-:Y:S02]  /*0e10*/  PRMT R36, R24, 0x7632, R36 ;  /* 0x0000763218247816 */ /* 0x000fe40000000024 */
[----:B--2---:R-:W-:Y:S01]  /*0e20*/  F2FP.F16.F32.PACK_AB R34, R7, R6 ;  /* 0x000000060722723e */ /* 0x004fe200000000ff */
[----:B------:R1:W2:Y:S03]  /*0e30*/  LDS.64 R24, [R28+0x28] ;  /* 0x000028001c187984 */ /* 0x0002a60000000a00 */
[----:B------:R-:W-:Y:S01]  /*0e40*/  PRMT R37, R34, 0x7610, R37 ;  /* 0x0000761022257816 */ /* 0x000fe20000000025 */
[----:B------:R-:W-:Y:S04]  /*0e50*/  STL.U16 [R33+-0x6], R35 ;  /* 0xfffffa2321007387 */ /* 0x000fe80000100400 */
[----:B------:R-:W-:Y:S01]  /*0e60*/  STL [R0+0xc], R27 ;  /* 0x00000c1b00007387 */ /* 0x000fe20000100800 */
[----:B-1----:R-:W-:Y:S01]  /*0e70*/  VIADD R28, R28, 0x40 ;  /* 0x000000401c1c7836 */ /* 0x002fe20000000000 */
[----:B---3--:R-:W-:-:S02]  /*0e80*/  F2FP.F16.F32.PACK_AB R26, R15, R14 ;  /* 0x0000000e0f1a723e */ /* 0x008fc400000000ff */
[----:B------:R-:W-:Y:S04]  /*0e90*/  STL.U16 [R33+-0x4], R36 ;  /* 0xfffffc2421007387 */ /* 0x000fe80000100400 */
[----:B------:R1:W-:Y:S01]  /*0ea0*/  STL [R0+0x10], R8 ;  /* 0x0000100800007387 */ /* 0x0003e20000100800 */
[----:B----4-:R-:W-:-:S03]  /*0eb0*/  F2FP.F16.F32.PACK_AB R18, R19, R18 ;  /* 0x000000121312723e */ /* 0x010fc600000000ff */
[----:B------:R-:W-:Y:S04]  /*0ec0*/  STL.U16 [R33+-0x2], R37 ;  /* 0xfffffe2521007387 */ /* 0x000fe80000100400 */
[----:B------:R3:W-:Y:S01]  /*0ed0*/  STL [R0+0x14], R9 ;  /* 0x0000140900007387 */ /* 0x0007e20000100800 */
[----:B-1----:R-:W-:Y:S02]  /*0ee0*/  PRMT R8, R34, 0x7632, R8 ;  /* 0x0000763222087816 */ /* 0x002fe40000000008 */
[----:B------:R-:W-:Y:S02]  /*0ef0*/  F2FP.F16.F32.PACK_AB R34, R11, R10 ;  /* 0x0000000a0b22723e */ /* 0x000fe400000000ff */
[----:B-----5:R-:W-:Y:S01]  /*0f00*/  F2FP.F16.F32.PACK_AB R22, R23, R22 ;  /* 0x000000161716723e */ /* 0x020fe200000000ff */
[----:B------:R1:W-:Y:S01]  /*0f10*/  STL.U16 [R33], R8 ;  /* 0x0000000821007387 */ /* 0x0003e20000100400 */
[----:B------:R-:W-:-:S02]  /*0f20*/  PRMT R27, R34, 0x7632, R27 ;  /* 0x00007632221b7816 */ /* 0x000fc4000000001b */
[----:B---3--:R-:W-:Y:S01]  /*0f30*/  PRMT R9, R26, 0x7632, R9 ;  /* 0x000076321a097816 */ /* 0x008fe20000000009 */
[----:B------:R3:W-:Y:S01]  /*0f40*/  STL [R0+0x18], R16 ;  /* 0x0000181000007387 */ /* 0x0007e20000100800 */
[----:B0-----:R-:W-:-:S03]  /*0f50*/  F2FP.F16.F32.PACK_AB R30, R31, R30 ;  /* 0x0000001e1f1e723e */ /* 0x001fc600000000ff */
[----:B------:R-:W-:Y:S01]  /*0f60*/  STL.U16 [R33+0x2], R34 ;  /* 0x0000022221007387 */ /* 0x000fe20000100400 */
[----:B--2---:R-:W-:Y:S02]  /*0f70*/  F2FP.F16.F32.PACK_AB R24, R25, R24 ;  /* 0x000000181918723e */ /* 0x004fe400000000ff */
[----:B-1----:R-:W-:Y:S01]  /*0f80*/  PRMT R8, R18, 0x7632, R8 ;  /* 0x0000763212087816 */ /* 0x002fe20000000008 */
[----:B------:R-:W-:Y:S01]  /*0f90*/  STL [R0+0x1c], R17 ;  /* 0x00001c1100007387 */ /* 0x000fe20000100800 */
[----:B---3--:R-:W-:-:S03]  /*0fa0*/  PRMT R16, R22, 0x7632, R16 ;  /* 0x0000763216107816 */ /* 0x008fc60000000010 */
        /* <DEDUP_REMOVED lines=8> */
[----:B0-----:R-:W-:-:S03]  /*1030*/  VIADD R4, R0, 0x40 ;  /* 0x0000004000047836 */ /* 0x001fc60000000000 */
[----:B------:R-:W-:Y:S04]  /*1040*/  STL.U16 [R33+0xc], R8 ;  /* 0x00000c0821007387 */ /* 0x000fe80000100400 */
[----:B------:R0:W-:Y:S01]  /*1050*/  STL [R0+0x30], R6 ;  /* 0x0000300600007387 */ /* 0x0001e20000100800 */
[----:B-1----:R-:W-:-:S03]  /*1060*/  PRMT R5, R24, 0x7632, R5 ;  /* 0x0000763218057816 */ /* 0x002fc60000000005 */
[----:B------:R-:W-:Y:S04]  /*1070*/  STL.U16 [R33+0xe], R22 ;  /* 0x00000e1621007387 */ /* 0x000fe80000100400 */
[----:B------:R-:W-:Y:S01]  /*1080*/  STL [R0+0x34], R7 ;  /* 0x0000340700007387 */ /* 0x000fe20000100800 */
[----:B0-----:R-:W-:-:S03]  /*1090*/  PRMT R6, R30, 0x7632, R6 ;  /* 0x000076321e067816 */ /* 0x001fc60000000006 */
        /* <DEDUP_REMOVED lines=12> */
.L_x_14889:
        /* <DEDUP_REMOVED lines=21> */
[----:B------:R-:W-:Y:S04]  /*12b0*/  STL [R0+0xc], R17 ;  /* 0x00000c1100007387 */ /* 0x000fe80000100800 */
[----:B------:R-:W-:Y:S01]  /*12c0*/  STL.U16 [R33+-0x4], R19 ;  /* 0xfffffc1321007387 */ /* 0x000fe20000100400 */
[----:B----4-:R-:W-:-:S02]  /*12d0*/  F2FP.F16.F32.PACK_AB R8, R9, R8 ;  /* 0x000000080908723e */ /* 0x010fc400000000ff */
[----:B------:R-:W-:Y:S01]  /*12e0*/  PRMT R9, R14, 0x7632, R9 ;  /* 0x000076320e097816 */ /* 0x000fe20000000009 */
[----:B------:R0:W-:Y:S04]  /*12f0*/  STL [R0+0x10], R10 ;  /* 0x0000100a00007387 */ /* 0x0001e80000100800 */
[----:B------:R-:W-:Y:S04]  /*1300*/  STL.U16 [R33+-0x2], R18 ;  /* 0xfffffe1221007387 */ /* 0x000fe80000100400 */
[----:B------:R-:W-:Y:S01]  /*1310*/  STL [R0+0x14], R11 ;  /* 0x0000140b00007387 */ /* 0x000fe20000100800 */
[----:B0-----:R-:W-:-:S03]  /*1320*/  PRMT R10, R8, 0x7632, R10 ;  /* 0x00007632080a7816 */ /* 0x001fc6000000000a */
        /* <DEDUP_REMOVED lines=12> */
.L_x_14891:
[----:B------:R-:W-:-:S13]  /*13f0*/  ISETP.NE.OR P0, PT, R32, RZ, P0 ;  /* 0x000000ff2000720c */ /* 0x000fda0000705670 */
[----:B------:R-:W-:Y:S05]  /*1400*/  @!P0 BRA `(.L_x_14887) ;  /* 0x00000000005c8947 */ /* 0x000fea0003800000 */
.L_x_14888:
        /* <DEDUP_REMOVED lines=23> */
.L_x_14887:
        /* <DEDUP_REMOVED lines=12> */
.L_x_14892:
        /* <DEDUP_REMOVED lines=11> */
.L_x_14886:
        /* <DEDUP_REMOVED lines=15> */
[----:B------:R-:W-:Y:S02]  /*17e0*/  PRMT R24, R17, 0x7610, R17 ;  /* 0x0000761011187816 */ /* 0x000fe40000000011 */
[----:B---3--:R-:W-:Y:S02]  /*17f0*/  PRMT R25, R12, 0x7610, R12 ;  /* 0x000076100c197816 */ /* 0x008fe4000000000c */
[----:B0-----:R-:W-:-:S07]  /*1800*/  PRMT R28, R13, 0x7610, R13 ;  /* 0x000076100d1c7816 */ /* 0x001fce000000000d */
.L_x_14885:
[----:B------:R-:W-:Y:S05]  /*1810*/  BSYNC.RECONVERGENT B0 ;  /* 0x0000000000007941 */ /* 0x000fea0003800200 */
.L_x_14884:
[----:B------:R-:W0:Y:S01]  /*1820*/  S2R R21, SR_LANEID ;  /* 0x0000000000157919 */ /* 0x000e220000000000 */
[----:B------:R-:W-:Y:S01]  /*1830*/  BSSY.RECONVERGENT B0, `(.L_x_14893) ;  /* 0x0000358000007945 */ /* 0x000fe20003800200 */
[----:B------:R-:W-:Y:S06]  /*1840*/  BAR.SYNC.DEFER_BLOCKING 0x0 ;  /* 0x0000000000007b1d */ /* 0x000fec0000010000 */
[----:B------:R1:W2:Y:S04]  /*1850*/  SHFL.DOWN PT, R34, R3, 0x1, 0x1f ;  /* 0x08201f0003227f89 */ /* 0x0002a800000e0000 */
[----:B------:R1:W3:Y:S04]  /*1860*/  SHFL.DOWN PT, R23, R2, 0x1, 0x1f ;  /* 0x08201f0002177f89 */ /* 0x0002e800000e0000 */
[----:B-----5:R1:W4:Y:S04]  /*1870*/  SHFL.DOWN PT, R32, R10, 0x1, 0x1f ;  /* 0x08201f000a207f89 */ /* 0x02032800000e0000 */
[----:B------:R1:W1:Y:S04]  /*1880*/  SHFL.DOWN PT, R30, R11, 0x1, 0x1f ;  /* 0x08201f000b1e7f89 */ /* 0x00026800000e0000 */
[----:B------:R0:W1:Y:S02]  /*1890*/  SHFL.DOWN PT, R26, R8, 0x1, 0x1f ;  /* 0x08201f00081a7f89 */ /* 0x00006400000e0000 */
[----:B0-----:R-:W-:-:S02]  /*18a0*/  ISETP.GT.AND P0, PT, R21, 0x1e, PT ;  /* 0x0000001e1500780c */ /* 0x001fc40003f04270 */
[----:B------:R0:W0:Y:S04]  /*18b0*/  SHFL.DOWN PT, R22, R9, 0x1, 0x1f ;  /* 0x08201f0009167f89 */ /* 0x00002800000e0000 */
[----:B------:R0:W0:Y:S04]  /*18c0*/  SHFL.DOWN PT, R20, R6, 0x1, 0x1f ;  /* 0x08201f0006147f89 */ /* 0x00002800000e0000 */
[----:B------:R0:W0:Y:S04]  /*18d0*/  SHFL.DOWN PT, R18, R7, 0x1, 0x1f ;  /* 0x08201f0007127f89 */ /* 0x00002800000e0000 */
[----:B------:R0:W0:Y:S04]  /*18e0*/  SHFL.DOWN PT, R16, R4, 0x1, 0x1f ;  /* 0x08201f0004107f89 */ /* 0x00002800000e0000 */
[----:B------:R0:W0:Y:S04]  /*18f0*/  SHFL.DOWN PT, R14, R5, 0x1, 0x1f ;  /* 0x08201f00050e7f89 */ /* 0x00002800000e0000 */
[----:B------:R0:W0:Y:S04]  /*1900*/  SHFL.DOWN PT, R19, R0, 0x1, 0x1f ;  /* 0x08201f0000137f89 */ /* 0x00002800000e0000 */
[----:B------:R0:W0:Y:S04]  /*1910*/  SHFL.DOWN PT, R17, R24, 0x1, 0x1f ;  /* 0x08201f0018117f89 */ /* 0x00002800000e0000 */
        /* <DEDUP_REMOVED lines=19> */
[----:B------:R-:W-:-:S05]  /*1a50*/  HSETP2.GT.AND P0, PT, R28.H1_H1, R28.H0_H0, PT ;  /* 0x2000001c1c007234 */ /* 0x000fca0003f04c00 */
[----:B------:R-:W-:Y:S01]  /*1a60*/  ISETP.EQ.OR P0, PT, R4, -0x1, P0 ;  /* 0xffffffff0400780c */ /* 0x000fe20000702670 */
[----:B0-----:R-:W-:-:S12]  /*1a70*/  FFMA.FTZ R2, R2, R27, R3 ;  /* 0x0000001b02027223 */ /* 0x001fd80000010003 */
[----:B------:R-:W-:Y:S05]  /*1a80*/  @P0 BRA `(.L_x_14896) ;  /* 0x0000000000140947 */ /* 0x000fea0003800000 */
[----:B------:R-:W-:Y:S01]  /*1a90*/  ISETP.GE.AND P0, PT, R5, R4, PT ;  /* 0x000000040500720c */ /* 0x000fe20003f06270 */
[----:B------:R-:W-:Y:S01]  /*1aa0*/  IMAD.MOV.U32 R32, RZ, RZ, R4 ;  /* 0x000000ffff207224 */ /* 0x000fe200078e0004 */
[----:B------:R-:W-:-:S03]  /*1ab0*/  PRMT R3, R28, 0x7610, R3 ;  /* 0x000076101c037816 */ /* 0x000fc60000000003 */
[----:B------:R-:W-:-:S13]  /*1ac0*/  HSETP2.NEU.OR P0, PT, R28.H1_H1, R28.H0_H0, P0 ;  /* 0x2000001c1c007234 */ /* 0x000fda000070dc20 */
[----:B------:R-:W-:Y:S05]  /*1ad0*/  @P0 BRA `(.L_x_14897) ;  /* 0x0000000000100947 */ /* 0x000fea0003800000 */
.L_x_14896:
[----:B------:R-:W-:Y:S01]  /*1ae0*/  IMAD.MOV.U32 R32, RZ, RZ, R5 ;  /* 0x000000ffff207224 */ /* 0x000fe200078e0005 */
[C---:B------:R-:W-:Y:S01]  /*1af0*/  PRMT R3, R28.reuse, 0x7632, R3 ;  /* 0x000076321c037816 */ /* 0x040fe20000000003 */
[----:B------:R-:W-:Y:S01]  /*1b00*/  IMAD.MOV.U32 R5, RZ, RZ, R4 ;  /* 0x000000ffff057224 */ /* 0x000fe200078e0004 */
[----:B------:R-:W-:-:S07]  /*1b10*/  PRMT R28, R28, 0x5410, R28 ;  /* 0x000054101c1c7816 */ /* 0x000fce000000001c */
.L_x_14897:
[----:B------:R-:W-:Y:S05]  /*1b20*/  BSYNC.RECONVERGENT B1 ;  /* 0x0000000000017941 */ /* 0x000fea0003800200 */
.L_x_14895:
        /* <DEDUP_REMOVED lines=9> */
.L_x_14899:
[----:B------:R-:W-:Y:S01]  /*1bc0*/  IMAD.MOV.U32 R23, RZ, RZ, R32 ;  /* 0x000000ffff177224 */ /* 0x000fe200078e0020 */
[----:B------:R-:W-:Y:S01]  /*1bd0*/  PRMT R4, R3, 0x7610, R4 ;  /* 0x0000761003047816 */ /* 0x000fe20000000004 */
[----:B------:R-:W-:Y:S01]  /*1be0*/  IMAD.MOV.U32 R32, RZ, RZ, R7 ;  /* 0x000000ffff207224 */ /* 0x000fe200078e0007 */
[----:B------:R-:W-:-:S07]  /*1bf0*/  PRMT R3, R25, 0x7632, R3 ;  /* 0x0000763219037816 */ /* 0x000fce0000000003 */
.L_x_14900:
[----:B------:R-:W-:Y:S05]  /*1c00*/  BSYNC.RECONVERGENT B1 ;  /* 0x0000000000017941 */ /* 0x000fea0003800200 */
.L_x_14898:
        /* <DEDUP_REMOVED lines=9> */
.L_x_14902:
[----:B------:R-:W-:Y:S01]  /*1ca0*/  IMAD.MOV.U32 R34, RZ, RZ, R23 ;  /* 0x000000ffff227224 */ /* 0x000fe200078e0017 */
[----:B------:R-:W-:Y:S01]  /*1cb0*/  PRMT R3, R3, 0x5410, R4 ;  /* 0x0000541003037816 */ /* 0x000fe20000000004 */
[----:B------:R-:W-:Y:S01]  /*1cc0*/  IMAD.MOV.U32 R23, RZ, RZ, R6 ;  /* 0x000000ffff177224 */ /* 0x000fe200078e0006 */
[----:B------:R-:W-:-:S07]  /*1cd0*/  PRMT R4, R25, 0x7610, R4 ;  /* 0x0000761019047816 */ /* 0x000fce0000000004 */
.L_x_14903:
[----:B------:R-:W-:Y:S05]  /*1ce0*/  BSYNC.RECONVERGENT B1 ;  /* 0x0000000000017941 */ /* 0x000fea0003800200 */
.L_x_14901:
        /* <DEDUP_REMOVED lines=9> */
.L_x_14905:
[----:B------:R-:W-:Y:S01]  /*1d80*/  IMAD.MOV.U32 R7, RZ, RZ, R34 ;  /* 0x000000ffff077224 */ /* 0x000fe200078e0022 */
[----:B------:R-:W-:Y:S01]  /*1d90*/  PRMT R4, R4, 0x7610, R3 ;  /* 0x0000761004047816 */ /* 0x000fe20000000003 */
[----:B------:R-:W-:Y:S01]  /*1da0*/  IMAD.MOV.U32 R34, RZ, RZ, R9 ;  /* 0x000000ffff227224 */ /* 0x000fe200078e0009 */
[----:B------:R-:W-:-:S07]  /*1db0*/  PRMT R3, R3, 0x7610, R24 ;  /* 0x0000761003037816 */ /* 0x000fce0000000018 */
.L_x_14906:
[----:B------:R-:W-:Y:S05]  /*1dc0*/  BSYNC.RECONVERGENT B1 ;  /* 0x0000000000017941 */ /* 0x000fea0003800200 */
.L_x_14904:
        /* <DEDUP_REMOVED lines=9> */
.L_x_14908:
[----:B------:R-:W-:Y:S01]  /*1e60*/  IMAD.MOV.U32 R6, RZ, RZ, R7 ;  /* 0x000000ffff067224 */ /* 0x000fe200078e0007 */
[----:B------:R-:W-:Y:S01]  /*1e70*/  PRMT R9, R9, 0x7610, R4 ;  /* 0x0000761009097816 */ /* 0x000fe20000000004 */
[----:B------:R-:W-:Y:S01]  /*1e80*/  IMAD.MOV.U32 R7, RZ, RZ, R8 ;  /* 0x000000ffff077224 */ /* 0x000fe200078e0008 */
[----:B------:R-:W-:-:S07]  /*1e90*/  PRMT R4, R4, 0x5410, R24 ;  /* 0x0000541004047816 */ /* 0x000fce0000000018 */
.L_x_14909:
[----:B------:R-:W-:Y:S05]  /*1ea0*/  BSYNC.RECONVERGENT B1 ;  /* 0x0000000000017941 */ /* 0x000fea0003800200 */
.L_x_14907:
        /* <DEDUP_REMOVED lines=9> */
.L_x_14911:
[----:B------:R-:W-:Y:S01]  /*1f40*/  IMAD.MOV.U32 R25, RZ, RZ, R6 ;  /* 0x000000ffff197224 */ /* 0x000fe200078e0006 */
[----:B------:R-:W-:Y:S01]  /*1f50*/  PRMT R8, R8, 0x7610, R9 ;  /* 0x0000761008087816 */ /* 0x000fe20000000009 */
[----:B------:R-:W-:Y:S01]  /*1f60*/  IMAD.MOV.U32 R6, RZ, RZ, R11 ;  /* 0x000000ffff067224 */ /* 0x000fe200078e000b */
[----:B------:R-:W-:-:S07]  /*1f70*/  PRMT R9, R9, 0x7610, R0 ;  /* 0x0000761009097816 */ /* 0x000fce0000000000 */
.L_x_14912:
[----:B------:R-:W-:Y:S05]  /*1f80*/  BSYNC.RECONVERGENT B1 ;  /* 0x0000000000017941 */ /* 0x000fea0003800200 */
.L_x_14910:
        /* <DEDUP_REMOVED lines=9> */
.L_x_14914:
[----:B------:R-:W-:Y:S01]  /*2020*/  PRMT R0, R0, 0x7610, R8 ;  /* 0x0000761000007816 */ /* 0x000fe20000000008 */
[----:B------:R-:W-:Y:S02]  /*2030*/  IMAD.MOV.U32 R11, RZ, RZ, R25 ;  /* 0x000000ffff0b7224 */ /* 0x000fe400078e0019 */
[----:B------:R-:W-:Y:S01]  /*2040*/  IMAD.MOV.U32 R25, RZ, RZ, R10 ;  /* 0x000000ffff197224 */ /* 0x000fe200078e000a */
[----:B------:R-:W-:-:S07]  /*2050*/  PRMT R8, R8, 0x5410, R0 ;  /* 0x0000541008087816 */ /* 0x000fce0000000000 */
.L_x_14915:
[----:B------:R-:W-:Y:S05]  /*2060*/  BSYNC.RECONVERGENT B1 ;  /* 0x0000000000017941 */ /* 0x000fea0003800200 */
.L_x_14913:
        /* <DEDUP_REMOVED lines=16> */
.L_x_14917:
[----:B------:R-:W-:Y:S01]  /*2170*/  IMAD.MOV.U32 R10, RZ, RZ, R5 ;  /* 0x000000ffff0a7224 */ /* 0x000fe200078e0005 */
[----:B------:R-:W-:Y:S01]  /*2180*/  PRMT R19, R19, 0x7610, R28 ;  /* 0x0000761013137816 */ /* 0x000fe2000000001c */
[----:B------:R-:W-:Y:S01]  /*2190*/  IMAD.MOV.U32 R5, RZ, RZ, R32 ;  /* 0x000000ffff057224 */ /* 0x000fe200078e0020 */
[----:B------:R-:W-:-:S07]  /*21a0*/  PRMT R28, R28, 0x5410, R3 ;  /* 0x000054101c1c7816 */ /* 0x000fce0000000003 */
.L_x_14918:
[----:B------:R-:W-:Y:S05]  /*21b0*/  BSYNC.RECONVERGENT B1 ;  /* 0x0000000000017941 */ /* 0x000fea0003800200 */
.L_x_14916:
        /* <DEDUP_REMOVED lines=9> */
.L_x_14920:
[----:B------:R-:W-:Y:S01]  /*2250*/  IMAD.MOV.U32 R27, RZ, RZ, R10 ;  /* 0x000000ffff1b7224 */ /* 0x000fe200078e000a */
[C---:B------:R-:W-:Y:S01]  /*2260*/  PRMT R0, R19.reuse, 0x7632, R0 ;  /* 0x0000763213007816 */ /* 0x040fe20000000000 */
[----:B------:R-:W-:Y:S01]  /*2270*/  IMAD.MOV.U32 R10, RZ, RZ, R23 ;  /* 0x000000ffff0a7224 */ /* 0x000fe200078e0017 */
[----:B------:R-:W-:-:S07]  /*2280*/  PRMT R19, R19, 0x5410, R4 ;  /* 0x0000541013137816 */ /* 0x000fce0000000004 */
.L_x_14921:
[----:B------:R-:W-:Y:S05]  /*2290*/  BSYNC.RECONVERGENT B1 ;  /* 0x0000000000017941 */ /* 0x000fea0003800200 */
.L_x_14919:
        /* <DEDUP_REMOVED lines=9> */
.L_x_14923:
[----:B------:R-:W-:Y:S01]  /*2330*/  IMAD.MOV.U32 R24, RZ, RZ, R27 ;  /* 0x000000ffff187224 */ /* 0x000fe200078e001b */
[----:B------:R-:W-:Y:S01]  /*2340*/  PRMT R23, R23, 0x5410, R0 ;  /* 0x0000541017177816 */ /* 0x000fe20000000000 */
[----:B------:R-:W-:Y:S01]  /*2350*/  IMAD.MOV.U32 R27, RZ, RZ, R34 ;  /* 0x000000ffff1b7224 */ /* 0x000fe200078e0022 */
[----:B------:R-:W-:-:S07]  /*2360*/  PRMT R0, R3, 0x7632, R0 ;  /* 0x0000763203007816 */ /* 0x000fce0000000000 */
.L_x_14924:
[----:B------:R-:W-:Y:S05]  /*2370*/  BSYNC.RECONVERGENT B1 ;  /* 0x0000000000017941 */ /* 0x000fea0003800200 */
.L_x_14922:
        /* <DEDUP_REMOVED lines=9> */
.L_x_14926:
[C---:B------:R-:W-:Y:S01]  /*2410*/  PRMT R4, R23.reuse, 0x7632, R4 ;  /* 0x0000763217047816 */ /* 0x040fe20000000004 */
[----:B------:R-:W-:Y:S02]  /*2420*/  IMAD.MOV.U32 R3, RZ, RZ, R24 ;  /* 0x000000ffff037224 */ /* 0x000fe400078e0018 */
[----:B------:R-:W-:Y:S01]  /*2430*/  IMAD.MOV.U32 R24, RZ, RZ, R7 ;  /* 0x000000ffff187224 */ /* 0x000fe200078e0007 */
[----:B------:R-:W-:-:S07]  /*2440*/  PRMT R23, R23, 0x7610, R4 ;  /* 0x0000761017177816 */ /* 0x000fce0000000004 */
.L_x_14927:
[----:B------:R-:W-:Y:S05]  /*2450*/  BSYNC.RECONVERGENT B1 ;  /* 0x0000000000017941 */ /* 0x000fea0003800200 */
.L_x_14925:
        /* <DEDUP_REMOVED lines=9> */
.L_x_14929:
[----:B------:R-:W-:Y:S01]  /*24f0*/  IMAD.MOV.U32 R30, RZ, RZ, R3 ;  /* 0x000000ffff1e7224 */ /* 0x000fe200078e0003 */
[----:B------:R-:W-:Y:S01]  /*2500*/  PRMT R4, R9, 0x5432, R4 ;  /* 0x0000543209047816 */ /* 0x000fe20000000004 */
[----:B------:R-:W-:-:S07]  /*2510*/  IMAD.MOV.U32 R3, RZ, RZ, R6 ;  /* 0x000000ffff037224 */ /* 0x000fce00078e0006 */
.L_x_14930:
[----:B------:R-:W-:Y:S05]  /*2520*/  BSYNC.RECONVERGENT B1 ;  /* 0x0000000000017941 */ /* 0x000fea0003800200 */
.L_x_14928:
        /* <DEDUP_REMOVED lines=9> */
.L_x_14932:
[----:B------:R-:W-:Y:S01]  /*25c0*/  IMAD.MOV.U32 R6, RZ, RZ, R30 ;  /* 0x000000ffff067224 */ /* 0x000fe200078e001e */
[----:B------:R-:W-:Y:S01]  /*25d0*/  PRMT R7, R7, 0x7610, R4 ;  /* 0x0000761007077816 */ /* 0x000fe20000000004 */
[----:B------:R-:W-:Y:S01]  /*25e0*/  IMAD.MOV.U32 R30, RZ, RZ, R25 ;  /* 0x000000ffff1e7224 */ /* 0x000fe200078e0019 */
[----:B------:R-:W-:-:S07]  /*25f0*/  PRMT R4, R4, 0x7610, R8 ;  /* 0x0000761004047816 */ /* 0x000fce0000000008 */
.L_x_14933:
[----:B------:R-:W-:Y:S05]  /*2600*/  BSYNC.RECONVERGENT B1 ;  /* 0x0000000000017941 */ /* 0x000fea0003800200 */
.L_x_14931:
        /* <DEDUP_REMOVED lines=9> */
.L_x_14935:
[----:B------:R-:W-:Y:S01]  /*26a0*/  IMAD.MOV.U32 R8, RZ, RZ, R6 ;  /* 0x000000ffff087224 */ /* 0x000fe200078e0006 */
[----:B------:R-:W-:Y:S01]  /*26b0*/  PRMT R7, R7, 0x7632, R0 ;  /* 0x0000763207077816 */ /* 0x000fe20000000000 */
[----:B------:R-:W-:-:S07]  /*26c0*/  IMAD.MOV.U32 R6, RZ, RZ, R11 ;  /* 0x000000ffff067224 */ /* 0x000fce00078e000b */
.L_x_14936:
[----:B------:R-:W-:Y:S05]  /*26d0*/  BSYNC.RECONVERGENT B1 ;  /* 0x0000000000017941 */ /* 0x000fea0003800200 */
.L_x_14934:
        /* <DEDUP_REMOVED lines=16> */
.L_x_14938:
[----:B------:R-:W-:Y:S01]  /*27e0*/  IMAD.MOV.U32 R26, RZ, RZ, R5 ;  /* 0x000000ffff1a7224 */ /* 0x000fe200078e0005 */
[----:B------:R-:W-:Y:S01]  /*27f0*/  PRMT R0, R0, 0x7610, R28 ;  /* 0x0000761000007816 */ /* 0x000fe2000000001c */
[----:B------:R-:W-:Y:S01]  /*2800*/  IMAD.MOV.U32 R5, RZ, RZ, R10 ;  /* 0x000000ffff057224 */ /* 0x000fe200078e000a */
[----:B------:R-:W-:-:S07]  /*2810*/  PRMT R28, R28, 0x7610, R19 ;  /* 0x000076101c1c7816 */ /* 0x000fce0000000013 */
.L_x_14939:
[----:B------:R-:W-:Y:S05]  /*2820*/  BSYNC.RECONVERGENT B1 ;  /* 0x0000000000017941 */ /* 0x000fea0003800200 */
.L_x_14937:
        /* <DEDUP_REMOVED lines=9> */
.L_x_14941:
[----:B------:R-:W-:Y:S01]  /*28c0*/  IMAD.MOV.U32 R9, RZ, RZ, R26 ;  /* 0x000000ffff097224 */ /* 0x000fe200078e001a */
[C---:B------:R-:W-:Y:S01]  /*28d0*/  PRMT R10, R0.reuse, 0x7632, R10 ;  /* 0x00007632000a7816 */ /* 0x040fe2000000000a */
[----:B------:R-:W-:Y:S01]  /*28e0*/  IMAD.MOV.U32 R26, RZ, RZ, R27 ;  /* 0x000000ffff1a7224 */ /* 0x000fe200078e001b */
[----:B------:R-:W-:-:S07]  /*28f0*/  PRMT R0, R0, 0x5410, R0 ;  /* 0x0000541000007816 */ /* 0x000fce0000000000 */
.L_x_14942:
[----:B------:R-:W-:Y:S05]  /*2900*/  BSYNC.RECONVERGENT B1 ;  /* 0x0000000000017941 */ /* 0x000fea0003800200 */
.L_x_14940:
        /* <DEDUP_REMOVED lines=9> */
.L_x_14944:
[----:B------:R-:W-:Y:S01]  /*29a0*/  IMAD.MOV.U32 R32, RZ, RZ, R9 ;  /* 0x000000ffff207224 */ /* 0x000fe200078e0009 */
[----:B------:R-:W-:Y:S01]  /*29b0*/  PRMT R10, R23, 0x5432, R10 ;  /* 0x00005432170a7816 */ /* 0x000fe2000000000a */
[----:B------:R-:W-:-:S07]  /*29c0*/  IMAD.MOV.U32 R9, RZ, RZ, R24 ;  /* 0x000000ffff097224 */ /* 0x000fce00078e0018 */
.L_x_14945:
[----:B------:R-:W-:Y:S05]  /*29d0*/  BSYNC.RECONVERGENT B1 ;  /* 0x0000000000017941 */ /* 0x000fea0003800200 */
.L_x_14943:
        /* <DEDUP_REMOVED lines=9> */
.L_x_14947:
[----:B------:R-:W-:Y:S01]  /*2a70*/  IMAD.MOV.U32 R11, RZ, RZ, R32 ;  /* 0x000000ffff0b7224 */ /* 0x000fe200078e0020 */
[----:B------:R-:W-:Y:S01]  /*2a80*/  PRMT R19, R19, 0x7610, R10 ;  /* 0x0000761013137816 */ /* 0x000fe2000000000a */
[----:B------:R-:W-:Y:S01]  /*2a90*/  IMAD.MOV.U32 R32, RZ, RZ, R3 ;  /* 0x000000ffff207224 */ /* 0x000fe200078e0003 */
[----:B------:R-:W-:-:S07]  /*2aa0*/  PRMT R10, R10, 0x5410, R4 ;  /* 0x000054100a0a7816 */ /* 0x000fce0000000004 */
.L_x_14948:
[----:B------:R-:W-:Y:S05]  /*2ab0*/  BSYNC.RECONVERGENT B1 ;  /* 0x0000000000017941 */ /* 0x000fea0003800200 */
.L_x_14946:
        /* <DEDUP_REMOVED lines=9> */
.L_x_14950:
[----:B------:R-:W-:Y:S01]  /*2b50*/  IMAD.MOV.U32 R3, RZ, RZ, R11 ;  /* 0x000000ffff037224 */ /* 0x000fe200078e000b */
[C---:B------:R-:W-:Y:S01]  /*2b60*/  PRMT R0, R19.reuse, 0x7632, R0 ;  /* 0x0000763213007816 */ /* 0x040fe20000000000 */
[----:B------:R-:W-:Y:S01]  /*2b70*/  IMAD.MOV.U32 R11, RZ, RZ, R30 ;  /* 0x000000ffff0b7224 */ /* 0x000fe200078e001e */
[----:B------:R-:W-:-:S07]  /*2b80*/  PRMT R19, R19, 0x7610, R4 ;  /* 0x0000761013137816 */ /* 0x000fce0000000004 */
.L_x_14951:
[----:B------:R-:W-:Y:S05]  /*2b90*/  BSYNC.RECONVERGENT B1 ;  /* 0x0000000000017941 */ /* 0x000fea0003800200 */
.L_x_14949:
        /* <DEDUP_REMOVED lines=9> */
.L_x_14953:
[----:B------:R-:W-:Y:S01]  /*2c30*/  IMAD.MOV.U32 R23, RZ, RZ, R3 ;  /* 0x000000ffff177224 */ /* 0x000fe200078e0003 */
[----:B------:R-:W-:Y:S01]  /*2c40*/  PRMT R4, R0, 0x7610, R4 ;  /* 0x0000761000047816 */ /* 0x000fe20000000004 */
[----:B------:R-:W-:Y:S01]  /*2c50*/  IMAD.MOV.U32 R3, RZ, RZ, R6 ;  /* 0x000000ffff037224 */ /* 0x000fe200078e0006 */
[----:B------:R-:W-:-:S07]  /*2c60*/  PRMT R0, R7, 0x7632, R0 ;  /* 0x0000763207007816 */ /* 0x000fce0000000000 */
.L_x_14954:
[----:B------:R-:W-:Y:S05]  /*2c70*/  BSYNC.RECONVERGENT B1 ;  /* 0x0000000000017941 */ /* 0x000fea0003800200 */
.L_x_14952:
        /* <DEDUP_REMOVED lines=9> */
.L_x_14956:
[----:B------:R-:W-:Y:S01]  /*2d10*/  IMAD.MOV.U32 R6, RZ, RZ, R23 ;  /* 0x000000ffff067224 */ /* 0x000fe200078e0017 */
[----:B------:R-:W-:Y:S01]  /*2d20*/  PRMT R4, R7, 0x5410, R4 ;  /* 0x0000541007047816 */ /* 0x000fe20000000004 */
[----:B------:R-:W-:-:S07]  /*2d30*/  IMAD.MOV.U32 R23, RZ, RZ, R8 ;  /* 0x000000ffff177224 */ /* 0x000fce00078e0008 */
.L_x_14957:
[----:B------:R-:W-:Y:S05]  /*2d40*/  BSYNC.RECONVERGENT B1 ;  /* 0x0000000000017941 */ /* 0x000fea0003800200 */
.L_x_14955:
        /* <DEDUP_REMOVED lines=16> */
.L_x_14959:
[----:B------:R-:W-:Y:S01]  /*2e50*/  IMAD.MOV.U32 R8, RZ, RZ, R5 ;  /* 0x000000ffff087224 */ /* 0x000fe200078e0005 */
[----:B------:R-:W-:Y:S01]  /*2e60*/  PRMT R7, R7, 0x7610, R28 ;  /* 0x0000761007077816 */ /* 0x000fe2000000001c */
[----:B------:R-:W-:Y:S01]  /*2e70*/  IMAD.MOV.U32 R5, RZ, RZ, R26 ;  /* 0x000000ffff057224 */ /* 0x000fe200078e001a */
[----:B------:R-:W-:-:S07]  /*2e80*/  PRMT R28, R28, 0x7610, R0 ;  /* 0x000076101c1c7816 */ /* 0x000fce0000000000 */
.L_x_14960:
[----:B------:R-:W-:Y:S05]  /*2e90*/  BSYNC.RECONVERGENT B1 ;  /* 0x0000000000017941 */ /* 0x000fea0003800200 */
.L_x_14958:
        /* <DEDUP_REMOVED lines=9> */
.L_x_14962:
[----:B------:R-:W-:Y:S01]  /*2f30*/  IMAD.MOV.U32 R17, RZ, RZ, R8 ;  /* 0x000000ffff117224 */ /* 0x000fe200078e0008 */
[----:B------:R-:W-:Y:S01]  /*2f40*/  PRMT R0, R0, 0x7610, R7 ;  /* 0x0000761000007816 */ /* 0x000fe20000000007 */
[----:B------:R-:W-:Y:S01]  /*2f50*/  IMAD.MOV.U32 R8, RZ, RZ, R9 ;  /* 0x000000ffff087224 */ /* 0x000fe200078e0009 */
[----:B------:R-:W-:-:S07]  /*2f60*/  PRMT R7, R7, 0x5410, R10 ;  /* 0x0000541007077816 */ /* 0x000fce000000000a */
.L_x_14963:
[----:B------:R-:W-:Y:S05]  /*2f70*/  BSYNC.RECONVERGENT B1 ;  /* 0x0000000000017941 */ /* 0x000fea0003800200 */
.L_x_14961:
        /* <DEDUP_REMOVED lines=9> */
.L_x_14965:
[----:B------:R-:W-:Y:S01]  /*3010*/  IMAD.MOV.U32 R22, RZ, RZ, R17 ;  /* 0x000000ffff167224 */ /* 0x000fe200078e0011 */
[C---:B------:R-:W-:Y:S01]  /*3020*/  PRMT R7, R0.reuse, 0x7632, R7 ;  /* 0x0000763200077816 */ /* 0x040fe20000000007 */
[----:B------:R-:W-:Y:S01]  /*3030*/  IMAD.MOV.U32 R17, RZ, RZ, R32 ;  /* 0x000000ffff117224 */ /* 0x000fe200078e0020 */
[----:B------:R-:W-:-:S07]  /*3040*/  PRMT R0, R0, 0x7610, R10 ;  /* 0x0000761000007816 */ /* 0x000fce000000000a */
.L_x_14966:
[----:B------:R-:W-:Y:S05]  /*3050*/  BSYNC.RECONVERGENT B1 ;  /* 0x0000000000017941 */ /* 0x000fea0003800200 */
.L_x_14964:
        /* <DEDUP_REMOVED lines=9> */
.L_x_14968:
[----:B------:R-:W-:Y:S01]  /*30f0*/  IMAD.MOV.U32 R10, RZ, RZ, R22 ;  /* 0x000000ffff0a7224 */ /* 0x000fe200078e0016 */
[----:B------:R-:W-:Y:S01]  /*3100*/  PRMT R9, R9, 0x5410, R7 ;  /* 0x0000541009097816 */ /* 0x000fe20000000007 */
[----:B------:R-:W-:Y:S01]  /*3110*/  IMAD.MOV.U32 R22, RZ, RZ, R11 ;  /* 0x000000ffff167224 */ /* 0x000fe200078e000b */
[----:B------:R-:W-:-:S07]  /*3120*/  PRMT R7, R19, 0x7632, R7 ;  /* 0x0000763213077816 */ /* 0x000fce0000000007 */
.L_x_14969:
[----:B------:R-:W-:Y:S05]  /*3130*/  BSYNC.RECONVERGENT B1 ;  /* 0x0000000000017941 */ /* 0x000fea0003800200 */
.L_x_14967:
        /* <DEDUP_REMOVED lines=9> */
.L_x_14971:
[----:B------:R-:W-:Y:S01]  /*31d0*/  IMAD.MOV.U32 R24, RZ, RZ, R10 ;  /* 0x000000ffff187224 */ /* 0x000fe200078e000a */
[----:B------:R-:W-:Y:S01]  /*31e0*/  PRMT R11, R11, 0x7610, R9 ;  /* 0x000076100b0b7816 */ /* 0x000fe20000000009 */
[----:B------:R-:W-:Y:S01]  /*31f0*/  IMAD.MOV.U32 R10, RZ, RZ, R3 ;  /* 0x000000ffff0a7224 */ /* 0x000fe200078e0003 */
[----:B------:R-:W-:-:S07]  /*3200*/  PRMT R9, R9, 0x5410, R0 ;  /* 0x0000541009097816 */ /* 0x000fce0000000000 */
.L_x_14972:
[----:B------:R-:W-:Y:S05]  /*3210*/  BSYNC.RECONVERGENT B1 ;  /* 0x0000000000017941 */ /* 0x000fea0003800200 */
.L_x_14970:
        /* <DEDUP_REMOVED lines=9> */
.L_x_14974:
[----:B------:R-:W-:Y:S01]  /*32b0*/  IMAD.MOV.U32 R3, RZ, RZ, R24 ;  /* 0x000000ffff037224 */ /* 0x000fe200078e0018 */
[----:B------:R-:W-:Y:S01]  /*32c0*/  PRMT R19, R19, 0x7610, R11 ;  /* 0x0000761013137816 */ /* 0x000fe2000000000b */
[----:B------:R-:W-:Y:S01]  /*32d0*/  IMAD.MOV.U32 R24, RZ, RZ, R23 ;  /* 0x000000ffff187224 */ /* 0x000fe200078e0017 */
[----:B------:R-:W-:-:S07]  /*32e0*/  PRMT R11, R11, 0x5410, R4 ;  /* 0x000054100b0b7816 */ /* 0x000fce0000000004 */
.L_x_14975:
[----:B------:R-:W-:Y:S05]  /*32f0*/  BSYNC.RECONVERGENT B1 ;  /* 0x0000000000017941 */ /* 0x000fea0003800200 */
.L_x_14973:
        /* <DEDUP_REMOVED lines=9> */
.L_x_14977:
[----:B------:R-:W-:Y:S01]  /*3390*/  IMAD.MOV.U32 R23, RZ, RZ, R3 ;  /* 0x000000ffff177224 */ /* 0x000fe200078e0003 */
[C---:B------:R-:W-:Y:S01]  /*33a0*/  PRMT R0, R19.reuse, 0x7632, R0 ;  /* 0x0000763213007816 */ /* 0x040fe20000000000 */
[----:B------:R-:W-:Y:S01]  /*33b0*/  IMAD.MOV.U32 R3, RZ, RZ, R6 ;  /* 0x000000ffff037224 */ /* 0x000fe200078e0006 */
[----:B------:R-:W-:-:S07]  /*33c0*/  PRMT R19, R19, 0x7610, R4 ;  /* 0x0000761013137816 */ /* 0x000fce0000000004 */
.L_x_14978:
[----:B------:R-:W-:Y:S05]  /*33d0*/  BSYNC.RECONVERGENT B1 ;  /* 0x0000000000017941 */ /* 0x000fea0003800200 */
.L_x_14976:
        /* <DEDUP_REMOVED lines=16> */
.L_x_14980:
[----:B------:R-:W-:Y:S01]  /*34e0*/  IMAD.MOV.U32 R4, RZ, RZ, R5 ;  /* 0x000000ffff047224 */ /* 0x000fe200078e0005 */
[----:B------:R-:W-:Y:S01]  /*34f0*/  PRMT R6, R6, 0x7610, R28 ;  /* 0x0000761006067816 */ /* 0x000fe2000000001c */
[----:B------:R-:W-:Y:S01]  /*3500*/  IMAD.MOV.U32 R5, RZ, RZ, R8 ;  /* 0x000000ffff057224 */ /* 0x000fe200078e0008 */
[----:B------:R-:W-:-:S07]  /*3510*/  PRMT R28, R28, 0x7610, R7 ;  /* 0x000076101c1c7816 */ /* 0x000fce0000000007 */
.L_x_14981:
[----:B------:R-:W-:Y:S05]  /*3520*/  BSYNC.RECONVERGENT B1 ;  /* 0x0000000000017941 */ /* 0x000fea0003800200 */
.L_x_14979:
        /* <DEDUP_REMOVED lines=9> */
.L_x_14983:
[----:B------:R-:W-:Y:S01]  /*35c0*/  IMAD.MOV.U32 R25, RZ, RZ, R4 ;  /* 0x000000ffff197224 */ /* 0x000fe200078e0004 */
[----:B------:R-:W-:Y:S01]  /*35d0*/  PRMT R6, R6, 0x7632, R0 ;  /* 0x0000763206067816 */ /* 0x000fe20000000000 */
[----:B------:R-:W-:-:S07]  /*35e0*/  IMAD.MOV.U32 R4, RZ, RZ, R17 ;  /* 0x000000ffff047224 */ /* 0x000fce00078e0011 */
.L_x_14984:
[----:B------:R-:W-:Y:S05]  /*35f0*/  BSYNC.RECONVERGENT B1 ;  /* 0x0000000000017941 */ /* 0x000fea0003800200 */
.L_x_14982:
        /* <DEDUP_REMOVED lines=9> */
.L_x_14986:
[----:B------:R-:W-:Y:S01]  /*3690*/  IMAD.MOV.U32 R17, RZ, RZ, R25 ;  /* 0x000000ffff117224 */ /* 0x000fe200078e0019 */
[----:B------:R-:W-:Y:S01]  /*36a0*/  PRMT R8, R6, 0x7610, R8 ;  /* 0x0000761006087816 */ /* 0x000fe20000000008 */
[----:B------:R-:W-:Y:S01]  /*36b0*/  IMAD.MOV.U32 R25, RZ, RZ, R22 ;  /* 0x000000ffff197224 */ /* 0x000fe200078e0016 */
[----:B------:R-:W-:-:S07]  /*36c0*/  PRMT R6, R7, 0x7610, R6 ;  /* 0x0000761007067816 */ /* 0x000fce0000000006 */
.L_x_14987:
[----:B------:R-:W-:Y:S05]  /*36d0*/  BSYNC.RECONVERGENT B1 ;  /* 0x0000000000017941 */ /* 0x000fea0003800200 */
.L_x_14985:
        /* <DEDUP_REMOVED lines=9> */
.L_x_14989:
[----:B------:R-:W-:Y:S01]  /*3770*/  PRMT R9, R8, 0x7610, R9 ;  /* 0x0000761008097816 */ /* 0x000fe20000000009 */
[----:B------:R-:W-:Y:S02]  /*3780*/  IMAD.MOV.U32 R7, RZ, RZ, R17 ;  /* 0x000000ffff077224 */ /* 0x000fe400078e0011 */
[----:B------:R-:W-:Y:S01]  /*3790*/  IMAD.MOV.U32 R17, RZ, RZ, R10 ;  /* 0x000000ffff117224 */ /* 0x000fe200078e000a */
[----:B------:R-:W-:-:S07]  /*37a0*/  PRMT R8, R9, 0x7632, R8 ;  /* 0x0000763209087816 */ /* 0x000fce0000000008 */
.L_x_14990:
[----:B------:R-:W-:Y:S05]  /*37b0*/  BSYNC.RECONVERGENT B1 ;  /* 0x0000000000017941 */ /* 0x000fea0003800200 */
.L_x_14988:
        /* <DEDUP_REMOVED lines=9> */
.L_x_14992:
[----:B------:R-:W-:Y:S01]  /*3850*/  IMAD.MOV.U32 R10, RZ, RZ, R7 ;  /* 0x000000ffff0a7224 */ /* 0x000fe200078e0007 */
[----:B------:R-:W-:Y:S01]  /*3860*/  PRMT R9, R11, 0x5432, R9 ;  /* 0x000054320b097816 */ /* 0x000fe20000000009 */
[----:B------:R-:W-:-:S07]  /*3870*/  IMAD.MOV.U32 R7, RZ, RZ, R24 ;  /* 0x000000ffff077224 */ /* 0x000fce00078e0018 */
.L_x_14993:
[----:B------:R-:W-:Y:S05]  /*3880*/  BSYNC.RECONVERGENT B1 ;  /* 0x0000000000017941 */ /* 0x000fea0003800200 */
.L_x_14991:
        /* <DEDUP_REMOVED lines=9> */
.L_x_14995:
[----:B------:R-:W-:Y:S01]  /*3920*/  IMAD.MOV.U32 R20, RZ, RZ, R10 ;  /* 0x000000ffff147224 */ /* 0x000fe200078e000a */
[----:B------:R-:W-:Y:S01]  /*3930*/  PRMT R0, R0, 0x7610, R9 ;  /* 0x0000761000007816 */ /* 0x000fe20000000009 */
[----:B------:R-:W-:Y:S01]  /*3940*/  IMAD.MOV.U32 R10, RZ, RZ, R3 ;  /* 0x000000ffff0a7224 */ /* 0x000fe200078e0003 */
[----:B------:R-:W-:-:S07]  /*3950*/  PRMT R9, R9, 0x7610, R19 ;  /* 0x0000761009097816 */ /* 0x000fce0000000013 */
.L_x_14996:
[----:B------:R-:W-:Y:S05]  /*3960*/  BSYNC.RECONVERGENT B1 ;  /* 0x0000000000017941 */ /* 0x000fea0003800200 */
.L_x_14994:
        /* <DEDUP_REMOVED lines=9> */
.L_x_14998:
[----:B------:R-:W-:Y:S01]  /*3a00*/  IMAD.MOV.U32 R3, RZ, RZ, R20 ;  /* 0x000000ffff037224 */ /* 0x000fe200078e0014 */
[--C-:B------:R-:W-:Y:S01]  /*3a10*/  PRMT R8, R8, 0x7610, R0.reuse ;  /* 0x0000761008087816 */ /* 0x100fe20000000000 */
[----:B------:R-:W-:Y:S01]  /*3a20*/  IMAD.MOV.U32 R20, RZ, RZ, R23 ;  /* 0x000000ffff147224 */ /* 0x000fe200078e0017 */
[----:B------:R-:W-:-:S07]  /*3a30*/  PRMT R0, R0, 0x5410, R0 ;  /* 0x0000541000007816 */ /* 0x000fce0000000000 */
.L_x_14999:
[----:B------:R-:W-:Y:S05]  /*3a40*/  BSYNC.RECONVERGENT B1 ;  /* 0x0000000000017941 */ /* 0x000fea0003800200 */
.L_x_14997:
        /* <DEDUP_REMOVED lines=16> */
.L_x_15001:
[----:B------:R-:W-:Y:S01]  /*3b50*/  IMAD.MOV.U32 R18, RZ, RZ, R5 ;  /* 0x000000ffff127224 */ /* 0x000fe200078e0005 */
[----:B------:R-:W-:Y:S01]  /*3b60*/  PRMT R11, R11, 0x7610, R28 ;  /* 0x000076100b0b7816 */ /* 0x000fe2000000001c */
[----:B------:R-:W-:Y:S01]  /*3b70*/  IMAD.MOV.U32 R5, RZ, RZ, R4 ;  /* 0x000000ffff057224 */ /* 0x000fe200078e0004 */
[----:B------:R-:W-:-:S07]  /*3b80*/  PRMT R28, R28, 0x7610, R6 ;  /* 0x000076101c1c7816 */ /* 0x000fce0000000006 */
.L_x_15002:
[----:B------:R-:W-:Y:S05]  /*3b90*/  BSYNC.RECONVERGENT B1 ;  /* 0x0000000000017941 */ /* 0x000fea0003800200 */
.L_x_15000:
        /* <DEDUP_REMOVED lines=9> */
.L_x_15004:
[----:B------:R-:W-:Y:S01]  /*3c30*/  IMAD.MOV.U32 R4, RZ, RZ, R18 ;  /* 0x000000ffff047224 */ /* 0x000fe200078e0012 */
[----:B------:R-:W-:Y:S01]  /*3c40*/  PRMT R15, R15, 0x7610, R11 ;  /* 0x000076100f0f7816 */ /* 0x000fe2000000000b */
[----:B------:R-:W-:Y:S01]  /*3c50*/  IMAD.MOV.U32 R18, RZ, RZ, R25 ;  /* 0x000000ffff127224 */ /* 0x000fe200078e0019 */
[----:B------:R-:W-:-:S07]  /*3c60*/  PRMT R11, R11, 0x5410, R6 ;  /* 0x000054100b0b7816 */ /* 0x000fce0000000006 */
.L_x_15005:
[----:B------:R-:W-:Y:S05]  /*3c70*/  BSYNC.RECONVERGENT B1 ;  /* 0x0000000000017941 */ /* 0x000fea0003800200 */
.L_x_15003:
        /* <DEDUP_REMOVED lines=9> */
.L_x_15007:
[----:B------:R-:W-:Y:S01]  /*3d10*/  IMAD.MOV.U32 R6, RZ, RZ, R4 ;  /* 0x000000ffff067224 */ /* 0x000fe200078e0004 */
[C---:B------:R-:W-:Y:S01]  /*3d20*/  PRMT R0, R15.reuse, 0x7632, R0 ;  /* 0x000076320f007816 */ /* 0x040fe20000000000 */
[----:B------:R-:W-:Y:S01]  /*3d30*/  IMAD.MOV.U32 R4, RZ, RZ, R17 ;  /* 0x000000ffff047224 */ /* 0x000fe200078e0011 */
[----:B------:R-:W-:-:S07]  /*3d40*/  PRMT R15, R15, 0x5410, R8 ;  /* 0x000054100f0f7816 */ /* 0x000fce0000000008 */
.L_x_15008:
[----:B------:R-:W-:Y:S05]  /*3d50*/  BSYNC.RECONVERGENT B1 ;  /* 0x0000000000017941 */ /* 0x000fea0003800200 */
.L_x_15006:
        /* <DEDUP_REMOVED lines=9> */
.L_x_15010:
[----:B------:R-:W-:Y:S01]  /*3df0*/  IMAD.MOV.U32 R17, RZ, RZ, R6 ;  /* 0x000000ffff117224 */ /* 0x000fe200078e0006 */
[----:B------:R-:W-:Y:S01]  /*3e00*/  PRMT R8, R0, 0x7610, R8 ;  /* 0x0000761000087816 */ /* 0x000fe20000000008 */
[----:B------:R-:W-:Y:S01]  /*3e10*/  IMAD.MOV.U32 R6, RZ, RZ, R7 ;  /* 0x000000ffff067224 */ /* 0x000fe200078e0007 */
[----:B------:R-:W-:-:S07]  /*3e20*/  PRMT R0, R9, 0x7610, R0 ;  /* 0x0000761009007816 */ /* 0x000fce0000000000 */
.L_x_15011:
[----:B------:R-:W-:Y:S05]  /*3e30*/  BSYNC.RECONVERGENT B1 ;  /* 0x0000000000017941 */ /* 0x000fea0003800200 */
.L_x_15009:
        /* <DEDUP_REMOVED lines=9> */
.L_x_15013:
[----:B------:R-:W-:Y:S01]  /*3ed0*/  IMAD.MOV.U32 R7, RZ, RZ, R17 ;  /* 0x000000ffff077224 */ /* 0x000fe200078e0011 */
[----:B------:R-:W-:Y:S01]  /*3ee0*/  PRMT R19, R19, 0x5410, R8 ;  /* 0x0000541013137816 */ /* 0x000fe20000000008 */
[----:B------:R-:W-:Y:S01]  /*3ef0*/  IMAD.MOV.U32 R17, RZ, RZ, R10 ;  /* 0x000000ffff117224 */ /* 0x000fe200078e000a */
[----:B------:R-:W-:-:S07]  /*3f00*/  PRMT R8, R9, 0x7632, R8 ;  /* 0x0000763209087816 */ /* 0x000fce0000000008 */
.L_x_15014:
[----:B------:R-:W-:Y:S05]  /*3f10*/  BSYNC.RECONVERGENT B1 ;  /* 0x0000000000017941 */ /* 0x000fea0003800200 */
.L_x_15012:
        /* <DEDUP_REMOVED lines=9> */
.L_x_15016:
[----:B------:R-:W-:Y:S01]  /*3fb0*/  IMAD.MOV.U32 R10, RZ, RZ, R7 ;  /* 0x000000ffff0a7224 */ /* 0x000fe200078e0007 */
[----:B------:R-:W-:Y:S01]  /*3fc0*/  PRMT R22, R22, 0x7610, R19 ;  /* 0x0000761016167816 */ /* 0x000fe20000000013 */
[----:B------:R-:W-:Y:S01]  /*3fd0*/  IMAD.MOV.U32 R7, RZ, RZ, R20 ;  /* 0x000000ffff077224 */ /* 0x000fe200078e0014 */
[----:B------:R-:W-:-:S07]  /*3fe0*/  PRMT R19, R19, 0x7610, R0 ;  /* 0x0000761013137816 */ /* 0x000fce0000000000 */
.L_x_15017:
[----:B------:R-:W-:Y:S05]  /*3ff0*/  BSYNC.RECONVERGENT B1 ;  /* 0x0000000000017941 */ /* 0x000fea0003800200 */
.L_x_15015:
        /* <DEDUP_REMOVED lines=9> */
.L_x_15019:
[----:B------:R-:W-:Y:S01]  /*4090*/  IMAD.MOV.U32 R9, RZ, RZ, R10 ;  /* 0x000000ffff097224 */ /* 0x000fe200078e000a */
[----:B------:R-:W-:Y:S01]  /*40a0*/  PRMT R0, R0, 0x7610, R22 ;  /* 0x0000761000007816 */ /* 0x000fe20000000016 */
[----:B------:R-:W-:Y:S01]  /*40b0*/  IMAD.MOV.U32 R10, RZ, RZ, R3 ;  /* 0x000000ffff0a7224 */ /* 0x000fe200078e0003 */
[----:B------:R-:W-:-:S07]  /*40c0*/  PRMT R22, R22, 0x7610, R8 ;  /* 0x0000761016167816 */ /* 0x000fce0000000008 */
.L_x_15020:
[----:B------:R-:W-:Y:S05]  /*40d0*/  BSYNC.RECONVERGENT B1 ;  /* 0x0000000000017941 */ /* 0x000fea0003800200 */
.L_x_15018:
        /* <DEDUP_REMOVED lines=16> */
.L_x_15022:
[----:B------:R-:W-:Y:S01]  /*41e0*/  IMAD.MOV.U32 R20, RZ, RZ, R5 ;  /* 0x000000ffff147224 */ /* 0x000fe200078e0005 */
[----:B------:R-:W-:Y:S01]  /*41f0*/  PRMT R8, R8, 0x7610, R28 ;  /* 0x0000761008087816 */ /* 0x000fe2000000001c */
[----:B------:R-:W-:Y:S01]  /*4200*/  IMAD.MOV.U32 R5, RZ, RZ, R18 ;  /* 0x000000ffff057224 */ /* 0x000fe200078e0012 */
[----:B------:R-:W-:-:S07]  /*4210*/  PRMT R28, R28, 0x7610, R11 ;  /* 0x000076101c1c7816 */ /* 0x000fce000000000b */
.L_x_15023:
[----:B------:R-:W-:Y:S05]  /*4220*/  BSYNC.RECONVERGENT B1 ;  /* 0x0000000000017941 */ /* 0x000fea0003800200 */
.L_x_15021:
        /* <DEDUP_REMOVED lines=9> */
.L_x_15025:
[----:B------:R-:W-:Y:S01]  /*42c0*/  IMAD.MOV.U32 R23, RZ, RZ, R20 ;  /* 0x000000ffff177224 */ /* 0x000fe200078e0014 */
[----:B------:R-:W-:Y:S01]  /*42d0*/  PRMT R18, R18, 0x7610, R8 ;  /* 0x0000761012127816 */ /* 0x000fe20000000008 */
[----:B------:R-:W-:Y:S01]  /*42e0*/  IMAD.MOV.U32 R20, RZ, RZ, R4 ;  /* 0x000000ffff147224 */ /* 0x000fe200078e0004 */
[----:B------:R-:W-:-:S07]  /*42f0*/  PRMT R8, R8, 0x7610, R15 ;  /* 0x0000761008087816 */ /* 0x000fce000000000f */
.L_x_15026:
[----:B------:R-:W-:Y:S05]  /*4300*/  BSYNC.RECONVERGENT B1 ;  /* 0x0000000000017941 */ /* 0x000fea0003800200 */
.L_x_15024:
        /* <DEDUP_REMOVED lines=9> */
.L_x_15028:
[----:B------:R-:W-:Y:S01]  /*43a0*/  IMAD.MOV.U32 R16, RZ, RZ, R23 ;  /* 0x000000ffff107224 */ /* 0x000fe200078e0017 */
[----:B------:R-:W-:Y:S01]  /*43b0*/  PRMT R18, R18, 0x5432, R0 ;  /* 0x0000543212127816 */ /* 0x000fe20000000000 */
[----:B------:R-:W-:-:S07]  /*43c0*/  IMAD.MOV.U32 R23, RZ, RZ, R6 ;  /* 0x000000ffff177224 */ /* 0x000fce00078e0006 */
.L_x_15029:
[----:B------:R-:W-:Y:S05]  /*43d0*/  BSYNC.RECONVERGENT B1 ;  /* 0x0000000000017941 */ /* 0x000fea0003800200 */
.L_x_15027:
        /* <DEDUP_REMOVED lines=9> */
.L_x_15031:
[----:B------:R-:W-:Y:S01]  /*4470*/  IMAD.MOV.U32 R11, RZ, RZ, R16 ;  /* 0x000000ffff0b7224 */ /* 0x000fe200078e0010 */
[----:B------:R-:W-:Y:S01]  /*4480*/  PRMT R19, R18, 0x7610, R19 ;  /* 0x0000761012137816 */ /* 0x000fe20000000013 */
[----:B------:R-:W-:Y:S01]  /*4490*/  IMAD.MOV.U32 R16, RZ, RZ, R17 ;  /* 0x000000ffff107224 */ /* 0x000fe200078e0011 */
[----:B------:R-:W-:-:S07]  /*44a0*/  PRMT R18, R8, 0x7610, R18 ;  /* 0x0000761008127816 */ /* 0x000fce0000000012 */
.L_x_15032:
[----:B------:R-:W-:Y:S05]  /*44b0*/  BSYNC.RECONVERGENT B1 ;  /* 0x0000000000017941 */ /* 0x000fea0003800200 */
.L_x_15030:
        /* <DEDUP_REMOVED lines=9> */
.L_x_15034:
[----:B------:R-:W-:Y:S01]  /*4550*/  IMAD.MOV.U32 R3, RZ, RZ, R11 ;  /* 0x000000ffff037224 */ /* 0x000fe200078e000b */
[----:B------:R-:W-:Y:S01]  /*4560*/  PRMT R17, R17, 0x5410, R19 ;  /* 0x0000541011117816 */ /* 0x000fe20000000013 */
[----:B------:R-:W-:Y:S01]  /*4570*/  IMAD.MOV.U32 R11, RZ, RZ, R7 ;  /* 0x000000ffff0b7224 */ /* 0x000fe200078e0007 */
[----:B------:R-:W-:-:S07]  /*4580*/  PRMT R19, R19, 0x7632, R19 ;  /* 0x0000763213137816 */ /* 0x000fce0000000013 */
.L_x_15035:
[----:B------:R-:W-:Y:S05]  /*4590*/  BSYNC.RECONVERGENT B1 ;  /* 0x0000000000017941 */ /* 0x000fea0003800200 */
.L_x_15033:
        /* <DEDUP_REMOVED lines=9> */
.L_x_15037:
[----:B------:R-:W-:Y:S01]  /*4630*/  IMAD.MOV.U32 R15, RZ, RZ, R3 ;  /* 0x000000ffff0f7224 */ /* 0x000fe200078e0003 */
[----:B------:R-:W-:Y:S01]  /*4640*/  PRMT R19, R19, 0x7610, R17 ;  /* 0x0000761013137816 */ /* 0x000fe20000000011 */
[----:B------:R-:W-:Y:S01]  /*4650*/  IMAD.MOV.U32 R3, RZ, RZ, R10 ;  /* 0x000000ffff037224 */ /* 0x000fe200078e000a */
[----:B------:R-:W-:-:S07]  /*4660*/  PRMT R17, R17, 0x7610, R22 ;  /* 0x0000761011117816 */ /* 0x000fce0000000016 */
.L_x_15038:
[----:B------:R-:W-:Y:S05]  /*4670*/  BSYNC.RECONVERGENT B1 ;  /* 0x0000000000017941 */ /* 0x000fea0003800200 */
.L_x_15036:
        /* <DEDUP_REMOVED lines=9> */
.L_x_15040:
[C---:B------:R-:W-:Y:S01]  /*4710*/  PRMT R0, R19.reuse, 0x7632, R0 ;  /* 0x0000763213007816 */ /* 0x040fe20000000000 */
[----:B------:R-:W-:Y:S02]  /*4720*/  IMAD.MOV.U32 R10, RZ, RZ, R15 ;  /* 0x000000ffff0a7224 */ /* 0x000fe400078e000f */
[----:B------:R-:W-:Y:S01]  /*4730*/  IMAD.MOV.U32 R15, RZ, RZ, R9 ;  /* 0x000000ffff0f7224 */ /* 0x000fe200078e0009 */
[----:B------:R-:W-:-:S07]  /*4740*/  PRMT R19, R19, 0x7610, R0 ;  /* 0x0000761013137816 */ /* 0x000fce0000000000 */
.L_x_15041:
[----:B------:R-:W-:Y:S05]  /*4750*/  BSYNC.RECONVERGENT B1 ;  /* 0x0000000000017941 */ /* 0x000fea0003800200 */
.L_x_15039:
        /* <DEDUP_REMOVED lines=12> */
[----:B------:R-:W-:-:S04]  /*4820*/  IMAD.MOV.U32 R4, RZ, RZ, R20 ;  /* 0x000000ffff047224 */ /* 0x000fc800078e0014 */
[----:B------:R-:W-:Y:S02]  /*4830*/  HSETP2.NEU.OR P0, PT, R28.H1_H1, R8.H1_H1, P0 ;  /* 0x300000081c007234 */ /* 0x000fe4000070dc20 */
[----:B------:R-:W-:-:S11]  /*4840*/  PRMT R28, R8, 0x7632, R28 ;  /* 0x00007632081c7816 */ /* 0x000fd6000000001c */
[----:B------:R-:W-:Y:S05]  /*4850*/  @P0 BRA `(.L_x_15044) ;  /* 0x00000000000c0947 */ /* 0x000fea0003800000 */
.L_x_15043:
[----:B------:R-:W-:Y:S01]  /*4860*/  IMAD.MOV.U32 R4, RZ, RZ, R5 ;  /* 0x000000ffff047224 */ /* 0x000fe200078e0005 */
[----:B------:R-:W-:Y:S01]  /*4870*/  PRMT R28, R28, 0x7632, R8 ;  /* 0x000076321c1c7816 */ /* 0x000fe20000000008 */
[----:B------:R-:W-:-:S07]  /*4880*/  IMAD.MOV.U32 R5, RZ, RZ, R20 ;  /* 0x000000ffff057224 */ /* 0x000fce00078e0014 */
.L_x_15044:
[----:B------:R-:W-:Y:S05]  /*4890*/  BSYNC.RECONVERGENT B1 ;  /* 0x0000000000017941 */ /* 0x000fea0003800200 */
.L_x_15042:
        /* <DEDUP_REMOVED lines=9> */
.L_x_15046:
[----:B------:R-:W-:Y:S01]  /*4930*/  PRMT R25, R25, 0x5410, R28 ;  /* 0x0000541019197816 */ /* 0x000fe2000000001c */
[----:B------:R-:W-:Y:S01]  /*4940*/  IMAD.MOV.U32 R7, RZ, RZ, R4 ;  /* 0x000000ffff077224 */ /* 0x000fe200078e0004 */
[----:B------:R-:W-:Y:S01]  /*4950*/  PRMT R28, R18, 0x7632, R28 ;  /* 0x00007632121c7816 */ /* 0x000fe2000000001c */
[----:B------:R-:W-:-:S07]  /*4960*/  IMAD.MOV.U32 R4, RZ, RZ, R23 ;  /* 0x000000ffff047224 */ /* 0x000fce00078e0017 */
.L_x_15047:
[----:B------:R-:W-:Y:S05]  /*4970*/  BSYNC.RECONVERGENT B1 ;  /* 0x0000000000017941 */ /* 0x000fea0003800200 */
.L_x_15045:
        /* <DEDUP_REMOVED lines=9> */
.L_x_15049:
[----:B------:R-:W-:Y:S01]  /*4a10*/  IMAD.MOV.U32 R6, RZ, RZ, R7 ;  /* 0x000000ffff067224 */ /* 0x000fe200078e0007 */
[----:B------:R-:W-:Y:S01]  /*4a20*/  PRMT R25, R25, 0x5432, R18 ;  /* 0x0000543219197816 */ /* 0x000fe20000000012 */
[----:B------:R-:W-:-:S07]  /*4a30*/  IMAD.MOV.U32 R7, RZ, RZ, R16 ;  /* 0x000000ffff077224 */ /* 0x000fce00078e0010 */
.L_x_15050:
[----:B------:R-:W-:Y:S05]  /*4a40*/  BSYNC.RECONVERGENT B1 ;  /* 0x0000000000017941 */ /* 0x000fea0003800200 */
.L_x_15048:
        /* <DEDUP_REMOVED lines=9> */
.L_x_15052:
[--C-:B------:R-:W-:Y:S01]  /*4ae0*/  PRMT R24, R24, 0x5410, R25.reuse ;  /* 0x0000541018187816 */ /* 0x100fe20000000019 */
[----:B------:R-:W-:Y:S01]  /*4af0*/  IMAD.MOV.U32 R9, RZ, RZ, R6 ;  /* 0x000000ffff097224 */ /* 0x000fe200078e0006 */
[----:B------:R-:W-:Y:S01]  /*4b00*/  PRMT R25, R19, 0x7610, R25 ;  /* 0x0000761013197816 */ /* 0x000fe20000000019 */
[----:B------:R-:W-:-:S07]  /*4b10*/  IMAD.MOV.U32 R6, RZ, RZ, R11 ;  /* 0x000000ffff067224 */ /* 0x000fce00078e000b */
.L_x_15053:
[----:B------:R-:W-:Y:S05]  /*4b20*/  BSYNC.RECONVERGENT B1 ;  /* 0x0000000000017941 */ /* 0x000fea0003800200 */
.L_x_15051:
        /* <DEDUP_REMOVED lines=9> */
.L_x_15055:
[----:B------:R-:W-:Y:S01]  /*4bc0*/  IMAD.MOV.U32 R8, RZ, RZ, R9 ;  /* 0x000000ffff087224 */ /* 0x000fe200078e0009 */
[----:B------:R-:W-:Y:S01]  /*4bd0*/  PRMT R24, R24, 0x7632, R17 ;  /* 0x0000763218187816 */ /* 0x000fe20000000011 */
[----:B------:R-:W-:-:S07]  /*4be0*/  IMAD.MOV.U32 R9, RZ, RZ, R3 ;  /* 0x000000ffff097224 */ /* 0x000fce00078e0003 */
.L_x_15056:
[----:B------:R-:W-:Y:S05]  /*4bf0*/  BSYNC.RECONVERGENT B1 ;  /* 0x0000000000017941 */ /* 0x000fea0003800200 */
.L_x_15054:
        /* <DEDUP_REMOVED lines=9> */
.L_x_15058:
[----:B------:R-:W-:Y:S01]  /*4c90*/  IMAD.MOV.U32 R13, RZ, RZ, R8 ;  /* 0x000000ffff0d7224 */ /* 0x000fe200078e0008 */
[--C-:B------:R-:W-:Y:S01]  /*4ca0*/  PRMT R14, R14, 0x5410, R24.reuse ;  /* 0x000054100e0e7816 */ /* 0x100fe20000000018 */
[----:B------:R-:W-:Y:S01]  /*4cb0*/  IMAD.MOV.U32 R8, RZ, RZ, R15 ;  /* 0x000000ffff087224 */ /* 0x000fe200078e000f */
[----:B------:R-:W-:-:S07]  /*4cc0*/  PRMT R24, R19, 0x7632, R24 ;  /* 0x0000763213187816 */ /* 0x000fce0000000018 */
.L_x_15059:
[----:B------:R-:W-:Y:S05]  /*4cd0*/  BSYNC.RECONVERGENT B1 ;  /* 0x0000000000017941 */ /* 0x000fea0003800200 */
.L_x_15057:
[----:B------:R-:W-:-:S05]  /*4ce0*/  HSETP2.GT.AND P0, PT, R14.H1_H1, R0.H0_H0, PT ;  /* 0x200000000e007234 */ /* 0x000fca0003f04c00 */
[----:B------:R-:W-:-:S13]  /*4cf0*/  ISETP.EQ.OR P0, PT, R10, -0x1, P0 ;  /* 0xffffffff0a00780c */ /* 0x000fda0000702670 */
[----:B------:R-:W-:Y:S05]  /*4d00*/  @P0 BRA `(.L_x_15060) ;  /* 0x0000000000180947 */ /* 0x000fea0003800000 */
[----:B------:R-:W-:Y:S01]  /*4d10*/  ISETP.GE.AND P0, PT, R13, R10, PT ;  /* 0x0000000a0d00720c */ /* 0x000fe20003f06270 */
[----:B------:R-:W-:Y:S02]  /*4d20*/  IMAD.MOV.U32 R11, RZ, RZ, R13 ;  /* 0x000000ffff0b7224 */ /* 0x000fe400078e000d */
[----:B------:R-:W-:Y:S02]  /*4d30*/  IMAD.MOV.U32 R3, RZ, RZ, R12 ;  /* 0x000000ffff037224 */ /* 0x000fe400078e000c */
[----:B------:R-:W-:Y:S02]  /*4d40*/  HSETP2.NEU.OR P0, PT, R14.H1_H1, R0.H0_H0, P0 ;  /* 0x200000000e007234 */ /* 0x000fe4000070dc20 */
[----:B------:R-:W-:-:S11]  /*4d50*/  PRMT R0, R0, 0x7610, R14 ;  /* 0x0000761000007816 */ /* 0x000fd6000000000e */
[----:B------:R-:W-:Y:S05]  /*4d60*/  @P0 BRA `(.L_x_14894) ;  /* 0x0000000000100947 */ /* 0x000fea0003800000 */
.L_x_15060:
[----:B------:R-:W-:Y:S01]  /*4d70*/  IMAD.MOV.U32 R11, RZ, RZ, R10 ;  /* 0x000000ffff0b7224 */ /* 0x000fe200078e000a */
[----:B------:R-:W-:Y:S01]  /*4d80*/  PRMT R0, R14, 0x5432, R0 ;  /* 0x000054320e007816 */ /* 0x000fe20000000000 */
[----:B------:R-:W-:Y:S02]  /*4d90*/  IMAD.MOV.U32 R3, RZ, RZ, R12 ;  /* 0x000000ffff037224 */ /* 0x000fe400078e000c */
[----:B------:R-:W-:-:S07]  /*4da0*/  IMAD.MOV.U32 R10, RZ, RZ, R13 ;  /* 0x000000ffff0a7224 */ /* 0x000fce00078e000d */
.L_x_14894:
[----:B------:R-:W-:Y:S05]  /*4db0*/  BSYNC.RECONVERGENT B0 ;  /* 0x0000000000007941 */ /* 0x000fea0003800200 */
.L_x_14893:
[----:B------:R-:W-:Y:S01]  /*4dc0*/  ISETP.GT.AND P0, PT, R21, 0x1d, PT ;  /* 0x0000001d1500780c */ /* 0x000fe20003f04270 */
[----:B------:R1:W2:Y:S01]  /*4dd0*/  SHFL.DOWN PT, R34, R3, 0x2, 0x1f ;  /* 0x08401f0003227f89 */ /* 0x0002a200000e0000 */
[----:B------:R-:W-:Y:S03]  /*4de0*/  BSSY.RECONVERGENT B0, `(.L_x_15061) ;  /* 0x0000355000007945 */ /* 0x000fe60003800200 */
[----:B------:R1:W3:Y:S04]  /*4df0*/  SHFL.DOWN PT, R23, R2, 0x2, 0x1f ;  /* 0x08401f0002177f89 */ /* 0x0002e800000e0000 */
[----:B------:R1:W4:Y:S04]  /*4e00*/  SHFL.DOWN PT, R32, R10, 0x2, 0x1f ;  /* 0x08401f000a207f89 */ /* 0x00032800000e0000 */
[----:B------:R1:W1:Y:S04]  /*4e10*/  SHFL.DOWN PT, R30, R11, 0x2, 0x1f ;  /* 0x08401f000b1e7f89 */ /* 0x00026800000e0000 */
[----:B------:R1:W1:Y:S04]  /*4e20*/  SHFL.DOWN PT, R26, R8, 0x2, 0x1f ;  /* 0x08401f00081a7f89 */ /* 0x00026800000e0000 */
[----:B0-----:R0:W0:Y:S04]  /*4e30*/  SHFL.DOWN PT, R22, R9, 0x2, 0x1f ;  /* 0x08401f0009167f89 */ /* 0x00102800000e0000 */
        /* <DEDUP_REMOVED lines=34> */
.L_x_15064:
[----:B------:R-:W-:Y:S01]  /*5060*/  IMAD.MOV.U32 R32, RZ, RZ, R5 ;  /* 0x000000ffff207224 */ /* 0x000fe200078e0005 */
[C---:B------:R-:W-:Y:S01]  /*5070*/  PRMT R3, R28.reuse, 0x7632, R3 ;  /* 0x000076321c037816 */ /* 0x040fe20000000003 */
[----:B------:R-:W-:Y:S01]  /*5080*/  IMAD.MOV.U32 R5, RZ, RZ, R4 ;  /* 0x000000ffff057224 */ /* 0x000fe200078e0004 */
[----:B------:R-:W-:-:S07]  /*5090*/  PRMT R28, R28, 0x5410, R28 ;  /* 0x000054101c1c7816 */ /* 0x000fce000000001c */
.L_x_15065:
[----:B------:R-:W-:Y:S05]  /*50a0*/  BSYNC.RECONVERGENT B1 ;  /* 0x0000000000017941 */ /* 0x000fea0003800200 */
.L_x_15063:
        /* <DEDUP_REMOVED lines=9> */
.L_x_15067:
[----:B------:R-:W-:Y:S01]  /*5140*/  IMAD.MOV.U32 R23, RZ, RZ, R32 ;  /* 0x000000ffff177224 */ /* 0x000fe200078e0020 */
[----:B------:R-:W-:Y:S01]  /*5150*/  PRMT R4, R3, 0x7610, R4 ;  /* 0x0000761003047816 */ /* 0x000fe20000000004 */
[----:B------:R-:W-:Y:S01]  /*5160*/  IMAD.MOV.U32 R32, RZ, RZ, R7 ;  /* 0x000000ffff207224 */ /* 0x000fe200078e0007 */
[----:B------:R-:W-:-:S07]  /*5170*/  PRMT R3, R25, 0x7632, R3 ;  /* 0x0000763219037816 */ /* 0x000fce0000000003 */
.L_x_15068:
[----:B------:R-:W-:Y:S05]  /*5180*/  BSYNC.RECONVERGENT B1 ;  /* 0x0000000000017941 */ /* 0x000fea0003800200 */
.L_x_15066:
        /* <DEDUP_REMOVED lines=9> */
.L_x_15070:
[----:B------:R-:W-:Y:S01]  /*5220*/  IMAD.MOV.U32 R34, RZ, RZ, R23 ;  /* 0x000000ffff227224 */ /* 0x000fe200078e0017 */
[----:B------:R-:W-:Y:S01]  /*5230*/  PRMT R3, R3, 0x5410, R4 ;  /* 0x0000541003037816 */ /* 0x000fe20000000004 */
[----:B------:R-:W-:Y:S01]  /*5240*/  IMAD.MOV.U32 R23, RZ, RZ, R6 ;  /* 0x000000ffff177224 */ /* 0x000fe200078e0006 */
[----:B------:R-:W-:-:S07]  /*5250*/  PRMT R4, R25, 0x7610, R4 ;  /* 0x0000761019047816 */ /* 0x000fce0000000004 */
.L_x_15071:
[----:B------:R-:W-:Y:S05]  /*5260*/  BSYNC.RECONVERGENT B1 ;  /* 0x0000000000017941 */ /* 0x000fea0003800200 */
.L_x_15069:
        /* <DEDUP_REMOVED lines=9> */
.L_x_15073:
[----:B------:R-:W-:Y:S01]  /*5300*/  IMAD.MOV.U32 R7, RZ, RZ, R34 ;  /* 0x000000ffff077224 */ /* 0x000fe200078e0022 */
[----:B------:R-:W-:Y:S01]  /*5310*/  PRMT R4, R4, 0x7610, R3 ;  /* 0x0000761004047816 */ /* 0x000fe20000000003 */
[----:B------:R-:W-:Y:S01]  /*5320*/  IMAD.MOV.U32 R34, RZ, RZ, R9 ;  /* 0x000000ffff227224 */ /* 0x000fe200078e0009 */
[----:B------:R-:W-:-:S07]  /*5330*/  PRMT R3, R3, 0x7610, R24 ;  /* 0x0000761003037816 */ /* 0x000fce0000000018 */
.L_x_15074:
[----:B------:R-:W-:Y:S05]  /*5340*/  BSYNC.RECONVERGENT B1 ;  /* 0x0000000000017941 */ /* 0x000fea0003800200 */
.L_x_15072:
        /* <DEDUP_REMOVED lines=9> */
.L_x_15076:
[----:B------:R-:W-:Y:S01]  /*53e0*/  IMAD.MOV.U32 R6, RZ, RZ, R7 ;  /* 0x000000ffff067224 */ /* 0x000fe200078e0007 */
[----:B------:R-:W-:Y:S01]  /*53f0*/  PRMT R9, R9, 0x7610, R4 ;  /* 0x0000761009097816 */ /* 0x000fe20000000004 */
[----:B------:R-:W-:Y:S01]  /*5400*/  IMAD.MOV.U32 R7, RZ, RZ, R8 ;  /* 0x000000ffff077224 */ /* 0x000fe200078e0008 */
[----:B------:R-:W-:-:S07]  /*5410*/  PRMT R4, R4, 0x5410, R24 ;  /* 0x0000541004047816 */ /* 0x000fce0000000018 */
.L_x_15077:
[----:B------:R-:W-:Y:S05]  /*5420*/  BSYNC.RECONVERGENT B1 ;  /* 0x0000000000017941 */ /* 0x000fea0003800200 */
.L_x_15075:
        /* <DEDUP_REMOVED lines=9> */
.L_x_15079:
[----:B------:R-:W-:Y:S01]  /*54c0*/  IMAD.MOV.U32 R25, RZ, RZ, R6 ;  /* 0x000000ffff197224 */ /* 0x000fe200078e0006 */
[----:B------:R-:W-:Y:S01]  /*54d0*/  PRMT R8, R8, 0x7610, R9 ;  /* 0x0000761008087816 */ /* 0x000fe20000000009 */
[----:B------:R-:W-:Y:S01]  /*54e0*/  IMAD.MOV.U32 R6, RZ, RZ, R11 ;  /* 0x000000ffff067224 */ /* 0x000fe200078e000b */
[----:B------:R-:W-:-:S07]  /*54f0*/  PRMT R9, R9, 0x7610, R0 ;  /* 0x0000761009097816 */ /* 0x000fce0000000000 */
.L_x_15080:
[----:B------:R-:W-:Y:S05]  /*5500*/  BSYNC.RECONVERGENT B1 ;  /* 0x0000000000017941 */ /* 0x000fea0003800200 */
.L_x_15078:
        /* <DEDUP_REMOVED lines=9> */
.L_x_15082:
[----:B------:R-:W-:Y:S01]  /*55a0*/  PRMT R0, R0, 0x7610, R8 ;  /* 0x0000761000007816 */ /* 0x000fe20000000008 */
[----:B------:R-:W-:Y:S02]  /*55b0*/  IMAD.MOV.U32 R11, RZ, RZ, R25 ;  /* 0x000000ffff0b7224 */ /* 0x000fe400078e0019 */
[----:B------:R-:W-:Y:S01]  /*55c0*/  IMAD.MOV.U32 R25, RZ, RZ, R10 ;  /* 0x000000ffff197224 */ /* 0x000fe200078e000a */
[----:B------:R-:W-:-:S07]  /*55d0*/  PRMT R8, R8, 0x5410, R0 ;  /* 0x0000541008087816 */ /* 0x000fce0000000000 */
.L_x_15083:
[----:B------:R-:W-:Y:S05]  /*55e0*/  BSYNC.RECONVERGENT B1 ;  /* 0x0000000000017941 */ /* 0x000fea0003800200 */
.L_x_15081:
        /* <DEDUP_REMOVED lines=16> */
.L_x_15085:
[----:B------:R-:W-:Y:S01]  /*56f0*/  IMAD.MOV.U32 R10, RZ, RZ, R5 ;  /* 0x000000ffff0a7224 */ /* 0x000fe200078e0005 */
[----:B------:R-:W-:Y:S01]  /*5700*/  PRMT R19, R19, 0x7610, R28 ;  /* 0x0000761013137816 */ /* 0x000fe2000000001c */
[----:B------:R-:W-:Y:S01]  /*5710*/  IMAD.MOV.U32 R5, RZ, RZ, R32 ;  /* 0x000000ffff057224 */ /* 0x000fe200078e0020 */
[----:B------:R-:W-:-:S07]  /*5720*/  PRMT R28, R28, 0x5410, R3 ;  /* 0x000054101c1c7816 */ /* 0x000fce0000000003 */
.L_x_15086:
[----:B------:R-:W-:Y:S05]  /*5730*/  BSYNC.RECONVERGENT B1 ;  /* 0x0000000000017941 */ /* 0x000fea0003800200 */
.L_x_15084:
        /* <DEDUP_REMOVED lines=9> */
.L_x_15088:
[----:B------:R-:W-:Y:S01]  /*57d0*/  IMAD.MOV.U32 R27, RZ, RZ, R10 ;  /* 0x000000ffff1b7224 */ /* 0x000fe200078e000a */
[C---:B------:R-:W-:Y:S01]  /*57e0*/  PRMT R0, R19.reuse, 0x7632, R0 ;  /* 0x0000763213007816 */ /* 0x040fe20000000000 */
[----:B------:R-:W-:Y:S01]  /*57f0*/  IMAD.MOV.U32 R10, RZ, RZ, R23 ;  /* 0x000000ffff0a7224 */ /* 0x000fe200078e0017 */
[----:B------:R-:W-:-:S07]  /*5800*/  PRMT R19, R19, 0x5410, R4 ;  /* 0x0000541013137816 */ /* 0x000fce0000000004 */
.L_x_15089:
[----:B------:R-:W-:Y:S05]  /*5810*/  BSYNC.RECONVERGENT B1 ;  /* 0x0000000000017941 */ /* 0x000fea0003800200 */
.L_x_15087:
        /* <DEDUP_REMOVED lines=9> */
.L_x_15091:
[----:B------:R-:W-:Y:S01]  /*58b0*/  IMAD.MOV.U32 R24, RZ, RZ, R27 ;  /* 0x000000ffff187224 */ /* 0x000fe200078e001b */
[----:B------:R-:W-:Y:S01]  /*58c0*/  PRMT R23, R23, 0x5410, R0 ;  /* 0x0000541017177816 */ /* 0x000fe20000000000 */
[----:B------:R-:W-:Y:S01]  /*58d0*/  IMAD.MOV.U32 R27, RZ, RZ, R34 ;  /* 0x000000ffff1b7224 */ /* 0x000fe200078e0022 */
[----:B------:R-:W-:-:S07]  /*58e0*/  PRMT R0, R3, 0x7632, R0 ;  /* 0x0000763203007816 */ /* 0x000fce0000000000 */
.L_x_15092:
[----:B------:R-:W-:Y:S05]  /*58f0*/  BSYNC.RECONVERGENT B1 ;  /* 0x0000000000017941 */ /* 0x000fea0003800200 */
.L_x_15090:
        /* <DEDUP_REMOVED lines=9> */
.L_x_15094:
[C---:B------:R-:W-:Y:S01]  /*5990*/  PRMT R4, R23.reuse, 0x7632, R4 ;  /* 0x0000763217047816 */ /* 0x040fe20000000004 */
[----:B------:R-:W-:Y:S02]  /*59a0*/  IMAD.MOV.U32 R3, RZ, RZ, R24 ;  /* 0x000000ffff037224 */ /* 0x000fe400078e0018 */
[----:B------:R-:W-:Y:S01]  /*59b0*/  IMAD.MOV.U32 R24, RZ, RZ, R7 ;  /* 0x000000ffff187224 */ /* 0x000fe200078e0007 */
[----:B------:R-:W-:-:S07]  /*59c0*/  PRMT R23, R23, 0x7610, R4 ;  /* 0x0000761017177816 */ /* 0x000fce0000000004 */
.L_x_15095:
[----:B------:R-:W-:Y:S05]  /*59d0*/  BSYNC.RECONVERGENT B1 ;  /* 0x0000000000017941 */ /* 0x000fea0003800200 */
.L_x_15093:
        /* <DEDUP_REMOVED lines=9> */
.L_x_15097:
[----:B------:R-:W-:Y:S01]  /*5a70*/  IMAD.MOV.U32 R30, RZ, RZ, R3 ;  /* 0x000000ffff1e7224 */ /* 0x000fe200078e0003 */
[----:B------:R-:W-:Y:S01]  /*5a80*/  PRMT R4, R9, 0x5432, R4 ;  /* 0x0000543209047816 */ /* 0x000fe20000000004 */
[----:B------:R-:W-:-:S07]  /*5a90*/  IMAD.MOV.U32 R3, RZ, RZ, R6 ;  /* 0x000000ffff037224 */ /* 0x000fce00078e0006 */
.L_x_15098:
[----:B------:R-:W-:Y:S05]  /*5aa0*/  BSYNC.RECONVERGENT B1 ;  /* 0x0000000000017941 */ /* 0x000fea0003800200 */
.L_x_15096:
        /* <DEDUP_REMOVED lines=9> */
.L_x_15100:
[----:B------:R-:W-:Y:S01]  /*5b40*/  IMAD.MOV.U32 R6, RZ, RZ, R30 ;  /* 0x000000ffff067224 */ /* 0x000fe200078e001e */
[----:B------:R-:W-:Y:S01]  /*5b50*/  PRMT R7, R7, 0x7610, R4 ;  /* 0x0000761007077816 */ /* 0x000fe20000000004 */
[----:B------:R-:W-:Y:S01]  /*5b60*/  IMAD.MOV.U32 R30, RZ, RZ, R25 ;  /* 0x000000ffff1e7224 */ /* 0x000fe200078e0019 */
[----:B------:R-:W-:-:S07]  /*5b70*/  PRMT R4, R4, 0x7610, R8 ;  /* 0x0000761004047816 */ /* 0x000fce0000000008 */
.L_x_15101:
[----:B------:R-:W-:Y:S05]  /*5b80*/  BSYNC.RECONVERGENT B1 ;  /* 0x0000000000017941 */ /* 0x000fea0003800200 */
.L_x_15099:
        /* <DEDUP_REMOVED lines=9> */
.L_x_15103:
[----:B------:R-:W-:Y:S01]  /*5c20*/  IMAD.MOV.U32 R8, RZ, RZ, R6 ;  /* 0x000000ffff087224 */ /* 0x000fe200078e0006 */
[----:B------:R-:W-:Y:S01]  /*5c30*/  PRMT R7, R7, 0x7632, R0 ;  /* 0x0000763207077816 */ /* 0x000fe20000000000 */
[----:B------:R-:W-:-:S07]  /*5c40*/  IMAD.MOV.U32 R6, RZ, RZ, R11 ;  /* 0x000000ffff067224 */ /* 0x000fce00078e000b */
.L_x_15104:
[----:B------:R-:W-:Y:S05]  /*5c50*/  BSYNC.RECONVERGENT B1 ;  /* 0x0000000000017941 */ /* 0x000fea0003800200 */
.L_x_15102:
        /* <DEDUP_REMOVED lines=16> */
.L_x_15106:
[----:B------:R-:W-:Y:S01]  /*5d60*/  IMAD.MOV.U32 R26, RZ, RZ, R5 ;  /* 0x000000ffff1a7224 */ /* 0x000fe200078e0005 */
[----:B------:R-:W-:Y:S01]  /*5d70*/  PRMT R0, R0, 0x7610, R28 ;  /* 0x0000761000007816 */ /* 0x000fe2000000001c */
[----:B------:R-:W-:Y:S01]  /*5d80*/  IMAD.MOV.U32 R5, RZ, RZ, R10 ;  /* 0x000000ffff057224 */ /* 0x000fe200078e000a */
[----:B------:R-:W-:-:S07]  /*5d90*/  PRMT R28, R28, 0x7610, R19 ;  /* 0x000076101c1c7816 */ /* 0x000fce0000000013 */
.L_x_15107:
[----:B------:R-:W-:Y:S05]  /*5da0*/  BSYNC.RECONVERGENT B1 ;  /* 0x0000000000017941 */ /* 0x000fea0003800200 */
.L_x_15105:
        /* <DEDUP_REMOVED lines=9> */
.L_x_15109:
[----:B------:R-:W-:Y:S01]  /*5e40*/  IMAD.MOV.U32 R9, RZ, RZ, R26 ;  /* 0x000000ffff097224 */ /* 0x000fe200078e001a */
[C---:B------:R-:W-:Y:S01]  /*5e50*/  PRMT R10, R0.reuse, 0x7632, R10 ;  /* 0x00007632000a7816 */ /* 0x040fe2000000000a */
[----:B------:R-:W-:Y:S01]  /*5e60*/  IMAD.MOV.U32 R26, RZ, RZ, R27 ;  /* 0x000000ffff1a7224 */ /* 0x000fe200078e001b */
[----:B------:R-:W-:-:S07]  /*5e70*/  PRMT R0, R0, 0x5410, R0 ;  /* 0x0000541000007816 */ /* 0x000fce0000000000 */
.L_x_15110:
[----:B------:R-:W-:Y:S05]  /*5e80*/  BSYNC.RECONVERGENT B1 ;  /* 0x0000000000017941 */ /* 0x000fea0003800200 */
.L_x_15108:
        /* <DEDUP_REMOVED lines=9> */
.L_x_15112:
[----:B------:R-:W-:Y:S01]  /*5f20*/  IMAD.MOV.U32 R32, RZ, RZ, R9 ;  /* 0x000000ffff207224 */ /* 0x000fe200078e0009 */
[----:B------:R-:W-:Y:S01]  /*5f30*/  PRMT R10, R23, 0x5432, R10 ;  /* 0x00005432170a7816 */ /* 0x000fe2000000000a */
[----:B------:R-:W-:-:S07]  /*5f40*/  IMAD.MOV.U32 R9, RZ, RZ, R24 ;  /* 0x000000ffff097224 */ /* 0x000fce00078e0018 */
.L_x_15113:
[----:B------:R-:W-:Y:S05]  /*5f50*/  BSYNC.RECONVERGENT B1 ;  /* 0x0000000000017941 */ /* 0x000fea0003800200 */
.L_x_15111:
        /* <DEDUP_REMOVED lines=9> */
.L_x_15115:
[----:B------:R-:W-:Y:S01]  /*5ff0*/  IMAD.MOV.U32 R11, RZ, RZ, R32 ;  /* 0x000000ffff0b7224 */ /* 0x000fe200078e0020 */
[----:B------:R-:W-:Y:S01]  /*6000*/  PRMT R19, R19, 0x7610, R10 ;  /* 0x0000761013137816 */ /* 0x000fe2000000000a */
[----:B------:R-:W-:Y:S01]  /*6010*/  IMAD.MOV.U32 R32, RZ, RZ, R3 ;  /* 0x000000ffff207224 */ /* 0x000fe200078e0003 */
[----:B------:R-:W-:-:S07]  /*6020*/  PRMT R10, R10, 0x5410, R4 ;  /* 0x000054100a0a7816 */ /* 0x000fce0000000004 */
.L_x_15116:
[----:B------:R-:W-:Y:S05]  /*6030*/  BSYNC.RECONVERGENT B1 ;  /* 0x0000000000017941 */ /* 0x000fea0003800200 */
.L_x_15114:
        /* <DEDUP_REMOVED lines=9> */
.L_x_15118:
[----:B------:R-:W-:Y:S01]  /*60d0*/  IMAD.MOV.U32 R3, RZ, RZ, R11 ;  /* 0x000000ffff037224 */ /* 0x000fe200078e000b */
[C---:B------:R-:W-:Y:S01]  /*60e0*/  PRMT R0, R19.reuse, 0x7632, R0 ;  /* 0x0000763213007816 */ /* 0x040fe20000000000 */
[----:B------:R-:W-:Y:S01]  /*60f0*/  IMAD.MOV.U32 R11, RZ, RZ, R30 ;  /* 0x000000ffff0b7224 */ /* 0x000fe200078e001e */
[----:B------:R-:W-:-:S07]  /*6100*/  PRMT R19, R19, 0x7610, R4 ;  /* 0x0000761013137816 */ /* 0x000fce0000000004 */
.L_x_15119:
[----:B------:R-:W-:Y:S05]  /*6110*/  BSYNC.RECONVERGENT B1 ;  /* 0x0000000000017941 */ /* 0x000fea0003800200 */
.L_x_15117:
        /* <DEDUP_REMOVED lines=9> */
.L_x_15121:
[----:B------:R-:W-:Y:S01]  /*61b0*/  IMAD.MOV.U32 R23, RZ, RZ, R3 ;  /* 0x000000ffff177224 */ /* 0x000fe200078e0003 */
[----:B------:R-:W-:Y:S01]  /*61c0*/  PRMT R4, R0, 0x7610, R4 ;  /* 0x0000761000047816 */ /* 0x000fe20000000004 */
[----:B------:R-:W-:Y:S01]  /*61d0*/  IMAD.MOV.U32 R3, RZ, RZ, R6 ;  /* 0x000000ffff037224 */ /* 0x000fe200078e0006 */
[----:B------:R-:W-:-:S07]  /*61e0*/  PRMT R0, R7, 0x7632, R0 ;  /* 0x0000763207007816 */ /* 0x000fce0000000000 */
.L_x_15122:
[----:B------:R-:W-:Y:S05]  /*61f0*/  BSYNC.RECONVERGENT B1 ;  /* 0x0000000000017941 */ /* 0x000fea0003800200 */
.L_x_15120:
        /* <DEDUP_REMOVED lines=9> */
.L_x_15124:
[----:B------:R-:W-:Y:S01]  /*6290*/  IMAD.MOV.U32 R6, RZ, RZ, R23 ;  /* 0x000000ffff067224 */ /* 0x000fe200078e0017 */
[----:B------:R-:W-:Y:S01]  /*62a0*/  PRMT R4, R7, 0x5410, R4 ;  /* 0x0000541007047816 */ /* 0x000fe20000000004 */
[----:B------:R-:W-:-:S07]  /*62b0*/  IMAD.MOV.U32 R23, RZ, RZ, R8 ;  /* 0x000000ffff177224 */ /* 0x000fce00078e0008 */
.L_x_15125:
[----:B------:R-:W-:Y:S05]  /*62c0*/  BSYNC.RECONVERGENT B1 ;  /* 0x0000000000017941 */ /* 0x000fea0003800200 */
.L_x_15123:
        /* <DEDUP_REMOVED lines=16> */
.L_x_15127:
[----:B------:R-:W-:Y:S01]  /*63d0*/  IMAD.MOV.U32 R8, RZ, RZ, R5 ;  /* 0x000000ffff087224 */ /* 0x000fe200078e0005 */
[----:B------:R-:W-:Y:S01]  /*63e0*/  PRMT R7, R7, 0x7610, R28 ;  /* 0x0000761007077816 */ /* 0x000fe2000000001c */
[----:B------:R-:W-:Y:S01]  /*63f0*/  IMAD.MOV.U32 R5, RZ, RZ, R26 ;  /* 0x000000ffff057224 */ /* 0x000fe200078e001a */
[----:B------:R-:W-:-:S07]  /*6400*/  PRMT R28, R28, 0x7610, R0 ;  /* 0x000076101c1c7816 */ /* 0x000fce0000000000 */
.L_x_15128:
[----:B------:R-:W-:Y:S05]  /*6410*/  BSYNC.RECONVERGENT B1 ;  /* 0x0000000000017941 */ /* 0x000fea0003800200 */
.L_x_15126:
        /* <DEDUP_REMOVED lines=9> */
.L_x_15130:
[----:B------:R-:W-:Y:S01]  /*64b0*/  IMAD.MOV.U32 R17, RZ, RZ, R8 ;  /* 0x000000ffff117224 */ /* 0x000fe200078e0008 */
[----:B------:R-:W-:Y:S01]  /*64c0*/  PRMT R0, R0, 0x7610, R7 ;  /* 0x0000761000007816 */ /* 0x000fe20000000007 */
[----:B------:R-:W-:Y:S01]  /*64d0*/  IMAD.MOV.U32 R8, RZ, RZ, R9 ;  /* 0x000000ffff087224 */ /* 0x000fe200078e0009 */
[----:B------:R-:W-:-:S07]  /*64e0*/  PRMT R7, R7, 0x5410, R10 ;  /* 0x0000541007077816 */ /* 0x000fce000000000a */
.L_x_15131:
[----:B------:R-:W-:Y:S05]  /*64f0*/  BSYNC.RECONVERGENT B1 ;  /* 0x0000000000017941 */ /* 0x000fea0003800200 */
.L_x_15129:
        /* <DEDUP_REMOVED lines=9> */
.L_x_15133:
[----:B------:R-:W-:Y:S01]  /*6590*/  IMAD.MOV.U32 R22, RZ, RZ, R17 ;  /* 0x000000ffff167224 */ /* 0x000fe200078e0011 */
[C---:B------:R-:W-:Y:S01]  /*65a0*/  PRMT R7, R0.reuse, 0x7632, R7 ;  /* 0x0000763200077816 */ /* 0x040fe20000000007 */
[----:B------:R-:W-:Y:S01]  /*65b0*/  IMAD.MOV.U32 R17, RZ, RZ, R32 ;  /* 0x000000ffff117224 */ /* 0x000fe200078e0020 */
[----:B------:R-:W-:-:S07]  /*65c0*/  PRMT R0, R0, 0x7610, R10 ;  /* 0x0000761000007816 */ /* 0x000fce000000000a */
.L_x_15134:
[----:B------:R-:W-:Y:S05]  /*65d0*/  BSYNC.RECONVERGENT B1 ;  /* 0x0000000000017941 */ /* 0x000fea0003800200 */
.L_x_15132:
        /* <DEDUP_REMOVED lines=9> */
.L_x_15136:
[----:B------:R-:W-:Y:S01]  /*6670*/  IMAD.MOV.U32 R10, RZ, RZ, R22 ;  /* 0x000000ffff0a7224 */ /* 0x000fe200078e0016 */
[----:B------:R-:W-:Y:S01]  /*6680*/  PRMT R9, R9, 0x5410, R7 ;  /* 0x0000541009097816 */ /* 0x000fe20000000007 */
[----:B------:R-:W-:Y:S01]  /*6690*/  IMAD.MOV.U32 R22, RZ, RZ, R11 ;  /* 0x000000ffff167224 */ /* 0x000fe200078e000b */
[----:B------:R-:W-:-:S07]  /*66a0*/  PRMT R7, R19, 0x7632, R7 ;  /* 0x0000763213077816 */ /* 0x000fce0000000007 */
.L_x_15137:
[----:B------:R-:W-:Y:S05]  /*66b0*/  BSYNC.RECONVERGENT B1 ;  /* 0x0000000000017941 */ /* 0x000fea0003800200 */
.L_x_15135:
        /* <DEDUP_REMOVED lines=9> */
.L_x_15139:
[----:B------:R-:W-:Y:S01]  /*6750*/  IMAD.MOV.U32 R24, RZ, RZ, R10 ;  /* 0x000000ffff187224 */ /* 0x000fe200078e000a */
[----:B------:R-:W-:Y:S01]  /*6760*/  PRMT R11, R11, 0x7610, R9 ;  /* 0x000076100b0b7816 */ /* 0x000fe20000000009 */
[----:B------:R-:W-:Y:S01]  /*6770*/  IMAD.MOV.U32 R10, RZ, RZ, R3 ;  /* 0x000000ffff0a7224 */ /* 0x000fe200078e0003 */
[----:B------:R-:W-:-:S07]  /*6780*/  PRMT R9, R9, 0x5410, R0 ;  /* 0x0000541009097816 */ /* 0x000fce0000000000 */
.L_x_15140:
[----:B------:R-:W-:Y:S05]  /*6790*/  BSYNC.RECONVERGENT B1 ;  /* 0x0000000000017941 */ /* 0x000fea0003800200 */
.L_x_15138:
        /* <DEDUP_REMOVED lines=9> */
.L_x_15142:
[----:B------:R-:W-:Y:S01]  /*6830*/  IMAD.MOV.U32 R3, RZ, RZ, R24 ;  /* 0x000000ffff037224 */ /* 0x000fe200078e0018 */
[----:B------:R-:W-:Y:S01]  /*6840*/  PRMT R19, R19, 0x7610, R11 ;  /* 0x0000761013137816 */ /* 0x000fe2000000000b */
[----:B------:R-:W-:Y:S01]  /*6850*/  IMAD.MOV.U32 R24, RZ, RZ, R23 ;  /* 0x000000ffff187224 */ /* 0x000fe200078e0017 */
[----:B------:R-:W-:-:S07]  /*6860*/  PRMT R11, R11, 0x5410, R4 ;  /* 0x000054100b0b7816 */ /* 0x000fce0000000004 */
.L_x_15143:
[----:B------:R-:W-:Y:S05]  /*6870*/  BSYNC.RECONVERGENT B1 ;  /* 0x0000000000017941 */ /* 0x000fea0003800200 */
.L_x_15141:
        /* <DEDUP_REMOVED lines=9> */
.L_x_15145:
[----:B------:R-:W-:Y:S01]  /*6910*/  IMAD.MOV.U32 R23, RZ, RZ, R3 ;  /* 0x000000ffff177224 */ /* 0x000fe200078e0003 */
[C---:B------:R-:W-:Y:S01]  /*6920*/  PRMT R0, R19.reuse, 0x7632, R0 ;  /* 0x0000763213007816 */ /* 0x040fe20000000000 */
[----:B------:R-:W-:Y:S01]  /*6930*/  IMAD.MOV.U32 R3, RZ, RZ, R6 ;  /* 0x000000ffff037224 */ /* 0x000fe200078e0006 */
[----:B------:R-:W-:-:S07]  /*6940*/  PRMT R19, R19, 0x7610, R4 ;  /* 0x0000761013137816 */ /* 0x000fce0000000004 */
.L_x_15146:
[----:B------:R-:W-:Y:S05]  /*6950*/  BSYNC.RECONVERGENT B1 ;  /* 0x0000000000017941 */ /* 0x000fea0003800200 */
.L_x_15144:
        /* <DEDUP_REMOVED lines=16> */
.L_x_15148:
[----:B------:R-:W-:Y:S01]  /*6a60*/  IMAD.MOV.U32 R4, RZ, RZ, R5 ;  /* 0x000000ffff047224 */ /* 0x000fe200078e0005 */
[----:B------:R-:W-:Y:S01]  /*6a70*/  PRMT R6, R6, 0x7610, R28 ;  /* 0x0000761006067816 */ /* 0x000fe2000000001c */
[----:B------:R-:W-:Y:S01]  /*6a80*/  IMAD.MOV.U32 R5, RZ, RZ, R8 ;  /* 0x000000ffff057224 */ /* 0x000fe200078e0008 */
[----:B------:R-:W-:-:S07]  /*6a90*/  PRMT R28, R28, 0x7610, R7 ;  /* 0x000076101c1c7816 */ /* 0x000fce0000000007 */
.L_x_15149:
[----:B------:R-:W-:Y:S05]  /*6aa0*/  BSYNC.RECONVERGENT B1 ;  /* 0x0000000000017941 */ /* 0x000fea0003800200 */
.L_x_15147:
        /* <DEDUP_REMOVED lines=9> */
.L_x_15151:
[----:B------:R-:W-:Y:S01]  /*6b40*/  IMAD.MOV.U32 R25, RZ, RZ, R4 ;  /* 0x000000ffff197224 */ /* 0x000fe200078e0004 */
[----:B------:R-:W-:Y:S01]  /*6b50*/  PRMT R6, R6, 0x7632, R0 ;  /* 0x0000763206067816 */ /* 0x000fe20000000000 */
[----:B------:R-:W-:-:S07]  /*6b60*/  IMAD.MOV.U32 R4, RZ, RZ, R17 ;  /* 0x000000ffff047224 */ /* 0x000fce00078e0011 */
.L_x_15152:
[----:B------:R-:W-:Y:S05]  /*6b70*/  BSYNC.RECONVERGENT B1 ;  /* 0x0000000000017941 */ /* 0x000fea0003800200 */
.L_x_15150:
        /* <DEDUP_REMOVED lines=9> */
.L_x_15154:
[----:B------:R-:W-:Y:S01]  /*6c10*/  IMAD.MOV.U32 R17, RZ, RZ, R25 ;  /* 0x000000ffff117224 */ /* 0x000fe200078e0019 */
[----:B------:R-:W-:Y:S01]  /*6c20*/  PRMT R8, R6, 0x7610, R8 ;  /* 0x0000761006087816 */ /* 0x000fe20000000008 */
[----:B------:R-:W-:Y:S01]  /*6c30*/  IMAD.MOV.U32 R25, RZ, RZ, R22 ;  /* 0x000000ffff197224 */ /* 0x000fe200078e0016 */
[----:B------:R-:W-:-:S07]  /*6c40*/  PRMT R6, R7, 0x7610, R6 ;  /* 0x0000761007067816 */ /* 0x000fce0000000006 */
.L_x_15155:
[----:B------:R-:W-:Y:S05]  /*6c50*/  BSYNC.RECONVERGENT B1 ;  /* 0x0000000000017941 */ /* 0x000fea0003800200 */
.L_x_15153:
        /* <DEDUP_REMOVED lines=9> */
.L_x_15157:
[----:B------:R-:W-:Y:S01]  /*6cf0*/  PRMT R9, R8, 0x7610, R9 ;  /* 0x0000761008097816 */ /* 0x000fe20000000009 */
[----:B------:R-:W-:Y:S02]  /*6d00*/  IMAD.MOV.U32 R7, RZ, RZ, R17 ;  /* 0x000000ffff077224 */ /* 0x000fe400078e0011 */
[----:B------:R-:W-:Y:S01]  /*6d10*/  IMAD.MOV.U32 R17, RZ, RZ, R10 ;  /* 0x000000ffff117224 */ /* 0x000fe200078e000a */
[----:B------:R-:W-:-:S07]  /*6d20*/  PRMT R8, R9, 0x7632, R8 ;  /* 0x0000763209087816 */ /* 0x000fce0000000008 */
.L_x_15158:
[----:B------:R-:W-:Y:S05]  /*6d30*/  BSYNC.RECONVERGENT B1 ;  /* 0x0000000000017941 */ /* 0x000fea0003800200 */
.L_x_15156:
        /* <DEDUP_REMOVED lines=9> */
.L_x_15160:
[----:B------:R-:W-:Y:S01]  /*6dd0*/  IMAD.MOV.U32 R10, RZ, RZ, R7 ;  /* 0x000000ffff0a7224 */ /* 0x000fe200078e0007 */
[----:B------:R-:W-:Y:S01]  /*6de0*/  PRMT R9, R11, 0x5432, R9 ;  /* 0x000054320b097816 */ /* 0x000fe20000000009 */
[----:B------:R-:W-:-:S07]  /*6df0*/  IMAD.MOV.U32 R7, RZ, RZ, R24 ;  /* 0x000000ffff077224 */ /* 0x000fce00078e0018 */
.L_x_15161:
[----:B------:R-:W-:Y:S05]  /*6e00*/  BSYNC.RECONVERGENT B1 ;  /* 0x0000000000017941 */ /* 0x000fea0003800200 */
.L_x_15159:
        /* <DEDUP_REMOVED lines=9> */
.L_x_15163:
[----:B------:R-:W-:Y:S01]  /*6ea0*/  IMAD.MOV.U32 R20, RZ, RZ, R10 ;  /* 0x000000ffff147224 */ /* 0x000fe200078e000a */
[----:B------:R-:W-:Y:S01]  /*6eb0*/  PRMT R0, R0, 0x7610, R9 ;  /* 0x0000761000007816 */ /* 0x000fe20000000009 */
[----:B------:R-:W-:Y:S01]  /*6ec0*/  IMAD.MOV.U32 R10, RZ, RZ, R3 ;  /* 0x000000ffff0a7224 */ /* 0x000fe200078e0003 */
[----:B------:R-:W-:-:S07]  /*6ed0*/  PRMT R9, R9, 0x7610, R19 ;  /* 0x0000761009097816 */ /* 0x000fce0000000013 */
.L_x_15164:
[----:B------:R-:W-:Y:S05]  /*6ee0*/  BSYNC.RECONVERGENT B1 ;  /* 0x0000000000017941 */ /* 0x000fea0003800200 */
.L_x_15162:
        /* <DEDUP_REMOVED lines=9> */
.L_x_15166:
[----:B------:R-:W-:Y:S01]  /*6f80*/  IMAD.MOV.U32 R3, RZ, RZ, R20 ;  /* 0x000000ffff037224 */ /* 0x000fe200078e0014 */
[--C-:B------:R-:W-:Y:S01]  /*6f90*/  PRMT R8, R8, 0x7610, R0.reuse ;  /* 0x0000761008087816 */ /* 0x100fe20000000000 */
[----:B------:R-:W-:Y:S01]  /*6fa0*/  IMAD.MOV.U32 R20, RZ, RZ, R23 ;  /* 0x000000ffff147224 */ /* 0x000fe200078e0017 */
[----:B------:R-:W-:-:S07]  /*6fb0*/  PRMT R0, R0, 0x5410, R0 ;  /* 0x0000541000007816 */ /* 0x000fce0000000000 */
.L_x_15167:
[----:B------:R-:W-:Y:S05]  /*6fc0*/  BSYNC.RECONVERGENT B1 ;  /* 0x0000000000017941 */ /* 0x000fea0003800200 */
.L_x_15165:
        /* <DEDUP_REMOVED lines=16> */
.L_x_15169:
[----:B------:R-:W-:Y:S01]  /*70d0*/  IMAD.MOV.U32 R18, RZ, RZ, R5 ;  /* 0x000000ffff127224 */ /* 0x000fe200078e0005 */
[----:B------:R-:W-:Y:S01]  /*70e0*/  PRMT R11, R11, 0x7610, R28 ;  /* 0x000076100b0b7816 */ /* 0x000fe2000000001c */
[----:B------:R-:W-:Y:S01]  /*70f0*/  IMAD.MOV.U32 R5, RZ, RZ, R4 ;  /* 0x000000ffff057224 */ /* 0x000fe200078e0004 */
[----:B------:R-:W-:-:S07]  /*7100*/  PRMT R28, R28, 0x7610, R6 ;  /* 0x000076101c1c7816 */ /* 0x000fce0000000006 */
.L_x_15170:
[----:B------:R-:W-:Y:S05]  /*7110*/  BSYNC.RECONVERGENT B1 ;  /* 0x0000000000017941 */ /* 0x000fea0003800200 */
.L_x_15168:
        /* <DEDUP_REMOVED lines=9> */
.L_x_15172:
[----:B------:R-:W-:Y:S01]  /*71b0*/  IMAD.MOV.U32 R4, RZ, RZ, R18 ;  /* 0x000000ffff047224 */ /* 0x000fe200078e0012 */
[----:B------:R-:W-:Y:S01]  /*71c0*/  PRMT R15, R15, 0x7610, R11 ;  /* 0x000076100f0f7816 */ /* 0x000fe2000000000b */
[----:B------:R-:W-:Y:S01]  /*71d0*/  IMAD.MOV.U32 R18, RZ, RZ, R25 ;  /* 0x000000ffff127224 */ /* 0x000fe200078e0019 */
[----:B------:R-:W-:-:S07]  /*71e0*/  PRMT R11, R11, 0x5410, R6 ;  /* 0x000054100b0b7816 */ /* 0x000fce0000000006 */
.L_x_15173:
[----:B------:R-:W-:Y:S05]  /*71f0*/  BSYNC.RECONVERGENT B1 ;  /* 0x0000000000017941 */ /* 0x000fea0003800200 */
.L_x_15171:
        /* <DEDUP_REMOVED lines=9> */
.L_x_15175:
[----:B------:R-:W-:Y:S01]  /*7290*/  IMAD.MOV.U32 R6, RZ, RZ, R4 ;  /* 0x000000ffff067224 */ /* 0x000fe200078e0004 */
[C---:B------:R-:W-:Y:S01]  /*72a0*/  PRMT R0, R15.reuse, 0x7632, R0 ;  /* 0x000076320f007816 */ /* 0x040fe20000000000 */
[----:B------:R-:W-:Y:S01]  /*72b0*/  IMAD.MOV.U32 R4, RZ, RZ, R17 ;  /* 0x000000ffff047224 */ /* 0x000fe200078e0011 */
[----:B------:R-:W-:-:S07]  /*72c0*/  PRMT R15, R15, 0x5410, R8 ;  /* 0x000054100f0f7816 */ /* 0x000fce0000000008 */
.L_x_15176:
[----:B------:R-:W-:Y:S05]  /*72d0*/  BSYNC.RECONVERGENT B1 ;  /* 0x0000000000017941 */ /* 0x000fea0003800200 */
.L_x_15174:
        /* <DEDUP_REMOVED lines=9> */
.L_x_15178:
[----:B------:R-:W-:Y:S01]  /*7370*/  IMAD.MOV.U32 R17, RZ, RZ, R6 ;  /* 0x000000ffff117224 */ /* 0x000fe200078e0006 */
[----:B------:R-:W-:Y:S01]  /*7380*/  PRMT R8, R0, 0x7610, R8 ;  /* 0x0000761000087816 */ /* 0x000fe20000000008 */
[----:B------:R-:W-:Y:S01]  /*7390*/  IMAD.MOV.U32 R6, RZ, RZ, R7 ;  /* 0x000000ffff067224 */ /* 0x000fe200078e0007 */
[----:B------:R-:W-:-:S07]  /*73a0*/  PRMT R0, R9, 0x7610, R0 ;  /* 0x0000761009007816 */ /* 0x000fce0000000000 */
.L_x_15179:
[----:B------:R-:W-:Y:S05]  /*73b0*/  BSYNC.RECONVERGENT B1 ;  /* 0x0000000000017941 */ /* 0x000fea0003800200 */
.L_x_15177:
        /* <DEDUP_REMOVED lines=9> */
.L_x_15181:
[----:B------:R-:W-:Y:S01]  /*7450*/  IMAD.MOV.U32 R7, RZ, RZ, R17 ;  /* 0x000000ffff077224 */ /* 0x000fe200078e0011 */
[----:B------:R-:W-:Y:S01]  /*7460*/  PRMT R19, R19, 0x5410, R8 ;  /* 0x0000541013137816 */ /* 0x000fe20000000008 */
[----:B------:R-:W-:Y:S01]  /*7470*/  IMAD.MOV.U32 R17, RZ, RZ, R10 ;  /* 0x000000ffff117224 */ /* 0x000fe200078e000a */
[----:B------:R-:W-:-:S07]  /*7480*/  PRMT R8, R9, 0x7632, R8 ;  /* 0x0000763209087816 */ /* 0x000fce0000000008 */
.L_x_15182:
[----:B------:R-:W-:Y:S05]  /*7490*/  BSYNC.RECONVERGENT B1 ;  /* 0x0000000000017941 */ /* 0x000fea0003800200 */
.L_x_15180:
        /* <DEDUP_REMOVED lines=9> */
.L_x_15184:
[----:B------:R-:W-:Y:S01]  /*7530*/  IMAD.MOV.U32 R10, RZ, RZ, R7 ;  /* 0x000000ffff0a7224 */ /* 0x000fe200078e0007 */
[----:B------:R-:W-:Y:S01]  /*7540*/  PRMT R22, R22, 0x7610, R19 ;  /* 0x0000761016167816 */ /* 0x000fe20000000013 */
[----:B------:R-:W-:Y:S01]  /*7550*/  IMAD.MOV.U32 R7, RZ, RZ, R20 ;  /* 0x000000ffff077224 */ /* 0x000fe200078e0014 */
[----:B------:R-:W-:-:S07]  /*7560*/  PRMT R19, R19, 0x7610, R0 ;  /* 0x0000761013137816 */ /* 0x000fce0000000000 */
.L_x_15185:
[----:B------:R-:W-:Y:S05]  /*7570*/  BSYNC.RECONVERGENT B1 ;  /* 0x0000000000017941 */ /* 0x000fea0003800200 */
.L_x_15183:
        /* <DEDUP_REMOVED lines=9> */
.L_x_15187:
[----:B------:R-:W-:Y:S01]  /*7610*/  IMAD.MOV.U32 R9, RZ, RZ, R10 ;  /* 0x000000ffff097224 */ /* 0x000fe200078e000a */
[----:B------:R-:W-:Y:S01]  /*7620*/  PRMT R0, R0, 0x7610, R22 ;  /* 0x0000761000007816 */ /* 0x000fe20000000016 */
[----:B------:R-:W-:Y:S01]  /*7630*/  IMAD.MOV.U32 R10, RZ, RZ, R3 ;  /* 0x000000ffff0a7224 */ /* 0x000fe200078e0003 */
[----:B------:R-:W-:-:S07]  /*7640*/  PRMT R22, R22, 0x7610, R8 ;  /* 0x0000761016167816 */ /* 0x000fce0000000008 */
.L_x_15188:
[----:B------:R-:W-:Y:S05]  /*7650*/  BSYNC.RECONVERGENT B1 ;  /* 0x0000000000017941 */ /* 0x000fea0003800200 */
.L_x_15186:
        /* <DEDUP_REMOVED lines=16> */
.L_x_15190:
[----:B------:R-:W-:Y:S01]  /*7760*/  IMAD.MOV.U32 R20, RZ, RZ, R5 ;  /* 0x000000ffff147224 */ /* 0x000fe200078e0005 */
[----:B------:R-:W-:Y:S01]  /*7770*/  PRMT R8, R8, 0x7610, R28 ;  /* 0x0000761008087816 */ /* 0x000fe2000000001c */
[----:B------:R-:W-:Y:S01]  /*7780*/  IMAD.MOV.U32 R5, RZ, RZ, R18 ;  /* 0x000000ffff057224 */ /* 0x000fe200078e0012 */
[----:B------:R-:W-:-:S07]  /*7790*/  PRMT R28, R28, 0x7610, R11 ;  /* 0x000076101c1c7816 */ /* 0x000fce000000000b */
.L_x_15191:
[----:B------:R-:W-:Y:S05]  /*77a0*/  BSYNC.RECONVERGENT B1 ;  /* 0x0000000000017941 */ /* 0x000fea0003800200 */
.L_x_15189:
        /* <DEDUP_REMOVED lines=9> */
.L_x_15193:
[----:B------:R-:W-:Y:S01]  /*7840*/  IMAD.MOV.U32 R23, RZ, RZ, R20 ;  /* 0x000000ffff177224 */ /* 0x000fe200078e0014 */
[----:B------:R-:W-:Y:S01]  /*7850*/  PRMT R18, R18, 0x7610, R8 ;  /* 0x0000761012127816 */ /* 0x000fe20000000008 */
[----:B------:R-:W-:Y:S01]  /*7860*/  IMAD.MOV.U32 R20, RZ, RZ, R4 ;  /* 0x000000ffff147224 */ /* 0x000fe200078e0004 */
[----:B------:R-:W-:-:S07]  /*7870*/  PRMT R8, R8, 0x7610, R15 ;  /* 0x0000761008087816 */ /* 0x000fce000000000f */
.L_x_15194:
[----:B------:R-:W-:Y:S05]  /*7880*/  BSYNC.RECONVERGENT B1 ;  /* 0x0000000000017941 */ /* 0x000fea0003800200 */
.L_x_15192:
        /* <DEDUP_REMOVED lines=9> */
.L_x_15196:
[----:B------:R-:W-:Y:S01]  /*7920*/  IMAD.MOV.U32 R16, RZ, RZ, R23 ;  /* 0x000000ffff107224 */ /* 0x000fe200078e0017 */
[----:B------:R-:W-:Y:S01]  /*7930*/  PRMT R18, R18, 0x5432, R0 ;  /* 0x0000543212127816 */ /* 0x000fe20000000000 */
[----:B------:R-:W-:-:S07]  /*7940*/  IMAD.MOV.U32 R23, RZ, RZ, R6 ;  /* 0x000000ffff177224 */ /* 0x000fce00078e0006 */
.L_x_15197:
[----:B------:R-:W-:Y:S05]  /*7950*/  BSYNC.RECONVERGENT B1 ;  /* 0x0000000000017941 */ /* 0x000fea0003800200 */
.L_x_15195:
        /* <DEDUP_REMOVED lines=9> */
.L_x_15199:
[----:B------:R-:W-:Y:S01]  /*79f0*/  IMAD.MOV.U32 R11, RZ, RZ, R16 ;  /* 0x000000ffff0b7224 */ /* 0x000fe200078e0010 */
[----:B------:R-:W-:Y:S01]  /*7a00*/  PRMT R19, R18, 0x7610, R19 ;  /* 0x0000761012137816 */ /* 0x000fe20000000013 */
[----:B------:R-:W-:Y:S01]  /*7a10*/  IMAD.MOV.U32 R16, RZ, RZ, R17 ;  /* 0x000000ffff107224 */ /* 0x000fe200078e0011 */
[----:B------:R-:W-:-:S07]  /*7a20*/  PRMT R18, R8, 0x7610, R18 ;  /* 0x0000761008127816 */ /* 0x000fce0000000012 */
.L_x_15200:
[----:B------:R-:W-:Y:S05]  /*7a30*/  BSYNC.RECONVERGENT B1 ;  /* 0x0000000000017941 */ /* 0x000fea0003800200 */
.L_x_15198:
        /* <DEDUP_REMOVED lines=9> */
.L_x_15202:
[----:B------:R-:W-:Y:S01]  /*7ad0*/  IMAD.MOV.U32 R3, RZ, RZ, R11 ;  /* 0x000000ffff037224 */ /* 0x000fe200078e000b */
[----:B------:R-:W-:Y:S01]  /*7ae0*/  PRMT R17, R17, 0x5410, R19 ;  /* 0x0000541011117816 */ /* 0x000fe20000000013 */
[----:B------:R-:W-:Y:S01]  /*7af0*/  IMAD.MOV.U32 R11, RZ, RZ, R7 ;  /* 0x000000ffff0b7224 */ /* 0x000fe200078e0007 */
[----:B------:R-:W-:-:S07]  /*7b00*/  PRMT R19, R19, 0x7632, R19 ;  /* 0x0000763213137816 */ /* 0x000fce0000000013 */
.L_x_15203:
[----:B------:R-:W-:Y:S05]  /*7b10*/  BSYNC.RECONVERGENT B1 ;  /* 0x0000000000017941 */ /* 0x000fea0003800200 */
.L_x_15201:
        /* <DEDUP_REMOVED lines=9> */
.L_x_15205:
[----:B------:R-:W-:Y:S01]  /*7bb0*/  IMAD.MOV.U32 R15, RZ, RZ, R3 ;  /* 0x000000ffff0f7224 */ /* 0x000fe200078e0003 */
[----:B------:R-:W-:Y:S01]  /*7bc0*/  PRMT R19, R19, 0x7610, R17 ;  /* 0x0000761013137816 */ /* 0x000fe20000000011 */
[----:B------:R-:W-:Y:S01]  /*7bd0*/  IMAD.MOV.U32 R3, RZ, RZ, R10 ;  /* 0x000000ffff037224 */ /* 0x000fe200078e000a */
[----:B------:R-:W-:-:S07]  /*7be0*/  PRMT R17, R17, 0x7610, R22 ;  /* 0x0000761011117816 */ /* 0x000fce0000000016 */
.L_x_15206:
[----:B------:R-:W-:Y:S05]  /*7bf0*/  BSYNC.RECONVERGENT B1 ;  /* 0x0000000000017941 */ /* 0x000fea0003800200 */
.L_x_15204:
        /* <DEDUP_REMOVED lines=9> */
.L_x_15208:
[C---:B------:R-:W-:Y:S01]  /*7c90*/  PRMT R0, R19.reuse, 0x7632, R0 ;  /* 0x0000763213007816 */ /* 0x040fe20000000000 */
[----:B------:R-:W-:Y:S02]  /*7ca0*/  IMAD.MOV.U32 R10, RZ, RZ, R15 ;  /* 0x000000ffff0a7224 */ /* 0x000fe400078e000f */
[----:B------:R-:W-:Y:S01]  /*7cb0*/  IMAD.MOV.U32 R15, RZ, RZ, R9 ;  /* 0x000000ffff0f7224 */ /* 0x000fe200078e0009 */
[----:B------:R-:W-:-:S07]  /*7cc0*/  PRMT R19, R19, 0x7610, R0 ;  /* 0x0000761013137816 */ /* 0x000fce0000000000 */
.L_x_15209:
[----:B------:R-:W-:Y:S05]  /*7cd0*/  BSYNC.RECONVERGENT B1 ;  /* 0x0000000000017941 */ /* 0x000fea0003800200 */
.L_x_15207:
        /* <DEDUP_REMOVED lines=16> */
.L_x_15211:
[----:B------:R-:W-:Y:S01]  /*7de0*/  IMAD.MOV.U32 R4, RZ, RZ, R5 ;  /* 0x000000ffff047224 */ /* 0x000fe200078e0005 */
[----:B------:R-:W-:Y:S01]  /*7df0*/  PRMT R28, R28, 0x7632, R8 ;  /* 0x000076321c1c7816 */ /* 0x000fe20000000008 */
[----:B------:R-:W-:-:S07]  /*7e00*/  IMAD.MOV.U32 R5, RZ, RZ, R20 ;  /* 0x000000ffff057224 */ /* 0x000fce00078e0014 */
.L_x_15212:
[----:B------:R-:W-:Y:S05]  /*7e10*/  BSYNC.RECONVERGENT B1 ;  /* 0x0000000000017941 */ /* 0x000fea0003800200 */
.L_x_15210:
        /* <DEDUP_REMOVED lines=9> */
.L_x_15214:
[----:B------:R-:W-:Y:S01]  /*7eb0*/  PRMT R25, R25, 0x5410, R28 ;  /* 0x0000541019197816 */ /* 0x000fe2000000001c */
[----:B------:R-:W-:Y:S01]  /*7ec0*/  IMAD.MOV.U32 R7, RZ, RZ, R4 ;  /* 0x000000ffff077224 */ /* 0x000fe200078e0004 */
[----:B------:R-:W-:Y:S01]  /*7ed0*/  PRMT R28, R18, 0x7632, R28 ;  /* 0x00007632121c7816 */ /* 0x000fe2000000001c */
[----:B------:R-:W-:-:S07]  /*7ee0*/  IMAD.MOV.U32 R4, RZ, RZ, R23 ;  /* 0x000000ffff047224 */ /* 0x000fce00078e0017 */
.L_x_15215:
[----:B------:R-:W-:Y:S05]  /*7ef0*/  BSYNC.RECONVERGENT B1 ;  /* 0x0000000000017941 */ /* 0x000fea0003800200 */
.L_x_15213:
        /* <DEDUP_REMOVED lines=9> */
.L_x_15217:
[----:B------:R-:W-:Y:S01]  /*7f90*/  IMAD.MOV.U32 R6, RZ, RZ, R7 ;  /* 0x000000ffff067224 */ /* 0x000fe200078e0007 */
[----:B------:R-:W-:Y:S01]  /*7fa0*/  PRMT R25, R25, 0x5432, R18 ;  /* 0x0000543219197816 */ /* 0x000fe20000000012 */
[----:B------:R-:W-:-:S07]  /*7fb0*/  IMAD.MOV.U32 R7, RZ, RZ, R16 ;  /* 0x000000ffff077224 */ /* 0x000fce00078e0010 */
.L_x_15218:
[----:B------:R-:W-:Y:S05]  /*7fc0*/  BSYNC.RECONVERGENT B1 ;  /* 0x0000000000017941 */ /* 0x000fea0003800200 */
.L_x_15216:
        /* <DEDUP_REMOVED lines=9> */
.L_x_15220:
[--C-:B------:R-:W-:Y:S01]  /*8060*/  PRMT R24, R24, 0x5410, R25.reuse ;  /* 0x0000541018187816 */ /* 0x100fe20000000019 */
[----:B------:R-:W-:Y:S01]  /*8070*/  IMAD.MOV.U32 R9, RZ, RZ, R6 ;  /* 0x000000ffff097224 */ /* 0x000fe200078e0006 */
[----:B------:R-:W-:Y:S01]  /*8080*/  PRMT R25, R19, 0x7610, R25 ;  /* 0x0000761013197816 */ /* 0x000fe20000000019 */
[----:B------:R-:W-:-:S07]  /*8090*/  IMAD.MOV.U32 R6, RZ, RZ, R11 ;  /* 0x000000ffff067224 */ /* 0x000fce00078e000b */
.L_x_15221:
[----:B------:R-:W-:Y:S05]  /*80a0*/  BSYNC.RECONVERGENT B1 ;  /* 0x0000000000017941 */ /* 0x000fea0003800200 */
.L_x_15219:
        /* <DEDUP_REMOVED lines=9> */
.L_x_15223:
[----:B------:R-:W-:Y:S01]  /*8140*/  IMAD.MOV.U32 R8, RZ, RZ, R9 ;  /* 0x000000ffff087224 */ /* 0x000fe200078e0009 */
[----:B------:R-:W-:Y:S01]  /*8150*/  PRMT R24, R24, 0x7632, R17 ;  /* 0x0000763218187816 */ /* 0x000fe20000000011 */
[----:B------:R-:W-:-:S07]  /*8160*/  IMAD.MOV.U32 R9, RZ, RZ, R3 ;  /* 0x000000ffff097224 */ /* 0x000fce00078e0003 */
.L_x_15224:
[----:B------:R-:W-:Y:S05]  /*8170*/  BSYNC.RECONVERGENT B1 ;  /* 0x0000000000017941 */ /* 0x000fea0003800200 */
.L_x_15222:
        /* <DEDUP_REMOVED lines=9> */
.L_x_15226:
[----:B------:R-:W-:Y:S01]  /*8210*/  IMAD.MOV.U32 R13, RZ, RZ, R8 ;  /* 0x000000ffff0d7224 */ /* 0x000fe200078e0008 */
[--C-:B------:R-:W-:Y:S01]  /*8220*/  PRMT R14, R14, 0x5410, R24.reuse ;  /* 0x000054100e0e7816 */ /* 0x100fe20000000018 */
[----:B------:R-:W-:Y:S01]  /*8230*/  IMAD.MOV.U32 R8, RZ, RZ, R15 ;  /* 0x000000ffff087224 */ /* 0x000fe200078e000f */
[----:B------:R-:W-:-:S07]  /*8240*/  PRMT R24, R19, 0x7632, R24 ;  /* 0x0000763213187816 */ /* 0x000fce0000000018 */
.L_x_15227:
[----:B------:R-:W-:Y:S05]  /*8250*/  BSYNC.RECONVERGENT B1 ;  /* 0x0000000000017941 */ /* 0x000fea0003800200 */
.L_x_15225:
        /* <DEDUP_REMOVED lines=9> */
.L_x_15228:
[----:B------:R-:W-:Y:S01]  /*82f0*/  IMAD.MOV.U32 R11, RZ, RZ, R10 ;  /* 0x000000ffff0b7224 */ /* 0x000fe200078e000a */
[----:B------:R-:W-:Y:S01]  /*8300*/  PRMT R0, R14, 0x5432, R0 ;  /* 0x000054320e007816 */ /* 0x000fe20000000000 */
[----:B------:R-:W-:Y:S02]  /*8310*/  IMAD.MOV.U32 R3, RZ, RZ, R12 ;  /* 0x000000ffff037224 */ /* 0x000fe400078e000c */
[----:B------:R-:W-:-:S07]  /*8320*/  IMAD.MOV.U32 R10, RZ, RZ, R13 ;  /* 0x000000ffff0a7224 */ /* 0x000fce00078e000d */
.L_x_15062:
[----:B------:R-:W-:Y:S05]  /*8330*/  BSYNC.RECONVERGENT B0 ;  /* 0x0000000000007941 */ /* 0x000fea0003800200 */
.L_x_15061:
        /* <DEDUP_REMOVED lines=42> */
.L_x_15232:
[----:B------:R-:W-:Y:S01]  /*85e0*/  IMAD.MOV.U32 R32, RZ, RZ, R5 ;  /* 0x000000ffff207224 */ /* 0x000fe200078e0005 */
[C---:B------:R-:W-:Y:S01]  /*85f0*/  PRMT R3, R28.reuse, 0x7632, R3 ;  /* 0x000076321c037816 */ /* 0x040fe20000000003 */
[----:B------:R-:W-:Y:S01]  /*8600*/  IMAD.MOV.U32 R5, RZ, RZ, R4 ;  /* 0x000000ffff057224 */ /* 0x000fe200078e0004 */
[----:B------:R-:W-:-:S07]  /*8610*/  PRMT R28, R28, 0x5410, R28 ;  /* 0x000054101c1c7816 */ /* 0x000fce000000001c */
.L_x_15233:
[----:B------:R-:W-:Y:S05]  /*8620*/  BSYNC.RECONVERGENT B1 ;  /* 0x0000000000017941 */ /* 0x000fea0003800200 */
.L_x_15231:
        /* <DEDUP_REMOVED lines=9> */
.L_x_15235:
[----:B------:R-:W-:Y:S01]  /*86c0*/  IMAD.MOV.U32 R23, RZ, RZ, R32 ;  /* 0x000000ffff177224 */ /* 0x000fe200078e0020 */
[----:B------:R-:W-:Y:S01]  /*86d0*/  PRMT R4, R3, 0x7610, R4 ;  /* 0x0000761003047816 */ /* 0x000fe20000000004 */
[----:B------:R-:W-:Y:S01]  /*86e0*/  IMAD.MOV.U32 R32, RZ, RZ, R7 ;  /* 0x000000ffff207224 */ /* 0x000fe200078e0007 */
[----:B------:R-:W-:-:S07]  /*86f0*/  PRMT R3, R25, 0x7632, R3 ;  /* 0x0000763219037816 */ /* 0x000fce0000000003 */
.L_x_15236:
[----:B------:R-:W-:Y:S05]  /*8700*/  BSYNC.RECONVERGENT B1 ;  /* 0x0000000000017941 */ /* 0x000fea0003800200 */
.L_x_15234:
        /* <DEDUP_REMOVED lines=9> */
.L_x_15238:
[----:B------:R-:W-:Y:S01]  /*87a0*/  IMAD.MOV.U32 R34, RZ, RZ, R23 ;  /* 0x000000ffff227224 */ /* 0x000fe200078e0017 */
[----:B------:R-:W-:Y:S01]  /*87b0*/  PRMT R3, R3, 0x5410, R4 ;  /* 0x0000541003037816 */ /* 0x000fe20000000004 */
[----:B------:R-:W-:Y:S01]  /*87c0*/  IMAD.MOV.U32 R23, RZ, RZ, R6 ;  /* 0x000000ffff177224 */ /* 0x000fe200078e0006 */
[----:B------:R-:W-:-:S07]  /*87d0*/  PRMT R4, R25, 0x7610, R4 ;  /* 0x0000761019047816 */ /* 0x000fce0000000004 */
.L_x_15239:
[----:B------:R-:W-:Y:S05]  /*87e0*/  BSYNC.RECONVERGENT B1 ;  /* 0x0000000000017941 */ /* 0x000fea0003800200 */
.L_x_15237:
        /* <DEDUP_REMOVED lines=9> */
.L_x_15241:
[----:B------:R-:W-:Y:S01]  /*8880*/  IMAD.MOV.U32 R7, RZ, RZ, R34 ;  /* 0x000000ffff077224 */ /* 0x000fe200078e0022 */
[----:B------:R-:W-:Y:S01]  /*8890*/  PRMT R4, R4, 0x7610, R3 ;  /* 0x0000761004047816 */ /* 0x000fe20000000003 */
[----:B------:R-:W-:Y:S01]  /*88a0*/  IMAD.MOV.U32 R34, RZ, RZ, R9 ;  /* 0x000000ffff227224 */ /* 0x000fe200078e0009 */
[----:B------:R-:W-:-:S07]  /*88b0*/  PRMT R3, R3, 0x7610, R24 ;  /* 0x0000761003037816 */ /* 0x000fce0000000018 */
.L_x_15242:
[----:B------:R-:W-:Y:S05]  /*88c0*/  BSYNC.RECONVERGENT B1 ;  /* 0x0000000000017941 */ /* 0x000fea0003800200 */
.L_x_15240:
        /* <DEDUP_REMOVED lines=9> */
.L_x_15244:
[----:B------:R-:W-:Y:S01]  /*8960*/  IMAD.MOV.U32 R6, RZ, RZ, R7 ;  /* 0x000000ffff067224 */ /* 0x000fe200078e0007 */
[----:B------:R-:W-:Y:S01]  /*8970*/  PRMT R9, R9, 0x7610, R4 ;  /* 0x0000761009097816 */ /* 0x000fe20000000004 */
[----:B------:R-:W-:Y:S01]  /*8980*/  IMAD.MOV.U32 R7, RZ, RZ, R8 ;  /* 0x000000ffff077224 */ /* 0x000fe200078e0008 */
[----:B------:R-:W-:-:S07]  /*8990*/  PRMT R4, R4, 0x5410, R24 ;  /* 0x0000541004047816 */ /* 0x000fce0000000018 */
.L_x_15245:
[----:B------:R-:W-:Y:S05]  /*89a0*/  BSYNC.RECONVERGENT B1 ;  /* 0x0000000000017941 */ /* 0x000fea0003800200 */
.L_x_15243:
        /* <DEDUP_REMOVED lines=9> */
.L_x_15247:
[----:B------:R-:W-:Y:S01]  /*8a40*/  IMAD.MOV.U32 R25, RZ, RZ, R6 ;  /* 0x000000ffff197224 */ /* 0x000fe200078e0006 */
[----:B------:R-:W-:Y:S01]  /*8a50*/  PRMT R8, R8, 0x7610, R9 ;  /* 0x0000761008087816 */ /* 0x000fe20000000009 */
[----:B------:R-:W-:Y:S01]  /*8a60*/  IMAD.MOV.U32 R6, RZ, RZ, R11 ;  /* 0x000000ffff067224 */ /* 0x000fe200078e000b */
[----:B------:R-:W-:-:S07]  /*8a70*/  PRMT R9, R9, 0x7610, R0 ;  /* 0x0000761009097816 */ /* 0x000fce0000000000 */
.L_x_15248:
[----:B------:R-:W-:Y:S05]  /*8a80*/  BSYNC.RECONVERGENT B1 ;  /* 0x0000000000017941 */ /* 0x000fea0003800200 */
.L_x_15246:
        /* <DEDUP_REMOVED lines=9> */
.L_x_15250:
[----:B------:R-:W-:Y:S01]  /*8b20*/  PRMT R0, R0, 0x7610, R8 ;  /* 0x0000761000007816 */ /* 0x000fe20000000008 */
[----:B------:R-:W-:Y:S02]  /*8b30*/  IMAD.MOV.U32 R11, RZ, RZ, R25 ;  /* 0x000000ffff0b7224 */ /* 0x000fe400078e0019 */
[----:B------:R-:W-:Y:S01]  /*8b40*/  IMAD.MOV.U32 R25, RZ, RZ, R10 ;  /* 0x000000ffff197224 */ /* 0x000fe200078e000a */
[----:B------:R-:W-:-:S07]  /*8b50*/  PRMT R8, R8, 0x5410, R0 ;  /* 0x0000541008087816 */ /* 0x000fce0000000000 */
.L_x_15251:
[----:B------:R-:W-:Y:S05]  /*8b60*/  BSYNC.RECONVERGENT B1 ;  /* 0x0000000000017941 */ /* 0x000fea0003800200 */
.L_x_15249:
        /* <DEDUP_REMOVED lines=16> */
.L_x_15253:
[----:B------:R-:W-:Y:S01]  /*8c70*/  IMAD.MOV.U32 R10, RZ, RZ, R5 ;  /* 0x000000ffff0a7224 */ /* 0x000fe200078e0005 */
[----:B------:R-:W-:Y:S01]  /*8c80*/  PRMT R19, R19, 0x7610, R28 ;  /* 0x0000761013137816 */ /* 0x000fe2000000001c */
[----:B------:R-:W-:Y:S01]  /*8c90*/  IMAD.MOV.U32 R5, RZ, RZ, R32 ;  /* 0x000000ffff057224 */ /* 0x000fe200078e0020 */
[----:B------:R-:W-:-:S07]  /*8ca0*/  PRMT R28, R28, 0x5410, R3 ;  /* 0x000054101c1c7816 */ /* 0x000fce0000000003 */
.L_x_15254:
[----:B------:R-:W-:Y:S05]  /*8cb0*/  BSYNC.RECONVERGENT B1 ;  /* 0x0000000000017941 */ /* 0x000fea0003800200 */
.L_x_15252:
        /* <DEDUP_REMOVED lines=9> */
.L_x_15256:
[----:B------:R-:W-:Y:S01]  /*8d50*/  IMAD.MOV.U32 R27, RZ, RZ, R10 ;  /* 0x000000ffff1b7224 */ /* 0x000fe200078e000a */
[C---:B------:R-:W-:Y:S01]  /*8d60*/  PRMT R0, R19.reuse, 0x7632, R0 ;  /* 0x0000763213007816 */ /* 0x040fe20000000000 */
[----:B------:R-:W-:Y:S01]  /*8d70*/  IMAD.MOV.U32 R10, RZ, RZ, R23 ;  /* 0x000000ffff0a7224 */ /* 0x000fe200078e0017 */
[----:B------:R-:W-:-:S07]  /*8d80*/  PRMT R19, R19, 0x5410, R4 ;  /* 0x0000541013137816 */ /* 0x000fce0000000004 */
.L_x_15257:
[----:B------:R-:W-:Y:S05]  /*8d90*/  BSYNC.RECONVERGENT B1 ;  /* 0x0000000000017941 */ /* 0x000fea0003800200 */
.L_x_15255:
        /* <DEDUP_REMOVED lines=9> */
.L_x_15259:
[----:B------:R-:W-:Y:S01]  /*8e30*/  IMAD.MOV.U32 R24, RZ, RZ, R27 ;  /* 0x000000ffff187224 */ /* 0x000fe200078e001b */
[----:B------:R-:W-:Y:S01]  /*8e40*/  PRMT R23, R23, 0x5410, R0 ;  /* 0x0000541017177816 */ /* 0x000fe20000000000 */
[----:B------:R-:W-:Y:S01]  /*8e50*/  IMAD.MOV.U32 R27, RZ, RZ, R34 ;  /* 0x000000ffff1b7224 */ /* 0x000fe200078e0022 */
[----:B------:R-:W-:-:S07]  /*8e60*/  PRMT R0, R3, 0x7632, R0 ;  /* 0x0000763203007816 */ /* 0x000fce0000000000 */
.L_x_15260:
[----:B------:R-:W-:Y:S05]  /*8e70*/  BSYNC.RECONVERGENT B1 ;  /* 0x0000000000017941 */ /* 0x000fea0003800200 */
.L_x_15258:
        /* <DEDUP_REMOVED lines=9> */
.L_x_15262:
[C---:B------:R-:W-:Y:S01]  /*8f10*/  PRMT R4, R23.reuse, 0x7632, R4 ;  /* 0x0000763217047816 */ /* 0x040fe20000000004 */
[----:B------:R-:W-:Y:S02]  /*8f20*/  IMAD.MOV.U32 R3, RZ, RZ, R24 ;  /* 0x000000ffff037224 */ /* 0x000fe400078e0018 */
[----:B------:R-:W-:Y:S01]  /*8f30*/  IMAD.MOV.U32 R24, RZ, RZ, R7 ;  /* 0x000000ffff187224 */ /* 0x000fe200078e0007 */
[----:B------:R-:W-:-:S07]  /*8f40*/  PRMT R23, R23, 0x7610, R4 ;  /* 0x0000761017177816 */ /* 0x000fce0000000004 */
.L_x_15263:
[----:B------:R-:W-:Y:S05]  /*8f50*/  BSYNC.RECONVERGENT B1 ;  /* 0x0000000000017941 */ /* 0x000fea0003800200 */
.L_x_15261:
        /* <DEDUP_REMOVED lines=9> */
.L_x_15265:
[----:B------:R-:W-:Y:S01]  /*8ff0*/  IMAD.MOV.U32 R30, RZ, RZ, R3 ;  /* 0x000000ffff1e7224 */ /* 0x000fe200078e0003 */
[----:B------:R-:W-:Y:S01]  /*9000*/  PRMT R4, R9, 0x5432, R4 ;  /* 0x0000543209047816 */ /* 0x000fe20000000004 */
[----:B------:R-:W-:-:S07]  /*9010*/  IMAD.MOV.U32 R3, RZ, RZ, R6 ;  /* 0x000000ffff037224 */ /* 0x000fce00078e0006 */
.L_x_15266:
[----:B------:R-:W-:Y:S05]  /*9020*/  BSYNC.RECONVERGENT B1 ;  /* 0x0000000000017941 */ /* 0x000fea0003800200 */
.L_x_15264:
        /* <DEDUP_REMOVED lines=9> */
.L_x_15268:
[----:B------:R-:W-:Y:S01]  /*90c0*/  IMAD.MOV.U32 R6, RZ, RZ, R30 ;  /* 0x000000ffff067224 */ /* 0x000fe200078e001e */
[----:B------:R-:W-:Y:S01]  /*90d0*/  PRMT R7, R7, 0x7610, R4 ;  /* 0x0000761007077816 */ /* 0x000fe20000000004 */
[----:B------:R-:W-:Y:S01]  /*90e0*/  IMAD.MOV.U32 R30, RZ, RZ, R25 ;  /* 0x000000ffff1e7224 */ /* 0x000fe200078e0019 */
[----:B------:R-:W-:-:S07]  /*90f0*/  PRMT R4, R4, 0x7610, R8 ;  /* 0x0000761004047816 */ /* 0x000fce0000000008 */
.L_x_15269:
[----:B------:R-:W-:Y:S05]  /*9100*/  BSYNC.RECONVERGENT B1 ;  /* 0x0000000000017941 */ /* 0x000fea0003800200 */
.L_x_15267:
        /* <DEDUP_REMOVED lines=9> */
.L_x_15271:
[----:B------:R-:W-:Y:S01]  /*91a0*/  IMAD.MOV.U32 R8, RZ, RZ, R6 ;  /* 0x000000ffff087224 */ /* 0x000fe200078e0006 */
[----:B------:R-:W-:Y:S01]  /*91b0*/  PRMT R7, R7, 0x7632, R0 ;  /* 0x0000763207077816 */ /* 0x000fe20000000000 */
[----:B------:R-:W-:-:S07]  /*91c0*/  IMAD.MOV.U32 R6, RZ, RZ, R11 ;  /* 0x000000ffff067224 */ /* 0x000fce00078e000b */
.L_x_15272:
[----:B------:R-:W-:Y:S05]  /*91d0*/  BSYNC.RECONVERGENT B1 ;  /* 0x0000000000017941 */ /* 0x000fea0003800200 */
.L_x_15270:
        /* <DEDUP_REMOVED lines=16> */
.L_x_15274:
[----:B------:R-:W-:Y:S01]  /*92e0*/  IMAD.MOV.U32 R26, RZ, RZ, R5 ;  /* 0x000000ffff1a7224 */ /* 0x000fe200078e0005 */
[----:B------:R-:W-:Y:S01]  /*92f0*/  PRMT R0, R0, 0x7610, R28 ;  /* 0x0000761000007816 */ /* 0x000fe2000000001c */
[----:B------:R-:W-:Y:S01]  /*9300*/  IMAD.MOV.U32 R5, RZ, RZ, R10 ;  /* 0x000000ffff057224 */ /* 0x000fe200078e000a */
[----:B------:R-:W-:-:S07]  /*9310*/  PRMT R28, R28, 0x7610, R19 ;  /* 0x000076101c1c7816 */ /* 0x000fce0000000013 */
.L_x_15275:
[----:B------:R-:W-:Y:S05]  /*9320*/  BSYNC.RECONVERGENT B1 ;  /* 0x0000000000017941 */ /* 0x000fea0003800200 */
.L_x_15273:
        /* <DEDUP_REMOVED lines=9> */
.L_x_15277:
[----:B------:R-:W-:Y:S01]  /*93c0*/  IMAD.MOV.U32 R9, RZ, RZ, R26 ;  /* 0x000000ffff097224 */ /* 0x000fe200078e001a */
[C---:B------:R-:W-:Y:S01]  /*93d0*/  PRMT R10, R0.reuse, 0x7632, R10 ;  /* 0x00007632000a7816 */ /* 0x040fe2000000000a */
[----:B------:R-:W-:Y:S01]  /*93e0*/  IMAD.MOV.U32 R26, RZ, RZ, R27 ;  /* 0x000000ffff1a7224 */ /* 0x000fe200078e001b */
[----:B------:R-:W-:-:S07]  /*93f0*/  PRMT R0, R0, 0x5410, R0 ;  /* 0x0000541000007816 */ /* 0x000fce0000000000 */
.L_x_15278:
[----:B------:R-:W-:Y:S05]  /*9400*/  BSYNC.RECONVERGENT B1 ;  /* 0x0000000000017941 */ /* 0x000fea0003800200 */
.L_x_15276:
        /* <DEDUP_REMOVED lines=9> */
.L_x_15280:
[----:B------:R-:W-:Y:S01]  /*94a0*/  IMAD.MOV.U32 R32, RZ, RZ, R9 ;  /* 0x000000ffff207224 */ /* 0x000fe200078e0009 */
[----:B------:R-:W-:Y:S01]  /*94b0*/  PRMT R10, R23, 0x5432, R10 ;  /* 0x00005432170a7816 */ /* 0x000fe2000000000a */
[----:B------:R-:W-:-:S07]  /*94c0*/  IMAD.MOV.U32 R9, RZ, RZ, R24 ;  /* 0x000000ffff097224 */ /* 0x000fce00078e0018 */
.L_x_15281:
[----:B------:R-:W-:Y:S05]  /*94d0*/  BSYNC.RECONVERGENT B1 ;  /* 0x0000000000017941 */ /* 0x000fea0003800200 */
.L_x_15279:
        /* <DEDUP_REMOVED lines=9> */
.L_x_15283:
[----:B------:R-:W-:Y:S01]  /*9570*/  IMAD.MOV.U32 R11, RZ, RZ, R32 ;  /* 0x000000ffff0b7224 */ /* 0x000fe200078e0020 */
[----:B------:R-:W-:Y:S01]  /*9580*/  PRMT R19, R19, 0x7610, R10 ;  /* 0x0000761013137816 */ /* 0x000fe2000000000a */
[----:B------:R-:W-:Y:S01]  /*9590*/  IMAD.MOV.U32 R32, RZ, RZ, R3 ;  /* 0x000000ffff207224 */ /* 0x000fe200078e0003 */
[----:B------:R-:W-:-:S07]  /*95a0*/  PRMT R10, R10, 0x5410, R4 ;  /* 0x000054100a0a7816 */ /* 0x000fce0000000004 */
.L_x_15284:
[----:B------:R-:W-:Y:S05]  /*95b0*/  BSYNC.RECONVERGENT B1 ;  /* 0x0000000000017941 */ /* 0x000fea0003800200 */
.L_x_15282:
        /* <DEDUP_REMOVED lines=9> */
.L_x_15286:
[----:B------:R-:W-:Y:S01]  /*9650*/  IMAD.MOV.U32 R3, RZ, RZ, R11 ;  /* 0x000000ffff037224 */ /* 0x000fe200078e000b */
[C---:B------:R-:W-:Y:S01]  /*9660*/  PRMT R0, R19.reuse, 0x7632, R0 ;  /* 0x0000763213007816 */ /* 0x040fe20000000000 */
[----:B------:R-:W-:Y:S01]  /*9670*/  IMAD.MOV.U32 R11, RZ, RZ, R30 ;  /* 0x000000ffff0b7224 */ /* 0x000fe200078e001e */
[----:B------:R-:W-:-:S07]  /*9680*/  PRMT R19, R19, 0x7610, R4 ;  /* 0x0000761013137816 */ /* 0x000fce0000000004 */
.L_x_15287:
[----:B------:R-:W-:Y:S05]  /*9690*/  BSYNC.RECONVERGENT B1 ;  /* 0x0000000000017941 */ /* 0x000fea0003800200 */
.L_x_15285:
        /* <DEDUP_REMOVED lines=9> */
.L_x_15289:
[----:B------:R-:W-:Y:S01]  /*9730*/  IMAD.MOV.U32 R23, RZ, RZ, R3 ;  /* 0x000000ffff177224 */ /* 0x000fe200078e0003 */
[----:B------:R-:W-:Y:S01]  /*9740*/  PRMT R4, R0, 0x7610, R4 ;  /* 0x0000761000047816 */ /* 0x000fe20000000004 */
[----:B------:R-:W-:Y:S01]  /*9750*/  IMAD.MOV.U32 R3, RZ, RZ, R6 ;  /* 0x000000ffff037224 */ /* 0x000fe200078e0006 */
[----:B------:R-:W-:-:S07]  /*9760*/  PRMT R0, R7, 0x7632, R0 ;  /* 0x0000763207007816 */ /* 0x000fce0000000000 */
.L_x_15290:
[----:B------:R-:W-:Y:S05]  /*9770*/  BSYNC.RECONVERGENT B1 ;  /* 0x0000000000017941 */ /* 0x000fea0003800200 */
.L_x_15288:
        /* <DEDUP_REMOVED lines=9> */
.L_x_15292:
[----:B------:R-:W-:Y:S01]  /*9810*/  IMAD.MOV.U32 R6, RZ, RZ, R23 ;  /* 0x000000ffff067224 */ /* 0x000fe200078e0017 */
[----:B------:R-:W-:Y:S01]  /*9820*/  PRMT R4, R7, 0x5410, R4 ;  /* 0x0000541007047816 */ /* 0x000fe20000000004 */
[----:B------:R-:W-:-:S07]  /*9830*/  IMAD.MOV.U32 R23, RZ, RZ, R8 ;  /* 0x000000ffff177224 */ /* 0x000fce00078e0008 */
.L_x_15293:
[----:B------:R-:W-:Y:S05]  /*9840*/  BSYNC.RECONVERGENT B1 ;  /* 0x0000000000017941 */ /* 0x000fea0003800200 */
.L_x_15291:
        /* <DEDUP_REMOVED lines=16> */
.L_x_15295:
[----:B------:R-:W-:Y:S01]  /*9950*/  IMAD.MOV.U32 R8, RZ, RZ, R5 ;  /* 0x000000ffff087224 */ /* 0x000fe200078e0005 */
[----:B------:R-:W-:Y:S01]  /*9960*/  PRMT R7, R7, 0x7610, R28 ;  /* 0x0000761007077816 */ /* 0x000fe2000000001c */
[----:B------:R-:W-:Y:S01]  /*9970*/  IMAD.MOV.U32 R5, RZ, RZ, R26 ;  /* 0x000000ffff057224 */ /* 0x000fe200078e001a */
[----:B------:R-:W-:-:S07]  /*9980*/  PRMT R28, R28, 0x7610, R0 ;  /* 0x000076101c1c7816 */ /* 0x000fce0000000000 */
.L_x_15296:
[----:B------:R-:W-:Y:S05]  /*9990*/  BSYNC.RECONVERGENT B1 ;  /* 0x0000000000017941 */ /* 0x000fea0003800200 */
.L_x_15294:
        /* <DEDUP_REMOVED lines=9> */
.L_x_15298:
[----:B------:R-:W-:Y:S01]  /*9a30*/  IMAD.MOV.U32 R17, RZ, RZ, R8 ;  /* 0x000000ffff117224 */ /* 0x000fe200078e0008 */
[----:B------:R-:W-:Y:S01]  /*9a40*/  PRMT R0, R0, 0x7610, R7 ;  /* 0x0000761000007816 */ /* 0x000fe20000000007 */
[----:B------:R-:W-:Y:S01]  /*9a50*/  IMAD.MOV.U32 R8, RZ, RZ, R9 ;  /* 0x000000ffff087224 */ /* 0x000fe200078e0009 */
[----:B------:R-:W-:-:S07]  /*9a60*/  PRMT R7, R7, 0x5410, R10 ;  /* 0x0000541007077816 */ /* 0x000fce000000000a */
.L_x_15299:
[----:B------:R-:W-:Y:S05]  /*9a70*/  BSYNC.RECONVERGENT B1 ;  /* 0x0000000000017941 */ /* 0x000fea0003800200 */
.L_x_15297:
        /* <DEDUP_REMOVED lines=9> */
.L_x_15301:
[----:B------:R-:W-:Y:S01]  /*9b10*/  IMAD.MOV.U32 R22, RZ, RZ, R17 ;  /* 0x000000ffff167224 */ /* 0x000fe200078e0011 */
[C---:B------:R-:W-:Y:S01]  /*9b20*/  PRMT R7, R0.reuse, 0x7632, R7 ;  /* 0x0000763200077816 */ /* 0x040fe20000000007 */
[----:B------:R-:W-:Y:S01]  /*9b30*/  IMAD.MOV.U32 R17, RZ, RZ, R32 ;  /* 0x000000ffff117224 */ /* 0x000fe200078e0020 */
[----:B------:R-:W-:-:S07]  /*9b40*/  PRMT R0, R0, 0x7610, R10 ;  /* 0x0000761000007816 */ /* 0x000fce000000000a */
.L_x_15302:
[----:B------:R-:W-:Y:S05]  /*9b50*/  BSYNC.RECONVERGENT B1 ;  /* 0x0000000000017941 */ /* 0x000fea0003800200 */
.L_x_15300:
        /* <DEDUP_REMOVED lines=9> */
.L_x_15304:
[----:B------:R-:W-:Y:S01]  /*9bf0*/  IMAD.MOV.U32 R10, RZ, RZ, R22 ;  /* 0x000000ffff0a7224 */ /* 0x000fe200078e0016 */
[----:B------:R-:W-:Y:S01]  /*9c00*/  PRMT R9, R9, 0x5410, R7 ;  /* 0x0000541009097816 */ /* 0x000fe20000000007 */
[----:B------:R-:W-:Y:S01]  /*9c10*/  IMAD.MOV.U32 R22, RZ, RZ, R11 ;  /* 0x000000ffff167224 */ /* 0x000fe200078e000b */
[----:B------:R-:W-:-:S07]  /*9c20*/  PRMT R7, R19, 0x7632, R7 ;  /* 0x0000763213077816 */ /* 0x000fce0000000007 */
.L_x_15305:
[----:B------:R-:W-:Y:S05]  /*9c30*/  BSYNC.RECONVERGENT B1 ;  /* 0x0000000000017941 */ /* 0x000fea0003800200 */
.L_x_15303:
        /* <DEDUP_REMOVED lines=9> */
.L_x_15307:
[----:B------:R-:W-:Y:S01]  /*9cd0*/  IMAD.MOV.U32 R24, RZ, RZ, R10 ;  /* 0x000000ffff187224 */ /* 0x000fe200078e000a */
[----:B------:R-:W-:Y:S01]  /*9ce0*/  PRMT R11, R11, 0x7610, R9 ;  /* 0x000076100b0b7816 */ /* 0x000fe20000000009 */
[----:B------:R-:W-:Y:S01]  /*9cf0*/  IMAD.MOV.U32 R10, RZ, RZ, R3 ;  /* 0x000000ffff0a7224 */ /* 0x000fe200078e0003 */
[----:B------:R-:W-:-:S07]  /*9d00*/  PRMT R9, R9, 0x5410, R0 ;  /* 0x0000541009097816 */ /* 0x000fce0000000000 */
.L_x_15308:
[----:B------:R-:W-:Y:S05]  /*9d10*/  BSYNC.RECONVERGENT B1 ;  /* 0x0000000000017941 */ /* 0x000fea0003800200 */
.L_x_15306:
        /* <DEDUP_REMOVED lines=9> */
.L_x_15310:
[----:B------:R-:W-:Y:S01]  /*9db0*/  IMAD.MOV.U32 R3, RZ, RZ, R24 ;  /* 0x000000ffff037224 */ /* 0x000fe200078e0018 */
[----:B------:R-:W-:Y:S01]  /*9dc0*/  PRMT R19, R19, 0x7610, R11 ;  /* 0x0000761013137816 */ /* 0x000fe2000000000b */
[----:B------:R-:W-:Y:S01]  /*9dd0*/  IMAD.MOV.U32 R24, RZ, RZ, R23 ;  /* 0x000000ffff187224 */ /* 0x000fe200078e0017 */
[----:B------:R-:W-:-:S07]  /*9de0*/  PRMT R11, R11, 0x5410, R4 ;  /* 0x000054100b0b7816 */ /* 0x000fce0000000004 */
.L_x_15311:
[----:B------:R-:W-:Y:S05]  /*9df0*/  BSYNC.RECONVERGENT B1 ;  /* 0x0000000000017941 */ /* 0x000fea0003800200 */
.L_x_15309:
        /* <DEDUP_REMOVED lines=9> */
.L_x_15313:
[----:B------:R-:W-:Y:S01]  /*9e90*/  IMAD.MOV.U32 R23, RZ, RZ, R3 ;  /* 0x000000ffff177224 */ /* 0x000fe200078e0003 */
[C---:B------:R-:W-:Y:S01]  /*9ea0*/  PRMT R0, R19.reuse, 0x7632, R0 ;  /* 0x0000763213007816 */ /* 0x040fe20000000000 */
[----:B------:R-:W-:Y:S01]  /*9eb0*/  IMAD.MOV.U32 R3, RZ, RZ, R6 ;  /* 0x000000ffff037224 */ /* 0x000fe200078e0006 */
[----:B------:R-:W-:-:S07]  /*9ec0*/  PRMT R19, R19, 0x7610, R4 ;  /* 0x0000761013137816 */ /* 0x000fce0000000004 */
.L_x_15314:
[----:B------:R-:W-:Y:S05]  /*9ed0*/  BSYNC.RECONVERGENT B1 ;  /* 0x0000000000017941 */ /* 0x000fea0003800200 */
.L_x_15312:
        /* <DEDUP_REMOVED lines=16> */
.L_x_15316:
[----:B------:R-:W-:Y:S01]  /*9fe0*/  IMAD.MOV.U32 R4, RZ, RZ, R5 ;  /* 0x000000ffff047224 */ /* 0x000fe200078e0005 */
[----:B------:R-:W-:Y:S01]  /*9ff0*/  PRMT R6, R6, 0x7610, R28 ;  /* 0x0000761006067816 */ /* 0x000fe2000000001c */
[----:B------:R-:W-:Y:S01]  /*a000*/  IMAD.MOV.U32 R5, RZ, RZ, R8 ;  /* 0x000000ffff057224 */ /* 0x000fe200078e0008 */
[----:B------:R-:W-:-:S07]  /*a010*/  PRMT R28, R28, 0x7610, R7 ;  /* 0x000076101c1c7816 */ /* 0x000fce0000000007 */
.L_x_15317:
[----:B------:R-:W-:Y:S05]  /*a020*/  BSYNC.RECONVERGENT B1 ;  /* 0x0000000000017941 */ /* 0x000fea0003800200 */
.L_x_15315:
        /* <DEDUP_REMOVED lines=9> */
.L_x_15319:
[----:B------:R-:W-:Y:S01]  /*a0c0*/  IMAD.MOV.U32 R25, RZ, RZ, R4 ;  /* 0x000000ffff197224 */ /* 0x000fe200078e0004 */
[----:B------:R-:W-:Y:S01]  /*a0d0*/  PRMT R6, R6, 0x7632, R0 ;  /* 0x0000763206067816 */ /* 0x000fe20000000000 */
[----:B------:R-:W-:-:S07]  /*a0e0*/  IMAD.MOV.U32 R4, RZ, RZ, R17 ;  /* 0x000000ffff047224 */ /* 0x000fce00078e0011 */
.L_x_15320:
[----:B------:R-:W-:Y:S05]  /*a0f0*/  BSYNC.RECONVERGENT B1 ;  /* 0x0000000000017941 */ /* 0x000fea0003800200 */
.L_x_15318:
        /* <DEDUP_REMOVED lines=9> */
.L_x_15322:
[----:B------:R-:W-:Y:S01]  /*a190*/  IMAD.MOV.U32 R17, RZ, RZ, R25 ;  /* 0x000000ffff117224 */ /* 0x000fe200078e0019 */
[----:B------:R-:W-:Y:S01]  /*a1a0*/  PRMT R8, R6, 0x7610, R8 ;  /* 0x0000761006087816 */ /* 0x000fe20000000008 */
[----:B------:R-:W-:Y:S01]  /*a1b0*/  IMAD.MOV.U32 R25, RZ, RZ, R22 ;  /* 0x000000ffff197224 */ /* 0x000fe200078e0016 */
[----:B------:R-:W-:-:S07]  /*a1c0*/  PRMT R6, R7, 0x7610, R6 ;  /* 0x0000761007067816 */ /* 0x000fce0000000006 */
.L_x_15323:
[----:B------:R-:W-:Y:S05]  /*a1d0*/  BSYNC.RECONVERGENT B1 ;  /* 0x0000000000017941 */ /* 0x000fea0003800200 */
.L_x_15321:
        /* <DEDUP_REMOVED lines=9> */
.L_x_15325:
[----:B------:R-:W-:Y:S01]  /*a270*/  PRMT R9, R8, 0x7610, R9 ;  /* 0x0000761008097816 */ /* 0x000fe20000000009 */
[----:B------:R-:W-:Y:S02]  /*a280*/  IMAD.MOV.U32 R7, RZ, RZ, R17 ;  /* 0x000000ffff077224 */ /* 0x000fe400078e0011 */
[----:B------:R-:W-:Y:S01]  /*a290*/  IMAD.MOV.U32 R17, RZ, RZ, R10 ;  /* 0x000000ffff117224 */ /* 0x000fe200078e000a */
[----:B------:R-:W-:-:S07]  /*a2a0*/  PRMT R8, R9, 0x7632, R8 ;  /* 0x0000763209087816 */ /* 0x000fce0000000008 */
.L_x_15326:
[----:B------:R-:W-:Y:S05]  /*a2b0*/  BSYNC.RECONVERGENT B1 ;  /* 0x0000000000017941 */ /* 0x000fea0003800200 */
.L_x_15324:
        /* <DEDUP_REMOVED lines=9> */
.L_x_15328:
[----:B------:R-:W-:Y:S01]  /*a350*/  IMAD.MOV.U32 R10, RZ, RZ, R7 ;  /* 0x000000ffff0a7224 */ /* 0x000fe200078e0007 */
[----:B------:R-:W-:Y:S01]  /*a360*/  PRMT R9, R11, 0x5432, R9 ;  /* 0x000054320b097816 */ /* 0x000fe20000000009 */
[----:B------:R-:W-:-:S07]  /*a370*/  IMAD.MOV.U32 R7, RZ, RZ, R24 ;  /* 0x000000ffff077224 */ /* 0x000fce00078e0018 */
.L_x_15329:
[----:B------:R-:W-:Y:S05]  /*a380*/  BSYNC.RECONVERGENT B1 ;  /* 0x0000000000017941 */ /* 0x000fea0003800200 */
.L_x_15327:
        /* <DEDUP_REMOVED lines=9> */
.L_x_15331:
[----:B------:R-:W-:Y:S01]  /*a420*/  IMAD.MOV.U32 R20, RZ, RZ, R10 ;  /* 0x000000ffff147224 */ /* 0x000fe200078e000a */
[----:B------:R-:W-:Y:S01]  /*a430*/  PRMT R0, R0, 0x7610, R9 ;  /* 0x0000761000007816 */ /* 0x000fe20000000009 */
[----:B------:R-:W-:Y:S01]  /*a440*/  IMAD.MOV.U32 R10, RZ, RZ, R3 ;  /* 0x000000ffff0a7224 */ /* 0x000fe200078e0003 */
[----:B------:R-:W-:-:S07]  /*a450*/  PRMT R9, R9, 0x7610, R19 ;  /* 0x0000761009097816 */ /* 0x000fce0000000013 */
.L_x_15332:
[----:B------:R-:W-:Y:S05]  /*a460*/  BSYNC.RECONVERGENT B1 ;  /* 0x0000000000017941 */ /* 0x000fea0003800200 */
.L_x_15330:
        /* <DEDUP_REMOVED lines=9> */
.L_x_15334:
[----:B------:R-:W-:Y:S01]  /*a500*/  IMAD.MOV.U32 R3, RZ, RZ, R20 ;  /* 0x000000ffff037224 */ /* 0x000fe200078e0014 */
[--C-:B------:R-:W-:Y:S01]  /*a510*/  PRMT R8, R8, 0x7610, R0.reuse ;  /* 0x0000761008087816 */ /* 0x100fe20000000000 */
[----:B------:R-:W-:Y:S01]  /*a520*/  IMAD.MOV.U32 R20, RZ, RZ, R23 ;  /* 0x000000ffff147224 */ /* 0x000fe200078e0017 */
[----:B------:R-:W-:-:S07]  /*a530*/  PRMT R0, R0, 0x5410, R0 ;  /* 0x0000541000007816 */ /* 0x000fce0000000000 */
.L_x_15335:
[----:B------:R-:W-:Y:S05]  /*a540*/  BSYNC.RECONVERGENT B1 ;  /* 0x0000000000017941 */ /* 0x000fea0003800200 */
.L_x_15333:
        /* <DEDUP_REMOVED lines=16> */
.L_x_15337:
[----:B------:R-:W-:Y:S01]  /*a650*/  IMAD.MOV.U32 R18, RZ, RZ, R5 ;  /* 0x000000ffff127224 */ /* 0x000fe200078e0005 */
[----:B------:R-:W-:Y:S01]  /*a660*/  PRMT R11, R11, 0x7610, R28 ;  /* 0x000076100b0b7816 */ /* 0x000fe2000000001c */
[----:B------:R-:W-:Y:S01]  /*a670*/  IMAD.MOV.U32 R5, RZ, RZ, R4 ;  /* 0x000000ffff057224 */ /* 0x000fe200078e0004 */
[----:B------:R-:W-:-:S07]  /*a680*/  PRMT R28, R28, 0x7610, R6 ;  /* 0x000076101c1c7816 */ /* 0x000fce0000000006 */
.L_x_15338:
[----:B------:R-:W-:Y:S05]  /*a690*/  BSYNC.RECONVERGENT B1 ;  /* 0x0000000000017941 */ /* 0x000fea0003800200 */
.L_x_15336:
        /* <DEDUP_REMOVED lines=9> */
.L_x_15340:
[----:B------:R-:W-:Y:S01]  /*a730*/  IMAD.MOV.U32 R4, RZ, RZ, R18 ;  /* 0x000000ffff047224 */ /* 0x000fe200078e0012 */
[----:B------:R-:W-:Y:S01]  /*a740*/  PRMT R15, R15, 0x7610, R11 ;  /* 0x000076100f0f7816 */ /* 0x000fe2000000000b */
[----:B------:R-:W-:Y:S01]  /*a750*/  IMAD.MOV.U32 R18, RZ, RZ, R25 ;  /* 0x000000ffff127224 */ /* 0x000fe200078e0019 */
[----:B------:R-:W-:-:S07]  /*a760*/  PRMT R11, R11, 0x5410, R6 ;  /* 0x000054100b0b7816 */ /* 0x000fce0000000006 */
.L_x_15341:
[----:B------:R-:W-:Y:S05]  /*a770*/  BSYNC.RECONVERGENT B1 ;  /* 0x0000000000017941 */ /* 0x000fea0003800200 */
.L_x_15339:
        /* <DEDUP_REMOVED lines=9> */
.L_x_15343:
[----:B------:R-:W-:Y:S01]  /*a810*/  IMAD.MOV.U32 R6, RZ, RZ, R4 ;  /* 0x000000ffff067224 */ /* 0x000fe200078e0004 */
[C---:B------:R-:W-:Y:S01]  /*a820*/  PRMT R0, R15.reuse, 0x7632, R0 ;  /* 0x000076320f007816 */ /* 0x040fe20000000000 */
[----:B------:R-:W-:Y:S01]  /*a830*/  IMAD.MOV.U32 R4, RZ, RZ, R17 ;  /* 0x000000ffff047224 */ /* 0x000fe200078e0011 */
[----:B------:R-:W-:-:S07]  /*a840*/  PRMT R15, R15, 0x5410, R8 ;  /* 0x000054100f0f7816 */ /* 0x000fce0000000008 */
.L_x_15344:
[----:B------:R-:W-:Y:S05]  /*a850*/  BSYNC.RECONVERGENT B1 ;  /* 0x0000000000017941 */ /* 0x000fea0003800200 */
.L_x_15342:
        /* <DEDUP_REMOVED lines=9> */
.L_x_15346:
[----:B------:R-:W-:Y:S01]  /*a8f0*/  IMAD.MOV.U32 R17, RZ, RZ, R6 ;  /* 0x000000ffff117224 */ /* 0x000fe200078e0006 */
[----:B------:R-:W-:Y:S01]  /*a900*/  PRMT R8, R0, 0x7610, R8 ;  /* 0x0000761000087816 */ /* 0x000fe20000000008 */
[----:B------:R-:W-:Y:S01]  /*a910*/  IMAD.MOV.U32 R6, RZ, RZ, R7 ;  /* 0x000000ffff067224 */ /* 0x000fe200078e0007 */
[----:B------:R-:W-:-:S07]  /*a920*/  PRMT R0, R9, 0x7610, R0 ;  /* 0x0000761009007816 */ /* 0x000fce0000000000 */
.L_x_15347:
[----:B------:R-:W-:Y:S05]  /*a930*/  BSYNC.RECONVERGENT B1 ;  /* 0x0000000000017941 */ /* 0x000fea0003800200 */
.L_x_15345:
        /* <DEDUP_REMOVED lines=9> */
.L_x_15349:
[----:B------:R-:W-:Y:S01]  /*a9d0*/  IMAD.MOV.U32 R7, RZ, RZ, R17 ;  /* 0x000000ffff077224 */ /* 0x000fe200078e0011 */
[----:B------:R-:W-:Y:S01]  /*a9e0*/  PRMT R19, R19, 0x5410, R8 ;  /* 0x0000541013137816 */ /* 0x000fe20000000008 */
[----:B------:R-:W-:Y:S01]  /*a9f0*/  IMAD.MOV.U32 R17, RZ, RZ, R10 ;  /* 0x000000ffff117224 */ /* 0x000fe200078e000a */
[----:B------:R-:W-:-:S07]  /*aa00*/  PRMT R8, R9, 0x7632, R8 ;  /* 0x0000763209087816 */ /* 0x000fce0000000008 */
.L_x_15350:
[----:B------:R-:W-:Y:S05]  /*aa10*/  BSYNC.RECONVERGENT B1 ;  /* 0x0000000000017941 */ /* 0x000fea0003800200 */
.L_x_15348:
        /* <DEDUP_REMOVED lines=9> */
.L_x_15352:
[----:B------:R-:W-:Y:S01]  /*aab0*/  IMAD.MOV.U32 R10, RZ, RZ, R7 ;  /* 0x000000ffff0a7224 */ /* 0x000fe200078e0007 */
[----:B------:R-:W-:Y:S01]  /*aac0*/  PRMT R22, R22, 0x7610, R19 ;  /* 0x0000761016167816 */ /* 0x000fe20000000013 */
[----:B------:R-:W-:Y:S01]  /*aad0*/  IMAD.MOV.U32 R7, RZ, RZ, R20 ;  /* 0x000000ffff077224 */ /* 0x000fe200078e0014 */
[----:B------:R-:W-:-:S07]  /*aae0*/  PRMT R19, R19, 0x7610, R0 ;  /* 0x0000761013137816 */ /* 0x000fce0000000000 */
.L_x_15353:
[----:B------:R-:W-:Y:S05]  /*aaf0*/  BSYNC.RECONVERGENT B1 ;  /* 0x0000000000017941 */ /* 0x000fea0003800200 */
.L_x_15351:
        /* <DEDUP_REMOVED lines=9> */
.L_x_15355:
[----:B------:R-:W-:Y:S01]  /*ab90*/  IMAD.MOV.U32 R9, RZ, RZ, R10 ;  /* 0x000000ffff097224 */ /* 0x000fe200078e000a */
[----:B------:R-:W-:Y:S01]  /*aba0*/  PRMT R0, R0, 0x7610, R22 ;  /* 0x0000761000007816 */ /* 0x000fe20000000016 */
[----:B------:R-:W-:Y:S01]  /*abb0*/  IMAD.MOV.U32 R10, RZ, RZ, R3 ;  /* 0x000000ffff0a7224 */ /* 0x000fe200078e0003 */
[----:B------:R-:W-:-:S07]  /*abc0*/  PRMT R22, R22, 0x7610, R8 ;  /* 0x0000761016167816 */ /* 0x000fce0000000008 */
.L_x_15356:
[----:B------:R-:W-:Y:S05]  /*abd0*/  BSYNC.RECONVERGENT B1 ;  /* 0x0000000000017941 */ /* 0x000fea0003800200 */
.L_x_15354:
        /* <DEDUP_REMOVED lines=16> */
.L_x_15358:
[----:B------:R-:W-:Y:S01]  /*ace0*/  IMAD.MOV.U32 R20, RZ, RZ, R5 ;  /* 0x000000ffff147224 */ /* 0x000fe200078e0005 */
[----:B------:R-:W-:Y:S01]  /*acf0*/  PRMT R8, R8, 0x7610, R28 ;  /* 0x0000761008087816 */ /* 0x000fe2000000001c */
[----:B------:R-:W-:Y:S01]  /*ad00*/  IMAD.MOV.U32 R5, RZ, RZ, R18 ;  /* 0x000000ffff057224 */ /* 0x000fe200078e0012 */
[----:B------:R-:W-:-:S07]  /*ad10*/  PRMT R28, R28, 0x7610, R11 ;  /* 0x000076101c1c7816 */ /* 0x000fce000000000b */
.L_x_15359:
[----:B------:R-:W-:Y:S05]  /*ad20*/  BSYNC.RECONVERGENT B1 ;  /* 0x0000000000017941 */ /* 0x000fea0003800200 */
.L_x_15357:
        /* <DEDUP_REMOVED lines=9> */
.L_x_15361:
[----:B------:R-:W-:Y:S01]  /*adc0*/  IMAD.MOV.U32 R23, RZ, RZ, R20 ;  /* 0x000000ffff177224 */ /* 0x000fe200078e0014 */
[----:B------:R-:W-:Y:S01]  /*add0*/  PRMT R18, R18, 0x7610, R8 ;  /* 0x0000761012127816 */ /* 0x000fe20000000008 */
[----:B------:R-:W-:Y:S01]  /*ade0*/  IMAD.MOV.U32 R20, RZ, RZ, R4 ;  /* 0x000000ffff147224 */ /* 0x000fe200078e0004 */
[----:B------:R-:W-:-:S07]  /*adf0*/  PRMT R8, R8, 0x7610, R15 ;  /* 0x0000761008087816 */ /* 0x000fce000000000f */
.L_x_15362:
[----:B------:R-:W-:Y:S05]  /*ae00*/  BSYNC.RECONVERGENT B1 ;  /* 0x0000000000017941 */ /* 0x000fea0003800200 */
.L_x_15360:
        /* <DEDUP_REMOVED lines=9> */
.L_x_15364:
[----:B------:R-:W-:Y:S01]  /*aea0*/  IMAD.MOV.U32 R16, RZ, RZ, R23 ;  /* 0x000000ffff107224 */ /* 0x000fe200078e0017 */
[----:B------:R-:W-:Y:S01]  /*aeb0*/  PRMT R18, R18, 0x5432, R0 ;  /* 0x0000543212127816 */ /* 0x000fe20000000000 */
[----:B------:R-:W-:-:S07]  /*aec0*/  IMAD.MOV.U32 R23, RZ, RZ, R6 ;  /* 0x000000ffff177224 */ /* 0x000fce00078e0006 */
.L_x_15365:
[----:B------:R-:W-:Y:S05]  /*aed0*/  BSYNC.RECONVERGENT B1 ;  /* 0x0000000000017941 */ /* 0x000fea0003800200 */
.L_x_15363:
        /* <DEDUP_REMOVED lines=9> */
.L_x_15367:
[----:B------:R-:W-:Y:S01]  /*af70*/  IMAD.MOV.U32 R11, RZ, RZ, R16 ;  /* 0x000000ffff0b7224 */ /* 0x000fe200078e0010 */
[----:B------:R-:W-:Y:S01]  /*af80*/  PRMT R19, R18, 0x7610, R19 ;  /* 0x0000761012137816 */ /* 0x000fe20000000013 */
[----:B------:R-:W-:Y:S01]  /*af90*/  IMAD.MOV.U32 R16, RZ, RZ, R17 ;  /* 0x000000ffff107224 */ /* 0x000fe200078e0011 */
[----:B------:R-:W-:-:S07]  /*afa0*/  PRMT R18, R8, 0x7610, R18 ;  /* 0x0000761008127816 */ /* 0x000fce0000000012 */
.L_x_15368:
[----:B------:R-:W-:Y:S05]  /*afb0*/  BSYNC.RECONVERGENT B1 ;  /* 0x0000000000017941 */ /* 0x000fea0003800200 */
.L_x_15366:
        /* <DEDUP_REMOVED lines=9> */
.L_x_15370:
[----:B------:R-:W-:Y:S01]  /*b050*/  IMAD.MOV.U32 R3, RZ, RZ, R11 ;  /* 0x000000ffff037224 */ /* 0x000fe200078e000b */
[----:B------:R-:W-:Y:S01]  /*b060*/  PRMT R17, R17, 0x5410, R19 ;  /* 0x0000541011117816 */ /* 0x000fe20000000013 */
[----:B------:R-:W-:Y:S01]  /*b070*/  IMAD.MOV.U32 R11, RZ, RZ, R7 ;  /* 0x000000ffff0b7224 */ /* 0x000fe200078e0007 */
[----:B------:R-:W-:-:S07]  /*b080*/  PRMT R19, R19, 0x7632, R19 ;  /* 0x0000763213137816 */ /* 0x000fce0000000013 */
.L_x_15371:
[----:B------:R-:W-:Y:S05]  /*b090*/  BSYNC.RECONVERGENT B1 ;  /* 0x0000000000017941 */ /* 0x000fea0003800200 */
.L_x_15369:
        /* <DEDUP_REMOVED lines=9> */
.L_x_15373:
[----:B------:R-:W-:Y:S01]  /*b130*/  IMAD.MOV.U32 R15, RZ, RZ, R3 ;  /* 0x000000ffff0f7224 */ /* 0x000fe200078e0003 */
[----:B------:R-:W-:Y:S01]  /*b140*/  PRMT R19, R19, 0x7610, R17 ;  /* 0x0000761013137816 */ /* 0x000fe20000000011 */
[----:B------:R-:W-:Y:S01]  /*b150*/  IMAD.MOV.U32 R3, RZ, RZ, R10 ;  /* 0x000000ffff037224 */ /* 0x000fe200078e000a */
[----:B------:R-:W-:-:S07]  /*b160*/  PRMT R17, R17, 0x7610, R22 ;  /* 0x0000761011117816 */ /* 0x000fce0000000016 */
.L_x_15374:
[----:B------:R-:W-:Y:S05]  /*b170*/  BSYNC.RECONVERGENT B1 ;  /* 0x0000000000017941 */ /* 0x000fea0003800200 */
.L_x_15372:
        /* <DEDUP_REMOVED lines=9> */
.L_x_15376:
[C---:B------:R-:W-:Y:S01]  /*b210*/  PRMT R0, R19.reuse, 0x7632, R0 ;  /* 0x0000763213007816 */ /* 0x040fe20000000000 */
[----:B------:R-:W-:Y:S02]  /*b220*/  IMAD.MOV.U32 R10, RZ, RZ, R15 ;  /* 0x000000ffff0a7224 */ /* 0x000fe400078e000f */
[----:B------:R-:W-:Y:S01]  /*b230*/  IMAD.MOV.U32 R15, RZ, RZ, R9 ;  /* 0x000000ffff0f7224 */ /* 0x000fe200078e0009 */
[----:B------:R-:W-:-:S07]  /*b240*/  PRMT R19, R19, 0x7610, R0 ;  /* 0x0000761013137816 */ /* 0x000fce0000000000 */
.L_x_15377:
[----:B------:R-:W-:Y:S05]  /*b250*/  BSYNC.RECONVERGENT B1 ;  /* 0x0000000000017941 */ /* 0x000fea0003800200 */
.L_x_15375:
        /* <DEDUP_REMOVED lines=16> */
.L_x_15379:
[----:B------:R-:W-:Y:S01]  /*b360*/  IMAD.MOV.U32 R4, RZ, RZ, R5 ;  /* 0x000000ffff047224 */ /* 0x000fe200078e0005 */
[----:B------:R-:W-:Y:S01]  /*b370*/  PRMT R28, R28, 0x7632, R8 ;  /* 0x000076321c1c7816 */ /* 0x000fe20000000008 */
[----:B------:R-:W-:-:S07]  /*b380*/  IMAD.MOV.U32 R5, RZ, RZ, R20 ;  /* 0x000000ffff057224 */ /* 0x000fce00078e0014 */
.L_x_15380:
[----:B------:R-:W-:Y:S05]  /*b390*/  BSYNC.RECONVERGENT B1 ;  /* 0x0000000000017941 */ /* 0x000fea0003800200 */
.L_x_15378:
        /* <DEDUP_REMOVED lines=9> */
.L_x_15382:
[----:B------:R-:W-:Y:S01]  /*b430*/  PRMT R25, R25, 0x5410, R28 ;  /* 0x0000541019197816 */ /* 0x000fe2000000001c */
[----:B------:R-:W-:Y:S01]  /*b440*/  IMAD.MOV.U32 R7, RZ, RZ, R4 ;  /* 0x000000ffff077224 */ /* 0x000fe200078e0004 */
[----:B------:R-:W-:Y:S01]  /*b450*/  PRMT R28, R18, 0x7632, R28 ;  /* 0x00007632121c7816 */ /* 0x000fe2000000001c */
[----:B------:R-:W-:-:S07]  /*b460*/  IMAD.MOV.U32 R4, RZ, RZ, R23 ;  /* 0x000000ffff047224 */ /* 0x000fce00078e0017 */
.L_x_15383:
[----:B------:R-:W-:Y:S05]  /*b470*/  BSYNC.RECONVERGENT B1 ;  /* 0x0000000000017941 */ /* 0x000fea0003800200 */
.L_x_15381:
        /* <DEDUP_REMOVED lines=9> */
.L_x_15385:
[----:B------:R-:W-:Y:S01]  /*b510*/  IMAD.MOV.U32 R6, RZ, RZ, R7 ;  /* 0x000000ffff067224 */ /* 0x000fe200078e0007 */
[----:B------:R-:W-:Y:S01]  /*b520*/  PRMT R25, R25, 0x5432, R18 ;  /* 0x0000543219197816 */ /* 0x000fe20000000012 */
[----:B------:R-:W-:-:S07]  /*b530*/  IMAD.MOV.U32 R7, RZ, RZ, R16 ;  /* 0x000000ffff077224 */ /* 0x000fce00078e0010 */
.L_x_15386:
[----:B------:R-:W-:Y:S05]  /*b540*/  BSYNC.RECONVERGENT B1 ;  /* 0x0000000000017941 */ /* 0x000fea0003800200 */
.L_x_15384:
        /* <DEDUP_REMOVED lines=9> */
.L_x_15388:
[--C-:B------:R-:W-:Y:S01]  /*b5e0*/  PRMT R24, R24, 0x5410, R25.reuse ;  /* 0x0000541018187816 */ /* 0x100fe20000000019 */
[----:B------:R-:W-:Y:S01]  /*b5f0*/  IMAD.MOV.U32 R9, RZ, RZ, R6 ;  /* 0x000000ffff097224 */ /* 0x000fe200078e0006 */
[----:B------:R-:W-:Y:S01]  /*b600*/  PRMT R25, R19, 0x7610, R25 ;  /* 0x0000761013197816 */ /* 0x000fe20000000019 */
[----:B------:R-:W-:-:S07]  /*b610*/  IMAD.MOV.U32 R6, RZ, RZ, R11 ;  /* 0x000000ffff067224 */ /* 0x000fce00078e000b */
.L_x_15389:
[----:B------:R-:W-:Y:S05]  /*b620*/  BSYNC.RECONVERGENT B1 ;  /* 0x0000000000017941 */ /* 0x000fea0003800200 */
.L_x_15387:
        /* <DEDUP_REMOVED lines=9> */
.L_x_15391:
[----:B------:R-:W-:Y:S01]  /*b6c0*/  IMAD.MOV.U32 R8, RZ, RZ, R9 ;  /* 0x000000ffff087224 */ /* 0x000fe200078e0009 */
[----:B------:R-:W-:Y:S01]  /*b6d0*/  PRMT R24, R24, 0x7632, R17 ;  /* 0x0000763218187816 */ /* 0x000fe20000000011 */
[----:B------:R-:W-:-:S07]  /*b6e0*/  IMAD.MOV.U32 R9, RZ, RZ, R3 ;  /* 0x000000ffff097224 */ /* 0x000fce00078e0003 */
.L_x_15392:
[----:B------:R-:W-:Y:S05]  /*b6f0*/  BSYNC.RECONVERGENT B1 ;  /* 0x0000000000017941 */ /* 0x000fea0003800200 */
.L_x_15390:
        /* <DEDUP_REMOVED lines=9> */
.L_x_15394:
[----:B------:R-:W-:Y:S01]  /*b790*/  IMAD.MOV.U32 R13, RZ, RZ, R8 ;  /* 0x000000ffff0d7224 */ /* 0x000fe200078e0008 */
[--C-:B------:R-:W-:Y:S01]  /*b7a0*/  PRMT R14, R14, 0x5410, R24.reuse ;  /* 0x000054100e0e7816 */ /* 0x100fe20000000018 */
[----:B------:R-:W-:Y:S01]  /*b7b0*/  IMAD.MOV.U32 R8, RZ, RZ, R15 ;  /* 0x000000ffff087224 */ /* 0x000fe200078e000f */
[----:B------:R-:W-:-:S07]  /*b7c0*/  PRMT R24, R19, 0x7632, R24 ;  /* 0x0000763213187816 */ /* 0x000fce0000000018 */
.L_x_15395:
[----:B------:R-:W-:Y:S05]  /*b7d0*/  BSYNC.RECONVERGENT B1 ;  /* 0x0000000000017941 */ /* 0x000fea0003800200 */
.L_x_15393:
        /* <DEDUP_REMOVED lines=9> */
.L_x_15396:
[----:B------:R-:W-:Y:S01]  /*b870*/  IMAD.MOV.U32 R11, RZ, RZ, R10 ;  /* 0x000000ffff0b7224 */ /* 0x000fe200078e000a */
[----:B------:R-:W-:Y:S01]  /*b880*/  PRMT R0, R14, 0x5432, R0 ;  /* 0x000054320e007816 */ /* 0x000fe20000000000 */
[----:B------:R-:W-:Y:S02]  /*b890*/  IMAD.MOV.U32 R3, RZ, RZ, R12 ;  /* 0x000000ffff037224 */ /* 0x000fe400078e000c */
[----:B------:R-:W-:-:S07]  /*b8a0*/  IMAD.MOV.U32 R10, RZ, RZ, R13 ;  /* 0x000000ffff0a7224 */ /* 0x000fce00078e000d */
.L_x_15230:
[----:B------:R-:W-:Y:S05]  /*b8b0*/  BSYNC.RECONVERGENT B0 ;  /* 0x0000000000007941 */ /* 0x000fea0003800200 */
.L_x_15229:
        /* <DEDUP_REMOVED lines=42> */
.L_x_15400:
[----:B------:R-:W-:Y:S01]  /*bb60*/  IMAD.MOV.U32 R32, RZ, RZ, R5 ;  /* 0x000000ffff207224 */ /* 0x000fe200078e0005 */
[C---:B------:R-:W-:Y:S01]  /*bb70*/  PRMT R3, R28.reuse, 0x7632, R3 ;  /* 0x000076321c037816 */ /* 0x040fe20000000003 */
[----:B------:R-:W-:Y:S01]  /*bb80*/  IMAD.MOV.U32 R5, RZ, RZ, R4 ;  /* 0x000000ffff057224 */ /* 0x000fe200078e0004 */
[----:B------:R-:W-:-:S07]  /*bb90*/  PRMT R28, R28, 0x5410, R28 ;  /* 0x000054101c1c7816 */ /* 0x000fce000000001c */
.L_x_15401:
[----:B------:R-:W-:Y:S05]  /*bba0*/  BSYNC.RECONVERGENT B1 ;  /* 0x0000000000017941 */ /* 0x000fea0003800200 */
.L_x_15399:
        /* <DEDUP_REMOVED lines=9> */
.L_x_15403:
[----:B------:R-:W-:Y:S01]  /*bc40*/  IMAD.MOV.U32 R23, RZ, RZ, R32 ;  /* 0x000000ffff177224 */ /* 0x000fe200078e0020 */
[----:B------:R-:W-:Y:S01]  /*bc50*/  PRMT R4, R3, 0x7610, R4 ;  /* 0x0000761003047816 */ /* 0x000fe20000000004 */
[----:B------:R-:W-:Y:S01]  /*bc60*/  IMAD.MOV.U32 R32, RZ, RZ, R7 ;  /* 0x000000ffff207224 */ /* 0x000fe200078e0007 */
[----:B------:R-:W-:-:S07]  /*bc70*/  PRMT R3, R25, 0x7632, R3 ;  /* 0x0000763219037816 */ /* 0x000fce0000000003 */
.L_x_15404:
[----:B------:R-:W-:Y:S05]  /*bc80*/  BSYNC.RECONVERGENT B1 ;  /* 0x0000000000017941 */ /* 0x000fea0003800200 */
.L_x_15402:
        /* <DEDUP_REMOVED lines=9> */
.L_x_15406:
[----:B------:R-:W-:Y:S01]  /*bd20*/  IMAD.MOV.U32 R34, RZ, RZ, R23 ;  /* 0x000000ffff227224 */ /* 0x000fe200078e0017 */
[----:B------:R-:W-:Y:S01]  /*bd30*/  PRMT R3, R3, 0x5410, R4 ;  /* 0x0000541003037816 */ /* 0x000fe20000000004 */
[----:B------:R-:W-:Y:S01]  /*bd40*/  IMAD.MOV.U32 R23, RZ, RZ, R6 ;  /* 0x000000ffff177224 */ /* 0x000fe200078e0006 */
[----:B------:R-:W-:-:S07]  /*bd50*/  PRMT R4, R25, 0x7610, R4 ;  /* 0x0000761019047816 */ /* 0x000fce0000000004 */
.L_x_15407:
[----:B------:R-:W-:Y:S05]  /*bd60*/  BSYNC.RECONVERGENT B1 ;  /* 0x0000000000017941 */ /* 0x000fea0003800200 */
.L_x_15405:
        /* <DEDUP_REMOVED lines=9> */
.L_x_15409:
[----:B------:R-:W-:Y:S01]  /*be00*/  IMAD.MOV.U32 R7, RZ, RZ, R34 ;  /* 0x000000ffff077224 */ /* 0x000fe200078e0022 */
[----:B------:R-:W-:Y:S01]  /*be10*/  PRMT R4, R4, 0x7610, R3 ;  /* 0x0000761004047816 */ /* 0x000fe20000000003 */
[----:B------:R-:W-:Y:S01]  /*be20*/  IMAD.MOV.U32 R34, RZ, RZ, R9 ;  /* 0x000000ffff227224 */ /* 0x000fe200078e0009 */
[----:B------:R-:W-:-:S07]  /*be30*/  PRMT R3, R3, 0x7610, R24 ;  /* 0x0000761003037816 */ /* 0x000fce0000000018 */
.L_x_15410:
[----:B------:R-:W-:Y:S05]  /*be40*/  BSYNC.RECONVERGENT B1 ;  /* 0x0000000000017941 */ /* 0x000fea0003800200 */
.L_x_15408:
        /* <DEDUP_REMOVED lines=9> */
.L_x_15412:
[----:B------:R-:W-:Y:S01]  /*bee0*/  IMAD.MOV.U32 R6, RZ, RZ, R7 ;  /* 0x000000ffff067224 */ /* 0x000fe200078e0007 */
[----:B------:R-:W-:Y:S01]  /*bef0*/  PRMT R9, R9, 0x7610, R4 ;  /* 0x0000761009097816 */ /* 0x000fe20000000004 */
[----:B------:R-:W-:Y:S01]  /*bf00*/  IMAD.MOV.U32 R7, RZ, RZ, R8 ;  /* 0x000000ffff077224 */ /* 0x000fe200078e0008 */
[----:B------:R-:W-:-:S07]  /*bf10*/  PRMT R4, R4, 0x5410, R24 ;  /* 0x0000541004047816 */ /* 0x000fce0000000018 */
.L_x_15413:
[----:B------:R-:W-:Y:S05]  /*bf20*/  BSYNC.RECONVERGENT B1 ;  /* 0x0000000000017941 */ /* 0x000fea0003800200 */
.L_x_15411:
        /* <DEDUP_REMOVED lines=9> */
.L_x_15415:
[----:B------:R-:W-:Y:S01]  /*bfc0*/  IMAD.MOV.U32 R25, RZ, RZ, R6 ;  /* 0x000000ffff197224 */ /* 0x000fe200078e0006 */
[----:B------:R-:W-:Y:S01]  /*bfd0*/  PRMT R8, R8, 0x7610, R9 ;  /* 0x0000761008087816 */ /* 0x000fe20000000009 */
[----:B------:R-:W-:Y:S01]  /*bfe0*/  IMAD.MOV.U32 R6, RZ, RZ, R11 ;  /* 0x000000ffff067224 */ /* 0x000fe200078e000b */
[----:B------:R-:W-:-:S07]  /*bff0*/  PRMT R9, R9, 0x7610, R0 ;  /* 0x0000761009097816 */ /* 0x000fce0000000000 */
.L_x_15416:
[----:B------:R-:W-:Y:S05]  /*c000*/  BSYNC.RECONVERGENT B1 ;  /* 0x0000000000017941 */ /* 0x000fea0003800200 */
.L_x_15414:
        /* <DEDUP_REMOVED lines=9> */
.L_x_15418:
[----:B------:R-:W-:Y:S01]  /*c0a0*/  PRMT R0, R0, 0x7610, R8 ;  /* 0x0000761000007816 */ /* 0x000fe20000000008 */
[----:B------:R-:W-:Y:S02]  /*c0b0*/  IMAD.MOV.U32 R11, RZ, RZ, R25 ;  /* 0x000000ffff0b7224 */ /* 0x000fe400078e0019 */
[----:B------:R-:W-:Y:S01]  /*c0c0*/  IMAD.MOV.U32 R25, RZ, RZ, R10 ;  /* 0x000000ffff197224 */ /* 0x000fe200078e000a */
[----:B------:R-:W-:-:S07]  /*c0d0*/  PRMT R8, R8, 0x5410, R0 ;  /* 0x0000541008087816 */ /* 0x000fce0000000000 */
.L_x_15419:
[----:B------:R-:W-:Y:S05]  /*c0e0*/  BSYNC.RECONVERGENT B1 ;  /* 0x0000000000017941 */ /* 0x000fea0003800200 */
.L_x_15417:
        /* <DEDUP_REMOVED lines=16> */
.L_x_15421:
[----:B------:R-:W-:Y:S01]  /*c1f0*/  IMAD.MOV.U32 R10, RZ, RZ, R5 ;  /* 0x000000ffff0a7224 */ /* 0x000fe200078e0005 */
[----:B------:R-:W-:Y:S01]  /*c200*/  PRMT R19, R19, 0x7610, R28 ;  /* 0x0000761013137816 */ /* 0x000fe2000000001c */
[----:B------:R-:W-:Y:S01]  /*c210*/  IMAD.MOV.U32 R5, RZ, RZ, R32 ;  /* 0x000000ffff057224 */ /* 0x000fe200078e0020 */
[----:B------:R-:W-:-:S07]  /*c220*/  PRMT R28, R28, 0x5410, R3 ;  /* 0x000054101c1c7816 */ /* 0x000fce0000000003 */
.L_x_15422:
[----:B------:R-:W-:Y:S05]  /*c230*/  BSYNC.RECONVERGENT B1 ;  /* 0x0000000000017941 */ /* 0x000fea0003800200 */
.L_x_15420:
        /* <DEDUP_REMOVED lines=9> */
.L_x_15424:
[----:B------:R-:W-:Y:S01]  /*c2d0*/  IMAD.MOV.U32 R27, RZ, RZ, R10 ;  /* 0x000000ffff1b7224 */ /* 0x000fe200078e000a */
[C---:B------:R-:W-:Y:S01]  /*c2e0*/  PRMT R0, R19.reuse, 0x7632, R0 ;  /* 0x0000763213007816 */ /* 0x040fe20000000000 */
[----:B------:R-:W-:Y:S01]  /*c2f0*/  IMAD.MOV.U32 R10, RZ, RZ, R23 ;  /* 0x000000ffff0a7224 */ /* 0x000fe200078e0017 */
[----:B------:R-:W-:-:S07]  /*c300*/  PRMT R19, R19, 0x5410, R4 ;  /* 0x0000541013137816 */ /* 0x000fce0000000004 */
.L_x_15425:
[----:B------:R-:W-:Y:S05]  /*c310*/  BSYNC.RECONVERGENT B1 ;  /* 0x0000000000017941 */ /* 0x000fea0003800200 */
.L_x_15423:
        /* <DEDUP_REMOVED lines=9> */
.L_x_15427:
[----:B------:R-:W-:Y:S01]  /*c3b0*/  IMAD.MOV.U32 R24, RZ, RZ, R27 ;  /* 0x000000ffff187224 */ /* 0x000fe200078e001b */
[----:B------:R-:W-:Y:S01]  /*c3c0*/  PRMT R23, R23, 0x5410, R0 ;  /* 0x0000541017177816 */ /* 0x000fe20000000000 */
[----:B------:R-:W-:Y:S01]  /*c3d0*/  IMAD.MOV.U32 R27, RZ, RZ, R34 ;  /* 0x000000ffff1b7224 */ /* 0x000fe200078e0022 */
[----:B------:R-:W-:-:S07]  /*c3e0*/  PRMT R0, R3, 0x7632, R0 ;  /* 0x0000763203007816 */ /* 0x000fce0000000000 */
.L_x_15428:
[----:B------:R-:W-:Y:S05]  /*c3f0*/  BSYNC.RECONVERGENT B1 ;  /* 0x0000000000017941 */ /* 0x000fea0003800200 */
.L_x_15426:
        /* <DEDUP_REMOVED lines=9> */
.L_x_15430:
[C---:B------:R-:W-:Y:S01]  /*c490*/  PRMT R4, R23.reuse, 0x7632, R4 ;  /* 0x0000763217047816 */ /* 0x040fe20000000004 */
[----:B------:R-:W-:Y:S02]  /*c4a0*/  IMAD.MOV.U32 R3, RZ, RZ, R24 ;  /* 0x000000ffff037224 */ /* 0x000fe400078e0018 */
[----:B------:R-:W-:Y:S01]  /*c4b0*/  IMAD.MOV.U32 R24, RZ, RZ, R7 ;  /* 0x000000ffff187224 */ /* 0x000fe200078e0007 */
[----:B------:R-:W-:-:S07]  /*c4c0*/  PRMT R23, R23, 0x7610, R4 ;  /* 0x0000761017177816 */ /* 0x000fce0000000004 */
.L_x_15431:
[----:B------:R-:W-:Y:S05]  /*c4d0*/  BSYNC.RECONVERGENT B1 ;  /* 0x0000000000017941 */ /* 0x000fea0003800200 */
.L_x_15429:
        /* <DEDUP_REMOVED lines=9> */
.L_x_15433:
[----:B------:R-:W-:Y:S01]  /*c570*/  IMAD.MOV.U32 R30, RZ, RZ, R3 ;  /* 0x000000ffff1e7224 */ /* 0x000fe200078e0003 */
[----:B------:R-:W-:Y:S01]  /*c580*/  PRMT R4, R9, 0x5432, R4 ;  /* 0x0000543209047816 */ /* 0x000fe20000000004 */
[----:B------:R-:W-:-:S07]  /*c590*/  IMAD.MOV.U32 R3, RZ, RZ, R6 ;  /* 0x000000ffff037224 */ /* 0x000fce00078e0006 */
.L_x_15434:
[----:B------:R-:W-:Y:S05]  /*c5a0*/  BSYNC.RECONVERGENT B1 ;  /* 0x0000000000017941 */ /* 0x000fea0003800200 */
.L_x_15432:
        /* <DEDUP_REMOVED lines=9> */
.L_x_15436:
[----:B------:R-:W-:Y:S01]  /*c640*/  IMAD.MOV.U32 R6, RZ, RZ, R30 ;  /* 0x000000ffff067224 */ /* 0x000fe200078e001e */
[----:B------:R-:W-:Y:S01]  /*c650*/  PRMT R7, R7, 0x7610, R4 ;  /* 0x0000761007077816 */ /* 0x000fe20000000004 */
[----:B------:R-:W-:Y:S01]  /*c660*/  IMAD.MOV.U32 R30, RZ, RZ, R25 ;  /* 0x000000ffff1e7224 */ /* 0x000fe200078e0019 */
[----:B------:R-:W-:-:S07]  /*c670*/  PRMT R4, R4, 0x7610, R8 ;  /* 0x0000761004047816 */ /* 0x000fce0000000008 */
.L_x_15437:
[----:B------:R-:W-:Y:S05]  /*c680*/  BSYNC.RECONVERGENT B1 ;  /* 0x0000000000017941 */ /* 0x000fea0003800200 */
.L_x_15435:
        /* <DEDUP_REMOVED lines=9> */
.L_x_15439:
[----:B------:R-:W-:Y:S01]  /*c720*/  IMAD.MOV.U32 R8, RZ, RZ, R6 ;  /* 0x000000ffff087224 */ /* 0x000fe200078e0006 */
[----:B------:R-:W-:Y:S01]  /*c730*/  PRMT R7, R7, 0x7632, R0 ;  /* 0x0000763207077816 */ /* 0x000fe20000000000 */
[----:B------:R-:W-:-:S07]  /*c740*/  IMAD.MOV.U32 R6, RZ, RZ, R11 ;  /* 0x000000ffff067224 */ /* 0x000fce00078e000b */
.L_x_15440:
[----:B------:R-:W-:Y:S05]  /*c750*/  BSYNC.RECONVERGENT B1 ;  /* 0x0000000000017941 */ /* 0x000fea0003800200 */
.L_x_15438:
        /* <DEDUP_REMOVED lines=16> */
.L_x_15442:
[----:B------:R-:W-:Y:S01]  /*c860*/  IMAD.MOV.U32 R26, RZ, RZ, R5 ;  /* 0x000000ffff1a7224 */ /* 0x000fe200078e0005 */
[----:B------:R-:W-:Y:S01]  /*c870*/  PRMT R0, R0, 0x7610, R28 ;  /* 0x0000761000007816 */ /* 0x000fe2000000001c */
[----:B------:R-:W-:Y:S01]  /*c880*/  IMAD.MOV.U32 R5, RZ, RZ, R10 ;  /* 0x000000ffff057224 */ /* 0x000fe200078e000a */
[----:B------:R-:W-:-:S07]  /*c890*/  PRMT R28, R28, 0x7610, R19 ;  /* 0x000076101c1c7816 */ /* 0x000fce0000000013 */
.L_x_15443:
[----:B------:R-:W-:Y:S05]  /*c8a0*/  BSYNC.RECONVERGENT B1 ;  /* 0x0000000000017941 */ /* 0x000fea0003800200 */
.L_x_15441:
        /* <DEDUP_REMOVED lines=9> */
.L_x_15445:
[----:B------:R-:W-:Y:S01]  /*c940*/  IMAD.MOV.U32 R9, RZ, RZ, R26 ;  /* 0x000000ffff097224 */ /* 0x000fe200078e001a */
[C---:B------:R-:W-:Y:S01]  /*c950*/  PRMT R10, R0.reuse, 0x7632, R10 ;  /* 0x00007632000a7816 */ /* 0x040fe2000000000a */
[----:B------:R-:W-:Y:S01]  /*c960*/  IMAD.MOV.U32 R26, RZ, RZ, R27 ;  /* 0x000000ffff1a7224 */ /* 0x000fe200078e001b */
[----:B------:R-:W-:-:S07]  /*c970*/  PRMT R0, R0, 0x5410, R0 ;  /* 0x0000541000007816 */ /* 0x000fce0000000000 */
.L_x_15446:
[----:B------:R-:W-:Y:S05]  /*c980*/  BSYNC.RECONVERGENT B1 ;  /* 0x0000000000017941 */ /* 0x000fea0003800200 */
.L_x_15444:
        /* <DEDUP_REMOVED lines=9> */
.L_x_15448:
[----:B------:R-:W-:Y:S01]  /*ca20*/  IMAD.MOV.U32 R32, RZ, RZ, R9 ;  /* 0x000000ffff207224 */ /* 0x000fe200078e0009 */
[----:B------:R-:W-:Y:S01]  /*ca30*/  PRMT R10, R23, 0x5432, R10 ;  /* 0x00005432170a7816 */ /* 0x000fe2000000000a */
[----:B------:R-:W-:-:S07]  /*ca40*/  IMAD.MOV.U32 R9, RZ, RZ, R24 ;  /* 0x000000ffff097224 */ /* 0x000fce00078e0018 */
.L_x_15449:
[----:B------:R-:W-:Y:S05]  /*ca50*/  BSYNC.RECONVERGENT B1 ;  /* 0x0000000000017941 */ /* 0x000fea0003800200 */
.L_x_15447:
        /* <DEDUP_REMOVED lines=9> */
.L_x_15451:
[----:B------:R-:W-:Y:S01]  /*caf0*/  IMAD.MOV.U32 R11, RZ, RZ, R32 ;  /* 0x000000ffff0b7224 */ /* 0x000fe200078e0020 */
[----:B------:R-:W-:Y:S01]  /*cb00*/  PRMT R19, R19, 0x7610, R10 ;  /* 0x0000761013137816 */ /* 0x000fe2000000000a */
[----:B------:R-:W-:Y:S01]  /*cb10*/  IMAD.MOV.U32 R32, RZ, RZ, R3 ;  /* 0x000000ffff207224 */ /* 0x000fe200078e0003 */
[----:B------:R-:W-:-:S07]  /*cb20*/  PRMT R10, R10, 0x5410, R4 ;  /* 0x000054100a0a7816 */ /* 0x000fce0000000004 */
.L_x_15452:
[----:B------:R-:W-:Y:S05]  /*cb30*/  BSYNC.RECONVERGENT B1 ;  /* 0x0000000000017941 */ /* 0x000fea0003800200 */
.L_x_15450:
        /* <DEDUP_REMOVED lines=9> */
.L_x_15454:
[----:B------:R-:W-:Y:S01]  /*cbd0*/  IMAD.MOV.U32 R3, RZ, RZ, R11 ;  /* 0x000000ffff037224 */ /* 0x000fe200078e000b */
[C---:B------:R-:W-:Y:S01]  /*cbe0*/  PRMT R0, R19.reuse, 0x7632, R0 ;  /* 0x0000763213007816 */ /* 0x040fe20000000000 */
[----:B------:R-:W-:Y:S01]  /*cbf0*/  IMAD.MOV.U32 R11, RZ, RZ, R30 ;  /* 0x000000ffff0b7224 */ /* 0x000fe200078e001e */
[----:B------:R-:W-:-:S07]  /*cc00*/  PRMT R19, R19, 0x7610, R4 ;  /* 0x0000761013137816 */ /* 0x000fce0000000004 */
.L_x_15455:
[----:B------:R-:W-:Y:S05]  /*cc10*/  BSYNC.RECONVERGENT B1 ;  /* 0x0000000000017941 */ /* 0x000fea0003800200 */
.L_x_15453:
        /* <DEDUP_REMOVED lines=9> */
.L_x_15457:
[----:B------:R-:W-:Y:S01]  /*ccb0*/  IMAD.MOV.U32 R23, RZ, RZ, R3 ;  /* 0x000000ffff177224 */ /* 0x000fe200078e0003 */
[----:B------:R-:W-:Y:S01]  /*ccc0*/  PRMT R4, R0, 0x7610, R4 ;  /* 0x0000761000047816 */ /* 0x000fe20000000004 */
[----:B------:R-:W-:Y:S01]  /*ccd0*/  IMAD.MOV.U32 R3, RZ, RZ, R6 ;  /* 0x000000ffff037224 */ /* 0x000fe200078e0006 */
[----:B------:R-:W-:-:S07]  /*cce0*/  PRMT R0, R7, 0x7632, R0 ;  /* 0x0000763207007816 */ /* 0x000fce0000000000 */
.L_x_15458:
[----:B------:R-:W-:Y:S05]  /*ccf0*/  BSYNC.RECONVERGENT B1 ;  /* 0x0000000000017941 */ /* 0x000fea0003800200 */
.L_x_15456:
        /* <DEDUP_REMOVED lines=9> */
.L_x_15460:
[----:B------:R-:W-:Y:S01]  /*cd90*/  IMAD.MOV.U32 R6, RZ, RZ, R23 ;  /* 0x000000ffff067224 */ /* 0x000fe200078e0017 */
[----:B------:R-:W-:Y:S01]  /*cda0*/  PRMT R4, R7, 0x5410, R4 ;  /* 0x0000541007047816 */ /* 0x000fe20000000004 */
[----:B------:R-:W-:-:S07]  /*cdb0*/  IMAD.MOV.U32 R23, RZ, RZ, R8 ;  /* 0x000000ffff177224 */ /* 0x000fce00078e0008 */
.L_x_15461:
[----:B------:R-:W-:Y:S05]  /*cdc0*/  BSYNC.RECONVERGENT B1 ;  /* 0x0000000000017941 */ /* 0x000fea0003800200 */
.L_x_15459:
        /* <DEDUP_REMOVED lines=16> */
.L_x_15463:
[----:B------:R-:W-:Y:S01]  /*ced0*/  IMAD.MOV.U32 R8, RZ, RZ, R5 ;  /* 0x000000ffff087224 */ /* 0x000fe200078e0005 */
[----:B------:R-:W-:Y:S01]  /*cee0*/  PRMT R7, R7, 0x7610, R28 ;  /* 0x0000761007077816 */ /* 0x000fe2000000001c */
[----:B------:R-:W-:Y:S01]  /*cef0*/  IMAD.MOV.U32 R5, RZ, RZ, R26 ;  /* 0x000000ffff057224 */ /* 0x000fe200078e001a */
[----:B------:R-:W-:-:S07]  /*cf00*/  PRMT R28, R28, 0x7610, R0 ;  /* 0x000076101c1c7816 */ /* 0x000fce0000000000 */
.L_x_15464:
[----:B------:R-:W-:Y:S05]  /*cf10*/  BSYNC.RECONVERGENT B1 ;  /* 0x0000000000017941 */ /* 0x000fea0003800200 */
.L_x_15462:
        /* <DEDUP_REMOVED lines=9> */
.L_x_15466:
[----:B------:R-:W-:Y:S01]  /*cfb0*/  IMAD.MOV.U32 R17, RZ, RZ, R8 ;  /* 0x000000ffff117224 */ /* 0x000fe200078e0008 */
[----:B------:R-:W-:Y:S01]  /*cfc0*/  PRMT R0, R0, 0x7610, R7 ;  /* 0x0000761000007816 */ /* 0x000fe20000000007 */
[----:B------:R-:W-:Y:S01]  /*cfd0*/  IMAD.MOV.U32 R8, RZ, RZ, R9 ;  /* 0x000000ffff087224 */ /* 0x000fe200078e0009 */
[----:B------:R-:W-:-:S07]  /*cfe0*/  PRMT R7, R7, 0x5410, R10 ;  /* 0x0000541007077816 */ /* 0x000fce000000000a */
.L_x_15467:
[----:B------:R-:W-:Y:S05]  /*cff0*/  BSYNC.RECONVERGENT B1 ;  /* 0x0000000000017941 */ /* 0x000fea0003800200 */
.L_x_15465:
        /* <DEDUP_REMOVED lines=9> */
.L_x_15469:
[----:B------:R-:W-:Y:S01]  /*d090*/  IMAD.MOV.U32 R22, RZ, RZ, R17 ;  /* 0x000000ffff167224 */ /* 0x000fe200078e0011 */
[C---:B------:R-:W-:Y:S01]  /*d0a0*/  PRMT R7, R0.reuse, 0x7632, R7 ;  /* 0x0000763200077816 */ /* 0x040fe20000000007 */
[----:B------:R-:W-:Y:S01]  /*d0b0*/  IMAD.MOV.U32 R17, RZ, RZ, R32 ;  /* 0x000000ffff117224 */ /* 0x000fe200078e0020 */
[----:B------:R-:W-:-:S07]  /*d0c0*/  PRMT R0, R0, 0x7610, R10 ;  /* 0x0000761000007816 */ /* 0x000fce000000000a */
.L_x_15470:
[----:B------:R-:W-:Y:S05]  /*d0d0*/  BSYNC.RECONVERGENT B1 ;  /* 0x0000000000017941 */ /* 0x000fea0003800200 */
.L_x_15468:
        /* <DEDUP_REMOVED lines=9> */
.L_x_15472:
[----:B------:R-:W-:Y:S01]  /*d170*/  IMAD.MOV.U32 R10, RZ, RZ, R22 ;  /* 0x000000ffff0a7224 */ /* 0x000fe200078e0016 */
[----:B------:R-:W-:Y:S01]  /*d180*/  PRMT R9, R9, 0x5410, R7 ;  /* 0x0000541009097816 */ /* 0x000fe20000000007 */
[----:B------:R-:W-:Y:S01]  /*d190*/  IMAD.MOV.U32 R22, RZ, RZ, R11 ;  /* 0x000000ffff167224 */ /* 0x000fe200078e000b */
[----:B------:R-:W-:-:S07]  /*d1a0*/  PRMT R7, R19, 0x7632, R7 ;  /* 0x0000763213077816 */ /* 0x000fce0000000007 */
.L_x_15473:
[----:B------:R-:W-:Y:S05]  /*d1b0*/  BSYNC.RECONVERGENT B1 ;  /* 0x0000000000017941 */ /* 0x000fea0003800200 */
.L_x_15471:
        /* <DEDUP_REMOVED lines=9> */
.L_x_15475:
[----:B------:R-:W-:Y:S01]  /*d250*/  IMAD.MOV.U32 R24, RZ, RZ, R10 ;  /* 0x000000ffff187224 */ /* 0x000fe200078e000a */
[----:B------:R-:W-:Y:S01]  /*d260*/  PRMT R11, R11, 0x7610, R9 ;  /* 0x000076100b0b7816 */ /* 0x000fe20000000009 */
[----:B------:R-:W-:Y:S01]  /*d270*/  IMAD.MOV.U32 R10, RZ, RZ, R3 ;  /* 0x000000ffff0a7224 */ /* 0x000fe200078e0003 */
[----:B------:R-:W-:-:S07]  /*d280*/  PRMT R9, R9, 0x5410, R0 ;  /* 0x0000541009097816 */ /* 0x000fce0000000000 */
.L_x_15476:
[----:B------:R-:W-:Y:S05]  /*d290*/  BSYNC.RECONVERGENT B1 ;  /* 0x0000000000017941 */ /* 0x000fea0003800200 */
.L_x_15474:
        /* <DEDUP_REMOVED lines=9> */
.L_x_15478:
[----:B------:R-:W-:Y:S01]  /*d330*/  IMAD.MOV.U32 R3, RZ, RZ, R24 ;  /* 0x000000ffff037224 */ /* 0x000fe200078e0018 */
[----:B------:R-:W-:Y:S01]  /*d340*/  PRMT R19, R19, 0x7610, R11 ;  /* 0x0000761013137816 */ /* 0x000fe2000000000b */
[----:B------:R-:W-:Y:S01]  /*d350*/  IMAD.MOV.U32 R24, RZ, RZ, R23 ;  /* 0x000000ffff187224 */ /* 0x000fe200078e0017 */
[----:B------:R-:W-:-:S07]  /*d360*/  PRMT R11, R11, 0x5410, R4 ;  /* 0x000054100b0b7816 */ /* 0x000fce0000000004 */
.L_x_15479:
[----:B------:R-:W-:Y:S05]  /*d370*/  BSYNC.RECONVERGENT B1 ;  /* 0x0000000000017941 */ /* 0x000fea0003800200 */
.L_x_15477:
        /* <DEDUP_REMOVED lines=9> */
.L_x_15481:
[----:B------:R-:W-:Y:S01]  /*d410*/  IMAD.MOV.U32 R23, RZ, RZ, R3 ;  /* 0x000000ffff177224 */ /* 0x000fe200078e0003 */
[C---:B------:R-:W-:Y:S01]  /*d420*/  PRMT R0, R19.reuse, 0x7632, R0 ;  /* 0x0000763213007816 */ /* 0x040fe20000000000 */
[----:B------:R-:W-:Y:S01]  /*d430*/  IMAD.MOV.U32 R3, RZ, RZ, R6 ;  /* 0x000000ffff037224 */ /* 0x000fe200078e0006 */
[----:B------:R-:W-:-:S07]  /*d440*/  PRMT R19, R19, 0x7610, R4 ;  /* 0x0000761013137816 */ /* 0x000fce0000000004 */
.L_x_15482:
[----:B------:R-:W-:Y:S05]  /*d450*/  BSYNC.RECONVERGENT B1 ;  /* 0x0000000000017941 */ /* 0x000fea0003800200 */
.L_x_15480:
        /* <DEDUP_REMOVED lines=16> */
.L_x_15484:
[----:B------:R-:W-:Y:S01]  /*d560*/  IMAD.MOV.U32 R4, RZ, RZ, R5 ;  /* 0x000000ffff047224 */ /* 0x000fe200078e0005 */
[----:B------:R-:W-:Y:S01]  /*d570*/  PRMT R6, R6, 0x7610, R28 ;  /* 0x0000761006067816 */ /* 0x000fe2000000001c */
[----:B------:R-:W-:Y:S01]  /*d580*/  IMAD.MOV.U32 R5, RZ, RZ, R8 ;  /* 0x000000ffff057224 */ /* 0x000fe200078e0008 */
[----:B------:R-:W-:-:S07]  /*d590*/  PRMT R28, R28, 0x7610, R7 ;  /* 0x000076101c1c7816 */ /* 0x000fce0000000007 */
.L_x_15485:
[----:B------:R-:W-:Y:S05]  /*d5a0*/  BSYNC.RECONVERGENT B1 ;  /* 0x0000000000017941 */ /* 0x000fea0003800200 */
.L_x_15483:
        /* <DEDUP_REMOVED lines=9> */
.L_x_15487:
[----:B------:R-:W-:Y:S01]  /*d640*/  IMAD.MOV.U32 R25, RZ, RZ, R4 ;  /* 0x000000ffff197224 */ /* 0x000fe200078e0004 */
[----:B------:R-:W-:Y:S01]  /*d650*/  PRMT R6, R6, 0x7632, R0 ;  /* 0x0000763206067816 */ /* 0x000fe20000000000 */
[----:B------:R-:W-:-:S07]  /*d660*/  IMAD.MOV.U32 R4, RZ, RZ, R17 ;  /* 0x000000ffff047224 */ /* 0x000fce00078e0011 */
.L_x_15488:
[----:B------:R-:W-:Y:S05]  /*d670*/  BSYNC.RECONVERGENT B1 ;  /* 0x0000000000017941 */ /* 0x000fea0003800200 */
.L_x_15486:
        /* <DEDUP_REMOVED lines=9> */
.L_x_15490:
[----:B------:R-:W-:Y:S01]  /*d710*/  IMAD.MOV.U32 R17, RZ, RZ, R25 ;  /* 0x000000ffff117224 */ /* 0x000fe200078e0019 */
[----:B------:R-:W-:Y:S01]  /*d720*/  PRMT R8, R6, 0x7610, R8 ;  /* 0x0000761006087816 */ /* 0x000fe20000000008 */
[----:B------:R-:W-:Y:S01]  /*d730*/  IMAD.MOV.U32 R25, RZ, RZ, R22 ;  /* 0x000000ffff197224 */ /* 0x000fe200078e0016 */
[----:B------:R-:W-:-:S07]  /*d740*/  PRMT R6, R7, 0x7610, R6 ;  /* 0x0000761007067816 */ /* 0x000fce0000000006 */
.L_x_15491:
[----:B------:R-:W-:Y:S05]  /*d750*/  BSYNC.RECONVERGENT B1 ;  /* 0x0000000000017941 */ /* 0x000fea0003800200 */
.L_x_15489:
        /* <DEDUP_REMOVED lines=9> */
.L_x_15493:
[----:B------:R-:W-:Y:S01]  /*d7f0*/  PRMT R9, R8, 0x7610, R9 ;  /* 0x0000761008097816 */ /* 0x000fe20000000009 */
[----:B------:R-:W-:Y:S02]  /*d800*/  IMAD.MOV.U32 R7, RZ, RZ, R17 ;  /* 0x000000ffff077224 */ /* 0x000fe400078e0011 */
[----:B------:R-:W-:Y:S01]  /*d810*/  IMAD.MOV.U32 R17, RZ, RZ, R10 ;  /* 0x000000ffff117224 */ /* 0x000fe200078e000a */
[----:B------:R-:W-:-:S07]  /*d820*/  PRMT R8, R9, 0x7632, R8 ;  /* 0x0000763209087816 */ /* 0x000fce0000000008 */
.L_x_15494:
[----:B------:R-:W-:Y:S05]  /*d830*/  BSYNC.RECONVERGENT B1 ;  /* 0x0000000000017941 */ /* 0x000fea0003800200 */
.L_x_15492:
        /* <DEDUP_REMOVED lines=9> */
.L_x_15496:
[----:B------:R-:W-:Y:S01]  /*d8d0*/  IMAD.MOV.U32 R10, RZ, RZ, R7 ;  /* 0x000000ffff0a7224 */ /* 0x000fe200078e0007 */
[----:B------:R-:W-:Y:S01]  /*d8e0*/  PRMT R9, R11, 0x5432, R9 ;  /* 0x000054320b097816 */ /* 0x000fe20000000009 */
[----:B------:R-:W-:-:S07]  /*d8f0*/  IMAD.MOV.U32 R7, RZ, RZ, R24 ;  /* 0x000000ffff077224 */ /* 0x000fce00078e0018 */
.L_x_15497:
[----:B------:R-:W-:Y:S05]  /*d900*/  BSYNC.RECONVERGENT B1 ;  /* 0x0000000000017941 */ /* 0x000fea0003800200 */
.L_x_15495:
        /* <DEDUP_REMOVED lines=9> */
.L_x_15499:
[----:B------:R-:W-:Y:S01]  /*d9a0*/  IMAD.MOV.U32 R20, RZ, RZ, R10 ;  /* 0x000000ffff147224 */ /* 0x000fe200078e000a */
[----:B------:R-:W-:Y:S01]  /*d9b0*/  PRMT R0, R0, 0x7610, R9 ;  /* 0x0000761000007816 */ /* 0x000fe20000000009 */
[----:B------:R-:W-:Y:S01]  /*d9c0*/  IMAD.MOV.U32 R10, RZ, RZ, R3 ;  /* 0x000000ffff0a7224 */ /* 0x000fe200078e0003 */
[----:B------:R-:W-:-:S07]  /*d9d0*/  PRMT R9, R9, 0x7610, R19 ;  /* 0x0000761009097816 */ /* 0x000fce0000000013 */
.L_x_15500:
[----:B------:R-:W-:Y:S05]  /*d9e0*/  BSYNC.RECONVERGENT B1 ;  /* 0x0000000000017941 */ /* 0x000fea0003800200 */
.L_x_15498:
        /* <DEDUP_REMOVED lines=9> */
.L_x_15502:
[----:B------:R-:W-:Y:S01]  /*da80*/  IMAD.MOV.U32 R3, RZ, RZ, R20 ;  /* 0x000000ffff037224 */ /* 0x000fe200078e0014 */
[--C-:B------:R-:W-:Y:S01]  /*da90*/  PRMT R8, R8, 0x7610, R0.reuse ;  /* 0x0000761008087816 */ /* 0x100fe20000000000 */
[----:B------:R-:W-:Y:S01]  /*daa0*/  IMAD.MOV.U32 R20, RZ, RZ, R23 ;  /* 0x000000ffff147224 */ /* 0x000fe200078e0017 */
[----:B------:R-:W-:-:S07]  /*dab0*/  PRMT R0, R0, 0x5410, R0 ;  /* 0x0000541000007816 */ /* 0x000fce0000000000 */
.L_x_15503:
[----:B------:R-:W-:Y:S05]  /*dac0*/  BSYNC.RECONVERGENT B1 ;  /* 0x0000000000017941 */ /* 0x000fea0003800200 */
.L_x_15501:
        /* <DEDUP_REMOVED lines=16> */
.L_x_15505:
[----:B------:R-:W-:Y:S01]  /*dbd0*/  IMAD.MOV.U32 R18, RZ, RZ, R5 ;  /* 0x000000ffff127224 */ /* 0x000fe200078e0005 */
[----:B------:R-:W-:Y:S01]  /*dbe0*/  PRMT R11, R11, 0x7610, R28 ;  /* 0x000076100b0b7816 */ /* 0x000fe2000000001c */
[----:B------:R-:W-:Y:S01]  /*dbf0*/  IMAD.MOV.U32 R5, RZ, RZ, R4 ;  /* 0x000000ffff057224 */ /* 0x000fe200078e0004 */
[----:B------:R-:W-:-:S07]  /*dc00*/  PRMT R28, R28, 0x7610, R6 ;  /* 0x000076101c1c7816 */ /* 0x000fce0000000006 */
.L_x_15506:
[----:B------:R-:W-:Y:S05]  /*dc10*/  BSYNC.RECONVERGENT B1 ;  /* 0x0000000000017941 */ /* 0x000fea0003800200 */
.L_x_15504:
        /* <DEDUP_REMOVED lines=9> */
.L_x_15508:
[----:B------:R-:W-:Y:S01]  /*dcb0*/  IMAD.MOV.U32 R4, RZ, RZ, R18 ;  /* 0x000000ffff047224 */ /* 0x000fe200078e0012 */
[----:B------:R-:W-:Y:S01]  /*dcc0*/  PRMT R15, R15, 0x7610, R11 ;  /* 0x000076100f0f7816 */ /* 0x000fe2000000000b */
[----:B------:R-:W-:Y:S01]  /*dcd0*/  IMAD.MOV.U32 R18, RZ, RZ, R25 ;  /* 0x000000ffff127224 */ /* 0x000fe200078e0019 */
[----:B------:R-:W-:-:S07]  /*dce0*/  PRMT R11, R11, 0x5410, R6 ;  /* 0x000054100b0b7816 */ /* 0x000fce0000000006 */
.L_x_15509:
[----:B------:R-:W-:Y:S05]  /*dcf0*/  BSYNC.RECONVERGENT B1 ;  /* 0x0000000000017941 */ /* 0x000fea0003800200 */
.L_x_15507:
        /* <DEDUP_REMOVED lines=9> */
.L_x_15511:
[----:B------:R-:W-:Y:S01]  /*dd90*/  IMAD.MOV.U32 R6, RZ, RZ, R4 ;  /* 0x000000ffff067224 */ /* 0x000fe200078e0004 */
[C---:B------:R-:W-:Y:S01]  /*dda0*/  PRMT R0, R15.reuse, 0x7632, R0 ;  /* 0x000076320f007816 */ /* 0x040fe20000000000 */
[----:B------:R-:W-:Y:S01]  /*ddb0*/  IMAD.MOV.U32 R4, RZ, RZ, R17 ;  /* 0x000000ffff047224 */ /* 0x000fe200078e0011 */
[----:B------:R-:W-:-:S07]  /*ddc0*/  PRMT R15, R15, 0x5410, R8 ;  /* 0x000054100f0f7816 */ /* 0x000fce0000000008 */
.L_x_15512:
[----:B------:R-:W-:Y:S05]  /*ddd0*/  BSYNC.RECONVERGENT B1 ;  /* 0x0000000000017941 */ /* 0x000fea0003800200 */
.L_x_15510:
        /* <DEDUP_REMOVED lines=9> */
.L_x_15514:
[----:B------:R-:W-:Y:S01]  /*de70*/  IMAD.MOV.U32 R17, RZ, RZ, R6 ;  /* 0x000000ffff117224 */ /* 0x000fe200078e0006 */
[----:B------:R-:W-:Y:S01]  /*de80*/  PRMT R8, R0, 0x7610, R8 ;  /* 0x0000761000087816 */ /* 0x000fe20000000008 */
[----:B------:R-:W-:Y:S01]  /*de90*/  IMAD.MOV.U32 R6, RZ, RZ, R7 ;  /* 0x000000ffff067224 */ /* 0x000fe200078e0007 */
[----:B------:R-:W-:-:S07]  /*dea0*/  PRMT R0, R9, 0x7610, R0 ;  /* 0x0000761009007816 */ /* 0x000fce0000000000 */
.L_x_15515:
[----:B------:R-:W-:Y:S05]  /*deb0*/  BSYNC.RECONVERGENT B1 ;  /* 0x0000000000017941 */ /* 0x000fea0003800200 */
.L_x_15513:
        /* <DEDUP_REMOVED lines=9> */
.L_x_15517:
[----:B------:R-:W-:Y:S01]  /*df50*/  IMAD.MOV.U32 R7, RZ, RZ, R17 ;  /* 0x000000ffff077224 */ /* 0x000fe200078e0011 */
[----:B------:R-:W-:Y:S01]  /*df60*/  PRMT R19, R19, 0x5410, R8 ;  /* 0x0000541013137816 */ /* 0x000fe20000000008 */
[----:B------:R-:W-:Y:S01]  /*df70*/  IMAD.MOV.U32 R17, RZ, RZ, R10 ;  /* 0x000000ffff117224 */ /* 0x000fe200078e000a */
[----:B------:R-:W-:-:S07]  /*df80*/  PRMT R8, R9, 0x7632, R8 ;  /* 0x0000763209087816 */ /* 0x000fce0000000008 */
.L_x_15518:
[----:B------:R-:W-:Y:S05]  /*df90*/  BSYNC.RECONVERGENT B1 ;  /* 0x0000000000017941 */ /* 0x000fea0003800200 */
.L_x_15516:
        /* <DEDUP_REMOVED lines=9> */
.L_x_15520:
[----:B------:R-:W-:Y:S01]  /*e030*/  IMAD.MOV.U32 R10, RZ, RZ, R7 ;  /* 0x000000ffff0a7224 */ /* 0x000fe200078e0007 */
[----:B------:R-:W-:Y:S01]  /*e040*/  PRMT R22, R22, 0x7610, R19 ;  /* 0x0000761016167816 */ /* 0x000fe20000000013 */
[----:B------:R-:W-:Y:S01]  /*e050*/  IMAD.MOV.U32 R7, RZ, RZ, R20 ;  /* 0x000000ffff077224 */ /* 0x000fe200078e0014 */
[----:B------:R-:W-:-:S07]  /*e060*/  PRMT R19, R19, 0x7610, R0 ;  /* 0x0000761013137816 */ /* 0x000fce0000000000 */
.L_x_15521:
[----:B------:R-:W-:Y:S05]  /*e070*/  BSYNC.RECONVERGENT B1 ;  /* 0x0000000000017941 */ /* 0x000fea0003800200 */
.L_x_15519:
        /* <DEDUP_REMOVED lines=9> */
.L_x_15523:
[----:B------:R-:W-:Y:S01]  /*e110*/  IMAD.MOV.U32 R9, RZ, RZ, R10 ;  /* 0x000000ffff097224 */ /* 0x000fe200078e000a */
[----:B------:R-:W-:Y:S01]  /*e120*/  PRMT R0, R0, 0x7610, R22 ;  /* 0x0000761000007816 */ /* 0x000fe20000000016 */
[----:B------:R-:W-:Y:S01]  /*e130*/  IMAD.MOV.U32 R10, RZ, RZ, R3 ;  /* 0x000000ffff0a7224 */ /* 0x000fe200078e0003 */
[----:B------:R-:W-:-:S07]  /*e140*/  PRMT R22, R22, 0x7610, R8 ;  /* 0x0000761016167816 */ /* 0x000fce0000000008 */
.L_x_15524:
[----:B------:R-:W-:Y:S05]  /*e150*/  BSYNC.RECONVERGENT B1 ;  /* 0x0000000000017941 */ /* 0x000fea0003800200 */
.L_x_15522:
        /* <DEDUP_REMOVED lines=16> */
.L_x_15526:
[----:B------:R-:W-:Y:S01]  /*e260*/  IMAD.MOV.U32 R20, RZ, RZ, R5 ;  /* 0x000000ffff147224 */ /* 0x000fe200078e0005 */
[----:B------:R-:W-:Y:S01]  /*e270*/  PRMT R8, R8, 0x7610, R28 ;  /* 0x0000761008087816 */ /* 0x000fe2000000001c */
[----:B------:R-:W-:Y:S01]  /*e280*/  IMAD.MOV.U32 R5, RZ, RZ, R18 ;  /* 0x000000ffff057224 */ /* 0x000fe200078e0012 */
[----:B------:R-:W-:-:S07]  /*e290*/  PRMT R28, R28, 0x7610, R11 ;  /* 0x000076101c1c7816 */ /* 0x000fce000000000b */
.L_x_15527:
[----:B------:R-:W-:Y:S05]  /*e2a0*/  BSYNC.RECONVERGENT B1 ;  /* 0x0000000000017941 */ /* 0x000fea0003800200 */
.L_x_15525:
        /* <DEDUP_REMOVED lines=9> */
.L_x_15529:
[----:B------:R-:W-:Y:S01]  /*e340*/  IMAD.MOV.U32 R23, RZ, RZ, R20 ;  /* 0x000000ffff177224 */ /* 0x000fe200078e0014 */
[----:B------:R-:W-:Y:S01]  /*e350*/  PRMT R18, R18, 0x7610, R8 ;  /* 0x0000761012127816 */ /* 0x000fe20000000008 */
[----:B------:R-:W-:Y:S01]  /*e360*/  IMAD.MOV.U32 R20, RZ, RZ, R4 ;  /* 0x000000ffff147224 */ /* 0x000fe200078e0004 */
[----:B------:R-:W-:-:S07]  /*e370*/  PRMT R8, R8, 0x7610, R15 ;  /* 0x0000761008087816 */ /* 0x000fce000000000f */
.L_x_15530:
[----:B------:R-:W-:Y:S05]  /*e380*/  BSYNC.RECONVERGENT B1 ;  /* 0x0000000000017941 */ /* 0x000fea0003800200 */
.L_x_15528:
        /* <DEDUP_REMOVED lines=9> */
.L_x_15532:
[----:B------:R-:W-:Y:S01]  /*e420*/  IMAD.MOV.U32 R16, RZ, RZ, R23 ;  /* 0x000000ffff107224 */ /* 0x000fe200078e0017 */
[----:B------:R-:W-:Y:S01]  /*e430*/  PRMT R18, R18, 0x5432, R0 ;  /* 0x0000543212127816 */ /* 0x000fe20000000000 */
[----:B------:R-:W-:-:S07]  /*e440*/  IMAD.MOV.U32 R23, RZ, RZ, R6 ;  /* 0x000000ffff177224 */ /* 0x000fce00078e0006 */
.L_x_15533:
[----:B------:R-:W-:Y:S05]  /*e450*/  BSYNC.RECONVERGENT B1 ;  /* 0x0000000000017941 */ /* 0x000fea0003800200 */
.L_x_15531:
        /* <DEDUP_REMOVED lines=9> */
.L_x_15535:
[----:B------:R-:W-:Y:S01]  /*e4f0*/  IMAD.MOV.U32 R11, RZ, RZ, R16 ;  /* 0x000000ffff0b7224 */ /* 0x000fe200078e0010 */
[----:B------:R-:W-:Y:S01]  /*e500*/  PRMT R19, R18, 0x7610, R19 ;  /* 0x0000761012137816 */ /* 0x000fe20000000013 */
[----:B------:R-:W-:Y:S01]  /*e510*/  IMAD.MOV.U32 R16, RZ, RZ, R17 ;  /* 0x000000ffff107224 */ /* 0x000fe200078e0011 */
[----:B------:R-:W-:-:S07]  /*e520*/  PRMT R18, R8, 0x7610, R18 ;  /* 0x0000761008127816 */ /* 0x000fce0000000012 */
.L_x_15536:
[----:B------:R-:W-:Y:S05]  /*e530*/  BSYNC.RECONVERGENT B1 ;  /* 0x0000000000017941 */ /* 0x000fea0003800200 */
.L_x_15534:
        /* <DEDUP_REMOVED lines=9> */
.L_x_15538:
[----:B------:R-:W-:Y:S01]  /*e5d0*/  IMAD.MOV.U32 R3, RZ, RZ, R11 ;  /* 0x000000ffff037224 */ /* 0x000fe200078e000b */
[----:B------:R-:W-:Y:S01]  /*e5e0*/  PRMT R17, R17, 0x5410, R19 ;  /* 0x0000541011117816 */ /* 0x000fe20000000013 */
[----:B------:R-:W-:Y:S01]  /*e5f0*/  IMAD.MOV.U32 R11, RZ, RZ, R7 ;  /* 0x000000ffff0b7224 */ /* 0x000fe200078e0007 */
[----:B------:R-:W-:-:S07]  /*e600*/  PRMT R19, R19, 0x7632, R19 ;  /* 0x0000763213137816 */ /* 0x000fce0000000013 */
.L_x_15539:
[----:B------:R-:W-:Y:S05]  /*e610*/  BSYNC.RECONVERGENT B1 ;  /* 0x0000000000017941 */ /* 0x000fea0003800200 */
.L_x_15537:
        /* <DEDUP_REMOVED lines=9> */
.L_x_15541:
[----:B------:R-:W-:Y:S01]  /*e6b0*/  IMAD.MOV.U32 R15, RZ, RZ, R3 ;  /* 0x000000ffff0f7224 */ /* 0x000fe200078e0003 */
[----:B------:R-:W-:Y:S01]  /*e6c0*/  PRMT R19, R19, 0x7610, R17 ;  /* 0x0000761013137816 */ /* 0x000fe20000000011 */
[----:B------:R-:W-:Y:S01]  /*e6d0*/  IMAD.MOV.U32 R3, RZ, RZ, R10 ;  /* 0x000000ffff037224 */ /* 0x000fe200078e000a */
[----:B------:R-:W-:-:S07]  /*e6e0*/  PRMT R17, R17, 0x7610, R22 ;  /* 0x0000761011117816 */ /* 0x000fce0000000016 */
.L_x_15542:
[----:B------:R-:W-:Y:S05]  /*e6f0*/  BSYNC.RECONVERGENT B1 ;  /* 0x0000000000017941 */ /* 0x000fea0003800200 */
.L_x_15540:
        /* <DEDUP_REMOVED lines=9> */
.L_x_15544:
[C---:B------:R-:W-:Y:S01]  /*e790*/  PRMT R0, R19.reuse, 0x7632, R0 ;  /* 0x0000763213007816 */ /* 0x040fe20000000000 */
[----:B------:R-:W-:Y:S02]  /*e7a0*/  IMAD.MOV.U32 R10, RZ, RZ, R15 ;  /* 0x000000ffff0a7224 */ /* 0x000fe400078e000f */
[----:B------:R-:W-:Y:S01]  /*e7b0*/  IMAD.MOV.U32 R15, RZ, RZ, R9 ;  /* 0x000000ffff0f7224 */ /* 0x000fe200078e0009 */
[----:B------:R-:W-:-:S07]  /*e7c0*/  PRMT R19, R19, 0x7610, R0 ;  /* 0x0000761013137816 */ /* 0x000fce0000000000 */
.L_x_15545:
[----:B------:R-:W-:Y:S05]  /*e7d0*/  BSYNC.RECONVERGENT B1 ;  /* 0x0000000000017941 */ /* 0x000fea0003800200 */
.L_x_15543:
        /* <DEDUP_REMOVED lines=16> */
.L_x_15547:
[----:B------:R-:W-:Y:S01]  /*e8e0*/  IMAD.MOV.U32 R4, RZ, RZ, R5 ;  /* 0x000000ffff047224 */ /* 0x000fe200078e0005 */
[----:B------:R-:W-:Y:S01]  /*e8f0*/  PRMT R28, R28, 0x7632, R8 ;  /* 0x000076321c1c7816 */ /* 0x000fe20000000008 */
[----:B------:R-:W-:-:S07]  /*e900*/  IMAD.MOV.U32 R5, RZ, RZ, R20 ;  /* 0x000000ffff057224 */ /* 0x000fce00078e0014 */
.L_x_15548:
[----:B------:R-:W-:Y:S05]  /*e910*/  BSYNC.RECONVERGENT B1 ;  /* 0x0000000000017941 */ /* 0x000fea0003800200 */
.L_x_15546:
        /* <DEDUP_REMOVED lines=9> */
.L_x_15550:
[----:B------:R-:W-:Y:S01]  /*e9b0*/  PRMT R25, R25, 0x5410, R28 ;  /* 0x0000541019197816 */ /* 0x000fe2000000001c */
[----:B------:R-:W-:Y:S01]  /*e9c0*/  IMAD.MOV.U32 R7, RZ, RZ, R4 ;  /* 0x000000ffff077224 */ /* 0x000fe200078e0004 */
[----:B------:R-:W-:Y:S01]  /*e9d0*/  PRMT R28, R18, 0x7632, R28 ;  /* 0x00007632121c7816 */ /* 0x000fe2000000001c */
[----:B------:R-:W-:-:S07]  /*e9e0*/  IMAD.MOV.U32 R4, RZ, RZ, R23 ;  /* 0x000000ffff047224 */ /* 0x000fce00078e0017 */
.L_x_15551:
[----:B------:R-:W-:Y:S05]  /*e9f0*/  BSYNC.RECONVERGENT B1 ;  /* 0x0000000000017941 */ /* 0x000fea0003800200 */
.L_x_15549:
        /* <DEDUP_REMOVED lines=9> */
.L_x_15553:
[----:B------:R-:W-:Y:S01]  /*ea90*/  IMAD.MOV.U32 R6, RZ, RZ, R7 ;  /* 0x000000ffff067224 */ /* 0x000fe200078e0007 */
[----:B------:R-:W-:Y:S01]  /*eaa0*/  PRMT R25, R25, 0x5432, R18 ;  /* 0x0000543219197816 */ /* 0x000fe20000000012 */
[----:B------:R-:W-:-:S07]  /*eab0*/  IMAD.MOV.U32 R7, RZ, RZ, R16 ;  /* 0x000000ffff077224 */ /* 0x000fce00078e0010 */
.L_x_15554:
[----:B------:R-:W-:Y:S05]  /*eac0*/  BSYNC.RECONVERGENT B1 ;  /* 0x0000000000017941 */ /* 0x000fea0003800200 */
.L_x_15552:
        /* <DEDUP_REMOVED lines=9> */
.L_x_15556:
[--C-:B------:R-:W-:Y:S01]  /*eb60*/  PRMT R24, R24, 0x5410, R25.reuse ;  /* 0x0000541018187816 */ /* 0x100fe20000000019 */
[----:B------:R-:W-:Y:S01]  /*eb70*/  IMAD.MOV.U32 R9, RZ, RZ, R6 ;  /* 0x000000ffff097224 */ /* 0x000fe200078e0006 */
[----:B------:R-:W-:Y:S01]  /*eb80*/  PRMT R25, R19, 0x7610, R25 ;  /* 0x0000761013197816 */ /* 0x000fe20000000019 */
[----:B------:R-:W-:-:S07]  /*eb90*/  IMAD.MOV.U32 R6, RZ, RZ, R11 ;  /* 0x000000ffff067224 */ /* 0x000fce00078e000b */
.L_x_15557:
[----:B------:R-:W-:Y:S05]  /*eba0*/  BSYNC.RECONVERGENT B1 ;  /* 0x0000000000017941 */ /* 0x000fea0003800200 */
.L_x_15555:
        /* <DEDUP_REMOVED lines=9> */
.L_x_15559:
[----:B------:R-:W-:Y:S01]  /*ec40*/  IMAD.MOV.U32 R8, RZ, RZ, R9 ;  /* 0x000000ffff087224 */ /* 0x000fe200078e0009 */
[----:B------:R-:W-:Y:S01]  /*ec50*/  PRMT R24, R24, 0x7632, R17 ;  /* 0x0000763218187816 */ /* 0x000fe20000000011 */
[----:B------:R-:W-:-:S07]  /*ec60*/  IMAD.MOV.U32 R9, RZ, RZ, R3 ;  /* 0x000000ffff097224 */ /* 0x000fce00078e0003 */
.L_x_15560:
[----:B------:R-:W-:Y:S05]  /*ec70*/  BSYNC.RECONVERGENT B1 ;  /* 0x0000000000017941 */ /* 0x000fea0003800200 */
.L_x_15558:
        /* <DEDUP_REMOVED lines=9> */
.L_x_15562:
[----:B------:R-:W-:Y:S01]  /*ed10*/  IMAD.MOV.U32 R13, RZ, RZ, R8 ;  /* 0x000000ffff0d7224 */ /* 0x000fe200078e0008 */
[--C-:B------:R-:W-:Y:S01]  /*ed20*/  PRMT R14, R14, 0x5410, R24.reuse ;  /* 0x000054100e0e7816 */ /* 0x100fe20000000018 */
[----:B------:R-:W-:Y:S01]  /*ed30*/  IMAD.MOV.U32 R8, RZ, RZ, R15 ;  /* 0x000000ffff087224 */ /* 0x000fe200078e000f */
[----:B------:R-:W-:-:S07]  /*ed40*/  PRMT R24, R19, 0x7632, R24 ;  /* 0x0000763213187816 */ /* 0x000fce0000000018 */
.L_x_15563:
[----:B------:R-:W-:Y:S05]  /*ed50*/  BSYNC.RECONVERGENT B1 ;  /* 0x0000000000017941 */ /* 0x000fea0003800200 */
.L_x_15561:
        /* <DEDUP_REMOVED lines=9> */
.L_x_15564:
[----:B------:R-:W-:Y:S01]  /*edf0*/  IMAD.MOV.U32 R11, RZ, RZ, R10 ;  /* 0x000000ffff0b7224 */ /* 0x000fe200078e000a */
[----:B------:R-:W-:Y:S01]  /*ee00*/  PRMT R0, R14, 0x5432, R0 ;  /* 0x000054320e007816 */ /* 0x000fe20000000000 */
[----:B------:R-:W-:Y:S02]  /*ee10*/  IMAD.MOV.U32 R3, RZ, RZ, R12 ;  /* 0x000000ffff037224 */ /* 0x000fe400078e000c */
[----:B------:R-:W-:-:S07]  /*ee20*/  IMAD.MOV.U32 R10, RZ, RZ, R13 ;  /* 0x000000ffff0a7224 */ /* 0x000fce00078e000d */
.L_x_15398:
[----:B------:R-:W-:Y:S05]  /*ee30*/  BSYNC.RECONVERGENT B0 ;  /* 0x0000000000007941 */ /* 0x000fea0003800200 */
.L_x_15397:
        /* <DEDUP_REMOVED lines=25> */
[----:B------:R-:W-:Y:S02]  /*efd0*/  FSEL R12, R3, R12, P2 ;  /* 0x0000000c030c7208 */ /* 0x000fe40001000000 */
[----:B------:R-:W-:Y:S02]  /*efe0*/  FSEL R3, R2, R23, P2 ;  /* 0x0000001702037208 */ /* 0x000fe40001000000 */
[----:B------:R-:W-:Y:S01]  /*eff0*/  FSEL R2, R23, R2, P2 ;  /* 0x0000000217027208 */ /* 0x000fe20001000000 */
[----:B------:R-:W-:-:S04]  /*f000*/  FADD.FTZ R27, -R12, R27 ;  /* 0x0000001b0c1b7221 */ /* 0x000fc80000010100 */
[----:B------:R-:W-:Y:S02]  /*f010*/  FMUL.FTZ R27, R27, 1.4426950216293334961 ;  /* 0x3fb8aa3b1b1b7820 */ /* 0x000fe40000410000 */
[----:B------:R-:W-:Y:S01]  /*f020*/  @!P0 PRMT R28, R28, 0x5410, R19 ;  /* 0x000054101c1c8816 */ /* 0x000fe20000000013 */
[----:B------:R-:W-:-:S03]  /*f030*/  @!P0 IMAD.MOV.U32 R5, RZ, RZ, R32 ;  /* 0x000000ffff058224 */ /* 0x000fc600078e0020 */
[----:B------:R-:W0:Y:S01]  /*f040*/  MUFU.EX2 R27, R27 ;  /* 0x0000001b001b7308 */ /* 0x000e220000000800 */
        /* <DEDUP_REMOVED lines=9> */
.L_x_15568:
[----:B------:R-:W-:Y:S01]  /*f0e0*/  IMAD.MOV.U32 R32, RZ, RZ, R5 ;  /* 0x000000ffff207224 */ /* 0x000fe200078e0005 */
[C---:B------:R-:W-:Y:S01]  /*f0f0*/  PRMT R3, R28.reuse, 0x7632, R3 ;  /* 0x000076321c037816 */ /* 0x040fe20000000003 */
[----:B------:R-:W-:Y:S01]  /*f100*/  IMAD.MOV.U32 R5, RZ, RZ, R4 ;  /* 0x000000ffff057224 */ /* 0x000fe200078e0004 */
[----:B------:R-:W-:-:S07]  /*f110*/  PRMT R28, R28, 0x5410, R28 ;  /* 0x000054101c1c7816 */ /* 0x000fce000000001c */
.L_x_15569:
[----:B------:R-:W-:Y:S05]  /*f120*/  BSYNC.RECONVERGENT B1 ;  /* 0x0000000000017941 */ /* 0x000fea0003800200 */
.L_x_15567:
        /* <DEDUP_REMOVED lines=9> */
.L_x_15571:
[----:B------:R-:W-:Y:S01]  /*f1c0*/  IMAD.MOV.U32 R23, RZ, RZ, R32 ;  /* 0x000000ffff177224 */ /* 0x000fe200078e0020 */
[----:B------:R-:W-:Y:S01]  /*f1d0*/  PRMT R4, R3, 0x7610, R4 ;  /* 0x0000761003047816 */ /* 0x000fe20000000004 */
[----:B------:R-:W-:Y:S01]  /*f1e0*/  IMAD.MOV.U32 R32, RZ, RZ, R7 ;  /* 0x000000ffff207224 */ /* 0x000fe200078e0007 */
[----:B------:R-:W-:-:S07]  /*f1f0*/  PRMT R3, R25, 0x7632, R3 ;  /* 0x0000763219037816 */ /* 0x000fce0000000003 */
.L_x_15572:
[----:B------:R-:W-:Y:S05]  /*f200*/  BSYNC.RECONVERGENT B1 ;  /* 0x0000000000017941 */ /* 0x000fea0003800200 */
.L_x_15570:
        /* <DEDUP_REMOVED lines=9> */
.L_x_15574:
[----:B------:R-:W-:Y:S01]  /*f2a0*/  IMAD.MOV.U32 R34, RZ, RZ, R23 ;  /* 0x000000ffff227224 */ /* 0x000fe200078e0017 */
[----:B------:R-:W-:Y:S01]  /*f2b0*/  PRMT R3, R3, 0x5410, R4 ;  /* 0x0000541003037816 */ /* 0x000fe20000000004 */
[----:B------:R-:W-:Y:S01]  /*f2c0*/  IMAD.MOV.U32 R23, RZ, RZ, R6 ;  /* 0x000000ffff177224 */ /* 0x000fe200078e0006 */
[----:B------:R-:W-:-:S07]  /*f2d0*/  PRMT R4, R25, 0x7610, R4 ;  /* 0x0000761019047816 */ /* 0x000fce0000000004 */
.L_x_15575:
[----:B------:R-:W-:Y:S05]  /*f2e0*/  BSYNC.RECONVERGENT B1 ;  /* 0x0000000000017941 */ /* 0x000fea0003800200 */
.L_x_15573:
        /* <DEDUP_REMOVED lines=9> */
.L_x_15577:
[----:B------:R-:W-:Y:S01]  /*f380*/  IMAD.MOV.U32 R7, RZ, RZ, R34 ;  /* 0x000000ffff077224 */ /* 0x000fe200078e0022 */
[----:B------:R-:W-:Y:S01]  /*f390*/  PRMT R4, R4, 0x7610, R3 ;  /* 0x0000761004047816 */ /* 0x000fe20000000003 */
[----:B------:R-:W-:Y:S01]  /*f3a0*/  IMAD.MOV.U32 R34, RZ, RZ, R9 ;  /* 0x000000ffff227224 */ /* 0x000fe200078e0009 */
[----:B------:R-:W-:-:S07]  /*f3b0*/  PRMT R3, R3, 0x7610, R24 ;  /* 0x0000761003037816 */ /* 0x000fce0000000018 */
.L_x_15578:
[----:B------:R-:W-:Y:S05]  /*f3c0*/  BSYNC.RECONVERGENT B1 ;  /* 0x0000000000017941 */ /* 0x000fea0003800200 */
.L_x_15576:
        /* <DEDUP_REMOVED lines=9> */
.L_x_15580:
[----:B------:R-:W-:Y:S01]  /*f460*/  IMAD.MOV.U32 R6, RZ, RZ, R7 ;  /* 0x000000ffff067224 */ /* 0x000fe200078e0007 */
[----:B------:R-:W-:Y:S01]  /*f470*/  PRMT R9, R9, 0x7610, R4 ;  /* 0x0000761009097816 */ /* 0x000fe20000000004 */
[----:B------:R-:W-:Y:S01]  /*f480*/  IMAD.MOV.U32 R7, RZ, RZ, R8 ;  /* 0x000000ffff077224 */ /* 0x000fe200078e0008 */
[----:B------:R-:W-:-:S07]  /*f490*/  PRMT R4, R4, 0x5410, R24 ;  /* 0x0000541004047816 */ /* 0x000fce0000000018 */
.L_x_15581:
[----:B------:R-:W-:Y:S05]  /*f4a0*/  BSYNC.RECONVERGENT B1 ;  /* 0x0000000000017941 */ /* 0x000fea0003800200 */
.L_x_15579:
        /* <DEDUP_REMOVED lines=9> */
.L_x_15583:
[----:B------:R-:W-:Y:S01]  /*f540*/  IMAD.MOV.U32 R25, RZ, RZ, R6 ;  /* 0x000000ffff197224 */ /* 0x000fe200078e0006 */
[----:B------:R-:W-:Y:S01]  /*f550*/  PRMT R8, R8, 0x7610, R9 ;  /* 0x0000761008087816 */ /* 0x000fe20000000009 */
[----:B------:R-:W-:Y:S01]  /*f560*/  IMAD.MOV.U32 R6, RZ, RZ, R11 ;  /* 0x000000ffff067224 */ /* 0x000fe200078e000b */
[----:B------:R-:W-:-:S07]  /*f570*/  PRMT R9, R9, 0x7610, R0 ;  /* 0x0000761009097816 */ /* 0x000fce0000000000 */
.L_x_15584:
[----:B------:R-:W-:Y:S05]  /*f580*/  BSYNC.RECONVERGENT B1 ;  /* 0x0000000000017941 */ /* 0x000fea0003800200 */
.L_x_15582:
        /* <DEDUP_REMOVED lines=9> */
.L_x_15586:
[----:B------:R-:W-:Y:S01]  /*f620*/  PRMT R0, R0, 0x7610, R8 ;  /* 0x0000761000007816 */ /* 0x000fe20000000008 */
[----:B------:R-:W-:Y:S02]  /*f630*/  IMAD.MOV.U32 R11, RZ, RZ, R25 ;  /* 0x000000ffff0b7224 */ /* 0x000fe400078e0019 */
[----:B------:R-:W-:Y:S01]  /*f640*/  IMAD.MOV.U32 R25, RZ, RZ, R10 ;  /* 0x000000ffff197224 */ /* 0x000fe200078e000a */
[----:B------:R-:W-:-:S07]  /*f650*/  PRMT R8, R8, 0x5410, R0 ;  /* 0x0000541008087816 */ /* 0x000fce0000000000 */
.L_x_15587:
[----:B------:R-:W-:Y:S05]  /*f660*/  BSYNC.RECONVERGENT B1 ;  /* 0x0000000000017941 */ /* 0x000fea0003800200 */
.L_x_15585:
        /* <DEDUP_REMOVED lines=16> */
.L_x_15589:
[----:B------:R-:W-:Y:S01]  /*f770*/  IMAD.MOV.U32 R10, RZ, RZ, R5 ;  /* 0x000000ffff0a7224 */ /* 0x000fe200078e0005 */
[----:B------:R-:W-:Y:S01]  /*f780*/  PRMT R19, R19, 0x7610, R28 ;  /* 0x0000761013137816 */ /* 0x000fe2000000001c */
[----:B------:R-:W-:Y:S01]  /*f790*/  IMAD.MOV.U32 R5, RZ, RZ, R32 ;  /* 0x000000ffff057224 */ /* 0x000fe200078e0020 */
[----:B------:R-:W-:-:S07]  /*f7a0*/  PRMT R28, R28, 0x5410, R3 ;  /* 0x000054101c1c7816 */ /* 0x000fce0000000003 */
.L_x_15590:
[----:B------:R-:W-:Y:S05]  /*f7b0*/  BSYNC.RECONVERGENT B1 ;  /* 0x0000000000017941 */ /* 0x000fea0003800200 */
.L_x_15588:
        /* <DEDUP_REMOVED lines=9> */
.L_x_15592:
[----:B------:R-:W-:Y:S01]  /*f850*/  IMAD.MOV.U32 R27, RZ, RZ, R10 ;  /* 0x000000ffff1b7224 */ /* 0x000fe200078e000a */
[C---:B------:R-:W-:Y:S01]  /*f860*/  PRMT R0, R19.reuse, 0x7632, R0 ;  /* 0x0000763213007816 */ /* 0x040fe20000000000 */
[----:B------:R-:W-:Y:S01]  /*f870*/  IMAD.MOV.U32 R10, RZ, RZ, R23 ;  /* 0x000000ffff0a7224 */ /* 0x000fe200078e0017 */
[----:B------:R-:W-:-:S07]  /*f880*/  PRMT R19, R19, 0x5410, R4 ;  /* 0x0000541013137816 */ /* 0x000fce0000000004 */
.L_x_15593:
[----:B------:R-:W-:Y:S05]  /*f890*/  BSYNC.RECONVERGENT B1 ;  /* 0x0000000000017941 */ /* 0x000fea0003800200 */
.L_x_15591:
        /* <DEDUP_REMOVED lines=9> */
.L_x_15595:
[----:B------:R-:W-:Y:S01]  /*f930*/  IMAD.MOV.U32 R24, RZ, RZ, R27 ;  /* 0x000000ffff187224 */ /* 0x000fe200078e001b */
[----:B------:R-:W-:Y:S01]  /*f940*/  PRMT R23, R23, 0x5410, R0 ;  /* 0x0000541017177816 */ /* 0x000fe20000000000 */
[----:B------:R-:W-:Y:S01]  /*f950*/  IMAD.MOV.U32 R27, RZ, RZ, R34 ;  /* 0x000000ffff1b7224 */ /* 0x000fe200078e0022 */
[----:B------:R-:W-:-:S07]  /*f960*/  PRMT R0, R3, 0x7632, R0 ;  /* 0x0000763203007816 */ /* 0x000fce0000000000 */
.L_x_15596:
[----:B------:R-:W-:Y:S05]  /*f970*/  BSYNC.RECONVERGENT B1 ;  /* 0x0000000000017941 */ /* 0x000fea0003800200 */
.L_x_15594:
        /* <DEDUP_REMOVED lines=9> */
.L_x_15598:
[C---:B------:R-:W-:Y:S01]  /*fa10*/  PRMT R4, R23.reuse, 0x7632, R4 ;  /* 0x0000763217047816 */ /* 0x040fe20000000004 */
[----:B------:R-:W-:Y:S02]  /*fa20*/  IMAD.MOV.U32 R3, RZ, RZ, R24 ;  /* 0x000000ffff037224 */ /* 0x000fe400078e0018 */
[----:B------:R-:W-:Y:S01]  /*fa30*/  IMAD.MOV.U32 R24, RZ, RZ, R7 ;  /* 0x000000ffff187224 */ /* 0x000fe200078e0007 */
[----:B------:R-:W-:-:S07]  /*fa40*/  PRMT R23, R23, 0x7610, R4 ;  /* 0x0000761017177816 */ /* 0x000fce0000000004 */
.L_x_15599:
[----:B------:R-:W-:Y:S05]  /*fa50*/  BSYNC.RECONVERGENT B1 ;  /* 0x0000000000017941 */ /* 0x000fea0003800200 */
.L_x_15597:
        /* <DEDUP_REMOVED lines=9> */
.L_x_15601:
[----:B------:R-:W-:Y:S01]  /*faf0*/  IMAD.MOV.U32 R30, RZ, RZ, R3 ;  /* 0x000000ffff1e7224 */ /* 0x000fe200078e0003 */
[----:B------:R-:W-:Y:S01]  /*fb00*/  PRMT R4, R9, 0x5432, R4 ;  /* 0x0000543209047816 */ /* 0x000fe20000000004 */
[----:B------:R-:W-:-:S07]  /*fb10*/  IMAD.MOV.U32 R3, RZ, RZ, R6 ;  /* 0x000000ffff037224 */ /* 0x000fce00078e0006 */
.L_x_15602:
[----:B------:R-:W-:Y:S05]  /*fb20*/  BSYNC.RECONVERGENT B1 ;  /* 0x0000000000017941 */ /* 0x000fea0003800200 */
.L_x_15600:
        /* <DEDUP_REMOVED lines=9> */
.L_x_15604:
[----:B------:R-:W-:Y:S01]  /*fbc0*/  IMAD.MOV.U32 R6, RZ, RZ, R30 ;  /* 0x000000ffff067224 */ /* 0x000fe200078e001e */
[----:B------:R-:W-:Y:S01]  /*fbd0*/  PRMT R7, R7, 0x7610, R4 ;  /* 0x0000761007077816 */ /* 0x000fe20000000004 */
[----:B------:R-:W-:Y:S01]  /*fbe0*/  IMAD.MOV.U32 R30, RZ, RZ, R25 ;  /* 0x000000ffff1e7224 */ /* 0x000fe200078e0019 */
[----:B------:R-:W-:-:S07]  /*fbf0*/  PRMT R4, R4, 0x7610, R8 ;  /* 0x0000761004047816 */ /* 0x000fce0000000008 */
.L_x_15605:
[----:B------:R-:W-:Y:S05]  /*fc00*/  BSYNC.RECONVERGENT B1 ;  /* 0x0000000000017941 */ /* 0x000fea0003800200 */
.L_x_15603:
        /* <DEDUP_REMOVED lines=9> */
.L_x_15607:
[----:B------:R-:W-:Y:S01]  /*fca0*/  IMAD.MOV.U32 R8, RZ, RZ, R6 ;  /* 0x000000ffff087224 */ /* 0x000fe200078e0006 */
[----:B------:R-:W-:Y:S01]  /*fcb0*/  PRMT R7, R7, 0x7632, R0 ;  /* 0x0000763207077816 */ /* 0x000fe20000000000 */
[----:B------:R-:W-:-:S07]  /*fcc0*/  IMAD.MOV.U32 R6, RZ, RZ, R11 ;  /* 0x000000ffff067224 */ /* 0x000fce00078e000b */
.L_x_15608:
[----:B------:R-:W-:Y:S05]  /*fcd0*/  BSYNC.RECONVERGENT B1 ;  /* 0x0000000000017941 */ /* 0x000fea0003800200 */
.L_x_15606:
        /* <DEDUP_REMOVED lines=16> */
.L_x_15610:
[----:B------:R-:W-:Y:S01]  /*fde0*/  IMAD.MOV.U32 R26, RZ, RZ, R5 ;  /* 0x000000ffff1a7224 */ /* 0x000fe200078e0005 */
[----:B------:R-:W-:Y:S01]  /*fdf0*/  PRMT R0, R0, 0x7610, R28 ;  /* 0x0000761000007816 */ /* 0x000fe2000000001c */
[----:B------:R-:W-:Y:S01]  /*fe00*/  IMAD.MOV.U32 R5, RZ, RZ, R10 ;  /* 0x000000ffff057224 */ /* 0x000fe200078e000a */
[----:B------:R-:W-:-:S07]  /*fe10*/  PRMT R28, R28, 0x7610, R19 ;  /* 0x000076101c1c7816 */ /* 0x000fce0000000013 */
.L_x_15611:
[----:B------:R-:W-:Y:S05]  /*fe20*/  BSYNC.RECONVERGENT B1 ;  /* 0x0000000000017941 */ /* 0x000fea0003800200 */
.L_x_15609:
        /* <DEDUP_REMOVED lines=9> */
.L_x_15613:
[----:B------:R-:W-:Y:S01]  /*fec0*/  IMAD.MOV.U32 R9, RZ, RZ, R26 ;  /* 0x000000ffff097224 */ /* 0x000fe200078e001a */
[C---:B------:R-:W-:Y:S01]  /*fed0*/  PRMT R10, R0.reuse, 0x7632, R10 ;  /* 0x00007632000a7816 */ /* 0x040fe2000000000a */
[----:B------:R-:W-:Y:S01]  /*fee0*/  IMAD.MOV.U32 R26, RZ, RZ, R27 ;  /* 0x000000ffff1a7224 */ /* 0x000fe200078e001b */
[----:B------:R-:W-:-:S07]  /*fef0*/  PRMT R0, R0, 0x5410, R0 ;  /* 0x0000541000007816 */ /* 0x000fce0000000000 */
.L_x_15614:
[----:B------:R-:W-:Y:S05]  /*ff00*/  BSYNC.RECONVERGENT B1 ;  /* 0x0000000000017941 */ /* 0x000fea0003800200 */
.L_x_15612:
        /* <DEDUP_REMOVED lines=9> */
.L_x_15616:
[----:B------:R-:W-:Y:S01]  /*ffa0*/  IMAD.MOV.U32 R32, RZ, RZ, R9 ;  /* 0x000000ffff207224 */ /* 0x000fe200078e0009 */
[----:B------:R-:W-:Y:S01]  /*ffb0*/  PRMT R10, R23, 0x5432, R10 ;  /* 0x00005432170a7816 */ /* 0x000fe2000000000a */
[----:B------:R-:W-:-:S07]  /*ffc0*/  IMAD.MOV.U32 R9, RZ, RZ, R24 ;  /* 0x000000ffff097224 */ /* 0x000fce00078e0018 */
.L_x_15617:
[----:B------:R-:W-:Y:S05]  /*ffd0*/  BSYNC.RECONVERGENT B1 ;  /* 0x0000000000017941 */ /* 0x000fea0003800200 */
.L_x_15615:
        /* <DEDUP_REMOVED lines=9> */
.L_x_15619:
[----:B------:R-:W-:Y:S01]  /*10070*/  IMAD.MOV.U32 R11, RZ, RZ, R32 ;  /* 0x000000ffff0b7224 */ /* 0x000fe200078e0020 */
[----:B------:R-:W-:Y:S01]  /*10080*/  PRMT R19, R19, 0x7610, R10 ;  /* 0x0000761013137816 */ /* 0x000fe2000000000a */
[----:B------:R-:W-:Y:S01]  /*10090*/  IMAD.MOV.U32 R32, RZ, RZ, R3 ;  /* 0x000000ffff207224 */ /* 0x000fe200078e0003 */
[----:B------:R-:W-:-:S07]  /*100a0*/  PRMT R10, R10, 0x5410, R4 ;  /* 0x000054100a0a7816 */ /* 0x000fce0000000004 */
.L_x_15620:
[----:B------:R-:W-:Y:S05]  /*100b0*/  BSYNC.RECONVERGENT B1 ;  /* 0x0000000000017941 */ /* 0x000fea0003800200 */
.L_x_15618:
        /* <DEDUP_REMOVED lines=9> */
.L_x_15622:
[----:B------:R-:W-:Y:S01]  /*10150*/  IMAD.MOV.U32 R3, RZ, RZ, R11 ;  /* 0x000000ffff037224 */ /* 0x000fe200078e000b */
[C---:B------:R-:W-:Y:S01]  /*10160*/  PRMT R0, R19.reuse, 0x7632, R0 ;  /* 0x0000763213007816 */ /* 0x040fe20000000000 */
[----:B------:R-:W-:Y:S01]  /*10170*/  IMAD.MOV.U32 R11, RZ, RZ, R30 ;  /* 0x000000ffff0b7224 */ /* 0x000fe200078e001e */
[----:B------:R-:W-:-:S07]  /*10180*/  PRMT R19, R19, 0x7610, R4 ;  /* 0x0000761013137816 */ /* 0x000fce0000000004 */
.L_x_15623:
[----:B------:R-:W-:Y:S05]  /*10190*/  BSYNC.RECONVERGENT B1 ;  /* 0x0000000000017941 */ /* 0x000fea0003800200 */
.L_x_15621:
        /* <DEDUP_REMOVED lines=9> */
.L_x_15625:
[----:B------:R-:W-:Y:S01]  /*10230*/  IMAD.MOV.U32 R23, RZ, RZ, R3 ;  /* 0x000000ffff177224 */ /* 0x000fe200078e0003 */
[----:B------:R-:W-:Y:S01]  /*10240*/  PRMT R4, R0, 0x7610, R4 ;  /* 0x0000761000047816 */ /* 0x000fe20000000004 */
[----:B------:R-:W-:Y:S01]  /*10250*/  IMAD.MOV.U32 R3, RZ, RZ, R6 ;  /* 0x000000ffff037224 */ /* 0x000fe200078e0006 */
[----:B------:R-:W-:-:S07]  /*10260*/  PRMT R0, R7, 0x7632, R0 ;  /* 0x0000763207007816 */ /* 0x000fce0000000000 */
.L_x_15626:
[----:B------:R-:W-:Y:S05]  /*10270*/  BSYNC.RECONVERGENT B1 ;  /* 0x0000000000017941 */ /* 0x000fea0003800200 */
.L_x_15624:
        /* <DEDUP_REMOVED lines=9> */
.L_x_15628:
[----:B------:R-:W-:Y:S01]  /*10310*/  IMAD.MOV.U32 R6, RZ, RZ, R23 ;  /* 0x000000ffff067224 */ /* 0x000fe200078e0017 */
[----:B------:R-:W-:Y:S01]  /*10320*/  PRMT R4, R7, 0x5410, R4 ;  /* 0x0000541007047816 */ /* 0x000fe20000000004 */
[----:B------:R-:W-:-:S07]  /*10330*/  IMAD.MOV.U32 R23, RZ, RZ, R8 ;  /* 0x000000ffff177224 */ /* 0x000fce00078e0008 */
.L_x_15629:
[----:B------:R-:W-:Y:S05]  /*10340*/  BSYNC.RECONVERGENT B1 ;  /* 0x0000000000017941 */ /* 0x000fea0003800200 */
.L_x_15627:
        /* <DEDUP_REMOVED lines=16> */
.L_x_15631:
[----:B------:R-:W-:Y:S01]  /*10450*/  IMAD.MOV.U32 R8, RZ, RZ, R5 ;  /* 0x000000ffff087224 */ /* 0x000fe200078e0005 */
[----:B------:R-:W-:Y:S01]  /*10460*/  PRMT R7, R7, 0x7610, R28 ;  /* 0x0000761007077816 */ /* 0x000fe2000000001c */
[----:B------:R-:W-:Y:S01]  /*10470*/  IMAD.MOV.U32 R5, RZ, RZ, R26 ;  /* 0x000000ffff057224 */ /* 0x000fe200078e001a */
[----:B------:R-:W-:-:S07]  /*10480*/  PRMT R28, R28, 0x7610, R0 ;  /* 0x000076101c1c7816 */ /* 0x000fce0000000000 */
.L_x_15632:
[----:B------:R-:W-:Y:S05]  /*10490*/  BSYNC.RECONVERGENT B1 ;  /* 0x0000000000017941 */ /* 0x000fea0003800200 */
.L_x_15630:
        /* <DEDUP_REMOVED lines=9> */
.L_x_15634:
[----:B------:R-:W-:Y:S01]  /*10530*/  IMAD.MOV.U32 R17, RZ, RZ, R8 ;  /* 0x000000ffff117224 */ /* 0x000fe200078e0008 */
[----:B------:R-:W-:Y:S01]  /*10540*/  PRMT R0, R0, 0x7610, R7 ;  /* 0x0000761000007816 */ /* 0x000fe20000000007 */
[----:B------:R-:W-:Y:S01]  /*10550*/  IMAD.MOV.U32 R8, RZ, RZ, R9 ;  /* 0x000000ffff087224 */ /* 0x000fe200078e0009 */
[----:B------:R-:W-:-:S07]  /*10560*/  PRMT R7, R7, 0x5410, R10 ;  /* 0x0000541007077816 */ /* 0x000fce000000000a */
.L_x_15635:
[----:B------:R-:W-:Y:S05]  /*10570*/  BSYNC.RECONVERGENT B1 ;  /* 0x0000000000017941 */ /* 0x000fea0003800200 */
.L_x_15633:
        /* <DEDUP_REMOVED lines=9> */
.L_x_15637:
[----:B------:R-:W-:Y:S01]  /*10610*/  IMAD.MOV.U32 R22, RZ, RZ, R17 ;  /* 0x000000ffff167224 */ /* 0x000fe200078e0011 */
[C---:B------:R-:W-:Y:S01]  /*10620*/  PRMT R7, R0.reuse, 0x7632, R7 ;  /* 0x0000763200077816 */ /* 0x040fe20000000007 */
[----:B------:R-:W-:Y:S01]  /*10630*/  IMAD.MOV.U32 R17, RZ, RZ, R32 ;  /* 0x000000ffff117224 */ /* 0x000fe200078e0020 */
[----:B------:R-:W-:-:S07]  /*10640*/  PRMT R0, R0, 0x7610, R10 ;  /* 0x0000761000007816 */ /* 0x000fce000000000a */
.L_x_15638:
[----:B------:R-:W-:Y:S05]  /*10650*/  BSYNC.RECONVERGENT B1 ;  /* 0x0000000000017941 */ /* 0x000fea0003800200 */
.L_x_15636:
        /* <DEDUP_REMOVED lines=9> */
.L_x_15640:
[----:B------:R-:W-:Y:S01]  /*106f0*/  IMAD.MOV.U32 R10, RZ, RZ, R22 ;  /* 0x000000ffff0a7224 */ /* 0x000fe200078e0016 */
[----:B------:R-:W-:Y:S01]  /*10700*/  PRMT R9, R9, 0x5410, R7 ;  /* 0x0000541009097816 */ /* 0x000fe20000000007 */
[----:B------:R-:W-:Y:S01]  /*10710*/  IMAD.MOV.U32 R22, RZ, RZ, R11 ;  /* 0x000000ffff167224 */ /* 0x000fe200078e000b */
[----:B------:R-:W-:-:S07]  /*10720*/  PRMT R7, R19, 0x7632, R7 ;  /* 0x0000763213077816 */ /* 0x000fce0000000007 */
.L_x_15641:
[----:B------:R-:W-:Y:S05]  /*10730*/  BSYNC.RECONVERGENT B1 ;  /* 0x0000000000017941 */ /* 0x000fea0003800200 */
.L_x_15639:
        /* <DEDUP_REMOVED lines=9> */
.L_x_15643:
[----:B------:R-:W-:Y:S01]  /*107d0*/  IMAD.MOV.U32 R24, RZ, RZ, R10 ;  /* 0x000000ffff187224 */ /* 0x000fe200078e000a */
[----:B------:R-:W-:Y:S01]  /*107e0*/  PRMT R11, R11, 0x7610, R9 ;  /* 0x000076100b0b7816 */ /* 0x000fe20000000009 */
[----:B------:R-:W-:Y:S01]  /*107f0*/  IMAD.MOV.U32 R10, RZ, RZ, R3 ;  /* 0x000000ffff0a7224 */ /* 0x000fe200078e0003 */
[----:B------:R-:W-:-:S07]  /*10800*/  PRMT R9, R9, 0x5410, R0 ;  /* 0x0000541009097816 */ /* 0x000fce0000000000 */
.L_x_15644:
[----:B------:R-:W-:Y:S05]  /*10810*/  BSYNC.RECONVERGENT B1 ;  /* 0x0000000000017941 */ /* 0x000fea0003800200 */
.L_x_15642:
        /* <DEDUP_REMOVED lines=9> */
.L_x_15646:
[----:B------:R-:W-:Y:S01]  /*108b0*/  IMAD.MOV.U32 R3, RZ, RZ, R24 ;  /* 0x000000ffff037224 */ /* 0x000fe200078e0018 */
[----:B------:R-:W-:Y:S01]  /*108c0*/  PRMT R19, R19, 0x7610, R11 ;  /* 0x0000761013137816 */ /* 0x000fe2000000000b */
[----:B------:R-:W-:Y:S01]  /*108d0*/  IMAD.MOV.U32 R24, RZ, RZ, R23 ;  /* 0x000000ffff187224 */ /* 0x000fe200078e0017 */
[----:B------:R-:W-:-:S07]  /*108e0*/  PRMT R11, R11, 0x5410, R4 ;  /* 0x000054100b0b7816 */ /* 0x000fce0000000004 */
.L_x_15647:
[----:B------:R-:W-:Y:S05]  /*108f0*/  BSYNC.RECONVERGENT B1 ;  /* 0x0000000000017941 */ /* 0x000fea0003800200 */
.L_x_15645:
        /* <DEDUP_REMOVED lines=9> */
.L_x_15649:
[----:B------:R-:W-:Y:S01]  /*10990*/  IMAD.MOV.U32 R23, RZ, RZ, R3 ;  /* 0x000000ffff177224 */ /* 0x000fe200078e0003 */
[C---:B------:R-:W-:Y:S01]  /*109a0*/  PRMT R0, R19.reuse, 0x7632, R0 ;  /* 0x0000763213007816 */ /* 0x040fe20000000000 */
[----:B------:R-:W-:Y:S01]  /*109b0*/  IMAD.MOV.U32 R3, RZ, RZ, R6 ;  /* 0x000000ffff037224 */ /* 0x000fe200078e0006 */
[----:B------:R-:W-:-:S07]  /*109c0*/  PRMT R19, R19, 0x7610, R4 ;  /* 0x0000761013137816 */ /* 0x000fce0000000004 */
.L_x_15650:
[----:B------:R-:W-:Y:S05]  /*109d0*/  BSYNC.RECONVERGENT B1 ;  /* 0x0000000000017941 */ /* 0x000fea0003800200 */
.L_x_15648:
        /* <DEDUP_REMOVED lines=16> */
.L_x_15652:
[----:B------:R-:W-:Y:S01]  /*10ae0*/  IMAD.MOV.U32 R4, RZ, RZ, R5 ;  /* 0x000000ffff047224 */ /* 0x000fe200078e0005 */
[----:B------:R-:W-:Y:S01]  /*10af0*/  PRMT R6, R6, 0x7610, R28 ;  /* 0x0000761006067816 */ /* 0x000fe2000000001c */
[----:B------:R-:W-:Y:S01]  /*10b00*/  IMAD.MOV.U32 R5, RZ, RZ, R8 ;  /* 0x000000ffff057224 */ /* 0x000fe200078e0008 */
[----:B------:R-:W-:-:S07]  /*10b10*/  PRMT R28, R28, 0x7610, R7 ;  /* 0x000076101c1c7816 */ /* 0x000fce0000000007 */
.L_x_15653:
[----:B------:R-:W-:Y:S05]  /*10b20*/  BSYNC.RECONVERGENT B1 ;  /* 0x0000000000017941 */ /* 0x000fea0003800200 */
.L_x_15651:
        /* <DEDUP_REMOVED lines=9> */
.L_x_15655:
[----:B------:R-:W-:Y:S01]  /*10bc0*/  IMAD.MOV.U32 R25, RZ, RZ, R4 ;  /* 0x000000ffff197224 */ /* 0x000fe200078e0004 */
[----:B------:R-:W-:Y:S01]  /*10bd0*/  PRMT R6, R6, 0x7632, R0 ;  /* 0x0000763206067816 */ /* 0x000fe20000000000 */
[----:B------:R-:W-:-:S07]  /*10be0*/  IMAD.MOV.U32 R4, RZ, RZ, R17 ;  /* 0x000000ffff047224 */ /* 0x000fce00078e0011 */
.L_x_15656:
[----:B------:R-:W-:Y:S05]  /*10bf0*/  BSYNC.RECONVERGENT B1 ;  /* 0x0000000000017941 */ /* 0x000fea0003800200 */
.L_x_15654:
        /* <DEDUP_REMOVED lines=9> */
.L_x_15658:
[----:B------:R-:W-:Y:S01]  /*10c90*/  IMAD.MOV.U32 R17, RZ, RZ, R25 ;  /* 0x000000ffff117224 */ /* 0x000fe200078e0019 */
[----:B------:R-:W-:Y:S01]  /*10ca0*/  PRMT R8, R6, 0x7610, R8 ;  /* 0x0000761006087816 */ /* 0x000fe20000000008 */
[----:B------:R-:W-:Y:S01]  /*10cb0*/  IMAD.MOV.U32 R25, RZ, RZ, R22 ;  /* 0x000000ffff197224 */ /* 0x000fe200078e0016 */
[----:B------:R-:W-:-:S07]  /*10cc0*/  PRMT R6, R7, 0x7610, R6 ;  /* 0x0000761007067816 */ /* 0x000fce0000000006 */
.L_x_15659:
[----:B------:R-:W-:Y:S05]  /*10cd0*/  BSYNC.RECONVERGENT B1 ;  /* 0x0000000000017941 */ /* 0x000fea0003800200 */
.L_x_15657:
        /* <DEDUP_REMOVED lines=9> */
.L_x_15661:
[----:B------:R-:W-:Y:S01]  /*10d70*/  PRMT R9, R8, 0x7610, R9 ;  /* 0x0000761008097816 */ /* 0x000fe20000000009 */
[----:B------:R-:W-:Y:S02]  /*10d80*/  IMAD.MOV.U32 R7, RZ, RZ, R17 ;  /* 0x000000ffff077224 */ /* 0x000fe400078e0011 */
[----:B------:R-:W-:Y:S01]  /*10d90*/  IMAD.MOV.U32 R17, RZ, RZ, R10 ;  /* 0x000000ffff117224 */ /* 0x000fe200078e000a */
[----:B------:R-:W-:-:S07]  /*10da0*/  PRMT R8, R9, 0x7632, R8 ;  /* 0x0000763209087816 */ /* 0x000fce0000000008 */
.L_x_15662:
[----:B------:R-:W-:Y:S05]  /*10db0*/  BSYNC.RECONVERGENT B1 ;  /* 0x0000000000017941 */ /* 0x000fea0003800200 */
.L_x_15660:
        /* <DEDUP_REMOVED lines=9> */
.L_x_15664:
[----:B------:R-:W-:Y:S01]  /*10e50*/  IMAD.MOV.U32 R10, RZ, RZ, R7 ;  /* 0x000000ffff0a7224 */ /* 0x000fe200078e0007 */
[----:B------:R-:W-:Y:S01]  /*10e60*/  PRMT R9, R11, 0x5432, R9 ;  /* 0x000054320b097816 */ /* 0x000fe20000000009 */
[----:B------:R-:W-:-:S07]  /*10e70*/  IMAD.MOV.U32 R7, RZ, RZ, R24 ;  /* 0x000000ffff077224 */ /* 0x000fce00078e0018 */
.L_x_15665:
[----:B------:R-:W-:Y:S05]  /*10e80*/  BSYNC.RECONVERGENT B1 ;  /* 0x0000000000017941 */ /* 0x000fea0003800200 */
.L_x_15663:
        /* <DEDUP_REMOVED lines=9> */
.L_x_15667:
[----:B------:R-:W-:Y:S01]  /*10f20*/  IMAD.MOV.U32 R20, RZ, RZ, R10 ;  /* 0x000000ffff147224 */ /* 0x000fe200078e000a */
[----:B------:R-:W-:Y:S01]  /*10f30*/  PRMT R0, R0, 0x7610, R9 ;  /* 0x0000761000007816 */ /* 0x000fe20000000009 */
[----:B------:R-:W-:Y:S01]  /*10f40*/  IMAD.MOV.U32 R10, RZ, RZ, R3 ;  /* 0x000000ffff0a7224 */ /* 0x000fe200078e0003 */
[----:B------:R-:W-:-:S07]  /*10f50*/  PRMT R9, R9, 0x7610, R19 ;  /* 0x0000761009097816 */ /* 0x000fce0000000013 */
.L_x_15668:
[----:B------:R-:W-:Y:S05]  /*10f60*/  BSYNC.RECONVERGENT B1 ;  /* 0x0000000000017941 */ /* 0x000fea0003800200 */
.L_x_15666:
        /* <DEDUP_REMOVED lines=9> */
.L_x_15670:
[----:B------:R-:W-:Y:S01]  /*11000*/  IMAD.MOV.U32 R3, RZ, RZ, R20 ;  /* 0x000000ffff037224 */ /* 0x000fe200078e0014 */
[--C-:B------:R-:W-:Y:S01]  /*11010*/  PRMT R8, R8, 0x7610, R0.reuse ;  /* 0x0000761008087816 */ /* 0x100fe20000000000 */
[----:B------:R-:W-:Y:S01]  /*11020*/  IMAD.MOV.U32 R20, RZ, RZ, R23 ;  /* 0x000000ffff147224 */ /* 0x000fe200078e0017 */
[----:B------:R-:W-:-:S07]  /*11030*/  PRMT R0, R0, 0x5410, R0 ;  /* 0x0000541000007816 */ /* 0x000fce0000000000 */
.L_x_15671:
[----:B------:R-:W-:Y:S05]  /*11040*/  BSYNC.RECONVERGENT B1 ;  /* 0x0000000000017941 */ /* 0x000fea0003800200 */
.L_x_15669:
        /* <DEDUP_REMOVED lines=16> */
.L_x_15673:
[----:B------:R-:W-:Y:S01]  /*11150*/  IMAD.MOV.U32 R18, RZ, RZ, R5 ;  /* 0x000000ffff127224 */ /* 0x000fe200078e0005 */
[----:B------:R-:W-:Y:S01]  /*11160*/  PRMT R11, R11, 0x7610, R28 ;  /* 0x000076100b0b7816 */ /* 0x000fe2000000001c */
[----:B------:R-:W-:Y:S01]  /*11170*/  IMAD.MOV.U32 R5, RZ, RZ, R4 ;  /* 0x000000ffff057224 */ /* 0x000fe200078e0004 */
[----:B------:R-:W-:-:S07]  /*11180*/  PRMT R28, R28, 0x7610, R6 ;  /* 0x000076101c1c7816 */ /* 0x000fce0000000006 */
.L_x_15674:
[----:B------:R-:W-:Y:S05]  /*11190*/  BSYNC.RECONVERGENT B1 ;  /* 0x0000000000017941 */ /* 0x000fea0003800200 */
.L_x_15672:
        /* <DEDUP_REMOVED lines=9> */
.L_x_15676:
[----:B------:R-:W-:Y:S01]  /*11230*/  IMAD.MOV.U32 R4, RZ, RZ, R18 ;  /* 0x000000ffff047224 */ /* 0x000fe200078e0012 */
[----:B------:R-:W-:Y:S01]  /*11240*/  PRMT R15, R15, 0x7610, R11 ;  /* 0x000076100f0f7816 */ /* 0x000fe2000000000b */
[----:B------:R-:W-:Y:S01]  /*11250*/  IMAD.MOV.U32 R18, RZ, RZ, R25 ;  /* 0x000000ffff127224 */ /* 0x000fe200078e0019 */
[----:B------:R-:W-:-:S07]  /*11260*/  PRMT R11, R11, 0x5410, R6 ;  /* 0x000054100b0b7816 */ /* 0x000fce0000000006 */
.L_x_15677:
[----:B------:R-:W-:Y:S05]  /*11270*/  BSYNC.RECONVERGENT B1 ;  /* 0x0000000000017941 */ /* 0x000fea0003800200 */
.L_x_15675:
        /* <DEDUP_REMOVED lines=9> */
.L_x_15679:
[----:B------:R-:W-:Y:S01]  /*11310*/  IMAD.MOV.U32 R6, RZ, RZ, R4 ;  /* 0x000000ffff067224 */ /* 0x000fe200078e0004 */
[C---:B------:R-:W-:Y:S01]  /*11320*/  PRMT R0, R15.reuse, 0x7632, R0 ;  /* 0x000076320f007816 */ /* 0x040fe20000000000 */
[----:B------:R-:W-:Y:S01]  /*11330*/  IMAD.MOV.U32 R4, RZ, RZ, R17 ;  /* 0x000000ffff047224 */ /* 0x000fe200078e0011 */
[----:B------:R-:W-:-:S07]  /*11340*/  PRMT R15, R15, 0x5410, R8 ;  /* 0x000054100f0f7816 */ /* 0x000fce0000000008 */
.L_x_15680:
[----:B------:R-:W-:Y:S05]  /*11350*/  BSYNC.RECONVERGENT B1 ;  /* 0x0000000000017941 */ /* 0x000fea0003800200 */
.L_x_15678:
        /* <DEDUP_REMOVED lines=9> */
.L_x_15682:
[----:B------:R-:W-:Y:S01]  /*113f0*/  IMAD.MOV.U32 R17, RZ, RZ, R6 ;  /* 0x000000ffff117224 */ /* 0x000fe200078e0006 */
[----:B------:R-:W-:Y:S01]  /*11400*/  PRMT R8, R0, 0x7610, R8 ;  /* 0x0000761000087816 */ /* 0x000fe20000000008 */
[----:B------:R-:W-:Y:S01]  /*11410*/  IMAD.MOV.U32 R6, RZ, RZ, R7 ;  /* 0x000000ffff067224 */ /* 0x000fe200078e0007 */
[----:B------:R-:W-:-:S07]  /*11420*/  PRMT R0, R9, 0x7610, R0 ;  /* 0x0000761009007816 */ /* 0x000fce0000000000 */
.L_x_15683:
[----:B------:R-:W-:Y:S05]  /*11430*/  BSYNC.RECONVERGENT B1 ;  /* 0x0000000000017941 */ /* 0x000fea0003800200 */
.L_x_15681:
        /* <DEDUP_REMOVED lines=9> */
.L_x_15685:
[----:B------:R-:W-:Y:S01]  /*114d0*/  IMAD.MOV.U32 R7, RZ, RZ, R17 ;  /* 0x000000ffff077224 */ /* 0x000fe200078e0011 */
[----:B------:R-:W-:Y:S01]  /*114e0*/  PRMT R19, R19, 0x5410, R8 ;  /* 0x0000541013137816 */ /* 0x000fe20000000008 */
[----:B------:R-:W-:Y:S01]  /*114f0*/  IMAD.MOV.U32 R17, RZ, RZ, R10 ;  /* 0x000000ffff117224 */ /* 0x000fe200078e000a */
[----:B------:R-:W-:-:S07]  /*11500*/  PRMT R8, R9, 0x7632, R8 ;  /* 0x0000763209087816 */ /* 0x000fce0000000008 */
.L_x_15686:
[----:B------:R-:W-:Y:S05]  /*11510*/  BSYNC.RECONVERGENT B1 ;  /* 0x0000000000017941 */ /* 0x000fea0003800200 */
.L_x_15684:
        /* <DEDUP_REMOVED lines=9> */
.L_x_15688:
[----:B------:R-:W-:Y:S01]  /*115b0*/  IMAD.MOV.U32 R10, RZ, RZ, R7 ;  /* 0x000000ffff0a7224 */ /* 0x000fe200078e0007 */
[----:B------:R-:W-:Y:S01]  /*115c0*/  PRMT R22, R22, 0x7610, R19 ;  /* 0x0000761016167816 */ /* 0x000fe20000000013 */
[----:B------:R-:W-:Y:S01]  /*115d0*/  IMAD.MOV.U32 R7, RZ, RZ, R20 ;  /* 0x000000ffff077224 */ /* 0x000fe200078e0014 */
[----:B------:R-:W-:-:S07]  /*115e0*/  PRMT R19, R19, 0x7610, R0 ;  /* 0x0000761013137816 */ /* 0x000fce0000000000 */
.L_x_15689:
[----:B------:R-:W-:Y:S05]  /*115f0*/  BSYNC.RECONVERGENT B1 ;  /* 0x0000000000017941 */ /* 0x000fea0003800200 */
.L_x_15687:
        /* <DEDUP_REMOVED lines=9> */
.L_x_15691:
[----:B------:R-:W-:Y:S01]  /*11690*/  IMAD.MOV.U32 R9, RZ, RZ, R10 ;  /* 0x000000ffff097224 */ /* 0x000fe200078e000a */
[C---:B------:R-:W-:Y:S01]  /*116a0*/  PRMT R15, R22.reuse, 0x7632, R15 ;  /* 0x00007632160f7816 */ /* 0x040fe2000000000f */
[----:B------:R-:W-:Y:S01]  /*116b0*/  IMAD.MOV.U32 R10, RZ, RZ, R3 ;  /* 0x000000ffff0a7224 */ /* 0x000fe200078e0003 */
[----:B------:R-:W-:-:S07]  /*116c0*/  PRMT R22, R22, 0x7610, R8 ;  /* 0x0000761016167816 */ /* 0x000fce0000000008 */
.L_x_15692:
[----:B------:R-:W-:Y:S05]  /*116d0*/  BSYNC.RECONVERGENT B1 ;  /* 0x0000000000017941 */ /* 0x000fea0003800200 */
.L_x_15690:
        /* <DEDUP_REMOVED lines=16> */
.L_x_15694:
[----:B------:R-:W-:Y:S01]  /*117e0*/  IMAD.MOV.U32 R20, RZ, RZ, R5 ;  /* 0x000000ffff147224 */ /* 0x000fe200078e0005 */
[----:B------:R-:W-:Y:S01]  /*117f0*/  PRMT R8, R8, 0x7610, R28 ;  /* 0x0000761008087816 */ /* 0x000fe2000000001c */
[----:B------:R-:W-:Y:S01]  /*11800*/  IMAD.MOV.U32 R5, RZ, RZ, R18 ;  /* 0x000000ffff057224 */ /* 0x000fe200078e0012 */
[----:B------:R-:W-:-:S07]  /*11810*/  PRMT R28, R28, 0x7610, R11 ;  /* 0x000076101c1c7816 */ /* 0x000fce000000000b */
.L_x_15695:
[----:B------:R-:W-:Y:S05]  /*11820*/  BSYNC.RECONVERGENT B1 ;  /* 0x0000000000017941 */ /* 0x000fea0003800200 */
.L_x_15693:
        /* <DEDUP_REMOVED lines=9> */
.L_x_15697:
[----:B------:R-:W-:Y:S01]  /*118c0*/  IMAD.MOV.U32 R23, RZ, RZ, R20 ;  /* 0x000000ffff177224 */ /* 0x000fe200078e0014 */
[----:B------:R-:W-:Y:S01]  /*118d0*/  PRMT R24, R24, 0x7610, R8 ;  /* 0x0000761018187816 */ /* 0x000fe20000000008 */
[----:B------:R-:W-:Y:S01]  /*118e0*/  IMAD.MOV.U32 R20, RZ, RZ, R4 ;  /* 0x000000ffff147224 */ /* 0x000fe200078e0004 */
[----:B------:R-:W-:-:S07]  /*118f0*/  PRMT R8, R8, 0x7610, R15 ;  /* 0x0000761008087816 */ /* 0x000fce000000000f */
.L_x_15698:
[----:B------:R-:W-:Y:S05]  /*11900*/  BSYNC.RECONVERGENT B1 ;  /* 0x0000000000017941 */ /* 0x000fea0003800200 */
.L_x_15696:
        /* <DEDUP_REMOVED lines=9> */
.L_x_15700:
[----:B------:R-:W-:Y:S01]  /*119a0*/  IMAD.MOV.U32 R16, RZ, RZ, R23 ;  /* 0x000000ffff107224 */ /* 0x000fe200078e0017 */
[----:B------:R-:W-:Y:S01]  /*119b0*/  PRMT R15, R15, 0x7610, R24 ;  /* 0x000076100f0f7816 */ /* 0x000fe20000000018 */
[----:B------:R-:W-:Y:S01]  /*119c0*/  IMAD.MOV.U32 R23, RZ, RZ, R6 ;  /* 0x000000ffff177224 */ /* 0x000fe200078e0006 */
[----:B------:R-:W-:-:S07]  /*119d0*/  PRMT R24, R24, 0x5410, R0 ;  /* 0x0000541018187816 */ /* 0x000fce0000000000 */
.L_x_15701:
[----:B------:R-:W-:Y:S05]  /*119e0*/  BSYNC.RECONVERGENT B1 ;  /* 0x0000000000017941 */ /* 0x000fea0003800200 */
.L_x_15699:
        /* <DEDUP_REMOVED lines=9> */
.L_x_15703:
[----:B------:R-:W-:Y:S01]  /*11a80*/  IMAD.MOV.U32 R11, RZ, RZ, R16 ;  /* 0x000000ffff0b7224 */ /* 0x000fe200078e0010 */
[C---:B------:R-:W-:Y:S01]  /*11a90*/  PRMT R19, R15.reuse, 0x7632, R19 ;  /* 0x000076320f137816 */ /* 0x040fe20000000013 */
[----:B------:R-:W-:Y:S01]  /*11aa0*/  IMAD.MOV.U32 R16, RZ, RZ, R17 ;  /* 0x000000ffff107224 */ /* 0x000fe200078e0011 */
[----:B------:R-:W-:-:S07]  /*11ab0*/  PRMT R15, R15, 0x5410, R8 ;  /* 0x000054100f0f7816 */ /* 0x000fce0000000008 */
.L_x_15704:
[----:B------:R-:W-:Y:S05]  /*11ac0*/  BSYNC.RECONVERGENT B1 ;  /* 0x0000000000017941 */ /* 0x000fea0003800200 */
.L_x_15702:
        /* <DEDUP_REMOVED lines=9> */
.L_x_15706:
[----:B------:R-:W-:Y:S01]  /*11b60*/  IMAD.MOV.U32 R0, RZ, RZ, R11 ;  /* 0x000000ffff007224 */ /* 0x000fe200078e000b */
[----:B------:R-:W-:Y:S01]  /*11b70*/  PRMT R17, R17, 0x5410, R19 ;  /* 0x0000541011117816 */ /* 0x000fe20000000013 */
[----:B------:R-:W-:Y:S01]  /*11b80*/  IMAD.MOV.U32 R11, RZ, RZ, R7 ;  /* 0x000000ffff0b7224 */ /* 0x000fe200078e0007 */
[----:B------:R-:W-:-:S07]  /*11b90*/  PRMT R19, R19, 0x7632, R19 ;  /* 0x0000763213137816 */ /* 0x000fce0000000013 */
.L_x_15707:
[----:B------:R-:W-:Y:S05]  /*11ba0*/  BSYNC.RECONVERGENT B1 ;  /* 0x0000000000017941 */ /* 0x000fea0003800200 */
.L_x_15705:
        /* <DEDUP_REMOVED lines=9> */
.L_x_15709:
[----:B------:R-:W-:Y:S01]  /*11c40*/  IMAD.MOV.U32 R3, RZ, RZ, R0 ;  /* 0x000000ffff037224 */ /* 0x000fe200078e0000 */
[----:B------:R-:W-:Y:S01]  /*11c50*/  PRMT R17, R17, 0x7632, R22 ;  /* 0x0000763211117816 */ /* 0x000fe20000000016 */
[----:B------:R-:W-:-:S07]  /*11c60*/  IMAD.MOV.U32 R0, RZ, RZ, R10 ;  /* 0x000000ffff007224 */ /* 0x000fce00078e000a */
.L_x_15710:
[----:B------:R-:W-:Y:S05]  /*11c70*/  BSYNC.RECONVERGENT B1 ;  /* 0x0000000000017941 */ /* 0x000fea0003800200 */
.L_x_15708:
        /* <DEDUP_REMOVED lines=9> */
.L_x_15712:
[----:B------:R-:W-:Y:S01]  /*11d10*/  IMAD.MOV.U32 R18, RZ, RZ, R3 ;  /* 0x000000ffff127224 */ /* 0x000fe200078e0003 */
[----:B------:R-:W-:Y:S01]  /*11d20*/  PRMT R19, R19, 0x5410, R17 ;  /* 0x0000541013137816 */ /* 0x000fe20000000011 */
[----:B------:R-:W-:Y:S01]  /*11d30*/  IMAD.MOV.U32 R3, RZ, RZ, R9 ;  /* 0x000000ffff037224 */ /* 0x000fe200078e0009 */
[----:B------:R-:W-:-:S07]  /*11d40*/  PRMT R17, R15, 0x7610, R17 ;  /* 0x000076100f117816 */ /* 0x000fce0000000011 */
.L_x_15713:
[----:B------:R-:W-:Y:S05]  /*11d50*/  BSYNC.RECONVERGENT B1 ;  /* 0x0000000000017941 */ /* 0x000fea0003800200 */
.L_x_15711:
        /* <DEDUP_REMOVED lines=16> */
.L_x_15715:
[----:B------:R-:W-:Y:S01]  /*11e60*/  IMAD.MOV.U32 R4, RZ, RZ, R5 ;  /* 0x000000ffff047224 */ /* 0x000fe200078e0005 */
[----:B------:R-:W-:Y:S01]  /*11e70*/  PRMT R28, R28, 0x7632, R8 ;  /* 0x000076321c1c7816 */ /* 0x000fe20000000008 */
[----:B------:R-:W-:-:S07]  /*11e80*/  IMAD.MOV.U32 R5, RZ, RZ, R20 ;  /* 0x000000ffff057224 */ /* 0x000fce00078e0014 */
.L_x_15716:
[----:B------:R-:W-:Y:S05]  /*11e90*/  BSYNC.RECONVERGENT B1 ;  /* 0x0000000000017941 */ /* 0x000fea0003800200 */
.L_x_15714:
        /* <DEDUP_REMOVED lines=9> */
.L_x_15718:
[----:B------:R-:W-:Y:S01]  /*11f30*/  PRMT R25, R25, 0x5410, R28 ;  /* 0x0000541019197816 */ /* 0x000fe2000000001c */
[----:B------:R-:W-:Y:S01]  /*11f40*/  IMAD.MOV.U32 R7, RZ, RZ, R4 ;  /* 0x000000ffff077224 */ /* 0x000fe200078e0004 */
[----:B------:R-:W-:Y:S01]  /*11f50*/  PRMT R28, R24, 0x7632, R28 ;  /* 0x00007632181c7816 */ /* 0x000fe2000000001c */
[----:B------:R-:W-:-:S07]  /*11f60*/  IMAD.MOV.U32 R4, RZ, RZ, R23 ;  /* 0x000000ffff047224 */ /* 0x000fce00078e0017 */
.L_x_15719:
[----:B------:R-:W-:Y:S05]  /*11f70*/  BSYNC.RECONVERGENT B1 ;  /* 0x0000000000017941 */ /* 0x000fea0003800200 */
.L_x_15717:
        /* <DEDUP_REMOVED lines=9> */
.L_x_15721:
[----:B------:R-:W-:Y:S01]  /*12010*/  IMAD.MOV.U32 R6, RZ, RZ, R7 ;  /* 0x000000ffff067224 */ /* 0x000fe200078e0007 */
[----:B------:R-:W-:Y:S01]  /*12020*/  PRMT R25, R25, 0x7632, R15 ;  /* 0x0000763219197816 */ /* 0x000fe2000000000f */
[----:B------:R-:W-:-:S07]  /*12030*/  IMAD.MOV.U32 R7, RZ, RZ, R16 ;  /* 0x000000ffff077224 */ /* 0x000fce00078e0010 */
.L_x_15722:
[----:B------:R-:W-:Y:S05]  /*12040*/  BSYNC.RECONVERGENT B1 ;  /* 0x0000000000017941 */ /* 0x000fea0003800200 */
.L_x_15720:
        /* <DEDUP_REMOVED lines=9> */
.L_x_15724:
[--C-:B------:R-:W-:Y:S01]  /*120e0*/  PRMT R24, R24, 0x5410, R25.reuse ;  /* 0x0000541018187816 */ /* 0x100fe20000000019 */
[----:B------:R-:W-:Y:S01]  /*120f0*/  IMAD.MOV.U32 R9, RZ, RZ, R6 ;  /* 0x000000ffff097224 */ /* 0x000fe200078e0006 */
[----:B------:R-:W-:Y:S01]  /*12100*/  PRMT R25, R19, 0x7610, R25 ;  /* 0x0000761013197816 */ /* 0x000fe20000000019 */
[----:B------:R-:W-:-:S07]  /*12110*/  IMAD.MOV.U32 R6, RZ, RZ, R11 ;  /* 0x000000ffff067224 */ /* 0x000fce00078e000b */
.L_x_15725:
[----:B------:R-:W-:Y:S05]  /*12120*/  BSYNC.RECONVERGENT B1 ;  /* 0x0000000000017941 */ /* 0x000fea0003800200 */
.L_x_15723:
        /* <DEDUP_REMOVED lines=9> */
.L_x_15727:
[----:B------:R-:W-:Y:S01]  /*121c0*/  IMAD.MOV.U32 R8, RZ, RZ, R9 ;  /* 0x000000ffff087224 */ /* 0x000fe200078e0009 */
[----:B------:R-:W-:Y:S01]  /*121d0*/  PRMT R24, R24, 0x7632, R17 ;  /* 0x0000763218187816 */ /* 0x000fe20000000011 */
[----:B------:R-:W-:-:S07]  /*121e0*/  IMAD.MOV.U32 R9, RZ, RZ, R0 ;  /* 0x000000ffff097224 */ /* 0x000fce00078e0000 */
.L_x_15728:
[----:B------:R-:W-:Y:S05]  /*121f0*/  BSYNC.RECONVERGENT B1 ;  /* 0x0000000000017941 */ /* 0x000fea0003800200 */
.L_x_15726:
        /* <DEDUP_REMOVED lines=9> */
.L_x_15730:
[----:B------:R-:W-:Y:S01]  /*12290*/  PRMT R0, R0, 0x5410, R24 ;  /* 0x0000541000007816 */ /* 0x000fe20000000018 */
[----:B------:R-:W-:Y:S01]  /*122a0*/  IMAD.MOV.U32 R11, RZ, RZ, R8 ;  /* 0x000000ffff0b7224 */ /* 0x000fe200078e0008 */
[----:B------:R-:W-:Y:S01]  /*122b0*/  PRMT R24, R17, 0x7610, R24 ;  /* 0x0000761011187816 */ /* 0x000fe20000000018 */
[----:B------:R-:W-:-:S07]  /*122c0*/  IMAD.MOV.U32 R8, RZ, RZ, R3 ;  /* 0x000000ffff087224 */ /* 0x000fce00078e0003 */
.L_x_15731:
[----:B------:R-:W-:Y:S05]  /*122d0*/  BSYNC.RECONVERGENT B1 ;  /* 0x0000000000017941 */ /* 0x000fea0003800200 */
.L_x_15729:
        /* <DEDUP_REMOVED lines=9> */
.L_x_15733:
[----:B------:R-:W-:Y:S01]  /*12370*/  IMAD.MOV.U32 R10, RZ, RZ, R11 ;  /* 0x000000ffff0a7224 */ /* 0x000fe200078e000b */
[----:B------:R-:W-:Y:S01]  /*12380*/  PRMT R0, R0, 0x7632, R19 ;  /* 0x0000763200007816 */ /* 0x000fe20000000013 */
[----:B------:R-:W-:-:S07]  /*12390*/  IMAD.MOV.U32 R11, RZ, RZ, R18 ;  /* 0x000000ffff0b7224 */ /* 0x000fce00078e0012 */
.L_x_15734:
[----:B------:R-:W-:Y:S05]  /*123a0*/  BSYNC.RECONVERGENT B1 ;  /* 0x0000000000017941 */ /* 0x000fea0003800200 */
.L_x_15732:
[----:B------:R-:W-:Y:S01]  /*123b0*/  ISETP.NE.AND P0, PT, R21, RZ, PT ;  /* 0x000000ff1500720c */ /* 0x000fe20003f05270 */
[----:B------:R-:W-:-:S12]  /*123c0*/  IMAD.MOV.U32 R3, RZ, RZ, R12 ;  /* 0x000000ffff037224 */ /* 0x000fd800078e000c */
[----:B------:R-:W-:Y:S05]  /*123d0*/  @P0 BRA `(.L_x_15566) ;  /* 0x0000000000480947 */ /* 0x000fea0003800000 */
[----:B------:R-:W0:Y:S01]  /*123e0*/  S2R R14, SR_CgaCtaId ;  /* 0x00000000000e7919 */ /* 0x000e220000008800 */
[----:B------:R-:W-:Y:S01]  /*123f0*/  MOV R15, 0x400 ;  /* 0x00000400000f7802 */ /* 0x000fe20000000f00 */
[----:B------:R-:W-:Y:S01]  /*12400*/  IMAD.MOV.U32 R16, RZ, RZ, R0 ;  /* 0x000000ffff107224 */ /* 0x000fe200078e0000 */
[----:B------:R-:W1:Y:S01]  /*12410*/  S2R R13, SR_TID.X ;  /* 0x00000000000d7919 */ /* 0x000e620000002100 */
[----:B------:R-:W-:Y:S01]  /*12420*/  IMAD.MOV.U32 R17, RZ, RZ, R24 ;  /* 0x000000ffff117224 */ /* 0x000fe200078e0018 */
[----:B0-----:R-:W-:Y:S02]  /*12430*/  LEA R15, R14, R15, 0x18 ;  /* 0x0000000f0e0f7211 */ /* 0x001fe400078ec0ff */
[----:B-1----:R-:W-:Y:S01]  /*12440*/  SHF.R.U32.HI R14, RZ, 0x5, R13 ;  /* 0x00000005ff0e7819 */ /* 0x002fe2000001160d */
[----:B------:R-:W-:-:S04]  /*12450*/  IMAD.MOV.U32 R13, RZ, RZ, R2 ;  /* 0x000000ffff0d7224 */ /* 0x000fc800078e0002 */
[----:B------:R-:W-:-:S05]  /*12460*/  IMAD R14, R14, 0x38, R15 ;  /* 0x000000380e0e7824 */ /* 0x000fca00078e020f */
        /* <DEDUP_REMOVED lines=8> */
[----:B------:R1:W-:Y:S02]  /*124f0*/  STS.64 [R14+0x28], R4 ;  /* 0x000028040e007388 */ /* 0x0003e40000000a00 */
.L_x_15566:
[----:B------:R-:W-:Y:S05]  /*12500*/  BSYNC.RECONVERGENT B0 ;  /* 0x0000000000007941 */ /* 0x000fea0003800200 */
.L_x_15565:
[----:B-1----:R-:W1:Y:S01]  /*12510*/  S2R R12, SR_TID.X ;  /* 0x00000000000c7919 */ /* 0x002e620000002100 */
[----:B------:R-:W-:Y:S01]  /*12520*/  BSSY.RECONVERGENT B0, `(.L_x_15735) ;  /* 0x0000353000007945 */ /* 0x000fe20003800200 */
[----:B------:R-:W-:Y:S01]  /*12530*/  BAR.SYNC.DEFER_BLOCKING 0x0 ;  /* 0x0000000000007b1d */ /* 0x000fe20000010000 */
[----:B-1----:R-:W-:-:S13]  /*12540*/  ISETP.NE.AND P2, PT, R12, RZ, PT ;  /* 0x000000ff0c00720c */ /* 0x002fda0003f45270 */
[----:B------:R-:W-:Y:S05]  /*12550*/  @P2 BRA `(.L_x_15736) ;  /* 0x00000034003c2947 */ /* 0x000fea0003800000 */
[----:B------:R-:W1:Y:S01]  /*12560*/  S2UR UR5, SR_CgaCtaId ;  /* 0x00000000000579c3 */ /* 0x000e620000008800 */
[----:B------:R-:W-:Y:S01]  /*12570*/  UMOV UR4, 0x400 ;  /* 0x0000040000047882 */ /* 0x000fe20000000000 */
[----:B------:R-:W-:Y:S01]  /*12580*/  BSSY.RECONVERGENT B1, `(.L_x_15737) ;  /* 0x0000022000017945 */ /* 0x000fe20003800200 */
[----:B-1----:R-:W-:-:S09]  /*12590*/  ULEA UR4, UR5, UR4, 0x18 ;  /* 0x0000000405047291 */ /* 0x002fd2000f8ec0ff */
[----:B0-----:R-:W0:Y:S04]  /*125a0*/  LDS.128 R12, [UR4+0x60] ;  /* 0x00006004ff0c7984 */ /* 0x001e280008000c00 */
[----:B------:R-:W1:Y:S04]  /*125b0*/  LDS.128 R20, [UR4+0x40] ;  /* 0x00004004ff147984 */ /* 0x000e680008000c00 */
[----:B------:R-:W2:Y:S04]  /*125c0*/  LDS.64 R26, [UR4+0x70] ;  /* 0x00007004ff1a7984 */ /* 0x000ea80008000a00 */
[----:B------:R-:W3:Y:S01]  /*125d0*/  LDS.128 R16, [UR4+0x50] ;  /* 0x00005004ff107984 */ /* 0x000ee20008000c00 */
        /* <DEDUP_REMOVED lines=18> */
[----:B--23--:R-:W-:Y:S05]  /*12700*/  @P0 BRA `(.L_x_15738) ;  /* 0x0000000000140947 */ /* 0x00cfea0003800000 */
[----:B------:R-:W-:Y:S01]  /*12710*/  ISETP.GE.AND P0, PT, R5, R4, PT ;  /* 0x000000040500720c */ /* 0x000fe20003f06270 */
[----:B------:R-:W-:Y:S01]  /*12720*/  IMAD.MOV.U32 R20, RZ, RZ, R4 ;  /* 0x000000ffff147224 */ /* 0x000fe200078e0004 */
[----:B------:R-:W-:-:S03]  /*12730*/  PRMT R3, R28, 0x7610, R3 ;  /* 0x000076101c037816 */ /* 0x000fc60000000003 */
[----:B------:R-:W-:-:S13]  /*12740*/  HSETP2.NEU.OR P0, PT, R28.H1_H1, R28.H0_H0, P0 ;  /* 0x2000001c1c007234 */ /* 0x000fda000070dc20 */
[----:B------:R-:W-:Y:S05]  /*12750*/  @P0 BRA `(.L_x_15739) ;  /* 0x0000000000100947 */ /* 0x000fea0003800000 */
.L_x_15738:
[----:B------:R-:W-:Y:S01]  /*12760*/  IMAD.MOV.U32 R20, RZ, RZ, R5 ;  /* 0x000000ffff147224 */ /* 0x000fe200078e0005 */
[C---:B------:R-:W-:Y:S01]  /*12770*/  PRMT R3, R28.reuse, 0x7632, R3 ;  /* 0x000076321c037816 */ /* 0x040fe20000000003 */
[----:B------:R-:W-:Y:S01]  /*12780*/  IMAD.MOV.U32 R5, RZ, RZ, R4 ;  /* 0x000000ffff057224 */ /* 0x000fe200078e0004 */
[----:B------:R-:W-:-:S07]  /*12790*/  PRMT R28, R28, 0x5410, R28 ;  /* 0x000054101c1c7816 */ /* 0x000fce000000001c */
.L_x_15739:
[----:B------:R-:W-:Y:S05]  /*127a0*/  BSYNC.RECONVERGENT B1 ;  /* 0x0000000000017941 */ /* 0x000fea0003800200 */
.L_x_15737:
        /* <DEDUP_REMOVED lines=9> */
.L_x_15741:
[----:B------:R-:W-:Y:S01]  /*12840*/  IMAD.MOV.U32 R21, RZ, RZ, R20 ;  /* 0x000000ffff157224 */ /* 0x000fe200078e0014 */
[----:B------:R-:W-:Y:S01]  /*12850*/  PRMT R4, R3, 0x7610, R4 ;  /* 0x0000761003047816 */ /* 0x000fe20000000004 */
[----:B------:R-:W-:Y:S01]  /*12860*/  IMAD.MOV.U32 R20, RZ, RZ, R7 ;  /* 0x000000ffff147224 */ /* 0x000fe200078e0007 */
[----:B------:R-:W-:-:S07]  /*12870*/  PRMT R3, R25, 0x7632, R3 ;  /* 0x0000763219037816 */ /* 0x000fce0000000003 */
.L_x_15742:
[----:B------:R-:W-:Y:S05]  /*12880*/  BSYNC.RECONVERGENT B1 ;  /* 0x0000000000017941 */ /* 0x000fea0003800200 */
.L_x_15740:
        /* <DEDUP_REMOVED lines=9> */
.L_x_15744:
[----:B------:R-:W-:Y:S01]  /*12920*/  IMAD.MOV.U32 R22, RZ, RZ, R21 ;  /* 0x000000ffff167224 */ /* 0x000fe200078e0015 */
[----:B------:R-:W-:Y:S01]  /*12930*/  PRMT R3, R3, 0x5410, R4 ;  /* 0x0000541003037816 */ /* 0x000fe20000000004 */
[----:B------:R-:W-:Y:S01]  /*12940*/  IMAD.MOV.U32 R21, RZ, RZ, R6 ;  /* 0x000000ffff157224 */ /* 0x000fe200078e0006 */
[----:B------:R-:W-:-:S07]  /*12950*/  PRMT R4, R25, 0x7610, R4 ;  /* 0x0000761019047816 */ /* 0x000fce0000000004 */
.L_x_15745:
[----:B------:R-:W-:Y:S05]  /*12960*/  BSYNC.RECONVERGENT B1 ;  /* 0x0000000000017941 */ /* 0x000fea0003800200 */
.L_x_15743:
        /* <DEDUP_REMOVED lines=9> */
.L_x_15747:
[----:B------:R-:W-:Y:S01]  /*12a00*/  IMAD.MOV.U32 R7, RZ, RZ, R22 ;  /* 0x000000ffff077224 */ /* 0x000fe200078e0016 */
[----:B------:R-:W-:Y:S01]  /*12a10*/  PRMT R4, R4, 0x7610, R3 ;  /* 0x0000761004047816 */ /* 0x000fe20000000003 */
[----:B------:R-:W-:Y:S01]  /*12a20*/  IMAD.MOV.U32 R22, RZ, RZ, R9 ;  /* 0x000000ffff167224 */ /* 0x000fe200078e0009 */
[----:B------:R-:W-:-:S07]  /*12a30*/  PRMT R3, R3, 0x7610, R24 ;  /* 0x0000761003037816 */ /* 0x000fce0000000018 */
.L_x_15748:
[----:B------:R-:W-:Y:S05]  /*12a40*/  BSYNC.RECONVERGENT B1 ;  /* 0x0000000000017941 */ /* 0x000fea0003800200 */
.L_x_15746:
        /* <DEDUP_REMOVED lines=9> */
.L_x_15750:
[----:B------:R-:W-:Y:S01]  /*12ae0*/  IMAD.MOV.U32 R6, RZ, RZ, R7 ;  /* 0x000000ffff067224 */ /* 0x000fe200078e0007 */
[----:B------:R-:W-:Y:S01]  /*12af0*/  PRMT R9, R9, 0x7610, R4 ;  /* 0x0000761009097816 */ /* 0x000fe20000000004 */
[----:B------:R-:W-:Y:S01]  /*12b00*/  IMAD.MOV.U32 R7, RZ, RZ, R8 ;  /* 0x000000ffff077224 */ /* 0x000fe200078e0008 */
[----:B------:R-:W-:-:S07]  /*12b10*/  PRMT R4, R4, 0x5410, R24 ;  /* 0x0000541004047816 */ /* 0x000fce0000000018 */
.L_x_15751:
[----:B------:R-:W-:Y:S05]  /*12b20*/  BSYNC.RECONVERGENT B1 ;  /* 0x0000000000017941 */ /* 0x000fea0003800200 */
.L_x_15749:
        /* <DEDUP_REMOVED lines=9> */
.L_x_15753:
[----:B------:R-:W-:Y:S01]  /*12bc0*/  IMAD.MOV.U32 R25, RZ, RZ, R6 ;  /* 0x000000ffff197224 */ /* 0x000fe200078e0006 */
[----:B------:R-:W-:Y:S01]  /*12bd0*/  PRMT R8, R8, 0x7610, R9 ;  /* 0x0000761008087816 */ /* 0x000fe20000000009 */
[----:B------:R-:W-:Y:S01]  /*12be0*/  IMAD.MOV.U32 R6, RZ, RZ, R11 ;  /* 0x000000ffff067224 */ /* 0x000fe200078e000b */
[----:B------:R-:W-:-:S07]  /*12bf0*/  PRMT R9, R9, 0x7610, R0 ;  /* 0x0000761009097816 */ /* 0x000fce0000000000 */
.L_x_15754:
[----:B------:R-:W-:Y:S05]  /*12c00*/  BSYNC.RECONVERGENT B1 ;  /* 0x0000000000017941 */ /* 0x000fea0003800200 */
.L_x_15752:
        /* <DEDUP_REMOVED lines=9> */
.L_x_15756:
[----:B------:R-:W-:Y:S01]  /*12ca0*/  PRMT R0, R0, 0x7610, R8 ;  /* 0x0000761000007816 */ /* 0x000fe20000000008 */
[----:B------:R-:W-:Y:S02]  /*12cb0*/  IMAD.MOV.U32 R11, RZ, RZ, R25 ;  /* 0x000000ffff0b7224 */ /* 0x000fe400078e0019 */
[----:B------:R-:W-:Y:S01]  /*12cc0*/  IMAD.MOV.U32 R25, RZ, RZ, R10 ;  /* 0x000000ffff197224 */ /* 0x000fe200078e000a */
[----:B------:R-:W-:-:S07]  /*12cd0*/  PRMT R8, R8, 0x5410, R0 ;  /* 0x0000541008087816 */ /* 0x000fce0000000000 */
.L_x_15757:
[----:B------:R-:W-:Y:S05]  /*12ce0*/  BSYNC.RECONVERGENT B1 ;  /* 0x0000000000017941 */ /* 0x000fea0003800200 */
.L_x_15755:
        /* <DEDUP_REMOVED lines=16> */
.L_x_15759:
[----:B------:R-:W-:Y:S01]  /*12df0*/  IMAD.MOV.U32 R10, RZ, RZ, R5 ;  /* 0x000000ffff0a7224 */ /* 0x000fe200078e0005 */
[----:B------:R-:W-:Y:S01]  /*12e00*/  PRMT R14, R14, 0x7610, R28 ;  /* 0x000076100e0e7816 */ /* 0x000fe2000000001c */
[----:B------:R-:W-:Y:S01]  /*12e10*/  IMAD.MOV.U32 R5, RZ, RZ, R20 ;  /* 0x000000ffff057224 */ /* 0x000fe200078e0014 */
[----:B------:R-:W-:-:S07]  /*12e20*/  PRMT R28, R28, 0x5410, R3 ;  /* 0x000054101c1c7816 */ /* 0x000fce0000000003 */
.L_x_15760:
[----:B------:R-:W-:Y:S05]  /*12e30*/  BSYNC.RECONVERGENT B1 ;  /* 0x0000000000017941 */ /* 0x000fea0003800200 */
.L_x_15758:
        /* <DEDUP_REMOVED lines=9> */
.L_x_15762:
[----:B------:R-:W-:Y:S01]  /*12ed0*/  IMAD.MOV.U32 R23, RZ, RZ, R10 ;  /* 0x000000ffff177224 */ /* 0x000fe200078e000a */
[C---:B------:R-:W-:Y:S01]  /*12ee0*/  PRMT R0, R14.reuse, 0x7632, R0 ;  /* 0x000076320e007816 */ /* 0x040fe20000000000 */
[----:B------:R-:W-:Y:S01]  /*12ef0*/  IMAD.MOV.U32 R10, RZ, RZ, R21 ;  /* 0x000000ffff0a7224 */ /* 0x000fe200078e0015 */
[----:B------:R-:W-:-:S07]  /*12f00*/  PRMT R14, R14, 0x5410, R4 ;  /* 0x000054100e0e7816 */ /* 0x000fce0000000004 */
.L_x_15763:
[----:B------:R-:W-:Y:S05]  /*12f10*/  BSYNC.RECONVERGENT B1 ;  /* 0x0000000000017941 */ /* 0x000fea0003800200 */
.L_x_15761:
        /* <DEDUP_REMOVED lines=9> */
.L_x_15765:
[----:B------:R-:W-:Y:S01]  /*12fb0*/  IMAD.MOV.U32 R20, RZ, RZ, R23 ;  /* 0x000000ffff147224 */ /* 0x000fe200078e0017 */
[----:B------:R-:W-:Y:S01]  /*12fc0*/  PRMT R21, R21, 0x5410, R0 ;  /* 0x0000541015157816 */ /* 0x000fe20000000000 */
[----:B------:R-:W-:Y:S01]  /*12fd0*/  IMAD.MOV.U32 R23, RZ, RZ, R22 ;  /* 0x000000ffff177224 */ /* 0x000fe200078e0016 */
[----:B------:R-:W-:-:S07]  /*12fe0*/  PRMT R0, R3, 0x7632, R0 ;  /* 0x0000763203007816 */ /* 0x000fce0000000000 */
.L_x_15766:
[----:B------:R-:W-:Y:S05]  /*12ff0*/  BSYNC.RECONVERGENT B1 ;  /* 0x0000000000017941 */ /* 0x000fea0003800200 */
.L_x_15764:
        /* <DEDUP_REMOVED lines=9> */
.L_x_15768:
[C---:B------:R-:W-:Y:S01]  /*13090*/  PRMT R4, R21.reuse, 0x7632, R4 ;  /* 0x0000763215047816 */ /* 0x040fe20000000004 */
[----:B------:R-:W-:Y:S02]  /*130a0*/  IMAD.MOV.U32 R3, RZ, RZ, R20 ;  /* 0x000000ffff037224 */ /* 0x000fe400078e0014 */
[----:B------:R-:W-:Y:S01]  /*130b0*/  IMAD.MOV.U32 R20, RZ, RZ, R7 ;  /* 0x000000ffff147224 */ /* 0x000fe200078e0007 */
[----:B------:R-:W-:-:S07]  /*130c0*/  PRMT R21, R21, 0x7610, R4 ;  /* 0x0000761015157816 */ /* 0x000fce0000000004 */
.L_x_15769:
[----:B------:R-:W-:Y:S05]  /*130d0*/  BSYNC.RECONVERGENT B1 ;  /* 0x0000000000017941 */ /* 0x000fea0003800200 */
.L_x_15767:
        /* <DEDUP_REMOVED lines=9> */
.L_x_15771:
[----:B------:R-:W-:Y:S01]  /*13170*/  IMAD.MOV.U32 R22, RZ, RZ, R3 ;  /* 0x000000ffff167224 */ /* 0x000fe200078e0003 */
[----:B------:R-:W-:Y:S01]  /*13180*/  PRMT R4, R9, 0x5432, R4 ;  /* 0x0000543209047816 */ /* 0x000fe20000000004 */
[----:B------:R-:W-:-:S07]  /*13190*/  IMAD.MOV.U32 R3, RZ, RZ, R6 ;  /* 0x000000ffff037224 */ /* 0x000fce00078e0006 */
.L_x_15772:
[----:B------:R-:W-:Y:S05]  /*131a0*/  BSYNC.RECONVERGENT B1 ;  /* 0x0000000000017941 */ /* 0x000fea0003800200 */
.L_x_15770:
        /* <DEDUP_REMOVED lines=9> */
.L_x_15774:
[----:B------:R-:W-:Y:S01]  /*13240*/  IMAD.MOV.U32 R6, RZ, RZ, R22 ;  /* 0x000000ffff067224 */ /* 0x000fe200078e0016 */
[----:B------:R-:W-:Y:S01]  /*13250*/  PRMT R7, R7, 0x7610, R4 ;  /* 0x0000761007077816 */ /* 0x000fe20000000004 */
[----:B------:R-:W-:Y:S01]  /*13260*/  IMAD.MOV.U32 R22, RZ, RZ, R25 ;  /* 0x000000ffff167224 */ /* 0x000fe200078e0019 */
[----:B------:R-:W-:-:S07]  /*13270*/  PRMT R4, R4, 0x7610, R8 ;  /* 0x0000761004047816 */ /* 0x000fce0000000008 */
.L_x_15775:
[----:B------:R-:W-:Y:S05]  /*13280*/  BSYNC.RECONVERGENT B1 ;  /* 0x0000000000017941 */ /* 0x000fea0003800200 */
.L_x_15773:
        /* <DEDUP_REMOVED lines=9> */
.L_x_15777:
[----:B------:R-:W-:Y:S01]  /*13320*/  IMAD.MOV.U32 R8, RZ, RZ, R6 ;  /* 0x000000ffff087224 */ /* 0x000fe200078e0006 */
[----:B------:R-:W-:Y:S01]  /*13330*/  PRMT R7, R7, 0x7632, R0 ;  /* 0x0000763207077816 */ /* 0x000fe20000000000 */
[----:B------:R-:W-:-:S07]  /*13340*/  IMAD.MOV.U32 R6, RZ, RZ, R11 ;  /* 0x000000ffff067224 */ /* 0x000fce00078e000b */
.L_x_15778:
[----:B------:R-:W-:Y:S05]  /*13350*/  BSYNC.RECONVERGENT B1 ;  /* 0x0000000000017941 */ /* 0x000fea0003800200 */
.L_x_15776:
        /* <DEDUP_REMOVED lines=16> */
.L_x_15780:
[----:B------:R-:W-:Y:S01]  /*13460*/  IMAD.MOV.U32 R16, RZ, RZ, R5 ;  /* 0x000000ffff107224 */ /* 0x000fe200078e0005 */
[----:B------:R-:W-:Y:S01]  /*13470*/  PRMT R0, R0, 0x7610, R28 ;  /* 0x0000761000007816 */ /* 0x000fe2000000001c */
[----:B------:R-:W-:Y:S01]  /*13480*/  IMAD.MOV.U32 R5, RZ, RZ, R10 ;  /* 0x000000ffff057224 */ /* 0x000fe200078e000a */
[----:B------:R-:W-:-:S07]  /*13490*/  PRMT R28, R28, 0x7610, R14 ;  /* 0x000076101c1c7816 */ /* 0x000fce000000000e */
.L_x_15781:
[----:B------:R-:W-:Y:S05]  /*134a0*/  BSYNC.RECONVERGENT B1 ;  /* 0x0000000000017941 */ /* 0x000fea0003800200 */
.L_x_15779:
        /* <DEDUP_REMOVED lines=9> */
.L_x_15783:
[----:B------:R-:W-:Y:S01]  /*13540*/  IMAD.MOV.U32 R9, RZ, RZ, R16 ;  /* 0x000000ffff097224 */ /* 0x000fe200078e0010 */
[C---:B------:R-:W-:Y:S01]  /*13550*/  PRMT R10, R0.reuse, 0x7632, R10 ;  /* 0x00007632000a7816 */ /* 0x040fe2000000000a */
[----:B------:R-:W-:Y:S01]  /*13560*/  IMAD.MOV.U32 R16, RZ, RZ, R23 ;  /* 0x000000ffff107224 */ /* 0x000fe200078e0017 */
[----:B------:R-:W-:-:S07]  /*13570*/  PRMT R0, R0, 0x5410, R0 ;  /* 0x0000541000007816 */ /* 0x000fce0000000000 */
.L_x_15784:
[----:B------:R-:W-:Y:S05]  /*13580*/  BSYNC.RECONVERGENT B1 ;  /* 0x0000000000017941 */ /* 0x000fea0003800200 */
.L_x_15782:
        /* <DEDUP_REMOVED lines=9> */
.L_x_15786:
[----:B------:R-:W-:Y:S01]  /*13620*/  IMAD.MOV.U32 R14, RZ, RZ, R9 ;  /* 0x000000ffff0e7224 */ /* 0x000fe200078e0009 */
[----:B------:R-:W-:Y:S01]  /*13630*/  PRMT R10, R21, 0x5432, R10 ;  /* 0x00005432150a7816 */ /* 0x000fe2000000000a */
[----:B------:R-:W-:-:S07]  /*13640*/  IMAD.MOV.U32 R9, RZ, RZ, R20 ;  /* 0x000000ffff097224 */ /* 0x000fce00078e0014 */
.L_x_15787:
[----:B------:R-:W-:Y:S05]  /*13650*/  BSYNC.RECONVERGENT B1 ;  /* 0x0000000000017941 */ /* 0x000fea0003800200 */
.L_x_15785:
        /* <DEDUP_REMOVED lines=9> */
.L_x_15789:
[----:B------:R-:W-:Y:S01]  /*136f0*/  IMAD.MOV.U32 R11, RZ, RZ, R14 ;  /* 0x000000ffff0b7224 */ /* 0x000fe200078e000e */
[----:B------:R-:W-:Y:S01]  /*13700*/  PRMT R20, R20, 0x7610, R10 ;  /* 0x0000761014147816 */ /* 0x000fe2000000000a */
[----:B------:R-:W-:Y:S01]  /*13710*/  IMAD.MOV.U32 R14, RZ, RZ, R3 ;  /* 0x000000ffff0e7224 */ /* 0x000fe200078e0003 */
[----:B------:R-:W-:-:S07]  /*13720*/  PRMT R10, R10, 0x5410, R4 ;  /* 0x000054100a0a7816 */ /* 0x000fce0000000004 */
.L_x_15790:
[----:B------:R-:W-:Y:S05]  /*13730*/  BSYNC.RECONVERGENT B1 ;  /* 0x0000000000017941 */ /* 0x000fea0003800200 */
.L_x_15788:
        /* <DEDUP_REMOVED lines=9> */
.L_x_15792:
[----:B------:R-:W-:Y:S01]  /*137d0*/  IMAD.MOV.U32 R3, RZ, RZ, R11 ;  /* 0x000000ffff037224 */ /* 0x000fe200078e000b */
[C---:B------:R-:W-:Y:S01]  /*137e0*/  PRMT R0, R20.reuse, 0x7632, R0 ;  /* 0x0000763214007816 */ /* 0x040fe20000000000 */
[----:B------:R-:W-:Y:S01]  /*137f0*/  IMAD.MOV.U32 R11, RZ, RZ, R22 ;  /* 0x000000ffff0b7224 */ /* 0x000fe200078e0016 */
[----:B------:R-:W-:-:S07]  /*13800*/  PRMT R20, R20, 0x7610, R4 ;  /* 0x0000761014147816 */ /* 0x000fce0000000004 */
.L_x_15793:
[----:B------:R-:W-:Y:S05]  /*13810*/  BSYNC.RECONVERGENT B1 ;  /* 0x0000000000017941 */ /* 0x000fea0003800200 */
.L_x_15791:
        /* <DEDUP_REMOVED lines=9> */
.L_x_15795:
[----:B------:R-:W-:Y:S01]  /*138b0*/  IMAD.MOV.U32 R21, RZ, RZ, R3 ;  /* 0x000000ffff157224 */ /* 0x000fe200078e0003 */
[----:B------:R-:W-:Y:S01]  /*138c0*/  PRMT R4, R0, 0x7610, R4 ;  /* 0x0000761000047816 */ /* 0x000fe20000000004 */
[----:B------:R-:W-:Y:S01]  /*138d0*/  IMAD.MOV.U32 R3, RZ, RZ, R6 ;  /* 0x000000ffff037224 */ /* 0x000fe200078e0006 */
[----:B------:R-:W-:-:S07]  /*138e0*/  PRMT R0, R7, 0x7632, R0 ;  /* 0x0000763207007816 */ /* 0x000fce0000000000 */
.L_x_15796:
[----:B------:R-:W-:Y:S05]  /*138f0*/  BSYNC.RECONVERGENT B1 ;  /* 0x0000000000017941 */ /* 0x000fea0003800200 */
.L_x_15794:
        /* <DEDUP_REMOVED lines=9> */
.L_x_15798:
[----:B------:R-:W-:Y:S01]  /*13990*/  IMAD.MOV.U32 R6, RZ, RZ, R21 ;  /* 0x000000ffff067224 */ /* 0x000fe200078e0015 */
[----:B------:R-:W-:Y:S01]  /*139a0*/  PRMT R4, R7, 0x5410, R4 ;  /* 0x0000541007047816 */ /* 0x000fe20000000004 */
[----:B------:R-:W-:-:S07]  /*139b0*/  IMAD.MOV.U32 R21, RZ, RZ, R8 ;  /* 0x000000ffff157224 */ /* 0x000fce00078e0008 */
.L_x_15799:
[----:B------:R-:W-:Y:S05]  /*139c0*/  BSYNC.RECONVERGENT B1 ;  /* 0x0000000000017941 */ /* 0x000fea0003800200 */
.L_x_15797:
        /* <DEDUP_REMOVED lines=16> */
.L_x_15801:
[----:B------:R-:W-:Y:S01]  /*13ad0*/  IMAD.MOV.U32 R8, RZ, RZ, R5 ;  /* 0x000000ffff087224 */ /* 0x000fe200078e0005 */
[----:B------:R-:W-:Y:S01]  /*13ae0*/  PRMT R7, R7, 0x7610, R28 ;  /* 0x0000761007077816 */ /* 0x000fe2000000001c */
[----:B------:R-:W-:Y:S01]  /*13af0*/  IMAD.MOV.U32 R5, RZ, RZ, R16 ;  /* 0x000000ffff057224 */ /* 0x000fe200078e0010 */
[----:B------:R-:W-:-:S07]  /*13b00*/  PRMT R28, R28, 0x7610, R0 ;  /* 0x000076101c1c7816 */ /* 0x000fce0000000000 */
.L_x_15802:
[----:B------:R-:W-:Y:S05]  /*13b10*/  BSYNC.RECONVERGENT B1 ;  /* 0x0000000000017941 */ /* 0x000fea0003800200 */
.L_x_15800:
        /* <DEDUP_REMOVED lines=9> */
.L_x_15804:
[----:B------:R-:W-:Y:S01]  /*13bb0*/  IMAD.MOV.U32 R15, RZ, RZ, R8 ;  /* 0x000000ffff0f7224 */ /* 0x000fe200078e0008 */
[----:B------:R-:W-:Y:S01]  /*13bc0*/  PRMT R0, R0, 0x7610, R7 ;  /* 0x0000761000007816 */ /* 0x000fe20000000007 */
[----:B------:R-:W-:Y:S01]  /*13bd0*/  IMAD.MOV.U32 R8, RZ, RZ, R9 ;  /* 0x000000ffff087224 */ /* 0x000fe200078e0009 */
[----:B------:R-:W-:-:S07]  /*13be0*/  PRMT R7, R7, 0x5410, R10 ;  /* 0x0000541007077816 */ /* 0x000fce000000000a */
.L_x_15805:
[----:B------:R-:W-:Y:S05]  /*13bf0*/  BSYNC.RECONVERGENT B1 ;  /* 0x0000000000017941 */ /* 0x000fea0003800200 */
.L_x_15803:
        /* <DEDUP_REMOVED lines=9> */
.L_x_15807:
[----:B------:R-:W-:Y:S01]  /*13c90*/  IMAD.MOV.U32 R16, RZ, RZ, R15 ;  /* 0x000000ffff107224 */ /* 0x000fe200078e000f */
[----:B------:R-:W-:Y:S01]  /*13ca0*/  PRMT R9, R9, 0x7610, R0 ;  /* 0x0000761009097816 */ /* 0x000fe20000000000 */
[----:B------:R-:W-:Y:S01]  /*13cb0*/  IMAD.MOV.U32 R15, RZ, RZ, R14 ;  /* 0x000000ffff0f7224 */ /* 0x000fe200078e000e */
[----:B------:R-:W-:-:S07]  /*13cc0*/  PRMT R0, R0, 0x7610, R10 ;  /* 0x0000761000007816 */ /* 0x000fce000000000a */
.L_x_15808:
[----:B------:R-:W-:Y:S05]  /*13cd0*/  BSYNC.RECONVERGENT B1 ;  /* 0x0000000000017941 */ /* 0x000fea0003800200 */
.L_x_15806:
        /* <DEDUP_REMOVED lines=9> */
.L_x_15810:
[----:B------:R-:W-:Y:S01]  /*13d70*/  IMAD.MOV.U32 R10, RZ, RZ, R16 ;  /* 0x000000ffff0a7224 */ /* 0x000fe200078e0010 */
[----:B------:R-:W-:Y:S01]  /*13d80*/  PRMT R14, R14, 0x7610, R9 ;  /* 0x000076100e0e7816 */ /* 0x000fe20000000009 */
[----:B------:R-:W-:Y:S01]  /*13d90*/  IMAD.MOV.U32 R16, RZ, RZ, R11 ;  /* 0x000000ffff107224 */ /* 0x000fe200078e000b */
[----:B------:R-:W-:-:S07]  /*13da0*/  PRMT R9, R9, 0x7610, R20 ;  /* 0x0000761009097816 */ /* 0x000fce0000000014 */
.L_x_15811:
[----:B------:R-:W-:Y:S05]  /*13db0*/  BSYNC.RECONVERGENT B1 ;  /* 0x0000000000017941 */ /* 0x000fea0003800200 */
.L_x_15809:
        /* <DEDUP_REMOVED lines=9> */
.L_x_15813:
[----:B------:R-:W-:Y:S01]  /*13e50*/  IMAD.MOV.U32 R20, RZ, RZ, R10 ;  /* 0x000000ffff147224 */ /* 0x000fe200078e000a */
[----:B------:R-:W-:Y:S01]  /*13e60*/  PRMT R11, R11, 0x7610, R14 ;  /* 0x000076100b0b7816 */ /* 0x000fe2000000000e */
[----:B------:R-:W-:Y:S01]  /*13e70*/  IMAD.MOV.U32 R10, RZ, RZ, R3 ;  /* 0x000000ffff0a7224 */ /* 0x000fe200078e0003 */
[----:B------:R-:W-:-:S07]  /*13e80*/  PRMT R14, R14, 0x5410, R0 ;  /* 0x000054100e0e7816 */ /* 0x000fce0000000000 */
.L_x_15814:
[----:B------:R-:W-:Y:S05]  /*13e90*/  BSYNC.RECONVERGENT B1 ;  /* 0x0000000000017941 */ /* 0x000fea0003800200 */
.L_x_15812:
        /* <DEDUP_REMOVED lines=9> */
.L_x_15816:
[----:B------:R-:W-:Y:S01]  /*13f30*/  IMAD.MOV.U32 R3, RZ, RZ, R20 ;  /* 0x000000ffff037224 */ /* 0x000fe200078e0014 */
[----:B------:R-:W-:Y:S01]  /*13f40*/  PRMT R17, R17, 0x7610, R11 ;  /* 0x0000761011117816 */ /* 0x000fe2000000000b */
[----:B------:R-:W-:Y:S01]  /*13f50*/  IMAD.MOV.U32 R20, RZ, RZ, R21 ;  /* 0x000000ffff147224 */ /* 0x000fe200078e0015 */
[----:B------:R-:W-:-:S07]  /*13f60*/  PRMT R11, R11, 0x5410, R4 ;  /* 0x000054100b0b7816 */ /* 0x000fce0000000004 */
.L_x_15817:
[----:B------:R-:W-:Y:S05]  /*13f70*/  BSYNC.RECONVERGENT B1 ;  /* 0x0000000000017941 */ /* 0x000fea0003800200 */
.L_x_15815:
        /* <DEDUP_REMOVED lines=9> */
.L_x_15819:
[----:B------:R-:W-:Y:S01]  /*14010*/  IMAD.MOV.U32 R21, RZ, RZ, R3 ;  /* 0x000000ffff157224 */ /* 0x000fe200078e0003 */
[C---:B------:R-:W-:Y:S01]  /*14020*/  PRMT R0, R17.reuse, 0x7632, R0 ;  /* 0x0000763211007816 */ /* 0x040fe20000000000 */
[----:B------:R-:W-:Y:S01]  /*14030*/  IMAD.MOV.U32 R3, RZ, RZ, R6 ;  /* 0x000000ffff037224 */ /* 0x000fe200078e0006 */
[----:B------:R-:W-:-:S07]  /*14040*/  PRMT R17, R17, 0x7610, R4 ;  /* 0x0000761011117816 */ /* 0x000fce0000000004 */
.L_x_15820:
[----:B------:R-:W-:Y:S05]  /*14050*/  BSYNC.RECONVERGENT B1 ;  /* 0x0000000000017941 */ /* 0x000fea0003800200 */
.L_x_15818:
        /* <DEDUP_REMOVED lines=16> */
.L_x_15822:
[----:B------:R-:W-:Y:S01]  /*14160*/  IMAD.MOV.U32 R4, RZ, RZ, R5 ;  /* 0x000000ffff047224 */ /* 0x000fe200078e0005 */
[----:B------:R-:W-:Y:S01]  /*14170*/  PRMT R6, R6, 0x7610, R28 ;  /* 0x0000761006067816 */ /* 0x000fe2000000001c */
[----:B------:R-:W-:Y:S01]  /*14180*/  IMAD.MOV.U32 R5, RZ, RZ, R8 ;  /* 0x000000ffff057224 */ /* 0x000fe200078e0008 */
[----:B------:R-:W-:-:S07]  /*14190*/  PRMT R28, R28, 0x7610, R7 ;  /* 0x000076101c1c7816 */ /* 0x000fce0000000007 */
.L_x_15823:
[----:B------:R-:W-:Y:S05]  /*141a0*/  BSYNC.RECONVERGENT B1 ;  /* 0x0000000000017941 */ /* 0x000fea0003800200 */
.L_x_15821:
        /* <DEDUP_REMOVED lines=9> */
.L_x_15825:
[----:B------:R-:W-:Y:S01]  /*14240*/  IMAD.MOV.U32 R7, RZ, RZ, R4 ;  /* 0x000000ffff077224 */ /* 0x000fe200078e0004 */
[----:B------:R-:W-:Y:S01]  /*14250*/  PRMT R6, R6, 0x7632, R0 ;  /* 0x0000763206067816 */ /* 0x000fe20000000000 */
[----:B------:R-:W-:-:S07]  /*14260*/  IMAD.MOV.U32 R4, RZ, RZ, R15 ;  /* 0x000000ffff047224 */ /* 0x000fce00078e000f */
.L_x_15826:
[----:B------:R-:W-:Y:S05]  /*14270*/  BSYNC.RECONVERGENT B1 ;  /* 0x0000000000017941 */ /* 0x000fea0003800200 */
.L_x_15824:
        /* <DEDUP_REMOVED lines=9> */
.L_x_15828:
[----:B------:R-:W-:Y:S01]  /*14310*/  IMAD.MOV.U32 R15, RZ, RZ, R7 ;  /* 0x000000ffff0f7224 */ /* 0x000fe200078e0007 */
[----:B------:R-:W-:Y:S01]  /*14320*/  PRMT R0, R0, 0x5410, R6 ;  /* 0x0000541000007816 */ /* 0x000fe20000000006 */
[----:B------:R-:W-:Y:S01]  /*14330*/  IMAD.MOV.U32 R7, RZ, RZ, R16 ;  /* 0x000000ffff077224 */ /* 0x000fe200078e0010 */
[----:B------:R-:W-:-:S07]  /*14340*/  PRMT R6, R9, 0x7632, R6 ;  /* 0x0000763209067816 */ /* 0x000fce0000000006 */
.L_x_15829:
[----:B------:R-:W-:Y:S05]  /*14350*/  BSYNC.RECONVERGENT B1 ;  /* 0x0000000000017941 */ /* 0x000fea0003800200 */
.L_x_15827:
        /* <DEDUP_REMOVED lines=9> */
.L_x_15831:
[----:B------:R-:W-:Y:S01]  /*143f0*/  IMAD.MOV.U32 R9, RZ, RZ, R15 ;  /* 0x000000ffff097224 */ /* 0x000fe200078e000f */
[C---:B------:R-:W-:Y:S01]  /*14400*/  PRMT R11, R0.reuse, 0x7632, R11 ;  /* 0x00007632000b7816 */ /* 0x040fe2000000000b */
[----:B------:R-:W-:Y:S01]  /*14410*/  IMAD.MOV.U32 R15, RZ, RZ, R10 ;  /* 0x000000ffff0f7224 */ /* 0x000fe200078e000a */
[----:B------:R-:W-:-:S07]  /*14420*/  PRMT R0, R0, 0x7610, R14 ;  /* 0x0000761000007816 */ /* 0x000fce000000000e */
.L_x_15832:
[----:B------:R-:W-:Y:S05]  /*14430*/  BSYNC.RECONVERGENT B1 ;  /* 0x0000000000017941 */ /* 0x000fea0003800200 */
.L_x_15830:
        /* <DEDUP_REMOVED lines=9> */
.L_x_15834:
[----:B------:R-:W-:Y:S01]  /*144d0*/  IMAD.MOV.U32 R8, RZ, RZ, R9 ;  /* 0x000000ffff087224 */ /* 0x000fe200078e0009 */
[C---:B------:R-:W-:Y:S01]  /*144e0*/  PRMT R14, R11.reuse, 0x7610, R14 ;  /* 0x000076100b0e7816 */ /* 0x040fe2000000000e */
[----:B------:R-:W-:Y:S01]  /*144f0*/  IMAD.MOV.U32 R9, RZ, RZ, R20 ;  /* 0x000000ffff097224 */ /* 0x000fe200078e0014 */
[----:B------:R-:W-:-:S07]  /*14500*/  PRMT R11, R11, 0x7632, R11 ;  /* 0x000076320b0b7816 */ /* 0x000fce000000000b */
.L_x_15835:
[----:B------:R-:W-:Y:S05]  /*14510*/  BSYNC.RECONVERGENT B1 ;  /* 0x0000000000017941 */ /* 0x000fea0003800200 */
.L_x_15833:
        /* <DEDUP_REMOVED lines=9> */
.L_x_15837:
[----:B------:R-:W-:Y:S01]  /*145b0*/  IMAD.MOV.U32 R10, RZ, RZ, R8 ;  /* 0x000000ffff0a7224 */ /* 0x000fe200078e0008 */
[--C-:B------:R-:W-:Y:S01]  /*145c0*/  PRMT R11, R11, 0x5410, R14.reuse ;  /* 0x000054100b0b7816 */ /* 0x100fe2000000000e */
[----:B------:R-:W-:Y:S01]  /*145d0*/  IMAD.MOV.U32 R8, RZ, RZ, R3 ;  /* 0x000000ffff087224 */ /* 0x000fe200078e0003 */
[----:B------:R-:W-:-:S07]  /*145e0*/  PRMT R14, R17, 0x7632, R14 ;  /* 0x00007632110e7816 */ /* 0x000fce000000000e */
.L_x_15838:
[----:B------:R-:W-:Y:S05]  /*145f0*/  BSYNC.RECONVERGENT B1 ;  /* 0x0000000000017941 */ /* 0x000fea0003800200 */
.L_x_15836:
        /* <DEDUP_REMOVED lines=9> */
.L_x_15840:
[----:B------:R-:W-:Y:S01]  /*14690*/  IMAD.MOV.U32 R3, RZ, RZ, R10 ;  /* 0x000000ffff037224 */ /* 0x000fe200078e000a */
[----:B------:R-:W-:Y:S01]  /*146a0*/  PRMT R14, R14, 0x7610, R11 ;  /* 0x000076100e0e7816 */ /* 0x000fe2000000000b */
[----:B------:R-:W-:Y:S01]  /*146b0*/  IMAD.MOV.U32 R10, RZ, RZ, R21 ;  /* 0x000000ffff0a7224 */ /* 0x000fe200078e0015 */
[----:B------:R-:W-:-:S07]  /*146c0*/  PRMT R11, R11, 0x5410, R0 ;  /* 0x000054100b0b7816 */ /* 0x000fce0000000000 */
.L_x_15841:
[----:B------:R-:W-:Y:S05]  /*146d0*/  BSYNC.RECONVERGENT B1 ;  /* 0x0000000000017941 */ /* 0x000fea0003800200 */
.L_x_15839:
        /* <DEDUP_REMOVED lines=16> */
.L_x_15843:
[----:B------:R-:W-:Y:S01]  /*147e0*/  IMAD.MOV.U32 R16, RZ, RZ, R5 ;  /* 0x000000ffff107224 */ /* 0x000fe200078e0005 */
[----:B------:R-:W-:Y:S01]  /*147f0*/  PRMT R17, R17, 0x7610, R28 ;  /* 0x0000761011117816 */ /* 0x000fe2000000001c */
[----:B------:R-:W-:Y:S01]  /*14800*/  IMAD.MOV.U32 R5, RZ, RZ, R4 ;  /* 0x000000ffff057224 */ /* 0x000fe200078e0004 */
[----:B------:R-:W-:-:S07]  /*14810*/  PRMT R28, R28, 0x7610, R6 ;  /* 0x000076101c1c7816 */ /* 0x000fce0000000006 */
.L_x_15844:
[----:B------:R-:W-:Y:S05]  /*14820*/  BSYNC.RECONVERGENT B1 ;  /* 0x0000000000017941 */ /* 0x000fea0003800200 */
.L_x_15842:
        /* <DEDUP_REMOVED lines=9> */
.L_x_15846:
[----:B------:R-:W-:Y:S01]  /*148c0*/  IMAD.MOV.U32 R4, RZ, RZ, R16 ;  /* 0x000000ffff047224 */ /* 0x000fe200078e0010 */
[----:B------:R-:W-:Y:S01]  /*148d0*/  PRMT R18, R18, 0x7610, R17 ;  /* 0x0000761012127816 */ /* 0x000fe20000000011 */
[----:B------:R-:W-:Y:S01]  /*148e0*/  IMAD.MOV.U32 R16, RZ, RZ, R7 ;  /* 0x000000ffff107224 */ /* 0x000fe200078e0007 */
[----:B------:R-:W-:-:S07]  /*148f0*/  PRMT R17, R17, 0x5410, R6 ;  /* 0x0000541011117816 */ /* 0x000fce0000000006 */
.L_x_15847:
[----:B------:R-:W-:Y:S05]  /*14900*/  BSYNC.RECONVERGENT B1 ;  /* 0x0000000000017941 */ /* 0x000fea0003800200 */
.L_x_15845:
        /* <DEDUP_REMOVED lines=9> */
.L_x_15849:
[----:B------:R-:W-:Y:S01]  /*149a0*/  IMAD.MOV.U32 R6, RZ, RZ, R4 ;  /* 0x000000ffff067224 */ /* 0x000fe200078e0004 */
[C---:B------:R-:W-:Y:S01]  /*149b0*/  PRMT R17, R18.reuse, 0x7632, R17 ;  /* 0x0000763212117816 */ /* 0x040fe20000000011 */
[----:B------:R-:W-:Y:S01]  /*149c0*/  IMAD.MOV.U32 R4, RZ, RZ, R15 ;  /* 0x000000ffff047224 */ /* 0x000fe200078e000f */
[----:B------:R-:W-:-:S07]  /*149d0*/  PRMT R18, R18, 0x7610, R0 ;  /* 0x0000761012127816 */ /* 0x000fce0000000000 */
.L_x_15850:
[----:B------:R-:W-:Y:S05]  /*149e0*/  BSYNC.RECONVERGENT B1 ;  /* 0x0000000000017941 */ /* 0x000fea0003800200 */
.L_x_15848:
        /* <DEDUP_REMOVED lines=9> */
.L_x_15852:
[----:B------:R-:W-:Y:S01]  /*14a80*/  IMAD.MOV.U32 R7, RZ, RZ, R6 ;  /* 0x000000ffff077224 */ /* 0x000fe200078e0006 */
[----:B------:R-:W-:Y:S01]  /*14a90*/  PRMT R15, R15, 0x5410, R17 ;  /* 0x000054100f0f7816 */ /* 0x000fe20000000011 */
[----:B------:R-:W-:Y:S01]  /*14aa0*/  IMAD.MOV.U32 R6, RZ, RZ, R9 ;  /* 0x000000ffff067224 */ /* 0x000fe200078e0009 */
[----:B------:R-:W-:-:S07]  /*14ab0*/  PRMT R17, R11, 0x7610, R17 ;  /* 0x000076100b117816 */ /* 0x000fce0000000011 */
.L_x_15853:
[----:B------:R-:W-:Y:S05]  /*14ac0*/  BSYNC.RECONVERGENT B1 ;  /* 0x0000000000017941 */ /* 0x000fea0003800200 */
.L_x_15851:
        /* <DEDUP_REMOVED lines=9> */
.L_x_15855:
[----:B------:R-:W-:Y:S01]  /*14b60*/  IMAD.MOV.U32 R9, RZ, RZ, R7 ;  /* 0x000000ffff097224 */ /* 0x000fe200078e0007 */
[C---:B------:R-:W-:Y:S01]  /*14b70*/  PRMT R11, R15.reuse, 0x7632, R11 ;  /* 0x000076320f0b7816 */ /* 0x040fe2000000000b */
[----:B------:R-:W-:Y:S01]  /*14b80*/  IMAD.MOV.U32 R7, RZ, RZ, R8 ;  /* 0x000000ffff077224 */ /* 0x000fe200078e0008 */
[----:B------:R-:W-:-:S07]  /*14b90*/  PRMT R15, R15, 0x5410, R14 ;  /* 0x000054100f0f7816 */ /* 0x000fce000000000e */
.L_x_15856:
[----:B------:R-:W-:Y:S05]  /*14ba0*/  BSYNC.RECONVERGENT B1 ;  /* 0x0000000000017941 */ /* 0x000fea0003800200 */
.L_x_15854:
        /* <DEDUP_REMOVED lines=9> */
.L_x_15858:
[----:B------:R-:W-:Y:S01]  /*14c40*/  IMAD.MOV.U32 R0, RZ, RZ, R9 ;  /* 0x000000ffff007224 */ /* 0x000fe200078e0009 */
[--C-:B------:R-:W-:Y:S01]  /*14c50*/  PRMT R19, R19, 0x5410, R11.reuse ;  /* 0x0000541013137816 */ /* 0x100fe2000000000b */
[----:B------:R-:W-:Y:S01]  /*14c60*/  IMAD.MOV.U32 R9, RZ, RZ, R10 ;  /* 0x000000ffff097224 */ /* 0x000fe200078e000a */
[----:B------:R-:W-:-:S07]  /*14c70*/  PRMT R11, R11, 0x7632, R11 ;  /* 0x000076320b0b7816 */ /* 0x000fce000000000b */
.L_x_15859:
[----:B------:R-:W-:Y:S05]  /*14c80*/  BSYNC.RECONVERGENT B1 ;  /* 0x0000000000017941 */ /* 0x000fea0003800200 */
.L_x_15857:
        /* <DEDUP_REMOVED lines=9> */
.L_x_15861:
[----:B------:R-:W-:Y:S01]  /*14d20*/  IMAD.MOV.U32 R8, RZ, RZ, R0 ;  /* 0x000000ffff087224 */ /* 0x000fe200078e0000 */
[C---:B------:R-:W-:Y:S01]  /*14d30*/  PRMT R10, R19.reuse, 0x7632, R10 ;  /* 0x00007632130a7816 */ /* 0x040fe2000000000a */
[----:B------:R-:W-:Y:S01]  /*14d40*/  IMAD.MOV.U32 R0, RZ, RZ, R3 ;  /* 0x000000ffff007224 */ /* 0x000fe200078e0003 */
[----:B------:R-:W-:-:S07]  /*14d50*/  PRMT R19, R19, 0x7610, R14 ;  /* 0x0000761013137816 */ /* 0x000fce000000000e */
.L_x_15862:
[----:B------:R-:W-:Y:S05]  /*14d60*/  BSYNC.RECONVERGENT B1 ;  /* 0x0000000000017941 */ /* 0x000fea0003800200 */
.L_x_15860:
        /* <DEDUP_REMOVED lines=16> */
.L_x_15864:
[----:B------:R-:W-:Y:S01]  /*14e70*/  IMAD.MOV.U32 R3, RZ, RZ, R5 ;  /* 0x000000ffff037224 */ /* 0x000fe200078e0005 */
[----:B------:R-:W-:Y:S01]  /*14e80*/  PRMT R10, R10, 0x7610, R28 ;  /* 0x000076100a0a7816 */ /* 0x000fe2000000001c */
[----:B------:R-:W-:Y:S01]  /*14e90*/  IMAD.MOV.U32 R5, RZ, RZ, R16 ;  /* 0x000000ffff057224 */ /* 0x000fe200078e0010 */
[----:B------:R-:W-:-:S07]  /*14ea0*/  PRMT R28, R28, 0x7610, R17 ;  /* 0x000076101c1c7816 */ /* 0x000fce0000000011 */
.L_x_15865:
[----:B------:R-:W-:Y:S05]  /*14eb0*/  BSYNC.RECONVERGENT B1 ;  /* 0x0000000000017941 */ /* 0x000fea0003800200 */
.L_x_15863:
        /* <DEDUP_REMOVED lines=9> */
.L_x_15867:
[----:B------:R-:W-:Y:S01]  /*14f50*/  IMAD.MOV.U32 R21, RZ, RZ, R3 ;  /* 0x000000ffff157224 */ /* 0x000fe200078e0003 */
[C---:B------:R-:W-:Y:S01]  /*14f60*/  PRMT R14, R10.reuse, 0x7632, R14 ;  /* 0x000076320a0e7816 */ /* 0x040fe2000000000e */
[----:B------:R-:W-:Y:S01]  /*14f70*/  IMAD.MOV.U32 R3, RZ, RZ, R4 ;  /* 0x000000ffff037224 */ /* 0x000fe200078e0004 */
[----:B------:R-:W-:-:S07]  /*14f80*/  PRMT R10, R10, 0x7610, R18 ;  /* 0x000076100a0a7816 */ /* 0x000fce0000000012 */
.L_x_15868:
[----:B------:R-:W-:Y:S05]  /*14f90*/  BSYNC.RECONVERGENT B1 ;  /* 0x0000000000017941 */ /* 0x000fea0003800200 */
.L_x_15866:
        /* <DEDUP_REMOVED lines=9> */
.L_x_15870:
[----:B------:R-:W-:Y:S01]  /*15030*/  IMAD.MOV.U32 R16, RZ, RZ, R21 ;  /* 0x000000ffff107224 */ /* 0x000fe200078e0015 */
[----:B------:R-:W-:Y:S01]  /*15040*/  PRMT R15, R14, 0x7610, R15 ;  /* 0x000076100e0f7816 */ /* 0x000fe2000000000f */
[----:B------:R-:W-:Y:S01]  /*15050*/  IMAD.MOV.U32 R21, RZ, RZ, R6 ;  /* 0x000000ffff157224 */ /* 0x000fe200078e0006 */
[----:B------:R-:W-:-:S07]  /*15060*/  PRMT R14, R17, 0x7610, R14 ;  /* 0x00007610110e7816 */ /* 0x000fce000000000e */
.L_x_15871:
[----:B------:R-:W-:Y:S05]  /*15070*/  BSYNC.RECONVERGENT B1 ;  /* 0x0000000000017941 */ /* 0x000fea0003800200 */
.L_x_15869:
        /* <DEDUP_REMOVED lines=9> */
.L_x_15873:
[----:B------:R-:W-:Y:S01]  /*15110*/  IMAD.MOV.U32 R17, RZ, RZ, R16 ;  /* 0x000000ffff117224 */ /* 0x000fe200078e0010 */
[C---:B------:R-:W-:Y:S01]  /*15120*/  PRMT R18, R15.reuse, 0x7610, R18 ;  /* 0x000076100f127816 */ /* 0x040fe20000000012 */
[----:B------:R-:W-:Y:S01]  /*15130*/  IMAD.MOV.U32 R16, RZ, RZ, R7 ;  /* 0x000000ffff107224 */ /* 0x000fe200078e0007 */
[----:B------:R-:W-:-:S07]  /*15140*/  PRMT R15, R15, 0x7632, R15 ;  /* 0x000076320f0f7816 */ /* 0x000fce000000000f */
.L_x_15874:
[----:B------:R-:W-:Y:S05]  /*15150*/  BSYNC.RECONVERGENT B1 ;  /* 0x0000000000017941 */ /* 0x000fea0003800200 */
.L_x_15872:
        /* <DEDUP_REMOVED lines=9> */
.L_x_15876:
[--C-:B------:R-:W-:Y:S01]  /*151f0*/  PRMT R11, R11, 0x5410, R18.reuse ;  /* 0x000054100b0b7816 */ /* 0x100fe20000000012 */
[----:B------:R-:W-:Y:S02]  /*15200*/  IMAD.MOV.U32 R20, RZ, RZ, R17 ;  /* 0x000000ffff147224 */ /* 0x000fe400078e0011 */
[----:B------:R-:W-:Y:S01]  /*15210*/  IMAD.MOV.U32 R17, RZ, RZ, R9 ;  /* 0x000000ffff117224 */ /* 0x000fe200078e0009 */
[----:B------:R-:W-:-:S07]  /*15220*/  PRMT R18, R11, 0x7610, R18 ;  /* 0x000076100b127816 */ /* 0x000fce0000000012 */
.L_x_15877:
[----:B------:R-:W-:Y:S05]  /*15230*/  BSYNC.RECONVERGENT B1 ;  /* 0x0000000000017941 */ /* 0x000fea0003800200 */
.L_x_15875:
        /* <DEDUP_REMOVED lines=9> */
.L_x_15879:
[----:B------:R-:W-:Y:S01]  /*152d0*/  IMAD.MOV.U32 R23, RZ, RZ, R20 ;  /* 0x000000ffff177224 */ /* 0x000fe200078e0014 */
[----:B------:R-:W-:Y:S01]  /*152e0*/  PRMT R14, R14, 0x7610, R11 ;  /* 0x000076100e0e7816 */ /* 0x000fe2000000000b */
[----:B------:R-:W-:Y:S01]  /*152f0*/  IMAD.MOV.U32 R20, RZ, RZ, R0 ;  /* 0x000000ffff147224 */ /* 0x000fe200078e0000 */
[----:B------:R-:W-:-:S07]  /*15300*/  PRMT R11, R11, 0x7610, R19 ;  /* 0x000076100b0b7816 */ /* 0x000fce0000000013 */
.L_x_15880:
[----:B------:R-:W-:Y:S05]  /*15310*/  BSYNC.RECONVERGENT B1 ;  /* 0x0000000000017941 */ /* 0x000fea0003800200 */
.L_x_15878:
        /* <DEDUP_REMOVED lines=9> */
.L_x_15882:
[----:B------:R-:W-:Y:S01]  /*153b0*/  IMAD.MOV.U32 R12, RZ, RZ, R23 ;  /* 0x000000ffff0c7224 */ /* 0x000fe200078e0017 */
[----:B------:R-:W-:Y:S01]  /*153c0*/  PRMT R15, R15, 0x7610, R14 ;  /* 0x000076100f0f7816 */ /* 0x000fe2000000000e */
[----:B------:R-:W-:Y:S01]  /*153d0*/  IMAD.MOV.U32 R23, RZ, RZ, R8 ;  /* 0x000000ffff177224 */ /* 0x000fe200078e0008 */
[----:B------:R-:W-:-:S07]  /*153e0*/  PRMT R14, R14, 0x5410, R10 ;  /* 0x000054100e0e7816 */ /* 0x000fce000000000a */
.L_x_15883:
[----:B------:R-:W-:Y:S05]  /*153f0*/  BSYNC.RECONVERGENT B1 ;  /* 0x0000000000017941 */ /* 0x000fea0003800200 */
.L_x_15881:
        /* <DEDUP_REMOVED lines=16> */
.L_x_15885:
[----:B------:R-:W-:Y:S01]  /*15500*/  IMAD.MOV.U32 R4, RZ, RZ, R5 ;  /* 0x000000ffff047224 */ /* 0x000fe200078e0005 */
[----:B------:R-:W-:Y:S01]  /*15510*/  PRMT R28, R28, 0x7632, R10 ;  /* 0x000076321c1c7816 */ /* 0x000fe2000000000a */
[----:B------:R-:W-:-:S07]  /*15520*/  IMAD.MOV.U32 R5, RZ, RZ, R3 ;  /* 0x000000ffff057224 */ /* 0x000fce00078e0003 */
.L_x_15886:
[----:B------:R-:W-:Y:S05]  /*15530*/  BSYNC.RECONVERGENT B1 ;  /* 0x0000000000017941 */ /* 0x000fea0003800200 */
.L_x_15884:
        /* <DEDUP_REMOVED lines=9> */
.L_x_15888:
[----:B------:R-:W-:Y:S01]  /*155d0*/  PRMT R25, R25, 0x5410, R28 ;  /* 0x0000541019197816 */ /* 0x000fe2000000001c */
[----:B------:R-:W-:Y:S01]  /*155e0*/  IMAD.MOV.U32 R7, RZ, RZ, R4 ;  /* 0x000000ffff077224 */ /* 0x000fe200078e0004 */
[----:B------:R-:W-:Y:S01]  /*155f0*/  PRMT R28, R14, 0x7610, R28 ;  /* 0x000076100e1c7816 */ /* 0x000fe2000000001c */
[----:B------:R-:W-:-:S07]  /*15600*/  IMAD.MOV.U32 R4, RZ, RZ, R21 ;  /* 0x000000ffff047224 */ /* 0x000fce00078e0015 */
.L_x_15889:
[----:B------:R-:W-:Y:S05]  /*15610*/  BSYNC.RECONVERGENT B1 ;  /* 0x0000000000017941 */ /* 0x000fea0003800200 */
.L_x_15887:
        /* <DEDUP_REMOVED lines=9> */
.L_x_15891:
[----:B------:R-:W-:Y:S01]  /*156b0*/  IMAD.MOV.U32 R6, RZ, RZ, R7 ;  /* 0x000000ffff067224 */ /* 0x000fe200078e0007 */
[----:B------:R-:W-:Y:S01]  /*156c0*/  PRMT R25, R25, 0x5432, R15 ;  /* 0x0000543219197816 */ /* 0x000fe2000000000f */
[----:B------:R-:W-:-:S07]  /*156d0*/  IMAD.MOV.U32 R7, RZ, RZ, R16 ;  /* 0x000000ffff077224 */ /* 0x000fce00078e0010 */
.L_x_15892:
[----:B------:R-:W-:Y:S05]  /*156e0*/  BSYNC.RECONVERGENT B1 ;  /* 0x0000000000017941 */ /* 0x000fea0003800200 */
.L_x_15890:
        /* <DEDUP_REMOVED lines=9> */
.L_x_15894:
[--C-:B------:R-:W-:Y:S01]  /*15780*/  PRMT R24, R24, 0x5410, R25.reuse ;  /* 0x0000541018187816 */ /* 0x100fe20000000019 */
[----:B------:R-:W-:Y:S01]  /*15790*/  IMAD.MOV.U32 R9, RZ, RZ, R6 ;  /* 0x000000ffff097224 */ /* 0x000fe200078e0006 */
[----:B------:R-:W-:Y:S01]  /*157a0*/  PRMT R25, R18, 0x7610, R25 ;  /* 0x0000761012197816 */ /* 0x000fe20000000019 */
[----:B------:R-:W-:-:S07]  /*157b0*/  IMAD.MOV.U32 R6, RZ, RZ, R17 ;  /* 0x000000ffff067224 */ /* 0x000fce00078e0011 */
.L_x_15895:
[----:B------:R-:W-:Y:S05]  /*157c0*/  BSYNC.RECONVERGENT B1 ;  /* 0x0000000000017941 */ /* 0x000fea0003800200 */
.L_x_15893:
        /* <DEDUP_REMOVED lines=9> */
.L_x_15897:
[----:B------:R-:W-:Y:S01]  /*15860*/  IMAD.MOV.U32 R8, RZ, RZ, R9 ;  /* 0x000000ffff087224 */ /* 0x000fe200078e0009 */
[----:B------:R-:W-:Y:S01]  /*15870*/  PRMT R24, R24, 0x7632, R11 ;  /* 0x0000763218187816 */ /* 0x000fe2000000000b */
[----:B------:R-:W-:-:S07]  /*15880*/  IMAD.MOV.U32 R9, RZ, RZ, R20 ;  /* 0x000000ffff097224 */ /* 0x000fce00078e0014 */
.L_x_15898:
[----:B------:R-:W-:Y:S05]  /*15890*/  BSYNC.RECONVERGENT B1 ;  /* 0x0000000000017941 */ /* 0x000fea0003800200 */
.L_x_15896:
        /* <DEDUP_REMOVED lines=9> */
.L_x_15900:
[----:B------:R-:W-:Y:S01]  /*15930*/  PRMT R0, R0, 0x5410, R24 ;  /* 0x0000541000007816 */ /* 0x000fe20000000018 */
[----:B------:R-:W-:Y:S01]  /*15940*/  IMAD.MOV.U32 R11, RZ, RZ, R8 ;  /* 0x000000ffff0b7224 */ /* 0x000fe200078e0008 */
[----:B------:R-:W-:Y:S01]  /*15950*/  PRMT R24, R14, 0x7632, R24 ;  /* 0x000076320e187816 */ /* 0x000fe20000000018 */
[----:B------:R-:W-:-:S07]  /*15960*/  IMAD.MOV.U32 R8, RZ, RZ, R23 ;  /* 0x000000ffff087224 */ /* 0x000fce00078e0017 */
.L_x_15901:
[----:B------:R-:W-:Y:S05]  /*15970*/  BSYNC.RECONVERGENT B1 ;  /* 0x0000000000017941 */ /* 0x000fea0003800200 */
.L_x_15899:
[----:B------:R-:W-:-:S05]  /*15980*/  HSETP2.GT.AND P0, PT, R0.H1_H1, R15.H1_H1, PT ;  /* 0x3000000f00007234 */ /* 0x000fca0003f04c00 */
[----:B------:R-:W-:-:S13]  /*15990*/  ISETP.EQ.OR P0, PT, R12, -0x1, P0 ;  /* 0xffffffff0c00780c */ /* 0x000fda0000702670 */
[----:B------:R-:W-:Y:S05]  /*159a0*/  @P0 BRA `(.L_x_15902) ;  /* 0x0000000000180947 */ /* 0x000fea0003800000 */
[----:B------:R-:W-:Y:S01]  /*159b0*/  ISETP.GE.AND P0, PT, R11, R12, PT ;  /* 0x0000000c0b00720c */ /* 0x000fe20003f06270 */
[----:B------:R-:W-:Y:S02]  /*159c0*/  IMAD.MOV.U32 R3, RZ, RZ, R30 ;  /* 0x000000ffff037224 */ /* 0x000fe400078e001e */
[----:B------:R-:W-:Y:S02]  /*159d0*/  IMAD.MOV.U32 R10, RZ, RZ, R12 ;  /* 0x000000ffff0a7224 */ /* 0x000fe400078e000c */
[----:B------:R-:W-:Y:S02]  /*159e0*/  HSETP2.NEU.OR P0, PT, R0.H1_H1, R15.H1_H1, P0 ;  /* 0x3000000f00007234 */ /* 0x000fe4000070dc20 */
[----:B------:R-:W-:-:S11]  /*159f0*/  PRMT R0, R15, 0x7632, R0 ;  /* 0x000076320f007816 */ /* 0x000fd60000000000 */
[----:B------:R-:W-:Y:S05]  /*15a00*/  @P0 BRA `(.L_x_15736) ;  /* 0x0000000000100947 */ /* 0x000fea0003800000 */
.L_x_15902:
[----:B------:R-:W-:Y:S01]  /*15a10*/  IMAD.MOV.U32 R10, RZ, RZ, R11 ;  /* 0x000000ffff0a7224 */ /* 0x000fe200078e000b */
[----:B------:R-:W-:Y:S01]  /*15a20*/  PRMT R0, R0, 0x7632, R15 ;  /* 0x0000763200007816 */ /* 0x000fe2000000000f */
[----:B------:R-:W-:Y:S02]  /*15a30*/  IMAD.MOV.U32 R3, RZ, RZ, R30 ;  /* 0x000000ffff037224 */ /* 0x000fe400078e001e */
[----:B------:R-:W-:-:S07]  /*15a40*/  IMAD.MOV.U32 R11, RZ, RZ, R12 ;  /* 0x000000ffff0b7224 */ /* 0x000fce00078e000c */
.L_x_15736:
[----:B------:R-:W-:Y:S05]  /*15a50*/  BSYNC.RECONVERGENT B0 ;  /* 0x0000000000007941 */ /* 0x000fea0003800200 */
.L_x_15735:
[----:B------:R-:W-:Y:S05]  /*15a60*/  @P2 EXIT ;  /* 0x000000000000294d */ /* 0x000fea0003800000 */
[----:B------:R-:W1:Y:S08]  /*15a70*/  LDC R26, c[0x0][0x3a0] ;  /* 0x0000e800ff1a7b82 */ /* 0x000e700000000800 */
[----:B0-----:R-:W0:Y:S01]  /*15a80*/  LDC.64 R12, c[0x0][0x388] ;  /* 0x0000e200ff0c7b82 */ /* 0x001e220000000a00 */
[----:B------:R-:W2:Y:S07]  /*15a90*/  MUFU.LG2 R2, R2 ;  /* 0x0000000200027308 */ /* 0x000eae0000000c00 */
[----:B------:R-:W3:Y:S01]  /*15aa0*/  LDC.64 R16, c[0x0][0x390] ;  /* 0x0000e400ff107b82 */ /* 0x000ee20000000a00 */
[----:B-1----:R-:W-:-:S07]  /*15ab0*/  ISETP.GE.AND P3, PT, R26, 0x1, PT ;  /* 0x000000011a00780c */ /* 0x002fce0003f66270 */
[----:B------:R-:W1:Y:S01]  /*15ac0*/  LDC.64 R14, c[0x0][0x398] ;  /* 0x0000e600ff0e7b82 */ /* 0x000e620000000a00 */
[----:B------:R-:W-:Y:S01]  /*15ad0*/  ISETP.GE.AND P0, PT, R26, 0x2, PT ;  /* 0x000000021a00780c */ /* 0x000fe20003f06270 */
[----:B0-----:R-:W-:-:S05]  /*15ae0*/  IMAD.WIDE.U32 R12, R29, 0x4, R12 ;  /* 0x000000041d0c7825 */ /* 0x001fca00078e000c */
[----:B------:R-:W4:Y:S01]  /*15af0*/  @P3 LDG.E.CONSTANT R23, desc[UR6][R12.64] ;  /* 0x000000060c173981 */ /* 0x000f22000c1e9900 */
[----:B------:R-:W-:-:S06]  /*15b00*/  ISETP.GE.AND P1, PT, R26, 0x3, PT ;  /* 0x000000031a00780c */ /* 0x000fcc0003f26270 */
[----:B------:R-:W5:Y:S04]  /*15b10*/  @P0 LDG.E.CONSTANT R19, desc[UR6][R12.64] ;  /* 0x000000060c130981 */ /* 0x000f68000c1e9900 */
[----:B------:R-:W3:Y:S01]  /*15b20*/  @P3 LDG.E.CONSTANT R27, desc[UR6][R12.64] ;  /* 0x000000060c1b3981 */ /* 0x000ee2000c1e9900 */
[----:B------:R-:W-:-:S03]  /*15b30*/  ISETP.GE.AND P2, PT, R26, 0x4, PT ;  /* 0x000000041a00780c */ /* 0x000fc60003f46270 */
[----:B------:R-:W3:Y:S04]  /*15b40*/  @P0 LDG.E.CONSTANT R18, desc[UR6][R12.64] ;  /* 0x000000060c120981 */ /* 0x000ee8000c1e9900 */
[----:B------:R-:W3:Y:S04]  /*15b50*/  @P1 LDG.E.CONSTANT R20, desc[UR6][R12.64] ;  /* 0x000000060c141981 */ /* 0x000ee8000c1e9900 */
[----:B------:R-:W3:Y:S04]  /*15b60*/  @P1 LDG.E.CONSTANT R21, desc[UR6][R12.64] ;  /* 0x000000060c151981 */ /* 0x000ee8000c1e9900 */
[----:B------:R-:W3:Y:S01]  /*15b70*/  @P2 LDG.E.CONSTANT R22, desc[UR6][R12.64] ;  /* 0x000000060c162981 */ /* 0x000ee2000c1e9900 */
[----:B------:R-:W-:-:S02]  /*15b80*/  HADD2.F32 R30, -RZ, R0.H0_H0 ;  /* 0x20000000ff1e7230 */ /* 0x000fc40000004100 */
[----:B------:R-:W-:-:S03]  /*15b90*/  HADD2.F32 R32, -RZ, R0.H1_H1 ;  /* 0x30000000ff207230 */ /* 0x000fc60000004100 */
[----:B------:R-:W-:-:S04]  /*15ba0*/  FADD.FTZ R31, R30, -R3 ;  /* 0x800000031e1f7221 */ /* 0x000fc80000010000 */
[----:B--2---:R-:W-:Y:S01]  /*15bb0*/  @P3 FFMA.FTZ R30, R2, -0.69314718246459960938, R31 ;  /* 0xbf317218021e3823 */ /* 0x004fe2000001001f */
[----:B------:R-:W-:Y:S01]  /*15bc0*/  FADD.FTZ R31, R32, -R3 ;  /* 0x80000003201f7221 */ /* 0x000fe20000010000 */
[--C-:B------:R-:W-:Y:S02]  /*15bd0*/  HADD2.F32 R32, -RZ, R24.reuse.H1_H1 ;  /* 0x30000018ff207230 */ /* 0x100fe40000004100 */
[----:B------:R-:W-:Y:S02]  /*15be0*/  HADD2.F32 R0, -RZ, R24.H0_H0 ;  /* 0x20000018ff007230 */ /* 0x000fe40000004100 */
[----:B------:R-:W-:Y:S01]  /*15bf0*/  @P3 FFMA.FTZ R24, R2, -0.69314718246459960938, R31 ;  /* 0xbf31721802183823 */ /* 0x000fe2000001001f */
[--C-:B------:R-:W-:Y:S01]  /*15c00*/  FADD.FTZ R31, R32, -R3.reuse ;  /* 0x80000003201f7221 */ /* 0x100fe20000010000 */
[----:B------:R-:W-:Y:S02]  /*15c10*/  IMAD R26, R29, R26, RZ ;  /* 0x0000001a1d1a7224 */ /* 0x000fe400078e02ff */
[----:B------:R-:W-:Y:S01]  /*15c20*/  FADD.FTZ R29, R0, -R3 ;  /* 0x80000003001d7221 */ /* 0x000fe20000010000 */
[----:B------:R-:W-:-:S03]  /*15c30*/  @P0 FFMA.FTZ R0, R2, -0.69314718246459960938, R31 ;  /* 0xbf31721802000823 */ /* 0x000fc6000001001f */
[----:B------:R-:W-:Y:S01]  /*15c40*/  @P0 FFMA.FTZ R29, R2, -0.69314718246459960938, R29 ;  /* 0xbf317218021d0823 */ /* 0x000fe2000001001d */
[----:B----4-:R-:W-:Y:S01]  /*15c50*/  @P3 FADD.FTZ R23, R23, R24 ;  /* 0x0000001817173221 */ /* 0x010fe20000010000 */
[--C-:B------:R-:W-:Y:S02]  /*15c60*/  HADD2.F32 R24, -RZ, R25.reuse.H1_H1 ;  /* 0x30000019ff187230 */ /* 0x100fe40000004100 */
[----:B-----5:R-:W-:Y:S02]  /*15c70*/  @P0 FADD.FTZ R19, R19, R0 ;  /* 0x0000000013130221 */ /* 0x020fe40000010000 */
[----:B------:R-:W-:Y:S01]  /*15c80*/  @P3 F2FP.F16.F32.PACK_AB R23, RZ, R23 ;  /* 0x00000017ff17323e */ /* 0x000fe200000000ff */
[----:B------:R-:W-:Y:S02]  /*15c90*/  HADD2.F32 R0, -RZ, R25.H0_H0 ;  /* 0x20000019ff007230 */ /* 0x000fe40000004100 */
[----:B---3--:R-:W-:Y:S01]  /*15ca0*/  @P3 FADD.FTZ R30, R27, R30 ;  /* 0x0000001e1b1e3221 */ /* 0x008fe20000010000 */
[----:B------:R-:W-:-:S02]  /*15cb0*/  IMAD.SHL.U32 R27, R26, 0x2, RZ ;  /* 0x000000021a1b7824 */ /* 0x000fc400078e00ff */
[----:B------:R-:W-:Y:S02]  /*15cc0*/  HADD2.F32 R26, -RZ, R28.H0_H0 ;  /* 0x2000001cff1a7230 */ /* 0x000fe40000004100 */
[--C-:B------:R-:W-:Y:S01]  /*15cd0*/  @P0 FADD.FTZ R18, R18, R29.reuse ;  /* 0x0000001d12120221 */ /* 0x100fe20000010000 */
[----:B------:R-:W-:Y:S01]  /*15ce0*/  PRMT R29, R23, 0x7610, R29 ;  /* 0x00007610171d7816 */ /* 0x000fe2000000001d */
[----:B------:R-:W-:-:S04]  /*15cf0*/  IMAD.WIDE R16, R27, 0x4, R16 ;  /* 0x000000041b107825 */ /* 0x000fc800078e0210 */
[--C-:B------:R-:W-:Y:S01]  /*15d00*/  FADD.FTZ R23, R0, -R3.reuse ;  /* 0x8000000300177221 */ /* 0x100fe20000010000 */
[----:B------:R-:W-:Y:S01]  /*15d10*/  @P3 F2FP.F16.F32.PACK_AB R30, RZ, R30 ;  /* 0x0000001eff1e323e */ /* 0x000fe200000000ff */
[----:B------:R-:W-:Y:S01]  /*15d20*/  FADD.FTZ R25, R24, -R3 ;  /* 0x8000000318197221 */ /* 0x000fe20000010000 */
[----:B-1----:R-:W-:-:S04]  /*15d30*/  IMAD.WIDE R14, R27, 0x2, R14 ;  /* 0x000000021b0e7825 */ /* 0x002fc800078e020e */
[----:B------:R-:W-:Y:S01]  /*15d40*/  @P1 FFMA.FTZ R23, R2, -0.69314718246459960938, R23 ;  /* 0xbf31721802171823 */ /* 0x000fe20000010017 */
[----:B------:R-:W-:Y:S01]  /*15d50*/  FADD.FTZ R27, R26, -R3 ;  /* 0x800000031a1b7221 */ /* 0x000fe20000010000 */
[----:B------:R-:W-:Y:S01]  /*15d60*/  @P3 STG.E desc[UR6][R16.64], R10 ;  /* 0x0000000a10003986 */ /* 0x000fe2000c101906 */
[----:B------:R-:W-:Y:S01]  /*15d70*/  @P1 FFMA.FTZ R0, R2, -0.69314718246459960938, R25 ;  /* 0xbf31721802001823 */ /* 0x000fe20000010019 */
[----:B------:R-:W-:Y:S02]  /*15d80*/  @P1 FADD.FTZ R20, R20, R23 ;  /* 0x0000001714141221 */ /* 0x000fe40000010000 */
[----:B------:R-:W-:Y:S01]  /*15d90*/  @P3 STG.E.U16 desc[UR6][R14.64], R30 ;  /* 0x0000001e0e003986 */ /* 0x000fe2000c101506 */
[----:B------:R-:W-:-:S03]  /*15da0*/  @P0 F2FP.F16.F32.PACK_AB R18, RZ, R18 ;  /* 0x00000012ff12023e */ /* 0x000fc600000000ff */
[----:B------:R0:W-:Y:S01]  /*15db0*/  @P3 STG.E desc[UR6][R16.64+0x4], R11 ;  /* 0x0000040b10003986 */ /* 0x0001e2000c101906 */
[----:B------:R-:W-:Y:S01]  /*15dc0*/  @P1 FADD.FTZ R0, R21, R0 ;  /* 0x0000000015001221 */ /* 0x000fe20000010000 */
[----:B------:R-:W-:Y:S02]  /*15dd0*/  @P0 F2FP.F16.F32.PACK_AB R19, RZ, R19 ;  /* 0x00000013ff13023e */ /* 0x000fe400000000ff */
[----:B------:R1:W-:Y:S01]  /*15de0*/  @P3 STG.E.U16 desc[UR6][R14.64+0x2], R29 ;  /* 0x0000021d0e003986 */ /* 0x0003e2000c101506 */
[----:B------:R-:W-:Y:S01]  /*15df0*/  @P1 F2FP.F16.F32.PACK_AB R20, RZ, R20 ;  /* 0x00000014ff14123e */ /* 0x000fe200000000ff */
[----:B0-----:R-:W-:Y:S02]  /*15e00*/  @P2 FFMA.FTZ R11, R2, -0.69314718246459960938, R27 ;  /* 0xbf317218020b2823 */ /* 0x001fe4000001001b */
[----:B------:R1:W-:Y:S02]  /*15e10*/  @P0 STG.E desc[UR6][R16.64+0x8], R8 ;  /* 0x0000080810000986 */ /* 0x0003e4000c101906 */
[----:B------:R-:W-:-:S02]  /*15e20*/  @P2 FADD.FTZ R11, R22, R11 ;  /* 0x0000000b160b2221 */ /* 0x000fc40000010000 */
        /* <DEDUP_REMOVED lines=21> */
.L_x_15903:
        /* <DEDUP_REMOVED lines=16> */
.L_x_38469:


//--------------------- .text._ZN17fastertransformer38beam_online_softmax_topk_stage2_kernelI6__halfLi8ELi32EEEvPKfS3_PiPT_ii --------------------------
	.section	.text._ZN17fastertransformer38beam_online_softmax_topk_stage2_kernelI6__halfLi8ELi32EEEvPKfS3_PiPT_ii,"ax",@progbits
	.align	128
        .global         _ZN17fastertransformer38beam_online_softmax_topk_stage2_kernelI6__halfLi8ELi32EEEvPKfS3_PiPT_ii
        .type           _ZN17fastertransformer38beam_online_softmax_topk_stage2_kernelI6__halfLi8ELi32EEEvPKfS3_PiPT_ii,@function
        .size           _ZN17fastertransformer38beam_online_softmax_topk_stage2_kernelI6__halfLi8ELi32EEEvPKfS3_PiPT_ii,(.L_x_38470 - _ZN17fastertransformer38beam_online_softmax_topk_stage2_kernelI6__halfLi8ELi32EEEvPKfS3_PiPT_ii)
        .other          _ZN17fastertransformer38beam_online_softmax_topk_stage2_kernelI6__halfLi8ELi32EEEvPKfS3_PiPT_ii,@"STO_CUDA_ENTRY STV_DEFAULT"
_ZN17fastertransformer38beam_online_softmax_topk_stage2_kernelI6__halfLi8ELi32EEEvPKfS3_PiPT_ii:
.text._ZN17fastertransformer38beam_online_softmax_topk_stage2_kernelI6__halfLi8ELi32EEEvPKfS3_PiPT_ii:
        /* <DEDUP_REMOVED lines=12> */
[----:B------:R-:W-:Y:S02]  /*00c0*/  IMAD.MOV.U32 R12, RZ, RZ, 0xfbff ;  /* 0x0000fbffff0c7424 */ /* 0x000fe400078e00ff */
[----:B------:R-:W-:Y:S01]  /*00d0*/  IMAD.MOV.U32 R0, RZ, RZ, R1 ;  /* 0x000000ffff007224 */ /* 0x000fe200078e0001 */
[----:B------:R4:W-:Y:S01]  /*00e0*/  STL.64 [R1+0x10], R4 ;  /* 0x0000100401007387 */ /* 0x0009e20000100a00 */
[----:B------:R-:W-:Y:S01]  /*00f0*/  IMAD.MOV.U32 R3, RZ, RZ, -0x38802000 ;  /* 0xc77fe000ff037424 */ /* 0x000fe200078e00ff */
[----:B------:R-:W-:Y:S02]  /*0100*/  PRMT R12, R12, 0x5410, R12 ;  /* 0x000054100c0c7816 */ /* 0x000fe4000000000c */
[----:B------:R4:W-:Y:S04]  /*0110*/  STL.64 [R1+0x18], R4 ;  /* 0x0000180401007387 */ /* 0x0009e80000100a00 */
[----:B------:R4:W-:Y:S01]  /*0120*/  STL.64 [R1+0x20], R4 ;  /* 0x0000200401007387 */ /* 0x0009e20000100a00 */
[----:B--2---:R-:W-:-:S03]  /*0130*/  IMAD R2, R8, 0x12, RZ ;  /* 0x0000001208027824 */ /* 0x004fc600078e02ff */
[----:B------:R4:W-:Y:S04]  /*0140*/  STL.64 [R1+0x28], R6 ;  /* 0x0000280601007387 */ /* 0x0009e80000100a00 */
[----:B------:R4:W-:Y:S01]  /*0150*/  STL.64 [R1+0x30], R6 ;  /* 0x0000300601007387 */ /* 0x0009e20000100a00 */
[----:B-1----:R-:W-:-:S13]  /*0160*/  ISETP.GE.AND P0, PT, R21, R2, PT ;  /* 0x000000021500720c */ /* 0x002fda0003f06270 */
[----:B0--34-:R-:W-:Y:S05]  /*0170*/  @P0 BRA `(.L_x_15905) ;  /* 0x0000000800080947 */ /* 0x019fea0003800000 */
[----:B------:R-:W-:Y:S01]  /*0180*/  LOP3.LUT R5, RZ, R21, RZ, 0x33, !PT ;  /* 0x00000015ff057212 */ /* 0x000fe200078e33ff */
        /* <DEDUP_REMOVED lines=16> */
[----:B------:R-:W-:-:S05]  /*0290*/  LOP3.LUT R5, R5, 0x3, RZ, 0xc0, !PT ;  /* 0x0000000305057812 */ /* 0x000fca00078ec0ff */
[----:B------:R-:W-:Y:S01]  /*02a0*/  IMAD.MOV R10, RZ, RZ, -R5 ;  /* 0x000000ffff0a7224 */ /* 0x000fe200078e0a05 */
[----:B-1----:R-:W-:-:S04]  /*02b0*/  LEA R13, P1, R14, UR8, 0x2 ;  /* 0x000000080e0d7c11 */ /* 0x002fc8000f8210ff */
[----:B------:R-:W-:Y:S01]  /*02c0*/  LEA.HI.X R14, R14, UR9, R7, 0x2, P1 ;  /* 0x000000090e0e7c11 */ /* 0x000fe200088f1407 */
[----:B0-----:R-:W-:Y:S01]  /*02d0*/  ULEA UR4, UR5, UR4, 0x18 ;  /* 0x0000000405047291 */ /* 0x001fe2000f8ec0ff */
[----:B------:R-:W-:-:S05]  /*02e0*/  LOP3.LUT R7, R21, 0x60, R4, 0xf8, !PT ;  /* 0x0000006015077812 */ /* 0x000fca00078ef804 */
[----:B------:R-:W-:-:S07]  /*02f0*/  LEA R9, R21, UR4, 0x2 ;  /* 0x0000000415097c11 */ /* 0x000fce000f8e10ff */
.L_x_15908:
        /* <DEDUP_REMOVED lines=10> */
.L_x_15907:
[----:B------:R-:W-:Y:S05]  /*03a0*/  BSYNC.RECONVERGENT B1 ;  /* 0x0000000000017941 */ /* 0x000fea0003800200 */
.L_x_15906:
        /* <DEDUP_REMOVED lines=20> */
.L_x_15911:
        /* <DEDUP_REMOVED lines=38> */
.L_x_15910:
[----:B------:R-:W-:Y:S05]  /*0750*/  BSYNC.RECONVERGENT B1 ;  /* 0x0000000000017941 */ /* 0x000fea0003800200 */
.L_x_15909:
        /* <DEDUP_REMOVED lines=25> */
.L_x_15913:
[----:B------:R-:W-:Y:S05]  /*08f0*/  BSYNC.RECONVERGENT B1 ;  /* 0x0000000000017941 */ /* 0x000fea0003800200 */
.L_x_15912:
        /* <DEDUP_REMOVED lines=10> */
.L_x_15905:
[----:B------:R-:W-:Y:S05]  /*09a0*/  BSYNC.RECONVERGENT B0 ;  /* 0x0000000000007941 */ /* 0x000fea0003800200 */
.L_x_15904:
[----:B------:R-:W-:Y:S01]  /*09b0*/  ISETP.GE.U32.AND P0, PT, R21, R8, PT ;  /* 0x000000081500720c */ /* 0x000fe20003f06070 */
[----:B0-----:R-:W-:Y:S01]  /*09c0*/  IMAD.MOV.U32 R13, RZ, RZ, 0xfbff ;  /* 0x0000fbffff0d7424 */ /* 0x001fe200078e00ff */
[----:B------:R-:W-:Y:S01]  /*09d0*/  BAR.SYNC.DEFER_BLOCKING 0x0 ;  /* 0x0000000000007b1d */ /* 0x000fe20000010000 */
[----:B------:R-:W-:Y:S02]  /*09e0*/  IMAD.MOV.U32 R2, RZ, RZ, 0xfbff ;  /* 0x0000fbffff027424 */ /* 0x000fe400078e00ff */
[----:B------:R-:W-:Y:S02]  /*09f0*/  IMAD.MOV.U32 R14, RZ, RZ, 0xfbff ;  /* 0x0000fbffff0e7424 */ /* 0x000fe400078e00ff */
[----:B------:R-:W-:Y:S01]  /*0a00*/  IMAD.MOV.U32 R4, RZ, RZ, 0xfbff ;  /* 0x0000fbffff047424 */ /* 0x000fe200078e00ff */
[----:B------:R-:W-:Y:S01]  /*0a10*/  BSSY.RECONVERGENT B0, `(.L_x_15914) ;  /* 0x00000d7000007945 */ /* 0x000fe20003800200 */
[----:B------:R-:W-:Y:S01]  /*0a20*/  IMAD.MOV.U32 R16, RZ, RZ, 0xfbff ;  /* 0x0000fbffff107424 */ /* 0x000fe200078e00ff */
[C---:B------:R-:W-:Y:S01]  /*0a30*/  PRMT R13, R2.reuse, 0x5410, R13 ;  /* 0x00005410020d7816 */ /* 0x040fe2000000000d */
[----:B------:R-:W-:Y:S01]  /*0a40*/  IMAD.MOV.U32 R15, RZ, RZ, 0xfbff ;  /* 0x0000fbffff0f7424 */ /* 0x000fe200078e00ff */
[----:B------:R-:W-:Y:S01]  /*0a50*/  PRMT R14, R2, 0x5410, R14 ;  /* 0x00005410020e7816 */ /* 0x000fe2000000000e */
[----:B------:R-:W-:Y:S01]  /*0a60*/  IMAD.MOV.U32 R2, RZ, RZ, RZ ;  /* 0x000000ffff027224 */ /* 0x000fe200078e00ff */
        /* <DEDUP_REMOVED lines=37> */
.L_x_15920:
[----:B------:R-:W0:Y:S01]  /*0cc0*/  LDS.64 R24, [R6+-0x8] ;  /* 0xfffff80006187984 */ /* 0x000e220000000a00 */
[----:B------:R-:W-:-:S03]  /*0cd0*/  VIADD R7, R7, 0x10 ;  /* 0x0000001007077836 */ /* 0x000fc60000000000 */
[----:B------:R-:W1:Y:S02]  /*0ce0*/  LDS.64 R16, [R6] ;  /* 0x0000000006107984 */ /* 0x000e640000000a00 */
[----:B------:R-:W-:Y:S02]  /*0cf0*/  ISETP.GE.AND P1, PT, R7, -0xc, PT ;  /* 0xfffffff40700780c */ /* 0x000fe40003f26270 */
[----:B------:R-:W2:Y:S04]  /*0d00*/  LDS.64 R34, [R6+-0x28] ;  /* 0xffffd80006227984 */ /* 0x000ea80000000a00 */
[----:B------:R-:W3:Y:S04]  /*0d10*/  LDS.64 R12, [R6+0x8] ;  /* 0x00000800060c7984 */ /* 0x000ee80000000a00 */
[----:B------:R-:W-:Y:S04]  /*0d20*/  LDS.64 R36, [R6+-0x20] ;  /* 0xffffe00006247984 */ /* 0x000fe80000000a00 */
[----:B------:R-:W4:Y:S04]  /*0d30*/  LDS.64 R10, [R6+0x10] ;  /* 0x00001000060a7984 */ /* 0x000f280000000a00 */
[----:B------:R-:W-:Y:S04]  /*0d40*/  LDS.64 R32, [R6+-0x18] ;  /* 0xffffe80006207984 */ /* 0x000fe80000000a00 */
[----:B------:R-:W5:Y:S04]  /*0d50*/  LDS.64 R30, [R6+0x18] ;  /* 0x00001800061e7984 */ /* 0x000f680000000a00 */
[----:B------:R-:W-:Y:S04]  /*0d60*/  LDS.64 R28, [R6+-0x10] ;  /* 0xfffff000061c7984 */ /* 0x000fe80000000a00 */
[----:B------:R-:W5:Y:S04]  /*0d70*/  LDS.64 R26, [R6+0x20] ;  /* 0x00002000061a7984 */ /* 0x000f680000000a00 */
[----:B------:R-:W5:Y:S01]  /*0d80*/  LDS.64 R22, [R6+0x28] ;  /* 0x0000280006167984 */ /* 0x000f620000000a00 */
[----:B0-----:R-:W-:-:S03]  /*0d90*/  F2FP.F16.F32.PACK_AB R9, R25, R24 ;  /* 0x000000181909723e */ /* 0x001fc600000000ff */
[----:B------:R0:W5:Y:S01]  /*0da0*/  LDS.64 R14, [R6+0x30] ;  /* 0x00003000060e7984 */ /* 0x0001620000000a00 */
[----:B------:R-:W-:Y:S02]  /*0db0*/  PRMT R20, R9, 0x7610, R20 ;  /* 0x0000761009147816 */ /* 0x000fe40000000014 */
[----:B-1----:R-:W-:Y:S01]  /*0dc0*/  F2FP.F16.F32.PACK_AB R18, R17, R16 ;  /* 0x000000101112723e */ /* 0x002fe200000000ff */
[----:B--2---:R-:W-:Y:S01]  /*0dd0*/  STL [R2+0x8], R34 ;  /* 0x0000082202007387 */ /* 0x004fe20000100800 */
[----:B------:R-:W-:Y:S02]  /*0de0*/  PRMT R38, R9, 0x7632, R38 ;  /* 0x0000763209267816 */ /* 0x000fe40000000026 */
[----:B------:R-:W-:Y:S01]  /*0df0*/  PRMT R39, R18, 0x7610, R39 ;  /* 0x0000761012277816 */ /* 0x000fe20000000027 */
[----:B------:R1:W-:Y:S01]  /*0e00*/  STL.U16 [R8+-0x6], R20 ;  /* 0xfffffa1408007387 */ /* 0x0003e20000100400 */
[----:B---3--:R-:W-:Y:S01]  /*0e10*/  F2FP.F16.F32.PACK_AB R9, R13, R12 ;  /* 0x0000000c0d09723e */ /* 0x008fe200000000ff */
[----:B0-----:R-:W-:Y:S01]  /*0e20*/  VIADD R6, R6, 0x40 ;  /* 0x0000004006067836 */ /* 0x001fe20000000000 */
[----:B------:R-:W-:Y:S01]  /*0e30*/  PRMT R40, R18, 0x7632, R40 ;  /* 0x0000763212287816 */ /* 0x000fe20000000028 */
[----:B------:R-:W-:Y:S04]  /*0e40*/  STL [R2+0xc], R35 ;  /* 0x00000c2302007387 */ /* 0x000fe80000100800 */
[----:B------:R-:W-:Y:S01]  /*0e50*/  STL.U16 [R8+-0x4], R38 ;  /* 0xfffffc2608007387 */ /* 0x000fe20000100400 */
[----:B----4-:R-:W-:-:S02]  /*0e60*/  F2FP.F16.F32.PACK_AB R18, R11, R10 ;  /* 0x0000000a0b12723e */ /* 0x010fc400000000ff */
[----:B-1----:R-:W-:Y:S01]  /*0e70*/  PRMT R20, R9, 0x7632, R20 ;  /* 0x0000763209147816 */ /* 0x002fe20000000014 */
[----:B------:R-:W-:Y:S04]  /*0e80*/  STL [R2+0x10], R36 ;  /* 0x0000102402007387 */ /* 0x000fe80000100800 */
[----:B------:R-:W-:Y:S01]  /*0e90*/  STL.U16 [R8+-0x2], R39 ;  /* 0xfffffe2708007387 */ /* 0x000fe20000100400 */
[----:B-----5:R-:W-:Y:S02]  /*0ea0*/  F2FP.F16.F32.PACK_AB R30, R31, R30 ;  /* 0x0000001e1f1e723e */ /* 0x020fe400000000ff */
[----:B------:R-:W-:Y:S01]  /*0eb0*/  PRMT R31, R18, 0x7632, R31 ;  /* 0x00007632121f7816 */ /* 0x000fe2000000001f */
[----:B------:R-:W-:Y:S04]  /*0ec0*/  STL [R2+0x14], R37 ;  /* 0x0000142502007387 */ /* 0x000fe80000100800 */
[----:B------:R-:W-:Y:S01]  /*0ed0*/  STL.U16 [R8], R40 ;  /* 0x0000002808007387 */ /* 0x000fe20000100400 */
[----:B------:R-:W-:-:S03]  /*0ee0*/  F2FP.F16.F32.PACK_AB R26, R27, R26 ;  /* 0x0000001a1b1a723e */ /* 0x000fc600000000ff */
[----:B------:R-:W-:Y:S01]  /*0ef0*/  STL [R2+0x18], R32 ;  /* 0x0000182002007387 */ /* 0x000fe20000100800 */
[----:B------:R-:W-:-:S03]  /*0f00*/  F2FP.F16.F32.PACK_AB R22, R23, R22 ;  /* 0x000000161716723e */ /* 0x000fc600000000ff */
[----:B------:R0:W-:Y:S01]  /*0f10*/  STL.U16 [R8+0x2], R9 ;  /* 0x0000020908007387 */ /* 0x0001e20000100400 */
[----:B------:R-:W-:Y:S02]  /*0f20*/  F2FP.F16.F32.PACK_AB R14, R15, R14 ;  /* 0x0000000e0f0e723e */ /* 0x000fe400000000ff */
[----:B------:R-:W-:Y:S01]  /*0f30*/  PRMT R15, R22, 0x7632, R15 ;  /* 0x00007632160f7816 */ /* 0x000fe2000000000f */
        /* <DEDUP_REMOVED lines=9> */
[----:B------:R-:W-:Y:S04]  /*0fd0*/  STL.U16 [R8+0xa], R30 ;  /* 0x00000a1e08007387 */ /* 0x000fe80000100400 */
[----:B------:R-:W-:Y:S04]  /*0fe0*/  STL [R2+0x2c], R25 ;  /* 0x00002c1902007387 */ /* 0x000fe80000100800 */
[----:B------:R0:W-:Y:S04]  /*0ff0*/  STL.U16 [R8+0xc], R9 ;  /* 0x00000c0908007387 */ /* 0x0001e80000100400 */
[----:B------:R1:W-:Y:S04]  /*1000*/  STL [R2+0x30], R16 ;  /* 0x0000301002007387 */ /* 0x0003e80000100800 */
[----:B------:R-:W-:Y:S01]  /*1010*/  STL.U16 [R8+0xe], R26 ;  /* 0x00000e1a08007387 */ /* 0x000fe20000100400 */
[----:B0-----:R-:W-:-:S03]  /*1020*/  VIADD R9, R2, 0x40 ;  /* 0x0000004002097836 */ /* 0x001fc60000000000 */
[----:B------:R-:W-:Y:S01]  /*1030*/  STL [R2+0x34], R17 ;  /* 0x0000341102007387 */ /* 0x000fe20000100800 */
[----:B-1----:R-:W-:-:S03]  /*1040*/  PRMT R16, R14, 0x7632, R16 ;  /* 0x000076320e107816 */ /* 0x002fc60000000010 */
        /* <DEDUP_REMOVED lines=12> */
.L_x_15919:
        /* <DEDUP_REMOVED lines=41> */
.L_x_15921:
[----:B------:R-:W-:-:S13]  /*13a0*/  ISETP.NE.OR P0, PT, R7, RZ, P0 ;  /* 0x000000ff0700720c */ /* 0x000fda0000705670 */
[----:B------:R-:W-:Y:S05]  /*13b0*/  @!P0 BRA `(.L_x_15917) ;  /* 0x00000000005c8947 */ /* 0x000fea0003800000 */
.L_x_15918:
        /* <DEDUP_REMOVED lines=23> */
.L_x_15917:
        /* <DEDUP_REMOVED lines=11> */
.L_x_15922:
        /* <DEDUP_REMOVED lines=11> */
.L_x_15916:
        /* <DEDUP_REMOVED lines=8> */
[----:B-1----:R-:W-:-:S09]  /*1710*/  ULEA UR4, UR5, UR4, 0x18 ;  /* 0x0000000405047291 */ /* 0x002fd2000f8ec0ff */
[----:B------:R-:W1:Y:S01]  /*1720*/  LDS.64 R2, [R3+UR4+0x40] ;  /* 0x0000400403027984 */ /* 0x000e620008000a00 */
[----:B--2---:R-:W-:Y:S02]  /*1730*/  PRMT R14, R13, 0x7610, R13 ;  /* 0x000076100d0e7816 */ /* 0x004fe4000000000d */
[----:B------:R-:W-:Y:S02]  /*1740*/  PRMT R15, R15, 0x7610, R12 ;  /* 0x000076100f0f7816 */ /* 0x000fe4000000000c */
[C---:B---3--:R-:W-:Y:S02]  /*1750*/  PRMT R13, R16.reuse, 0x7610, R16 ;  /* 0x00007610100d7816 */ /* 0x048fe40000000010 */
[--C-:B------:R-:W-:Y:S02]  /*1760*/  PRMT R16, R16, 0x5410, R17.reuse ;  /* 0x0000541010107816 */ /* 0x100fe40000000011 */
[----:B01----:R-:W-:-:S07]  /*1770*/  PRMT R12, R12, 0x7610, R17 ;  /* 0x000076100c0c7816 */ /* 0x003fce0000000011 */
.L_x_15915:
[----:B------:R-:W-:Y:S05]  /*1780*/  BSYNC.RECONVERGENT B0 ;  /* 0x0000000000007941 */ /* 0x000fea0003800200 */
.L_x_15914:
[----:B------:R-:W0:Y:S01]  /*1790*/  S2R R29, SR_LANEID ;  /* 0x00000000001d7919 */ /* 0x000e220000000000 */
[----:B------:R-:W-:Y:S01]  /*17a0*/  PRMT R15, R12, 0x7610, R15 ;  /* 0x000076100c0f7816 */ /* 0x000fe2000000000f */
[----:B------:R-:W-:Y:S01]  /*17b0*/  BSSY.RECONVERGENT B0, `(.L_x_15923) ;  /* 0x000035f000007945 */ /* 0x000fe20003800200 */
[----:B------:R-:W-:Y:S01]  /*17c0*/  PRMT R25, R16, 0x7632, R12 ;  /* 0x0000763210197816 */ /* 0x000fe2000000000c */
[----:B------:R-:W-:Y:S06]  /*17d0*/  BAR.SYNC.DEFER_BLOCKING 0x0 ;  /* 0x0000000000007b1d */ /* 0x000fec0000010000 */
        /* <DEDUP_REMOVED lines=41> */
.L_x_15926:
[----:B------:R-:W-:Y:S01]  /*1a70*/  IMAD.MOV.U32 R28, RZ, RZ, R11 ;  /* 0x000000ffff1c7224 */ /* 0x000fe200078e000b */
[C---:B------:R-:W-:Y:S01]  /*1a80*/  PRMT R3, R12.reuse, 0x7632, R3 ;  /* 0x000076320c037816 */ /* 0x040fe20000000003 */
[----:B------:R-:W-:Y:S01]  /*1a90*/  IMAD.MOV.U32 R11, RZ, RZ, R10 ;  /* 0x000000ffff0b7224 */ /* 0x000fe200078e000a */
[----:B------:R-:W-:-:S07]  /*1aa0*/  PRMT R12, R12, 0x7610, R16 ;  /* 0x000076100c0c7816 */ /* 0x000fce0000000010 */
.L_x_15927:
[----:B------:R-:W-:Y:S05]  /*1ab0*/  BSYNC.RECONVERGENT B1 ;  /* 0x0000000000017941 */ /* 0x000fea0003800200 */
.L_x_15925:
        /* <DEDUP_REMOVED lines=9> */
.L_x_15929:
[----:B------:R-:W-:Y:S01]  /*1b50*/  IMAD.MOV.U32 R31, RZ, RZ, R28 ;  /* 0x000000ffff1f7224 */ /* 0x000fe200078e001c */
[----:B------:R-:W-:Y:S01]  /*1b60*/  PRMT R10, R3, 0x7610, R10 ;  /* 0x00007610030a7816 */ /* 0x000fe2000000000a */
[----:B------:R-:W-:Y:S01]  /*1b70*/  IMAD.MOV.U32 R28, RZ, RZ, R9 ;  /* 0x000000ffff1c7224 */ /* 0x000fe200078e0009 */
[----:B------:R-:W-:-:S07]  /*1b80*/  PRMT R3, R13, 0x7632, R3 ;  /* 0x000076320d037816 */ /* 0x000fce0000000003 */
.L_x_15930:
[----:B------:R-:W-:Y:S05]  /*1b90*/  BSYNC.RECONVERGENT B1 ;  /* 0x0000000000017941 */ /* 0x000fea0003800200 */
.L_x_15928:
        /* <DEDUP_REMOVED lines=9> */
.L_x_15932:
[----:B------:R-:W-:Y:S01]  /*1c30*/  IMAD.MOV.U32 R16, RZ, RZ, R31 ;  /* 0x000000ffff107224 */ /* 0x000fe200078e001f */
[----:B------:R-:W-:Y:S01]  /*1c40*/  PRMT R3, R3, 0x5410, R10 ;  /* 0x0000541003037816 */ /* 0x000fe2000000000a */
[----:B------:R-:W-:Y:S01]  /*1c50*/  IMAD.MOV.U32 R31, RZ, RZ, R8 ;  /* 0x000000ffff1f7224 */ /* 0x000fe200078e0008 */
[----:B------:R-:W-:-:S07]  /*1c60*/  PRMT R10, R13, 0x7610, R10 ;  /* 0x000076100d0a7816 */ /* 0x000fce000000000a */
.L_x_15933:
[----:B------:R-:W-:Y:S05]  /*1c70*/  BSYNC.RECONVERGENT B1 ;  /* 0x0000000000017941 */ /* 0x000fea0003800200 */
.L_x_15931:
        /* <DEDUP_REMOVED lines=9> */
.L_x_15935:
[----:B------:R-:W-:Y:S01]  /*1d10*/  IMAD.MOV.U32 R9, RZ, RZ, R16 ;  /* 0x000000ffff097224 */ /* 0x000fe200078e0010 */
[----:B------:R-:W-:Y:S01]  /*1d20*/  PRMT R8, R8, 0x7610, R3 ;  /* 0x0000761008087816 */ /* 0x000fe20000000003 */
[----:B------:R-:W-:Y:S01]  /*1d30*/  IMAD.MOV.U32 R16, RZ, RZ, R7 ;  /* 0x000000ffff107224 */ /* 0x000fe200078e0007 */
[----:B------:R-:W-:-:S07]  /*1d40*/  PRMT R3, R3, 0x7610, R14 ;  /* 0x0000761003037816 */ /* 0x000fce000000000e */
.L_x_15936:
[----:B------:R-:W-:Y:S05]  /*1d50*/  BSYNC.RECONVERGENT B1 ;  /* 0x0000000000017941 */ /* 0x000fea0003800200 */
.L_x_15934:
        /* <DEDUP_REMOVED lines=9> */
.L_x_15938:
[----:B------:R-:W-:Y:S01]  /*1df0*/  IMAD.MOV.U32 R30, RZ, RZ, R9 ;  /* 0x000000ffff1e7224 */ /* 0x000fe200078e0009 */
[C---:B------:R-:W-:Y:S01]  /*1e00*/  PRMT R7, R8.reuse, 0x7632, R7 ;  /* 0x0000763208077816 */ /* 0x040fe20000000007 */
[----:B------:R-:W-:Y:S01]  /*1e10*/  IMAD.MOV.U32 R9, RZ, RZ, R6 ;  /* 0x000000ffff097224 */ /* 0x000fe200078e0006 */
[----:B------:R-:W-:-:S07]  /*1e20*/  PRMT R8, R8, 0x5410, R14 ;  /* 0x0000541008087816 */ /* 0x000fce000000000e */
.L_x_15939:
[----:B------:R-:W-:Y:S05]  /*1e30*/  BSYNC.RECONVERGENT B1 ;  /* 0x0000000000017941 */ /* 0x000fea0003800200 */
.L_x_15937:
        /* <DEDUP_REMOVED lines=9> */
.L_x_15941:
[----:B------:R-:W-:Y:S01]  /*1ed0*/  IMAD.MOV.U32 R13, RZ, RZ, R30 ;  /* 0x000000ffff0d7224 */ /* 0x000fe200078e001e */
[----:B------:R-:W-:Y:S01]  /*1ee0*/  PRMT R6, R7, 0x7610, R6 ;  /* 0x0000761007067816 */ /* 0x000fe20000000006 */
[----:B------:R-:W-:Y:S01]  /*1ef0*/  IMAD.MOV.U32 R30, RZ, RZ, R5 ;  /* 0x000000ffff1e7224 */ /* 0x000fe200078e0005 */
[----:B------:R-:W-:-:S07]  /*1f00*/  PRMT R7, R15, 0x7632, R7 ;  /* 0x000076320f077816 */ /* 0x000fce0000000007 */
.L_x_15942:
[----:B------:R-:W-:Y:S05]  /*1f10*/  BSYNC.RECONVERGENT B1 ;  /* 0x0000000000017941 */ /* 0x000fea0003800200 */
.L_x_15940:
        /* <DEDUP_REMOVED lines=9> */
.L_x_15944:
[----:B------:R-:W-:Y:S01]  /*1fb0*/  IMAD.MOV.U32 R5, RZ, RZ, R13 ;  /* 0x000000ffff057224 */ /* 0x000fe200078e000d */
[----:B------:R-:W-:Y:S01]  /*1fc0*/  PRMT R6, R12, 0x5410, R6 ;  /* 0x000054100c067816 */ /* 0x000fe20000000006 */
[----:B------:R-:W-:-:S07]  /*1fd0*/  IMAD.MOV.U32 R13, RZ, RZ, R4 ;  /* 0x000000ffff0d7224 */ /* 0x000fce00078e0004 */
.L_x_15945:
[----:B------:R-:W-:Y:S05]  /*1fe0*/  BSYNC.RECONVERGENT B1 ;  /* 0x0000000000017941 */ /* 0x000fea0003800200 */
.L_x_15943:
        /* <DEDUP_REMOVED lines=16> */
.L_x_15947:
[----:B------:R-:W-:Y:S01]  /*20f0*/  IMAD.MOV.U32 R4, RZ, RZ, R11 ;  /* 0x000000ffff047224 */ /* 0x000fe200078e000b */
[----:B------:R-:W-:Y:S01]  /*2100*/  PRMT R7, R7, 0x7610, R12 ;  /* 0x0000761007077816 */ /* 0x000fe2000000000c */
[----:B------:R-:W-:Y:S01]  /*2110*/  IMAD.MOV.U32 R11, RZ, RZ, R28 ;  /* 0x000000ffff0b7224 */ /* 0x000fe200078e001c */
[----:B------:R-:W-:-:S07]  /*2120*/  PRMT R12, R12, 0x5410, R3 ;  /* 0x000054100c0c7816 */ /* 0x000fce0000000003 */
.L_x_15948:
[----:B------:R-:W-:Y:S05]  /*2130*/  BSYNC.RECONVERGENT B1 ;  /* 0x0000000000017941 */ /* 0x000fea0003800200 */
.L_x_15946:
        /* <DEDUP_REMOVED lines=9> */
.L_x_15950:
[----:B------:R-:W-:Y:S01]  /*21d0*/  IMAD.MOV.U32 R15, RZ, RZ, R4 ;  /* 0x000000ffff0f7224 */ /* 0x000fe200078e0004 */
[C---:B------:R-:W-:Y:S01]  /*21e0*/  PRMT R3, R7.reuse, 0x7632, R3 ;  /* 0x0000763207037816 */ /* 0x040fe20000000003 */
[----:B------:R-:W-:Y:S01]  /*21f0*/  IMAD.MOV.U32 R4, RZ, RZ, R31 ;  /* 0x000000ffff047224 */ /* 0x000fe200078e001f */
[----:B------:R-:W-:-:S07]  /*2200*/  PRMT R7, R7, 0x5410, R10 ;  /* 0x0000541007077816 */ /* 0x000fce000000000a */
.L_x_15951:
[----:B------:R-:W-:Y:S05]  /*2210*/  BSYNC.RECONVERGENT B1 ;  /* 0x0000000000017941 */ /* 0x000fea0003800200 */
.L_x_15949:
        /* <DEDUP_REMOVED lines=9> */
.L_x_15953:
[----:B------:R-:W-:Y:S01]  /*22b0*/  IMAD.MOV.U32 R10, RZ, RZ, R15 ;  /* 0x000000ffff0a7224 */ /* 0x000fe200078e000f */
[--C-:B------:R-:W-:Y:S01]  /*22c0*/  PRMT R14, R14, 0x5410, R3.reuse ;  /* 0x000054100e0e7816 */ /* 0x100fe20000000003 */
[----:B------:R-:W-:Y:S01]  /*22d0*/  IMAD.MOV.U32 R15, RZ, RZ, R16 ;  /* 0x000000ffff0f7224 */ /* 0x000fe200078e0010 */
[----:B------:R-:W-:-:S07]  /*22e0*/  PRMT R3, R3, 0x7632, R3 ;  /* 0x0000763203037816 */ /* 0x000fce0000000003 */
.L_x_15954:
[----:B------:R-:W-:Y:S05]  /*22f0*/  BSYNC.RECONVERGENT B1 ;  /* 0x0000000000017941 */ /* 0x000fea0003800200 */
.L_x_15952:
        /* <DEDUP_REMOVED lines=9> */
.L_x_15956:
[----:B------:R-:W-:Y:S01]  /*2390*/  IMAD.MOV.U32 R31, RZ, RZ, R10 ;  /* 0x000000ffff1f7224 */ /* 0x000fe200078e000a */
[----:B------:R-:W-:Y:S01]  /*23a0*/  PRMT R3, R3, 0x7610, R14 ;  /* 0x0000761003037816 */ /* 0x000fe2000000000e */
[----:B------:R-:W-:Y:S01]  /*23b0*/  IMAD.MOV.U32 R10, RZ, RZ, R9 ;  /* 0x000000ffff0a7224 */ /* 0x000fe200078e0009 */
[----:B------:R-:W-:-:S07]  /*23c0*/  PRMT R14, R14, 0x7610, R8 ;  /* 0x000076100e0e7816 */ /* 0x000fce0000000008 */
.L_x_15957:
[----:B------:R-:W-:Y:S05]  /*23d0*/  BSYNC.RECONVERGENT B1 ;  /* 0x0000000000017941 */ /* 0x000fea0003800200 */
.L_x_15955:
        /* <DEDUP_REMOVED lines=9> */
.L_x_15959:
[----:B------:R-:W-:Y:S01]  /*2470*/  IMAD.MOV.U32 R8, RZ, RZ, R31 ;  /* 0x000000ffff087224 */ /* 0x000fe200078e001f */
[----:B------:R-:W-:Y:S01]  /*2480*/  PRMT R9, R9, 0x7610, R3 ;  /* 0x0000761009097816 */ /* 0x000fe20000000003 */
[----:B------:R-:W-:Y:S01]  /*2490*/  IMAD.MOV.U32 R31, RZ, RZ, R30 ;  /* 0x000000ffff1f7224 */ /* 0x000fe200078e001e */
[----:B------:R-:W-:-:S07]  /*24a0*/  PRMT R3, R3, 0x5410, R7 ;  /* 0x0000541003037816 */ /* 0x000fce0000000007 */
.L_x_15960:
[----:B------:R-:W-:Y:S05]  /*24b0*/  BSYNC.RECONVERGENT B1 ;  /* 0x0000000000017941 */ /* 0x000fea0003800200 */
.L_x_15958:
        /* <DEDUP_REMOVED lines=9> */
.L_x_15962:
[----:B------:R-:W-:Y:S01]  /*2550*/  IMAD.MOV.U32 R16, RZ, RZ, R8 ;  /* 0x000000ffff107224 */ /* 0x000fe200078e0008 */
[----:B------:R-:W-:Y:S01]  /*2560*/  PRMT R28, R28, 0x7610, R9 ;  /* 0x000076101c1c7816 */ /* 0x000fe20000000009 */
[----:B------:R-:W-:Y:S01]  /*2570*/  IMAD.MOV.U32 R8, RZ, RZ, R13 ;  /* 0x000000ffff087224 */ /* 0x000fe200078e000d */
[----:B------:R-:W-:-:S07]  /*2580*/  PRMT R9, R9, 0x5410, R6 ;  /* 0x0000541009097816 */ /* 0x000fce0000000006 */
.L_x_15963:
[----:B------:R-:W-:Y:S05]  /*2590*/  BSYNC.RECONVERGENT B1 ;  /* 0x0000000000017941 */ /* 0x000fea0003800200 */
.L_x_15961:
        /* <DEDUP_REMOVED lines=9> */
.L_x_15965:
[C---:B------:R-:W-:Y:S01]  /*2630*/  PRMT R6, R28.reuse, 0x7632, R6 ;  /* 0x000076321c067816 */ /* 0x040fe20000000006 */
[----:B------:R-:W-:Y:S02]  /*2640*/  IMAD.MOV.U32 R13, RZ, RZ, R16 ;  /* 0x000000ffff0d7224 */ /* 0x000fe400078e0010 */
[----:B------:R-:W-:Y:S01]  /*2650*/  IMAD.MOV.U32 R16, RZ, RZ, R5 ;  /* 0x000000ffff107224 */ /* 0x000fe200078e0005 */
[----:B------:R-:W-:-:S07]  /*2660*/  PRMT R28, R28, 0x7610, R6 ;  /* 0x000076101c1c7816 */ /* 0x000fce0000000006 */
.L_x_15966:
[----:B------:R-:W-:Y:S05]  /*2670*/  BSYNC.RECONVERGENT B1 ;  /* 0x0000000000017941 */ /* 0x000fea0003800200 */
.L_x_15964:
        /* <DEDUP_REMOVED lines=16> */
.L_x_15968:
[----:B------:R-:W-:Y:S01]  /*2780*/  IMAD.MOV.U32 R26, RZ, RZ, R11 ;  /* 0x000000ffff1a7224 */ /* 0x000fe200078e000b */
[C---:B------:R-:W-:Y:S01]  /*2790*/  PRMT R5, R12.reuse, 0x7632, R5 ;  /* 0x000076320c057816 */ /* 0x040fe20000000005 */
[----:B------:R-:W-:Y:S01]  /*27a0*/  IMAD.MOV.U32 R11, RZ, RZ, R4 ;  /* 0x000000ffff0b7224 */ /* 0x000fe200078e0004 */
[----:B------:R-:W-:-:S07]  /*27b0*/  PRMT R12, R12, 0x7610, R7 ;  /* 0x000076100c0c7816 */ /* 0x000fce0000000007 */
.L_x_15969:
[----:B------:R-:W-:Y:S05]  /*27c0*/  BSYNC.RECONVERGENT B1 ;  /* 0x0000000000017941 */ /* 0x000fea0003800200 */
.L_x_15967:
        /* <DEDUP_REMOVED lines=9> */
.L_x_15971:
[----:B------:R-:W-:Y:S01]  /*2860*/  IMAD.MOV.U32 R7, RZ, RZ, R26 ;  /* 0x000000ffff077224 */ /* 0x000fe200078e001a */
[----:B------:R-:W-:Y:S01]  /*2870*/  PRMT R4, R4, 0x5410, R5 ;  /* 0x0000541004047816 */ /* 0x000fe20000000005 */
[----:B------:R-:W-:Y:S01]  /*2880*/  IMAD.MOV.U32 R26, RZ, RZ, R15 ;  /* 0x000000ffff1a7224 */ /* 0x000fe200078e000f */
[----:B------:R-:W-:-:S07]  /*2890*/  PRMT R5, R3, 0x7610, R5 ;  /* 0x0000761003057816 */ /* 0x000fce0000000005 */
.L_x_15972:
[----:B------:R-:W-:Y:S05]  /*28a0*/  BSYNC.RECONVERGENT B1 ;  /* 0x0000000000017941 */ /* 0x000fea0003800200 */
.L_x_15970:
        /* <DEDUP_REMOVED lines=9> */
.L_x_15974:
[----:B------:R-:W-:Y:S01]  /*2940*/  IMAD.MOV.U32 R30, RZ, RZ, R7 ;  /* 0x000000ffff1e7224 */ /* 0x000fe200078e0007 */
[C---:B------:R-:W-:Y:S01]  /*2950*/  PRMT R3, R4.reuse, 0x7632, R3 ;  /* 0x0000763204037816 */ /* 0x040fe20000000003 */
[----:B------:R-:W-:Y:S01]  /*2960*/  IMAD.MOV.U32 R7, RZ, RZ, R10 ;  /* 0x000000ffff077224 */ /* 0x000fe200078e000a */
[----:B------:R-:W-:-:S07]  /*2970*/  PRMT R4, R4, 0x7610, R14 ;  /* 0x0000761004047816 */ /* 0x000fce000000000e */
.L_x_15975:
[----:B------:R-:W-:Y:S05]  /*2980*/  BSYNC.RECONVERGENT B1 ;  /* 0x0000000000017941 */ /* 0x000fea0003800200 */
.L_x_15973:
        /* <DEDUP_REMOVED lines=9> */
.L_x_15977:
[----:B------:R-:W-:Y:S01]  /*2a20*/  IMAD.MOV.U32 R15, RZ, RZ, R30 ;  /* 0x000000ffff0f7224 */ /* 0x000fe200078e001e */
[C---:B------:R-:W-:Y:S01]  /*2a30*/  PRMT R4, R3.reuse, 0x7610, R4 ;  /* 0x0000761003047816 */ /* 0x040fe20000000004 */
[----:B------:R-:W-:Y:S01]  /*2a40*/  IMAD.MOV.U32 R30, RZ, RZ, R31 ;  /* 0x000000ffff1e7224 */ /* 0x000fe200078e001f */
[----:B------:R-:W-:-:S07]  /*2a50*/  PRMT R3, R3, 0x7632, R3 ;  /* 0x0000763203037816 */ /* 0x000fce0000000003 */
.L_x_15978:
[----:B------:R-:W-:Y:S05]  /*2a60*/  BSYNC.RECONVERGENT B1 ;  /* 0x0000000000017941 */ /* 0x000fea0003800200 */
.L_x_15976:
        /* <DEDUP_REMOVED lines=9> */
.L_x_15980:
[----:B------:R-:W-:Y:S01]  /*2b00*/  IMAD.MOV.U32 R31, RZ, RZ, R15 ;  /* 0x000000ffff1f7224 */ /* 0x000fe200078e000f */
[----:B------:R-:W-:Y:S01]  /*2b10*/  PRMT R3, R3, 0x5410, R4 ;  /* 0x0000541003037816 */ /* 0x000fe20000000004 */
[----:B------:R-:W-:Y:S01]  /*2b20*/  IMAD.MOV.U32 R15, RZ, RZ, R8 ;  /* 0x000000ffff0f7224 */ /* 0x000fe200078e0008 */
[----:B------:R-:W-:-:S07]  /*2b30*/  PRMT R4, R9, 0x7632, R4 ;  /* 0x0000763209047816 */ /* 0x000fce0000000004 */
.L_x_15981:
[----:B------:R-:W-:Y:S05]  /*2b40*/  BSYNC.RECONVERGENT B1 ;  /* 0x0000000000017941 */ /* 0x000fea0003800200 */
.L_x_15979:
        /* <DEDUP_REMOVED lines=9> */
.L_x_15983:
[----:B------:R-:W-:Y:S01]  /*2be0*/  IMAD.MOV.U32 R8, RZ, RZ, R31 ;  /* 0x000000ffff087224 */ /* 0x000fe200078e001f */
[----:B------:R-:W-:Y:S01]  /*2bf0*/  PRMT R5, R5, 0x7610, R3 ;  /* 0x0000761005057816 */ /* 0x000fe20000000003 */
[----:B------:R-:W-:Y:S01]  /*2c00*/  IMAD.MOV.U32 R31, RZ, RZ, R16 ;  /* 0x000000ffff1f7224 */ /* 0x000fe200078e0010 */
[----:B------:R-:W-:-:S07]  /*2c10*/  PRMT R3, R3, 0x7610, R28 ;  /* 0x0000761003037816 */ /* 0x000fce000000001c */
.L_x_15984:
[----:B------:R-:W-:Y:S05]  /*2c20*/  BSYNC.RECONVERGENT B1 ;  /* 0x0000000000017941 */ /* 0x000fea0003800200 */
.L_x_15982:
        /* <DEDUP_REMOVED lines=9> */
.L_x_15986:
[----:B------:R-:W-:Y:S01]  /*2cc0*/  PRMT R6, R6, 0x7610, R5 ;  /* 0x0000761006067816 */ /* 0x000fe20000000005 */
[----:B------:R-:W-:Y:S02]  /*2cd0*/  IMAD.MOV.U32 R9, RZ, RZ, R8 ;  /* 0x000000ffff097224 */ /* 0x000fe400078e0008 */
[----:B------:R-:W-:Y:S01]  /*2ce0*/  IMAD.MOV.U32 R8, RZ, RZ, R13 ;  /* 0x000000ffff087224 */ /* 0x000fe200078e000d */
[----:B------:R-:W-:-:S07]  /*2cf0*/  PRMT R5, R5, 0x5410, R6 ;  /* 0x0000541005057816 */ /* 0x000fce0000000006 */
.L_x_15987:
[----:B------:R-:W-:Y:S05]  /*2d00*/  BSYNC.RECONVERGENT B1 ;  /* 0x0000000000017941 */ /* 0x000fea0003800200 */
.L_x_15985:
        /* <DEDUP_REMOVED lines=16> */
.L_x_15989:
[----:B------:R-:W-:Y:S01]  /*2e10*/  IMAD.MOV.U32 R10, RZ, RZ, R11 ;  /* 0x000000ffff0a7224 */ /* 0x000fe200078e000b */
[----:B------:R-:W-:Y:S01]  /*2e20*/  PRMT R13, R13, 0x7610, R12 ;  /* 0x000076100d0d7816 */ /* 0x000fe2000000000c */
[----:B------:R-:W-:Y:S01]  /*2e30*/  IMAD.MOV.U32 R11, RZ, RZ, R26 ;  /* 0x000000ffff0b7224 */ /* 0x000fe200078e001a */
[----:B------:R-:W-:-:S07]  /*2e40*/  PRMT R12, R12, 0x5410, R5 ;  /* 0x000054100c0c7816 */ /* 0x000fce0000000005 */
.L_x_15990:
[----:B------:R-:W-:Y:S05]  /*2e50*/  BSYNC.RECONVERGENT B1 ;  /* 0x0000000000017941 */ /* 0x000fea0003800200 */
.L_x_15988:
        /* <DEDUP_REMOVED lines=9> */
.L_x_15992:
[----:B------:R-:W-:Y:S01]  /*2ef0*/  IMAD.MOV.U32 R17, RZ, RZ, R10 ;  /* 0x000000ffff117224 */ /* 0x000fe200078e000a */
[C---:B------:R-:W-:Y:S01]  /*2f00*/  PRMT R5, R13.reuse, 0x7632, R5 ;  /* 0x000076320d057816 */ /* 0x040fe20000000005 */
[----:B------:R-:W-:Y:S01]  /*2f10*/  IMAD.MOV.U32 R10, RZ, RZ, R7 ;  /* 0x000000ffff0a7224 */ /* 0x000fe200078e0007 */
[----:B------:R-:W-:-:S07]  /*2f20*/  PRMT R13, R13, 0x7610, R4 ;  /* 0x000076100d0d7816 */ /* 0x000fce0000000004 */
.L_x_15993:
[----:B------:R-:W-:Y:S05]  /*2f30*/  BSYNC.RECONVERGENT B1 ;  /* 0x0000000000017941 */ /* 0x000fea0003800200 */
.L_x_15991:
        /* <DEDUP_REMOVED lines=9> */
.L_x_15995:
[----:B------:R-:W-:Y:S01]  /*2fd0*/  IMAD.MOV.U32 R14, RZ, RZ, R17 ;  /* 0x000000ffff0e7224 */ /* 0x000fe200078e0011 */
[--C-:B------:R-:W-:Y:S01]  /*2fe0*/  PRMT R4, R4, 0x5410, R5.reuse ;  /* 0x0000541004047816 */ /* 0x100fe20000000005 */
[----:B------:R-:W-:Y:S01]  /*2ff0*/  IMAD.MOV.U32 R17, RZ, RZ, R30 ;  /* 0x000000ffff117224 */ /* 0x000fe200078e001e */
[----:B------:R-:W-:-:S07]  /*3000*/  PRMT R5, R3, 0x7610, R5 ;  /* 0x0000761003057816 */ /* 0x000fce0000000005 */
.L_x_15996:
[----:B------:R-:W-:Y:S05]  /*3010*/  BSYNC.RECONVERGENT B1 ;  /* 0x0000000000017941 */ /* 0x000fea0003800200 */
.L_x_15994:
        /* <DEDUP_REMOVED lines=9> */
.L_x_15998:
[----:B------:R-:W-:Y:S01]  /*30b0*/  IMAD.MOV.U32 R16, RZ, RZ, R14 ;  /* 0x000000ffff107224 */ /* 0x000fe200078e000e */
[C---:B------:R-:W-:Y:S01]  /*30c0*/  PRMT R3, R4.reuse, 0x7632, R3 ;  /* 0x0000763204037816 */ /* 0x040fe20000000003 */
[----:B------:R-:W-:Y:S01]  /*30d0*/  IMAD.MOV.U32 R14, RZ, RZ, R15 ;  /* 0x000000ffff0e7224 */ /* 0x000fe200078e000f */
[----:B------:R-:W-:-:S07]  /*30e0*/  PRMT R4, R4, 0x5410, R4 ;  /* 0x0000541004047816 */ /* 0x000fce0000000004 */
.L_x_15999:
[----:B------:R-:W-:Y:S05]  /*30f0*/  BSYNC.RECONVERGENT B1 ;  /* 0x0000000000017941 */ /* 0x000fea0003800200 */
.L_x_15997:
        /* <DEDUP_REMOVED lines=9> */
.L_x_16001:
[----:B------:R-:W-:Y:S01]  /*3190*/  IMAD.MOV.U32 R7, RZ, RZ, R16 ;  /* 0x000000ffff077224 */ /* 0x000fe200078e0010 */
[C---:B------:R-:W-:Y:S01]  /*31a0*/  PRMT R4, R3.reuse, 0x7610, R4 ;  /* 0x0000761003047816 */ /* 0x040fe20000000004 */
[----:B------:R-:W-:Y:S01]  /*31b0*/  IMAD.MOV.U32 R16, RZ, RZ, R31 ;  /* 0x000000ffff107224 */ /* 0x000fe200078e001f */
[----:B------:R-:W-:-:S07]  /*31c0*/  PRMT R3, R3, 0x7632, R3 ;  /* 0x0000763203037816 */ /* 0x000fce0000000003 */
.L_x_16002:
[----:B------:R-:W-:Y:S05]  /*31d0*/  BSYNC.RECONVERGENT B1 ;  /* 0x0000000000017941 */ /* 0x000fea0003800200 */
.L_x_16000:
        /* <DEDUP_REMOVED lines=9> */
.L_x_16004:
[----:B------:R-:W-:Y:S01]  /*3270*/  IMAD.MOV.U32 R24, RZ, RZ, R7 ;  /* 0x000000ffff187224 */ /* 0x000fe200078e0007 */
[----:B------:R-:W-:Y:S01]  /*3280*/  PRMT R3, R3, 0x5410, R4 ;  /* 0x0000541003037816 */ /* 0x000fe20000000004 */
[----:B------:R-:W-:Y:S01]  /*3290*/  IMAD.MOV.U32 R7, RZ, RZ, R8 ;  /* 0x000000ffff077224 */ /* 0x000fe200078e0008 */
[----:B------:R-:W-:-:S07]  /*32a0*/  PRMT R4, R5, 0x7632, R4 ;  /* 0x0000763205047816 */ /* 0x000fce0000000004 */
.L_x_16005:
[----:B------:R-:W-:Y:S05]  /*32b0*/  BSYNC.RECONVERGENT B1 ;  /* 0x0000000000017941 */ /* 0x000fea0003800200 */
.L_x_16003:
        /* <DEDUP_REMOVED lines=9> */
.L_x_16007:
[----:B------:R-:W-:Y:S01]  /*3350*/  IMAD.MOV.U32 R8, RZ, RZ, R24 ;  /* 0x000000ffff087224 */ /* 0x000fe200078e0018 */
[----:B------:R-:W-:Y:S01]  /*3360*/  PRMT R5, R5, 0x7610, R3 ;  /* 0x0000761005057816 */ /* 0x000fe20000000003 */
[----:B------:R-:W-:Y:S01]  /*3370*/  IMAD.MOV.U32 R24, RZ, RZ, R9 ;  /* 0x000000ffff187224 */ /* 0x000fe200078e0009 */
[----:B------:R-:W-:-:S07]  /*3380*/  PRMT R3, R3, 0x7610, R6 ;  /* 0x0000761003037816 */ /* 0x000fce0000000006 */
.L_x_16008:
[----:B------:R-:W-:Y:S05]  /*3390*/  BSYNC.RECONVERGENT B1 ;  /* 0x0000000000017941 */ /* 0x000fea0003800200 */
.L_x_16006:
        /* <DEDUP_REMOVED lines=16> */
.L_x_16010:
[----:B------:R-:W-:Y:S01]  /*34a0*/  IMAD.MOV.U32 R6, RZ, RZ, R11 ;  /* 0x000000ffff067224 */ /* 0x000fe200078e000b */
[C---:B------:R-:W-:Y:S01]  /*34b0*/  PRMT R9, R12.reuse, 0x7632, R9 ;  /* 0x000076320c097816 */ /* 0x040fe20000000009 */
[----:B------:R-:W-:Y:S01]  /*34c0*/  IMAD.MOV.U32 R11, RZ, RZ, R10 ;  /* 0x000000ffff0b7224 */ /* 0x000fe200078e000a */
[----:B------:R-:W-:-:S07]  /*34d0*/  PRMT R12, R12, 0x7610, R13 ;  /* 0x000076100c0c7816 */ /* 0x000fce000000000d */
.L_x_16011:
[----:B------:R-:W-:Y:S05]  /*34e0*/  BSYNC.RECONVERGENT B1 ;  /* 0x0000000000017941 */ /* 0x000fea0003800200 */
.L_x_16009:
        /* <DEDUP_REMOVED lines=9> */
.L_x_16013:
[----:B------:R-:W-:Y:S01]  /*3580*/  IMAD.MOV.U32 R13, RZ, RZ, R6 ;  /* 0x000000ffff0d7224 */ /* 0x000fe200078e0006 */
[----:B------:R-:W-:Y:S01]  /*3590*/  PRMT R9, R5, 0x5410, R9 ;  /* 0x0000541005097816 */ /* 0x000fe20000000009 */
[----:B------:R-:W-:-:S07]  /*35a0*/  IMAD.MOV.U32 R6, RZ, RZ, R17 ;  /* 0x000000ffff067224 */ /* 0x000fce00078e0011 */
.L_x_16014:
[----:B------:R-:W-:Y:S05]  /*35b0*/  BSYNC.RECONVERGENT B1 ;  /* 0x0000000000017941 */ /* 0x000fea0003800200 */
.L_x_16012:
        /* <DEDUP_REMOVED lines=9> */
.L_x_16016:
[----:B------:R-:W-:Y:S01]  /*3650*/  IMAD.MOV.U32 R15, RZ, RZ, R13 ;  /* 0x000000ffff0f7224 */ /* 0x000fe200078e000d */
[C---:B------:R-:W-:Y:S01]  /*3660*/  PRMT R5, R9.reuse, 0x7632, R5 ;  /* 0x0000763209057816 */ /* 0x040fe20000000005 */
[----:B------:R-:W-:Y:S01]  /*3670*/  IMAD.MOV.U32 R13, RZ, RZ, R14 ;  /* 0x000000ffff0d7224 */ /* 0x000fe200078e000e */
[----:B------:R-:W-:-:S07]  /*3680*/  PRMT R9, R9, 0x7610, R4 ;  /* 0x0000761009097816 */ /* 0x000fce0000000004 */
.L_x_16017:
[----:B------:R-:W-:Y:S05]  /*3690*/  BSYNC.RECONVERGENT B1 ;  /* 0x0000000000017941 */ /* 0x000fea0003800200 */
.L_x_16015:
        /* <DEDUP_REMOVED lines=9> */
.L_x_16019:
[----:B------:R-:W-:Y:S01]  /*3730*/  IMAD.MOV.U32 R10, RZ, RZ, R15 ;  /* 0x000000ffff0a7224 */ /* 0x000fe200078e000f */
[--C-:B------:R-:W-:Y:S01]  /*3740*/  PRMT R4, R4, 0x5410, R5.reuse ;  /* 0x0000541004047816 */ /* 0x100fe20000000005 */
[----:B------:R-:W-:Y:S01]  /*3750*/  IMAD.MOV.U32 R15, RZ, RZ, R16 ;  /* 0x000000ffff0f7224 */ /* 0x000fe200078e0010 */
[----:B------:R-:W-:-:S07]  /*3760*/  PRMT R5, R3, 0x7610, R5 ;  /* 0x0000761003057816 */ /* 0x000fce0000000005 */
.L_x_16020:
[----:B------:R-:W-:Y:S05]  /*3770*/  BSYNC.RECONVERGENT B1 ;  /* 0x0000000000017941 */ /* 0x000fea0003800200 */
.L_x_16018:
        /* <DEDUP_REMOVED lines=9> */
.L_x_16022:
[----:B------:R-:W-:Y:S01]  /*3810*/  IMAD.MOV.U32 R17, RZ, RZ, R10 ;  /* 0x000000ffff117224 */ /* 0x000fe200078e000a */
[C---:B------:R-:W-:Y:S01]  /*3820*/  PRMT R3, R4.reuse, 0x7632, R3 ;  /* 0x0000763204037816 */ /* 0x040fe20000000003 */
[----:B------:R-:W-:Y:S01]  /*3830*/  IMAD.MOV.U32 R10, RZ, RZ, R7 ;  /* 0x000000ffff0a7224 */ /* 0x000fe200078e0007 */
[----:B------:R-:W-:-:S07]  /*3840*/  PRMT R4, R4, 0x5410, R4 ;  /* 0x0000541004047816 */ /* 0x000fce0000000004 */
.L_x_16023:
[----:B------:R-:W-:Y:S05]  /*3850*/  BSYNC.RECONVERGENT B1 ;  /* 0x0000000000017941 */ /* 0x000fea0003800200 */
.L_x_16021:
        /* <DEDUP_REMOVED lines=9> */
.L_x_16025:
[----:B------:R-:W-:Y:S01]  /*38f0*/  IMAD.MOV.U32 R7, RZ, RZ, R17 ;  /* 0x000000ffff077224 */ /* 0x000fe200078e0011 */
[C---:B------:R-:W-:Y:S01]  /*3900*/  PRMT R4, R3.reuse, 0x7610, R4 ;  /* 0x0000761003047816 */ /* 0x040fe20000000004 */
[----:B------:R-:W-:Y:S01]  /*3910*/  IMAD.MOV.U32 R17, RZ, RZ, R24 ;  /* 0x000000ffff117224 */ /* 0x000fe200078e0018 */
[----:B------:R-:W-:-:S07]  /*3920*/  PRMT R3, R3, 0x7632, R3 ;  /* 0x0000763203037816 */ /* 0x000fce0000000003 */
.L_x_16026:
[----:B------:R-:W-:Y:S05]  /*3930*/  BSYNC.RECONVERGENT B1 ;  /* 0x0000000000017941 */ /* 0x000fea0003800200 */
.L_x_16024:
        /* <DEDUP_REMOVED lines=9> */
.L_x_16028:
[----:B------:R-:W-:Y:S01]  /*39d0*/  IMAD.MOV.U32 R14, RZ, RZ, R7 ;  /* 0x000000ffff0e7224 */ /* 0x000fe200078e0007 */
[----:B------:R-:W-:Y:S01]  /*39e0*/  PRMT R3, R3, 0x5410, R4 ;  /* 0x0000541003037816 */ /* 0x000fe20000000004 */
[----:B------:R-:W-:Y:S01]  /*39f0*/  IMAD.MOV.U32 R7, RZ, RZ, R8 ;  /* 0x000000ffff077224 */ /* 0x000fe200078e0008 */
[----:B------:R-:W-:-:S07]  /*3a00*/  PRMT R4, R5, 0x7632, R4 ;  /* 0x0000763205047816 */ /* 0x000fce0000000004 */
.L_x_16029:
[----:B------:R-:W-:Y:S05]  /*3a10*/  BSYNC.RECONVERGENT B1 ;  /* 0x0000000000017941 */ /* 0x000fea0003800200 */
.L_x_16027:
        /* <DEDUP_REMOVED lines=16> */
.L_x_16031:
[----:B------:R-:W-:Y:S01]  /*3b20*/  IMAD.MOV.U32 R8, RZ, RZ, R11 ;  /* 0x000000ffff087224 */ /* 0x000fe200078e000b */
[----:B------:R-:W-:Y:S01]  /*3b30*/  PRMT R5, R5, 0x7610, R12 ;  /* 0x0000761005057816 */ /* 0x000fe2000000000c */
[----:B------:R-:W-:Y:S01]  /*3b40*/  IMAD.MOV.U32 R11, RZ, RZ, R6 ;  /* 0x000000ffff0b7224 */ /* 0x000fe200078e0006 */
[----:B------:R-:W-:-:S07]  /*3b50*/  PRMT R12, R12, 0x5410, R9 ;  /* 0x000054100c0c7816 */ /* 0x000fce0000000009 */
.L_x_16032:
[----:B------:R-:W-:Y:S05]  /*3b60*/  BSYNC.RECONVERGENT B1 ;  /* 0x0000000000017941 */ /* 0x000fea0003800200 */
.L_x_16030:
        /* <DEDUP_REMOVED lines=9> */
.L_x_16034:
[C---:B------:R-:W-:Y:S01]  /*3c00*/  PRMT R9, R5.reuse, 0x7632, R9 ;  /* 0x0000763205097816 */ /* 0x040fe20000000009 */
[----:B------:R-:W-:Y:S02]  /*3c10*/  IMAD.MOV.U32 R6, RZ, RZ, R8 ;  /* 0x000000ffff067224 */ /* 0x000fe400078e0008 */
[----:B------:R-:W-:Y:S01]  /*3c20*/  IMAD.MOV.U32 R8, RZ, RZ, R13 ;  /* 0x000000ffff087224 */ /* 0x000fe200078e000d */
[----:B------:R-:W-:-:S07]  /*3c30*/  PRMT R5, R5, 0x7610, R9 ;  /* 0x0000761005057816 */ /* 0x000fce0000000009 */
.L_x_16035:
[----:B------:R-:W-:Y:S05]  /*3c40*/  BSYNC.RECONVERGENT B1 ;  /* 0x0000000000017941 */ /* 0x000fea0003800200 */
.L_x_16033:
        /* <DEDUP_REMOVED lines=9> */
.L_x_16037:
[----:B------:R-:W-:Y:S01]  /*3ce0*/  IMAD.MOV.U32 R13, RZ, RZ, R6 ;  /* 0x000000ffff0d7224 */ /* 0x000fe200078e0006 */
[----:B------:R-:W-:Y:S01]  /*3cf0*/  PRMT R9, R5, 0x5410, R9 ;  /* 0x0000541005097816 */ /* 0x000fe20000000009 */
[----:B------:R-:W-:-:S07]  /*3d00*/  IMAD.MOV.U32 R6, RZ, RZ, R15 ;  /* 0x000000ffff067224 */ /* 0x000fce00078e000f */
.L_x_16038:
[----:B------:R-:W-:Y:S05]  /*3d10*/  BSYNC.RECONVERGENT B1 ;  /* 0x0000000000017941 */ /* 0x000fea0003800200 */
.L_x_16036:
        /* <DEDUP_REMOVED lines=9> */
.L_x_16040:
[----:B------:R-:W-:Y:S01]  /*3db0*/  IMAD.MOV.U32 R16, RZ, RZ, R13 ;  /* 0x000000ffff107224 */ /* 0x000fe200078e000d */
[C---:B------:R-:W-:Y:S01]  /*3dc0*/  PRMT R5, R9.reuse, 0x7632, R5 ;  /* 0x0000763209057816 */ /* 0x040fe20000000005 */
[----:B------:R-:W-:Y:S01]  /*3dd0*/  IMAD.MOV.U32 R13, RZ, RZ, R10 ;  /* 0x000000ffff0d7224 */ /* 0x000fe200078e000a */
[----:B------:R-:W-:-:S07]  /*3de0*/  PRMT R9, R9, 0x7610, R4 ;  /* 0x0000761009097816 */ /* 0x000fce0000000004 */
.L_x_16041:
[----:B------:R-:W-:Y:S05]  /*3df0*/  BSYNC.RECONVERGENT B1 ;  /* 0x0000000000017941 */ /* 0x000fea0003800200 */
.L_x_16039:
        /* <DEDUP_REMOVED lines=9> */
.L_x_16043:
[----:B------:R-:W-:Y:S01]  /*3e90*/  IMAD.MOV.U32 R10, RZ, RZ, R16 ;  /* 0x000000ffff0a7224 */ /* 0x000fe200078e0010 */
[----:B------:R-:W-:Y:S01]  /*3ea0*/  PRMT R4, R4, 0x5410, R5 ;  /* 0x0000541004047816 */ /* 0x000fe20000000005 */
[----:B------:R-:W-:Y:S01]  /*3eb0*/  IMAD.MOV.U32 R16, RZ, RZ, R17 ;  /* 0x000000ffff107224 */ /* 0x000fe200078e0011 */
[----:B------:R-:W-:-:S07]  /*3ec0*/  PRMT R5, R3, 0x7610, R5 ;  /* 0x0000761003057816 */ /* 0x000fce0000000005 */
.L_x_16044:
[----:B------:R-:W-:Y:S05]  /*3ed0*/  BSYNC.RECONVERGENT B1 ;  /* 0x0000000000017941 */ /* 0x000fea0003800200 */
.L_x_16042:
        /* <DEDUP_REMOVED lines=9> */
.L_x_16046:
[----:B------:R-:W-:Y:S01]  /*3f70*/  IMAD.MOV.U32 R15, RZ, RZ, R10 ;  /* 0x000000ffff0f7224 */ /* 0x000fe200078e000a */
[C---:B------:R-:W-:Y:S01]  /*3f80*/  PRMT R3, R4.reuse, 0x7632, R3 ;  /* 0x0000763204037816 */ /* 0x040fe20000000003 */
[----:B------:R-:W-:Y:S01]  /*3f90*/  IMAD.MOV.U32 R10, RZ, RZ, R7 ;  /* 0x000000ffff0a7224 */ /* 0x000fe200078e0007 */
[----:B------:R-:W-:-:S07]  /*3fa0*/  PRMT R4, R4, 0x5410, R4 ;  /* 0x0000541004047816 */ /* 0x000fce0000000004 */
.L_x_16047:
[----:B------:R-:W-:Y:S05]  /*3fb0*/  BSYNC.RECONVERGENT B1 ;  /* 0x0000000000017941 */ /* 0x000fea0003800200 */
.L_x_16045:
        /* <DEDUP_REMOVED lines=9> */
.L_x_16049:
[----:B------:R-:W-:Y:S01]  /*4050*/  IMAD.MOV.U32 R7, RZ, RZ, R15 ;  /* 0x000000ffff077224 */ /* 0x000fe200078e000f */
[C---:B------:R-:W-:Y:S01]  /*4060*/  PRMT R17, R3.reuse, 0x7610, R17 ;  /* 0x0000761003117816 */ /* 0x040fe20000000011 */
[----:B------:R-:W-:Y:S01]  /*4070*/  IMAD.MOV.U32 R15, RZ, RZ, R14 ;  /* 0x000000ffff0f7224 */ /* 0x000fe200078e000e */
[----:B------:R-:W-:-:S07]  /*4080*/  PRMT R3, R3, 0x7632, R3 ;  /* 0x0000763203037816 */ /* 0x000fce0000000003 */
.L_x_16050:
[----:B------:R-:W-:Y:S05]  /*4090*/  BSYNC.RECONVERGENT B1 ;  /* 0x0000000000017941 */ /* 0x000fea0003800200 */
.L_x_16048:
        /* <DEDUP_REMOVED lines=16> */
.L_x_16052:
[----:B------:R-:W-:Y:S01]  /*41a0*/  IMAD.MOV.U32 R14, RZ, RZ, R11 ;  /* 0x000000ffff0e7224 */ /* 0x000fe200078e000b */
[----:B------:R-:W-:Y:S01]  /*41b0*/  PRMT R3, R3, 0x7610, R12 ;  /* 0x0000761003037816 */ /* 0x000fe2000000000c */
[----:B------:R-:W-:Y:S01]  /*41c0*/  IMAD.MOV.U32 R11, RZ, RZ, R8 ;  /* 0x000000ffff0b7224 */ /* 0x000fe200078e0008 */
[----:B------:R-:W-:-:S07]  /*41d0*/  PRMT R12, R12, 0x7610, R5 ;  /* 0x000076100c0c7816 */ /* 0x000fce0000000005 */
.L_x_16053:
[----:B------:R-:W-:Y:S05]  /*41e0*/  BSYNC.RECONVERGENT B1 ;  /* 0x0000000000017941 */ /* 0x000fea0003800200 */
.L_x_16051:
        /* <DEDUP_REMOVED lines=9> */
.L_x_16055:
[----:B------:R-:W-:Y:S01]  /*4280*/  IMAD.MOV.U32 R8, RZ, RZ, R14 ;  /* 0x000000ffff087224 */ /* 0x000fe200078e000e */
[----:B------:R-:W-:Y:S01]  /*4290*/  PRMT R5, R5, 0x7610, R3 ;  /* 0x0000761005057816 */ /* 0x000fe20000000003 */
[----:B------:R-:W-:Y:S01]  /*42a0*/  IMAD.MOV.U32 R14, RZ, RZ, R6 ;  /* 0x000000ffff0e7224 */ /* 0x000fe200078e0006 */
[----:B------:R-:W-:-:S07]  /*42b0*/  PRMT R3, R3, 0x5410, R9 ;  /* 0x0000541003037816 */ /* 0x000fce0000000009 */
.L_x_16056:
[----:B------:R-:W-:Y:S05]  /*42c0*/  BSYNC.RECONVERGENT B1 ;  /* 0x0000000000017941 */ /* 0x000fea0003800200 */
.L_x_16054:
        /* <DEDUP_REMOVED lines=9> */
.L_x_16058:
[----:B------:R-:W-:Y:S01]  /*4360*/  IMAD.MOV.U32 R6, RZ, RZ, R8 ;  /* 0x000000ffff067224 */ /* 0x000fe200078e0008 */
[C---:B------:R-:W-:Y:S01]  /*4370*/  PRMT R18, R5.reuse, 0x7632, R18 ;  /* 0x0000763205127816 */ /* 0x040fe20000000012 */
[----:B------:R-:W-:Y:S01]  /*4380*/  IMAD.MOV.U32 R8, RZ, RZ, R13 ;  /* 0x000000ffff087224 */ /* 0x000fe200078e000d */
[----:B------:R-:W-:-:S07]  /*4390*/  PRMT R5, R5, 0x7610, R9 ;  /* 0x0000761005057816 */ /* 0x000fce0000000009 */
.L_x_16059:
[----:B------:R-:W-:Y:S05]  /*43a0*/  BSYNC.RECONVERGENT B1 ;  /* 0x0000000000017941 */ /* 0x000fea0003800200 */
.L_x_16057:
        /* <DEDUP_REMOVED lines=9> */
.L_x_16061:
[----:B------:R-:W-:Y:S01]  /*4440*/  IMAD.MOV.U32 R23, RZ, RZ, R6 ;  /* 0x000000ffff177224 */ /* 0x000fe200078e0006 */
[----:B------:R-:W-:Y:S01]  /*4450*/  PRMT R17, R17, 0x5410, R18 ;  /* 0x0000541011117816 */ /* 0x000fe20000000012 */
[----:B------:R-:W-:Y:S01]  /*4460*/  IMAD.MOV.U32 R6, RZ, RZ, R16 ;  /* 0x000000ffff067224 */ /* 0x000fe200078e0010 */
[----:B------:R-:W-:-:S07]  /*4470*/  PRMT R18, R5, 0x7610, R18 ;  /* 0x0000761005127816 */ /* 0x000fce0000000012 */
.L_x_16062:
[----:B------:R-:W-:Y:S05]  /*4480*/  BSYNC.RECONVERGENT B1 ;  /* 0x0000000000017941 */ /* 0x000fea0003800200 */
.L_x_16060:
        /* <DEDUP_REMOVED lines=9> */
.L_x_16064:
[----:B------:R-:W-:Y:S01]  /*4520*/  IMAD.MOV.U32 R20, RZ, RZ, R23 ;  /* 0x000000ffff147224 */ /* 0x000fe200078e0017 */
[C---:B------:R-:W-:Y:S01]  /*4530*/  PRMT R5, R17.reuse, 0x7632, R5 ;  /* 0x0000763211057816 */ /* 0x040fe20000000005 */
[----:B------:R-:W-:Y:S01]  /*4540*/  IMAD.MOV.U32 R23, RZ, RZ, R10 ;  /* 0x000000ffff177224 */ /* 0x000fe200078e000a */
[----:B------:R-:W-:-:S07]  /*4550*/  PRMT R17, R17, 0x7610, R4 ;  /* 0x0000761011117816 */ /* 0x000fce0000000004 */
.L_x_16065:
[----:B------:R-:W-:Y:S05]  /*4560*/  BSYNC.RECONVERGENT B1 ;  /* 0x0000000000017941 */ /* 0x000fea0003800200 */
.L_x_16063:
        /* <DEDUP_REMOVED lines=9> */
.L_x_16067:
[----:B------:R-:W-:Y:S01]  /*4600*/  IMAD.MOV.U32 R22, RZ, RZ, R20 ;  /* 0x000000ffff167224 */ /* 0x000fe200078e0014 */
[----:B------:R-:W-:Y:S01]  /*4610*/  PRMT R16, R5, 0x7610, R16 ;  /* 0x0000761005107816 */ /* 0x000fe20000000010 */
[----:B------:R-:W-:Y:S01]  /*4620*/  IMAD.MOV.U32 R20, RZ, RZ, R15 ;  /* 0x000000ffff147224 */ /* 0x000fe200078e000f */
[----:B------:R-:W-:-:S07]  /*4630*/  PRMT R5, R3, 0x7610, R5 ;  /* 0x0000761003057816 */ /* 0x000fce0000000005 */
.L_x_16068:
[----:B------:R-:W-:Y:S05]  /*4640*/  BSYNC.RECONVERGENT B1 ;  /* 0x0000000000017941 */ /* 0x000fea0003800200 */
.L_x_16066:
        /* <DEDUP_REMOVED lines=9> */
.L_x_16070:
[----:B------:R-:W-:Y:S01]  /*46e0*/  PRMT R12, R16, 0x7610, R12 ;  /* 0x00007610100c7816 */ /* 0x000fe2000000000c */
[----:B------:R-:W-:Y:S01]  /*46f0*/  IMAD.MOV.U32 R4, RZ, RZ, R22 ;  /* 0x000000ffff047224 */ /* 0x000fe200078e0016 */
[----:B------:R-:W-:Y:S01]  /*4700*/  PRMT R16, R17, 0x7610, R16 ;  /* 0x0000761011107816 */ /* 0x000fe20000000010 */
[----:B------:R-:W-:-:S07]  /*4710*/  IMAD.MOV.U32 R22, RZ, RZ, R7 ;  /* 0x000000ffff167224 */ /* 0x000fce00078e0007 */
.L_x_16071:
[----:B------:R-:W-:Y:S05]  /*4720*/  BSYNC.RECONVERGENT B1 ;  /* 0x0000000000017941 */ /* 0x000fea0003800200 */
.L_x_16069:
        /* <DEDUP_REMOVED lines=16> */
.L_x_16073:
[----:B------:R-:W-:Y:S01]  /*4830*/  PRMT R16, R16, 0x7610, R12 ;  /* 0x0000761010107816 */ /* 0x000fe2000000000c */
[----:B------:R-:W-:Y:S01]  /*4840*/  IMAD.MOV.U32 R10, RZ, RZ, R11 ;  /* 0x000000ffff0a7224 */ /* 0x000fe200078e000b */
[----:B------:R-:W-:Y:S01]  /*4850*/  PRMT R12, R12, 0x7610, R3 ;  /* 0x000076100c0c7816 */ /* 0x000fe20000000003 */
[----:B------:R-:W-:-:S07]  /*4860*/  IMAD.MOV.U32 R11, RZ, RZ, R14 ;  /* 0x000000ffff0b7224 */ /* 0x000fce00078e000e */
.L_x_16074:
[----:B------:R-:W-:Y:S05]  /*4870*/  BSYNC.RECONVERGENT B1 ;  /* 0x0000000000017941 */ /* 0x000fea0003800200 */
.L_x_16072:
        /* <DEDUP_REMOVED lines=9> */
.L_x_16076:
[----:B------:R-:W-:Y:S01]  /*4910*/  PRMT R13, R13, 0x7610, R16 ;  /* 0x000076100d0d7816 */ /* 0x000fe20000000010 */
[----:B------:R-:W-:Y:S01]  /*4920*/  IMAD.MOV.U32 R9, RZ, RZ, R10 ;  /* 0x000000ffff097224 */ /* 0x000fe200078e000a */
[----:B------:R-:W-:Y:S01]  /*4930*/  PRMT R16, R16, 0x7610, R5 ;  /* 0x0000761010107816 */ /* 0x000fe20000000005 */
[----:B------:R-:W-:-:S07]  /*4940*/  IMAD.MOV.U32 R10, RZ, RZ, R8 ;  /* 0x000000ffff0a7224 */ /* 0x000fce00078e0008 */
.L_x_16077:
[----:B------:R-:W-:Y:S05]  /*4950*/  BSYNC.RECONVERGENT B1 ;  /* 0x0000000000017941 */ /* 0x000fea0003800200 */
.L_x_16075:
        /* <DEDUP_REMOVED lines=9> */
.L_x_16079:
[----:B------:R-:W-:Y:S01]  /*49f0*/  IMAD.MOV.U32 R8, RZ, RZ, R9 ;  /* 0x000000ffff087224 */ /* 0x000fe200078e0009 */
[----:B------:R-:W-:Y:S01]  /*4a00*/  PRMT R13, R13, 0x5432, R18 ;  /* 0x000054320d0d7816 */ /* 0x000fe20000000012 */
[----:B------:R-:W-:-:S07]  /*4a10*/  IMAD.MOV.U32 R9, RZ, RZ, R6 ;  /* 0x000000ffff097224 */ /* 0x000fce00078e0006 */
.L_x_16080:
[----:B------:R-:W-:Y:S05]  /*4a20*/  BSYNC.RECONVERGENT B1 ;  /* 0x0000000000017941 */ /* 0x000fea0003800200 */
.L_x_16078:
        /* <DEDUP_REMOVED lines=9> */
.L_x_16082:
[--C-:B------:R-:W-:Y:S01]  /*4ac0*/  PRMT R14, R14, 0x5410, R13.reuse ;  /* 0x000054100e0e7816 */ /* 0x100fe2000000000d */
[----:B------:R-:W-:Y:S01]  /*4ad0*/  IMAD.MOV.U32 R7, RZ, RZ, R8 ;  /* 0x000000ffff077224 */ /* 0x000fe200078e0008 */
[----:B------:R-:W-:Y:S01]  /*4ae0*/  PRMT R13, R17, 0x7632, R13 ;  /* 0x00007632110d7816 */ /* 0x000fe2000000000d */
[----:B------:R-:W-:-:S07]  /*4af0*/  IMAD.MOV.U32 R8, RZ, RZ, R23 ;  /* 0x000000ffff087224 */ /* 0x000fce00078e0017 */
.L_x_16083:
[----:B------:R-:W-:Y:S05]  /*4b00*/  BSYNC.RECONVERGENT B1 ;  /* 0x0000000000017941 */ /* 0x000fea0003800200 */
.L_x_16081:
        /* <DEDUP_REMOVED lines=9> */
.L_x_16085:
[----:B------:R-:W-:Y:S01]  /*4ba0*/  IMAD.MOV.U32 R6, RZ, RZ, R7 ;  /* 0x000000ffff067224 */ /* 0x000fe200078e0007 */
[----:B------:R-:W-:Y:S01]  /*4bb0*/  PRMT R14, R14, 0x5432, R5 ;  /* 0x000054320e0e7816 */ /* 0x000fe20000000005 */
[----:B------:R-:W-:-:S07]  /*4bc0*/  IMAD.MOV.U32 R7, RZ, RZ, R20 ;  /* 0x000000ffff077224 */ /* 0x000fce00078e0014 */
.L_x_16086:
[----:B------:R-:W-:Y:S05]  /*4bd0*/  BSYNC.RECONVERGENT B1 ;  /* 0x0000000000017941 */ /* 0x000fea0003800200 */
.L_x_16084:
        /* <DEDUP_REMOVED lines=9> */
.L_x_16088:
[----:B------:R-:W-:Y:S01]  /*4c70*/  IMAD.MOV.U32 R17, RZ, RZ, R6 ;  /* 0x000000ffff117224 */ /* 0x000fe200078e0006 */
[----:B------:R-:W-:Y:S01]  /*4c80*/  PRMT R0, R0, 0x5410, R14 ;  /* 0x0000541000007816 */ /* 0x000fe2000000000e */
[----:B------:R-:W-:Y:S01]  /*4c90*/  IMAD.MOV.U32 R6, RZ, RZ, R22 ;  /* 0x000000ffff067224 */ /* 0x000fe200078e0016 */
[----:B------:R-:W-:-:S07]  /*4ca0*/  PRMT R14, R16, 0x7610, R14 ;  /* 0x00007610100e7816 */ /* 0x000fce000000000e */
.L_x_16089:
[----:B------:R-:W-:Y:S05]  /*4cb0*/  BSYNC.RECONVERGENT B1 ;  /* 0x0000000000017941 */ /* 0x000fea0003800200 */
.L_x_16087:
        /* <DEDUP_REMOVED lines=9> */
.L_x_16090:
[----:B------:R-:W-:Y:S01]  /*4d50*/  PRMT R15, R15, 0x5410, R12 ;  /* 0x000054100f0f7816 */ /* 0x000fe2000000000c */
[----:B------:R-:W-:Y:S01]  /*4d60*/  IMAD.MOV.U32 R5, RZ, RZ, R4 ;  /* 0x000000ffff057224 */ /* 0x000fe200078e0004 */
[----:B------:R-:W-:Y:S01]  /*4d70*/  PRMT R12, R0, 0x7632, R12 ;  /* 0x00007632000c7816 */ /* 0x000fe2000000000c */
[----:B------:R-:W-:Y:S02]  /*4d80*/  IMAD.MOV.U32 R3, RZ, RZ, R25 ;  /* 0x000000ffff037224 */ /* 0x000fe400078e0019 */
[----:B------:R-:W-:-:S07]  /*4d90*/  IMAD.MOV.U32 R4, RZ, RZ, R17 ;  /* 0x000000ffff047224 */ /* 0x000fce00078e0011 */
.L_x_15924:
[----:B------:R-:W-:Y:S05]  /*4da0*/  BSYNC.RECONVERGENT B0 ;  /* 0x0000000000007941 */ /* 0x000fea0003800200 */
.L_x_15923:
[----:B------:R-:W-:Y:S01]  /*4db0*/  ISETP.GT.AND P0, PT, R29, 0x1d, PT ;  /* 0x0000001d1d00780c */ /* 0x000fe20003f04270 */
[----:B------:R1:W2:Y:S01]  /*4dc0*/  SHFL.DOWN PT, R30, R3, 0x2, 0x1f ;  /* 0x08401f00031e7f89 */ /* 0x0002a200000e0000 */
[----:B0-----:R-:W-:Y:S01]  /*4dd0*/  PRMT R15, R12, 0x7610, R15 ;  /* 0x000076100c0f7816 */ /* 0x001fe2000000000f */
[----:B------:R-:W-:Y:S01]  /*4de0*/  BSSY.RECONVERGENT B0, `(.L_x_16091) ;  /* 0x000035b000007945 */ /* 0x000fe20003800200 */
[----:B------:R-:W-:Y:S01]  /*4df0*/  PRMT R0, R16, 0x7632, R12 ;  /* 0x0000763210007816 */ /* 0x000fe2000000000c */
[----:B------:R1:W0:Y:S04]  /*4e00*/  SHFL.DOWN PT, R31, R2, 0x2, 0x1f ;  /* 0x08401f00021f7f89 */ /* 0x00022800000e0000 */
        /* <DEDUP_REMOVED lines=38> */
.L_x_16094:
[----:B------:R-:W-:Y:S01]  /*5070*/  IMAD.MOV.U32 R30, RZ, RZ, R11 ;  /* 0x000000ffff1e7224 */ /* 0x000fe200078e000b */
[C---:B------:R-:W-:Y:S01]  /*5080*/  PRMT R3, R12.reuse, 0x7632, R3 ;  /* 0x000076320c037816 */ /* 0x040fe20000000003 */
[----:B------:R-:W-:Y:S01]  /*5090*/  IMAD.MOV.U32 R11, RZ, RZ, R10 ;  /* 0x000000ffff0b7224 */ /* 0x000fe200078e000a */
[----:B------:R-:W-:-:S07]  /*50a0*/  PRMT R12, R12, 0x7610, R16 ;  /* 0x000076100c0c7816 */ /* 0x000fce0000000010 */
.L_x_16095:
[----:B------:R-:W-:Y:S05]  /*50b0*/  BSYNC.RECONVERGENT B1 ;  /* 0x0000000000017941 */ /* 0x000fea0003800200 */
.L_x_16093:
        /* <DEDUP_REMOVED lines=9> */
.L_x_16097:
[----:B------:R-:W-:Y:S01]  /*5150*/  IMAD.MOV.U32 R27, RZ, RZ, R30 ;  /* 0x000000ffff1b7224 */ /* 0x000fe200078e001e */
[----:B------:R-:W-:Y:S01]  /*5160*/  PRMT R10, R3, 0x7610, R10 ;  /* 0x00007610030a7816 */ /* 0x000fe2000000000a */
[----:B------:R-:W-:Y:S01]  /*5170*/  IMAD.MOV.U32 R30, RZ, RZ, R9 ;  /* 0x000000ffff1e7224 */ /* 0x000fe200078e0009 */
[----:B------:R-:W-:-:S07]  /*5180*/  PRMT R3, R13, 0x7632, R3 ;  /* 0x000076320d037816 */ /* 0x000fce0000000003 */
.L_x_16098:
[----:B------:R-:W-:Y:S05]  /*5190*/  BSYNC.RECONVERGENT B1 ;  /* 0x0000000000017941 */ /* 0x000fea0003800200 */
.L_x_16096:
        /* <DEDUP_REMOVED lines=9> */
.L_x_16100:
[----:B------:R-:W-:Y:S01]  /*5230*/  IMAD.MOV.U32 R16, RZ, RZ, R27 ;  /* 0x000000ffff107224 */ /* 0x000fe200078e001b */
[----:B------:R-:W-:Y:S01]  /*5240*/  PRMT R3, R3, 0x5410, R10 ;  /* 0x0000541003037816 */ /* 0x000fe2000000000a */
[----:B------:R-:W-:Y:S01]  /*5250*/  IMAD.MOV.U32 R27, RZ, RZ, R8 ;  /* 0x000000ffff1b7224 */ /* 0x000fe200078e0008 */
[----:B------:R-:W-:-:S07]  /*5260*/  PRMT R10, R13, 0x7610, R10 ;  /* 0x000076100d0a7816 */ /* 0x000fce000000000a */
.L_x_16101:
[----:B------:R-:W-:Y:S05]  /*5270*/  BSYNC.RECONVERGENT B1 ;  /* 0x0000000000017941 */ /* 0x000fea0003800200 */
.L_x_16099:
        /* <DEDUP_REMOVED lines=9> */
.L_x_16103:
[----:B------:R-:W-:Y:S01]  /*5310*/  IMAD.MOV.U32 R9, RZ, RZ, R16 ;  /* 0x000000ffff097224 */ /* 0x000fe200078e0010 */
[----:B------:R-:W-:Y:S01]  /*5320*/  PRMT R8, R8, 0x7610, R3 ;  /* 0x0000761008087816 */ /* 0x000fe20000000003 */
[----:B------:R-:W-:Y:S01]  /*5330*/  IMAD.MOV.U32 R16, RZ, RZ, R7 ;  /* 0x000000ffff107224 */ /* 0x000fe200078e0007 */
[----:B------:R-:W-:-:S07]  /*5340*/  PRMT R3, R3, 0x7610, R14 ;  /* 0x0000761003037816 */ /* 0x000fce000000000e */
.L_x_16104:
[----:B------:R-:W-:Y:S05]  /*5350*/  BSYNC.RECONVERGENT B1 ;  /* 0x0000000000017941 */ /* 0x000fea0003800200 */
.L_x_16102:
        /* <DEDUP_REMOVED lines=9> */
.L_x_16106:
[----:B------:R-:W-:Y:S01]  /*53f0*/  IMAD.MOV.U32 R32, RZ, RZ, R9 ;  /* 0x000000ffff207224 */ /* 0x000fe200078e0009 */
[C---:B------:R-:W-:Y:S01]  /*5400*/  PRMT R7, R8.reuse, 0x7632, R7 ;  /* 0x0000763208077816 */ /* 0x040fe20000000007 */
[----:B------:R-:W-:Y:S01]  /*5410*/  IMAD.MOV.U32 R9, RZ, RZ, R6 ;  /* 0x000000ffff097224 */ /* 0x000fe200078e0006 */
[----:B------:R-:W-:-:S07]  /*5420*/  PRMT R8, R8, 0x5410, R14 ;  /* 0x0000541008087816 */ /* 0x000fce000000000e */
.L_x_16107:
[----:B------:R-:W-:Y:S05]  /*5430*/  BSYNC.RECONVERGENT B1 ;  /* 0x0000000000017941 */ /* 0x000fea0003800200 */
.L_x_16105:
        /* <DEDUP_REMOVED lines=9> */
.L_x_16109:
[----:B------:R-:W-:Y:S01]  /*54d0*/  IMAD.MOV.U32 R13, RZ, RZ, R32 ;  /* 0x000000ffff0d7224 */ /* 0x000fe200078e0020 */
[----:B------:R-:W-:Y:S01]  /*54e0*/  PRMT R6, R7, 0x7610, R6 ;  /* 0x0000761007067816 */ /* 0x000fe20000000006 */
[----:B------:R-:W-:Y:S01]  /*54f0*/  IMAD.MOV.U32 R32, RZ, RZ, R5 ;  /* 0x000000ffff207224 */ /* 0x000fe200078e0005 */
[----:B------:R-:W-:-:S07]  /*5500*/  PRMT R7, R15, 0x7632, R7 ;  /* 0x000076320f077816 */ /* 0x000fce0000000007 */
.L_x_16110:
[----:B------:R-:W-:Y:S05]  /*5510*/  BSYNC.RECONVERGENT B1 ;  /* 0x0000000000017941 */ /* 0x000fea0003800200 */
.L_x_16108:
        /* <DEDUP_REMOVED lines=9> */
.L_x_16112:
[----:B------:R-:W-:Y:S01]  /*55b0*/  IMAD.MOV.U32 R5, RZ, RZ, R13 ;  /* 0x000000ffff057224 */ /* 0x000fe200078e000d */
[----:B------:R-:W-:Y:S01]  /*55c0*/  PRMT R6, R12, 0x5410, R6 ;  /* 0x000054100c067816 */ /* 0x000fe20000000006 */
[----:B------:R-:W-:-:S07]  /*55d0*/  IMAD.MOV.U32 R13, RZ, RZ, R4 ;  /* 0x000000ffff0d7224 */ /* 0x000fce00078e0004 */
.L_x_16113:
[----:B------:R-:W-:Y:S05]  /*55e0*/  BSYNC.RECONVERGENT B1 ;  /* 0x0000000000017941 */ /* 0x000fea0003800200 */
.L_x_16111:
        /* <DEDUP_REMOVED lines=16> */
.L_x_16115:
[----:B------:R-:W-:Y:S01]  /*56f0*/  IMAD.MOV.U32 R4, RZ, RZ, R11 ;  /* 0x000000ffff047224 */ /* 0x000fe200078e000b */
[----:B------:R-:W-:Y:S01]  /*5700*/  PRMT R7, R7, 0x7610, R12 ;  /* 0x0000761007077816 */ /* 0x000fe2000000000c */
[----:B------:R-:W-:Y:S01]  /*5710*/  IMAD.MOV.U32 R11, RZ, RZ, R30 ;  /* 0x000000ffff0b7224 */ /* 0x000fe200078e001e */
[----:B------:R-:W-:-:S07]  /*5720*/  PRMT R12, R12, 0x5410, R3 ;  /* 0x000054100c0c7816 */ /* 0x000fce0000000003 */
.L_x_16116:
[----:B------:R-:W-:Y:S05]  /*5730*/  BSYNC.RECONVERGENT B1 ;  /* 0x0000000000017941 */ /* 0x000fea0003800200 */
.L_x_16114:
        /* <DEDUP_REMOVED lines=9> */
.L_x_16118:
[----:B------:R-:W-:Y:S01]  /*57d0*/  IMAD.MOV.U32 R15, RZ, RZ, R4 ;  /* 0x000000ffff0f7224 */ /* 0x000fe200078e0004 */
[C---:B------:R-:W-:Y:S01]  /*57e0*/  PRMT R3, R7.reuse, 0x7632, R3 ;  /* 0x0000763207037816 */ /* 0x040fe20000000003 */
[----:B------:R-:W-:Y:S01]  /*57f0*/  IMAD.MOV.U32 R4, RZ, RZ, R27 ;  /* 0x000000ffff047224 */ /* 0x000fe200078e001b */
[----:B------:R-:W-:-:S07]  /*5800*/  PRMT R7, R7, 0x5410, R10 ;  /* 0x0000541007077816 */ /* 0x000fce000000000a */
.L_x_16119:
[----:B------:R-:W-:Y:S05]  /*5810*/  BSYNC.RECONVERGENT B1 ;  /* 0x0000000000017941 */ /* 0x000fea0003800200 */
.L_x_16117:
        /* <DEDUP_REMOVED lines=9> */
.L_x_16121:
[----:B------:R-:W-:Y:S01]  /*58b0*/  IMAD.MOV.U32 R10, RZ, RZ, R15 ;  /* 0x000000ffff0a7224 */ /* 0x000fe200078e000f */
[--C-:B------:R-:W-:Y:S01]  /*58c0*/  PRMT R14, R14, 0x5410, R3.reuse ;  /* 0x000054100e0e7816 */ /* 0x100fe20000000003 */
[----:B------:R-:W-:Y:S01]  /*58d0*/  IMAD.MOV.U32 R15, RZ, RZ, R16 ;  /* 0x000000ffff0f7224 */ /* 0x000fe200078e0010 */
[----:B------:R-:W-:-:S07]  /*58e0*/  PRMT R3, R3, 0x7632, R3 ;  /* 0x0000763203037816 */ /* 0x000fce0000000003 */
.L_x_16122:
[----:B------:R-:W-:Y:S05]  /*58f0*/  BSYNC.RECONVERGENT B1 ;  /* 0x0000000000017941 */ /* 0x000fea0003800200 */
.L_x_16120:
        /* <DEDUP_REMOVED lines=9> */
.L_x_16124:
[----:B------:R-:W-:Y:S01]  /*5990*/  IMAD.MOV.U32 R27, RZ, RZ, R10 ;  /* 0x000000ffff1b7224 */ /* 0x000fe200078e000a */
[----:B------:R-:W-:Y:S01]  /*59a0*/  PRMT R3, R3, 0x7610, R14 ;  /* 0x0000761003037816 */ /* 0x000fe2000000000e */
[----:B------:R-:W-:Y:S01]  /*59b0*/  IMAD.MOV.U32 R10, RZ, RZ, R9 ;  /* 0x000000ffff0a7224 */ /* 0x000fe200078e0009 */
[----:B------:R-:W-:-:S07]  /*59c0*/  PRMT R14, R14, 0x7610, R8 ;  /* 0x000076100e0e7816 */ /* 0x000fce0000000008 */
.L_x_16125:
[----:B------:R-:W-:Y:S05]  /*59d0*/  BSYNC.RECONVERGENT B1 ;  /* 0x0000000000017941 */ /* 0x000fea0003800200 */
.L_x_16123:
        /* <DEDUP_REMOVED lines=9> */
.L_x_16127:
[----:B------:R-:W-:Y:S01]  /*5a70*/  IMAD.MOV.U32 R8, RZ, RZ, R27 ;  /* 0x000000ffff087224 */ /* 0x000fe200078e001b */
[----:B------:R-:W-:Y:S01]  /*5a80*/  PRMT R9, R9, 0x7610, R3 ;  /* 0x0000761009097816 */ /* 0x000fe20000000003 */
[----:B------:R-:W-:Y:S01]  /*5a90*/  IMAD.MOV.U32 R27, RZ, RZ, R32 ;  /* 0x000000ffff1b7224 */ /* 0x000fe200078e0020 */
[----:B------:R-:W-:-:S07]  /*5aa0*/  PRMT R3, R3, 0x5410, R7 ;  /* 0x0000541003037816 */ /* 0x000fce0000000007 */
.L_x_16128:
[----:B------:R-:W-:Y:S05]  /*5ab0*/  BSYNC.RECONVERGENT B1 ;  /* 0x0000000000017941 */ /* 0x000fea0003800200 */
.L_x_16126:
        /* <DEDUP_REMOVED lines=9> */
.L_x_16130:
[----:B------:R-:W-:Y:S01]  /*5b50*/  IMAD.MOV.U32 R16, RZ, RZ, R8 ;  /* 0x000000ffff107224 */ /* 0x000fe200078e0008 */
[----:B------:R-:W-:Y:S01]  /*5b60*/  PRMT R30, R30, 0x7610, R9 ;  /* 0x000076101e1e7816 */ /* 0x000fe20000000009 */
[----:B------:R-:W-:Y:S01]  /*5b70*/  IMAD.MOV.U32 R8, RZ, RZ, R13 ;  /* 0x000000ffff087224 */ /* 0x000fe200078e000d */
[----:B------:R-:W-:-:S07]  /*5b80*/  PRMT R9, R9, 0x5410, R6 ;  /* 0x0000541009097816 */ /* 0x000fce0000000006 */
.L_x_16131:
[----:B------:R-:W-:Y:S05]  /*5b90*/  BSYNC.RECONVERGENT B1 ;  /* 0x0000000000017941 */ /* 0x000fea0003800200 */
.L_x_16129:
        /* <DEDUP_REMOVED lines=9> */
.L_x_16133:
[C---:B------:R-:W-:Y:S01]  /*5c30*/  PRMT R6, R30.reuse, 0x7632, R6 ;  /* 0x000076321e067816 */ /* 0x040fe20000000006 */
[----:B------:R-:W-:Y:S02]  /*5c40*/  IMAD.MOV.U32 R13, RZ, RZ, R16 ;  /* 0x000000ffff0d7224 */ /* 0x000fe400078e0010 */
[----:B------:R-:W-:Y:S01]  /*5c50*/  IMAD.MOV.U32 R16, RZ, RZ, R5 ;  /* 0x000000ffff107224 */ /* 0x000fe200078e0005 */
[----:B------:R-:W-:-:S07]  /*5c60*/  PRMT R30, R30, 0x7610, R6 ;  /* 0x000076101e1e7816 */ /* 0x000fce0000000006 */
.L_x_16134:
[----:B------:R-:W-:Y:S05]  /*5c70*/  BSYNC.RECONVERGENT B1 ;  /* 0x0000000000017941 */ /* 0x000fea0003800200 */
.L_x_16132:
        /* <DEDUP_REMOVED lines=16> */
.L_x_16136:
[----:B------:R-:W-:Y:S01]  /*5d80*/  IMAD.MOV.U32 R28, RZ, RZ, R11 ;  /* 0x000000ffff1c7224 */ /* 0x000fe200078e000b */
[C---:B------:R-:W-:Y:S01]  /*5d90*/  PRMT R5, R12.reuse, 0x7632, R5 ;  /* 0x000076320c057816 */ /* 0x040fe20000000005 */
[----:B------:R-:W-:Y:S01]  /*5da0*/  IMAD.MOV.U32 R11, RZ, RZ, R4 ;  /* 0x000000ffff0b7224 */ /* 0x000fe200078e0004 */
[----:B------:R-:W-:-:S07]  /*5db0*/  PRMT R12, R12, 0x7610, R7 ;  /* 0x000076100c0c7816 */ /* 0x000fce0000000007 */
.L_x_16137:
[----:B------:R-:W-:Y:S05]  /*5dc0*/  BSYNC.RECONVERGENT B1 ;  /* 0x0000000000017941 */ /* 0x000fea0003800200 */
.L_x_16135:
        /* <DEDUP_REMOVED lines=9> */
.L_x_16139:
[----:B------:R-:W-:Y:S01]  /*5e60*/  IMAD.MOV.U32 R7, RZ, RZ, R28 ;  /* 0x000000ffff077224 */ /* 0x000fe200078e001c */
[----:B------:R-:W-:Y:S01]  /*5e70*/  PRMT R4, R4, 0x5410, R5 ;  /* 0x0000541004047816 */ /* 0x000fe20000000005 */
[----:B------:R-:W-:Y:S01]  /*5e80*/  IMAD.MOV.U32 R28, RZ, RZ, R15 ;  /* 0x000000ffff1c7224 */ /* 0x000fe200078e000f */
[----:B------:R-:W-:-:S07]  /*5e90*/  PRMT R5, R3, 0x7610, R5 ;  /* 0x0000761003057816 */ /* 0x000fce0000000005 */
.L_x_16140:
[----:B------:R-:W-:Y:S05]  /*5ea0*/  BSYNC.RECONVERGENT B1 ;  /* 0x0000000000017941 */ /* 0x000fea0003800200 */
.L_x_16138:
        /* <DEDUP_REMOVED lines=9> */
.L_x_16142:
[----:B------:R-:W-:Y:S01]  /*5f40*/  IMAD.MOV.U32 R32, RZ, RZ, R7 ;  /* 0x000000ffff207224 */ /* 0x000fe200078e0007 */
[C---:B------:R-:W-:Y:S01]  /*5f50*/  PRMT R3, R4.reuse, 0x7632, R3 ;  /* 0x0000763204037816 */ /* 0x040fe20000000003 */
[----:B------:R-:W-:Y:S01]  /*5f60*/  IMAD.MOV.U32 R7, RZ, RZ, R10 ;  /* 0x000000ffff077224 */ /* 0x000fe200078e000a */
[----:B------:R-:W-:-:S07]  /*5f70*/  PRMT R4, R4, 0x7610, R14 ;  /* 0x0000761004047816 */ /* 0x000fce000000000e */
.L_x_16143:
[----:B------:R-:W-:Y:S05]  /*5f80*/  BSYNC.RECONVERGENT B1 ;  /* 0x0000000000017941 */ /* 0x000fea0003800200 */
.L_x_16141:
        /* <DEDUP_REMOVED lines=9> */
.L_x_16145:
[----:B------:R-:W-:Y:S01]  /*6020*/  IMAD.MOV.U32 R15, RZ, RZ, R32 ;  /* 0x000000ffff0f7224 */ /* 0x000fe200078e0020 */
[C---:B------:R-:W-:Y:S01]  /*6030*/  PRMT R4, R3.reuse, 0x7610, R4 ;  /* 0x0000761003047816 */ /* 0x040fe20000000004 */
[----:B------:R-:W-:Y:S01]  /*6040*/  IMAD.MOV.U32 R32, RZ, RZ, R27 ;  /* 0x000000ffff207224 */ /* 0x000fe200078e001b */
[----:B------:R-:W-:-:S07]  /*6050*/  PRMT R3, R3, 0x7632, R3 ;  /* 0x0000763203037816 */ /* 0x000fce0000000003 */
.L_x_16146:
[----:B------:R-:W-:Y:S05]  /*6060*/  BSYNC.RECONVERGENT B1 ;  /* 0x0000000000017941 */ /* 0x000fea0003800200 */
.L_x_16144:
        /* <DEDUP_REMOVED lines=9> */
.L_x_16148:
[----:B------:R-:W-:Y:S01]  /*6100*/  IMAD.MOV.U32 R27, RZ, RZ, R15 ;  /* 0x000000ffff1b7224 */ /* 0x000fe200078e000f */
[----:B------:R-:W-:Y:S01]  /*6110*/  PRMT R3, R3, 0x5410, R4 ;  /* 0x0000541003037816 */ /* 0x000fe20000000004 */
[----:B------:R-:W-:Y:S01]  /*6120*/  IMAD.MOV.U32 R15, RZ, RZ, R8 ;  /* 0x000000ffff0f7224 */ /* 0x000fe200078e0008 */
[----:B------:R-:W-:-:S07]  /*6130*/  PRMT R4, R9, 0x7632, R4 ;  /* 0x0000763209047816 */ /* 0x000fce0000000004 */
.L_x_16149:
[----:B------:R-:W-:Y:S05]  /*6140*/  BSYNC.RECONVERGENT B1 ;  /* 0x0000000000017941 */ /* 0x000fea0003800200 */
.L_x_16147:
        /* <DEDUP_REMOVED lines=9> */
.L_x_16151:
[----:B------:R-:W-:Y:S01]  /*61e0*/  IMAD.MOV.U32 R8, RZ, RZ, R27 ;  /* 0x000000ffff087224 */ /* 0x000fe200078e001b */
[----:B------:R-:W-:Y:S01]  /*61f0*/  PRMT R5, R5, 0x7610, R3 ;  /* 0x0000761005057816 */ /* 0x000fe20000000003 */
[----:B------:R-:W-:Y:S01]  /*6200*/  IMAD.MOV.U32 R27, RZ, RZ, R16 ;  /* 0x000000ffff1b7224 */ /* 0x000fe200078e0010 */
[----:B------:R-:W-:-:S07]  /*6210*/  PRMT R3, R3, 0x7610, R30 ;  /* 0x0000761003037816 */ /* 0x000fce000000001e */
.L_x_16152:
[----:B------:R-:W-:Y:S05]  /*6220*/  BSYNC.RECONVERGENT B1 ;  /* 0x0000000000017941 */ /* 0x000fea0003800200 */
.L_x_16150:
        /* <DEDUP_REMOVED lines=9> */
.L_x_16154:
[----:B------:R-:W-:Y:S01]  /*62c0*/  PRMT R6, R6, 0x7610, R5 ;  /* 0x0000761006067816 */ /* 0x000fe20000000005 */
[----:B------:R-:W-:Y:S02]  /*62d0*/  IMAD.MOV.U32 R9, RZ, RZ, R8 ;  /* 0x000000ffff097224 */ /* 0x000fe400078e0008 */
[----:B------:R-:W-:Y:S01]  /*62e0*/  IMAD.MOV.U32 R8, RZ, RZ, R13 ;  /* 0x000000ffff087224 */ /* 0x000fe200078e000d */
[----:B------:R-:W-:-:S07]  /*62f0*/  PRMT R5, R5, 0x5410, R6 ;  /* 0x0000541005057816 */ /* 0x000fce0000000006 */
.L_x_16155:
[----:B------:R-:W-:Y:S05]  /*6300*/  BSYNC.RECONVERGENT B1 ;  /* 0x0000000000017941 */ /* 0x000fea0003800200 */
.L_x_16153:
        /* <DEDUP_REMOVED lines=16> */
.L_x_16157:
[----:B------:R-:W-:Y:S01]  /*6410*/  IMAD.MOV.U32 R10, RZ, RZ, R11 ;  /* 0x000000ffff0a7224 */ /* 0x000fe200078e000b */
[----:B------:R-:W-:Y:S01]  /*6420*/  PRMT R13, R13, 0x7610, R12 ;  /* 0x000076100d0d7816 */ /* 0x000fe2000000000c */
[----:B------:R-:W-:Y:S01]  /*6430*/  IMAD.MOV.U32 R11, RZ, RZ, R28 ;  /* 0x000000ffff0b7224 */ /* 0x000fe200078e001c */
[----:B------:R-:W-:-:S07]  /*6440*/  PRMT R12, R12, 0x5410, R5 ;  /* 0x000054100c0c7816 */ /* 0x000fce0000000005 */
.L_x_16158:
[----:B------:R-:W-:Y:S05]  /*6450*/  BSYNC.RECONVERGENT B1 ;  /* 0x0000000000017941 */ /* 0x000fea0003800200 */
.L_x_16156:
        /* <DEDUP_REMOVED lines=9> */
.L_x_16160:
[----:B------:R-:W-:Y:S01]  /*64f0*/  IMAD.MOV.U32 R25, RZ, RZ, R10 ;  /* 0x000000ffff197224 */ /* 0x000fe200078e000a */
[C---:B------:R-:W-:Y:S01]  /*6500*/  PRMT R5, R13.reuse, 0x7632, R5 ;  /* 0x000076320d057816 */ /* 0x040fe20000000005 */
[----:B------:R-:W-:Y:S01]  /*6510*/  IMAD.MOV.U32 R10, RZ, RZ, R7 ;  /* 0x000000ffff0a7224 */ /* 0x000fe200078e0007 */
[----:B------:R-:W-:-:S07]  /*6520*/  PRMT R13, R13, 0x7610, R4 ;  /* 0x000076100d0d7816 */ /* 0x000fce0000000004 */
.L_x_16161:
[----:B------:R-:W-:Y:S05]  /*6530*/  BSYNC.RECONVERGENT B1 ;  /* 0x0000000000017941 */ /* 0x000fea0003800200 */
.L_x_16159:
        /* <DEDUP_REMOVED lines=9> */
.L_x_16163:
[----:B------:R-:W-:Y:S01]  /*65d0*/  IMAD.MOV.U32 R14, RZ, RZ, R25 ;  /* 0x000000ffff0e7224 */ /* 0x000fe200078e0019 */
[--C-:B------:R-:W-:Y:S01]  /*65e0*/  PRMT R4, R4, 0x5410, R5.reuse ;  /* 0x0000541004047816 */ /* 0x100fe20000000005 */
[----:B------:R-:W-:Y:S01]  /*65f0*/  IMAD.MOV.U32 R25, RZ, RZ, R32 ;  /* 0x000000ffff197224 */ /* 0x000fe200078e0020 */
[----:B------:R-:W-:-:S07]  /*6600*/  PRMT R5, R3, 0x7610, R5 ;  /* 0x0000761003057816 */ /* 0x000fce0000000005 */
.L_x_16164:
[----:B------:R-:W-:Y:S05]  /*6610*/  BSYNC.RECONVERGENT B1 ;  /* 0x0000000000017941 */ /* 0x000fea0003800200 */
.L_x_16162:
        /* <DEDUP_REMOVED lines=9> */
.L_x_16166:
[----:B------:R-:W-:Y:S01]  /*66b0*/  IMAD.MOV.U32 R16, RZ, RZ, R14 ;  /* 0x000000ffff107224 */ /* 0x000fe200078e000e */
[C---:B------:R-:W-:Y:S01]  /*66c0*/  PRMT R3, R4.reuse, 0x7632, R3 ;  /* 0x0000763204037816 */ /* 0x040fe20000000003 */
[----:B------:R-:W-:Y:S01]  /*66d0*/  IMAD.MOV.U32 R14, RZ, RZ, R15 ;  /* 0x000000ffff0e7224 */ /* 0x000fe200078e000f */
[----:B------:R-:W-:-:S07]  /*66e0*/  PRMT R4, R4, 0x5410, R4 ;  /* 0x0000541004047816 */ /* 0x000fce0000000004 */
.L_x_16167:
[----:B------:R-:W-:Y:S05]  /*66f0*/  BSYNC.RECONVERGENT B1 ;  /* 0x0000000000017941 */ /* 0x000fea0003800200 */
.L_x_16165:
        /* <DEDUP_REMOVED lines=9> */
.L_x_16169:
[----:B------:R-:W-:Y:S01]  /*6790*/  IMAD.MOV.U32 R7, RZ, RZ, R16 ;  /* 0x000000ffff077224 */ /* 0x000fe200078e0010 */
[C---:B------:R-:W-:Y:S01]  /*67a0*/  PRMT R4, R3.reuse, 0x7610, R4 ;  /* 0x0000761003047816 */ /* 0x040fe20000000004 */
[----:B------:R-:W-:Y:S01]  /*67b0*/  IMAD.MOV.U32 R16, RZ, RZ, R27 ;  /* 0x000000ffff107224 */ /* 0x000fe200078e001b */
[----:B------:R-:W-:-:S07]  /*67c0*/  PRMT R3, R3, 0x7632, R3 ;  /* 0x0000763203037816 */ /* 0x000fce0000000003 */
.L_x_16170:
[----:B------:R-:W-:Y:S05]  /*67d0*/  BSYNC.RECONVERGENT B1 ;  /* 0x0000000000017941 */ /* 0x000fea0003800200 */
.L_x_16168:
        /* <DEDUP_REMOVED lines=9> */
.L_x_16172:
[----:B------:R-:W-:Y:S01]  /*6870*/  IMAD.MOV.U32 R26, RZ, RZ, R7 ;  /* 0x000000ffff1a7224 */ /* 0x000fe200078e0007 */
[----:B------:R-:W-:Y:S01]  /*6880*/  PRMT R3, R3, 0x5410, R4 ;  /* 0x0000541003037816 */ /* 0x000fe20000000004 */
[----:B------:R-:W-:Y:S01]  /*6890*/  IMAD.MOV.U32 R7, RZ, RZ, R8 ;  /* 0x000000ffff077224 */ /* 0x000fe200078e0008 */
[----:B------:R-:W-:-:S07]  /*68a0*/  PRMT R4, R5, 0x7632, R4 ;  /* 0x0000763205047816 */ /* 0x000fce0000000004 */
.L_x_16173:
[----:B------:R-:W-:Y:S05]  /*68b0*/  BSYNC.RECONVERGENT B1 ;  /* 0x0000000000017941 */ /* 0x000fea0003800200 */
.L_x_16171:
        /* <DEDUP_REMOVED lines=9> */
.L_x_16175:
[----:B------:R-:W-:Y:S01]  /*6950*/  IMAD.MOV.U32 R8, RZ, RZ, R26 ;  /* 0x000000ffff087224 */ /* 0x000fe200078e001a */
[----:B------:R-:W-:Y:S01]  /*6960*/  PRMT R5, R5, 0x7610, R3 ;  /* 0x0000761005057816 */ /* 0x000fe20000000003 */
[----:B------:R-:W-:Y:S01]  /*6970*/  IMAD.MOV.U32 R26, RZ, RZ, R9 ;  /* 0x000000ffff1a7224 */ /* 0x000fe200078e0009 */
[----:B------:R-:W-:-:S07]  /*6980*/  PRMT R3, R3, 0x7610, R6 ;  /* 0x0000761003037816 */ /* 0x000fce0000000006 */
.L_x_16176:
[----:B------:R-:W-:Y:S05]  /*6990*/  BSYNC.RECONVERGENT B1 ;  /* 0x0000000000017941 */ /* 0x000fea0003800200 */
.L_x_16174:
        /* <DEDUP_REMOVED lines=16> */
.L_x_16178:
[----:B------:R-:W-:Y:S01]  /*6aa0*/  IMAD.MOV.U32 R6, RZ, RZ, R11 ;  /* 0x000000ffff067224 */ /* 0x000fe200078e000b */
[C---:B------:R-:W-:Y:S01]  /*6ab0*/  PRMT R9, R12.reuse, 0x7632, R9 ;  /* 0x000076320c097816 */ /* 0x040fe20000000009 */
[----:B------:R-:W-:Y:S01]  /*6ac0*/  IMAD.MOV.U32 R11, RZ, RZ, R10 ;  /* 0x000000ffff0b7224 */ /* 0x000fe200078e000a */
[----:B------:R-:W-:-:S07]  /*6ad0*/  PRMT R12, R12, 0x7610, R13 ;  /* 0x000076100c0c7816 */ /* 0x000fce000000000d */
.L_x_16179:
[----:B------:R-:W-:Y:S05]  /*6ae0*/  BSYNC.RECONVERGENT B1 ;  /* 0x0000000000017941 */ /* 0x000fea0003800200 */
.L_x_16177:
        /* <DEDUP_REMOVED lines=9> */
.L_x_16181:
[----:B------:R-:W-:Y:S01]  /*6b80*/  IMAD.MOV.U32 R13, RZ, RZ, R6 ;  /* 0x000000ffff0d7224 */ /* 0x000fe200078e0006 */
[----:B------:R-:W-:Y:S01]  /*6b90*/  PRMT R9, R5, 0x5410, R9 ;  /* 0x0000541005097816 */ /* 0x000fe20000000009 */
[----:B------:R-:W-:-:S07]  /*6ba0*/  IMAD.MOV.U32 R6, RZ, RZ, R25 ;  /* 0x000000ffff067224 */ /* 0x000fce00078e0019 */
.L_x_16182:
[----:B------:R-:W-:Y:S05]  /*6bb0*/  BSYNC.RECONVERGENT B1 ;  /* 0x0000000000017941 */ /* 0x000fea0003800200 */
.L_x_16180:
        /* <DEDUP_REMOVED lines=9> */
.L_x_16184:
[----:B------:R-:W-:Y:S01]  /*6c50*/  IMAD.MOV.U32 R15, RZ, RZ, R13 ;  /* 0x000000ffff0f7224 */ /* 0x000fe200078e000d */
[C---:B------:R-:W-:Y:S01]  /*6c60*/  PRMT R5, R9.reuse, 0x7632, R5 ;  /* 0x0000763209057816 */ /* 0x040fe20000000005 */
[----:B------:R-:W-:Y:S01]  /*6c70*/  IMAD.MOV.U32 R13, RZ, RZ, R14 ;  /* 0x000000ffff0d7224 */ /* 0x000fe200078e000e */
[----:B------:R-:W-:-:S07]  /*6c80*/  PRMT R9, R9, 0x7610, R4 ;  /* 0x0000761009097816 */ /* 0x000fce0000000004 */
.L_x_16185:
[----:B------:R-:W-:Y:S05]  /*6c90*/  BSYNC.RECONVERGENT B1 ;  /* 0x0000000000017941 */ /* 0x000fea0003800200 */
.L_x_16183:
        /* <DEDUP_REMOVED lines=9> */
.L_x_16187:
[----:B------:R-:W-:Y:S01]  /*6d30*/  IMAD.MOV.U32 R10, RZ, RZ, R15 ;  /* 0x000000ffff0a7224 */ /* 0x000fe200078e000f */
[--C-:B------:R-:W-:Y:S01]  /*6d40*/  PRMT R4, R4, 0x5410, R5.reuse ;  /* 0x0000541004047816 */ /* 0x100fe20000000005 */
[----:B------:R-:W-:Y:S01]  /*6d50*/  IMAD.MOV.U32 R15, RZ, RZ, R16 ;  /* 0x000000ffff0f7224 */ /* 0x000fe200078e0010 */
[----:B------:R-:W-:-:S07]  /*6d60*/  PRMT R5, R3, 0x7610, R5 ;  /* 0x0000761003057816 */ /* 0x000fce0000000005 */
.L_x_16188:
[----:B------:R-:W-:Y:S05]  /*6d70*/  BSYNC.RECONVERGENT B1 ;  /* 0x0000000000017941 */ /* 0x000fea0003800200 */
.L_x_16186:
        /* <DEDUP_REMOVED lines=9> */
.L_x_16190:
[----:B------:R-:W-:Y:S01]  /*6e10*/  IMAD.MOV.U32 R25, RZ, RZ, R10 ;  /* 0x000000ffff197224 */ /* 0x000fe200078e000a */
[C---:B------:R-:W-:Y:S01]  /*6e20*/  PRMT R3, R4.reuse, 0x7632, R3 ;  /* 0x0000763204037816 */ /* 0x040fe20000000003 */
[----:B------:R-:W-:Y:S01]  /*6e30*/  IMAD.MOV.U32 R10, RZ, RZ, R7 ;  /* 0x000000ffff0a7224 */ /* 0x000fe200078e0007 */
[----:B------:R-:W-:-:S07]  /*6e40*/  PRMT R4, R4, 0x5410, R4 ;  /* 0x0000541004047816 */ /* 0x000fce0000000004 */
.L_x_16191:
[----:B------:R-:W-:Y:S05]  /*6e50*/  BSYNC.RECONVERGENT B1 ;  /* 0x0000000000017941 */ /* 0x000fea0003800200 */
.L_x_16189:
        /* <DEDUP_REMOVED lines=9> */
.L_x_16193:
[----:B------:R-:W-:Y:S01]  /*6ef0*/  IMAD.MOV.U32 R7, RZ, RZ, R25 ;  /* 0x000000ffff077224 */ /* 0x000fe200078e0019 */
[C---:B------:R-:W-:Y:S01]  /*6f00*/  PRMT R4, R3.reuse, 0x7610, R4 ;  /* 0x0000761003047816 */ /* 0x040fe20000000004 */
[----:B------:R-:W-:Y:S01]  /*6f10*/  IMAD.MOV.U32 R25, RZ, RZ, R26 ;  /* 0x000000ffff197224 */ /* 0x000fe200078e001a */
[----:B------:R-:W-:-:S07]  /*6f20*/  PRMT R3, R3, 0x7632, R3 ;  /* 0x0000763203037816 */ /* 0x000fce0000000003 */
.L_x_16194:
[----:B------:R-:W-:Y:S05]  /*6f30*/  BSYNC.RECONVERGENT B1 ;  /* 0x0000000000017941 */ /* 0x000fea0003800200 */
.L_x_16192:
        /* <DEDUP_REMOVED lines=9> */
.L_x_16196:
[----:B------:R-:W-:Y:S01]  /*6fd0*/  IMAD.MOV.U32 R14, RZ, RZ, R7 ;  /* 0x000000ffff0e7224 */ /* 0x000fe200078e0007 */
[----:B------:R-:W-:Y:S01]  /*6fe0*/  PRMT R3, R3, 0x5410, R4 ;  /* 0x0000541003037816 */ /* 0x000fe20000000004 */
[----:B------:R-:W-:Y:S01]  /*6ff0*/  IMAD.MOV.U32 R7, RZ, RZ, R8 ;  /* 0x000000ffff077224 */ /* 0x000fe200078e0008 */
[----:B------:R-:W-:-:S07]  /*7000*/  PRMT R4, R5, 0x7632, R4 ;  /* 0x0000763205047816 */ /* 0x000fce0000000004 */
.L_x_16197:
[----:B------:R-:W-:Y:S05]  /*7010*/  BSYNC.RECONVERGENT B1 ;  /* 0x0000000000017941 */ /* 0x000fea0003800200 */
.L_x_16195:
        /* <DEDUP_REMOVED lines=16> */
.L_x_16199:
[----:B------:R-:W-:Y:S01]  /*7120*/  IMAD.MOV.U32 R8, RZ, RZ, R11 ;  /* 0x000000ffff087224 */ /* 0x000fe200078e000b */
[----:B------:R-:W-:Y:S01]  /*7130*/  PRMT R5, R5, 0x7610, R12 ;  /* 0x0000761005057816 */ /* 0x000fe2000000000c */
[----:B------:R-:W-:Y:S01]  /*7140*/  IMAD.MOV.U32 R11, RZ, RZ, R6 ;  /* 0x000000ffff0b7224 */ /* 0x000fe200078e0006 */
[----:B------:R-:W-:-:S07]  /*7150*/  PRMT R12, R12, 0x5410, R9 ;  /* 0x000054100c0c7816 */ /* 0x000fce0000000009 */
.L_x_16200:
[----:B------:R-:W-:Y:S05]  /*7160*/  BSYNC.RECONVERGENT B1 ;  /* 0x0000000000017941 */ /* 0x000fea0003800200 */
.L_x_16198:
        /* <DEDUP_REMOVED lines=9> */
.L_x_16202:
[C---:B------:R-:W-:Y:S01]  /*7200*/  PRMT R9, R5.reuse, 0x7632, R9 ;  /* 0x0000763205097816 */ /* 0x040fe20000000009 */
[----:B------:R-:W-:Y:S02]  /*7210*/  IMAD.MOV.U32 R6, RZ, RZ, R8 ;  /* 0x000000ffff067224 */ /* 0x000fe400078e0008 */
[----:B------:R-:W-:Y:S01]  /*7220*/  IMAD.MOV.U32 R8, RZ, RZ, R13 ;  /* 0x000000ffff087224 */ /* 0x000fe200078e000d */
[----:B------:R-:W-:-:S07]  /*7230*/  PRMT R5, R5, 0x7610, R9 ;  /* 0x0000761005057816 */ /* 0x000fce0000000009 */
.L_x_16203:
[----:B------:R-:W-:Y:S05]  /*7240*/  BSYNC.RECONVERGENT B1 ;  /* 0x0000000000017941 */ /* 0x000fea0003800200 */
.L_x_16201:
        /* <DEDUP_REMOVED lines=9> */
.L_x_16205:
[----:B------:R-:W-:Y:S01]  /*72e0*/  IMAD.MOV.U32 R13, RZ, RZ, R6 ;  /* 0x000000ffff0d7224 */ /* 0x000fe200078e0006 */
[----:B------:R-:W-:Y:S01]  /*72f0*/  PRMT R9, R5, 0x5410, R9 ;  /* 0x0000541005097816 */ /* 0x000fe20000000009 */
[----:B------:R-:W-:-:S07]  /*7300*/  IMAD.MOV.U32 R6, RZ, RZ, R15 ;  /* 0x000000ffff067224 */ /* 0x000fce00078e000f */
.L_x_16206:
[----:B------:R-:W-:Y:S05]  /*7310*/  BSYNC.RECONVERGENT B1 ;  /* 0x0000000000017941 */ /* 0x000fea0003800200 */
.L_x_16204:
        /* <DEDUP_REMOVED lines=9> */
.L_x_16208:
[----:B------:R-:W-:Y:S01]  /*73b0*/  IMAD.MOV.U32 R16, RZ, RZ, R13 ;  /* 0x000000ffff107224 */ /* 0x000fe200078e000d */
[C---:B------:R-:W-:Y:S01]  /*73c0*/  PRMT R5, R9.reuse, 0x7632, R5 ;  /* 0x0000763209057816 */ /* 0x040fe20000000005 */
[----:B------:R-:W-:Y:S01]  /*73d0*/  IMAD.MOV.U32 R13, RZ, RZ, R10 ;  /* 0x000000ffff0d7224 */ /* 0x000fe200078e000a */
[----:B------:R-:W-:-:S07]  /*73e0*/  PRMT R9, R9, 0x7610, R4 ;  /* 0x0000761009097816 */ /* 0x000fce0000000004 */
.L_x_16209:
[----:B------:R-:W-:Y:S05]  /*73f0*/  BSYNC.RECONVERGENT B1 ;  /* 0x0000000000017941 */ /* 0x000fea0003800200 */
.L_x_16207:
        /* <DEDUP_REMOVED lines=9> */
.L_x_16211:
[----:B------:R-:W-:Y:S01]  /*7490*/  IMAD.MOV.U32 R10, RZ, RZ, R16 ;  /* 0x000000ffff0a7224 */ /* 0x000fe200078e0010 */
[----:B------:R-:W-:Y:S01]  /*74a0*/  PRMT R4, R4, 0x5410, R5 ;  /* 0x0000541004047816 */ /* 0x000fe20000000005 */
[----:B------:R-:W-:Y:S01]  /*74b0*/  IMAD.MOV.U32 R16, RZ, RZ, R25 ;  /* 0x000000ffff107224 */ /* 0x000fe200078e0019 */
[----:B------:R-:W-:-:S07]  /*74c0*/  PRMT R5, R3, 0x7610, R5 ;  /* 0x0000761003057816 */ /* 0x000fce0000000005 */
.L_x_16212:
[----:B------:R-:W-:Y:S05]  /*74d0*/  BSYNC.RECONVERGENT B1 ;  /* 0x0000000000017941 */ /* 0x000fea0003800200 */
.L_x_16210:
        /* <DEDUP_REMOVED lines=9> */
.L_x_16214:
[----:B------:R-:W-:Y:S01]  /*7570*/  IMAD.MOV.U32 R15, RZ, RZ, R10 ;  /* 0x000000ffff0f7224 */ /* 0x000fe200078e000a */
[C---:B------:R-:W-:Y:S01]  /*7580*/  PRMT R3, R4.reuse, 0x7632, R3 ;  /* 0x0000763204037816 */ /* 0x040fe20000000003 */
[----:B------:R-:W-:Y:S01]  /*7590*/  IMAD.MOV.U32 R10, RZ, RZ, R7 ;  /* 0x000000ffff0a7224 */ /* 0x000fe200078e0007 */
[----:B------:R-:W-:-:S07]  /*75a0*/  PRMT R4, R4, 0x5410, R4 ;  /* 0x0000541004047816 */ /* 0x000fce0000000004 */
.L_x_16215:
[----:B------:R-:W-:Y:S05]  /*75b0*/  BSYNC.RECONVERGENT B1 ;  /* 0x0000000000017941 */ /* 0x000fea0003800200 */
.L_x_16213:
        /* <DEDUP_REMOVED lines=9> */
.L_x_16217:
[----:B------:R-:W-:Y:S01]  /*7650*/  IMAD.MOV.U32 R7, RZ, RZ, R15 ;  /* 0x000000ffff077224 */ /* 0x000fe200078e000f */
[C---:B------:R-:W-:Y:S01]  /*7660*/  PRMT R22, R3.reuse, 0x7610, R22 ;  /* 0x0000761003167816 */ /* 0x040fe20000000016 */
[----:B------:R-:W-:Y:S01]  /*7670*/  IMAD.MOV.U32 R15, RZ, RZ, R14 ;  /* 0x000000ffff0f7224 */ /* 0x000fe200078e000e */
[----:B------:R-:W-:-:S07]  /*7680*/  PRMT R3, R3, 0x7632, R3 ;  /* 0x0000763203037816 */ /* 0x000fce0000000003 */
.L_x_16218:
[----:B------:R-:W-:Y:S05]  /*7690*/  BSYNC.RECONVERGENT B1 ;  /* 0x0000000000017941 */ /* 0x000fea0003800200 */
.L_x_16216:
        /* <DEDUP_REMOVED lines=16> */
.L_x_16220:
[----:B------:R-:W-:Y:S01]  /*77a0*/  IMAD.MOV.U32 R14, RZ, RZ, R11 ;  /* 0x000000ffff0e7224 */ /* 0x000fe200078e000b */
[----:B------:R-:W-:Y:S01]  /*77b0*/  PRMT R3, R3, 0x7610, R12 ;  /* 0x0000761003037816 */ /* 0x000fe2000000000c */
[----:B------:R-:W-:Y:S01]  /*77c0*/  IMAD.MOV.U32 R11, RZ, RZ, R8 ;  /* 0x000000ffff0b7224 */ /* 0x000fe200078e0008 */
[----:B------:R-:W-:-:S07]  /*77d0*/  PRMT R12, R12, 0x7610, R5 ;  /* 0x000076100c0c7816 */ /* 0x000fce0000000005 */
.L_x_16221:
[----:B------:R-:W-:Y:S05]  /*77e0*/  BSYNC.RECONVERGENT B1 ;  /* 0x0000000000017941 */ /* 0x000fea0003800200 */
.L_x_16219:
        /* <DEDUP_REMOVED lines=9> */
.L_x_16223:
[----:B------:R-:W-:Y:S01]  /*7880*/  IMAD.MOV.U32 R8, RZ, RZ, R14 ;  /* 0x000000ffff087224 */ /* 0x000fe200078e000e */
[----:B------:R-:W-:Y:S01]  /*7890*/  PRMT R5, R5, 0x7610, R3 ;  /* 0x0000761005057816 */ /* 0x000fe20000000003 */
[----:B------:R-:W-:Y:S01]  /*78a0*/  IMAD.MOV.U32 R14, RZ, RZ, R6 ;  /* 0x000000ffff0e7224 */ /* 0x000fe200078e0006 */
[----:B------:R-:W-:-:S07]  /*78b0*/  PRMT R3, R3, 0x5410, R9 ;  /* 0x0000541003037816 */ /* 0x000fce0000000009 */
.L_x_16224:
[----:B------:R-:W-:Y:S05]  /*78c0*/  BSYNC.RECONVERGENT B1 ;  /* 0x0000000000017941 */ /* 0x000fea0003800200 */
.L_x_16222:
        /* <DEDUP_REMOVED lines=9> */
.L_x_16226:
[----:B------:R-:W-:Y:S01]  /*7960*/  IMAD.MOV.U32 R6, RZ, RZ, R8 ;  /* 0x000000ffff067224 */ /* 0x000fe200078e0008 */
[C---:B------:R-:W-:Y:S01]  /*7970*/  PRMT R20, R5.reuse, 0x7632, R20 ;  /* 0x0000763205147816 */ /* 0x040fe20000000014 */
[----:B------:R-:W-:Y:S01]  /*7980*/  IMAD.MOV.U32 R8, RZ, RZ, R13 ;  /* 0x000000ffff087224 */ /* 0x000fe200078e000d */
[----:B------:R-:W-:-:S07]  /*7990*/  PRMT R5, R5, 0x7610, R9 ;  /* 0x0000761005057816 */ /* 0x000fce0000000009 */
.L_x_16227:
[----:B------:R-:W-:Y:S05]  /*79a0*/  BSYNC.RECONVERGENT B1 ;  /* 0x0000000000017941 */ /* 0x000fea0003800200 */
.L_x_16225:
        /* <DEDUP_REMOVED lines=9> */
.L_x_16229:
[----:B------:R-:W-:Y:S01]  /*7a40*/  IMAD.MOV.U32 R23, RZ, RZ, R6 ;  /* 0x000000ffff177224 */ /* 0x000fe200078e0006 */
[----:B------:R-:W-:Y:S01]  /*7a50*/  PRMT R20, R5, 0x5410, R20 ;  /* 0x0000541005147816 */ /* 0x000fe20000000014 */
[----:B------:R-:W-:-:S07]  /*7a60*/  IMAD.MOV.U32 R6, RZ, RZ, R16 ;  /* 0x000000ffff067224 */ /* 0x000fce00078e0010 */
.L_x_16230:
[----:B------:R-:W-:Y:S05]  /*7a70*/  BSYNC.RECONVERGENT B1 ;  /* 0x0000000000017941 */ /* 0x000fea0003800200 */
.L_x_16228:
        /* <DEDUP_REMOVED lines=9> */
.L_x_16232:
[----:B------:R-:W-:Y:S01]  /*7b10*/  IMAD.MOV.U32 R24, RZ, RZ, R23 ;  /* 0x000000ffff187224 */ /* 0x000fe200078e0017 */
[C---:B------:R-:W-:Y:S01]  /*7b20*/  PRMT R5, R20.reuse, 0x7632, R5 ;  /* 0x0000763214057816 */ /* 0x040fe20000000005 */
[----:B------:R-:W-:Y:S01]  /*7b30*/  IMAD.MOV.U32 R23, RZ, RZ, R10 ;  /* 0x000000ffff177224 */ /* 0x000fe200078e000a */
[----:B------:R-:W-:-:S07]  /*7b40*/  PRMT R20, R20, 0x7610, R4 ;  /* 0x0000761014147816 */ /* 0x000fce0000000004 */
.L_x_16233:
[----:B------:R-:W-:Y:S05]  /*7b50*/  BSYNC.RECONVERGENT B1 ;  /* 0x0000000000017941 */ /* 0x000fea0003800200 */
.L_x_16231:
        /* <DEDUP_REMOVED lines=9> */
.L_x_16235:
[----:B------:R-:W-:Y:S01]  /*7bf0*/  IMAD.MOV.U32 R25, RZ, RZ, R24 ;  /* 0x000000ffff197224 */ /* 0x000fe200078e0018 */
[----:B------:R-:W-:Y:S01]  /*7c00*/  PRMT R22, R22, 0x5410, R5 ;  /* 0x0000541016167816 */ /* 0x000fe20000000005 */
[----:B------:R-:W-:Y:S01]  /*7c10*/  IMAD.MOV.U32 R24, RZ, RZ, R15 ;  /* 0x000000ffff187224 */ /* 0x000fe200078e000f */
[----:B------:R-:W-:-:S07]  /*7c20*/  PRMT R5, R3, 0x7610, R5 ;  /* 0x0000761003057816 */ /* 0x000fce0000000005 */
.L_x_16236:
[----:B------:R-:W-:Y:S05]  /*7c30*/  BSYNC.RECONVERGENT B1 ;  /* 0x0000000000017941 */ /* 0x000fea0003800200 */
.L_x_16234:
        /* <DEDUP_REMOVED lines=9> */
.L_x_16238:
[C---:B------:R-:W-:Y:S01]  /*7cd0*/  PRMT R12, R22.reuse, 0x7632, R12 ;  /* 0x00007632160c7816 */ /* 0x040fe2000000000c */
[----:B------:R-:W-:Y:S01]  /*7ce0*/  IMAD.MOV.U32 R4, RZ, RZ, R25 ;  /* 0x000000ffff047224 */ /* 0x000fe200078e0019 */
[----:B------:R-:W-:Y:S01]  /*7cf0*/  PRMT R22, R22, 0x5410, R22 ;  /* 0x0000541016167816 */ /* 0x000fe20000000016 */
[----:B------:R-:W-:-:S07]  /*7d00*/  IMAD.MOV.U32 R25, RZ, RZ, R7 ;  /* 0x000000ffff197224 */ /* 0x000fce00078e0007 */
.L_x_16239:
[----:B------:R-:W-:Y:S05]  /*7d10*/  BSYNC.RECONVERGENT B1 ;  /* 0x0000000000017941 */ /* 0x000fea0003800200 */
.L_x_16237:
        /* <DEDUP_REMOVED lines=16> */
.L_x_16241:
[----:B------:R-:W-:Y:S01]  /*7e20*/  PRMT R16, R16, 0x7610, R12 ;  /* 0x0000761010107816 */ /* 0x000fe2000000000c */
[----:B------:R-:W-:Y:S01]  /*7e30*/  IMAD.MOV.U32 R10, RZ, RZ, R11 ;  /* 0x000000ffff0a7224 */ /* 0x000fe200078e000b */
[----:B------:R-:W-:Y:S01]  /*7e40*/  PRMT R12, R12, 0x7610, R3 ;  /* 0x000076100c0c7816 */ /* 0x000fe20000000003 */
[----:B------:R-:W-:-:S07]  /*7e50*/  IMAD.MOV.U32 R11, RZ, RZ, R14 ;  /* 0x000000ffff0b7224 */ /* 0x000fce00078e000e */
.L_x_16242:
[----:B------:R-:W-:Y:S05]  /*7e60*/  BSYNC.RECONVERGENT B1 ;  /* 0x0000000000017941 */ /* 0x000fea0003800200 */
.L_x_16240:
        /* <DEDUP_REMOVED lines=9> */
.L_x_16244:
[----:B------:R-:W-:Y:S01]  /*7f00*/  PRMT R13, R13, 0x7610, R16 ;  /* 0x000076100d0d7816 */ /* 0x000fe20000000010 */
[----:B------:R-:W-:Y:S01]  /*7f10*/  IMAD.MOV.U32 R9, RZ, RZ, R10 ;  /* 0x000000ffff097224 */ /* 0x000fe200078e000a */
[----:B------:R-:W-:Y:S01]  /*7f20*/  PRMT R16, R16, 0x7610, R5 ;  /* 0x0000761010107816 */ /* 0x000fe20000000005 */
[----:B------:R-:W-:-:S07]  /*7f30*/  IMAD.MOV.U32 R10, RZ, RZ, R8 ;  /* 0x000000ffff0a7224 */ /* 0x000fce00078e0008 */
.L_x_16245:
[----:B------:R-:W-:Y:S05]  /*7f40*/  BSYNC.RECONVERGENT B1 ;  /* 0x0000000000017941 */ /* 0x000fea0003800200 */
.L_x_16243:
        /* <DEDUP_REMOVED lines=9> */
.L_x_16247:
[----:B------:R-:W-:Y:S01]  /*7fe0*/  IMAD.MOV.U32 R8, RZ, RZ, R9 ;  /* 0x000000ffff087224 */ /* 0x000fe200078e0009 */
[----:B------:R-:W-:Y:S01]  /*7ff0*/  PRMT R13, R13, 0x5432, R20 ;  /* 0x000054320d0d7816 */ /* 0x000fe20000000014 */
[----:B------:R-:W-:-:S07]  /*8000*/  IMAD.MOV.U32 R9, RZ, RZ, R6 ;  /* 0x000000ffff097224 */ /* 0x000fce00078e0006 */
.L_x_16248:
[----:B------:R-:W-:Y:S05]  /*8010*/  BSYNC.RECONVERGENT B1 ;  /* 0x0000000000017941 */ /* 0x000fea0003800200 */
.L_x_16246:
        /* <DEDUP_REMOVED lines=9> */
.L_x_16250:
[--C-:B------:R-:W-:Y:S01]  /*80b0*/  PRMT R14, R14, 0x5410, R13.reuse ;  /* 0x000054100e0e7816 */ /* 0x100fe2000000000d */
[----:B------:R-:W-:Y:S01]  /*80c0*/  IMAD.MOV.U32 R7, RZ, RZ, R8 ;  /* 0x000000ffff077224 */ /* 0x000fe200078e0008 */
[----:B------:R-:W-:Y:S01]  /*80d0*/  PRMT R13, R20, 0x7632, R13 ;  /* 0x00007632140d7816 */ /* 0x000fe2000000000d */
[----:B------:R-:W-:-:S07]  /*80e0*/  IMAD.MOV.U32 R8, RZ, RZ, R23 ;  /* 0x000000ffff087224 */ /* 0x000fce00078e0017 */
.L_x_16251:
[----:B------:R-:W-:Y:S05]  /*80f0*/  BSYNC.RECONVERGENT B1 ;  /* 0x0000000000017941 */ /* 0x000fea0003800200 */
.L_x_16249:
        /* <DEDUP_REMOVED lines=9> */
.L_x_16253:
[----:B------:R-:W-:Y:S01]  /*8190*/  IMAD.MOV.U32 R6, RZ, RZ, R7 ;  /* 0x000000ffff067224 */ /* 0x000fe200078e0007 */
[----:B------:R-:W-:Y:S01]  /*81a0*/  PRMT R14, R14, 0x5432, R5 ;  /* 0x000054320e0e7816 */ /* 0x000fe20000000005 */
[----:B------:R-:W-:-:S07]  /*81b0*/  IMAD.MOV.U32 R7, RZ, RZ, R24 ;  /* 0x000000ffff077224 */ /* 0x000fce00078e0018 */
.L_x_16254:
[----:B------:R-:W-:Y:S05]  /*81c0*/  BSYNC.RECONVERGENT B1 ;  /* 0x0000000000017941 */ /* 0x000fea0003800200 */
.L_x_16252:
        /* <DEDUP_REMOVED lines=9> */
.L_x_16256:
[----:B------:R-:W-:Y:S01]  /*8260*/  IMAD.MOV.U32 R17, RZ, RZ, R6 ;  /* 0x000000ffff117224 */ /* 0x000fe200078e0006 */
[--C-:B------:R-:W-:Y:S01]  /*8270*/  PRMT R18, R18, 0x5410, R14.reuse ;  /* 0x0000541012127816 */ /* 0x100fe2000000000e */
[----:B------:R-:W-:Y:S01]  /*8280*/  IMAD.MOV.U32 R6, RZ, RZ, R25 ;  /* 0x000000ffff067224 */ /* 0x000fe200078e0019 */
[----:B------:R-:W-:-:S07]  /*8290*/  PRMT R14, R22, 0x7632, R14 ;  /* 0x00007632160e7816 */ /* 0x000fce000000000e */
.L_x_16257:
[----:B------:R-:W-:Y:S05]  /*82a0*/  BSYNC.RECONVERGENT B1 ;  /* 0x0000000000017941 */ /* 0x000fea0003800200 */
.L_x_16255:
        /* <DEDUP_REMOVED lines=9> */
.L_x_16258:
[----:B------:R-:W-:Y:S01]  /*8340*/  PRMT R15, R15, 0x5410, R12 ;  /* 0x000054100f0f7816 */ /* 0x000fe2000000000c */
[----:B------:R-:W-:Y:S01]  /*8350*/  IMAD.MOV.U32 R5, RZ, RZ, R4 ;  /* 0x000000ffff057224 */ /* 0x000fe200078e0004 */
[----:B------:R-:W-:Y:S01]  /*8360*/  PRMT R12, R18, 0x7632, R12 ;  /* 0x00007632120c7816 */ /* 0x000fe2000000000c */
[----:B------:R-:W-:Y:S02]  /*8370*/  IMAD.MOV.U32 R3, RZ, RZ, R0 ;  /* 0x000000ffff037224 */ /* 0x000fe400078e0000 */
[----:B------:R-:W-:-:S07]  /*8380*/  IMAD.MOV.U32 R4, RZ, RZ, R17 ;  /* 0x000000ffff047224 */ /* 0x000fce00078e0011 */
.L_x_16092:
[----:B------:R-:W-:Y:S05]  /*8390*/  BSYNC.RECONVERGENT B0 ;  /* 0x0000000000007941 */ /* 0x000fea0003800200 */
.L_x_16091:
[----:B------:R-:W-:Y:S01]  /*83a0*/  ISETP.GT.AND P0, PT, R29, 0x1b, PT ;  /* 0x0000001b1d00780c */ /* 0x000fe20003f04270 */
[----:B------:R2:W3:Y:S01]  /*83b0*/  SHFL.DOWN PT, R30, R3, 0x4, 0x1f ;  /* 0x08801f00031e7f89 */ /* 0x0004e200000e0000 */
[----:B-1----:R-:W-:Y:S01]  /*83c0*/  PRMT R15, R12, 0x7610, R15 ;  /* 0x000076100c0f7816 */ /* 0x002fe2000000000f */
[----:B------:R-:W-:Y:S01]  /*83d0*/  BSSY.RECONVERGENT B0, `(.L_x_16259) ;  /* 0x000035b000007945 */ /* 0x000fe20003800200 */
[----:B------:R-:W-:Y:S01]  /*83e0*/  PRMT R0, R16, 0x7632, R12 ;  /* 0x0000763210007816 */ /* 0x000fe2000000000c */
[----:B0-----:R2:W0:Y:S04]  /*83f0*/  SHFL.DOWN PT, R31, R2, 0x4, 0x1f ;  /* 0x08801f00021f7f89 */ /* 0x00142800000e0000 */
        /* <DEDUP_REMOVED lines=38> */
.L_x_16262:
[----:B------:R-:W-:Y:S01]  /*8660*/  IMAD.MOV.U32 R30, RZ, RZ, R11 ;  /* 0x000000ffff1e7224 */ /* 0x000fe200078e000b */
[C---:B------:R-:W-:Y:S01]  /*8670*/  PRMT R3, R12.reuse, 0x7632, R3 ;  /* 0x000076320c037816 */ /* 0x040fe20000000003 */
[----:B------:R-:W-:Y:S01]  /*8680*/  IMAD.MOV.U32 R11, RZ, RZ, R10 ;  /* 0x000000ffff0b7224 */ /* 0x000fe200078e000a */
[----:B------:R-:W-:-:S07]  /*8690*/  PRMT R12, R12, 0x7610, R16 ;  /* 0x000076100c0c7816 */ /* 0x000fce0000000010 */
.L_x_16263:
[----:B------:R-:W-:Y:S05]  /*86a0*/  BSYNC.RECONVERGENT B1 ;  /* 0x0000000000017941 */ /* 0x000fea0003800200 */
.L_x_16261:
        /* <DEDUP_REMOVED lines=9> */
.L_x_16265:
[----:B------:R-:W-:Y:S01]  /*8740*/  IMAD.MOV.U32 R27, RZ, RZ, R30 ;  /* 0x000000ffff1b7224 */ /* 0x000fe200078e001e */
[----:B------:R-:W-:Y:S01]  /*8750*/  PRMT R10, R3, 0x7610, R10 ;  /* 0x00007610030a7816 */ /* 0x000fe2000000000a */
[----:B------:R-:W-:Y:S01]  /*8760*/  IMAD.MOV.U32 R30, RZ, RZ, R9 ;  /* 0x000000ffff1e7224 */ /* 0x000fe200078e0009 */
[----:B------:R-:W-:-:S07]  /*8770*/  PRMT R3, R13, 0x7632, R3 ;  /* 0x000076320d037816 */ /* 0x000fce0000000003 */
.L_x_16266:
[----:B------:R-:W-:Y:S05]  /*8780*/  BSYNC.RECONVERGENT B1 ;  /* 0x0000000000017941 */ /* 0x000fea0003800200 */
.L_x_16264:
        /* <DEDUP_REMOVED lines=9> */
.L_x_16268:
[----:B------:R-:W-:Y:S01]  /*8820*/  IMAD.MOV.U32 R16, RZ, RZ, R27 ;  /* 0x000000ffff107224 */ /* 0x000fe200078e001b */
[----:B------:R-:W-:Y:S01]  /*8830*/  PRMT R3, R3, 0x5410, R10 ;  /* 0x0000541003037816 */ /* 0x000fe2000000000a */
[----:B------:R-:W-:Y:S01]  /*8840*/  IMAD.MOV.U32 R27, RZ, RZ, R8 ;  /* 0x000000ffff1b7224 */ /* 0x000fe200078e0008 */
[----:B------:R-:W-:-:S07]  /*8850*/  PRMT R10, R13, 0x7610, R10 ;  /* 0x000076100d0a7816 */ /* 0x000fce000000000a */
.L_x_16269:
[----:B------:R-:W-:Y:S05]  /*8860*/  BSYNC.RECONVERGENT B1 ;  /* 0x0000000000017941 */ /* 0x000fea0003800200 */
.L_x_16267:
        /* <DEDUP_REMOVED lines=9> */
.L_x_16271:
[----:B------:R-:W-:Y:S01]  /*8900*/  IMAD.MOV.U32 R9, RZ, RZ, R16 ;  /* 0x000000ffff097224 */ /* 0x000fe200078e0010 */
[----:B------:R-:W-:Y:S01]  /*8910*/  PRMT R8, R8, 0x7610, R3 ;  /* 0x0000761008087816 */ /* 0x000fe20000000003 */
[----:B------:R-:W-:Y:S01]  /*8920*/  IMAD.MOV.U32 R16, RZ, RZ, R7 ;  /* 0x000000ffff107224 */ /* 0x000fe200078e0007 */
[----:B------:R-:W-:-:S07]  /*8930*/  PRMT R3, R3, 0x7610, R14 ;  /* 0x0000761003037816 */ /* 0x000fce000000000e */
.L_x_16272:
[----:B------:R-:W-:Y:S05]  /*8940*/  BSYNC.RECONVERGENT B1 ;  /* 0x0000000000017941 */ /* 0x000fea0003800200 */
.L_x_16270:
        /* <DEDUP_REMOVED lines=9> */
.L_x_16274:
[----:B------:R-:W-:Y:S01]  /*89e0*/  IMAD.MOV.U32 R32, RZ, RZ, R9 ;  /* 0x000000ffff207224 */ /* 0x000fe200078e0009 */
[C---:B------:R-:W-:Y:S01]  /*89f0*/  PRMT R7, R8.reuse, 0x7632, R7 ;  /* 0x0000763208077816 */ /* 0x040fe20000000007 */
[----:B------:R-:W-:Y:S01]  /*8a00*/  IMAD.MOV.U32 R9, RZ, RZ, R6 ;  /* 0x000000ffff097224 */ /* 0x000fe200078e0006 */
[----:B------:R-:W-:-:S07]  /*8a10*/  PRMT R8, R8, 0x5410, R14 ;  /* 0x0000541008087816 */ /* 0x000fce000000000e */
.L_x_16275:
[----:B------:R-:W-:Y:S05]  /*8a20*/  BSYNC.RECONVERGENT B1 ;  /* 0x0000000000017941 */ /* 0x000fea0003800200 */
.L_x_16273:
        /* <DEDUP_REMOVED lines=9> */
.L_x_16277:
[----:B------:R-:W-:Y:S01]  /*8ac0*/  IMAD.MOV.U32 R13, RZ, RZ, R32 ;  /* 0x000000ffff0d7224 */ /* 0x000fe200078e0020 */
[----:B------:R-:W-:Y:S01]  /*8ad0*/  PRMT R6, R7, 0x7610, R6 ;  /* 0x0000761007067816 */ /* 0x000fe20000000006 */
[----:B------:R-:W-:Y:S01]  /*8ae0*/  IMAD.MOV.U32 R32, RZ, RZ, R5 ;  /* 0x000000ffff207224 */ /* 0x000fe200078e0005 */
[----:B------:R-:W-:-:S07]  /*8af0*/  PRMT R7, R15, 0x7632, R7 ;  /* 0x000076320f077816 */ /* 0x000fce0000000007 */
.L_x_16278:
[----:B------:R-:W-:Y:S05]  /*8b00*/  BSYNC.RECONVERGENT B1 ;  /* 0x0000000000017941 */ /* 0x000fea0003800200 */
.L_x_16276:
        /* <DEDUP_REMOVED lines=9> */
.L_x_16280:
[----:B------:R-:W-:Y:S01]  /*8ba0*/  IMAD.MOV.U32 R5, RZ, RZ, R13 ;  /* 0x000000ffff057224 */ /* 0x000fe200078e000d */
[----:B------:R-:W-:Y:S01]  /*8bb0*/  PRMT R6, R12, 0x5410, R6 ;  /* 0x000054100c067816 */ /* 0x000fe20000000006 */
[----:B------:R-:W-:-:S07]  /*8bc0*/  IMAD.MOV.U32 R13, RZ, RZ, R4 ;  /* 0x000000ffff0d7224 */ /* 0x000fce00078e0004 */
.L_x_16281:
[----:B------:R-:W-:Y:S05]  /*8bd0*/  BSYNC.RECONVERGENT B1 ;  /* 0x0000000000017941 */ /* 0x000fea0003800200 */
.L_x_16279:
        /* <DEDUP_REMOVED lines=16> */
.L_x_16283:
[----:B------:R-:W-:Y:S01]  /*8ce0*/  IMAD.MOV.U32 R4, RZ, RZ, R11 ;  /* 0x000000ffff047224 */ /* 0x000fe200078e000b */
[----:B------:R-:W-:Y:S01]  /*8cf0*/  PRMT R7, R7, 0x7610, R12 ;  /* 0x0000761007077816 */ /* 0x000fe2000000000c */
[----:B------:R-:W-:Y:S01]  /*8d00*/  IMAD.MOV.U32 R11, RZ, RZ, R30 ;  /* 0x000000ffff0b7224 */ /* 0x000fe200078e001e */
[----:B------:R-:W-:-:S07]  /*8d10*/  PRMT R12, R12, 0x5410, R3 ;  /* 0x000054100c0c7816 */ /* 0x000fce0000000003 */
.L_x_16284:
[----:B------:R-:W-:Y:S05]  /*8d20*/  BSYNC.RECONVERGENT B1 ;  /* 0x0000000000017941 */ /* 0x000fea0003800200 */
.L_x_16282:
        /* <DEDUP_REMOVED lines=9> */
.L_x_16286:
[----:B------:R-:W-:Y:S01]  /*8dc0*/  IMAD.MOV.U32 R15, RZ, RZ, R4 ;  /* 0x000000ffff0f7224 */ /* 0x000fe200078e0004 */
[C---:B------:R-:W-:Y:S01]  /*8dd0*/  PRMT R3, R7.reuse, 0x7632, R3 ;  /* 0x0000763207037816 */ /* 0x040fe20000000003 */
[----:B------:R-:W-:Y:S01]  /*8de0*/  IMAD.MOV.U32 R4, RZ, RZ, R27 ;  /* 0x000000ffff047224 */ /* 0x000fe200078e001b */
[----:B------:R-:W-:-:S07]  /*8df0*/  PRMT R7, R7, 0x5410, R10 ;  /* 0x0000541007077816 */ /* 0x000fce000000000a */
.L_x_16287:
[----:B------:R-:W-:Y:S05]  /*8e00*/  BSYNC.RECONVERGENT B1 ;  /* 0x0000000000017941 */ /* 0x000fea0003800200 */
.L_x_16285:
        /* <DEDUP_REMOVED lines=9> */
.L_x_16289:
[----:B------:R-:W-:Y:S01]  /*8ea0*/  IMAD.MOV.U32 R10, RZ, RZ, R15 ;  /* 0x000000ffff0a7224 */ /* 0x000fe200078e000f */
[--C-:B------:R-:W-:Y:S01]  /*8eb0*/  PRMT R14, R14, 0x5410, R3.reuse ;  /* 0x000054100e0e7816 */ /* 0x100fe20000000003 */
[----:B------:R-:W-:Y:S01]  /*8ec0*/  IMAD.MOV.U32 R15, RZ, RZ, R16 ;  /* 0x000000ffff0f7224 */ /* 0x000fe200078e0010 */
[----:B------:R-:W-:-:S07]  /*8ed0*/  PRMT R3, R3, 0x7632, R3 ;  /* 0x0000763203037816 */ /* 0x000fce0000000003 */
.L_x_16290:
[----:B------:R-:W-:Y:S05]  /*8ee0*/  BSYNC.RECONVERGENT B1 ;  /* 0x0000000000017941 */ /* 0x000fea0003800200 */
.L_x_16288:
        /* <DEDUP_REMOVED lines=9> */
.L_x_16292:
[----:B------:R-:W-:Y:S01]  /*8f80*/  IMAD.MOV.U32 R27, RZ, RZ, R10 ;  /* 0x000000ffff1b7224 */ /* 0x000fe200078e000a */
[----:B------:R-:W-:Y:S01]  /*8f90*/  PRMT R3, R3, 0x7610, R14 ;  /* 0x0000761003037816 */ /* 0x000fe2000000000e */
[----:B------:R-:W-:Y:S01]  /*8fa0*/  IMAD.MOV.U32 R10, RZ, RZ, R9 ;  /* 0x000000ffff0a7224 */ /* 0x000fe200078e0009 */
[----:B------:R-:W-:-:S07]  /*8fb0*/  PRMT R14, R14, 0x7610, R8 ;  /* 0x000076100e0e7816 */ /* 0x000fce0000000008 */
.L_x_16293:
[----:B------:R-:W-:Y:S05]  /*8fc0*/  BSYNC.RECONVERGENT B1 ;  /* 0x0000000000017941 */ /* 0x000fea0003800200 */
.L_x_16291:
        /* <DEDUP_REMOVED lines=9> */
.L_x_16295:
[----:B------:R-:W-:Y:S01]  /*9060*/  IMAD.MOV.U32 R8, RZ, RZ, R27 ;  /* 0x000000ffff087224 */ /* 0x000fe200078e001b */
[----:B------:R-:W-:Y:S01]  /*9070*/  PRMT R9, R9, 0x7610, R3 ;  /* 0x0000761009097816 */ /* 0x000fe20000000003 */
[----:B------:R-:W-:Y:S01]  /*9080*/  IMAD.MOV.U32 R27, RZ, RZ, R32 ;  /* 0x000000ffff1b7224 */ /* 0x000fe200078e0020 */
[----:B------:R-:W-:-:S07]  /*9090*/  PRMT R3, R3, 0x5410, R7 ;  /* 0x0000541003037816 */ /* 0x000fce0000000007 */
.L_x_16296:
[----:B------:R-:W-:Y:S05]  /*90a0*/  BSYNC.RECONVERGENT B1 ;  /* 0x0000000000017941 */ /* 0x000fea0003800200 */
.L_x_16294:
        /* <DEDUP_REMOVED lines=9> */
.L_x_16298:
[----:B------:R-:W-:Y:S01]  /*9140*/  IMAD.MOV.U32 R16, RZ, RZ, R8 ;  /* 0x000000ffff107224 */ /* 0x000fe200078e0008 */
[----:B------:R-:W-:Y:S01]  /*9150*/  PRMT R30, R30, 0x7610, R9 ;  /* 0x000076101e1e7816 */ /* 0x000fe20000000009 */
[----:B------:R-:W-:Y:S01]  /*9160*/  IMAD.MOV.U32 R8, RZ, RZ, R13 ;  /* 0x000000ffff087224 */ /* 0x000fe200078e000d */
[----:B------:R-:W-:-:S07]  /*9170*/  PRMT R9, R9, 0x5410, R6 ;  /* 0x0000541009097816 */ /* 0x000fce0000000006 */
.L_x_16299:
[----:B------:R-:W-:Y:S05]  /*9180*/  BSYNC.RECONVERGENT B1 ;  /* 0x0000000000017941 */ /* 0x000fea0003800200 */
.L_x_16297:
        /* <DEDUP_REMOVED lines=9> */
.L_x_16301:
[C---:B------:R-:W-:Y:S01]  /*9220*/  PRMT R6, R30.reuse, 0x7632, R6 ;  /* 0x000076321e067816 */ /* 0x040fe20000000006 */
[----:B------:R-:W-:Y:S02]  /*9230*/  IMAD.MOV.U32 R13, RZ, RZ, R16 ;  /* 0x000000ffff0d7224 */ /* 0x000fe400078e0010 */
[----:B------:R-:W-:Y:S01]  /*9240*/  IMAD.MOV.U32 R16, RZ, RZ, R5 ;  /* 0x000000ffff107224 */ /* 0x000fe200078e0005 */
[----:B------:R-:W-:-:S07]  /*9250*/  PRMT R30, R30, 0x7610, R6 ;  /* 0x000076101e1e7816 */ /* 0x000fce0000000006 */
.L_x_16302:
[----:B------:R-:W-:Y:S05]  /*9260*/  BSYNC.RECONVERGENT B1 ;  /* 0x0000000000017941 */ /* 0x000fea0003800200 */
.L_x_16300:
        /* <DEDUP_REMOVED lines=16> */
.L_x_16304:
[----:B------:R-:W-:Y:S01]  /*9370*/  IMAD.MOV.U32 R28, RZ, RZ, R11 ;  /* 0x000000ffff1c7224 */ /* 0x000fe200078e000b */
[C---:B------:R-:W-:Y:S01]  /*9380*/  PRMT R5, R12.reuse, 0x7632, R5 ;  /* 0x000076320c057816 */ /* 0x040fe20000000005 */
[----:B------:R-:W-:Y:S01]  /*9390*/  IMAD.MOV.U32 R11, RZ, RZ, R4 ;  /* 0x000000ffff0b7224 */ /* 0x000fe200078e0004 */
[----:B------:R-:W-:-:S07]  /*93a0*/  PRMT R12, R12, 0x7610, R7 ;  /* 0x000076100c0c7816 */ /* 0x000fce0000000007 */
.L_x_16305:
[----:B------:R-:W-:Y:S05]  /*93b0*/  BSYNC.RECONVERGENT B1 ;  /* 0x0000000000017941 */ /* 0x000fea0003800200 */
.L_x_16303:
        /* <DEDUP_REMOVED lines=9> */
.L_x_16307:
[----:B------:R-:W-:Y:S01]  /*9450*/  IMAD.MOV.U32 R7, RZ, RZ, R28 ;  /* 0x000000ffff077224 */ /* 0x000fe200078e001c */
[----:B------:R-:W-:Y:S01]  /*9460*/  PRMT R4, R4, 0x5410, R5 ;  /* 0x0000541004047816 */ /* 0x000fe20000000005 */
[----:B------:R-:W-:Y:S01]  /*9470*/  IMAD.MOV.U32 R28, RZ, RZ, R15 ;  /* 0x000000ffff1c7224 */ /* 0x000fe200078e000f */
[----:B------:R-:W-:-:S07]  /*9480*/  PRMT R5, R3, 0x7610, R5 ;  /* 0x0000761003057816 */ /* 0x000fce0000000005 */
.L_x_16308:
[----:B------:R-:W-:Y:S05]  /*9490*/  BSYNC.RECONVERGENT B1 ;  /* 0x0000000000017941 */ /* 0x000fea0003800200 */
.L_x_16306:
        /* <DEDUP_REMOVED lines=9> */
.L_x_16310:
[----:B------:R-:W-:Y:S01]  /*9530*/  IMAD.MOV.U32 R32, RZ, RZ, R7 ;  /* 0x000000ffff207224 */ /* 0x000fe200078e0007 */
[C---:B------:R-:W-:Y:S01]  /*9540*/  PRMT R3, R4.reuse, 0x7632, R3 ;  /* 0x0000763204037816 */ /* 0x040fe20000000003 */
[----:B------:R-:W-:Y:S01]  /*9550*/  IMAD.MOV.U32 R7, RZ, RZ, R10 ;  /* 0x000000ffff077224 */ /* 0x000fe200078e000a */
[----:B------:R-:W-:-:S07]  /*9560*/  PRMT R4, R4, 0x7610, R14 ;  /* 0x0000761004047816 */ /* 0x000fce000000000e */
.L_x_16311:
[----:B------:R-:W-:Y:S05]  /*9570*/  BSYNC.RECONVERGENT B1 ;  /* 0x0000000000017941 */ /* 0x000fea0003800200 */
.L_x_16309:
        /* <DEDUP_REMOVED lines=9> */
.L_x_16313:
[----:B------:R-:W-:Y:S01]  /*9610*/  IMAD.MOV.U32 R15, RZ, RZ, R32 ;  /* 0x000000ffff0f7224 */ /* 0x000fe200078e0020 */
[C---:B------:R-:W-:Y:S01]  /*9620*/  PRMT R4, R3.reuse, 0x7610, R4 ;  /* 0x0000761003047816 */ /* 0x040fe20000000004 */
[----:B------:R-:W-:Y:S01]  /*9630*/  IMAD.MOV.U32 R32, RZ, RZ, R27 ;  /* 0x000000ffff207224 */ /* 0x000fe200078e001b */
[----:B------:R-:W-:-:S07]  /*9640*/  PRMT R3, R3, 0x7632, R3 ;  /* 0x0000763203037816 */ /* 0x000fce0000000003 */
.L_x_16314:
[----:B------:R-:W-:Y:S05]  /*9650*/  BSYNC.RECONVERGENT B1 ;  /* 0x0000000000017941 */ /* 0x000fea0003800200 */
.L_x_16312:
        /* <DEDUP_REMOVED lines=9> */
.L_x_16316:
[----:B------:R-:W-:Y:S01]  /*96f0*/  IMAD.MOV.U32 R27, RZ, RZ, R15 ;  /* 0x000000ffff1b7224 */ /* 0x000fe200078e000f */
[----:B------:R-:W-:Y:S01]  /*9700*/  PRMT R3, R3, 0x5410, R4 ;  /* 0x0000541003037816 */ /* 0x000fe20000000004 */
[----:B------:R-:W-:Y:S01]  /*9710*/  IMAD.MOV.U32 R15, RZ, RZ, R8 ;  /* 0x000000ffff0f7224 */ /* 0x000fe200078e0008 */
[----:B------:R-:W-:-:S07]  /*9720*/  PRMT R4, R9, 0x7632, R4 ;  /* 0x0000763209047816 */ /* 0x000fce0000000004 */
.L_x_16317:
[----:B------:R-:W-:Y:S05]  /*9730*/  BSYNC.RECONVERGENT B1 ;  /* 0x0000000000017941 */ /* 0x000fea0003800200 */
.L_x_16315:
        /* <DEDUP_REMOVED lines=9> */
.L_x_16319:
[----:B------:R-:W-:Y:S01]  /*97d0*/  IMAD.MOV.U32 R8, RZ, RZ, R27 ;  /* 0x000000ffff087224 */ /* 0x000fe200078e001b */
[----:B------:R-:W-:Y:S01]  /*97e0*/  PRMT R5, R5, 0x7610, R3 ;  /* 0x0000761005057816 */ /* 0x000fe20000000003 */
[----:B------:R-:W-:Y:S01]  /*97f0*/  IMAD.MOV.U32 R27, RZ, RZ, R16 ;  /* 0x000000ffff1b7224 */ /* 0x000fe200078e0010 */
[----:B------:R-:W-:-:S07]  /*9800*/  PRMT R3, R3, 0x7610, R30 ;  /* 0x0000761003037816 */ /* 0x000fce000000001e */
.L_x_16320:
[----:B------:R-:W-:Y:S05]  /*9810*/  BSYNC.RECONVERGENT B1 ;  /* 0x0000000000017941 */ /* 0x000fea0003800200 */
.L_x_16318:
        /* <DEDUP_REMOVED lines=9> */
.L_x_16322:
[----:B------:R-:W-:Y:S01]  /*98b0*/  PRMT R6, R6, 0x7610, R5 ;  /* 0x0000761006067816 */ /* 0x000fe20000000005 */
[----:B------:R-:W-:Y:S02]  /*98c0*/  IMAD.MOV.U32 R9, RZ, RZ, R8 ;  /* 0x000000ffff097224 */ /* 0x000fe400078e0008 */
[----:B------:R-:W-:Y:S01]  /*98d0*/  IMAD.MOV.U32 R8, RZ, RZ, R13 ;  /* 0x000000ffff087224 */ /* 0x000fe200078e000d */
[----:B------:R-:W-:-:S07]  /*98e0*/  PRMT R5, R5, 0x5410, R6 ;  /* 0x0000541005057816 */ /* 0x000fce0000000006 */
.L_x_16323:
[----:B------:R-:W-:Y:S05]  /*98f0*/  BSYNC.RECONVERGENT B1 ;  /* 0x0000000000017941 */ /* 0x000fea0003800200 */
.L_x_16321:
        /* <DEDUP_REMOVED lines=16> */
.L_x_16325:
[----:B------:R-:W-:Y:S01]  /*9a00*/  IMAD.MOV.U32 R10, RZ, RZ, R11 ;  /* 0x000000ffff0a7224 */ /* 0x000fe200078e000b */
[----:B------:R-:W-:Y:S01]  /*9a10*/  PRMT R13, R13, 0x7610, R12 ;  /* 0x000076100d0d7816 */ /* 0x000fe2000000000c */
[----:B------:R-:W-:Y:S01]  /*9a20*/  IMAD.MOV.U32 R11, RZ, RZ, R28 ;  /* 0x000000ffff0b7224 */ /* 0x000fe200078e001c */
[----:B------:R-:W-:-:S07]  /*9a30*/  PRMT R12, R12, 0x5410, R5 ;  /* 0x000054100c0c7816 */ /* 0x000fce0000000005 */
.L_x_16326:
[----:B------:R-:W-:Y:S05]  /*9a40*/  BSYNC.RECONVERGENT B1 ;  /* 0x0000000000017941 */ /* 0x000fea0003800200 */
.L_x_16324:
        /* <DEDUP_REMOVED lines=9> */
.L_x_16328:
[----:B------:R-:W-:Y:S01]  /*9ae0*/  IMAD.MOV.U32 R25, RZ, RZ, R10 ;  /* 0x000000ffff197224 */ /* 0x000fe200078e000a */
[C---:B------:R-:W-:Y:S01]  /*9af0*/  PRMT R5, R13.reuse, 0x7632, R5 ;  /* 0x000076320d057816 */ /* 0x040fe20000000005 */
[----:B------:R-:W-:Y:S01]  /*9b00*/  IMAD.MOV.U32 R10, RZ, RZ, R7 ;  /* 0x000000ffff0a7224 */ /* 0x000fe200078e0007 */
[----:B------:R-:W-:-:S07]  /*9b10*/  PRMT R13, R13, 0x7610, R4 ;  /* 0x000076100d0d7816 */ /* 0x000fce0000000004 */
.L_x_16329:
[----:B------:R-:W-:Y:S05]  /*9b20*/  BSYNC.RECONVERGENT B1 ;  /* 0x0000000000017941 */ /* 0x000fea0003800200 */
.L_x_16327:
        /* <DEDUP_REMOVED lines=9> */
.L_x_16331:
[----:B------:R-:W-:Y:S01]  /*9bc0*/  IMAD.MOV.U32 R14, RZ, RZ, R25 ;  /* 0x000000ffff0e7224 */ /* 0x000fe200078e0019 */
[--C-:B------:R-:W-:Y:S01]  /*9bd0*/  PRMT R4, R4, 0x5410, R5.reuse ;  /* 0x0000541004047816 */ /* 0x100fe20000000005 */
[----:B------:R-:W-:Y:S01]  /*9be0*/  IMAD.MOV.U32 R25, RZ, RZ, R32 ;  /* 0x000000ffff197224 */ /* 0x000fe200078e0020 */
[----:B------:R-:W-:-:S07]  /*9bf0*/  PRMT R5, R3, 0x7610, R5 ;  /* 0x0000761003057816 */ /* 0x000fce0000000005 */
.L_x_16332:
[----:B------:R-:W-:Y:S05]  /*9c00*/  BSYNC.RECONVERGENT B1 ;  /* 0x0000000000017941 */ /* 0x000fea0003800200 */
.L_x_16330:
        /* <DEDUP_REMOVED lines=9> */
.L_x_16334:
[----:B------:R-:W-:Y:S01]  /*9ca0*/  IMAD.MOV.U32 R16, RZ, RZ, R14 ;  /* 0x000000ffff107224 */ /* 0x000fe200078e000e */
[C---:B------:R-:W-:Y:S01]  /*9cb0*/  PRMT R3, R4.reuse, 0x7632, R3 ;  /* 0x0000763204037816 */ /* 0x040fe20000000003 */
[----:B------:R-:W-:Y:S01]  /*9cc0*/  IMAD.MOV.U32 R14, RZ, RZ, R15 ;  /* 0x000000ffff0e7224 */ /* 0x000fe200078e000f */
[----:B------:R-:W-:-:S07]  /*9cd0*/  PRMT R4, R4, 0x5410, R4 ;  /* 0x0000541004047816 */ /* 0x000fce0000000004 */
.L_x_16335:
[----:B------:R-:W-:Y:S05]  /*9ce0*/  BSYNC.RECONVERGENT B1 ;  /* 0x0000000000017941 */ /* 0x000fea0003800200 */
.L_x_16333:
        /* <DEDUP_REMOVED lines=9> */
.L_x_16337:
[----:B------:R-:W-:Y:S01]  /*9d80*/  IMAD.MOV.U32 R7, RZ, RZ, R16 ;  /* 0x000000ffff077224 */ /* 0x000fe200078e0010 */
[C---:B------:R-:W-:Y:S01]  /*9d90*/  PRMT R4, R3.reuse, 0x7610, R4 ;  /* 0x0000761003047816 */ /* 0x040fe20000000004 */
[----:B------:R-:W-:Y:S01]  /*9da0*/  IMAD.MOV.U32 R16, RZ, RZ, R27 ;  /* 0x000000ffff107224 */ /* 0x000fe200078e001b */
[----:B------:R-:W-:-:S07]  /*9db0*/  PRMT R3, R3, 0x7632, R3 ;  /* 0x0000763203037816 */ /* 0x000fce0000000003 */
.L_x_16338:
[----:B------:R-:W-:Y:S05]  /*9dc0*/  BSYNC.RECONVERGENT B1 ;  /* 0x0000000000017941 */ /* 0x000fea0003800200 */
.L_x_16336:
        /* <DEDUP_REMOVED lines=9> */
.L_x_16340:
[----:B------:R-:W-:Y:S01]  /*9e60*/  IMAD.MOV.U32 R26, RZ, RZ, R7 ;  /* 0x000000ffff1a7224 */ /* 0x000fe200078e0007 */
[----:B------:R-:W-:Y:S01]  /*9e70*/  PRMT R3, R3, 0x5410, R4 ;  /* 0x0000541003037816 */ /* 0x000fe20000000004 */
[----:B------:R-:W-:Y:S01]  /*9e80*/  IMAD.MOV.U32 R7, RZ, RZ, R8 ;  /* 0x000000ffff077224 */ /* 0x000fe200078e0008 */
[----:B------:R-:W-:-:S07]  /*9e90*/  PRMT R4, R5, 0x7632, R4 ;  /* 0x0000763205047816 */ /* 0x000fce0000000004 */
.L_x_16341:
[----:B------:R-:W-:Y:S05]  /*9ea0*/  BSYNC.RECONVERGENT B1 ;  /* 0x0000000000017941 */ /* 0x000fea0003800200 */
.L_x_16339:
        /* <DEDUP_REMOVED lines=9> */
.L_x_16343:
[----:B------:R-:W-:Y:S01]  /*9f40*/  IMAD.MOV.U32 R8, RZ, RZ, R26 ;  /* 0x000000ffff087224 */ /* 0x000fe200078e001a */
[----:B------:R-:W-:Y:S01]  /*9f50*/  PRMT R5, R5, 0x7610, R3 ;  /* 0x0000761005057816 */ /* 0x000fe20000000003 */
[----:B------:R-:W-:Y:S01]  /*9f60*/  IMAD.MOV.U32 R26, RZ, RZ, R9 ;  /* 0x000000ffff1a7224 */ /* 0x000fe200078e0009 */
[----:B------:R-:W-:-:S07]  /*9f70*/  PRMT R3, R3, 0x7610, R6 ;  /* 0x0000761003037816 */ /* 0x000fce0000000006 */
.L_x_16344:
[----:B------:R-:W-:Y:S05]  /*9f80*/  BSYNC.RECONVERGENT B1 ;  /* 0x0000000000017941 */ /* 0x000fea0003800200 */
.L_x_16342:
        /* <DEDUP_REMOVED lines=16> */
.L_x_16346:
[----:B------:R-:W-:Y:S01]  /*a090*/  IMAD.MOV.U32 R6, RZ, RZ, R11 ;  /* 0x000000ffff067224 */ /* 0x000fe200078e000b */
[C---:B------:R-:W-:Y:S01]  /*a0a0*/  PRMT R9, R12.reuse, 0x7632, R9 ;  /* 0x000076320c097816 */ /* 0x040fe20000000009 */
[----:B------:R-:W-:Y:S01]  /*a0b0*/  IMAD.MOV.U32 R11, RZ, RZ, R10 ;  /* 0x000000ffff0b7224 */ /* 0x000fe200078e000a */
[----:B------:R-:W-:-:S07]  /*a0c0*/  PRMT R12, R12, 0x7610, R13 ;  /* 0x000076100c0c7816 */ /* 0x000fce000000000d */
.L_x_16347:
[----:B------:R-:W-:Y:S05]  /*a0d0*/  BSYNC.RECONVERGENT B1 ;  /* 0x0000000000017941 */ /* 0x000fea0003800200 */
.L_x_16345:
        /* <DEDUP_REMOVED lines=9> */
.L_x_16349:
[----:B------:R-:W-:Y:S01]  /*a170*/  IMAD.MOV.U32 R13, RZ, RZ, R6 ;  /* 0x000000ffff0d7224 */ /* 0x000fe200078e0006 */
[----:B------:R-:W-:Y:S01]  /*a180*/  PRMT R9, R5, 0x5410, R9 ;  /* 0x0000541005097816 */ /* 0x000fe20000000009 */
[----:B------:R-:W-:-:S07]  /*a190*/  IMAD.MOV.U32 R6, RZ, RZ, R25 ;  /* 0x000000ffff067224 */ /* 0x000fce00078e0019 */
.L_x_16350:
[----:B------:R-:W-:Y:S05]  /*a1a0*/  BSYNC.RECONVERGENT B1 ;  /* 0x0000000000017941 */ /* 0x000fea0003800200 */
.L_x_16348:
        /* <DEDUP_REMOVED lines=9> */
.L_x_16352:
[----:B------:R-:W-:Y:S01]  /*a240*/  IMAD.MOV.U32 R15, RZ, RZ, R13 ;  /* 0x000000ffff0f7224 */ /* 0x000fe200078e000d */
[C---:B------:R-:W-:Y:S01]  /*a250*/  PRMT R5, R9.reuse, 0x7632, R5 ;  /* 0x0000763209057816 */ /* 0x040fe20000000005 */
[----:B------:R-:W-:Y:S01]  /*a260*/  IMAD.MOV.U32 R13, RZ, RZ, R14 ;  /* 0x000000ffff0d7224 */ /* 0x000fe200078e000e */
[----:B------:R-:W-:-:S07]  /*a270*/  PRMT R9, R9, 0x7610, R4 ;  /* 0x0000761009097816 */ /* 0x000fce0000000004 */
.L_x_16353:
[----:B------:R-:W-:Y:S05]  /*a280*/  BSYNC.RECONVERGENT B1 ;  /* 0x0000000000017941 */ /* 0x000fea0003800200 */
.L_x_16351:
        /* <DEDUP_REMOVED lines=9> */
.L_x_16355:
[----:B------:R-:W-:Y:S01]  /*a320*/  IMAD.MOV.U32 R10, RZ, RZ, R15 ;  /* 0x000000ffff0a7224 */ /* 0x000fe200078e000f */
[--C-:B------:R-:W-:Y:S01]  /*a330*/  PRMT R4, R4, 0x5410, R5.reuse ;  /* 0x0000541004047816 */ /* 0x100fe20000000005 */
[----:B------:R-:W-:Y:S01]  /*a340*/  IMAD.MOV.U32 R15, RZ, RZ, R16 ;  /* 0x000000ffff0f7224 */ /* 0x000fe200078e0010 */
[----:B------:R-:W-:-:S07]  /*a350*/  PRMT R5, R3, 0x7610, R5 ;  /* 0x0000761003057816 */ /* 0x000fce0000000005 */
.L_x_16356:
[----:B------:R-:W-:Y:S05]  /*a360*/  BSYNC.RECONVERGENT B1 ;  /* 0x0000000000017941 */ /* 0x000fea0003800200 */
.L_x_16354:
        /* <DEDUP_REMOVED lines=9> */
.L_x_16358:
[----:B------:R-:W-:Y:S01]  /*a400*/  IMAD.MOV.U32 R25, RZ, RZ, R10 ;  /* 0x000000ffff197224 */ /* 0x000fe200078e000a */
[C---:B------:R-:W-:Y:S01]  /*a410*/  PRMT R3, R4.reuse, 0x7632, R3 ;  /* 0x0000763204037816 */ /* 0x040fe20000000003 */
[----:B------:R-:W-:Y:S01]  /*a420*/  IMAD.MOV.U32 R10, RZ, RZ, R7 ;  /* 0x000000ffff0a7224 */ /* 0x000fe200078e0007 */
[----:B------:R-:W-:-:S07]  /*a430*/  PRMT R4, R4, 0x5410, R4 ;  /* 0x0000541004047816 */ /* 0x000fce0000000004 */
.L_x_16359:
[----:B------:R-:W-:Y:S05]  /*a440*/  BSYNC.RECONVERGENT B1 ;  /* 0x0000000000017941 */ /* 0x000fea0003800200 */
.L_x_16357:
        /* <DEDUP_REMOVED lines=9> */
.L_x_16361:
[----:B------:R-:W-:Y:S01]  /*a4e0*/  IMAD.MOV.U32 R7, RZ, RZ, R25 ;  /* 0x000000ffff077224 */ /* 0x000fe200078e0019 */
[C---:B------:R-:W-:Y:S01]  /*a4f0*/  PRMT R4, R3.reuse, 0x7610, R4 ;  /* 0x0000761003047816 */ /* 0x040fe20000000004 */
[----:B------:R-:W-:Y:S01]  /*a500*/  IMAD.MOV.U32 R25, RZ, RZ, R26 ;  /* 0x000000ffff197224 */ /* 0x000fe200078e001a */
[----:B------:R-:W-:-:S07]  /*a510*/  PRMT R3, R3, 0x7632, R3 ;  /* 0x0000763203037816 */ /* 0x000fce0000000003 */
.L_x_16362:
[----:B------:R-:W-:Y:S05]  /*a520*/  BSYNC.RECONVERGENT B1 ;  /* 0x0000000000017941 */ /* 0x000fea0003800200 */
.L_x_16360:
        /* <DEDUP_REMOVED lines=9> */
.L_x_16364:
[----:B------:R-:W-:Y:S01]  /*a5c0*/  IMAD.MOV.U32 R14, RZ, RZ, R7 ;  /* 0x000000ffff0e7224 */ /* 0x000fe200078e0007 */
[----:B------:R-:W-:Y:S01]  /*a5d0*/  PRMT R3, R3, 0x5410, R4 ;  /* 0x0000541003037816 */ /* 0x000fe20000000004 */
[----:B------:R-:W-:Y:S01]  /*a5e0*/  IMAD.MOV.U32 R7, RZ, RZ, R8 ;  /* 0x000000ffff077224 */ /* 0x000fe200078e0008 */
[----:B------:R-:W-:-:S07]  /*a5f0*/  PRMT R4, R5, 0x7632, R4 ;  /* 0x0000763205047816 */ /* 0x000fce0000000004 */
.L_x_16365:
[----:B------:R-:W-:Y:S05]  /*a600*/  BSYNC.RECONVERGENT B1 ;  /* 0x0000000000017941 */ /* 0x000fea0003800200 */
.L_x_16363:
        /* <DEDUP_REMOVED lines=16> */
.L_x_16367:
[----:B------:R-:W-:Y:S01]  /*a710*/  IMAD.MOV.U32 R8, RZ, RZ, R11 ;  /* 0x000000ffff087224 */ /* 0x000fe200078e000b */
[----:B------:R-:W-:Y:S01]  /*a720*/  PRMT R5, R5, 0x7610, R12 ;  /* 0x0000761005057816 */ /* 0x000fe2000000000c */
[----:B------:R-:W-:Y:S01]  /*a730*/  IMAD.MOV.U32 R11, RZ, RZ, R6 ;  /* 0x000000ffff0b7224 */ /* 0x000fe200078e0006 */
[----:B------:R-:W-:-:S07]  /*a740*/  PRMT R12, R12, 0x5410, R9 ;  /* 0x000054100c0c7816 */ /* 0x000fce0000000009 */
.L_x_16368:
[----:B------:R-:W-:Y:S05]  /*a750*/  BSYNC.RECONVERGENT B1 ;  /* 0x0000000000017941 */ /* 0x000fea0003800200 */
.L_x_16366:
        /* <DEDUP_REMOVED lines=9> */
.L_x_16370:
[C---:B------:R-:W-:Y:S01]  /*a7f0*/  PRMT R9, R5.reuse, 0x7632, R9 ;  /* 0x0000763205097816 */ /* 0x040fe20000000009 */
[----:B------:R-:W-:Y:S02]  /*a800*/  IMAD.MOV.U32 R6, RZ, RZ, R8 ;  /* 0x000000ffff067224 */ /* 0x000fe400078e0008 */
[----:B------:R-:W-:Y:S01]  /*a810*/  IMAD.MOV.U32 R8, RZ, RZ, R13 ;  /* 0x000000ffff087224 */ /* 0x000fe200078e000d */
[----:B------:R-:W-:-:S07]  /*a820*/  PRMT R5, R5, 0x7610, R9 ;  /* 0x0000761005057816 */ /* 0x000fce0000000009 */
.L_x_16371:
[----:B------:R-:W-:Y:S05]  /*a830*/  BSYNC.RECONVERGENT B1 ;  /* 0x0000000000017941 */ /* 0x000fea0003800200 */
.L_x_16369:
        /* <DEDUP_REMOVED lines=9> */
.L_x_16373:
[----:B------:R-:W-:Y:S01]  /*a8d0*/  IMAD.MOV.U32 R13, RZ, RZ, R6 ;  /* 0x000000ffff0d7224 */ /* 0x000fe200078e0006 */
[----:B------:R-:W-:Y:S01]  /*a8e0*/  PRMT R9, R5, 0x5410, R9 ;  /* 0x0000541005097816 */ /* 0x000fe20000000009 */
[----:B------:R-:W-:-:S07]  /*a8f0*/  IMAD.MOV.U32 R6, RZ, RZ, R15 ;  /* 0x000000ffff067224 */ /* 0x000fce00078e000f */
.L_x_16374:
[----:B------:R-:W-:Y:S05]  /*a900*/  BSYNC.RECONVERGENT B1 ;  /* 0x0000000000017941 */ /* 0x000fea0003800200 */
.L_x_16372:
        /* <DEDUP_REMOVED lines=9> */
.L_x_16376:
[----:B------:R-:W-:Y:S01]  /*a9a0*/  IMAD.MOV.U32 R16, RZ, RZ, R13 ;  /* 0x000000ffff107224 */ /* 0x000fe200078e000d */
[C---:B------:R-:W-:Y:S01]  /*a9b0*/  PRMT R5, R9.reuse, 0x7632, R5 ;  /* 0x0000763209057816 */ /* 0x040fe20000000005 */
[----:B------:R-:W-:Y:S01]  /*a9c0*/  IMAD.MOV.U32 R13, RZ, RZ, R10 ;  /* 0x000000ffff0d7224 */ /* 0x000fe200078e000a */
[----:B------:R-:W-:-:S07]  /*a9d0*/  PRMT R9, R9, 0x7610, R4 ;  /* 0x0000761009097816 */ /* 0x000fce0000000004 */
.L_x_16377:
[----:B------:R-:W-:Y:S05]  /*a9e0*/  BSYNC.RECONVERGENT B1 ;  /* 0x0000000000017941 */ /* 0x000fea0003800200 */
.L_x_16375:
        /* <DEDUP_REMOVED lines=9> */
.L_x_16379:
[----:B------:R-:W-:Y:S01]  /*aa80*/  IMAD.MOV.U32 R10, RZ, RZ, R16 ;  /* 0x000000ffff0a7224 */ /* 0x000fe200078e0010 */
[----:B------:R-:W-:Y:S01]  /*aa90*/  PRMT R4, R4, 0x5410, R5 ;  /* 0x0000541004047816 */ /* 0x000fe20000000005 */
[----:B------:R-:W-:Y:S01]  /*aaa0*/  IMAD.MOV.U32 R16, RZ, RZ, R25 ;  /* 0x000000ffff107224 */ /* 0x000fe200078e0019 */
[----:B------:R-:W-:-:S07]  /*aab0*/  PRMT R5, R3, 0x7610, R5 ;  /* 0x0000761003057816 */ /* 0x000fce0000000005 */
.L_x_16380:
[----:B------:R-:W-:Y:S05]  /*aac0*/  BSYNC.RECONVERGENT B1 ;  /* 0x0000000000017941 */ /* 0x000fea0003800200 */
.L_x_16378:
        /* <DEDUP_REMOVED lines=9> */
.L_x_16382:
[----:B------:R-:W-:Y:S01]  /*ab60*/  IMAD.MOV.U32 R15, RZ, RZ, R10 ;  /* 0x000000ffff0f7224 */ /* 0x000fe200078e000a */
[C---:B------:R-:W-:Y:S01]  /*ab70*/  PRMT R3, R4.reuse, 0x7632, R3 ;  /* 0x0000763204037816 */ /* 0x040fe20000000003 */
[----:B------:R-:W-:Y:S01]  /*ab80*/  IMAD.MOV.U32 R10, RZ, RZ, R7 ;  /* 0x000000ffff0a7224 */ /* 0x000fe200078e0007 */
[----:B------:R-:W-:-:S07]  /*ab90*/  PRMT R4, R4, 0x5410, R4 ;  /* 0x0000541004047816 */ /* 0x000fce0000000004 */
.L_x_16383:
[----:B------:R-:W-:Y:S05]  /*aba0*/  BSYNC.RECONVERGENT B1 ;  /* 0x0000000000017941 */ /* 0x000fea0003800200 */
.L_x_16381:
        /* <DEDUP_REMOVED lines=9> */
.L_x_16385:
[----:B------:R-:W-:Y:S01]  /*ac40*/  IMAD.MOV.U32 R7, RZ, RZ, R15 ;  /* 0x000000ffff077224 */ /* 0x000fe200078e000f */
[C---:B------:R-:W-:Y:S01]  /*ac50*/  PRMT R22, R3.reuse, 0x7610, R22 ;  /* 0x0000761003167816 */ /* 0x040fe20000000016 */
[----:B------:R-:W-:Y:S01]  /*ac60*/  IMAD.MOV.U32 R15, RZ, RZ, R14 ;  /* 0x000000ffff0f7224 */ /* 0x000fe200078e000e */
[----:B------:R-:W-:-:S07]  /*ac70*/  PRMT R3, R3, 0x7632, R3 ;  /* 0x0000763203037816 */ /* 0x000fce0000000003 */
.L_x_16386:
[----:B------:R-:W-:Y:S05]  /*ac80*/  BSYNC.RECONVERGENT B1 ;  /* 0x0000000000017941 */ /* 0x000fea0003800200 */
.L_x_16384:
        /* <DEDUP_REMOVED lines=16> */
.L_x_16388:
[----:B------:R-:W-:Y:S01]  /*ad90*/  IMAD.MOV.U32 R14, RZ, RZ, R11 ;  /* 0x000000ffff0e7224 */ /* 0x000fe200078e000b */
[----:B------:R-:W-:Y:S01]  /*ada0*/  PRMT R3, R3, 0x7610, R12 ;  /* 0x0000761003037816 */ /* 0x000fe2000000000c */
[----:B------:R-:W-:Y:S01]  /*adb0*/  IMAD.MOV.U32 R11, RZ, RZ, R8 ;  /* 0x000000ffff0b7224 */ /* 0x000fe200078e0008 */
[----:B------:R-:W-:-:S07]  /*adc0*/  PRMT R12, R12, 0x7610, R5 ;  /* 0x000076100c0c7816 */ /* 0x000fce0000000005 */
.L_x_16389:
[----:B------:R-:W-:Y:S05]  /*add0*/  BSYNC.RECONVERGENT B1 ;  /* 0x0000000000017941 */ /* 0x000fea0003800200 */
.L_x_16387:
        /* <DEDUP_REMOVED lines=9> */
.L_x_16391:
[----:B------:R-:W-:Y:S01]  /*ae70*/  IMAD.MOV.U32 R8, RZ, RZ, R14 ;  /* 0x000000ffff087224 */ /* 0x000fe200078e000e */
[----:B------:R-:W-:Y:S01]  /*ae80*/  PRMT R5, R5, 0x7610, R3 ;  /* 0x0000761005057816 */ /* 0x000fe20000000003 */
[----:B------:R-:W-:Y:S01]  /*ae90*/  IMAD.MOV.U32 R14, RZ, RZ, R6 ;  /* 0x000000ffff0e7224 */ /* 0x000fe200078e0006 */
[----:B------:R-:W-:-:S07]  /*aea0*/  PRMT R3, R3, 0x5410, R9 ;  /* 0x0000541003037816 */ /* 0x000fce0000000009 */
.L_x_16392:
[----:B------:R-:W-:Y:S05]  /*aeb0*/  BSYNC.RECONVERGENT B1 ;  /* 0x0000000000017941 */ /* 0x000fea0003800200 */
.L_x_16390:
        /* <DEDUP_REMOVED lines=9> */
.L_x_16394:
[----:B------:R-:W-:Y:S01]  /*af50*/  IMAD.MOV.U32 R6, RZ, RZ, R8 ;  /* 0x000000ffff067224 */ /* 0x000fe200078e0008 */
[C---:B------:R-:W-:Y:S01]  /*af60*/  PRMT R20, R5.reuse, 0x7632, R20 ;  /* 0x0000763205147816 */ /* 0x040fe20000000014 */
[----:B------:R-:W-:Y:S01]  /*af70*/  IMAD.MOV.U32 R8, RZ, RZ, R13 ;  /* 0x000000ffff087224 */ /* 0x000fe200078e000d */
[----:B------:R-:W-:-:S07]  /*af80*/  PRMT R5, R5, 0x7610, R9 ;  /* 0x0000761005057816 */ /* 0x000fce0000000009 */
.L_x_16395:
[----:B------:R-:W-:Y:S05]  /*af90*/  BSYNC.RECONVERGENT B1 ;  /* 0x0000000000017941 */ /* 0x000fea0003800200 */
.L_x_16393:
        /* <DEDUP_REMOVED lines=9> */
.L_x_16397:
[----:B------:R-:W-:Y:S01]  /*b030*/  IMAD.MOV.U32 R23, RZ, RZ, R6 ;  /* 0x000000ffff177224 */ /* 0x000fe200078e0006 */
[----:B------:R-:W-:Y:S01]  /*b040*/  PRMT R20, R5, 0x5410, R20 ;  /* 0x0000541005147816 */ /* 0x000fe20000000014 */
[----:B------:R-:W-:-:S07]  /*b050*/  IMAD.MOV.U32 R6, RZ, RZ, R16 ;  /* 0x000000ffff067224 */ /* 0x000fce00078e0010 */
.L_x_16398:
[----:B------:R-:W-:Y:S05]  /*b060*/  BSYNC.RECONVERGENT B1 ;  /* 0x0000000000017941 */ /* 0x000fea0003800200 */
.L_x_16396:
        /* <DEDUP_REMOVED lines=9> */
.L_x_16400:
[----:B------:R-:W-:Y:S01]  /*b100*/  IMAD.MOV.U32 R24, RZ, RZ, R23 ;  /* 0x000000ffff187224 */ /* 0x000fe200078e0017 */
[C---:B------:R-:W-:Y:S01]  /*b110*/  PRMT R5, R20.reuse, 0x7632, R5 ;  /* 0x0000763214057816 */ /* 0x040fe20000000005 */
[----:B------:R-:W-:Y:S01]  /*b120*/  IMAD.MOV.U32 R23, RZ, RZ, R10 ;  /* 0x000000ffff177224 */ /* 0x000fe200078e000a */
[----:B------:R-:W-:-:S07]  /*b130*/  PRMT R20, R20, 0x7610, R4 ;  /* 0x0000761014147816 */ /* 0x000fce0000000004 */
.L_x_16401:
[----:B------:R-:W-:Y:S05]  /*b140*/  BSYNC.RECONVERGENT B1 ;  /* 0x0000000000017941 */ /* 0x000fea0003800200 */
.L_x_16399:
        /* <DEDUP_REMOVED lines=9> */
.L_x_16403:
[----:B------:R-:W-:Y:S01]  /*b1e0*/  IMAD.MOV.U32 R25, RZ, RZ, R24 ;  /* 0x000000ffff197224 */ /* 0x000fe200078e0018 */
[----:B------:R-:W-:Y:S01]  /*b1f0*/  PRMT R22, R22, 0x5410, R5 ;  /* 0x0000541016167816 */ /* 0x000fe20000000005 */
[----:B------:R-:W-:Y:S01]  /*b200*/  IMAD.MOV.U32 R24, RZ, RZ, R15 ;  /* 0x000000ffff187224 */ /* 0x000fe200078e000f */
[----:B------:R-:W-:-:S07]  /*b210*/  PRMT R5, R3, 0x7610, R5 ;  /* 0x0000761003057816 */ /* 0x000fce0000000005 */
.L_x_16404:
[----:B------:R-:W-:Y:S05]  /*b220*/  BSYNC.RECONVERGENT B1 ;  /* 0x0000000000017941 */ /* 0x000fea0003800200 */
.L_x_16402:
        /* <DEDUP_REMOVED lines=9> */
.L_x_16406:
[C---:B------:R-:W-:Y:S01]  /*b2c0*/  PRMT R12, R22.reuse, 0x7632, R12 ;  /* 0x00007632160c7816 */ /* 0x040fe2000000000c */
[----:B------:R-:W-:Y:S01]  /*b2d0*/  IMAD.MOV.U32 R4, RZ, RZ, R25 ;  /* 0x000000ffff047224 */ /* 0x000fe200078e0019 */
[----:B------:R-:W-:Y:S01]  /*b2e0*/  PRMT R22, R22, 0x5410, R22 ;  /* 0x0000541016167816 */ /* 0x000fe20000000016 */
[----:B------:R-:W-:-:S07]  /*b2f0*/  IMAD.MOV.U32 R25, RZ, RZ, R7 ;  /* 0x000000ffff197224 */ /* 0x000fce00078e0007 */
.L_x_16407:
[----:B------:R-:W-:Y:S05]  /*b300*/  BSYNC.RECONVERGENT B1 ;  /* 0x0000000000017941 */ /* 0x000fea0003800200 */
.L_x_16405:
        /* <DEDUP_REMOVED lines=16> */
.L_x_16409:
[----:B------:R-:W-:Y:S01]  /*b410*/  PRMT R16, R16, 0x7610, R12 ;  /* 0x0000761010107816 */ /* 0x000fe2000000000c */
[----:B------:R-:W-:Y:S01]  /*b420*/  IMAD.MOV.U32 R10, RZ, RZ, R11 ;  /* 0x000000ffff0a7224 */ /* 0x000fe200078e000b */
[----:B------:R-:W-:Y:S01]  /*b430*/  PRMT R12, R12, 0x7610, R3 ;  /* 0x000076100c0c7816 */ /* 0x000fe20000000003 */
[----:B------:R-:W-:-:S07]  /*b440*/  IMAD.MOV.U32 R11, RZ, RZ, R14 ;  /* 0x000000ffff0b7224 */ /* 0x000fce00078e000e */
.L_x_16410:
[----:B------:R-:W-:Y:S05]  /*b450*/  BSYNC.RECONVERGENT B1 ;  /* 0x0000000000017941 */ /* 0x000fea0003800200 */
.L_x_16408:
        /* <DEDUP_REMOVED lines=9> */
.L_x_16412:
[----:B------:R-:W-:Y:S01]  /*b4f0*/  PRMT R13, R13, 0x7610, R16 ;  /* 0x000076100d0d7816 */ /* 0x000fe20000000010 */
[----:B------:R-:W-:Y:S01]  /*b500*/  IMAD.MOV.U32 R9, RZ, RZ, R10 ;  /* 0x000000ffff097224 */ /* 0x000fe200078e000a */
[----:B------:R-:W-:Y:S01]  /*b510*/  PRMT R16, R16, 0x7610, R5 ;  /* 0x0000761010107816 */ /* 0x000fe20000000005 */
[----:B------:R-:W-:-:S07]  /*b520*/  IMAD.MOV.U32 R10, RZ, RZ, R8 ;  /* 0x000000ffff0a7224 */ /* 0x000fce00078e0008 */
.L_x_16413:
[----:B------:R-:W-:Y:S05]  /*b530*/  BSYNC.RECONVERGENT B1 ;  /* 0x0000000000017941 */ /* 0x000fea0003800200 */
.L_x_16411:
        /* <DEDUP_REMOVED lines=9> */
.L_x_16415:
[----:B------:R-:W-:Y:S01]  /*b5d0*/  IMAD.MOV.U32 R8, RZ, RZ, R9 ;  /* 0x000000ffff087224 */ /* 0x000fe200078e0009 */
[----:B------:R-:W-:Y:S01]  /*b5e0*/  PRMT R13, R13, 0x5432, R20 ;  /* 0x000054320d0d7816 */ /* 0x000fe20000000014 */
[----:B------:R-:W-:-:S07]  /*b5f0*/  IMAD.MOV.U32 R9, RZ, RZ, R6 ;  /* 0x000000ffff097224 */ /* 0x000fce00078e0006 */
.L_x_16416:
[----:B------:R-:W-:Y:S05]  /*b600*/  BSYNC.RECONVERGENT B1 ;  /* 0x0000000000017941 */ /* 0x000fea0003800200 */
.L_x_16414:
        /* <DEDUP_REMOVED lines=9> */
.L_x_16418:
[--C-:B------:R-:W-:Y:S01]  /*b6a0*/  PRMT R14, R14, 0x5410, R13.reuse ;  /* 0x000054100e0e7816 */ /* 0x100fe2000000000d */
[----:B------:R-:W-:Y:S01]  /*b6b0*/  IMAD.MOV.U32 R7, RZ, RZ, R8 ;  /* 0x000000ffff077224 */ /* 0x000fe200078e0008 */
[----:B------:R-:W-:Y:S01]  /*b6c0*/  PRMT R13, R20, 0x7632, R13 ;  /* 0x00007632140d7816 */ /* 0x000fe2000000000d */
[----:B------:R-:W-:-:S07]  /*b6d0*/  IMAD.MOV.U32 R8, RZ, RZ, R23 ;  /* 0x000000ffff087224 */ /* 0x000fce00078e0017 */
.L_x_16419:
[----:B------:R-:W-:Y:S05]  /*b6e0*/  BSYNC.RECONVERGENT B1 ;  /* 0x0000000000017941 */ /* 0x000fea0003800200 */
.L_x_16417:
        /* <DEDUP_REMOVED lines=9> */
.L_x_16421:
[----:B------:R-:W-:Y:S01]  /*b780*/  IMAD.MOV.U32 R6, RZ, RZ, R7 ;  /* 0x000000ffff067224 */ /* 0x000fe200078e0007 */
[----:B------:R-:W-:Y:S01]  /*b790*/  PRMT R14, R14, 0x5432, R5 ;  /* 0x000054320e0e7816 */ /* 0x000fe20000000005 */
[----:B------:R-:W-:-:S07]  /*b7a0*/  IMAD.MOV.U32 R7, RZ, RZ, R24 ;  /* 0x000000ffff077224 */ /* 0x000fce00078e0018 */
.L_x_16422:
[----:B------:R-:W-:Y:S05]  /*b7b0*/  BSYNC.RECONVERGENT B1 ;  /* 0x0000000000017941 */ /* 0x000fea0003800200 */
.L_x_16420:
        /* <DEDUP_REMOVED lines=9> */
.L_x_16424:
[----:B------:R-:W-:Y:S01]  /*b850*/  IMAD.MOV.U32 R17, RZ, RZ, R6 ;  /* 0x000000ffff117224 */ /* 0x000fe200078e0006 */
[--C-:B------:R-:W-:Y:S01]  /*b860*/  PRMT R18, R18, 0x5410, R14.reuse ;  /* 0x0000541012127816 */ /* 0x100fe2000000000e */
[----:B------:R-:W-:Y:S01]  /*b870*/  IMAD.MOV.U32 R6, RZ, RZ, R25 ;  /* 0x000000ffff067224 */ /* 0x000fe200078e0019 */
[----:B------:R-:W-:-:S07]  /*b880*/  PRMT R14, R22, 0x7632, R14 ;  /* 0x00007632160e7816 */ /* 0x000fce000000000e */
.L_x_16425:
[----:B------:R-:W-:Y:S05]  /*b890*/  BSYNC.RECONVERGENT B1 ;  /* 0x0000000000017941 */ /* 0x000fea0003800200 */
.L_x_16423:
        /* <DEDUP_REMOVED lines=9> */
.L_x_16426:
[----:B------:R-:W-:Y:S01]  /*b930*/  PRMT R15, R15, 0x5410, R12 ;  /* 0x000054100f0f7816 */ /* 0x000fe2000000000c */
[----:B------:R-:W-:Y:S01]  /*b940*/  IMAD.MOV.U32 R5, RZ, RZ, R4 ;  /* 0x000000ffff057224 */ /* 0x000fe200078e0004 */
[----:B------:R-:W-:Y:S01]  /*b950*/  PRMT R12, R18, 0x7632, R12 ;  /* 0x00007632120c7816 */ /* 0x000fe2000000000c */
[----:B------:R-:W-:Y:S02]  /*b960*/  IMAD.MOV.U32 R3, RZ, RZ, R0 ;  /* 0x000000ffff037224 */ /* 0x000fe400078e0000 */
[----:B------:R-:W-:-:S07]  /*b970*/  IMAD.MOV.U32 R4, RZ, RZ, R17 ;  /* 0x000000ffff047224 */ /* 0x000fce00078e0011 */
.L_x_16260:
[----:B------:R-:W-:Y:S05]  /*b980*/  BSYNC.RECONVERGENT B0 ;  /* 0x0000000000007941 */ /* 0x000fea0003800200 */
.L_x_16259:
[----:B------:R-:W-:Y:S01]  /*b990*/  ISETP.GT.AND P0, PT, R29, 0x17, PT ;  /* 0x000000171d00780c */ /* 0x000fe20003f04270 */
[----:B------:R1:W3:Y:S01]  /*b9a0*/  SHFL.DOWN PT, R30, R3, 0x8, 0x1f ;  /* 0x09001f00031e7f89 */ /* 0x0002e200000e0000 */
[----:B--2---:R-:W-:Y:S01]  /*b9b0*/  PRMT R15, R12, 0x7610, R15 ;  /* 0x000076100c0f7816 */ /* 0x004fe2000000000f */
[----:B------:R-:W-:Y:S01]  /*b9c0*/  BSSY.RECONVERGENT B0, `(.L_x_16427) ;  /* 0x000035b000007945 */ /* 0x000fe20003800200 */
[----:B------:R-:W-:Y:S01]  /*b9d0*/  PRMT R0, R16, 0x7632, R12 ;  /* 0x0000763210007816 */ /* 0x000fe2000000000c */
[----:B0-----:R1:W0:Y:S04]  /*b9e0*/  SHFL.DOWN PT, R31, R2, 0x8, 0x1f ;  /* 0x09001f00021f7f89 */ /* 0x00122800000e0000 */
        /* <DEDUP_REMOVED lines=38> */
.L_x_16430:
[----:B------:R-:W-:Y:S01]  /*bc50*/  IMAD.MOV.U32 R30, RZ, RZ, R11 ;  /* 0x000000ffff1e7224 */ /* 0x000fe200078e000b */
[C---:B------:R-:W-:Y:S01]  /*bc60*/  PRMT R3, R12.reuse, 0x7632, R3 ;  /* 0x000076320c037816 */ /* 0x040fe20000000003 */
[----:B------:R-:W-:Y:S01]  /*bc70*/  IMAD.MOV.U32 R11, RZ, RZ, R10 ;  /* 0x000000ffff0b7224 */ /* 0x000fe200078e000a */
[----:B------:R-:W-:-:S07]  /*bc80*/  PRMT R12, R12, 0x7610, R16 ;  /* 0x000076100c0c7816 */ /* 0x000fce0000000010 */
.L_x_16431:
[----:B------:R-:W-:Y:S05]  /*bc90*/  BSYNC.RECONVERGENT B1 ;  /* 0x0000000000017941 */ /* 0x000fea0003800200 */
.L_x_16429:
        /* <DEDUP_REMOVED lines=9> */
.L_x_16433:
[----:B------:R-:W-:Y:S01]  /*bd30*/  IMAD.MOV.U32 R27, RZ, RZ, R30 ;  /* 0x000000ffff1b7224 */ /* 0x000fe200078e001e */
[----:B------:R-:W-:Y:S01]  /*bd40*/  PRMT R10, R3, 0x7610, R10 ;  /* 0x00007610030a7816 */ /* 0x000fe2000000000a */
[----:B------:R-:W-:Y:S01]  /*bd50*/  IMAD.MOV.U32 R30, RZ, RZ, R9 ;  /* 0x000000ffff1e7224 */ /* 0x000fe200078e0009 */
[----:B------:R-:W-:-:S07]  /*bd60*/  PRMT R3, R13, 0x7632, R3 ;  /* 0x000076320d037816 */ /* 0x000fce0000000003 */
.L_x_16434:
[----:B------:R-:W-:Y:S05]  /*bd70*/  BSYNC.RECONVERGENT B1 ;  /* 0x0000000000017941 */ /* 0x000fea0003800200 */
.L_x_16432:
        /* <DEDUP_REMOVED lines=9> */
.L_x_16436:
[----:B------:R-:W-:Y:S01]  /*be10*/  IMAD.MOV.U32 R16, RZ, RZ, R27 ;  /* 0x000000ffff107224 */ /* 0x000fe200078e001b */
[----:B------:R-:W-:Y:S01]  /*be20*/  PRMT R3, R3, 0x5410, R10 ;  /* 0x0000541003037816 */ /* 0x000fe2000000000a */
[----:B------:R-:W-:Y:S01]  /*be30*/  IMAD.MOV.U32 R27, RZ, RZ, R8 ;  /* 0x000000ffff1b7224 */ /* 0x000fe200078e0008 */
[----:B------:R-:W-:-:S07]  /*be40*/  PRMT R10, R13, 0x7610, R10 ;  /* 0x000076100d0a7816 */ /* 0x000fce000000000a */
.L_x_16437:
[----:B------:R-:W-:Y:S05]  /*be50*/  BSYNC.RECONVERGENT B1 ;  /* 0x0000000000017941 */ /* 0x000fea0003800200 */
.L_x_16435:
        /* <DEDUP_REMOVED lines=9> */
.L_x_16439:
[----:B------:R-:W-:Y:S01]  /*bef0*/  IMAD.MOV.U32 R9, RZ, RZ, R16 ;  /* 0x000000ffff097224 */ /* 0x000fe200078e0010 */
[----:B------:R-:W-:Y:S01]  /*bf00*/  PRMT R8, R8, 0x7610, R3 ;  /* 0x0000761008087816 */ /* 0x000fe20000000003 */
[----:B------:R-:W-:Y:S01]  /*bf10*/  IMAD.MOV.U32 R16, RZ, RZ, R7 ;  /* 0x000000ffff107224 */ /* 0x000fe200078e0007 */
[----:B------:R-:W-:-:S07]  /*bf20*/  PRMT R3, R3, 0x7610, R14 ;  /* 0x0000761003037816 */ /* 0x000fce000000000e */
.L_x_16440:
[----:B------:R-:W-:Y:S05]  /*bf30*/  BSYNC.RECONVERGENT B1 ;  /* 0x0000000000017941 */ /* 0x000fea0003800200 */
.L_x_16438:
        /* <DEDUP_REMOVED lines=9> */
.L_x_16442:
[----:B------:R-:W-:Y:S01]  /*bfd0*/  IMAD.MOV.U32 R32, RZ, RZ, R9 ;  /* 0x000000ffff207224 */ /* 0x000fe200078e0009 */
[C---:B------:R-:W-:Y:S01]  /*bfe0*/  PRMT R7, R8.reuse, 0x7632, R7 ;  /* 0x0000763208077816 */ /* 0x040fe20000000007 */
[----:B------:R-:W-:Y:S01]  /*bff0*/  IMAD.MOV.U32 R9, RZ, RZ, R6 ;  /* 0x000000ffff097224 */ /* 0x000fe200078e0006 */
[----:B------:R-:W-:-:S07]  /*c000*/  PRMT R8, R8, 0x5410, R14 ;  /* 0x0000541008087816 */ /* 0x000fce000000000e */
.L_x_16443:
[----:B------:R-:W-:Y:S05]  /*c010*/  BSYNC.RECONVERGENT B1 ;  /* 0x0000000000017941 */ /* 0x000fea0003800200 */
.L_x_16441:
        /* <DEDUP_REMOVED lines=9> */
.L_x_16445:
[----:B------:R-:W-:Y:S01]  /*c0b0*/  IMAD.MOV.U32 R13, RZ, RZ, R32 ;  /* 0x000000ffff0d7224 */ /* 0x000fe200078e0020 */
[----:B------:R-:W-:Y:S01]  /*c0c0*/  PRMT R6, R7, 0x7610, R6 ;  /* 0x0000761007067816 */ /* 0x000fe20000000006 */
[----:B------:R-:W-:Y:S01]  /*c0d0*/  IMAD.MOV.U32 R32, RZ, RZ, R5 ;  /* 0x000000ffff207224 */ /* 0x000fe200078e0005 */
[----:B------:R-:W-:-:S07]  /*c0e0*/  PRMT R7, R15, 0x7632, R7 ;  /* 0x000076320f077816 */ /* 0x000fce0000000007 */
.L_x_16446:
[----:B------:R-:W-:Y:S05]  /*c0f0*/  BSYNC.RECONVERGENT B1 ;  /* 0x0000000000017941 */ /* 0x000fea0003800200 */
.L_x_16444:
        /* <DEDUP_REMOVED lines=9> */
.L_x_16448:
[----:B------:R-:W-:Y:S01]  /*c190*/  IMAD.MOV.U32 R5, RZ, RZ, R13 ;  /* 0x000000ffff057224 */ /* 0x000fe200078e000d */
[----:B------:R-:W-:Y:S01]  /*c1a0*/  PRMT R6, R12, 0x5410, R6 ;  /* 0x000054100c067816 */ /* 0x000fe20000000006 */
[----:B------:R-:W-:-:S07]  /*c1b0*/  IMAD.MOV.U32 R13, RZ, RZ, R4 ;  /* 0x000000ffff0d7224 */ /* 0x000fce00078e0004 */
.L_x_16449:
[----:B------:R-:W-:Y:S05]  /*c1c0*/  BSYNC.RECONVERGENT B1 ;  /* 0x0000000000017941 */ /* 0x000fea0003800200 */
.L_x_16447:
        /* <DEDUP_REMOVED lines=16> */
.L_x_16451:
[----:B------:R-:W-:Y:S01]  /*c2d0*/  IMAD.MOV.U32 R4, RZ, RZ, R11 ;  /* 0x000000ffff047224 */ /* 0x000fe200078e000b */
[----:B------:R-:W-:Y:S01]  /*c2e0*/  PRMT R7, R7, 0x7610, R12 ;  /* 0x0000761007077816 */ /* 0x000fe2000000000c */
[----:B------:R-:W-:Y:S01]  /*c2f0*/  IMAD.MOV.U32 R11, RZ, RZ, R30 ;  /* 0x000000ffff0b7224 */ /* 0x000fe200078e001e */
[----:B------:R-:W-:-:S07]  /*c300*/  PRMT R12, R12, 0x5410, R3 ;  /* 0x000054100c0c7816 */ /* 0x000fce0000000003 */
.L_x_16452:
[----:B------:R-:W-:Y:S05]  /*c310*/  BSYNC.RECONVERGENT B1 ;  /* 0x0000000000017941 */ /* 0x000fea0003800200 */
.L_x_16450:
        /* <DEDUP_REMOVED lines=9> */
.L_x_16454:
[----:B------:R-:W-:Y:S01]  /*c3b0*/  IMAD.MOV.U32 R15, RZ, RZ, R4 ;  /* 0x000000ffff0f7224 */ /* 0x000fe200078e0004 */
[C---:B------:R-:W-:Y:S01]  /*c3c0*/  PRMT R3, R7.reuse, 0x7632, R3 ;  /* 0x0000763207037816 */ /* 0x040fe20000000003 */
[----:B------:R-:W-:Y:S01]  /*c3d0*/  IMAD.MOV.U32 R4, RZ, RZ, R27 ;  /* 0x000000ffff047224 */ /* 0x000fe200078e001b */
[----:B------:R-:W-:-:S07]  /*c3e0*/  PRMT R7, R7, 0x5410, R10 ;  /* 0x0000541007077816 */ /* 0x000fce000000000a */
.L_x_16455:
[----:B------:R-:W-:Y:S05]  /*c3f0*/  BSYNC.RECONVERGENT B1 ;  /* 0x0000000000017941 */ /* 0x000fea0003800200 */
.L_x_16453:
        /* <DEDUP_REMOVED lines=9> */
.L_x_16457:
[----:B------:R-:W-:Y:S01]  /*c490*/  IMAD.MOV.U32 R10, RZ, RZ, R15 ;  /* 0x000000ffff0a7224 */ /* 0x000fe200078e000f */
[--C-:B------:R-:W-:Y:S01]  /*c4a0*/  PRMT R14, R14, 0x5410, R3.reuse ;  /* 0x000054100e0e7816 */ /* 0x100fe20000000003 */
[----:B------:R-:W-:Y:S01]  /*c4b0*/  IMAD.MOV.U32 R15, RZ, RZ, R16 ;  /* 0x000000ffff0f7224 */ /* 0x000fe200078e0010 */
[----:B------:R-:W-:-:S07]  /*c4c0*/  PRMT R3, R3, 0x7632, R3 ;  /* 0x0000763203037816 */ /* 0x000fce0000000003 */
.L_x_16458:
[----:B------:R-:W-:Y:S05]  /*c4d0*/  BSYNC.RECONVERGENT B1 ;  /* 0x0000000000017941 */ /* 0x000fea0003800200 */
.L_x_16456:
        /* <DEDUP_REMOVED lines=9> */
.L_x_16460:
[----:B------:R-:W-:Y:S01]  /*c570*/  IMAD.MOV.U32 R27, RZ, RZ, R10 ;  /* 0x000000ffff1b7224 */ /* 0x000fe200078e000a */
[----:B------:R-:W-:Y:S01]  /*c580*/  PRMT R3, R3, 0x7610, R14 ;  /* 0x0000761003037816 */ /* 0x000fe2000000000e */
[----:B------:R-:W-:Y:S01]  /*c590*/  IMAD.MOV.U32 R10, RZ, RZ, R9 ;  /* 0x000000ffff0a7224 */ /* 0x000fe200078e0009 */
[----:B------:R-:W-:-:S07]  /*c5a0*/  PRMT R14, R14, 0x7610, R8 ;  /* 0x000076100e0e7816 */ /* 0x000fce0000000008 */
.L_x_16461:
[----:B------:R-:W-:Y:S05]  /*c5b0*/  BSYNC.RECONVERGENT B1 ;  /* 0x0000000000017941 */ /* 0x000fea0003800200 */
.L_x_16459:
        /* <DEDUP_REMOVED lines=9> */
.L_x_16463:
[----:B------:R-:W-:Y:S01]  /*c650*/  IMAD.MOV.U32 R8, RZ, RZ, R27 ;  /* 0x000000ffff087224 */ /* 0x000fe200078e001b */
[----:B------:R-:W-:Y:S01]  /*c660*/  PRMT R9, R9, 0x7610, R3 ;  /* 0x0000761009097816 */ /* 0x000fe20000000003 */
[----:B------:R-:W-:Y:S01]  /*c670*/  IMAD.MOV.U32 R27, RZ, RZ, R32 ;  /* 0x000000ffff1b7224 */ /* 0x000fe200078e0020 */
[----:B------:R-:W-:-:S07]  /*c680*/  PRMT R3, R3, 0x5410, R7 ;  /* 0x0000541003037816 */ /* 0x000fce0000000007 */
.L_x_16464:
[----:B------:R-:W-:Y:S05]  /*c690*/  BSYNC.RECONVERGENT B1 ;  /* 0x0000000000017941 */ /* 0x000fea0003800200 */
.L_x_16462:
        /* <DEDUP_REMOVED lines=9> */
.L_x_16466:
[----:B------:R-:W-:Y:S01]  /*c730*/  IMAD.MOV.U32 R16, RZ, RZ, R8 ;  /* 0x000000ffff107224 */ /* 0x000fe200078e0008 */
[----:B------:R-:W-:Y:S01]  /*c740*/  PRMT R30, R30, 0x7610, R9 ;  /* 0x000076101e1e7816 */ /* 0x000fe20000000009 */
[----:B------:R-:W-:Y:S01]  /*c750*/  IMAD.MOV.U32 R8, RZ, RZ, R13 ;  /* 0x000000ffff087224 */ /* 0x000fe200078e000d */
[----:B------:R-:W-:-:S07]  /*c760*/  PRMT R9, R9, 0x5410, R6 ;  /* 0x0000541009097816 */ /* 0x000fce0000000006 */
.L_x_16467:
[----:B------:R-:W-:Y:S05]  /*c770*/  BSYNC.RECONVERGENT B1 ;  /* 0x0000000000017941 */ /* 0x000fea0003800200 */
.L_x_16465:
        /* <DEDUP_REMOVED lines=9> */
.L_x_16469:
[C---:B------:R-:W-:Y:S01]  /*c810*/  PRMT R6, R30.reuse, 0x7632, R6 ;  /* 0x000076321e067816 */ /* 0x040fe20000000006 */
[----:B------:R-:W-:Y:S02]  /*c820*/  IMAD.MOV.U32 R13, RZ, RZ, R16 ;  /* 0x000000ffff0d7224 */ /* 0x000fe400078e0010 */
[----:B------:R-:W-:Y:S01]  /*c830*/  IMAD.MOV.U32 R16, RZ, RZ, R5 ;  /* 0x000000ffff107224 */ /* 0x000fe200078e0005 */
[----:B------:R-:W-:-:S07]  /*c840*/  PRMT R30, R30, 0x7610, R6 ;  /* 0x000076101e1e7816 */ /* 0x000fce0000000006 */
.L_x_16470:
[----:B------:R-:W-:Y:S05]  /*c850*/  BSYNC.RECONVERGENT B1 ;  /* 0x0000000000017941 */ /* 0x000fea0003800200 */
.L_x_16468:
        /* <DEDUP_REMOVED lines=16> */
.L_x_16472:
[----:B------:R-:W-:Y:S01]  /*c960*/  IMAD.MOV.U32 R28, RZ, RZ, R11 ;  /* 0x000000ffff1c7224 */ /* 0x000fe200078e000b */
[C---:B------:R-:W-:Y:S01]  /*c970*/  PRMT R5, R12.reuse, 0x7632, R5 ;  /* 0x000076320c057816 */ /* 0x040fe20000000005 */
[----:B------:R-:W-:Y:S01]  /*c980*/  IMAD.MOV.U32 R11, RZ, RZ, R4 ;  /* 0x000000ffff0b7224 */ /* 0x000fe200078e0004 */
[----:B------:R-:W-:-:S07]  /*c990*/  PRMT R12, R12, 0x7610, R7 ;  /* 0x000076100c0c7816 */ /* 0x000fce0000000007 */
.L_x_16473:
[----:B------:R-:W-:Y:S05]  /*c9a0*/  BSYNC.RECONVERGENT B1 ;  /* 0x0000000000017941 */ /* 0x000fea0003800200 */
.L_x_16471:
        /* <DEDUP_REMOVED lines=9> */
.L_x_16475:
[----:B------:R-:W-:Y:S01]  /*ca40*/  IMAD.MOV.U32 R7, RZ, RZ, R28 ;  /* 0x000000ffff077224 */ /* 0x000fe200078e001c */
[----:B------:R-:W-:Y:S01]  /*ca50*/  PRMT R4, R4, 0x5410, R5 ;  /* 0x0000541004047816 */ /* 0x000fe20000000005 */
[----:B------:R-:W-:Y:S01]  /*ca60*/  IMAD.MOV.U32 R28, RZ, RZ, R15 ;  /* 0x000000ffff1c7224 */ /* 0x000fe200078e000f */
[----:B------:R-:W-:-:S07]  /*ca70*/  PRMT R5, R3, 0x7610, R5 ;  /* 0x0000761003057816 */ /* 0x000fce0000000005 */
.L_x_16476:
[----:B------:R-:W-:Y:S05]  /*ca80*/  BSYNC.RECONVERGENT B1 ;  /* 0x0000000000017941 */ /* 0x000fea0003800200 */
.L_x_16474:
        /* <DEDUP_REMOVED lines=9> */
.L_x_16478:
[----:B------:R-:W-:Y:S01]  /*cb20*/  IMAD.MOV.U32 R32, RZ, RZ, R7 ;  /* 0x000000ffff207224 */ /* 0x000fe200078e0007 */
[C---:B------:R-:W-:Y:S01]  /*cb30*/  PRMT R3, R4.reuse, 0x7632, R3 ;  /* 0x0000763204037816 */ /* 0x040fe20000000003 */
[----:B------:R-:W-:Y:S01]  /*cb40*/  IMAD.MOV.U32 R7, RZ, RZ, R10 ;  /* 0x000000ffff077224 */ /* 0x000fe200078e000a */
[----:B------:R-:W-:-:S07]  /*cb50*/  PRMT R4, R4, 0x7610, R14 ;  /* 0x0000761004047816 */ /* 0x000fce000000000e */
.L_x_16479:
[----:B------:R-:W-:Y:S05]  /*cb60*/  BSYNC.RECONVERGENT B1 ;  /* 0x0000000000017941 */ /* 0x000fea0003800200 */
.L_x_16477:
        /* <DEDUP_REMOVED lines=9> */
.L_x_16481:
[----:B------:R-:W-:Y:S01]  /*cc00*/  IMAD.MOV.U32 R15, RZ, RZ, R32 ;  /* 0x000000ffff0f7224 */ /* 0x000fe200078e0020 */
[C---:B------:R-:W-:Y:S01]  /*cc10*/  PRMT R4, R3.reuse, 0x7610, R4 ;  /* 0x0000761003047816 */ /* 0x040fe20000000004 */
[----:B------:R-:W-:Y:S01]  /*cc20*/  IMAD.MOV.U32 R32, RZ, RZ, R27 ;  /* 0x000000ffff207224 */ /* 0x000fe200078e001b */
[----:B------:R-:W-:-:S07]  /*cc30*/  PRMT R3, R3, 0x7632, R3 ;  /* 0x0000763203037816 */ /* 0x000fce0000000003 */
.L_x_16482:
[----:B------:R-:W-:Y:S05]  /*cc40*/  BSYNC.RECONVERGENT B1 ;  /* 0x0000000000017941 */ /* 0x000fea0003800200 */
.L_x_16480:
        /* <DEDUP_REMOVED lines=9> */
.L_x_16484:
[----:B------:R-:W-:Y:S01]  /*cce0*/  IMAD.MOV.U32 R27, RZ, RZ, R15 ;  /* 0x000000ffff1b7224 */ /* 0x000fe200078e000f */
[----:B------:R-:W-:Y:S01]  /*ccf0*/  PRMT R3, R3, 0x5410, R4 ;  /* 0x0000541003037816 */ /* 0x000fe20000000004 */
[----:B------:R-:W-:Y:S01]  /*cd00*/  IMAD.MOV.U32 R15, RZ, RZ, R8 ;  /* 0x000000ffff0f7224 */ /* 0x000fe200078e0008 */
[----:B------:R-:W-:-:S07]  /*cd10*/  PRMT R4, R9, 0x7632, R4 ;  /* 0x0000763209047816 */ /* 0x000fce0000000004 */
.L_x_16485:
[----:B------:R-:W-:Y:S05]  /*cd20*/  BSYNC.RECONVERGENT B1 ;  /* 0x0000000000017941 */ /* 0x000fea0003800200 */
.L_x_16483:
        /* <DEDUP_REMOVED lines=9> */
.L_x_16487:
[----:B------:R-:W-:Y:S01]  /*cdc0*/  IMAD.MOV.U32 R8, RZ, RZ, R27 ;  /* 0x000000ffff087224 */ /* 0x000fe200078e001b */
[----:B------:R-:W-:Y:S01]  /*cdd0*/  PRMT R5, R5, 0x7610, R3 ;  /* 0x0000761005057816 */ /* 0x000fe20000000003 */
[----:B------:R-:W-:Y:S01]  /*cde0*/  IMAD.MOV.U32 R27, RZ, RZ, R16 ;  /* 0x000000ffff1b7224 */ /* 0x000fe200078e0010 */
[----:B------:R-:W-:-:S07]  /*cdf0*/  PRMT R3, R3, 0x7610, R30 ;  /* 0x0000761003037816 */ /* 0x000fce000000001e */
.L_x_16488:
[----:B------:R-:W-:Y:S05]  /*ce00*/  BSYNC.RECONVERGENT B1 ;  /* 0x0000000000017941 */ /* 0x000fea0003800200 */
.L_x_16486:
        /* <DEDUP_REMOVED lines=9> */
.L_x_16490:
[----:B------:R-:W-:Y:S01]  /*cea0*/  PRMT R6, R6, 0x7610, R5 ;  /* 0x0000761006067816 */ /* 0x000fe20000000005 */
[----:B------:R-:W-:Y:S02]  /*ceb0*/  IMAD.MOV.U32 R9, RZ, RZ, R8 ;  /* 0x000000ffff097224 */ /* 0x000fe400078e0008 */
[----:B------:R-:W-:Y:S01]  /*cec0*/  IMAD.MOV.U32 R8, RZ, RZ, R13 ;  /* 0x000000ffff087224 */ /* 0x000fe200078e000d */
[----:B------:R-:W-:-:S07]  /*ced0*/  PRMT R5, R5, 0x5410, R6 ;  /* 0x0000541005057816 */ /* 0x000fce0000000006 */
.L_x_16491:
[----:B------:R-:W-:Y:S05]  /*cee0*/  BSYNC.RECONVERGENT B1 ;  /* 0x0000000000017941 */ /* 0x000fea0003800200 */
.L_x_16489:
        /* <DEDUP_REMOVED lines=16> */
.L_x_16493:
[----:B------:R-:W-:Y:S01]  /*cff0*/  IMAD.MOV.U32 R10, RZ, RZ, R11 ;  /* 0x000000ffff0a7224 */ /* 0x000fe200078e000b */
[----:B------:R-:W-:Y:S01]  /*d000*/  PRMT R13, R13, 0x7610, R12 ;  /* 0x000076100d0d7816 */ /* 0x000fe2000000000c */
[----:B------:R-:W-:Y:S01]  /*d010*/  IMAD.MOV.U32 R11, RZ, RZ, R28 ;  /* 0x000000ffff0b7224 */ /* 0x000fe200078e001c */
[----:B------:R-:W-:-:S07]  /*d020*/  PRMT R12, R12, 0x5410, R5 ;  /* 0x000054100c0c7816 */ /* 0x000fce0000000005 */
.L_x_16494:
[----:B------:R-:W-:Y:S05]  /*d030*/  BSYNC.RECONVERGENT B1 ;  /* 0x0000000000017941 */ /* 0x000fea0003800200 */
.L_x_16492:
        /* <DEDUP_REMOVED lines=9> */
.L_x_16496:
[----:B------:R-:W-:Y:S01]  /*d0d0*/  IMAD.MOV.U32 R25, RZ, RZ, R10 ;  /* 0x000000ffff197224 */ /* 0x000fe200078e000a */
[C---:B------:R-:W-:Y:S01]  /*d0e0*/  PRMT R5, R13.reuse, 0x7632, R5 ;  /* 0x000076320d057816 */ /* 0x040fe20000000005 */
[----:B------:R-:W-:Y:S01]  /*d0f0*/  IMAD.MOV.U32 R10, RZ, RZ, R7 ;  /* 0x000000ffff0a7224 */ /* 0x000fe200078e0007 */
[----:B------:R-:W-:-:S07]  /*d100*/  PRMT R13, R13, 0x7610, R4 ;  /* 0x000076100d0d7816 */ /* 0x000fce0000000004 */
.L_x_16497:
[----:B------:R-:W-:Y:S05]  /*d110*/  BSYNC.RECONVERGENT B1 ;  /* 0x0000000000017941 */ /* 0x000fea0003800200 */
.L_x_16495:
        /* <DEDUP_REMOVED lines=9> */
.L_x_16499:
[----:B------:R-:W-:Y:S01]  /*d1b0*/  IMAD.MOV.U32 R14, RZ, RZ, R25 ;  /* 0x000000ffff0e7224 */ /* 0x000fe200078e0019 */
[--C-:B------:R-:W-:Y:S01]  /*d1c0*/  PRMT R4, R4, 0x5410, R5.reuse ;  /* 0x0000541004047816 */ /* 0x100fe20000000005 */
[----:B------:R-:W-:Y:S01]  /*d1d0*/  IMAD.MOV.U32 R25, RZ, RZ, R32 ;  /* 0x000000ffff197224 */ /* 0x000fe200078e0020 */
[----:B------:R-:W-:-:S07]  /*d1e0*/  PRMT R5, R3, 0x7610, R5 ;  /* 0x0000761003057816 */ /* 0x000fce0000000005 */
.L_x_16500:
[----:B------:R-:W-:Y:S05]  /*d1f0*/  BSYNC.RECONVERGENT B1 ;  /* 0x0000000000017941 */ /* 0x000fea0003800200 */
.L_x_16498:
        /* <DEDUP_REMOVED lines=9> */
.L_x_16502:
[----:B------:R-:W-:Y:S01]  /*d290*/  IMAD.MOV.U32 R16, RZ, RZ, R14 ;  /* 0x000000ffff107224 */ /* 0x000fe200078e000e */
[C---:B------:R-:W-:Y:S01]  /*d2a0*/  PRMT R3, R4.reuse, 0x7632, R3 ;  /* 0x0000763204037816 */ /* 0x040fe20000000003 */
[----:B------:R-:W-:Y:S01]  /*d2b0*/  IMAD.MOV.U32 R14, RZ, RZ, R15 ;  /* 0x000000ffff0e7224 */ /* 0x000fe200078e000f */
[----:B------:R-:W-:-:S07]  /*d2c0*/  PRMT R4, R4, 0x5410, R4 ;  /* 0x0000541004047816 */ /* 0x000fce0000000004 */
.L_x_16503:
[----:B------:R-:W-:Y:S05]  /*d2d0*/  BSYNC.RECONVERGENT B1 ;  /* 0x0000000000017941 */ /* 0x000fea0003800200 */
.L_x_16501:
        /* <DEDUP_REMOVED lines=9> */
.L_x_16505:
[----:B------:R-:W-:Y:S01]  /*d370*/  IMAD.MOV.U32 R7, RZ, RZ, R16 ;  /* 0x000000ffff077224 */ /* 0x000fe200078e0010 */
[C---:B------:R-:W-:Y:S01]  /*d380*/  PRMT R4, R3.reuse, 0x7610, R4 ;  /* 0x0000761003047816 */ /* 0x040fe20000000004 */
[----:B------:R-:W-:Y:S01]  /*d390*/  IMAD.MOV.U32 R16, RZ, RZ, R27 ;  /* 0x000000ffff107224 */ /* 0x000fe200078e001b */
[----:B------:R-:W-:-:S07]  /*d3a0*/  PRMT R3, R3, 0x7632, R3 ;  /* 0x0000763203037816 */ /* 0x000fce0000000003 */
.L_x_16506:
[----:B------:R-:W-:Y:S05]  /*d3b0*/  BSYNC.RECONVERGENT B1 ;  /* 0x0000000000017941 */ /* 0x000fea0003800200 */
.L_x_16504:
        /* <DEDUP_REMOVED lines=9> */
.L_x_16508:
[----:B------:R-:W-:Y:S01]  /*d450*/  IMAD.MOV.U32 R26, RZ, RZ, R7 ;  /* 0x000000ffff1a7224 */ /* 0x000fe200078e0007 */
[----:B------:R-:W-:Y:S01]  /*d460*/  PRMT R3, R3, 0x5410, R4 ;  /* 0x0000541003037816 */ /* 0x000fe20000000004 */
[----:B------:R-:W-:Y:S01]  /*d470*/  IMAD.MOV.U32 R7, RZ, RZ, R8 ;  /* 0x000000ffff077224 */ /* 0x000fe200078e0008 */
[----:B------:R-:W-:-:S07]  /*d480*/  PRMT R4, R5, 0x7632, R4 ;  /* 0x0000763205047816 */ /* 0x000fce0000000004 */
.L_x_16509:
[----:B------:R-:W-:Y:S05]  /*d490*/  BSYNC.RECONVERGENT B1 ;  /* 0x0000000000017941 */ /* 0x000fea0003800200 */
.L_x_16507:
        /* <DEDUP_REMOVED lines=9> */
.L_x_16511:
[----:B------:R-:W-:Y:S01]  /*d530*/  IMAD.MOV.U32 R8, RZ, RZ, R26 ;  /* 0x000000ffff087224 */ /* 0x000fe200078e001a */
[----:B------:R-:W-:Y:S01]  /*d540*/  PRMT R5, R5, 0x7610, R3 ;  /* 0x0000761005057816 */ /* 0x000fe20000000003 */
[----:B------:R-:W-:Y:S01]  /*d550*/  IMAD.MOV.U32 R26, RZ, RZ, R9 ;  /* 0x000000ffff1a7224 */ /* 0x000fe200078e0009 */
[----:B------:R-:W-:-:S07]  /*d560*/  PRMT R3, R3, 0x7610, R6 ;  /* 0x0000761003037816 */ /* 0x000fce0000000006 */
.L_x_16512:
[----:B------:R-:W-:Y:S05]  /*d570*/  BSYNC.RECONVERGENT B1 ;  /* 0x0000000000017941 */ /* 0x000fea0003800200 */
.L_x_16510:
        /* <DEDUP_REMOVED lines=16> */
.L_x_16514:
[----:B------:R-:W-:Y:S01]  /*d680*/  IMAD.MOV.U32 R6, RZ, RZ, R11 ;  /* 0x000000ffff067224 */ /* 0x000fe200078e000b */
[C---:B------:R-:W-:Y:S01]  /*d690*/  PRMT R9, R12.reuse, 0x7632, R9 ;  /* 0x000076320c097816 */ /* 0x040fe20000000009 */
[----:B------:R-:W-:Y:S01]  /*d6a0*/  IMAD.MOV.U32 R11, RZ, RZ, R10 ;  /* 0x000000ffff0b7224 */ /* 0x000fe200078e000a */
[----:B------:R-:W-:-:S07]  /*d6b0*/  PRMT R12, R12, 0x7610, R13 ;  /* 0x000076100c0c7816 */ /* 0x000fce000000000d */
.L_x_16515:
[----:B------:R-:W-:Y:S05]  /*d6c0*/  BSYNC.RECONVERGENT B1 ;  /* 0x0000000000017941 */ /* 0x000fea0003800200 */
.L_x_16513:
        /* <DEDUP_REMOVED lines=9> */
.L_x_16517:
[----:B------:R-:W-:Y:S01]  /*d760*/  IMAD.MOV.U32 R13, RZ, RZ, R6 ;  /* 0x000000ffff0d7224 */ /* 0x000fe200078e0006 */
[----:B------:R-:W-:Y:S01]  /*d770*/  PRMT R9, R5, 0x5410, R9 ;  /* 0x0000541005097816 */ /* 0x000fe20000000009 */
[----:B------:R-:W-:-:S07]  /*d780*/  IMAD.MOV.U32 R6, RZ, RZ, R25 ;  /* 0x000000ffff067224 */ /* 0x000fce00078e0019 */
.L_x_16518:
[----:B------:R-:W-:Y:S05]  /*d790*/  BSYNC.RECONVERGENT B1 ;  /* 0x0000000000017941 */ /* 0x000fea0003800200 */
.L_x_16516:
        /* <DEDUP_REMOVED lines=9> */
.L_x_16520:
[----:B------:R-:W-:Y:S01]  /*d830*/  IMAD.MOV.U32 R15, RZ, RZ, R13 ;  /* 0x000000ffff0f7224 */ /* 0x000fe200078e000d */
[C---:B------:R-:W-:Y:S01]  /*d840*/  PRMT R5, R9.reuse, 0x7632, R5 ;  /* 0x0000763209057816 */ /* 0x040fe20000000005 */
[----:B------:R-:W-:Y:S01]  /*d850*/  IMAD.MOV.U32 R13, RZ, RZ, R14 ;  /* 0x000000ffff0d7224 */ /* 0x000fe200078e000e */
[----:B------:R-:W-:-:S07]  /*d860*/  PRMT R9, R9, 0x7610, R4 ;  /* 0x0000761009097816 */ /* 0x000fce0000000004 */
.L_x_16521:
[----:B------:R-:W-:Y:S05]  /*d870*/  BSYNC.RECONVERGENT B1 ;  /* 0x0000000000017941 */ /* 0x000fea0003800200 */
.L_x_16519:
        /* <DEDUP_REMOVED lines=9> */
.L_x_16523:
[----:B------:R-:W-:Y:S01]  /*d910*/  IMAD.MOV.U32 R10, RZ, RZ, R15 ;  /* 0x000000ffff0a7224 */ /* 0x000fe200078e000f */
[--C-:B------:R-:W-:Y:S01]  /*d920*/  PRMT R4, R4, 0x5410, R5.reuse ;  /* 0x0000541004047816 */ /* 0x100fe20000000005 */
[----:B------:R-:W-:Y:S01]  /*d930*/  IMAD.MOV.U32 R15, RZ, RZ, R16 ;  /* 0x000000ffff0f7224 */ /* 0x000fe200078e0010 */
[----:B------:R-:W-:-:S07]  /*d940*/  PRMT R5, R3, 0x7610, R5 ;  /* 0x0000761003057816 */ /* 0x000fce0000000005 */
.L_x_16524:
[----:B------:R-:W-:Y:S05]  /*d950*/  BSYNC.RECONVERGENT B1 ;  /* 0x0000000000017941 */ /* 0x000fea0003800200 */
.L_x_16522:
        /* <DEDUP_REMOVED lines=9> */
.L_x_16526:
[----:B------:R-:W-:Y:S01]  /*d9f0*/  IMAD.MOV.U32 R25, RZ, RZ, R10 ;  /* 0x000000ffff197224 */ /* 0x000fe200078e000a */
[C---:B------:R-:W-:Y:S01]  /*da00*/  PRMT R3, R4.reuse, 0x7632, R3 ;  /* 0x0000763204037816 */ /* 0x040fe20000000003 */
[----:B------:R-:W-:Y:S01]  /*da10*/  IMAD.MOV.U32 R10, RZ, RZ, R7 ;  /* 0x000000ffff0a7224 */ /* 0x000fe200078e0007 */
[----:B------:R-:W-:-:S07]  /*da20*/  PRMT R4, R4, 0x5410, R4 ;  /* 0x0000541004047816 */ /* 0x000fce0000000004 */
.L_x_16527:
[----:B------:R-:W-:Y:S05]  /*da30*/  BSYNC.RECONVERGENT B1 ;  /* 0x0000000000017941 */ /* 0x000fea0003800200 */
.L_x_16525:
        /* <DEDUP_REMOVED lines=9> */
.L_x_16529:
[----:B------:R-:W-:Y:S01]  /*dad0*/  IMAD.MOV.U32 R7, RZ, RZ, R25 ;  /* 0x000000ffff077224 */ /* 0x000fe200078e0019 */
[C---:B------:R-:W-:Y:S01]  /*dae0*/  PRMT R4, R3.reuse, 0x7610, R4 ;  /* 0x0000761003047816 */ /* 0x040fe20000000004 */
[----:B------:R-:W-:Y:S01]  /*daf0*/  IMAD.MOV.U32 R25, RZ, RZ, R26 ;  /* 0x000000ffff197224 */ /* 0x000fe200078e001a */
[----:B------:R-:W-:-:S07]  /*db00*/  PRMT R3, R3, 0x7632, R3 ;  /* 0x0000763203037816 */ /* 0x000fce0000000003 */
.L_x_16530:
[----:B------:R-:W-:Y:S05]  /*db10*/  BSYNC.RECONVERGENT B1 ;  /* 0x0000000000017941 */ /* 0x000fea0003800200 */
.L_x_16528:
        /* <DEDUP_REMOVED lines=9> */
.L_x_16532:
[----:B------:R-:W-:Y:S01]  /*dbb0*/  IMAD.MOV.U32 R14, RZ, RZ, R7 ;  /* 0x000000ffff0e7224 */ /* 0x000fe200078e0007 */
[----:B------:R-:W-:Y:S01]  /*dbc0*/  PRMT R3, R3, 0x5410, R4 ;  /* 0x0000541003037816 */ /* 0x000fe20000000004 */
[----:B------:R-:W-:Y:S01]  /*dbd0*/  IMAD.MOV.U32 R7, RZ, RZ, R8 ;  /* 0x000000ffff077224 */ /* 0x000fe200078e0008 */
[----:B------:R-:W-:-:S07]  /*dbe0*/  PRMT R4, R5, 0x7632, R4 ;  /* 0x0000763205047816 */ /* 0x000fce0000000004 */
.L_x_16533:
[----:B------:R-:W-:Y:S05]  /*dbf0*/  BSYNC.RECONVERGENT B1 ;  /* 0x0000000000017941 */ /* 0x000fea0003800200 */
.L_x_16531:
        /* <DEDUP_REMOVED lines=16> */
.L_x_16535:
[----:B------:R-:W-:Y:S01]  /*dd00*/  IMAD.MOV.U32 R8, RZ, RZ, R11 ;  /* 0x000000ffff087224 */ /* 0x000fe200078e000b */
[----:B------:R-:W-:Y:S01]  /*dd10*/  PRMT R5, R5, 0x7610, R12 ;  /* 0x0000761005057816 */ /* 0x000fe2000000000c */
[----:B------:R-:W-:Y:S01]  /*dd20*/  IMAD.MOV.U32 R11, RZ, RZ, R6 ;  /* 0x000000ffff0b7224 */ /* 0x000fe200078e0006 */
[----:B------:R-:W-:-:S07]  /*dd30*/  PRMT R12, R12, 0x5410, R9 ;  /* 0x000054100c0c7816 */ /* 0x000fce0000000009 */
.L_x_16536:
[----:B------:R-:W-:Y:S05]  /*dd40*/  BSYNC.RECONVERGENT B1 ;  /* 0x0000000000017941 */ /* 0x000fea0003800200 */
.L_x_16534:
        /* <DEDUP_REMOVED lines=9> */
.L_x_16538:
[C---:B------:R-:W-:Y:S01]  /*dde0*/  PRMT R9, R5.reuse, 0x7632, R9 ;  /* 0x0000763205097816 */ /* 0x040fe20000000009 */
[----:B------:R-:W-:Y:S02]  /*ddf0*/  IMAD.MOV.U32 R6, RZ, RZ, R8 ;  /* 0x000000ffff067224 */ /* 0x000fe400078e0008 */
[----:B------:R-:W-:Y:S01]  /*de00*/  IMAD.MOV.U32 R8, RZ, RZ, R13 ;  /* 0x000000ffff087224 */ /* 0x000fe200078e000d */
[----:B------:R-:W-:-:S07]  /*de10*/  PRMT R5, R5, 0x7610, R9 ;  /* 0x0000761005057816 */ /* 0x000fce0000000009 */
.L_x_16539:
[----:B------:R-:W-:Y:S05]  /*de20*/  BSYNC.RECONVERGENT B1 ;  /* 0x0000000000017941 */ /* 0x000fea0003800200 */
.L_x_16537:
        /* <DEDUP_REMOVED lines=9> */
.L_x_16541:
[----:B------:R-:W-:Y:S01]  /*dec0*/  IMAD.MOV.U32 R13, RZ, RZ, R6 ;  /* 0x000000ffff0d7224 */ /* 0x000fe200078e0006 */
[----:B------:R-:W-:Y:S01]  /*ded0*/  PRMT R9, R5, 0x5410, R9 ;  /* 0x0000541005097816 */ /* 0x000fe20000000009 */
[----:B------:R-:W-:-:S07]  /*dee0*/  IMAD.MOV.U32 R6, RZ, RZ, R15 ;  /* 0x000000ffff067224 */ /* 0x000fce00078e000f */
.L_x_16542:
[----:B------:R-:W-:Y:S05]  /*def0*/  BSYNC.RECONVERGENT B1 ;  /* 0x0000000000017941 */ /* 0x000fea0003800200 */
.L_x_16540:
        /* <DEDUP_REMOVED lines=9> */
.L_x_16544:
[----:B------:R-:W-:Y:S01]  /*df90*/  IMAD.MOV.U32 R16, RZ, RZ, R13 ;  /* 0x000000ffff107224 */ /* 0x000fe200078e000d */
[C---:B------:R-:W-:Y:S01]  /*dfa0*/  PRMT R5, R9.reuse, 0x7632, R5 ;  /* 0x0000763209057816 */ /* 0x040fe20000000005 */
[----:B------:R-:W-:Y:S01]  /*dfb0*/  IMAD.MOV.U32 R13, RZ, RZ, R10 ;  /* 0x000000ffff0d7224 */ /* 0x000fe200078e000a */
[----:B------:R-:W-:-:S07]  /*dfc0*/  PRMT R9, R9, 0x7610, R4 ;  /* 0x0000761009097816 */ /* 0x000fce0000000004 */
.L_x_16545:
[----:B------:R-:W-:Y:S05]  /*dfd0*/  BSYNC.RECONVERGENT B1 ;  /* 0x0000000000017941 */ /* 0x000fea0003800200 */
.L_x_16543:
        /* <DEDUP_REMOVED lines=9> */
.L_x_16547:
[----:B------:R-:W-:Y:S01]  /*e070*/  IMAD.MOV.U32 R10, RZ, RZ, R16 ;  /* 0x000000ffff0a7224 */ /* 0x000fe200078e0010 */
[----:B------:R-:W-:Y:S01]  /*e080*/  PRMT R4, R4, 0x5410, R5 ;  /* 0x0000541004047816 */ /* 0x000fe20000000005 */
[----:B------:R-:W-:Y:S01]  /*e090*/  IMAD.MOV.U32 R16, RZ, RZ, R25 ;  /* 0x000000ffff107224 */ /* 0x000fe200078e0019 */
[----:B------:R-:W-:-:S07]  /*e0a0*/  PRMT R5, R3, 0x7610, R5 ;  /* 0x0000761003057816 */ /* 0x000fce0000000005 */
.L_x_16548:
[----:B------:R-:W-:Y:S05]  /*e0b0*/  BSYNC.RECONVERGENT B1 ;  /* 0x0000000000017941 */ /* 0x000fea0003800200 */
.L_x_16546:
        /* <DEDUP_REMOVED lines=9> */
.L_x_16550:
[----:B------:R-:W-:Y:S01]  /*e150*/  IMAD.MOV.U32 R15, RZ, RZ, R10 ;  /* 0x000000ffff0f7224 */ /* 0x000fe200078e000a */
[C---:B------:R-:W-:Y:S01]  /*e160*/  PRMT R3, R4.reuse, 0x7632, R3 ;  /* 0x0000763204037816 */ /* 0x040fe20000000003 */
[----:B------:R-:W-:Y:S01]  /*e170*/  IMAD.MOV.U32 R10, RZ, RZ, R7 ;  /* 0x000000ffff0a7224 */ /* 0x000fe200078e0007 */
[----:B------:R-:W-:-:S07]  /*e180*/  PRMT R4, R4, 0x5410, R4 ;  /* 0x0000541004047816 */ /* 0x000fce0000000004 */
.L_x_16551:
[----:B------:R-:W-:Y:S05]  /*e190*/  BSYNC.RECONVERGENT B1 ;  /* 0x0000000000017941 */ /* 0x000fea0003800200 */
.L_x_16549:
        /* <DEDUP_REMOVED lines=9> */
.L_x_16553:
[----:B------:R-:W-:Y:S01]  /*e230*/  IMAD.MOV.U32 R7, RZ, RZ, R15 ;  /* 0x000000ffff077224 */ /* 0x000fe200078e000f */
[C---:B------:R-:W-:Y:S01]  /*e240*/  PRMT R12, R3.reuse, 0x7610, R12 ;  /* 0x00007610030c7816 */ /* 0x040fe2000000000c */
[----:B------:R-:W-:Y:S01]  /*e250*/  IMAD.MOV.U32 R15, RZ, RZ, R14 ;  /* 0x000000ffff0f7224 */ /* 0x000fe200078e000e */
[----:B------:R-:W-:-:S07]  /*e260*/  PRMT R3, R3, 0x7632, R3 ;  /* 0x0000763203037816 */ /* 0x000fce0000000003 */
.L_x_16554:
[----:B------:R-:W-:Y:S05]  /*e270*/  BSYNC.RECONVERGENT B1 ;  /* 0x0000000000017941 */ /* 0x000fea0003800200 */
.L_x_16552:
        /* <DEDUP_REMOVED lines=16> */
.L_x_16556:
[----:B------:R-:W-:Y:S01]  /*e380*/  IMAD.MOV.U32 R14, RZ, RZ, R11 ;  /* 0x000000ffff0e7224 */ /* 0x000fe200078e000b */
[----:B------:R-:W-:Y:S01]  /*e390*/  PRMT R3, R3, 0x7610, R12 ;  /* 0x0000761003037816 */ /* 0x000fe2000000000c */
[----:B------:R-:W-:Y:S01]  /*e3a0*/  IMAD.MOV.U32 R11, RZ, RZ, R8 ;  /* 0x000000ffff0b7224 */ /* 0x000fe200078e0008 */
[----:B------:R-:W-:-:S07]  /*e3b0*/  PRMT R12, R12, 0x7610, R5 ;  /* 0x000076100c0c7816 */ /* 0x000fce0000000005 */
.L_x_16557:
[----:B------:R-:W-:Y:S05]  /*e3c0*/  BSYNC.RECONVERGENT B1 ;  /* 0x0000000000017941 */ /* 0x000fea0003800200 */
.L_x_16555:
        /* <DEDUP_REMOVED lines=9> */
.L_x_16559:
[----:B------:R-:W-:Y:S01]  /*e460*/  IMAD.MOV.U32 R8, RZ, RZ, R14 ;  /* 0x000000ffff087224 */ /* 0x000fe200078e000e */
[----:B------:R-:W-:Y:S01]  /*e470*/  PRMT R5, R5, 0x7610, R3 ;  /* 0x0000761005057816 */ /* 0x000fe20000000003 */
[----:B------:R-:W-:Y:S01]  /*e480*/  IMAD.MOV.U32 R14, RZ, RZ, R6 ;  /* 0x000000ffff0e7224 */ /* 0x000fe200078e0006 */
[----:B------:R-:W-:-:S07]  /*e490*/  PRMT R3, R3, 0x5410, R9 ;  /* 0x0000541003037816 */ /* 0x000fce0000000009 */
.L_x_16560:
[----:B------:R-:W-:Y:S05]  /*e4a0*/  BSYNC.RECONVERGENT B1 ;  /* 0x0000000000017941 */ /* 0x000fea0003800200 */
.L_x_16558:
        /* <DEDUP_REMOVED lines=9> */
.L_x_16562:
[----:B------:R-:W-:Y:S01]  /*e540*/  IMAD.MOV.U32 R6, RZ, RZ, R8 ;  /* 0x000000ffff067224 */ /* 0x000fe200078e0008 */
[C---:B------:R-:W-:Y:S01]  /*e550*/  PRMT R20, R5.reuse, 0x7632, R20 ;  /* 0x0000763205147816 */ /* 0x040fe20000000014 */
[----:B------:R-:W-:Y:S01]  /*e560*/  IMAD.MOV.U32 R8, RZ, RZ, R13 ;  /* 0x000000ffff087224 */ /* 0x000fe200078e000d */
[----:B------:R-:W-:-:S07]  /*e570*/  PRMT R5, R5, 0x7610, R9 ;  /* 0x0000761005057816 */ /* 0x000fce0000000009 */
.L_x_16563:
[----:B------:R-:W-:Y:S05]  /*e580*/  BSYNC.RECONVERGENT B1 ;  /* 0x0000000000017941 */ /* 0x000fea0003800200 */
.L_x_16561:
        /* <DEDUP_REMOVED lines=9> */
.L_x_16565:
[----:B------:R-:W-:Y:S01]  /*e620*/  IMAD.MOV.U32 R23, RZ, RZ, R6 ;  /* 0x000000ffff177224 */ /* 0x000fe200078e0006 */
[----:B------:R-:W-:Y:S01]  /*e630*/  PRMT R20, R5, 0x5410, R20 ;  /* 0x0000541005147816 */ /* 0x000fe20000000014 */
[----:B------:R-:W-:-:S07]  /*e640*/  IMAD.MOV.U32 R6, RZ, RZ, R16 ;  /* 0x000000ffff067224 */ /* 0x000fce00078e0010 */
.L_x_16566:
[----:B------:R-:W-:Y:S05]  /*e650*/  BSYNC.RECONVERGENT B1 ;  /* 0x0000000000017941 */ /* 0x000fea0003800200 */
.L_x_16564:
        /* <DEDUP_REMOVED lines=9> */
.L_x_16568:
[----:B------:R-:W-:Y:S01]  /*e6f0*/  IMAD.MOV.U32 R22, RZ, RZ, R23 ;  /* 0x000000ffff167224 */ /* 0x000fe200078e0017 */
[C---:B------:R-:W-:Y:S01]  /*e700*/  PRMT R5, R20.reuse, 0x7632, R5 ;  /* 0x0000763214057816 */ /* 0x040fe20000000005 */
[----:B------:R-:W-:Y:S01]  /*e710*/  IMAD.MOV.U32 R23, RZ, RZ, R10 ;  /* 0x000000ffff177224 */ /* 0x000fe200078e000a */
[----:B------:R-:W-:-:S07]  /*e720*/  PRMT R20, R20, 0x7610, R4 ;  /* 0x0000761014147816 */ /* 0x000fce0000000004 */
.L_x_16569:
[----:B------:R-:W-:Y:S05]  /*e730*/  BSYNC.RECONVERGENT B1 ;  /* 0x0000000000017941 */ /* 0x000fea0003800200 */
.L_x_16567:
        /* <DEDUP_REMOVED lines=9> */
.L_x_16571:
[----:B------:R-:W-:Y:S01]  /*e7d0*/  IMAD.MOV.U32 R24, RZ, RZ, R22 ;  /* 0x000000ffff187224 */ /* 0x000fe200078e0016 */
[----:B------:R-:W-:Y:S01]  /*e7e0*/  PRMT R25, R25, 0x5410, R5 ;  /* 0x0000541019197816 */ /* 0x000fe20000000005 */
[----:B------:R-:W-:Y:S01]  /*e7f0*/  IMAD.MOV.U32 R22, RZ, RZ, R15 ;  /* 0x000000ffff167224 */ /* 0x000fe200078e000f */
[----:B------:R-:W-:-:S07]  /*e800*/  PRMT R5, R3, 0x7610, R5 ;  /* 0x0000761003057816 */ /* 0x000fce0000000005 */
.L_x_16572:
[----:B------:R-:W-:Y:S05]  /*e810*/  BSYNC.RECONVERGENT B1 ;  /* 0x0000000000017941 */ /* 0x000fea0003800200 */
.L_x_16570:
        /* <DEDUP_REMOVED lines=9> */
.L_x_16574:
[C---:B------:R-:W-:Y:S01]  /*e8b0*/  PRMT R15, R25.reuse, 0x7632, R15 ;  /* 0x00007632190f7816 */ /* 0x040fe2000000000f */
[----:B------:R-:W-:Y:S01]  /*e8c0*/  IMAD.MOV.U32 R4, RZ, RZ, R24 ;  /* 0x000000ffff047224 */ /* 0x000fe200078e0018 */
[----:B------:R-:W-:Y:S01]  /*e8d0*/  PRMT R25, R25, 0x5410, R12 ;  /* 0x0000541019197816 */ /* 0x000fe2000000000c */
[----:B------:R-:W-:-:S07]  /*e8e0*/  IMAD.MOV.U32 R24, RZ, RZ, R7 ;  /* 0x000000ffff187224 */ /* 0x000fce00078e0007 */
.L_x_16575:
[----:B------:R-:W-:Y:S05]  /*e8f0*/  BSYNC.RECONVERGENT B1 ;  /* 0x0000000000017941 */ /* 0x000fea0003800200 */
.L_x_16573:
        /* <DEDUP_REMOVED lines=16> */
.L_x_16577:
[----:B------:R-:W-:Y:S01]  /*ea00*/  PRMT R16, R16, 0x7610, R12 ;  /* 0x0000761010107816 */ /* 0x000fe2000000000c */
[----:B------:R-:W-:Y:S01]  /*ea10*/  IMAD.MOV.U32 R10, RZ, RZ, R11 ;  /* 0x000000ffff0a7224 */ /* 0x000fe200078e000b */
[----:B------:R-:W-:Y:S01]  /*ea20*/  PRMT R12, R12, 0x7610, R3 ;  /* 0x000076100c0c7816 */ /* 0x000fe20000000003 */
[----:B------:R-:W-:-:S07]  /*ea30*/  IMAD.MOV.U32 R11, RZ, RZ, R14 ;  /* 0x000000ffff0b7224 */ /* 0x000fce00078e000e */
.L_x_16578:
[----:B------:R-:W-:Y:S05]  /*ea40*/  BSYNC.RECONVERGENT B1 ;  /* 0x0000000000017941 */ /* 0x000fea0003800200 */
.L_x_16576:
        /* <DEDUP_REMOVED lines=9> */
.L_x_16580:
[----:B------:R-:W-:Y:S01]  /*eae0*/  PRMT R13, R13, 0x7610, R16 ;  /* 0x000076100d0d7816 */ /* 0x000fe20000000010 */
[----:B------:R-:W-:Y:S01]  /*eaf0*/  IMAD.MOV.U32 R9, RZ, RZ, R10 ;  /* 0x000000ffff097224 */ /* 0x000fe200078e000a */
[----:B------:R-:W-:Y:S01]  /*eb00*/  PRMT R16, R16, 0x7610, R5 ;  /* 0x0000761010107816 */ /* 0x000fe20000000005 */
[----:B------:R-:W-:-:S07]  /*eb10*/  IMAD.MOV.U32 R10, RZ, RZ, R8 ;  /* 0x000000ffff0a7224 */ /* 0x000fce00078e0008 */
.L_x_16581:
[----:B------:R-:W-:Y:S05]  /*eb20*/  BSYNC.RECONVERGENT B1 ;  /* 0x0000000000017941 */ /* 0x000fea0003800200 */
.L_x_16579:
        /* <DEDUP_REMOVED lines=9> */
.L_x_16583:
[----:B------:R-:W-:Y:S01]  /*ebc0*/  IMAD.MOV.U32 R8, RZ, RZ, R9 ;  /* 0x000000ffff087224 */ /* 0x000fe200078e0009 */
[----:B------:R-:W-:Y:S01]  /*ebd0*/  PRMT R13, R13, 0x5432, R20 ;  /* 0x000054320d0d7816 */ /* 0x000fe20000000014 */
[----:B------:R-:W-:-:S07]  /*ebe0*/  IMAD.MOV.U32 R9, RZ, RZ, R6 ;  /* 0x000000ffff097224 */ /* 0x000fce00078e0006 */
.L_x_16584:
[----:B------:R-:W-:Y:S05]  /*ebf0*/  BSYNC.RECONVERGENT B1 ;  /* 0x0000000000017941 */ /* 0x000fea0003800200 */
.L_x_16582:
        /* <DEDUP_REMOVED lines=9> */
.L_x_16586:
[--C-:B------:R-:W-:Y:S01]  /*ec90*/  PRMT R14, R14, 0x5410, R13.reuse ;  /* 0x000054100e0e7816 */ /* 0x100fe2000000000d */
[----:B------:R-:W-:Y:S01]  /*eca0*/  IMAD.MOV.U32 R7, RZ, RZ, R8 ;  /* 0x000000ffff077224 */ /* 0x000fe200078e0008 */
[----:B------:R-:W-:Y:S01]  /*ecb0*/  PRMT R13, R20, 0x7632, R13 ;  /* 0x00007632140d7816 */ /* 0x000fe2000000000d */
[----:B------:R-:W-:-:S07]  /*ecc0*/  IMAD.MOV.U32 R8, RZ, RZ, R23 ;  /* 0x000000ffff087224 */ /* 0x000fce00078e0017 */
.L_x_16587:
[----:B------:R-:W-:Y:S05]  /*ecd0*/  BSYNC.RECONVERGENT B1 ;  /* 0x0000000000017941 */ /* 0x000fea0003800200 */
.L_x_16585:
        /* <DEDUP_REMOVED lines=9> */
.L_x_16589:
[----:B------:R-:W-:Y:S01]  /*ed70*/  IMAD.MOV.U32 R6, RZ, RZ, R7 ;  /* 0x000000ffff067224 */ /* 0x000fe200078e0007 */
[----:B------:R-:W-:Y:S01]  /*ed80*/  PRMT R14, R14, 0x5432, R5 ;  /* 0x000054320e0e7816 */ /* 0x000fe20000000005 */
[----:B------:R-:W-:-:S07]  /*ed90*/  IMAD.MOV.U32 R7, RZ, RZ, R22 ;  /* 0x000000ffff077224 */ /* 0x000fce00078e0016 */
.L_x_16590:
[----:B------:R-:W-:Y:S05]  /*eda0*/  BSYNC.RECONVERGENT B1 ;  /* 0x0000000000017941 */ /* 0x000fea0003800200 */
.L_x_16588:
        /* <DEDUP_REMOVED lines=9> */
.L_x_16592:
[----:B------:R-:W-:Y:S01]  /*ee40*/  IMAD.MOV.U32 R17, RZ, RZ, R6 ;  /* 0x000000ffff117224 */ /* 0x000fe200078e0006 */
[----:B------:R-:W-:Y:S01]  /*ee50*/  PRMT R15, R15, 0x5410, R14 ;  /* 0x000054100f0f7816 */ /* 0x000fe2000000000e */
[----:B------:R-:W-:Y:S01]  /*ee60*/  IMAD.MOV.U32 R6, RZ, RZ, R24 ;  /* 0x000000ffff067224 */ /* 0x000fe200078e0018 */
[----:B------:R-:W-:-:S07]  /*ee70*/  PRMT R14, R25, 0x7632, R14 ;  /* 0x00007632190e7816 */ /* 0x000fce000000000e */
.L_x_16593:
[----:B------:R-:W-:Y:S05]  /*ee80*/  BSYNC.RECONVERGENT B1 ;  /* 0x0000000000017941 */ /* 0x000fea0003800200 */
.L_x_16591:
        /* <DEDUP_REMOVED lines=9> */
.L_x_16594:
[C---:B------:R-:W-:Y:S01]  /*ef20*/  PRMT R12, R15.reuse, 0x7632, R12 ;  /* 0x000076320f0c7816 */ /* 0x040fe2000000000c */
[----:B------:R-:W-:Y:S01]  /*ef30*/  IMAD.MOV.U32 R5, RZ, RZ, R4 ;  /* 0x000000ffff057224 */ /* 0x000fe200078e0004 */
[----:B------:R-:W-:Y:S01]  /*ef40*/  PRMT R15, R15, 0x5410, R15 ;  /* 0x000054100f0f7816 */ /* 0x000fe2000000000f */
[----:B------:R-:W-:Y:S02]  /*ef50*/  IMAD.MOV.U32 R3, RZ, RZ, R0 ;  /* 0x000000ffff037224 */ /* 0x000fe400078e0000 */
[----:B------:R-:W-:-:S07]  /*ef60*/  IMAD.MOV.U32 R4, RZ, RZ, R17 ;  /* 0x000000ffff047224 */ /* 0x000fce00078e0011 */
.L_x_16428:
[----:B------:R-:W-:Y:S05]  /*ef70*/  BSYNC.RECONVERGENT B0 ;  /* 0x0000000000007941 */ /* 0x000fea0003800200 */
.L_x_16427:
[----:B------:R-:W-:Y:S01]  /*ef80*/  ISETP.GT.AND P0, PT, R29, 0xf, PT ;  /* 0x0000000f1d00780c */ /* 0x000fe20003f04270 */
[----:B0-----:R0:W2:Y:S01]  /*ef90*/  SHFL.DOWN PT, R28, R3, 0x10, 0x1f ;  /* 0x0a001f00031c7f89 */ /* 0x0010a200000e0000 */
[----:B------:R-:W-:Y:S01]  /*efa0*/  PRMT R17, R16, 0x7632, R12 ;  /* 0x0000763210117816 */ /* 0x000fe2000000000c */
[----:B------:R-:W-:Y:S01]  /*efb0*/  BSSY.RECONVERGENT B0, `(.L_x_16595) ;  /* 0x000035c000007945 */ /* 0x000fe20003800200 */
[----:B-1----:R-:W-:Y:S01]  /*efc0*/  PRMT R15, R12, 0x7610, R15 ;  /* 0x000076100c0f7816 */ /* 0x002fe2000000000f */
[----:B------:R0:W1:Y:S04]  /*efd0*/  SHFL.DOWN PT, R31, R2, 0x10, 0x1f ;  /* 0x0a001f00021f7f89 */ /* 0x00006800000e0000 */
        /* <DEDUP_REMOVED lines=11> */
[----:B------:R-:W0:Y:S01]  /*f090*/  SHFL.DOWN PT, R17, R17, 0x10, 0x1f ;  /* 0x0a001f0011117f89 */ /* 0x000e2200000e0000 */
        /* <DEDUP_REMOVED lines=26> */
.L_x_16598:
[----:B------:R-:W-:Y:S01]  /*f240*/  IMAD.MOV.U32 R28, RZ, RZ, R11 ;  /* 0x000000ffff1c7224 */ /* 0x000fe200078e000b */
[C---:B------:R-:W-:Y:S01]  /*f250*/  PRMT R3, R12.reuse, 0x7632, R3 ;  /* 0x000076320c037816 */ /* 0x040fe20000000003 */
[----:B------:R-:W-:Y:S01]  /*f260*/  IMAD.MOV.U32 R11, RZ, RZ, R10 ;  /* 0x000000ffff0b7224 */ /* 0x000fe200078e000a */
[----:B------:R-:W-:-:S07]  /*f270*/  PRMT R12, R12, 0x7610, R16 ;  /* 0x000076100c0c7816 */ /* 0x000fce0000000010 */
.L_x_16599:
[----:B------:R-:W-:Y:S05]  /*f280*/  BSYNC.RECONVERGENT B1 ;  /* 0x0000000000017941 */ /* 0x000fea0003800200 */
.L_x_16597:
        /* <DEDUP_REMOVED lines=9> */
.L_x_16601:
[----:B------:R-:W-:Y:S01]  /*f320*/  IMAD.MOV.U32 R29, RZ, RZ, R28 ;  /* 0x000000ffff1d7224 */ /* 0x000fe200078e001c */
[----:B------:R-:W-:Y:S01]  /*f330*/  PRMT R10, R3, 0x7610, R10 ;  /* 0x00007610030a7816 */ /* 0x000fe2000000000a */
[----:B------:R-:W-:Y:S01]  /*f340*/  IMAD.MOV.U32 R28, RZ, RZ, R9 ;  /* 0x000000ffff1c7224 */ /* 0x000fe200078e0009 */
[----:B------:R-:W-:-:S07]  /*f350*/  PRMT R3, R13, 0x7632, R3 ;  /* 0x000076320d037816 */ /* 0x000fce0000000003 */
.L_x_16602:
[----:B------:R-:W-:Y:S05]  /*f360*/  BSYNC.RECONVERGENT B1 ;  /* 0x0000000000017941 */ /* 0x000fea0003800200 */
.L_x_16600:
        /* <DEDUP_REMOVED lines=9> */
.L_x_16604:
[----:B------:R-:W-:Y:S01]  /*f400*/  IMAD.MOV.U32 R16, RZ, RZ, R29 ;  /* 0x000000ffff107224 */ /* 0x000fe200078e001d */
[----:B------:R-:W-:Y:S01]  /*f410*/  PRMT R3, R3, 0x5410, R10 ;  /* 0x0000541003037816 */ /* 0x000fe2000000000a */
[----:B------:R-:W-:Y:S01]  /*f420*/  IMAD.MOV.U32 R29, RZ, RZ, R8 ;  /* 0x000000ffff1d7224 */ /* 0x000fe200078e0008 */
[----:B------:R-:W-:-:S07]  /*f430*/  PRMT R10, R13, 0x7610, R10 ;  /* 0x000076100d0a7816 */ /* 0x000fce000000000a */
.L_x_16605:
[----:B------:R-:W-:Y:S05]  /*f440*/  BSYNC.RECONVERGENT B1 ;  /* 0x0000000000017941 */ /* 0x000fea0003800200 */
.L_x_16603:
        /* <DEDUP_REMOVED lines=9> */
.L_x_16607:
[----:B------:R-:W-:Y:S01]  /*f4e0*/  IMAD.MOV.U32 R9, RZ, RZ, R16 ;  /* 0x000000ffff097224 */ /* 0x000fe200078e0010 */
[----:B------:R-:W-:Y:S01]  /*f4f0*/  PRMT R8, R8, 0x7610, R3 ;  /* 0x0000761008087816 */ /* 0x000fe20000000003 */
[----:B------:R-:W-:Y:S01]  /*f500*/  IMAD.MOV.U32 R16, RZ, RZ, R7 ;  /* 0x000000ffff107224 */ /* 0x000fe200078e0007 */
[----:B------:R-:W-:-:S07]  /*f510*/  PRMT R3, R3, 0x7610, R14 ;  /* 0x0000761003037816 */ /* 0x000fce000000000e */
.L_x_16608:
[----:B------:R-:W-:Y:S05]  /*f520*/  BSYNC.RECONVERGENT B1 ;  /* 0x0000000000017941 */ /* 0x000fea0003800200 */
.L_x_16606:
        /* <DEDUP_REMOVED lines=9> */
.L_x_16610:
[----:B------:R-:W-:Y:S01]  /*f5c0*/  IMAD.MOV.U32 R30, RZ, RZ, R9 ;  /* 0x000000ffff1e7224 */ /* 0x000fe200078e0009 */
[C---:B------:R-:W-:Y:S01]  /*f5d0*/  PRMT R7, R8.reuse, 0x7632, R7 ;  /* 0x0000763208077816 */ /* 0x040fe20000000007 */
[----:B------:R-:W-:Y:S01]  /*f5e0*/  IMAD.MOV.U32 R9, RZ, RZ, R6 ;  /* 0x000000ffff097224 */ /* 0x000fe200078e0006 */
[----:B------:R-:W-:-:S07]  /*f5f0*/  PRMT R8, R8, 0x5410, R14 ;  /* 0x0000541008087816 */ /* 0x000fce000000000e */
.L_x_16611:
[----:B------:R-:W-:Y:S05]  /*f600*/  BSYNC.RECONVERGENT B1 ;  /* 0x0000000000017941 */ /* 0x000fea0003800200 */
.L_x_16609:
        /* <DEDUP_REMOVED lines=9> */
.L_x_16613:
[----:B------:R-:W-:Y:S01]  /*f6a0*/  IMAD.MOV.U32 R13, RZ, RZ, R30 ;  /* 0x000000ffff0d7224 */ /* 0x000fe200078e001e */
[----:B------:R-:W-:Y:S01]  /*f6b0*/  PRMT R6, R7, 0x7610, R6 ;  /* 0x0000761007067816 */ /* 0x000fe20000000006 */
[----:B------:R-:W-:Y:S01]  /*f6c0*/  IMAD.MOV.U32 R30, RZ, RZ, R5 ;  /* 0x000000ffff1e7224 */ /* 0x000fe200078e0005 */
[----:B------:R-:W-:-:S07]  /*f6d0*/  PRMT R7, R15, 0x7632, R7 ;  /* 0x000076320f077816 */ /* 0x000fce0000000007 */
.L_x_16614:
[----:B------:R-:W-:Y:S05]  /*f6e0*/  BSYNC.RECONVERGENT B1 ;  /* 0x0000000000017941 */ /* 0x000fea0003800200 */
.L_x_16612:
        /* <DEDUP_REMOVED lines=9> */
.L_x_16616:
[----:B------:R-:W-:Y:S01]  /*f780*/  IMAD.MOV.U32 R5, RZ, RZ, R13 ;  /* 0x000000ffff057224 */ /* 0x000fe200078e000d */
[----:B------:R-:W-:Y:S01]  /*f790*/  PRMT R6, R12, 0x5410, R6 ;  /* 0x000054100c067816 */ /* 0x000fe20000000006 */
[----:B------:R-:W-:-:S07]  /*f7a0*/  IMAD.MOV.U32 R13, RZ, RZ, R4 ;  /* 0x000000ffff0d7224 */ /* 0x000fce00078e0004 */
.L_x_16617:
[----:B------:R-:W-:Y:S05]  /*f7b0*/  BSYNC.RECONVERGENT B1 ;  /* 0x0000000000017941 */ /* 0x000fea0003800200 */
.L_x_16615:
        /* <DEDUP_REMOVED lines=16> */
.L_x_16619:
[----:B------:R-:W-:Y:S01]  /*f8c0*/  IMAD.MOV.U32 R4, RZ, RZ, R11 ;  /* 0x000000ffff047224 */ /* 0x000fe200078e000b */
[----:B------:R-:W-:Y:S01]  /*f8d0*/  PRMT R7, R7, 0x7610, R12 ;  /* 0x0000761007077816 */ /* 0x000fe2000000000c */
[----:B------:R-:W-:Y:S01]  /*f8e0*/  IMAD.MOV.U32 R11, RZ, RZ, R28 ;  /* 0x000000ffff0b7224 */ /* 0x000fe200078e001c */
[----:B------:R-:W-:-:S07]  /*f8f0*/  PRMT R12, R12, 0x5410, R3 ;  /* 0x000054100c0c7816 */ /* 0x000fce0000000003 */
.L_x_16620:
[----:B------:R-:W-:Y:S05]  /*f900*/  BSYNC.RECONVERGENT B1 ;  /* 0x0000000000017941 */ /* 0x000fea0003800200 */
.L_x_16618:
        /* <DEDUP_REMOVED lines=9> */
.L_x_16622:
[----:B------:R-:W-:Y:S01]  /*f9a0*/  IMAD.MOV.U32 R15, RZ, RZ, R4 ;  /* 0x000000ffff0f7224 */ /* 0x000fe200078e0004 */
[C---:B------:R-:W-:Y:S01]  /*f9b0*/  PRMT R3, R7.reuse, 0x7632, R3 ;  /* 0x0000763207037816 */ /* 0x040fe20000000003 */
[----:B------:R-:W-:Y:S01]  /*f9c0*/  IMAD.MOV.U32 R4, RZ, RZ, R29 ;  /* 0x000000ffff047224 */ /* 0x000fe200078e001d */
[----:B------:R-:W-:-:S07]  /*f9d0*/  PRMT R7, R7, 0x5410, R10 ;  /* 0x0000541007077816 */ /* 0x000fce000000000a */
.L_x_16623:
[----:B------:R-:W-:Y:S05]  /*f9e0*/  BSYNC.RECONVERGENT B1 ;  /* 0x0000000000017941 */ /* 0x000fea0003800200 */
.L_x_16621:
        /* <DEDUP_REMOVED lines=9> */
.L_x_16625:
[----:B------:R-:W-:Y:S01]  /*fa80*/  IMAD.MOV.U32 R10, RZ, RZ, R15 ;  /* 0x000000ffff0a7224 */ /* 0x000fe200078e000f */
[--C-:B------:R-:W-:Y:S01]  /*fa90*/  PRMT R14, R14, 0x5410, R3.reuse ;  /* 0x000054100e0e7816 */ /* 0x100fe20000000003 */
[----:B------:R-:W-:Y:S01]  /*faa0*/  IMAD.MOV.U32 R15, RZ, RZ, R16 ;  /* 0x000000ffff0f7224 */ /* 0x000fe200078e0010 */
[----:B------:R-:W-:-:S07]  /*fab0*/  PRMT R3, R3, 0x7632, R3 ;  /* 0x0000763203037816 */ /* 0x000fce0000000003 */
.L_x_16626:
[----:B------:R-:W-:Y:S05]  /*fac0*/  BSYNC.RECONVERGENT B1 ;  /* 0x0000000000017941 */ /* 0x000fea0003800200 */
.L_x_16624:
        /* <DEDUP_REMOVED lines=9> */
.L_x_16628:
[----:B------:R-:W-:Y:S01]  /*fb60*/  IMAD.MOV.U32 R29, RZ, RZ, R10 ;  /* 0x000000ffff1d7224 */ /* 0x000fe200078e000a */
[----:B------:R-:W-:Y:S01]  /*fb70*/  PRMT R3, R3, 0x7610, R14 ;  /* 0x0000761003037816 */ /* 0x000fe2000000000e */
[----:B------:R-:W-:Y:S01]  /*fb80*/  IMAD.MOV.U32 R10, RZ, RZ, R9 ;  /* 0x000000ffff0a7224 */ /* 0x000fe200078e0009 */
[----:B------:R-:W-:-:S07]  /*fb90*/  PRMT R14, R14, 0x7610, R8 ;  /* 0x000076100e0e7816 */ /* 0x000fce0000000008 */
.L_x_16629:
[----:B------:R-:W-:Y:S05]  /*fba0*/  BSYNC.RECONVERGENT B1 ;  /* 0x0000000000017941 */ /* 0x000fea0003800200 */
.L_x_16627:
        /* <DEDUP_REMOVED lines=9> */
.L_x_16631:
[----:B------:R-:W-:Y:S01]  /*fc40*/  IMAD.MOV.U32 R8, RZ, RZ, R29 ;  /* 0x000000ffff087224 */ /* 0x000fe200078e001d */
[----:B------:R-:W-:Y:S01]  /*fc50*/  PRMT R9, R9, 0x7610, R3 ;  /* 0x0000761009097816 */ /* 0x000fe20000000003 */
[----:B------:R-:W-:Y:S01]  /*fc60*/  IMAD.MOV.U32 R29, RZ, RZ, R30 ;  /* 0x000000ffff1d7224 */ /* 0x000fe200078e001e */
[----:B------:R-:W-:-:S07]  /*fc70*/  PRMT R3, R3, 0x5410, R7 ;  /* 0x0000541003037816 */ /* 0x000fce0000000007 */
.L_x_16632:
[----:B------:R-:W-:Y:S05]  /*fc80*/  BSYNC.RECONVERGENT B1 ;  /* 0x0000000000017941 */ /* 0x000fea0003800200 */
.L_x_16630:
        /* <DEDUP_REMOVED lines=9> */
.L_x_16634:
[----:B------:R-:W-:Y:S01]  /*fd20*/  IMAD.MOV.U32 R16, RZ, RZ, R8 ;  /* 0x000000ffff107224 */ /* 0x000fe200078e0008 */
[----:B------:R-:W-:Y:S01]  /*fd30*/  PRMT R28, R28, 0x7610, R9 ;  /* 0x000076101c1c7816 */ /* 0x000fe20000000009 */
[----:B------:R-:W-:Y:S01]  /*fd40*/  IMAD.MOV.U32 R8, RZ, RZ, R13 ;  /* 0x000000ffff087224 */ /* 0x000fe200078e000d */
[----:B------:R-:W-:-:S07]  /*fd50*/  PRMT R9, R9, 0x5410, R6 ;  /* 0x0000541009097816 */ /* 0x000fce0000000006 */
.L_x_16635:
[----:B------:R-:W-:Y:S05]  /*fd60*/  BSYNC.RECONVERGENT B1 ;  /* 0x0000000000017941 */ /* 0x000fea0003800200 */
.L_x_16633:
        /* <DEDUP_REMOVED lines=9> */
.L_x_16637:
[C---:B------:R-:W-:Y:S01]  /*fe00*/  PRMT R6, R28.reuse, 0x7632, R6 ;  /* 0x000076321c067816 */ /* 0x040fe20000000006 */
[----:B------:R-:W-:Y:S02]  /*fe10*/  IMAD.MOV.U32 R13, RZ, RZ, R16 ;  /* 0x000000ffff0d7224 */ /* 0x000fe400078e0010 */
[----:B------:R-:W-:Y:S01]  /*fe20*/  IMAD.MOV.U32 R16, RZ, RZ, R5 ;  /* 0x000000ffff107224 */ /* 0x000fe200078e0005 */
[----:B------:R-:W-:-:S07]  /*fe30*/  PRMT R28, R28, 0x7610, R6 ;  /* 0x000076101c1c7816 */ /* 0x000fce0000000006 */
.L_x_16638:
[----:B------:R-:W-:Y:S05]  /*fe40*/  BSYNC.RECONVERGENT B1 ;  /* 0x0000000000017941 */ /* 0x000fea0003800200 */
.L_x_16636:
        /* <DEDUP_REMOVED lines=16> */
.L_x_16640:
[----:B------:R-:W-:Y:S01]  /*ff50*/  IMAD.MOV.U32 R26, RZ, RZ, R11 ;  /* 0x000000ffff1a7224 */ /* 0x000fe200078e000b */
[C---:B------:R-:W-:Y:S01]  /*ff60*/  PRMT R5, R12.reuse, 0x7632, R5 ;  /* 0x000076320c057816 */ /* 0x040fe20000000005 */
[----:B------:R-:W-:Y:S01]  /*ff70*/  IMAD.MOV.U32 R11, RZ, RZ, R4 ;  /* 0x000000ffff0b7224 */ /* 0x000fe200078e0004 */
[----:B------:R-:W-:-:S07]  /*ff80*/  PRMT R12, R12, 0x7610, R7 ;  /* 0x000076100c0c7816 */ /* 0x000fce0000000007 */
.L_x_16641:
[----:B------:R-:W-:Y:S05]  /*ff90*/  BSYNC.RECONVERGENT B1 ;  /* 0x0000000000017941 */ /* 0x000fea0003800200 */
.L_x_16639:
        /* <DEDUP_REMOVED lines=9> */
.L_x_16643:
[----:B------:R-:W-:Y:S01]  /*10030*/  IMAD.MOV.U32 R7, RZ, RZ, R26 ;  /* 0x000000ffff077224 */ /* 0x000fe200078e001a */
[----:B------:R-:W-:Y:S01]  /*10040*/  PRMT R4, R4, 0x5410, R5 ;  /* 0x0000541004047816 */ /* 0x000fe20000000005 */
[----:B------:R-:W-:Y:S01]  /*10050*/  IMAD.MOV.U32 R26, RZ, RZ, R15 ;  /* 0x000000ffff1a7224 */ /* 0x000fe200078e000f */
[----:B------:R-:W-:-:S07]  /*10060*/  PRMT R5, R3, 0x7610, R5 ;  /* 0x0000761003057816 */ /* 0x000fce0000000005 */
.L_x_16644:
[----:B------:R-:W-:Y:S05]  /*10070*/  BSYNC.RECONVERGENT B1 ;  /* 0x0000000000017941 */ /* 0x000fea0003800200 */
.L_x_16642:
        /* <DEDUP_REMOVED lines=9> */
.L_x_16646:
[----:B------:R-:W-:Y:S01]  /*10110*/  IMAD.MOV.U32 R30, RZ, RZ, R7 ;  /* 0x000000ffff1e7224 */ /* 0x000fe200078e0007 */
[C---:B------:R-:W-:Y:S01]  /*10120*/  PRMT R3, R4.reuse, 0x7632, R3 ;  /* 0x0000763204037816 */ /* 0x040fe20000000003 */
[----:B------:R-:W-:Y:S01]  /*10130*/  IMAD.MOV.U32 R7, RZ, RZ, R10 ;  /* 0x000000ffff077224 */ /* 0x000fe200078e000a */
[----:B------:R-:W-:-:S07]  /*10140*/  PRMT R4, R4, 0x7610, R14 ;  /* 0x0000761004047816 */ /* 0x000fce000000000e */
.L_x_16647:
[----:B------:R-:W-:Y:S05]  /*10150*/  BSYNC.RECONVERGENT B1 ;  /* 0x0000000000017941 */ /* 0x000fea0003800200 */
.L_x_16645:
        /* <DEDUP_REMOVED lines=9> */
.L_x_16649:
[----:B------:R-:W-:Y:S01]  /*101f0*/  IMAD.MOV.U32 R15, RZ, RZ, R30 ;  /* 0x000000ffff0f7224 */ /* 0x000fe200078e001e */
[C---:B------:R-:W-:Y:S01]  /*10200*/  PRMT R4, R3.reuse, 0x7610, R4 ;  /* 0x0000761003047816 */ /* 0x040fe20000000004 */
[----:B------:R-:W-:Y:S01]  /*10210*/  IMAD.MOV.U32 R30, RZ, RZ, R29 ;  /* 0x000000ffff1e7224 */ /* 0x000fe200078e001d */
[----:B------:R-:W-:-:S07]  /*10220*/  PRMT R3, R3, 0x7632, R3 ;  /* 0x0000763203037816 */ /* 0x000fce0000000003 */
.L_x_16650:
[----:B------:R-:W-:Y:S05]  /*10230*/  BSYNC.RECONVERGENT B1 ;  /* 0x0000000000017941 */ /* 0x000fea0003800200 */
.L_x_16648:
        /* <DEDUP_REMOVED lines=9> */
.L_x_16652:
[----:B------:R-:W-:Y:S01]  /*102d0*/  IMAD.MOV.U32 R29, RZ, RZ, R15 ;  /* 0x000000ffff1d7224 */ /* 0x000fe200078e000f */
[----:B------:R-:W-:Y:S01]  /*102e0*/  PRMT R3, R3, 0x5410, R4 ;  /* 0x0000541003037816 */ /* 0x000fe20000000004 */
[----:B------:R-:W-:Y:S01]  /*102f0*/  IMAD.MOV.U32 R15, RZ, RZ, R8 ;  /* 0x000000ffff0f7224 */ /* 0x000fe200078e0008 */
[----:B------:R-:W-:-:S07]  /*10300*/  PRMT R4, R9, 0x7632, R4 ;  /* 0x0000763209047816 */ /* 0x000fce0000000004 */
.L_x_16653:
[----:B------:R-:W-:Y:S05]  /*10310*/  BSYNC.RECONVERGENT B1 ;  /* 0x0000000000017941 */ /* 0x000fea0003800200 */
.L_x_16651:
        /* <DEDUP_REMOVED lines=9> */
.L_x_16655:
[----:B------:R-:W-:Y:S01]  /*103b0*/  IMAD.MOV.U32 R8, RZ, RZ, R29 ;  /* 0x000000ffff087224 */ /* 0x000fe200078e001d */
[----:B------:R-:W-:Y:S01]  /*103c0*/  PRMT R5, R5, 0x7610, R3 ;  /* 0x0000761005057816 */ /* 0x000fe20000000003 */
[----:B------:R-:W-:Y:S01]  /*103d0*/  IMAD.MOV.U32 R29, RZ, RZ, R16 ;  /* 0x000000ffff1d7224 */ /* 0x000fe200078e0010 */
[----:B------:R-:W-:-:S07]  /*103e0*/  PRMT R3, R3, 0x7610, R28 ;  /* 0x0000761003037816 */ /* 0x000fce000000001c */
.L_x_16656:
[----:B------:R-:W-:Y:S05]  /*103f0*/  BSYNC.RECONVERGENT B1 ;  /* 0x0000000000017941 */ /* 0x000fea0003800200 */
.L_x_16654:
        /* <DEDUP_REMOVED lines=9> */
.L_x_16658:
[----:B------:R-:W-:Y:S01]  /*10490*/  PRMT R6, R6, 0x7610, R5 ;  /* 0x0000761006067816 */ /* 0x000fe20000000005 */
[----:B------:R-:W-:Y:S02]  /*104a0*/  IMAD.MOV.U32 R9, RZ, RZ, R8 ;  /* 0x000000ffff097224 */ /* 0x000fe400078e0008 */
[----:B------:R-:W-:Y:S01]  /*104b0*/  IMAD.MOV.U32 R8, RZ, RZ, R13 ;  /* 0x000000ffff087224 */ /* 0x000fe200078e000d */
[----:B------:R-:W-:-:S07]  /*104c0*/  PRMT R5, R5, 0x5410, R6 ;  /* 0x0000541005057816 */ /* 0x000fce0000000006 */
.L_x_16659:
[----:B------:R-:W-:Y:S05]  /*104d0*/  BSYNC.RECONVERGENT B1 ;  /* 0x0000000000017941 */ /* 0x000fea0003800200 */
.L_x_16657:
        /* <DEDUP_REMOVED lines=16> */
.L_x_16661:
[----:B------:R-:W-:Y:S01]  /*105e0*/  IMAD.MOV.U32 R10, RZ, RZ, R11 ;  /* 0x000000ffff0a7224 */ /* 0x000fe200078e000b */
[----:B------:R-:W-:Y:S01]  /*105f0*/  PRMT R13, R13, 0x7610, R12 ;  /* 0x000076100d0d7816 */ /* 0x000fe2000000000c */
[----:B------:R-:W-:Y:S01]  /*10600*/  IMAD.MOV.U32 R11, RZ, RZ, R26 ;  /* 0x000000ffff0b7224 */ /* 0x000fe200078e001a */
[----:B------:R-:W-:-:S07]  /*10610*/  PRMT R12, R12, 0x5410, R5 ;  /* 0x000054100c0c7816 */ /* 0x000fce0000000005 */
.L_x_16662:
[----:B------:R-:W-:Y:S05]  /*10620*/  BSYNC.RECONVERGENT B1 ;  /* 0x0000000000017941 */ /* 0x000fea0003800200 */
.L_x_16660:
        /* <DEDUP_REMOVED lines=9> */
.L_x_16664:
[----:B------:R-:W-:Y:S01]  /*106c0*/  IMAD.MOV.U32 R25, RZ, RZ, R10 ;  /* 0x000000ffff197224 */ /* 0x000fe200078e000a */
[C---:B------:R-:W-:Y:S01]  /*106d0*/  PRMT R5, R13.reuse, 0x7632, R5 ;  /* 0x000076320d057816 */ /* 0x040fe20000000005 */
[----:B------:R-:W-:Y:S01]  /*106e0*/  IMAD.MOV.U32 R10, RZ, RZ, R7 ;  /* 0x000000ffff0a7224 */ /* 0x000fe200078e0007 */
[----:B------:R-:W-:-:S07]  /*106f0*/  PRMT R13, R13, 0x7610, R4 ;  /* 0x000076100d0d7816 */ /* 0x000fce0000000004 */
.L_x_16665:
[----:B------:R-:W-:Y:S05]  /*10700*/  BSYNC.RECONVERGENT B1 ;  /* 0x0000000000017941 */ /* 0x000fea0003800200 */
.L_x_16663:
        /* <DEDUP_REMOVED lines=9> */
.L_x_16667:
[----:B------:R-:W-:Y:S01]  /*107a0*/  IMAD.MOV.U32 R14, RZ, RZ, R25 ;  /* 0x000000ffff0e7224 */ /* 0x000fe200078e0019 */
[--C-:B------:R-:W-:Y:S01]  /*107b0*/  PRMT R4, R4, 0x5410, R5.reuse ;  /* 0x0000541004047816 */ /* 0x100fe20000000005 */
[----:B------:R-:W-:Y:S01]  /*107c0*/  IMAD.MOV.U32 R25, RZ, RZ, R30 ;  /* 0x000000ffff197224 */ /* 0x000fe200078e001e */
[----:B------:R-:W-:-:S07]  /*107d0*/  PRMT R5, R3, 0x7610, R5 ;  /* 0x0000761003057816 */ /* 0x000fce0000000005 */
.L_x_16668:
[----:B------:R-:W-:Y:S05]  /*107e0*/  BSYNC.RECONVERGENT B1 ;  /* 0x0000000000017941 */ /* 0x000fea0003800200 */
.L_x_16666:
        /* <DEDUP_REMOVED lines=9> */
.L_x_16670:
[----:B------:R-:W-:Y:S01]  /*10880*/  IMAD.MOV.U32 R16, RZ, RZ, R14 ;  /* 0x000000ffff107224 */ /* 0x000fe200078e000e */
[C---:B------:R-:W-:Y:S01]  /*10890*/  PRMT R3, R4.reuse, 0x7632, R3 ;  /* 0x0000763204037816 */ /* 0x040fe20000000003 */
[----:B------:R-:W-:Y:S01]  /*108a0*/  IMAD.MOV.U32 R14, RZ, RZ, R15 ;  /* 0x000000ffff0e7224 */ /* 0x000fe200078e000f */
[----:B------:R-:W-:-:S07]  /*108b0*/  PRMT R4, R4, 0x5410, R4 ;  /* 0x0000541004047816 */ /* 0x000fce0000000004 */
.L_x_16671:
[----:B------:R-:W-:Y:S05]  /*108c0*/  BSYNC.RECONVERGENT B1 ;  /* 0x0000000000017941 */ /* 0x000fea0003800200 */
.L_x_16669:
        /* <DEDUP_REMOVED lines=9> */
.L_x_16673:
[----:B------:R-:W-:Y:S01]  /*10960*/  IMAD.MOV.U32 R7, RZ, RZ, R16 ;  /* 0x000000ffff077224 */ /* 0x000fe200078e0010 */
[C---:B------:R-:W-:Y:S01]  /*10970*/  PRMT R4, R3.reuse, 0x7610, R4 ;  /* 0x0000761003047816 */ /* 0x040fe20000000004 */
[----:B------:R-:W-:Y:S01]  /*10980*/  IMAD.MOV.U32 R16, RZ, RZ, R29 ;  /* 0x000000ffff107224 */ /* 0x000fe200078e001d */
[----:B------:R-:W-:-:S07]  /*10990*/  PRMT R3, R3, 0x7632, R3 ;  /* 0x0000763203037816 */ /* 0x000fce0000000003 */
.L_x_16674:
[----:B------:R-:W-:Y:S05]  /*109a0*/  BSYNC.RECONVERGENT B1 ;  /* 0x0000000000017941 */ /* 0x000fea0003800200 */
.L_x_16672:
        /* <DEDUP_REMOVED lines=9> */
.L_x_16676:
[----:B------:R-:W-:Y:S01]  /*10a40*/  IMAD.MOV.U32 R24, RZ, RZ, R7 ;  /* 0x000000ffff187224 */ /* 0x000fe200078e0007 */
[----:B------:R-:W-:Y:S01]  /*10a50*/  PRMT R3, R3, 0x5410, R4 ;  /* 0x0000541003037816 */ /* 0x000fe20000000004 */
[----:B------:R-:W-:Y:S01]  /*10a60*/  IMAD.MOV.U32 R7, RZ, RZ, R8 ;  /* 0x000000ffff077224 */ /* 0x000fe200078e0008 */
[----:B------:R-:W-:-:S07]  /*10a70*/  PRMT R4, R5, 0x7632, R4 ;  /* 0x0000763205047816 */ /* 0x000fce0000000004 */
.L_x_16677:
[----:B------:R-:W-:Y:S05]  /*10a80*/  BSYNC.RECONVERGENT B1 ;  /* 0x0000000000017941 */ /* 0x000fea0003800200 */
.L_x_16675:
        /* <DEDUP_REMOVED lines=9> */
.L_x_16679:
[----:B------:R-:W-:Y:S01]  /*10b20*/  IMAD.MOV.U32 R8, RZ, RZ, R24 ;  /* 0x000000ffff087224 */ /* 0x000fe200078e0018 */
[----:B------:R-:W-:Y:S01]  /*10b30*/  PRMT R5, R5, 0x7610, R3 ;  /* 0x0000761005057816 */ /* 0x000fe20000000003 */
[----:B------:R-:W-:Y:S01]  /*10b40*/  IMAD.MOV.U32 R24, RZ, RZ, R9 ;  /* 0x000000ffff187224 */ /* 0x000fe200078e0009 */
[----:B------:R-:W-:-:S07]  /*10b50*/  PRMT R3, R3, 0x7610, R6 ;  /* 0x0000761003037816 */ /* 0x000fce0000000006 */
.L_x_16680:
[----:B------:R-:W-:Y:S05]  /*10b60*/  BSYNC.RECONVERGENT B1 ;  /* 0x0000000000017941 */ /* 0x000fea0003800200 */
.L_x_16678:
        /* <DEDUP_REMOVED lines=16> */
.L_x_16682:
[----:B------:R-:W-:Y:S01]  /*10c70*/  IMAD.MOV.U32 R6, RZ, RZ, R11 ;  /* 0x000000ffff067224 */ /* 0x000fe200078e000b */
[C---:B------:R-:W-:Y:S01]  /*10c80*/  PRMT R9, R12.reuse, 0x7632, R9 ;  /* 0x000076320c097816 */ /* 0x040fe20000000009 */
[----:B------:R-:W-:Y:S01]  /*10c90*/  IMAD.MOV.U32 R11, RZ, RZ, R10 ;  /* 0x000000ffff0b7224 */ /* 0x000fe200078e000a */
[----:B------:R-:W-:-:S07]  /*10ca0*/  PRMT R12, R12, 0x7610, R13 ;  /* 0x000076100c0c7816 */ /* 0x000fce000000000d */
.L_x_16683:
[----:B------:R-:W-:Y:S05]  /*10cb0*/  BSYNC.RECONVERGENT B1 ;  /* 0x0000000000017941 */ /* 0x000fea0003800200 */
.L_x_16681:
        /* <DEDUP_REMOVED lines=9> */
.L_x_16685:
[----:B------:R-:W-:Y:S01]  /*10d50*/  IMAD.MOV.U32 R13, RZ, RZ, R6 ;  /* 0x000000ffff0d7224 */ /* 0x000fe200078e0006 */
[----:B------:R-:W-:Y:S01]  /*10d60*/  PRMT R9, R5, 0x5410, R9 ;  /* 0x0000541005097816 */ /* 0x000fe20000000009 */
[----:B------:R-:W-:-:S07]  /*10d70*/  IMAD.MOV.U32 R6, RZ, RZ, R25 ;  /* 0x000000ffff067224 */ /* 0x000fce00078e0019 */
.L_x_16686:
[----:B------:R-:W-:Y:S05]  /*10d80*/  BSYNC.RECONVERGENT B1 ;  /* 0x0000000000017941 */ /* 0x000fea0003800200 */
.L_x_16684:
        /* <DEDUP_REMOVED lines=9> */
.L_x_16688:
[----:B------:R-:W-:Y:S01]  /*10e20*/  IMAD.MOV.U32 R15, RZ, RZ, R13 ;  /* 0x000000ffff0f7224 */ /* 0x000fe200078e000d */
[C---:B------:R-:W-:Y:S01]  /*10e30*/  PRMT R5, R9.reuse, 0x7632, R5 ;  /* 0x0000763209057816 */ /* 0x040fe20000000005 */
[----:B------:R-:W-:Y:S01]  /*10e40*/  IMAD.MOV.U32 R13, RZ, RZ, R14 ;  /* 0x000000ffff0d7224 */ /* 0x000fe200078e000e */
[----:B------:R-:W-:-:S07]  /*10e50*/  PRMT R9, R9, 0x7610, R4 ;  /* 0x0000761009097816 */ /* 0x000fce0000000004 */
.L_x_16689:
[----:B------:R-:W-:Y:S05]  /*10e60*/  BSYNC.RECONVERGENT B1 ;  /* 0x0000000000017941 */ /* 0x000fea0003800200 */
.L_x_16687:
        /* <DEDUP_REMOVED lines=9> */
.L_x_16691:
[----:B------:R-:W-:Y:S01]  /*10f00*/  IMAD.MOV.U32 R10, RZ, RZ, R15 ;  /* 0x000000ffff0a7224 */ /* 0x000fe200078e000f */
[--C-:B------:R-:W-:Y:S01]  /*10f10*/  PRMT R4, R4, 0x5410, R5.reuse ;  /* 0x0000541004047816 */ /* 0x100fe20000000005 */
[----:B------:R-:W-:Y:S01]  /*10f20*/  IMAD.MOV.U32 R15, RZ, RZ, R16 ;  /* 0x000000ffff0f7224 */ /* 0x000fe200078e0010 */
[----:B------:R-:W-:-:S07]  /*10f30*/  PRMT R5, R3, 0x7610, R5 ;  /* 0x0000761003057816 */ /* 0x000fce0000000005 */
.L_x_16692:
[----:B------:R-:W-:Y:S05]  /*10f40*/  BSYNC.RECONVERGENT B1 ;  /* 0x0000000000017941 */ /* 0x000fea0003800200 */
.L_x_16690:
        /* <DEDUP_REMOVED lines=9> */
.L_x_16694:
[----:B------:R-:W-:Y:S01]  /*10fe0*/  IMAD.MOV.U32 R25, RZ, RZ, R10 ;  /* 0x000000ffff197224 */ /* 0x000fe200078e000a */
[C---:B------:R-:W-:Y:S01]  /*10ff0*/  PRMT R3, R4.reuse, 0x7632, R3 ;  /* 0x0000763204037816 */ /* 0x040fe20000000003 */
[----:B------:R-:W-:Y:S01]  /*11000*/  IMAD.MOV.U32 R10, RZ, RZ, R7 ;  /* 0x000000ffff0a7224 */ /* 0x000fe200078e0007 */
[----:B------:R-:W-:-:S07]  /*11010*/  PRMT R4, R4, 0x5410, R4 ;  /* 0x0000541004047816 */ /* 0x000fce0000000004 */
.L_x_16695:
[----:B------:R-:W-:Y:S05]  /*11020*/  BSYNC.RECONVERGENT B1 ;  /* 0x0000000000017941 */ /* 0x000fea0003800200 */
.L_x_16693:
        /* <DEDUP_REMOVED lines=9> */
.L_x_16697:
[----:B------:R-:W-:Y:S01]  /*110c0*/  IMAD.MOV.U32 R7, RZ, RZ, R25 ;  /* 0x000000ffff077224 */ /* 0x000fe200078e0019 */
[C---:B------:R-:W-:Y:S01]  /*110d0*/  PRMT R4, R3.reuse, 0x7610, R4 ;  /* 0x0000761003047816 */ /* 0x040fe20000000004 */
[----:B------:R-:W-:Y:S01]  /*110e0*/  IMAD.MOV.U32 R25, RZ, RZ, R24 ;  /* 0x000000ffff197224 */ /* 0x000fe200078e0018 */
[----:B------:R-:W-:-:S07]  /*110f0*/  PRMT R3, R3, 0x7632, R3 ;  /* 0x0000763203037816 */ /* 0x000fce0000000003 */
.L_x_16698:
[----:B------:R-:W-:Y:S05]  /*11100*/  BSYNC.RECONVERGENT B1 ;  /* 0x0000000000017941 */ /* 0x000fea0003800200 */
.L_x_16696:
        /* <DEDUP_REMOVED lines=9> */
.L_x_16700:
[----:B------:R-:W-:Y:S01]  /*111a0*/  IMAD.MOV.U32 R14, RZ, RZ, R7 ;  /* 0x000000ffff0e7224 */ /* 0x000fe200078e0007 */
[----:B------:R-:W-:Y:S01]  /*111b0*/  PRMT R3, R3, 0x5410, R4 ;  /* 0x0000541003037816 */ /* 0x000fe20000000004 */
[----:B------:R-:W-:Y:S01]  /*111c0*/  IMAD.MOV.U32 R7, RZ, RZ, R8 ;  /* 0x000000ffff077224 */ /* 0x000fe200078e0008 */
[----:B------:R-:W-:-:S07]  /*111d0*/  PRMT R4, R5, 0x7632, R4 ;  /* 0x0000763205047816 */ /* 0x000fce0000000004 */
.L_x_16701:
[----:B------:R-:W-:Y:S05]  /*111e0*/  BSYNC.RECONVERGENT B1 ;  /* 0x0000000000017941 */ /* 0x000fea0003800200 */
.L_x_16699:
        /* <DEDUP_REMOVED lines=16> */
.L_x_16703:
[----:B------:R-:W-:Y:S01]  /*112f0*/  IMAD.MOV.U32 R8, RZ, RZ, R11 ;  /* 0x000000ffff087224 */ /* 0x000fe200078e000b */
[----:B------:R-:W-:Y:S01]  /*11300*/  PRMT R5, R5, 0x7610, R12 ;  /* 0x0000761005057816 */ /* 0x000fe2000000000c */
[----:B------:R-:W-:Y:S01]  /*11310*/  IMAD.MOV.U32 R11, RZ, RZ, R6 ;  /* 0x000000ffff0b7224 */ /* 0x000fe200078e0006 */
[----:B------:R-:W-:-:S07]  /*11320*/  PRMT R12, R12, 0x5410, R9 ;  /* 0x000054100c0c7816 */ /* 0x000fce0000000009 */
.L_x_16704:
[----:B------:R-:W-:Y:S05]  /*11330*/  BSYNC.RECONVERGENT B1 ;  /* 0x0000000000017941 */ /* 0x000fea0003800200 */
.L_x_16702:
        /* <DEDUP_REMOVED lines=9> */
.L_x_16706:
[C---:B------:R-:W-:Y:S01]  /*113d0*/  PRMT R9, R5.reuse, 0x7632, R9 ;  /* 0x0000763205097816 */ /* 0x040fe20000000009 */
[----:B------:R-:W-:Y:S02]  /*113e0*/  IMAD.MOV.U32 R6, RZ, RZ, R8 ;  /* 0x000000ffff067224 */ /* 0x000fe400078e0008 */
[----:B------:R-:W-:Y:S01]  /*113f0*/  IMAD.MOV.U32 R8, RZ, RZ, R13 ;  /* 0x000000ffff087224 */ /* 0x000fe200078e000d */
[----:B------:R-:W-:-:S07]  /*11400*/  PRMT R5, R5, 0x7610, R9 ;  /* 0x0000761005057816 */ /* 0x000fce0000000009 */
.L_x_16707:
[----:B------:R-:W-:Y:S05]  /*11410*/  BSYNC.RECONVERGENT B1 ;  /* 0x0000000000017941 */ /* 0x000fea0003800200 */
.L_x_16705:
        /* <DEDUP_REMOVED lines=9> */
.L_x_16709:
[----:B------:R-:W-:Y:S01]  /*114b0*/  IMAD.MOV.U32 R13, RZ, RZ, R6 ;  /* 0x000000ffff0d7224 */ /* 0x000fe200078e0006 */
[----:B------:R-:W-:Y:S01]  /*114c0*/  PRMT R9, R5, 0x5410, R9 ;  /* 0x0000541005097816 */ /* 0x000fe20000000009 */
[----:B------:R-:W-:-:S07]  /*114d0*/  IMAD.MOV.U32 R6, RZ, RZ, R15 ;  /* 0x000000ffff067224 */ /* 0x000fce00078e000f */
.L_x_16710:
[----:B------:R-:W-:Y:S05]  /*114e0*/  BSYNC.RECONVERGENT B1 ;  /* 0x0000000000017941 */ /* 0x000fea0003800200 */
.L_x_16708:
        /* <DEDUP_REMOVED lines=9> */
.L_x_16712:
[----:B------:R-:W-:Y:S01]  /*11580*/  IMAD.MOV.U32 R16, RZ, RZ, R13 ;  /* 0x000000ffff107224 */ /* 0x000fe200078e000d */
[C---:B------:R-:W-:Y:S01]  /*11590*/  PRMT R5, R9.reuse, 0x7632, R5 ;  /* 0x0000763209057816 */ /* 0x040fe20000000005 */
[----:B------:R-:W-:Y:S01]  /*115a0*/  IMAD.MOV.U32 R13, RZ, RZ, R10 ;  /* 0x000000ffff0d7224 */ /* 0x000fe200078e000a */
[----:B------:R-:W-:-:S07]  /*115b0*/  PRMT R9, R9, 0x7610, R4 ;  /* 0x0000761009097816 */ /* 0x000fce0000000004 */
.L_x_16713:
[----:B------:R-:W-:Y:S05]  /*115c0*/  BSYNC.RECONVERGENT B1 ;  /* 0x0000000000017941 */ /* 0x000fea0003800200 */
.L_x_16711:
        /* <DEDUP_REMOVED lines=9> */
.L_x_16715:
[----:B------:R-:W-:Y:S01]  /*11660*/  IMAD.MOV.U32 R10, RZ, RZ, R16 ;  /* 0x000000ffff0a7224 */ /* 0x000fe200078e0010 */
[----:B------:R-:W-:Y:S01]  /*11670*/  PRMT R4, R4, 0x5410, R5 ;  /* 0x0000541004047816 */ /* 0x000fe20000000005 */
[----:B------:R-:W-:Y:S01]  /*11680*/  IMAD.MOV.U32 R16, RZ, RZ, R25 ;  /* 0x000000ffff107224 */ /* 0x000fe200078e0019 */
[----:B------:R-:W-:-:S07]  /*11690*/  PRMT R5, R3, 0x7610, R5 ;  /* 0x0000761003057816 */ /* 0x000fce0000000005 */
.L_x_16716:
[----:B------:R-:W-:Y:S05]  /*116a0*/  BSYNC.RECONVERGENT B1 ;  /* 0x0000000000017941 */ /* 0x000fea0003800200 */
.L_x_16714:
        /* <DEDUP_REMOVED lines=9> */
.L_x_16718:
[----:B------:R-:W-:Y:S01]  /*11740*/  IMAD.MOV.U32 R15, RZ, RZ, R10 ;  /* 0x000000ffff0f7224 */ /* 0x000fe200078e000a */
[C---:B------:R-:W-:Y:S01]  /*11750*/  PRMT R3, R4.reuse, 0x7632, R3 ;  /* 0x0000763204037816 */ /* 0x040fe20000000003 */
[----:B------:R-:W-:Y:S01]  /*11760*/  IMAD.MOV.U32 R10, RZ, RZ, R7 ;  /* 0x000000ffff0a7224 */ /* 0x000fe200078e0007 */
[----:B------:R-:W-:-:S07]  /*11770*/  PRMT R4, R4, 0x5410, R4 ;  /* 0x0000541004047816 */ /* 0x000fce0000000004 */
.L_x_16719:
[----:B------:R-:W-:Y:S05]  /*11780*/  BSYNC.RECONVERGENT B1 ;  /* 0x0000000000017941 */ /* 0x000fea0003800200 */
.L_x_16717:
        /* <DEDUP_REMOVED lines=9> */
.L_x_16721:
[----:B------:R-:W-:Y:S01]  /*11820*/  IMAD.MOV.U32 R7, RZ, RZ, R15 ;  /* 0x000000ffff077224 */ /* 0x000fe200078e000f */
[C---:B------:R-:W-:Y:S01]  /*11830*/  PRMT R4, R3.reuse, 0x7610, R4 ;  /* 0x0000761003047816 */ /* 0x040fe20000000004 */
[----:B------:R-:W-:Y:S01]  /*11840*/  IMAD.MOV.U32 R15, RZ, RZ, R14 ;  /* 0x000000ffff0f7224 */ /* 0x000fe200078e000e */
[----:B------:R-:W-:-:S07]  /*11850*/  PRMT R3, R3, 0x7632, R3 ;  /* 0x0000763203037816 */ /* 0x000fce0000000003 */
.L_x_16722:
[----:B------:R-:W-:Y:S05]  /*11860*/  BSYNC.RECONVERGENT B1 ;  /* 0x0000000000017941 */ /* 0x000fea0003800200 */
.L_x_16720:
        /* <DEDUP_REMOVED lines=16> */
.L_x_16724:
[----:B------:R-:W-:Y:S01]  /*11970*/  IMAD.MOV.U32 R14, RZ, RZ, R11 ;  /* 0x000000ffff0e7224 */ /* 0x000fe200078e000b */
[----:B------:R-:W-:Y:S01]  /*11980*/  PRMT R3, R3, 0x7610, R12 ;  /* 0x0000761003037816 */ /* 0x000fe2000000000c */
[----:B------:R-:W-:Y:S01]  /*11990*/  IMAD.MOV.U32 R11, RZ, RZ, R8 ;  /* 0x000000ffff0b7224 */ /* 0x000fe200078e0008 */
[----:B------:R-:W-:-:S07]  /*119a0*/  PRMT R12, R12, 0x7610, R5 ;  /* 0x000076100c0c7816 */ /* 0x000fce0000000005 */
.L_x_16725:
[----:B------:R-:W-:Y:S05]  /*119b0*/  BSYNC.RECONVERGENT B1 ;  /* 0x0000000000017941 */ /* 0x000fea0003800200 */
.L_x_16723:
        /* <DEDUP_REMOVED lines=9> */
.L_x_16727:
[----:B------:R-:W-:Y:S01]  /*11a50*/  IMAD.MOV.U32 R8, RZ, RZ, R14 ;  /* 0x000000ffff087224 */ /* 0x000fe200078e000e */
[----:B------:R-:W-:Y:S01]  /*11a60*/  PRMT R5, R5, 0x7610, R3 ;  /* 0x0000761005057816 */ /* 0x000fe20000000003 */
[----:B------:R-:W-:Y:S01]  /*11a70*/  IMAD.MOV.U32 R14, RZ, RZ, R6 ;  /* 0x000000ffff0e7224 */ /* 0x000fe200078e0006 */
[----:B------:R-:W-:-:S07]  /*11a80*/  PRMT R3, R3, 0x5410, R9 ;  /* 0x0000541003037816 */ /* 0x000fce0000000009 */
.L_x_16728:
[----:B------:R-:W-:Y:S05]  /*11a90*/  BSYNC.RECONVERGENT B1 ;  /* 0x0000000000017941 */ /* 0x000fea0003800200 */
.L_x_16726:
        /* <DEDUP_REMOVED lines=9> */
.L_x_16730:
[----:B------:R-:W-:Y:S01]  /*11b30*/  IMAD.MOV.U32 R6, RZ, RZ, R8 ;  /* 0x000000ffff067224 */ /* 0x000fe200078e0008 */
[C---:B------:R-:W-:Y:S01]  /*11b40*/  PRMT R12, R5.reuse, 0x7632, R12 ;  /* 0x00007632050c7816 */ /* 0x040fe2000000000c */
[----:B------:R-:W-:Y:S01]  /*11b50*/  IMAD.MOV.U32 R8, RZ, RZ, R13 ;  /* 0x000000ffff087224 */ /* 0x000fe200078e000d */
[----:B------:R-:W-:-:S07]  /*11b60*/  PRMT R5, R5, 0x7610, R9 ;  /* 0x0000761005057816 */ /* 0x000fce0000000009 */
.L_x_16731:
[----:B------:R-:W-:Y:S05]  /*11b70*/  BSYNC.RECONVERGENT B1 ;  /* 0x0000000000017941 */ /* 0x000fea0003800200 */
.L_x_16729:
        /* <DEDUP_REMOVED lines=9> */
.L_x_16733:
[----:B------:R-:W-:Y:S01]  /*11c10*/  IMAD.MOV.U32 R23, RZ, RZ, R6 ;  /* 0x000000ffff177224 */ /* 0x000fe200078e0006 */
[----:B------:R-:W-:Y:S01]  /*11c20*/  PRMT R18, R12, 0x7610, R18 ;  /* 0x000076100c127816 */ /* 0x000fe20000000012 */
[----:B------:R-:W-:Y:S01]  /*11c30*/  IMAD.MOV.U32 R6, RZ, RZ, R16 ;  /* 0x000000ffff067224 */ /* 0x000fe200078e0010 */
[----:B------:R-:W-:-:S07]  /*11c40*/  PRMT R12, R5, 0x7610, R12 ;  /* 0x00007610050c7816 */ /* 0x000fce000000000c */
.L_x_16734:
[----:B------:R-:W-:Y:S05]  /*11c50*/  BSYNC.RECONVERGENT B1 ;  /* 0x0000000000017941 */ /* 0x000fea0003800200 */
.L_x_16732:
        /* <DEDUP_REMOVED lines=9> */
.L_x_16736:
[----:B------:R-:W-:Y:S01]  /*11cf0*/  IMAD.MOV.U32 R20, RZ, RZ, R23 ;  /* 0x000000ffff147224 */ /* 0x000fe200078e0017 */
[----:B------:R-:W-:Y:S01]  /*11d00*/  PRMT R5, R18, 0x7610, R5 ;  /* 0x0000761012057816 */ /* 0x000fe20000000005 */
[----:B------:R-:W-:Y:S01]  /*11d10*/  IMAD.MOV.U32 R23, RZ, RZ, R10 ;  /* 0x000000ffff177224 */ /* 0x000fe200078e000a */
[----:B------:R-:W-:-:S07]  /*11d20*/  PRMT R18, R4, 0x7632, R18 ;  /* 0x0000763204127816 */ /* 0x000fce0000000012 */
.L_x_16737:
[----:B------:R-:W-:Y:S05]  /*11d30*/  BSYNC.RECONVERGENT B1 ;  /* 0x0000000000017941 */ /* 0x000fea0003800200 */
.L_x_16735:
        /* <DEDUP_REMOVED lines=9> */
.L_x_16739:
[----:B------:R-:W-:Y:S01]  /*11dd0*/  IMAD.MOV.U32 R22, RZ, RZ, R20 ;  /* 0x000000ffff167224 */ /* 0x000fe200078e0014 */
[----:B------:R-:W-:Y:S01]  /*11de0*/  PRMT R4, R4, 0x5410, R5 ;  /* 0x0000541004047816 */ /* 0x000fe20000000005 */
[----:B------:R-:W-:Y:S01]  /*11df0*/  IMAD.MOV.U32 R20, RZ, RZ, R15 ;  /* 0x000000ffff147224 */ /* 0x000fe200078e000f */
[----:B------:R-:W-:-:S07]  /*11e00*/  PRMT R5, R3, 0x7610, R5 ;  /* 0x0000761003057816 */ /* 0x000fce0000000005 */
.L_x_16740:
[----:B------:R-:W-:Y:S05]  /*11e10*/  BSYNC.RECONVERGENT B1 ;  /* 0x0000000000017941 */ /* 0x000fea0003800200 */
.L_x_16738:
        /* <DEDUP_REMOVED lines=9> */
.L_x_16742:
[----:B------:R-:W-:Y:S01]  /*11eb0*/  IMAD.MOV.U32 R24, RZ, RZ, R22 ;  /* 0x000000ffff187224 */ /* 0x000fe200078e0016 */
[C---:B------:R-:W-:Y:S01]  /*11ec0*/  PRMT R15, R4.reuse, 0x7632, R15 ;  /* 0x00007632040f7816 */ /* 0x040fe2000000000f */
[----:B------:R-:W-:Y:S01]  /*11ed0*/  IMAD.MOV.U32 R22, RZ, RZ, R7 ;  /* 0x000000ffff167224 */ /* 0x000fe200078e0007 */
[----:B------:R-:W-:-:S07]  /*11ee0*/  PRMT R4, R4, 0x5410, R4 ;  /* 0x0000541004047816 */ /* 0x000fce0000000004 */
.L_x_16743:
[----:B------:R-:W-:Y:S05]  /*11ef0*/  BSYNC.RECONVERGENT B1 ;  /* 0x0000000000017941 */ /* 0x000fea0003800200 */
.L_x_16741:
        /* <DEDUP_REMOVED lines=16> */
.L_x_16745:
[----:B------:R-:W-:Y:S01]  /*12000*/  PRMT R16, R16, 0x7610, R12 ;  /* 0x0000761010107816 */ /* 0x000fe2000000000c */
[----:B------:R-:W-:Y:S01]  /*12010*/  IMAD.MOV.U32 R10, RZ, RZ, R11 ;  /* 0x000000ffff0a7224 */ /* 0x000fe200078e000b */
[----:B------:R-:W-:Y:S01]  /*12020*/  PRMT R12, R12, 0x7610, R3 ;  /* 0x000076100c0c7816 */ /* 0x000fe20000000003 */
[----:B------:R-:W-:-:S07]  /*12030*/  IMAD.MOV.U32 R11, RZ, RZ, R14 ;  /* 0x000000ffff0b7224 */ /* 0x000fce00078e000e */
.L_x_16746:
[----:B------:R-:W-:Y:S05]  /*12040*/  BSYNC.RECONVERGENT B1 ;  /* 0x0000000000017941 */ /* 0x000fea0003800200 */
.L_x_16744:
        /* <DEDUP_REMOVED lines=9> */
.L_x_16748:
[----:B------:R-:W-:Y:S01]  /*120e0*/  PRMT R13, R13, 0x7610, R16 ;  /* 0x000076100d0d7816 */ /* 0x000fe20000000010 */
[----:B------:R-:W-:Y:S01]  /*120f0*/  IMAD.MOV.U32 R9, RZ, RZ, R10 ;  /* 0x000000ffff097224 */ /* 0x000fe200078e000a */
[----:B------:R-:W-:Y:S01]  /*12100*/  PRMT R16, R16, 0x7610, R5 ;  /* 0x0000761010107816 */ /* 0x000fe20000000005 */
[----:B------:R-:W-:-:S07]  /*12110*/  IMAD.MOV.U32 R10, RZ, RZ, R8 ;  /* 0x000000ffff0a7224 */ /* 0x000fce00078e0008 */
.L_x_16749:
[----:B------:R-:W-:Y:S05]  /*12120*/  BSYNC.RECONVERGENT B1 ;  /* 0x0000000000017941 */ /* 0x000fea0003800200 */
.L_x_16747:
        /* <DEDUP_REMOVED lines=9> */
.L_x_16751:
[----:B------:R-:W-:Y:S01]  /*121c0*/  IMAD.MOV.U32 R8, RZ, RZ, R9 ;  /* 0x000000ffff087224 */ /* 0x000fe200078e0009 */
[----:B------:R-:W-:Y:S01]  /*121d0*/  PRMT R13, R13, 0x5432, R12 ;  /* 0x000054320d0d7816 */ /* 0x000fe2000000000c */
[----:B------:R-:W-:-:S07]  /*121e0*/  IMAD.MOV.U32 R9, RZ, RZ, R6 ;  /* 0x000000ffff097224 */ /* 0x000fce00078e0006 */
.L_x_16752:
[----:B------:R-:W-:Y:S05]  /*121f0*/  BSYNC.RECONVERGENT B1 ;  /* 0x0000000000017941 */ /* 0x000fea0003800200 */
.L_x_16750:
        /* <DEDUP_REMOVED lines=9> */
.L_x_16754:
[--C-:B------:R-:W-:Y:S01]  /*12290*/  PRMT R14, R14, 0x5410, R13.reuse ;  /* 0x000054100e0e7816 */ /* 0x100fe2000000000d */
[----:B------:R-:W-:Y:S01]  /*122a0*/  IMAD.MOV.U32 R7, RZ, RZ, R8 ;  /* 0x000000ffff077224 */ /* 0x000fe200078e0008 */
[----:B------:R-:W-:Y:S01]  /*122b0*/  PRMT R13, R18, 0x7610, R13 ;  /* 0x00007610120d7816 */ /* 0x000fe2000000000d */
[----:B------:R-:W-:-:S07]  /*122c0*/  IMAD.MOV.U32 R8, RZ, RZ, R23 ;  /* 0x000000ffff087224 */ /* 0x000fce00078e0017 */
.L_x_16755:
[----:B------:R-:W-:Y:S05]  /*122d0*/  BSYNC.RECONVERGENT B1 ;  /* 0x0000000000017941 */ /* 0x000fea0003800200 */
.L_x_16753:
        /* <DEDUP_REMOVED lines=9> */
.L_x_16757:
[----:B------:R-:W-:Y:S01]  /*12370*/  IMAD.MOV.U32 R6, RZ, RZ, R7 ;  /* 0x000000ffff067224 */ /* 0x000fe200078e0007 */
[----:B------:R-:W-:Y:S01]  /*12380*/  PRMT R14, R14, 0x5432, R5 ;  /* 0x000054320e0e7816 */ /* 0x000fe20000000005 */
[----:B------:R-:W-:-:S07]  /*12390*/  IMAD.MOV.U32 R7, RZ, RZ, R20 ;  /* 0x000000ffff077224 */ /* 0x000fce00078e0014 */
.L_x_16758:
[----:B------:R-:W-:Y:S05]  /*123a0*/  BSYNC.RECONVERGENT B1 ;  /* 0x0000000000017941 */ /* 0x000fea0003800200 */
.L_x_16756:
        /* <DEDUP_REMOVED lines=9> */
.L_x_16760:
[----:B------:R-:W-:Y:S01]  /*12440*/  PRMT R15, R15, 0x5410, R14 ;  /* 0x000054100f0f7816 */ /* 0x000fe2000000000e */
[----:B------:R-:W-:Y:S01]  /*12450*/  IMAD.MOV.U32 R5, RZ, RZ, R6 ;  /* 0x000000ffff057224 */ /* 0x000fe200078e0006 */
[----:B------:R-:W-:Y:S01]  /*12460*/  PRMT R14, R4, 0x7632, R14 ;  /* 0x00007632040e7816 */ /* 0x000fe2000000000e */
[----:B------:R-:W-:-:S07]  /*12470*/  IMAD.MOV.U32 R6, RZ, RZ, R22 ;  /* 0x000000ffff067224 */ /* 0x000fce00078e0016 */
.L_x_16761:
[----:B------:R-:W-:Y:S05]  /*12480*/  BSYNC.RECONVERGENT B1 ;  /* 0x0000000000017941 */ /* 0x000fea0003800200 */
.L_x_16759:
        /* <DEDUP_REMOVED lines=9> */
.L_x_16762:
[C---:B------:R-:W-:Y:S01]  /*12520*/  PRMT R12, R15.reuse, 0x7632, R12 ;  /* 0x000076320f0c7816 */ /* 0x040fe2000000000c */
[----:B------:R-:W-:Y:S01]  /*12530*/  IMAD.MOV.U32 R4, RZ, RZ, R5 ;  /* 0x000000ffff047224 */ /* 0x000fe200078e0005 */
[----:B------:R-:W-:Y:S01]  /*12540*/  PRMT R15, R15, 0x5410, R15 ;  /* 0x000054100f0f7816 */ /* 0x000fe2000000000f */
[----:B------:R-:W-:Y:S02]  /*12550*/  IMAD.MOV.U32 R3, RZ, RZ, R27 ;  /* 0x000000ffff037224 */ /* 0x000fe400078e001b */
[----:B------:R-:W-:-:S07]  /*12560*/  IMAD.MOV.U32 R5, RZ, RZ, R24 ;  /* 0x000000ffff057224 */ /* 0x000fce00078e0018 */
.L_x_16596:
[----:B------:R-:W-:Y:S05]  /*12570*/  BSYNC.RECONVERGENT B0 ;  /* 0x0000000000007941 */ /* 0x000fea0003800200 */
.L_x_16595:
[----:B------:R-:W-:Y:S01]  /*12580*/  BAR.SYNC.DEFER_BLOCKING 0x0 ;  /* 0x0000000000007b1d */ /* 0x000fe20000010000 */
[----:B------:R-:W-:-:S13]  /*12590*/  ISETP.NE.AND P0, PT, R21, RZ, PT ;  /* 0x000000ff1500720c */ /* 0x000fda0003f05270 */
        /* <DEDUP_REMOVED lines=9> */
[----:B------:R-:W4:Y:S04]  /*12630*/  @P3 LDG.E.CONSTANT R27, desc[UR6][R20.64] ;  /* 0x00000006141b3981 */ /* 0x000f28000c1e9900 */
        /* <DEDUP_REMOVED lines=9> */
[----:B------:R-:W-:Y:S02]  /*126d0*/  HADD2.F32 R28, -RZ, R15.H1_H1 ;  /* 0x3000000fff1c7230 */ /* 0x000fe40000004100 */
[----:B------:R-:W-:Y:S02]  /*126e0*/  HADD2.F32 R30, -RZ, R14.H0_H0 ;  /* 0x2000000eff1e7230 */ /* 0x000fe40000004100 */
[----:B------:R-:W-:Y:S01]  /*126f0*/  FADD.FTZ R15, R26, -R3 ;  /* 0x800000031a0f7221 */ /* 0x000fe20000010000 */
[----:B------:R-:W-:Y:S02]  /*12700*/  IMAD R19, R19, R32, RZ ;  /* 0x0000002013137224 */ /* 0x000fe400078e02ff */
[----:B------:R-:W-:Y:S02]  /*12710*/  HADD2.F32 R16, -RZ, R16.H1_H1 ;  /* 0x30000010ff107230 */ /* 0x000fe40000004100 */
[----:B--2---:R-:W-:Y:S01]  /*12720*/  @P3 FFMA.FTZ R26, R2, -0.69314718246459960938, R15 ;  /* 0xbf317218021a3823 */ /* 0x004fe2000001000f */
[----:B------:R-:W-:Y:S01]  /*12730*/  FADD.FTZ R15, R28, -R3 ;  /* 0x800000031c0f7221 */ /* 0x000fe20000010000 */
[----:B------:R-:W-:-:S02]  /*12740*/  HADD2.F32 R28, -RZ, R14.H1_H1 ;  /* 0x3000000eff1c7230 */ /* 0x000fc40000004100 */
[----:B------:R-:W-:Y:S02]  /*12750*/  IMAD.SHL.U32 R19, R19, 0x2, RZ ;  /* 0x0000000213137824 */ /* 0x000fe400078e00ff */
[----:B------:R-:W-:Y:S01]  /*12760*/  @P3 FFMA.FTZ R14, R2, -0.69314718246459960938, R15 ;  /* 0xbf317218020e3823 */ /* 0x000fe2000001000f */
[----:B------:R-:W-:Y:S01]  /*12770*/  FADD.FTZ R15, R30, -R3 ;  /* 0x800000031e0f7221 */ /* 0x000fe20000010000 */
[----:B---3--:R-:W-:-:S04]  /*12780*/  IMAD.WIDE R24, R19, 0x4, R24 ;  /* 0x0000000413187825 */ /* 0x008fc800078e0218 */
[----:B------:R-:W-:Y:S01]  /*12790*/  @P0 FFMA.FTZ R15, R2, -0.69314718246459960938, R15 ;  /* 0xbf317218020f0823 */ /* 0x000fe2000001000f */
[----:B-1----:R-:W-:Y:S01]  /*127a0*/  IMAD.WIDE R22, R19, 0x2, R22 ;  /* 0x0000000213167825 */ /* 0x002fe200078e0216 */
[----:B------:R0:W-:Y:S03]  /*127b0*/  @P3 STG.E desc[UR6][R24.64], R4 ;  /* 0x0000000418003986 */ /* 0x0001e6000c101906 */
[----:B----4-:R-:W-:Y:S01]  /*127c0*/  @P3 FADD.FTZ R26, R27, R26 ;  /* 0x0000001a1b1a3221 */ /* 0x010fe20000010000 */
[----:B------:R-:W-:Y:S01]  /*127d0*/  FADD.FTZ R27, R28, -R3 ;  /* 0x800000031c1b7221 */ /* 0x000fe20000010000 */
[----:B-----5:R-:W-:-:S03]  /*127e0*/  @P3 FADD.FTZ R14, R29, R14 ;  /* 0x0000000e1d0e3221 */ /* 0x020fc60000010000 */
[----:B------:R-:W-:Y:S01]  /*127f0*/  @P3 F2FP.F16.F32.PACK_AB R26, RZ, R26 ;  /* 0x0000001aff1a323e */ /* 0x000fe200000000ff */
[----:B------:R-:W-:Y:S01]  /*12800*/  @P0 FFMA.FTZ R27, R2, -0.69314718246459960938, R27 ;  /* 0xbf317218021b0823 */ /* 0x000fe2000001001b */
[----:B------:R-:W-:Y:S01]  /*12810*/  FADD.FTZ R29, R16, -R3 ;  /* 0x80000003101d7221 */ /* 0x000fe20000010000 */
[----:B------:R-:W-:Y:S01]  /*12820*/  @P0 FADD.FTZ R15, R34, R15 ;  /* 0x0000000f220f0221 */ /* 0x000fe20000010000 */
[----:B------:R-:W-:Y:S02]  /*12830*/  @P3 F2FP.F16.F32.PACK_AB R14, RZ, R14 ;  /* 0x0000000eff0e323e */ /* 0x000fe400000000ff */
[----:B------:R-:W-:Y:S01]  /*12840*/  PRMT R12, R26, 0x7610, R12 ;  /* 0x000076101a0c7816 */ /* 0x000fe2000000000c */
[--C-:B------:R-:W-:Y:S01]  /*12850*/  HADD2.F32 R26, -RZ, R13.reuse.H0_H0 ;  /* 0x2000000dff1a7230 */ /* 0x100fe20000004100 */
[----:B------:R-:W-:Y:S01]  /*12860*/  PRMT R28, R14, 0x7610, R28 ;  /* 0x000076100e1c7816 */ /* 0x000fe2000000001c */
[----:B------:R-:W-:Y:S02]  /*12870*/  HADD2.F32 R14, -RZ, R13.H1_H1 ;  /* 0x3000000dff0e7230 */ /* 0x000fe40000004100 */
[----:B------:R-:W-:Y:S01]  /*12880*/  @P0 FADD.FTZ R27, R36, R27 ;  /* 0x0000001b241b0221 */ /* 0x000fe20000010000 */
[----:B------:R-:W-:Y:S01]  /*12890*/  @P3 STG.E.U16 desc[UR6][R22.64], R12 ;  /* 0x0000000c16003986 */ /* 0x000fe2000c101506 */
[--C-:B------:R-:W-:Y:S01]  /*128a0*/  FADD.FTZ R13, R26, -R3.reuse ;  /* 0x800000031a0d7221 */ /* 0x100fe20000010000 */
[----:B------:R-:W-:Y:S01]  /*128b0*/  @P0 F2FP.F16.F32.PACK_AB R15, RZ, R15 ;  /* 0x0000000fff0f023e */ /* 0x000fe200000000ff */
[----:B------:R-:W-:Y:S01]  /*128c0*/  FADD.FTZ R19, R14, -R3 ;  /* 0x800000030e137221 */ /* 0x000fe20000010000 */
[----:B------:R1:W-:Y:S01]  /*128d0*/  @P3 STG.E desc[UR6][R24.64+0x4], R5 ;  /* 0x0000040518003986 */ /* 0x0003e2000c101906 */
[C---:B------:R-:W-:Y:S01]  /*128e0*/  @P1 FFMA.FTZ R13, R2.reuse, -0.69314718246459960938, R13 ;  /* 0xbf317218020d1823 */ /* 0x040fe2000001000d */
[----:B------:R-:W-:Y:S01]  /*128f0*/  @P0 F2FP.F16.F32.PACK_AB R27, RZ, R27 ;  /* 0x0000001bff1b023e */ /* 0x000fe200000000ff */
[----:B0-----:R-:W-:Y:S01]  /*12900*/  @P1 FFMA.FTZ R4, R2, -0.69314718246459960938, R19 ;  /* 0xbf31721802041823 */ /* 0x001fe20000010013 */
[----:B------:R0:W-:Y:S01]  /*12910*/  @P3 STG.E.U16 desc[UR6][R22.64+0x2], R28 ;  /* 0x0000021c16003986 */ /* 0x0001e2000c101506 */
[----:B------:R-:W-:-:S02]  /*12920*/  @P1 FADD.FTZ R13, R18, R13 ;  /* 0x0000000d120d1221 */ /* 0x000fc40000010000 */
[----:B------:R-:W-:Y:S01]  /*12930*/  @P1 FADD.FTZ R4, R17, R4 ;  /* 0x0000000411041221 */ /* 0x000fe20000010000 */
[----:B------:R0:W-:Y:S02]  /*12940*/  @P0 STG.E desc[UR6][R24.64+0x8], R6 ;  /* 0x0000080618000986 */ /* 0x0001e4000c101906 */
[----:B------:R-:W-:Y:S01]  /*12950*/  @P1 F2FP.F16.F32.PACK_AB R13, RZ, R13 ;  /* 0x0000000dff0d123e */ /* 0x000fe200000000ff */
[----:B-1----:R-:W-:Y:S01]  /*12960*/  @P2 FFMA.FTZ R5, R2, -0.69314718246459960938, R29 ;  /* 0xbf31721802052823 */ /* 0x002fe2000001001d */
[----:B------:R0:W-:Y:S01]  /*12970*/  @P0 STG.E.U16 desc[UR6][R22.64+0x4], R15 ;  /* 0x0000040f16000986 */ /* 0x0001e2000c101506 */
[----:B------:R-:W-:Y:S02]  /*12980*/  @P1 F2FP.F16.F32.PACK_AB R4, RZ, R4 ;  /* 0x00000004ff04123e */ /* 0x000fe400000000ff */
[----:B------:R-:W-:Y:S01]  /*12990*/  @P2 FADD.FTZ R0, R0, R5 ;  /* 0x0000000500002221 */ /* 0x000fe20000010000 */
[----:B------:R0:W-:Y:S04]  /*129a0*/  @P0 STG.E desc[UR6][R24.64+0xc], R7 ;  /* 0x00000c0718000986 */ /* 0x0001e8000c101906 */
        /* <DEDUP_REMOVED lines=18> */
.L_x_16763:
        /* <DEDUP_REMOVED lines=11> */
.L_x_38470:


//--------------------- .text._ZN17fastertransformer38beam_online_softmax_topk_stage1_kernelI6__halfLi1ELi8ELi256EEEvPKT_S4_PKbPfiiPKi --------------------------
	.section	.text._ZN17fastertransformer38beam_online_softmax_topk_stage1_kernelI6__halfLi1ELi8ELi256EEEvPKT_S4_PKbPfiiPKi,"ax",@progbits
	.align	128
        .global         _ZN17fastertransformer38beam_online_softmax_topk_stage1_kernelI6__halfLi1ELi8ELi256EEEvPKT_S4_PKbPfiiPKi
        .type           _ZN17fastertransformer38beam_online_softmax_topk_stage1_kernelI6__halfLi1ELi8ELi256EEEvPKT_S4_PKbPfiiPKi,@function
        .size           _ZN17fastertransformer38beam_online_softmax_topk_stage1_kernelI6__halfLi1ELi8ELi256EEEvPKT_S4_PKbPfiiPKi,(.L_x_38471 - _ZN17fastertransformer38beam_online_softmax_topk_stage1_kernelI6__halfLi1ELi8ELi256EEEvPKT_S4_PKbPfiiPKi)
        .other          _ZN17fastertransformer38beam_online_softmax_topk_stage1_kernelI6__halfLi1ELi8ELi256EEEvPKT_S4_PKbPfiiPKi,@"STO_CUDA_ENTRY STV_DEFAULT"
_ZN17fastertransformer38beam_online_softmax_topk_stage1_kernelI6__halfLi1ELi8ELi256EEEvPKT_S4_PKbPfiiPKi:
.text._ZN17fastertransformer38beam_online_softmax_topk_stage1_kernelI6__halfLi1ELi8ELi256EEEvPKT_S4_PKbPfiiPKi:
        /* <DEDUP_REMOVED lines=13> */
[----:B------:R-:W-:Y:S01]  /*00d0*/  BSSY.RECONVERGENT B1, `(.L_x_16764) ;  /* 0x00001b2000017945 */ /* 0x000fe20003800200 */
[----:B------:R-:W-:Y:S01]  /*00e0*/  IMAD.MOV.U32 R25, RZ, RZ, -0x38802000 ;  /* 0xc77fe000ff197424 */ /* 0x000fe200078e00ff */
[----:B---3--:R-:W-:-:S03]  /*00f0*/  IADD3 R3, PT, PT, R4, -0x1, R24 ;  /* 0xffffffff04037810 */ /* 0x008fc60007ffe018 */
[----:B0-----:R-:W0:Y:S02]  /*0100*/  MUFU.RCP R0, R0 ;  /* 0x0000000000007308 */ /* 0x001e240000001000 */
[----:B0-----:R-:W-:-:S06]  /*0110*/  VIADD R6, R0, 0xffffffe ;  /* 0x0ffffffe00067836 */ /* 0x001fcc0000000000 */
[----:B------:R0:W2:Y:S02]  /*0120*/  F2I.FTZ.U32.TRUNC.NTZ R7, R6 ;  /* 0x0000000600077305 */ /* 0x0000a4000021f000 */
[----:B0-----:R-:W-:Y:S02]  /*0130*/  IMAD.MOV.U32 R6, RZ, RZ, RZ ;  /* 0x000000ffff067224 */ /* 0x001fe400078e00ff */
[----:B--2---:R-:W-:-:S04]  /*0140*/  IMAD.MOV R9, RZ, RZ, -R7 ;  /* 0x000000ffff097224 */ /* 0x004fc800078e0a07 */
[----:B------:R-:W-:-:S04]  /*0150*/  IMAD R9, R9, R4, RZ ;  /* 0x0000000409097224 */ /* 0x000fc800078e02ff */
[----:B------:R-:W-:-:S04]  /*0160*/  IMAD.HI.U32 R2, R7, R9, R6 ;  /* 0x0000000907027227 */ /* 0x000fc800078e0006 */
[----:B------:R-:W-:Y:S02]  /*0170*/  IMAD.MOV.U32 R7, RZ, RZ, RZ ;  /* 0x000000ffff077224 */ /* 0x000fe400078e00ff */
[----:B------:R-:W-:-:S04]  /*0180*/  IMAD.HI.U32 R2, R2, R3, RZ ;  /* 0x0000000302027227 */ /* 0x000fc800078e00ff */
[----:B------:R-:W-:-:S04]  /*0190*/  IMAD.MOV R0, RZ, RZ, -R2 ;  /* 0x000000ffff007224 */ /* 0x000fc800078e0a02 */
[----:B------:R-:W-:Y:S02]  /*01a0*/  IMAD R3, R4, R0, R3 ;  /* 0x0000000004037224 */ /* 0x000fe400078e0203 */
[----:B------:R-:W0:Y:S03]  /*01b0*/  S2R R0, SR_TID.X ;  /* 0x0000000000007919 */ /* 0x000e260000002100 */
        /* <DEDUP_REMOVED lines=10> */
[----:B0-----:R-:W-:Y:S05]  /*0260*/  @!P0 BRA `(.L_x_16765) ;  /* 0x0000000c00608947 */ /* 0x001fea0003800000 */
[----:B------:R-:W-:Y:S01]  /*0270*/  IMAD.IADD R9, R9, 0x1, R0 ;  /* 0x0000000109097824 */ /* 0x000fe200078e0200 */
[----:B------:R-:W-:Y:S01]  /*0280*/  BSSY.RECONVERGENT B0, `(.L_x_16766) ;  /* 0x00000d5000007945 */ /* 0x000fe20003800200 */
[----:B------:R-:W-:Y:S02]  /*0290*/  IMAD.MOV.U32 R32, RZ, RZ, 0xfbff ;  /* 0x0000fbffff207424 */ /* 0x000fe400078e00ff */
[----:B------:R-:W-:Y:S01]  /*02a0*/  IMAD.MOV.U32 R36, RZ, RZ, 0xfbff ;  /* 0x0000fbffff247424 */ /* 0x000fe200078e00ff */
[----:B------:R-:W-:Y:S01]  /*02b0*/  ISETP.GE.AND P0, PT, R9, R6, PT ;  /* 0x000000060900720c */ /* 0x000fe20003f06270 */
        /* <DEDUP_REMOVED lines=24> */
[----:B0-----:R-:W-:Y:S01]  /*0440*/  VIADD R2, R7, 0xffffffe ;  /* 0x0ffffffe07027836 */ /* 0x001fe20000000000 */
[----:B------:R-:W-:-:S05]  /*0450*/  LOP3.LUT R7, R5, R12, RZ, 0x3c, !PT ;  /* 0x0000000c05077212 */ /* 0x000fca00078e3cff */
[----:B------:R0:W1:Y:S01]  /*0460*/  F2I.FTZ.U32.TRUNC.NTZ R3, R2 ;  /* 0x0000000200037305 */ /* 0x000062000021f000 */
[----:B------:R-:W-:Y:S01]  /*0470*/  ISETP.GE.AND P2, PT, R7, RZ, PT ;  /* 0x000000ff0700720c */ /* 0x000fe20003f46270 */
[----:B0-----:R-:W-:Y:S02]  /*0480*/  IMAD.MOV.U32 R2, RZ, RZ, RZ ;  /* 0x000000ffff027224 */ /* 0x001fe400078e00ff */
        /* <DEDUP_REMOVED lines=8> */
[----:B------:R-:W-:Y:S02]  /*0510*/  @!P1 IMAD.IADD R3, R3, 0x1, -R10 ;  /* 0x0000000103039824 */ /* 0x000fe400078e0a0a */
        /* <DEDUP_REMOVED lines=8> */
[----:B------:R0:W2:Y:S01]  /*05a0*/  LDG.E.CONSTANT R8, desc[UR6][R2.64] ;  /* 0x0000000602087981 */ /* 0x0000a2000c1e9900 */
[----:B------:R-:W-:Y:S02]  /*05b0*/  IMAD.MOV.U32 R32, RZ, RZ, 0xfbff ;  /* 0x0000fbffff207424 */ /* 0x000fe400078e00ff */
[----:B------:R-:W-:Y:S02]  /*05c0*/  IMAD.MOV.U32 R36, RZ, RZ, 0xfbff ;  /* 0x0000fbffff247424 */ /* 0x000fe400078e00ff */
[----:B------:R-:W-:Y:S01]  /*05d0*/  IMAD.MOV.U32 R37, RZ, RZ, 0xfbff ;  /* 0x0000fbffff257424 */ /* 0x000fe200078e00ff */
[----:B------:R-:W-:Y:S01]  /*05e0*/  PRMT R32, R32, 0x5410, R32 ;  /* 0x0000541020207816 */ /* 0x000fe20000000020 */
[----:B------:R-:W-:Y:S01]  /*05f0*/  IMAD.MOV.U32 R7, RZ, RZ, 0xfbff ;  /* 0x0000fbffff077424 */ /* 0x000fe200078e00ff */
[----:B------:R-:W-:Y:S01]  /*0600*/  PRMT R36, R36, 0x5410, R36 ;  /* 0x0000541024247816 */ /* 0x000fe20000000024 */
[----:B------:R-:W-:Y:S02]  /*0610*/  IMAD.MOV.U32 R35, RZ, RZ, 0xfbff ;  /* 0x0000fbffff237424 */ /* 0x000fe400078e00ff */
[----:B0-----:R-:W-:Y:S01]  /*0620*/  IMAD.MOV.U32 R2, RZ, RZ, 0xfbff ;  /* 0x0000fbffff027424 */ /* 0x001fe200078e00ff */
[C---:B------:R-:W-:Y:S01]  /*0630*/  PRMT R37, R7.reuse, 0x5410, R37 ;  /* 0x0000541007257816 */ /* 0x040fe20000000025 */
[----:B------:R-:W-:Y:S01]  /*0640*/  IMAD.MOV.U32 R3, RZ, RZ, 0xfbff ;  /* 0x0000fbffff037424 */ /* 0x000fe200078e00ff */
[----:B------:R-:W-:Y:S01]  /*0650*/  PRMT R36, R7, 0x7610, R36 ;  /* 0x0000761007247816 */ /* 0x000fe20000000024 */
[----:B------:R-:W-:Y:S01]  /*0660*/  IMAD.MOV.U32 R25, RZ, RZ, -0x38802000 ;  /* 0xc77fe000ff197424 */ /* 0x000fe200078e00ff */
        /* <DEDUP_REMOVED lines=11> */
[----:B--2---:R-:W-:-:S07]  /*0720*/  IMAD.IADD R8, R8, 0x1, -R9 ;  /* 0x0000000108087824 */ /* 0x004fce00078e0a09 */
.L_x_16792:
        /* <DEDUP_REMOVED lines=22> */
.L_x_16769:
[----:B------:R-:W-:Y:S01]  /*0890*/  PRMT R10, R10, 0x5410, R16 ;  /* 0x000054100a0a7816 */ /* 0x000fe20000000010 */
[----:B------:R-:W-:-:S07]  /*08a0*/  IMAD.MOV.U32 R3, RZ, RZ, R9 ;  /* 0x000000ffff037224 */ /* 0x000fce00078e0009 */
.L_x_16770:
[----:B------:R-:W-:Y:S05]  /*08b0*/  BSYNC.RECONVERGENT B2 ;  /* 0x0000000000027941 */ /* 0x000fea0003800200 */
.L_x_16768:
[----:B------:R-:W-:Y:S01]  /*08c0*/  HSETP2.GT.AND P0, PT, R10.H1_H1, R36.H1_H1, PT ;  /* 0x300000240a007234 */ /* 0x000fe20003f04c00 */
[----:B------:R-:W-:Y:S04]  /*08d0*/  BSSY.RECONVERGENT B2, `(.L_x_16771) ;  /* 0x000000d000027945 */ /* 0x000fe80003800200 */
[----:B------:R-:W-:-:S13]  /*08e0*/  ISETP.EQ.OR P0, PT, R2, -0x1, P0 ;  /* 0xffffffff0200780c */ /* 0x000fda0000702670 */
[----:B------:R-:W-:Y:S05]  /*08f0*/  @P0 BRA `(.L_x_16772) ;  /* 0x0000000000180947 */ /* 0x000fea0003800000 */
[----:B------:R-:W-:Y:S01]  /*0900*/  ISETP.GE.AND P0, PT, R3, R2, PT ;  /* 0x000000020300720c */ /* 0x000fe20003f06270 */
[----:B------:R-:W-:Y:S01]  /*0910*/  IMAD.MOV.U32 R12, RZ, RZ, R2 ;  /* 0x000000ffff0c7224 */ /* 0x000fe200078e0002 */
[----:B------:R-:W-:-:S03]  /*0920*/  PRMT R32, R32, 0x7610, R10 ;  /* 0x0000761020207816 */ /* 0x000fc6000000000a */
[----:B------:R-:W-:Y:S02]  /*0930*/  HSETP2.NEU.OR P0, PT, R10.H1_H1, R36.H1_H1, P0 ;  /* 0x300000240a007234 */ /* 0x000fe4000070dc20 */
[----:B------:R-:W-:-:S11]  /*0940*/  PRMT R10, R36, 0x7632, R10 ;  /* 0x00007632240a7816 */ /* 0x000fd6000000000a */
[----:B------:R-:W-:Y:S05]  /*0950*/  @P0 BRA `(.L_x_16773) ;  /* 0x0000000000100947 */ /* 0x000fea0003800000 */
.L_x_16772:
[----:B------:R-:W-:Y:S01]  /*0960*/  IMAD.MOV.U32 R12, RZ, RZ, R3 ;  /* 0x000000ffff0c7224 */ /* 0x000fe200078e0003 */
[----:B------:R-:W-:Y:S01]  /*0970*/  PRMT R32, R32, 0x7610, R36 ;  /* 0x0000761020207816 */ /* 0x000fe20000000024 */
[----:B------:R-:W-:Y:S01]  /*0980*/  IMAD.MOV.U32 R3, RZ, RZ, R2 ;  /* 0x000000ffff037224 */ /* 0x000fe200078e0002 */
[----:B------:R-:W-:-:S07]  /*0990*/  PRMT R10, R10, 0x7632, R10 ;  /* 0x000076320a0a7816 */ /* 0x000fce000000000a */
.L_x_16773:
[----:B------:R-:W-:Y:S05]  /*09a0*/  BSYNC.RECONVERGENT B2 ;  /* 0x0000000000027941 */ /* 0x000fea0003800200 */
.L_x_16771:
        /* <DEDUP_REMOVED lines=11> */
.L_x_16775:
[----:B------:R-:W-:Y:S01]  /*0a60*/  PRMT R36, R36, 0x7610, R37 ;  /* 0x0000761024247816 */ /* 0x000fe20000000025 */
[----:B------:R-:W-:Y:S01]  /*0a70*/  IMAD.MOV.U32 R13, RZ, RZ, R12 ;  /* 0x000000ffff0d7224 */ /* 0x000fe200078e000c */
[----:B------:R-:W-:Y:S01]  /*0a80*/  PRMT R11, R10, 0x7610, R11 ;  /* 0x000076100a0b7816 */ /* 0x000fe2000000000b */
[----:B------:R-:W-:-:S07]  /*0a90*/  IMAD.MOV.U32 R2, RZ, RZ, R31 ;  /* 0x000000ffff027224 */ /* 0x000fce00078e001f */
.L_x_16776:
[----:B------:R-:W-:Y:S05]  /*0aa0*/  BSYNC.RECONVERGENT B2 ;  /* 0x0000000000027941 */ /* 0x000fea0003800200 */
.L_x_16774:
        /* <DEDUP_REMOVED lines=11> */
.L_x_16778:
[----:B------:R-:W-:Y:S01]  /*0b60*/  PRMT R37, R37, 0x5410, R37 ;  /* 0x0000541025257816 */ /* 0x000fe20000000025 */
[----:B------:R-:W-:Y:S01]  /*0b70*/  IMAD.MOV.U32 R12, RZ, RZ, R13 ;  /* 0x000000ffff0c7224 */ /* 0x000fe200078e000d */
[----:B------:R-:W-:Y:S01]  /*0b80*/  PRMT R10, R10, 0x5410, R11 ;  /* 0x000054100a0a7816 */ /* 0x000fe2000000000b */
[----:B------:R-:W-:-:S07]  /*0b90*/  IMAD.MOV.U32 R31, RZ, RZ, R30 ;  /* 0x000000ffff1f7224 */ /* 0x000fce00078e001e */
.L_x_16779:
[----:B------:R-:W-:Y:S05]  /*0ba0*/  BSYNC.RECONVERGENT B2 ;  /* 0x0000000000027941 */ /* 0x000fea0003800200 */
.L_x_16777:
        /* <DEDUP_REMOVED lines=11> */
.L_x_16781:
[----:B------:R-:W-:Y:S01]  /*0c60*/  PRMT R37, R36, 0x7610, R37 ;  /* 0x0000761024257816 */ /* 0x000fe20000000025 */
[----:B------:R-:W-:Y:S01]  /*0c70*/  IMAD.MOV.U32 R11, RZ, RZ, R12 ;  /* 0x000000ffff0b7224 */ /* 0x000fe200078e000c */
[----:B------:R-:W-:Y:S01]  /*0c80*/  PRMT R10, R10, 0x7632, R10 ;  /* 0x000076320a0a7816 */ /* 0x000fe2000000000a */
[----:B------:R-:W-:-:S07]  /*0c90*/  IMAD.MOV.U32 R30, RZ, RZ, R29 ;  /* 0x000000ffff1e7224 */ /* 0x000fce00078e001d */
.L_x_16782:
[----:B------:R-:W-:Y:S05]  /*0ca0*/  BSYNC.RECONVERGENT B2 ;  /* 0x0000000000027941 */ /* 0x000fea0003800200 */
.L_x_16780:
        /* <DEDUP_REMOVED lines=11> */
.L_x_16784:
[----:B------:R-:W-:Y:S01]  /*0d60*/  PRMT R36, R35, 0x7610, R36 ;  /* 0x0000761023247816 */ /* 0x000fe20000000024 */
[----:B------:R-:W-:Y:S01]  /*0d70*/  IMAD.MOV.U32 R14, RZ, RZ, R11 ;  /* 0x000000ffff0e7224 */ /* 0x000fe200078e000b */
[----:B------:R-:W-:Y:S01]  /*0d80*/  PRMT R12, R10, 0x7610, R12 ;  /* 0x000076100a0c7816 */ /* 0x000fe2000000000c */
[----:B------:R-:W-:-:S07]  /*0d90*/  IMAD.MOV.U32 R29, RZ, RZ, R28 ;  /* 0x000000ffff1d7224 */ /* 0x000fce00078e001c */
.L_x_16785:
[----:B------:R-:W-:Y:S05]  /*0da0*/  BSYNC.RECONVERGENT B2 ;  /* 0x0000000000027941 */ /* 0x000fea0003800200 */
.L_x_16783:
        /* <DEDUP_REMOVED lines=11> */
.L_x_16787:
[----:B------:R-:W-:Y:S01]  /*0e60*/  PRMT R35, R35, 0x7632, R35 ;  /* 0x0000763223237816 */ /* 0x000fe20000000023 */
[----:B------:R-:W-:Y:S01]  /*0e70*/  IMAD.MOV.U32 R11, RZ, RZ, R14 ;  /* 0x000000ffff0b7224 */ /* 0x000fe200078e000e */
[----:B------:R-:W-:Y:S01]  /*0e80*/  PRMT R10, R10, 0x5410, R12 ;  /* 0x000054100a0a7816 */ /* 0x000fe2000000000c */
[----:B------:R-:W-:-:S07]  /*0e90*/  IMAD.MOV.U32 R28, RZ, RZ, R27 ;  /* 0x000000ffff1c7224 */ /* 0x000fce00078e001b */
.L_x_16788:
[----:B------:R-:W-:Y:S05]  /*0ea0*/  BSYNC.RECONVERGENT B2 ;  /* 0x0000000000027941 */ /* 0x000fea0003800200 */
.L_x_16786:
        /* <DEDUP_REMOVED lines=9> */
.L_x_16790:
[----:B------:R-:W-:Y:S01]  /*0f40*/  PRMT R35, R35, 0x5410, R32 ;  /* 0x0000541023237816 */ /* 0x000fe20000000020 */
[----:B------:R-:W-:Y:S01]  /*0f50*/  IMAD.MOV.U32 R27, RZ, RZ, R26 ;  /* 0x000000ffff1b7224 */ /* 0x000fe200078e001a */
[----:B------:R-:W-:Y:S01]  /*0f60*/  PRMT R32, R10, 0x7632, R32 ;  /* 0x000076320a207816 */ /* 0x000fe20000000020 */
[----:B------:R-:W-:-:S07]  /*0f70*/  IMAD.MOV.U32 R26, RZ, RZ, R11 ;  /* 0x000000ffff1a7224 */ /* 0x000fce00078e000b */
.L_x_16791:
[----:B------:R-:W-:Y:S05]  /*0f80*/  BSYNC.RECONVERGENT B2 ;  /* 0x0000000000027941 */ /* 0x000fea0003800200 */
.L_x_16789:
[----:B------:R-:W-:Y:S02]  /*0f90*/  VIADD R9, R9, 0x100 ;  /* 0x0000010009097836 */ /* 0x000fe40000000000 */
[----:B------:R-:W-:-:S03]  /*0fa0*/  VIADD R8, R8, 0xffffff00 ;  /* 0xffffff0008087836 */ /* 0x000fc60000000000 */
[----:B------:R-:W-:-:S13]  /*0fb0*/  ISETP.GE.AND P0, PT, R9, R6, PT ;  /* 0x000000060900720c */ /* 0x000fda0003f06270 */
[----:B------:R-:W-:Y:S05]  /*0fc0*/  @!P0 BRA `(.L_x_16792) ;  /* 0xfffffff400d88947 */ /* 0x000fea000383ffff */
.L_x_16767:
[----:B------:R-:W-:Y:S05]  /*0fd0*/  BSYNC.RECONVERGENT B0 ;  /* 0x0000000000007941 */ /* 0x000fea0003800200 */
.L_x_16766:
[----:B------:R-:W-:Y:S05]  /*0fe0*/  BRA `(.L_x_16793) ;  /* 0x0000000c00007947 */ /* 0x000fea0003800000 */
.L_x_16765:
[----:B------:R-:W-:Y:S01]  /*0ff0*/  IMAD.IADD R13, R9, 0x1, R0 ;  /* 0x00000001090d7824 */ /* 0x000fe200078e0200 */
[----:B------:R-:W0:Y:S01]  /*1000*/  LDCU.64 UR10, c[0x0][0x380] ;  /* 0x00007000ff0a77ac */ /* 0x000e220008000a00 */
        /* <DEDUP_REMOVED lines=27> */
[----:B------:R-:W-:Y:S02]  /*11c0*/  IMAD.MOV.U32 R2, RZ, RZ, 0xfbff ;  /* 0x0000fbffff027424 */ /* 0x000fe400078e00ff */
[----:B------:R-:W-:Y:S02]  /*11d0*/  IMAD.MOV.U32 R3, RZ, RZ, 0xfbff ;  /* 0x0000fbffff037424 */ /* 0x000fe400078e00ff */
[----:B------:R-:W-:Y:S01]  /*11e0*/  IMAD.MOV.U32 R35, RZ, RZ, 0xfbff ;  /* 0x0000fbffff237424 */ /* 0x000fe200078e00ff */
[----:B------:R-:W-:Y:S01]  /*11f0*/  PRMT R37, R2, 0x5410, R37 ;  /* 0x0000541002257816 */ /* 0x000fe20000000025 */
[----:B------:R-:W-:Y:S01]  /*1200*/  IMAD.MOV.U32 R25, RZ, RZ, -0x38802000 ;  /* 0xc77fe000ff197424 */ /* 0x000fe200078e00ff */
[----:B------:R-:W-:Y:S01]  /*1210*/  PRMT R36, R3, 0x5410, R36 ;  /* 0x0000541003247816 */ /* 0x000fe20000000024 */
[----:B------:R-:W-:Y:S01]  /*1220*/  IMAD.MOV.U32 R7, RZ, RZ, RZ ;  /* 0x000000ffff077224 */ /* 0x000fe200078e00ff */
[----:B------:R-:W-:Y:S01]  /*1230*/  PRMT R35, R35, 0x5410, R2 ;  /* 0x0000541023237816 */ /* 0x000fe20000000002 */
[----:B------:R-:W-:Y:S01]  /*1240*/  IMAD.MOV.U32 R2, RZ, RZ, -0x1 ;  /* 0xffffffffff027424 */ /* 0x000fe200078e00ff */
[----:B0-----:R-:W-:Y:S01]  /*1250*/  ISETP.NE.U32.AND P0, PT, RZ, UR4, PT ;  /* 0x00000004ff007c0c */ /* 0x001fe2000bf05070 */
[----:B------:R-:W-:Y:S01]  /*1260*/  IMAD.MOV.U32 R31, RZ, RZ, -0x1 ;  /* 0xffffffffff1f7424 */ /* 0x000fe200078e00ff */
[----:B------:R-:W-:Y:S01]  /*1270*/  PRMT R32, R3, 0x7610, R32 ;  /* 0x0000761003207816 */ /* 0x000fe20000000020 */
[----:B------:R-:W-:Y:S01]  /*1280*/  IMAD.MOV.U32 R3, RZ, RZ, -0x1 ;  /* 0xffffffffff037424 */ /* 0x000fe200078e00ff */
[----:B------:R-:W-:Y:S01]  /*1290*/  ISETP.NE.AND.EX P0, PT, RZ, UR5, PT, P0 ;  /* 0x00000005ff007c0c */ /* 0x000fe2000bf05300 */
[----:B------:R-:W-:-:S02]  /*12a0*/  IMAD.MOV.U32 R30, RZ, RZ, -0x1 ;  /* 0xffffffffff1e7424 */ /* 0x000fc400078e00ff */
[----:B------:R-:W-:Y:S02]  /*12b0*/  IMAD.MOV.U32 R29, RZ, RZ, -0x1 ;  /* 0xffffffffff1d7424 */ /* 0x000fe400078e00ff */
[----:B------:R-:W-:Y:S02]  /*12c0*/  IMAD.MOV.U32 R28, RZ, RZ, -0x1 ;  /* 0xffffffffff1c7424 */ /* 0x000fe400078e00ff */
[----:B------:R-:W-:Y:S02]  /*12d0*/  IMAD.MOV.U32 R27, RZ, RZ, -0x1 ;  /* 0xffffffffff1b7424 */ /* 0x000fe400078e00ff */
[----:B------:R-:W-:-:S07]  /*12e0*/  IMAD.MOV.U32 R26, RZ, RZ, -0x1 ;  /* 0xffffffffff1a7424 */ /* 0x000fce00078e00ff */
.L_x_16818:
[----:B------:R-:W0:Y:S01]  /*12f0*/  @P0 LDC.64 R8, c[0x0][0x388] ;  /* 0x0000e200ff080b82 */ /* 0x000e220000000a00 */
[----:B------:R-:W-:Y:S02]  /*1300*/  SHF.R.S32.HI R11, RZ, 0x1f, R13 ;  /* 0x0000001fff0b7819 */ /* 0x000fe4000001140d */
[C---:B------:R-:W-:Y:S02]  /*1310*/  IADD3 R14, P1, PT, R24.reuse, R13, RZ ;  /* 0x0000000d180e7210 */ /* 0x040fe40007f3e0ff */
[----:B------:R-:W-:Y:S02]  /*1320*/  @!P0 PRMT R12, RZ, 0x7610, R12 ;  /* 0x00007610ff0c8816 */ /* 0x000fe4000000000c */
[----:B------:R-:W-:Y:S02]  /*1330*/  LEA.HI.X.SX32 R11, R24, R11, 0x1, P1 ;  /* 0x0000000b180b7211 */ /* 0x000fe400008f0eff */
[----:B------:R-:W-:-:S04]  /*1340*/  LEA R10, P1, R14, UR10, 0x1 ;  /* 0x0000000a0e0a7c11 */ /* 0x000fc8000f8208ff */
[----:B------:R-:W-:-:S06]  /*1350*/  LEA.HI.X R11, R14, UR11, R11, 0x1, P1 ;  /* 0x0000000b0e0b7c11 */ /* 0x000fcc00088f0c0b */
        /* <DEDUP_REMOVED lines=22> */
.L_x_16795:
[----:B------:R-:W-:Y:S01]  /*14c0*/  PRMT R8, R8, 0x5410, R16 ;  /* 0x0000541008087816 */ /* 0x000fe20000000010 */
[----:B------:R-:W-:-:S07]  /*14d0*/  IMAD.MOV.U32 R3, RZ, RZ, R13 ;  /* 0x000000ffff037224 */ /* 0x000fce00078e000d */
.L_x_16796:
[----:B------:R-:W-:Y:S05]  /*14e0*/  BSYNC.RECONVERGENT B0 ;  /* 0x0000000000007941 */ /* 0x000fea0003800200 */
.L_x_16794:
        /* <DEDUP_REMOVED lines=10> */
.L_x_16798:
[----:B------:R-:W-:Y:S01]  /*1590*/  IMAD.MOV.U32 R10, RZ, RZ, R3 ;  /* 0x000000ffff0a7224 */ /* 0x000fe200078e0003 */
[----:B------:R-:W-:Y:S01]  /*15a0*/  PRMT R32, R32, 0x7610, R36 ;  /* 0x0000761020207816 */ /* 0x000fe20000000024 */
[----:B------:R-:W-:Y:S01]  /*15b0*/  IMAD.MOV.U32 R3, RZ, RZ, R2 ;  /* 0x000000ffff037224 */ /* 0x000fe200078e0002 */
[----:B------:R-:W-:-:S07]  /*15c0*/  PRMT R8, R8, 0x7632, R8 ;  /* 0x0000763208087816 */ /* 0x000fce0000000008 */
.L_x_16799:
[----:B------:R-:W-:Y:S05]  /*15d0*/  BSYNC.RECONVERGENT B0 ;  /* 0x0000000000007941 */ /* 0x000fea0003800200 */
.L_x_16797:
        /* <DEDUP_REMOVED lines=11> */
.L_x_16801:
[----:B------:R-:W-:Y:S01]  /*1690*/  PRMT R36, R36, 0x7610, R37 ;  /* 0x0000761024247816 */ /* 0x000fe20000000025 */
[----:B------:R-:W-:Y:S01]  /*16a0*/  IMAD.MOV.U32 R11, RZ, RZ, R10 ;  /* 0x000000ffff0b7224 */ /* 0x000fe200078e000a */
[----:B------:R-:W-:Y:S01]  /*16b0*/  PRMT R9, R8, 0x7610, R9 ;  /* 0x0000761008097816 */ /* 0x000fe20000000009 */
[----:B------:R-:W-:-:S07]  /*16c0*/  IMAD.MOV.U32 R2, RZ, RZ, R31 ;  /* 0x000000ffff027224 */ /* 0x000fce00078e001f */
.L_x_16802:
[----:B------:R-:W-:Y:S05]  /*16d0*/  BSYNC.RECONVERGENT B0 ;  /* 0x0000000000007941 */ /* 0x000fea0003800200 */
.L_x_16800:
        /* <DEDUP_REMOVED lines=11> */
.L_x_16804:
[----:B------:R-:W-:Y:S01]  /*1790*/  PRMT R37, R37, 0x5410, R37 ;  /* 0x0000541025257816 */ /* 0x000fe20000000025 */
[----:B------:R-:W-:Y:S01]  /*17a0*/  IMAD.MOV.U32 R10, RZ, RZ, R11 ;  /* 0x000000ffff0a7224 */ /* 0x000fe200078e000b */
[----:B------:R-:W-:Y:S01]  /*17b0*/  PRMT R8, R8, 0x5410, R9 ;  /* 0x0000541008087816 */ /* 0x000fe20000000009 */
[----:B------:R-:W-:-:S07]  /*17c0*/  IMAD.MOV.U32 R31, RZ, RZ, R30 ;  /* 0x000000ffff1f7224 */ /* 0x000fce00078e001e */
.L_x_16805:
[----:B------:R-:W-:Y:S05]  /*17d0*/  BSYNC.RECONVERGENT B0 ;  /* 0x0000000000007941 */ /* 0x000fea0003800200 */
.L_x_16803:
        /* <DEDUP_REMOVED lines=11> */
.L_x_16807:
[----:B------:R-:W-:Y:S01]  /*1890*/  PRMT R37, R36, 0x7610, R37 ;  /* 0x0000761024257816 */ /* 0x000fe20000000025 */
[----:B------:R-:W-:Y:S01]  /*18a0*/  IMAD.MOV.U32 R9, RZ, RZ, R10 ;  /* 0x000000ffff097224 */ /* 0x000fe200078e000a */
[----:B------:R-:W-:Y:S01]  /*18b0*/  PRMT R8, R8, 0x7632, R8 ;  /* 0x0000763208087816 */ /* 0x000fe20000000008 */
[----:B------:R-:W-:-:S07]  /*18c0*/  IMAD.MOV.U32 R30, RZ, RZ, R29 ;  /* 0x000000ffff1e7224 */ /* 0x000fce00078e001d */
.L_x_16808:
[----:B------:R-:W-:Y:S05]  /*18d0*/  BSYNC.RECONVERGENT B0 ;  /* 0x0000000000007941 */ /* 0x000fea0003800200 */
.L_x_16806:
        /* <DEDUP_REMOVED lines=11> */
.L_x_16810:
[----:B------:R-:W-:Y:S01]  /*1990*/  PRMT R36, R35, 0x7610, R36 ;  /* 0x0000761023247816 */ /* 0x000fe20000000024 */
[----:B------:R-:W-:Y:S01]  /*19a0*/  IMAD.MOV.U32 R12, RZ, RZ, R9 ;  /* 0x000000ffff0c7224 */ /* 0x000fe200078e0009 */
[----:B------:R-:W-:Y:S01]  /*19b0*/  PRMT R10, R8, 0x7610, R10 ;  /* 0x00007610080a7816 */ /* 0x000fe2000000000a */
[----:B------:R-:W-:-:S07]  /*19c0*/  IMAD.MOV.U32 R29, RZ, RZ, R28 ;  /* 0x000000ffff1d7224 */ /* 0x000fce00078e001c */
.L_x_16811:
[----:B------:R-:W-:Y:S05]  /*19d0*/  BSYNC.RECONVERGENT B0 ;  /* 0x0000000000007941 */ /* 0x000fea0003800200 */
.L_x_16809:
        /* <DEDUP_REMOVED lines=11> */
.L_x_16813:
[----:B------:R-:W-:Y:S01]  /*1a90*/  PRMT R35, R35, 0x7632, R35 ;  /* 0x0000763223237816 */ /* 0x000fe20000000023 */
[----:B------:R-:W-:Y:S01]  /*1aa0*/  IMAD.MOV.U32 R9, RZ, RZ, R12 ;  /* 0x000000ffff097224 */ /* 0x000fe200078e000c */
[----:B------:R-:W-:Y:S01]  /*1ab0*/  PRMT R8, R8, 0x5410, R10 ;  /* 0x0000541008087816 */ /* 0x000fe2000000000a */
[----:B------:R-:W-:-:S07]  /*1ac0*/  IMAD.MOV.U32 R28, RZ, RZ, R27 ;  /* 0x000000ffff1c7224 */ /* 0x000fce00078e001b */
.L_x_16814:
[----:B------:R-:W-:Y:S05]  /*1ad0*/  BSYNC.RECONVERGENT B0 ;  /* 0x0000000000007941 */ /* 0x000fea0003800200 */
.L_x_16812:
        /* <DEDUP_REMOVED lines=9> */
.L_x_16816:
[----:B------:R-:W-:Y:S01]  /*1b70*/  PRMT R35, R35, 0x5410, R32 ;  /* 0x0000541023237816 */ /* 0x000fe20000000020 */
[----:B------:R-:W-:Y:S01]  /*1b80*/  IMAD.MOV.U32 R27, RZ, RZ, R26 ;  /* 0x000000ffff1b7224 */ /* 0x000fe200078e001a */
[----:B------:R-:W-:Y:S01]  /*1b90*/  PRMT R32, R8, 0x7632, R32 ;  /* 0x0000763208207816 */ /* 0x000fe20000000020 */
[----:B------:R-:W-:-:S07]  /*1ba0*/  IMAD.MOV.U32 R26, RZ, RZ, R9 ;  /* 0x000000ffff1a7224 */ /* 0x000fce00078e0009 */
.L_x_16817:
[----:B------:R-:W-:Y:S05]  /*1bb0*/  BSYNC.RECONVERGENT B0 ;  /* 0x0000000000007941 */ /* 0x000fea0003800200 */
.L_x_16815:
[----:B------:R-:W-:-:S05]  /*1bc0*/  VIADD R13, R13, 0x100 ;  /* 0x000001000d0d7836 */ /* 0x000fca0000000000 */
[----:B------:R-:W-:-:S13]  /*1bd0*/  ISETP.GE.AND P1, PT, R13, R6, PT ;  /* 0x000000060d00720c */ /* 0x000fda0003f26270 */
[----:B------:R-:W-:Y:S05]  /*1be0*/  @!P1 BRA `(.L_x_16818) ;  /* 0xfffffff400c09947 */ /* 0x000fea000383ffff */
.L_x_16793:
[----:B------:R-:W-:Y:S05]  /*1bf0*/  BSYNC.RECONVERGENT B1 ;  /* 0x0000000000017941 */ /* 0x000fea0003800200 */
.L_x_16764:
[----:B------:R-:W0:Y:S01]  /*1c00*/  S2R R8, SR_LANEID ;  /* 0x0000000000087919 */ /* 0x000e220000000000 */
[----:B------:R-:W-:Y:S01]  /*1c10*/  PRMT R9, R32, 0x7610, R35 ;  /* 0x0000761020097816 */ /* 0x000fe20000000023 */
[----:B------:R-:W-:Y:S01]  /*1c20*/  BSSY.RECONVERGENT B0, `(.L_x_16819) ;  /* 0x000035d000007945 */ /* 0x000fe20003800200 */
[----:B------:R-:W-:Y:S01]  /*1c30*/  PRMT R11, R35, 0x5410, R36 ;  /* 0x00005410230b7816 */ /* 0x000fe20000000024 */
[----:B------:R1:W2:Y:S01]  /*1c40*/  SHFL.DOWN PT, R19, R25, 0x1, 0x1f ;  /* 0x08201f0019137f89 */ /* 0x0002a200000e0000 */
[----:B------:R-:W-:-:S03]  /*1c50*/  PRMT R15, R36, 0x7632, R32 ;  /* 0x00007632240f7816 */ /* 0x000fc60000000020 */
        /* <DEDUP_REMOVED lines=9> */
[----:B------:R0:W0:Y:S04]  /*1cf0*/  SHFL.DOWN PT, R34, R3, 0x1, 0x1f ;  /* 0x08201f0003227f89 */ /* 0x00002800000e0000 */
[----:B------:R-:W0:Y:S04]  /*1d00*/  SHFL.DOWN PT, R9, R9, 0x1, 0x1f ;  /* 0x08201f0009097f89 */ /* 0x000e2800000e0000 */
[----:B------:R-:W0:Y:S04]  /*1d10*/  SHFL.DOWN PT, R11, R11, 0x1, 0x1f ;  /* 0x08201f000b0b7f89 */ /* 0x000e2800000e0000 */
        /* <DEDUP_REMOVED lines=28> */
.L_x_16822:
[----:B------:R-:W-:Y:S01]  /*1ee0*/  IMAD.MOV.U32 R6, RZ, RZ, R3 ;  /* 0x000000ffff067224 */ /* 0x000fe200078e0003 */
[C---:B------:R-:W-:Y:S01]  /*1ef0*/  PRMT R10, R32.reuse, 0x7632, R10 ;  /* 0x00007632200a7816 */ /* 0x040fe2000000000a */
[----:B------:R-:W-:Y:S01]  /*1f00*/  IMAD.MOV.U32 R3, RZ, RZ, R2 ;  /* 0x000000ffff037224 */ /* 0x000fe200078e0002 */
[----:B------:R-:W-:-:S07]  /*1f10*/  PRMT R32, R32, 0x7610, R36 ;  /* 0x0000761020207816 */ /* 0x000fce0000000024 */
.L_x_16823:
[----:B------:R-:W-:Y:S05]  /*1f20*/  BSYNC.RECONVERGENT B1 ;  /* 0x0000000000017941 */ /* 0x000fea0003800200 */
.L_x_16821:
        /* <DEDUP_REMOVED lines=9> */
.L_x_16825:
[----:B------:R-:W-:Y:S01]  /*1fc0*/  IMAD.MOV.U32 R19, RZ, RZ, R6 ;  /* 0x000000ffff137224 */ /* 0x000fe200078e0006 */
[----:B------:R-:W-:Y:S01]  /*1fd0*/  PRMT R2, R10, 0x7610, R2 ;  /* 0x000076100a027816 */ /* 0x000fe20000000002 */
[----:B------:R-:W-:Y:S01]  /*1fe0*/  IMAD.MOV.U32 R6, RZ, RZ, R31 ;  /* 0x000000ffff067224 */ /* 0x000fe200078e001f */
[----:B------:R-:W-:-:S07]  /*1ff0*/  PRMT R10, R37, 0x7632, R10 ;  /* 0x00007632250a7816 */ /* 0x000fce000000000a */
.L_x_16826:
[----:B------:R-:W-:Y:S05]  /*2000*/  BSYNC.RECONVERGENT B1 ;  /* 0x0000000000017941 */ /* 0x000fea0003800200 */
.L_x_16824:
        /* <DEDUP_REMOVED lines=9> */
.L_x_16828:
[----:B------:R-:W-:Y:S01]  /*20a0*/  IMAD.MOV.U32 R21, RZ, RZ, R19 ;  /* 0x000000ffff157224 */ /* 0x000fe200078e0013 */
[----:B------:R-:W-:Y:S01]  /*20b0*/  PRMT R2, R37, 0x5410, R2 ;  /* 0x0000541025027816 */ /* 0x000fe20000000002 */
[----:B------:R-:W-:-:S07]  /*20c0*/  IMAD.MOV.U32 R19, RZ, RZ, R30 ;  /* 0x000000ffff137224 */ /* 0x000fce00078e001e */
.L_x_16829:
[----:B------:R-:W-:Y:S05]  /*20d0*/  BSYNC.RECONVERGENT B1 ;  /* 0x0000000000017941 */ /* 0x000fea0003800200 */
.L_x_16827:
        /* <DEDUP_REMOVED lines=9> */
.L_x_16831:
[----:B------:R-:W-:Y:S01]  /*2170*/  IMAD.MOV.U32 R23, RZ, RZ, R21 ;  /* 0x000000ffff177224 */ /* 0x000fe200078e0015 */
[C---:B------:R-:W-:Y:S01]  /*2180*/  PRMT R25, R2.reuse, 0x7632, R25 ;  /* 0x0000763202197816 */ /* 0x040fe20000000019 */
[----:B------:R-:W-:Y:S01]  /*2190*/  IMAD.MOV.U32 R21, RZ, RZ, R29 ;  /* 0x000000ffff157224 */ /* 0x000fe200078e001d */
[----:B------:R-:W-:-:S07]  /*21a0*/  PRMT R2, R2, 0x5410, R36 ;  /* 0x0000541002027816 */ /* 0x000fce0000000024 */
.L_x_16832:
[----:B------:R-:W-:Y:S05]  /*21b0*/  BSYNC.RECONVERGENT B1 ;  /* 0x0000000000017941 */ /* 0x000fea0003800200 */
.L_x_16830:
        /* <DEDUP_REMOVED lines=9> */
.L_x_16834:
[----:B------:R-:W-:Y:S01]  /*2250*/  IMAD.MOV.U32 R30, RZ, RZ, R23 ;  /* 0x000000ffff1e7224 */ /* 0x000fe200078e0017 */
[----:B------:R-:W-:Y:S01]  /*2260*/  PRMT R29, R25, 0x7610, R29 ;  /* 0x00007610191d7816 */ /* 0x000fe2000000001d */
[----:B------:R-:W-:Y:S01]  /*2270*/  IMAD.MOV.U32 R23, RZ, RZ, R28 ;  /* 0x000000ffff177224 */ /* 0x000fe200078e001c */
[----:B------:R-:W-:-:S07]  /*2280*/  PRMT R25, R35, 0x7610, R25 ;  /* 0x0000761023197816 */ /* 0x000fce0000000019 */
.L_x_16835:
[----:B------:R-:W-:Y:S05]  /*2290*/  BSYNC.RECONVERGENT B1 ;  /* 0x0000000000017941 */ /* 0x000fea0003800200 */
.L_x_16833:
        /* <DEDUP_REMOVED lines=9> */
.L_x_16837:
[----:B------:R-:W-:Y:S01]  /*2330*/  IMAD.MOV.U32 R31, RZ, RZ, R30 ;  /* 0x000000ffff1f7224 */ /* 0x000fe200078e001e */
[----:B------:R-:W-:Y:S01]  /*2340*/  PRMT R10, R10, 0x5410, R29 ;  /* 0x000054100a0a7816 */ /* 0x000fe2000000001d */
[----:B------:R-:W-:Y:S01]  /*2350*/  IMAD.MOV.U32 R30, RZ, RZ, R27 ;  /* 0x000000ffff1e7224 */ /* 0x000fe200078e001b */
[----:B------:R-:W-:-:S07]  /*2360*/  PRMT R29, R35, 0x7632, R29 ;  /* 0x00007632231d7816 */ /* 0x000fce000000001d */
.L_x_16838:
[----:B------:R-:W-:Y:S05]  /*2370*/  BSYNC.RECONVERGENT B1 ;  /* 0x0000000000017941 */ /* 0x000fea0003800200 */
.L_x_16836:
        /* <DEDUP_REMOVED lines=9> */
.L_x_16840:
[----:B------:R-:W-:Y:S01]  /*2410*/  IMAD.MOV.U32 R27, RZ, RZ, R31 ;  /* 0x000000ffff1b7224 */ /* 0x000fe200078e001f */
[----:B------:R-:W-:Y:S01]  /*2420*/  PRMT R25, R25, 0x7610, R10 ;  /* 0x0000761019197816 */ /* 0x000fe2000000000a */
[----:B------:R-:W-:Y:S01]  /*2430*/  IMAD.MOV.U32 R31, RZ, RZ, R26 ;  /* 0x000000ffff1f7224 */ /* 0x000fe200078e001a */
[----:B------:R-:W-:-:S07]  /*2440*/  PRMT R10, R10, 0x5410, R32 ;  /* 0x000054100a0a7816 */ /* 0x000fce0000000020 */
.L_x_16841:
[----:B------:R-:W-:Y:S05]  /*2450*/  BSYNC.RECONVERGENT B1 ;  /* 0x0000000000017941 */ /* 0x000fea0003800200 */
.L_x_16839:
        /* <DEDUP_REMOVED lines=16> */
.L_x_16843:
[----:B------:R-:W-:Y:S01]  /*2560*/  IMAD.MOV.U32 R12, RZ, RZ, R3 ;  /* 0x000000ffff0c7224 */ /* 0x000fe200078e0003 */
[----:B------:R-:W-:Y:S01]  /*2570*/  PRMT R9, R9, 0x7610, R32 ;  /* 0x0000761009097816 */ /* 0x000fe20000000020 */
[----:B------:R-:W-:Y:S01]  /*2580*/  IMAD.MOV.U32 R3, RZ, RZ, R6 ;  /* 0x000000ffff037224 */ /* 0x000fe200078e0006 */
[----:B------:R-:W-:-:S07]  /*2590*/  PRMT R32, R32, 0x5410, R10 ;  /* 0x0000541020207816 */ /* 0x000fce000000000a */
.L_x_16844:
[----:B------:R-:W-:Y:S05]  /*25a0*/  BSYNC.RECONVERGENT B1 ;  /* 0x0000000000017941 */ /* 0x000fea0003800200 */
.L_x_16842:
        /* <DEDUP_REMOVED lines=9> */
.L_x_16846:
[----:B------:R-:W-:Y:S01]  /*2640*/  IMAD.MOV.U32 R6, RZ, RZ, R12 ;  /* 0x000000ffff067224 */ /* 0x000fe200078e000c */
[----:B------:R-:W-:Y:S01]  /*2650*/  PRMT R26, R26, 0x7610, R9 ;  /* 0x000076101a1a7816 */ /* 0x000fe20000000009 */
[----:B------:R-:W-:Y:S01]  /*2660*/  IMAD.MOV.U32 R12, RZ, RZ, R19 ;  /* 0x000000ffff0c7224 */ /* 0x000fe200078e0013 */
[----:B------:R-:W-:-:S07]  /*2670*/  PRMT R9, R9, 0x5410, R2 ;  /* 0x0000541009097816 */ /* 0x000fce0000000002 */
.L_x_16847:
[----:B------:R-:W-:Y:S05]  /*2680*/  BSYNC.RECONVERGENT B1 ;  /* 0x0000000000017941 */ /* 0x000fea0003800200 */
.L_x_16845:
        /* <DEDUP_REMOVED lines=9> */
.L_x_16849:
[C---:B------:R-:W-:Y:S01]  /*2720*/  PRMT R2, R26.reuse, 0x7632, R2 ;  /* 0x000076321a027816 */ /* 0x040fe20000000002 */
[----:B------:R-:W-:Y:S02]  /*2730*/  IMAD.MOV.U32 R28, RZ, RZ, R6 ;  /* 0x000000ffff1c7224 */ /* 0x000fe400078e0006 */
[----:B------:R-:W-:Y:S01]  /*2740*/  IMAD.MOV.U32 R6, RZ, RZ, R21 ;  /* 0x000000ffff067224 */ /* 0x000fe200078e0015 */
[----:B------:R-:W-:-:S07]  /*2750*/  PRMT R26, R26, 0x7610, R2 ;  /* 0x000076101a1a7816 */ /* 0x000fce0000000002 */
.L_x_16850:
[----:B------:R-:W-:Y:S05]  /*2760*/  BSYNC.RECONVERGENT B1 ;  /* 0x0000000000017941 */ /* 0x000fea0003800200 */
.L_x_16848:
        /* <DEDUP_REMOVED lines=9> */
.L_x_16852:
[----:B------:R-:W-:Y:S01]  /*2800*/  IMAD.MOV.U32 R19, RZ, RZ, R28 ;  /* 0x000000ffff137224 */ /* 0x000fe200078e001c */
[----:B------:R-:W-:Y:S01]  /*2810*/  PRMT R9, R2, 0x7610, R9 ;  /* 0x0000761002097816 */ /* 0x000fe20000000009 */
[----:B------:R-:W-:Y:S01]  /*2820*/  IMAD.MOV.U32 R28, RZ, RZ, R23 ;  /* 0x000000ffff1c7224 */ /* 0x000fe200078e0017 */
[----:B------:R-:W-:-:S07]  /*2830*/  PRMT R2, R25, 0x7610, R2 ;  /* 0x0000761019027816 */ /* 0x000fce0000000002 */
.L_x_16853:
[----:B------:R-:W-:Y:S05]  /*2840*/  BSYNC.RECONVERGENT B1 ;  /* 0x0000000000017941 */ /* 0x000fea0003800200 */
.L_x_16851:
        /* <DEDUP_REMOVED lines=9> */
.L_x_16855:
[----:B------:R-:W-:Y:S01]  /*28e0*/  IMAD.MOV.U32 R36, RZ, RZ, R19 ;  /* 0x000000ffff247224 */ /* 0x000fe200078e0013 */
[--C-:B------:R-:W-:Y:S01]  /*28f0*/  PRMT R2, R2, 0x5410, R9.reuse ;  /* 0x0000541002027816 */ /* 0x100fe20000000009 */
[----:B------:R-:W-:Y:S01]  /*2900*/  IMAD.MOV.U32 R19, RZ, RZ, R30 ;  /* 0x000000ffff137224 */ /* 0x000fe200078e001e */
[----:B------:R-:W-:-:S07]  /*2910*/  PRMT R9, R29, 0x7610, R9 ;  /* 0x000076101d097816 */ /* 0x000fce0000000009 */
.L_x_16856:
[----:B------:R-:W-:Y:S05]  /*2920*/  BSYNC.RECONVERGENT B1 ;  /* 0x0000000000017941 */ /* 0x000fea0003800200 */
.L_x_16854:
        /* <DEDUP_REMOVED lines=9> */
.L_x_16858:
[C---:B------:R-:W-:Y:S01]  /*29c0*/  PRMT R10, R2.reuse, 0x7632, R10 ;  /* 0x00007632020a7816 */ /* 0x040fe2000000000a */
[----:B------:R-:W-:Y:S02]  /*29d0*/  IMAD.MOV.U32 R30, RZ, RZ, R36 ;  /* 0x000000ffff1e7224 */ /* 0x000fe400078e0024 */
[----:B------:R-:W-:Y:S01]  /*29e0*/  IMAD.MOV.U32 R36, RZ, RZ, R31 ;  /* 0x000000ffff247224 */ /* 0x000fe200078e001f */
[----:B------:R-:W-:-:S07]  /*29f0*/  PRMT R2, R2, 0x7610, R10 ;  /* 0x0000761002027816 */ /* 0x000fce000000000a */
.L_x_16859:
[----:B------:R-:W-:Y:S05]  /*2a00*/  BSYNC.RECONVERGENT B1 ;  /* 0x0000000000017941 */ /* 0x000fea0003800200 */
.L_x_16857:
        /* <DEDUP_REMOVED lines=9> */
.L_x_16861:
[----:B------:R-:W-:Y:S01]  /*2aa0*/  IMAD.MOV.U32 R21, RZ, RZ, R30 ;  /* 0x000000ffff157224 */ /* 0x000fe200078e001e */
[----:B------:R-:W-:Y:S01]  /*2ab0*/  PRMT R10, R25, 0x5432, R10 ;  /* 0x00005432190a7816 */ /* 0x000fe2000000000a */
[----:B------:R-:W-:-:S07]  /*2ac0*/  IMAD.MOV.U32 R30, RZ, RZ, R27 ;  /* 0x000000ffff1e7224 */ /* 0x000fce00078e001b */
.L_x_16862:
[----:B------:R-:W-:Y:S05]  /*2ad0*/  BSYNC.RECONVERGENT B1 ;  /* 0x0000000000017941 */ /* 0x000fea0003800200 */
.L_x_16860:
        /* <DEDUP_REMOVED lines=16> */
.L_x_16864:
[----:B------:R-:W-:Y:S01]  /*2be0*/  IMAD.MOV.U32 R14, RZ, RZ, R3 ;  /* 0x000000ffff0e7224 */ /* 0x000fe200078e0003 */
[----:B------:R-:W-:Y:S01]  /*2bf0*/  PRMT R23, R23, 0x7610, R32 ;  /* 0x0000761017177816 */ /* 0x000fe20000000020 */
[----:B------:R-:W-:Y:S01]  /*2c00*/  IMAD.MOV.U32 R3, RZ, RZ, R12 ;  /* 0x000000ffff037224 */ /* 0x000fe200078e000c */
[----:B------:R-:W-:-:S07]  /*2c10*/  PRMT R32, R32, 0x7610, R9 ;  /* 0x0000761020207816 */ /* 0x000fce0000000009 */
.L_x_16865:
[----:B------:R-:W-:Y:S05]  /*2c20*/  BSYNC.RECONVERGENT B1 ;  /* 0x0000000000017941 */ /* 0x000fea0003800200 */
.L_x_16863:
        /* <DEDUP_REMOVED lines=9> */
.L_x_16867:
[----:B------:R-:W-:Y:S01]  /*2cc0*/  IMAD.MOV.U32 R25, RZ, RZ, R14 ;  /* 0x000000ffff197224 */ /* 0x000fe200078e000e */
[----:B------:R-:W-:Y:S01]  /*2cd0*/  PRMT R9, R9, 0x7610, R23 ;  /* 0x0000761009097816 */ /* 0x000fe20000000017 */
[----:B------:R-:W-:Y:S01]  /*2ce0*/  IMAD.MOV.U32 R14, RZ, RZ, R6 ;  /* 0x000000ffff0e7224 */ /* 0x000fe200078e0006 */
[----:B------:R-:W-:-:S07]  /*2cf0*/  PRMT R23, R23, 0x7610, R26 ;  /* 0x0000761017177816 */ /* 0x000fce000000001a */
.L_x_16868:
[----:B------:R-:W-:Y:S05]  /*2d00*/  BSYNC.RECONVERGENT B1 ;  /* 0x0000000000017941 */ /* 0x000fea0003800200 */
.L_x_16866:
        /* <DEDUP_REMOVED lines=9> */
.L_x_16870:
[----:B------:R-:W-:Y:S01]  /*2da0*/  IMAD.MOV.U32 R6, RZ, RZ, R25 ;  /* 0x000000ffff067224 */ /* 0x000fe200078e0019 */
[C---:B------:R-:W-:Y:S01]  /*2db0*/  PRMT R12, R9.reuse, 0x7632, R12 ;  /* 0x00007632090c7816 */ /* 0x040fe2000000000c */
[----:B------:R-:W-:Y:S01]  /*2dc0*/  IMAD.MOV.U32 R25, RZ, RZ, R28 ;  /* 0x000000ffff197224 */ /* 0x000fe200078e001c */
[----:B------:R-:W-:-:S07]  /*2dd0*/  PRMT R9, R9, 0x5410, R2 ;  /* 0x0000541009097816 */ /* 0x000fce0000000002 */
.L_x_16871:
[----:B------:R-:W-:Y:S05]  /*2de0*/  BSYNC.RECONVERGENT B1 ;  /* 0x0000000000017941 */ /* 0x000fea0003800200 */
.L_x_16869:
        /* <DEDUP_REMOVED lines=9> */
.L_x_16873:
[----:B------:R-:W-:Y:S01]  /*2e80*/  IMAD.MOV.U32 R27, RZ, RZ, R6 ;  /* 0x000000ffff1b7224 */ /* 0x000fe200078e0006 */
[----:B------:R-:W-:Y:S01]  /*2e90*/  PRMT R12, R9, 0x5410, R12 ;  /* 0x00005410090c7816 */ /* 0x000fe2000000000c */
[----:B------:R-:W-:-:S07]  /*2ea0*/  IMAD.MOV.U32 R6, RZ, RZ, R19 ;  /* 0x000000ffff067224 */ /* 0x000fce00078e0013 */
.L_x_16874:
[----:B------:R-:W-:Y:S05]  /*2eb0*/  BSYNC.RECONVERGENT B1 ;  /* 0x0000000000017941 */ /* 0x000fea0003800200 */
.L_x_16872:
        /* <DEDUP_REMOVED lines=9> */
.L_x_16876:
[----:B------:R-:W-:Y:S01]  /*2f50*/  IMAD.MOV.U32 R19, RZ, RZ, R27 ;  /* 0x000000ffff137224 */ /* 0x000fe200078e001b */
[----:B------:R-:W-:Y:S01]  /*2f60*/  PRMT R26, R26, 0x7610, R12 ;  /* 0x000076101a1a7816 */ /* 0x000fe2000000000c */
[----:B------:R-:W-:Y:S01]  /*2f70*/  IMAD.MOV.U32 R27, RZ, RZ, R36 ;  /* 0x000000ffff1b7224 */ /* 0x000fe200078e0024 */
[----:B------:R-:W-:-:S07]  /*2f80*/  PRMT R12, R12, 0x7610, R2 ;  /* 0x000076100c0c7816 */ /* 0x000fce0000000002 */
.L_x_16877:
[----:B------:R-:W-:Y:S05]  /*2f90*/  BSYNC.RECONVERGENT B1 ;  /* 0x0000000000017941 */ /* 0x000fea0003800200 */
.L_x_16875:
        /* <DEDUP_REMOVED lines=9> */
.L_x_16879:
[----:B------:R-:W-:Y:S01]  /*3030*/  IMAD.MOV.U32 R2, RZ, RZ, R19 ;  /* 0x000000ffff027224 */ /* 0x000fe200078e0013 */
[----:B------:R-:W-:Y:S01]  /*3040*/  PRMT R28, R28, 0x7610, R26 ;  /* 0x000076101c1c7816 */ /* 0x000fe2000000001a */
[----:B------:R-:W-:Y:S01]  /*3050*/  IMAD.MOV.U32 R19, RZ, RZ, R30 ;  /* 0x000000ffff137224 */ /* 0x000fe200078e001e */
[----:B------:R-:W-:-:S07]  /*3060*/  PRMT R26, R26, 0x5410, R10 ;  /* 0x000054101a1a7816 */ /* 0x000fce000000000a */
.L_x_16880:
[----:B------:R-:W-:Y:S05]  /*3070*/  BSYNC.RECONVERGENT B1 ;  /* 0x0000000000017941 */ /* 0x000fea0003800200 */
.L_x_16878:
        /* <DEDUP_REMOVED lines=9> */
.L_x_16882:
[----:B------:R-:W-:Y:S01]  /*3110*/  IMAD.MOV.U32 R29, RZ, RZ, R2 ;  /* 0x000000ffff1d7224 */ /* 0x000fe200078e0002 */
[C---:B------:R-:W-:Y:S01]  /*3120*/  PRMT R9, R28.reuse, 0x7632, R9 ;  /* 0x000076321c097816 */ /* 0x040fe20000000009 */
[----:B------:R-:W-:Y:S01]  /*3130*/  IMAD.MOV.U32 R2, RZ, RZ, R21 ;  /* 0x000000ffff027224 */ /* 0x000fe200078e0015 */
[----:B------:R-:W-:-:S07]  /*3140*/  PRMT R28, R28, 0x7610, R10 ;  /* 0x000076101c1c7816 */ /* 0x000fce000000000a */
.L_x_16883:
[----:B------:R-:W-:Y:S05]  /*3150*/  BSYNC.RECONVERGENT B1 ;  /* 0x0000000000017941 */ /* 0x000fea0003800200 */
.L_x_16881:
        /* <DEDUP_REMOVED lines=16> */
.L_x_16885:
[----:B------:R-:W-:Y:S01]  /*3260*/  IMAD.MOV.U32 R10, RZ, RZ, R3 ;  /* 0x000000ffff0a7224 */ /* 0x000fe200078e0003 */
[C---:B------:R-:W-:Y:S01]  /*3270*/  PRMT R16, R32.reuse, 0x7632, R16 ;  /* 0x0000763220107816 */ /* 0x040fe20000000010 */
[----:B------:R-:W-:Y:S01]  /*3280*/  IMAD.MOV.U32 R3, RZ, RZ, R14 ;  /* 0x000000ffff037224 */ /* 0x000fe200078e000e */
[----:B------:R-:W-:-:S07]  /*3290*/  PRMT R32, R32, 0x7610, R23 ;  /* 0x0000761020207816 */ /* 0x000fce0000000017 */
.L_x_16886:
[----:B------:R-:W-:Y:S05]  /*32a0*/  BSYNC.RECONVERGENT B1 ;  /* 0x0000000000017941 */ /* 0x000fea0003800200 */
.L_x_16884:
        /* <DEDUP_REMOVED lines=9> */
.L_x_16888:
[----:B------:R-:W-:Y:S01]  /*3340*/  IMAD.MOV.U32 R11, RZ, RZ, R10 ;  /* 0x000000ffff0b7224 */ /* 0x000fe200078e000a */
[--C-:B------:R-:W-:Y:S01]  /*3350*/  PRMT R14, R14, 0x5410, R16.reuse ;  /* 0x000054100e0e7816 */ /* 0x100fe20000000010 */
[----:B------:R-:W-:Y:S01]  /*3360*/  IMAD.MOV.U32 R10, RZ, RZ, R25 ;  /* 0x000000ffff0a7224 */ /* 0x000fe200078e0019 */
[----:B------:R-:W-:-:S07]  /*3370*/  PRMT R16, R9, 0x7632, R16 ;  /* 0x0000763209107816 */ /* 0x000fce0000000010 */
.L_x_16889:
[----:B------:R-:W-:Y:S05]  /*3380*/  BSYNC.RECONVERGENT B1 ;  /* 0x0000000000017941 */ /* 0x000fea0003800200 */
.L_x_16887:
        /* <DEDUP_REMOVED lines=9> */
.L_x_16891:
[----:B------:R-:W-:Y:S01]  /*3420*/  IMAD.MOV.U32 R30, RZ, RZ, R11 ;  /* 0x000000ffff1e7224 */ /* 0x000fe200078e000b */
[----:B------:R-:W-:Y:S01]  /*3430*/  PRMT R9, R9, 0x7610, R14 ;  /* 0x0000761009097816 */ /* 0x000fe2000000000e */
[----:B------:R-:W-:Y:S01]  /*3440*/  IMAD.MOV.U32 R11, RZ, RZ, R6 ;  /* 0x000000ffff0b7224 */ /* 0x000fe200078e0006 */
[----:B------:R-:W-:-:S07]  /*3450*/  PRMT R14, R14, 0x5410, R12 ;  /* 0x000054100e0e7816 */ /* 0x000fce000000000c */
.L_x_16892:
[----:B------:R-:W-:Y:S05]  /*3460*/  BSYNC.RECONVERGENT B1 ;  /* 0x0000000000017941 */ /* 0x000fea0003800200 */
.L_x_16890:
        /* <DEDUP_REMOVED lines=9> */
.L_x_16894:
[----:B------:R-:W-:Y:S01]  /*3500*/  IMAD.MOV.U32 R6, RZ, RZ, R30 ;  /* 0x000000ffff067224 */ /* 0x000fe200078e001e */
[----:B------:R-:W-:Y:S01]  /*3510*/  PRMT R16, R16, 0x7610, R9 ;  /* 0x0000761010107816 */ /* 0x000fe20000000009 */
[----:B------:R-:W-:Y:S01]  /*3520*/  IMAD.MOV.U32 R30, RZ, RZ, R27 ;  /* 0x000000ffff1e7224 */ /* 0x000fe200078e001b */
[----:B------:R-:W-:-:S07]  /*3530*/  PRMT R9, R9, 0x7610, R12 ;  /* 0x0000761009097816 */ /* 0x000fce000000000c */
.L_x_16895:
[----:B------:R-:W-:Y:S05]  /*3540*/  BSYNC.RECONVERGENT B1 ;  /* 0x0000000000017941 */ /* 0x000fea0003800200 */
.L_x_16893:
        /* <DEDUP_REMOVED lines=9> */
.L_x_16897:
[----:B------:R-:W-:Y:S01]  /*35e0*/  IMAD.MOV.U32 R21, RZ, RZ, R6 ;  /* 0x000000ffff157224 */ /* 0x000fe200078e0006 */
[----:B------:R-:W-:Y:S01]  /*35f0*/  PRMT R12, R12, 0x7610, R16 ;  /* 0x000076100c0c7816 */ /* 0x000fe20000000010 */
[----:B------:R-:W-:Y:S01]  /*3600*/  IMAD.MOV.U32 R6, RZ, RZ, R19 ;  /* 0x000000ffff067224 */ /* 0x000fe200078e0013 */
[----:B------:R-:W-:-:S07]  /*3610*/  PRMT R16, R16, 0x7610, R26 ;  /* 0x0000761010107816 */ /* 0x000fce000000001a */
.L_x_16898:
[----:B------:R-:W-:Y:S05]  /*3620*/  BSYNC.RECONVERGENT B1 ;  /* 0x0000000000017941 */ /* 0x000fea0003800200 */
.L_x_16896:
        /* <DEDUP_REMOVED lines=9> */
.L_x_16900:
[----:B------:R-:W-:Y:S01]  /*36c0*/  IMAD.MOV.U32 R26, RZ, RZ, R21 ;  /* 0x000000ffff1a7224 */ /* 0x000fe200078e0015 */
[----:B------:R-:W-:Y:S01]  /*36d0*/  PRMT R12, R12, 0x7632, R28 ;  /* 0x000076320c0c7816 */ /* 0x000fe2000000001c */
[----:B------:R-:W-:-:S07]  /*36e0*/  IMAD.MOV.U32 R21, RZ, RZ, R2 ;  /* 0x000000ffff157224 */ /* 0x000fce00078e0002 */
.L_x_16901:
[----:B------:R-:W-:Y:S05]  /*36f0*/  BSYNC.RECONVERGENT B1 ;  /* 0x0000000000017941 */ /* 0x000fea0003800200 */
.L_x_16899:
        /* <DEDUP_REMOVED lines=9> */
.L_x_16903:
[----:B------:R-:W-:Y:S01]  /*3790*/  IMAD.MOV.U32 R2, RZ, RZ, R26 ;  /* 0x000000ffff027224 */ /* 0x000fe200078e001a */
[----:B------:R-:W-:Y:S01]  /*37a0*/  PRMT R14, R12, 0x7610, R14 ;  /* 0x000076100c0e7816 */ /* 0x000fe2000000000e */
[----:B------:R-:W-:Y:S01]  /*37b0*/  IMAD.MOV.U32 R26, RZ, RZ, R29 ;  /* 0x000000ffff1a7224 */ /* 0x000fe200078e001d */
[----:B------:R-:W-:-:S07]  /*37c0*/  PRMT R12, R9, 0x7610, R12 ;  /* 0x00007610090c7816 */ /* 0x000fce000000000c */
.L_x_16904:
[----:B------:R-:W-:Y:S05]  /*37d0*/  BSYNC.RECONVERGENT B1 ;  /* 0x0000000000017941 */ /* 0x000fea0003800200 */
.L_x_16902:
        /* <DEDUP_REMOVED lines=16> */
.L_x_16906:
[----:B------:R-:W-:Y:S01]  /*38e0*/  IMAD.MOV.U32 R18, RZ, RZ, R3 ;  /* 0x000000ffff127224 */ /* 0x000fe200078e0003 */
[----:B------:R-:W-:Y:S01]  /*38f0*/  PRMT R19, R19, 0x7610, R32 ;  /* 0x0000761013137816 */ /* 0x000fe20000000020 */
[----:B------:R-:W-:Y:S01]  /*3900*/  IMAD.MOV.U32 R3, RZ, RZ, R10 ;  /* 0x000000ffff037224 */ /* 0x000fe200078e000a */
[----:B------:R-:W-:-:S07]  /*3910*/  PRMT R32, R32, 0x5410, R16 ;  /* 0x0000541020207816 */ /* 0x000fce0000000010 */
.L_x_16907:
[----:B------:R-:W-:Y:S05]  /*3920*/  BSYNC.RECONVERGENT B1 ;  /* 0x0000000000017941 */ /* 0x000fea0003800200 */
.L_x_16905:
        /* <DEDUP_REMOVED lines=9> */
.L_x_16909:
[----:B------:R-:W-:Y:S01]  /*39c0*/  IMAD.MOV.U32 R23, RZ, RZ, R18 ;  /* 0x000000ffff177224 */ /* 0x000fe200078e0012 */
[C---:B------:R-:W-:Y:S01]  /*39d0*/  PRMT R9, R19.reuse, 0x7632, R9 ;  /* 0x0000763213097816 */ /* 0x040fe20000000009 */
[----:B------:R-:W-:Y:S01]  /*39e0*/  IMAD.MOV.U32 R18, RZ, RZ, R11 ;  /* 0x000000ffff127224 */ /* 0x000fe200078e000b */
[----:B------:R-:W-:-:S07]  /*39f0*/  PRMT R19, R19, 0x7610, R14 ;  /* 0x0000761013137816 */ /* 0x000fce000000000e */
.L_x_16910:
[----:B------:R-:W-:Y:S05]  /*3a00*/  BSYNC.RECONVERGENT B1 ;  /* 0x0000000000017941 */ /* 0x000fea0003800200 */
.L_x_16908:
        /* <DEDUP_REMOVED lines=9> */
.L_x_16912:
[----:B------:R-:W-:Y:S01]  /*3aa0*/  IMAD.MOV.U32 R11, RZ, RZ, R23 ;  /* 0x000000ffff0b7224 */ /* 0x000fe200078e0017 */
[--C-:B------:R-:W-:Y:S01]  /*3ab0*/  PRMT R10, R10, 0x5410, R9.reuse ;  /* 0x000054100a0a7816 */ /* 0x100fe20000000009 */
[----:B------:R-:W-:Y:S01]  /*3ac0*/  IMAD.MOV.U32 R23, RZ, RZ, R30 ;  /* 0x000000ffff177224 */ /* 0x000fe200078e001e */
[----:B------:R-:W-:-:S07]  /*3ad0*/  PRMT R9, R9, 0x7632, R9 ;  /* 0x0000763209097816 */ /* 0x000fce0000000009 */
.L_x_16913:
[----:B------:R-:W-:Y:S05]  /*3ae0*/  BSYNC.RECONVERGENT B1 ;  /* 0x0000000000017941 */ /* 0x000fea0003800200 */
.L_x_16911:
        /* <DEDUP_REMOVED lines=9> */
.L_x_16915:
[----:B------:R-:W-:Y:S01]  /*3b80*/  IMAD.MOV.U32 R28, RZ, RZ, R11 ;  /* 0x000000ffff1c7224 */ /* 0x000fe200078e000b */
[----:B------:R-:W-:Y:S01]  /*3b90*/  PRMT R9, R9, 0x7610, R10 ;  /* 0x0000761009097816 */ /* 0x000fe2000000000a */
[----:B------:R-:W-:Y:S01]  /*3ba0*/  IMAD.MOV.U32 R11, RZ, RZ, R6 ;  /* 0x000000ffff0b7224 */ /* 0x000fe200078e0006 */
[----:B------:R-:W-:-:S07]  /*3bb0*/  PRMT R10, R10, 0x7610, R16 ;  /* 0x000076100a0a7816 */ /* 0x000fce0000000010 */
.L_x_16916:
[----:B------:R-:W-:Y:S05]  /*3bc0*/  BSYNC.RECONVERGENT B1 ;  /* 0x0000000000017941 */ /* 0x000fea0003800200 */
.L_x_16914:
        /* <DEDUP_REMOVED lines=9> */
.L_x_16918:
[----:B------:R-:W-:Y:S01]  /*3c60*/  IMAD.MOV.U32 R25, RZ, RZ, R28 ;  /* 0x000000ffff197224 */ /* 0x000fe200078e001c */
[C---:B------:R-:W-:Y:S01]  /*3c70*/  PRMT R6, R9.reuse, 0x7632, R6 ;  /* 0x0000763209067816 */ /* 0x040fe20000000006 */
[----:B------:R-:W-:Y:S01]  /*3c80*/  IMAD.MOV.U32 R28, RZ, RZ, R21 ;  /* 0x000000ffff1c7224 */ /* 0x000fe200078e0015 */
[----:B------:R-:W-:-:S07]  /*3c90*/  PRMT R9, R9, 0x7610, R12 ;  /* 0x0000761009097816 */ /* 0x000fce000000000c */
.L_x_16919:
[----:B------:R-:W-:Y:S05]  /*3ca0*/  BSYNC.RECONVERGENT B1 ;  /* 0x0000000000017941 */ /* 0x000fea0003800200 */
.L_x_16917:
        /* <DEDUP_REMOVED lines=9> */
.L_x_16921:
[----:B------:R-:W-:Y:S01]  /*3d40*/  IMAD.MOV.U32 R21, RZ, RZ, R25 ;  /* 0x000000ffff157224 */ /* 0x000fe200078e0019 */
[----:B------:R-:W-:Y:S01]  /*3d50*/  PRMT R6, R12, 0x5410, R6 ;  /* 0x000054100c067816 */ /* 0x000fe20000000006 */
[----:B------:R-:W-:-:S07]  /*3d60*/  IMAD.MOV.U32 R25, RZ, RZ, R26 ;  /* 0x000000ffff197224 */ /* 0x000fce00078e001a */
.L_x_16922:
[----:B------:R-:W-:Y:S05]  /*3d70*/  BSYNC.RECONVERGENT B1 ;  /* 0x0000000000017941 */ /* 0x000fea0003800200 */
.L_x_16920:
        /* <DEDUP_REMOVED lines=9> */
.L_x_16924:
[----:B------:R-:W-:Y:S01]  /*3e10*/  IMAD.MOV.U32 R12, RZ, RZ, R21 ;  /* 0x000000ffff0c7224 */ /* 0x000fe200078e0015 */
[C---:B------:R-:W-:Y:S01]  /*3e20*/  PRMT R10, R6.reuse, 0x7632, R10 ;  /* 0x00007632060a7816 */ /* 0x040fe2000000000a */
[----:B------:R-:W-:Y:S01]  /*3e30*/  IMAD.MOV.U32 R21, RZ, RZ, R2 ;  /* 0x000000ffff157224 */ /* 0x000fe200078e0002 */
[----:B------:R-:W-:-:S07]  /*3e40*/  PRMT R6, R6, 0x5410, R14 ;  /* 0x0000541006067816 */ /* 0x000fce000000000e */
.L_x_16925:
[----:B------:R-:W-:Y:S05]  /*3e50*/  BSYNC.RECONVERGENT B1 ;  /* 0x0000000000017941 */ /* 0x000fea0003800200 */
.L_x_16923:
        /* <DEDUP_REMOVED lines=16> */
.L_x_16927:
[----:B------:R-:W-:Y:S01]  /*3f60*/  IMAD.MOV.U32 R2, RZ, RZ, R3 ;  /* 0x000000ffff027224 */ /* 0x000fe200078e0003 */
[C---:B------:R-:W-:Y:S01]  /*3f70*/  PRMT R16, R32.reuse, 0x7632, R16 ;  /* 0x0000763220107816 */ /* 0x040fe20000000010 */
[----:B------:R-:W-:Y:S01]  /*3f80*/  IMAD.MOV.U32 R3, RZ, RZ, R18 ;  /* 0x000000ffff037224 */ /* 0x000fe200078e0012 */
[----:B------:R-:W-:-:S07]  /*3f90*/  PRMT R32, R32, 0x7610, R19 ;  /* 0x0000761020207816 */ /* 0x000fce0000000013 */
.L_x_16928:
[----:B------:R-:W-:Y:S05]  /*3fa0*/  BSYNC.RECONVERGENT B1 ;  /* 0x0000000000017941 */ /* 0x000fea0003800200 */
.L_x_16926:
        /* <DEDUP_REMOVED lines=9> */
.L_x_16930:
[----:B------:R-:W-:Y:S01]  /*4040*/  IMAD.MOV.U32 R14, RZ, RZ, R2 ;  /* 0x000000ffff0e7224 */ /* 0x000fe200078e0002 */
[--C-:B------:R-:W-:Y:S01]  /*4050*/  PRMT R13, R13, 0x5410, R16.reuse ;  /* 0x000054100d0d7816 */ /* 0x100fe20000000010 */
[----:B------:R-:W-:Y:S01]  /*4060*/  IMAD.MOV.U32 R2, RZ, RZ, R23 ;  /* 0x000000ffff027224 */ /* 0x000fe200078e0017 */
[----:B------:R-:W-:-:S07]  /*4070*/  PRMT R16, R9, 0x7610, R16 ;  /* 0x0000761009107816 */ /* 0x000fce0000000010 */
.L_x_16931:
[----:B------:R-:W-:Y:S05]  /*4080*/  BSYNC.RECONVERGENT B1 ;  /* 0x0000000000017941 */ /* 0x000fea0003800200 */
.L_x_16929:
        /* <DEDUP_REMOVED lines=9> */
.L_x_16933:
[----:B------:R-:W-:Y:S01]  /*4120*/  IMAD.MOV.U32 R19, RZ, RZ, R14 ;  /* 0x000000ffff137224 */ /* 0x000fe200078e000e */
[C---:B------:R-:W-:Y:S01]  /*4130*/  PRMT R9, R13.reuse, 0x7632, R9 ;  /* 0x000076320d097816 */ /* 0x040fe20000000009 */
[----:B------:R-:W-:Y:S01]  /*4140*/  IMAD.MOV.U32 R14, RZ, RZ, R11 ;  /* 0x000000ffff0e7224 */ /* 0x000fe200078e000b */
[----:B------:R-:W-:-:S07]  /*4150*/  PRMT R13, R13, 0x7610, R10 ;  /* 0x000076100d0d7816 */ /* 0x000fce000000000a */
.L_x_16934:
[----:B------:R-:W-:Y:S05]  /*4160*/  BSYNC.RECONVERGENT B1 ;  /* 0x0000000000017941 */ /* 0x000fea0003800200 */
.L_x_16932:
        /* <DEDUP_REMOVED lines=9> */
.L_x_16936:
[----:B------:R-:W-:Y:S01]  /*4200*/  IMAD.MOV.U32 R18, RZ, RZ, R19 ;  /* 0x000000ffff127224 */ /* 0x000fe200078e0013 */
[--C-:B------:R-:W-:Y:S01]  /*4210*/  PRMT R10, R10, 0x5410, R9.reuse ;  /* 0x000054100a0a7816 */ /* 0x100fe20000000009 */
[----:B------:R-:W-:Y:S01]  /*4220*/  IMAD.MOV.U32 R19, RZ, RZ, R28 ;  /* 0x000000ffff137224 */ /* 0x000fe200078e001c */
[----:B------:R-:W-:-:S07]  /*4230*/  PRMT R9, R9, 0x7632, R9 ;  /* 0x0000763209097816 */ /* 0x000fce0000000009 */
.L_x_16937:
[----:B------:R-:W-:Y:S05]  /*4240*/  BSYNC.RECONVERGENT B1 ;  /* 0x0000000000017941 */ /* 0x000fea0003800200 */
.L_x_16935:
        /* <DEDUP_REMOVED lines=9> */
.L_x_16939:
[----:B------:R-:W-:Y:S01]  /*42e0*/  IMAD.MOV.U32 R20, RZ, RZ, R18 ;  /* 0x000000ffff147224 */ /* 0x000fe200078e0012 */
[----:B------:R-:W-:Y:S01]  /*42f0*/  PRMT R9, R9, 0x7610, R10 ;  /* 0x0000761009097816 */ /* 0x000fe2000000000a */
[----:B------:R-:W-:Y:S01]  /*4300*/  IMAD.MOV.U32 R18, RZ, RZ, R25 ;  /* 0x000000ffff127224 */ /* 0x000fe200078e0019 */
[----:B------:R-:W-:-:S07]  /*4310*/  PRMT R10, R10, 0x5410, R6 ;  /* 0x000054100a0a7816 */ /* 0x000fce0000000006 */
.L_x_16940:
[----:B------:R-:W-:Y:S05]  /*4320*/  BSYNC.RECONVERGENT B1 ;  /* 0x0000000000017941 */ /* 0x000fea0003800200 */
.L_x_16938:
        /* <DEDUP_REMOVED lines=9> */
.L_x_16942:
[----:B------:R-:W-:Y:S01]  /*43c0*/  IMAD.MOV.U32 R11, RZ, RZ, R20 ;  /* 0x000000ffff0b7224 */ /* 0x000fe200078e0014 */
[----:B------:R-:W-:Y:S01]  /*43d0*/  PRMT R16, R16, 0x7610, R9 ;  /* 0x0000761010107816 */ /* 0x000fe20000000009 */
[----:B------:R-:W-:Y:S01]  /*43e0*/  IMAD.MOV.U32 R20, RZ, RZ, R21 ;  /* 0x000000ffff147224 */ /* 0x000fe200078e0015 */
[----:B------:R-:W-:-:S07]  /*43f0*/  PRMT R9, R9, 0x7610, R6 ;  /* 0x0000761009097816 */ /* 0x000fce0000000006 */
.L_x_16943:
[----:B------:R-:W-:Y:S05]  /*4400*/  BSYNC.RECONVERGENT B1 ;  /* 0x0000000000017941 */ /* 0x000fea0003800200 */
.L_x_16941:
        /* <DEDUP_REMOVED lines=9> */
.L_x_16945:
[----:B------:R-:W-:Y:S01]  /*44a0*/  IMAD.MOV.U32 R6, RZ, RZ, R11 ;  /* 0x000000ffff067224 */ /* 0x000fe200078e000b */
[C---:B------:R-:W-:Y:S01]  /*44b0*/  PRMT R13, R16.reuse, 0x7632, R13 ;  /* 0x00007632100d7816 */ /* 0x040fe2000000000d */
[----:B------:R-:W-:Y:S01]  /*44c0*/  IMAD.MOV.U32 R11, RZ, RZ, R12 ;  /* 0x000000ffff0b7224 */ /* 0x000fe200078e000c */
[----:B------:R-:W-:-:S07]  /*44d0*/  PRMT R16, R16, 0x5410, R10 ;  /* 0x0000541010107816 */ /* 0x000fce000000000a */
.L_x_16946:
[----:B------:R-:W-:Y:S05]  /*44e0*/  BSYNC.RECONVERGENT B1 ;  /* 0x0000000000017941 */ /* 0x000fea0003800200 */
.L_x_16944:
        /* <DEDUP_REMOVED lines=16> */
.L_x_16948:
[----:B------:R-:W-:Y:S01]  /*45f0*/  IMAD.MOV.U32 R12, RZ, RZ, R3 ;  /* 0x000000ffff0c7224 */ /* 0x000fe200078e0003 */
[C---:B------:R-:W-:Y:S01]  /*4600*/  PRMT R22, R32.reuse, 0x7632, R22 ;  /* 0x0000763220167816 */ /* 0x040fe20000000016 */
[----:B------:R-:W-:Y:S01]  /*4610*/  IMAD.MOV.U32 R3, RZ, RZ, R2 ;  /* 0x000000ffff037224 */ /* 0x000fe200078e0002 */
[----:B------:R-:W-:-:S07]  /*4620*/  PRMT R32, R32, 0x5410, R16 ;  /* 0x0000541020207816 */ /* 0x000fce0000000010 */
.L_x_16949:
[----:B------:R-:W-:Y:S05]  /*4630*/  BSYNC.RECONVERGENT B1 ;  /* 0x0000000000017941 */ /* 0x000fea0003800200 */
.L_x_16947:
        /* <DEDUP_REMOVED lines=9> */
.L_x_16951:
[----:B------:R-:W-:Y:S01]  /*46d0*/  IMAD.MOV.U32 R21, RZ, RZ, R12 ;  /* 0x000000ffff157224 */ /* 0x000fe200078e000c */
[----:B------:R-:W-:Y:S01]  /*46e0*/  PRMT R16, R22, 0x7610, R16 ;  /* 0x0000761016107816 */ /* 0x000fe20000000010 */
[----:B------:R-:W-:Y:S01]  /*46f0*/  IMAD.MOV.U32 R12, RZ, RZ, R14 ;  /* 0x000000ffff0c7224 */ /* 0x000fe200078e000e */
[----:B------:R-:W-:-:S07]  /*4700*/  PRMT R22, R13, 0x7632, R22 ;  /* 0x000076320d167816 */ /* 0x000fce0000000016 */
.L_x_16952:
[----:B------:R-:W-:Y:S05]  /*4710*/  BSYNC.RECONVERGENT B1 ;  /* 0x0000000000017941 */ /* 0x000fea0003800200 */
.L_x_16950:
        /* <DEDUP_REMOVED lines=9> */
.L_x_16954:
[----:B------:R-:W-:Y:S01]  /*47b0*/  IMAD.MOV.U32 R14, RZ, RZ, R21 ;  /* 0x000000ffff0e7224 */ /* 0x000fe200078e0015 */
[--C-:B------:R-:W-:Y:S01]  /*47c0*/  PRMT R13, R13, 0x5410, R16.reuse ;  /* 0x000054100d0d7816 */ /* 0x100fe20000000010 */
[----:B------:R-:W-:Y:S01]  /*47d0*/  IMAD.MOV.U32 R21, RZ, RZ, R19 ;  /* 0x000000ffff157224 */ /* 0x000fe200078e0013 */
[----:B------:R-:W-:-:S07]  /*47e0*/  PRMT R16, R9, 0x7610, R16 ;  /* 0x0000761009107816 */ /* 0x000fce0000000010 */
.L_x_16955:
[----:B------:R-:W-:Y:S05]  /*47f0*/  BSYNC.RECONVERGENT B1 ;  /* 0x0000000000017941 */ /* 0x000fea0003800200 */
.L_x_16953:
        /* <DEDUP_REMOVED lines=9> */
.L_x_16957:
[----:B------:R-:W-:Y:S01]  /*4890*/  IMAD.MOV.U32 R19, RZ, RZ, R14 ;  /* 0x000000ffff137224 */ /* 0x000fe200078e000e */
[C---:B------:R-:W-:Y:S01]  /*48a0*/  PRMT R9, R13.reuse, 0x7632, R9 ;  /* 0x000076320d097816 */ /* 0x040fe20000000009 */
[----:B------:R-:W-:Y:S01]  /*48b0*/  IMAD.MOV.U32 R14, RZ, RZ, R18 ;  /* 0x000000ffff0e7224 */ /* 0x000fe200078e0012 */
[----:B------:R-:W-:-:S07]  /*48c0*/  PRMT R13, R13, 0x7610, R10 ;  /* 0x000076100d0d7816 */ /* 0x000fce000000000a */
.L_x_16958:
[----:B------:R-:W-:Y:S05]  /*48d0*/  BSYNC.RECONVERGENT B1 ;  /* 0x0000000000017941 */ /* 0x000fea0003800200 */
.L_x_16956:
        /* <DEDUP_REMOVED lines=9> */
.L_x_16960:
[----:B------:R-:W-:Y:S01]  /*4970*/  IMAD.MOV.U32 R10, RZ, RZ, R19 ;  /* 0x000000ffff0a7224 */ /* 0x000fe200078e0013 */
[--C-:B------:R-:W-:Y:S01]  /*4980*/  PRMT R18, R18, 0x5410, R9.reuse ;  /* 0x0000541012127816 */ /* 0x100fe20000000009 */
[----:B------:R-:W-:Y:S01]  /*4990*/  IMAD.MOV.U32 R19, RZ, RZ, R20 ;  /* 0x000000ffff137224 */ /* 0x000fe200078e0014 */
[----:B------:R-:W-:-:S07]  /*49a0*/  PRMT R9, R9, 0x7632, R9 ;  /* 0x0000763209097816 */ /* 0x000fce0000000009 */
.L_x_16961:
[----:B------:R-:W-:Y:S05]  /*49b0*/  BSYNC.RECONVERGENT B1 ;  /* 0x0000000000017941 */ /* 0x000fea0003800200 */
.L_x_16959:
        /* <DEDUP_REMOVED lines=9> */
.L_x_16963:
[----:B------:R-:W-:Y:S01]  /*4a50*/  IMAD.MOV.U32 R23, RZ, RZ, R10 ;  /* 0x000000ffff177224 */ /* 0x000fe200078e000a */
[----:B------:R-:W-:Y:S01]  /*4a60*/  PRMT R18, R18, 0x7632, R16 ;  /* 0x0000763212127816 */ /* 0x000fe20000000010 */
[----:B------:R-:W-:-:S07]  /*4a70*/  IMAD.MOV.U32 R10, RZ, RZ, R11 ;  /* 0x000000ffff0a7224 */ /* 0x000fce00078e000b */
.L_x_16964:
[----:B------:R-:W-:Y:S05]  /*4a80*/  BSYNC.RECONVERGENT B1 ;  /* 0x0000000000017941 */ /* 0x000fea0003800200 */
.L_x_16962:
        /* <DEDUP_REMOVED lines=9> */
.L_x_16966:
[----:B------:R-:W-:Y:S01]  /*4b20*/  PRMT R32, R18, 0x7610, R32 ;  /* 0x0000761012207816 */ /* 0x000fe20000000020 */
[----:B------:R-:W-:Y:S01]  /*4b30*/  IMAD.MOV.U32 R26, RZ, RZ, R23 ;  /* 0x000000ffff1a7224 */ /* 0x000fe200078e0017 */
[----:B------:R-:W-:Y:S01]  /*4b40*/  PRMT R18, R13, 0x7610, R18 ;  /* 0x000076100d127816 */ /* 0x000fe20000000012 */
[----:B------:R-:W-:-:S07]  /*4b50*/  IMAD.MOV.U32 R23, RZ, RZ, R6 ;  /* 0x000000ffff177224 */ /* 0x000fce00078e0006 */
.L_x_16967:
[----:B------:R-:W-:Y:S05]  /*4b60*/  BSYNC.RECONVERGENT B1 ;  /* 0x0000000000017941 */ /* 0x000fea0003800200 */
.L_x_16965:
        /* <DEDUP_REMOVED lines=16> */
.L_x_16969:
[----:B------:R-:W-:Y:S01]  /*4c70*/  PRMT R36, R36, 0x7610, R32 ;  /* 0x0000761024247816 */ /* 0x000fe20000000020 */
[----:B------:R-:W-:Y:S01]  /*4c80*/  IMAD.MOV.U32 R2, RZ, RZ, R3 ;  /* 0x000000ffff027224 */ /* 0x000fe200078e0003 */
[----:B------:R-:W-:Y:S01]  /*4c90*/  PRMT R32, R32, 0x5410, R22 ;  /* 0x0000541020207816 */ /* 0x000fe20000000016 */
[----:B------:R-:W-:-:S07]  /*4ca0*/  IMAD.MOV.U32 R3, RZ, RZ, R12 ;  /* 0x000000ffff037224 */ /* 0x000fce00078e000c */
.L_x_16970:
[----:B------:R-:W-:Y:S05]  /*4cb0*/  BSYNC.RECONVERGENT B1 ;  /* 0x0000000000017941 */ /* 0x000fea0003800200 */
.L_x_16968:
        /* <DEDUP_REMOVED lines=9> */
.L_x_16972:
[----:B------:R-:W-:Y:S01]  /*4d50*/  PRMT R37, R37, 0x7610, R36 ;  /* 0x0000761025257816 */ /* 0x000fe20000000024 */
[----:B------:R-:W-:Y:S01]  /*4d60*/  IMAD.MOV.U32 R31, RZ, RZ, R2 ;  /* 0x000000ffff1f7224 */ /* 0x000fe200078e0002 */
[----:B------:R-:W-:Y:S01]  /*4d70*/  PRMT R36, R36, 0x5410, R16 ;  /* 0x0000541024247816 */ /* 0x000fe20000000010 */
[----:B------:R-:W-:-:S07]  /*4d80*/  IMAD.MOV.U32 R2, RZ, RZ, R21 ;  /* 0x000000ffff027224 */ /* 0x000fce00078e0015 */
.L_x_16973:
[----:B------:R-:W-:Y:S05]  /*4d90*/  BSYNC.RECONVERGENT B1 ;  /* 0x0000000000017941 */ /* 0x000fea0003800200 */
.L_x_16971:
        /* <DEDUP_REMOVED lines=9> */
.L_x_16975:
[----:B------:R-:W-:Y:S01]  /*4e30*/  IMAD.MOV.U32 R30, RZ, RZ, R31 ;  /* 0x000000ffff1e7224 */ /* 0x000fe200078e001f */
[----:B------:R-:W-:Y:S01]  /*4e40*/  PRMT R37, R37, 0x7632, R13 ;  /* 0x0000763225257816 */ /* 0x000fe2000000000d */
[----:B------:R-:W-:-:S07]  /*4e50*/  IMAD.MOV.U32 R31, RZ, RZ, R14 ;  /* 0x000000ffff1f7224 */ /* 0x000fce00078e000e */
.L_x_16976:
[----:B------:R-:W-:Y:S05]  /*4e60*/  BSYNC.RECONVERGENT B1 ;  /* 0x0000000000017941 */ /* 0x000fea0003800200 */
.L_x_16974:
        /* <DEDUP_REMOVED lines=9> */
.L_x_16978:
[----:B------:R-:W-:Y:S01]  /*4f00*/  PRMT R36, R37, 0x7610, R36 ;  /* 0x0000761025247816 */ /* 0x000fe20000000024 */
[----:B------:R-:W-:Y:S01]  /*4f10*/  IMAD.MOV.U32 R29, RZ, RZ, R30 ;  /* 0x000000ffff1d7224 */ /* 0x000fe200078e001e */
[----:B------:R-:W-:Y:S01]  /*4f20*/  PRMT R37, R9, 0x7610, R37 ;  /* 0x0000761009257816 */ /* 0x000fe20000000025 */
[----:B------:R-:W-:-:S07]  /*4f30*/  IMAD.MOV.U32 R30, RZ, RZ, R19 ;  /* 0x000000ffff1e7224 */ /* 0x000fce00078e0013 */
.L_x_16979:
[----:B------:R-:W-:Y:S05]  /*4f40*/  BSYNC.RECONVERGENT B1 ;  /* 0x0000000000017941 */ /* 0x000fea0003800200 */
.L_x_16977:
        /* <DEDUP_REMOVED lines=9> */
.L_x_16981:
[----:B------:R-:W-:Y:S01]  /*4fe0*/  PRMT R35, R36, 0x7610, R35 ;  /* 0x0000761024237816 */ /* 0x000fe20000000023 */
[----:B------:R-:W-:Y:S01]  /*4ff0*/  IMAD.MOV.U32 R28, RZ, RZ, R29 ;  /* 0x000000ffff1c7224 */ /* 0x000fe200078e001d */
[----:B------:R-:W-:Y:S01]  /*5000*/  PRMT R36, R18, 0x7632, R36 ;  /* 0x0000763212247816 */ /* 0x000fe20000000024 */
[----:B------:R-:W-:-:S07]  /*5010*/  IMAD.MOV.U32 R29, RZ, RZ, R10 ;  /* 0x000000ffff1d7224 */ /* 0x000fce00078e000a */
.L_x_16982:
[----:B------:R-:W-:Y:S05]  /*5020*/  BSYNC.RECONVERGENT B1 ;  /* 0x0000000000017941 */ /* 0x000fea0003800200 */
.L_x_16980:
        /* <DEDUP_REMOVED lines=9> */
.L_x_16984:
[----:B------:R-:W-:Y:S01]  /*50c0*/  IMAD.MOV.U32 R9, RZ, RZ, R28 ;  /* 0x000000ffff097224 */ /* 0x000fe200078e001c */
[----:B------:R-:W-:Y:S01]  /*50d0*/  PRMT R6, R6, 0x5410, R35 ;  /* 0x0000541006067816 */ /* 0x000fe20000000023 */
[----:B------:R-:W-:Y:S01]  /*50e0*/  IMAD.MOV.U32 R28, RZ, RZ, R23 ;  /* 0x000000ffff1c7224 */ /* 0x000fe200078e0017 */
[----:B------:R-:W-:-:S07]  /*50f0*/  PRMT R35, R18, 0x7610, R35 ;  /* 0x0000761012237816 */ /* 0x000fce0000000023 */
.L_x_16985:
[----:B------:R-:W-:Y:S05]  /*5100*/  BSYNC.RECONVERGENT B1 ;  /* 0x0000000000017941 */ /* 0x000fea0003800200 */
.L_x_16983:
        /* <DEDUP_REMOVED lines=9> */
.L_x_16986:
[----:B------:R-:W-:Y:S01]  /*51a0*/  PRMT R35, R35, 0x5410, R32 ;  /* 0x0000541023237816 */ /* 0x000fe20000000020 */
[----:B------:R-:W-:Y:S01]  /*51b0*/  IMAD.MOV.U32 R27, RZ, RZ, R26 ;  /* 0x000000ffff1b7224 */ /* 0x000fe200078e001a */
[----:B------:R-:W-:Y:S01]  /*51c0*/  PRMT R32, R6, 0x7632, R32 ;  /* 0x0000763206207816 */ /* 0x000fe20000000020 */
[----:B------:R-:W-:Y:S02]  /*51d0*/  IMAD.MOV.U32 R25, RZ, RZ, R17 ;  /* 0x000000ffff197224 */ /* 0x000fe400078e0011 */
[----:B------:R-:W-:-:S07]  /*51e0*/  IMAD.MOV.U32 R26, RZ, RZ, R9 ;  /* 0x000000ffff1a7224 */ /* 0x000fce00078e0009 */
.L_x_16820:
[----:B------:R-:W-:Y:S05]  /*51f0*/  BSYNC.RECONVERGENT B0 ;  /* 0x0000000000007941 */ /* 0x000fea0003800200 */
.L_x_16819:
        /* <DEDUP_REMOVED lines=34> */
[----:B-1----:R-:W-:-:S03]  /*5420*/  @!P0 IMAD.MOV.U32 R3, RZ, RZ, R10 ;  /* 0x000000ffff038224 */ /* 0x002fc600078e000a */
        /* <DEDUP_REMOVED lines=10> */
.L_x_16990:
[----:B------:R-:W-:Y:S01]  /*54d0*/  IMAD.MOV.U32 R6, RZ, RZ, R3 ;  /* 0x000000ffff067224 */ /* 0x000fe200078e0003 */
[C---:B------:R-:W-:Y:S01]  /*54e0*/  PRMT R10, R32.reuse, 0x7632, R10 ;  /* 0x00007632200a7816 */ /* 0x040fe2000000000a */
[----:B------:R-:W-:Y:S01]  /*54f0*/  IMAD.MOV.U32 R3, RZ, RZ, R2 ;  /* 0x000000ffff037224 */ /* 0x000fe200078e0002 */
[----:B------:R-:W-:-:S07]  /*5500*/  PRMT R32, R32, 0x7610, R36 ;  /* 0x0000761020207816 */ /* 0x000fce0000000024 */
.L_x_16991:
[----:B------:R-:W-:Y:S05]  /*5510*/  BSYNC.RECONVERGENT B1 ;  /* 0x0000000000017941 */ /* 0x000fea0003800200 */
.L_x_16989:
        /* <DEDUP_REMOVED lines=9> */
.L_x_16993:
[----:B------:R-:W-:Y:S01]  /*55b0*/  IMAD.MOV.U32 R19, RZ, RZ, R6 ;  /* 0x000000ffff137224 */ /* 0x000fe200078e0006 */
[----:B------:R-:W-:Y:S01]  /*55c0*/  PRMT R2, R10, 0x7610, R2 ;  /* 0x000076100a027816 */ /* 0x000fe20000000002 */
[----:B------:R-:W-:Y:S01]  /*55d0*/  IMAD.MOV.U32 R6, RZ, RZ, R31 ;  /* 0x000000ffff067224 */ /* 0x000fe200078e001f */
[----:B------:R-:W-:-:S07]  /*55e0*/  PRMT R10, R37, 0x7632, R10 ;  /* 0x00007632250a7816 */ /* 0x000fce000000000a */
.L_x_16994:
[----:B------:R-:W-:Y:S05]  /*55f0*/  BSYNC.RECONVERGENT B1 ;  /* 0x0000000000017941 */ /* 0x000fea0003800200 */
.L_x_16992:
        /* <DEDUP_REMOVED lines=9> */
.L_x_16996:
[----:B------:R-:W-:Y:S01]  /*5690*/  IMAD.MOV.U32 R21, RZ, RZ, R19 ;  /* 0x000000ffff157224 */ /* 0x000fe200078e0013 */
[----:B------:R-:W-:Y:S01]  /*56a0*/  PRMT R2, R37, 0x5410, R2 ;  /* 0x0000541025027816 */ /* 0x000fe20000000002 */
[----:B------:R-:W-:-:S07]  /*56b0*/  IMAD.MOV.U32 R19, RZ, RZ, R30 ;  /* 0x000000ffff137224 */ /* 0x000fce00078e001e */
.L_x_16997:
[----:B------:R-:W-:Y:S05]  /*56c0*/  BSYNC.RECONVERGENT B1 ;  /* 0x0000000000017941 */ /* 0x000fea0003800200 */
.L_x_16995:
        /* <DEDUP_REMOVED lines=9> */
.L_x_16999:
[----:B------:R-:W-:Y:S01]  /*5760*/  IMAD.MOV.U32 R23, RZ, RZ, R21 ;  /* 0x000000ffff177224 */ /* 0x000fe200078e0015 */
[C---:B------:R-:W-:Y:S01]  /*5770*/  PRMT R25, R2.reuse, 0x7632, R25 ;  /* 0x0000763202197816 */ /* 0x040fe20000000019 */
[----:B------:R-:W-:Y:S01]  /*5780*/  IMAD.MOV.U32 R21, RZ, RZ, R29 ;  /* 0x000000ffff157224 */ /* 0x000fe200078e001d */
[----:B------:R-:W-:-:S07]  /*5790*/  PRMT R2, R2, 0x5410, R36 ;  /* 0x0000541002027816 */ /* 0x000fce0000000024 */
.L_x_17000:
[----:B------:R-:W-:Y:S05]  /*57a0*/  BSYNC.RECONVERGENT B1 ;  /* 0x0000000000017941 */ /* 0x000fea0003800200 */
.L_x_16998:
        /* <DEDUP_REMOVED lines=9> */
.L_x_17002:
[----:B------:R-:W-:Y:S01]  /*5840*/  IMAD.MOV.U32 R30, RZ, RZ, R23 ;  /* 0x000000ffff1e7224 */ /* 0x000fe200078e0017 */
[----:B------:R-:W-:Y:S01]  /*5850*/  PRMT R29, R25, 0x7610, R29 ;  /* 0x00007610191d7816 */ /* 0x000fe2000000001d */
[----:B------:R-:W-:Y:S01]  /*5860*/  IMAD.MOV.U32 R23, RZ, RZ, R28 ;  /* 0x000000ffff177224 */ /* 0x000fe200078e001c */
[----:B------:R-:W-:-:S07]  /*5870*/  PRMT R25, R35, 0x7610, R25 ;  /* 0x0000761023197816 */ /* 0x000fce0000000019 */
.L_x_17003:
[----:B------:R-:W-:Y:S05]  /*5880*/  BSYNC.RECONVERGENT B1 ;  /* 0x0000000000017941 */ /* 0x000fea0003800200 */
.L_x_17001:
        /* <DEDUP_REMOVED lines=9> */
.L_x_17005:
[----:B------:R-:W-:Y:S01]  /*5920*/  IMAD.MOV.U32 R31, RZ, RZ, R30 ;  /* 0x000000ffff1f7224 */ /* 0x000fe200078e001e */
[----:B------:R-:W-:Y:S01]  /*5930*/  PRMT R10, R10, 0x5410, R29 ;  /* 0x000054100a0a7816 */ /* 0x000fe2000000001d */
[----:B------:R-:W-:Y:S01]  /*5940*/  IMAD.MOV.U32 R30, RZ, RZ, R27 ;  /* 0x000000ffff1e7224 */ /* 0x000fe200078e001b */
[----:B------:R-:W-:-:S07]  /*5950*/  PRMT R29, R35, 0x7632, R29 ;  /* 0x00007632231d7816 */ /* 0x000fce000000001d */
.L_x_17006:
[----:B------:R-:W-:Y:S05]  /*5960*/  BSYNC.RECONVERGENT B1 ;  /* 0x0000000000017941 */ /* 0x000fea0003800200 */
.L_x_17004:
        /* <DEDUP_REMOVED lines=9> */
.L_x_17008:
[----:B------:R-:W-:Y:S01]  /*5a00*/  IMAD.MOV.U32 R27, RZ, RZ, R31 ;  /* 0x000000ffff1b7224 */ /* 0x000fe200078e001f */
[----:B------:R-:W-:Y:S01]  /*5a10*/  PRMT R25, R25, 0x7610, R10 ;  /* 0x0000761019197816 */ /* 0x000fe2000000000a */
[----:B------:R-:W-:Y:S01]  /*5a20*/  IMAD.MOV.U32 R31, RZ, RZ, R26 ;  /* 0x000000ffff1f7224 */ /* 0x000fe200078e001a */
[----:B------:R-:W-:-:S07]  /*5a30*/  PRMT R10, R10, 0x5410, R32 ;  /* 0x000054100a0a7816 */ /* 0x000fce0000000020 */
.L_x_17009:
[----:B------:R-:W-:Y:S05]  /*5a40*/  BSYNC.RECONVERGENT B1 ;  /* 0x0000000000017941 */ /* 0x000fea0003800200 */
.L_x_17007:
        /* <DEDUP_REMOVED lines=16> */
.L_x_17011:
[----:B------:R-:W-:Y:S01]  /*5b50*/  IMAD.MOV.U32 R12, RZ, RZ, R3 ;  /* 0x000000ffff0c7224 */ /* 0x000fe200078e0003 */
[----:B------:R-:W-:Y:S01]  /*5b60*/  PRMT R9, R9, 0x7610, R32 ;  /* 0x0000761009097816 */ /* 0x000fe20000000020 */
[----:B------:R-:W-:Y:S01]  /*5b70*/  IMAD.MOV.U32 R3, RZ, RZ, R6 ;  /* 0x000000ffff037224 */ /* 0x000fe200078e0006 */
[----:B------:R-:W-:-:S07]  /*5b80*/  PRMT R32, R32, 0x5410, R10 ;  /* 0x0000541020207816 */ /* 0x000fce000000000a */
.L_x_17012:
[----:B------:R-:W-:Y:S05]  /*5b90*/  BSYNC.RECONVERGENT B1 ;  /* 0x0000000000017941 */ /* 0x000fea0003800200 */
.L_x_17010:
        /* <DEDUP_REMOVED lines=9> */
.L_x_17014:
[----:B------:R-:W-:Y:S01]  /*5c30*/  IMAD.MOV.U32 R6, RZ, RZ, R12 ;  /* 0x000000ffff067224 */ /* 0x000fe200078e000c */
[----:B------:R-:W-:Y:S01]  /*5c40*/  PRMT R26, R26, 0x7610, R9 ;  /* 0x000076101a1a7816 */ /* 0x000fe20000000009 */
[----:B------:R-:W-:Y:S01]  /*5c50*/  IMAD.MOV.U32 R12, RZ, RZ, R19 ;  /* 0x000000ffff0c7224 */ /* 0x000fe200078e0013 */
[----:B------:R-:W-:-:S07]  /*5c60*/  PRMT R9, R9, 0x5410, R2 ;  /* 0x0000541009097816 */ /* 0x000fce0000000002 */
.L_x_17015:
[----:B------:R-:W-:Y:S05]  /*5c70*/  BSYNC.RECONVERGENT B1 ;  /* 0x0000000000017941 */ /* 0x000fea0003800200 */
.L_x_17013:
        /* <DEDUP_REMOVED lines=9> */
.L_x_17017:
[C---:B------:R-:W-:Y:S01]  /*5d10*/  PRMT R2, R26.reuse, 0x7632, R2 ;  /* 0x000076321a027816 */ /* 0x040fe20000000002 */
[----:B------:R-:W-:Y:S02]  /*5d20*/  IMAD.MOV.U32 R28, RZ, RZ, R6 ;  /* 0x000000ffff1c7224 */ /* 0x000fe400078e0006 */
[----:B------:R-:W-:Y:S01]  /*5d30*/  IMAD.MOV.U32 R6, RZ, RZ, R21 ;  /* 0x000000ffff067224 */ /* 0x000fe200078e0015 */
[----:B------:R-:W-:-:S07]  /*5d40*/  PRMT R26, R26, 0x7610, R2 ;  /* 0x000076101a1a7816 */ /* 0x000fce0000000002 */
.L_x_17018:
[----:B------:R-:W-:Y:S05]  /*5d50*/  BSYNC.RECONVERGENT B1 ;  /* 0x0000000000017941 */ /* 0x000fea0003800200 */
.L_x_17016:
        /* <DEDUP_REMOVED lines=9> */
.L_x_17020:
[----:B------:R-:W-:Y:S01]  /*5df0*/  IMAD.MOV.U32 R19, RZ, RZ, R28 ;  /* 0x000000ffff137224 */ /* 0x000fe200078e001c */
[----:B------:R-:W-:Y:S01]  /*5e00*/  PRMT R9, R2, 0x7610, R9 ;  /* 0x0000761002097816 */ /* 0x000fe20000000009 */
[----:B------:R-:W-:Y:S01]  /*5e10*/  IMAD.MOV.U32 R28, RZ, RZ, R23 ;  /* 0x000000ffff1c7224 */ /* 0x000fe200078e0017 */
[----:B------:R-:W-:-:S07]  /*5e20*/  PRMT R2, R25, 0x7610, R2 ;  /* 0x0000761019027816 */ /* 0x000fce0000000002 */
.L_x_17021:
[----:B------:R-:W-:Y:S05]  /*5e30*/  BSYNC.RECONVERGENT B1 ;  /* 0x0000000000017941 */ /* 0x000fea0003800200 */
.L_x_17019:
        /* <DEDUP_REMOVED lines=9> */
.L_x_17023:
[----:B------:R-:W-:Y:S01]  /*5ed0*/  IMAD.MOV.U32 R36, RZ, RZ, R19 ;  /* 0x000000ffff247224 */ /* 0x000fe200078e0013 */
[--C-:B------:R-:W-:Y:S01]  /*5ee0*/  PRMT R2, R2, 0x5410, R9.reuse ;  /* 0x0000541002027816 */ /* 0x100fe20000000009 */
[----:B------:R-:W-:Y:S01]  /*5ef0*/  IMAD.MOV.U32 R19, RZ, RZ, R30 ;  /* 0x000000ffff137224 */ /* 0x000fe200078e001e */
[----:B------:R-:W-:-:S07]  /*5f00*/  PRMT R9, R29, 0x7610, R9 ;  /* 0x000076101d097816 */ /* 0x000fce0000000009 */
.L_x_17024:
[----:B------:R-:W-:Y:S05]  /*5f10*/  BSYNC.RECONVERGENT B1 ;  /* 0x0000000000017941 */ /* 0x000fea0003800200 */
.L_x_17022:
        /* <DEDUP_REMOVED lines=9> */
.L_x_17026:
[C---:B------:R-:W-:Y:S01]  /*5fb0*/  PRMT R10, R2.reuse, 0x7632, R10 ;  /* 0x00007632020a7816 */ /* 0x040fe2000000000a */
[----:B------:R-:W-:Y:S02]  /*5fc0*/  IMAD.MOV.U32 R30, RZ, RZ, R36 ;  /* 0x000000ffff1e7224 */ /* 0x000fe400078e0024 */
[----:B------:R-:W-:Y:S01]  /*5fd0*/  IMAD.MOV.U32 R36, RZ, RZ, R31 ;  /* 0x000000ffff247224 */ /* 0x000fe200078e001f */
[----:B------:R-:W-:-:S07]  /*5fe0*/  PRMT R2, R2, 0x7610, R10 ;  /* 0x0000761002027816 */ /* 0x000fce000000000a */
.L_x_17027:
[----:B------:R-:W-:Y:S05]  /*5ff0*/  BSYNC.RECONVERGENT B1 ;  /* 0x0000000000017941 */ /* 0x000fea0003800200 */
.L_x_17025:
        /* <DEDUP_REMOVED lines=9> */
.L_x_17029:
[----:B------:R-:W-:Y:S01]  /*6090*/  IMAD.MOV.U32 R21, RZ, RZ, R30 ;  /* 0x000000ffff157224 */ /* 0x000fe200078e001e */
[----:B------:R-:W-:Y:S01]  /*60a0*/  PRMT R10, R25, 0x5432, R10 ;  /* 0x00005432190a7816 */ /* 0x000fe2000000000a */
[----:B------:R-:W-:-:S07]  /*60b0*/  IMAD.MOV.U32 R30, RZ, RZ, R27 ;  /* 0x000000ffff1e7224 */ /* 0x000fce00078e001b */
.L_x_17030:
[----:B------:R-:W-:Y:S05]  /*60c0*/  BSYNC.RECONVERGENT B1 ;  /* 0x0000000000017941 */ /* 0x000fea0003800200 */
.L_x_17028:
        /* <DEDUP_REMOVED lines=16> */
.L_x_17032:
[----:B------:R-:W-:Y:S01]  /*61d0*/  IMAD.MOV.U32 R14, RZ, RZ, R3 ;  /* 0x000000ffff0e7224 */ /* 0x000fe200078e0003 */
[----:B------:R-:W-:Y:S01]  /*61e0*/  PRMT R23, R23, 0x7610, R32 ;  /* 0x0000761017177816 */ /* 0x000fe20000000020 */
[----:B------:R-:W-:Y:S01]  /*61f0*/  IMAD.MOV.U32 R3, RZ, RZ, R12 ;  /* 0x000000ffff037224 */ /* 0x000fe200078e000c */
[----:B------:R-:W-:-:S07]  /*6200*/  PRMT R32, R32, 0x7610, R9 ;  /* 0x0000761020207816 */ /* 0x000fce0000000009 */
.L_x_17033:
[----:B------:R-:W-:Y:S05]  /*6210*/  BSYNC.RECONVERGENT B1 ;  /* 0x0000000000017941 */ /* 0x000fea0003800200 */
.L_x_17031:
        /* <DEDUP_REMOVED lines=9> */
.L_x_17035:
[----:B------:R-:W-:Y:S01]  /*62b0*/  IMAD.MOV.U32 R25, RZ, RZ, R14 ;  /* 0x000000ffff197224 */ /* 0x000fe200078e000e */
[----:B------:R-:W-:Y:S01]  /*62c0*/  PRMT R9, R9, 0x7610, R23 ;  /* 0x0000761009097816 */ /* 0x000fe20000000017 */
[----:B------:R-:W-:Y:S01]  /*62d0*/  IMAD.MOV.U32 R14, RZ, RZ, R6 ;  /* 0x000000ffff0e7224 */ /* 0x000fe200078e0006 */
[----:B------:R-:W-:-:S07]  /*62e0*/  PRMT R23, R23, 0x7610, R26 ;  /* 0x0000761017177816 */ /* 0x000fce000000001a */
.L_x_17036:
[----:B------:R-:W-:Y:S05]  /*62f0*/  BSYNC.RECONVERGENT B1 ;  /* 0x0000000000017941 */ /* 0x000fea0003800200 */
.L_x_17034:
        /* <DEDUP_REMOVED lines=9> */
.L_x_17038:
[----:B------:R-:W-:Y:S01]  /*6390*/  IMAD.MOV.U32 R6, RZ, RZ, R25 ;  /* 0x000000ffff067224 */ /* 0x000fe200078e0019 */
[C---:B------:R-:W-:Y:S01]  /*63a0*/  PRMT R12, R9.reuse, 0x7632, R12 ;  /* 0x00007632090c7816 */ /* 0x040fe2000000000c */
[----:B------:R-:W-:Y:S01]  /*63b0*/  IMAD.MOV.U32 R25, RZ, RZ, R28 ;  /* 0x000000ffff197224 */ /* 0x000fe200078e001c */
[----:B------:R-:W-:-:S07]  /*63c0*/  PRMT R9, R9, 0x5410, R2 ;  /* 0x0000541009097816 */ /* 0x000fce0000000002 */
.L_x_17039:
[----:B------:R-:W-:Y:S05]  /*63d0*/  BSYNC.RECONVERGENT B1 ;  /* 0x0000000000017941 */ /* 0x000fea0003800200 */
.L_x_17037:
        /* <DEDUP_REMOVED lines=9> */
.L_x_17041:
[----:B------:R-:W-:Y:S01]  /*6470*/  IMAD.MOV.U32 R27, RZ, RZ, R6 ;  /* 0x000000ffff1b7224 */ /* 0x000fe200078e0006 */
[----:B------:R-:W-:Y:S01]  /*6480*/  PRMT R12, R9, 0x5410, R12 ;  /* 0x00005410090c7816 */ /* 0x000fe2000000000c */
[----:B------:R-:W-:-:S07]  /*6490*/  IMAD.MOV.U32 R6, RZ, RZ, R19 ;  /* 0x000000ffff067224 */ /* 0x000fce00078e0013 */
.L_x_17042:
[----:B------:R-:W-:Y:S05]  /*64a0*/  BSYNC.RECONVERGENT B1 ;  /* 0x0000000000017941 */ /* 0x000fea0003800200 */
.L_x_17040:
        /* <DEDUP_REMOVED lines=9> */
.L_x_17044:
[----:B------:R-:W-:Y:S01]  /*6540*/  IMAD.MOV.U32 R19, RZ, RZ, R27 ;  /* 0x000000ffff137224 */ /* 0x000fe200078e001b */
[----:B------:R-:W-:Y:S01]  /*6550*/  PRMT R26, R26, 0x7610, R12 ;  /* 0x000076101a1a7816 */ /* 0x000fe2000000000c */
[----:B------:R-:W-:Y:S01]  /*6560*/  IMAD.MOV.U32 R27, RZ, RZ, R36 ;  /* 0x000000ffff1b7224 */ /* 0x000fe200078e0024 */
[----:B------:R-:W-:-:S07]  /*6570*/  PRMT R12, R12, 0x7610, R2 ;  /* 0x000076100c0c7816 */ /* 0x000fce0000000002 */
.L_x_17045:
[----:B------:R-:W-:Y:S05]  /*6580*/  BSYNC.RECONVERGENT B1 ;  /* 0x0000000000017941 */ /* 0x000fea0003800200 */
.L_x_17043:
        /* <DEDUP_REMOVED lines=9> */
.L_x_17047:
[----:B------:R-:W-:Y:S01]  /*6620*/  IMAD.MOV.U32 R2, RZ, RZ, R19 ;  /* 0x000000ffff027224 */ /* 0x000fe200078e0013 */
[----:B------:R-:W-:Y:S01]  /*6630*/  PRMT R28, R28, 0x7610, R26 ;  /* 0x000076101c1c7816 */ /* 0x000fe2000000001a */
[----:B------:R-:W-:Y:S01]  /*6640*/  IMAD.MOV.U32 R19, RZ, RZ, R30 ;  /* 0x000000ffff137224 */ /* 0x000fe200078e001e */
[----:B------:R-:W-:-:S07]  /*6650*/  PRMT R26, R26, 0x5410, R10 ;  /* 0x000054101a1a7816 */ /* 0x000fce000000000a */
.L_x_17048:
[----:B------:R-:W-:Y:S05]  /*6660*/  BSYNC.RECONVERGENT B1 ;  /* 0x0000000000017941 */ /* 0x000fea0003800200 */
.L_x_17046:
        /* <DEDUP_REMOVED lines=9> */
.L_x_17050:
[----:B------:R-:W-:Y:S01]  /*6700*/  IMAD.MOV.U32 R29, RZ, RZ, R2 ;  /* 0x000000ffff1d7224 */ /* 0x000fe200078e0002 */
[C---:B------:R-:W-:Y:S01]  /*6710*/  PRMT R9, R28.reuse, 0x7632, R9 ;  /* 0x000076321c097816 */ /* 0x040fe20000000009 */
[----:B------:R-:W-:Y:S01]  /*6720*/  IMAD.MOV.U32 R2, RZ, RZ, R21 ;  /* 0x000000ffff027224 */ /* 0x000fe200078e0015 */
[----:B------:R-:W-:-:S07]  /*6730*/  PRMT R28, R28, 0x7610, R10 ;  /* 0x000076101c1c7816 */ /* 0x000fce000000000a */
.L_x_17051:
[----:B------:R-:W-:Y:S05]  /*6740*/  BSYNC.RECONVERGENT B1 ;  /* 0x0000000000017941 */ /* 0x000fea0003800200 */
.L_x_17049:
        /* <DEDUP_REMOVED lines=16> */
.L_x_17053:
[----:B------:R-:W-:Y:S01]  /*6850*/  IMAD.MOV.U32 R10, RZ, RZ, R3 ;  /* 0x000000ffff0a7224 */ /* 0x000fe200078e0003 */
[C---:B------:R-:W-:Y:S01]  /*6860*/  PRMT R16, R32.reuse, 0x7632, R16 ;  /* 0x0000763220107816 */ /* 0x040fe20000000010 */
[----:B------:R-:W-:Y:S01]  /*6870*/  IMAD.MOV.U32 R3, RZ, RZ, R14 ;  /* 0x000000ffff037224 */ /* 0x000fe200078e000e */
[----:B------:R-:W-:-:S07]  /*6880*/  PRMT R32, R32, 0x7610, R23 ;  /* 0x0000761020207816 */ /* 0x000fce0000000017 */
.L_x_17054:
[----:B------:R-:W-:Y:S05]  /*6890*/  BSYNC.RECONVERGENT B1 ;  /* 0x0000000000017941 */ /* 0x000fea0003800200 */
.L_x_17052:
        /* <DEDUP_REMOVED lines=9> */
.L_x_17056:
[----:B------:R-:W-:Y:S01]  /*6930*/  IMAD.MOV.U32 R11, RZ, RZ, R10 ;  /* 0x000000ffff0b7224 */ /* 0x000fe200078e000a */
[--C-:B------:R-:W-:Y:S01]  /*6940*/  PRMT R14, R14, 0x5410, R16.reuse ;  /* 0x000054100e0e7816 */ /* 0x100fe20000000010 */
[----:B------:R-:W-:Y:S01]  /*6950*/  IMAD.MOV.U32 R10, RZ, RZ, R25 ;  /* 0x000000ffff0a7224 */ /* 0x000fe200078e0019 */
[----:B------:R-:W-:-:S07]  /*6960*/  PRMT R16, R9, 0x7632, R16 ;  /* 0x0000763209107816 */ /* 0x000fce0000000010 */
.L_x_17057:
[----:B------:R-:W-:Y:S05]  /*6970*/  BSYNC.RECONVERGENT B1 ;  /* 0x0000000000017941 */ /* 0x000fea0003800200 */
.L_x_17055:
        /* <DEDUP_REMOVED lines=9> */
.L_x_17059:
[----:B------:R-:W-:Y:S01]  /*6a10*/  IMAD.MOV.U32 R30, RZ, RZ, R11 ;  /* 0x000000ffff1e7224 */ /* 0x000fe200078e000b */
[----:B------:R-:W-:Y:S01]  /*6a20*/  PRMT R9, R9, 0x7610, R14 ;  /* 0x0000761009097816 */ /* 0x000fe2000000000e */
[----:B------:R-:W-:Y:S01]  /*6a30*/  IMAD.MOV.U32 R11, RZ, RZ, R6 ;  /* 0x000000ffff0b7224 */ /* 0x000fe200078e0006 */
[----:B------:R-:W-:-:S07]  /*6a40*/  PRMT R14, R14, 0x5410, R12 ;  /* 0x000054100e0e7816 */ /* 0x000fce000000000c */
.L_x_17060:
[----:B------:R-:W-:Y:S05]  /*6a50*/  BSYNC.RECONVERGENT B1 ;  /* 0x0000000000017941 */ /* 0x000fea0003800200 */
.L_x_17058:
        /* <DEDUP_REMOVED lines=9> */
.L_x_17062:
[----:B------:R-:W-:Y:S01]  /*6af0*/  IMAD.MOV.U32 R6, RZ, RZ, R30 ;  /* 0x000000ffff067224 */ /* 0x000fe200078e001e */
[----:B------:R-:W-:Y:S01]  /*6b00*/  PRMT R16, R16, 0x7610, R9 ;  /* 0x0000761010107816 */ /* 0x000fe20000000009 */
[----:B------:R-:W-:Y:S01]  /*6b10*/  IMAD.MOV.U32 R30, RZ, RZ, R27 ;  /* 0x000000ffff1e7224 */ /* 0x000fe200078e001b */
[----:B------:R-:W-:-:S07]  /*6b20*/  PRMT R9, R9, 0x7610, R12 ;  /* 0x0000761009097816 */ /* 0x000fce000000000c */
.L_x_17063:
[----:B------:R-:W-:Y:S05]  /*6b30*/  BSYNC.RECONVERGENT B1 ;  /* 0x0000000000017941 */ /* 0x000fea0003800200 */
.L_x_17061:
        /* <DEDUP_REMOVED lines=9> */
.L_x_17065:
[----:B------:R-:W-:Y:S01]  /*6bd0*/  IMAD.MOV.U32 R21, RZ, RZ, R6 ;  /* 0x000000ffff157224 */ /* 0x000fe200078e0006 */
[----:B------:R-:W-:Y:S01]  /*6be0*/  PRMT R12, R12, 0x7610, R16 ;  /* 0x000076100c0c7816 */ /* 0x000fe20000000010 */
[----:B------:R-:W-:Y:S01]  /*6bf0*/  IMAD.MOV.U32 R6, RZ, RZ, R19 ;  /* 0x000000ffff067224 */ /* 0x000fe200078e0013 */
[----:B------:R-:W-:-:S07]  /*6c00*/  PRMT R16, R16, 0x7610, R26 ;  /* 0x0000761010107816 */ /* 0x000fce000000001a */
.L_x_17066:
[----:B------:R-:W-:Y:S05]  /*6c10*/  BSYNC.RECONVERGENT B1 ;  /* 0x0000000000017941 */ /* 0x000fea0003800200 */
.L_x_17064:
        /* <DEDUP_REMOVED lines=9> */
.L_x_17068:
[----:B------:R-:W-:Y:S01]  /*6cb0*/  IMAD.MOV.U32 R26, RZ, RZ, R21 ;  /* 0x000000ffff1a7224 */ /* 0x000fe200078e0015 */
[----:B------:R-:W-:Y:S01]  /*6cc0*/  PRMT R12, R12, 0x7632, R28 ;  /* 0x000076320c0c7816 */ /* 0x000fe2000000001c */
[----:B------:R-:W-:-:S07]  /*6cd0*/  IMAD.MOV.U32 R21, RZ, RZ, R2 ;  /* 0x000000ffff157224 */ /* 0x000fce00078e0002 */
.L_x_17069:
[----:B------:R-:W-:Y:S05]  /*6ce0*/  BSYNC.RECONVERGENT B1 ;  /* 0x0000000000017941 */ /* 0x000fea0003800200 */
.L_x_17067:
        /* <DEDUP_REMOVED lines=9> */
.L_x_17071:
[----:B------:R-:W-:Y:S01]  /*6d80*/  IMAD.MOV.U32 R2, RZ, RZ, R26 ;  /* 0x000000ffff027224 */ /* 0x000fe200078e001a */
[----:B------:R-:W-:Y:S01]  /*6d90*/  PRMT R14, R12, 0x7610, R14 ;  /* 0x000076100c0e7816 */ /* 0x000fe2000000000e */
[----:B------:R-:W-:Y:S01]  /*6da0*/  IMAD.MOV.U32 R26, RZ, RZ, R29 ;  /* 0x000000ffff1a7224 */ /* 0x000fe200078e001d */
[----:B------:R-:W-:-:S07]  /*6db0*/  PRMT R12, R9, 0x7610, R12 ;  /* 0x00007610090c7816 */ /* 0x000fce000000000c */
.L_x_17072:
[----:B------:R-:W-:Y:S05]  /*6dc0*/  BSYNC.RECONVERGENT B1 ;  /* 0x0000000000017941 */ /* 0x000fea0003800200 */
.L_x_17070:
        /* <DEDUP_REMOVED lines=16> */
.L_x_17074:
[----:B------:R-:W-:Y:S01]  /*6ed0*/  IMAD.MOV.U32 R18, RZ, RZ, R3 ;  /* 0x000000ffff127224 */ /* 0x000fe200078e0003 */
[----:B------:R-:W-:Y:S01]  /*6ee0*/  PRMT R19, R19, 0x7610, R32 ;  /* 0x0000761013137816 */ /* 0x000fe20000000020 */
[----:B------:R-:W-:Y:S01]  /*6ef0*/  IMAD.MOV.U32 R3, RZ, RZ, R10 ;  /* 0x000000ffff037224 */ /* 0x000fe200078e000a */
[----:B------:R-:W-:-:S07]  /*6f00*/  PRMT R32, R32, 0x5410, R16 ;  /* 0x0000541020207816 */ /* 0x000fce0000000010 */
.L_x_17075:
[----:B------:R-:W-:Y:S05]  /*6f10*/  BSYNC.RECONVERGENT B1 ;  /* 0x0000000000017941 */ /* 0x000fea0003800200 */
.L_x_17073:
        /* <DEDUP_REMOVED lines=9> */
.L_x_17077:
[----:B------:R-:W-:Y:S01]  /*6fb0*/  IMAD.MOV.U32 R23, RZ, RZ, R18 ;  /* 0x000000ffff177224 */ /* 0x000fe200078e0012 */
[C---:B------:R-:W-:Y:S01]  /*6fc0*/  PRMT R9, R19.reuse, 0x7632, R9 ;  /* 0x0000763213097816 */ /* 0x040fe20000000009 */
[----:B------:R-:W-:Y:S01]  /*6fd0*/  IMAD.MOV.U32 R18, RZ, RZ, R11 ;  /* 0x000000ffff127224 */ /* 0x000fe200078e000b */
[----:B------:R-:W-:-:S07]  /*6fe0*/  PRMT R19, R19, 0x7610, R14 ;  /* 0x0000761013137816 */ /* 0x000fce000000000e */
.L_x_17078:
[----:B------:R-:W-:Y:S05]  /*6ff0*/  BSYNC.RECONVERGENT B1 ;  /* 0x0000000000017941 */ /* 0x000fea0003800200 */
.L_x_17076:
        /* <DEDUP_REMOVED lines=9> */
.L_x_17080:
[----:B------:R-:W-:Y:S01]  /*7090*/  IMAD.MOV.U32 R11, RZ, RZ, R23 ;  /* 0x000000ffff0b7224 */ /* 0x000fe200078e0017 */
[--C-:B------:R-:W-:Y:S01]  /*70a0*/  PRMT R10, R10, 0x5410, R9.reuse ;  /* 0x000054100a0a7816 */ /* 0x100fe20000000009 */
[----:B------:R-:W-:Y:S01]  /*70b0*/  IMAD.MOV.U32 R23, RZ, RZ, R30 ;  /* 0x000000ffff177224 */ /* 0x000fe200078e001e */
[----:B------:R-:W-:-:S07]  /*70c0*/  PRMT R9, R9, 0x7632, R9 ;  /* 0x0000763209097816 */ /* 0x000fce0000000009 */
.L_x_17081:
[----:B------:R-:W-:Y:S05]  /*70d0*/  BSYNC.RECONVERGENT B1 ;  /* 0x0000000000017941 */ /* 0x000fea0003800200 */
.L_x_17079:
        /* <DEDUP_REMOVED lines=9> */
.L_x_17083:
[----:B------:R-:W-:Y:S01]  /*7170*/  IMAD.MOV.U32 R28, RZ, RZ, R11 ;  /* 0x000000ffff1c7224 */ /* 0x000fe200078e000b */
[----:B------:R-:W-:Y:S01]  /*7180*/  PRMT R9, R9, 0x7610, R10 ;  /* 0x0000761009097816 */ /* 0x000fe2000000000a */
[----:B------:R-:W-:Y:S01]  /*7190*/  IMAD.MOV.U32 R11, RZ, RZ, R6 ;  /* 0x000000ffff0b7224 */ /* 0x000fe200078e0006 */
[----:B------:R-:W-:-:S07]  /*71a0*/  PRMT R10, R10, 0x7610, R16 ;  /* 0x000076100a0a7816 */ /* 0x000fce0000000010 */
.L_x_17084:
[----:B------:R-:W-:Y:S05]  /*71b0*/  BSYNC.RECONVERGENT B1 ;  /* 0x0000000000017941 */ /* 0x000fea0003800200 */
.L_x_17082:
        /* <DEDUP_REMOVED lines=9> */
.L_x_17086:
[----:B------:R-:W-:Y:S01]  /*7250*/  IMAD.MOV.U32 R25, RZ, RZ, R28 ;  /* 0x000000ffff197224 */ /* 0x000fe200078e001c */
[C---:B------:R-:W-:Y:S01]  /*7260*/  PRMT R6, R9.reuse, 0x7632, R6 ;  /* 0x0000763209067816 */ /* 0x040fe20000000006 */
[----:B------:R-:W-:Y:S01]  /*7270*/  IMAD.MOV.U32 R28, RZ, RZ, R21 ;  /* 0x000000ffff1c7224 */ /* 0x000fe200078e0015 */
[----:B------:R-:W-:-:S07]  /*7280*/  PRMT R9, R9, 0x7610, R12 ;  /* 0x0000761009097816 */ /* 0x000fce000000000c */
.L_x_17087:
[----:B------:R-:W-:Y:S05]  /*7290*/  BSYNC.RECONVERGENT B1 ;  /* 0x0000000000017941 */ /* 0x000fea0003800200 */
.L_x_17085:
        /* <DEDUP_REMOVED lines=9> */
.L_x_17089:
[----:B------:R-:W-:Y:S01]  /*7330*/  IMAD.MOV.U32 R21, RZ, RZ, R25 ;  /* 0x000000ffff157224 */ /* 0x000fe200078e0019 */
[----:B------:R-:W-:Y:S01]  /*7340*/  PRMT R6, R12, 0x5410, R6 ;  /* 0x000054100c067816 */ /* 0x000fe20000000006 */
[----:B------:R-:W-:-:S07]  /*7350*/  IMAD.MOV.U32 R25, RZ, RZ, R26 ;  /* 0x000000ffff197224 */ /* 0x000fce00078e001a */
.L_x_17090:
[----:B------:R-:W-:Y:S05]  /*7360*/  BSYNC.RECONVERGENT B1 ;  /* 0x0000000000017941 */ /* 0x000fea0003800200 */
.L_x_17088:
        /* <DEDUP_REMOVED lines=9> */
.L_x_17092:
[----:B------:R-:W-:Y:S01]  /*7400*/  IMAD.MOV.U32 R12, RZ, RZ, R21 ;  /* 0x000000ffff0c7224 */ /* 0x000fe200078e0015 */
[C---:B------:R-:W-:Y:S01]  /*7410*/  PRMT R10, R6.reuse, 0x7632, R10 ;  /* 0x00007632060a7816 */ /* 0x040fe2000000000a */
[----:B------:R-:W-:Y:S01]  /*7420*/  IMAD.MOV.U32 R21, RZ, RZ, R2 ;  /* 0x000000ffff157224 */ /* 0x000fe200078e0002 */
[----:B------:R-:W-:-:S07]  /*7430*/  PRMT R6, R6, 0x5410, R14 ;  /* 0x0000541006067816 */ /* 0x000fce000000000e */
.L_x_17093:
[----:B------:R-:W-:Y:S05]  /*7440*/  BSYNC.RECONVERGENT B1 ;  /* 0x0000000000017941 */ /* 0x000fea0003800200 */
.L_x_17091:
        /* <DEDUP_REMOVED lines=16> */
.L_x_17095:
[----:B------:R-:W-:Y:S01]  /*7550*/  IMAD.MOV.U32 R2, RZ, RZ, R3 ;  /* 0x000000ffff027224 */ /* 0x000fe200078e0003 */
[C---:B------:R-:W-:Y:S01]  /*7560*/  PRMT R16, R32.reuse, 0x7632, R16 ;  /* 0x0000763220107816 */ /* 0x040fe20000000010 */
[----:B------:R-:W-:Y:S01]  /*7570*/  IMAD.MOV.U32 R3, RZ, RZ, R18 ;  /* 0x000000ffff037224 */ /* 0x000fe200078e0012 */
[----:B------:R-:W-:-:S07]  /*7580*/  PRMT R32, R32, 0x7610, R19 ;  /* 0x0000761020207816 */ /* 0x000fce0000000013 */
.L_x_17096:
[----:B------:R-:W-:Y:S05]  /*7590*/  BSYNC.RECONVERGENT B1 ;  /* 0x0000000000017941 */ /* 0x000fea0003800200 */
.L_x_17094:
        /* <DEDUP_REMOVED lines=9> */
.L_x_17098:
[----:B------:R-:W-:Y:S01]  /*7630*/  IMAD.MOV.U32 R14, RZ, RZ, R2 ;  /* 0x000000ffff0e7224 */ /* 0x000fe200078e0002 */
[--C-:B------:R-:W-:Y:S01]  /*7640*/  PRMT R13, R13, 0x5410, R16.reuse ;  /* 0x000054100d0d7816 */ /* 0x100fe20000000010 */
[----:B------:R-:W-:Y:S01]  /*7650*/  IMAD.MOV.U32 R2, RZ, RZ, R23 ;  /* 0x000000ffff027224 */ /* 0x000fe200078e0017 */
[----:B------:R-:W-:-:S07]  /*7660*/  PRMT R16, R9, 0x7610, R16 ;  /* 0x0000761009107816 */ /* 0x000fce0000000010 */
.L_x_17099:
[----:B------:R-:W-:Y:S05]  /*7670*/  BSYNC.RECONVERGENT B1 ;  /* 0x0000000000017941 */ /* 0x000fea0003800200 */
.L_x_17097:
        /* <DEDUP_REMOVED lines=9> */
.L_x_17101:
[----:B------:R-:W-:Y:S01]  /*7710*/  IMAD.MOV.U32 R19, RZ, RZ, R14 ;  /* 0x000000ffff137224 */ /* 0x000fe200078e000e */
[C---:B------:R-:W-:Y:S01]  /*7720*/  PRMT R9, R13.reuse, 0x7632, R9 ;  /* 0x000076320d097816 */ /* 0x040fe20000000009 */
[----:B------:R-:W-:Y:S01]  /*7730*/  IMAD.MOV.U32 R14, RZ, RZ, R11 ;  /* 0x000000ffff0e7224 */ /* 0x000fe200078e000b */
[----:B------:R-:W-:-:S07]  /*7740*/  PRMT R13, R13, 0x7610, R10 ;  /* 0x000076100d0d7816 */ /* 0x000fce000000000a */
.L_x_17102:
[----:B------:R-:W-:Y:S05]  /*7750*/  BSYNC.RECONVERGENT B1 ;  /* 0x0000000000017941 */ /* 0x000fea0003800200 */
.L_x_17100:
        /* <DEDUP_REMOVED lines=9> */
.L_x_17104:
[----:B------:R-:W-:Y:S01]  /*77f0*/  IMAD.MOV.U32 R18, RZ, RZ, R19 ;  /* 0x000000ffff127224 */ /* 0x000fe200078e0013 */
[--C-:B------:R-:W-:Y:S01]  /*7800*/  PRMT R10, R10, 0x5410, R9.reuse ;  /* 0x000054100a0a7816 */ /* 0x100fe20000000009 */
[----:B------:R-:W-:Y:S01]  /*7810*/  IMAD.MOV.U32 R19, RZ, RZ, R28 ;  /* 0x000000ffff137224 */ /* 0x000fe200078e001c */
[----:B------:R-:W-:-:S07]  /*7820*/  PRMT R9, R9, 0x7632, R9 ;  /* 0x0000763209097816 */ /* 0x000fce0000000009 */
.L_x_17105:
[----:B------:R-:W-:Y:S05]  /*7830*/  BSYNC.RECONVERGENT B1 ;  /* 0x0000000000017941 */ /* 0x000fea0003800200 */
.L_x_17103:
        /* <DEDUP_REMOVED lines=9> */
.L_x_17107:
[----:B------:R-:W-:Y:S01]  /*78d0*/  IMAD.MOV.U32 R20, RZ, RZ, R18 ;  /* 0x000000ffff147224 */ /* 0x000fe200078e0012 */
[----:B------:R-:W-:Y:S01]  /*78e0*/  PRMT R9, R9, 0x7610, R10 ;  /* 0x0000761009097816 */ /* 0x000fe2000000000a */
[----:B------:R-:W-:Y:S01]  /*78f0*/  IMAD.MOV.U32 R18, RZ, RZ, R25 ;  /* 0x000000ffff127224 */ /* 0x000fe200078e0019 */
[----:B------:R-:W-:-:S07]  /*7900*/  PRMT R10, R10, 0x5410, R6 ;  /* 0x000054100a0a7816 */ /* 0x000fce0000000006 */
.L_x_17108:
[----:B------:R-:W-:Y:S05]  /*7910*/  BSYNC.RECONVERGENT B1 ;  /* 0x0000000000017941 */ /* 0x000fea0003800200 */
.L_x_17106:
        /* <DEDUP_REMOVED lines=9> */
.L_x_17110:
[----:B------:R-:W-:Y:S01]  /*79b0*/  IMAD.MOV.U32 R11, RZ, RZ, R20 ;  /* 0x000000ffff0b7224 */ /* 0x000fe200078e0014 */
[----:B------:R-:W-:Y:S01]  /*79c0*/  PRMT R16, R16, 0x7610, R9 ;  /* 0x0000761010107816 */ /* 0x000fe20000000009 */
[----:B------:R-:W-:Y:S01]  /*79d0*/  IMAD.MOV.U32 R20, RZ, RZ, R21 ;  /* 0x000000ffff147224 */ /* 0x000fe200078e0015 */
[----:B------:R-:W-:-:S07]  /*79e0*/  PRMT R9, R9, 0x7610, R6 ;  /* 0x0000761009097816 */ /* 0x000fce0000000006 */
.L_x_17111:
[----:B------:R-:W-:Y:S05]  /*79f0*/  BSYNC.RECONVERGENT B1 ;  /* 0x0000000000017941 */ /* 0x000fea0003800200 */
.L_x_17109:
        /* <DEDUP_REMOVED lines=9> */
.L_x_17113:
[----:B------:R-:W-:Y:S01]  /*7a90*/  IMAD.MOV.U32 R6, RZ, RZ, R11 ;  /* 0x000000ffff067224 */ /* 0x000fe200078e000b */
[C---:B------:R-:W-:Y:S01]  /*7aa0*/  PRMT R13, R16.reuse, 0x7632, R13 ;  /* 0x00007632100d7816 */ /* 0x040fe2000000000d */
[----:B------:R-:W-:Y:S01]  /*7ab0*/  IMAD.MOV.U32 R11, RZ, RZ, R12 ;  /* 0x000000ffff0b7224 */ /* 0x000fe200078e000c */
[----:B------:R-:W-:-:S07]  /*7ac0*/  PRMT R16, R16, 0x5410, R10 ;  /* 0x0000541010107816 */ /* 0x000fce000000000a */
.L_x_17114:
[----:B------:R-:W-:Y:S05]  /*7ad0*/  BSYNC.RECONVERGENT B1 ;  /* 0x0000000000017941 */ /* 0x000fea0003800200 */
.L_x_17112:
        /* <DEDUP_REMOVED lines=16> */
.L_x_17116:
[----:B------:R-:W-:Y:S01]  /*7be0*/  IMAD.MOV.U32 R12, RZ, RZ, R3 ;  /* 0x000000ffff0c7224 */ /* 0x000fe200078e0003 */
[C---:B------:R-:W-:Y:S01]  /*7bf0*/  PRMT R22, R32.reuse, 0x7632, R22 ;  /* 0x0000763220167816 */ /* 0x040fe20000000016 */
[----:B------:R-:W-:Y:S01]  /*7c00*/  IMAD.MOV.U32 R3, RZ, RZ, R2 ;  /* 0x000000ffff037224 */ /* 0x000fe200078e0002 */
[----:B------:R-:W-:-:S07]  /*7c10*/  PRMT R32, R32, 0x5410, R16 ;  /* 0x0000541020207816 */ /* 0x000fce0000000010 */
.L_x_17117:
[----:B------:R-:W-:Y:S05]  /*7c20*/  BSYNC.RECONVERGENT B1 ;  /* 0x0000000000017941 */ /* 0x000fea0003800200 */
.L_x_17115:
        /* <DEDUP_REMOVED lines=9> */
.L_x_17119:
[----:B------:R-:W-:Y:S01]  /*7cc0*/  IMAD.MOV.U32 R21, RZ, RZ, R12 ;  /* 0x000000ffff157224 */ /* 0x000fe200078e000c */
[----:B------:R-:W-:Y:S01]  /*7cd0*/  PRMT R16, R22, 0x7610, R16 ;  /* 0x0000761016107816 */ /* 0x000fe20000000010 */
[----:B------:R-:W-:Y:S01]  /*7ce0*/  IMAD.MOV.U32 R12, RZ, RZ, R14 ;  /* 0x000000ffff0c7224 */ /* 0x000fe200078e000e */
[----:B------:R-:W-:-:S07]  /*7cf0*/  PRMT R22, R13, 0x7632, R22 ;  /* 0x000076320d167816 */ /* 0x000fce0000000016 */
.L_x_17120:
[----:B------:R-:W-:Y:S05]  /*7d00*/  BSYNC.RECONVERGENT B1 ;  /* 0x0000000000017941 */ /* 0x000fea0003800200 */
.L_x_17118:
        /* <DEDUP_REMOVED lines=9> */
.L_x_17122:
[----:B------:R-:W-:Y:S01]  /*7da0*/  IMAD.MOV.U32 R14, RZ, RZ, R21 ;  /* 0x000000ffff0e7224 */ /* 0x000fe200078e0015 */
[--C-:B------:R-:W-:Y:S01]  /*7db0*/  PRMT R13, R13, 0x5410, R16.reuse ;  /* 0x000054100d0d7816 */ /* 0x100fe20000000010 */
[----:B------:R-:W-:Y:S01]  /*7dc0*/  IMAD.MOV.U32 R21, RZ, RZ, R19 ;  /* 0x000000ffff157224 */ /* 0x000fe200078e0013 */
[----:B------:R-:W-:-:S07]  /*7dd0*/  PRMT R16, R9, 0x7610, R16 ;  /* 0x0000761009107816 */ /* 0x000fce0000000010 */
.L_x_17123:
[----:B------:R-:W-:Y:S05]  /*7de0*/  BSYNC.RECONVERGENT B1 ;  /* 0x0000000000017941 */ /* 0x000fea0003800200 */
.L_x_17121:
        /* <DEDUP_REMOVED lines=9> */
.L_x_17125:
[----:B------:R-:W-:Y:S01]  /*7e80*/  IMAD.MOV.U32 R19, RZ, RZ, R14 ;  /* 0x000000ffff137224 */ /* 0x000fe200078e000e */
[C---:B------:R-:W-:Y:S01]  /*7e90*/  PRMT R9, R13.reuse, 0x7632, R9 ;  /* 0x000076320d097816 */ /* 0x040fe20000000009 */
[----:B------:R-:W-:Y:S01]  /*7ea0*/  IMAD.MOV.U32 R14, RZ, RZ, R18 ;  /* 0x000000ffff0e7224 */ /* 0x000fe200078e0012 */
[----:B------:R-:W-:-:S07]  /*7eb0*/  PRMT R13, R13, 0x7610, R10 ;  /* 0x000076100d0d7816 */ /* 0x000fce000000000a */
.L_x_17126:
[----:B------:R-:W-:Y:S05]  /*7ec0*/  BSYNC.RECONVERGENT B1 ;  /* 0x0000000000017941 */ /* 0x000fea0003800200 */
.L_x_17124:
        /* <DEDUP_REMOVED lines=9> */
.L_x_17128:
[----:B------:R-:W-:Y:S01]  /*7f60*/  IMAD.MOV.U32 R10, RZ, RZ, R19 ;  /* 0x000000ffff0a7224 */ /* 0x000fe200078e0013 */
[--C-:B------:R-:W-:Y:S01]  /*7f70*/  PRMT R18, R18, 0x5410, R9.reuse ;  /* 0x0000541012127816 */ /* 0x100fe20000000009 */
[----:B------:R-:W-:Y:S01]  /*7f80*/  IMAD.MOV.U32 R19, RZ, RZ, R20 ;  /* 0x000000ffff137224 */ /* 0x000fe200078e0014 */
[----:B------:R-:W-:-:S07]  /*7f90*/  PRMT R9, R9, 0x7632, R9 ;  /* 0x0000763209097816 */ /* 0x000fce0000000009 */
.L_x_17129:
[----:B------:R-:W-:Y:S05]  /*7fa0*/  BSYNC.RECONVERGENT B1 ;  /* 0x0000000000017941 */ /* 0x000fea0003800200 */
.L_x_17127:
        /* <DEDUP_REMOVED lines=9> */
.L_x_17131:
[----:B------:R-:W-:Y:S01]  /*8040*/  IMAD.MOV.U32 R23, RZ, RZ, R10 ;  /* 0x000000ffff177224 */ /* 0x000fe200078e000a */
[----:B------:R-:W-:Y:S01]  /*8050*/  PRMT R18, R18, 0x7632, R16 ;  /* 0x0000763212127816 */ /* 0x000fe20000000010 */
[----:B------:R-:W-:-:S07]  /*8060*/  IMAD.MOV.U32 R10, RZ, RZ, R11 ;  /* 0x000000ffff0a7224 */ /* 0x000fce00078e000b */
.L_x_17132:
[----:B------:R-:W-:Y:S05]  /*8070*/  BSYNC.RECONVERGENT B1 ;  /* 0x0000000000017941 */ /* 0x000fea0003800200 */
.L_x_17130:
        /* <DEDUP_REMOVED lines=9> */
.L_x_17134:
[----:B------:R-:W-:Y:S01]  /*8110*/  PRMT R32, R18, 0x7610, R32 ;  /* 0x0000761012207816 */ /* 0x000fe20000000020 */
[----:B------:R-:W-:Y:S01]  /*8120*/  IMAD.MOV.U32 R26, RZ, RZ, R23 ;  /* 0x000000ffff1a7224 */ /* 0x000fe200078e0017 */
[----:B------:R-:W-:Y:S01]  /*8130*/  PRMT R18, R13, 0x7610, R18 ;  /* 0x000076100d127816 */ /* 0x000fe20000000012 */
[----:B------:R-:W-:-:S07]  /*8140*/  IMAD.MOV.U32 R23, RZ, RZ, R6 ;  /* 0x000000ffff177224 */ /* 0x000fce00078e0006 */
.L_x_17135:
[----:B------:R-:W-:Y:S05]  /*8150*/  BSYNC.RECONVERGENT B1 ;  /* 0x0000000000017941 */ /* 0x000fea0003800200 */
.L_x_17133:
        /* <DEDUP_REMOVED lines=16> */
.L_x_17137:
[----:B------:R-:W-:Y:S01]  /*8260*/  PRMT R36, R36, 0x7610, R32 ;  /* 0x0000761024247816 */ /* 0x000fe20000000020 */
[----:B------:R-:W-:Y:S01]  /*8270*/  IMAD.MOV.U32 R2, RZ, RZ, R3 ;  /* 0x000000ffff027224 */ /* 0x000fe200078e0003 */
[----:B------:R-:W-:Y:S01]  /*8280*/  PRMT R32, R32, 0x5410, R22 ;  /* 0x0000541020207816 */ /* 0x000fe20000000016 */
[----:B------:R-:W-:-:S07]  /*8290*/  IMAD.MOV.U32 R3, RZ, RZ, R12 ;  /* 0x000000ffff037224 */ /* 0x000fce00078e000c */
.L_x_17138:
[----:B------:R-:W-:Y:S05]  /*82a0*/  BSYNC.RECONVERGENT B1 ;  /* 0x0000000000017941 */ /* 0x000fea0003800200 */
.L_x_17136:
        /* <DEDUP_REMOVED lines=9> */
.L_x_17140:
[----:B------:R-:W-:Y:S01]  /*8340*/  PRMT R37, R37, 0x7610, R36 ;  /* 0x0000761025257816 */ /* 0x000fe20000000024 */
[----:B------:R-:W-:Y:S01]  /*8350*/  IMAD.MOV.U32 R31, RZ, RZ, R2 ;  /* 0x000000ffff1f7224 */ /* 0x000fe200078e0002 */
[----:B------:R-:W-:Y:S01]  /*8360*/  PRMT R36, R36, 0x5410, R16 ;  /* 0x0000541024247816 */ /* 0x000fe20000000010 */
[----:B------:R-:W-:-:S07]  /*8370*/  IMAD.MOV.U32 R2, RZ, RZ, R21 ;  /* 0x000000ffff027224 */ /* 0x000fce00078e0015 */
.L_x_17141:
[----:B------:R-:W-:Y:S05]  /*8380*/  BSYNC.RECONVERGENT B1 ;  /* 0x0000000000017941 */ /* 0x000fea0003800200 */
.L_x_17139:
        /* <DEDUP_REMOVED lines=9> */
.L_x_17143:
[----:B------:R-:W-:Y:S01]  /*8420*/  IMAD.MOV.U32 R30, RZ, RZ, R31 ;  /* 0x000000ffff1e7224 */ /* 0x000fe200078e001f */
[----:B------:R-:W-:Y:S01]  /*8430*/  PRMT R37, R37, 0x7632, R13 ;  /* 0x0000763225257816 */ /* 0x000fe2000000000d */
[----:B------:R-:W-:-:S07]  /*8440*/  IMAD.MOV.U32 R31, RZ, RZ, R14 ;  /* 0x000000ffff1f7224 */ /* 0x000fce00078e000e */
.L_x_17144:
[----:B------:R-:W-:Y:S05]  /*8450*/  BSYNC.RECONVERGENT B1 ;  /* 0x0000000000017941 */ /* 0x000fea0003800200 */
.L_x_17142:
        /* <DEDUP_REMOVED lines=9> */
.L_x_17146:
[----:B------:R-:W-:Y:S01]  /*84f0*/  PRMT R36, R37, 0x7610, R36 ;  /* 0x0000761025247816 */ /* 0x000fe20000000024 */
[----:B------:R-:W-:Y:S01]  /*8500*/  IMAD.MOV.U32 R29, RZ, RZ, R30 ;  /* 0x000000ffff1d7224 */ /* 0x000fe200078e001e */
[----:B------:R-:W-:Y:S01]  /*8510*/  PRMT R37, R9, 0x7610, R37 ;  /* 0x0000761009257816 */ /* 0x000fe20000000025 */
[----:B------:R-:W-:-:S07]  /*8520*/  IMAD.MOV.U32 R30, RZ, RZ, R19 ;  /* 0x000000ffff1e7224 */ /* 0x000fce00078e0013 */
.L_x_17147:
[----:B------:R-:W-:Y:S05]  /*8530*/  BSYNC.RECONVERGENT B1 ;  /* 0x0000000000017941 */ /* 0x000fea0003800200 */
.L_x_17145:
        /* <DEDUP_REMOVED lines=9> */
.L_x_17149:
[----:B------:R-:W-:Y:S01]  /*85d0*/  PRMT R35, R36, 0x7610, R35 ;  /* 0x0000761024237816 */ /* 0x000fe20000000023 */
[----:B------:R-:W-:Y:S01]  /*85e0*/  IMAD.MOV.U32 R28, RZ, RZ, R29 ;  /* 0x000000ffff1c7224 */ /* 0x000fe200078e001d */
[----:B------:R-:W-:Y:S01]  /*85f0*/  PRMT R36, R18, 0x7632, R36 ;  /* 0x0000763212247816 */ /* 0x000fe20000000024 */
[----:B------:R-:W-:-:S07]  /*8600*/  IMAD.MOV.U32 R29, RZ, RZ, R10 ;  /* 0x000000ffff1d7224 */ /* 0x000fce00078e000a */
.L_x_17150:
[----:B------:R-:W-:Y:S05]  /*8610*/  BSYNC.RECONVERGENT B1 ;  /* 0x0000000000017941 */ /* 0x000fea0003800200 */
.L_x_17148:
        /* <DEDUP_REMOVED lines=9> */
.L_x_17152:
[----:B------:R-:W-:Y:S01]  /*86b0*/  IMAD.MOV.U32 R9, RZ, RZ, R28 ;  /* 0x000000ffff097224 */ /* 0x000fe200078e001c */
[----:B------:R-:W-:Y:S01]  /*86c0*/  PRMT R6, R6, 0x5410, R35 ;  /* 0x0000541006067816 */ /* 0x000fe20000000023 */
[----:B------:R-:W-:Y:S01]  /*86d0*/  IMAD.MOV.U32 R28, RZ, RZ, R23 ;  /* 0x000000ffff1c7224 */ /* 0x000fe200078e0017 */
[----:B------:R-:W-:-:S07]  /*86e0*/  PRMT R35, R18, 0x7610, R35 ;  /* 0x0000761012237816 */ /* 0x000fce0000000023 */
.L_x_17153:
[----:B------:R-:W-:Y:S05]  /*86f0*/  BSYNC.RECONVERGENT B1 ;  /* 0x0000000000017941 */ /* 0x000fea0003800200 */
.L_x_17151:
        /* <DEDUP_REMOVED lines=9> */
.L_x_17154:
[----:B------:R-:W-:Y:S01]  /*8790*/  PRMT R35, R35, 0x5410, R32 ;  /* 0x0000541023237816 */ /* 0x000fe20000000020 */
[----:B------:R-:W-:Y:S01]  /*87a0*/  IMAD.MOV.U32 R27, RZ, RZ, R26 ;  /* 0x000000ffff1b7224 */ /* 0x000fe200078e001a */
[----:B------:R-:W-:Y:S01]  /*87b0*/  PRMT R32, R6, 0x7632, R32 ;  /* 0x0000763206207816 */ /* 0x000fe20000000020 */
[----:B------:R-:W-:Y:S02]  /*87c0*/  IMAD.MOV.U32 R25, RZ, RZ, R17 ;  /* 0x000000ffff197224 */ /* 0x000fe400078e0011 */
[----:B------:R-:W-:-:S07]  /*87d0*/  IMAD.MOV.U32 R26, RZ, RZ, R9 ;  /* 0x000000ffff1a7224 */ /* 0x000fce00078e0009 */
.L_x_16988:
[----:B------:R-:W-:Y:S05]  /*87e0*/  BSYNC.RECONVERGENT B0 ;  /* 0x0000000000007941 */ /* 0x000fea0003800200 */
.L_x_16987:
[----:B------:R-:W-:Y:S01]  /*87f0*/  ISETP.GT.AND P0, PT, R8, 0x1b, PT ;  /* 0x0000001b0800780c */ /* 0x000fe20003f04270 */
[----:B------:R2:W3:Y:S01]  /*8800*/  SHFL.DOWN PT, R19, R25, 0x4, 0x1f ;  /* 0x08801f0019137f89 */ /* 0x0004e200000e0000 */
[----:B0-----:R-:W-:Y:S01]  /*8810*/  PRMT R9, R32, 0x7610, R35 ;  /* 0x0000761020097816 */ /* 0x001fe20000000023 */
[----:B------:R-:W-:Y:S01]  /*8820*/  BSSY.RECONVERGENT B0, `(.L_x_17155) ;  /* 0x000035b000007945 */ /* 0x000fe20003800200 */
[----:B------:R-:W-:Y:S01]  /*8830*/  PRMT R11, R35, 0x5410, R36 ;  /* 0x00005410230b7816 */ /* 0x000fe20000000024 */
[----:B------:R2:W0:Y:S01]  /*8840*/  SHFL.DOWN PT, R6, R7, 0x4, 0x1f ;  /* 0x08801f0007067f89 */ /* 0x00042200000e0000 */
        /* <DEDUP_REMOVED lines=13> */
[----:B---34-:R-:W-:Y:S05]  /*8920*/  @P0 BRA `(.L_x_17156) ;  /* 0x0000003400280947 */ /* 0x018fea0003800000 */
        /* <DEDUP_REMOVED lines=14> */
[----:B-12---:R-:W-:-:S03]  /*8a10*/  @!P0 IMAD.MOV.U32 R3, RZ, RZ, R10 ;  /* 0x000000ffff038224 */ /* 0x006fc600078e000a */
        /* <DEDUP_REMOVED lines=10> */
.L_x_17158:
[----:B------:R-:W-:Y:S01]  /*8ac0*/  IMAD.MOV.U32 R6, RZ, RZ, R3 ;  /* 0x000000ffff067224 */ /* 0x000fe200078e0003 */
[C---:B------:R-:W-:Y:S01]  /*8ad0*/  PRMT R10, R32.reuse, 0x7632, R10 ;  /* 0x00007632200a7816 */ /* 0x040fe2000000000a */
[----:B------:R-:W-:Y:S01]  /*8ae0*/  IMAD.MOV.U32 R3, RZ, RZ, R2 ;  /* 0x000000ffff037224 */ /* 0x000fe200078e0002 */
[----:B------:R-:W-:-:S07]  /*8af0*/  PRMT R32, R32, 0x7610, R36 ;  /* 0x0000761020207816 */ /* 0x000fce0000000024 */
.L_x_17159:
[----:B------:R-:W-:Y:S05]  /*8b00*/  BSYNC.RECONVERGENT B1 ;  /* 0x0000000000017941 */ /* 0x000fea0003800200 */
.L_x_17157:
        /* <DEDUP_REMOVED lines=9> */
.L_x_17161:
[----:B------:R-:W-:Y:S01]  /*8ba0*/  IMAD.MOV.U32 R19, RZ, RZ, R6 ;  /* 0x000000ffff137224 */ /* 0x000fe200078e0006 */
[----:B------:R-:W-:Y:S01]  /*8bb0*/  PRMT R2, R10, 0x7610, R2 ;  /* 0x000076100a027816 */ /* 0x000fe20000000002 */
[----:B------:R-:W-:Y:S01]  /*8bc0*/  IMAD.MOV.U32 R6, RZ, RZ, R31 ;  /* 0x000000ffff067224 */ /* 0x000fe200078e001f */
[----:B------:R-:W-:-:S07]  /*8bd0*/  PRMT R10, R37, 0x7632, R10 ;  /* 0x00007632250a7816 */ /* 0x000fce000000000a */
.L_x_17162:
[----:B------:R-:W-:Y:S05]  /*8be0*/  BSYNC.RECONVERGENT B1 ;  /* 0x0000000000017941 */ /* 0x000fea0003800200 */
.L_x_17160:
        /* <DEDUP_REMOVED lines=9> */
.L_x_17164:
[----:B------:R-:W-:Y:S01]  /*8c80*/  IMAD.MOV.U32 R21, RZ, RZ, R19 ;  /* 0x000000ffff157224 */ /* 0x000fe200078e0013 */
[----:B------:R-:W-:Y:S01]  /*8c90*/  PRMT R2, R37, 0x5410, R2 ;  /* 0x0000541025027816 */ /* 0x000fe20000000002 */
[----:B------:R-:W-:-:S07]  /*8ca0*/  IMAD.MOV.U32 R19, RZ, RZ, R30 ;  /* 0x000000ffff137224 */ /* 0x000fce00078e001e */
.L_x_17165:
[----:B------:R-:W-:Y:S05]  /*8cb0*/  BSYNC.RECONVERGENT B1 ;  /* 0x0000000000017941 */ /* 0x000fea0003800200 */
.L_x_17163:
        /* <DEDUP_REMOVED lines=9> */
.L_x_17167:
[----:B------:R-:W-:Y:S01]  /*8d50*/  IMAD.MOV.U32 R23, RZ, RZ, R21 ;  /* 0x000000ffff177224 */ /* 0x000fe200078e0015 */
[C---:B------:R-:W-:Y:S01]  /*8d60*/  PRMT R25, R2.reuse, 0x7632, R25 ;  /* 0x0000763202197816 */ /* 0x040fe20000000019 */
[----:B------:R-:W-:Y:S01]  /*8d70*/  IMAD.MOV.U32 R21, RZ, RZ, R29 ;  /* 0x000000ffff157224 */ /* 0x000fe200078e001d */
[----:B------:R-:W-:-:S07]  /*8d80*/  PRMT R2, R2, 0x5410, R36 ;  /* 0x0000541002027816 */ /* 0x000fce0000000024 */
.L_x_17168:
[----:B------:R-:W-:Y:S05]  /*8d90*/  BSYNC.RECONVERGENT B1 ;  /* 0x0000000000017941 */ /* 0x000fea0003800200 */
.L_x_17166:
        /* <DEDUP_REMOVED lines=9> */
.L_x_17170:
[----:B------:R-:W-:Y:S01]  /*8e30*/  IMAD.MOV.U32 R30, RZ, RZ, R23 ;  /* 0x000000ffff1e7224 */ /* 0x000fe200078e0017 */
[----:B------:R-:W-:Y:S01]  /*8e40*/  PRMT R29, R25, 0x7610, R29 ;  /* 0x00007610191d7816 */ /* 0x000fe2000000001d */
[----:B------:R-:W-:Y:S01]  /*8e50*/  IMAD.MOV.U32 R23, RZ, RZ, R28 ;  /* 0x000000ffff177224 */ /* 0x000fe200078e001c */
[----:B------:R-:W-:-:S07]  /*8e60*/  PRMT R25, R35, 0x7610, R25 ;  /* 0x0000761023197816 */ /* 0x000fce0000000019 */
.L_x_17171:
[----:B------:R-:W-:Y:S05]  /*8e70*/  BSYNC.RECONVERGENT B1 ;  /* 0x0000000000017941 */ /* 0x000fea0003800200 */
.L_x_17169:
        /* <DEDUP_REMOVED lines=9> */
.L_x_17173:
[----:B------:R-:W-:Y:S01]  /*8f10*/  IMAD.MOV.U32 R31, RZ, RZ, R30 ;  /* 0x000000ffff1f7224 */ /* 0x000fe200078e001e */
[----:B------:R-:W-:Y:S01]  /*8f20*/  PRMT R10, R10, 0x5410, R29 ;  /* 0x000054100a0a7816 */ /* 0x000fe2000000001d */
[----:B------:R-:W-:Y:S01]  /*8f30*/  IMAD.MOV.U32 R30, RZ, RZ, R27 ;  /* 0x000000ffff1e7224 */ /* 0x000fe200078e001b */
[----:B------:R-:W-:-:S07]  /*8f40*/  PRMT R29, R35, 0x7632, R29 ;  /* 0x00007632231d7816 */ /* 0x000fce000000001d */
.L_x_17174:
[----:B------:R-:W-:Y:S05]  /*8f50*/  BSYNC.RECONVERGENT B1 ;  /* 0x0000000000017941 */ /* 0x000fea0003800200 */
.L_x_17172:
        /* <DEDUP_REMOVED lines=9> */
.L_x_17176:
[----:B------:R-:W-:Y:S01]  /*8ff0*/  IMAD.MOV.U32 R27, RZ, RZ, R31 ;  /* 0x000000ffff1b7224 */ /* 0x000fe200078e001f */
[----:B------:R-:W-:Y:S01]  /*9000*/  PRMT R25, R25, 0x7610, R10 ;  /* 0x0000761019197816 */ /* 0x000fe2000000000a */
[----:B------:R-:W-:Y:S01]  /*9010*/  IMAD.MOV.U32 R31, RZ, RZ, R26 ;  /* 0x000000ffff1f7224 */ /* 0x000fe200078e001a */
[----:B------:R-:W-:-:S07]  /*9020*/  PRMT R10, R10, 0x5410, R32 ;  /* 0x000054100a0a7816 */ /* 0x000fce0000000020 */
.L_x_17177:
[----:B------:R-:W-:Y:S05]  /*9030*/  BSYNC.RECONVERGENT B1 ;  /* 0x0000000000017941 */ /* 0x000fea0003800200 */
.L_x_17175:
        /* <DEDUP_REMOVED lines=16> */
.L_x_17179:
[----:B------:R-:W-:Y:S01]  /*9140*/  IMAD.MOV.U32 R12, RZ, RZ, R3 ;  /* 0x000000ffff0c7224 */ /* 0x000fe200078e0003 */
[----:B------:R-:W-:Y:S01]  /*9150*/  PRMT R9, R9, 0x7610, R32 ;  /* 0x0000761009097816 */ /* 0x000fe20000000020 */
[----:B------:R-:W-:Y:S01]  /*9160*/  IMAD.MOV.U32 R3, RZ, RZ, R6 ;  /* 0x000000ffff037224 */ /* 0x000fe200078e0006 */
[----:B------:R-:W-:-:S07]  /*9170*/  PRMT R32, R32, 0x5410, R10 ;  /* 0x0000541020207816 */ /* 0x000fce000000000a */
.L_x_17180:
[----:B------:R-:W-:Y:S05]  /*9180*/  BSYNC.RECONVERGENT B1 ;  /* 0x0000000000017941 */ /* 0x000fea0003800200 */
.L_x_17178:
        /* <DEDUP_REMOVED lines=9> */
.L_x_17182:
[----:B------:R-:W-:Y:S01]  /*9220*/  IMAD.MOV.U32 R6, RZ, RZ, R12 ;  /* 0x000000ffff067224 */ /* 0x000fe200078e000c */
[----:B------:R-:W-:Y:S01]  /*9230*/  PRMT R26, R26, 0x7610, R9 ;  /* 0x000076101a1a7816 */ /* 0x000fe20000000009 */
[----:B------:R-:W-:Y:S01]  /*9240*/  IMAD.MOV.U32 R12, RZ, RZ, R19 ;  /* 0x000000ffff0c7224 */ /* 0x000fe200078e0013 */
[----:B------:R-:W-:-:S07]  /*9250*/  PRMT R9, R9, 0x5410, R2 ;  /* 0x0000541009097816 */ /* 0x000fce0000000002 */
.L_x_17183:
[----:B------:R-:W-:Y:S05]  /*9260*/  BSYNC.RECONVERGENT B1 ;  /* 0x0000000000017941 */ /* 0x000fea0003800200 */
.L_x_17181:
        /* <DEDUP_REMOVED lines=9> */
.L_x_17185:
[C---:B------:R-:W-:Y:S01]  /*9300*/  PRMT R2, R26.reuse, 0x7632, R2 ;  /* 0x000076321a027816 */ /* 0x040fe20000000002 */
[----:B------:R-:W-:Y:S02]  /*9310*/  IMAD.MOV.U32 R28, RZ, RZ, R6 ;  /* 0x000000ffff1c7224 */ /* 0x000fe400078e0006 */
[----:B------:R-:W-:Y:S01]  /*9320*/  IMAD.MOV.U32 R6, RZ, RZ, R21 ;  /* 0x000000ffff067224 */ /* 0x000fe200078e0015 */
[----:B------:R-:W-:-:S07]  /*9330*/  PRMT R26, R26, 0x7610, R2 ;  /* 0x000076101a1a7816 */ /* 0x000fce0000000002 */
.L_x_17186:
[----:B------:R-:W-:Y:S05]  /*9340*/  BSYNC.RECONVERGENT B1 ;  /* 0x0000000000017941 */ /* 0x000fea0003800200 */
.L_x_17184:
        /* <DEDUP_REMOVED lines=9> */
.L_x_17188:
[----:B------:R-:W-:Y:S01]  /*93e0*/  IMAD.MOV.U32 R19, RZ, RZ, R28 ;  /* 0x000000ffff137224 */ /* 0x000fe200078e001c */
[----:B------:R-:W-:Y:S01]  /*93f0*/  PRMT R9, R2, 0x7610, R9 ;  /* 0x0000761002097816 */ /* 0x000fe20000000009 */
[----:B------:R-:W-:Y:S01]  /*9400*/  IMAD.MOV.U32 R28, RZ, RZ, R23 ;  /* 0x000000ffff1c7224 */ /* 0x000fe200078e0017 */
[----:B------:R-:W-:-:S07]  /*9410*/  PRMT R2, R25, 0x7610, R2 ;  /* 0x0000761019027816 */ /* 0x000fce0000000002 */
.L_x_17189:
[----:B------:R-:W-:Y:S05]  /*9420*/  BSYNC.RECONVERGENT B1 ;  /* 0x0000000000017941 */ /* 0x000fea0003800200 */
.L_x_17187:
        /* <DEDUP_REMOVED lines=9> */
.L_x_17191:
[----:B------:R-:W-:Y:S01]  /*94c0*/  IMAD.MOV.U32 R36, RZ, RZ, R19 ;  /* 0x000000ffff247224 */ /* 0x000fe200078e0013 */
[--C-:B------:R-:W-:Y:S01]  /*94d0*/  PRMT R2, R2, 0x5410, R9.reuse ;  /* 0x0000541002027816 */ /* 0x100fe20000000009 */
[----:B------:R-:W-:Y:S01]  /*94e0*/  IMAD.MOV.U32 R19, RZ, RZ, R30 ;  /* 0x000000ffff137224 */ /* 0x000fe200078e001e */
[----:B------:R-:W-:-:S07]  /*94f0*/  PRMT R9, R29, 0x7610, R9 ;  /* 0x000076101d097816 */ /* 0x000fce0000000009 */
.L_x_17192:
[----:B------:R-:W-:Y:S05]  /*9500*/  BSYNC.RECONVERGENT B1 ;  /* 0x0000000000017941 */ /* 0x000fea0003800200 */
.L_x_17190:
        /* <DEDUP_REMOVED lines=9> */
.L_x_17194:
[C---:B------:R-:W-:Y:S01]  /*95a0*/  PRMT R10, R2.reuse, 0x7632, R10 ;  /* 0x00007632020a7816 */ /* 0x040fe2000000000a */
[----:B------:R-:W-:Y:S02]  /*95b0*/  IMAD.MOV.U32 R30, RZ, RZ, R36 ;  /* 0x000000ffff1e7224 */ /* 0x000fe400078e0024 */
[----:B------:R-:W-:Y:S01]  /*95c0*/  IMAD.MOV.U32 R36, RZ, RZ, R31 ;  /* 0x000000ffff247224 */ /* 0x000fe200078e001f */
[----:B------:R-:W-:-:S07]  /*95d0*/  PRMT R2, R2, 0x7610, R10 ;  /* 0x0000761002027816 */ /* 0x000fce000000000a */
.L_x_17195:
[----:B------:R-:W-:Y:S05]  /*95e0*/  BSYNC.RECONVERGENT B1 ;  /* 0x0000000000017941 */ /* 0x000fea0003800200 */
.L_x_17193:
        /* <DEDUP_REMOVED lines=9> */
.L_x_17197:
[----:B------:R-:W-:Y:S01]  /*9680*/  IMAD.MOV.U32 R21, RZ, RZ, R30 ;  /* 0x000000ffff157224 */ /* 0x000fe200078e001e */
[----:B------:R-:W-:Y:S01]  /*9690*/  PRMT R10, R25, 0x5432, R10 ;  /* 0x00005432190a7816 */ /* 0x000fe2000000000a */
[----:B------:R-:W-:-:S07]  /*96a0*/  IMAD.MOV.U32 R30, RZ, RZ, R27 ;  /* 0x000000ffff1e7224 */ /* 0x000fce00078e001b */
.L_x_17198:
[----:B------:R-:W-:Y:S05]  /*96b0*/  BSYNC.RECONVERGENT B1 ;  /* 0x0000000000017941 */ /* 0x000fea0003800200 */
.L_x_17196:
        /* <DEDUP_REMOVED lines=16> */
.L_x_17200:
[----:B------:R-:W-:Y:S01]  /*97c0*/  IMAD.MOV.U32 R14, RZ, RZ, R3 ;  /* 0x000000ffff0e7224 */ /* 0x000fe200078e0003 */
[----:B------:R-:W-:Y:S01]  /*97d0*/  PRMT R23, R23, 0x7610, R32 ;  /* 0x0000761017177816 */ /* 0x000fe20000000020 */
[----:B------:R-:W-:Y:S01]  /*97e0*/  IMAD.MOV.U32 R3, RZ, RZ, R12 ;  /* 0x000000ffff037224 */ /* 0x000fe200078e000c */
[----:B------:R-:W-:-:S07]  /*97f0*/  PRMT R32, R32, 0x7610, R9 ;  /* 0x0000761020207816 */ /* 0x000fce0000000009 */
.L_x_17201:
[----:B------:R-:W-:Y:S05]  /*9800*/  BSYNC.RECONVERGENT B1 ;  /* 0x0000000000017941 */ /* 0x000fea0003800200 */
.L_x_17199:
        /* <DEDUP_REMOVED lines=9> */
.L_x_17203:
[----:B------:R-:W-:Y:S01]  /*98a0*/  IMAD.MOV.U32 R25, RZ, RZ, R14 ;  /* 0x000000ffff197224 */ /* 0x000fe200078e000e */
[----:B------:R-:W-:Y:S01]  /*98b0*/  PRMT R9, R9, 0x7610, R23 ;  /* 0x0000761009097816 */ /* 0x000fe20000000017 */
[----:B------:R-:W-:Y:S01]  /*98c0*/  IMAD.MOV.U32 R14, RZ, RZ, R6 ;  /* 0x000000ffff0e7224 */ /* 0x000fe200078e0006 */
[----:B------:R-:W-:-:S07]  /*98d0*/  PRMT R23, R23, 0x7610, R26 ;  /* 0x0000761017177816 */ /* 0x000fce000000001a */
.L_x_17204:
[----:B------:R-:W-:Y:S05]  /*98e0*/  BSYNC.RECONVERGENT B1 ;  /* 0x0000000000017941 */ /* 0x000fea0003800200 */
.L_x_17202:
        /* <DEDUP_REMOVED lines=9> */
.L_x_17206:
[----:B------:R-:W-:Y:S01]  /*9980*/  IMAD.MOV.U32 R6, RZ, RZ, R25 ;  /* 0x000000ffff067224 */ /* 0x000fe200078e0019 */
[C---:B------:R-:W-:Y:S01]  /*9990*/  PRMT R12, R9.reuse, 0x7632, R12 ;  /* 0x00007632090c7816 */ /* 0x040fe2000000000c */
[----:B------:R-:W-:Y:S01]  /*99a0*/  IMAD.MOV.U32 R25, RZ, RZ, R28 ;  /* 0x000000ffff197224 */ /* 0x000fe200078e001c */
[----:B------:R-:W-:-:S07]  /*99b0*/  PRMT R9, R9, 0x5410, R2 ;  /* 0x0000541009097816 */ /* 0x000fce0000000002 */
.L_x_17207:
[----:B------:R-:W-:Y:S05]  /*99c0*/  BSYNC.RECONVERGENT B1 ;  /* 0x0000000000017941 */ /* 0x000fea0003800200 */
.L_x_17205:
        /* <DEDUP_REMOVED lines=9> */
.L_x_17209:
[----:B------:R-:W-:Y:S01]  /*9a60*/  IMAD.MOV.U32 R27, RZ, RZ, R6 ;  /* 0x000000ffff1b7224 */ /* 0x000fe200078e0006 */
[----:B------:R-:W-:Y:S01]  /*9a70*/  PRMT R12, R9, 0x5410, R12 ;  /* 0x00005410090c7816 */ /* 0x000fe2000000000c */
[----:B------:R-:W-:-:S07]  /*9a80*/  IMAD.MOV.U32 R6, RZ, RZ, R19 ;  /* 0x000000ffff067224 */ /* 0x000fce00078e0013 */
.L_x_17210:
[----:B------:R-:W-:Y:S05]  /*9a90*/  BSYNC.RECONVERGENT B1 ;  /* 0x0000000000017941 */ /* 0x000fea0003800200 */
.L_x_17208:
        /* <DEDUP_REMOVED lines=9> */
.L_x_17212:
[----:B------:R-:W-:Y:S01]  /*9b30*/  IMAD.MOV.U32 R19, RZ, RZ, R27 ;  /* 0x000000ffff137224 */ /* 0x000fe200078e001b */
[----:B------:R-:W-:Y:S01]  /*9b40*/  PRMT R26, R26, 0x7610, R12 ;  /* 0x000076101a1a7816 */ /* 0x000fe2000000000c */
[----:B------:R-:W-:Y:S01]  /*9b50*/  IMAD.MOV.U32 R27, RZ, RZ, R36 ;  /* 0x000000ffff1b7224 */ /* 0x000fe200078e0024 */
[----:B------:R-:W-:-:S07]  /*9b60*/  PRMT R12, R12, 0x7610, R2 ;  /* 0x000076100c0c7816 */ /* 0x000fce0000000002 */
.L_x_17213:
[----:B------:R-:W-:Y:S05]  /*9b70*/  BSYNC.RECONVERGENT B1 ;  /* 0x0000000000017941 */ /* 0x000fea0003800200 */
.L_x_17211:
        /* <DEDUP_REMOVED lines=9> */
.L_x_17215:
[----:B------:R-:W-:Y:S01]  /*9c10*/  IMAD.MOV.U32 R2, RZ, RZ, R19 ;  /* 0x000000ffff027224 */ /* 0x000fe200078e0013 */
[----:B------:R-:W-:Y:S01]  /*9c20*/  PRMT R28, R28, 0x7610, R26 ;  /* 0x000076101c1c7816 */ /* 0x000fe2000000001a */
[----:B------:R-:W-:Y:S01]  /*9c30*/  IMAD.MOV.U32 R19, RZ, RZ, R30 ;  /* 0x000000ffff137224 */ /* 0x000fe200078e001e */
[----:B------:R-:W-:-:S07]  /*9c40*/  PRMT R26, R26, 0x5410, R10 ;  /* 0x000054101a1a7816 */ /* 0x000fce000000000a */
.L_x_17216:
[----:B------:R-:W-:Y:S05]  /*9c50*/  BSYNC.RECONVERGENT B1 ;  /* 0x0000000000017941 */ /* 0x000fea0003800200 */
.L_x_17214:
        /* <DEDUP_REMOVED lines=9> */
.L_x_17218:
[----:B------:R-:W-:Y:S01]  /*9cf0*/  IMAD.MOV.U32 R29, RZ, RZ, R2 ;  /* 0x000000ffff1d7224 */ /* 0x000fe200078e0002 */
[C---:B------:R-:W-:Y:S01]  /*9d00*/  PRMT R9, R28.reuse, 0x7632, R9 ;  /* 0x000076321c097816 */ /* 0x040fe20000000009 */
[----:B------:R-:W-:Y:S01]  /*9d10*/  IMAD.MOV.U32 R2, RZ, RZ, R21 ;  /* 0x000000ffff027224 */ /* 0x000fe200078e0015 */
[----:B------:R-:W-:-:S07]  /*9d20*/  PRMT R28, R28, 0x7610, R10 ;  /* 0x000076101c1c7816 */ /* 0x000fce000000000a */
.L_x_17219:
[----:B------:R-:W-:Y:S05]  /*9d30*/  BSYNC.RECONVERGENT B1 ;  /* 0x0000000000017941 */ /* 0x000fea0003800200 */
.L_x_17217:
        /* <DEDUP_REMOVED lines=16> */
.L_x_17221:
[----:B------:R-:W-:Y:S01]  /*9e40*/  IMAD.MOV.U32 R10, RZ, RZ, R3 ;  /* 0x000000ffff0a7224 */ /* 0x000fe200078e0003 */
[C---:B------:R-:W-:Y:S01]  /*9e50*/  PRMT R16, R32.reuse, 0x7632, R16 ;  /* 0x0000763220107816 */ /* 0x040fe20000000010 */
[----:B------:R-:W-:Y:S01]  /*9e60*/  IMAD.MOV.U32 R3, RZ, RZ, R14 ;  /* 0x000000ffff037224 */ /* 0x000fe200078e000e */
[----:B------:R-:W-:-:S07]  /*9e70*/  PRMT R32, R32, 0x7610, R23 ;  /* 0x0000761020207816 */ /* 0x000fce0000000017 */
.L_x_17222:
[----:B------:R-:W-:Y:S05]  /*9e80*/  BSYNC.RECONVERGENT B1 ;  /* 0x0000000000017941 */ /* 0x000fea0003800200 */
.L_x_17220:
        /* <DEDUP_REMOVED lines=9> */
.L_x_17224:
[----:B------:R-:W-:Y:S01]  /*9f20*/  IMAD.MOV.U32 R11, RZ, RZ, R10 ;  /* 0x000000ffff0b7224 */ /* 0x000fe200078e000a */
[--C-:B------:R-:W-:Y:S01]  /*9f30*/  PRMT R14, R14, 0x5410, R16.reuse ;  /* 0x000054100e0e7816 */ /* 0x100fe20000000010 */
[----:B------:R-:W-:Y:S01]  /*9f40*/  IMAD.MOV.U32 R10, RZ, RZ, R25 ;  /* 0x000000ffff0a7224 */ /* 0x000fe200078e0019 */
[----:B------:R-:W-:-:S07]  /*9f50*/  PRMT R16, R9, 0x7632, R16 ;  /* 0x0000763209107816 */ /* 0x000fce0000000010 */
.L_x_17225:
[----:B------:R-:W-:Y:S05]  /*9f60*/  BSYNC.RECONVERGENT B1 ;  /* 0x0000000000017941 */ /* 0x000fea0003800200 */
.L_x_17223:
        /* <DEDUP_REMOVED lines=9> */
.L_x_17227:
[----:B------:R-:W-:Y:S01]  /*a000*/  IMAD.MOV.U32 R30, RZ, RZ, R11 ;  /* 0x000000ffff1e7224 */ /* 0x000fe200078e000b */
[----:B------:R-:W-:Y:S01]  /*a010*/  PRMT R9, R9, 0x7610, R14 ;  /* 0x0000761009097816 */ /* 0x000fe2000000000e */
[----:B------:R-:W-:Y:S01]  /*a020*/  IMAD.MOV.U32 R11, RZ, RZ, R6 ;  /* 0x000000ffff0b7224 */ /* 0x000fe200078e0006 */
[----:B------:R-:W-:-:S07]  /*a030*/  PRMT R14, R14, 0x5410, R12 ;  /* 0x000054100e0e7816 */ /* 0x000fce000000000c */
.L_x_17228:
[----:B------:R-:W-:Y:S05]  /*a040*/  BSYNC.RECONVERGENT B1 ;  /* 0x0000000000017941 */ /* 0x000fea0003800200 */
.L_x_17226:
        /* <DEDUP_REMOVED lines=9> */
.L_x_17230:
[----:B------:R-:W-:Y:S01]  /*a0e0*/  IMAD.MOV.U32 R6, RZ, RZ, R30 ;  /* 0x000000ffff067224 */ /* 0x000fe200078e001e */
[----:B------:R-:W-:Y:S01]  /*a0f0*/  PRMT R16, R16, 0x7610, R9 ;  /* 0x0000761010107816 */ /* 0x000fe20000000009 */
[----:B------:R-:W-:Y:S01]  /*a100*/  IMAD.MOV.U32 R30, RZ, RZ, R27 ;  /* 0x000000ffff1e7224 */ /* 0x000fe200078e001b */
[----:B------:R-:W-:-:S07]  /*a110*/  PRMT R9, R9, 0x7610, R12 ;  /* 0x0000761009097816 */ /* 0x000fce000000000c */
.L_x_17231:
[----:B------:R-:W-:Y:S05]  /*a120*/  BSYNC.RECONVERGENT B1 ;  /* 0x0000000000017941 */ /* 0x000fea0003800200 */
.L_x_17229:
        /* <DEDUP_REMOVED lines=9> */
.L_x_17233:
[----:B------:R-:W-:Y:S01]  /*a1c0*/  IMAD.MOV.U32 R21, RZ, RZ, R6 ;  /* 0x000000ffff157224 */ /* 0x000fe200078e0006 */
[----:B------:R-:W-:Y:S01]  /*a1d0*/  PRMT R12, R12, 0x7610, R16 ;  /* 0x000076100c0c7816 */ /* 0x000fe20000000010 */
[----:B------:R-:W-:Y:S01]  /*a1e0*/  IMAD.MOV.U32 R6, RZ, RZ, R19 ;  /* 0x000000ffff067224 */ /* 0x000fe200078e0013 */
[----:B------:R-:W-:-:S07]  /*a1f0*/  PRMT R16, R16, 0x7610, R26 ;  /* 0x0000761010107816 */ /* 0x000fce000000001a */
.L_x_17234:
[----:B------:R-:W-:Y:S05]  /*a200*/  BSYNC.RECONVERGENT B1 ;  /* 0x0000000000017941 */ /* 0x000fea0003800200 */
.L_x_17232:
        /* <DEDUP_REMOVED lines=9> */
.L_x_17236:
[----:B------:R-:W-:Y:S01]  /*a2a0*/  IMAD.MOV.U32 R26, RZ, RZ, R21 ;  /* 0x000000ffff1a7224 */ /* 0x000fe200078e0015 */
[----:B------:R-:W-:Y:S01]  /*a2b0*/  PRMT R12, R12, 0x7632, R28 ;  /* 0x000076320c0c7816 */ /* 0x000fe2000000001c */
[----:B------:R-:W-:-:S07]  /*a2c0*/  IMAD.MOV.U32 R21, RZ, RZ, R2 ;  /* 0x000000ffff157224 */ /* 0x000fce00078e0002 */
.L_x_17237:
[----:B------:R-:W-:Y:S05]  /*a2d0*/  BSYNC.RECONVERGENT B1 ;  /* 0x0000000000017941 */ /* 0x000fea0003800200 */
.L_x_17235:
        /* <DEDUP_REMOVED lines=9> */
.L_x_17239:
[----:B------:R-:W-:Y:S01]  /*a370*/  IMAD.MOV.U32 R2, RZ, RZ, R26 ;  /* 0x000000ffff027224 */ /* 0x000fe200078e001a */
[----:B------:R-:W-:Y:S01]  /*a380*/  PRMT R14, R12, 0x7610, R14 ;  /* 0x000076100c0e7816 */ /* 0x000fe2000000000e */
[----:B------:R-:W-:Y:S01]  /*a390*/  IMAD.MOV.U32 R26, RZ, RZ, R29 ;  /* 0x000000ffff1a7224 */ /* 0x000fe200078e001d */
[----:B------:R-:W-:-:S07]  /*a3a0*/  PRMT R12, R9, 0x7610, R12 ;  /* 0x00007610090c7816 */ /* 0x000fce000000000c */
.L_x_17240:
[----:B------:R-:W-:Y:S05]  /*a3b0*/  BSYNC.RECONVERGENT B1 ;  /* 0x0000000000017941 */ /* 0x000fea0003800200 */
.L_x_17238:
        /* <DEDUP_REMOVED lines=16> */
.L_x_17242:
[----:B------:R-:W-:Y:S01]  /*a4c0*/  IMAD.MOV.U32 R18, RZ, RZ, R3 ;  /* 0x000000ffff127224 */ /* 0x000fe200078e0003 */
[----:B------:R-:W-:Y:S01]  /*a4d0*/  PRMT R19, R19, 0x7610, R32 ;  /* 0x0000761013137816 */ /* 0x000fe20000000020 */
[----:B------:R-:W-:Y:S01]  /*a4e0*/  IMAD.MOV.U32 R3, RZ, RZ, R10 ;  /* 0x000000ffff037224 */ /* 0x000fe200078e000a */
[----:B------:R-:W-:-:S07]  /*a4f0*/  PRMT R32, R32, 0x5410, R16 ;  /* 0x0000541020207816 */ /* 0x000fce0000000010 */
.L_x_17243:
[----:B------:R-:W-:Y:S05]  /*a500*/  BSYNC.RECONVERGENT B1 ;  /* 0x0000000000017941 */ /* 0x000fea0003800200 */
.L_x_17241:
        /* <DEDUP_REMOVED lines=9> */
.L_x_17245:
[----:B------:R-:W-:Y:S01]  /*a5a0*/  IMAD.MOV.U32 R23, RZ, RZ, R18 ;  /* 0x000000ffff177224 */ /* 0x000fe200078e0012 */
[C---:B------:R-:W-:Y:S01]  /*a5b0*/  PRMT R9, R19.reuse, 0x7632, R9 ;  /* 0x0000763213097816 */ /* 0x040fe20000000009 */
[----:B------:R-:W-:Y:S01]  /*a5c0*/  IMAD.MOV.U32 R18, RZ, RZ, R11 ;  /* 0x000000ffff127224 */ /* 0x000fe200078e000b */
[----:B------:R-:W-:-:S07]  /*a5d0*/  PRMT R19, R19, 0x7610, R14 ;  /* 0x0000761013137816 */ /* 0x000fce000000000e */
.L_x_17246:
[----:B------:R-:W-:Y:S05]  /*a5e0*/  BSYNC.RECONVERGENT B1 ;  /* 0x0000000000017941 */ /* 0x000fea0003800200 */
.L_x_17244:
        /* <DEDUP_REMOVED lines=9> */
.L_x_17248:
[----:B------:R-:W-:Y:S01]  /*a680*/  IMAD.MOV.U32 R11, RZ, RZ, R23 ;  /* 0x000000ffff0b7224 */ /* 0x000fe200078e0017 */
[--C-:B------:R-:W-:Y:S01]  /*a690*/  PRMT R10, R10, 0x5410, R9.reuse ;  /* 0x000054100a0a7816 */ /* 0x100fe20000000009 */
[----:B------:R-:W-:Y:S01]  /*a6a0*/  IMAD.MOV.U32 R23, RZ, RZ, R30 ;  /* 0x000000ffff177224 */ /* 0x000fe200078e001e */
[----:B------:R-:W-:-:S07]  /*a6b0*/  PRMT R9, R9, 0x7632, R9 ;  /* 0x0000763209097816 */ /* 0x000fce0000000009 */
.L_x_17249:
[----:B------:R-:W-:Y:S05]  /*a6c0*/  BSYNC.RECONVERGENT B1 ;  /* 0x0000000000017941 */ /* 0x000fea0003800200 */
.L_x_17247:
        /* <DEDUP_REMOVED lines=9> */
.L_x_17251:
[----:B------:R-:W-:Y:S01]  /*a760*/  IMAD.MOV.U32 R28, RZ, RZ, R11 ;  /* 0x000000ffff1c7224 */ /* 0x000fe200078e000b */
[----:B------:R-:W-:Y:S01]  /*a770*/  PRMT R9, R9, 0x7610, R10 ;  /* 0x0000761009097816 */ /* 0x000fe2000000000a */
[----:B------:R-:W-:Y:S01]  /*a780*/  IMAD.MOV.U32 R11, RZ, RZ, R6 ;  /* 0x000000ffff0b7224 */ /* 0x000fe200078e0006 */
[----:B------:R-:W-:-:S07]  /*a790*/  PRMT R10, R10, 0x7610, R16 ;  /* 0x000076100a0a7816 */ /* 0x000fce0000000010 */
.L_x_17252:
[----:B------:R-:W-:Y:S05]  /*a7a0*/  BSYNC.RECONVERGENT B1 ;  /* 0x0000000000017941 */ /* 0x000fea0003800200 */
.L_x_17250:
        /* <DEDUP_REMOVED lines=9> */
.L_x_17254:
[----:B------:R-:W-:Y:S01]  /*a840*/  IMAD.MOV.U32 R25, RZ, RZ, R28 ;  /* 0x000000ffff197224 */ /* 0x000fe200078e001c */
[C---:B------:R-:W-:Y:S01]  /*a850*/  PRMT R6, R9.reuse, 0x7632, R6 ;  /* 0x0000763209067816 */ /* 0x040fe20000000006 */
[----:B------:R-:W-:Y:S01]  /*a860*/  IMAD.MOV.U32 R28, RZ, RZ, R21 ;  /* 0x000000ffff1c7224 */ /* 0x000fe200078e0015 */
[----:B------:R-:W-:-:S07]  /*a870*/  PRMT R9, R9, 0x7610, R12 ;  /* 0x0000761009097816 */ /* 0x000fce000000000c */
.L_x_17255:
[----:B------:R-:W-:Y:S05]  /*a880*/  BSYNC.RECONVERGENT B1 ;  /* 0x0000000000017941 */ /* 0x000fea0003800200 */
.L_x_17253:
        /* <DEDUP_REMOVED lines=9> */
.L_x_17257:
[----:B------:R-:W-:Y:S01]  /*a920*/  IMAD.MOV.U32 R21, RZ, RZ, R25 ;  /* 0x000000ffff157224 */ /* 0x000fe200078e0019 */
[----:B------:R-:W-:Y:S01]  /*a930*/  PRMT R6, R12, 0x5410, R6 ;  /* 0x000054100c067816 */ /* 0x000fe20000000006 */
[----:B------:R-:W-:-:S07]  /*a940*/  IMAD.MOV.U32 R25, RZ, RZ, R26 ;  /* 0x000000ffff197224 */ /* 0x000fce00078e001a */
.L_x_17258:
[----:B------:R-:W-:Y:S05]  /*a950*/  BSYNC.RECONVERGENT B1 ;  /* 0x0000000000017941 */ /* 0x000fea0003800200 */
.L_x_17256:
        /* <DEDUP_REMOVED lines=9> */
.L_x_17260:
[----:B------:R-:W-:Y:S01]  /*a9f0*/  IMAD.MOV.U32 R12, RZ, RZ, R21 ;  /* 0x000000ffff0c7224 */ /* 0x000fe200078e0015 */
[C---:B------:R-:W-:Y:S01]  /*aa00*/  PRMT R10, R6.reuse, 0x7632, R10 ;  /* 0x00007632060a7816 */ /* 0x040fe2000000000a */
[----:B------:R-:W-:Y:S01]  /*aa10*/  IMAD.MOV.U32 R21, RZ, RZ, R2 ;  /* 0x000000ffff157224 */ /* 0x000fe200078e0002 */
[----:B------:R-:W-:-:S07]  /*aa20*/  PRMT R6, R6, 0x5410, R14 ;  /* 0x0000541006067816 */ /* 0x000fce000000000e */
.L_x_17261:
[----:B------:R-:W-:Y:S05]  /*aa30*/  BSYNC.RECONVERGENT B1 ;  /* 0x0000000000017941 */ /* 0x000fea0003800200 */
.L_x_17259:
        /* <DEDUP_REMOVED lines=16> */
.L_x_17263:
[----:B------:R-:W-:Y:S01]  /*ab40*/  IMAD.MOV.U32 R2, RZ, RZ, R3 ;  /* 0x000000ffff027224 */ /* 0x000fe200078e0003 */
[C---:B------:R-:W-:Y:S01]  /*ab50*/  PRMT R16, R32.reuse, 0x7632, R16 ;  /* 0x0000763220107816 */ /* 0x040fe20000000010 */
[----:B------:R-:W-:Y:S01]  /*ab60*/  IMAD.MOV.U32 R3, RZ, RZ, R18 ;  /* 0x000000ffff037224 */ /* 0x000fe200078e0012 */
[----:B------:R-:W-:-:S07]  /*ab70*/  PRMT R32, R32, 0x7610, R19 ;  /* 0x0000761020207816 */ /* 0x000fce0000000013 */
.L_x_17264:
[----:B------:R-:W-:Y:S05]  /*ab80*/  BSYNC.RECONVERGENT B1 ;  /* 0x0000000000017941 */ /* 0x000fea0003800200 */
.L_x_17262:
        /* <DEDUP_REMOVED lines=9> */
.L_x_17266:
[----:B------:R-:W-:Y:S01]  /*ac20*/  IMAD.MOV.U32 R14, RZ, RZ, R2 ;  /* 0x000000ffff0e7224 */ /* 0x000fe200078e0002 */
[--C-:B------:R-:W-:Y:S01]  /*ac30*/  PRMT R13, R13, 0x5410, R16.reuse ;  /* 0x000054100d0d7816 */ /* 0x100fe20000000010 */
[----:B------:R-:W-:Y:S01]  /*ac40*/  IMAD.MOV.U32 R2, RZ, RZ, R23 ;  /* 0x000000ffff027224 */ /* 0x000fe200078e0017 */
[----:B------:R-:W-:-:S07]  /*ac50*/  PRMT R16, R9, 0x7610, R16 ;  /* 0x0000761009107816 */ /* 0x000fce0000000010 */
.L_x_17267:
[----:B------:R-:W-:Y:S05]  /*ac60*/  BSYNC.RECONVERGENT B1 ;  /* 0x0000000000017941 */ /* 0x000fea0003800200 */
.L_x_17265:
        /* <DEDUP_REMOVED lines=9> */
.L_x_17269:
[----:B------:R-:W-:Y:S01]  /*ad00*/  IMAD.MOV.U32 R19, RZ, RZ, R14 ;  /* 0x000000ffff137224 */ /* 0x000fe200078e000e */
[C---:B------:R-:W-:Y:S01]  /*ad10*/  PRMT R9, R13.reuse, 0x7632, R9 ;  /* 0x000076320d097816 */ /* 0x040fe20000000009 */
[----:B------:R-:W-:Y:S01]  /*ad20*/  IMAD.MOV.U32 R14, RZ, RZ, R11 ;  /* 0x000000ffff0e7224 */ /* 0x000fe200078e000b */
[----:B------:R-:W-:-:S07]  /*ad30*/  PRMT R13, R13, 0x7610, R10 ;  /* 0x000076100d0d7816 */ /* 0x000fce000000000a */
.L_x_17270:
[----:B------:R-:W-:Y:S05]  /*ad40*/  BSYNC.RECONVERGENT B1 ;  /* 0x0000000000017941 */ /* 0x000fea0003800200 */
.L_x_17268:
        /* <DEDUP_REMOVED lines=9> */
.L_x_17272:
[----:B------:R-:W-:Y:S01]  /*ade0*/  IMAD.MOV.U32 R18, RZ, RZ, R19 ;  /* 0x000000ffff127224 */ /* 0x000fe200078e0013 */
[--C-:B------:R-:W-:Y:S01]  /*adf0*/  PRMT R10, R10, 0x5410, R9.reuse ;  /* 0x000054100a0a7816 */ /* 0x100fe20000000009 */
[----:B------:R-:W-:Y:S01]  /*ae00*/  IMAD.MOV.U32 R19, RZ, RZ, R28 ;  /* 0x000000ffff137224 */ /* 0x000fe200078e001c */
[----:B------:R-:W-:-:S07]  /*ae10*/  PRMT R9, R9, 0x7632, R9 ;  /* 0x0000763209097816 */ /* 0x000fce0000000009 */
.L_x_17273:
[----:B------:R-:W-:Y:S05]  /*ae20*/  BSYNC.RECONVERGENT B1 ;  /* 0x0000000000017941 */ /* 0x000fea0003800200 */
.L_x_17271:
        /* <DEDUP_REMOVED lines=9> */
.L_x_17275:
[----:B------:R-:W-:Y:S01]  /*aec0*/  IMAD.MOV.U32 R20, RZ, RZ, R18 ;  /* 0x000000ffff147224 */ /* 0x000fe200078e0012 */
[----:B------:R-:W-:Y:S01]  /*aed0*/  PRMT R9, R9, 0x7610, R10 ;  /* 0x0000761009097816 */ /* 0x000fe2000000000a */
[----:B------:R-:W-:Y:S01]  /*aee0*/  IMAD.MOV.U32 R18, RZ, RZ, R25 ;  /* 0x000000ffff127224 */ /* 0x000fe200078e0019 */
[----:B------:R-:W-:-:S07]  /*aef0*/  PRMT R10, R10, 0x5410, R6 ;  /* 0x000054100a0a7816 */ /* 0x000fce0000000006 */
.L_x_17276:
[----:B------:R-:W-:Y:S05]  /*af00*/  BSYNC.RECONVERGENT B1 ;  /* 0x0000000000017941 */ /* 0x000fea0003800200 */
.L_x_17274:
        /* <DEDUP_REMOVED lines=9> */
.L_x_17278:
[----:B------:R-:W-:Y:S01]  /*afa0*/  IMAD.MOV.U32 R11, RZ, RZ, R20 ;  /* 0x000000ffff0b7224 */ /* 0x000fe200078e0014 */
[----:B------:R-:W-:Y:S01]  /*afb0*/  PRMT R16, R16, 0x7610, R9 ;  /* 0x0000761010107816 */ /* 0x000fe20000000009 */
[----:B------:R-:W-:Y:S01]  /*afc0*/  IMAD.MOV.U32 R20, RZ, RZ, R21 ;  /* 0x000000ffff147224 */ /* 0x000fe200078e0015 */
[----:B------:R-:W-:-:S07]  /*afd0*/  PRMT R9, R9, 0x7610, R6 ;  /* 0x0000761009097816 */ /* 0x000fce0000000006 */
.L_x_17279:
[----:B------:R-:W-:Y:S05]  /*afe0*/  BSYNC.RECONVERGENT B1 ;  /* 0x0000000000017941 */ /* 0x000fea0003800200 */
.L_x_17277:
        /* <DEDUP_REMOVED lines=9> */
.L_x_17281:
[----:B------:R-:W-:Y:S01]  /*b080*/  IMAD.MOV.U32 R6, RZ, RZ, R11 ;  /* 0x000000ffff067224 */ /* 0x000fe200078e000b */
[C---:B------:R-:W-:Y:S01]  /*b090*/  PRMT R13, R16.reuse, 0x7632, R13 ;  /* 0x00007632100d7816 */ /* 0x040fe2000000000d */
[----:B------:R-:W-:Y:S01]  /*b0a0*/  IMAD.MOV.U32 R11, RZ, RZ, R12 ;  /* 0x000000ffff0b7224 */ /* 0x000fe200078e000c */
[----:B------:R-:W-:-:S07]  /*b0b0*/  PRMT R16, R16, 0x5410, R10 ;  /* 0x0000541010107816 */ /* 0x000fce000000000a */
.L_x_17282:
[----:B------:R-:W-:Y:S05]  /*b0c0*/  BSYNC.RECONVERGENT B1 ;  /* 0x0000000000017941 */ /* 0x000fea0003800200 */
.L_x_17280:
        /* <DEDUP_REMOVED lines=16> */
.L_x_17284:
[----:B------:R-:W-:Y:S01]  /*b1d0*/  IMAD.MOV.U32 R12, RZ, RZ, R3 ;  /* 0x000000ffff0c7224 */ /* 0x000fe200078e0003 */
[C---:B------:R-:W-:Y:S01]  /*b1e0*/  PRMT R22, R32.reuse, 0x7632, R22 ;  /* 0x0000763220167816 */ /* 0x040fe20000000016 */
[----:B------:R-:W-:Y:S01]  /*b1f0*/  IMAD.MOV.U32 R3, RZ, RZ, R2 ;  /* 0x000000ffff037224 */ /* 0x000fe200078e0002 */
[----:B------:R-:W-:-:S07]  /*b200*/  PRMT R32, R32, 0x5410, R16 ;  /* 0x0000541020207816 */ /* 0x000fce0000000010 */
.L_x_17285:
[----:B------:R-:W-:Y:S05]  /*b210*/  BSYNC.RECONVERGENT B1 ;  /* 0x0000000000017941 */ /* 0x000fea0003800200 */
.L_x_17283:
        /* <DEDUP_REMOVED lines=9> */
.L_x_17287:
[----:B------:R-:W-:Y:S01]  /*b2b0*/  IMAD.MOV.U32 R21, RZ, RZ, R12 ;  /* 0x000000ffff157224 */ /* 0x000fe200078e000c */
[----:B------:R-:W-:Y:S01]  /*b2c0*/  PRMT R16, R22, 0x7610, R16 ;  /* 0x0000761016107816 */ /* 0x000fe20000000010 */
[----:B------:R-:W-:Y:S01]  /*b2d0*/  IMAD.MOV.U32 R12, RZ, RZ, R14 ;  /* 0x000000ffff0c7224 */ /* 0x000fe200078e000e */
[----:B------:R-:W-:-:S07]  /*b2e0*/  PRMT R22, R13, 0x7632, R22 ;  /* 0x000076320d167816 */ /* 0x000fce0000000016 */
.L_x_17288:
[----:B------:R-:W-:Y:S05]  /*b2f0*/  BSYNC.RECONVERGENT B1 ;  /* 0x0000000000017941 */ /* 0x000fea0003800200 */
.L_x_17286:
        /* <DEDUP_REMOVED lines=9> */
.L_x_17290:
[----:B------:R-:W-:Y:S01]  /*b390*/  IMAD.MOV.U32 R14, RZ, RZ, R21 ;  /* 0x000000ffff0e7224 */ /* 0x000fe200078e0015 */
[--C-:B------:R-:W-:Y:S01]  /*b3a0*/  PRMT R13, R13, 0x5410, R16.reuse ;  /* 0x000054100d0d7816 */ /* 0x100fe20000000010 */
[----:B------:R-:W-:Y:S01]  /*b3b0*/  IMAD.MOV.U32 R21, RZ, RZ, R19 ;  /* 0x000000ffff157224 */ /* 0x000fe200078e0013 */
[----:B------:R-:W-:-:S07]  /*b3c0*/  PRMT R16, R9, 0x7610, R16 ;  /* 0x0000761009107816 */ /* 0x000fce0000000010 */
.L_x_17291:
[----:B------:R-:W-:Y:S05]  /*b3d0*/  BSYNC.RECONVERGENT B1 ;  /* 0x0000000000017941 */ /* 0x000fea0003800200 */
.L_x_17289:
        /* <DEDUP_REMOVED lines=9> */
.L_x_17293:
[----:B------:R-:W-:Y:S01]  /*b470*/  IMAD.MOV.U32 R19, RZ, RZ, R14 ;  /* 0x000000ffff137224 */ /* 0x000fe200078e000e */
[C---:B------:R-:W-:Y:S01]  /*b480*/  PRMT R9, R13.reuse, 0x7632, R9 ;  /* 0x000076320d097816 */ /* 0x040fe20000000009 */
[----:B------:R-:W-:Y:S01]  /*b490*/  IMAD.MOV.U32 R14, RZ, RZ, R18 ;  /* 0x000000ffff0e7224 */ /* 0x000fe200078e0012 */
[----:B------:R-:W-:-:S07]  /*b4a0*/  PRMT R13, R13, 0x7610, R10 ;  /* 0x000076100d0d7816 */ /* 0x000fce000000000a */
.L_x_17294:
[----:B------:R-:W-:Y:S05]  /*b4b0*/  BSYNC.RECONVERGENT B1 ;  /* 0x0000000000017941 */ /* 0x000fea0003800200 */
.L_x_17292:
        /* <DEDUP_REMOVED lines=9> */
.L_x_17296:
[----:B------:R-:W-:Y:S01]  /*b550*/  IMAD.MOV.U32 R10, RZ, RZ, R19 ;  /* 0x000000ffff0a7224 */ /* 0x000fe200078e0013 */
[--C-:B------:R-:W-:Y:S01]  /*b560*/  PRMT R18, R18, 0x5410, R9.reuse ;  /* 0x0000541012127816 */ /* 0x100fe20000000009 */
[----:B------:R-:W-:Y:S01]  /*b570*/  IMAD.MOV.U32 R19, RZ, RZ, R20 ;  /* 0x000000ffff137224 */ /* 0x000fe200078e0014 */
[----:B------:R-:W-:-:S07]  /*b580*/  PRMT R9, R9, 0x7632, R9 ;  /* 0x0000763209097816 */ /* 0x000fce0000000009 */
.L_x_17297:
[----:B------:R-:W-:Y:S05]  /*b590*/  BSYNC.RECONVERGENT B1 ;  /* 0x0000000000017941 */ /* 0x000fea0003800200 */
.L_x_17295:
        /* <DEDUP_REMOVED lines=9> */
.L_x_17299:
[----:B------:R-:W-:Y:S01]  /*b630*/  IMAD.MOV.U32 R23, RZ, RZ, R10 ;  /* 0x000000ffff177224 */ /* 0x000fe200078e000a */
[----:B------:R-:W-:Y:S01]  /*b640*/  PRMT R18, R18, 0x7632, R16 ;  /* 0x0000763212127816 */ /* 0x000fe20000000010 */
[----:B------:R-:W-:-:S07]  /*b650*/  IMAD.MOV.U32 R10, RZ, RZ, R11 ;  /* 0x000000ffff0a7224 */ /* 0x000fce00078e000b */
.L_x_17300:
[----:B------:R-:W-:Y:S05]  /*b660*/  BSYNC.RECONVERGENT B1 ;  /* 0x0000000000017941 */ /* 0x000fea0003800200 */
.L_x_17298:
        /* <DEDUP_REMOVED lines=9> */
.L_x_17302:
[----:B------:R-:W-:Y:S01]  /*b700*/  PRMT R32, R18, 0x7610, R32 ;  /* 0x0000761012207816 */ /* 0x000fe20000000020 */
[----:B------:R-:W-:Y:S01]  /*b710*/  IMAD.MOV.U32 R26, RZ, RZ, R23 ;  /* 0x000000ffff1a7224 */ /* 0x000fe200078e0017 */
[----:B------:R-:W-:Y:S01]  /*b720*/  PRMT R18, R13, 0x7610, R18 ;  /* 0x000076100d127816 */ /* 0x000fe20000000012 */
[----:B------:R-:W-:-:S07]  /*b730*/  IMAD.MOV.U32 R23, RZ, RZ, R6 ;  /* 0x000000ffff177224 */ /* 0x000fce00078e0006 */
.L_x_17303:
[----:B------:R-:W-:Y:S05]  /*b740*/  BSYNC.RECONVERGENT B1 ;  /* 0x0000000000017941 */ /* 0x000fea0003800200 */
.L_x_17301:
        /* <DEDUP_REMOVED lines=16> */
.L_x_17305:
[----:B------:R-:W-:Y:S01]  /*b850*/  PRMT R36, R36, 0x7610, R32 ;  /* 0x0000761024247816 */ /* 0x000fe20000000020 */
[----:B------:R-:W-:Y:S01]  /*b860*/  IMAD.MOV.U32 R2, RZ, RZ, R3 ;  /* 0x000000ffff027224 */ /* 0x000fe200078e0003 */
[----:B------:R-:W-:Y:S01]  /*b870*/  PRMT R32, R32, 0x5410, R22 ;  /* 0x0000541020207816 */ /* 0x000fe20000000016 */
[----:B------:R-:W-:-:S07]  /*b880*/  IMAD.MOV.U32 R3, RZ, RZ, R12 ;  /* 0x000000ffff037224 */ /* 0x000fce00078e000c */
.L_x_17306:
[----:B------:R-:W-:Y:S05]  /*b890*/  BSYNC.RECONVERGENT B1 ;  /* 0x0000000000017941 */ /* 0x000fea0003800200 */
.L_x_17304:
        /* <DEDUP_REMOVED lines=9> */
.L_x_17308:
[----:B------:R-:W-:Y:S01]  /*b930*/  PRMT R37, R37, 0x7610, R36 ;  /* 0x0000761025257816 */ /* 0x000fe20000000024 */
[----:B------:R-:W-:Y:S01]  /*b940*/  IMAD.MOV.U32 R31, RZ, RZ, R2 ;  /* 0x000000ffff1f7224 */ /* 0x000fe200078e0002 */
[----:B------:R-:W-:Y:S01]  /*b950*/  PRMT R36, R36, 0x5410, R16 ;  /* 0x0000541024247816 */ /* 0x000fe20000000010 */
[----:B------:R-:W-:-:S07]  /*b960*/  IMAD.MOV.U32 R2, RZ, RZ, R21 ;  /* 0x000000ffff027224 */ /* 0x000fce00078e0015 */
.L_x_17309:
[----:B------:R-:W-:Y:S05]  /*b970*/  BSYNC.RECONVERGENT B1 ;  /* 0x0000000000017941 */ /* 0x000fea0003800200 */
.L_x_17307:
        /* <DEDUP_REMOVED lines=9> */
.L_x_17311:
[----:B------:R-:W-:Y:S01]  /*ba10*/  IMAD.MOV.U32 R30, RZ, RZ, R31 ;  /* 0x000000ffff1e7224 */ /* 0x000fe200078e001f */
[----:B------:R-:W-:Y:S01]  /*ba20*/  PRMT R37, R37, 0x7632, R13 ;  /* 0x0000763225257816 */ /* 0x000fe2000000000d */
[----:B------:R-:W-:-:S07]  /*ba30*/  IMAD.MOV.U32 R31, RZ, RZ, R14 ;  /* 0x000000ffff1f7224 */ /* 0x000fce00078e000e */
.L_x_17312:
[----:B------:R-:W-:Y:S05]  /*ba40*/  BSYNC.RECONVERGENT B1 ;  /* 0x0000000000017941 */ /* 0x000fea0003800200 */
.L_x_17310:
        /* <DEDUP_REMOVED lines=9> */
.L_x_17314:
[----:B------:R-:W-:Y:S01]  /*bae0*/  PRMT R36, R37, 0x7610, R36 ;  /* 0x0000761025247816 */ /* 0x000fe20000000024 */
[----:B------:R-:W-:Y:S01]  /*baf0*/  IMAD.MOV.U32 R29, RZ, RZ, R30 ;  /* 0x000000ffff1d7224 */ /* 0x000fe200078e001e */
[----:B------:R-:W-:Y:S01]  /*bb00*/  PRMT R37, R9, 0x7610, R37 ;  /* 0x0000761009257816 */ /* 0x000fe20000000025 */
[----:B------:R-:W-:-:S07]  /*bb10*/  IMAD.MOV.U32 R30, RZ, RZ, R19 ;  /* 0x000000ffff1e7224 */ /* 0x000fce00078e0013 */
.L_x_17315:
[----:B------:R-:W-:Y:S05]  /*bb20*/  BSYNC.RECONVERGENT B1 ;  /* 0x0000000000017941 */ /* 0x000fea0003800200 */
.L_x_17313:
        /* <DEDUP_REMOVED lines=9> */
.L_x_17317:
[----:B------:R-:W-:Y:S01]  /*bbc0*/  PRMT R35, R36, 0x7610, R35 ;  /* 0x0000761024237816 */ /* 0x000fe20000000023 */
[----:B------:R-:W-:Y:S01]  /*bbd0*/  IMAD.MOV.U32 R28, RZ, RZ, R29 ;  /* 0x000000ffff1c7224 */ /* 0x000fe200078e001d */
[----:B------:R-:W-:Y:S01]  /*bbe0*/  PRMT R36, R18, 0x7632, R36 ;  /* 0x0000763212247816 */ /* 0x000fe20000000024 */
[----:B------:R-:W-:-:S07]  /*bbf0*/  IMAD.MOV.U32 R29, RZ, RZ, R10 ;  /* 0x000000ffff1d7224 */ /* 0x000fce00078e000a */
.L_x_17318:
[----:B------:R-:W-:Y:S05]  /*bc00*/  BSYNC.RECONVERGENT B1 ;  /* 0x0000000000017941 */ /* 0x000fea0003800200 */
.L_x_17316:
        /* <DEDUP_REMOVED lines=9> */
.L_x_17320:
[----:B------:R-:W-:Y:S01]  /*bca0*/  IMAD.MOV.U32 R9, RZ, RZ, R28 ;  /* 0x000000ffff097224 */ /* 0x000fe200078e001c */
[----:B------:R-:W-:Y:S01]  /*bcb0*/  PRMT R6, R6, 0x5410, R35 ;  /* 0x0000541006067816 */ /* 0x000fe20000000023 */
[----:B------:R-:W-:Y:S01]  /*bcc0*/  IMAD.MOV.U32 R28, RZ, RZ, R23 ;  /* 0x000000ffff1c7224 */ /* 0x000fe200078e0017 */
[----:B------:R-:W-:-:S07]  /*bcd0*/  PRMT R35, R18, 0x7610, R35 ;  /* 0x0000761012237816 */ /* 0x000fce0000000023 */
.L_x_17321:
[----:B------:R-:W-:Y:S05]  /*bce0*/  BSYNC.RECONVERGENT B1 ;  /* 0x0000000000017941 */ /* 0x000fea0003800200 */
.L_x_17319:
        /* <DEDUP_REMOVED lines=9> */
.L_x_17322:
[----:B------:R-:W-:Y:S01]  /*bd80*/  PRMT R35, R35, 0x5410, R32 ;  /* 0x0000541023237816 */ /* 0x000fe20000000020 */
[----:B------:R-:W-:Y:S01]  /*bd90*/  IMAD.MOV.U32 R27, RZ, RZ, R26 ;  /* 0x000000ffff1b7224 */ /* 0x000fe200078e001a */
[----:B------:R-:W-:Y:S01]  /*bda0*/  PRMT R32, R6, 0x7632, R32 ;  /* 0x0000763206207816 */ /* 0x000fe20000000020 */
[----:B------:R-:W-:Y:S02]  /*bdb0*/  IMAD.MOV.U32 R25, RZ, RZ, R17 ;  /* 0x000000ffff197224 */ /* 0x000fe400078e0011 */
[----:B------:R-:W-:-:S07]  /*bdc0*/  IMAD.MOV.U32 R26, RZ, RZ, R9 ;  /* 0x000000ffff1a7224 */ /* 0x000fce00078e0009 */
.L_x_17156:
[----:B------:R-:W-:Y:S05]  /*bdd0*/  BSYNC.RECONVERGENT B0 ;  /* 0x0000000000007941 */ /* 0x000fea0003800200 */
.L_x_17155:
[----:B------:R-:W-:Y:S01]  /*bde0*/  ISETP.GT.AND P0, PT, R8, 0x17, PT ;  /* 0x000000170800780c */ /* 0x000fe20003f04270 */
[----:B------:R3:W4:Y:S01]  /*bdf0*/  SHFL.DOWN PT, R19, R25, 0x8, 0x1f ;  /* 0x09001f0019137f89 */ /* 0x00072200000e0000 */
[----:B0-----:R-:W-:Y:S01]  /*be00*/  PRMT R9, R32, 0x7610, R35 ;  /* 0x0000761020097816 */ /* 0x001fe20000000023 */
[----:B------:R-:W-:Y:S01]  /*be10*/  BSSY.RECONVERGENT B0, `(.L_x_17323) ;  /* 0x000035b000007945 */ /* 0x000fe20003800200 */
[----:B------:R-:W-:Y:S01]  /*be20*/  PRMT R11, R35, 0x5410, R36 ;  /* 0x00005410230b7816 */ /* 0x000fe20000000024 */
[----:B------:R3:W0:Y:S01]  /*be30*/  SHFL.DOWN PT, R6, R7, 0x8, 0x1f ;  /* 0x09001f0007067f89 */ /* 0x00062200000e0000 */
[----:B------:R-:W-:-:S03]  /*be40*/  PRMT R15, R36, 0x7632, R32 ;  /* 0x00007632240f7816 */ /* 0x000fc60000000020 */
        /* <DEDUP_REMOVED lines=12> */
[----:B----4-:R-:W-:Y:S05]  /*bf10*/  @P0 BRA `(.L_x_17324) ;  /* 0x0000003400280947 */ /* 0x010fea0003800000 */
        /* <DEDUP_REMOVED lines=14> */
[----:B-123--:R-:W-:-:S03]  /*c000*/  @!P0 IMAD.MOV.U32 R3, RZ, RZ, R10 ;  /* 0x000000ffff038224 */ /* 0x00efc600078e000a */
        /* <DEDUP_REMOVED lines=10> */
.L_x_17326:
[----:B------:R-:W-:Y:S01]  /*c0b0*/  IMAD.MOV.U32 R6, RZ, RZ, R3 ;  /* 0x000000ffff067224 */ /* 0x000fe200078e0003 */
[C---:B------:R-:W-:Y:S01]  /*c0c0*/  PRMT R10, R32.reuse, 0x7632, R10 ;  /* 0x00007632200a7816 */ /* 0x040fe2000000000a */
[----:B------:R-:W-:Y:S01]  /*c0d0*/  IMAD.MOV.U32 R3, RZ, RZ, R2 ;  /* 0x000000ffff037224 */ /* 0x000fe200078e0002 */
[----:B------:R-:W-:-:S07]  /*c0e0*/  PRMT R32, R32, 0x7610, R36 ;  /* 0x0000761020207816 */ /* 0x000fce0000000024 */
.L_x_17327:
[----:B------:R-:W-:Y:S05]  /*c0f0*/  BSYNC.RECONVERGENT B1 ;  /* 0x0000000000017941 */ /* 0x000fea0003800200 */
.L_x_17325:
        /* <DEDUP_REMOVED lines=9> */
.L_x_17329:
[----:B------:R-:W-:Y:S01]  /*c190*/  IMAD.MOV.U32 R19, RZ, RZ, R6 ;  /* 0x000000ffff137224 */ /* 0x000fe200078e0006 */
[----:B------:R-:W-:Y:S01]  /*c1a0*/  PRMT R2, R10, 0x7610, R2 ;  /* 0x000076100a027816 */ /* 0x000fe20000000002 */
[----:B------:R-:W-:Y:S01]  /*c1b0*/  IMAD.MOV.U32 R6, RZ, RZ, R31 ;  /* 0x000000ffff067224 */ /* 0x000fe200078e001f */
[----:B------:R-:W-:-:S07]  /*c1c0*/  PRMT R10, R37, 0x7632, R10 ;  /* 0x00007632250a7816 */ /* 0x000fce000000000a */
.L_x_17330:
[----:B------:R-:W-:Y:S05]  /*c1d0*/  BSYNC.RECONVERGENT B1 ;  /* 0x0000000000017941 */ /* 0x000fea0003800200 */
.L_x_17328:
        /* <DEDUP_REMOVED lines=9> */
.L_x_17332:
[----:B------:R-:W-:Y:S01]  /*c270*/  IMAD.MOV.U32 R21, RZ, RZ, R19 ;  /* 0x000000ffff157224 */ /* 0x000fe200078e0013 */
[----:B------:R-:W-:Y:S01]  /*c280*/  PRMT R2, R37, 0x5410, R2 ;  /* 0x0000541025027816 */ /* 0x000fe20000000002 */
[----:B------:R-:W-:-:S07]  /*c290*/  IMAD.MOV.U32 R19, RZ, RZ, R30 ;  /* 0x000000ffff137224 */ /* 0x000fce00078e001e */
.L_x_17333:
[----:B------:R-:W-:Y:S05]  /*c2a0*/  BSYNC.RECONVERGENT B1 ;  /* 0x0000000000017941 */ /* 0x000fea0003800200 */
.L_x_17331:
        /* <DEDUP_REMOVED lines=9> */
.L_x_17335:
[----:B------:R-:W-:Y:S01]  /*c340*/  IMAD.MOV.U32 R23, RZ, RZ, R21 ;  /* 0x000000ffff177224 */ /* 0x000fe200078e0015 */
[C---:B------:R-:W-:Y:S01]  /*c350*/  PRMT R25, R2.reuse, 0x7632, R25 ;  /* 0x0000763202197816 */ /* 0x040fe20000000019 */
[----:B------:R-:W-:Y:S01]  /*c360*/  IMAD.MOV.U32 R21, RZ, RZ, R29 ;  /* 0x000000ffff157224 */ /* 0x000fe200078e001d */
[----:B------:R-:W-:-:S07]  /*c370*/  PRMT R2, R2, 0x5410, R36 ;  /* 0x0000541002027816 */ /* 0x000fce0000000024 */
.L_x_17336:
[----:B------:R-:W-:Y:S05]  /*c380*/  BSYNC.RECONVERGENT B1 ;  /* 0x0000000000017941 */ /* 0x000fea0003800200 */
.L_x_17334:
        /* <DEDUP_REMOVED lines=9> */
.L_x_17338:
[----:B------:R-:W-:Y:S01]  /*c420*/  IMAD.MOV.U32 R30, RZ, RZ, R23 ;  /* 0x000000ffff1e7224 */ /* 0x000fe200078e0017 */
[----:B------:R-:W-:Y:S01]  /*c430*/  PRMT R29, R25, 0x7610, R29 ;  /* 0x00007610191d7816 */ /* 0x000fe2000000001d */
[----:B------:R-:W-:Y:S01]  /*c440*/  IMAD.MOV.U32 R23, RZ, RZ, R28 ;  /* 0x000000ffff177224 */ /* 0x000fe200078e001c */
[----:B------:R-:W-:-:S07]  /*c450*/  PRMT R25, R35, 0x7610, R25 ;  /* 0x0000761023197816 */ /* 0x000fce0000000019 */
.L_x_17339:
[----:B------:R-:W-:Y:S05]  /*c460*/  BSYNC.RECONVERGENT B1 ;  /* 0x0000000000017941 */ /* 0x000fea0003800200 */
.L_x_17337:
        /* <DEDUP_REMOVED lines=9> */
.L_x_17341:
[----:B------:R-:W-:Y:S01]  /*c500*/  IMAD.MOV.U32 R31, RZ, RZ, R30 ;  /* 0x000000ffff1f7224 */ /* 0x000fe200078e001e */
[----:B------:R-:W-:Y:S01]  /*c510*/  PRMT R10, R10, 0x5410, R29 ;  /* 0x000054100a0a7816 */ /* 0x000fe2000000001d */
[----:B------:R-:W-:Y:S01]  /*c520*/  IMAD.MOV.U32 R30, RZ, RZ, R27 ;  /* 0x000000ffff1e7224 */ /* 0x000fe200078e001b */
[----:B------:R-:W-:-:S07]  /*c530*/  PRMT R29, R35, 0x7632, R29 ;  /* 0x00007632231d7816 */ /* 0x000fce000000001d */
.L_x_17342:
[----:B------:R-:W-:Y:S05]  /*c540*/  BSYNC.RECONVERGENT B1 ;  /* 0x0000000000017941 */ /* 0x000fea0003800200 */
.L_x_17340:
        /* <DEDUP_REMOVED lines=9> */
.L_x_17344:
[----:B------:R-:W-:Y:S01]  /*c5e0*/  IMAD.MOV.U32 R27, RZ, RZ, R31 ;  /* 0x000000ffff1b7224 */ /* 0x000fe200078e001f */
[----:B------:R-:W-:Y:S01]  /*c5f0*/  PRMT R25, R25, 0x7610, R10 ;  /* 0x0000761019197816 */ /* 0x000fe2000000000a */
[----:B------:R-:W-:Y:S01]  /*c600*/  IMAD.MOV.U32 R31, RZ, RZ, R26 ;  /* 0x000000ffff1f7224 */ /* 0x000fe200078e001a */
[----:B------:R-:W-:-:S07]  /*c610*/  PRMT R10, R10, 0x5410, R32 ;  /* 0x000054100a0a7816 */ /* 0x000fce0000000020 */
.L_x_17345:
[----:B------:R-:W-:Y:S05]  /*c620*/  BSYNC.RECONVERGENT B1 ;  /* 0x0000000000017941 */ /* 0x000fea0003800200 */
.L_x_17343:
        /* <DEDUP_REMOVED lines=16> */
.L_x_17347:
[----:B------:R-:W-:Y:S01]  /*c730*/  IMAD.MOV.U32 R12, RZ, RZ, R3 ;  /* 0x000000ffff0c7224 */ /* 0x000fe200078e0003 */
[----:B------:R-:W-:Y:S01]  /*c740*/  PRMT R9, R9, 0x7610, R32 ;  /* 0x0000761009097816 */ /* 0x000fe20000000020 */
[----:B------:R-:W-:Y:S01]  /*c750*/  IMAD.MOV.U32 R3, RZ, RZ, R6 ;  /* 0x000000ffff037224 */ /* 0x000fe200078e0006 */
[----:B------:R-:W-:-:S07]  /*c760*/  PRMT R32, R32, 0x5410, R10 ;  /* 0x0000541020207816 */ /* 0x000fce000000000a */
.L_x_17348:
[----:B------:R-:W-:Y:S05]  /*c770*/  BSYNC.RECONVERGENT B1 ;  /* 0x0000000000017941 */ /* 0x000fea0003800200 */
.L_x_17346:
        /* <DEDUP_REMOVED lines=9> */
.L_x_17350:
[----:B------:R-:W-:Y:S01]  /*c810*/  IMAD.MOV.U32 R6, RZ, RZ, R12 ;  /* 0x000000ffff067224 */ /* 0x000fe200078e000c */
[----:B------:R-:W-:Y:S01]  /*c820*/  PRMT R26, R26, 0x7610, R9 ;  /* 0x000076101a1a7816 */ /* 0x000fe20000000009 */
[----:B------:R-:W-:Y:S01]  /*c830*/  IMAD.MOV.U32 R12, RZ, RZ, R19 ;  /* 0x000000ffff0c7224 */ /* 0x000fe200078e0013 */
[----:B------:R-:W-:-:S07]  /*c840*/  PRMT R9, R9, 0x5410, R2 ;  /* 0x0000541009097816 */ /* 0x000fce0000000002 */
.L_x_17351:
[----:B------:R-:W-:Y:S05]  /*c850*/  BSYNC.RECONVERGENT B1 ;  /* 0x0000000000017941 */ /* 0x000fea0003800200 */
.L_x_17349:
        /* <DEDUP_REMOVED lines=9> */
.L_x_17353:
[C---:B------:R-:W-:Y:S01]  /*c8f0*/  PRMT R2, R26.reuse, 0x7632, R2 ;  /* 0x000076321a027816 */ /* 0x040fe20000000002 */
[----:B------:R-:W-:Y:S02]  /*c900*/  IMAD.MOV.U32 R28, RZ, RZ, R6 ;  /* 0x000000ffff1c7224 */ /* 0x000fe400078e0006 */
[----:B------:R-:W-:Y:S01]  /*c910*/  IMAD.MOV.U32 R6, RZ, RZ, R21 ;  /* 0x000000ffff067224 */ /* 0x000fe200078e0015 */
[----:B------:R-:W-:-:S07]  /*c920*/  PRMT R26, R26, 0x7610, R2 ;  /* 0x000076101a1a7816 */ /* 0x000fce0000000002 */
.L_x_17354:
[----:B------:R-:W-:Y:S05]  /*c930*/  BSYNC.RECONVERGENT B1 ;  /* 0x0000000000017941 */ /* 0x000fea0003800200 */
.L_x_17352:
        /* <DEDUP_REMOVED lines=9> */
.L_x_17356:
[----:B------:R-:W-:Y:S01]  /*c9d0*/  IMAD.MOV.U32 R19, RZ, RZ, R28 ;  /* 0x000000ffff137224 */ /* 0x000fe200078e001c */
[----:B------:R-:W-:Y:S01]  /*c9e0*/  PRMT R9, R2, 0x7610, R9 ;  /* 0x0000761002097816 */ /* 0x000fe20000000009 */
[----:B------:R-:W-:Y:S01]  /*c9f0*/  IMAD.MOV.U32 R28, RZ, RZ, R23 ;  /* 0x000000ffff1c7224 */ /* 0x000fe200078e0017 */
[----:B------:R-:W-:-:S07]  /*ca00*/  PRMT R2, R25, 0x7610, R2 ;  /* 0x0000761019027816 */ /* 0x000fce0000000002 */
.L_x_17357:
[----:B------:R-:W-:Y:S05]  /*ca10*/  BSYNC.RECONVERGENT B1 ;  /* 0x0000000000017941 */ /* 0x000fea0003800200 */
.L_x_17355:
        /* <DEDUP_REMOVED lines=9> */
.L_x_17359:
[----:B------:R-:W-:Y:S01]  /*cab0*/  IMAD.MOV.U32 R36, RZ, RZ, R19 ;  /* 0x000000ffff247224 */ /* 0x000fe200078e0013 */
[--C-:B------:R-:W-:Y:S01]  /*cac0*/  PRMT R2, R2, 0x5410, R9.reuse ;  /* 0x0000541002027816 */ /* 0x100fe20000000009 */
[----:B------:R-:W-:Y:S01]  /*cad0*/  IMAD.MOV.U32 R19, RZ, RZ, R30 ;  /* 0x000000ffff137224 */ /* 0x000fe200078e001e */
[----:B------:R-:W-:-:S07]  /*cae0*/  PRMT R9, R29, 0x7610, R9 ;  /* 0x000076101d097816 */ /* 0x000fce0000000009 */
.L_x_17360:
[----:B------:R-:W-:Y:S05]  /*caf0*/  BSYNC.RECONVERGENT B1 ;  /* 0x0000000000017941 */ /* 0x000fea0003800200 */
.L_x_17358:
        /* <DEDUP_REMOVED lines=9> */
.L_x_17362:
[C---:B------:R-:W-:Y:S01]  /*cb90*/  PRMT R10, R2.reuse, 0x7632, R10 ;  /* 0x00007632020a7816 */ /* 0x040fe2000000000a */
[----:B------:R-:W-:Y:S02]  /*cba0*/  IMAD.MOV.U32 R30, RZ, RZ, R36 ;  /* 0x000000ffff1e7224 */ /* 0x000fe400078e0024 */
[----:B------:R-:W-:Y:S01]  /*cbb0*/  IMAD.MOV.U32 R36, RZ, RZ, R31 ;  /* 0x000000ffff247224 */ /* 0x000fe200078e001f */
[----:B------:R-:W-:-:S07]  /*cbc0*/  PRMT R2, R2, 0x7610, R10 ;  /* 0x0000761002027816 */ /* 0x000fce000000000a */
.L_x_17363:
[----:B------:R-:W-:Y:S05]  /*cbd0*/  BSYNC.RECONVERGENT B1 ;  /* 0x0000000000017941 */ /* 0x000fea0003800200 */
.L_x_17361:
        /* <DEDUP_REMOVED lines=9> */
.L_x_17365:
[----:B------:R-:W-:Y:S01]  /*cc70*/  IMAD.MOV.U32 R21, RZ, RZ, R30 ;  /* 0x000000ffff157224 */ /* 0x000fe200078e001e */
[----:B------:R-:W-:Y:S01]  /*cc80*/  PRMT R10, R25, 0x5432, R10 ;  /* 0x00005432190a7816 */ /* 0x000fe2000000000a */
[----:B------:R-:W-:-:S07]  /*cc90*/  IMAD.MOV.U32 R30, RZ, RZ, R27 ;  /* 0x000000ffff1e7224 */ /* 0x000fce00078e001b */
.L_x_17366:
[----:B------:R-:W-:Y:S05]  /*cca0*/  BSYNC.RECONVERGENT B1 ;  /* 0x0000000000017941 */ /* 0x000fea0003800200 */
.L_x_17364:
        /* <DEDUP_REMOVED lines=16> */
.L_x_17368:
[----:B------:R-:W-:Y:S01]  /*cdb0*/  IMAD.MOV.U32 R14, RZ, RZ, R3 ;  /* 0x000000ffff0e7224 */ /* 0x000fe200078e0003 */
[----:B------:R-:W-:Y:S01]  /*cdc0*/  PRMT R23, R23, 0x7610, R32 ;  /* 0x0000761017177816 */ /* 0x000fe20000000020 */
[----:B------:R-:W-:Y:S01]  /*cdd0*/  IMAD.MOV.U32 R3, RZ, RZ, R12 ;  /* 0x000000ffff037224 */ /* 0x000fe200078e000c */
[----:B------:R-:W-:-:S07]  /*cde0*/  PRMT R32, R32, 0x7610, R9 ;  /* 0x0000761020207816 */ /* 0x000fce0000000009 */
.L_x_17369:
[----:B------:R-:W-:Y:S05]  /*cdf0*/  BSYNC.RECONVERGENT B1 ;  /* 0x0000000000017941 */ /* 0x000fea0003800200 */
.L_x_17367:
        /* <DEDUP_REMOVED lines=9> */
.L_x_17371:
[----:B------:R-:W-:Y:S01]  /*ce90*/  IMAD.MOV.U32 R25, RZ, RZ, R14 ;  /* 0x000000ffff197224 */ /* 0x000fe200078e000e */
[----:B------:R-:W-:Y:S01]  /*cea0*/  PRMT R9, R9, 0x7610, R23 ;  /* 0x0000761009097816 */ /* 0x000fe20000000017 */
[----:B------:R-:W-:Y:S01]  /*ceb0*/  IMAD.MOV.U32 R14, RZ, RZ, R6 ;  /* 0x000000ffff0e7224 */ /* 0x000fe200078e0006 */
[----:B------:R-:W-:-:S07]  /*cec0*/  PRMT R23, R23, 0x7610, R26 ;  /* 0x0000761017177816 */ /* 0x000fce000000001a */
.L_x_17372:
[----:B------:R-:W-:Y:S05]  /*ced0*/  BSYNC.RECONVERGENT B1 ;  /* 0x0000000000017941 */ /* 0x000fea0003800200 */
.L_x_17370:
        /* <DEDUP_REMOVED lines=9> */
.L_x_17374:
[----:B------:R-:W-:Y:S01]  /*cf70*/  IMAD.MOV.U32 R6, RZ, RZ, R25 ;  /* 0x000000ffff067224 */ /* 0x000fe200078e0019 */
[C---:B------:R-:W-:Y:S01]  /*cf80*/  PRMT R12, R9.reuse, 0x7632, R12 ;  /* 0x00007632090c7816 */ /* 0x040fe2000000000c */
[----:B------:R-:W-:Y:S01]  /*cf90*/  IMAD.MOV.U32 R25, RZ, RZ, R28 ;  /* 0x000000ffff197224 */ /* 0x000fe200078e001c */
[----:B------:R-:W-:-:S07]  /*cfa0*/  PRMT R9, R9, 0x5410, R2 ;  /* 0x0000541009097816 */ /* 0x000fce0000000002 */
.L_x_17375:
[----:B------:R-:W-:Y:S05]  /*cfb0*/  BSYNC.RECONVERGENT B1 ;  /* 0x0000000000017941 */ /* 0x000fea0003800200 */
.L_x_17373:
        /* <DEDUP_REMOVED lines=9> */
.L_x_17377:
[----:B------:R-:W-:Y:S01]  /*d050*/  IMAD.MOV.U32 R27, RZ, RZ, R6 ;  /* 0x000000ffff1b7224 */ /* 0x000fe200078e0006 */
[----:B------:R-:W-:Y:S01]  /*d060*/  PRMT R12, R9, 0x5410, R12 ;  /* 0x00005410090c7816 */ /* 0x000fe2000000000c */
[----:B------:R-:W-:-:S07]  /*d070*/  IMAD.MOV.U32 R6, RZ, RZ, R19 ;  /* 0x000000ffff067224 */ /* 0x000fce00078e0013 */
.L_x_17378:
[----:B------:R-:W-:Y:S05]  /*d080*/  BSYNC.RECONVERGENT B1 ;  /* 0x0000000000017941 */ /* 0x000fea0003800200 */
.L_x_17376:
        /* <DEDUP_REMOVED lines=9> */
.L_x_17380:
[----:B------:R-:W-:Y:S01]  /*d120*/  IMAD.MOV.U32 R19, RZ, RZ, R27 ;  /* 0x000000ffff137224 */ /* 0x000fe200078e001b */
[----:B------:R-:W-:Y:S01]  /*d130*/  PRMT R26, R26, 0x7610, R12 ;  /* 0x000076101a1a7816 */ /* 0x000fe2000000000c */
[----:B------:R-:W-:Y:S01]  /*d140*/  IMAD.MOV.U32 R27, RZ, RZ, R36 ;  /* 0x000000ffff1b7224 */ /* 0x000fe200078e0024 */
[----:B------:R-:W-:-:S07]  /*d150*/  PRMT R12, R12, 0x7610, R2 ;  /* 0x000076100c0c7816 */ /* 0x000fce0000000002 */
.L_x_17381:
[----:B------:R-:W-:Y:S05]  /*d160*/  BSYNC.RECONVERGENT B1 ;  /* 0x0000000000017941 */ /* 0x000fea0003800200 */
.L_x_17379:
        /* <DEDUP_REMOVED lines=9> */
.L_x_17383:
[----:B------:R-:W-:Y:S01]  /*d200*/  IMAD.MOV.U32 R2, RZ, RZ, R19 ;  /* 0x000000ffff027224 */ /* 0x000fe200078e0013 */
[----:B------:R-:W-:Y:S01]  /*d210*/  PRMT R28, R28, 0x7610, R26 ;  /* 0x000076101c1c7816 */ /* 0x000fe2000000001a */
[----:B------:R-:W-:Y:S01]  /*d220*/  IMAD.MOV.U32 R19, RZ, RZ, R30 ;  /* 0x000000ffff137224 */ /* 0x000fe200078e001e */
[----:B------:R-:W-:-:S07]  /*d230*/  PRMT R26, R26, 0x5410, R10 ;  /* 0x000054101a1a7816 */ /* 0x000fce000000000a */
.L_x_17384:
[----:B------:R-:W-:Y:S05]  /*d240*/  BSYNC.RECONVERGENT B1 ;  /* 0x0000000000017941 */ /* 0x000fea0003800200 */
.L_x_17382:
        /* <DEDUP_REMOVED lines=9> */
.L_x_17386:
[----:B------:R-:W-:Y:S01]  /*d2e0*/  IMAD.MOV.U32 R29, RZ, RZ, R2 ;  /* 0x000000ffff1d7224 */ /* 0x000fe200078e0002 */
[C---:B------:R-:W-:Y:S01]  /*d2f0*/  PRMT R9, R28.reuse, 0x7632, R9 ;  /* 0x000076321c097816 */ /* 0x040fe20000000009 */
[----:B------:R-:W-:Y:S01]  /*d300*/  IMAD.MOV.U32 R2, RZ, RZ, R21 ;  /* 0x000000ffff027224 */ /* 0x000fe200078e0015 */
[----:B------:R-:W-:-:S07]  /*d310*/  PRMT R28, R28, 0x7610, R10 ;  /* 0x000076101c1c7816 */ /* 0x000fce000000000a */
.L_x_17387:
[----:B------:R-:W-:Y:S05]  /*d320*/  BSYNC.RECONVERGENT B1 ;  /* 0x0000000000017941 */ /* 0x000fea0003800200 */
.L_x_17385:
        /* <DEDUP_REMOVED lines=16> */
.L_x_17389:
[----:B------:R-:W-:Y:S01]  /*d430*/  IMAD.MOV.U32 R10, RZ, RZ, R3 ;  /* 0x000000ffff0a7224 */ /* 0x000fe200078e0003 */
[C---:B------:R-:W-:Y:S01]  /*d440*/  PRMT R16, R32.reuse, 0x7632, R16 ;  /* 0x0000763220107816 */ /* 0x040fe20000000010 */
[----:B------:R-:W-:Y:S01]  /*d450*/  IMAD.MOV.U32 R3, RZ, RZ, R14 ;  /* 0x000000ffff037224 */ /* 0x000fe200078e000e */
[----:B------:R-:W-:-:S07]  /*d460*/  PRMT R32, R32, 0x7610, R23 ;  /* 0x0000761020207816 */ /* 0x000fce0000000017 */
.L_x_17390:
[----:B------:R-:W-:Y:S05]  /*d470*/  BSYNC.RECONVERGENT B1 ;  /* 0x0000000000017941 */ /* 0x000fea0003800200 */
.L_x_17388:
        /* <DEDUP_REMOVED lines=9> */
.L_x_17392:
[----:B------:R-:W-:Y:S01]  /*d510*/  IMAD.MOV.U32 R11, RZ, RZ, R10 ;  /* 0x000000ffff0b7224 */ /* 0x000fe200078e000a */
[--C-:B------:R-:W-:Y:S01]  /*d520*/  PRMT R14, R14, 0x5410, R16.reuse ;  /* 0x000054100e0e7816 */ /* 0x100fe20000000010 */
[----:B------:R-:W-:Y:S01]  /*d530*/  IMAD.MOV.U32 R10, RZ, RZ, R25 ;  /* 0x000000ffff0a7224 */ /* 0x000fe200078e0019 */
[----:B------:R-:W-:-:S07]  /*d540*/  PRMT R16, R9, 0x7632, R16 ;  /* 0x0000763209107816 */ /* 0x000fce0000000010 */
.L_x_17393:
[----:B------:R-:W-:Y:S05]  /*d550*/  BSYNC.RECONVERGENT B1 ;  /* 0x0000000000017941 */ /* 0x000fea0003800200 */
.L_x_17391:
        /* <DEDUP_REMOVED lines=9> */
.L_x_17395:
[----:B------:R-:W-:Y:S01]  /*d5f0*/  IMAD.MOV.U32 R30, RZ, RZ, R11 ;  /* 0x000000ffff1e7224 */ /* 0x000fe200078e000b */
[----:B------:R-:W-:Y:S01]  /*d600*/  PRMT R9, R9, 0x7610, R14 ;  /* 0x0000761009097816 */ /* 0x000fe2000000000e */
[----:B------:R-:W-:Y:S01]  /*d610*/  IMAD.MOV.U32 R11, RZ, RZ, R6 ;  /* 0x000000ffff0b7224 */ /* 0x000fe200078e0006 */
[----:B------:R-:W-:-:S07]  /*d620*/  PRMT R14, R14, 0x5410, R12 ;  /* 0x000054100e0e7816 */ /* 0x000fce000000000c */
.L_x_17396:
[----:B------:R-:W-:Y:S05]  /*d630*/  BSYNC.RECONVERGENT B1 ;  /* 0x0000000000017941 */ /* 0x000fea0003800200 */
.L_x_17394:
        /* <DEDUP_REMOVED lines=9> */
.L_x_17398:
[----:B------:R-:W-:Y:S01]  /*d6d0*/  IMAD.MOV.U32 R6, RZ, RZ, R30 ;  /* 0x000000ffff067224 */ /* 0x000fe200078e001e */
[----:B------:R-:W-:Y:S01]  /*d6e0*/  PRMT R16, R16, 0x7610, R9 ;  /* 0x0000761010107816 */ /* 0x000fe20000000009 */
[----:B------:R-:W-:Y:S01]  /*d6f0*/  IMAD.MOV.U32 R30, RZ, RZ, R27 ;  /* 0x000000ffff1e7224 */ /* 0x000fe200078e001b */
[----:B------:R-:W-:-:S07]  /*d700*/  PRMT R9, R9, 0x7610, R12 ;  /* 0x0000761009097816 */ /* 0x000fce000000000c */
.L_x_17399:
[----:B------:R-:W-:Y:S05]  /*d710*/  BSYNC.RECONVERGENT B1 ;  /* 0x0000000000017941 */ /* 0x000fea0003800200 */
.L_x_17397:
        /* <DEDUP_REMOVED lines=9> */
.L_x_17401:
[----:B------:R-:W-:Y:S01]  /*d7b0*/  IMAD.MOV.U32 R21, RZ, RZ, R6 ;  /* 0x000000ffff157224 */ /* 0x000fe200078e0006 */
[----:B------:R-:W-:Y:S01]  /*d7c0*/  PRMT R12, R12, 0x7610, R16 ;  /* 0x000076100c0c7816 */ /* 0x000fe20000000010 */
[----:B------:R-:W-:Y:S01]  /*d7d0*/  IMAD.MOV.U32 R6, RZ, RZ, R19 ;  /* 0x000000ffff067224 */ /* 0x000fe200078e0013 */
[----:B------:R-:W-:-:S07]  /*d7e0*/  PRMT R16, R16, 0x7610, R26 ;  /* 0x0000761010107816 */ /* 0x000fce000000001a */
.L_x_17402:
[----:B------:R-:W-:Y:S05]  /*d7f0*/  BSYNC.RECONVERGENT B1 ;  /* 0x0000000000017941 */ /* 0x000fea0003800200 */
.L_x_17400:
        /* <DEDUP_REMOVED lines=9> */
.L_x_17404:
[----:B------:R-:W-:Y:S01]  /*d890*/  IMAD.MOV.U32 R26, RZ, RZ, R21 ;  /* 0x000000ffff1a7224 */ /* 0x000fe200078e0015 */
[----:B------:R-:W-:Y:S01]  /*d8a0*/  PRMT R12, R12, 0x7632, R28 ;  /* 0x000076320c0c7816 */ /* 0x000fe2000000001c */
[----:B------:R-:W-:-:S07]  /*d8b0*/  IMAD.MOV.U32 R21, RZ, RZ, R2 ;  /* 0x000000ffff157224 */ /* 0x000fce00078e0002 */
.L_x_17405:
[----:B------:R-:W-:Y:S05]  /*d8c0*/  BSYNC.RECONVERGENT B1 ;  /* 0x0000000000017941 */ /* 0x000fea0003800200 */
.L_x_17403:
        /* <DEDUP_REMOVED lines=9> */
.L_x_17407:
[----:B------:R-:W-:Y:S01]  /*d960*/  IMAD.MOV.U32 R2, RZ, RZ, R26 ;  /* 0x000000ffff027224 */ /* 0x000fe200078e001a */
[----:B------:R-:W-:Y:S01]  /*d970*/  PRMT R14, R12, 0x7610, R14 ;  /* 0x000076100c0e7816 */ /* 0x000fe2000000000e */
[----:B------:R-:W-:Y:S01]  /*d980*/  IMAD.MOV.U32 R26, RZ, RZ, R29 ;  /* 0x000000ffff1a7224 */ /* 0x000fe200078e001d */
[----:B------:R-:W-:-:S07]  /*d990*/  PRMT R12, R9, 0x7610, R12 ;  /* 0x00007610090c7816 */ /* 0x000fce000000000c */
.L_x_17408:
[----:B------:R-:W-:Y:S05]  /*d9a0*/  BSYNC.RECONVERGENT B1 ;  /* 0x0000000000017941 */ /* 0x000fea0003800200 */
.L_x_17406:
        /* <DEDUP_REMOVED lines=16> */
.L_x_17410:
[----:B------:R-:W-:Y:S01]  /*dab0*/  IMAD.MOV.U32 R18, RZ, RZ, R3 ;  /* 0x000000ffff127224 */ /* 0x000fe200078e0003 */
[----:B------:R-:W-:Y:S01]  /*dac0*/  PRMT R19, R19, 0x7610, R32 ;  /* 0x0000761013137816 */ /* 0x000fe20000000020 */
[----:B------:R-:W-:Y:S01]  /*dad0*/  IMAD.MOV.U32 R3, RZ, RZ, R10 ;  /* 0x000000ffff037224 */ /* 0x000fe200078e000a */
[----:B------:R-:W-:-:S07]  /*dae0*/  PRMT R32, R32, 0x5410, R16 ;  /* 0x0000541020207816 */ /* 0x000fce0000000010 */
.L_x_17411:
[----:B------:R-:W-:Y:S05]  /*daf0*/  BSYNC.RECONVERGENT B1 ;  /* 0x0000000000017941 */ /* 0x000fea0003800200 */
.L_x_17409:
        /* <DEDUP_REMOVED lines=9> */
.L_x_17413:
[----:B------:R-:W-:Y:S01]  /*db90*/  IMAD.MOV.U32 R23, RZ, RZ, R18 ;  /* 0x000000ffff177224 */ /* 0x000fe200078e0012 */
[C---:B------:R-:W-:Y:S01]  /*dba0*/  PRMT R9, R19.reuse, 0x7632, R9 ;  /* 0x0000763213097816 */ /* 0x040fe20000000009 */
[----:B------:R-:W-:Y:S01]  /*dbb0*/  IMAD.MOV.U32 R18, RZ, RZ, R11 ;  /* 0x000000ffff127224 */ /* 0x000fe200078e000b */
[----:B------:R-:W-:-:S07]  /*dbc0*/  PRMT R19, R19, 0x7610, R14 ;  /* 0x0000761013137816 */ /* 0x000fce000000000e */
.L_x_17414:
[----:B------:R-:W-:Y:S05]  /*dbd0*/  BSYNC.RECONVERGENT B1 ;  /* 0x0000000000017941 */ /* 0x000fea0003800200 */
.L_x_17412:
        /* <DEDUP_REMOVED lines=9> */
.L_x_17416:
[----:B------:R-:W-:Y:S01]  /*dc70*/  IMAD.MOV.U32 R11, RZ, RZ, R23 ;  /* 0x000000ffff0b7224 */ /* 0x000fe200078e0017 */
[--C-:B------:R-:W-:Y:S01]  /*dc80*/  PRMT R10, R10, 0x5410, R9.reuse ;  /* 0x000054100a0a7816 */ /* 0x100fe20000000009 */
[----:B------:R-:W-:Y:S01]  /*dc90*/  IMAD.MOV.U32 R23, RZ, RZ, R30 ;  /* 0x000000ffff177224 */ /* 0x000fe200078e001e */
[----:B------:R-:W-:-:S07]  /*dca0*/  PRMT R9, R9, 0x7632, R9 ;  /* 0x0000763209097816 */ /* 0x000fce0000000009 */
.L_x_17417:
[----:B------:R-:W-:Y:S05]  /*dcb0*/  BSYNC.RECONVERGENT B1 ;  /* 0x0000000000017941 */ /* 0x000fea0003800200 */
.L_x_17415:
        /* <DEDUP_REMOVED lines=9> */
.L_x_17419:
[----:B------:R-:W-:Y:S01]  /*dd50*/  IMAD.MOV.U32 R28, RZ, RZ, R11 ;  /* 0x000000ffff1c7224 */ /* 0x000fe200078e000b */
[----:B------:R-:W-:Y:S01]  /*dd60*/  PRMT R9, R9, 0x7610, R10 ;  /* 0x0000761009097816 */ /* 0x000fe2000000000a */
[----:B------:R-:W-:Y:S01]  /*dd70*/  IMAD.MOV.U32 R11, RZ, RZ, R6 ;  /* 0x000000ffff0b7224 */ /* 0x000fe200078e0006 */
[----:B------:R-:W-:-:S07]  /*dd80*/  PRMT R10, R10, 0x7610, R16 ;  /* 0x000076100a0a7816 */ /* 0x000fce0000000010 */
.L_x_17420:
[----:B------:R-:W-:Y:S05]  /*dd90*/  BSYNC.RECONVERGENT B1 ;  /* 0x0000000000017941 */ /* 0x000fea0003800200 */
.L_x_17418:
        /* <DEDUP_REMOVED lines=9> */
.L_x_17422:
[----:B------:R-:W-:Y:S01]  /*de30*/  IMAD.MOV.U32 R25, RZ, RZ, R28 ;  /* 0x000000ffff197224 */ /* 0x000fe200078e001c */
[C---:B------:R-:W-:Y:S01]  /*de40*/  PRMT R6, R9.reuse, 0x7632, R6 ;  /* 0x0000763209067816 */ /* 0x040fe20000000006 */
[----:B------:R-:W-:Y:S01]  /*de50*/  IMAD.MOV.U32 R28, RZ, RZ, R21 ;  /* 0x000000ffff1c7224 */ /* 0x000fe200078e0015 */
[----:B------:R-:W-:-:S07]  /*de60*/  PRMT R9, R9, 0x7610, R12 ;  /* 0x0000761009097816 */ /* 0x000fce000000000c */
.L_x_17423:
[----:B------:R-:W-:Y:S05]  /*de70*/  BSYNC.RECONVERGENT B1 ;  /* 0x0000000000017941 */ /* 0x000fea0003800200 */
.L_x_17421:
        /* <DEDUP_REMOVED lines=9> */
.L_x_17425:
[----:B------:R-:W-:Y:S01]  /*df10*/  IMAD.MOV.U32 R21, RZ, RZ, R25 ;  /* 0x000000ffff157224 */ /* 0x000fe200078e0019 */
[----:B------:R-:W-:Y:S01]  /*df20*/  PRMT R6, R12, 0x5410, R6 ;  /* 0x000054100c067816 */ /* 0x000fe20000000006 */
[----:B------:R-:W-:-:S07]  /*df30*/  IMAD.MOV.U32 R25, RZ, RZ, R26 ;  /* 0x000000ffff197224 */ /* 0x000fce00078e001a */
.L_x_17426:
[----:B------:R-:W-:Y:S05]  /*df40*/  BSYNC.RECONVERGENT B1 ;  /* 0x0000000000017941 */ /* 0x000fea0003800200 */
.L_x_17424:
        /* <DEDUP_REMOVED lines=9> */
.L_x_17428:
[----:B------:R-:W-:Y:S01]  /*dfe0*/  IMAD.MOV.U32 R12, RZ, RZ, R21 ;  /* 0x000000ffff0c7224 */ /* 0x000fe200078e0015 */
[C---:B------:R-:W-:Y:S01]  /*dff0*/  PRMT R10, R6.reuse, 0x7632, R10 ;  /* 0x00007632060a7816 */ /* 0x040fe2000000000a */
[----:B------:R-:W-:Y:S01]  /*e000*/  IMAD.MOV.U32 R21, RZ, RZ, R2 ;  /* 0x000000ffff157224 */ /* 0x000fe200078e0002 */
[----:B------:R-:W-:-:S07]  /*e010*/  PRMT R6, R6, 0x5410, R14 ;  /* 0x0000541006067816 */ /* 0x000fce000000000e */
.L_x_17429:
[----:B------:R-:W-:Y:S05]  /*e020*/  BSYNC.RECONVERGENT B1 ;  /* 0x0000000000017941 */ /* 0x000fea0003800200 */
.L_x_17427:
        /* <DEDUP_REMOVED lines=16> */
.L_x_17431:
[----:B------:R-:W-:Y:S01]  /*e130*/  IMAD.MOV.U32 R2, RZ, RZ, R3 ;  /* 0x000000ffff027224 */ /* 0x000fe200078e0003 */
[C---:B------:R-:W-:Y:S01]  /*e140*/  PRMT R16, R32.reuse, 0x7632, R16 ;  /* 0x0000763220107816 */ /* 0x040fe20000000010 */
[----:B------:R-:W-:Y:S01]  /*e150*/  IMAD.MOV.U32 R3, RZ, RZ, R18 ;  /* 0x000000ffff037224 */ /* 0x000fe200078e0012 */
[----:B------:R-:W-:-:S07]  /*e160*/  PRMT R32, R32, 0x7610, R19 ;  /* 0x0000761020207816 */ /* 0x000fce0000000013 */
.L_x_17432:
[----:B------:R-:W-:Y:S05]  /*e170*/  BSYNC.RECONVERGENT B1 ;  /* 0x0000000000017941 */ /* 0x000fea0003800200 */
.L_x_17430:
        /* <DEDUP_REMOVED lines=9> */
.L_x_17434:
[----:B------:R-:W-:Y:S01]  /*e210*/  IMAD.MOV.U32 R14, RZ, RZ, R2 ;  /* 0x000000ffff0e7224 */ /* 0x000fe200078e0002 */
[--C-:B------:R-:W-:Y:S01]  /*e220*/  PRMT R13, R13, 0x5410, R16.reuse ;  /* 0x000054100d0d7816 */ /* 0x100fe20000000010 */
[----:B------:R-:W-:Y:S01]  /*e230*/  IMAD.MOV.U32 R2, RZ, RZ, R23 ;  /* 0x000000ffff027224 */ /* 0x000fe200078e0017 */
[----:B------:R-:W-:-:S07]  /*e240*/  PRMT R16, R9, 0x7610, R16 ;  /* 0x0000761009107816 */ /* 0x000fce0000000010 */
.L_x_17435:
[----:B------:R-:W-:Y:S05]  /*e250*/  BSYNC.RECONVERGENT B1 ;  /* 0x0000000000017941 */ /* 0x000fea0003800200 */
.L_x_17433:
        /* <DEDUP_REMOVED lines=9> */
.L_x_17437:
[----:B------:R-:W-:Y:S01]  /*e2f0*/  IMAD.MOV.U32 R19, RZ, RZ, R14 ;  /* 0x000000ffff137224 */ /* 0x000fe200078e000e */
[C---:B------:R-:W-:Y:S01]  /*e300*/  PRMT R9, R13.reuse, 0x7632, R9 ;  /* 0x000076320d097816 */ /* 0x040fe20000000009 */
[----:B------:R-:W-:Y:S01]  /*e310*/  IMAD.MOV.U32 R14, RZ, RZ, R11 ;  /* 0x000000ffff0e7224 */ /* 0x000fe200078e000b */
[----:B------:R-:W-:-:S07]  /*e320*/  PRMT R13, R13, 0x7610, R10 ;  /* 0x000076100d0d7816 */ /* 0x000fce000000000a */
.L_x_17438:
[----:B------:R-:W-:Y:S05]  /*e330*/  BSYNC.RECONVERGENT B1 ;  /* 0x0000000000017941 */ /* 0x000fea0003800200 */
.L_x_17436:
        /* <DEDUP_REMOVED lines=9> */
.L_x_17440:
[----:B------:R-:W-:Y:S01]  /*e3d0*/  IMAD.MOV.U32 R18, RZ, RZ, R19 ;  /* 0x000000ffff127224 */ /* 0x000fe200078e0013 */
[--C-:B------:R-:W-:Y:S01]  /*e3e0*/  PRMT R10, R10, 0x5410, R9.reuse ;  /* 0x000054100a0a7816 */ /* 0x100fe20000000009 */
[----:B------:R-:W-:Y:S01]  /*e3f0*/  IMAD.MOV.U32 R19, RZ, RZ, R28 ;  /* 0x000000ffff137224 */ /* 0x000fe200078e001c */
[----:B------:R-:W-:-:S07]  /*e400*/  PRMT R9, R9, 0x7632, R9 ;  /* 0x0000763209097816 */ /* 0x000fce0000000009 */
.L_x_17441:
[----:B------:R-:W-:Y:S05]  /*e410*/  BSYNC.RECONVERGENT B1 ;  /* 0x0000000000017941 */ /* 0x000fea0003800200 */
.L_x_17439:
        /* <DEDUP_REMOVED lines=9> */
.L_x_17443:
[----:B------:R-:W-:Y:S01]  /*e4b0*/  IMAD.MOV.U32 R20, RZ, RZ, R18 ;  /* 0x000000ffff147224 */ /* 0x000fe200078e0012 */
[----:B------:R-:W-:Y:S01]  /*e4c0*/  PRMT R9, R9, 0x7610, R10 ;  /* 0x0000761009097816 */ /* 0x000fe2000000000a */
[----:B------:R-:W-:Y:S01]  /*e4d0*/  IMAD.MOV.U32 R18, RZ, RZ, R25 ;  /* 0x000000ffff127224 */ /* 0x000fe200078e0019 */
[----:B------:R-:W-:-:S07]  /*e4e0*/  PRMT R10, R10, 0x5410, R6 ;  /* 0x000054100a0a7816 */ /* 0x000fce0000000006 */
.L_x_17444:
[----:B------:R-:W-:Y:S05]  /*e4f0*/  BSYNC.RECONVERGENT B1 ;  /* 0x0000000000017941 */ /* 0x000fea0003800200 */
.L_x_17442:
        /* <DEDUP_REMOVED lines=9> */
.L_x_17446:
[----:B------:R-:W-:Y:S01]  /*e590*/  IMAD.MOV.U32 R11, RZ, RZ, R20 ;  /* 0x000000ffff0b7224 */ /* 0x000fe200078e0014 */
[----:B------:R-:W-:Y:S01]  /*e5a0*/  PRMT R16, R16, 0x7610, R9 ;  /* 0x0000761010107816 */ /* 0x000fe20000000009 */
[----:B------:R-:W-:Y:S01]  /*e5b0*/  IMAD.MOV.U32 R20, RZ, RZ, R21 ;  /* 0x000000ffff147224 */ /* 0x000fe200078e0015 */
[----:B------:R-:W-:-:S07]  /*e5c0*/  PRMT R9, R9, 0x7610, R6 ;  /* 0x0000761009097816 */ /* 0x000fce0000000006 */
.L_x_17447:
[----:B------:R-:W-:Y:S05]  /*e5d0*/  BSYNC.RECONVERGENT B1 ;  /* 0x0000000000017941 */ /* 0x000fea0003800200 */
.L_x_17445:
        /* <DEDUP_REMOVED lines=9> */
.L_x_17449:
[----:B------:R-:W-:Y:S01]  /*e670*/  IMAD.MOV.U32 R6, RZ, RZ, R11 ;  /* 0x000000ffff067224 */ /* 0x000fe200078e000b */
[C---:B------:R-:W-:Y:S01]  /*e680*/  PRMT R13, R16.reuse, 0x7632, R13 ;  /* 0x00007632100d7816 */ /* 0x040fe2000000000d */
[----:B------:R-:W-:Y:S01]  /*e690*/  IMAD.MOV.U32 R11, RZ, RZ, R12 ;  /* 0x000000ffff0b7224 */ /* 0x000fe200078e000c */
[----:B------:R-:W-:-:S07]  /*e6a0*/  PRMT R16, R16, 0x5410, R10 ;  /* 0x0000541010107816 */ /* 0x000fce000000000a */
.L_x_17450:
[----:B------:R-:W-:Y:S05]  /*e6b0*/  BSYNC.RECONVERGENT B1 ;  /* 0x0000000000017941 */ /* 0x000fea0003800200 */
.L_x_17448:
        /* <DEDUP_REMOVED lines=16> */
.L_x_17452:
[----:B------:R-:W-:Y:S01]  /*e7c0*/  IMAD.MOV.U32 R12, RZ, RZ, R3 ;  /* 0x000000ffff0c7224 */ /* 0x000fe200078e0003 */
[C---:B------:R-:W-:Y:S01]  /*e7d0*/  PRMT R22, R32.reuse, 0x7632, R22 ;  /* 0x0000763220167816 */ /* 0x040fe20000000016 */
[----:B------:R-:W-:Y:S01]  /*e7e0*/  IMAD.MOV.U32 R3, RZ, RZ, R2 ;  /* 0x000000ffff037224 */ /* 0x000fe200078e0002 */
[----:B------:R-:W-:-:S07]  /*e7f0*/  PRMT R32, R32, 0x5410, R16 ;  /* 0x0000541020207816 */ /* 0x000fce0000000010 */
.L_x_17453:
[----:B------:R-:W-:Y:S05]  /*e800*/  BSYNC.RECONVERGENT B1 ;  /* 0x0000000000017941 */ /* 0x000fea0003800200 */
.L_x_17451:
        /* <DEDUP_REMOVED lines=9> */
.L_x_17455:
[----:B------:R-:W-:Y:S01]  /*e8a0*/  IMAD.MOV.U32 R21, RZ, RZ, R12 ;  /* 0x000000ffff157224 */ /* 0x000fe200078e000c */
[----:B------:R-:W-:Y:S01]  /*e8b0*/  PRMT R16, R22, 0x7610, R16 ;  /* 0x0000761016107816 */ /* 0x000fe20000000010 */
[----:B------:R-:W-:Y:S01]  /*e8c0*/  IMAD.MOV.U32 R12, RZ, RZ, R14 ;  /* 0x000000ffff0c7224 */ /* 0x000fe200078e000e */
[----:B------:R-:W-:-:S07]  /*e8d0*/  PRMT R22, R13, 0x7632, R22 ;  /* 0x000076320d167816 */ /* 0x000fce0000000016 */
.L_x_17456:
[----:B------:R-:W-:Y:S05]  /*e8e0*/  BSYNC.RECONVERGENT B1 ;  /* 0x0000000000017941 */ /* 0x000fea0003800200 */
.L_x_17454:
        /* <DEDUP_REMOVED lines=9> */
.L_x_17458:
[----:B------:R-:W-:Y:S01]  /*e980*/  IMAD.MOV.U32 R14, RZ, RZ, R21 ;  /* 0x000000ffff0e7224 */ /* 0x000fe200078e0015 */
[--C-:B------:R-:W-:Y:S01]  /*e990*/  PRMT R13, R13, 0x5410, R16.reuse ;  /* 0x000054100d0d7816 */ /* 0x100fe20000000010 */
[----:B------:R-:W-:Y:S01]  /*e9a0*/  IMAD.MOV.U32 R21, RZ, RZ, R19 ;  /* 0x000000ffff157224 */ /* 0x000fe200078e0013 */
[----:B------:R-:W-:-:S07]  /*e9b0*/  PRMT R16, R9, 0x7610, R16 ;  /* 0x0000761009107816 */ /* 0x000fce0000000010 */
.L_x_17459:
[----:B------:R-:W-:Y:S05]  /*e9c0*/  BSYNC.RECONVERGENT B1 ;  /* 0x0000000000017941 */ /* 0x000fea0003800200 */
.L_x_17457:
        /* <DEDUP_REMOVED lines=9> */
.L_x_17461:
[----:B------:R-:W-:Y:S01]  /*ea60*/  IMAD.MOV.U32 R19, RZ, RZ, R14 ;  /* 0x000000ffff137224 */ /* 0x000fe200078e000e */
[C---:B------:R-:W-:Y:S01]  /*ea70*/  PRMT R9, R13.reuse, 0x7632, R9 ;  /* 0x000076320d097816 */ /* 0x040fe20000000009 */
[----:B------:R-:W-:Y:S01]  /*ea80*/  IMAD.MOV.U32 R14, RZ, RZ, R18 ;  /* 0x000000ffff0e7224 */ /* 0x000fe200078e0012 */
[----:B------:R-:W-:-:S07]  /*ea90*/  PRMT R13, R13, 0x7610, R10 ;  /* 0x000076100d0d7816 */ /* 0x000fce000000000a */
.L_x_17462:
[----:B------:R-:W-:Y:S05]  /*eaa0*/  BSYNC.RECONVERGENT B1 ;  /* 0x0000000000017941 */ /* 0x000fea0003800200 */
.L_x_17460:
        /* <DEDUP_REMOVED lines=9> */
.L_x_17464:
[----:B------:R-:W-:Y:S01]  /*eb40*/  IMAD.MOV.U32 R10, RZ, RZ, R19 ;  /* 0x000000ffff0a7224 */ /* 0x000fe200078e0013 */
[--C-:B------:R-:W-:Y:S01]  /*eb50*/  PRMT R18, R18, 0x5410, R9.reuse ;  /* 0x0000541012127816 */ /* 0x100fe20000000009 */
[----:B------:R-:W-:Y:S01]  /*eb60*/  IMAD.MOV.U32 R19, RZ, RZ, R20 ;  /* 0x000000ffff137224 */ /* 0x000fe200078e0014 */
[----:B------:R-:W-:-:S07]  /*eb70*/  PRMT R9, R9, 0x7632, R9 ;  /* 0x0000763209097816 */ /* 0x000fce0000000009 */
.L_x_17465:
[----:B------:R-:W-:Y:S05]  /*eb80*/  BSYNC.RECONVERGENT B1 ;  /* 0x0000000000017941 */ /* 0x000fea0003800200 */
.L_x_17463:
        /* <DEDUP_REMOVED lines=9> */
.L_x_17467:
[----:B------:R-:W-:Y:S01]  /*ec20*/  IMAD.MOV.U32 R23, RZ, RZ, R10 ;  /* 0x000000ffff177224 */ /* 0x000fe200078e000a */
[----:B------:R-:W-:Y:S01]  /*ec30*/  PRMT R18, R18, 0x7632, R16 ;  /* 0x0000763212127816 */ /* 0x000fe20000000010 */
[----:B------:R-:W-:-:S07]  /*ec40*/  IMAD.MOV.U32 R10, RZ, RZ, R11 ;  /* 0x000000ffff0a7224 */ /* 0x000fce00078e000b */
.L_x_17468:
[----:B------:R-:W-:Y:S05]  /*ec50*/  BSYNC.RECONVERGENT B1 ;  /* 0x0000000000017941 */ /* 0x000fea0003800200 */
.L_x_17466:
        /* <DEDUP_REMOVED lines=9> */
.L_x_17470:
[----:B------:R-:W-:Y:S01]  /*ecf0*/  PRMT R32, R18, 0x7610, R32 ;  /* 0x0000761012207816 */ /* 0x000fe20000000020 */
[----:B------:R-:W-:Y:S01]  /*ed00*/  IMAD.MOV.U32 R26, RZ, RZ, R23 ;  /* 0x000000ffff1a7224 */ /* 0x000fe200078e0017 */
[----:B------:R-:W-:Y:S01]  /*ed10*/  PRMT R18, R13, 0x7610, R18 ;  /* 0x000076100d127816 */ /* 0x000fe20000000012 */
[----:B------:R-:W-:-:S07]  /*ed20*/  IMAD.MOV.U32 R23, RZ, RZ, R6 ;  /* 0x000000ffff177224 */ /* 0x000fce00078e0006 */
.L_x_17471:
[----:B------:R-:W-:Y:S05]  /*ed30*/  BSYNC.RECONVERGENT B1 ;  /* 0x0000000000017941 */ /* 0x000fea0003800200 */
.L_x_17469:
        /* <DEDUP_REMOVED lines=16> */
.L_x_17473:
[----:B------:R-:W-:Y:S01]  /*ee40*/  PRMT R36, R36, 0x7610, R32 ;  /* 0x0000761024247816 */ /* 0x000fe20000000020 */
[----:B------:R-:W-:Y:S01]  /*ee50*/  IMAD.MOV.U32 R2, RZ, RZ, R3 ;  /* 0x000000ffff027224 */ /* 0x000fe200078e0003 */
[----:B------:R-:W-:Y:S01]  /*ee60*/  PRMT R32, R32, 0x5410, R22 ;  /* 0x0000541020207816 */ /* 0x000fe20000000016 */
[----:B------:R-:W-:-:S07]  /*ee70*/  IMAD.MOV.U32 R3, RZ, RZ, R12 ;  /* 0x000000ffff037224 */ /* 0x000fce00078e000c */
.L_x_17474:
[----:B------:R-:W-:Y:S05]  /*ee80*/  BSYNC.RECONVERGENT B1 ;  /* 0x0000000000017941 */ /* 0x000fea0003800200 */
.L_x_17472:
        /* <DEDUP_REMOVED lines=9> */
.L_x_17476:
[----:B------:R-:W-:Y:S01]  /*ef20*/  PRMT R37, R37, 0x7610, R36 ;  /* 0x0000761025257816 */ /* 0x000fe20000000024 */
[----:B------:R-:W-:Y:S01]  /*ef30*/  IMAD.MOV.U32 R31, RZ, RZ, R2 ;  /* 0x000000ffff1f7224 */ /* 0x000fe200078e0002 */
[----:B------:R-:W-:Y:S01]  /*ef40*/  PRMT R36, R36, 0x5410, R16 ;  /* 0x0000541024247816 */ /* 0x000fe20000000010 */
[----:B------:R-:W-:-:S07]  /*ef50*/  IMAD.MOV.U32 R2, RZ, RZ, R21 ;  /* 0x000000ffff027224 */ /* 0x000fce00078e0015 */
.L_x_17477:
[----:B------:R-:W-:Y:S05]  /*ef60*/  BSYNC.RECONVERGENT B1 ;  /* 0x0000000000017941 */ /* 0x000fea0003800200 */
.L_x_17475:
        /* <DEDUP_REMOVED lines=9> */
.L_x_17479:
[----:B------:R-:W-:Y:S01]  /*f000*/  IMAD.MOV.U32 R30, RZ, RZ, R31 ;  /* 0x000000ffff1e7224 */ /* 0x000fe200078e001f */
[----:B------:R-:W-:Y:S01]  /*f010*/  PRMT R37, R37, 0x7632, R13 ;  /* 0x0000763225257816 */ /* 0x000fe2000000000d */
[----:B------:R-:W-:-:S07]  /*f020*/  IMAD.MOV.U32 R31, RZ, RZ, R14 ;  /* 0x000000ffff1f7224 */ /* 0x000fce00078e000e */
.L_x_17480:
[----:B------:R-:W-:Y:S05]  /*f030*/  BSYNC.RECONVERGENT B1 ;  /* 0x0000000000017941 */ /* 0x000fea0003800200 */
.L_x_17478:
        /* <DEDUP_REMOVED lines=9> */
.L_x_17482:
[----:B------:R-:W-:Y:S01]  /*f0d0*/  PRMT R36, R37, 0x7610, R36 ;  /* 0x0000761025247816 */ /* 0x000fe20000000024 */
[----:B------:R-:W-:Y:S01]  /*f0e0*/  IMAD.MOV.U32 R29, RZ, RZ, R30 ;  /* 0x000000ffff1d7224 */ /* 0x000fe200078e001e */
[----:B------:R-:W-:Y:S01]  /*f0f0*/  PRMT R37, R9, 0x7610, R37 ;  /* 0x0000761009257816 */ /* 0x000fe20000000025 */
[----:B------:R-:W-:-:S07]  /*f100*/  IMAD.MOV.U32 R30, RZ, RZ, R19 ;  /* 0x000000ffff1e7224 */ /* 0x000fce00078e0013 */
.L_x_17483:
[----:B------:R-:W-:Y:S05]  /*f110*/  BSYNC.RECONVERGENT B1 ;  /* 0x0000000000017941 */ /* 0x000fea0003800200 */
.L_x_17481:
        /* <DEDUP_REMOVED lines=9> */
.L_x_17485:
[----:B------:R-:W-:Y:S01]  /*f1b0*/  PRMT R35, R36, 0x7610, R35 ;  /* 0x0000761024237816 */ /* 0x000fe20000000023 */
[----:B------:R-:W-:Y:S01]  /*f1c0*/  IMAD.MOV.U32 R28, RZ, RZ, R29 ;  /* 0x000000ffff1c7224 */ /* 0x000fe200078e001d */
[----:B------:R-:W-:Y:S01]  /*f1d0*/  PRMT R36, R18, 0x7632, R36 ;  /* 0x0000763212247816 */ /* 0x000fe20000000024 */
[----:B------:R-:W-:-:S07]  /*f1e0*/  IMAD.MOV.U32 R29, RZ, RZ, R10 ;  /* 0x000000ffff1d7224 */ /* 0x000fce00078e000a */
.L_x_17486:
[----:B------:R-:W-:Y:S05]  /*f1f0*/  BSYNC.RECONVERGENT B1 ;  /* 0x0000000000017941 */ /* 0x000fea0003800200 */
.L_x_17484:
        /* <DEDUP_REMOVED lines=9> */
.L_x_17488:
[----:B------:R-:W-:Y:S01]  /*f290*/  IMAD.MOV.U32 R9, RZ, RZ, R28 ;  /* 0x000000ffff097224 */ /* 0x000fe200078e001c */
[----:B------:R-:W-:Y:S01]  /*f2a0*/  PRMT R6, R6, 0x5410, R35 ;  /* 0x0000541006067816 */ /* 0x000fe20000000023 */
[----:B------:R-:W-:Y:S01]  /*f2b0*/  IMAD.MOV.U32 R28, RZ, RZ, R23 ;  /* 0x000000ffff1c7224 */ /* 0x000fe200078e0017 */
[----:B------:R-:W-:-:S07]  /*f2c0*/  PRMT R35, R18, 0x7610, R35 ;  /* 0x0000761012237816 */ /* 0x000fce0000000023 */
.L_x_17489:
[----:B------:R-:W-:Y:S05]  /*f2d0*/  BSYNC.RECONVERGENT B1 ;  /* 0x0000000000017941 */ /* 0x000fea0003800200 */
.L_x_17487:
        /* <DEDUP_REMOVED lines=9> */
.L_x_17490:
[----:B------:R-:W-:Y:S01]  /*f370*/  PRMT R35, R35, 0x5410, R32 ;  /* 0x0000541023237816 */ /* 0x000fe20000000020 */
[----:B------:R-:W-:Y:S01]  /*f380*/  IMAD.MOV.U32 R27, RZ, RZ, R26 ;  /* 0x000000ffff1b7224 */ /* 0x000fe200078e001a */
[----:B------:R-:W-:Y:S01]  /*f390*/  PRMT R32, R6, 0x7632, R32 ;  /* 0x0000763206207816 */ /* 0x000fe20000000020 */
[----:B------:R-:W-:Y:S02]  /*f3a0*/  IMAD.MOV.U32 R25, RZ, RZ, R17 ;  /* 0x000000ffff197224 */ /* 0x000fe400078e0011 */
[----:B------:R-:W-:-:S07]  /*f3b0*/  IMAD.MOV.U32 R26, RZ, RZ, R9 ;  /* 0x000000ffff1a7224 */ /* 0x000fce00078e0009 */
.L_x_17324:
[----:B------:R-:W-:Y:S05]  /*f3c0*/  BSYNC.RECONVERGENT B0 ;  /* 0x0000000000007941 */ /* 0x000fea0003800200 */
.L_x_17323:
[----:B------:R-:W-:Y:S01]  /*f3d0*/  ISETP.GT.AND P0, PT, R8, 0xf, PT ;  /* 0x0000000f0800780c */ /* 0x000fe20003f04270 */
[----:B0-----:R0:W4:Y:S01]  /*f3e0*/  SHFL.DOWN PT, R10, R25, 0x10, 0x1f ;  /* 0x0a001f00190a7f89 */ /* 0x00112200000e0000 */
[----:B------:R-:W-:Y:S01]  /*f3f0*/  PRMT R13, R32, 0x7610, R35 ;  /* 0x00007610200d7816 */ /* 0x000fe20000000023 */
        /* <DEDUP_REMOVED lines=29> */
[----:B-123--:R-:W-:Y:S01]  /*f5d0*/  @!P0 IMAD.MOV.U32 R3, RZ, RZ, R14 ;  /* 0x000000ffff038224 */ /* 0x00efe200078e000e */
        /* <DEDUP_REMOVED lines=12> */
.L_x_17494:
[----:B------:R-:W-:Y:S01]  /*f6a0*/  IMAD.MOV.U32 R10, RZ, RZ, R3 ;  /* 0x000000ffff0a7224 */ /* 0x000fe200078e0003 */
[C---:B------:R-:W-:Y:S01]  /*f6b0*/  PRMT R12, R32.reuse, 0x7632, R12 ;  /* 0x00007632200c7816 */ /* 0x040fe2000000000c */
[----:B------:R-:W-:Y:S01]  /*f6c0*/  IMAD.MOV.U32 R3, RZ, RZ, R2 ;  /* 0x000000ffff037224 */ /* 0x000fe200078e0002 */
[----:B------:R-:W-:-:S07]  /*f6d0*/  PRMT R32, R32, 0x7610, R36 ;  /* 0x0000761020207816 */ /* 0x000fce0000000024 */
.L_x_17495:
[----:B------:R-:W-:Y:S05]  /*f6e0*/  BSYNC.RECONVERGENT B1 ;  /* 0x0000000000017941 */ /* 0x000fea0003800200 */
.L_x_17493:
        /* <DEDUP_REMOVED lines=9> */
.L_x_17497:
[----:B------:R-:W-:Y:S01]  /*f780*/  IMAD.MOV.U32 R21, RZ, RZ, R10 ;  /* 0x000000ffff157224 */ /* 0x000fe200078e000a */
[----:B------:R-:W-:Y:S01]  /*f790*/  PRMT R2, R12, 0x7610, R2 ;  /* 0x000076100c027816 */ /* 0x000fe20000000002 */
[----:B------:R-:W-:Y:S01]  /*f7a0*/  IMAD.MOV.U32 R10, RZ, RZ, R31 ;  /* 0x000000ffff0a7224 */ /* 0x000fe200078e001f */
[----:B------:R-:W-:-:S07]  /*f7b0*/  PRMT R12, R37, 0x7632, R12 ;  /* 0x00007632250c7816 */ /* 0x000fce000000000c */
.L_x_17498:
[----:B------:R-:W-:Y:S05]  /*f7c0*/  BSYNC.RECONVERGENT B1 ;  /* 0x0000000000017941 */ /* 0x000fea0003800200 */
.L_x_17496:
        /* <DEDUP_REMOVED lines=9> */
.L_x_17500:
[----:B------:R-:W-:Y:S01]  /*f860*/  IMAD.MOV.U32 R14, RZ, RZ, R21 ;  /* 0x000000ffff0e7224 */ /* 0x000fe200078e0015 */
[----:B------:R-:W-:Y:S01]  /*f870*/  PRMT R2, R37, 0x5410, R2 ;  /* 0x0000541025027816 */ /* 0x000fe20000000002 */
[----:B------:R-:W-:-:S07]  /*f880*/  IMAD.MOV.U32 R21, RZ, RZ, R30 ;  /* 0x000000ffff157224 */ /* 0x000fce00078e001e */
.L_x_17501:
[----:B------:R-:W-:Y:S05]  /*f890*/  BSYNC.RECONVERGENT B1 ;  /* 0x0000000000017941 */ /* 0x000fea0003800200 */
.L_x_17499:
        /* <DEDUP_REMOVED lines=9> */
.L_x_17503:
[----:B------:R-:W-:Y:S01]  /*f930*/  IMAD.MOV.U32 R23, RZ, RZ, R14 ;  /* 0x000000ffff177224 */ /* 0x000fe200078e000e */
[C---:B------:R-:W-:Y:S01]  /*f940*/  PRMT R25, R2.reuse, 0x7632, R25 ;  /* 0x0000763202197816 */ /* 0x040fe20000000019 */
[----:B------:R-:W-:Y:S01]  /*f950*/  IMAD.MOV.U32 R14, RZ, RZ, R29 ;  /* 0x000000ffff0e7224 */ /* 0x000fe200078e001d */
[----:B------:R-:W-:-:S07]  /*f960*/  PRMT R2, R2, 0x5410, R36 ;  /* 0x0000541002027816 */ /* 0x000fce0000000024 */
.L_x_17504:
[----:B------:R-:W-:Y:S05]  /*f970*/  BSYNC.RECONVERGENT B1 ;  /* 0x0000000000017941 */ /* 0x000fea0003800200 */
.L_x_17502:
        /* <DEDUP_REMOVED lines=9> */
.L_x_17506:
[----:B------:R-:W-:Y:S01]  /*fa10*/  IMAD.MOV.U32 R30, RZ, RZ, R23 ;  /* 0x000000ffff1e7224 */ /* 0x000fe200078e0017 */
[----:B------:R-:W-:Y:S01]  /*fa20*/  PRMT R29, R25, 0x7610, R29 ;  /* 0x00007610191d7816 */ /* 0x000fe2000000001d */
[----:B------:R-:W-:Y:S01]  /*fa30*/  IMAD.MOV.U32 R23, RZ, RZ, R28 ;  /* 0x000000ffff177224 */ /* 0x000fe200078e001c */
[----:B------:R-:W-:-:S07]  /*fa40*/  PRMT R25, R35, 0x7610, R25 ;  /* 0x0000761023197816 */ /* 0x000fce0000000019 */
.L_x_17507:
[----:B------:R-:W-:Y:S05]  /*fa50*/  BSYNC.RECONVERGENT B1 ;  /* 0x0000000000017941 */ /* 0x000fea0003800200 */
.L_x_17505:
        /* <DEDUP_REMOVED lines=9> */
.L_x_17509:
[----:B------:R-:W-:Y:S01]  /*faf0*/  IMAD.MOV.U32 R31, RZ, RZ, R30 ;  /* 0x000000ffff1f7224 */ /* 0x000fe200078e001e */
[----:B------:R-:W-:Y:S01]  /*fb00*/  PRMT R12, R12, 0x5410, R29 ;  /* 0x000054100c0c7816 */ /* 0x000fe2000000001d */
[----:B------:R-:W-:Y:S01]  /*fb10*/  IMAD.MOV.U32 R30, RZ, RZ, R27 ;  /* 0x000000ffff1e7224 */ /* 0x000fe200078e001b */
[----:B------:R-:W-:-:S07]  /*fb20*/  PRMT R29, R35, 0x7632, R29 ;  /* 0x00007632231d7816 */ /* 0x000fce000000001d */
.L_x_17510:
[----:B------:R-:W-:Y:S05]  /*fb30*/  BSYNC.RECONVERGENT B1 ;  /* 0x0000000000017941 */ /* 0x000fea0003800200 */
.L_x_17508:
        /* <DEDUP_REMOVED lines=9> */
.L_x_17512:
[----:B------:R-:W-:Y:S01]  /*fbd0*/  IMAD.MOV.U32 R27, RZ, RZ, R31 ;  /* 0x000000ffff1b7224 */ /* 0x000fe200078e001f */
[----:B------:R-:W-:Y:S01]  /*fbe0*/  PRMT R25, R25, 0x7610, R12 ;  /* 0x0000761019197816 */ /* 0x000fe2000000000c */
[----:B------:R-:W-:Y:S01]  /*fbf0*/  IMAD.MOV.U32 R31, RZ, RZ, R26 ;  /* 0x000000ffff1f7224 */ /* 0x000fe200078e001a */
[----:B------:R-:W-:-:S07]  /*fc00*/  PRMT R12, R12, 0x5410, R32 ;  /* 0x000054100c0c7816 */ /* 0x000fce0000000020 */
.L_x_17513:
[----:B------:R-:W-:Y:S05]  /*fc10*/  BSYNC.RECONVERGENT B1 ;  /* 0x0000000000017941 */ /* 0x000fea0003800200 */
.L_x_17511:
        /* <DEDUP_REMOVED lines=16> */
.L_x_17515:
[----:B------:R-:W-:Y:S01]  /*fd20*/  IMAD.MOV.U32 R16, RZ, RZ, R3 ;  /* 0x000000ffff107224 */ /* 0x000fe200078e0003 */
[----:B------:R-:W-:Y:S01]  /*fd30*/  PRMT R13, R13, 0x7610, R32 ;  /* 0x000076100d0d7816 */ /* 0x000fe20000000020 */
[----:B------:R-:W-:Y:S01]  /*fd40*/  IMAD.MOV.U32 R3, RZ, RZ, R10 ;  /* 0x000000ffff037224 */ /* 0x000fe200078e000a */
[----:B------:R-:W-:-:S07]  /*fd50*/  PRMT R32, R32, 0x5410, R12 ;  /* 0x0000541020207816 */ /* 0x000fce000000000c */
.L_x_17516:
[----:B------:R-:W-:Y:S05]  /*fd60*/  BSYNC.RECONVERGENT B1 ;  /* 0x0000000000017941 */ /* 0x000fea0003800200 */
.L_x_17514:
        /* <DEDUP_REMOVED lines=9> */
.L_x_17518:
[----:B------:R-:W-:Y:S01]  /*fe00*/  IMAD.MOV.U32 R33, RZ, RZ, R16 ;  /* 0x000000ffff217224 */ /* 0x000fe200078e0010 */
[----:B------:R-:W-:Y:S01]  /*fe10*/  PRMT R10, R10, 0x7610, R13 ;  /* 0x000076100a0a7816 */ /* 0x000fe2000000000d */
[----:B------:R-:W-:Y:S01]  /*fe20*/  IMAD.MOV.U32 R16, RZ, RZ, R21 ;  /* 0x000000ffff107224 */ /* 0x000fe200078e0015 */
[----:B------:R-:W-:-:S07]  /*fe30*/  PRMT R13, R13, 0x5410, R2 ;  /* 0x000054100d0d7816 */ /* 0x000fce0000000002 */
.L_x_17519:
[----:B------:R-:W-:Y:S05]  /*fe40*/  BSYNC.RECONVERGENT B1 ;  /* 0x0000000000017941 */ /* 0x000fea0003800200 */
.L_x_17517:
        /* <DEDUP_REMOVED lines=9> */
.L_x_17521:
[C---:B------:R-:W-:Y:S01]  /*fee0*/  PRMT R2, R10.reuse, 0x7632, R2 ;  /* 0x000076320a027816 */ /* 0x040fe20000000002 */
[----:B------:R-:W-:Y:S02]  /*fef0*/  IMAD.MOV.U32 R26, RZ, RZ, R33 ;  /* 0x000000ffff1a7224 */ /* 0x000fe400078e0021 */
[----:B------:R-:W-:Y:S01]  /*ff00*/  IMAD.MOV.U32 R33, RZ, RZ, R14 ;  /* 0x000000ffff217224 */ /* 0x000fe200078e000e */
[----:B------:R-:W-:-:S07]  /*ff10*/  PRMT R10, R10, 0x7610, R2 ;  /* 0x000076100a0a7816 */ /* 0x000fce0000000002 */
.L_x_17522:
[----:B------:R-:W-:Y:S05]  /*ff20*/  BSYNC.RECONVERGENT B1 ;  /* 0x0000000000017941 */ /* 0x000fea0003800200 */
.L_x_17520:
        /* <DEDUP_REMOVED lines=9> */
.L_x_17524:
[----:B------:R-:W-:Y:S01]  /*ffc0*/  IMAD.MOV.U32 R21, RZ, RZ, R26 ;  /* 0x000000ffff157224 */ /* 0x000fe200078e001a */
[----:B------:R-:W-:Y:S01]  /*ffd0*/  PRMT R10, R2, 0x7610, R10 ;  /* 0x00007610020a7816 */ /* 0x000fe2000000000a */
[----:B------:R-:W-:Y:S01]  /*ffe0*/  IMAD.MOV.U32 R26, RZ, RZ, R23 ;  /* 0x000000ffff1a7224 */ /* 0x000fe200078e0017 */
[----:B------:R-:W-:-:S07]  /*fff0*/  PRMT R2, R25, 0x7610, R2 ;  /* 0x0000761019027816 */ /* 0x000fce0000000002 */
.L_x_17525:
[----:B------:R-:W-:Y:S05]  /*10000*/  BSYNC.RECONVERGENT B1 ;  /* 0x0000000000017941 */ /* 0x000fea0003800200 */
.L_x_17523:
        /* <DEDUP_REMOVED lines=9> */
.L_x_17527:
[----:B------:R-:W-:Y:S01]  /*100a0*/  IMAD.MOV.U32 R14, RZ, RZ, R21 ;  /* 0x000000ffff0e7224 */ /* 0x000fe200078e0015 */
[----:B------:R-:W-:Y:S01]  /*100b0*/  PRMT R2, R2, 0x5410, R10 ;  /* 0x0000541002027816 */ /* 0x000fe2000000000a */
[----:B------:R-:W-:Y:S01]  /*100c0*/  IMAD.MOV.U32 R21, RZ, RZ, R30 ;  /* 0x000000ffff157224 */ /* 0x000fe200078e001e */
[----:B------:R-:W-:-:S07]  /*100d0*/  PRMT R10, R29, 0x7610, R10 ;  /* 0x000076101d0a7816 */ /* 0x000fce000000000a */
.L_x_17528:
[----:B------:R-:W-:Y:S05]  /*100e0*/  BSYNC.RECONVERGENT B1 ;  /* 0x0000000000017941 */ /* 0x000fea0003800200 */
.L_x_17526:
        /* <DEDUP_REMOVED lines=9> */
.L_x_17530:
[C---:B------:R-:W-:Y:S01]  /*10180*/  PRMT R12, R2.reuse, 0x7632, R12 ;  /* 0x00007632020c7816 */ /* 0x040fe2000000000c */
[----:B------:R-:W-:Y:S02]  /*10190*/  IMAD.MOV.U32 R28, RZ, RZ, R14 ;  /* 0x000000ffff1c7224 */ /* 0x000fe400078e000e */
[----:B------:R-:W-:Y:S01]  /*101a0*/  IMAD.MOV.U32 R14, RZ, RZ, R31 ;  /* 0x000000ffff0e7224 */ /* 0x000fe200078e001f */
[----:B------:R-:W-:-:S07]  /*101b0*/  PRMT R2, R2, 0x7610, R12 ;  /* 0x0000761002027816 */ /* 0x000fce000000000c */
.L_x_17531:
[----:B------:R-:W-:Y:S05]  /*101c0*/  BSYNC.RECONVERGENT B1 ;  /* 0x0000000000017941 */ /* 0x000fea0003800200 */
.L_x_17529:
        /* <DEDUP_REMOVED lines=9> */
.L_x_17533:
[----:B------:R-:W-:Y:S01]  /*10260*/  IMAD.MOV.U32 R23, RZ, RZ, R28 ;  /* 0x000000ffff177224 */ /* 0x000fe200078e001c */
[----:B------:R-:W-:Y:S01]  /*10270*/  PRMT R12, R25, 0x5432, R12 ;  /* 0x00005432190c7816 */ /* 0x000fe2000000000c */
[----:B------:R-:W-:-:S07]  /*10280*/  IMAD.MOV.U32 R28, RZ, RZ, R27 ;  /* 0x000000ffff1c7224 */ /* 0x000fce00078e001b */
.L_x_17534:
[----:B------:R-:W-:Y:S05]  /*10290*/  BSYNC.RECONVERGENT B1 ;  /* 0x0000000000017941 */ /* 0x000fea0003800200 */
.L_x_17532:
        /* <DEDUP_REMOVED lines=16> */
.L_x_17536:
[----:B------:R-:W-:Y:S01]  /*103a0*/  IMAD.MOV.U32 R18, RZ, RZ, R3 ;  /* 0x000000ffff127224 */ /* 0x000fe200078e0003 */
[----:B------:R-:W-:Y:S01]  /*103b0*/  PRMT R25, R25, 0x7610, R32 ;  /* 0x0000761019197816 */ /* 0x000fe20000000020 */
[----:B------:R-:W-:Y:S01]  /*103c0*/  IMAD.MOV.U32 R3, RZ, RZ, R16 ;  /* 0x000000ffff037224 */ /* 0x000fe200078e0010 */
[----:B------:R-:W-:-:S07]  /*103d0*/  PRMT R32, R32, 0x7610, R13 ;  /* 0x0000761020207816 */ /* 0x000fce000000000d */
.L_x_17537:
[----:B------:R-:W-:Y:S05]  /*103e0*/  BSYNC.RECONVERGENT B1 ;  /* 0x0000000000017941 */ /* 0x000fea0003800200 */
.L_x_17535:
        /* <DEDUP_REMOVED lines=9> */
.L_x_17539:
[----:B------:R-:W-:Y:S01]  /*10480*/  IMAD.MOV.U32 R13, RZ, RZ, R18 ;  /* 0x000000ffff0d7224 */ /* 0x000fe200078e0012 */
[----:B------:R-:W-:Y:S01]  /*10490*/  PRMT R16, R16, 0x7610, R25 ;  /* 0x0000761010107816 */ /* 0x000fe20000000019 */
[----:B------:R-:W-:Y:S01]  /*104a0*/  IMAD.MOV.U32 R18, RZ, RZ, R33 ;  /* 0x000000ffff127224 */ /* 0x000fe200078e0021 */
[----:B------:R-:W-:-:S07]  /*104b0*/  PRMT R25, R25, 0x7610, R10 ;  /* 0x0000761019197816 */ /* 0x000fce000000000a */
.L_x_17540:
[----:B------:R-:W-:Y:S05]  /*104c0*/  BSYNC.RECONVERGENT B1 ;  /* 0x0000000000017941 */ /* 0x000fea0003800200 */
.L_x_17538:
        /* <DEDUP_REMOVED lines=9> */
.L_x_17542:
[----:B------:R-:W-:Y:S01]  /*10560*/  IMAD.MOV.U32 R30, RZ, RZ, R13 ;  /* 0x000000ffff1e7224 */ /* 0x000fe200078e000d */
[----:B------:R-:W-:Y:S01]  /*10570*/  PRMT R10, R10, 0x7610, R16 ;  /* 0x000076100a0a7816 */ /* 0x000fe20000000010 */
[----:B------:R-:W-:Y:S01]  /*10580*/  IMAD.MOV.U32 R13, RZ, RZ, R26 ;  /* 0x000000ffff0d7224 */ /* 0x000fe200078e001a */
[----:B------:R-:W-:-:S07]  /*10590*/  PRMT R16, R16, 0x5410, R2 ;  /* 0x0000541010107816 */ /* 0x000fce0000000002 */
.L_x_17543:
[----:B------:R-:W-:Y:S05]  /*105a0*/  BSYNC.RECONVERGENT B1 ;  /* 0x0000000000017941 */ /* 0x000fea0003800200 */
.L_x_17541:
        /* <DEDUP_REMOVED lines=9> */
.L_x_17545:
[----:B------:R-:W-:Y:S01]  /*10640*/  IMAD.MOV.U32 R27, RZ, RZ, R30 ;  /* 0x000000ffff1b7224 */ /* 0x000fe200078e001e */
[--C-:B------:R-:W-:Y:S01]  /*10650*/  PRMT R26, R26, 0x7610, R10.reuse ;  /* 0x000076101a1a7816 */ /* 0x100fe2000000000a */
[----:B------:R-:W-:Y:S01]  /*10660*/  IMAD.MOV.U32 R30, RZ, RZ, R21 ;  /* 0x000000ffff1e7224 */ /* 0x000fe200078e0015 */
[----:B------:R-:W-:-:S07]  /*10670*/  PRMT R10, R10, 0x5410, R10 ;  /* 0x000054100a0a7816 */ /* 0x000fce000000000a */
.L_x_17546:
[----:B------:R-:W-:Y:S05]  /*10680*/  BSYNC.RECONVERGENT B1 ;  /* 0x0000000000017941 */ /* 0x000fea0003800200 */
.L_x_17544:
        /* <DEDUP_REMOVED lines=9> */
.L_x_17548:
[----:B------:R-:W-:Y:S01]  /*10720*/  IMAD.MOV.U32 R21, RZ, RZ, R27 ;  /* 0x000000ffff157224 */ /* 0x000fe200078e001b */
[----:B------:R-:W-:Y:S01]  /*10730*/  PRMT R29, R29, 0x7610, R26 ;  /* 0x000076101d1d7816 */ /* 0x000fe2000000001a */
[----:B------:R-:W-:Y:S01]  /*10740*/  IMAD.MOV.U32 R27, RZ, RZ, R14 ;  /* 0x000000ffff1b7224 */ /* 0x000fe200078e000e */
[----:B------:R-:W-:-:S07]  /*10750*/  PRMT R26, R26, 0x7610, R2 ;  /* 0x000076101a1a7816 */ /* 0x000fce0000000002 */
.L_x_17549:
[----:B------:R-:W-:Y:S05]  /*10760*/  BSYNC.RECONVERGENT B1 ;  /* 0x0000000000017941 */ /* 0x000fea0003800200 */
.L_x_17547:
        /* <DEDUP_REMOVED lines=9> */
.L_x_17551:
[----:B------:R-:W-:Y:S01]  /*10800*/  IMAD.MOV.U32 R2, RZ, RZ, R21 ;  /* 0x000000ffff027224 */ /* 0x000fe200078e0015 */
[----:B------:R-:W-:Y:S01]  /*10810*/  PRMT R14, R14, 0x7610, R29 ;  /* 0x000076100e0e7816 */ /* 0x000fe2000000001d */
[----:B------:R-:W-:Y:S01]  /*10820*/  IMAD.MOV.U32 R21, RZ, RZ, R28 ;  /* 0x000000ffff157224 */ /* 0x000fe200078e001c */
[----:B------:R-:W-:-:S07]  /*10830*/  PRMT R29, R29, 0x5410, R12 ;  /* 0x000054101d1d7816 */ /* 0x000fce000000000c */
.L_x_17552:
[----:B------:R-:W-:Y:S05]  /*10840*/  BSYNC.RECONVERGENT B1 ;  /* 0x0000000000017941 */ /* 0x000fea0003800200 */
.L_x_17550:
        /* <DEDUP_REMOVED lines=9> */
.L_x_17554:
[----:B------:R-:W-:Y:S01]  /*108e0*/  IMAD.MOV.U32 R28, RZ, RZ, R2 ;  /* 0x000000ffff1c7224 */ /* 0x000fe200078e0002 */
[C---:B------:R-:W-:Y:S01]  /*108f0*/  PRMT R10, R14.reuse, 0x7632, R10 ;  /* 0x000076320e0a7816 */ /* 0x040fe2000000000a */
[----:B------:R-:W-:Y:S01]  /*10900*/  IMAD.MOV.U32 R2, RZ, RZ, R23 ;  /* 0x000000ffff027224 */ /* 0x000fe200078e0017 */
[----:B------:R-:W-:-:S07]  /*10910*/  PRMT R14, R14, 0x7610, R12 ;  /* 0x000076100e0e7816 */ /* 0x000fce000000000c */
.L_x_17555:
[----:B------:R-:W-:Y:S05]  /*10920*/  BSYNC.RECONVERGENT B1 ;  /* 0x0000000000017941 */ /* 0x000fea0003800200 */
.L_x_17553:
        /* <DEDUP_REMOVED lines=16> */
.L_x_17557:
[----:B------:R-:W-:Y:S01]  /*10a30*/  IMAD.MOV.U32 R12, RZ, RZ, R3 ;  /* 0x000000ffff0c7224 */ /* 0x000fe200078e0003 */
[----:B------:R-:W-:Y:S01]  /*10a40*/  PRMT R15, R15, 0x7610, R32 ;  /* 0x000076100f0f7816 */ /* 0x000fe20000000020 */
[----:B------:R-:W-:Y:S01]  /*10a50*/  IMAD.MOV.U32 R3, RZ, RZ, R18 ;  /* 0x000000ffff037224 */ /* 0x000fe200078e0012 */
[----:B------:R-:W-:-:S07]  /*10a60*/  PRMT R32, R32, 0x7610, R25 ;  /* 0x0000761020207816 */ /* 0x000fce0000000019 */
.L_x_17558:
[----:B------:R-:W-:Y:S05]  /*10a70*/  BSYNC.RECONVERGENT B1 ;  /* 0x0000000000017941 */ /* 0x000fea0003800200 */
.L_x_17556:
        /* <DEDUP_REMOVED lines=9> */
.L_x_17560:
[----:B------:R-:W-:Y:S01]  /*10b10*/  IMAD.MOV.U32 R23, RZ, RZ, R12 ;  /* 0x000000ffff177224 */ /* 0x000fe200078e000c */
[----:B------:R-:W-:Y:S01]  /*10b20*/  PRMT R18, R18, 0x7610, R15 ;  /* 0x0000761012127816 */ /* 0x000fe2000000000f */
[----:B------:R-:W-:Y:S01]  /*10b30*/  IMAD.MOV.U32 R12, RZ, RZ, R13 ;  /* 0x000000ffff0c7224 */ /* 0x000fe200078e000d */
[----:B------:R-:W-:-:S07]  /*10b40*/  PRMT R15, R15, 0x7610, R16 ;  /* 0x000076100f0f7816 */ /* 0x000fce0000000010 */
.L_x_17561:
[----:B------:R-:W-:Y:S05]  /*10b50*/  BSYNC.RECONVERGENT B1 ;  /* 0x0000000000017941 */ /* 0x000fea0003800200 */
.L_x_17559:
        /* <DEDUP_REMOVED lines=9> */
.L_x_17563:
[----:B------:R-:W-:Y:S01]  /*10bf0*/  IMAD.MOV.U32 R16, RZ, RZ, R23 ;  /* 0x000000ffff107224 */ /* 0x000fe200078e0017 */
[C---:B------:R-:W-:Y:S01]  /*10c00*/  PRMT R13, R18.reuse, 0x7632, R13 ;  /* 0x00007632120d7816 */ /* 0x040fe2000000000d */
[----:B------:R-:W-:Y:S01]  /*10c10*/  IMAD.MOV.U32 R23, RZ, RZ, R30 ;  /* 0x000000ffff177224 */ /* 0x000fe200078e001e */
[----:B------:R-:W-:-:S07]  /*10c20*/  PRMT R18, R18, 0x7610, R10 ;  /* 0x0000761012127816 */ /* 0x000fce000000000a */
.L_x_17564:
[----:B------:R-:W-:Y:S05]  /*10c30*/  BSYNC.RECONVERGENT B1 ;  /* 0x0000000000017941 */ /* 0x000fea0003800200 */
.L_x_17562:
        /* <DEDUP_REMOVED lines=9> */
.L_x_17566:
[----:B------:R-:W-:Y:S01]  /*10cd0*/  IMAD.MOV.U32 R20, RZ, RZ, R16 ;  /* 0x000000ffff147224 */ /* 0x000fe200078e0010 */
[----:B------:R-:W-:Y:S01]  /*10ce0*/  PRMT R14, R13, 0x7610, R14 ;  /* 0x000076100d0e7816 */ /* 0x000fe2000000000e */
[----:B------:R-:W-:Y:S01]  /*10cf0*/  IMAD.MOV.U32 R16, RZ, RZ, R27 ;  /* 0x000000ffff107224 */ /* 0x000fe200078e001b */
[----:B------:R-:W-:-:S07]  /*10d00*/  PRMT R13, R26, 0x7632, R13 ;  /* 0x000076321a0d7816 */ /* 0x000fce000000000d */
.L_x_17567:
[----:B------:R-:W-:Y:S05]  /*10d10*/  BSYNC.RECONVERGENT B1 ;  /* 0x0000000000017941 */ /* 0x000fea0003800200 */
.L_x_17565:
        /* <DEDUP_REMOVED lines=9> */
.L_x_17569:
[----:B------:R-:W-:Y:S01]  /*10db0*/  IMAD.MOV.U32 R25, RZ, RZ, R20 ;  /* 0x000000ffff197224 */ /* 0x000fe200078e0014 */
[--C-:B------:R-:W-:Y:S01]  /*10dc0*/  PRMT R10, R10, 0x5410, R14.reuse ;  /* 0x000054100a0a7816 */ /* 0x100fe2000000000e */
[----:B------:R-:W-:Y:S01]  /*10dd0*/  IMAD.MOV.U32 R20, RZ, RZ, R21 ;  /* 0x000000ffff147224 */ /* 0x000fe200078e0015 */
[----:B------:R-:W-:-:S07]  /*10de0*/  PRMT R14, R29, 0x7632, R14 ;  /* 0x000076321d0e7816 */ /* 0x000fce000000000e */
.L_x_17570:
[----:B------:R-:W-:Y:S05]  /*10df0*/  BSYNC.RECONVERGENT B1 ;  /* 0x0000000000017941 */ /* 0x000fea0003800200 */
.L_x_17568:
        /* <DEDUP_REMOVED lines=9> */
.L_x_17572:
[----:B------:R-:W-:Y:S01]  /*10e90*/  IMAD.MOV.U32 R21, RZ, RZ, R25 ;  /* 0x000000ffff157224 */ /* 0x000fe200078e0019 */
[----:B------:R-:W-:Y:S01]  /*10ea0*/  PRMT R13, R13, 0x7610, R10 ;  /* 0x000076100d0d7816 */ /* 0x000fe2000000000a */
[----:B------:R-:W-:Y:S01]  /*10eb0*/  IMAD.MOV.U32 R25, RZ, RZ, R2 ;  /* 0x000000ffff197224 */ /* 0x000fe200078e0002 */
[----:B------:R-:W-:-:S07]  /*10ec0*/  PRMT R10, R10, 0x7610, R14 ;  /* 0x000076100a0a7816 */ /* 0x000fce000000000e */
.L_x_17573:
[----:B------:R-:W-:Y:S05]  /*10ed0*/  BSYNC.RECONVERGENT B1 ;  /* 0x0000000000017941 */ /* 0x000fea0003800200 */
.L_x_17571:
        /* <DEDUP_REMOVED lines=9> */
.L_x_17575:
[----:B------:R-:W-:Y:S01]  /*10f70*/  IMAD.MOV.U32 R2, RZ, RZ, R21 ;  /* 0x000000ffff027224 */ /* 0x000fe200078e0015 */
[----:B------:R-:W-:Y:S01]  /*10f80*/  PRMT R14, R14, 0x7610, R13 ;  /* 0x000076100e0e7816 */ /* 0x000fe2000000000d */
[----:B------:R-:W-:Y:S01]  /*10f90*/  IMAD.MOV.U32 R21, RZ, RZ, R28 ;  /* 0x000000ffff157224 */ /* 0x000fe200078e001c */
[----:B------:R-:W-:-:S07]  /*10fa0*/  PRMT R13, R13, 0x5410, R10 ;  /* 0x000054100d0d7816 */ /* 0x000fce000000000a */
.L_x_17576:
[----:B------:R-:W-:Y:S05]  /*10fb0*/  BSYNC.RECONVERGENT B1 ;  /* 0x0000000000017941 */ /* 0x000fea0003800200 */
.L_x_17574:
        /* <DEDUP_REMOVED lines=16> */
.L_x_17578:
[----:B------:R-:W-:Y:S01]  /*110c0*/  IMAD.MOV.U32 R22, RZ, RZ, R3 ;  /* 0x000000ffff167224 */ /* 0x000fe200078e0003 */
[----:B------:R-:W-:Y:S01]  /*110d0*/  PRMT R26, R26, 0x7610, R32 ;  /* 0x000076101a1a7816 */ /* 0x000fe20000000020 */
[----:B------:R-:W-:Y:S01]  /*110e0*/  IMAD.MOV.U32 R3, RZ, RZ, R12 ;  /* 0x000000ffff037224 */ /* 0x000fe200078e000c */
[----:B------:R-:W-:-:S07]  /*110f0*/  PRMT R32, R32, 0x7610, R15 ;  /* 0x0000761020207816 */ /* 0x000fce000000000f */
.L_x_17579:
[----:B------:R-:W-:Y:S05]  /*11100*/  BSYNC.RECONVERGENT B1 ;  /* 0x0000000000017941 */ /* 0x000fea0003800200 */
.L_x_17577:
        /* <DEDUP_REMOVED lines=9> */
.L_x_17581:
[----:B------:R-:W-:Y:S01]  /*111a0*/  IMAD.MOV.U32 R15, RZ, RZ, R22 ;  /* 0x000000ffff0f7224 */ /* 0x000fe200078e0016 */
[C---:B------:R-:W-:Y:S01]  /*111b0*/  PRMT R10, R26.reuse, 0x7632, R10 ;  /* 0x000076321a0a7816 */ /* 0x040fe2000000000a */
[----:B------:R-:W-:Y:S01]  /*111c0*/  IMAD.MOV.U32 R22, RZ, RZ, R23 ;  /* 0x000000ffff167224 */ /* 0x000fe200078e0017 */
[----:B------:R-:W-:-:S07]  /*111d0*/  PRMT R26, R26, 0x7610, R18 ;  /* 0x000076101a1a7816 */ /* 0x000fce0000000012 */
.L_x_17582:
[----:B------:R-:W-:Y:S05]  /*111e0*/  BSYNC.RECONVERGENT B1 ;  /* 0x0000000000017941 */ /* 0x000fea0003800200 */
.L_x_17580:
        /* <DEDUP_REMOVED lines=9> */
.L_x_17584:
[----:B------:R-:W-:Y:S01]  /*11280*/  IMAD.MOV.U32 R23, RZ, RZ, R15 ;  /* 0x000000ffff177224 */ /* 0x000fe200078e000f */
[----:B------:R-:W-:Y:S01]  /*11290*/  PRMT R12, R12, 0x5410, R10 ;  /* 0x000054100c0c7816 */ /* 0x000fe2000000000a */
[----:B------:R-:W-:Y:S01]  /*112a0*/  IMAD.MOV.U32 R15, RZ, RZ, R16 ;  /* 0x000000ffff0f7224 */ /* 0x000fe200078e0010 */
[----:B------:R-:W-:-:S07]  /*112b0*/  PRMT R10, R13, 0x7610, R10 ;  /* 0x000076100d0a7816 */ /* 0x000fce000000000a */
.L_x_17585:
[----:B------:R-:W-:Y:S05]  /*112c0*/  BSYNC.RECONVERGENT B1 ;  /* 0x0000000000017941 */ /* 0x000fea0003800200 */
.L_x_17583:
        /* <DEDUP_REMOVED lines=9> */
.L_x_17587:
[----:B------:R-:W-:Y:S01]  /*11360*/  IMAD.MOV.U32 R16, RZ, RZ, R23 ;  /* 0x000000ffff107224 */ /* 0x000fe200078e0017 */
[----:B------:R-:W-:Y:S01]  /*11370*/  PRMT R18, R18, 0x7610, R12 ;  /* 0x0000761012127816 */ /* 0x000fe2000000000c */
[----:B------:R-:W-:Y:S01]  /*11380*/  IMAD.MOV.U32 R23, RZ, RZ, R20 ;  /* 0x000000ffff177224 */ /* 0x000fe200078e0014 */
[----:B------:R-:W-:-:S07]  /*11390*/  PRMT R12, R12, 0x5410, R14 ;  /* 0x000054100c0c7816 */ /* 0x000fce000000000e */
.L_x_17588:
[----:B------:R-:W-:Y:S05]  /*113a0*/  BSYNC.RECONVERGENT B1 ;  /* 0x0000000000017941 */ /* 0x000fea0003800200 */
.L_x_17586:
        /* <DEDUP_REMOVED lines=9> */
.L_x_17590:
[----:B------:R-:W-:Y:S01]  /*11440*/  IMAD.MOV.U32 R20, RZ, RZ, R16 ;  /* 0x000000ffff147224 */ /* 0x000fe200078e0010 */
[C---:B------:R-:W-:Y:S01]  /*11450*/  PRMT R12, R18.reuse, 0x7632, R12 ;  /* 0x00007632120c7816 */ /* 0x040fe2000000000c */
[----:B------:R-:W-:Y:S01]  /*11460*/  IMAD.MOV.U32 R16, RZ, RZ, R25 ;  /* 0x000000ffff107224 */ /* 0x000fe200078e0019 */
[----:B------:R-:W-:-:S07]  /*11470*/  PRMT R18, R18, 0x7610, R10 ;  /* 0x0000761012127816 */ /* 0x000fce000000000a */
.L_x_17591:
[----:B------:R-:W-:Y:S05]  /*11480*/  BSYNC.RECONVERGENT B1 ;  /* 0x0000000000017941 */ /* 0x000fea0003800200 */
.L_x_17589:
        /* <DEDUP_REMOVED lines=9> */
.L_x_17593:
[----:B------:R-:W-:Y:S01]  /*11520*/  IMAD.MOV.U32 R25, RZ, RZ, R20 ;  /* 0x000000ffff197224 */ /* 0x000fe200078e0014 */
[--C-:B------:R-:W-:Y:S01]  /*11530*/  PRMT R10, R10, 0x5410, R12.reuse ;  /* 0x000054100a0a7816 */ /* 0x100fe2000000000c */
[----:B------:R-:W-:Y:S01]  /*11540*/  IMAD.MOV.U32 R20, RZ, RZ, R21 ;  /* 0x000000ffff147224 */ /* 0x000fe200078e0015 */
[----:B------:R-:W-:-:S07]  /*11550*/  PRMT R12, R13, 0x7632, R12 ;  /* 0x000076320d0c7816 */ /* 0x000fce000000000c */
.L_x_17594:
[----:B------:R-:W-:Y:S05]  /*11560*/  BSYNC.RECONVERGENT B1 ;  /* 0x0000000000017941 */ /* 0x000fea0003800200 */
.L_x_17592:
        /* <DEDUP_REMOVED lines=9> */
.L_x_17596:
[C---:B------:R-:W-:Y:S01]  /*11600*/  PRMT R14, R10.reuse, 0x7632, R14 ;  /* 0x000076320a0e7816 */ /* 0x040fe2000000000e */
[----:B------:R-:W-:Y:S02]  /*11610*/  IMAD.MOV.U32 R13, RZ, RZ, R25 ;  /* 0x000000ffff0d7224 */ /* 0x000fe400078e0019 */
[----:B------:R-:W-:Y:S01]  /*11620*/  IMAD.MOV.U32 R25, RZ, RZ, R2 ;  /* 0x000000ffff197224 */ /* 0x000fe200078e0002 */
[----:B------:R-:W-:-:S07]  /*11630*/  PRMT R10, R10, 0x7610, R14 ;  /* 0x000076100a0a7816 */ /* 0x000fce000000000e */
.L_x_17597:
[----:B------:R-:W-:Y:S05]  /*11640*/  BSYNC.RECONVERGENT B1 ;  /* 0x0000000000017941 */ /* 0x000fea0003800200 */
.L_x_17595:
        /* <DEDUP_REMOVED lines=16> */
.L_x_17599:
[----:B------:R-:W-:Y:S01]  /*11750*/  IMAD.MOV.U32 R2, RZ, RZ, R3 ;  /* 0x000000ffff027224 */ /* 0x000fe200078e0003 */
[----:B------:R-:W-:Y:S01]  /*11760*/  PRMT R14, R14, 0x7610, R32 ;  /* 0x000076100e0e7816 */ /* 0x000fe20000000020 */
[----:B------:R-:W-:Y:S01]  /*11770*/  IMAD.MOV.U32 R3, RZ, RZ, R22 ;  /* 0x000000ffff037224 */ /* 0x000fe200078e0016 */
[----:B------:R-:W-:-:S07]  /*11780*/  PRMT R32, R32, 0x7610, R26 ;  /* 0x0000761020207816 */ /* 0x000fce000000001a */
.L_x_17600:
[----:B------:R-:W-:Y:S05]  /*11790*/  BSYNC.RECONVERGENT B1 ;  /* 0x0000000000017941 */ /* 0x000fea0003800200 */
.L_x_17598:
        /* <DEDUP_REMOVED lines=9> */
.L_x_17602:
[----:B------:R-:W-:Y:S01]  /*11830*/  IMAD.MOV.U32 R22, RZ, RZ, R2 ;  /* 0x000000ffff167224 */ /* 0x000fe200078e0002 */
[----:B------:R-:W-:Y:S01]  /*11840*/  PRMT R17, R17, 0x7610, R14 ;  /* 0x0000761011117816 */ /* 0x000fe2000000000e */
[----:B------:R-:W-:Y:S01]  /*11850*/  IMAD.MOV.U32 R2, RZ, RZ, R15 ;  /* 0x000000ffff027224 */ /* 0x000fe200078e000f */
[----:B------:R-:W-:-:S07]  /*11860*/  PRMT R14, R14, 0x5410, R10 ;  /* 0x000054100e0e7816 */ /* 0x000fce000000000a */
.L_x_17603:
[----:B------:R-:W-:Y:S05]  /*11870*/  BSYNC.RECONVERGENT B1 ;  /* 0x0000000000017941 */ /* 0x000fea0003800200 */
.L_x_17601:
        /* <DEDUP_REMOVED lines=9> */
.L_x_17605:
[----:B------:R-:W-:Y:S01]  /*11910*/  IMAD.MOV.U32 R15, RZ, RZ, R22 ;  /* 0x000000ffff0f7224 */ /* 0x000fe200078e0016 */
[----:B------:R-:W-:Y:S01]  /*11920*/  PRMT R21, R21, 0x7610, R17 ;  /* 0x0000761015157816 */ /* 0x000fe20000000011 */
[----:B------:R-:W-:Y:S01]  /*11930*/  IMAD.MOV.U32 R22, RZ, RZ, R23 ;  /* 0x000000ffff167224 */ /* 0x000fe200078e0017 */
[----:B------:R-:W-:-:S07]  /*11940*/  PRMT R17, R17, 0x7610, R12 ;  /* 0x0000761011117816 */ /* 0x000fce000000000c */
.L_x_17606:
[----:B------:R-:W-:Y:S05]  /*11950*/  BSYNC.RECONVERGENT B1 ;  /* 0x0000000000017941 */ /* 0x000fea0003800200 */
.L_x_17604:
        /* <DEDUP_REMOVED lines=9> */
.L_x_17608:
[----:B------:R-:W-:Y:S01]  /*119f0*/  IMAD.MOV.U32 R23, RZ, RZ, R15 ;  /* 0x000000ffff177224 */ /* 0x000fe200078e000f */
[----:B------:R-:W-:Y:S01]  /*11a00*/  PRMT R12, R12, 0x7610, R21 ;  /* 0x000076100c0c7816 */ /* 0x000fe20000000015 */
[----:B------:R-:W-:Y:S01]  /*11a10*/  IMAD.MOV.U32 R15, RZ, RZ, R16 ;  /* 0x000000ffff0f7224 */ /* 0x000fe200078e0010 */
[----:B------:R-:W-:-:S07]  /*11a20*/  PRMT R21, R21, 0x7610, R18 ;  /* 0x0000761015157816 */ /* 0x000fce0000000012 */
.L_x_17609:
[----:B------:R-:W-:Y:S05]  /*11a30*/  BSYNC.RECONVERGENT B1 ;  /* 0x0000000000017941 */ /* 0x000fea0003800200 */
.L_x_17607:
        /* <DEDUP_REMOVED lines=9> */
.L_x_17611:
[----:B------:R-:W-:Y:S01]  /*11ad0*/  IMAD.MOV.U32 R16, RZ, RZ, R23 ;  /* 0x000000ffff107224 */ /* 0x000fe200078e0017 */
[----:B------:R-:W-:Y:S01]  /*11ae0*/  PRMT R26, R26, 0x7610, R12 ;  /* 0x000076101a1a7816 */ /* 0x000fe2000000000c */
[----:B------:R-:W-:Y:S01]  /*11af0*/  IMAD.MOV.U32 R23, RZ, RZ, R20 ;  /* 0x000000ffff177224 */ /* 0x000fe200078e0014 */
[----:B------:R-:W-:-:S07]  /*11b00*/  PRMT R12, R12, 0x5410, R12 ;  /* 0x000054100c0c7816 */ /* 0x000fce000000000c */
.L_x_17612:
[----:B------:R-:W-:Y:S05]  /*11b10*/  BSYNC.RECONVERGENT B1 ;  /* 0x0000000000017941 */ /* 0x000fea0003800200 */
.L_x_17610:
        /* <DEDUP_REMOVED lines=9> */
.L_x_17614:
[----:B------:R-:W-:Y:S01]  /*11bb0*/  IMAD.MOV.U32 R18, RZ, RZ, R16 ;  /* 0x000000ffff127224 */ /* 0x000fe200078e0010 */
[----:B------:R-:W-:Y:S01]  /*11bc0*/  PRMT R20, R20, 0x7610, R26 ;  /* 0x0000761014147816 */ /* 0x000fe2000000001a */
[----:B------:R-:W-:Y:S01]  /*11bd0*/  IMAD.MOV.U32 R16, RZ, RZ, R25 ;  /* 0x000000ffff107224 */ /* 0x000fe200078e0019 */
[----:B------:R-:W-:-:S07]  /*11be0*/  PRMT R26, R26, 0x7610, R10 ;  /* 0x000076101a1a7816 */ /* 0x000fce000000000a */
.L_x_17615:
[----:B------:R-:W-:Y:S05]  /*11bf0*/  BSYNC.RECONVERGENT B1 ;  /* 0x0000000000017941 */ /* 0x000fea0003800200 */
.L_x_17613:
        /* <DEDUP_REMOVED lines=9> */
.L_x_17617:
[----:B------:R-:W-:Y:S01]  /*11c90*/  IMAD.MOV.U32 R10, RZ, RZ, R18 ;  /* 0x000000ffff0a7224 */ /* 0x000fe200078e0012 */
[C---:B------:R-:W-:Y:S01]  /*11ca0*/  PRMT R12, R20.reuse, 0x7632, R12 ;  /* 0x00007632140c7816 */ /* 0x040fe2000000000c */
[----:B------:R-:W-:Y:S01]  /*11cb0*/  IMAD.MOV.U32 R18, RZ, RZ, R13 ;  /* 0x000000ffff127224 */ /* 0x000fe200078e000d */
[----:B------:R-:W-:-:S07]  /*11cc0*/  PRMT R20, R20, 0x5410, R14 ;  /* 0x0000541014147816 */ /* 0x000fce000000000e */
.L_x_17618:
[----:B------:R-:W-:Y:S05]  /*11cd0*/  BSYNC.RECONVERGENT B1 ;  /* 0x0000000000017941 */ /* 0x000fea0003800200 */
.L_x_17616:
        /* <DEDUP_REMOVED lines=16> */
.L_x_17620:
[----:B------:R-:W-:Y:S01]  /*11de0*/  IMAD.MOV.U32 R9, RZ, RZ, R3 ;  /* 0x000000ffff097224 */ /* 0x000fe200078e0003 */
[----:B------:R-:W-:Y:S01]  /*11df0*/  PRMT R25, R25, 0x7610, R32 ;  /* 0x0000761019197816 */ /* 0x000fe20000000020 */
[----:B------:R-:W-:Y:S01]  /*11e00*/  IMAD.MOV.U32 R3, RZ, RZ, R2 ;  /* 0x000000ffff037224 */ /* 0x000fe200078e0002 */
[----:B------:R-:W-:-:S07]  /*11e10*/  PRMT R32, R32, 0x7610, R14 ;  /* 0x0000761020207816 */ /* 0x000fce000000000e */
.L_x_17621:
[----:B------:R-:W-:Y:S05]  /*11e20*/  BSYNC.RECONVERGENT B1 ;  /* 0x0000000000017941 */ /* 0x000fea0003800200 */
.L_x_17619:
        /* <DEDUP_REMOVED lines=9> */
.L_x_17623:
[----:B------:R-:W-:Y:S01]  /*11ec0*/  IMAD.MOV.U32 R13, RZ, RZ, R9 ;  /* 0x000000ffff0d7224 */ /* 0x000fe200078e0009 */
[----:B------:R-:W-:Y:S01]  /*11ed0*/  PRMT R25, R25, 0x7632, R17 ;  /* 0x0000763219197816 */ /* 0x000fe20000000011 */
[----:B------:R-:W-:-:S07]  /*11ee0*/  IMAD.MOV.U32 R9, RZ, RZ, R22 ;  /* 0x000000ffff097224 */ /* 0x000fce00078e0016 */
.L_x_17624:
[----:B------:R-:W-:Y:S05]  /*11ef0*/  BSYNC.RECONVERGENT B1 ;  /* 0x0000000000017941 */ /* 0x000fea0003800200 */
.L_x_17622:
        /* <DEDUP_REMOVED lines=9> */
.L_x_17626:
[----:B------:R-:W-:Y:S01]  /*11f90*/  IMAD.MOV.U32 R14, RZ, RZ, R13 ;  /* 0x000000ffff0e7224 */ /* 0x000fe200078e000d */
[----:B------:R-:W-:Y:S01]  /*11fa0*/  PRMT R22, R25, 0x7610, R22 ;  /* 0x0000761019167816 */ /* 0x000fe20000000016 */
[----:B------:R-:W-:Y:S01]  /*11fb0*/  IMAD.MOV.U32 R13, RZ, RZ, R15 ;  /* 0x000000ffff0d7224 */ /* 0x000fe200078e000f */
[----:B------:R-:W-:-:S07]  /*11fc0*/  PRMT R25, R21, 0x7632, R25 ;  /* 0x0000763215197816 */ /* 0x000fce0000000019 */
.L_x_17627:
[----:B------:R-:W-:Y:S05]  /*11fd0*/  BSYNC.RECONVERGENT B1 ;  /* 0x0000000000017941 */ /* 0x000fea0003800200 */
.L_x_17625:
        /* <DEDUP_REMOVED lines=9> */
.L_x_17629:
[----:B------:R-:W-:Y:S01]  /*12070*/  IMAD.MOV.U32 R15, RZ, RZ, R14 ;  /* 0x000000ffff0f7224 */ /* 0x000fe200078e000e */
[----:B------:R-:W-:Y:S01]  /*12080*/  PRMT R20, R22, 0x7610, R20 ;  /* 0x0000761016147816 */ /* 0x000fe20000000014 */
[----:B------:R-:W-:Y:S01]  /*12090*/  IMAD.MOV.U32 R14, RZ, RZ, R23 ;  /* 0x000000ffff0e7224 */ /* 0x000fe200078e0017 */
[----:B------:R-:W-:-:S07]  /*120a0*/  PRMT R22, R12, 0x7632, R22 ;  /* 0x000076320c167816 */ /* 0x000fce0000000016 */
.L_x_17630:
[----:B------:R-:W-:Y:S05]  /*120b0*/  BSYNC.RECONVERGENT B1 ;  /* 0x0000000000017941 */ /* 0x000fea0003800200 */
.L_x_17628:
        /* <DEDUP_REMOVED lines=9> */
.L_x_17632:
[----:B------:R-:W-:Y:S01]  /*12150*/  IMAD.MOV.U32 R17, RZ, RZ, R15 ;  /* 0x000000ffff117224 */ /* 0x000fe200078e000f */
[----:B------:R-:W-:Y:S01]  /*12160*/  PRMT R12, R12, 0x5410, R20 ;  /* 0x000054100c0c7816 */ /* 0x000fe20000000014 */
[----:B------:R-:W-:Y:S01]  /*12170*/  IMAD.MOV.U32 R15, RZ, RZ, R16 ;  /* 0x000000ffff0f7224 */ /* 0x000fe200078e0010 */
[----:B------:R-:W-:-:S07]  /*12180*/  PRMT R20, R26, 0x7632, R20 ;  /* 0x000076321a147816 */ /* 0x000fce0000000014 */
.L_x_17633:
[----:B------:R-:W-:Y:S05]  /*12190*/  BSYNC.RECONVERGENT B1 ;  /* 0x0000000000017941 */ /* 0x000fea0003800200 */
.L_x_17631:
        /* <DEDUP_REMOVED lines=9> */
.L_x_17635:
[----:B------:R-:W-:Y:S01]  /*12230*/  IMAD.MOV.U32 R21, RZ, RZ, R17 ;  /* 0x000000ffff157224 */ /* 0x000fe200078e0011 */
[----:B------:R-:W-:Y:S01]  /*12240*/  PRMT R22, R22, 0x7610, R12 ;  /* 0x0000761016167816 */ /* 0x000fe2000000000c */
[----:B------:R-:W-:Y:S01]  /*12250*/  IMAD.MOV.U32 R17, RZ, RZ, R18 ;  /* 0x000000ffff117224 */ /* 0x000fe200078e0012 */
[----:B------:R-:W-:-:S07]  /*12260*/  PRMT R12, R12, 0x7610, R20 ;  /* 0x000076100c0c7816 */ /* 0x000fce0000000014 */
.L_x_17636:
[----:B------:R-:W-:Y:S05]  /*12270*/  BSYNC.RECONVERGENT B1 ;  /* 0x0000000000017941 */ /* 0x000fea0003800200 */
.L_x_17634:
        /* <DEDUP_REMOVED lines=9> */
.L_x_17638:
[----:B------:R-:W-:Y:S01]  /*12310*/  IMAD.MOV.U32 R16, RZ, RZ, R21 ;  /* 0x000000ffff107224 */ /* 0x000fe200078e0015 */
[C---:B------:R-:W-:Y:S01]  /*12320*/  PRMT R18, R22.reuse, 0x7632, R18 ;  /* 0x0000763216127816 */ /* 0x040fe20000000012 */
[----:B------:R-:W-:Y:S01]  /*12330*/  IMAD.MOV.U32 R21, RZ, RZ, R10 ;  /* 0x000000ffff157224 */ /* 0x000fe200078e000a */
[----:B------:R-:W-:-:S07]  /*12340*/  PRMT R22, R22, 0x5410, R12 ;  /* 0x0000541016167816 */ /* 0x000fce000000000c */
.L_x_17639:
[----:B------:R-:W-:Y:S05]  /*12350*/  BSYNC.RECONVERGENT B1 ;  /* 0x0000000000017941 */ /* 0x000fea0003800200 */
.L_x_17637:
        /* <DEDUP_REMOVED lines=16> */
.L_x_17641:
[----:B------:R-:W-:Y:S01]  /*12460*/  PRMT R36, R36, 0x7610, R32 ;  /* 0x0000761024247816 */ /* 0x000fe20000000020 */
[----:B------:R-:W-:Y:S01]  /*12470*/  IMAD.MOV.U32 R2, RZ, RZ, R3 ;  /* 0x000000ffff027224 */ /* 0x000fe200078e0003 */
[----:B------:R-:W-:Y:S01]  /*12480*/  PRMT R32, R32, 0x7610, R25 ;  /* 0x0000761020207816 */ /* 0x000fe20000000019 */
[----:B------:R-:W-:-:S07]  /*12490*/  IMAD.MOV.U32 R3, RZ, RZ, R9 ;  /* 0x000000ffff037224 */ /* 0x000fce00078e0009 */
.L_x_17642:
[----:B------:R-:W-:Y:S05]  /*124a0*/  BSYNC.RECONVERGENT B1 ;  /* 0x0000000000017941 */ /* 0x000fea0003800200 */
.L_x_17640:
        /* <DEDUP_REMOVED lines=9> */
.L_x_17644:
[----:B------:R-:W-:Y:S01]  /*12540*/  PRMT R37, R37, 0x7610, R36 ;  /* 0x0000761025257816 */ /* 0x000fe20000000024 */
[----:B------:R-:W-:Y:S01]  /*12550*/  IMAD.MOV.U32 R31, RZ, RZ, R2 ;  /* 0x000000ffff1f7224 */ /* 0x000fe200078e0002 */
[----:B------:R-:W-:Y:S01]  /*12560*/  PRMT R36, R36, 0x5410, R25 ;  /* 0x0000541024247816 */ /* 0x000fe20000000019 */
[----:B------:R-:W-:-:S07]  /*12570*/  IMAD.MOV.U32 R2, RZ, RZ, R13 ;  /* 0x000000ffff027224 */ /* 0x000fce00078e000d */
.L_x_17645:
[----:B------:R-:W-:Y:S05]  /*12580*/  BSYNC.RECONVERGENT B1 ;  /* 0x0000000000017941 */ /* 0x000fea0003800200 */
.L_x_17643:
        /* <DEDUP_REMOVED lines=9> */
.L_x_17647:
[----:B------:R-:W-:Y:S01]  /*12620*/  IMAD.MOV.U32 R30, RZ, RZ, R31 ;  /* 0x000000ffff1e7224 */ /* 0x000fe200078e001f */
[----:B------:R-:W-:Y:S01]  /*12630*/  PRMT R37, R37, 0x5432, R22 ;  /* 0x0000543225257816 */ /* 0x000fe20000000016 */
[----:B------:R-:W-:-:S07]  /*12640*/  IMAD.MOV.U32 R31, RZ, RZ, R14 ;  /* 0x000000ffff1f7224 */ /* 0x000fce00078e000e */
.L_x_17648:
[----:B------:R-:W-:Y:S05]  /*12650*/  BSYNC.RECONVERGENT B1 ;  /* 0x0000000000017941 */ /* 0x000fea0003800200 */
.L_x_17646:
        /* <DEDUP_REMOVED lines=9> */
.L_x_17650:
[----:B------:R-:W-:Y:S01]  /*126f0*/  PRMT R36, R37, 0x7610, R36 ;  /* 0x0000761025247816 */ /* 0x000fe20000000024 */
[----:B------:R-:W-:Y:S01]  /*12700*/  IMAD.MOV.U32 R29, RZ, RZ, R30 ;  /* 0x000000ffff1d7224 */ /* 0x000fe200078e001e */
[----:B------:R-:W-:Y:S01]  /*12710*/  PRMT R37, R20, 0x7610, R37 ;  /* 0x0000761014257816 */ /* 0x000fe20000000025 */
[----:B------:R-:W-:-:S07]  /*12720*/  IMAD.MOV.U32 R30, RZ, RZ, R15 ;  /* 0x000000ffff1e7224 */ /* 0x000fce00078e000f */
.L_x_17651:
[----:B------:R-:W-:Y:S05]  /*12730*/  BSYNC.RECONVERGENT B1 ;  /* 0x0000000000017941 */ /* 0x000fea0003800200 */
.L_x_17649:
        /* <DEDUP_REMOVED lines=9> */
.L_x_17653:
[----:B------:R-:W-:Y:S01]  /*127d0*/  PRMT R35, R36, 0x7610, R35 ;  /* 0x0000761024237816 */ /* 0x000fe20000000023 */
[----:B------:R-:W-:Y:S01]  /*127e0*/  IMAD.MOV.U32 R28, RZ, RZ, R29 ;  /* 0x000000ffff1c7224 */ /* 0x000fe200078e001d */
[----:B------:R-:W-:Y:S01]  /*127f0*/  PRMT R36, R12, 0x7632, R36 ;  /* 0x000076320c247816 */ /* 0x000fe20000000024 */
[----:B------:R-:W-:-:S07]  /*12800*/  IMAD.MOV.U32 R29, RZ, RZ, R17 ;  /* 0x000000ffff1d7224 */ /* 0x000fce00078e0011 */
.L_x_17654:
[----:B------:R-:W-:Y:S05]  /*12810*/  BSYNC.RECONVERGENT B1 ;  /* 0x0000000000017941 */ /* 0x000fea0003800200 */
.L_x_17652:
        /* <DEDUP_REMOVED lines=9> */
.L_x_17656:
[----:B------:R-:W-:Y:S01]  /*128b0*/  IMAD.MOV.U32 R27, RZ, RZ, R28 ;  /* 0x000000ffff1b7224 */ /* 0x000fe200078e001c */
[----:B------:R-:W-:Y:S01]  /*128c0*/  PRMT R35, R22, 0x5432, R35 ;  /* 0x0000543216237816 */ /* 0x000fe20000000023 */
[----:B------:R-:W-:-:S07]  /*128d0*/  IMAD.MOV.U32 R28, RZ, RZ, R21 ;  /* 0x000000ffff1c7224 */ /* 0x000fce00078e0015 */
.L_x_17657:
[----:B------:R-:W-:Y:S05]  /*128e0*/  BSYNC.RECONVERGENT B1 ;  /* 0x0000000000017941 */ /* 0x000fea0003800200 */
.L_x_17655:
        /* <DEDUP_REMOVED lines=9> */
.L_x_17659:
[C---:B------:R-:W-:Y:S01]  /*12980*/  PRMT R32, R35.reuse, 0x7632, R32 ;  /* 0x0000763223207816 */ /* 0x040fe20000000020 */
[----:B------:R-:W-:Y:S01]  /*12990*/  IMAD.MOV.U32 R26, RZ, RZ, R27 ;  /* 0x000000ffff1a7224 */ /* 0x000fe200078e001b */
[----:B------:R-:W-:Y:S01]  /*129a0*/  PRMT R35, R35, 0x5410, R18 ;  /* 0x0000541023237816 */ /* 0x000fe20000000012 */
[----:B------:R-:W-:-:S07]  /*129b0*/  IMAD.MOV.U32 R27, RZ, RZ, R16 ;  /* 0x000000ffff1b7224 */ /* 0x000fce00078e0010 */
.L_x_17660:
[----:B------:R-:W-:Y:S05]  /*129c0*/  BSYNC.RECONVERGENT B1 ;  /* 0x0000000000017941 */ /* 0x000fea0003800200 */
.L_x_17658:
[----:B------:R-:W-:Y:S01]  /*129d0*/  ISETP.NE.AND P0, PT, R8, RZ, PT ;  /* 0x000000ff0800720c */ /* 0x000fe20003f05270 */
[----:B------:R-:W-:-:S12]  /*129e0*/  IMAD.MOV.U32 R25, RZ, RZ, R6 ;  /* 0x000000ffff197224 */ /* 0x000fd800078e0006 */
[----:B------:R-:W-:Y:S05]  /*129f0*/  @P0 BRA `(.L_x_17492) ;  /* 0x0000000000400947 */ /* 0x000fea0003800000 */
[----:B------:R-:W0:Y:S01]  /*12a00*/  S2R R10, SR_CgaCtaId ;  /* 0x00000000000a7919 */ /* 0x000e220000008800 */
[----:B------:R-:W-:Y:S02]  /*12a10*/  MOV R9, 0x400 ;  /* 0x0000040000097802 */ /* 0x000fe40000000f00 */
[----:B------:R-:W-:Y:S02]  /*12a20*/  SHF.R.U32.HI R8, RZ, 0x5, R0 ;  /* 0x00000005ff087819 */ /* 0x000fe40000011600 */
[----:B------:R-:W-:Y:S02]  /*12a30*/  PRMT R11, R36, 0x7632, R32 ;  /* 0x00007632240b7816 */ /* 0x000fe40000000020 */
[----:B0-----:R-:W-:Y:S01]  /*12a40*/  LEA R9, R10, R9, 0x18 ;  /* 0x000000090a097211 */ /* 0x001fe200078ec0ff */
[----:B------:R-:W-:-:S04]  /*12a50*/  IMAD.MOV.U32 R10, RZ, RZ, R37 ;  /* 0x000000ffff0a7224 */ /* 0x000fc800078e0025 */
[----:B------:R-:W-:Y:S01]  /*12a60*/  IMAD R12, R8, 0x38, R9 ;  /* 0x00000038080c7824 */ /* 0x000fe200078e0209 */
[----:B------:R-:W-:Y:S02]  /*12a70*/  PRMT R8, R32, 0x7610, R35 ;  /* 0x0000761020087816 */ /* 0x000fe40000000023 */
[----:B------:R-:W-:Y:S02]  /*12a80*/  PRMT R9, R35, 0x5410, R36 ;  /* 0x0000541023097816 */ /* 0x000fe40000000024 */
[----:B------:R4:W-:Y:S04]  /*12a90*/  STS.64 [R12+0x38], R10 ;  /* 0x0000380a0c007388 */ /* 0x0009e80000000a00 */
[----:B------:R4:W-:Y:S04]  /*12aa0*/  STS.64 [R12+0x30], R8 ;  /* 0x000030080c007388 */ /* 0x0009e80000000a00 */
[----:B------:R4:W-:Y:S04]  /*12ab0*/  STS.64 [R12+0x8], R6 ;  /* 0x000008060c007388 */ /* 0x0009e80000000a00 */
[----:B------:R4:W-:Y:S04]  /*12ac0*/  STS.64 [R12+0x10], R26 ;  /* 0x0000101a0c007388 */ /* 0x0009e80000000a00 */
[----:B------:R4:W-:Y:S04]  /*12ad0*/  STS.64 [R12+0x18], R28 ;  /* 0x0000181c0c007388 */ /* 0x0009e80000000a00 */
[----:B------:R4:W-:Y:S04]  /*12ae0*/  STS.64 [R12+0x20], R30 ;  /* 0x0000201e0c007388 */ /* 0x0009e80000000a00 */
[----:B------:R4:W-:Y:S02]  /*12af0*/  STS.64 [R12+0x28], R2 ;  /* 0x000028020c007388 */ /* 0x0009e40000000a00 */
.L_x_17492:
[----:B------:R-:W-:Y:S05]  /*12b00*/  BSYNC.RECONVERGENT B0 ;  /* 0x0000000000007941 */ /* 0x000fea0003800200 */
.L_x_17491:
[----:B------:R-:W-:Y:S01]  /*12b10*/  BAR.SYNC.DEFER_BLOCKING 0x0 ;  /* 0x0000000000007b1d */ /* 0x000fe20000010000 */
[----:B------:R-:W-:-:S05]  /*12b20*/  ISETP.NE.AND P2, PT, R0, RZ, PT ;  /* 0x000000ff0000720c */ /* 0x000fca0003f45270 */
[----:B------:R-:W-:Y:S08]  /*12b30*/  BSSY.RECONVERGENT B0, `(.L_x_17661) ;  /* 0x000172c000007945 */ /* 0x000ff00003800200 */
[----:B------:R-:W-:Y:S05]  /*12b40*/  @P2 BRA `(.L_x_17662) ;  /* 0x0000017000a82947 */ /* 0x000fea0003800000 */
[----:B0---4-:R-:W0:Y:S01]  /*12b50*/  S2R R9, SR_CgaCtaId ;  /* 0x0000000000097919 */ /* 0x011e220000008800 */
[----:B------:R-:W-:Y:S01]  /*12b60*/  MOV R6, 0x400 ;  /* 0x0000040000067802 */ /* 0x000fe20000000f00 */
[----:B------:R-:W-:Y:S03]  /*12b70*/  BSSY.RECONVERGENT B1, `(.L_x_17663) ;  /* 0x0000022000017945 */ /* 0x000fe60003800200 */
[----:B0-----:R-:W-:-:S05]  /*12b80*/  LEA R6, R9, R6, 0x18 ;  /* 0x0000000609067211 */ /* 0x001fca00078ec0ff */
[----:B------:R-:W0:Y:S04]  /*12b90*/  LDS.128 R8, [R6+0x60] ;  /* 0x0000600006087984 */ /* 0x000e280000000c00 */
[----:B------:R-:W4:Y:S04]  /*12ba0*/  LDS.128 R20, [R6+0x40] ;  /* 0x0000400006147984 */ /* 0x000f280000000c00 */
[----:B------:R0:W1:Y:S04]  /*12bb0*/  LDS.128 R12, [R6+0x50] ;  /* 0x00005000060c7984 */ /* 0x0000680000000c00 */
[----:B------:R0:W1:Y:S02]  /*12bc0*/  LDS.128 R16, [R6+0x70] ;  /* 0x0000700006107984 */ /* 0x0000640000000c00 */
[----:B0-----:R-:W-:-:S02]  /*12bd0*/  HSETP2.GT.AND P1, PT, R10.H0_H0, R32.H1_H1, PT ;  /* 0x300000200a007234 */ /* 0x001fc40003f24800 */
[----:B----4-:R-:W-:-:S03]  /*12be0*/  ISETP.GE.AND P0, PT, R22, R3, PT ;  /* 0x000000031600720c */ /* 0x010fc60003f06270 */
[----:B------:R-:W-:Y:S02]  /*12bf0*/  ISETP.EQ.OR P1, PT, R3, -0x1, P1 ;  /* 0xffffffff0300780c */ /* 0x000fe40000f22670 */
[CC--:B------:R-:W-:Y:S02]  /*12c00*/  FSETP.GT.FTZ.AND P3, PT, R25.reuse, R20.reuse, PT ;  /* 0x000000141900720b */ /* 0x0c0fe40003f74000 */
[----:B------:R-:W-:Y:S02]  /*12c10*/  HSETP2.NEU.OR P0, PT, R10.H0_H0, R32.H1_H1, P0 ;  /* 0x300000200a007234 */ /* 0x000fe4000070d820 */
[----:B------:R-:W-:Y:S02]  /*12c20*/  FSEL R33, R25, R20, P3 ;  /* 0x0000001419217208 */ /* 0x000fe40001800000 */
[----:B------:R-:W-:Y:S02]  /*12c30*/  PLOP3.LUT P1, PT, P1, P0, PT, 0x8, 0x80 ;  /* 0x000000000080781c */ /* 0x000fe40000f20170 */
[----:B------:R-:W-:-:S02]  /*12c40*/  FSEL R20, R20, R25, P3 ;  /* 0x0000001914147208 */ /* 0x000fc40001800000 */
[----:B-123--:R-:W-:Y:S02]  /*12c50*/  FSEL R25, R7, R21, P3 ;  /* 0x0000001507197208 */ /* 0x00efe40001800000 */
[----:B------:R-:W-:Y:S01]  /*12c60*/  FSEL R7, R21, R7, P3 ;  /* 0x0000000715077208 */ /* 0x000fe20001800000 */
[----:B------:R-:W-:-:S04]  /*12c70*/  FADD.FTZ R20, -R33, R20 ;  /* 0x0000001421147221 */ /* 0x000fc80000010100 */
[----:B------:R-:W-:Y:S02]  /*12c80*/  FMUL.FTZ R20, R20, 1.4426950216293334961 ;  /* 0x3fb8aa3b14147820 */ /* 0x000fe40000410000 */
[----:B------:R-:W-:Y:S01]  /*12c90*/  @!P1 PRMT R32, R32, 0x5410, R10 ;  /* 0x0000541020209816 */ /* 0x000fe2000000000a */
[----:B------:R-:W-:Y:S01]  /*12ca0*/  @!P1 IMAD.MOV.U32 R3, RZ, RZ, R22 ;  /* 0x000000ffff039224 */ /* 0x000fe200078e0016 */
[----:B------:R-:W0:Y:S03]  /*12cb0*/  MUFU.EX2 R34, R20 ;  /* 0x0000001400227308 */ /* 0x000e260000000800 */
        /* <DEDUP_REMOVED lines=9> */
.L_x_17664:
[----:B------:R-:W-:Y:S01]  /*12d50*/  IMAD.MOV.U32 R20, RZ, RZ, R3 ;  /* 0x000000ffff147224 */ /* 0x000fe200078e0003 */
[C---:B------:R-:W-:Y:S01]  /*12d60*/  PRMT R21, R32.reuse, 0x7632, R21 ;  /* 0x0000763220157816 */ /* 0x040fe20000000015 */
[----:B------:R-:W-:Y:S01]  /*12d70*/  IMAD.MOV.U32 R3, RZ, RZ, R2 ;  /* 0x000000ffff037224 */ /* 0x000fe200078e0002 */
[----:B------:R-:W-:-:S07]  /*12d80*/  PRMT R32, R32, 0x7610, R36 ;  /* 0x0000761020207816 */ /* 0x000fce0000000024 */
.L_x_17665:
[----:B------:R-:W-:Y:S05]  /*12d90*/  BSYNC.RECONVERGENT B1 ;  /* 0x0000000000017941 */ /* 0x000fea0003800200 */
.L_x_17663:
        /* <DEDUP_REMOVED lines=9> */
.L_x_17667:
[----:B------:R-:W-:Y:S01]  /*12e30*/  IMAD.MOV.U32 R7, RZ, RZ, R20 ;  /* 0x000000ffff077224 */ /* 0x000fe200078e0014 */
[----:B------:R-:W-:Y:S01]  /*12e40*/  PRMT R22, R21, 0x7610, R22 ;  /* 0x0000761015167816 */ /* 0x000fe20000000016 */
[----:B------:R-:W-:Y:S01]  /*12e50*/  IMAD.MOV.U32 R20, RZ, RZ, R31 ;  /* 0x000000ffff147224 */ /* 0x000fe200078e001f */
[----:B------:R-:W-:-:S07]  /*12e60*/  PRMT R21, R37, 0x7632, R21 ;  /* 0x0000763225157816 */ /* 0x000fce0000000015 */
.L_x_17668:
[----:B------:R-:W-:Y:S05]  /*12e70*/  BSYNC.RECONVERGENT B1 ;  /* 0x0000000000017941 */ /* 0x000fea0003800200 */
.L_x_17666:
        /* <DEDUP_REMOVED lines=9> */
.L_x_17670:
[----:B------:R-:W-:Y:S01]  /*12f10*/  IMAD.MOV.U32 R2, RZ, RZ, R7 ;  /* 0x000000ffff027224 */ /* 0x000fe200078e0007 */
[----:B------:R-:W-:Y:S01]  /*12f20*/  PRMT R21, R21, 0x5410, R22 ;  /* 0x0000541015157816 */ /* 0x000fe20000000016 */
[----:B------:R-:W-:Y:S01]  /*12f30*/  IMAD.MOV.U32 R7, RZ, RZ, R30 ;  /* 0x000000ffff077224 */ /* 0x000fe200078e001e */
[----:B------:R-:W-:-:S07]  /*12f40*/  PRMT R22, R37, 0x7610, R22 ;  /* 0x0000761025167816 */ /* 0x000fce0000000016 */
.L_x_17671:
[----:B------:R-:W-:Y:S05]  /*12f50*/  BSYNC.RECONVERGENT B1 ;  /* 0x0000000000017941 */ /* 0x000fea0003800200 */
.L_x_17669:
        /* <DEDUP_REMOVED lines=9> */
.L_x_17673:
[----:B------:R-:W-:Y:S01]  /*12ff0*/  IMAD.MOV.U32 R25, RZ, RZ, R2 ;  /* 0x000000ffff197224 */ /* 0x000fe200078e0002 */
[C---:B------:R-:W-:Y:S01]  /*13000*/  PRMT R31, R21.reuse, 0x7632, R31 ;  /* 0x00007632151f7816 */ /* 0x040fe2000000001f */
[----:B------:R-:W-:Y:S01]  /*13010*/  IMAD.MOV.U32 R2, RZ, RZ, R29 ;  /* 0x000000ffff027224 */ /* 0x000fe200078e001d */
[----:B------:R-:W-:-:S07]  /*13020*/  PRMT R21, R21, 0x5410, R36 ;  /* 0x0000541015157816 */ /* 0x000fce0000000024 */
.L_x_17674:
[----:B------:R-:W-:Y:S05]  /*13030*/  BSYNC.RECONVERGENT B1 ;  /* 0x0000000000017941 */ /* 0x000fea0003800200 */
.L_x_17672:
        /* <DEDUP_REMOVED lines=9> */
.L_x_17676:
[----:B------:R-:W-:Y:S01]  /*130d0*/  IMAD.MOV.U32 R30, RZ, RZ, R25 ;  /* 0x000000ffff1e7224 */ /* 0x000fe200078e0019 */
[----:B------:R-:W-:Y:S01]  /*130e0*/  PRMT R36, R31, 0x7610, R36 ;  /* 0x000076101f247816 */ /* 0x000fe20000000024 */
[----:B------:R-:W-:Y:S01]  /*130f0*/  IMAD.MOV.U32 R25, RZ, RZ, R28 ;  /* 0x000000ffff197224 */ /* 0x000fe200078e001c */
[----:B------:R-:W-:-:S07]  /*13100*/  PRMT R31, R35, 0x7610, R31 ;  /* 0x00007610231f7816 */ /* 0x000fce000000001f */
.L_x_17677:
[----:B------:R-:W-:Y:S05]  /*13110*/  BSYNC.RECONVERGENT B1 ;  /* 0x0000000000017941 */ /* 0x000fea0003800200 */
.L_x_17675:
        /* <DEDUP_REMOVED lines=9> */
.L_x_17679:
[----:B------:R-:W-:Y:S01]  /*131b0*/  IMAD.MOV.U32 R29, RZ, RZ, R30 ;  /* 0x000000ffff1d7224 */ /* 0x000fe200078e001e */
[--C-:B------:R-:W-:Y:S01]  /*131c0*/  PRMT R22, R22, 0x5410, R36.reuse ;  /* 0x0000541016167816 */ /* 0x100fe20000000024 */
[----:B------:R-:W-:Y:S01]  /*131d0*/  IMAD.MOV.U32 R30, RZ, RZ, R27 ;  /* 0x000000ffff1e7224 */ /* 0x000fe200078e001b */
[----:B------:R-:W-:-:S07]  /*131e0*/  PRMT R36, R35, 0x7632, R36 ;  /* 0x0000763223247816 */ /* 0x000fce0000000024 */
.L_x_17680:
[----:B------:R-:W-:Y:S05]  /*131f0*/  BSYNC.RECONVERGENT B1 ;  /* 0x0000000000017941 */ /* 0x000fea0003800200 */
.L_x_17678:
        /* <DEDUP_REMOVED lines=9> */
.L_x_17682:
[----:B------:R-:W-:Y:S01]  /*13290*/  IMAD.MOV.U32 R27, RZ, RZ, R29 ;  /* 0x000000ffff1b7224 */ /* 0x000fe200078e001d */
[C---:B------:R-:W-:Y:S01]  /*132a0*/  PRMT R28, R22.reuse, 0x7632, R28 ;  /* 0x00007632161c7816 */ /* 0x040fe2000000001c */
[----:B------:R-:W-:Y:S01]  /*132b0*/  IMAD.MOV.U32 R29, RZ, RZ, R26 ;  /* 0x000000ffff1d7224 */ /* 0x000fe200078e001a */
[----:B------:R-:W-:-:S07]  /*132c0*/  PRMT R22, R22, 0x5410, R32 ;  /* 0x0000541016167816 */ /* 0x000fce0000000020 */
.L_x_17683:
[----:B------:R-:W-:Y:S05]  /*132d0*/  BSYNC.RECONVERGENT B1 ;  /* 0x0000000000017941 */ /* 0x000fea0003800200 */
.L_x_17681:
        /* <DEDUP_REMOVED lines=16> */
.L_x_17685:
[----:B------:R-:W-:Y:S01]  /*133e0*/  IMAD.MOV.U32 R10, RZ, RZ, R3 ;  /* 0x000000ffff0a7224 */ /* 0x000fe200078e0003 */
[----:B------:R-:W-:Y:S01]  /*133f0*/  PRMT R23, R23, 0x7610, R32 ;  /* 0x0000761017177816 */ /* 0x000fe20000000020 */
[----:B------:R-:W-:Y:S01]  /*13400*/  IMAD.MOV.U32 R3, RZ, RZ, R20 ;  /* 0x000000ffff037224 */ /* 0x000fe200078e0014 */
[----:B------:R-:W-:-:S07]  /*13410*/  PRMT R32, R32, 0x5410, R21 ;  /* 0x0000541020207816 */ /* 0x000fce0000000015 */
.L_x_17686:
[----:B------:R-:W-:Y:S05]  /*13420*/  BSYNC.RECONVERGENT B1 ;  /* 0x0000000000017941 */ /* 0x000fea0003800200 */
.L_x_17684:
        /* <DEDUP_REMOVED lines=9> */
.L_x_17688:
[----:B------:R-:W-:Y:S01]  /*134c0*/  IMAD.MOV.U32 R35, RZ, RZ, R10 ;  /* 0x000000ffff237224 */ /* 0x000fe200078e000a */
[C---:B------:R-:W-:Y:S01]  /*134d0*/  PRMT R20, R23.reuse, 0x7632, R20 ;  /* 0x0000763217147816 */ /* 0x040fe20000000014 */
[----:B------:R-:W-:Y:S01]  /*134e0*/  IMAD.MOV.U32 R10, RZ, RZ, R7 ;  /* 0x000000ffff0a7224 */ /* 0x000fe200078e0007 */
[----:B------:R-:W-:-:S07]  /*134f0*/  PRMT R23, R23, 0x5410, R22 ;  /* 0x0000541017177816 */ /* 0x000fce0000000016 */
.L_x_17689:
[----:B------:R-:W-:Y:S05]  /*13500*/  BSYNC.RECONVERGENT B1 ;  /* 0x0000000000017941 */ /* 0x000fea0003800200 */
.L_x_17687:
        /* <DEDUP_REMOVED lines=9> */
.L_x_17691:
[----:B------:R-:W-:Y:S01]  /*135a0*/  IMAD.MOV.U32 R26, RZ, RZ, R35 ;  /* 0x000000ffff1a7224 */ /* 0x000fe200078e0023 */
[----:B------:R-:W-:Y:S01]  /*135b0*/  PRMT R7, R20, 0x7610, R7 ;  /* 0x0000761014077816 */ /* 0x000fe20000000007 */
[----:B------:R-:W-:Y:S01]  /*135c0*/  IMAD.MOV.U32 R35, RZ, RZ, R2 ;  /* 0x000000ffff237224 */ /* 0x000fe200078e0002 */
[----:B------:R-:W-:-:S07]  /*135d0*/  PRMT R20, R21, 0x7632, R20 ;  /* 0x0000763215147816 */ /* 0x000fce0000000014 */
.L_x_17692:
[----:B------:R-:W-:Y:S05]  /*135e0*/  BSYNC.RECONVERGENT B1 ;  /* 0x0000000000017941 */ /* 0x000fea0003800200 */
.L_x_17690:
        /* <DEDUP_REMOVED lines=9> */
.L_x_17694:
[----:B------:R-:W-:Y:S01]  /*13680*/  IMAD.MOV.U32 R21, RZ, RZ, R26 ;  /* 0x000000ffff157224 */ /* 0x000fe200078e001a */
[----:B------:R-:W-:Y:S01]  /*13690*/  PRMT R2, R2, 0x5410, R7 ;  /* 0x0000541002027816 */ /* 0x000fe20000000007 */
[----:B------:R-:W-:Y:S01]  /*136a0*/  IMAD.MOV.U32 R26, RZ, RZ, R25 ;  /* 0x000000ffff1a7224 */ /* 0x000fe200078e0019 */
[----:B------:R-:W-:-:S07]  /*136b0*/  PRMT R7, R31, 0x7610, R7 ;  /* 0x000076101f077816 */ /* 0x000fce0000000007 */
.L_x_17695:
[----:B------:R-:W-:Y:S05]  /*136c0*/  BSYNC.RECONVERGENT B1 ;  /* 0x0000000000017941 */ /* 0x000fea0003800200 */
.L_x_17693:
        /* <DEDUP_REMOVED lines=9> */
.L_x_17697:
[----:B------:R-:W-:Y:S01]  /*13760*/  IMAD.MOV.U32 R25, RZ, RZ, R21 ;  /* 0x000000ffff197224 */ /* 0x000fe200078e0015 */
[----:B------:R-:W-:Y:S01]  /*13770*/  PRMT R7, R7, 0x7610, R2 ;  /* 0x0000761007077816 */ /* 0x000fe20000000002 */
[----:B------:R-:W-:Y:S01]  /*13780*/  IMAD.MOV.U32 R21, RZ, RZ, R30 ;  /* 0x000000ffff157224 */ /* 0x000fe200078e001e */
[----:B------:R-:W-:-:S07]  /*13790*/  PRMT R2, R2, 0x5410, R36 ;  /* 0x0000541002027816 */ /* 0x000fce0000000024 */
.L_x_17698:
[----:B------:R-:W-:Y:S05]  /*137a0*/  BSYNC.RECONVERGENT B1 ;  /* 0x0000000000017941 */ /* 0x000fea0003800200 */
.L_x_17696:
        /* <DEDUP_REMOVED lines=9> */
.L_x_17700:
[----:B------:R-:W-:Y:S01]  /*13840*/  IMAD.MOV.U32 R30, RZ, RZ, R25 ;  /* 0x000000ffff1e7224 */ /* 0x000fe200078e0019 */
[----:B------:R-:W-:Y:S01]  /*13850*/  PRMT R20, R20, 0x7610, R7 ;  /* 0x0000761014147816 */ /* 0x000fe20000000007 */
[----:B------:R-:W-:Y:S01]  /*13860*/  IMAD.MOV.U32 R25, RZ, RZ, R29 ;  /* 0x000000ffff197224 */ /* 0x000fe200078e001d */
[----:B------:R-:W-:-:S07]  /*13870*/  PRMT R7, R7, 0x7610, R22 ;  /* 0x0000761007077816 */ /* 0x000fce0000000016 */
.L_x_17701:
[----:B------:R-:W-:Y:S05]  /*13880*/  BSYNC.RECONVERGENT B1 ;  /* 0x0000000000017941 */ /* 0x000fea0003800200 */
.L_x_17699:
        /* <DEDUP_REMOVED lines=9> */
.L_x_17703:
[----:B------:R-:W-:Y:S01]  /*13920*/  IMAD.MOV.U32 R22, RZ, RZ, R30 ;  /* 0x000000ffff167224 */ /* 0x000fe200078e001e */
[C---:B------:R-:W-:Y:S01]  /*13930*/  PRMT R2, R20.reuse, 0x7632, R2 ;  /* 0x0000763214027816 */ /* 0x040fe20000000002 */
[----:B------:R-:W-:Y:S01]  /*13940*/  IMAD.MOV.U32 R30, RZ, RZ, R27 ;  /* 0x000000ffff1e7224 */ /* 0x000fe200078e001b */
[----:B------:R-:W-:-:S07]  /*13950*/  PRMT R20, R20, 0x5410, R28 ;  /* 0x0000541014147816 */ /* 0x000fce000000001c */
.L_x_17704:
[----:B------:R-:W-:Y:S05]  /*13960*/  BSYNC.RECONVERGENT B1 ;  /* 0x0000000000017941 */ /* 0x000fea0003800200 */
.L_x_17702:
        /* <DEDUP_REMOVED lines=16> */
.L_x_17706:
[----:B------:R-:W-:Y:S01]  /*13a70*/  IMAD.MOV.U32 R12, RZ, RZ, R3 ;  /* 0x000000ffff0c7224 */ /* 0x000fe200078e0003 */
[----:B------:R-:W-:Y:S01]  /*13a80*/  PRMT R27, R27, 0x7610, R32 ;  /* 0x000076101b1b7816 */ /* 0x000fe20000000020 */
[----:B------:R-:W-:Y:S01]  /*13a90*/  IMAD.MOV.U32 R3, RZ, RZ, R10 ;  /* 0x000000ffff037224 */ /* 0x000fe200078e000a */
[----:B------:R-:W-:-:S07]  /*13aa0*/  PRMT R32, R32, 0x7610, R23 ;  /* 0x0000761020207816 */ /* 0x000fce0000000017 */
.L_x_17707:
[----:B------:R-:W-:Y:S05]  /*13ab0*/  BSYNC.RECONVERGENT B1 ;  /* 0x0000000000017941 */ /* 0x000fea0003800200 */
.L_x_17705:
        /* <DEDUP_REMOVED lines=9> */
.L_x_17709:
[----:B------:R-:W-:Y:S01]  /*13b50*/  IMAD.MOV.U32 R23, RZ, RZ, R12 ;  /* 0x000000ffff177224 */ /* 0x000fe200078e000c */
[C---:B------:R-:W-:Y:S01]  /*13b60*/  PRMT R10, R27.reuse, 0x7632, R10 ;  /* 0x000076321b0a7816 */ /* 0x040fe2000000000a */
[----:B------:R-:W-:Y:S01]  /*13b70*/  IMAD.MOV.U32 R12, RZ, RZ, R35 ;  /* 0x000000ffff0c7224 */ /* 0x000fe200078e0023 */
[----:B------:R-:W-:-:S07]  /*13b80*/  PRMT R27, R27, 0x5410, R20 ;  /* 0x000054101b1b7816 */ /* 0x000fce0000000014 */
.L_x_17710:
[----:B------:R-:W-:Y:S05]  /*13b90*/  BSYNC.RECONVERGENT B1 ;  /* 0x0000000000017941 */ /* 0x000fea0003800200 */
.L_x_17708:
        /* <DEDUP_REMOVED lines=9> */
.L_x_17712:
[----:B------:R-:W-:Y:S01]  /*13c30*/  IMAD.MOV.U32 R28, RZ, RZ, R23 ;  /* 0x000000ffff1c7224 */ /* 0x000fe200078e0017 */
[----:B------:R-:W-:Y:S01]  /*13c40*/  PRMT R10, R7, 0x5410, R10 ;  /* 0x00005410070a7816 */ /* 0x000fe2000000000a */
[----:B------:R-:W-:-:S07]  /*13c50*/  IMAD.MOV.U32 R23, RZ, RZ, R26 ;  /* 0x000000ffff177224 */ /* 0x000fce00078e001a */
.L_x_17713:
[----:B------:R-:W-:Y:S05]  /*13c60*/  BSYNC.RECONVERGENT B1 ;  /* 0x0000000000017941 */ /* 0x000fea0003800200 */
.L_x_17711:
        /* <DEDUP_REMOVED lines=9> */
.L_x_17715:
[----:B------:R-:W-:Y:S01]  /*13d00*/  IMAD.MOV.U32 R26, RZ, RZ, R28 ;  /* 0x000000ffff1a7224 */ /* 0x000fe200078e001c */
[C---:B------:R-:W-:Y:S01]  /*13d10*/  PRMT R7, R10.reuse, 0x7632, R7 ;  /* 0x000076320a077816 */ /* 0x040fe20000000007 */
[----:B------:R-:W-:Y:S01]  /*13d20*/  IMAD.MOV.U32 R28, RZ, RZ, R21 ;  /* 0x000000ffff1c7224 */ /* 0x000fe200078e0015 */
[----:B------:R-:W-:-:S07]  /*13d30*/  PRMT R10, R10, 0x7610, R2 ;  /* 0x000076100a0a7816 */ /* 0x000fce0000000002 */
.L_x_17716:
[----:B------:R-:W-:Y:S05]  /*13d40*/  BSYNC.RECONVERGENT B1 ;  /* 0x0000000000017941 */ /* 0x000fea0003800200 */
.L_x_17714:
        /* <DEDUP_REMOVED lines=9> */
.L_x_17718:
[----:B------:R-:W-:Y:S01]  /*13de0*/  IMAD.MOV.U32 R21, RZ, RZ, R26 ;  /* 0x000000ffff157224 */ /* 0x000fe200078e001a */
[----:B------:R-:W-:Y:S01]  /*13df0*/  PRMT R2, R2, 0x5410, R7 ;  /* 0x0000541002027816 */ /* 0x000fe20000000007 */
[----:B------:R-:W-:Y:S01]  /*13e00*/  IMAD.MOV.U32 R26, RZ, RZ, R25 ;  /* 0x000000ffff1a7224 */ /* 0x000fe200078e0019 */
[----:B------:R-:W-:-:S07]  /*13e10*/  PRMT R7, R7, 0x7632, R7 ;  /* 0x0000763207077816 */ /* 0x000fce0000000007 */
.L_x_17719:
[----:B------:R-:W-:Y:S05]  /*13e20*/  BSYNC.RECONVERGENT B1 ;  /* 0x0000000000017941 */ /* 0x000fea0003800200 */
.L_x_17717:
        /* <DEDUP_REMOVED lines=9> */
.L_x_17721:
[----:B------:R-:W-:Y:S01]  /*13ec0*/  IMAD.MOV.U32 R25, RZ, RZ, R21 ;  /* 0x000000ffff197224 */ /* 0x000fe200078e0015 */
[----:B------:R-:W-:Y:S01]  /*13ed0*/  PRMT R7, R7, 0x7610, R2 ;  /* 0x0000761007077816 */ /* 0x000fe20000000002 */
[----:B------:R-:W-:Y:S01]  /*13ee0*/  IMAD.MOV.U32 R21, RZ, RZ, R30 ;  /* 0x000000ffff157224 */ /* 0x000fe200078e001e */
[----:B------:R-:W-:-:S07]  /*13ef0*/  PRMT R2, R2, 0x7610, R20 ;  /* 0x0000761002027816 */ /* 0x000fce0000000014 */
.L_x_17722:
[----:B------:R-:W-:Y:S05]  /*13f00*/  BSYNC.RECONVERGENT B1 ;  /* 0x0000000000017941 */ /* 0x000fea0003800200 */
.L_x_17720:
        /* <DEDUP_REMOVED lines=9> */
.L_x_17724:
[----:B------:R-:W-:Y:S01]  /*13fa0*/  IMAD.MOV.U32 R20, RZ, RZ, R25 ;  /* 0x000000ffff147224 */ /* 0x000fe200078e0019 */
[C---:B------:R-:W-:Y:S01]  /*13fb0*/  PRMT R27, R7.reuse, 0x7632, R27 ;  /* 0x00007632071b7816 */ /* 0x040fe2000000001b */
[----:B------:R-:W-:Y:S01]  /*13fc0*/  IMAD.MOV.U32 R25, RZ, RZ, R22 ;  /* 0x000000ffff197224 */ /* 0x000fe200078e0016 */
[----:B------:R-:W-:-:S07]  /*13fd0*/  PRMT R7, R7, 0x5410, R2 ;  /* 0x0000541007077816 */ /* 0x000fce0000000002 */
.L_x_17725:
[----:B------:R-:W-:Y:S05]  /*13fe0*/  BSYNC.RECONVERGENT B1 ;  /* 0x0000000000017941 */ /* 0x000fea0003800200 */
.L_x_17723:
        /* <DEDUP_REMOVED lines=16> */
.L_x_17727:
[----:B------:R-:W-:Y:S01]  /*140f0*/  IMAD.MOV.U32 R22, RZ, RZ, R3 ;  /* 0x000000ffff167224 */ /* 0x000fe200078e0003 */
[----:B------:R-:W-:Y:S01]  /*14100*/  PRMT R11, R11, 0x7610, R32 ;  /* 0x000076100b0b7816 */ /* 0x000fe20000000020 */
[----:B------:R-:W-:Y:S01]  /*14110*/  IMAD.MOV.U32 R3, RZ, RZ, R12 ;  /* 0x000000ffff037224 */ /* 0x000fe200078e000c */
[----:B------:R-:W-:-:S07]  /*14120*/  PRMT R32, R32, 0x7610, R27 ;  /* 0x0000761020207816 */ /* 0x000fce000000001b */
.L_x_17728:
[----:B------:R-:W-:Y:S05]  /*14130*/  BSYNC.RECONVERGENT B1 ;  /* 0x0000000000017941 */ /* 0x000fea0003800200 */
.L_x_17726:
        /* <DEDUP_REMOVED lines=9> */
.L_x_17730:
[----:B------:R-:W-:Y:S01]  /*141d0*/  IMAD.MOV.U32 R13, RZ, RZ, R22 ;  /* 0x000000ffff0d7224 */ /* 0x000fe200078e0016 */
[----:B------:R-:W-:Y:S01]  /*141e0*/  PRMT R12, R12, 0x7610, R11 ;  /* 0x000076100c0c7816 */ /* 0x000fe2000000000b */
[----:B------:R-:W-:Y:S01]  /*141f0*/  IMAD.MOV.U32 R22, RZ, RZ, R23 ;  /* 0x000000ffff167224 */ /* 0x000fe200078e0017 */
[----:B------:R-:W-:-:S07]  /*14200*/  PRMT R11, R11, 0x5410, R10 ;  /* 0x000054100b0b7816 */ /* 0x000fce000000000a */
.L_x_17731:
[----:B------:R-:W-:Y:S05]  /*14210*/  BSYNC.RECONVERGENT B1 ;  /* 0x0000000000017941 */ /* 0x000fea0003800200 */
.L_x_17729:
        /* <DEDUP_REMOVED lines=9> */
.L_x_17733:
[----:B------:R-:W-:Y:S01]  /*142b0*/  IMAD.MOV.U32 R23, RZ, RZ, R13 ;  /* 0x000000ffff177224 */ /* 0x000fe200078e000d */
[C---:B------:R-:W-:Y:S01]  /*142c0*/  PRMT R2, R12.reuse, 0x7632, R2 ;  /* 0x000076320c027816 */ /* 0x040fe20000000002 */
[----:B------:R-:W-:Y:S01]  /*142d0*/  IMAD.MOV.U32 R13, RZ, RZ, R28 ;  /* 0x000000ffff0d7224 */ /* 0x000fe200078e001c */
[----:B------:R-:W-:-:S07]  /*142e0*/  PRMT R12, R12, 0x7610, R10 ;  /* 0x000076100c0c7816 */ /* 0x000fce000000000a */
.L_x_17734:
[----:B------:R-:W-:Y:S05]  /*142f0*/  BSYNC.RECONVERGENT B1 ;  /* 0x0000000000017941 */ /* 0x000fea0003800200 */
.L_x_17732:
        /* <DEDUP_REMOVED lines=9> */
.L_x_17736:
[----:B------:R-:W-:Y:S01]  /*14390*/  IMAD.MOV.U32 R10, RZ, RZ, R23 ;  /* 0x000000ffff0a7224 */ /* 0x000fe200078e0017 */
[----:B------:R-:W-:Y:S01]  /*143a0*/  PRMT R27, R27, 0x5410, R2 ;  /* 0x000054101b1b7816 */ /* 0x000fe20000000002 */
[----:B------:R-:W-:Y:S01]  /*143b0*/  IMAD.MOV.U32 R23, RZ, RZ, R26 ;  /* 0x000000ffff177224 */ /* 0x000fe200078e001a */
[----:B------:R-:W-:-:S07]  /*143c0*/  PRMT R2, R7, 0x7610, R2 ;  /* 0x0000761007027816 */ /* 0x000fce0000000002 */
.L_x_17737:
[----:B------:R-:W-:Y:S05]  /*143d0*/  BSYNC.RECONVERGENT B1 ;  /* 0x0000000000017941 */ /* 0x000fea0003800200 */
.L_x_17735:
        /* <DEDUP_REMOVED lines=9> */
.L_x_17739:
[----:B------:R-:W-:Y:S01]  /*14470*/  IMAD.MOV.U32 R26, RZ, RZ, R10 ;  /* 0x000000ffff1a7224 */ /* 0x000fe200078e000a */
[C---:B------:R-:W-:Y:S01]  /*14480*/  PRMT R7, R27.reuse, 0x7632, R7 ;  /* 0x000076321b077816 */ /* 0x040fe20000000007 */
[----:B------:R-:W-:Y:S01]  /*14490*/  IMAD.MOV.U32 R10, RZ, RZ, R21 ;  /* 0x000000ffff0a7224 */ /* 0x000fe200078e0015 */
[----:B------:R-:W-:-:S07]  /*144a0*/  PRMT R27, R27, 0x7610, R2 ;  /* 0x000076101b1b7816 */ /* 0x000fce0000000002 */
.L_x_17740:
[----:B------:R-:W-:Y:S05]  /*144b0*/  BSYNC.RECONVERGENT B1 ;  /* 0x0000000000017941 */ /* 0x000fea0003800200 */
.L_x_17738:
        /* <DEDUP_REMOVED lines=9> */
.L_x_17742:
[----:B------:R-:W-:Y:S01]  /*14550*/  IMAD.MOV.U32 R21, RZ, RZ, R26 ;  /* 0x000000ffff157224 */ /* 0x000fe200078e001a */
[C---:B------:R-:W-:Y:S01]  /*14560*/  PRMT R11, R7.reuse, 0x7610, R11 ;  /* 0x00007610070b7816 */ /* 0x040fe2000000000b */
[----:B------:R-:W-:Y:S01]  /*14570*/  IMAD.MOV.U32 R26, RZ, RZ, R25 ;  /* 0x000000ffff1a7224 */ /* 0x000fe200078e0019 */
[----:B------:R-:W-:-:S07]  /*14580*/  PRMT R7, R7, 0x7632, R7 ;  /* 0x0000763207077816 */ /* 0x000fce0000000007 */
.L_x_17743:
[----:B------:R-:W-:Y:S05]  /*14590*/  BSYNC.RECONVERGENT B1 ;  /* 0x0000000000017941 */ /* 0x000fea0003800200 */
.L_x_17741:
        /* <DEDUP_REMOVED lines=9> */
.L_x_17745:
[----:B------:R-:W-:Y:S01]  /*14630*/  IMAD.MOV.U32 R25, RZ, RZ, R21 ;  /* 0x000000ffff197224 */ /* 0x000fe200078e0015 */
[--C-:B------:R-:W-:Y:S01]  /*14640*/  PRMT R2, R2, 0x5410, R11.reuse ;  /* 0x0000541002027816 */ /* 0x100fe2000000000b */
[----:B------:R-:W-:Y:S01]  /*14650*/  IMAD.MOV.U32 R21, RZ, RZ, R20 ;  /* 0x000000ffff157224 */ /* 0x000fe200078e0014 */
[----:B------:R-:W-:-:S07]  /*14660*/  PRMT R11, R27, 0x7610, R11 ;  /* 0x000076101b0b7816 */ /* 0x000fce000000000b */
.L_x_17746:
[----:B------:R-:W-:Y:S05]  /*14670*/  BSYNC.RECONVERGENT B1 ;  /* 0x0000000000017941 */ /* 0x000fea0003800200 */
.L_x_17744:
        /* <DEDUP_REMOVED lines=16> */
.L_x_17748:
[----:B------:R-:W-:Y:S01]  /*14780*/  IMAD.MOV.U32 R14, RZ, RZ, R3 ;  /* 0x000000ffff0e7224 */ /* 0x000fe200078e0003 */
[----:B------:R-:W-:Y:S01]  /*14790*/  PRMT R7, R7, 0x7610, R32 ;  /* 0x0000761007077816 */ /* 0x000fe20000000020 */
[----:B------:R-:W-:Y:S01]  /*147a0*/  IMAD.MOV.U32 R3, RZ, RZ, R22 ;  /* 0x000000ffff037224 */ /* 0x000fe200078e0016 */
[----:B------:R-:W-:-:S07]  /*147b0*/  PRMT R32, R32, 0x7610, R11 ;  /* 0x0000761020207816 */ /* 0x000fce000000000b */
.L_x_17749:
[----:B------:R-:W-:Y:S05]  /*147c0*/  BSYNC.RECONVERGENT B1 ;  /* 0x0000000000017941 */ /* 0x000fea0003800200 */
.L_x_17747:
        /* <DEDUP_REMOVED lines=9> */
.L_x_17751:
[----:B------:R-:W-:Y:S01]  /*14860*/  IMAD.MOV.U32 R20, RZ, RZ, R14 ;  /* 0x000000ffff147224 */ /* 0x000fe200078e000e */
[----:B------:R-:W-:Y:S01]  /*14870*/  PRMT R11, R11, 0x7610, R7 ;  /* 0x000076100b0b7816 */ /* 0x000fe20000000007 */
[----:B------:R-:W-:Y:S01]  /*14880*/  IMAD.MOV.U32 R14, RZ, RZ, R13 ;  /* 0x000000ffff0e7224 */ /* 0x000fe200078e000d */
[----:B------:R-:W-:-:S07]  /*14890*/  PRMT R7, R7, 0x7610, R12 ;  /* 0x0000761007077816 */ /* 0x000fce000000000c */
.L_x_17752:
[----:B------:R-:W-:Y:S05]  /*148a0*/  BSYNC.RECONVERGENT B1 ;  /* 0x0000000000017941 */ /* 0x000fea0003800200 */
.L_x_17750:
        /* <DEDUP_REMOVED lines=9> */
.L_x_17754:
[----:B------:R-:W-:Y:S01]  /*14940*/  IMAD.MOV.U32 R13, RZ, RZ, R20 ;  /* 0x000000ffff0d7224 */ /* 0x000fe200078e0014 */
[C---:B------:R-:W-:Y:S01]  /*14950*/  PRMT R12, R11.reuse, 0x7632, R12 ;  /* 0x000076320b0c7816 */ /* 0x040fe2000000000c */
[----:B------:R-:W-:Y:S01]  /*14960*/  IMAD.MOV.U32 R20, RZ, RZ, R23 ;  /* 0x000000ffff147224 */ /* 0x000fe200078e0017 */
[----:B------:R-:W-:-:S07]  /*14970*/  PRMT R11, R11, 0x5410, R2 ;  /* 0x000054100b0b7816 */ /* 0x000fce0000000002 */
.L_x_17755:
[----:B------:R-:W-:Y:S05]  /*14980*/  BSYNC.RECONVERGENT B1 ;  /* 0x0000000000017941 */ /* 0x000fea0003800200 */
.L_x_17753:
        /* <DEDUP_REMOVED lines=9> */
.L_x_17757:
[----:B------:R-:W-:Y:S01]  /*14a20*/  IMAD.MOV.U32 R23, RZ, RZ, R13 ;  /* 0x000000ffff177224 */ /* 0x000fe200078e000d */
[----:B------:R-:W-:Y:S01]  /*14a30*/  PRMT R2, R12, 0x7610, R2 ;  /* 0x000076100c027816 */ /* 0x000fe20000000002 */
[----:B------:R-:W-:Y:S01]  /*14a40*/  IMAD.MOV.U32 R13, RZ, RZ, R10 ;  /* 0x000000ffff0d7224 */ /* 0x000fe200078e000a */
[----:B------:R-:W-:-:S07]  /*14a50*/  PRMT R12, R27, 0x7632, R12 ;  /* 0x000076321b0c7816 */ /* 0x000fce000000000c */
.L_x_17758:
[----:B------:R-:W-:Y:S05]  /*14a60*/  BSYNC.RECONVERGENT B1 ;  /* 0x0000000000017941 */ /* 0x000fea0003800200 */
.L_x_17756:
        /* <DEDUP_REMOVED lines=9> */
.L_x_17760:
[----:B------:R-:W-:Y:S01]  /*14b00*/  IMAD.MOV.U32 R10, RZ, RZ, R23 ;  /* 0x000000ffff0a7224 */ /* 0x000fe200078e0017 */
[----:B------:R-:W-:Y:S01]  /*14b10*/  PRMT R22, R2, 0x7610, R22 ;  /* 0x0000761002167816 */ /* 0x000fe20000000016 */
[----:B------:R-:W-:Y:S01]  /*14b20*/  IMAD.MOV.U32 R23, RZ, RZ, R26 ;  /* 0x000000ffff177224 */ /* 0x000fe200078e001a */
[----:B------:R-:W-:-:S07]  /*14b30*/  PRMT R2, R7, 0x7610, R2 ;  /* 0x0000761007027816 */ /* 0x000fce0000000002 */
.L_x_17761:
[----:B------:R-:W-:Y:S05]  /*14b40*/  BSYNC.RECONVERGENT B1 ;  /* 0x0000000000017941 */ /* 0x000fea0003800200 */
.L_x_17759:
        /* <DEDUP_REMOVED lines=9> */
.L_x_17763:
[----:B------:R-:W-:Y:S01]  /*14be0*/  IMAD.MOV.U32 R26, RZ, RZ, R10 ;  /* 0x000000ffff1a7224 */ /* 0x000fe200078e000a */
[--C-:B------:R-:W-:Y:S01]  /*14bf0*/  PRMT R12, R12, 0x5410, R22.reuse ;  /* 0x000054100c0c7816 */ /* 0x100fe20000000016 */
[----:B------:R-:W-:Y:S01]  /*14c00*/  IMAD.MOV.U32 R10, RZ, RZ, R21 ;  /* 0x000000ffff0a7224 */ /* 0x000fe200078e0015 */
[----:B------:R-:W-:-:S07]  /*14c10*/  PRMT R22, R11, 0x7610, R22 ;  /* 0x000076100b167816 */ /* 0x000fce0000000016 */
.L_x_17764:
[----:B------:R-:W-:Y:S05]  /*14c20*/  BSYNC.RECONVERGENT B1 ;  /* 0x0000000000017941 */ /* 0x000fea0003800200 */
.L_x_17762:
        /* <DEDUP_REMOVED lines=9> */
.L_x_17766:
[----:B------:R-:W-:Y:S01]  /*14cc0*/  IMAD.MOV.U32 R21, RZ, RZ, R26 ;  /* 0x000000ffff157224 */ /* 0x000fe200078e001a */
[C---:B------:R-:W-:Y:S01]  /*14cd0*/  PRMT R7, R12.reuse, 0x7632, R7 ;  /* 0x000076320c077816 */ /* 0x040fe20000000007 */
[----:B------:R-:W-:Y:S01]  /*14ce0*/  IMAD.MOV.U32 R26, RZ, RZ, R25 ;  /* 0x000000ffff1a7224 */ /* 0x000fe200078e0019 */
[----:B------:R-:W-:-:S07]  /*14cf0*/  PRMT R12, R12, 0x7610, R2 ;  /* 0x000076100c0c7816 */ /* 0x000fce0000000002 */
.L_x_17767:
[----:B------:R-:W-:Y:S05]  /*14d00*/  BSYNC.RECONVERGENT B1 ;  /* 0x0000000000017941 */ /* 0x000fea0003800200 */
.L_x_17765:
        /* <DEDUP_REMOVED lines=16> */
.L_x_17769:
[----:B------:R-:W-:Y:S01]  /*14e10*/  IMAD.MOV.U32 R15, RZ, RZ, R3 ;  /* 0x000000ffff0f7224 */ /* 0x000fe200078e0003 */
[C---:B------:R-:W-:Y:S01]  /*14e20*/  PRMT R16, R32.reuse, 0x7632, R16 ;  /* 0x0000763220107816 */ /* 0x040fe20000000010 */
[----:B------:R-:W-:Y:S01]  /*14e30*/  IMAD.MOV.U32 R3, RZ, RZ, R14 ;  /* 0x000000ffff037224 */ /* 0x000fe200078e000e */
[----:B------:R-:W-:-:S07]  /*14e40*/  PRMT R32, R32, 0x7610, R7 ;  /* 0x0000761020207816 */ /* 0x000fce0000000007 */
.L_x_17770:
[----:B------:R-:W-:Y:S05]  /*14e50*/  BSYNC.RECONVERGENT B1 ;  /* 0x0000000000017941 */ /* 0x000fea0003800200 */
.L_x_17768:
        /* <DEDUP_REMOVED lines=9> */
.L_x_17772:
[----:B------:R-:W-:Y:S01]  /*14ef0*/  IMAD.MOV.U32 R14, RZ, RZ, R15 ;  /* 0x000000ffff0e7224 */ /* 0x000fe200078e000f */
[----:B------:R-:W-:Y:S01]  /*14f00*/  PRMT R2, R2, 0x5410, R16 ;  /* 0x0000541002027816 */ /* 0x000fe20000000010 */
[----:B------:R-:W-:Y:S01]  /*14f10*/  IMAD.MOV.U32 R15, RZ, RZ, R20 ;  /* 0x000000ffff0f7224 */ /* 0x000fe200078e0014 */
[----:B------:R-:W-:-:S07]  /*14f20*/  PRMT R16, R11, 0x7632, R16 ;  /* 0x000076320b107816 */ /* 0x000fce0000000010 */
.L_x_17773:
[----:B------:R-:W-:Y:S05]  /*14f30*/  BSYNC.RECONVERGENT B1 ;  /* 0x0000000000017941 */ /* 0x000fea0003800200 */
.L_x_17771:
        /* <DEDUP_REMOVED lines=9> */
.L_x_17775:
[----:B------:R-:W-:Y:S01]  /*14fd0*/  IMAD.MOV.U32 R20, RZ, RZ, R14 ;  /* 0x000000ffff147224 */ /* 0x000fe200078e000e */
[----:B------:R-:W-:Y:S01]  /*14fe0*/  PRMT R7, R7, 0x7610, R2 ;  /* 0x0000761007077816 */ /* 0x000fe20000000002 */
[----:B------:R-:W-:Y:S01]  /*14ff0*/  IMAD.MOV.U32 R14, RZ, RZ, R13 ;  /* 0x000000ffff0e7224 */ /* 0x000fe200078e000d */
[----:B------:R-:W-:-:S07]  /*15000*/  PRMT R2, R2, 0x5410, R12 ;  /* 0x0000541002027816 */ /* 0x000fce000000000c */
.L_x_17776:
[----:B------:R-:W-:Y:S05]  /*15010*/  BSYNC.RECONVERGENT B1 ;  /* 0x0000000000017941 */ /* 0x000fea0003800200 */
.L_x_17774:
        /* <DEDUP_REMOVED lines=9> */
.L_x_17778:
[----:B------:R-:W-:Y:S01]  /*150b0*/  IMAD.MOV.U32 R11, RZ, RZ, R20 ;  /* 0x000000ffff0b7224 */ /* 0x000fe200078e0014 */
[----:B------:R-:W-:Y:S01]  /*150c0*/  PRMT R13, R13, 0x7610, R7 ;  /* 0x000076100d0d7816 */ /* 0x000fe20000000007 */
[----:B------:R-:W-:Y:S01]  /*150d0*/  IMAD.MOV.U32 R20, RZ, RZ, R23 ;  /* 0x000000ffff147224 */ /* 0x000fe200078e0017 */
[----:B------:R-:W-:-:S07]  /*150e0*/  PRMT R7, R7, 0x5410, R2 ;  /* 0x0000541007077816 */ /* 0x000fce0000000002 */
.L_x_17779:
[----:B------:R-:W-:Y:S05]  /*150f0*/  BSYNC.RECONVERGENT B1 ;  /* 0x0000000000017941 */ /* 0x000fea0003800200 */
.L_x_17777:
        /* <DEDUP_REMOVED lines=9> */
.L_x_17781:
[----:B------:R-:W-:Y:S01]  /*15190*/  IMAD.MOV.U32 R23, RZ, RZ, R11 ;  /* 0x000000ffff177224 */ /* 0x000fe200078e000b */
[----:B------:R-:W-:Y:S01]  /*151a0*/  PRMT R16, R16, 0x7610, R13 ;  /* 0x0000761010107816 */ /* 0x000fe2000000000d */
[----:B------:R-:W-:Y:S01]  /*151b0*/  IMAD.MOV.U32 R11, RZ, RZ, R10 ;  /* 0x000000ffff0b7224 */ /* 0x000fe200078e000a */
[----:B------:R-:W-:-:S07]  /*151c0*/  PRMT R13, R13, 0x5410, R22 ;  /* 0x000054100d0d7816 */ /* 0x000fce0000000016 */
.L_x_17782:
[----:B------:R-:W-:Y:S05]  /*151d0*/  BSYNC.RECONVERGENT B1 ;  /* 0x0000000000017941 */ /* 0x000fea0003800200 */
.L_x_17780:
        /* <DEDUP_REMOVED lines=9> */
.L_x_17784:
[----:B------:R-:W-:Y:S01]  /*15270*/  IMAD.MOV.U32 R10, RZ, RZ, R23 ;  /* 0x000000ffff0a7224 */ /* 0x000fe200078e0017 */
[C---:B------:R-:W-:Y:S01]  /*15280*/  PRMT R2, R16.reuse, 0x7632, R2 ;  /* 0x0000763210027816 */ /* 0x040fe20000000002 */
[----:B------:R-:W-:Y:S01]  /*15290*/  IMAD.MOV.U32 R23, RZ, RZ, R26 ;  /* 0x000000ffff177224 */ /* 0x000fe200078e001a */
[----:B------:R-:W-:-:S07]  /*152a0*/  PRMT R16, R16, 0x7610, R12 ;  /* 0x0000761010107816 */ /* 0x000fce000000000c */
.L_x_17785:
[----:B------:R-:W-:Y:S05]  /*152b0*/  BSYNC.RECONVERGENT B1 ;  /* 0x0000000000017941 */ /* 0x000fea0003800200 */
.L_x_17783:
        /* <DEDUP_REMOVED lines=9> */
.L_x_17787:
[----:B------:R-:W-:Y:S01]  /*15350*/  IMAD.MOV.U32 R12, RZ, RZ, R10 ;  /* 0x000000ffff0c7224 */ /* 0x000fe200078e000a */
[----:B------:R-:W-:Y:S01]  /*15360*/  PRMT R13, R2, 0x7610, R13 ;  /* 0x00007610020d7816 */ /* 0x000fe2000000000d */
[----:B------:R-:W-:Y:S01]  /*15370*/  IMAD.MOV.U32 R10, RZ, RZ, R21 ;  /* 0x000000ffff0a7224 */ /* 0x000fe200078e0015 */
[----:B------:R-:W-:-:S07]  /*15380*/  PRMT R2, R7, 0x7610, R2 ;  /* 0x0000761007027816 */ /* 0x000fce0000000002 */
.L_x_17788:
[----:B------:R-:W-:Y:S05]  /*15390*/  BSYNC.RECONVERGENT B1 ;  /* 0x0000000000017941 */ /* 0x000fea0003800200 */
.L_x_17786:
        /* <DEDUP_REMOVED lines=16> */
.L_x_17790:
[----:B------:R-:W-:Y:S01]  /*154a0*/  IMAD.MOV.U32 R8, RZ, RZ, R3 ;  /* 0x000000ffff087224 */ /* 0x000fe200078e0003 */
[----:B------:R-:W-:Y:S01]  /*154b0*/  PRMT R21, R21, 0x7610, R32 ;  /* 0x0000761015157816 */ /* 0x000fe20000000020 */
[----:B------:R-:W-:Y:S01]  /*154c0*/  IMAD.MOV.U32 R3, RZ, RZ, R15 ;  /* 0x000000ffff037224 */ /* 0x000fe200078e000f */
[----:B------:R-:W-:-:S07]  /*154d0*/  PRMT R32, R32, 0x5410, R16 ;  /* 0x0000541020207816 */ /* 0x000fce0000000010 */
.L_x_17791:
[----:B------:R-:W-:Y:S05]  /*154e0*/  BSYNC.RECONVERGENT B1 ;  /* 0x0000000000017941 */ /* 0x000fea0003800200 */
.L_x_17789:
        /* <DEDUP_REMOVED lines=9> */
.L_x_17793:
[----:B------:R-:W-:Y:S01]  /*15580*/  IMAD.MOV.U32 R15, RZ, RZ, R8 ;  /* 0x000000ffff0f7224 */ /* 0x000fe200078e0008 */
[C---:B------:R-:W-:Y:S01]  /*15590*/  PRMT R7, R21.reuse, 0x7632, R7 ;  /* 0x0000763215077816 */ /* 0x040fe20000000007 */
[----:B------:R-:W-:Y:S01]  /*155a0*/  IMAD.MOV.U32 R8, RZ, RZ, R14 ;  /* 0x000000ffff087224 */ /* 0x000fe200078e000e */
[----:B------:R-:W-:-:S07]  /*155b0*/  PRMT R21, R21, 0x7610, R2 ;  /* 0x0000761015157816 */ /* 0x000fce0000000002 */
.L_x_17794:
[----:B------:R-:W-:Y:S05]  /*155c0*/  BSYNC.RECONVERGENT B1 ;  /* 0x0000000000017941 */ /* 0x000fea0003800200 */
.L_x_17792:
        /* <DEDUP_REMOVED lines=9> */
.L_x_17796:
[----:B------:R-:W-:Y:S01]  /*15660*/  IMAD.MOV.U32 R14, RZ, RZ, R15 ;  /* 0x000000ffff0e7224 */ /* 0x000fe200078e000f */
[C---:B------:R-:W-:Y:S01]  /*15670*/  PRMT R21, R7.reuse, 0x7610, R21 ;  /* 0x0000761007157816 */ /* 0x040fe20000000015 */
[----:B------:R-:W-:Y:S01]  /*15680*/  IMAD.MOV.U32 R15, RZ, RZ, R20 ;  /* 0x000000ffff0f7224 */ /* 0x000fe200078e0014 */
[----:B------:R-:W-:-:S07]  /*15690*/  PRMT R7, R7, 0x7632, R7 ;  /* 0x0000763207077816 */ /* 0x000fce0000000007 */
.L_x_17797:
[----:B------:R-:W-:Y:S05]  /*156a0*/  BSYNC.RECONVERGENT B1 ;  /* 0x0000000000017941 */ /* 0x000fea0003800200 */
.L_x_17795:
        /* <DEDUP_REMOVED lines=9> */
.L_x_17799:
[----:B------:R-:W-:Y:S01]  /*15740*/  IMAD.MOV.U32 R20, RZ, RZ, R14 ;  /* 0x000000ffff147224 */ /* 0x000fe200078e000e */
[----:B------:R-:W-:Y:S01]  /*15750*/  PRMT R2, R2, 0x5410, R21 ;  /* 0x0000541002027816 */ /* 0x000fe20000000015 */
[----:B------:R-:W-:Y:S01]  /*15760*/  IMAD.MOV.U32 R14, RZ, RZ, R11 ;  /* 0x000000ffff0e7224 */ /* 0x000fe200078e000b */
[----:B------:R-:W-:-:S07]  /*15770*/  PRMT R21, R13, 0x7632, R21 ;  /* 0x000076320d157816 */ /* 0x000fce0000000015 */
.L_x_17800:
[----:B------:R-:W-:Y:S05]  /*15780*/  BSYNC.RECONVERGENT B1 ;  /* 0x0000000000017941 */ /* 0x000fea0003800200 */
.L_x_17798:
        /* <DEDUP_REMOVED lines=9> */
.L_x_17802:
[----:B------:R-:W-:Y:S01]  /*15820*/  IMAD.MOV.U32 R11, RZ, RZ, R20 ;  /* 0x000000ffff0b7224 */ /* 0x000fe200078e0014 */
[----:B------:R-:W-:Y:S01]  /*15830*/  PRMT R7, R7, 0x7610, R2 ;  /* 0x0000761007077816 */ /* 0x000fe20000000002 */
[----:B------:R-:W-:Y:S01]  /*15840*/  IMAD.MOV.U32 R20, RZ, RZ, R23 ;  /* 0x000000ffff147224 */ /* 0x000fe200078e0017 */
[----:B------:R-:W-:-:S07]  /*15850*/  PRMT R2, R2, 0x7610, R16 ;  /* 0x0000761002027816 */ /* 0x000fce0000000010 */
.L_x_17803:
[----:B------:R-:W-:Y:S05]  /*15860*/  BSYNC.RECONVERGENT B1 ;  /* 0x0000000000017941 */ /* 0x000fea0003800200 */
.L_x_17801:
        /* <DEDUP_REMOVED lines=9> */
.L_x_17805:
[----:B------:R-:W-:Y:S01]  /*15900*/  IMAD.MOV.U32 R23, RZ, RZ, R11 ;  /* 0x000000ffff177224 */ /* 0x000fe200078e000b */
[C---:B------:R-:W-:Y:S01]  /*15910*/  PRMT R22, R7.reuse, 0x7632, R22 ;  /* 0x0000763207167816 */ /* 0x040fe20000000016 */
[----:B------:R-:W-:Y:S01]  /*15920*/  IMAD.MOV.U32 R11, RZ, RZ, R10 ;  /* 0x000000ffff0b7224 */ /* 0x000fe200078e000a */
[----:B------:R-:W-:-:S07]  /*15930*/  PRMT R7, R7, 0x5410, R2 ;  /* 0x0000541007077816 */ /* 0x000fce0000000002 */
.L_x_17806:
[----:B------:R-:W-:Y:S05]  /*15940*/  BSYNC.RECONVERGENT B1 ;  /* 0x0000000000017941 */ /* 0x000fea0003800200 */
.L_x_17804:
        /* <DEDUP_REMOVED lines=9> */
.L_x_17808:
[----:B------:R-:W-:Y:S01]  /*159e0*/  IMAD.MOV.U32 R10, RZ, RZ, R23 ;  /* 0x000000ffff0a7224 */ /* 0x000fe200078e0017 */
[----:B------:R-:W-:Y:S01]  /*159f0*/  PRMT R2, R22, 0x7610, R2 ;  /* 0x0000761016027816 */ /* 0x000fe20000000002 */
[----:B------:R-:W-:Y:S01]  /*15a00*/  IMAD.MOV.U32 R23, RZ, RZ, R12 ;  /* 0x000000ffff177224 */ /* 0x000fe200078e000c */
[----:B------:R-:W-:-:S07]  /*15a10*/  PRMT R22, R13, 0x7610, R22 ;  /* 0x000076100d167816 */ /* 0x000fce0000000016 */
.L_x_17809:
[----:B------:R-:W-:Y:S05]  /*15a20*/  BSYNC.RECONVERGENT B1 ;  /* 0x0000000000017941 */ /* 0x000fea0003800200 */
.L_x_17807:
        /* <DEDUP_REMOVED lines=16> */
.L_x_17811:
[----:B------:R-:W-:Y:S01]  /*15b30*/  IMAD.MOV.U32 R16, RZ, RZ, R3 ;  /* 0x000000ffff107224 */ /* 0x000fe200078e0003 */
[----:B------:R-:W-:Y:S01]  /*15b40*/  PRMT R17, R17, 0x7610, R32 ;  /* 0x0000761011117816 */ /* 0x000fe20000000020 */
[----:B------:R-:W-:Y:S01]  /*15b50*/  IMAD.MOV.U32 R3, RZ, RZ, R8 ;  /* 0x000000ffff037224 */ /* 0x000fe200078e0008 */
[----:B------:R-:W-:-:S07]  /*15b60*/  PRMT R32, R32, 0x7610, R21 ;  /* 0x0000761020207816 */ /* 0x000fce0000000015 */
.L_x_17812:
[----:B------:R-:W-:Y:S05]  /*15b70*/  BSYNC.RECONVERGENT B1 ;  /* 0x0000000000017941 */ /* 0x000fea0003800200 */
.L_x_17810:
        /* <DEDUP_REMOVED lines=9> */
.L_x_17814:
[----:B------:R-:W-:Y:S01]  /*15c10*/  IMAD.MOV.U32 R25, RZ, RZ, R16 ;  /* 0x000000ffff197224 */ /* 0x000fe200078e0010 */
[----:B------:R-:W-:Y:S01]  /*15c20*/  PRMT R17, R17, 0x5432, R7 ;  /* 0x0000543211117816 */ /* 0x000fe20000000007 */
[----:B------:R-:W-:-:S07]  /*15c30*/  IMAD.MOV.U32 R16, RZ, RZ, R15 ;  /* 0x000000ffff107224 */ /* 0x000fce00078e000f */
.L_x_17815:
[----:B------:R-:W-:Y:S05]  /*15c40*/  BSYNC.RECONVERGENT B1 ;  /* 0x0000000000017941 */ /* 0x000fea0003800200 */
.L_x_17813:
        /* <DEDUP_REMOVED lines=9> */
.L_x_17817:
[----:B------:R-:W-:Y:S01]  /*15ce0*/  IMAD.MOV.U32 R27, RZ, RZ, R25 ;  /* 0x000000ffff1b7224 */ /* 0x000fe200078e0019 */
[--C-:B------:R-:W-:Y:S01]  /*15cf0*/  PRMT R31, R31, 0x5410, R17.reuse ;  /* 0x000054101f1f7816 */ /* 0x100fe20000000011 */
[----:B------:R-:W-:Y:S01]  /*15d00*/  IMAD.MOV.U32 R25, RZ, RZ, R14 ;  /* 0x000000ffff197224 */ /* 0x000fe200078e000e */
[----:B------:R-:W-:-:S07]  /*15d10*/  PRMT R17, R21, 0x7610, R17 ;  /* 0x0000761015117816 */ /* 0x000fce0000000011 */
.L_x_17818:
[----:B------:R-:W-:Y:S05]  /*15d20*/  BSYNC.RECONVERGENT B1 ;  /* 0x0000000000017941 */ /* 0x000fea0003800200 */
.L_x_17816:
        /* <DEDUP_REMOVED lines=9> */
.L_x_17820:
[----:B------:R-:W-:Y:S01]  /*15dc0*/  IMAD.MOV.U32 R26, RZ, RZ, R27 ;  /* 0x000000ffff1a7224 */ /* 0x000fe200078e001b */
[----:B------:R-:W-:Y:S01]  /*15dd0*/  PRMT R31, R31, 0x7632, R2 ;  /* 0x000076321f1f7816 */ /* 0x000fe20000000002 */
[----:B------:R-:W-:-:S07]  /*15de0*/  IMAD.MOV.U32 R27, RZ, RZ, R20 ;  /* 0x000000ffff1b7224 */ /* 0x000fce00078e0014 */
.L_x_17821:
[----:B------:R-:W-:Y:S05]  /*15df0*/  BSYNC.RECONVERGENT B1 ;  /* 0x0000000000017941 */ /* 0x000fea0003800200 */
.L_x_17819:
        /* <DEDUP_REMOVED lines=9> */
.L_x_17823:
[----:B------:R-:W-:Y:S01]  /*15e90*/  IMAD.MOV.U32 R28, RZ, RZ, R26 ;  /* 0x000000ffff1c7224 */ /* 0x000fe200078e001a */
[----:B------:R-:W-:Y:S01]  /*15ea0*/  PRMT R35, R35, 0x5410, R31 ;  /* 0x0000541023237816 */ /* 0x000fe2000000001f */
[----:B------:R-:W-:Y:S01]  /*15eb0*/  IMAD.MOV.U32 R26, RZ, RZ, R11 ;  /* 0x000000ffff1a7224 */ /* 0x000fe200078e000b */
[----:B------:R-:W-:-:S07]  /*15ec0*/  PRMT R31, R7, 0x7632, R31 ;  /* 0x00007632071f7816 */ /* 0x000fce000000001f */
.L_x_17824:
[----:B------:R-:W-:Y:S05]  /*15ed0*/  BSYNC.RECONVERGENT B1 ;  /* 0x0000000000017941 */ /* 0x000fea0003800200 */
.L_x_17822:
        /* <DEDUP_REMOVED lines=9> */
.L_x_17826:
[----:B------:R-:W-:Y:S01]  /*15f70*/  IMAD.MOV.U32 R29, RZ, RZ, R28 ;  /* 0x000000ffff1d7224 */ /* 0x000fe200078e001c */
[----:B------:R-:W-:Y:S01]  /*15f80*/  PRMT R36, R36, 0x7610, R35 ;  /* 0x0000761024247816 */ /* 0x000fe20000000023 */
[----:B------:R-:W-:Y:S01]  /*15f90*/  IMAD.MOV.U32 R28, RZ, RZ, R23 ;  /* 0x000000ffff1c7224 */ /* 0x000fe200078e0017 */
[----:B------:R-:W-:-:S07]  /*15fa0*/  PRMT R35, R35, 0x5410, R22 ;  /* 0x0000541023237816 */ /* 0x000fce0000000016 */
.L_x_17827:
[----:B------:R-:W-:Y:S05]  /*15fb0*/  BSYNC.RECONVERGENT B1 ;  /* 0x0000000000017941 */ /* 0x000fea0003800200 */
.L_x_17825:
        /* <DEDUP_REMOVED lines=9> */
.L_x_17829:
[----:B------:R-:W-:Y:S01]  /*16050*/  IMAD.MOV.U32 R30, RZ, RZ, R29 ;  /* 0x000000ffff1e7224 */ /* 0x000fe200078e001d */
[C---:B------:R-:W-:Y:S01]  /*16060*/  PRMT R32, R36.reuse, 0x7632, R32 ;  /* 0x0000763224207816 */ /* 0x040fe20000000020 */
[----:B------:R-:W-:Y:S01]  /*16070*/  IMAD.MOV.U32 R29, RZ, RZ, R10 ;  /* 0x000000ffff1d7224 */ /* 0x000fe200078e000a */
[----:B------:R-:W-:-:S07]  /*16080*/  PRMT R36, R36, 0x5410, R2 ;  /* 0x0000541024247816 */ /* 0x000fce0000000002 */
.L_x_17830:
[----:B------:R-:W-:Y:S05]  /*16090*/  BSYNC.RECONVERGENT B1 ;  /* 0x0000000000017941 */ /* 0x000fea0003800200 */
.L_x_17828:
        /* <DEDUP_REMOVED lines=10> */
[----:B------:R-:W-:-:S04]  /*16140*/  FMUL.FTZ R18, R18, 1.4426950216293334961 ;  /* 0x3fb8aa3b12127820 */ /* 0x000fc80000410000 */
        /* <DEDUP_REMOVED lines=17> */
.L_x_17832:
[----:B------:R-:W-:Y:S01]  /*16260*/  IMAD.MOV.U32 R18, RZ, RZ, R3 ;  /* 0x000000ffff127224 */ /* 0x000fe200078e0003 */
[C---:B------:R-:W-:Y:S01]  /*16270*/  PRMT R19, R32.reuse, 0x7632, R19 ;  /* 0x0000763220137816 */ /* 0x040fe20000000013 */
[----:B------:R-:W-:Y:S01]  /*16280*/  IMAD.MOV.U32 R3, RZ, RZ, R16 ;  /* 0x000000ffff037224 */ /* 0x000fe200078e0010 */
[----:B------:R-:W-:-:S07]  /*16290*/  PRMT R32, R32, 0x7610, R17 ;  /* 0x0000761020207816 */ /* 0x000fce0000000011 */
.L_x_17833:
[----:B------:R-:W-:Y:S05]  /*162a0*/  BSYNC.RECONVERGENT B1 ;  /* 0x0000000000017941 */ /* 0x000fea0003800200 */
.L_x_17831:
        /* <DEDUP_REMOVED lines=9> */
.L_x_17835:
[----:B------:R-:W-:Y:S01]  /*16340*/  IMAD.MOV.U32 R16, RZ, RZ, R18 ;  /* 0x000000ffff107224 */ /* 0x000fe200078e0012 */
[----:B------:R-:W-:Y:S01]  /*16350*/  PRMT R20, R19, 0x7610, R20 ;  /* 0x0000761013147816 */ /* 0x000fe20000000014 */
[----:B------:R-:W-:Y:S01]  /*16360*/  IMAD.MOV.U32 R18, RZ, RZ, R25 ;  /* 0x000000ffff127224 */ /* 0x000fe200078e0019 */
[----:B------:R-:W-:-:S07]  /*16370*/  PRMT R19, R17, 0x7610, R19 ;  /* 0x0000761011137816 */ /* 0x000fce0000000013 */
.L_x_17836:
[----:B------:R-:W-:Y:S05]  /*16380*/  BSYNC.RECONVERGENT B1 ;  /* 0x0000000000017941 */ /* 0x000fea0003800200 */
.L_x_17834:
        /* <DEDUP_REMOVED lines=9> */
.L_x_17838:
[----:B------:R-:W-:Y:S01]  /*16420*/  IMAD.MOV.U32 R17, RZ, RZ, R16 ;  /* 0x000000ffff117224 */ /* 0x000fe200078e0010 */
[----:B------:R-:W-:Y:S01]  /*16430*/  PRMT R25, R20, 0x7610, R25 ;  /* 0x0000761014197816 */ /* 0x000fe20000000019 */
[----:B------:R-:W-:Y:S01]  /*16440*/  IMAD.MOV.U32 R16, RZ, RZ, R27 ;  /* 0x000000ffff107224 */ /* 0x000fe200078e001b */
[----:B------:R-:W-:-:S07]  /*16450*/  PRMT R20, R31, 0x7632, R20 ;  /* 0x000076321f147816 */ /* 0x000fce0000000014 */
.L_x_17839:
[----:B------:R-:W-:Y:S05]  /*16460*/  BSYNC.RECONVERGENT B1 ;  /* 0x0000000000017941 */ /* 0x000fea0003800200 */
.L_x_17837:
        /* <DEDUP_REMOVED lines=9> */
.L_x_17841:
[----:B------:R-:W-:Y:S01]  /*16500*/  IMAD.MOV.U32 R27, RZ, RZ, R17 ;  /* 0x000000ffff1b7224 */ /* 0x000fe200078e0011 */
[----:B------:R-:W-:Y:S01]  /*16510*/  PRMT R33, R25, 0x7610, R33 ;  /* 0x0000761019217816 */ /* 0x000fe20000000021 */
[----:B------:R-:W-:Y:S01]  /*16520*/  IMAD.MOV.U32 R17, RZ, RZ, R26 ;  /* 0x000000ffff117224 */ /* 0x000fe200078e001a */
[----:B------:R-:W-:-:S07]  /*16530*/  PRMT R25, R31, 0x7610, R25 ;  /* 0x000076101f197816 */ /* 0x000fce0000000019 */
.L_x_17842:
[----:B------:R-:W-:Y:S05]  /*16540*/  BSYNC.RECONVERGENT B1 ;  /* 0x0000000000017941 */ /* 0x000fea0003800200 */
.L_x_17840:
        /* <DEDUP_REMOVED lines=9> */
.L_x_17844:
[----:B------:R-:W-:Y:S01]  /*165e0*/  IMAD.MOV.U32 R26, RZ, RZ, R27 ;  /* 0x000000ffff1a7224 */ /* 0x000fe200078e001b */
[--C-:B------:R-:W-:Y:S01]  /*165f0*/  PRMT R19, R19, 0x5410, R33.reuse ;  /* 0x0000541013137816 */ /* 0x100fe20000000021 */
[----:B------:R-:W-:Y:S01]  /*16600*/  IMAD.MOV.U32 R27, RZ, RZ, R28 ;  /* 0x000000ffff1b7224 */ /* 0x000fe200078e001c */
[----:B------:R-:W-:-:S07]  /*16610*/  PRMT R33, R35, 0x7632, R33 ;  /* 0x0000763223217816 */ /* 0x000fce0000000021 */
.L_x_17845:
[----:B------:R-:W-:Y:S05]  /*16620*/  BSYNC.RECONVERGENT B1 ;  /* 0x0000000000017941 */ /* 0x000fea0003800200 */
.L_x_17843:
        /* <DEDUP_REMOVED lines=9> */
.L_x_17847:
[----:B------:R-:W-:Y:S01]  /*166c0*/  IMAD.MOV.U32 R31, RZ, RZ, R26 ;  /* 0x000000ffff1f7224 */ /* 0x000fe200078e001a */
[----:B------:R-:W-:Y:S01]  /*166d0*/  PRMT R20, R20, 0x7610, R19 ;  /* 0x0000761014147816 */ /* 0x000fe20000000013 */
[----:B------:R-:W-:Y:S01]  /*166e0*/  IMAD.MOV.U32 R26, RZ, RZ, R29 ;  /* 0x000000ffff1a7224 */ /* 0x000fe200078e001d */
[----:B------:R-:W-:-:S07]  /*166f0*/  PRMT R19, R19, 0x7610, R36 ;  /* 0x0000761013137816 */ /* 0x000fce0000000024 */
.L_x_17848:
[----:B------:R-:W-:Y:S05]  /*16700*/  BSYNC.RECONVERGENT B1 ;  /* 0x0000000000017941 */ /* 0x000fea0003800200 */
.L_x_17846:
        /* <DEDUP_REMOVED lines=9> */
.L_x_17850:
[----:B------:R-:W-:Y:S01]  /*167a0*/  IMAD.MOV.U32 R28, RZ, RZ, R31 ;  /* 0x000000ffff1c7224 */ /* 0x000fe200078e001f */
[----:B------:R-:W-:Y:S01]  /*167b0*/  PRMT R25, R25, 0x7610, R20 ;  /* 0x0000761019197816 */ /* 0x000fe20000000014 */
[----:B------:R-:W-:Y:S01]  /*167c0*/  IMAD.MOV.U32 R31, RZ, RZ, R30 ;  /* 0x000000ffff1f7224 */ /* 0x000fe200078e001e */
[----:B------:R-:W-:-:S07]  /*167d0*/  PRMT R20, R20, 0x5410, R32 ;  /* 0x0000541014147816 */ /* 0x000fce0000000020 */
.L_x_17851:
[----:B------:R-:W-:Y:S05]  /*167e0*/  BSYNC.RECONVERGENT B1 ;  /* 0x0000000000017941 */ /* 0x000fea0003800200 */
.L_x_17849:
        /* <DEDUP_REMOVED lines=16> */
.L_x_17853:
[----:B------:R-:W-:Y:S01]  /*168f0*/  IMAD.MOV.U32 R8, RZ, RZ, R3 ;  /* 0x000000ffff087224 */ /* 0x000fe200078e0003 */
[----:B------:R-:W-:Y:S01]  /*16900*/  PRMT R21, R21, 0x7610, R32 ;  /* 0x0000761015157816 */ /* 0x000fe20000000020 */
[----:B------:R-:W-:Y:S01]  /*16910*/  IMAD.MOV.U32 R3, RZ, RZ, R18 ;  /* 0x000000ffff037224 */ /* 0x000fe200078e0012 */
[----:B------:R-:W-:-:S07]  /*16920*/  PRMT R32, R32, 0x5410, R19 ;  /* 0x0000541020207816 */ /* 0x000fce0000000013 */
.L_x_17854:
[----:B------:R-:W-:Y:S05]  /*16930*/  BSYNC.RECONVERGENT B1 ;  /* 0x0000000000017941 */ /* 0x000fea0003800200 */
.L_x_17852:
        /* <DEDUP_REMOVED lines=9> */
.L_x_17856:
[----:B------:R-:W-:Y:S01]  /*169d0*/  IMAD.MOV.U32 R18, RZ, RZ, R8 ;  /* 0x000000ffff127224 */ /* 0x000fe200078e0008 */
[C---:B------:R-:W-:Y:S01]  /*169e0*/  PRMT R19, R21.reuse, 0x7632, R19 ;  /* 0x0000763215137816 */ /* 0x040fe20000000013 */
[----:B------:R-:W-:Y:S01]  /*169f0*/  IMAD.MOV.U32 R8, RZ, RZ, R16 ;  /* 0x000000ffff087224 */ /* 0x000fe200078e0010 */
[----:B------:R-:W-:-:S07]  /*16a00*/  PRMT R21, R21, 0x5410, R20 ;  /* 0x0000541015157816 */ /* 0x000fce0000000014 */
.L_x_17857:
[----:B------:R-:W-:Y:S05]  /*16a10*/  BSYNC.RECONVERGENT B1 ;  /* 0x0000000000017941 */ /* 0x000fea0003800200 */
.L_x_17855:
        /* <DEDUP_REMOVED lines=9> */
.L_x_17859:
[----:B------:R-:W-:Y:S01]  /*16ab0*/  IMAD.MOV.U32 R16, RZ, RZ, R18 ;  /* 0x000000ffff107224 */ /* 0x000fe200078e0012 */
[----:B------:R-:W-:Y:S01]  /*16ac0*/  PRMT R20, R19, 0x7610, R20 ;  /* 0x0000761013147816 */ /* 0x000fe20000000014 */
[----:B------:R-:W-:Y:S01]  /*16ad0*/  IMAD.MOV.U32 R18, RZ, RZ, R17 ;  /* 0x000000ffff127224 */ /* 0x000fe200078e0011 */
[----:B------:R-:W-:-:S07]  /*16ae0*/  PRMT R19, R25, 0x7610, R19 ;  /* 0x0000761019137816 */ /* 0x000fce0000000013 */
.L_x_17860:
[----:B------:R-:W-:Y:S05]  /*16af0*/  BSYNC.RECONVERGENT B1 ;  /* 0x0000000000017941 */ /* 0x000fea0003800200 */
.L_x_17858:
        /* <DEDUP_REMOVED lines=9> */
.L_x_17862:
[----:B------:R-:W-:Y:S01]  /*16b90*/  IMAD.MOV.U32 R17, RZ, RZ, R16 ;  /* 0x000000ffff117224 */ /* 0x000fe200078e0010 */
[----:B------:R-:W-:Y:S01]  /*16ba0*/  PRMT R21, R20, 0x7610, R21 ;  /* 0x0000761014157816 */ /* 0x000fe20000000015 */
[----:B------:R-:W-:Y:S01]  /*16bb0*/  IMAD.MOV.U32 R16, RZ, RZ, R27 ;  /* 0x000000ffff107224 */ /* 0x000fe200078e001b */
[----:B------:R-:W-:-:S07]  /*16bc0*/  PRMT R20, R33, 0x7610, R20 ;  /* 0x0000761021147816 */ /* 0x000fce0000000014 */
.L_x_17863:
[----:B------:R-:W-:Y:S05]  /*16bd0*/  BSYNC.RECONVERGENT B1 ;  /* 0x0000000000017941 */ /* 0x000fea0003800200 */
.L_x_17861:
        /* <DEDUP_REMOVED lines=9> */
.L_x_17865:
[----:B------:R-:W-:Y:S01]  /*16c70*/  IMAD.MOV.U32 R30, RZ, RZ, R17 ;  /* 0x000000ffff1e7224 */ /* 0x000fe200078e0011 */
[--C-:B------:R-:W-:Y:S01]  /*16c80*/  PRMT R27, R27, 0x5410, R21.reuse ;  /* 0x000054101b1b7816 */ /* 0x100fe20000000015 */
[----:B------:R-:W-:Y:S01]  /*16c90*/  IMAD.MOV.U32 R17, RZ, RZ, R26 ;  /* 0x000000ffff117224 */ /* 0x000fe200078e001a */
[----:B------:R-:W-:-:S07]  /*16ca0*/  PRMT R21, R19, 0x7632, R21 ;  /* 0x0000763213157816 */ /* 0x000fce0000000015 */
.L_x_17866:
[----:B------:R-:W-:Y:S05]  /*16cb0*/  BSYNC.RECONVERGENT B1 ;  /* 0x0000000000017941 */ /* 0x000fea0003800200 */
.L_x_17864:
        /* <DEDUP_REMOVED lines=9> */
.L_x_17868:
[----:B------:R-:W-:Y:S01]  /*16d50*/  IMAD.MOV.U32 R29, RZ, RZ, R30 ;  /* 0x000000ffff1d7224 */ /* 0x000fe200078e001e */
[C---:B------:R-:W-:Y:S01]  /*16d60*/  PRMT R25, R27.reuse, 0x7632, R25 ;  /* 0x000076321b197816 */ /* 0x040fe20000000019 */
[----:B------:R-:W-:Y:S01]  /*16d70*/  IMAD.MOV.U32 R30, RZ, RZ, R31 ;  /* 0x000000ffff1e7224 */ /* 0x000fe200078e001f */
[----:B------:R-:W-:-:S07]  /*16d80*/  PRMT R27, R27, 0x7610, R20 ;  /* 0x000076101b1b7816 */ /* 0x000fce0000000014 */
.L_x_17869:
[----:B------:R-:W-:Y:S05]  /*16d90*/  BSYNC.RECONVERGENT B1 ;  /* 0x0000000000017941 */ /* 0x000fea0003800200 */
.L_x_17867:
        /* <DEDUP_REMOVED lines=9> */
.L_x_17871:
[----:B------:R-:W-:Y:S01]  /*16e30*/  IMAD.MOV.U32 R26, RZ, RZ, R29 ;  /* 0x000000ffff1a7224 */ /* 0x000fe200078e001d */
[--C-:B------:R-:W-:Y:S01]  /*16e40*/  PRMT R19, R19, 0x5410, R25.reuse ;  /* 0x0000541013137816 */ /* 0x100fe20000000019 */
[----:B------:R-:W-:Y:S01]  /*16e50*/  IMAD.MOV.U32 R29, RZ, RZ, R28 ;  /* 0x000000ffff1d7224 */ /* 0x000fe200078e001c */
[----:B------:R-:W-:-:S07]  /*16e60*/  PRMT R25, R25, 0x7632, R25 ;  /* 0x0000763219197816 */ /* 0x000fce0000000019 */
.L_x_17872:
[----:B------:R-:W-:Y:S05]  /*16e70*/  BSYNC.RECONVERGENT B1 ;  /* 0x0000000000017941 */ /* 0x000fea0003800200 */
.L_x_17870:
        /* <DEDUP_REMOVED lines=16> */
.L_x_17874:
[----:B------:R-:W-:Y:S01]  /*16f80*/  IMAD.MOV.U32 R22, RZ, RZ, R3 ;  /* 0x000000ffff167224 */ /* 0x000fe200078e0003 */
[----:B------:R-:W-:Y:S01]  /*16f90*/  PRMT R20, R20, 0x7610, R32 ;  /* 0x0000761014147816 */ /* 0x000fe20000000020 */
[----:B------:R-:W-:Y:S01]  /*16fa0*/  IMAD.MOV.U32 R3, RZ, RZ, R8 ;  /* 0x000000ffff037224 */ /* 0x000fe200078e0008 */
[----:B------:R-:W-:-:S07]  /*16fb0*/  PRMT R32, R32, 0x7610, R21 ;  /* 0x0000761020207816 */ /* 0x000fce0000000015 */
.L_x_17875:
[----:B------:R-:W-:Y:S05]  /*16fc0*/  BSYNC.RECONVERGENT B1 ;  /* 0x0000000000017941 */ /* 0x000fea0003800200 */
.L_x_17873:
        /* <DEDUP_REMOVED lines=9> */
.L_x_17877:
[----:B------:R-:W-:Y:S01]  /*17060*/  IMAD.MOV.U32 R31, RZ, RZ, R22 ;  /* 0x000000ffff1f7224 */ /* 0x000fe200078e0016 */
[----:B------:R-:W-:Y:S01]  /*17070*/  PRMT R8, R8, 0x7610, R20 ;  /* 0x0000761008087816 */ /* 0x000fe20000000014 */
[----:B------:R-:W-:Y:S01]  /*17080*/  IMAD.MOV.U32 R22, RZ, RZ, R18 ;  /* 0x000000ffff167224 */ /* 0x000fe200078e0012 */
[----:B------:R-:W-:-:S07]  /*17090*/  PRMT R20, R20, 0x5410, R19 ;  /* 0x0000541014147816 */ /* 0x000fce0000000013 */
.L_x_17878:
[----:B------:R-:W-:Y:S05]  /*170a0*/  BSYNC.RECONVERGENT B1 ;  /* 0x0000000000017941 */ /* 0x000fea0003800200 */
.L_x_17876:
        /* <DEDUP_REMOVED lines=9> */
.L_x_17880:
[----:B------:R-:W-:Y:S01]  /*17140*/  IMAD.MOV.U32 R18, RZ, RZ, R31 ;  /* 0x000000ffff127224 */ /* 0x000fe200078e001f */
[----:B------:R-:W-:Y:S01]  /*17150*/  PRMT R8, R8, 0x5432, R20 ;  /* 0x0000543208087816 */ /* 0x000fe20000000014 */
[----:B------:R-:W-:-:S07]  /*17160*/  IMAD.MOV.U32 R31, RZ, RZ, R16 ;  /* 0x000000ffff1f7224 */ /* 0x000fce00078e0010 */
.L_x_17881:
[----:B------:R-:W-:Y:S05]  /*17170*/  BSYNC.RECONVERGENT B1 ;  /* 0x0000000000017941 */ /* 0x000fea0003800200 */
.L_x_17879:
        /* <DEDUP_REMOVED lines=9> */
.L_x_17883:
[----:B------:R-:W-:Y:S01]  /*17210*/  IMAD.MOV.U32 R33, RZ, RZ, R18 ;  /* 0x000000ffff217224 */ /* 0x000fe200078e0012 */
[----:B------:R-:W-:Y:S01]  /*17220*/  PRMT R16, R8, 0x7610, R16 ;  /* 0x0000761008107816 */ /* 0x000fe20000000010 */
[----:B------:R-:W-:Y:S01]  /*17230*/  IMAD.MOV.U32 R18, RZ, RZ, R17 ;  /* 0x000000ffff127224 */ /* 0x000fe200078e0011 */
[----:B------:R-:W-:-:S07]  /*17240*/  PRMT R8, R21, 0x7610, R8 ;  /* 0x0000761015087816 */ /* 0x000fce0000000008 */
.L_x_17884:
[----:B------:R-:W-:Y:S05]  /*17250*/  BSYNC.RECONVERGENT B1 ;  /* 0x0000000000017941 */ /* 0x000fea0003800200 */
.L_x_17882:
        /* <DEDUP_REMOVED lines=9> */
.L_x_17886:
[----:B------:R-:W-:Y:S01]  /*172f0*/  IMAD.MOV.U32 R28, RZ, RZ, R33 ;  /* 0x000000ffff1c7224 */ /* 0x000fe200078e0021 */
[----:B------:R-:W-:Y:S01]  /*17300*/  PRMT R17, R16, 0x7610, R17 ;  /* 0x0000761010117816 */ /* 0x000fe20000000011 */
[----:B------:R-:W-:Y:S01]  /*17310*/  IMAD.MOV.U32 R33, RZ, RZ, R30 ;  /* 0x000000ffff217224 */ /* 0x000fe200078e001e */
[----:B------:R-:W-:-:S07]  /*17320*/  PRMT R16, R27, 0x7632, R16 ;  /* 0x000076321b107816 */ /* 0x000fce0000000010 */
.L_x_17887:
[----:B------:R-:W-:Y:S05]  /*17330*/  BSYNC.RECONVERGENT B1 ;  /* 0x0000000000017941 */ /* 0x000fea0003800200 */
.L_x_17885:
        /* <DEDUP_REMOVED lines=9> */
.L_x_17889:
[----:B------:R-:W-:Y:S01]  /*173d0*/  IMAD.MOV.U32 R21, RZ, RZ, R28 ;  /* 0x000000ffff157224 */ /* 0x000fe200078e001c */
[----:B------:R-:W-:Y:S01]  /*173e0*/  PRMT R19, R17, 0x7610, R19 ;  /* 0x0000761011137816 */ /* 0x000fe20000000013 */
[----:B------:R-:W-:Y:S01]  /*173f0*/  IMAD.MOV.U32 R28, RZ, RZ, R29 ;  /* 0x000000ffff1c7224 */ /* 0x000fe200078e001d */
[----:B------:R-:W-:-:S07]  /*17400*/  PRMT R17, R25, 0x7610, R17 ;  /* 0x0000761019117816 */ /* 0x000fce0000000011 */
.L_x_17890:
[----:B------:R-:W-:Y:S05]  /*17410*/  BSYNC.RECONVERGENT B1 ;  /* 0x0000000000017941 */ /* 0x000fea0003800200 */
.L_x_17888:
        /* <DEDUP_REMOVED lines=9> */
.L_x_17892:
[----:B------:R-:W-:Y:S01]  /*174b0*/  IMAD.MOV.U32 R25, RZ, RZ, R21 ;  /* 0x000000ffff197224 */ /* 0x000fe200078e0015 */
[--C-:B------:R-:W-:Y:S01]  /*174c0*/  PRMT R16, R16, 0x5410, R19.reuse ;  /* 0x0000541010107816 */ /* 0x100fe20000000013 */
[----:B------:R-:W-:Y:S01]  /*174d0*/  IMAD.MOV.U32 R21, RZ, RZ, R26 ;  /* 0x000000ffff157224 */ /* 0x000fe200078e001a */
[----:B------:R-:W-:-:S07]  /*174e0*/  PRMT R19, R19, 0x7632, R19 ;  /* 0x0000763213137816 */ /* 0x000fce0000000013 */
.L_x_17893:
[----:B------:R-:W-:Y:S05]  /*174f0*/  BSYNC.RECONVERGENT B1 ;  /* 0x0000000000017941 */ /* 0x000fea0003800200 */
.L_x_17891:
        /* <DEDUP_REMOVED lines=16> */
.L_x_17895:
[----:B------:R-:W-:Y:S01]  /*17600*/  IMAD.MOV.U32 R26, RZ, RZ, R3 ;  /* 0x000000ffff1a7224 */ /* 0x000fe200078e0003 */
[----:B------:R-:W-:Y:S01]  /*17610*/  PRMT R9, R9, 0x7610, R32 ;  /* 0x0000761009097816 */ /* 0x000fe20000000020 */
[----:B------:R-:W-:Y:S01]  /*17620*/  IMAD.MOV.U32 R3, RZ, RZ, R22 ;  /* 0x000000ffff037224 */ /* 0x000fe200078e0016 */
[----:B------:R-:W-:-:S07]  /*17630*/  PRMT R32, R32, 0x7610, R20 ;  /* 0x0000761020207816 */ /* 0x000fce0000000014 */
.L_x_17896:
[----:B------:R-:W-:Y:S05]  /*17640*/  BSYNC.RECONVERGENT B1 ;  /* 0x0000000000017941 */ /* 0x000fea0003800200 */
.L_x_17894:
        /* <DEDUP_REMOVED lines=9> */
.L_x_17898:
[----:B------:R-:W-:Y:S01]  /*176e0*/  IMAD.MOV.U32 R23, RZ, RZ, R26 ;  /* 0x000000ffff177224 */ /* 0x000fe200078e001a */
[----:B------:R-:W-:Y:S01]  /*176f0*/  PRMT R17, R17, 0x7610, R9 ;  /* 0x0000761011117816 */ /* 0x000fe20000000009 */
[----:B------:R-:W-:Y:S01]  /*17700*/  IMAD.MOV.U32 R26, RZ, RZ, R31 ;  /* 0x000000ffff1a7224 */ /* 0x000fe200078e001f */
[----:B------:R-:W-:-:S07]  /*17710*/  PRMT R9, R9, 0x7610, R8 ;  /* 0x0000761009097816 */ /* 0x000fce0000000008 */
.L_x_17899:
[----:B------:R-:W-:Y:S05]  /*17720*/  BSYNC.RECONVERGENT B1 ;  /* 0x0000000000017941 */ /* 0x000fea0003800200 */
.L_x_17897:
        /* <DEDUP_REMOVED lines=9> */
.L_x_17901:
[----:B------:R-:W-:Y:S01]  /*177c0*/  PRMT R8, R8, 0x7610, R17 ;  /* 0x0000761008087816 */ /* 0x000fe20000000011 */
[----:B------:R-:W-:Y:S02]  /*177d0*/  IMAD.MOV.U32 R20, RZ, RZ, R23 ;  /* 0x000000ffff147224 */ /* 0x000fe400078e0017 */
[----:B------:R-:W-:Y:S01]  /*177e0*/  IMAD.MOV.U32 R23, RZ, RZ, R18 ;  /* 0x000000ffff177224 */ /* 0x000fe200078e0012 */
[----:B------:R-:W-:-:S07]  /*177f0*/  PRMT R17, R17, 0x5410, R8 ;  /* 0x0000541011117816 */ /* 0x000fce0000000008 */
.L_x_17902:
[----:B------:R-:W-:Y:S05]  /*17800*/  BSYNC.RECONVERGENT B1 ;  /* 0x0000000000017941 */ /* 0x000fea0003800200 */
.L_x_17900:
        /* <DEDUP_REMOVED lines=9> */
.L_x_17904:
[----:B------:R-:W-:Y:S01]  /*178a0*/  IMAD.MOV.U32 R27, RZ, RZ, R20 ;  /* 0x000000ffff1b7224 */ /* 0x000fe200078e0014 */
[----:B------:R-:W-:Y:S01]  /*178b0*/  PRMT R8, R8, 0x5432, R16 ;  /* 0x0000543208087816 */ /* 0x000fe20000000010 */
[----:B------:R-:W-:-:S07]  /*178c0*/  IMAD.MOV.U32 R20, RZ, RZ, R33 ;  /* 0x000000ffff147224 */ /* 0x000fce00078e0021 */
.L_x_17905:
[----:B------:R-:W-:Y:S05]  /*178d0*/  BSYNC.RECONVERGENT B1 ;  /* 0x0000000000017941 */ /* 0x000fea0003800200 */
.L_x_17903:
        /* <DEDUP_REMOVED lines=9> */
.L_x_17907:
[----:B------:R-:W-:Y:S01]  /*17970*/  IMAD.MOV.U32 R18, RZ, RZ, R27 ;  /* 0x000000ffff127224 */ /* 0x000fe200078e001b */
[----:B------:R-:W-:Y:S01]  /*17980*/  PRMT R9, R8, 0x7610, R9 ;  /* 0x0000761008097816 */ /* 0x000fe20000000009 */
[----:B------:R-:W-:Y:S01]  /*17990*/  IMAD.MOV.U32 R27, RZ, RZ, R28 ;  /* 0x000000ffff1b7224 */ /* 0x000fe200078e001c */
[----:B------:R-:W-:-:S07]  /*179a0*/  PRMT R8, R17, 0x7610, R8 ;  /* 0x0000761011087816 */ /* 0x000fce0000000008 */
.L_x_17908:
[----:B------:R-:W-:Y:S05]  /*179b0*/  BSYNC.RECONVERGENT B1 ;  /* 0x0000000000017941 */ /* 0x000fea0003800200 */
.L_x_17906:
        /* <DEDUP_REMOVED lines=9> */
.L_x_17910:
[----:B------:R-:W-:Y:S01]  /*17a50*/  PRMT R19, R19, 0x5410, R9 ;  /* 0x0000541013137816 */ /* 0x000fe20000000009 */
[----:B------:R-:W-:Y:S02]  /*17a60*/  IMAD.MOV.U32 R22, RZ, RZ, R18 ;  /* 0x000000ffff167224 */ /* 0x000fe400078e0012 */
[----:B------:R-:W-:Y:S01]  /*17a70*/  IMAD.MOV.U32 R18, RZ, RZ, R21 ;  /* 0x000000ffff127224 */ /* 0x000fe200078e0015 */
[----:B------:R-:W-:-:S07]  /*17a80*/  PRMT R9, R19, 0x7610, R9 ;  /* 0x0000761013097816 */ /* 0x000fce0000000009 */
.L_x_17911:
[----:B------:R-:W-:Y:S05]  /*17a90*/  BSYNC.RECONVERGENT B1 ;  /* 0x0000000000017941 */ /* 0x000fea0003800200 */
.L_x_17909:
        /* <DEDUP_REMOVED lines=9> */
.L_x_17913:
[C---:B------:R-:W-:Y:S01]  /*17b30*/  PRMT R16, R19.reuse, 0x7632, R16 ;  /* 0x0000763213107816 */ /* 0x040fe20000000010 */
[----:B------:R-:W-:Y:S02]  /*17b40*/  IMAD.MOV.U32 R21, RZ, RZ, R22 ;  /* 0x000000ffff157224 */ /* 0x000fe400078e0016 */
[----:B------:R-:W-:Y:S01]  /*17b50*/  IMAD.MOV.U32 R22, RZ, RZ, R25 ;  /* 0x000000ffff167224 */ /* 0x000fe200078e0019 */
[----:B------:R-:W-:-:S07]  /*17b60*/  PRMT R19, R19, 0x7610, R16 ;  /* 0x0000761013137816 */ /* 0x000fce0000000010 */
.L_x_17914:
[----:B------:R-:W-:Y:S05]  /*17b70*/  BSYNC.RECONVERGENT B1 ;  /* 0x0000000000017941 */ /* 0x000fea0003800200 */
.L_x_17912:
        /* <DEDUP_REMOVED lines=16> */
.L_x_17916:
[----:B------:R-:W-:Y:S01]  /*17c80*/  IMAD.MOV.U32 R12, RZ, RZ, R3 ;  /* 0x000000ffff0c7224 */ /* 0x000fe200078e0003 */
[----:B------:R-:W-:Y:S01]  /*17c90*/  PRMT R16, R16, 0x7610, R32 ;  /* 0x0000761010107816 */ /* 0x000fe20000000020 */
[----:B------:R-:W-:Y:S01]  /*17ca0*/  IMAD.MOV.U32 R3, RZ, RZ, R26 ;  /* 0x000000ffff037224 */ /* 0x000fe200078e001a */
[----:B------:R-:W-:-:S07]  /*17cb0*/  PRMT R32, R32, 0x7610, R9 ;  /* 0x0000761020207816 */ /* 0x000fce0000000009 */
.L_x_17917:
[----:B------:R-:W-:Y:S05]  /*17cc0*/  BSYNC.RECONVERGENT B1 ;  /* 0x0000000000017941 */ /* 0x000fea0003800200 */
.L_x_17915:
        /* <DEDUP_REMOVED lines=9> */
.L_x_17919:
[----:B------:R-:W-:Y:S01]  /*17d60*/  IMAD.MOV.U32 R25, RZ, RZ, R12 ;  /* 0x000000ffff197224 */ /* 0x000fe200078e000c */
[----:B------:R-:W-:Y:S01]  /*17d70*/  PRMT R9, R9, 0x7610, R16 ;  /* 0x0000761009097816 */ /* 0x000fe20000000010 */
[----:B------:R-:W-:Y:S01]  /*17d80*/  IMAD.MOV.U32 R12, RZ, RZ, R23 ;  /* 0x000000ffff0c7224 */ /* 0x000fe200078e0017 */
[----:B------:R-:W-:-:S07]  /*17d90*/  PRMT R16, R16, 0x7610, R17 ;  /* 0x0000761010107816 */ /* 0x000fce0000000011 */
.L_x_17920:
[----:B------:R-:W-:Y:S05]  /*17da0*/  BSYNC.RECONVERGENT B1 ;  /* 0x0000000000017941 */ /* 0x000fea0003800200 */
.L_x_17918:
        /* <DEDUP_REMOVED lines=9> */
.L_x_17922:
[----:B------:R-:W-:Y:S01]  /*17e40*/  IMAD.MOV.U32 R26, RZ, RZ, R25 ;  /* 0x000000ffff1a7224 */ /* 0x000fe200078e0019 */
[----:B------:R-:W-:Y:S01]  /*17e50*/  PRMT R17, R17, 0x7610, R9 ;  /* 0x0000761011117816 */ /* 0x000fe20000000009 */
[----:B------:R-:W-:Y:S01]  /*17e60*/  IMAD.MOV.U32 R25, RZ, RZ, R20 ;  /* 0x000000ffff197224 */ /* 0x000fe200078e0014 */
[----:B------:R-:W-:-:S07]  /*17e70*/  PRMT R9, R9, 0x7610, R8 ;  /* 0x0000761009097816 */ /* 0x000fce0000000008 */
.L_x_17923:
[----:B------:R-:W-:Y:S05]  /*17e80*/  BSYNC.RECONVERGENT B1 ;  /* 0x0000000000017941 */ /* 0x000fea0003800200 */
.L_x_17921:
        /* <DEDUP_REMOVED lines=9> */
.L_x_17925:
[----:B------:R-:W-:Y:S01]  /*17f20*/  IMAD.MOV.U32 R23, RZ, RZ, R26 ;  /* 0x000000ffff177224 */ /* 0x000fe200078e001a */
[----:B------:R-:W-:Y:S01]  /*17f30*/  PRMT R17, R17, 0x5432, R8 ;  /* 0x0000543211117816 */ /* 0x000fe20000000008 */
[----:B------:R-:W-:-:S07]  /*17f40*/  IMAD.MOV.U32 R26, RZ, RZ, R27 ;  /* 0x000000ffff1a7224 */ /* 0x000fce00078e001b */
.L_x_17926:
[----:B------:R-:W-:Y:S05]  /*17f50*/  BSYNC.RECONVERGENT B1 ;  /* 0x0000000000017941 */ /* 0x000fea0003800200 */
.L_x_17924:
        /* <DEDUP_REMOVED lines=9> */
.L_x_17928:
[----:B------:R-:W-:Y:S01]  /*17ff0*/  IMAD.MOV.U32 R27, RZ, RZ, R23 ;  /* 0x000000ffff1b7224 */ /* 0x000fe200078e0017 */
[----:B------:R-:W-:Y:S01]  /*18000*/  PRMT R8, R17, 0x7610, R8 ;  /* 0x0000761011087816 */ /* 0x000fe20000000008 */
[----:B------:R-:W-:Y:S01]  /*18010*/  IMAD.MOV.U32 R23, RZ, RZ, R18 ;  /* 0x000000ffff177224 */ /* 0x000fe200078e0012 */
[----:B------:R-:W-:-:S07]  /*18020*/  PRMT R17, R9, 0x7610, R17 ;  /* 0x0000761009117816 */ /* 0x000fce0000000011 */
.L_x_17929:
[----:B------:R-:W-:Y:S05]  /*18030*/  BSYNC.RECONVERGENT B1 ;  /* 0x0000000000017941 */ /* 0x000fea0003800200 */
.L_x_17927:
        /* <DEDUP_REMOVED lines=9> */
.L_x_17931:
[----:B------:R-:W-:Y:S01]  /*180d0*/  IMAD.MOV.U32 R18, RZ, RZ, R27 ;  /* 0x000000ffff127224 */ /* 0x000fe200078e001b */
[----:B------:R-:W-:Y:S01]  /*180e0*/  PRMT R8, R19, 0x5432, R8 ;  /* 0x0000543213087816 */ /* 0x000fe20000000008 */
[----:B------:R-:W-:-:S07]  /*180f0*/  IMAD.MOV.U32 R27, RZ, RZ, R22 ;  /* 0x000000ffff1b7224 */ /* 0x000fce00078e0016 */
.L_x_17932:
[----:B------:R-:W-:Y:S05]  /*18100*/  BSYNC.RECONVERGENT B1 ;  /* 0x0000000000017941 */ /* 0x000fea0003800200 */
.L_x_17930:
        /* <DEDUP_REMOVED lines=9> */
.L_x_17934:
[----:B------:R-:W-:Y:S01]  /*181a0*/  IMAD.MOV.U32 R19, RZ, RZ, R18 ;  /* 0x000000ffff137224 */ /* 0x000fe200078e0012 */
[C---:B------:R-:W-:Y:S01]  /*181b0*/  PRMT R9, R8.reuse, 0x7632, R9 ;  /* 0x0000763208097816 */ /* 0x040fe20000000009 */
[----:B------:R-:W-:Y:S01]  /*181c0*/  IMAD.MOV.U32 R18, RZ, RZ, R21 ;  /* 0x000000ffff127224 */ /* 0x000fe200078e0015 */
[----:B------:R-:W-:-:S07]  /*181d0*/  PRMT R8, R8, 0x5410, R16 ;  /* 0x0000541008087816 */ /* 0x000fce0000000010 */
.L_x_17935:
[----:B------:R-:W-:Y:S05]  /*181e0*/  BSYNC.RECONVERGENT B1 ;  /* 0x0000000000017941 */ /* 0x000fea0003800200 */
.L_x_17933:
        /* <DEDUP_REMOVED lines=16> */
.L_x_17937:
[C---:B------:R-:W-:Y:S01]  /*182f0*/  PRMT R16, R32.reuse, 0x7632, R16 ;  /* 0x0000763220107816 */ /* 0x040fe20000000010 */
[----:B------:R-:W-:Y:S02]  /*18300*/  IMAD.MOV.U32 R10, RZ, RZ, R3 ;  /* 0x000000ffff0a7224 */ /* 0x000fe400078e0003 */
[----:B------:R-:W-:Y:S01]  /*18310*/  IMAD.MOV.U32 R3, RZ, RZ, R12 ;  /* 0x000000ffff037224 */ /* 0x000fe200078e000c */
[----:B------:R-:W-:-:S07]  /*18320*/  PRMT R32, R32, 0x7610, R16 ;  /* 0x0000761020207816 */ /* 0x000fce0000000010 */
.L_x_17938:
[----:B------:R-:W-:Y:S05]  /*18330*/  BSYNC.RECONVERGENT B1 ;  /* 0x0000000000017941 */ /* 0x000fea0003800200 */
.L_x_17936:
        /* <DEDUP_REMOVED lines=9> */
.L_x_17940:
[----:B------:R-:W-:Y:S01]  /*183d0*/  IMAD.MOV.U32 R13, RZ, RZ, R10 ;  /* 0x000000ffff0d7224 */ /* 0x000fe200078e000a */
[----:B------:R-:W-:Y:S01]  /*183e0*/  PRMT R20, R16, 0x7610, R20 ;  /* 0x0000761010147816 */ /* 0x000fe20000000014 */
[----:B------:R-:W-:Y:S01]  /*183f0*/  IMAD.MOV.U32 R10, RZ, RZ, R25 ;  /* 0x000000ffff0a7224 */ /* 0x000fe200078e0019 */
[----:B------:R-:W-:-:S07]  /*18400*/  PRMT R16, R9, 0x7632, R16 ;  /* 0x0000763209107816 */ /* 0x000fce0000000010 */
.L_x_17941:
[----:B------:R-:W-:Y:S05]  /*18410*/  BSYNC.RECONVERGENT B1 ;  /* 0x0000000000017941 */ /* 0x000fea0003800200 */
.L_x_17939:
        /* <DEDUP_REMOVED lines=9> */
.L_x_17943:
[----:B------:R-:W-:Y:S01]  /*184b0*/  IMAD.MOV.U32 R12, RZ, RZ, R13 ;  /* 0x000000ffff0c7224 */ /* 0x000fe200078e000d */
[----:B------:R-:W-:Y:S01]  /*184c0*/  PRMT R21, R20, 0x7610, R21 ;  /* 0x0000761014157816 */ /* 0x000fe20000000015 */
[----:B------:R-:W-:Y:S01]  /*184d0*/  IMAD.MOV.U32 R13, RZ, RZ, R26 ;  /* 0x000000ffff0d7224 */ /* 0x000fe200078e001a */
[----:B------:R-:W-:-:S07]  /*184e0*/  PRMT R20, R17, 0x7632, R20 ;  /* 0x0000763211147816 */ /* 0x000fce0000000014 */
.L_x_17944:
[----:B------:R-:W-:Y:S05]  /*184f0*/  BSYNC.RECONVERGENT B1 ;  /* 0x0000000000017941 */ /* 0x000fea0003800200 */
.L_x_17942:
        /* <DEDUP_REMOVED lines=9> */
.L_x_17946:
[----:B------:R-:W-:Y:S01]  /*18590*/  IMAD.MOV.U32 R22, RZ, RZ, R12 ;  /* 0x000000ffff167224 */ /* 0x000fe200078e000c */
[----:B------:R-:W-:Y:S01]  /*185a0*/  PRMT R9, R9, 0x5410, R21 ;  /* 0x0000541009097816 */ /* 0x000fe20000000015 */
[----:B------:R-:W-:Y:S01]  /*185b0*/  IMAD.MOV.U32 R12, RZ, RZ, R23 ;  /* 0x000000ffff0c7224 */ /* 0x000fe200078e0017 */
[----:B------:R-:W-:-:S07]  /*185c0*/  PRMT R21, R17, 0x7610, R21 ;  /* 0x0000761011157816 */ /* 0x000fce0000000015 */
.L_x_17947:
[----:B------:R-:W-:Y:S05]  /*185d0*/  BSYNC.RECONVERGENT B1 ;  /* 0x0000000000017941 */ /* 0x000fea0003800200 */
.L_x_17945:
        /* <DEDUP_REMOVED lines=9> */
.L_x_17949:
[----:B------:R-:W-:Y:S01]  /*18670*/  IMAD.MOV.U32 R17, RZ, RZ, R22 ;  /* 0x000000ffff117224 */ /* 0x000fe200078e0016 */
[----:B------:R-:W-:Y:S01]  /*18680*/  PRMT R16, R16, 0x7610, R9 ;  /* 0x0000761010107816 */ /* 0x000fe20000000009 */
[----:B------:R-:W-:Y:S01]  /*18690*/  IMAD.MOV.U32 R22, RZ, RZ, R27 ;  /* 0x000000ffff167224 */ /* 0x000fe200078e001b */
[----:B------:R-:W-:-:S07]  /*186a0*/  PRMT R9, R9, 0x5410, R8 ;  /* 0x0000541009097816 */ /* 0x000fce0000000008 */
.L_x_17950:
[----:B------:R-:W-:Y:S05]  /*186b0*/  BSYNC.RECONVERGENT B1 ;  /* 0x0000000000017941 */ /* 0x000fea0003800200 */
.L_x_17948:
        /* <DEDUP_REMOVED lines=9> */
.L_x_17952:
[C---:B------:R-:W-:Y:S01]  /*18750*/  PRMT R8, R16.reuse, 0x7632, R8 ;  /* 0x0000763210087816 */ /* 0x040fe20000000008 */
[----:B------:R-:W-:Y:S02]  /*18760*/  IMAD.MOV.U32 R26, RZ, RZ, R17 ;  /* 0x000000ffff1a7224 */ /* 0x000fe400078e0011 */
[----:B------:R-:W-:Y:S01]  /*18770*/  IMAD.MOV.U32 R17, RZ, RZ, R18 ;  /* 0x000000ffff117224 */ /* 0x000fe200078e0012 */
[----:B------:R-:W-:-:S07]  /*18780*/  PRMT R16, R16, 0x7610, R8 ;  /* 0x0000761010107816 */ /* 0x000fce0000000008 */
.L_x_17953:
[----:B------:R-:W-:Y:S05]  /*18790*/  BSYNC.RECONVERGENT B1 ;  /* 0x0000000000017941 */ /* 0x000fea0003800200 */
.L_x_17951:
        /* <DEDUP_REMOVED lines=9> */
.L_x_17955:
[----:B------:R-:W-:Y:S01]  /*18830*/  IMAD.MOV.U32 R18, RZ, RZ, R26 ;  /* 0x000000ffff127224 */ /* 0x000fe200078e001a */
[----:B------:R-:W-:Y:S01]  /*18840*/  PRMT R8, R9, 0x5410, R8 ;  /* 0x0000541009087816 */ /* 0x000fe20000000008 */
[----:B------:R-:W-:-:S07]  /*18850*/  IMAD.MOV.U32 R26, RZ, RZ, R19 ;  /* 0x000000ffff1a7224 */ /* 0x000fce00078e0013 */
.L_x_17956:
[----:B------:R-:W-:Y:S05]  /*18860*/  BSYNC.RECONVERGENT B1 ;  /* 0x0000000000017941 */ /* 0x000fea0003800200 */
.L_x_17954:
        /* <DEDUP_REMOVED lines=16> */
.L_x_17958:
[----:B------:R-:W-:Y:S01]  /*18970*/  IMAD.MOV.U32 R14, RZ, RZ, R3 ;  /* 0x000000ffff0e7224 */ /* 0x000fe200078e0003 */
[----:B------:R-:W-:Y:S01]  /*18980*/  PRMT R20, R20, 0x7610, R32 ;  /* 0x0000761014147816 */ /* 0x000fe20000000020 */
[----:B------:R-:W-:Y:S01]  /*18990*/  IMAD.MOV.U32 R3, RZ, RZ, R10 ;  /* 0x000000ffff037224 */ /* 0x000fe200078e000a */
[----:B------:R-:W-:-:S07]  /*189a0*/  PRMT R32, R32, 0x5410, R16 ;  /* 0x0000541020207816 */ /* 0x000fce0000000010 */
.L_x_17959:
[----:B------:R-:W-:Y:S05]  /*189b0*/  BSYNC.RECONVERGENT B1 ;  /* 0x0000000000017941 */ /* 0x000fea0003800200 */
.L_x_17957:
        /* <DEDUP_REMOVED lines=9> */
.L_x_17961:
[----:B------:R-:W-:Y:S01]  /*18a50*/  IMAD.MOV.U32 R19, RZ, RZ, R14 ;  /* 0x000000ffff137224 */ /* 0x000fe200078e000e */
[C---:B------:R-:W-:Y:S01]  /*18a60*/  PRMT R9, R20.reuse, 0x7632, R9 ;  /* 0x0000763214097816 */ /* 0x040fe20000000009 */
[----:B------:R-:W-:Y:S01]  /*18a70*/  IMAD.MOV.U32 R14, RZ, RZ, R13 ;  /* 0x000000ffff0e7224 */ /* 0x000fe200078e000d */
[----:B------:R-:W-:-:S07]  /*18a80*/  PRMT R20, R20, 0x5410, R20 ;  /* 0x0000541014147816 */ /* 0x000fce0000000014 */
.L_x_17962:
[----:B------:R-:W-:Y:S05]  /*18a90*/  BSYNC.RECONVERGENT B1 ;  /* 0x0000000000017941 */ /* 0x000fea0003800200 */
.L_x_17960:
        /* <DEDUP_REMOVED lines=9> */
.L_x_17964:
[----:B------:R-:W-:Y:S01]  /*18b30*/  IMAD.MOV.U32 R13, RZ, RZ, R19 ;  /* 0x000000ffff0d7224 */ /* 0x000fe200078e0013 */
[----:B------:R-:W-:Y:S01]  /*18b40*/  PRMT R16, R9, 0x7610, R16 ;  /* 0x0000761009107816 */ /* 0x000fe20000000010 */
[----:B------:R-:W-:Y:S01]  /*18b50*/  IMAD.MOV.U32 R19, RZ, RZ, R12 ;  /* 0x000000ffff137224 */ /* 0x000fe200078e000c */
[----:B------:R-:W-:-:S07]  /*18b60*/  PRMT R9, R21, 0x7610, R9 ;  /* 0x0000761015097816 */ /* 0x000fce0000000009 */
.L_x_17965:
[----:B------:R-:W-:Y:S05]  /*18b70*/  BSYNC.RECONVERGENT B1 ;  /* 0x0000000000017941 */ /* 0x000fea0003800200 */
.L_x_17963:
        /* <DEDUP_REMOVED lines=9> */
.L_x_17967:
[----:B------:R-:W-:Y:S01]  /*18c10*/  IMAD.MOV.U32 R10, RZ, RZ, R13 ;  /* 0x000000ffff0a7224 */ /* 0x000fe200078e000d */
[----:B------:R-:W-:Y:S01]  /*18c20*/  PRMT R21, R21, 0x5410, R16 ;  /* 0x0000541015157816 */ /* 0x000fe20000000010 */
[----:B------:R-:W-:Y:S01]  /*18c30*/  IMAD.MOV.U32 R13, RZ, RZ, R22 ;  /* 0x000000ffff0d7224 */ /* 0x000fe200078e0016 */
[----:B------:R-:W-:-:S07]  /*18c40*/  PRMT R16, R9, 0x7632, R16 ;  /* 0x0000763209107816 */ /* 0x000fce0000000010 */
.L_x_17968:
[----:B------:R-:W-:Y:S05]  /*18c50*/  BSYNC.RECONVERGENT B1 ;  /* 0x0000000000017941 */ /* 0x000fea0003800200 */
.L_x_17966:
        /* <DEDUP_REMOVED lines=9> */
.L_x_17970:
[----:B------:R-:W-:Y:S01]  /*18cf0*/  IMAD.MOV.U32 R12, RZ, RZ, R10 ;  /* 0x000000ffff0c7224 */ /* 0x000fe200078e000a */
[----:B------:R-:W-:Y:S01]  /*18d00*/  PRMT R9, R9, 0x7610, R21 ;  /* 0x0000761009097816 */ /* 0x000fe20000000015 */
[----:B------:R-:W-:Y:S01]  /*18d10*/  IMAD.MOV.U32 R10, RZ, RZ, R17 ;  /* 0x000000ffff0a7224 */ /* 0x000fe200078e0011 */
[----:B------:R-:W-:-:S07]  /*18d20*/  PRMT R21, R21, 0x7610, R16 ;  /* 0x0000761015157816 */ /* 0x000fce0000000010 */
.L_x_17971:
[----:B------:R-:W-:Y:S05]  /*18d30*/  BSYNC.RECONVERGENT B1 ;  /* 0x0000000000017941 */ /* 0x000fea0003800200 */
.L_x_17969:
        /* <DEDUP_REMOVED lines=9> */
.L_x_17973:
[----:B------:R-:W-:Y:S01]  /*18dd0*/  IMAD.MOV.U32 R17, RZ, RZ, R12 ;  /* 0x000000ffff117224 */ /* 0x000fe200078e000c */
[----:B------:R-:W-:Y:S01]  /*18de0*/  PRMT R16, R16, 0x7610, R9 ;  /* 0x0000761010107816 */ /* 0x000fe20000000009 */
[----:B------:R-:W-:Y:S01]  /*18df0*/  IMAD.MOV.U32 R12, RZ, RZ, R26 ;  /* 0x000000ffff0c7224 */ /* 0x000fe200078e001a */
[----:B------:R-:W-:-:S07]  /*18e00*/  PRMT R9, R9, 0x5410, R8 ;  /* 0x0000541009097816 */ /* 0x000fce0000000008 */
.L_x_17974:
[----:B------:R-:W-:Y:S05]  /*18e10*/  BSYNC.RECONVERGENT B1 ;  /* 0x0000000000017941 */ /* 0x000fea0003800200 */
.L_x_17972:
        /* <DEDUP_REMOVED lines=9> */
.L_x_17976:
[C---:B------:R-:W-:Y:S01]  /*18eb0*/  PRMT R8, R16.reuse, 0x7632, R8 ;  /* 0x0000763210087816 */ /* 0x040fe20000000008 */
[----:B------:R-:W-:Y:S02]  /*18ec0*/  IMAD.MOV.U32 R22, RZ, RZ, R17 ;  /* 0x000000ffff167224 */ /* 0x000fe400078e0011 */
[----:B------:R-:W-:Y:S01]  /*18ed0*/  IMAD.MOV.U32 R17, RZ, RZ, R18 ;  /* 0x000000ffff117224 */ /* 0x000fe200078e0012 */
[----:B------:R-:W-:-:S07]  /*18ee0*/  PRMT R16, R16, 0x7610, R8 ;  /* 0x0000761010107816 */ /* 0x000fce0000000008 */
.L_x_17977:
[----:B------:R-:W-:Y:S05]  /*18ef0*/  BSYNC.RECONVERGENT B1 ;  /* 0x0000000000017941 */ /* 0x000fea0003800200 */
.L_x_17975:
        /* <DEDUP_REMOVED lines=16> */
.L_x_17979:
[----:B------:R-:W-:Y:S01]  /*19000*/  IMAD.MOV.U32 R28, RZ, RZ, R3 ;  /* 0x000000ffff1c7224 */ /* 0x000fe200078e0003 */
[----:B------:R-:W-:Y:S01]  /*19010*/  PRMT R34, R34, 0x7610, R32 ;  /* 0x0000761022227816 */ /* 0x000fe20000000020 */
[----:B------:R-:W-:Y:S01]  /*19020*/  IMAD.MOV.U32 R3, RZ, RZ, R14 ;  /* 0x000000ffff037224 */ /* 0x000fe200078e000e */
[----:B------:R-:W-:-:S07]  /*19030*/  PRMT R32, R32, 0x7610, R20 ;  /* 0x0000761020207816 */ /* 0x000fce0000000014 */
.L_x_17980:
[----:B------:R-:W-:Y:S05]  /*19040*/  BSYNC.RECONVERGENT B1 ;  /* 0x0000000000017941 */ /* 0x000fea0003800200 */
.L_x_17978:
        /* <DEDUP_REMOVED lines=9> */
.L_x_17982:
[----:B------:R-:W-:Y:S01]  /*190e0*/  IMAD.MOV.U32 R26, RZ, RZ, R28 ;  /* 0x000000ffff1a7224 */ /* 0x000fe200078e001c */
[C---:B------:R-:W-:Y:S01]  /*190f0*/  PRMT R32, R34.reuse, 0x7632, R32 ;  /* 0x0000763222207816 */ /* 0x040fe20000000020 */
[----:B------:R-:W-:Y:S01]  /*19100*/  IMAD.MOV.U32 R28, RZ, RZ, R19 ;  /* 0x000000ffff1c7224 */ /* 0x000fe200078e0013 */
[----:B------:R-:W-:-:S07]  /*19110*/  PRMT R34, R34, 0x5410, R9 ;  /* 0x0000541022227816 */ /* 0x000fce0000000009 */
.L_x_17983:
[----:B------:R-:W-:Y:S05]  /*19120*/  BSYNC.RECONVERGENT B1 ;  /* 0x0000000000017941 */ /* 0x000fea0003800200 */
.L_x_17981:
        /* <DEDUP_REMOVED lines=9> */
.L_x_17985:
[----:B------:R-:W-:Y:S01]  /*191c0*/  IMAD.MOV.U32 R27, RZ, RZ, R26 ;  /* 0x000000ffff1b7224 */ /* 0x000fe200078e001a */
[----:B------:R-:W-:Y:S01]  /*191d0*/  PRMT R34, R32, 0x7610, R34 ;  /* 0x0000761020227816 */ /* 0x000fe20000000022 */
[----:B------:R-:W-:Y:S01]  /*191e0*/  IMAD.MOV.U32 R26, RZ, RZ, R13 ;  /* 0x000000ffff1a7224 */ /* 0x000fe200078e000d */
[----:B------:R-:W-:-:S07]  /*191f0*/  PRMT R32, R16, 0x7610, R32 ;  /* 0x0000761010207816 */ /* 0x000fce0000000020 */
.L_x_17986:
[----:B------:R-:W-:Y:S05]  /*19200*/  BSYNC.RECONVERGENT B1 ;  /* 0x0000000000017941 */ /* 0x000fea0003800200 */
.L_x_17984:
        /* <DEDUP_REMOVED lines=9> */
.L_x_17988:
[----:B------:R-:W-:Y:S01]  /*192a0*/  IMAD.MOV.U32 R29, RZ, RZ, R27 ;  /* 0x000000ffff1d7224 */ /* 0x000fe200078e001b */
[----:B------:R-:W-:Y:S01]  /*192b0*/  PRMT R35, R34, 0x7610, R35 ;  /* 0x0000761022237816 */ /* 0x000fe20000000023 */
[----:B------:R-:W-:Y:S01]  /*192c0*/  IMAD.MOV.U32 R27, RZ, RZ, R10 ;  /* 0x000000ffff1b7224 */ /* 0x000fe200078e000a */
[----:B------:R-:W-:-:S07]  /*192d0*/  PRMT R34, R21, 0x7632, R34 ;  /* 0x0000763215227816 */ /* 0x000fce0000000022 */
.L_x_17989:
[----:B------:R-:W-:Y:S05]  /*192e0*/  BSYNC.RECONVERGENT B1 ;  /* 0x0000000000017941 */ /* 0x000fea0003800200 */
.L_x_17987:
        /* <DEDUP_REMOVED lines=9> */
.L_x_17991:
[----:B------:R-:W-:Y:S01]  /*19380*/  IMAD.MOV.U32 R30, RZ, RZ, R29 ;  /* 0x000000ffff1e7224 */ /* 0x000fe200078e001d */
[----:B------:R-:W-:Y:S01]  /*19390*/  PRMT R35, R9, 0x5432, R35 ;  /* 0x0000543209237816 */ /* 0x000fe20000000023 */
[----:B------:R-:W-:-:S07]  /*193a0*/  IMAD.MOV.U32 R29, RZ, RZ, R12 ;  /* 0x000000ffff1d7224 */ /* 0x000fce00078e000c */
.L_x_17992:
[----:B------:R-:W-:Y:S05]  /*193b0*/  BSYNC.RECONVERGENT B1 ;  /* 0x0000000000017941 */ /* 0x000fea0003800200 */
.L_x_17990:
        /* <DEDUP_REMOVED lines=9> */
.L_x_17994:
[----:B------:R-:W-:Y:S01]  /*19450*/  IMAD.MOV.U32 R31, RZ, RZ, R30 ;  /* 0x000000ffff1f7224 */ /* 0x000fe200078e001e */
[----:B------:R-:W-:Y:S01]  /*19460*/  PRMT R36, R36, 0x7610, R35 ;  /* 0x0000761024247816 */ /* 0x000fe20000000023 */
[----:B------:R-:W-:Y:S01]  /*19470*/  IMAD.MOV.U32 R30, RZ, RZ, R17 ;  /* 0x000000ffff1e7224 */ /* 0x000fe200078e0011 */
[----:B------:R-:W-:-:S07]  /*19480*/  PRMT R35, R35, 0x7610, R16 ;  /* 0x0000761023237816 */ /* 0x000fce0000000010 */
.L_x_17995:
[----:B------:R-:W-:Y:S05]  /*19490*/  BSYNC.RECONVERGENT B1 ;  /* 0x0000000000017941 */ /* 0x000fea0003800200 */
.L_x_17993:
        /* <DEDUP_REMOVED lines=9> */
.L_x_17997:
[----:B------:R-:W-:Y:S01]  /*19530*/  IMAD.MOV.U32 R33, RZ, RZ, R31 ;  /* 0x000000ffff217224 */ /* 0x000fe200078e001f */
[----:B------:R-:W-:Y:S01]  /*19540*/  PRMT R36, R36, 0x5432, R8 ;  /* 0x0000543224247816 */ /* 0x000fe20000000008 */
[----:B------:R-:W-:-:S07]  /*19550*/  IMAD.MOV.U32 R31, RZ, RZ, R22 ;  /* 0x000000ffff1f7224 */ /* 0x000fce00078e0016 */
.L_x_17998:
[----:B------:R-:W-:Y:S05]  /*19560*/  BSYNC.RECONVERGENT B1 ;  /* 0x0000000000017941 */ /* 0x000fea0003800200 */
.L_x_17996:
[----:B------:R-:W0:Y:S01]  /*19570*/  LDS.128 R12, [R6+0xd0] ;  /* 0x0000d000060c7984 */ /* 0x000e220000000c00 */
[----:B------:R-:W-:Y:S03]  /*19580*/  BSSY.RECONVERGENT B1, `(.L_x_17999) ;  /* 0x0000020000017945 */ /* 0x000fe60003800200 */
[----:B------:R-:W1:Y:S04]  /*19590*/  LDS.128 R20, [R6+0xb0] ;  /* 0x0000b00006147984 */ /* 0x000e680000000c00 */
[----:B------:R2:W3:Y:S04]  /*195a0*/  LDS.128 R16, [R6+0xc0] ;  /* 0x0000c00006107984 */ /* 0x0004e80000000c00 */
        /* <DEDUP_REMOVED lines=25> */
.L_x_18000:
[----:B------:R-:W-:Y:S01]  /*19740*/  IMAD.MOV.U32 R7, RZ, RZ, R3 ;  /* 0x000000ffff077224 */ /* 0x000fe200078e0003 */
[----:B------:R-:W-:Y:S01]  /*19750*/  PRMT R21, R21, 0x7610, R32 ;  /* 0x0000761015157816 */ /* 0x000fe20000000020 */
[----:B------:R-:W-:Y:S01]  /*19760*/  IMAD.MOV.U32 R3, RZ, RZ, R28 ;  /* 0x000000ffff037224 */ /* 0x000fe200078e001c */
[----:B------:R-:W-:-:S07]  /*19770*/  PRMT R32, R32, 0x7610, R34 ;  /* 0x0000761020207816 */ /* 0x000fce0000000022 */
.L_x_18001:
[----:B------:R-:W-:Y:S05]  /*19780*/  BSYNC.RECONVERGENT B1 ;  /* 0x0000000000017941 */ /* 0x000fea0003800200 */
.L_x_17999:
        /* <DEDUP_REMOVED lines=9> */
.L_x_18003:
[----:B------:R-:W-:Y:S01]  /*19820*/  IMAD.MOV.U32 R20, RZ, RZ, R7 ;  /* 0x000000ffff147224 */ /* 0x000fe200078e0007 */
[----:B------:R-:W-:Y:S01]  /*19830*/  PRMT R28, R28, 0x7610, R21 ;  /* 0x000076101c1c7816 */ /* 0x000fe20000000015 */
[----:B------:R-:W-:Y:S01]  /*19840*/  IMAD.MOV.U32 R7, RZ, RZ, R26 ;  /* 0x000000ffff077224 */ /* 0x000fe200078e001a */
[----:B------:R-:W-:-:S07]  /*19850*/  PRMT R21, R21, 0x5410, R32 ;  /* 0x0000541015157816 */ /* 0x000fce0000000020 */
.L_x_18004:
[----:B------:R-:W-:Y:S05]  /*19860*/  BSYNC.RECONVERGENT B1 ;  /* 0x0000000000017941 */ /* 0x000fea0003800200 */
.L_x_18002:
        /* <DEDUP_REMOVED lines=9> */
.L_x_18006:
[----:B------:R-:W-:Y:S01]  /*19900*/  IMAD.MOV.U32 R22, RZ, RZ, R20 ;  /* 0x000000ffff167224 */ /* 0x000fe200078e0014 */
[C---:B------:R-:W-:Y:S01]  /*19910*/  PRMT R21, R28.reuse, 0x7632, R21 ;  /* 0x000076321c157816 */ /* 0x040fe20000000015 */
[----:B------:R-:W-:Y:S01]  /*19920*/  IMAD.MOV.U32 R20, RZ, RZ, R27 ;  /* 0x000000ffff147224 */ /* 0x000fe200078e001b */
[----:B------:R-:W-:-:S07]  /*19930*/  PRMT R28, R28, 0x5410, R34 ;  /* 0x000054101c1c7816 */ /* 0x000fce0000000022 */
.L_x_18007:
[----:B------:R-:W-:Y:S05]  /*19940*/  BSYNC.RECONVERGENT B1 ;  /* 0x0000000000017941 */ /* 0x000fea0003800200 */
.L_x_18005:
        /* <DEDUP_REMOVED lines=9> */
.L_x_18009:
[----:B------:R-:W-:Y:S01]  /*199e0*/  IMAD.MOV.U32 R27, RZ, RZ, R22 ;  /* 0x000000ffff1b7224 */ /* 0x000fe200078e0016 */
[----:B------:R-:W-:Y:S01]  /*199f0*/  PRMT R28, R21, 0x7610, R28 ;  /* 0x00007610151c7816 */ /* 0x000fe2000000001c */
[----:B------:R-:W-:Y:S01]  /*19a00*/  IMAD.MOV.U32 R22, RZ, RZ, R29 ;  /* 0x000000ffff167224 */ /* 0x000fe200078e001d */
[----:B------:R-:W-:-:S07]  /*19a10*/  PRMT R21, R35, 0x7610, R21 ;  /* 0x0000761023157816 */ /* 0x000fce0000000015 */
.L_x_18010:
[----:B------:R-:W-:Y:S05]  /*19a20*/  BSYNC.RECONVERGENT B1 ;  /* 0x0000000000017941 */ /* 0x000fea0003800200 */
.L_x_18008:
        /* <DEDUP_REMOVED lines=9> */
.L_x_18012:
[----:B------:R-:W-:Y:S01]  /*19ac0*/  IMAD.MOV.U32 R26, RZ, RZ, R27 ;  /* 0x000000ffff1a7224 */ /* 0x000fe200078e001b */
[----:B------:R-:W-:Y:S01]  /*19ad0*/  PRMT R29, R29, 0x5410, R28 ;  /* 0x000054101d1d7816 */ /* 0x000fe2000000001c */
[----:B------:R-:W-:Y:S01]  /*19ae0*/  IMAD.MOV.U32 R27, RZ, RZ, R30 ;  /* 0x000000ffff1b7224 */ /* 0x000fe200078e001e */
[----:B------:R-:W-:-:S07]  /*19af0*/  PRMT R28, R35, 0x7632, R28 ;  /* 0x00007632231c7816 */ /* 0x000fce000000001c */
.L_x_18013:
[----:B------:R-:W-:Y:S05]  /*19b00*/  BSYNC.RECONVERGENT B1 ;  /* 0x0000000000017941 */ /* 0x000fea0003800200 */
.L_x_18011:
        /* <DEDUP_REMOVED lines=9> */
.L_x_18015:
[----:B------:R-:W-:Y:S01]  /*19ba0*/  IMAD.MOV.U32 R30, RZ, RZ, R26 ;  /* 0x000000ffff1e7224 */ /* 0x000fe200078e001a */
[----:B------:R-:W-:Y:S01]  /*19bb0*/  PRMT R34, R34, 0x7610, R29 ;  /* 0x0000761022227816 */ /* 0x000fe2000000001d */
[----:B------:R-:W-:Y:S01]  /*19bc0*/  IMAD.MOV.U32 R26, RZ, RZ, R31 ;  /* 0x000000ffff1a7224 */ /* 0x000fe200078e001f */
[----:B------:R-:W-:-:S07]  /*19bd0*/  PRMT R29, R29, 0x7610, R36 ;  /* 0x000076101d1d7816 */ /* 0x000fce0000000024 */
.L_x_18016:
[----:B------:R-:W-:Y:S05]  /*19be0*/  BSYNC.RECONVERGENT B1 ;  /* 0x0000000000017941 */ /* 0x000fea0003800200 */
.L_x_18014:
        /* <DEDUP_REMOVED lines=9> */
.L_x_18018:
[----:B------:R-:W-:Y:S01]  /*19c80*/  IMAD.MOV.U32 R31, RZ, RZ, R30 ;  /* 0x000000ffff1f7224 */ /* 0x000fe200078e001e */
[C---:B------:R-:W-:Y:S01]  /*19c90*/  PRMT R29, R34.reuse, 0x7632, R29 ;  /* 0x00007632221d7816 */ /* 0x040fe2000000001d */
[----:B------:R-:W-:Y:S01]  /*19ca0*/  IMAD.MOV.U32 R30, RZ, RZ, R33 ;  /* 0x000000ffff1e7224 */ /* 0x000fe200078e0021 */
[----:B------:R-:W-:-:S07]  /*19cb0*/  PRMT R34, R34, 0x5410, R36 ;  /* 0x0000541022227816 */ /* 0x000fce0000000024 */
.L_x_18019:
[----:B------:R-:W-:Y:S05]  /*19cc0*/  BSYNC.RECONVERGENT B1 ;  /* 0x0000000000017941 */ /* 0x000fea0003800200 */
.L_x_18017:
        /* <DEDUP_REMOVED lines=16> */
.L_x_18021:
[----:B------:R-:W-:Y:S01]  /*19dd0*/  IMAD.MOV.U32 R14, RZ, RZ, R3 ;  /* 0x000000ffff0e7224 */ /* 0x000fe200078e0003 */
[----:B------:R-:W-:Y:S01]  /*19de0*/  PRMT R23, R23, 0x7610, R32 ;  /* 0x0000761017177816 */ /* 0x000fe20000000020 */
[----:B------:R-:W-:Y:S01]  /*19df0*/  IMAD.MOV.U32 R3, RZ, RZ, R7 ;  /* 0x000000ffff037224 */ /* 0x000fe200078e0007 */
[----:B------:R-:W-:-:S07]  /*19e00*/  PRMT R32, R32, 0x7610, R21 ;  /* 0x0000761020207816 */ /* 0x000fce0000000015 */
.L_x_18022:
[----:B------:R-:W-:Y:S05]  /*19e10*/  BSYNC.RECONVERGENT B1 ;  /* 0x0000000000017941 */ /* 0x000fea0003800200 */
.L_x_18020:
        /* <DEDUP_REMOVED lines=9> */
.L_x_18024:
[----:B------:R-:W-:Y:S01]  /*19eb0*/  IMAD.MOV.U32 R7, RZ, RZ, R14 ;  /* 0x000000ffff077224 */ /* 0x000fe200078e000e */
[----:B------:R-:W-:Y:S01]  /*19ec0*/  PRMT R23, R23, 0x7632, R28 ;  /* 0x0000763217177816 */ /* 0x000fe2000000001c */
[----:B------:R-:W-:-:S07]  /*19ed0*/  IMAD.MOV.U32 R14, RZ, RZ, R20 ;  /* 0x000000ffff0e7224 */ /* 0x000fce00078e0014 */
.L_x_18025:
[----:B------:R-:W-:Y:S05]  /*19ee0*/  BSYNC.RECONVERGENT B1 ;  /* 0x0000000000017941 */ /* 0x000fea0003800200 */
.L_x_18023:
        /* <DEDUP_REMOVED lines=9> */
.L_x_18027:
[----:B------:R-:W-:Y:S01]  /*19f80*/  PRMT R21, R21, 0x5410, R23 ;  /* 0x0000541015157816 */ /* 0x000fe20000000017 */
[----:B------:R-:W-:Y:S02]  /*19f90*/  IMAD.MOV.U32 R20, RZ, RZ, R7 ;  /* 0x000000ffff147224 */ /* 0x000fe400078e0007 */
[----:B------:R-:W-:Y:S01]  /*19fa0*/  IMAD.MOV.U32 R7, RZ, RZ, R22 ;  /* 0x000000ffff077224 */ /* 0x000fe200078e0016 */
[----:B------:R-:W-:-:S07]  /*19fb0*/  PRMT R23, R21, 0x7610, R23 ;  /* 0x0000761015177816 */ /* 0x000fce0000000017 */
.L_x_18028:
[----:B------:R-:W-:Y:S05]  /*19fc0*/  BSYNC.RECONVERGENT B1 ;  /* 0x0000000000017941 */ /* 0x000fea0003800200 */
.L_x_18026:
        /* <DEDUP_REMOVED lines=9> */
.L_x_18030:
[----:B------:R-:W-:Y:S01]  /*1a060*/  IMAD.MOV.U32 R33, RZ, RZ, R20 ;  /* 0x000000ffff217224 */ /* 0x000fe200078e0014 */
[----:B------:R-:W-:Y:S01]  /*1a070*/  PRMT R21, R21, 0x5432, R28 ;  /* 0x0000543215157816 */ /* 0x000fe2000000001c */
[----:B------:R-:W-:-:S07]  /*1a080*/  IMAD.MOV.U32 R20, RZ, RZ, R27 ;  /* 0x000000ffff147224 */ /* 0x000fce00078e001b */
.L_x_18031:
[----:B------:R-:W-:Y:S05]  /*1a090*/  BSYNC.RECONVERGENT B1 ;  /* 0x0000000000017941 */ /* 0x000fea0003800200 */
.L_x_18029:
        /* <DEDUP_REMOVED lines=9> */
.L_x_18033:
[----:B------:R-:W-:Y:S01]  /*1a130*/  IMAD.MOV.U32 R27, RZ, RZ, R33 ;  /* 0x000000ffff1b7224 */ /* 0x000fe200078e0021 */
[--C-:B------:R-:W-:Y:S01]  /*1a140*/  PRMT R22, R22, 0x5410, R21.reuse ;  /* 0x0000541016167816 */ /* 0x100fe20000000015 */
[----:B------:R-:W-:Y:S01]  /*1a150*/  IMAD.MOV.U32 R33, RZ, RZ, R26 ;  /* 0x000000ffff217224 */ /* 0x000fe200078e001a */
[----:B------:R-:W-:-:S07]  /*1a160*/  PRMT R21, R29, 0x7632, R21 ;  /* 0x000076321d157816 */ /* 0x000fce0000000015 */
.L_x_18034:
[----:B------:R-:W-:Y:S05]  /*1a170*/  BSYNC.RECONVERGENT B1 ;  /* 0x0000000000017941 */ /* 0x000fea0003800200 */
.L_x_18032:
        /* <DEDUP_REMOVED lines=9> */
.L_x_18036:
[----:B------:R-:W-:Y:S01]  /*1a210*/  IMAD.MOV.U32 R26, RZ, RZ, R27 ;  /* 0x000000ffff1a7224 */ /* 0x000fe200078e001b */
[----:B------:R-:W-:Y:S01]  /*1a220*/  PRMT R22, R22, 0x7632, R34 ;  /* 0x0000763216167816 */ /* 0x000fe20000000022 */
[----:B------:R-:W-:-:S07]  /*1a230*/  IMAD.MOV.U32 R27, RZ, RZ, R30 ;  /* 0x000000ffff1b7224 */ /* 0x000fce00078e001e */
.L_x_18037:
[----:B------:R-:W-:Y:S05]  /*1a240*/  BSYNC.RECONVERGENT B1 ;  /* 0x0000000000017941 */ /* 0x000fea0003800200 */
.L_x_18035:
        /* <DEDUP_REMOVED lines=9> */
.L_x_18039:
[----:B------:R-:W-:Y:S01]  /*1a2e0*/  PRMT R29, R29, 0x5410, R22 ;  /* 0x000054101d1d7816 */ /* 0x000fe20000000016 */
[----:B------:R-:W-:Y:S02]  /*1a2f0*/  IMAD.MOV.U32 R28, RZ, RZ, R26 ;  /* 0x000000ffff1c7224 */ /* 0x000fe400078e001a */
[----:B------:R-:W-:Y:S01]  /*1a300*/  IMAD.MOV.U32 R26, RZ, RZ, R31 ;  /* 0x000000ffff1a7224 */ /* 0x000fe200078e001f */
[----:B------:R-:W-:-:S07]  /*1a310*/  PRMT R22, R29, 0x7610, R22 ;  /* 0x000076101d167816 */ /* 0x000fce0000000016 */
.L_x_18040:
[----:B------:R-:W-:Y:S05]  /*1a320*/  BSYNC.RECONVERGENT B1 ;  /* 0x0000000000017941 */ /* 0x000fea0003800200 */
.L_x_18038:
        /* <DEDUP_REMOVED lines=16> */
.L_x_18042:
[----:B------:R-:W-:Y:S01]  /*1a430*/  IMAD.MOV.U32 R16, RZ, RZ, R3 ;  /* 0x000000ffff107224 */ /* 0x000fe200078e0003 */
[C---:B------:R-:W-:Y:S01]  /*1a440*/  PRMT R29, R32.reuse, 0x7632, R29 ;  /* 0x00007632201d7816 */ /* 0x040fe2000000001d */
[----:B------:R-:W-:Y:S01]  /*1a450*/  IMAD.MOV.U32 R3, RZ, RZ, R14 ;  /* 0x000000ffff037224 */ /* 0x000fe200078e000e */
[----:B------:R-:W-:-:S07]  /*1a460*/  PRMT R32, R32, 0x7610, R23 ;  /* 0x0000761020207816 */ /* 0x000fce0000000017 */
.L_x_18043:
[----:B------:R-:W-:Y:S05]  /*1a470*/  BSYNC.RECONVERGENT B1 ;  /* 0x0000000000017941 */ /* 0x000fea0003800200 */
.L_x_18041:
        /* <DEDUP_REMOVED lines=9> */
.L_x_18045:
[----:B------:R-:W-:Y:S01]  /*1a510*/  IMAD.MOV.U32 R31, RZ, RZ, R16 ;  /* 0x000000ffff1f7224 */ /* 0x000fe200078e0010 */
[----:B------:R-:W-:Y:S01]  /*1a520*/  PRMT R14, R29, 0x7610, R14 ;  /* 0x000076101d0e7816 */ /* 0x000fe2000000000e */
[----:B------:R-:W-:Y:S01]  /*1a530*/  IMAD.MOV.U32 R16, RZ, RZ, R7 ;  /* 0x000000ffff107224 */ /* 0x000fe200078e0007 */
[----:B------:R-:W-:-:S07]  /*1a540*/  PRMT R29, R23, 0x7610, R29 ;  /* 0x00007610171d7816 */ /* 0x000fce000000001d */
.L_x_18046:
[----:B------:R-:W-:Y:S05]  /*1a550*/  BSYNC.RECONVERGENT B1 ;  /* 0x0000000000017941 */ /* 0x000fea0003800200 */
.L_x_18044:
        /* <DEDUP_REMOVED lines=9> */
.L_x_18048:
[----:B------:R-:W-:Y:S01]  /*1a5f0*/  IMAD.MOV.U32 R30, RZ, RZ, R31 ;  /* 0x000000ffff1e7224 */ /* 0x000fe200078e001f */
[----:B------:R-:W-:Y:S01]  /*1a600*/  PRMT R7, R14, 0x7610, R7 ;  /* 0x000076100e077816 */ /* 0x000fe20000000007 */
[----:B------:R-:W-:Y:S01]  /*1a610*/  IMAD.MOV.U32 R31, RZ, RZ, R20 ;  /* 0x000000ffff1f7224 */ /* 0x000fe200078e0014 */
[----:B------:R-:W-:-:S07]  /*1a620*/  PRMT R14, R21, 0x7632, R14 ;  /* 0x00007632150e7816 */ /* 0x000fce000000000e */
.L_x_18049:
[----:B------:R-:W-:Y:S05]  /*1a630*/  BSYNC.RECONVERGENT B1 ;  /* 0x0000000000017941 */ /* 0x000fea0003800200 */
.L_x_18047:
        /* <DEDUP_REMOVED lines=9> */
.L_x_18051:
[----:B------:R-:W-:Y:S01]  /*1a6d0*/  IMAD.MOV.U32 R20, RZ, RZ, R30 ;  /* 0x000000ffff147224 */ /* 0x000fe200078e001e */
[----:B------:R-:W-:Y:S01]  /*1a6e0*/  PRMT R7, R21, 0x5410, R7 ;  /* 0x0000541015077816 */ /* 0x000fe20000000007 */
[----:B------:R-:W-:-:S07]  /*1a6f0*/  IMAD.MOV.U32 R30, RZ, RZ, R33 ;  /* 0x000000ffff1e7224 */ /* 0x000fce00078e0021 */
.L_x_18052:
[----:B------:R-:W-:Y:S05]  /*1a700*/  BSYNC.RECONVERGENT B1 ;  /* 0x0000000000017941 */ /* 0x000fea0003800200 */
.L_x_18050:
        /* <DEDUP_REMOVED lines=9> */
.L_x_18054:
[----:B------:R-:W-:Y:S01]  /*1a7a0*/  IMAD.MOV.U32 R21, RZ, RZ, R20 ;  /* 0x000000ffff157224 */ /* 0x000fe200078e0014 */
[----:B------:R-:W-:Y:S01]  /*1a7b0*/  PRMT R14, R14, 0x7610, R7 ;  /* 0x000076100e0e7816 */ /* 0x000fe20000000007 */
[----:B------:R-:W-:Y:S01]  /*1a7c0*/  IMAD.MOV.U32 R20, RZ, RZ, R27 ;  /* 0x000000ffff147224 */ /* 0x000fe200078e001b */
[----:B------:R-:W-:-:S07]  /*1a7d0*/  PRMT R7, R7, 0x7610, R22 ;  /* 0x0000761007077816 */ /* 0x000fce0000000016 */
.L_x_18055:
[----:B------:R-:W-:Y:S05]  /*1a7e0*/  BSYNC.RECONVERGENT B1 ;  /* 0x0000000000017941 */ /* 0x000fea0003800200 */
.L_x_18053:
        /* <DEDUP_REMOVED lines=9> */
.L_x_18057:
[----:B------:R-:W-:Y:S01]  /*1a880*/  IMAD.MOV.U32 R23, RZ, RZ, R21 ;  /* 0x000000ffff177224 */ /* 0x000fe200078e0015 */
[C---:B------:R-:W-:Y:S01]  /*1a890*/  PRMT R27, R14.reuse, 0x7632, R27 ;  /* 0x000076320e1b7816 */ /* 0x040fe2000000001b */
[----:B------:R-:W-:Y:S01]  /*1a8a0*/  IMAD.MOV.U32 R21, RZ, RZ, R26 ;  /* 0x000000ffff157224 */ /* 0x000fe200078e001a */
[----:B------:R-:W-:-:S07]  /*1a8b0*/  PRMT R14, R14, 0x5410, R22 ;  /* 0x000054100e0e7816 */ /* 0x000fce0000000016 */
.L_x_18058:
[----:B------:R-:W-:Y:S05]  /*1a8c0*/  BSYNC.RECONVERGENT B1 ;  /* 0x0000000000017941 */ /* 0x000fea0003800200 */
.L_x_18056:
        /* <DEDUP_REMOVED lines=9> */
.L_x_18060:
[----:B------:R-:W-:Y:S01]  /*1a960*/  IMAD.MOV.U32 R22, RZ, RZ, R23 ;  /* 0x000000ffff167224 */ /* 0x000fe200078e0017 */
[----:B------:R-:W-:Y:S01]  /*1a970*/  PRMT R26, R27, 0x7610, R26 ;  /* 0x000076101b1a7816 */ /* 0x000fe2000000001a */
[----:B------:R-:W-:Y:S01]  /*1a980*/  IMAD.MOV.U32 R23, RZ, RZ, R28 ;  /* 0x000000ffff177224 */ /* 0x000fe200078e001c */
[----:B------:R-:W-:-:S07]  /*1a990*/  PRMT R27, R29, 0x7632, R27 ;  /* 0x000076321d1b7816 */ /* 0x000fce000000001b */
.L_x_18061:
[----:B------:R-:W-:Y:S05]  /*1a9a0*/  BSYNC.RECONVERGENT B1 ;  /* 0x0000000000017941 */ /* 0x000fea0003800200 */
.L_x_18059:
        /* <DEDUP_REMOVED lines=16> */
.L_x_18063:
[----:B------:R-:W-:Y:S01]  /*1aab0*/  IMAD.MOV.U32 R28, RZ, RZ, R3 ;  /* 0x000000ffff1c7224 */ /* 0x000fe200078e0003 */
[----:B------:R-:W-:Y:S01]  /*1aac0*/  PRMT R15, R15, 0x7610, R32 ;  /* 0x000076100f0f7816 */ /* 0x000fe20000000020 */
[----:B------:R-:W-:Y:S01]  /*1aad0*/  IMAD.MOV.U32 R3, RZ, RZ, R16 ;  /* 0x000000ffff037224 */ /* 0x000fe200078e0010 */
[----:B------:R-:W-:-:S07]  /*1aae0*/  PRMT R32, R32, 0x5410, R29 ;  /* 0x0000541020207816 */ /* 0x000fce000000001d */
.L_x_18064:
[----:B------:R-:W-:Y:S05]  /*1aaf0*/  BSYNC.RECONVERGENT B1 ;  /* 0x0000000000017941 */ /* 0x000fea0003800200 */
.L_x_18062:
        /* <DEDUP_REMOVED lines=9> */
.L_x_18066:
[----:B------:R-:W-:Y:S01]  /*1ab90*/  IMAD.MOV.U32 R17, RZ, RZ, R28 ;  /* 0x000000ffff117224 */ /* 0x000fe200078e001c */
[----:B------:R-:W-:Y:S01]  /*1aba0*/  PRMT R15, R15, 0x5432, R14 ;  /* 0x000054320f0f7816 */ /* 0x000fe2000000000e */
[----:B------:R-:W-:-:S07]  /*1abb0*/  IMAD.MOV.U32 R28, RZ, RZ, R31 ;  /* 0x000000ffff1c7224 */ /* 0x000fce00078e001f */
.L_x_18067:
[----:B------:R-:W-:Y:S05]  /*1abc0*/  BSYNC.RECONVERGENT B1 ;  /* 0x0000000000017941 */ /* 0x000fea0003800200 */
.L_x_18065:
        /* <DEDUP_REMOVED lines=9> */
.L_x_18069:
[----:B------:R-:W-:Y:S01]  /*1ac60*/  IMAD.MOV.U32 R29, RZ, RZ, R17 ;  /* 0x000000ffff1d7224 */ /* 0x000fe200078e0011 */
[----:B------:R-:W-:Y:S01]  /*1ac70*/  PRMT R14, R15, 0x7610, R14 ;  /* 0x000076100f0e7816 */ /* 0x000fe2000000000e */
[----:B------:R-:W-:Y:S01]  /*1ac80*/  IMAD.MOV.U32 R17, RZ, RZ, R30 ;  /* 0x000000ffff117224 */ /* 0x000fe200078e001e */
[----:B------:R-:W-:-:S07]  /*1ac90*/  PRMT R15, R7, 0x7610, R15 ;  /* 0x00007610070f7816 */ /* 0x000fce000000000f */
.L_x_18070:
[----:B------:R-:W-:Y:S05]  /*1aca0*/  BSYNC.RECONVERGENT B1 ;  /* 0x0000000000017941 */ /* 0x000fea0003800200 */
.L_x_18068:
        /* <DEDUP_REMOVED lines=9> */
.L_x_18072:
[----:B------:R-:W-:Y:S01]  /*1ad40*/  PRMT R7, R14, 0x7610, R7 ;  /* 0x000076100e077816 */ /* 0x000fe20000000007 */
[----:B------:R-:W-:Y:S02]  /*1ad50*/  IMAD.MOV.U32 R16, RZ, RZ, R29 ;  /* 0x000000ffff107224 */ /* 0x000fe400078e001d */
[----:B------:R-:W-:Y:S01]  /*1ad60*/  IMAD.MOV.U32 R29, RZ, RZ, R20 ;  /* 0x000000ffff1d7224 */ /* 0x000fe200078e0014 */
[----:B------:R-:W-:-:S07]  /*1ad70*/  PRMT R14, R7, 0x7632, R14 ;  /* 0x00007632070e7816 */ /* 0x000fce000000000e */
.L_x_18073:
[----:B------:R-:W-:Y:S05]  /*1ad80*/  BSYNC.RECONVERGENT B1 ;  /* 0x0000000000017941 */ /* 0x000fea0003800200 */
.L_x_18071:
        /* <DEDUP_REMOVED lines=9> */
.L_x_18075:
[----:B------:R-:W-:Y:S01]  /*1ae20*/  IMAD.MOV.U32 R20, RZ, RZ, R16 ;  /* 0x000000ffff147224 */ /* 0x000fe200078e0010 */
[----:B------:R-:W-:Y:S01]  /*1ae30*/  PRMT R30, R7, 0x7610, R30 ;  /* 0x00007610071e7816 */ /* 0x000fe2000000001e */
[----:B------:R-:W-:Y:S01]  /*1ae40*/  IMAD.MOV.U32 R16, RZ, RZ, R21 ;  /* 0x000000ffff107224 */ /* 0x000fe200078e0015 */
[----:B------:R-:W-:-:S07]  /*1ae50*/  PRMT R7, R14, 0x7632, R7 ;  /* 0x000076320e077816 */ /* 0x000fce0000000007 */
.L_x_18076:
[----:B------:R-:W-:Y:S05]  /*1ae60*/  BSYNC.RECONVERGENT B1 ;  /* 0x0000000000017941 */ /* 0x000fea0003800200 */
.L_x_18074:
        /* <DEDUP_REMOVED lines=9> */
.L_x_18078:
[----:B------:R-:W-:Y:S01]  /*1af00*/  IMAD.MOV.U32 R21, RZ, RZ, R20 ;  /* 0x000000ffff157224 */ /* 0x000fe200078e0014 */
[--C-:B------:R-:W-:Y:S01]  /*1af10*/  PRMT R7, R7, 0x5410, R30.reuse ;  /* 0x0000541007077816 */ /* 0x100fe2000000001e */
[----:B------:R-:W-:Y:S01]  /*1af20*/  IMAD.MOV.U32 R20, RZ, RZ, R23 ;  /* 0x000000ffff147224 */ /* 0x000fe200078e0017 */
[----:B------:R-:W-:-:S07]  /*1af30*/  PRMT R30, R27, 0x7610, R30 ;  /* 0x000076101b1e7816 */ /* 0x000fce000000001e */
.L_x_18079:
[----:B------:R-:W-:Y:S05]  /*1af40*/  BSYNC.RECONVERGENT B1 ;  /* 0x0000000000017941 */ /* 0x000fea0003800200 */
.L_x_18077:
        /* <DEDUP_REMOVED lines=9> */
.L_x_18081:
[----:B------:R-:W-:Y:S01]  /*1afe0*/  IMAD.MOV.U32 R23, RZ, RZ, R21 ;  /* 0x000000ffff177224 */ /* 0x000fe200078e0015 */
[----:B------:R-:W-:Y:S01]  /*1aff0*/  PRMT R14, R14, 0x7610, R7 ;  /* 0x000076100e0e7816 */ /* 0x000fe20000000007 */
[----:B------:R-:W-:Y:S01]  /*1b000*/  IMAD.MOV.U32 R21, RZ, RZ, R22 ;  /* 0x000000ffff157224 */ /* 0x000fe200078e0016 */
[----:B------:R-:W-:-:S07]  /*1b010*/  PRMT R7, R7, 0x5410, R26 ;  /* 0x0000541007077816 */ /* 0x000fce000000001a */
.L_x_18082:
[----:B------:R-:W-:Y:S05]  /*1b020*/  BSYNC.RECONVERGENT B1 ;  /* 0x0000000000017941 */ /* 0x000fea0003800200 */
.L_x_18080:
        /* <DEDUP_REMOVED lines=16> */
.L_x_18084:
[----:B------:R-:W-:Y:S01]  /*1b130*/  IMAD.MOV.U32 R18, RZ, RZ, R3 ;  /* 0x000000ffff127224 */ /* 0x000fe200078e0003 */
[C---:B------:R-:W-:Y:S01]  /*1b140*/  PRMT R22, R32.reuse, 0x7632, R22 ;  /* 0x0000763220167816 */ /* 0x040fe20000000016 */
[----:B------:R-:W-:Y:S01]  /*1b150*/  IMAD.MOV.U32 R3, RZ, RZ, R28 ;  /* 0x000000ffff037224 */ /* 0x000fe200078e001c */
[----:B------:R-:W-:-:S07]  /*1b160*/  PRMT R32, R32, 0x7610, R15 ;  /* 0x0000761020207816 */ /* 0x000fce000000000f */
.L_x_18085:
[----:B------:R-:W-:Y:S05]  /*1b170*/  BSYNC.RECONVERGENT B1 ;  /* 0x0000000000017941 */ /* 0x000fea0003800200 */
.L_x_18083:
        /* <DEDUP_REMOVED lines=9> */
.L_x_18087:
[----:B------:R-:W-:Y:S01]  /*1b210*/  PRMT R15, R15, 0x5410, R22 ;  /* 0x000054100f0f7816 */ /* 0x000fe20000000016 */
[----:B------:R-:W-:Y:S02]  /*1b220*/  IMAD.MOV.U32 R26, RZ, RZ, R18 ;  /* 0x000000ffff1a7224 */ /* 0x000fe400078e0012 */
[----:B------:R-:W-:Y:S01]  /*1b230*/  IMAD.MOV.U32 R18, RZ, RZ, R17 ;  /* 0x000000ffff127224 */ /* 0x000fe200078e0011 */
[----:B------:R-:W-:-:S07]  /*1b240*/  PRMT R22, R15, 0x7610, R22 ;  /* 0x000076100f167816 */ /* 0x000fce0000000016 */
.L_x_18088:
[----:B------:R-:W-:Y:S05]  /*1b250*/  BSYNC.RECONVERGENT B1 ;  /* 0x0000000000017941 */ /* 0x000fea0003800200 */
.L_x_18086:
        /* <DEDUP_REMOVED lines=9> */
.L_x_18090:
[----:B------:R-:W-:Y:S01]  /*1b2f0*/  IMAD.MOV.U32 R17, RZ, RZ, R26 ;  /* 0x000000ffff117224 */ /* 0x000fe200078e001a */
[----:B------:R-:W-:Y:S01]  /*1b300*/  PRMT R15, R15, 0x5432, R14 ;  /* 0x000054320f0f7816 */ /* 0x000fe2000000000e */
[----:B------:R-:W-:-:S07]  /*1b310*/  IMAD.MOV.U32 R26, RZ, RZ, R29 ;  /* 0x000000ffff1a7224 */ /* 0x000fce00078e001d */
.L_x_18091:
[----:B------:R-:W-:Y:S05]  /*1b320*/  BSYNC.RECONVERGENT B1 ;  /* 0x0000000000017941 */ /* 0x000fea0003800200 */
.L_x_18089:
        /* <DEDUP_REMOVED lines=9> */
.L_x_18093:
[----:B------:R-:W-:Y:S01]  /*1b3c0*/  IMAD.MOV.U32 R27, RZ, RZ, R17 ;  /* 0x000000ffff1b7224 */ /* 0x000fe200078e0011 */
[--C-:B------:R-:W-:Y:S01]  /*1b3d0*/  PRMT R22, R22, 0x5410, R15.reuse ;  /* 0x0000541016167816 */ /* 0x100fe2000000000f */
[----:B------:R-:W-:Y:S01]  /*1b3e0*/  IMAD.MOV.U32 R17, RZ, RZ, R16 ;  /* 0x000000ffff117224 */ /* 0x000fe200078e0010 */
[----:B------:R-:W-:-:S07]  /*1b3f0*/  PRMT R15, R7, 0x7610, R15 ;  /* 0x00007610070f7816 */ /* 0x000fce000000000f */
.L_x_18094:
[----:B------:R-:W-:Y:S05]  /*1b400*/  BSYNC.RECONVERGENT B1 ;  /* 0x0000000000017941 */ /* 0x000fea0003800200 */
.L_x_18092:
        /* <DEDUP_REMOVED lines=9> */
.L_x_18096:
[----:B------:R-:W-:Y:S01]  /*1b4a0*/  IMAD.MOV.U32 R16, RZ, RZ, R27 ;  /* 0x000000ffff107224 */ /* 0x000fe200078e001b */
[C---:B------:R-:W-:Y:S01]  /*1b4b0*/  PRMT R7, R22.reuse, 0x7632, R7 ;  /* 0x0000763216077816 */ /* 0x040fe20000000007 */
[----:B------:R-:W-:Y:S01]  /*1b4c0*/  IMAD.MOV.U32 R27, RZ, RZ, R20 ;  /* 0x000000ffff1b7224 */ /* 0x000fe200078e0014 */
[----:B------:R-:W-:-:S07]  /*1b4d0*/  PRMT R22, R22, 0x5410, R30 ;  /* 0x0000541016167816 */ /* 0x000fce000000001e */
.L_x_18097:
[----:B------:R-:W-:Y:S05]  /*1b4e0*/  BSYNC.RECONVERGENT B1 ;  /* 0x0000000000017941 */ /* 0x000fea0003800200 */
.L_x_18095:
        /* <DEDUP_REMOVED lines=9> */
.L_x_18099:
[----:B------:R-:W-:Y:S01]  /*1b580*/  IMAD.MOV.U32 R20, RZ, RZ, R16 ;  /* 0x000000ffff147224 */ /* 0x000fe200078e0010 */
[----:B------:R-:W-:Y:S01]  /*1b590*/  PRMT R28, R28, 0x5410, R7 ;  /* 0x000054101c1c7816 */ /* 0x000fe20000000007 */
[----:B------:R-:W-:Y:S01]  /*1b5a0*/  IMAD.MOV.U32 R16, RZ, RZ, R21 ;  /* 0x000000ffff107224 */ /* 0x000fe200078e0015 */
[----:B------:R-:W-:-:S07]  /*1b5b0*/  PRMT R7, R7, 0x7632, R7 ;  /* 0x0000763207077816 */ /* 0x000fce0000000007 */
.L_x_18100:
[----:B------:R-:W-:Y:S05]  /*1b5c0*/  BSYNC.RECONVERGENT B1 ;  /* 0x0000000000017941 */ /* 0x000fea0003800200 */
.L_x_18098:
        /* <DEDUP_REMOVED lines=9> */
.L_x_18102:
[----:B------:R-:W-:Y:S01]  /*1b660*/  IMAD.MOV.U32 R21, RZ, RZ, R20 ;  /* 0x000000ffff157224 */ /* 0x000fe200078e0014 */
[----:B------:R-:W-:Y:S01]  /*1b670*/  PRMT R7, R7, 0x7610, R28 ;  /* 0x0000761007077816 */ /* 0x000fe2000000001c */
[----:B------:R-:W-:Y:S01]  /*1b680*/  IMAD.MOV.U32 R20, RZ, RZ, R23 ;  /* 0x000000ffff147224 */ /* 0x000fe200078e0017 */
[----:B------:R-:W-:-:S07]  /*1b690*/  PRMT R28, R28, 0x7610, R14 ;  /* 0x000076101c1c7816 */ /* 0x000fce000000000e */
.L_x_18103:
[----:B------:R-:W-:Y:S05]  /*1b6a0*/  BSYNC.RECONVERGENT B1 ;  /* 0x0000000000017941 */ /* 0x000fea0003800200 */
.L_x_18101:
        /* <DEDUP_REMOVED lines=16> */
.L_x_18105:
[----:B------:R-:W-:Y:S01]  /*1b7b0*/  IMAD.MOV.U32 R8, RZ, RZ, R3 ;  /* 0x000000ffff087224 */ /* 0x000fe200078e0003 */
[C---:B------:R-:W-:Y:S01]  /*1b7c0*/  PRMT R14, R32.reuse, 0x7632, R14 ;  /* 0x00007632200e7816 */ /* 0x040fe2000000000e */
[----:B------:R-:W-:Y:S01]  /*1b7d0*/  IMAD.MOV.U32 R3, RZ, RZ, R18 ;  /* 0x000000ffff037224 */ /* 0x000fe200078e0012 */
[----:B------:R-:W-:-:S07]  /*1b7e0*/  PRMT R32, R32, 0x5410, R22 ;  /* 0x0000541020207816 */ /* 0x000fce0000000016 */
.L_x_18106:
[----:B------:R-:W-:Y:S05]  /*1b7f0*/  BSYNC.RECONVERGENT B1 ;  /* 0x0000000000017941 */ /* 0x000fea0003800200 */
.L_x_18104:
        /* <DEDUP_REMOVED lines=9> */
.L_x_18108:
[----:B------:R-:W-:Y:S01]  /*1b890*/  IMAD.MOV.U32 R18, RZ, RZ, R8 ;  /* 0x000000ffff127224 */ /* 0x000fe200078e0008 */
[----:B------:R-:W-:Y:S01]  /*1b8a0*/  PRMT R19, R14, 0x7610, R19 ;  /* 0x000076100e137816 */ /* 0x000fe20000000013 */
[----:B------:R-:W-:Y:S01]  /*1b8b0*/  IMAD.MOV.U32 R8, RZ, RZ, R26 ;  /* 0x000000ffff087224 */ /* 0x000fe200078e001a */
[----:B------:R-:W-:-:S07]  /*1b8c0*/  PRMT R14, R15, 0x7632, R14 ;  /* 0x000076320f0e7816 */ /* 0x000fce000000000e */
.L_x_18109:
[----:B------:R-:W-:Y:S05]  /*1b8d0*/  BSYNC.RECONVERGENT B1 ;  /* 0x0000000000017941 */ /* 0x000fea0003800200 */
.L_x_18107:
        /* <DEDUP_REMOVED lines=9> */
.L_x_18111:
[----:B------:R-:W-:Y:S01]  /*1b970*/  IMAD.MOV.U32 R26, RZ, RZ, R18 ;  /* 0x000000ffff1a7224 */ /* 0x000fe200078e0012 */
[----:B------:R-:W-:Y:S01]  /*1b980*/  PRMT R14, R14, 0x5410, R19 ;  /* 0x000054100e0e7816 */ /* 0x000fe20000000013 */
[----:B------:R-:W-:Y:S01]  /*1b990*/  IMAD.MOV.U32 R18, RZ, RZ, R17 ;  /* 0x000000ffff127224 */ /* 0x000fe200078e0011 */
[----:B------:R-:W-:-:S07]  /*1b9a0*/  PRMT R19, R15, 0x7610, R19 ;  /* 0x000076100f137816 */ /* 0x000fce0000000013 */
.L_x_18112:
[----:B------:R-:W-:Y:S05]  /*1b9b0*/  BSYNC.RECONVERGENT B1 ;  /* 0x0000000000017941 */ /* 0x000fea0003800200 */
.L_x_18110:
        /* <DEDUP_REMOVED lines=9> */
.L_x_18114:
[----:B------:R-:W-:Y:S01]  /*1ba50*/  IMAD.MOV.U32 R15, RZ, RZ, R26 ;  /* 0x000000ffff0f7224 */ /* 0x000fe200078e001a */
[C---:B------:R-:W-:Y:S01]  /*1ba60*/  PRMT R17, R14.reuse, 0x7632, R17 ;  /* 0x000076320e117816 */ /* 0x040fe20000000011 */
[----:B------:R-:W-:Y:S01]  /*1ba70*/  IMAD.MOV.U32 R26, RZ, RZ, R27 ;  /* 0x000000ffff1a7224 */ /* 0x000fe200078e001b */
[----:B------:R-:W-:-:S07]  /*1ba80*/  PRMT R14, R14, 0x7610, R22 ;  /* 0x000076100e0e7816 */ /* 0x000fce0000000016 */
.L_x_18115:
[----:B------:R-:W-:Y:S05]  /*1ba90*/  BSYNC.RECONVERGENT B1 ;  /* 0x0000000000017941 */ /* 0x000fea0003800200 */
.L_x_18113:
        /* <DEDUP_REMOVED lines=9> */
.L_x_18117:
[----:B------:R-:W-:Y:S01]  /*1bb30*/  IMAD.MOV.U32 R23, RZ, RZ, R15 ;  /* 0x000000ffff177224 */ /* 0x000fe200078e000f */
[----:B------:R-:W-:Y:S01]  /*1bb40*/  PRMT R17, R7, 0x5410, R17 ;  /* 0x0000541007117816 */ /* 0x000fe20000000011 */
[----:B------:R-:W-:-:S07]  /*1bb50*/  IMAD.MOV.U32 R15, RZ, RZ, R16 ;  /* 0x000000ffff0f7224 */ /* 0x000fce00078e0010 */
.L_x_18118:
[----:B------:R-:W-:Y:S05]  /*1bb60*/  BSYNC.RECONVERGENT B1 ;  /* 0x0000000000017941 */ /* 0x000fea0003800200 */
.L_x_18116:
        /* <DEDUP_REMOVED lines=9> */
.L_x_18120:
[----:B------:R-:W-:Y:S01]  /*1bc00*/  IMAD.MOV.U32 R16, RZ, RZ, R23 ;  /* 0x000000ffff107224 */ /* 0x000fe200078e0017 */
[C---:B------:R-:W-:Y:S01]  /*1bc10*/  PRMT R7, R17.reuse, 0x7632, R7 ;  /* 0x0000763211077816 */ /* 0x040fe20000000007 */
[----:B------:R-:W-:Y:S01]  /*1bc20*/  IMAD.MOV.U32 R23, RZ, RZ, R20 ;  /* 0x000000ffff177224 */ /* 0x000fe200078e0014 */
[----:B------:R-:W-:-:S07]  /*1bc30*/  PRMT R17, R17, 0x7610, R28 ;  /* 0x0000761011117816 */ /* 0x000fce000000001c */
.L_x_18121:
[----:B------:R-:W-:Y:S05]  /*1bc40*/  BSYNC.RECONVERGENT B1 ;  /* 0x0000000000017941 */ /* 0x000fea0003800200 */
.L_x_18119:
        /* <DEDUP_REMOVED lines=9> */
.L_x_18123:
[----:B------:R-:W-:Y:S01]  /*1bce0*/  IMAD.MOV.U32 R20, RZ, RZ, R16 ;  /* 0x000000ffff147224 */ /* 0x000fe200078e0010 */
[----:B------:R-:W-:Y:S01]  /*1bcf0*/  PRMT R19, R19, 0x5410, R7 ;  /* 0x0000541013137816 */ /* 0x000fe20000000007 */
[----:B------:R-:W-:Y:S01]  /*1bd00*/  IMAD.MOV.U32 R16, RZ, RZ, R21 ;  /* 0x000000ffff107224 */ /* 0x000fe200078e0015 */
[----:B------:R-:W-:-:S07]  /*1bd10*/  PRMT R7, R7, 0x7632, R7 ;  /* 0x0000763207077816 */ /* 0x000fce0000000007 */
.L_x_18124:
[----:B------:R-:W-:Y:S05]  /*1bd20*/  BSYNC.RECONVERGENT B1 ;  /* 0x0000000000017941 */ /* 0x000fea0003800200 */
.L_x_18122:
        /* <DEDUP_REMOVED lines=16> */
.L_x_18126:
[----:B------:R-:W-:Y:S01]  /*1be30*/  IMAD.MOV.U32 R12, RZ, RZ, R3 ;  /* 0x000000ffff0c7224 */ /* 0x000fe200078e0003 */
[C---:B------:R-:W-:Y:S01]  /*1be40*/  PRMT R22, R32.reuse, 0x7632, R22 ;  /* 0x0000763220167816 */ /* 0x040fe20000000016 */
[----:B------:R-:W-:Y:S01]  /*1be50*/  IMAD.MOV.U32 R3, RZ, RZ, R8 ;  /* 0x000000ffff037224 */ /* 0x000fe200078e0008 */
[----:B------:R-:W-:-:S07]  /*1be60*/  PRMT R32, R32, 0x5410, R14 ;  /* 0x0000541020207816 */ /* 0x000fce000000000e */
.L_x_18127:
[----:B------:R-:W-:Y:S05]  /*1be70*/  BSYNC.RECONVERGENT B1 ;  /* 0x0000000000017941 */ /* 0x000fea0003800200 */
.L_x_18125:
        /* <DEDUP_REMOVED lines=9> */
.L_x_18129:
[----:B------:R-:W-:Y:S01]  /*1bf10*/  IMAD.MOV.U32 R21, RZ, RZ, R12 ;  /* 0x000000ffff157224 */ /* 0x000fe200078e000c */
[----:B------:R-:W-:Y:S01]  /*1bf20*/  PRMT R7, R7, 0x5410, R22 ;  /* 0x0000541007077816 */ /* 0x000fe20000000016 */
[----:B------:R-:W-:Y:S01]  /*1bf30*/  IMAD.MOV.U32 R12, RZ, RZ, R18 ;  /* 0x000000ffff0c7224 */ /* 0x000fe200078e0012 */
[----:B------:R-:W-:-:S07]  /*1bf40*/  PRMT R22, R19, 0x7610, R22 ;  /* 0x0000761013167816 */ /* 0x000fce0000000016 */
.L_x_18130:
[----:B------:R-:W-:Y:S05]  /*1bf50*/  BSYNC.RECONVERGENT B1 ;  /* 0x0000000000017941 */ /* 0x000fea0003800200 */
.L_x_18128:
        /* <DEDUP_REMOVED lines=9> */
.L_x_18132:
[----:B------:R-:W-:Y:S01]  /*1bff0*/  IMAD.MOV.U32 R18, RZ, RZ, R21 ;  /* 0x000000ffff127224 */ /* 0x000fe200078e0015 */
[C---:B------:R-:W-:Y:S01]  /*1c000*/  PRMT R19, R7.reuse, 0x7632, R19 ;  /* 0x0000763207137816 */ /* 0x040fe20000000013 */
[----:B------:R-:W-:Y:S01]  /*1c010*/  IMAD.MOV.U32 R21, RZ, RZ, R26 ;  /* 0x000000ffff157224 */ /* 0x000fe200078e001a */
[----:B------:R-:W-:-:S07]  /*1c020*/  PRMT R7, R7, 0x7610, R14 ;  /* 0x0000761007077816 */ /* 0x000fce000000000e */
.L_x_18133:
[----:B------:R-:W-:Y:S05]  /*1c030*/  BSYNC.RECONVERGENT B1 ;  /* 0x0000000000017941 */ /* 0x000fea0003800200 */
.L_x_18131:
        /* <DEDUP_REMOVED lines=9> */
.L_x_18135:
[----:B------:R-:W-:Y:S01]  /*1c0d0*/  IMAD.MOV.U32 R14, RZ, RZ, R18 ;  /* 0x000000ffff0e7224 */ /* 0x000fe200078e0012 */
[----:B------:R-:W-:Y:S01]  /*1c0e0*/  PRMT R28, R19, 0x7610, R28 ;  /* 0x00007610131c7816 */ /* 0x000fe2000000001c */
[----:B------:R-:W-:Y:S01]  /*1c0f0*/  IMAD.MOV.U32 R18, RZ, RZ, R15 ;  /* 0x000000ffff127224 */ /* 0x000fe200078e000f */
[----:B------:R-:W-:-:S07]  /*1c100*/  PRMT R19, R17, 0x7610, R19 ;  /* 0x0000761011137816 */ /* 0x000fce0000000013 */
.L_x_18136:
[----:B------:R-:W-:Y:S05]  /*1c110*/  BSYNC.RECONVERGENT B1 ;  /* 0x0000000000017941 */ /* 0x000fea0003800200 */
.L_x_18134:
        /* <DEDUP_REMOVED lines=9> */
.L_x_18138:
[----:B------:R-:W-:Y:S01]  /*1c1b0*/  PRMT R17, R28, 0x7610, R17 ;  /* 0x000076101c117816 */ /* 0x000fe20000000011 */
[----:B------:R-:W-:Y:S02]  /*1c1c0*/  IMAD.MOV.U32 R15, RZ, RZ, R14 ;  /* 0x000000ffff0f7224 */ /* 0x000fe400078e000e */
[----:B------:R-:W-:Y:S01]  /*1c1d0*/  IMAD.MOV.U32 R14, RZ, RZ, R23 ;  /* 0x000000ffff0e7224 */ /* 0x000fe200078e0017 */
[----:B------:R-:W-:-:S07]  /*1c1e0*/  PRMT R28, R17, 0x7632, R28 ;  /* 0x00007632111c7816 */ /* 0x000fce000000001c */
.L_x_18139:
[----:B------:R-:W-:Y:S05]  /*1c1f0*/  BSYNC.RECONVERGENT B1 ;  /* 0x0000000000017941 */ /* 0x000fea0003800200 */
.L_x_18137:
        /* <DEDUP_REMOVED lines=9> */
.L_x_18141:
[----:B------:R-:W-:Y:S01]  /*1c290*/  IMAD.MOV.U32 R23, RZ, RZ, R15 ;  /* 0x000000ffff177224 */ /* 0x000fe200078e000f */
[----:B------:R-:W-:Y:S01]  /*1c2a0*/  PRMT R30, R17, 0x7610, R30 ;  /* 0x00007610111e7816 */ /* 0x000fe2000000001e */
[----:B------:R-:W-:Y:S01]  /*1c2b0*/  IMAD.MOV.U32 R15, RZ, RZ, R16 ;  /* 0x000000ffff0f7224 */ /* 0x000fe200078e0010 */
[----:B------:R-:W-:-:S07]  /*1c2c0*/  PRMT R17, R7, 0x7610, R17 ;  /* 0x0000761007117816 */ /* 0x000fce0000000011 */
.L_x_18142:
[----:B------:R-:W-:Y:S05]  /*1c2d0*/  BSYNC.RECONVERGENT B1 ;  /* 0x0000000000017941 */ /* 0x000fea0003800200 */
.L_x_18140:
        /* <DEDUP_REMOVED lines=9> */
.L_x_18144:
[----:B------:R-:W-:Y:S01]  /*1c370*/  IMAD.MOV.U32 R16, RZ, RZ, R23 ;  /* 0x000000ffff107224 */ /* 0x000fe200078e0017 */
[----:B------:R-:W-:Y:S01]  /*1c380*/  PRMT R7, R30, 0x7610, R7 ;  /* 0x000076101e077816 */ /* 0x000fe20000000007 */
[----:B------:R-:W-:Y:S01]  /*1c390*/  IMAD.MOV.U32 R23, RZ, RZ, R20 ;  /* 0x000000ffff177224 */ /* 0x000fe200078e0014 */
[----:B------:R-:W-:-:S07]  /*1c3a0*/  PRMT R30, R19, 0x7632, R30 ;  /* 0x00007632131e7816 */ /* 0x000fce000000001e */
.L_x_18145:
[----:B------:R-:W-:Y:S05]  /*1c3b0*/  BSYNC.RECONVERGENT B1 ;  /* 0x0000000000017941 */ /* 0x000fea0003800200 */
.L_x_18143:
        /* <DEDUP_REMOVED lines=16> */
.L_x_18147:
[----:B------:R-:W-:Y:S01]  /*1c4c0*/  IMAD.MOV.U32 R8, RZ, RZ, R3 ;  /* 0x000000ffff087224 */ /* 0x000fe200078e0003 */
[----:B------:R-:W-:Y:S01]  /*1c4d0*/  PRMT R9, R9, 0x7610, R32 ;  /* 0x0000761009097816 */ /* 0x000fe20000000020 */
[----:B------:R-:W-:Y:S01]  /*1c4e0*/  IMAD.MOV.U32 R3, RZ, RZ, R12 ;  /* 0x000000ffff037224 */ /* 0x000fe200078e000c */
[----:B------:R-:W-:-:S07]  /*1c4f0*/  PRMT R32, R32, 0x5410, R22 ;  /* 0x0000541020207816 */ /* 0x000fce0000000016 */
.L_x_18148:
[----:B------:R-:W-:Y:S05]  /*1c500*/  BSYNC.RECONVERGENT B1 ;  /* 0x0000000000017941 */ /* 0x000fea0003800200 */
.L_x_18146:
        /* <DEDUP_REMOVED lines=9> */
.L_x_18150:
[----:B------:R-:W-:Y:S01]  /*1c5a0*/  IMAD.MOV.U32 R26, RZ, RZ, R8 ;  /* 0x000000ffff1a7224 */ /* 0x000fe200078e0008 */
[----:B------:R-:W-:Y:S01]  /*1c5b0*/  PRMT R9, R9, 0x7632, R7 ;  /* 0x0000763209097816 */ /* 0x000fe20000000007 */
[----:B------:R-:W-:-:S07]  /*1c5c0*/  IMAD.MOV.U32 R8, RZ, RZ, R21 ;  /* 0x000000ffff087224 */ /* 0x000fce00078e0015 */
.L_x_18151:
[----:B------:R-:W-:Y:S05]  /*1c5d0*/  BSYNC.RECONVERGENT B1 ;  /* 0x0000000000017941 */ /* 0x000fea0003800200 */
.L_x_18149:
        /* <DEDUP_REMOVED lines=9> */
.L_x_18153:
[----:B------:R-:W-:Y:S01]  /*1c670*/  IMAD.MOV.U32 R27, RZ, RZ, R26 ;  /* 0x000000ffff1b7224 */ /* 0x000fe200078e001a */
[--C-:B------:R-:W-:Y:S01]  /*1c680*/  PRMT R33, R33, 0x5410, R9.reuse ;  /* 0x0000541021217816 */ /* 0x100fe20000000009 */
[----:B------:R-:W-:Y:S01]  /*1c690*/  IMAD.MOV.U32 R26, RZ, RZ, R18 ;  /* 0x000000ffff1a7224 */ /* 0x000fe200078e0012 */
[----:B------:R-:W-:-:S07]  /*1c6a0*/  PRMT R9, R19, 0x7610, R9 ;  /* 0x0000761013097816 */ /* 0x000fce0000000009 */
.L_x_18154:
[----:B------:R-:W-:Y:S05]  /*1c6b0*/  BSYNC.RECONVERGENT B1 ;  /* 0x0000000000017941 */ /* 0x000fea0003800200 */
.L_x_18152:
        /* <DEDUP_REMOVED lines=9> */
.L_x_18156:
[----:B------:R-:W-:Y:S01]  /*1c750*/  IMAD.MOV.U32 R29, RZ, RZ, R27 ;  /* 0x000000ffff1d7224 */ /* 0x000fe200078e001b */
[C---:B------:R-:W-:Y:S01]  /*1c760*/  PRMT R32, R33.reuse, 0x7632, R32 ;  /* 0x0000763221207816 */ /* 0x040fe20000000020 */
[----:B------:R-:W-:Y:S01]  /*1c770*/  IMAD.MOV.U32 R27, RZ, RZ, R14 ;  /* 0x000000ffff1b7224 */ /* 0x000fe200078e000e */
[----:B------:R-:W-:-:S07]  /*1c780*/  PRMT R33, R33, 0x5410, R28 ;  /* 0x0000541021217816 */ /* 0x000fce000000001c */
.L_x_18157:
[----:B------:R-:W-:Y:S05]  /*1c790*/  BSYNC.RECONVERGENT B1 ;  /* 0x0000000000017941 */ /* 0x000fea0003800200 */
.L_x_18155:
        /* <DEDUP_REMOVED lines=9> */
.L_x_18159:
[----:B------:R-:W-:Y:S01]  /*1c830*/  IMAD.MOV.U32 R28, RZ, RZ, R29 ;  /* 0x000000ffff1c7224 */ /* 0x000fe200078e001d */
[--C-:B------:R-:W-:Y:S01]  /*1c840*/  PRMT R34, R34, 0x5410, R32.reuse ;  /* 0x0000541022227816 */ /* 0x100fe20000000020 */
[----:B------:R-:W-:Y:S01]  /*1c850*/  IMAD.MOV.U32 R29, RZ, RZ, R15 ;  /* 0x000000ffff1d7224 */ /* 0x000fe200078e000f */
[----:B------:R-:W-:-:S07]  /*1c860*/  PRMT R32, R17, 0x7610, R32 ;  /* 0x0000761011207816 */ /* 0x000fce0000000020 */
.L_x_18160:
[----:B------:R-:W-:Y:S05]  /*1c870*/  BSYNC.RECONVERGENT B1 ;  /* 0x0000000000017941 */ /* 0x000fea0003800200 */
.L_x_18158:
        /* <DEDUP_REMOVED lines=9> */
.L_x_18162:
[----:B------:R-:W-:Y:S01]  /*1c910*/  IMAD.MOV.U32 R31, RZ, RZ, R28 ;  /* 0x000000ffff1f7224 */ /* 0x000fe200078e001c */
[C---:B------:R-:W-:Y:S01]  /*1c920*/  PRMT R33, R34.reuse, 0x7632, R33 ;  /* 0x0000763222217816 */ /* 0x040fe20000000021 */
[----:B------:R-:W-:Y:S01]  /*1c930*/  IMAD.MOV.U32 R28, RZ, RZ, R23 ;  /* 0x000000ffff1c7224 */ /* 0x000fe200078e0017 */
[----:B------:R-:W-:-:S07]  /*1c940*/  PRMT R34, R34, 0x5410, R30 ;  /* 0x0000541022227816 */ /* 0x000fce000000001e */
.L_x_18163:
[----:B------:R-:W-:Y:S05]  /*1c950*/  BSYNC.RECONVERGENT B1 ;  /* 0x0000000000017941 */ /* 0x000fea0003800200 */
.L_x_18161:
        /* <DEDUP_REMOVED lines=9> */
.L_x_18165:
[----:B------:R-:W-:Y:S01]  /*1c9f0*/  IMAD.MOV.U32 R30, RZ, RZ, R31 ;  /* 0x000000ffff1e7224 */ /* 0x000fe200078e001f */
[----:B------:R-:W-:Y:S01]  /*1ca00*/  PRMT R34, R33, 0x7610, R34 ;  /* 0x0000761021227816 */ /* 0x000fe20000000022 */
[----:B------:R-:W-:Y:S01]  /*1ca10*/  IMAD.MOV.U32 R31, RZ, RZ, R16 ;  /* 0x000000ffff1f7224 */ /* 0x000fe200078e0010 */
[----:B------:R-:W-:-:S07]  /*1ca20*/  PRMT R33, R7, 0x7610, R33 ;  /* 0x0000761007217816 */ /* 0x000fce0000000021 */
.L_x_18166:
[----:B------:R-:W-:Y:S05]  /*1ca30*/  BSYNC.RECONVERGENT B1 ;  /* 0x0000000000017941 */ /* 0x000fea0003800200 */
.L_x_18164:
        /* <DEDUP_REMOVED lines=28> */
.L_x_18168:
[----:B------:R-:W-:Y:S01]  /*1cc00*/  IMAD.MOV.U32 R10, RZ, RZ, R3 ;  /* 0x000000ffff0a7224 */ /* 0x000fe200078e0003 */
[C---:B------:R-:W-:Y:S01]  /*1cc10*/  PRMT R11, R32.reuse, 0x7632, R11 ;  /* 0x00007632200b7816 */ /* 0x040fe2000000000b */
[----:B------:R-:W-:Y:S01]  /*1cc20*/  IMAD.MOV.U32 R3, RZ, RZ, R8 ;  /* 0x000000ffff037224 */ /* 0x000fe200078e0008 */
[----:B------:R-:W-:-:S07]  /*1cc30*/  PRMT R32, R32, 0x7610, R9 ;  /* 0x0000761020207816 */ /* 0x000fce0000000009 */
.L_x_18169:
[----:B------:R-:W-:Y:S05]  /*1cc40*/  BSYNC.RECONVERGENT B1 ;  /* 0x0000000000017941 */ /* 0x000fea0003800200 */
.L_x_18167:
        /* <DEDUP_REMOVED lines=9> */
.L_x_18171:
[----:B------:R-:W-:Y:S01]  /*1cce0*/  IMAD.MOV.U32 R8, RZ, RZ, R10 ;  /* 0x000000ffff087224 */ /* 0x000fe200078e000a */
[----:B------:R-:W-:Y:S01]  /*1ccf0*/  PRMT R20, R11, 0x7610, R20 ;  /* 0x000076100b147816 */ /* 0x000fe20000000014 */
[----:B------:R-:W-:Y:S01]  /*1cd00*/  IMAD.MOV.U32 R10, RZ, RZ, R26 ;  /* 0x000000ffff0a7224 */ /* 0x000fe200078e001a */
[----:B------:R-:W-:-:S07]  /*1cd10*/  PRMT R11, R9, 0x7610, R11 ;  /* 0x00007610090b7816 */ /* 0x000fce000000000b */
.L_x_18172:
[----:B------:R-:W-:Y:S05]  /*1cd20*/  BSYNC.RECONVERGENT B1 ;  /* 0x0000000000017941 */ /* 0x000fea0003800200 */
.L_x_18170:
        /* <DEDUP_REMOVED lines=9> */
.L_x_18174:
[----:B------:R-:W-:Y:S01]  /*1cdc0*/  IMAD.MOV.U32 R26, RZ, RZ, R8 ;  /* 0x000000ffff1a7224 */ /* 0x000fe200078e0008 */
[--C-:B------:R-:W-:Y:S01]  /*1cdd0*/  PRMT R9, R9, 0x5410, R20.reuse ;  /* 0x0000541009097816 */ /* 0x100fe20000000014 */
[----:B------:R-:W-:Y:S01]  /*1cde0*/  IMAD.MOV.U32 R8, RZ, RZ, R27 ;  /* 0x000000ffff087224 */ /* 0x000fe200078e001b */
[----:B------:R-:W-:-:S07]  /*1cdf0*/  PRMT R20, R33, 0x7632, R20 ;  /* 0x0000763221147816 */ /* 0x000fce0000000014 */
.L_x_18175:
[----:B------:R-:W-:Y:S05]  /*1ce00*/  BSYNC.RECONVERGENT B1 ;  /* 0x0000000000017941 */ /* 0x000fea0003800200 */
.L_x_18173:
        /* <DEDUP_REMOVED lines=9> */
.L_x_18177:
[----:B------:R-:W-:Y:S01]  /*1cea0*/  IMAD.MOV.U32 R25, RZ, RZ, R26 ;  /* 0x000000ffff197224 */ /* 0x000fe200078e001a */
[----:B------:R-:W-:Y:S01]  /*1ceb0*/  PRMT R11, R11, 0x7610, R9 ;  /* 0x000076100b0b7816 */ /* 0x000fe20000000009 */
[----:B------:R-:W-:Y:S01]  /*1cec0*/  IMAD.MOV.U32 R26, RZ, RZ, R29 ;  /* 0x000000ffff1a7224 */ /* 0x000fe200078e001d */
[----:B------:R-:W-:-:S07]  /*1ced0*/  PRMT R9, R9, 0x5410, R32 ;  /* 0x0000541009097816 */ /* 0x000fce0000000020 */
.L_x_18178:
[----:B------:R-:W-:Y:S05]  /*1cee0*/  BSYNC.RECONVERGENT B1 ;  /* 0x0000000000017941 */ /* 0x000fea0003800200 */
.L_x_18176:
        /* <DEDUP_REMOVED lines=9> */
.L_x_18180:
[----:B------:R-:W-:Y:S01]  /*1cf80*/  IMAD.MOV.U32 R36, RZ, RZ, R25 ;  /* 0x000000ffff247224 */ /* 0x000fe200078e0019 */
[C---:B------:R-:W-:Y:S01]  /*1cf90*/  PRMT R9, R11.reuse, 0x7632, R9 ;  /* 0x000076320b097816 */ /* 0x040fe20000000009 */
[----:B------:R-:W-:Y:S01]  /*1cfa0*/  IMAD.MOV.U32 R25, RZ, RZ, R28 ;  /* 0x000000ffff197224 */ /* 0x000fe200078e001c */
[----:B------:R-:W-:-:S07]  /*1cfb0*/  PRMT R11, R11, 0x7610, R34 ;  /* 0x000076100b0b7816 */ /* 0x000fce0000000022 */
.L_x_18181:
[----:B------:R-:W-:Y:S05]  /*1cfc0*/  BSYNC.RECONVERGENT B1 ;  /* 0x0000000000017941 */ /* 0x000fea0003800200 */
.L_x_18179:
        /* <DEDUP_REMOVED lines=9> */
.L_x_18183:
[----:B------:R-:W-:Y:S01]  /*1d060*/  IMAD.MOV.U32 R27, RZ, RZ, R36 ;  /* 0x000000ffff1b7224 */ /* 0x000fe200078e0024 */
[----:B------:R-:W-:Y:S01]  /*1d070*/  PRMT R20, R20, 0x5410, R9 ;  /* 0x0000541014147816 */ /* 0x000fe20000000009 */
[----:B------:R-:W-:Y:S01]  /*1d080*/  IMAD.MOV.U32 R36, RZ, RZ, R31 ;  /* 0x000000ffff247224 */ /* 0x000fe200078e001f */
[----:B------:R-:W-:-:S07]  /*1d090*/  PRMT R9, R33, 0x7610, R9 ;  /* 0x0000761021097816 */ /* 0x000fce0000000009 */
.L_x_18184:
[----:B------:R-:W-:Y:S05]  /*1d0a0*/  BSYNC.RECONVERGENT B1 ;  /* 0x0000000000017941 */ /* 0x000fea0003800200 */
.L_x_18182:
        /* <DEDUP_REMOVED lines=9> */
.L_x_18186:
[----:B------:R-:W-:Y:S01]  /*1d140*/  IMAD.MOV.U32 R28, RZ, RZ, R27 ;  /* 0x000000ffff1c7224 */ /* 0x000fe200078e001b */
[C---:B------:R-:W-:Y:S01]  /*1d150*/  PRMT R29, R20.reuse, 0x7632, R29 ;  /* 0x00007632141d7816 */ /* 0x040fe2000000001d */
[----:B------:R-:W-:Y:S01]  /*1d160*/  IMAD.MOV.U32 R27, RZ, RZ, R30 ;  /* 0x000000ffff1b7224 */ /* 0x000fe200078e001e */
[----:B------:R-:W-:-:S07]  /*1d170*/  PRMT R20, R20, 0x5410, R34 ;  /* 0x0000541014147816 */ /* 0x000fce0000000022 */
.L_x_18187:
[----:B------:R-:W-:Y:S05]  /*1d180*/  BSYNC.RECONVERGENT B1 ;  /* 0x0000000000017941 */ /* 0x000fea0003800200 */
.L_x_18185:
        /* <DEDUP_REMOVED lines=16> */
.L_x_18189:
[----:B------:R-:W-:Y:S01]  /*1d290*/  IMAD.MOV.U32 R12, RZ, RZ, R3 ;  /* 0x000000ffff0c7224 */ /* 0x000fe200078e0003 */
[----:B------:R-:W-:Y:S01]  /*1d2a0*/  PRMT R21, R21, 0x7610, R32 ;  /* 0x0000761015157816 */ /* 0x000fe20000000020 */
[----:B------:R-:W-:Y:S01]  /*1d2b0*/  IMAD.MOV.U32 R3, RZ, RZ, R10 ;  /* 0x000000ffff037224 */ /* 0x000fe200078e000a */
[----:B------:R-:W-:-:S07]  /*1d2c0*/  PRMT R32, R32, 0x5410, R11 ;  /* 0x0000541020207816 */ /* 0x000fce000000000b */
.L_x_18190:
[----:B------:R-:W-:Y:S05]  /*1d2d0*/  BSYNC.RECONVERGENT B1 ;  /* 0x0000000000017941 */ /* 0x000fea0003800200 */
.L_x_18188:
        /* <DEDUP_REMOVED lines=9> */
.L_x_18192:
[----:B------:R-:W-:Y:S01]  /*1d370*/  IMAD.MOV.U32 R31, RZ, RZ, R12 ;  /* 0x000000ffff1f7224 */ /* 0x000fe200078e000c */
[C---:B------:R-:W-:Y:S01]  /*1d380*/  PRMT R10, R21.reuse, 0x7632, R10 ;  /* 0x00007632150a7816 */ /* 0x040fe2000000000a */
[----:B------:R-:W-:Y:S01]  /*1d390*/  IMAD.MOV.U32 R12, RZ, RZ, R8 ;  /* 0x000000ffff0c7224 */ /* 0x000fe200078e0008 */
[----:B------:R-:W-:-:S07]  /*1d3a0*/  PRMT R21, R21, 0x5410, R20 ;  /* 0x0000541015157816 */ /* 0x000fce0000000014 */
.L_x_18193:
[----:B------:R-:W-:Y:S05]  /*1d3b0*/  BSYNC.RECONVERGENT B1 ;  /* 0x0000000000017941 */ /* 0x000fea0003800200 */
.L_x_18191:
        /* <DEDUP_REMOVED lines=9> */
.L_x_18195:
[----:B------:R-:W-:Y:S01]  /*1d450*/  IMAD.MOV.U32 R8, RZ, RZ, R31 ;  /* 0x000000ffff087224 */ /* 0x000fe200078e001f */
[----:B------:R-:W-:Y:S01]  /*1d460*/  PRMT R11, R10, 0x7610, R11 ;  /* 0x000076100a0b7816 */ /* 0x000fe2000000000b */
[----:B------:R-:W-:Y:S01]  /*1d470*/  IMAD.MOV.U32 R31, RZ, RZ, R26 ;  /* 0x000000ffff1f7224 */ /* 0x000fe200078e001a */
[----:B------:R-:W-:-:S07]  /*1d480*/  PRMT R10, R9, 0x7632, R10 ;  /* 0x00007632090a7816 */ /* 0x000fce000000000a */
.L_x_18196:
[----:B------:R-:W-:Y:S05]  /*1d490*/  BSYNC.RECONVERGENT B1 ;  /* 0x0000000000017941 */ /* 0x000fea0003800200 */
.L_x_18194:
        /* <DEDUP_REMOVED lines=9> */
.L_x_18198:
[----:B------:R-:W-:Y:S01]  /*1d530*/  IMAD.MOV.U32 R33, RZ, RZ, R8 ;  /* 0x000000ffff217224 */ /* 0x000fe200078e0008 */
[C---:B------:R-:W-:Y:S01]  /*1d540*/  PRMT R20, R11.reuse, 0x7610, R20 ;  /* 0x000076100b147816 */ /* 0x040fe20000000014 */
[----:B------:R-:W-:Y:S01]  /*1d550*/  IMAD.MOV.U32 R8, RZ, RZ, R25 ;  /* 0x000000ffff087224 */ /* 0x000fe200078e0019 */
[----:B------:R-:W-:-:S07]  /*1d560*/  PRMT R11, R11, 0x7632, R11 ;  /* 0x000076320b0b7816 */ /* 0x000fce000000000b */
.L_x_18199:
[----:B------:R-:W-:Y:S05]  /*1d570*/  BSYNC.RECONVERGENT B1 ;  /* 0x0000000000017941 */ /* 0x000fea0003800200 */
.L_x_18197:
        /* <DEDUP_REMOVED lines=9> */
.L_x_18201:
[----:B------:R-:W-:Y:S01]  /*1d610*/  PRMT R9, R9, 0x5410, R20 ;  /* 0x0000541009097816 */ /* 0x000fe20000000014 */
[----:B------:R-:W-:Y:S02]  /*1d620*/  IMAD.MOV.U32 R26, RZ, RZ, R33 ;  /* 0x000000ffff1a7224 */ /* 0x000fe400078e0021 */
[----:B------:R-:W-:Y:S01]  /*1d630*/  IMAD.MOV.U32 R33, RZ, RZ, R36 ;  /* 0x000000ffff217224 */ /* 0x000fe200078e0024 */
[----:B------:R-:W-:-:S07]  /*1d640*/  PRMT R20, R9, 0x7610, R20 ;  /* 0x0000761009147816 */ /* 0x000fce0000000014 */
.L_x_18202:
[----:B------:R-:W-:Y:S05]  /*1d650*/  BSYNC.RECONVERGENT B1 ;  /* 0x0000000000017941 */ /* 0x000fea0003800200 */
.L_x_18200:
        /* <DEDUP_REMOVED lines=9> */
.L_x_18204:
[----:B------:R-:W-:Y:S01]  /*1d6f0*/  IMAD.MOV.U32 R25, RZ, RZ, R26 ;  /* 0x000000ffff197224 */ /* 0x000fe200078e001a */
[----:B------:R-:W-:Y:S01]  /*1d700*/  PRMT R9, R9, 0x7632, R20 ;  /* 0x0000763209097816 */ /* 0x000fe20000000014 */
[----:B------:R-:W-:-:S07]  /*1d710*/  IMAD.MOV.U32 R26, RZ, RZ, R27 ;  /* 0x000000ffff1a7224 */ /* 0x000fce00078e001b */
.L_x_18205:
[----:B------:R-:W-:Y:S05]  /*1d720*/  BSYNC.RECONVERGENT B1 ;  /* 0x0000000000017941 */ /* 0x000fea0003800200 */
.L_x_18203:
        /* <DEDUP_REMOVED lines=9> */
.L_x_18207:
[----:B------:R-:W-:Y:S01]  /*1d7c0*/  IMAD.MOV.U32 R27, RZ, RZ, R25 ;  /* 0x000000ffff1b7224 */ /* 0x000fe200078e0019 */
[--C-:B------:R-:W-:Y:S01]  /*1d7d0*/  PRMT R10, R10, 0x5410, R9.reuse ;  /* 0x000054100a0a7816 */ /* 0x100fe20000000009 */
[----:B------:R-:W-:Y:S01]  /*1d7e0*/  IMAD.MOV.U32 R25, RZ, RZ, R28 ;  /* 0x000000ffff197224 */ /* 0x000fe200078e001c */
[----:B------:R-:W-:-:S07]  /*1d7f0*/  PRMT R9, R29, 0x7610, R9 ;  /* 0x000076101d097816 */ /* 0x000fce0000000009 */
.L_x_18208:
[----:B------:R-:W-:Y:S05]  /*1d800*/  BSYNC.RECONVERGENT B1 ;  /* 0x0000000000017941 */ /* 0x000fea0003800200 */
.L_x_18206:
        /* <DEDUP_REMOVED lines=16> */
.L_x_18210:
[----:B------:R-:W-:Y:S01]  /*1d910*/  IMAD.MOV.U32 R22, RZ, RZ, R3 ;  /* 0x000000ffff167224 */ /* 0x000fe200078e0003 */
[----:B------:R-:W-:Y:S01]  /*1d920*/  PRMT R11, R11, 0x7610, R32 ;  /* 0x000076100b0b7816 */ /* 0x000fe20000000020 */
[----:B------:R-:W-:Y:S01]  /*1d930*/  IMAD.MOV.U32 R3, RZ, RZ, R12 ;  /* 0x000000ffff037224 */ /* 0x000fe200078e000c */
[----:B------:R-:W-:-:S07]  /*1d940*/  PRMT R32, R32, 0x7610, R21 ;  /* 0x0000761020207816 */ /* 0x000fce0000000015 */
.L_x_18211:
[----:B------:R-:W-:Y:S05]  /*1d950*/  BSYNC.RECONVERGENT B1 ;  /* 0x0000000000017941 */ /* 0x000fea0003800200 */
.L_x_18209:
        /* <DEDUP_REMOVED lines=9> */
.L_x_18213:
[----:B------:R-:W-:Y:S01]  /*1d9f0*/  IMAD.MOV.U32 R21, RZ, RZ, R22 ;  /* 0x000000ffff157224 */ /* 0x000fe200078e0016 */
[C---:B------:R-:W-:Y:S01]  /*1da00*/  PRMT R12, R11.reuse, 0x7632, R12 ;  /* 0x000076320b0c7816 */ /* 0x040fe2000000000c */
[----:B------:R-:W-:Y:S01]  /*1da10*/  IMAD.MOV.U32 R22, RZ, RZ, R31 ;  /* 0x000000ffff167224 */ /* 0x000fe200078e001f */
[----:B------:R-:W-:-:S07]  /*1da20*/  PRMT R11, R11, 0x5410, R10 ;  /* 0x000054100b0b7816 */ /* 0x000fce000000000a */
.L_x_18214:
[----:B------:R-:W-:Y:S05]  /*1da30*/  BSYNC.RECONVERGENT B1 ;  /* 0x0000000000017941 */ /* 0x000fea0003800200 */
.L_x_18212:
        /* <DEDUP_REMOVED lines=9> */
.L_x_18216:
[----:B------:R-:W-:Y:S01]  /*1dad0*/  IMAD.MOV.U32 R28, RZ, RZ, R21 ;  /* 0x000000ffff1c7224 */ /* 0x000fe200078e0015 */
[----:B------:R-:W-:Y:S01]  /*1dae0*/  PRMT R10, R12, 0x7610, R10 ;  /* 0x000076100c0a7816 */ /* 0x000fe2000000000a */
[----:B------:R-:W-:Y:S01]  /*1daf0*/  IMAD.MOV.U32 R21, RZ, RZ, R8 ;  /* 0x000000ffff157224 */ /* 0x000fe200078e0008 */
[----:B------:R-:W-:-:S07]  /*1db00*/  PRMT R12, R11, 0x7610, R12 ;  /* 0x000076100b0c7816 */ /* 0x000fce000000000c */
.L_x_18217:
[----:B------:R-:W-:Y:S05]  /*1db10*/  BSYNC.RECONVERGENT B1 ;  /* 0x0000000000017941 */ /* 0x000fea0003800200 */
.L_x_18215:
        /* <DEDUP_REMOVED lines=9> */
.L_x_18219:
[----:B------:R-:W-:Y:S01]  /*1dbb0*/  IMAD.MOV.U32 R29, RZ, RZ, R28 ;  /* 0x000000ffff1d7224 */ /* 0x000fe200078e001c */
[----:B------:R-:W-:Y:S01]  /*1dbc0*/  PRMT R8, R10, 0x7610, R8 ;  /* 0x000076100a087816 */ /* 0x000fe20000000008 */
[----:B------:R-:W-:Y:S01]  /*1dbd0*/  IMAD.MOV.U32 R28, RZ, RZ, R33 ;  /* 0x000000ffff1c7224 */ /* 0x000fe200078e0021 */
[----:B------:R-:W-:-:S07]  /*1dbe0*/  PRMT R10, R20, 0x7610, R10 ;  /* 0x00007610140a7816 */ /* 0x000fce000000000a */
.L_x_18220:
[----:B------:R-:W-:Y:S05]  /*1dbf0*/  BSYNC.RECONVERGENT B1 ;  /* 0x0000000000017941 */ /* 0x000fea0003800200 */
.L_x_18218:
        /* <DEDUP_REMOVED lines=9> */
.L_x_18222:
[----:B------:R-:W-:Y:S01]  /*1dc90*/  IMAD.MOV.U32 R20, RZ, RZ, R29 ;  /* 0x000000ffff147224 */ /* 0x000fe200078e001d */
[----:B------:R-:W-:Y:S01]  /*1dca0*/  PRMT R11, R8, 0x7610, R11 ;  /* 0x00007610080b7816 */ /* 0x000fe2000000000b */
[----:B------:R-:W-:Y:S01]  /*1dcb0*/  IMAD.MOV.U32 R29, RZ, RZ, R26 ;  /* 0x000000ffff1d7224 */ /* 0x000fe200078e001a */
[----:B------:R-:W-:-:S07]  /*1dcc0*/  PRMT R8, R9, 0x7632, R8 ;  /* 0x0000763209087816 */ /* 0x000fce0000000008 */
.L_x_18223:
[----:B------:R-:W-:Y:S05]  /*1dcd0*/  BSYNC.RECONVERGENT B1 ;  /* 0x0000000000017941 */ /* 0x000fea0003800200 */
.L_x_18221:
        /* <DEDUP_REMOVED lines=9> */
.L_x_18225:
[----:B------:R-:W-:Y:S01]  /*1dd70*/  IMAD.MOV.U32 R26, RZ, RZ, R20 ;  /* 0x000000ffff1a7224 */ /* 0x000fe200078e0014 */
[----:B------:R-:W-:Y:S01]  /*1dd80*/  PRMT R8, R8, 0x5410, R11 ;  /* 0x0000541008087816 */ /* 0x000fe2000000000b */
[----:B------:R-:W-:Y:S01]  /*1dd90*/  IMAD.MOV.U32 R20, RZ, RZ, R25 ;  /* 0x000000ffff147224 */ /* 0x000fe200078e0019 */
[----:B------:R-:W-:-:S07]  /*1dda0*/  PRMT R11, R9, 0x7610, R11 ;  /* 0x00007610090b7816 */ /* 0x000fce000000000b */
.L_x_18226:
[----:B------:R-:W-:Y:S05]  /*1ddb0*/  BSYNC.RECONVERGENT B1 ;  /* 0x0000000000017941 */ /* 0x000fea0003800200 */
.L_x_18224:
        /* <DEDUP_REMOVED lines=9> */
.L_x_18228:
[----:B------:R-:W-:Y:S01]  /*1de50*/  IMAD.MOV.U32 R9, RZ, RZ, R26 ;  /* 0x000000ffff097224 */ /* 0x000fe200078e001a */
[----:B------:R-:W-:Y:S01]  /*1de60*/  PRMT R12, R12, 0x7610, R8 ;  /* 0x000076100c0c7816 */ /* 0x000fe20000000008 */
[----:B------:R-:W-:Y:S01]  /*1de70*/  IMAD.MOV.U32 R26, RZ, RZ, R27 ;  /* 0x000000ffff1a7224 */ /* 0x000fe200078e001b */
[----:B------:R-:W-:-:S07]  /*1de80*/  PRMT R8, R8, 0x7610, R10 ;  /* 0x0000761008087816 */ /* 0x000fce000000000a */
.L_x_18229:
[----:B------:R-:W-:Y:S05]  /*1de90*/  BSYNC.RECONVERGENT B1 ;  /* 0x0000000000017941 */ /* 0x000fea0003800200 */
.L_x_18227:
        /* <DEDUP_REMOVED lines=16> */
.L_x_18231:
[----:B------:R-:W-:Y:S01]  /*1dfa0*/  IMAD.MOV.U32 R30, RZ, RZ, R3 ;  /* 0x000000ffff1e7224 */ /* 0x000fe200078e0003 */
[----:B------:R-:W-:Y:S01]  /*1dfb0*/  PRMT R10, R10, 0x7610, R32 ;  /* 0x000076100a0a7816 */ /* 0x000fe20000000020 */
[----:B------:R-:W-:Y:S01]  /*1dfc0*/  IMAD.MOV.U32 R3, RZ, RZ, R22 ;  /* 0x000000ffff037224 */ /* 0x000fe200078e0016 */
[----:B------:R-:W-:-:S07]  /*1dfd0*/  PRMT R32, R32, 0x7610, R11 ;  /* 0x0000761020207816 */ /* 0x000fce000000000b */
.L_x_18232:
[----:B------:R-:W-:Y:S05]  /*1dfe0*/  BSYNC.RECONVERGENT B1 ;  /* 0x0000000000017941 */ /* 0x000fea0003800200 */
.L_x_18230:
        /* <DEDUP_REMOVED lines=9> */
.L_x_18234:
[----:B------:R-:W-:Y:S01]  /*1e080*/  IMAD.MOV.U32 R13, RZ, RZ, R30 ;  /* 0x000000ffff0d7224 */ /* 0x000fe200078e001e */
[----:B------:R-:W-:Y:S01]  /*1e090*/  PRMT R11, R11, 0x7610, R10 ;  /* 0x000076100b0b7816 */ /* 0x000fe2000000000a */
[----:B------:R-:W-:Y:S01]  /*1e0a0*/  IMAD.MOV.U32 R30, RZ, RZ, R21 ;  /* 0x000000ffff1e7224 */ /* 0x000fe200078e0015 */
[----:B------:R-:W-:-:S07]  /*1e0b0*/  PRMT R10, R10, 0x5410, R12 ;  /* 0x000054100a0a7816 */ /* 0x000fce000000000c */
.L_x_18235:
[----:B------:R-:W-:Y:S05]  /*1e0c0*/  BSYNC.RECONVERGENT B1 ;  /* 0x0000000000017941 */ /* 0x000fea0003800200 */
.L_x_18233:
        /* <DEDUP_REMOVED lines=9> */
.L_x_18237:
[----:B------:R-:W-:Y:S01]  /*1e160*/  IMAD.MOV.U32 R22, RZ, RZ, R13 ;  /* 0x000000ffff167224 */ /* 0x000fe200078e000d */
[----:B------:R-:W-:Y:S01]  /*1e170*/  PRMT R21, R21, 0x7610, R11 ;  /* 0x0000761015157816 */ /* 0x000fe2000000000b */
[----:B------:R-:W-:Y:S01]  /*1e180*/  IMAD.MOV.U32 R13, RZ, RZ, R28 ;  /* 0x000000ffff0d7224 */ /* 0x000fe200078e001c */
[----:B------:R-:W-:-:S07]  /*1e190*/  PRMT R11, R11, 0x5410, R10 ;  /* 0x000054100b0b7816 */ /* 0x000fce000000000a */
.L_x_18238:
[----:B------:R-:W-:Y:S05]  /*1e1a0*/  BSYNC.RECONVERGENT B1 ;  /* 0x0000000000017941 */ /* 0x000fea0003800200 */
.L_x_18236:
        /* <DEDUP_REMOVED lines=9> */
.L_x_18240:
[----:B------:R-:W-:Y:S01]  /*1e240*/  IMAD.MOV.U32 R23, RZ, RZ, R22 ;  /* 0x000000ffff177224 */ /* 0x000fe200078e0016 */
[C---:B------:R-:W-:Y:S01]  /*1e250*/  PRMT R10, R21.reuse, 0x7632, R10 ;  /* 0x00007632150a7816 */ /* 0x040fe2000000000a */
[----:B------:R-:W-:Y:S01]  /*1e260*/  IMAD.MOV.U32 R22, RZ, RZ, R29 ;  /* 0x000000ffff167224 */ /* 0x000fe200078e001d */
[----:B------:R-:W-:-:S07]  /*1e270*/  PRMT R21, R21, 0x5410, R8 ;  /* 0x0000541015157816 */ /* 0x000fce0000000008 */
.L_x_18241:
[----:B------:R-:W-:Y:S05]  /*1e280*/  BSYNC.RECONVERGENT B1 ;  /* 0x0000000000017941 */ /* 0x000fea0003800200 */
.L_x_18239:
        /* <DEDUP_REMOVED lines=9> */
.L_x_18243:
[----:B------:R-:W-:Y:S01]  /*1e320*/  IMAD.MOV.U32 R25, RZ, RZ, R23 ;  /* 0x000000ffff197224 */ /* 0x000fe200078e0017 */
[----:B------:R-:W-:Y:S01]  /*1e330*/  PRMT R27, R27, 0x5410, R10 ;  /* 0x000054101b1b7816 */ /* 0x000fe2000000000a */
[----:B------:R-:W-:Y:S01]  /*1e340*/  IMAD.MOV.U32 R23, RZ, RZ, R20 ;  /* 0x000000ffff177224 */ /* 0x000fe200078e0014 */
[----:B------:R-:W-:-:S07]  /*1e350*/  PRMT R10, R11, 0x7610, R10 ;  /* 0x000076100b0a7816 */ /* 0x000fce000000000a */
.L_x_18244:
[----:B------:R-:W-:Y:S05]  /*1e360*/  BSYNC.RECONVERGENT B1 ;  /* 0x0000000000017941 */ /* 0x000fea0003800200 */
.L_x_18242:
        /* <DEDUP_REMOVED lines=9> */
.L_x_18246:
[----:B------:R-:W-:Y:S01]  /*1e400*/  IMAD.MOV.U32 R20, RZ, RZ, R25 ;  /* 0x000000ffff147224 */ /* 0x000fe200078e0019 */
[----:B------:R-:W-:Y:S01]  /*1e410*/  PRMT R28, R28, 0x7610, R27 ;  /* 0x000076101c1c7816 */ /* 0x000fe2000000001b */
[----:B------:R-:W-:Y:S01]  /*1e420*/  IMAD.MOV.U32 R25, RZ, RZ, R26 ;  /* 0x000000ffff197224 */ /* 0x000fe200078e001a */
[----:B------:R-:W-:-:S07]  /*1e430*/  PRMT R27, R27, 0x7610, R8 ;  /* 0x000076101b1b7816 */ /* 0x000fce0000000008 */
.L_x_18247:
[----:B------:R-:W-:Y:S05]  /*1e440*/  BSYNC.RECONVERGENT B1 ;  /* 0x0000000000017941 */ /* 0x000fea0003800200 */
.L_x_18245:
        /* <DEDUP_REMOVED lines=9> */
.L_x_18249:
[----:B------:R-:W-:Y:S01]  /*1e4e0*/  IMAD.MOV.U32 R8, RZ, RZ, R20 ;  /* 0x000000ffff087224 */ /* 0x000fe200078e0014 */
[C---:B------:R-:W-:Y:S01]  /*1e4f0*/  PRMT R11, R28.reuse, 0x7632, R11 ;  /* 0x000076321c0b7816 */ /* 0x040fe2000000000b */
[----:B------:R-:W-:Y:S01]  /*1e500*/  IMAD.MOV.U32 R20, RZ, RZ, R9 ;  /* 0x000000ffff147224 */ /* 0x000fe200078e0009 */
[----:B------:R-:W-:-:S07]  /*1e510*/  PRMT R28, R28, 0x7610, R12 ;  /* 0x000076101c1c7816 */ /* 0x000fce000000000c */
.L_x_18250:
[----:B------:R-:W-:Y:S05]  /*1e520*/  BSYNC.RECONVERGENT B1 ;  /* 0x0000000000017941 */ /* 0x000fea0003800200 */
.L_x_18248:
        /* <DEDUP_REMOVED lines=16> */
.L_x_18252:
[----:B------:R-:W-:Y:S01]  /*1e630*/  IMAD.MOV.U32 R12, RZ, RZ, R3 ;  /* 0x000000ffff0c7224 */ /* 0x000fe200078e0003 */
[C---:B------:R-:W-:Y:S01]  /*1e640*/  PRMT R16, R32.reuse, 0x7632, R16 ;  /* 0x0000763220107816 */ /* 0x040fe20000000010 */
[----:B------:R-:W-:Y:S01]  /*1e650*/  IMAD.MOV.U32 R3, RZ, RZ, R30 ;  /* 0x000000ffff037224 */ /* 0x000fe200078e001e */
[----:B------:R-:W-:-:S07]  /*1e660*/  PRMT R32, R32, 0x7610, R10 ;  /* 0x0000761020207816 */ /* 0x000fce000000000a */
.L_x_18253:
[----:B------:R-:W-:Y:S05]  /*1e670*/  BSYNC.RECONVERGENT B1 ;  /* 0x0000000000017941 */ /* 0x000fea0003800200 */
.L_x_18251:
        /* <DEDUP_REMOVED lines=9> */
.L_x_18255:
[----:B------:R-:W-:Y:S01]  /*1e710*/  IMAD.MOV.U32 R9, RZ, RZ, R12 ;  /* 0x000000ffff097224 */ /* 0x000fe200078e000c */
[--C-:B------:R-:W-:Y:S01]  /*1e720*/  PRMT R10, R10, 0x5410, R16.reuse ;  /* 0x000054100a0a7816 */ /* 0x100fe20000000010 */
[----:B------:R-:W-:Y:S01]  /*1e730*/  IMAD.MOV.U32 R12, RZ, RZ, R13 ;  /* 0x000000ffff0c7224 */ /* 0x000fe200078e000d */
[----:B------:R-:W-:-:S07]  /*1e740*/  PRMT R16, R11, 0x7632, R16 ;  /* 0x000076320b107816 */ /* 0x000fce0000000010 */
.L_x_18256:
[----:B------:R-:W-:Y:S05]  /*1e750*/  BSYNC.RECONVERGENT B1 ;  /* 0x0000000000017941 */ /* 0x000fea0003800200 */
.L_x_18254:
        /* <DEDUP_REMOVED lines=9> */
.L_x_18258:
[----:B------:R-:W-:Y:S01]  /*1e7f0*/  IMAD.MOV.U32 R26, RZ, RZ, R9 ;  /* 0x000000ffff1a7224 */ /* 0x000fe200078e0009 */
[----:B------:R-:W-:Y:S01]  /*1e800*/  PRMT R11, R11, 0x7610, R10 ;  /* 0x000076100b0b7816 */ /* 0x000fe2000000000a */
[----:B------:R-:W-:Y:S01]  /*1e810*/  IMAD.MOV.U32 R9, RZ, RZ, R22 ;  /* 0x000000ffff097224 */ /* 0x000fe200078e0016 */
[----:B------:R-:W-:-:S07]  /*1e820*/  PRMT R10, R10, 0x7610, R21 ;  /* 0x000076100a0a7816 */ /* 0x000fce0000000015 */
.L_x_18259:
[----:B------:R-:W-:Y:S05]  /*1e830*/  BSYNC.RECONVERGENT B1 ;  /* 0x0000000000017941 */ /* 0x000fea0003800200 */
.L_x_18257:
        /* <DEDUP_REMOVED lines=9> */
.L_x_18261:
[----:B------:R-:W-:Y:S01]  /*1e8d0*/  IMAD.MOV.U32 R22, RZ, RZ, R26 ;  /* 0x000000ffff167224 */ /* 0x000fe200078e001a */
[C---:B------:R-:W-:Y:S01]  /*1e8e0*/  PRMT R13, R11.reuse, 0x7632, R13 ;  /* 0x000076320b0d7816 */ /* 0x040fe2000000000d */
[----:B------:R-:W-:Y:S01]  /*1e8f0*/  IMAD.MOV.U32 R26, RZ, RZ, R23 ;  /* 0x000000ffff1a7224 */ /* 0x000fe200078e0017 */
[----:B------:R-:W-:-:S07]  /*1e900*/  PRMT R11, R11, 0x5410, R10 ;  /* 0x000054100b0b7816 */ /* 0x000fce000000000a */
.L_x_18262:
[----:B------:R-:W-:Y:S05]  /*1e910*/  BSYNC.RECONVERGENT B1 ;  /* 0x0000000000017941 */ /* 0x000fea0003800200 */
.L_x_18260:
        /* <DEDUP_REMOVED lines=9> */
.L_x_18264:
[----:B------:R-:W-:Y:S01]  /*1e9b0*/  IMAD.MOV.U32 R21, RZ, RZ, R22 ;  /* 0x000000ffff157224 */ /* 0x000fe200078e0016 */
[----:B------:R-:W-:Y:S01]  /*1e9c0*/  PRMT R13, R27, 0x5432, R13 ;  /* 0x000054321b0d7816 */ /* 0x000fe2000000000d */
[----:B------:R-:W-:-:S07]  /*1e9d0*/  IMAD.MOV.U32 R22, RZ, RZ, R25 ;  /* 0x000000ffff167224 */ /* 0x000fce00078e0019 */
.L_x_18265:
[----:B------:R-:W-:Y:S05]  /*1e9e0*/  BSYNC.RECONVERGENT B1 ;  /* 0x0000000000017941 */ /* 0x000fea0003800200 */
.L_x_18263:
        /* <DEDUP_REMOVED lines=9> */
.L_x_18267:
[----:B------:R-:W-:Y:S01]  /*1ea80*/  IMAD.MOV.U32 R23, RZ, RZ, R21 ;  /* 0x000000ffff177224 */ /* 0x000fe200078e0015 */
[C---:B------:R-:W-:Y:S01]  /*1ea90*/  PRMT R10, R13.reuse, 0x7632, R10 ;  /* 0x000076320d0a7816 */ /* 0x040fe2000000000a */
[----:B------:R-:W-:Y:S01]  /*1eaa0*/  IMAD.MOV.U32 R21, RZ, RZ, R20 ;  /* 0x000000ffff157224 */ /* 0x000fe200078e0014 */
[----:B------:R-:W-:-:S07]  /*1eab0*/  PRMT R13, R13, 0x7610, R28 ;  /* 0x000076100d0d7816 */ /* 0x000fce000000001c */
.L_x_18268:
[----:B------:R-:W-:Y:S05]  /*1eac0*/  BSYNC.RECONVERGENT B1 ;  /* 0x0000000000017941 */ /* 0x000fea0003800200 */
.L_x_18266:
        /* <DEDUP_REMOVED lines=9> */
.L_x_18270:
[----:B------:R-:W-:Y:S01]  /*1eb60*/  IMAD.MOV.U32 R20, RZ, RZ, R23 ;  /* 0x000000ffff147224 */ /* 0x000fe200078e0017 */
[----:B------:R-:W-:Y:S01]  /*1eb70*/  PRMT R16, R16, 0x5410, R10 ;  /* 0x0000541010107816 */ /* 0x000fe2000000000a */
[----:B------:R-:W-:Y:S01]  /*1eb80*/  IMAD.MOV.U32 R23, RZ, RZ, R8 ;  /* 0x000000ffff177224 */ /* 0x000fe200078e0008 */
[----:B------:R-:W-:-:S07]  /*1eb90*/  PRMT R10, R11, 0x7610, R10 ;  /* 0x000076100b0a7816 */ /* 0x000fce000000000a */
.L_x_18271:
[----:B------:R-:W-:Y:S05]  /*1eba0*/  BSYNC.RECONVERGENT B1 ;  /* 0x0000000000017941 */ /* 0x000fea0003800200 */
.L_x_18269:
[----:B------:R-:W-:Y:S01]  /*1ebb0*/  HSETP2.GT.AND P0, PT, R14.H1_H1, R32.H1_H1, PT ;  /* 0x300000200e007234 */ /* 0x000fe20003f04c00 */
[----:B------:R-:W-:Y:S04]  /*1ebc0*/  BSSY.RECONVERGENT B1, `(.L_x_18272) ;  /* 0x0000008000017945 */ /* 0x000fe80003800200 */
[----:B------:R-:W-:-:S13]  /*1ebd0*/  ISETP.EQ.OR P0, PT, R3, -0x1, P0 ;  /* 0xffffffff0300780c */ /* 0x000fda0000702670 */
[----:B------:R-:W-:Y:S05]  /*1ebe0*/  @P0 BRA `(.L_x_18273) ;  /* 0x00000000000c0947 */ /* 0x000fea0003800000 */
[----:B------:R-:W-:-:S05]  /*1ebf0*/  ISETP.GE.AND P0, PT, R17, R3, PT ;  /* 0x000000031100720c */ /* 0x000fca0003f06270 */
[----:B------:R-:W-:-:S13]  /*1ec00*/  HSETP2.NEU.OR P0, PT, R14.H1_H1, R32.H1_H1, P0 ;  /* 0x300000200e007234 */ /* 0x000fda000070dc20 */
[----:B------:R-:W-:Y:S05]  /*1ec10*/  @P0 BRA `(.L_x_18274) ;  /* 0x0000000000080947 */ /* 0x000fea0003800000 */
.L_x_18273:
[----:B------:R-:W-:Y:S01]  /*1ec20*/  PRMT R32, R32, 0x7610, R14 ;  /* 0x0000761020207816 */ /* 0x000fe2000000000e */
[----:B------:R-:W-:-:S07]  /*1ec30*/  IMAD.MOV.U32 R3, RZ, RZ, R17 ;  /* 0x000000ffff037224 */ /* 0x000fce00078e0011 */
.L_x_18274:
[----:B------:R-:W-:Y:S05]  /*1ec40*/  BSYNC.RECONVERGENT B1 ;  /* 0x0000000000017941 */ /* 0x000fea0003800200 */
.L_x_18272:
        /* <DEDUP_REMOVED lines=9> */
.L_x_18276:
[----:B------:R-:W-:Y:S01]  /*1ece0*/  IMAD.MOV.U32 R8, RZ, RZ, R3 ;  /* 0x000000ffff087224 */ /* 0x000fe200078e0003 */
[----:B------:R-:W-:Y:S01]  /*1ecf0*/  PRMT R14, R14, 0x7610, R32 ;  /* 0x000076100e0e7816 */ /* 0x000fe20000000020 */
[----:B------:R-:W-:Y:S01]  /*1ed00*/  IMAD.MOV.U32 R3, RZ, RZ, R12 ;  /* 0x000000ffff037224 */ /* 0x000fe200078e000c */
[----:B------:R-:W-:-:S07]  /*1ed10*/  PRMT R32, R32, 0x5410, R16 ;  /* 0x0000541020207816 */ /* 0x000fce0000000010 */
.L_x_18277:
[----:B------:R-:W-:Y:S05]  /*1ed20*/  BSYNC.RECONVERGENT B1 ;  /* 0x0000000000017941 */ /* 0x000fea0003800200 */
.L_x_18275:
        /* <DEDUP_REMOVED lines=9> */
.L_x_18279:
[----:B------:R-:W-:Y:S01]  /*1edc0*/  IMAD.MOV.U32 R17, RZ, RZ, R8 ;  /* 0x000000ffff117224 */ /* 0x000fe200078e0008 */
[C---:B------:R-:W-:Y:S01]  /*1edd0*/  PRMT R11, R14.reuse, 0x7632, R11 ;  /* 0x000076320e0b7816 */ /* 0x040fe2000000000b */
[----:B------:R-:W-:Y:S01]  /*1ede0*/  IMAD.MOV.U32 R8, RZ, RZ, R9 ;  /* 0x000000ffff087224 */ /* 0x000fe200078e0009 */
[----:B------:R-:W-:-:S07]  /*1edf0*/  PRMT R14, R14, 0x7610, R10 ;  /* 0x000076100e0e7816 */ /* 0x000fce000000000a */
.L_x_18280:
[----:B------:R-:W-:Y:S05]  /*1ee00*/  BSYNC.RECONVERGENT B1 ;  /* 0x0000000000017941 */ /* 0x000fea0003800200 */
.L_x_18278:
        /* <DEDUP_REMOVED lines=9> */
.L_x_18282:
[----:B------:R-:W-:Y:S01]  /*1eea0*/  IMAD.MOV.U32 R9, RZ, RZ, R17 ;  /* 0x000000ffff097224 */ /* 0x000fe200078e0011 */
[C---:B------:R-:W-:Y:S01]  /*1eeb0*/  PRMT R12, R11.reuse, 0x7610, R12 ;  /* 0x000076100b0c7816 */ /* 0x040fe2000000000c */
[----:B------:R-:W-:Y:S01]  /*1eec0*/  IMAD.MOV.U32 R17, RZ, RZ, R26 ;  /* 0x000000ffff117224 */ /* 0x000fe200078e001a */
[----:B------:R-:W-:-:S07]  /*1eed0*/  PRMT R11, R11, 0x7632, R11 ;  /* 0x000076320b0b7816 */ /* 0x000fce000000000b */
.L_x_18283:
[----:B------:R-:W-:Y:S05]  /*1eee0*/  BSYNC.RECONVERGENT B1 ;  /* 0x0000000000017941 */ /* 0x000fea0003800200 */
.L_x_18281:
        /* <DEDUP_REMOVED lines=9> */
.L_x_18285:
[----:B------:R-:W-:Y:S01]  /*1ef80*/  IMAD.MOV.U32 R26, RZ, RZ, R9 ;  /* 0x000000ffff1a7224 */ /* 0x000fe200078e0009 */
[----:B------:R-:W-:Y:S01]  /*1ef90*/  PRMT R14, R12, 0x7610, R14 ;  /* 0x000076100c0e7816 */ /* 0x000fe2000000000e */
[----:B------:R-:W-:Y:S01]  /*1efa0*/  IMAD.MOV.U32 R9, RZ, RZ, R22 ;  /* 0x000000ffff097224 */ /* 0x000fe200078e0016 */
[----:B------:R-:W-:-:S07]  /*1efb0*/  PRMT R12, R13, 0x7610, R12 ;  /* 0x000076100d0c7816 */ /* 0x000fce000000000c */
.L_x_18286:
[----:B------:R-:W-:Y:S05]  /*1efc0*/  BSYNC.RECONVERGENT B1 ;  /* 0x0000000000017941 */ /* 0x000fea0003800200 */
.L_x_18284:
        /* <DEDUP_REMOVED lines=9> */
.L_x_18288:
[----:B------:R-:W-:Y:S01]  /*1f060*/  IMAD.MOV.U32 R22, RZ, RZ, R26 ;  /* 0x000000ffff167224 */ /* 0x000fe200078e001a */
[--C-:B------:R-:W-:Y:S01]  /*1f070*/  PRMT R10, R10, 0x5410, R14.reuse ;  /* 0x000054100a0a7816 */ /* 0x100fe2000000000e */
[----:B------:R-:W-:Y:S01]  /*1f080*/  IMAD.MOV.U32 R26, RZ, RZ, R21 ;  /* 0x000000ffff1a7224 */ /* 0x000fe200078e0015 */
[----:B------:R-:W-:-:S07]  /*1f090*/  PRMT R14, R13, 0x7632, R14 ;  /* 0x000076320d0e7816 */ /* 0x000fce000000000e */
.L_x_18289:
[----:B------:R-:W-:Y:S05]  /*1f0a0*/  BSYNC.RECONVERGENT B1 ;  /* 0x0000000000017941 */ /* 0x000fea0003800200 */
.L_x_18287:
        /* <DEDUP_REMOVED lines=9> */
.L_x_18291:
[----:B------:R-:W-:Y:S01]  /*1f140*/  IMAD.MOV.U32 R13, RZ, RZ, R22 ;  /* 0x000000ffff0d7224 */ /* 0x000fe200078e0016 */
[--C-:B------:R-:W-:Y:S01]  /*1f150*/  PRMT R11, R11, 0x7610, R10.reuse ;  /* 0x000076100b0b7816 */ /* 0x100fe2000000000a */
[----:B------:R-:W-:Y:S01]  /*1f160*/  IMAD.MOV.U32 R22, RZ, RZ, R23 ;  /* 0x000000ffff167224 */ /* 0x000fe200078e0017 */
[----:B------:R-:W-:-:S07]  /*1f170*/  PRMT R10, R10, 0x5410, R10 ;  /* 0x000054100a0a7816 */ /* 0x000fce000000000a */
.L_x_18292:
[----:B------:R-:W-:Y:S05]  /*1f180*/  BSYNC.RECONVERGENT B1 ;  /* 0x0000000000017941 */ /* 0x000fea0003800200 */
.L_x_18290:
        /* <DEDUP_REMOVED lines=9> */
.L_x_18294:
[----:B------:R-:W-:Y:S01]  /*1f220*/  IMAD.MOV.U32 R21, RZ, RZ, R13 ;  /* 0x000000ffff157224 */ /* 0x000fe200078e000d */
[C---:B------:R-:W-:Y:S01]  /*1f230*/  PRMT R10, R11.reuse, 0x7632, R10 ;  /* 0x000076320b0a7816 */ /* 0x040fe2000000000a */
[----:B------:R-:W-:Y:S01]  /*1f240*/  IMAD.MOV.U32 R13, RZ, RZ, R20 ;  /* 0x000000ffff0d7224 */ /* 0x000fe200078e0014 */
[----:B------:R-:W-:-:S07]  /*1f250*/  PRMT R11, R11, 0x7610, R16 ;  /* 0x000076100b0b7816 */ /* 0x000fce0000000010 */
.L_x_18295:
[----:B------:R-:W-:Y:S05]  /*1f260*/  BSYNC.RECONVERGENT B1 ;  /* 0x0000000000017941 */ /* 0x000fea0003800200 */
.L_x_18293:
        /* <DEDUP_REMOVED lines=16> */
.L_x_18297:
[----:B------:R-:W-:Y:S01]  /*1f370*/  IMAD.MOV.U32 R16, RZ, RZ, R3 ;  /* 0x000000ffff107224 */ /* 0x000fe200078e0003 */
[C---:B------:R-:W-:Y:S01]  /*1f380*/  PRMT R18, R32.reuse, 0x7632, R18 ;  /* 0x0000763220127816 */ /* 0x040fe20000000012 */
[----:B------:R-:W-:Y:S01]  /*1f390*/  IMAD.MOV.U32 R3, RZ, RZ, R8 ;  /* 0x000000ffff037224 */ /* 0x000fe200078e0008 */
[----:B------:R-:W-:-:S07]  /*1f3a0*/  PRMT R32, R32, 0x7610, R14 ;  /* 0x0000761020207816 */ /* 0x000fce000000000e */
.L_x_18298:
[----:B------:R-:W-:Y:S05]  /*1f3b0*/  BSYNC.RECONVERGENT B1 ;  /* 0x0000000000017941 */ /* 0x000fea0003800200 */
.L_x_18296:
        /* <DEDUP_REMOVED lines=9> */
.L_x_18300:
[----:B------:R-:W-:Y:S01]  /*1f450*/  IMAD.MOV.U32 R8, RZ, RZ, R16 ;  /* 0x000000ffff087224 */ /* 0x000fe200078e0010 */
[--C-:B------:R-:W-:Y:S01]  /*1f460*/  PRMT R14, R14, 0x5410, R18.reuse ;  /* 0x000054100e0e7816 */ /* 0x100fe20000000012 */
[----:B------:R-:W-:Y:S01]  /*1f470*/  IMAD.MOV.U32 R16, RZ, RZ, R17 ;  /* 0x000000ffff107224 */ /* 0x000fe200078e0011 */
[----:B------:R-:W-:-:S07]  /*1f480*/  PRMT R18, R11, 0x7610, R18 ;  /* 0x000076100b127816 */ /* 0x000fce0000000012 */
.L_x_18301:
[----:B------:R-:W-:Y:S05]  /*1f490*/  BSYNC.RECONVERGENT B1 ;  /* 0x0000000000017941 */ /* 0x000fea0003800200 */
.L_x_18299:
        /* <DEDUP_REMOVED lines=9> */
.L_x_18303:
[----:B------:R-:W-:Y:S01]  /*1f530*/  PRMT R12, R12, 0x7610, R14 ;  /* 0x000076100c0c7816 */ /* 0x000fe2000000000e */
[----:B------:R-:W-:Y:S02]  /*1f540*/  IMAD.MOV.U32 R17, RZ, RZ, R8 ;  /* 0x000000ffff117224 */ /* 0x000fe400078e0008 */
[----:B------:R-:W-:Y:S01]  /*1f550*/  IMAD.MOV.U32 R8, RZ, RZ, R9 ;  /* 0x000000ffff087224 */ /* 0x000fe200078e0009 */
[----:B------:R-:W-:-:S07]  /*1f560*/  PRMT R14, R14, 0x5410, R12 ;  /* 0x000054100e0e7816 */ /* 0x000fce000000000c */
.L_x_18304:
[----:B------:R-:W-:Y:S05]  /*1f570*/  BSYNC.RECONVERGENT B1 ;  /* 0x0000000000017941 */ /* 0x000fea0003800200 */
.L_x_18302:
        /* <DEDUP_REMOVED lines=9> */
.L_x_18306:
[----:B------:R-:W-:Y:S01]  /*1f610*/  IMAD.MOV.U32 R9, RZ, RZ, R17 ;  /* 0x000000ffff097224 */ /* 0x000fe200078e0011 */
[----:B------:R-:W-:Y:S01]  /*1f620*/  PRMT R18, R18, 0x7610, R12 ;  /* 0x0000761012127816 */ /* 0x000fe2000000000c */
[----:B------:R-:W-:Y:S01]  /*1f630*/  IMAD.MOV.U32 R17, RZ, RZ, R26 ;  /* 0x000000ffff117224 */ /* 0x000fe200078e001a */
[----:B------:R-:W-:-:S07]  /*1f640*/  PRMT R12, R12, 0x5410, R14 ;  /* 0x000054100c0c7816 */ /* 0x000fce000000000e */
.L_x_18307:
[----:B------:R-:W-:Y:S05]  /*1f650*/  BSYNC.RECONVERGENT B1 ;  /* 0x0000000000017941 */ /* 0x000fea0003800200 */
.L_x_18305:
        /* <DEDUP_REMOVED lines=9> */
.L_x_18309:
[----:B------:R-:W-:Y:S01]  /*1f6f0*/  IMAD.MOV.U32 R20, RZ, RZ, R9 ;  /* 0x000000ffff147224 */ /* 0x000fe200078e0009 */
[C---:B------:R-:W-:Y:S01]  /*1f700*/  PRMT R11, R18.reuse, 0x7632, R11 ;  /* 0x00007632120b7816 */ /* 0x040fe2000000000b */
[----:B------:R-:W-:Y:S01]  /*1f710*/  IMAD.MOV.U32 R9, RZ, RZ, R22 ;  /* 0x000000ffff097224 */ /* 0x000fe200078e0016 */
[----:B------:R-:W-:-:S07]  /*1f720*/  PRMT R18, R18, 0x7610, R10 ;  /* 0x0000761012127816 */ /* 0x000fce000000000a */
.L_x_18310:
[----:B------:R-:W-:Y:S05]  /*1f730*/  BSYNC.RECONVERGENT B1 ;  /* 0x0000000000017941 */ /* 0x000fea0003800200 */
.L_x_18308:
        /* <DEDUP_REMOVED lines=9> */
.L_x_18312:
[----:B------:R-:W-:Y:S01]  /*1f7d0*/  IMAD.MOV.U32 R22, RZ, RZ, R20 ;  /* 0x000000ffff167224 */ /* 0x000fe200078e0014 */
[----:B------:R-:W-:Y:S01]  /*1f7e0*/  PRMT R10, R10, 0x5410, R11 ;  /* 0x000054100a0a7816 */ /* 0x000fe2000000000b */
[----:B------:R-:W-:Y:S01]  /*1f7f0*/  IMAD.MOV.U32 R20, RZ, RZ, R13 ;  /* 0x000000ffff147224 */ /* 0x000fe200078e000d */
[----:B------:R-:W-:-:S07]  /*1f800*/  PRMT R11, R11, 0x7632, R11 ;  /* 0x000076320b0b7816 */ /* 0x000fce000000000b */
.L_x_18313:
[----:B------:R-:W-:Y:S05]  /*1f810*/  BSYNC.RECONVERGENT B1 ;  /* 0x0000000000017941 */ /* 0x000fea0003800200 */
.L_x_18311:
        /* <DEDUP_REMOVED lines=9> */
.L_x_18315:
[----:B------:R-:W-:Y:S01]  /*1f8b0*/  IMAD.MOV.U32 R36, RZ, RZ, R22 ;  /* 0x000000ffff247224 */ /* 0x000fe200078e0016 */
[--C-:B------:R-:W-:Y:S01]  /*1f8c0*/  PRMT R11, R11, 0x7610, R10.reuse ;  /* 0x000076100b0b7816 */ /* 0x100fe2000000000a */
[----:B------:R-:W-:Y:S01]  /*1f8d0*/  IMAD.MOV.U32 R22, RZ, RZ, R21 ;  /* 0x000000ffff167224 */ /* 0x000fe200078e0015 */
[----:B------:R-:W-:-:S07]  /*1f8e0*/  PRMT R10, R10, 0x5410, R10 ;  /* 0x000054100a0a7816 */ /* 0x000fce000000000a */
.L_x_18316:
[----:B------:R-:W-:Y:S05]  /*1f8f0*/  BSYNC.RECONVERGENT B1 ;  /* 0x0000000000017941 */ /* 0x000fea0003800200 */
.L_x_18314:
        /* <DEDUP_REMOVED lines=16> */
.L_x_18318:
[----:B------:R-:W-:Y:S01]  /*1fa00*/  IMAD.MOV.U32 R28, RZ, RZ, R3 ;  /* 0x000000ffff1c7224 */ /* 0x000fe200078e0003 */
[----:B------:R-:W-:Y:S01]  /*1fa10*/  PRMT R34, R34, 0x7610, R32 ;  /* 0x0000761022227816 */ /* 0x000fe20000000020 */
[----:B------:R-:W-:Y:S01]  /*1fa20*/  IMAD.MOV.U32 R3, RZ, RZ, R16 ;  /* 0x000000ffff037224 */ /* 0x000fe200078e0010 */
[----:B------:R-:W-:-:S07]  /*1fa30*/  PRMT R32, R32, 0x5410, R18 ;  /* 0x0000541020207816 */ /* 0x000fce0000000012 */
.L_x_18319:
[----:B------:R-:W-:Y:S05]  /*1fa40*/  BSYNC.RECONVERGENT B1 ;  /* 0x0000000000017941 */ /* 0x000fea0003800200 */
.L_x_18317:
        /* <DEDUP_REMOVED lines=9> */
.L_x_18321:
[----:B------:R-:W-:Y:S01]  /*1fae0*/  IMAD.MOV.U32 R26, RZ, RZ, R28 ;  /* 0x000000ffff1a7224 */ /* 0x000fe200078e001c */
[C---:B------:R-:W-:Y:S01]  /*1faf0*/  PRMT R32, R34.reuse, 0x7632, R32 ;  /* 0x0000763222207816 */ /* 0x040fe20000000020 */
[----:B------:R-:W-:Y:S01]  /*1fb00*/  IMAD.MOV.U32 R28, RZ, RZ, R8 ;  /* 0x000000ffff1c7224 */ /* 0x000fe200078e0008 */
[----:B------:R-:W-:-:S07]  /*1fb10*/  PRMT R34, R34, 0x7610, R14 ;  /* 0x0000761022227816 */ /* 0x000fce000000000e */
.L_x_18322:
[----:B------:R-:W-:Y:S05]  /*1fb20*/  BSYNC.RECONVERGENT B1 ;  /* 0x0000000000017941 */ /* 0x000fea0003800200 */
.L_x_18320:
        /* <DEDUP_REMOVED lines=9> */
.L_x_18324:
[----:B------:R-:W-:Y:S01]  /*1fbc0*/  IMAD.MOV.U32 R27, RZ, RZ, R26 ;  /* 0x000000ffff1b7224 */ /* 0x000fe200078e001a */
[----:B------:R-:W-:Y:S01]  /*1fbd0*/  PRMT R34, R32, 0x7610, R34 ;  /* 0x0000761020227816 */ /* 0x000fe20000000022 */
[----:B------:R-:W-:Y:S01]  /*1fbe0*/  IMAD.MOV.U32 R26, RZ, RZ, R17 ;  /* 0x000000ffff1a7224 */ /* 0x000fe200078e0011 */
[----:B------:R-:W-:-:S07]  /*1fbf0*/  PRMT R32, R12, 0x7632, R32 ;  /* 0x000076320c207816 */ /* 0x000fce0000000020 */
.L_x_18325:
[----:B------:R-:W-:Y:S05]  /*1fc00*/  BSYNC.RECONVERGENT B1 ;  /* 0x0000000000017941 */ /* 0x000fea0003800200 */
.L_x_18323:
        /* <DEDUP_REMOVED lines=9> */
.L_x_18327:
[----:B------:R-:W-:Y:S01]  /*1fca0*/  IMAD.MOV.U32 R29, RZ, RZ, R27 ;  /* 0x000000ffff1d7224 */ /* 0x000fe200078e001b */
[----:B------:R-:W-:Y:S01]  /*1fcb0*/  PRMT R35, R34, 0x7610, R35 ;  /* 0x0000761022237816 */ /* 0x000fe20000000023 */
[----:B------:R-:W-:Y:S01]  /*1fcc0*/  IMAD.MOV.U32 R27, RZ, RZ, R9 ;  /* 0x000000ffff1b7224 */ /* 0x000fe200078e0009 */
[----:B------:R-:W-:-:S07]  /*1fcd0*/  PRMT R34, R18, 0x7632, R34 ;  /* 0x0000763212227816 */ /* 0x000fce0000000022 */
.L_x_18328:
[----:B------:R-:W-:Y:S05]  /*1fce0*/  BSYNC.RECONVERGENT B1 ;  /* 0x0000000000017941 */ /* 0x000fea0003800200 */
.L_x_18326:
        /* <DEDUP_REMOVED lines=9> */
.L_x_18330:
[----:B------:R-:W-:Y:S01]  /*1fd80*/  IMAD.MOV.U32 R30, RZ, RZ, R29 ;  /* 0x000000ffff1e7224 */ /* 0x000fe200078e001d */
[----:B------:R-:W-:Y:S01]  /*1fd90*/  PRMT R35, R11, 0x5410, R35 ;  /* 0x000054100b237816 */ /* 0x000fe20000000023 */
[----:B------:R-:W-:-:S07]  /*1fda0*/  IMAD.MOV.U32 R29, RZ, RZ, R20 ;  /* 0x000000ffff1d7224 */ /* 0x000fce00078e0014 */
.L_x_18331:
[----:B------:R-:W-:Y:S05]  /*1fdb0*/  BSYNC.RECONVERGENT B1 ;  /* 0x0000000000017941 */ /* 0x000fea0003800200 */
.L_x_18329:
        /* <DEDUP_REMOVED lines=9> */
.L_x_18333:
[----:B------:R-:W-:Y:S01]  /*1fe50*/  IMAD.MOV.U32 R31, RZ, RZ, R30 ;  /* 0x000000ffff1f7224 */ /* 0x000fe200078e001e */
[C---:B------:R-:W-:Y:S01]  /*1fe60*/  PRMT R37, R35.reuse, 0x7632, R37 ;  /* 0x0000763223257816 */ /* 0x040fe20000000025 */
[----:B------:R-:W-:Y:S01]  /*1fe70*/  IMAD.MOV.U32 R30, RZ, RZ, R22 ;  /* 0x000000ffff1e7224 */ /* 0x000fe200078e0016 */
[----:B------:R-:W-:-:S07]  /*1fe80*/  PRMT R35, R35, 0x7610, R10 ;  /* 0x0000761023237816 */ /* 0x000fce000000000a */
.L_x_18334:
[----:B------:R-:W-:Y:S05]  /*1fe90*/  BSYNC.RECONVERGENT B1 ;  /* 0x0000000000017941 */ /* 0x000fea0003800200 */
.L_x_18332:
        /* <DEDUP_REMOVED lines=9> */
.L_x_18336:
[----:B------:R-:W-:Y:S01]  /*1ff30*/  IMAD.MOV.U32 R33, RZ, RZ, R31 ;  /* 0x000000ffff217224 */ /* 0x000fe200078e001f */
[----:B------:R-:W-:Y:S01]  /*1ff40*/  PRMT R37, R11, 0x5432, R37 ;  /* 0x000054320b257816 */ /* 0x000fe20000000025 */
[----:B------:R-:W-:-:S07]  /*1ff50*/  IMAD.MOV.U32 R31, RZ, RZ, R36 ;  /* 0x000000ffff1f7224 */ /* 0x000fce00078e0024 */
.L_x_18337:
[----:B------:R-:W-:Y:S05]  /*1ff60*/  BSYNC.RECONVERGENT B1 ;  /* 0x0000000000017941 */ /* 0x000fea0003800200 */
.L_x_18335:
        /* <DEDUP_REMOVED lines=29> */
.L_x_18339:
[----:B------:R-:W-:Y:S01]  /*20140*/  IMAD.MOV.U32 R7, RZ, RZ, R3 ;  /* 0x000000ffff077224 */ /* 0x000fe200078e0003 */
[----:B------:R-:W-:Y:S01]  /*20150*/  PRMT R21, R21, 0x7610, R32 ;  /* 0x0000761015157816 */ /* 0x000fe20000000020 */
[----:B------:R-:W-:Y:S01]  /*20160*/  IMAD.MOV.U32 R3, RZ, RZ, R28 ;  /* 0x000000ffff037224 */ /* 0x000fe200078e001c */
[----:B------:R-:W-:-:S07]  /*20170*/  PRMT R32, R32, 0x7610, R34 ;  /* 0x0000761020207816 */ /* 0x000fce0000000022 */
.L_x_18340:
[----:B------:R-:W-:Y:S05]  /*20180*/  BSYNC.RECONVERGENT B1 ;  /* 0x0000000000017941 */ /* 0x000fea0003800200 */
.L_x_18338:
        /* <DEDUP_REMOVED lines=9> */
.L_x_18342:
[----:B------:R-:W-:Y:S01]  /*20220*/  IMAD.MOV.U32 R20, RZ, RZ, R7 ;  /* 0x000000ffff147224 */ /* 0x000fe200078e0007 */
[----:B------:R-:W-:Y:S01]  /*20230*/  PRMT R28, R28, 0x7610, R21 ;  /* 0x000076101c1c7816 */ /* 0x000fe20000000015 */
[----:B------:R-:W-:Y:S01]  /*20240*/  IMAD.MOV.U32 R7, RZ, RZ, R26 ;  /* 0x000000ffff077224 */ /* 0x000fe200078e001a */
[----:B------:R-:W-:-:S07]  /*20250*/  PRMT R21, R21, 0x5410, R32 ;  /* 0x0000541015157816 */ /* 0x000fce0000000020 */
.L_x_18343:
[----:B------:R-:W-:Y:S05]  /*20260*/  BSYNC.RECONVERGENT B1 ;  /* 0x0000000000017941 */ /* 0x000fea0003800200 */
.L_x_18341:
        /* <DEDUP_REMOVED lines=9> */
.L_x_18345:
[----:B------:R-:W-:Y:S01]  /*20300*/  IMAD.MOV.U32 R22, RZ, RZ, R20 ;  /* 0x000000ffff167224 */ /* 0x000fe200078e0014 */
[C---:B------:R-:W-:Y:S01]  /*20310*/  PRMT R21, R28.reuse, 0x7632, R21 ;  /* 0x000076321c157816 */ /* 0x040fe20000000015 */
[----:B------:R-:W-:Y:S01]  /*20320*/  IMAD.MOV.U32 R20, RZ, RZ, R27 ;  /* 0x000000ffff147224 */ /* 0x000fe200078e001b */
[----:B------:R-:W-:-:S07]  /*20330*/  PRMT R28, R28, 0x5410, R34 ;  /* 0x000054101c1c7816 */ /* 0x000fce0000000022 */
.L_x_18346:
[----:B------:R-:W-:Y:S05]  /*20340*/  BSYNC.RECONVERGENT B1 ;  /* 0x0000000000017941 */ /* 0x000fea0003800200 */
.L_x_18344:
        /* <DEDUP_REMOVED lines=9> */
.L_x_18348:
[----:B------:R-:W-:Y:S01]  /*203e0*/  IMAD.MOV.U32 R27, RZ, RZ, R22 ;  /* 0x000000ffff1b7224 */ /* 0x000fe200078e0016 */
[----:B------:R-:W-:Y:S01]  /*203f0*/  PRMT R28, R21, 0x7610, R28 ;  /* 0x00007610151c7816 */ /* 0x000fe2000000001c */
[----:B------:R-:W-:Y:S01]  /*20400*/  IMAD.MOV.U32 R22, RZ, RZ, R29 ;  /* 0x000000ffff167224 */ /* 0x000fe200078e001d */
[----:B------:R-:W-:-:S07]  /*20410*/  PRMT R21, R35, 0x7610, R21 ;  /* 0x0000761023157816 */ /* 0x000fce0000000015 */
.L_x_18349:
[----:B------:R-:W-:Y:S05]  /*20420*/  BSYNC.RECONVERGENT B1 ;  /* 0x0000000000017941 */ /* 0x000fea0003800200 */
.L_x_18347:
        /* <DEDUP_REMOVED lines=9> */
.L_x_18351:
[----:B------:R-:W-:Y:S01]  /*204c0*/  IMAD.MOV.U32 R26, RZ, RZ, R27 ;  /* 0x000000ffff1a7224 */ /* 0x000fe200078e001b */
[----:B------:R-:W-:Y:S01]  /*204d0*/  PRMT R29, R28, 0x7610, R29 ;  /* 0x000076101c1d7816 */ /* 0x000fe2000000001d */
[----:B------:R-:W-:Y:S01]  /*204e0*/  IMAD.MOV.U32 R27, RZ, RZ, R30 ;  /* 0x000000ffff1b7224 */ /* 0x000fe200078e001e */
[----:B------:R-:W-:-:S07]  /*204f0*/  PRMT R28, R35, 0x7632, R28 ;  /* 0x00007632231c7816 */ /* 0x000fce000000001c */
.L_x_18352:
[----:B------:R-:W-:Y:S05]  /*20500*/  BSYNC.RECONVERGENT B1 ;  /* 0x0000000000017941 */ /* 0x000fea0003800200 */
.L_x_18350:
        /* <DEDUP_REMOVED lines=9> */
.L_x_18354:
[----:B------:R-:W-:Y:S01]  /*205a0*/  IMAD.MOV.U32 R30, RZ, RZ, R26 ;  /* 0x000000ffff1e7224 */ /* 0x000fe200078e001a */
[----:B------:R-:W-:Y:S01]  /*205b0*/  PRMT R32, R29, 0x7610, R32 ;  /* 0x000076101d207816 */ /* 0x000fe20000000020 */
[----:B------:R-:W-:Y:S01]  /*205c0*/  IMAD.MOV.U32 R26, RZ, RZ, R31 ;  /* 0x000000ffff1a7224 */ /* 0x000fe200078e001f */
[----:B------:R-:W-:-:S07]  /*205d0*/  PRMT R29, R37, 0x7610, R29 ;  /* 0x00007610251d7816 */ /* 0x000fce000000001d */
.L_x_18355:
[----:B------:R-:W-:Y:S05]  /*205e0*/  BSYNC.RECONVERGENT B1 ;  /* 0x0000000000017941 */ /* 0x000fea0003800200 */
.L_x_18353:
        /* <DEDUP_REMOVED lines=9> */
.L_x_18357:
[----:B------:R-:W-:Y:S01]  /*20680*/  IMAD.MOV.U32 R31, RZ, RZ, R30 ;  /* 0x000000ffff1f7224 */ /* 0x000fe200078e001e */
[--C-:B------:R-:W-:Y:S01]  /*20690*/  PRMT R29, R29, 0x5410, R32.reuse ;  /* 0x000054101d1d7816 */ /* 0x100fe20000000020 */
[----:B------:R-:W-:Y:S01]  /*206a0*/  IMAD.MOV.U32 R30, RZ, RZ, R33 ;  /* 0x000000ffff1e7224 */ /* 0x000fe200078e0021 */
[----:B------:R-:W-:-:S07]  /*206b0*/  PRMT R32, R37, 0x7632, R32 ;  /* 0x0000763225207816 */ /* 0x000fce0000000020 */
.L_x_18358:
[----:B------:R-:W-:Y:S05]  /*206c0*/  BSYNC.RECONVERGENT B1 ;  /* 0x0000000000017941 */ /* 0x000fea0003800200 */
.L_x_18356:
        /* <DEDUP_REMOVED lines=16> */
.L_x_18360:
[----:B------:R-:W-:Y:S01]  /*207d0*/  IMAD.MOV.U32 R14, RZ, RZ, R3 ;  /* 0x000000ffff0e7224 */ /* 0x000fe200078e0003 */
[----:B------:R-:W-:Y:S01]  /*207e0*/  PRMT R23, R23, 0x7610, R32 ;  /* 0x0000761017177816 */ /* 0x000fe20000000020 */
[----:B------:R-:W-:Y:S01]  /*207f0*/  IMAD.MOV.U32 R3, RZ, RZ, R7 ;  /* 0x000000ffff037224 */ /* 0x000fe200078e0007 */
[----:B------:R-:W-:-:S07]  /*20800*/  PRMT R32, R32, 0x7610, R21 ;  /* 0x0000761020207816 */ /* 0x000fce0000000015 */
.L_x_18361:
[----:B------:R-:W-:Y:S05]  /*20810*/  BSYNC.RECONVERGENT B1 ;  /* 0x0000000000017941 */ /* 0x000fea0003800200 */
.L_x_18359:
        /* <DEDUP_REMOVED lines=9> */
.L_x_18363:
[----:B------:R-:W-:Y:S01]  /*208b0*/  IMAD.MOV.U32 R7, RZ, RZ, R14 ;  /* 0x000000ffff077224 */ /* 0x000fe200078e000e */
[----:B------:R-:W-:Y:S01]  /*208c0*/  PRMT R23, R23, 0x7632, R28 ;  /* 0x0000763217177816 */ /* 0x000fe2000000001c */
[----:B------:R-:W-:-:S07]  /*208d0*/  IMAD.MOV.U32 R14, RZ, RZ, R20 ;  /* 0x000000ffff0e7224 */ /* 0x000fce00078e0014 */
.L_x_18364:
[----:B------:R-:W-:Y:S05]  /*208e0*/  BSYNC.RECONVERGENT B1 ;  /* 0x0000000000017941 */ /* 0x000fea0003800200 */
.L_x_18362:
        /* <DEDUP_REMOVED lines=9> */
.L_x_18366:
[----:B------:R-:W-:Y:S01]  /*20980*/  PRMT R21, R21, 0x5410, R23 ;  /* 0x0000541015157816 */ /* 0x000fe20000000017 */
[----:B------:R-:W-:Y:S02]  /*20990*/  IMAD.MOV.U32 R20, RZ, RZ, R7 ;  /* 0x000000ffff147224 */ /* 0x000fe400078e0007 */
[----:B------:R-:W-:Y:S01]  /*209a0*/  IMAD.MOV.U32 R7, RZ, RZ, R22 ;  /* 0x000000ffff077224 */ /* 0x000fe200078e0016 */
[----:B------:R-:W-:-:S07]  /*209b0*/  PRMT R23, R21, 0x7610, R23 ;  /* 0x0000761015177816 */ /* 0x000fce0000000017 */
.L_x_18367:
[----:B------:R-:W-:Y:S05]  /*209c0*/  BSYNC.RECONVERGENT B1 ;  /* 0x0000000000017941 */ /* 0x000fea0003800200 */
.L_x_18365:
        /* <DEDUP_REMOVED lines=9> */
.L_x_18369:
[----:B------:R-:W-:Y:S01]  /*20a60*/  IMAD.MOV.U32 R33, RZ, RZ, R20 ;  /* 0x000000ffff217224 */ /* 0x000fe200078e0014 */
[----:B------:R-:W-:Y:S01]  /*20a70*/  PRMT R21, R21, 0x5432, R28 ;  /* 0x0000543215157816 */ /* 0x000fe2000000001c */
[----:B------:R-:W-:-:S07]  /*20a80*/  IMAD.MOV.U32 R20, RZ, RZ, R27 ;  /* 0x000000ffff147224 */ /* 0x000fce00078e001b */
.L_x_18370:
[----:B------:R-:W-:Y:S05]  /*20a90*/  BSYNC.RECONVERGENT B1 ;  /* 0x0000000000017941 */ /* 0x000fea0003800200 */
.L_x_18368:
        /* <DEDUP_REMOVED lines=9> */
.L_x_18372:
[----:B------:R-:W-:Y:S01]  /*20b30*/  IMAD.MOV.U32 R27, RZ, RZ, R33 ;  /* 0x000000ffff1b7224 */ /* 0x000fe200078e0021 */
[--C-:B------:R-:W-:Y:S01]  /*20b40*/  PRMT R22, R22, 0x5410, R21.reuse ;  /* 0x0000541016167816 */ /* 0x100fe20000000015 */
[----:B------:R-:W-:Y:S01]  /*20b50*/  IMAD.MOV.U32 R33, RZ, RZ, R26 ;  /* 0x000000ffff217224 */ /* 0x000fe200078e001a */
[----:B------:R-:W-:-:S07]  /*20b60*/  PRMT R21, R29, 0x7610, R21 ;  /* 0x000076101d157816 */ /* 0x000fce0000000015 */
.L_x_18373:
[----:B------:R-:W-:Y:S05]  /*20b70*/  BSYNC.RECONVERGENT B1 ;  /* 0x0000000000017941 */ /* 0x000fea0003800200 */
.L_x_18371:
        /* <DEDUP_REMOVED lines=9> */
.L_x_18375:
[----:B------:R-:W-:Y:S01]  /*20c10*/  IMAD.MOV.U32 R26, RZ, RZ, R27 ;  /* 0x000000ffff1a7224 */ /* 0x000fe200078e001b */
[----:B------:R-:W-:Y:S01]  /*20c20*/  PRMT R22, R22, 0x5432, R32 ;  /* 0x0000543216167816 */ /* 0x000fe20000000020 */
[----:B------:R-:W-:-:S07]  /*20c30*/  IMAD.MOV.U32 R27, RZ, RZ, R30 ;  /* 0x000000ffff1b7224 */ /* 0x000fce00078e001e */
.L_x_18376:
[----:B------:R-:W-:Y:S05]  /*20c40*/  BSYNC.RECONVERGENT B1 ;  /* 0x0000000000017941 */ /* 0x000fea0003800200 */
.L_x_18374:
        /* <DEDUP_REMOVED lines=9> */
.L_x_18378:
[----:B------:R-:W-:Y:S01]  /*20ce0*/  PRMT R29, R22, 0x7610, R29 ;  /* 0x00007610161d7816 */ /* 0x000fe2000000001d */
[----:B------:R-:W-:Y:S02]  /*20cf0*/  IMAD.MOV.U32 R28, RZ, RZ, R26 ;  /* 0x000000ffff1c7224 */ /* 0x000fe400078e001a */
[----:B------:R-:W-:Y:S01]  /*20d00*/  IMAD.MOV.U32 R26, RZ, RZ, R31 ;  /* 0x000000ffff1a7224 */ /* 0x000fe200078e001f */
[----:B------:R-:W-:-:S07]  /*20d10*/  PRMT R22, R29, 0x7632, R22 ;  /* 0x000076321d167816 */ /* 0x000fce0000000016 */
.L_x_18379:
[----:B------:R-:W-:Y:S05]  /*20d20*/  BSYNC.RECONVERGENT B1 ;  /* 0x0000000000017941 */ /* 0x000fea0003800200 */
.L_x_18377:
        /* <DEDUP_REMOVED lines=16> */
.L_x_18381:
[----:B------:R-:W-:Y:S01]  /*20e30*/  IMAD.MOV.U32 R16, RZ, RZ, R3 ;  /* 0x000000ffff107224 */ /* 0x000fe200078e0003 */
[----:B------:R-:W-:Y:S01]  /*20e40*/  PRMT R29, R29, 0x7610, R32 ;  /* 0x000076101d1d7816 */ /* 0x000fe20000000020 */
[----:B------:R-:W-:Y:S01]  /*20e50*/  IMAD.MOV.U32 R3, RZ, RZ, R14 ;  /* 0x000000ffff037224 */ /* 0x000fe200078e000e */
[----:B------:R-:W-:-:S07]  /*20e60*/  PRMT R32, R32, 0x7610, R23 ;  /* 0x0000761020207816 */ /* 0x000fce0000000017 */
.L_x_18382:
[----:B------:R-:W-:Y:S05]  /*20e70*/  BSYNC.RECONVERGENT B1 ;  /* 0x0000000000017941 */ /* 0x000fea0003800200 */
.L_x_18380:
        /* <DEDUP_REMOVED lines=9> */
.L_x_18384:
[----:B------:R-:W-:Y:S01]  /*20f10*/  IMAD.MOV.U32 R31, RZ, RZ, R16 ;  /* 0x000000ffff1f7224 */ /* 0x000fe200078e0010 */
[C---:B------:R-:W-:Y:S01]  /*20f20*/  PRMT R14, R29.reuse, 0x7632, R14 ;  /* 0x000076321d0e7816 */ /* 0x040fe2000000000e */
[----:B------:R-:W-:Y:S01]  /*20f30*/  IMAD.MOV.U32 R16, RZ, RZ, R7 ;  /* 0x000000ffff107224 */ /* 0x000fe200078e0007 */
[----:B------:R-:W-:-:S07]  /*20f40*/  PRMT R29, R29, 0x5410, R23 ;  /* 0x000054101d1d7816 */ /* 0x000fce0000000017 */
.L_x_18385:
[----:B------:R-:W-:Y:S05]  /*20f50*/  BSYNC.RECONVERGENT B1 ;  /* 0x0000000000017941 */ /* 0x000fea0003800200 */
.L_x_18383:
        /* <DEDUP_REMOVED lines=9> */
.L_x_18387:
[----:B------:R-:W-:Y:S01]  /*20ff0*/  IMAD.MOV.U32 R30, RZ, RZ, R31 ;  /* 0x000000ffff1e7224 */ /* 0x000fe200078e001f */
[----:B------:R-:W-:Y:S01]  /*21000*/  PRMT R7, R14, 0x7610, R7 ;  /* 0x000076100e077816 */ /* 0x000fe20000000007 */
[----:B------:R-:W-:Y:S01]  /*21010*/  IMAD.MOV.U32 R31, RZ, RZ, R20 ;  /* 0x000000ffff1f7224 */ /* 0x000fe200078e0014 */
[----:B------:R-:W-:-:S07]  /*21020*/  PRMT R14, R21, 0x7632, R14 ;  /* 0x00007632150e7816 */ /* 0x000fce000000000e */
.L_x_18388:
[----:B------:R-:W-:Y:S05]  /*21030*/  BSYNC.RECONVERGENT B1 ;  /* 0x0000000000017941 */ /* 0x000fea0003800200 */
.L_x_18386:
        /* <DEDUP_REMOVED lines=9> */
.L_x_18390:
[----:B------:R-:W-:Y:S01]  /*210d0*/  IMAD.MOV.U32 R20, RZ, RZ, R30 ;  /* 0x000000ffff147224 */ /* 0x000fe200078e001e */
[----:B------:R-:W-:Y:S01]  /*210e0*/  PRMT R7, R21, 0x5410, R7 ;  /* 0x0000541015077816 */ /* 0x000fe20000000007 */
[----:B------:R-:W-:-:S07]  /*210f0*/  IMAD.MOV.U32 R30, RZ, RZ, R33 ;  /* 0x000000ffff1e7224 */ /* 0x000fce00078e0021 */
.L_x_18391:
[----:B------:R-:W-:Y:S05]  /*21100*/  BSYNC.RECONVERGENT B1 ;  /* 0x0000000000017941 */ /* 0x000fea0003800200 */
.L_x_18389:
        /* <DEDUP_REMOVED lines=9> */
.L_x_18393:
[----:B------:R-:W-:Y:S01]  /*211a0*/  IMAD.MOV.U32 R21, RZ, RZ, R20 ;  /* 0x000000ffff157224 */ /* 0x000fe200078e0014 */
[----:B------:R-:W-:Y:S01]  /*211b0*/  PRMT R14, R14, 0x7610, R7 ;  /* 0x000076100e0e7816 */ /* 0x000fe20000000007 */
[----:B------:R-:W-:Y:S01]  /*211c0*/  IMAD.MOV.U32 R20, RZ, RZ, R27 ;  /* 0x000000ffff147224 */ /* 0x000fe200078e001b */
[----:B------:R-:W-:-:S07]  /*211d0*/  PRMT R7, R7, 0x7610, R22 ;  /* 0x0000761007077816 */ /* 0x000fce0000000016 */
.L_x_18394:
[----:B------:R-:W-:Y:S05]  /*211e0*/  BSYNC.RECONVERGENT B1 ;  /* 0x0000000000017941 */ /* 0x000fea0003800200 */
.L_x_18392:
        /* <DEDUP_REMOVED lines=9> */
.L_x_18396:
[----:B------:R-:W-:Y:S01]  /*21280*/  IMAD.MOV.U32 R23, RZ, RZ, R21 ;  /* 0x000000ffff177224 */ /* 0x000fe200078e0015 */
[C---:B------:R-:W-:Y:S01]  /*21290*/  PRMT R27, R14.reuse, 0x7632, R27 ;  /* 0x000076320e1b7816 */ /* 0x040fe2000000001b */
[----:B------:R-:W-:Y:S01]  /*212a0*/  IMAD.MOV.U32 R21, RZ, RZ, R26 ;  /* 0x000000ffff157224 */ /* 0x000fe200078e001a */
[----:B------:R-:W-:-:S07]  /*212b0*/  PRMT R14, R14, 0x5410, R22 ;  /* 0x000054100e0e7816 */ /* 0x000fce0000000016 */
.L_x_18397:
[----:B------:R-:W-:Y:S05]  /*212c0*/  BSYNC.RECONVERGENT B1 ;  /* 0x0000000000017941 */ /* 0x000fea0003800200 */
.L_x_18395:
        /* <DEDUP_REMOVED lines=9> */
.L_x_18399:
[----:B------:R-:W-:Y:S01]  /*21360*/  IMAD.MOV.U32 R22, RZ, RZ, R23 ;  /* 0x000000ffff167224 */ /* 0x000fe200078e0017 */
[----:B------:R-:W-:Y:S01]  /*21370*/  PRMT R26, R27, 0x7610, R26 ;  /* 0x000076101b1a7816 */ /* 0x000fe2000000001a */
[----:B------:R-:W-:Y:S01]  /*21380*/  IMAD.MOV.U32 R23, RZ, RZ, R28 ;  /* 0x000000ffff177224 */ /* 0x000fe200078e001c */
[----:B------:R-:W-:-:S07]  /*21390*/  PRMT R27, R29, 0x7610, R27 ;  /* 0x000076101d1b7816 */ /* 0x000fce000000001b */
.L_x_18400:
[----:B------:R-:W-:Y:S05]  /*213a0*/  BSYNC.RECONVERGENT B1 ;  /* 0x0000000000017941 */ /* 0x000fea0003800200 */
.L_x_18398:
        /* <DEDUP_REMOVED lines=16> */
.L_x_18402:
[----:B------:R-:W-:Y:S01]  /*214b0*/  IMAD.MOV.U32 R28, RZ, RZ, R3 ;  /* 0x000000ffff1c7224 */ /* 0x000fe200078e0003 */
[----:B------:R-:W-:Y:S01]  /*214c0*/  PRMT R15, R15, 0x7610, R32 ;  /* 0x000076100f0f7816 */ /* 0x000fe20000000020 */
[----:B------:R-:W-:Y:S01]  /*214d0*/  IMAD.MOV.U32 R3, RZ, RZ, R16 ;  /* 0x000000ffff037224 */ /* 0x000fe200078e0010 */
[----:B------:R-:W-:-:S07]  /*214e0*/  PRMT R32, R32, 0x7610, R29 ;  /* 0x0000761020207816 */ /* 0x000fce000000001d */
.L_x_18403:
[----:B------:R-:W-:Y:S05]  /*214f0*/  BSYNC.RECONVERGENT B1 ;  /* 0x0000000000017941 */ /* 0x000fea0003800200 */
.L_x_18401:
        /* <DEDUP_REMOVED lines=9> */
.L_x_18405:
[----:B------:R-:W-:Y:S01]  /*21590*/  IMAD.MOV.U32 R17, RZ, RZ, R28 ;  /* 0x000000ffff117224 */ /* 0x000fe200078e001c */
[----:B------:R-:W-:Y:S01]  /*215a0*/  PRMT R15, R15, 0x5432, R14 ;  /* 0x000054320f0f7816 */ /* 0x000fe2000000000e */
[----:B------:R-:W-:-:S07]  /*215b0*/  IMAD.MOV.U32 R28, RZ, RZ, R31 ;  /* 0x000000ffff1c7224 */ /* 0x000fce00078e001f */
.L_x_18406:
[----:B------:R-:W-:Y:S05]  /*215c0*/  BSYNC.RECONVERGENT B1 ;  /* 0x0000000000017941 */ /* 0x000fea0003800200 */
.L_x_18404:
        /* <DEDUP_REMOVED lines=9> */
.L_x_18408:
[----:B------:R-:W-:Y:S01]  /*21660*/  IMAD.MOV.U32 R29, RZ, RZ, R17 ;  /* 0x000000ffff1d7224 */ /* 0x000fe200078e0011 */
[----:B------:R-:W-:Y:S01]  /*21670*/  PRMT R14, R15, 0x7610, R14 ;  /* 0x000076100f0e7816 */ /* 0x000fe2000000000e */
[----:B------:R-:W-:Y:S01]  /*21680*/  IMAD.MOV.U32 R17, RZ, RZ, R30 ;  /* 0x000000ffff117224 */ /* 0x000fe200078e001e */
[----:B------:R-:W-:-:S07]  /*21690*/  PRMT R15, R7, 0x7610, R15 ;  /* 0x00007610070f7816 */ /* 0x000fce000000000f */
.L_x_18409:
[----:B------:R-:W-:Y:S05]  /*216a0*/  BSYNC.RECONVERGENT B1 ;  /* 0x0000000000017941 */ /* 0x000fea0003800200 */
.L_x_18407:
        /* <DEDUP_REMOVED lines=9> */
.L_x_18411:
[----:B------:R-:W-:Y:S01]  /*21740*/  PRMT R7, R14, 0x7610, R7 ;  /* 0x000076100e077816 */ /* 0x000fe20000000007 */
[----:B------:R-:W-:Y:S02]  /*21750*/  IMAD.MOV.U32 R16, RZ, RZ, R29 ;  /* 0x000000ffff107224 */ /* 0x000fe400078e001d */
[----:B------:R-:W-:Y:S01]  /*21760*/  IMAD.MOV.U32 R29, RZ, RZ, R20 ;  /* 0x000000ffff1d7224 */ /* 0x000fe200078e0014 */
[----:B------:R-:W-:-:S07]  /*21770*/  PRMT R14, R7, 0x7632, R14 ;  /* 0x00007632070e7816 */ /* 0x000fce000000000e */
.L_x_18412:
[----:B------:R-:W-:Y:S05]  /*21780*/  BSYNC.RECONVERGENT B1 ;  /* 0x0000000000017941 */ /* 0x000fea0003800200 */
.L_x_18410:
        /* <DEDUP_REMOVED lines=9> */
.L_x_18414:
[----:B------:R-:W-:Y:S01]  /*21820*/  IMAD.MOV.U32 R20, RZ, RZ, R16 ;  /* 0x000000ffff147224 */ /* 0x000fe200078e0010 */
[----:B------:R-:W-:Y:S01]  /*21830*/  PRMT R30, R7, 0x7610, R30 ;  /* 0x00007610071e7816 */ /* 0x000fe2000000001e */
[----:B------:R-:W-:Y:S01]  /*21840*/  IMAD.MOV.U32 R16, RZ, RZ, R21 ;  /* 0x000000ffff107224 */ /* 0x000fe200078e0015 */
[----:B------:R-:W-:-:S07]  /*21850*/  PRMT R7, R14, 0x7632, R7 ;  /* 0x000076320e077816 */ /* 0x000fce0000000007 */
.L_x_18415:
[----:B------:R-:W-:Y:S05]  /*21860*/  BSYNC.RECONVERGENT B1 ;  /* 0x0000000000017941 */ /* 0x000fea0003800200 */
.L_x_18413:
        /* <DEDUP_REMOVED lines=9> */
.L_x_18417:
[----:B------:R-:W-:Y:S01]  /*21900*/  IMAD.MOV.U32 R21, RZ, RZ, R20 ;  /* 0x000000ffff157224 */ /* 0x000fe200078e0014 */
[--C-:B------:R-:W-:Y:S01]  /*21910*/  PRMT R7, R7, 0x5410, R30.reuse ;  /* 0x0000541007077816 */ /* 0x100fe2000000001e */
[----:B------:R-:W-:Y:S01]  /*21920*/  IMAD.MOV.U32 R20, RZ, RZ, R23 ;  /* 0x000000ffff147224 */ /* 0x000fe200078e0017 */
[----:B------:R-:W-:-:S07]  /*21930*/  PRMT R30, R27, 0x7610, R30 ;  /* 0x000076101b1e7816 */ /* 0x000fce000000001e */
.L_x_18418:
[----:B------:R-:W-:Y:S05]  /*21940*/  BSYNC.RECONVERGENT B1 ;  /* 0x0000000000017941 */ /* 0x000fea0003800200 */
.L_x_18416:
        /* <DEDUP_REMOVED lines=9> */
.L_x_18420:
[----:B------:R-:W-:Y:S01]  /*219e0*/  IMAD.MOV.U32 R23, RZ, RZ, R21 ;  /* 0x000000ffff177224 */ /* 0x000fe200078e0015 */
[----:B------:R-:W-:Y:S01]  /*219f0*/  PRMT R14, R14, 0x7610, R7 ;  /* 0x000076100e0e7816 */ /* 0x000fe20000000007 */
[----:B------:R-:W-:Y:S01]  /*21a00*/  IMAD.MOV.U32 R21, RZ, RZ, R22 ;  /* 0x000000ffff157224 */ /* 0x000fe200078e0016 */
[----:B------:R-:W-:-:S07]  /*21a10*/  PRMT R7, R7, 0x5410, R26 ;  /* 0x0000541007077816 */ /* 0x000fce000000001a */
.L_x_18421:
[----:B------:R-:W-:Y:S05]  /*21a20*/  BSYNC.RECONVERGENT B1 ;  /* 0x0000000000017941 */ /* 0x000fea0003800200 */
.L_x_18419:
        /* <DEDUP_REMOVED lines=16> */
.L_x_18423:
[----:B------:R-:W-:Y:S01]  /*21b30*/  IMAD.MOV.U32 R18, RZ, RZ, R3 ;  /* 0x000000ffff127224 */ /* 0x000fe200078e0003 */
[C---:B------:R-:W-:Y:S01]  /*21b40*/  PRMT R22, R32.reuse, 0x7632, R22 ;  /* 0x0000763220167816 */ /* 0x040fe20000000016 */
[----:B------:R-:W-:Y:S01]  /*21b50*/  IMAD.MOV.U32 R3, RZ, RZ, R28 ;  /* 0x000000ffff037224 */ /* 0x000fe200078e001c */
[----:B------:R-:W-:-:S07]  /*21b60*/  PRMT R32, R32, 0x7610, R15 ;  /* 0x0000761020207816 */ /* 0x000fce000000000f */
.L_x_18424:
[----:B------:R-:W-:Y:S05]  /*21b70*/  BSYNC.RECONVERGENT B1 ;  /* 0x0000000000017941 */ /* 0x000fea0003800200 */
.L_x_18422:
        /* <DEDUP_REMOVED lines=9> */
.L_x_18426:
[----:B------:R-:W-:Y:S01]  /*21c10*/  PRMT R15, R15, 0x5410, R22 ;  /* 0x000054100f0f7816 */ /* 0x000fe20000000016 */
[----:B------:R-:W-:Y:S02]  /*21c20*/  IMAD.MOV.U32 R26, RZ, RZ, R18 ;  /* 0x000000ffff1a7224 */ /* 0x000fe400078e0012 */
[----:B------:R-:W-:Y:S01]  /*21c30*/  IMAD.MOV.U32 R18, RZ, RZ, R17 ;  /* 0x000000ffff127224 */ /* 0x000fe200078e0011 */
[----:B------:R-:W-:-:S07]  /*21c40*/  PRMT R22, R15, 0x7610, R22 ;  /* 0x000076100f167816 */ /* 0x000fce0000000016 */
.L_x_18427:
[----:B------:R-:W-:Y:S05]  /*21c50*/  BSYNC.RECONVERGENT B1 ;  /* 0x0000000000017941 */ /* 0x000fea0003800200 */
.L_x_18425:
        /* <DEDUP_REMOVED lines=9> */
.L_x_18429:
[----:B------:R-:W-:Y:S01]  /*21cf0*/  IMAD.MOV.U32 R17, RZ, RZ, R26 ;  /* 0x000000ffff117224 */ /* 0x000fe200078e001a */
[----:B------:R-:W-:Y:S01]  /*21d00*/  PRMT R15, R15, 0x5432, R14 ;  /* 0x000054320f0f7816 */ /* 0x000fe2000000000e */
[----:B------:R-:W-:-:S07]  /*21d10*/  IMAD.MOV.U32 R26, RZ, RZ, R29 ;  /* 0x000000ffff1a7224 */ /* 0x000fce00078e001d */
.L_x_18430:
[----:B------:R-:W-:Y:S05]  /*21d20*/  BSYNC.RECONVERGENT B1 ;  /* 0x0000000000017941 */ /* 0x000fea0003800200 */
.L_x_18428:
        /* <DEDUP_REMOVED lines=9> */
.L_x_18432:
[----:B------:R-:W-:Y:S01]  /*21dc0*/  IMAD.MOV.U32 R27, RZ, RZ, R17 ;  /* 0x000000ffff1b7224 */ /* 0x000fe200078e0011 */
[--C-:B------:R-:W-:Y:S01]  /*21dd0*/  PRMT R22, R22, 0x5410, R15.reuse ;  /* 0x0000541016167816 */ /* 0x100fe2000000000f */
[----:B------:R-:W-:Y:S01]  /*21de0*/  IMAD.MOV.U32 R17, RZ, RZ, R16 ;  /* 0x000000ffff117224 */ /* 0x000fe200078e0010 */
[----:B------:R-:W-:-:S07]  /*21df0*/  PRMT R15, R7, 0x7610, R15 ;  /* 0x00007610070f7816 */ /* 0x000fce000000000f */
.L_x_18433:
[----:B------:R-:W-:Y:S05]  /*21e00*/  BSYNC.RECONVERGENT B1 ;  /* 0x0000000000017941 */ /* 0x000fea0003800200 */
.L_x_18431:
        /* <DEDUP_REMOVED lines=9> */
.L_x_18435:
[----:B------:R-:W-:Y:S01]  /*21ea0*/  IMAD.MOV.U32 R16, RZ, RZ, R27 ;  /* 0x000000ffff107224 */ /* 0x000fe200078e001b */
[C---:B------:R-:W-:Y:S01]  /*21eb0*/  PRMT R7, R22.reuse, 0x7632, R7 ;  /* 0x0000763216077816 */ /* 0x040fe20000000007 */
[----:B------:R-:W-:Y:S01]  /*21ec0*/  IMAD.MOV.U32 R27, RZ, RZ, R20 ;  /* 0x000000ffff1b7224 */ /* 0x000fe200078e0014 */
[----:B------:R-:W-:-:S07]  /*21ed0*/  PRMT R22, R22, 0x5410, R30 ;  /* 0x0000541016167816 */ /* 0x000fce000000001e */
.L_x_18436:
[----:B------:R-:W-:Y:S05]  /*21ee0*/  BSYNC.RECONVERGENT B1 ;  /* 0x0000000000017941 */ /* 0x000fea0003800200 */
.L_x_18434:
        /* <DEDUP_REMOVED lines=9> */
.L_x_18438:
[----:B------:R-:W-:Y:S01]  /*21f80*/  IMAD.MOV.U32 R20, RZ, RZ, R16 ;  /* 0x000000ffff147224 */ /* 0x000fe200078e0010 */
[----:B------:R-:W-:Y:S01]  /*21f90*/  PRMT R28, R28, 0x5410, R7 ;  /* 0x000054101c1c7816 */ /* 0x000fe20000000007 */
[----:B------:R-:W-:Y:S01]  /*21fa0*/  IMAD.MOV.U32 R16, RZ, RZ, R21 ;  /* 0x000000ffff107224 */ /* 0x000fe200078e0015 */
[----:B------:R-:W-:-:S07]  /*21fb0*/  PRMT R7, R7, 0x7632, R7 ;  /* 0x0000763207077816 */ /* 0x000fce0000000007 */
.L_x_18439:
[----:B------:R-:W-:Y:S05]  /*21fc0*/  BSYNC.RECONVERGENT B1 ;  /* 0x0000000000017941 */ /* 0x000fea0003800200 */
.L_x_18437:
        /* <DEDUP_REMOVED lines=9> */
.L_x_18441:
[----:B------:R-:W-:Y:S01]  /*22060*/  IMAD.MOV.U32 R21, RZ, RZ, R20 ;  /* 0x000000ffff157224 */ /* 0x000fe200078e0014 */
[----:B------:R-:W-:Y:S01]  /*22070*/  PRMT R7, R7, 0x7610, R28 ;  /* 0x0000761007077816 */ /* 0x000fe2000000001c */
[----:B------:R-:W-:Y:S01]  /*22080*/  IMAD.MOV.U32 R20, RZ, RZ, R23 ;  /* 0x000000ffff147224 */ /* 0x000fe200078e0017 */
[----:B------:R-:W-:-:S07]  /*22090*/  PRMT R28, R28, 0x7610, R14 ;  /* 0x000076101c1c7816 */ /* 0x000fce000000000e */
.L_x_18442:
[----:B------:R-:W-:Y:S05]  /*220a0*/  BSYNC.RECONVERGENT B1 ;  /* 0x0000000000017941 */ /* 0x000fea0003800200 */
.L_x_18440:
        /* <DEDUP_REMOVED lines=16> */
.L_x_18444:
[----:B------:R-:W-:Y:S01]  /*221b0*/  IMAD.MOV.U32 R8, RZ, RZ, R3 ;  /* 0x000000ffff087224 */ /* 0x000fe200078e0003 */
[C---:B------:R-:W-:Y:S01]  /*221c0*/  PRMT R14, R32.reuse, 0x7632, R14 ;  /* 0x00007632200e7816 */ /* 0x040fe2000000000e */
[----:B------:R-:W-:Y:S01]  /*221d0*/  IMAD.MOV.U32 R3, RZ, RZ, R18 ;  /* 0x000000ffff037224 */ /* 0x000fe200078e0012 */
[----:B------:R-:W-:-:S07]  /*221e0*/  PRMT R32, R32, 0x5410, R22 ;  /* 0x0000541020207816 */ /* 0x000fce0000000016 */
.L_x_18445:
[----:B------:R-:W-:Y:S05]  /*221f0*/  BSYNC.RECONVERGENT B1 ;  /* 0x0000000000017941 */ /* 0x000fea0003800200 */
.L_x_18443:
        /* <DEDUP_REMOVED lines=9> */
.L_x_18447:
[----:B------:R-:W-:Y:S01]  /*22290*/  IMAD.MOV.U32 R18, RZ, RZ, R8 ;  /* 0x000000ffff127224 */ /* 0x000fe200078e0008 */
[----:B------:R-:W-:Y:S01]  /*222a0*/  PRMT R19, R14, 0x7610, R19 ;  /* 0x000076100e137816 */ /* 0x000fe20000000013 */
[----:B------:R-:W-:Y:S01]  /*222b0*/  IMAD.MOV.U32 R8, RZ, RZ, R26 ;  /* 0x000000ffff087224 */ /* 0x000fe200078e001a */
[----:B------:R-:W-:-:S07]  /*222c0*/  PRMT R14, R15, 0x7632, R14 ;  /* 0x000076320f0e7816 */ /* 0x000fce000000000e */
.L_x_18448:
[----:B------:R-:W-:Y:S05]  /*222d0*/  BSYNC.RECONVERGENT B1 ;  /* 0x0000000000017941 */ /* 0x000fea0003800200 */
.L_x_18446:
        /* <DEDUP_REMOVED lines=9> */
.L_x_18450:
[----:B------:R-:W-:Y:S01]  /*22370*/  IMAD.MOV.U32 R26, RZ, RZ, R18 ;  /* 0x000000ffff1a7224 */ /* 0x000fe200078e0012 */
[----:B------:R-:W-:Y:S01]  /*22380*/  PRMT R14, R14, 0x5410, R19 ;  /* 0x000054100e0e7816 */ /* 0x000fe20000000013 */
[----:B------:R-:W-:Y:S01]  /*22390*/  IMAD.MOV.U32 R18, RZ, RZ, R17 ;  /* 0x000000ffff127224 */ /* 0x000fe200078e0011 */
[----:B------:R-:W-:-:S07]  /*223a0*/  PRMT R19, R15, 0x7610, R19 ;  /* 0x000076100f137816 */ /* 0x000fce0000000013 */
.L_x_18451:
[----:B------:R-:W-:Y:S05]  /*223b0*/  BSYNC.RECONVERGENT B1 ;  /* 0x0000000000017941 */ /* 0x000fea0003800200 */
.L_x_18449:
        /* <DEDUP_REMOVED lines=9> */
.L_x_18453:
[----:B------:R-:W-:Y:S01]  /*22450*/  IMAD.MOV.U32 R15, RZ, RZ, R26 ;  /* 0x000000ffff0f7224 */ /* 0x000fe200078e001a */
[C---:B------:R-:W-:Y:S01]  /*22460*/  PRMT R17, R14.reuse, 0x7632, R17 ;  /* 0x000076320e117816 */ /* 0x040fe20000000011 */
[----:B------:R-:W-:Y:S01]  /*22470*/  IMAD.MOV.U32 R26, RZ, RZ, R27 ;  /* 0x000000ffff1a7224 */ /* 0x000fe200078e001b */
[----:B------:R-:W-:-:S07]  /*22480*/  PRMT R14, R14, 0x7610, R22 ;  /* 0x000076100e0e7816 */ /* 0x000fce0000000016 */
.L_x_18454:
[----:B------:R-:W-:Y:S05]  /*22490*/  BSYNC.RECONVERGENT B1 ;  /* 0x0000000000017941 */ /* 0x000fea0003800200 */
.L_x_18452:
        /* <DEDUP_REMOVED lines=9> */
.L_x_18456:
[----:B------:R-:W-:Y:S01]  /*22530*/  IMAD.MOV.U32 R23, RZ, RZ, R15 ;  /* 0x000000ffff177224 */ /* 0x000fe200078e000f */
[----:B------:R-:W-:Y:S01]  /*22540*/  PRMT R17, R7, 0x5410, R17 ;  /* 0x0000541007117816 */ /* 0x000fe20000000011 */
[----:B------:R-:W-:-:S07]  /*22550*/  IMAD.MOV.U32 R15, RZ, RZ, R16 ;  /* 0x000000ffff0f7224 */ /* 0x000fce00078e0010 */
.L_x_18457:
[----:B------:R-:W-:Y:S05]  /*22560*/  BSYNC.RECONVERGENT B1 ;  /* 0x0000000000017941 */ /* 0x000fea0003800200 */
.L_x_18455:
        /* <DEDUP_REMOVED lines=9> */
.L_x_18459:
[----:B------:R-:W-:Y:S01]  /*22600*/  IMAD.MOV.U32 R16, RZ, RZ, R23 ;  /* 0x000000ffff107224 */ /* 0x000fe200078e0017 */
[C---:B------:R-:W-:Y:S01]  /*22610*/  PRMT R7, R17.reuse, 0x7632, R7 ;  /* 0x0000763211077816 */ /* 0x040fe20000000007 */
[----:B------:R-:W-:Y:S01]  /*22620*/  IMAD.MOV.U32 R23, RZ, RZ, R20 ;  /* 0x000000ffff177224 */ /* 0x000fe200078e0014 */
[----:B------:R-:W-:-:S07]  /*22630*/  PRMT R17, R17, 0x7610, R28 ;  /* 0x0000761011117816 */ /* 0x000fce000000001c */
.L_x_18460:
[----:B------:R-:W-:Y:S05]  /*22640*/  BSYNC.RECONVERGENT B1 ;  /* 0x0000000000017941 */ /* 0x000fea0003800200 */
.L_x_18458:
        /* <DEDUP_REMOVED lines=9> */
.L_x_18462:
[----:B------:R-:W-:Y:S01]  /*226e0*/  IMAD.MOV.U32 R20, RZ, RZ, R16 ;  /* 0x000000ffff147224 */ /* 0x000fe200078e0010 */
[----:B------:R-:W-:Y:S01]  /*226f0*/  PRMT R19, R19, 0x5410, R7 ;  /* 0x0000541013137816 */ /* 0x000fe20000000007 */
[----:B------:R-:W-:Y:S01]  /*22700*/  IMAD.MOV.U32 R16, RZ, RZ, R21 ;  /* 0x000000ffff107224 */ /* 0x000fe200078e0015 */
[----:B------:R-:W-:-:S07]  /*22710*/  PRMT R7, R7, 0x7632, R7 ;  /* 0x0000763207077816 */ /* 0x000fce0000000007 */
.L_x_18463:
[----:B------:R-:W-:Y:S05]  /*22720*/  BSYNC.RECONVERGENT B1 ;  /* 0x0000000000017941 */ /* 0x000fea0003800200 */
.L_x_18461:
        /* <DEDUP_REMOVED lines=16> */
.L_x_18465:
[----:B------:R-:W-:Y:S01]  /*22830*/  IMAD.MOV.U32 R12, RZ, RZ, R3 ;  /* 0x000000ffff0c7224 */ /* 0x000fe200078e0003 */
[C---:B------:R-:W-:Y:S01]  /*22840*/  PRMT R22, R32.reuse, 0x7632, R22 ;  /* 0x0000763220167816 */ /* 0x040fe20000000016 */
[----:B------:R-:W-:Y:S01]  /*22850*/  IMAD.MOV.U32 R3, RZ, RZ, R8 ;  /* 0x000000ffff037224 */ /* 0x000fe200078e0008 */
[----:B------:R-:W-:-:S07]  /*22860*/  PRMT R32, R32, 0x5410, R14 ;  /* 0x0000541020207816 */ /* 0x000fce000000000e */
.L_x_18466:
[----:B------:R-:W-:Y:S05]  /*22870*/  BSYNC.RECONVERGENT B1 ;  /* 0x0000000000017941 */ /* 0x000fea0003800200 */
.L_x_18464:
        /* <DEDUP_REMOVED lines=9> */
.L_x_18468:
[----:B------:R-:W-:Y:S01]  /*22910*/  IMAD.MOV.U32 R21, RZ, RZ, R12 ;  /* 0x000000ffff157224 */ /* 0x000fe200078e000c */
[----:B------:R-:W-:Y:S01]  /*22920*/  PRMT R7, R7, 0x5410, R22 ;  /* 0x0000541007077816 */ /* 0x000fe20000000016 */
[----:B------:R-:W-:Y:S01]  /*22930*/  IMAD.MOV.U32 R12, RZ, RZ, R18 ;  /* 0x000000ffff0c7224 */ /* 0x000fe200078e0012 */
[----:B------:R-:W-:-:S07]  /*22940*/  PRMT R22, R19, 0x7610, R22 ;  /* 0x0000761013167816 */ /* 0x000fce0000000016 */
.L_x_18469:
[----:B------:R-:W-:Y:S05]  /*22950*/  BSYNC.RECONVERGENT B1 ;  /* 0x0000000000017941 */ /* 0x000fea0003800200 */
.L_x_18467:
        /* <DEDUP_REMOVED lines=9> */
.L_x_18471:
[----:B------:R-:W-:Y:S01]  /*229f0*/  IMAD.MOV.U32 R18, RZ, RZ, R21 ;  /* 0x000000ffff127224 */ /* 0x000fe200078e0015 */
[C---:B------:R-:W-:Y:S01]  /*22a00*/  PRMT R19, R7.reuse, 0x7632, R19 ;  /* 0x0000763207137816 */ /* 0x040fe20000000013 */
[----:B------:R-:W-:Y:S01]  /*22a10*/  IMAD.MOV.U32 R21, RZ, RZ, R26 ;  /* 0x000000ffff157224 */ /* 0x000fe200078e001a */
[----:B------:R-:W-:-:S07]  /*22a20*/  PRMT R7, R7, 0x7610, R14 ;  /* 0x0000761007077816 */ /* 0x000fce000000000e */
.L_x_18472:
[----:B------:R-:W-:Y:S05]  /*22a30*/  BSYNC.RECONVERGENT B1 ;  /* 0x0000000000017941 */ /* 0x000fea0003800200 */
.L_x_18470:
        /* <DEDUP_REMOVED lines=9> */
.L_x_18474:
[----:B------:R-:W-:Y:S01]  /*22ad0*/  IMAD.MOV.U32 R14, RZ, RZ, R18 ;  /* 0x000000ffff0e7224 */ /* 0x000fe200078e0012 */
[----:B------:R-:W-:Y:S01]  /*22ae0*/  PRMT R28, R19, 0x7610, R28 ;  /* 0x00007610131c7816 */ /* 0x000fe2000000001c */
[----:B------:R-:W-:Y:S01]  /*22af0*/  IMAD.MOV.U32 R18, RZ, RZ, R15 ;  /* 0x000000ffff127224 */ /* 0x000fe200078e000f */
[----:B------:R-:W-:-:S07]  /*22b00*/  PRMT R19, R17, 0x7610, R19 ;  /* 0x0000761011137816 */ /* 0x000fce0000000013 */
.L_x_18475:
[----:B------:R-:W-:Y:S05]  /*22b10*/  BSYNC.RECONVERGENT B1 ;  /* 0x0000000000017941 */ /* 0x000fea0003800200 */
.L_x_18473:
        /* <DEDUP_REMOVED lines=9> */
.L_x_18477:
[----:B------:R-:W-:Y:S01]  /*22bb0*/  PRMT R17, R28, 0x7610, R17 ;  /* 0x000076101c117816 */ /* 0x000fe20000000011 */
[----:B------:R-:W-:Y:S02]  /*22bc0*/  IMAD.MOV.U32 R15, RZ, RZ, R14 ;  /* 0x000000ffff0f7224 */ /* 0x000fe400078e000e */
[----:B------:R-:W-:Y:S01]  /*22bd0*/  IMAD.MOV.U32 R14, RZ, RZ, R23 ;  /* 0x000000ffff0e7224 */ /* 0x000fe200078e0017 */
[----:B------:R-:W-:-:S07]  /*22be0*/  PRMT R28, R17, 0x7632, R28 ;  /* 0x00007632111c7816 */ /* 0x000fce000000001c */
.L_x_18478:
[----:B------:R-:W-:Y:S05]  /*22bf0*/  BSYNC.RECONVERGENT B1 ;  /* 0x0000000000017941 */ /* 0x000fea0003800200 */
.L_x_18476:
        /* <DEDUP_REMOVED lines=9> */
.L_x_18480:
[----:B------:R-:W-:Y:S01]  /*22c90*/  IMAD.MOV.U32 R23, RZ, RZ, R15 ;  /* 0x000000ffff177224 */ /* 0x000fe200078e000f */
[----:B------:R-:W-:Y:S01]  /*22ca0*/  PRMT R30, R17, 0x7610, R30 ;  /* 0x00007610111e7816 */ /* 0x000fe2000000001e */
[----:B------:R-:W-:Y:S01]  /*22cb0*/  IMAD.MOV.U32 R15, RZ, RZ, R16 ;  /* 0x000000ffff0f7224 */ /* 0x000fe200078e0010 */
[----:B------:R-:W-:-:S07]  /*22cc0*/  PRMT R17, R7, 0x7610, R17 ;  /* 0x0000761007117816 */ /* 0x000fce0000000011 */
.L_x_18481:
[----:B------:R-:W-:Y:S05]  /*22cd0*/  BSYNC.RECONVERGENT B1 ;  /* 0x0000000000017941 */ /* 0x000fea0003800200 */
.L_x_18479:
        /* <DEDUP_REMOVED lines=9> */
.L_x_18483:
[----:B------:R-:W-:Y:S01]  /*22d70*/  IMAD.MOV.U32 R16, RZ, RZ, R23 ;  /* 0x000000ffff107224 */ /* 0x000fe200078e0017 */
[----:B------:R-:W-:Y:S01]  /*22d80*/  PRMT R7, R30, 0x7610, R7 ;  /* 0x000076101e077816 */ /* 0x000fe20000000007 */
[----:B------:R-:W-:Y:S01]  /*22d90*/  IMAD.MOV.U32 R23, RZ, RZ, R20 ;  /* 0x000000ffff177224 */ /* 0x000fe200078e0014 */
[----:B------:R-:W-:-:S07]  /*22da0*/  PRMT R30, R19, 0x7632, R30 ;  /* 0x00007632131e7816 */ /* 0x000fce000000001e */
.L_x_18484:
[----:B------:R-:W-:Y:S05]  /*22db0*/  BSYNC.RECONVERGENT B1 ;  /* 0x0000000000017941 */ /* 0x000fea0003800200 */
.L_x_18482:
        /* <DEDUP_REMOVED lines=16> */
.L_x_18486:
[----:B------:R-:W-:Y:S01]  /*22ec0*/  IMAD.MOV.U32 R8, RZ, RZ, R3 ;  /* 0x000000ffff087224 */ /* 0x000fe200078e0003 */
[----:B------:R-:W-:Y:S01]  /*22ed0*/  PRMT R9, R9, 0x7610, R32 ;  /* 0x0000761009097816 */ /* 0x000fe20000000020 */
[----:B------:R-:W-:Y:S01]  /*22ee0*/  IMAD.MOV.U32 R3, RZ, RZ, R12 ;  /* 0x000000ffff037224 */ /* 0x000fe200078e000c */
[----:B------:R-:W-:-:S07]  /*22ef0*/  PRMT R32, R32, 0x5410, R22 ;  /* 0x0000541020207816 */ /* 0x000fce0000000016 */
.L_x_18487:
[----:B------:R-:W-:Y:S05]  /*22f00*/  BSYNC.RECONVERGENT B1 ;  /* 0x0000000000017941 */ /* 0x000fea0003800200 */
.L_x_18485:
        /* <DEDUP_REMOVED lines=9> */
.L_x_18489:
[----:B------:R-:W-:Y:S01]  /*22fa0*/  IMAD.MOV.U32 R26, RZ, RZ, R8 ;  /* 0x000000ffff1a7224 */ /* 0x000fe200078e0008 */
[----:B------:R-:W-:Y:S01]  /*22fb0*/  PRMT R9, R9, 0x7632, R7 ;  /* 0x0000763209097816 */ /* 0x000fe20000000007 */
[----:B------:R-:W-:-:S07]  /*22fc0*/  IMAD.MOV.U32 R8, RZ, RZ, R21 ;  /* 0x000000ffff087224 */ /* 0x000fce00078e0015 */
.L_x_18490:
[----:B------:R-:W-:Y:S05]  /*22fd0*/  BSYNC.RECONVERGENT B1 ;  /* 0x0000000000017941 */ /* 0x000fea0003800200 */
.L_x_18488:
        /* <DEDUP_REMOVED lines=9> */
.L_x_18492:
[----:B------:R-:W-:Y:S01]  /*23070*/  IMAD.MOV.U32 R27, RZ, RZ, R26 ;  /* 0x000000ffff1b7224 */ /* 0x000fe200078e001a */
[--C-:B------:R-:W-:Y:S01]  /*23080*/  PRMT R33, R33, 0x5410, R9.reuse ;  /* 0x0000541021217816 */ /* 0x100fe20000000009 */
[----:B------:R-:W-:Y:S01]  /*23090*/  IMAD.MOV.U32 R26, RZ, RZ, R18 ;  /* 0x000000ffff1a7224 */ /* 0x000fe200078e0012 */
[----:B------:R-:W-:-:S07]  /*230a0*/  PRMT R9, R19, 0x7610, R9 ;  /* 0x0000761013097816 */ /* 0x000fce0000000009 */
.L_x_18493:
[----:B------:R-:W-:Y:S05]  /*230b0*/  BSYNC.RECONVERGENT B1 ;  /* 0x0000000000017941 */ /* 0x000fea0003800200 */
.L_x_18491:
        /* <DEDUP_REMOVED lines=9> */
.L_x_18495:
[----:B------:R-:W-:Y:S01]  /*23150*/  IMAD.MOV.U32 R29, RZ, RZ, R27 ;  /* 0x000000ffff1d7224 */ /* 0x000fe200078e001b */
[C---:B------:R-:W-:Y:S01]  /*23160*/  PRMT R32, R33.reuse, 0x7632, R32 ;  /* 0x0000763221207816 */ /* 0x040fe20000000020 */
[----:B------:R-:W-:Y:S01]  /*23170*/  IMAD.MOV.U32 R27, RZ, RZ, R14 ;  /* 0x000000ffff1b7224 */ /* 0x000fe200078e000e */
[----:B------:R-:W-:-:S07]  /*23180*/  PRMT R33, R33, 0x5410, R28 ;  /* 0x0000541021217816 */ /* 0x000fce000000001c */
.L_x_18496:
[----:B------:R-:W-:Y:S05]  /*23190*/  BSYNC.RECONVERGENT B1 ;  /* 0x0000000000017941 */ /* 0x000fea0003800200 */
.L_x_18494:
        /* <DEDUP_REMOVED lines=9> */
.L_x_18498:
[----:B------:R-:W-:Y:S01]  /*23230*/  IMAD.MOV.U32 R28, RZ, RZ, R29 ;  /* 0x000000ffff1c7224 */ /* 0x000fe200078e001d */
[--C-:B------:R-:W-:Y:S01]  /*23240*/  PRMT R34, R34, 0x5410, R32.reuse ;  /* 0x0000541022227816 */ /* 0x100fe20000000020 */
[----:B------:R-:W-:Y:S01]  /*23250*/  IMAD.MOV.U32 R29, RZ, RZ, R15 ;  /* 0x000000ffff1d7224 */ /* 0x000fe200078e000f */
[----:B------:R-:W-:-:S07]  /*23260*/  PRMT R32, R17, 0x7610, R32 ;  /* 0x0000761011207816 */ /* 0x000fce0000000020 */
.L_x_18499:
[----:B------:R-:W-:Y:S05]  /*23270*/  BSYNC.RECONVERGENT B1 ;  /* 0x0000000000017941 */ /* 0x000fea0003800200 */
.L_x_18497:
        /* <DEDUP_REMOVED lines=9> */
.L_x_18501:
[----:B------:R-:W-:Y:S01]  /*23310*/  IMAD.MOV.U32 R31, RZ, RZ, R28 ;  /* 0x000000ffff1f7224 */ /* 0x000fe200078e001c */
[C---:B------:R-:W-:Y:S01]  /*23320*/  PRMT R33, R34.reuse, 0x7632, R33 ;  /* 0x0000763222217816 */ /* 0x040fe20000000021 */
[----:B------:R-:W-:Y:S01]  /*23330*/  IMAD.MOV.U32 R28, RZ, RZ, R23 ;  /* 0x000000ffff1c7224 */ /* 0x000fe200078e0017 */
[----:B------:R-:W-:-:S07]  /*23340*/  PRMT R34, R34, 0x5410, R30 ;  /* 0x0000541022227816 */ /* 0x000fce000000001e */
.L_x_18502:
[----:B------:R-:W-:Y:S05]  /*23350*/  BSYNC.RECONVERGENT B1 ;  /* 0x0000000000017941 */ /* 0x000fea0003800200 */
.L_x_18500:
        /* <DEDUP_REMOVED lines=9> */
.L_x_18504:
[----:B------:R-:W-:Y:S01]  /*233f0*/  IMAD.MOV.U32 R30, RZ, RZ, R31 ;  /* 0x000000ffff1e7224 */ /* 0x000fe200078e001f */
[----:B------:R-:W-:Y:S01]  /*23400*/  PRMT R34, R33, 0x7610, R34 ;  /* 0x0000761021227816 */ /* 0x000fe20000000022 */
[----:B------:R-:W-:Y:S01]  /*23410*/  IMAD.MOV.U32 R31, RZ, RZ, R16 ;  /* 0x000000ffff1f7224 */ /* 0x000fe200078e0010 */
[----:B------:R-:W-:-:S07]  /*23420*/  PRMT R33, R7, 0x7610, R33 ;  /* 0x0000761007217816 */ /* 0x000fce0000000021 */
.L_x_18505:
[----:B------:R-:W-:Y:S05]  /*23430*/  BSYNC.RECONVERGENT B1 ;  /* 0x0000000000017941 */ /* 0x000fea0003800200 */
.L_x_18503:
        /* <DEDUP_REMOVED lines=28> */
.L_x_18507:
[----:B------:R-:W-:Y:S01]  /*23600*/  IMAD.MOV.U32 R10, RZ, RZ, R3 ;  /* 0x000000ffff0a7224 */ /* 0x000fe200078e0003 */
[C---:B------:R-:W-:Y:S01]  /*23610*/  PRMT R11, R32.reuse, 0x7632, R11 ;  /* 0x00007632200b7816 */ /* 0x040fe2000000000b */
[----:B------:R-:W-:Y:S01]  /*23620*/  IMAD.MOV.U32 R3, RZ, RZ, R8 ;  /* 0x000000ffff037224 */ /* 0x000fe200078e0008 */
[----:B------:R-:W-:-:S07]  /*23630*/  PRMT R32, R32, 0x7610, R9 ;  /* 0x0000761020207816 */ /* 0x000fce0000000009 */
.L_x_18508:
[----:B------:R-:W-:Y:S05]  /*23640*/  BSYNC.RECONVERGENT B1 ;  /* 0x0000000000017941 */ /* 0x000fea0003800200 */
.L_x_18506:
        /* <DEDUP_REMOVED lines=9> */
.L_x_18510:
[----:B------:R-:W-:Y:S01]  /*236e0*/  IMAD.MOV.U32 R8, RZ, RZ, R10 ;  /* 0x000000ffff087224 */ /* 0x000fe200078e000a */
[----:B------:R-:W-:Y:S01]  /*236f0*/  PRMT R20, R11, 0x7610, R20 ;  /* 0x000076100b147816 */ /* 0x000fe20000000014 */
[----:B------:R-:W-:Y:S01]  /*23700*/  IMAD.MOV.U32 R10, RZ, RZ, R26 ;  /* 0x000000ffff0a7224 */ /* 0x000fe200078e001a */
[----:B------:R-:W-:-:S07]  /*23710*/  PRMT R11, R9, 0x7610, R11 ;  /* 0x00007610090b7816 */ /* 0x000fce000000000b */
.L_x_18511:
[----:B------:R-:W-:Y:S05]  /*23720*/  BSYNC.RECONVERGENT B1 ;  /* 0x0000000000017941 */ /* 0x000fea0003800200 */
.L_x_18509:
        /* <DEDUP_REMOVED lines=9> */
.L_x_18513:
[----:B------:R-:W-:Y:S01]  /*237c0*/  IMAD.MOV.U32 R26, RZ, RZ, R8 ;  /* 0x000000ffff1a7224 */ /* 0x000fe200078e0008 */
[--C-:B------:R-:W-:Y:S01]  /*237d0*/  PRMT R9, R9, 0x5410, R20.reuse ;  /* 0x0000541009097816 */ /* 0x100fe20000000014 */
[----:B------:R-:W-:Y:S01]  /*237e0*/  IMAD.MOV.U32 R8, RZ, RZ, R27 ;  /* 0x000000ffff087224 */ /* 0x000fe200078e001b */
[----:B------:R-:W-:-:S07]  /*237f0*/  PRMT R20, R33, 0x7632, R20 ;  /* 0x0000763221147816 */ /* 0x000fce0000000014 */
.L_x_18514:
[----:B------:R-:W-:Y:S05]  /*23800*/  BSYNC.RECONVERGENT B1 ;  /* 0x0000000000017941 */ /* 0x000fea0003800200 */
.L_x_18512:
        /* <DEDUP_REMOVED lines=9> */
.L_x_18516:
[----:B------:R-:W-:Y:S01]  /*238a0*/  IMAD.MOV.U32 R25, RZ, RZ, R26 ;  /* 0x000000ffff197224 */ /* 0x000fe200078e001a */
[----:B------:R-:W-:Y:S01]  /*238b0*/  PRMT R11, R11, 0x7610, R9 ;  /* 0x000076100b0b7816 */ /* 0x000fe20000000009 */
[----:B------:R-:W-:Y:S01]  /*238c0*/  IMAD.MOV.U32 R26, RZ, RZ, R29 ;  /* 0x000000ffff1a7224 */ /* 0x000fe200078e001d */
[----:B------:R-:W-:-:S07]  /*238d0*/  PRMT R9, R9, 0x5410, R32 ;  /* 0x0000541009097816 */ /* 0x000fce0000000020 */
.L_x_18517:
[----:B------:R-:W-:Y:S05]  /*238e0*/  BSYNC.RECONVERGENT B1 ;  /* 0x0000000000017941 */ /* 0x000fea0003800200 */
.L_x_18515:
        /* <DEDUP_REMOVED lines=9> */
.L_x_18519:
[----:B------:R-:W-:Y:S01]  /*23980*/  IMAD.MOV.U32 R36, RZ, RZ, R25 ;  /* 0x000000ffff247224 */ /* 0x000fe200078e0019 */
[C---:B------:R-:W-:Y:S01]  /*23990*/  PRMT R9, R11.reuse, 0x7632, R9 ;  /* 0x000076320b097816 */ /* 0x040fe20000000009 */
[----:B------:R-:W-:Y:S01]  /*239a0*/  IMAD.MOV.U32 R25, RZ, RZ, R28 ;  /* 0x000000ffff197224 */ /* 0x000fe200078e001c */
[----:B------:R-:W-:-:S07]  /*239b0*/  PRMT R11, R11, 0x7610, R34 ;  /* 0x000076100b0b7816 */ /* 0x000fce0000000022 */
.L_x_18520:
[----:B------:R-:W-:Y:S05]  /*239c0*/  BSYNC.RECONVERGENT B1 ;  /* 0x0000000000017941 */ /* 0x000fea0003800200 */
.L_x_18518:
        /* <DEDUP_REMOVED lines=9> */
.L_x_18522:
[----:B------:R-:W-:Y:S01]  /*23a60*/  IMAD.MOV.U32 R27, RZ, RZ, R36 ;  /* 0x000000ffff1b7224 */ /* 0x000fe200078e0024 */
[----:B------:R-:W-:Y:S01]  /*23a70*/  PRMT R20, R20, 0x5410, R9 ;  /* 0x0000541014147816 */ /* 0x000fe20000000009 */
[----:B------:R-:W-:Y:S01]  /*23a80*/  IMAD.MOV.U32 R36, RZ, RZ, R31 ;  /* 0x000000ffff247224 */ /* 0x000fe200078e001f */
[----:B------:R-:W-:-:S07]  /*23a90*/  PRMT R9, R33, 0x7610, R9 ;  /* 0x0000761021097816 */ /* 0x000fce0000000009 */
.L_x_18523:
[----:B------:R-:W-:Y:S05]  /*23aa0*/  BSYNC.RECONVERGENT B1 ;  /* 0x0000000000017941 */ /* 0x000fea0003800200 */
.L_x_18521:
        /* <DEDUP_REMOVED lines=9> */
.L_x_18525:
[----:B------:R-:W-:Y:S01]  /*23b40*/  IMAD.MOV.U32 R28, RZ, RZ, R27 ;  /* 0x000000ffff1c7224 */ /* 0x000fe200078e001b */
[C---:B------:R-:W-:Y:S01]  /*23b50*/  PRMT R29, R20.reuse, 0x7632, R29 ;  /* 0x00007632141d7816 */ /* 0x040fe2000000001d */
[----:B------:R-:W-:Y:S01]  /*23b60*/  IMAD.MOV.U32 R27, RZ, RZ, R30 ;  /* 0x000000ffff1b7224 */ /* 0x000fe200078e001e */
[----:B------:R-:W-:-:S07]  /*23b70*/  PRMT R20, R20, 0x5410, R34 ;  /* 0x0000541014147816 */ /* 0x000fce0000000022 */
.L_x_18526:
[----:B------:R-:W-:Y:S05]  /*23b80*/  BSYNC.RECONVERGENT B1 ;  /* 0x0000000000017941 */ /* 0x000fea0003800200 */
.L_x_18524:
        /* <DEDUP_REMOVED lines=16> */
.L_x_18528:
[----:B------:R-:W-:Y:S01]  /*23c90*/  IMAD.MOV.U32 R12, RZ, RZ, R3 ;  /* 0x000000ffff0c7224 */ /* 0x000fe200078e0003 */
[----:B------:R-:W-:Y:S01]  /*23ca0*/  PRMT R21, R21, 0x7610, R32 ;  /* 0x0000761015157816 */ /* 0x000fe20000000020 */
[----:B------:R-:W-:Y:S01]  /*23cb0*/  IMAD.MOV.U32 R3, RZ, RZ, R10 ;  /* 0x000000ffff037224 */ /* 0x000fe200078e000a */
[----:B------:R-:W-:-:S07]  /*23cc0*/  PRMT R32, R32, 0x5410, R11 ;  /* 0x0000541020207816 */ /* 0x000fce000000000b */
.L_x_18529:
[----:B------:R-:W-:Y:S05]  /*23cd0*/  BSYNC.RECONVERGENT B1 ;  /* 0x0000000000017941 */ /* 0x000fea0003800200 */
.L_x_18527:
        /* <DEDUP_REMOVED lines=9> */
.L_x_18531:
[----:B------:R-:W-:Y:S01]  /*23d70*/  IMAD.MOV.U32 R31, RZ, RZ, R12 ;  /* 0x000000ffff1f7224 */ /* 0x000fe200078e000c */
[C---:B------:R-:W-:Y:S01]  /*23d80*/  PRMT R10, R21.reuse, 0x7632, R10 ;  /* 0x00007632150a7816 */ /* 0x040fe2000000000a */
[----:B------:R-:W-:Y:S01]  /*23d90*/  IMAD.MOV.U32 R12, RZ, RZ, R8 ;  /* 0x000000ffff0c7224 */ /* 0x000fe200078e0008 */
[----:B------:R-:W-:-:S07]  /*23da0*/  PRMT R21, R21, 0x5410, R20 ;  /* 0x0000541015157816 */ /* 0x000fce0000000014 */
.L_x_18532:
[----:B------:R-:W-:Y:S05]  /*23db0*/  BSYNC.RECONVERGENT B1 ;  /* 0x0000000000017941 */ /* 0x000fea0003800200 */
.L_x_18530:
        /* <DEDUP_REMOVED lines=9> */
.L_x_18534:
[----:B------:R-:W-:Y:S01]  /*23e50*/  IMAD.MOV.U32 R8, RZ, RZ, R31 ;  /* 0x000000ffff087224 */ /* 0x000fe200078e001f */
[----:B------:R-:W-:Y:S01]  /*23e60*/  PRMT R11, R10, 0x7610, R11 ;  /* 0x000076100a0b7816 */ /* 0x000fe2000000000b */
[----:B------:R-:W-:Y:S01]  /*23e70*/  IMAD.MOV.U32 R31, RZ, RZ, R26 ;  /* 0x000000ffff1f7224 */ /* 0x000fe200078e001a */
[----:B------:R-:W-:-:S07]  /*23e80*/  PRMT R10, R9, 0x7632, R10 ;  /* 0x00007632090a7816 */ /* 0x000fce000000000a */
.L_x_18535:
[----:B------:R-:W-:Y:S05]  /*23e90*/  BSYNC.RECONVERGENT B1 ;  /* 0x0000000000017941 */ /* 0x000fea0003800200 */
.L_x_18533:
        /* <DEDUP_REMOVED lines=9> */
.L_x_18537:
[----:B------:R-:W-:Y:S01]  /*23f30*/  IMAD.MOV.U32 R33, RZ, RZ, R8 ;  /* 0x000000ffff217224 */ /* 0x000fe200078e0008 */
[C---:B------:R-:W-:Y:S01]  /*23f40*/  PRMT R20, R11.reuse, 0x7610, R20 ;  /* 0x000076100b147816 */ /* 0x040fe20000000014 */
[----:B------:R-:W-:Y:S01]  /*23f50*/  IMAD.MOV.U32 R8, RZ, RZ, R25 ;  /* 0x000000ffff087224 */ /* 0x000fe200078e0019 */
[----:B------:R-:W-:-:S07]  /*23f60*/  PRMT R11, R11, 0x7632, R11 ;  /* 0x000076320b0b7816 */ /* 0x000fce000000000b */
.L_x_18538:
[----:B------:R-:W-:Y:S05]  /*23f70*/  BSYNC.RECONVERGENT B1 ;  /* 0x0000000000017941 */ /* 0x000fea0003800200 */
.L_x_18536:
        /* <DEDUP_REMOVED lines=9> */
.L_x_18540:
[----:B------:R-:W-:Y:S01]  /*24010*/  PRMT R9, R9, 0x5410, R20 ;  /* 0x0000541009097816 */ /* 0x000fe20000000014 */
[----:B------:R-:W-:Y:S02]  /*24020*/  IMAD.MOV.U32 R26, RZ, RZ, R33 ;  /* 0x000000ffff1a7224 */ /* 0x000fe400078e0021 */
[----:B------:R-:W-:Y:S01]  /*24030*/  IMAD.MOV.U32 R33, RZ, RZ, R36 ;  /* 0x000000ffff217224 */ /* 0x000fe200078e0024 */
[----:B------:R-:W-:-:S07]  /*24040*/  PRMT R20, R9, 0x7610, R20 ;  /* 0x0000761009147816 */ /* 0x000fce0000000014 */
.L_x_18541:
[----:B------:R-:W-:Y:S05]  /*24050*/  BSYNC.RECONVERGENT B1 ;  /* 0x0000000000017941 */ /* 0x000fea0003800200 */
.L_x_18539:
        /* <DEDUP_REMOVED lines=9> */
.L_x_18543:
[----:B------:R-:W-:Y:S01]  /*240f0*/  IMAD.MOV.U32 R25, RZ, RZ, R26 ;  /* 0x000000ffff197224 */ /* 0x000fe200078e001a */
[----:B------:R-:W-:Y:S01]  /*24100*/  PRMT R9, R9, 0x7632, R20 ;  /* 0x0000763209097816 */ /* 0x000fe20000000014 */
[----:B------:R-:W-:-:S07]  /*24110*/  IMAD.MOV.U32 R26, RZ, RZ, R27 ;  /* 0x000000ffff1a7224 */ /* 0x000fce00078e001b */
.L_x_18544:
[----:B------:R-:W-:Y:S05]  /*24120*/  BSYNC.RECONVERGENT B1 ;  /* 0x0000000000017941 */ /* 0x000fea0003800200 */
.L_x_18542:
        /* <DEDUP_REMOVED lines=9> */
.L_x_18546:
[----:B------:R-:W-:Y:S01]  /*241c0*/  IMAD.MOV.U32 R27, RZ, RZ, R25 ;  /* 0x000000ffff1b7224 */ /* 0x000fe200078e0019 */
[--C-:B------:R-:W-:Y:S01]  /*241d0*/  PRMT R10, R10, 0x5410, R9.reuse ;  /* 0x000054100a0a7816 */ /* 0x100fe20000000009 */
[----:B------:R-:W-:Y:S01]  /*241e0*/  IMAD.MOV.U32 R25, RZ, RZ, R28 ;  /* 0x000000ffff197224 */ /* 0x000fe200078e001c */
[----:B------:R-:W-:-:S07]  /*241f0*/  PRMT R9, R29, 0x7610, R9 ;  /* 0x000076101d097816 */ /* 0x000fce0000000009 */
.L_x_18547:
[----:B------:R-:W-:Y:S05]  /*24200*/  BSYNC.RECONVERGENT B1 ;  /* 0x0000000000017941 */ /* 0x000fea0003800200 */
.L_x_18545:
        /* <DEDUP_REMOVED lines=16> */
.L_x_18549:
[----:B------:R-:W-:Y:S01]  /*24310*/  IMAD.MOV.U32 R22, RZ, RZ, R3 ;  /* 0x000000ffff167224 */ /* 0x000fe200078e0003 */
[----:B------:R-:W-:Y:S01]  /*24320*/  PRMT R11, R11, 0x7610, R32 ;  /* 0x000076100b0b7816 */ /* 0x000fe20000000020 */
[----:B------:R-:W-:Y:S01]  /*24330*/  IMAD.MOV.U32 R3, RZ, RZ, R12 ;  /* 0x000000ffff037224 */ /* 0x000fe200078e000c */
[----:B------:R-:W-:-:S07]  /*24340*/  PRMT R32, R32, 0x7610, R21 ;  /* 0x0000761020207816 */ /* 0x000fce0000000015 */
.L_x_18550:
[----:B------:R-:W-:Y:S05]  /*24350*/  BSYNC.RECONVERGENT B1 ;  /* 0x0000000000017941 */ /* 0x000fea0003800200 */
.L_x_18548:
        /* <DEDUP_REMOVED lines=9> */
.L_x_18552:
[----:B------:R-:W-:Y:S01]  /*243f0*/  IMAD.MOV.U32 R21, RZ, RZ, R22 ;  /* 0x000000ffff157224 */ /* 0x000fe200078e0016 */
[C---:B------:R-:W-:Y:S01]  /*24400*/  PRMT R12, R11.reuse, 0x7632, R12 ;  /* 0x000076320b0c7816 */ /* 0x040fe2000000000c */
[----:B------:R-:W-:Y:S01]  /*24410*/  IMAD.MOV.U32 R22, RZ, RZ, R31 ;  /* 0x000000ffff167224 */ /* 0x000fe200078e001f */
[----:B------:R-:W-:-:S07]  /*24420*/  PRMT R11, R11, 0x5410, R10 ;  /* 0x000054100b0b7816 */ /* 0x000fce000000000a */
.L_x_18553:
[----:B------:R-:W-:Y:S05]  /*24430*/  BSYNC.RECONVERGENT B1 ;  /* 0x0000000000017941 */ /* 0x000fea0003800200 */
.L_x_18551:
        /* <DEDUP_REMOVED lines=9> */
.L_x_18555:
[----:B------:R-:W-:Y:S01]  /*244d0*/  IMAD.MOV.U32 R28, RZ, RZ, R21 ;  /* 0x000000ffff1c7224 */ /* 0x000fe200078e0015 */
[----:B------:R-:W-:Y:S01]  /*244e0*/  PRMT R10, R12, 0x7610, R10 ;  /* 0x000076100c0a7816 */ /* 0x000fe2000000000a */
[----:B------:R-:W-:Y:S01]  /*244f0*/  IMAD.MOV.U32 R21, RZ, RZ, R8 ;  /* 0x000000ffff157224 */ /* 0x000fe200078e0008 */
[----:B------:R-:W-:-:S07]  /*24500*/  PRMT R12, R11, 0x7610, R12 ;  /* 0x000076100b0c7816 */ /* 0x000fce000000000c */
.L_x_18556:
[----:B------:R-:W-:Y:S05]  /*24510*/  BSYNC.RECONVERGENT B1 ;  /* 0x0000000000017941 */ /* 0x000fea0003800200 */
.L_x_18554:
        /* <DEDUP_REMOVED lines=9> */
.L_x_18558:
[----:B------:R-:W-:Y:S01]  /*245b0*/  IMAD.MOV.U32 R29, RZ, RZ, R28 ;  /* 0x000000ffff1d7224 */ /* 0x000fe200078e001c */
[----:B------:R-:W-:Y:S01]  /*245c0*/  PRMT R8, R10, 0x7610, R8 ;  /* 0x000076100a087816 */ /* 0x000fe20000000008 */
[----:B------:R-:W-:Y:S01]  /*245d0*/  IMAD.MOV.U32 R28, RZ, RZ, R33 ;  /* 0x000000ffff1c7224 */ /* 0x000fe200078e0021 */
[----:B------:R-:W-:-:S07]  /*245e0*/  PRMT R10, R20, 0x7610, R10 ;  /* 0x00007610140a7816 */ /* 0x000fce000000000a */
.L_x_18559:
[----:B------:R-:W-:Y:S05]  /*245f0*/  BSYNC.RECONVERGENT B1 ;  /* 0x0000000000017941 */ /* 0x000fea0003800200 */
.L_x_18557:
        /* <DEDUP_REMOVED lines=9> */
.L_x_18561:
[----:B------:R-:W-:Y:S01]  /*24690*/  IMAD.MOV.U32 R20, RZ, RZ, R29 ;  /* 0x000000ffff147224 */ /* 0x000fe200078e001d */
[----:B------:R-:W-:Y:S01]  /*246a0*/  PRMT R11, R8, 0x7610, R11 ;  /* 0x00007610080b7816 */ /* 0x000fe2000000000b */
[----:B------:R-:W-:Y:S01]  /*246b0*/  IMAD.MOV.U32 R29, RZ, RZ, R26 ;  /* 0x000000ffff1d7224 */ /* 0x000fe200078e001a */
[----:B------:R-:W-:-:S07]  /*246c0*/  PRMT R8, R9, 0x7632, R8 ;  /* 0x0000763209087816 */ /* 0x000fce0000000008 */
.L_x_18562:
[----:B------:R-:W-:Y:S05]  /*246d0*/  BSYNC.RECONVERGENT B1 ;  /* 0x0000000000017941 */ /* 0x000fea0003800200 */
.L_x_18560:
        /* <DEDUP_REMOVED lines=9> */
.L_x_18564:
[----:B------:R-:W-:Y:S01]  /*24770*/  IMAD.MOV.U32 R26, RZ, RZ, R20 ;  /* 0x000000ffff1a7224 */ /* 0x000fe200078e0014 */
[----:B------:R-:W-:Y:S01]  /*24780*/  PRMT R8, R8, 0x5410, R11 ;  /* 0x0000541008087816 */ /* 0x000fe2000000000b */
[----:B------:R-:W-:Y:S01]  /*24790*/  IMAD.MOV.U32 R20, RZ, RZ, R25 ;  /* 0x000000ffff147224 */ /* 0x000fe200078e0019 */
[----:B------:R-:W-:-:S07]  /*247a0*/  PRMT R11, R9, 0x7610, R11 ;  /* 0x00007610090b7816 */ /* 0x000fce000000000b */
.L_x_18565:
[----:B------:R-:W-:Y:S05]  /*247b0*/  BSYNC.RECONVERGENT B1 ;  /* 0x0000000000017941 */ /* 0x000fea0003800200 */
.L_x_18563:
        /* <DEDUP_REMOVED lines=9> */
.L_x_18567:
[----:B------:R-:W-:Y:S01]  /*24850*/  IMAD.MOV.U32 R9, RZ, RZ, R26 ;  /* 0x000000ffff097224 */ /* 0x000fe200078e001a */
[----:B------:R-:W-:Y:S01]  /*24860*/  PRMT R12, R12, 0x7610, R8 ;  /* 0x000076100c0c7816 */ /* 0x000fe20000000008 */
[----:B------:R-:W-:Y:S01]  /*24870*/  IMAD.MOV.U32 R26, RZ, RZ, R27 ;  /* 0x000000ffff1a7224 */ /* 0x000fe200078e001b */
[----:B------:R-:W-:-:S07]  /*24880*/  PRMT R8, R8, 0x7610, R10 ;  /* 0x0000761008087816 */ /* 0x000fce000000000a */
.L_x_18568:
[----:B------:R-:W-:Y:S05]  /*24890*/  BSYNC.RECONVERGENT B1 ;  /* 0x0000000000017941 */ /* 0x000fea0003800200 */
.L_x_18566:
        /* <DEDUP_REMOVED lines=16> */
.L_x_18570:
[----:B------:R-:W-:Y:S01]  /*249a0*/  IMAD.MOV.U32 R30, RZ, RZ, R3 ;  /* 0x000000ffff1e7224 */ /* 0x000fe200078e0003 */
[----:B------:R-:W-:Y:S01]  /*249b0*/  PRMT R10, R10, 0x7610, R32 ;  /* 0x000076100a0a7816 */ /* 0x000fe20000000020 */
[----:B------:R-:W-:Y:S01]  /*249c0*/  IMAD.MOV.U32 R3, RZ, RZ, R22 ;  /* 0x000000ffff037224 */ /* 0x000fe200078e0016 */
[----:B------:R-:W-:-:S07]  /*249d0*/  PRMT R32, R32, 0x7610, R11 ;  /* 0x0000761020207816 */ /* 0x000fce000000000b */
.L_x_18571:
[----:B------:R-:W-:Y:S05]  /*249e0*/  BSYNC.RECONVERGENT B1 ;  /* 0x0000000000017941 */ /* 0x000fea0003800200 */
.L_x_18569:
        /* <DEDUP_REMOVED lines=9> */
.L_x_18573:
[----:B------:R-:W-:Y:S01]  /*24a80*/  IMAD.MOV.U32 R13, RZ, RZ, R30 ;  /* 0x000000ffff0d7224 */ /* 0x000fe200078e001e */
[----:B------:R-:W-:Y:S01]  /*24a90*/  PRMT R11, R11, 0x7610, R10 ;  /* 0x000076100b0b7816 */ /* 0x000fe2000000000a */
[----:B------:R-:W-:Y:S01]  /*24aa0*/  IMAD.MOV.U32 R30, RZ, RZ, R21 ;  /* 0x000000ffff1e7224 */ /* 0x000fe200078e0015 */
[----:B------:R-:W-:-:S07]  /*24ab0*/  PRMT R10, R10, 0x5410, R12 ;  /* 0x000054100a0a7816 */ /* 0x000fce000000000c */
.L_x_18574:
[----:B------:R-:W-:Y:S05]  /*24ac0*/  BSYNC.RECONVERGENT B1 ;  /* 0x0000000000017941 */ /* 0x000fea0003800200 */
.L_x_18572:
        /* <DEDUP_REMOVED lines=9> */
.L_x_18576:
[----:B------:R-:W-:Y:S01]  /*24b60*/  IMAD.MOV.U32 R22, RZ, RZ, R13 ;  /* 0x000000ffff167224 */ /* 0x000fe200078e000d */
[----:B------:R-:W-:Y:S01]  /*24b70*/  PRMT R21, R21, 0x7610, R11 ;  /* 0x0000761015157816 */ /* 0x000fe2000000000b */
[----:B------:R-:W-:Y:S01]  /*24b80*/  IMAD.MOV.U32 R13, RZ, RZ, R28 ;  /* 0x000000ffff0d7224 */ /* 0x000fe200078e001c */
[----:B------:R-:W-:-:S07]  /*24b90*/  PRMT R11, R11, 0x5410, R10 ;  /* 0x000054100b0b7816 */ /* 0x000fce000000000a */
.L_x_18577:
[----:B------:R-:W-:Y:S05]  /*24ba0*/  BSYNC.RECONVERGENT B1 ;  /* 0x0000000000017941 */ /* 0x000fea0003800200 */
.L_x_18575:
        /* <DEDUP_REMOVED lines=9> */
.L_x_18579:
[----:B------:R-:W-:Y:S01]  /*24c40*/  IMAD.MOV.U32 R23, RZ, RZ, R22 ;  /* 0x000000ffff177224 */ /* 0x000fe200078e0016 */
[C---:B------:R-:W-:Y:S01]  /*24c50*/  PRMT R10, R21.reuse, 0x7632, R10 ;  /* 0x00007632150a7816 */ /* 0x040fe2000000000a */
[----:B------:R-:W-:Y:S01]  /*24c60*/  IMAD.MOV.U32 R22, RZ, RZ, R29 ;  /* 0x000000ffff167224 */ /* 0x000fe200078e001d */
[----:B------:R-:W-:-:S07]  /*24c70*/  PRMT R21, R21, 0x5410, R8 ;  /* 0x0000541015157816 */ /* 0x000fce0000000008 */
.L_x_18580:
[----:B------:R-:W-:Y:S05]  /*24c80*/  BSYNC.RECONVERGENT B1 ;  /* 0x0000000000017941 */ /* 0x000fea0003800200 */
.L_x_18578:
        /* <DEDUP_REMOVED lines=9> */
.L_x_18582:
[----:B------:R-:W-:Y:S01]  /*24d20*/  IMAD.MOV.U32 R25, RZ, RZ, R23 ;  /* 0x000000ffff197224 */ /* 0x000fe200078e0017 */
[----:B------:R-:W-:Y:S01]  /*24d30*/  PRMT R27, R27, 0x5410, R10 ;  /* 0x000054101b1b7816 */ /* 0x000fe2000000000a */
[----:B------:R-:W-:Y:S01]  /*24d40*/  IMAD.MOV.U32 R23, RZ, RZ, R20 ;  /* 0x000000ffff177224 */ /* 0x000fe200078e0014 */
[----:B------:R-:W-:-:S07]  /*24d50*/  PRMT R10, R11, 0x7610, R10 ;  /* 0x000076100b0a7816 */ /* 0x000fce000000000a */
.L_x_18583:
[----:B------:R-:W-:Y:S05]  /*24d60*/  BSYNC.RECONVERGENT B1 ;  /* 0x0000000000017941 */ /* 0x000fea0003800200 */
.L_x_18581:
        /* <DEDUP_REMOVED lines=9> */
.L_x_18585:
[----:B------:R-:W-:Y:S01]  /*24e00*/  IMAD.MOV.U32 R20, RZ, RZ, R25 ;  /* 0x000000ffff147224 */ /* 0x000fe200078e0019 */
[----:B------:R-:W-:Y:S01]  /*24e10*/  PRMT R28, R28, 0x7610, R27 ;  /* 0x000076101c1c7816 */ /* 0x000fe2000000001b */
[----:B------:R-:W-:Y:S01]  /*24e20*/  IMAD.MOV.U32 R25, RZ, RZ, R26 ;  /* 0x000000ffff197224 */ /* 0x000fe200078e001a */
[----:B------:R-:W-:-:S07]  /*24e30*/  PRMT R27, R27, 0x7610, R8 ;  /* 0x000076101b1b7816 */ /* 0x000fce0000000008 */
.L_x_18586:
[----:B------:R-:W-:Y:S05]  /*24e40*/  BSYNC.RECONVERGENT B1 ;  /* 0x0000000000017941 */ /* 0x000fea0003800200 */
.L_x_18584:
        /* <DEDUP_REMOVED lines=9> */
.L_x_18588:
[----:B------:R-:W-:Y:S01]  /*24ee0*/  IMAD.MOV.U32 R8, RZ, RZ, R20 ;  /* 0x000000ffff087224 */ /* 0x000fe200078e0014 */
[C---:B------:R-:W-:Y:S01]  /*24ef0*/  PRMT R11, R28.reuse, 0x7632, R11 ;  /* 0x000076321c0b7816 */ /* 0x040fe2000000000b */
[----:B------:R-:W-:Y:S01]  /*24f00*/  IMAD.MOV.U32 R20, RZ, RZ, R9 ;  /* 0x000000ffff147224 */ /* 0x000fe200078e0009 */
[----:B------:R-:W-:-:S07]  /*24f10*/  PRMT R28, R28, 0x7610, R12 ;  /* 0x000076101c1c7816 */ /* 0x000fce000000000c */
.L_x_18589:
[----:B------:R-:W-:Y:S05]  /*24f20*/  BSYNC.RECONVERGENT B1 ;  /* 0x0000000000017941 */ /* 0x000fea0003800200 */
.L_x_18587:
        /* <DEDUP_REMOVED lines=16> */
.L_x_18591:
[----:B------:R-:W-:Y:S01]  /*25030*/  IMAD.MOV.U32 R12, RZ, RZ, R3 ;  /* 0x000000ffff0c7224 */ /* 0x000fe200078e0003 */
[C---:B------:R-:W-:Y:S01]  /*25040*/  PRMT R16, R32.reuse, 0x7632, R16 ;  /* 0x0000763220107816 */ /* 0x040fe20000000010 */
[----:B------:R-:W-:Y:S01]  /*25050*/  IMAD.MOV.U32 R3, RZ, RZ, R30 ;  /* 0x000000ffff037224 */ /* 0x000fe200078e001e */
[----:B------:R-:W-:-:S07]  /*25060*/  PRMT R32, R32, 0x7610, R10 ;  /* 0x0000761020207816 */ /* 0x000fce000000000a */
.L_x_18592:
[----:B------:R-:W-:Y:S05]  /*25070*/  BSYNC.RECONVERGENT B1 ;  /* 0x0000000000017941 */ /* 0x000fea0003800200 */
.L_x_18590:
        /* <DEDUP_REMOVED lines=9> */
.L_x_18594:
[----:B------:R-:W-:Y:S01]  /*25110*/  IMAD.MOV.U32 R9, RZ, RZ, R12 ;  /* 0x000000ffff097224 */ /* 0x000fe200078e000c */
[--C-:B------:R-:W-:Y:S01]  /*25120*/  PRMT R10, R10, 0x5410, R16.reuse ;  /* 0x000054100a0a7816 */ /* 0x100fe20000000010 */
[----:B------:R-:W-:Y:S01]  /*25130*/  IMAD.MOV.U32 R12, RZ, RZ, R13 ;  /* 0x000000ffff0c7224 */ /* 0x000fe200078e000d */
[----:B------:R-:W-:-:S07]  /*25140*/  PRMT R16, R11, 0x7632, R16 ;  /* 0x000076320b107816 */ /* 0x000fce0000000010 */
.L_x_18595:
[----:B------:R-:W-:Y:S05]  /*25150*/  BSYNC.RECONVERGENT B1 ;  /* 0x0000000000017941 */ /* 0x000fea0003800200 */
.L_x_18593:
        /* <DEDUP_REMOVED lines=9> */
.L_x_18597:
[----:B------:R-:W-:Y:S01]  /*251f0*/  IMAD.MOV.U32 R26, RZ, RZ, R9 ;  /* 0x000000ffff1a7224 */ /* 0x000fe200078e0009 */
[----:B------:R-:W-:Y:S01]  /*25200*/  PRMT R11, R11, 0x7610, R10 ;  /* 0x000076100b0b7816 */ /* 0x000fe2000000000a */
[----:B------:R-:W-:Y:S01]  /*25210*/  IMAD.MOV.U32 R9, RZ, RZ, R22 ;  /* 0x000000ffff097224 */ /* 0x000fe200078e0016 */
[----:B------:R-:W-:-:S07]  /*25220*/  PRMT R10, R10, 0x7610, R21 ;  /* 0x000076100a0a7816 */ /* 0x000fce0000000015 */
.L_x_18598:
[----:B------:R-:W-:Y:S05]  /*25230*/  BSYNC.RECONVERGENT B1 ;  /* 0x0000000000017941 */ /* 0x000fea0003800200 */
.L_x_18596:
        /* <DEDUP_REMOVED lines=9> */
.L_x_18600:
[----:B------:R-:W-:Y:S01]  /*252d0*/  IMAD.MOV.U32 R22, RZ, RZ, R26 ;  /* 0x000000ffff167224 */ /* 0x000fe200078e001a */
[C---:B------:R-:W-:Y:S01]  /*252e0*/  PRMT R13, R11.reuse, 0x7632, R13 ;  /* 0x000076320b0d7816 */ /* 0x040fe2000000000d */
[----:B------:R-:W-:Y:S01]  /*252f0*/  IMAD.MOV.U32 R26, RZ, RZ, R23 ;  /* 0x000000ffff1a7224 */ /* 0x000fe200078e0017 */
[----:B------:R-:W-:-:S07]  /*25300*/  PRMT R11, R11, 0x5410, R10 ;  /* 0x000054100b0b7816 */ /* 0x000fce000000000a */
.L_x_18601:
[----:B------:R-:W-:Y:S05]  /*25310*/  BSYNC.RECONVERGENT B1 ;  /* 0x0000000000017941 */ /* 0x000fea0003800200 */
.L_x_18599:
        /* <DEDUP_REMOVED lines=9> */
.L_x_18603:
[----:B------:R-:W-:Y:S01]  /*253b0*/  IMAD.MOV.U32 R21, RZ, RZ, R22 ;  /* 0x000000ffff157224 */ /* 0x000fe200078e0016 */
[----:B------:R-:W-:Y:S01]  /*253c0*/  PRMT R13, R27, 0x5432, R13 ;  /* 0x000054321b0d7816 */ /* 0x000fe2000000000d */
[----:B------:R-:W-:-:S07]  /*253d0*/  IMAD.MOV.U32 R22, RZ, RZ, R25 ;  /* 0x000000ffff167224 */ /* 0x000fce00078e0019 */
.L_x_18604:
[----:B------:R-:W-:Y:S05]  /*253e0*/  BSYNC.RECONVERGENT B1 ;  /* 0x0000000000017941 */ /* 0x000fea0003800200 */
.L_x_18602:
        /* <DEDUP_REMOVED lines=9> */
.L_x_18606:
[----:B------:R-:W-:Y:S01]  /*25480*/  IMAD.MOV.U32 R23, RZ, RZ, R21 ;  /* 0x000000ffff177224 */ /* 0x000fe200078e0015 */
[C---:B------:R-:W-:Y:S01]  /*25490*/  PRMT R10, R13.reuse, 0x7632, R10 ;  /* 0x000076320d0a7816 */ /* 0x040fe2000000000a */
[----:B------:R-:W-:Y:S01]  /*254a0*/  IMAD.MOV.U32 R21, RZ, RZ, R20 ;  /* 0x000000ffff157224 */ /* 0x000fe200078e0014 */
[----:B------:R-:W-:-:S07]  /*254b0*/  PRMT R13, R13, 0x7610, R28 ;  /* 0x000076100d0d7816 */ /* 0x000fce000000001c */
.L_x_18607:
[----:B------:R-:W-:Y:S05]  /*254c0*/  BSYNC.RECONVERGENT B1 ;  /* 0x0000000000017941 */ /* 0x000fea0003800200 */
.L_x_18605:
        /* <DEDUP_REMOVED lines=9> */
.L_x_18609:
[----:B------:R-:W-:Y:S01]  /*25560*/  IMAD.MOV.U32 R20, RZ, RZ, R23 ;  /* 0x000000ffff147224 */ /* 0x000fe200078e0017 */
[----:B------:R-:W-:Y:S01]  /*25570*/  PRMT R16, R16, 0x5410, R10 ;  /* 0x0000541010107816 */ /* 0x000fe2000000000a */
[----:B------:R-:W-:Y:S01]  /*25580*/  IMAD.MOV.U32 R23, RZ, RZ, R8 ;  /* 0x000000ffff177224 */ /* 0x000fe200078e0008 */
[----:B------:R-:W-:-:S07]  /*25590*/  PRMT R10, R11, 0x7610, R10 ;  /* 0x000076100b0a7816 */ /* 0x000fce000000000a */
.L_x_18610:
[----:B------:R-:W-:Y:S05]  /*255a0*/  BSYNC.RECONVERGENT B1 ;  /* 0x0000000000017941 */ /* 0x000fea0003800200 */
.L_x_18608:
        /* <DEDUP_REMOVED lines=16> */
.L_x_18612:
[----:B------:R-:W-:Y:S01]  /*256b0*/  IMAD.MOV.U32 R8, RZ, RZ, R3 ;  /* 0x000000ffff087224 */ /* 0x000fe200078e0003 */
[----:B------:R-:W-:Y:S01]  /*256c0*/  PRMT R14, R14, 0x7610, R32 ;  /* 0x000076100e0e7816 */ /* 0x000fe20000000020 */
[----:B------:R-:W-:Y:S01]  /*256d0*/  IMAD.MOV.U32 R3, RZ, RZ, R12 ;  /* 0x000000ffff037224 */ /* 0x000fe200078e000c */
[----:B------:R-:W-:-:S07]  /*256e0*/  PRMT R32, R32, 0x5410, R16 ;  /* 0x0000541020207816 */ /* 0x000fce0000000010 */
.L_x_18613:
[----:B------:R-:W-:Y:S05]  /*256f0*/  BSYNC.RECONVERGENT B1 ;  /* 0x0000000000017941 */ /* 0x000fea0003800200 */
.L_x_18611:
        /* <DEDUP_REMOVED lines=9> */
.L_x_18615:
[----:B------:R-:W-:Y:S01]  /*25790*/  IMAD.MOV.U32 R17, RZ, RZ, R8 ;  /* 0x000000ffff117224 */ /* 0x000fe200078e0008 */
[C---:B------:R-:W-:Y:S01]  /*257a0*/  PRMT R11, R14.reuse, 0x7632, R11 ;  /* 0x000076320e0b7816 */ /* 0x040fe2000000000b */
[----:B------:R-:W-:Y:S01]  /*257b0*/  IMAD.MOV.U32 R8, RZ, RZ, R9 ;  /* 0x000000ffff087224 */ /* 0x000fe200078e0009 */
[----:B------:R-:W-:-:S07]  /*257c0*/  PRMT R14, R14, 0x7610, R10 ;  /* 0x000076100e0e7816 */ /* 0x000fce000000000a */
.L_x_18616:
[----:B------:R-:W-:Y:S05]  /*257d0*/  BSYNC.RECONVERGENT B1 ;  /* 0x0000000000017941 */ /* 0x000fea0003800200 */
.L_x_18614:
        /* <DEDUP_REMOVED lines=9> */
.L_x_18618:
[----:B------:R-:W-:Y:S01]  /*25870*/  IMAD.MOV.U32 R9, RZ, RZ, R17 ;  /* 0x000000ffff097224 */ /* 0x000fe200078e0011 */
[C---:B------:R-:W-:Y:S01]  /*25880*/  PRMT R12, R11.reuse, 0x7610, R12 ;  /* 0x000076100b0c7816 */ /* 0x040fe2000000000c */
[----:B------:R-:W-:Y:S01]  /*25890*/  IMAD.MOV.U32 R17, RZ, RZ, R26 ;  /* 0x000000ffff117224 */ /* 0x000fe200078e001a */
[----:B------:R-:W-:-:S07]  /*258a0*/  PRMT R11, R11, 0x7632, R11 ;  /* 0x000076320b0b7816 */ /* 0x000fce000000000b */
.L_x_18619:
[----:B------:R-:W-:Y:S05]  /*258b0*/  BSYNC.RECONVERGENT B1 ;  /* 0x0000000000017941 */ /* 0x000fea0003800200 */
.L_x_18617:
        /* <DEDUP_REMOVED lines=9> */
.L_x_18621:
[----:B------:R-:W-:Y:S01]  /*25950*/  IMAD.MOV.U32 R26, RZ, RZ, R9 ;  /* 0x000000ffff1a7224 */ /* 0x000fe200078e0009 */
[----:B------:R-:W-:Y:S01]  /*25960*/  PRMT R14, R12, 0x7610, R14 ;  /* 0x000076100c0e7816 */ /* 0x000fe2000000000e */
[----:B------:R-:W-:Y:S01]  /*25970*/  IMAD.MOV.U32 R9, RZ, RZ, R22 ;  /* 0x000000ffff097224 */ /* 0x000fe200078e0016 */
[----:B------:R-:W-:-:S07]  /*25980*/  PRMT R12, R13, 0x7610, R12 ;  /* 0x000076100d0c7816 */ /* 0x000fce000000000c */
.L_x_18622:
[----:B------:R-:W-:Y:S05]  /*25990*/  BSYNC.RECONVERGENT B1 ;  /* 0x0000000000017941 */ /* 0x000fea0003800200 */
.L_x_18620:
        /* <DEDUP_REMOVED lines=9> */
.L_x_18624:
[----:B------:R-:W-:Y:S01]  /*25a30*/  IMAD.MOV.U32 R22, RZ, RZ, R26 ;  /* 0x000000ffff167224 */ /* 0x000fe200078e001a */
[--C-:B------:R-:W-:Y:S01]  /*25a40*/  PRMT R10, R10, 0x5410, R14.reuse ;  /* 0x000054100a0a7816 */ /* 0x100fe2000000000e */
[----:B------:R-:W-:Y:S01]  /*25a50*/  IMAD.MOV.U32 R26, RZ, RZ, R21 ;  /* 0x000000ffff1a7224 */ /* 0x000fe200078e0015 */
[----:B------:R-:W-:-:S07]  /*25a60*/  PRMT R14, R13, 0x7632, R14 ;  /* 0x000076320d0e7816 */ /* 0x000fce000000000e */
.L_x_18625:
[----:B------:R-:W-:Y:S05]  /*25a70*/  BSYNC.RECONVERGENT B1 ;  /* 0x0000000000017941 */ /* 0x000fea0003800200 */
.L_x_18623:
        /* <DEDUP_REMOVED lines=9> */
.L_x_18627:
[----:B------:R-:W-:Y:S01]  /*25b10*/  IMAD.MOV.U32 R13, RZ, RZ, R22 ;  /* 0x000000ffff0d7224 */ /* 0x000fe200078e0016 */
[--C-:B------:R-:W-:Y:S01]  /*25b20*/  PRMT R11, R11, 0x7610, R10.reuse ;  /* 0x000076100b0b7816 */ /* 0x100fe2000000000a */
[----:B------:R-:W-:Y:S01]  /*25b30*/  IMAD.MOV.U32 R22, RZ, RZ, R23 ;  /* 0x000000ffff167224 */ /* 0x000fe200078e0017 */
[----:B------:R-:W-:-:S07]  /*25b40*/  PRMT R10, R10, 0x5410, R10 ;  /* 0x000054100a0a7816 */ /* 0x000fce000000000a */
.L_x_18628:
[----:B------:R-:W-:Y:S05]  /*25b50*/  BSYNC.RECONVERGENT B1 ;  /* 0x0000000000017941 */ /* 0x000fea0003800200 */
.L_x_18626:
        /* <DEDUP_REMOVED lines=9> */
.L_x_18630:
[----:B------:R-:W-:Y:S01]  /*25bf0*/  IMAD.MOV.U32 R21, RZ, RZ, R13 ;  /* 0x000000ffff157224 */ /* 0x000fe200078e000d */
[C---:B------:R-:W-:Y:S01]  /*25c00*/  PRMT R10, R11.reuse, 0x7632, R10 ;  /* 0x000076320b0a7816 */ /* 0x040fe2000000000a */
[----:B------:R-:W-:Y:S01]  /*25c10*/  IMAD.MOV.U32 R13, RZ, RZ, R20 ;  /* 0x000000ffff0d7224 */ /* 0x000fe200078e0014 */
[----:B------:R-:W-:-:S07]  /*25c20*/  PRMT R11, R11, 0x7610, R16 ;  /* 0x000076100b0b7816 */ /* 0x000fce0000000010 */
.L_x_18631:
[----:B------:R-:W-:Y:S05]  /*25c30*/  BSYNC.RECONVERGENT B1 ;  /* 0x0000000000017941 */ /* 0x000fea0003800200 */
.L_x_18629:
        /* <DEDUP_REMOVED lines=16> */
.L_x_18633:
[----:B------:R-:W-:Y:S01]  /*25d40*/  IMAD.MOV.U32 R16, RZ, RZ, R3 ;  /* 0x000000ffff107224 */ /* 0x000fe200078e0003 */
[C---:B------:R-:W-:Y:S01]  /*25d50*/  PRMT R18, R32.reuse, 0x7632, R18 ;  /* 0x0000763220127816 */ /* 0x040fe20000000012 */
[----:B------:R-:W-:Y:S01]  /*25d60*/  IMAD.MOV.U32 R3, RZ, RZ, R8 ;  /* 0x000000ffff037224 */ /* 0x000fe200078e0008 */
[----:B------:R-:W-:-:S07]  /*25d70*/  PRMT R32, R32, 0x7610, R14 ;  /* 0x0000761020207816 */ /* 0x000fce000000000e */
.L_x_18634:
[----:B------:R-:W-:Y:S05]  /*25d80*/  BSYNC.RECONVERGENT B1 ;  /* 0x0000000000017941 */ /* 0x000fea0003800200 */
.L_x_18632:
        /* <DEDUP_REMOVED lines=9> */
.L_x_18636:
[----:B------:R-:W-:Y:S01]  /*25e20*/  IMAD.MOV.U32 R8, RZ, RZ, R16 ;  /* 0x000000ffff087224 */ /* 0x000fe200078e0010 */
[--C-:B------:R-:W-:Y:S01]  /*25e30*/  PRMT R12, R12, 0x5410, R18.reuse ;  /* 0x000054100c0c7816 */ /* 0x100fe20000000012 */
[----:B------:R-:W-:Y:S01]  /*25e40*/  IMAD.MOV.U32 R16, RZ, RZ, R17 ;  /* 0x000000ffff107224 */ /* 0x000fe200078e0011 */
[----:B------:R-:W-:-:S07]  /*25e50*/  PRMT R18, R11, 0x7610, R18 ;  /* 0x000076100b127816 */ /* 0x000fce0000000012 */
.L_x_18637:
[----:B------:R-:W-:Y:S05]  /*25e60*/  BSYNC.RECONVERGENT B1 ;  /* 0x0000000000017941 */ /* 0x000fea0003800200 */
.L_x_18635:
        /* <DEDUP_REMOVED lines=9> */
.L_x_18639:
[----:B------:R-:W-:Y:S01]  /*25f00*/  IMAD.MOV.U32 R17, RZ, RZ, R8 ;  /* 0x000000ffff117224 */ /* 0x000fe200078e0008 */
[C---:B------:R-:W-:Y:S01]  /*25f10*/  PRMT R11, R12.reuse, 0x7632, R11 ;  /* 0x000076320c0b7816 */ /* 0x040fe2000000000b */
[----:B------:R-:W-:Y:S01]  /*25f20*/  IMAD.MOV.U32 R8, RZ, RZ, R9 ;  /* 0x000000ffff087224 */ /* 0x000fe200078e0009 */
[----:B------:R-:W-:-:S07]  /*25f30*/  PRMT R12, R12, 0x5410, R12 ;  /* 0x000054100c0c7816 */ /* 0x000fce000000000c */
.L_x_18640:
[----:B------:R-:W-:Y:S05]  /*25f40*/  BSYNC.RECONVERGENT B1 ;  /* 0x0000000000017941 */ /* 0x000fea0003800200 */
.L_x_18638:
        /* <DEDUP_REMOVED lines=9> */
.L_x_18642:
[----:B------:R-:W-:Y:S01]  /*25fe0*/  IMAD.MOV.U32 R9, RZ, RZ, R17 ;  /* 0x000000ffff097224 */ /* 0x000fe200078e0011 */
[--C-:B------:R-:W-:Y:S01]  /*25ff0*/  PRMT R18, R18, 0x5410, R11.reuse ;  /* 0x0000541012127816 */ /* 0x100fe2000000000b */
[----:B------:R-:W-:Y:S01]  /*26000*/  IMAD.MOV.U32 R17, RZ, RZ, R26 ;  /* 0x000000ffff117224 */ /* 0x000fe200078e001a */
[----:B------:R-:W-:-:S07]  /*26010*/  PRMT R11, R14, 0x7610, R11 ;  /* 0x000076100e0b7816 */ /* 0x000fce000000000b */
.L_x_18643:
[----:B------:R-:W-:Y:S05]  /*26020*/  BSYNC.RECONVERGENT B1 ;  /* 0x0000000000017941 */ /* 0x000fea0003800200 */
.L_x_18641:
        /* <DEDUP_REMOVED lines=9> */
.L_x_18645:
[----:B------:R-:W-:Y:S01]  /*260c0*/  IMAD.MOV.U32 R14, RZ, RZ, R9 ;  /* 0x000000ffff0e7224 */ /* 0x000fe200078e0009 */
[C---:B------:R-:W-:Y:S01]  /*260d0*/  PRMT R12, R18.reuse, 0x7632, R12 ;  /* 0x00007632120c7816 */ /* 0x040fe2000000000c */
[----:B------:R-:W-:Y:S01]  /*260e0*/  IMAD.MOV.U32 R9, RZ, RZ, R22 ;  /* 0x000000ffff097224 */ /* 0x000fe200078e0016 */
[----:B------:R-:W-:-:S07]  /*260f0*/  PRMT R18, R18, 0x7610, R10 ;  /* 0x0000761012127816 */ /* 0x000fce000000000a */
.L_x_18646:
[----:B------:R-:W-:Y:S05]  /*26100*/  BSYNC.RECONVERGENT B1 ;  /* 0x0000000000017941 */ /* 0x000fea0003800200 */
.L_x_18644:
        /* <DEDUP_REMOVED lines=9> */
.L_x_18648:
[----:B------:R-:W-:Y:S01]  /*261a0*/  IMAD.MOV.U32 R20, RZ, RZ, R14 ;  /* 0x000000ffff147224 */ /* 0x000fe200078e000e */
[--C-:B------:R-:W-:Y:S01]  /*261b0*/  PRMT R10, R10, 0x5410, R12.reuse ;  /* 0x000054100a0a7816 */ /* 0x100fe2000000000c */
[----:B------:R-:W-:Y:S01]  /*261c0*/  IMAD.MOV.U32 R14, RZ, RZ, R13 ;  /* 0x000000ffff0e7224 */ /* 0x000fe200078e000d */
[----:B------:R-:W-:-:S07]  /*261d0*/  PRMT R12, R11, 0x7632, R12 ;  /* 0x000076320b0c7816 */ /* 0x000fce000000000c */
.L_x_18649:
[----:B------:R-:W-:Y:S05]  /*261e0*/  BSYNC.RECONVERGENT B1 ;  /* 0x0000000000017941 */ /* 0x000fea0003800200 */
.L_x_18647:
        /* <DEDUP_REMOVED lines=9> */
.L_x_18651:
[----:B------:R-:W-:Y:S01]  /*26280*/  IMAD.MOV.U32 R34, RZ, RZ, R20 ;  /* 0x000000ffff227224 */ /* 0x000fe200078e0014 */
[--C-:B------:R-:W-:Y:S01]  /*26290*/  PRMT R11, R11, 0x7610, R10.reuse ;  /* 0x000076100b0b7816 */ /* 0x100fe2000000000a */
[----:B------:R-:W-:Y:S01]  /*262a0*/  IMAD.MOV.U32 R20, RZ, RZ, R21 ;  /* 0x000000ffff147224 */ /* 0x000fe200078e0015 */
[----:B------:R-:W-:-:S07]  /*262b0*/  PRMT R10, R10, 0x5410, R10 ;  /* 0x000054100a0a7816 */ /* 0x000fce000000000a */
.L_x_18652:
[----:B------:R-:W-:Y:S05]  /*262c0*/  BSYNC.RECONVERGENT B1 ;  /* 0x0000000000017941 */ /* 0x000fea0003800200 */
.L_x_18650:
        /* <DEDUP_REMOVED lines=16> */
.L_x_18654:
[----:B------:R-:W-:Y:S01]  /*263d0*/  IMAD.MOV.U32 R22, RZ, RZ, R3 ;  /* 0x000000ffff167224 */ /* 0x000fe200078e0003 */
[----:B------:R-:W-:Y:S01]  /*263e0*/  PRMT R23, R23, 0x7610, R32 ;  /* 0x0000761017177816 */ /* 0x000fe20000000020 */
[----:B------:R-:W-:Y:S01]  /*263f0*/  IMAD.MOV.U32 R3, RZ, RZ, R16 ;  /* 0x000000ffff037224 */ /* 0x000fe200078e0010 */
[----:B------:R-:W-:-:S07]  /*26400*/  PRMT R32, R32, 0x5410, R18 ;  /* 0x0000541020207816 */ /* 0x000fce0000000012 */
.L_x_18655:
[----:B------:R-:W-:Y:S05]  /*26410*/  BSYNC.RECONVERGENT B1 ;  /* 0x0000000000017941 */ /* 0x000fea0003800200 */
.L_x_18653:
        /* <DEDUP_REMOVED lines=9> */
.L_x_18657:
[----:B------:R-:W-:Y:S01]  /*264b0*/  IMAD.MOV.U32 R26, RZ, RZ, R22 ;  /* 0x000000ffff1a7224 */ /* 0x000fe200078e0016 */
[----:B------:R-:W-:Y:S01]  /*264c0*/  PRMT R23, R23, 0x7632, R12 ;  /* 0x0000763217177816 */ /* 0x000fe2000000000c */
[----:B------:R-:W-:-:S07]  /*264d0*/  IMAD.MOV.U32 R22, RZ, RZ, R8 ;  /* 0x000000ffff167224 */ /* 0x000fce00078e0008 */
.L_x_18658:
[----:B------:R-:W-:Y:S05]  /*264e0*/  BSYNC.RECONVERGENT B1 ;  /* 0x0000000000017941 */ /* 0x000fea0003800200 */
.L_x_18656:
        /* <DEDUP_REMOVED lines=9> */
.L_x_18660:
[----:B------:R-:W-:Y:S01]  /*26580*/  IMAD.MOV.U32 R27, RZ, RZ, R26 ;  /* 0x000000ffff1b7224 */ /* 0x000fe200078e001a */
[----:B------:R-:W-:Y:S01]  /*26590*/  PRMT R28, R23, 0x7610, R28 ;  /* 0x00007610171c7816 */ /* 0x000fe2000000001c */
[----:B------:R-:W-:Y:S01]  /*265a0*/  IMAD.MOV.U32 R26, RZ, RZ, R17 ;  /* 0x000000ffff1a7224 */ /* 0x000fe200078e0011 */
[----:B------:R-:W-:-:S07]  /*265b0*/  PRMT R23, R11, 0x7610, R23 ;  /* 0x000076100b177816 */ /* 0x000fce0000000017 */
.L_x_18661:
[----:B------:R-:W-:Y:S05]  /*265c0*/  BSYNC.RECONVERGENT B1 ;  /* 0x0000000000017941 */ /* 0x000fea0003800200 */
.L_x_18659:
        /* <DEDUP_REMOVED lines=9> */
.L_x_18663:
[----:B------:R-:W-:Y:S01]  /*26660*/  IMAD.MOV.U32 R29, RZ, RZ, R27 ;  /* 0x000000ffff1d7224 */ /* 0x000fe200078e001b */
[----:B------:R-:W-:Y:S01]  /*26670*/  PRMT R28, R18, 0x5432, R28 ;  /* 0x00005432121c7816 */ /* 0x000fe2000000001c */
[----:B------:R-:W-:-:S07]  /*26680*/  IMAD.MOV.U32 R27, RZ, RZ, R9 ;  /* 0x000000ffff1b7224 */ /* 0x000fce00078e0009 */
.L_x_18664:
[----:B------:R-:W-:Y:S05]  /*26690*/  BSYNC.RECONVERGENT B1 ;  /* 0x0000000000017941 */ /* 0x000fea0003800200 */
.L_x_18662:
        /* <DEDUP_REMOVED lines=9> */
.L_x_18666:
[----:B------:R-:W-:Y:S01]  /*26730*/  IMAD.MOV.U32 R30, RZ, RZ, R29 ;  /* 0x000000ffff1e7224 */ /* 0x000fe200078e001d */
[----:B------:R-:W-:Y:S01]  /*26740*/  PRMT R35, R35, 0x7610, R28 ;  /* 0x0000761023237816 */ /* 0x000fe2000000001c */
[----:B------:R-:W-:Y:S01]  /*26750*/  IMAD.MOV.U32 R29, RZ, RZ, R14 ;  /* 0x000000ffff1d7224 */ /* 0x000fe200078e000e */
[----:B------:R-:W-:-:S07]  /*26760*/  PRMT R28, R28, 0x5410, R12 ;  /* 0x000054101c1c7816 */ /* 0x000fce000000000c */
.L_x_18667:
[----:B------:R-:W-:Y:S05]  /*26770*/  BSYNC.RECONVERGENT B1 ;  /* 0x0000000000017941 */ /* 0x000fea0003800200 */
.L_x_18665:
        /* <DEDUP_REMOVED lines=9> */
.L_x_18669:
[----:B------:R-:W-:Y:S01]  /*26810*/  IMAD.MOV.U32 R31, RZ, RZ, R30 ;  /* 0x000000ffff1f7224 */ /* 0x000fe200078e001e */
[C---:B------:R-:W-:Y:S01]  /*26820*/  PRMT R32, R35.reuse, 0x7632, R32 ;  /* 0x0000763223207816 */ /* 0x040fe20000000020 */
[----:B------:R-:W-:Y:S01]  /*26830*/  IMAD.MOV.U32 R30, RZ, RZ, R20 ;  /* 0x000000ffff1e7224 */ /* 0x000fe200078e0014 */
[----:B------:R-:W-:-:S07]  /*26840*/  PRMT R35, R35, 0x7610, R10 ;  /* 0x0000761023237816 */ /* 0x000fce000000000a */
.L_x_18670:
[----:B------:R-:W-:Y:S05]  /*26850*/  BSYNC.RECONVERGENT B1 ;  /* 0x0000000000017941 */ /* 0x000fea0003800200 */
.L_x_18668:
        /* <DEDUP_REMOVED lines=9> */
.L_x_18672:
[----:B------:R-:W-:Y:S01]  /*268f0*/  IMAD.MOV.U32 R33, RZ, RZ, R31 ;  /* 0x000000ffff217224 */ /* 0x000fe200078e001f */
[----:B------:R-:W-:Y:S01]  /*26900*/  PRMT R35, R32, 0x7610, R35 ;  /* 0x0000761020237816 */ /* 0x000fe20000000023 */
[----:B------:R-:W-:Y:S01]  /*26910*/  IMAD.MOV.U32 R31, RZ, RZ, R34 ;  /* 0x000000ffff1f7224 */ /* 0x000fe200078e0022 */
[----:B------:R-:W-:-:S07]  /*26920*/  PRMT R32, R11, 0x7632, R32 ;  /* 0x000076320b207816 */ /* 0x000fce0000000020 */
.L_x_18673:
[----:B------:R-:W-:Y:S05]  /*26930*/  BSYNC.RECONVERGENT B1 ;  /* 0x0000000000017941 */ /* 0x000fea0003800200 */
.L_x_18671:
[----:B------:R-:W0:Y:S01]  /*26940*/  LDS.128 R8, [R6+0x1b0] ;  /* 0x0001b00006087984 */ /* 0x000e220000000c00 */
[----:B------:R-:W-:Y:S03]  /*26950*/  BSSY.RECONVERGENT B1, `(.L_x_18674) ;  /* 0x0000020000017945 */ /* 0x000fe60003800200 */
[----:B------:R-:W1:Y:S04]  /*26960*/  LDS.128 R16, [R6+0x190] ;  /* 0x0001900006107984 */ /* 0x000e680000000c00 */
[----:B------:R-:W2:Y:S04]  /*26970*/  LDS.64 R20, [R6+0x1c0] ;  /* 0x0001c00006147984 */ /* 0x000ea80000000a00 */
[----:B------:R3:W4:Y:S01]  /*26980*/  LDS.128 R12, [R6+0x1a0] ;  /* 0x0001a000060c7984 */ /* 0x0007220000000c00 */
[----:B0-----:R-:W-:-:S02]  /*26990*/  HSETP2.GT.AND P0, PT, R10.H0_H0, R32.H1_H1, PT ;  /* 0x300000200a007234 */ /* 0x001fc40003f04800 */
[----:B-1----:R-:W-:-:S03]  /*269a0*/  ISETP.GE.AND P1, PT, R18, R3, PT ;  /* 0x000000031200720c */ /* 0x002fc60003f26270 */
[----:B------:R-:W-:Y:S02]  /*269b0*/  ISETP.EQ.OR P0, PT, R3, -0x1, P0 ;  /* 0xffffffff0300780c */ /* 0x000fe40000702670 */
[----:B------:R-:W-:Y:S02]  /*269c0*/  HSETP2.NEU.OR P3, PT, R10.H0_H0, R32.H1_H1, P1 ;  /* 0x300000200a007234 */ /* 0x000fe40000f6d820 */
[CC--:B------:R-:W-:Y:S02]  /*269d0*/  FSETP.GT.FTZ.AND P1, PT, R7.reuse, R16.reuse, PT ;  /* 0x000000100700720b */ /* 0x0c0fe40003f34000 */
[----:B------:R-:W-:Y:S02]  /*269e0*/  PLOP3.LUT P0, PT, P0, P3, PT, 0x8, 0x80 ;  /* 0x000000000080781c */ /* 0x000fe40000706170 */
[----:B------:R-:W-:Y:S02]  /*269f0*/  FSEL R34, R16, R7, P1 ;  /* 0x0000000710227208 */ /* 0x000fe40000800000 */
[----:B------:R-:W-:-:S02]  /*26a00*/  FSEL R25, R7, R16, P1 ;  /* 0x0000001007197208 */ /* 0x000fc40000800000 */
[----:B---3--:R-:W-:Y:S02]  /*26a10*/  FSEL R6, R2, R17, P1 ;  /* 0x0000001102067208 */ /* 0x008fe40000800000 */
[----:B------:R-:W-:Y:S01]  /*26a20*/  FSEL R17, R17, R2, P1 ;  /* 0x0000000211117208 */ /* 0x000fe20000800000 */
[----:B------:R-:W-:-:S04]  /*26a30*/  FADD.FTZ R34, -R25, R34 ;  /* 0x0000002219227221 */ /* 0x000fc80000010100 */
[----:B------:R-:W-:Y:S01]  /*26a40*/  @!P0 PRMT R32, R32, 0x5410, R10 ;  /* 0x0000541020208816 */ /* 0x000fe2000000000a */
[----:B------:R-:W-:Y:S01]  /*26a50*/  FMUL.FTZ R34, R34, 1.4426950216293334961 ;  /* 0x3fb8aa3b22227820 */ /* 0x000fe20000410000 */
[----:B------:R-:W-:-:S03]  /*26a60*/  @!P0 IMAD.MOV.U32 R3, RZ, RZ, R18 ;  /* 0x000000ffff038224 */ /* 0x000fc600078e0012 */
[----:B------:R-:W-:Y:S01]  /*26a70*/  HSETP2.GT.AND P3, PT, R32.H1_H1, R23.H1_H1, PT ;  /* 0x3000001720007234 */ /* 0x000fe20003f64c00 */
[----:B------:R-:W0:Y:S04]  /*26a80*/  MUFU.EX2 R7, R34 ;  /* 0x0000002200077308 */ /* 0x000e280000000800 */
[----:B------:R-:W-:Y:S01]  /*26a90*/  ISETP.EQ.OR P3, PT, R22, -0x1, P3 ;  /* 0xffffffff1600780c */ /* 0x000fe20001f62670 */
[----:B0-----:R-:W-:-:S12]  /*26aa0*/  FFMA.FTZ R7, R17, R7, R6 ;  /* 0x0000000711077223 */ /* 0x001fd80000010006 */
[----:B--2-4-:R-:W-:Y:S05]  /*26ab0*/  @P3 BRA `(.L_x_18675) ;  /* 0x0000000000143947 */ /* 0x014fea0003800000 */
[----:B------:R-:W-:Y:S01]  /*26ac0*/  ISETP.GE.AND P0, PT, R3, R22, PT ;  /* 0x000000160300720c */ /* 0x000fe20003f06270 */
[----:B------:R-:W-:Y:S01]  /*26ad0*/  IMAD.MOV.U32 R2, RZ, RZ, R22 ;  /* 0x000000ffff027224 */ /* 0x000fe200078e0016 */
[----:B------:R-:W-:-:S03]  /*26ae0*/  PRMT R16, R23, 0x7632, R16 ;  /* 0x0000763217107816 */ /* 0x000fc60000000010 */
[----:B------:R-:W-:-:S13]  /*26af0*/  HSETP2.NEU.OR P0, PT, R32.H1_H1, R23.H1_H1, P0 ;  /* 0x3000001720007234 */ /* 0x000fda000070dc20 */
[----:B------:R-:W-:Y:S05]  /*26b00*/  @P0 BRA `(.L_x_18676) ;  /* 0x0000000000100947 */ /* 0x000fea0003800000 */
.L_x_18675:
[----:B------:R-:W-:Y:S01]  /*26b10*/  IMAD.MOV.U32 R2, RZ, RZ, R3 ;  /* 0x000000ffff027224 */ /* 0x000fe200078e0003 */
[C---:B------:R-:W-:Y:S01]  /*26b20*/  PRMT R16, R32.reuse, 0x7632, R16 ;  /* 0x0000763220107816 */ /* 0x040fe20000000010 */
[----:B------:R-:W-:Y:S01]  /*26b30*/  IMAD.MOV.U32 R3, RZ, RZ, R22 ;  /* 0x000000ffff037224 */ /* 0x000fe200078e0016 */
[----:B------:R-:W-:-:S07]  /*26b40*/  PRMT R32, R32, 0x7610, R23 ;  /* 0x0000761020207816 */ /* 0x000fce0000000017 */
.L_x_18676:
[----:B------:R-:W-:Y:S05]  /*26b50*/  BSYNC.RECONVERGENT B1 ;  /* 0x0000000000017941 */ /* 0x000fea0003800200 */
.L_x_18674:
        /* <DEDUP_REMOVED lines=9> */
.L_x_18678:
[----:B------:R-:W-:Y:S01]  /*26bf0*/  IMAD.MOV.U32 R6, RZ, RZ, R2 ;  /* 0x000000ffff067224 */ /* 0x000fe200078e0002 */
[----:B------:R-:W-:Y:S01]  /*26c00*/  PRMT R16, R23, 0x5410, R16 ;  /* 0x0000541017107816 */ /* 0x000fe20000000010 */
[----:B------:R-:W-:-:S07]  /*26c10*/  IMAD.MOV.U32 R2, RZ, RZ, R26 ;  /* 0x000000ffff027224 */ /* 0x000fce00078e001a */
.L_x_18679:
[----:B------:R-:W-:Y:S05]  /*26c20*/  BSYNC.RECONVERGENT B1 ;  /* 0x0000000000017941 */ /* 0x000fea0003800200 */
.L_x_18677:
        /* <DEDUP_REMOVED lines=9> */
.L_x_18681:
[----:B------:R-:W-:Y:S01]  /*26cc0*/  IMAD.MOV.U32 R18, RZ, RZ, R6 ;  /* 0x000000ffff127224 */ /* 0x000fe200078e0006 */
[----:B------:R-:W-:Y:S01]  /*26cd0*/  PRMT R17, R17, 0x7610, R16 ;  /* 0x0000761011117816 */ /* 0x000fe20000000010 */
[----:B------:R-:W-:Y:S01]  /*26ce0*/  IMAD.MOV.U32 R6, RZ, RZ, R27 ;  /* 0x000000ffff067224 */ /* 0x000fe200078e001b */
[----:B------:R-:W-:-:S07]  /*26cf0*/  PRMT R16, R16, 0x5410, R28 ;  /* 0x0000541010107816 */ /* 0x000fce000000001c */
.L_x_18682:
[----:B------:R-:W-:Y:S05]  /*26d00*/  BSYNC.RECONVERGENT B1 ;  /* 0x0000000000017941 */ /* 0x000fea0003800200 */
.L_x_18680:
        /* <DEDUP_REMOVED lines=9> */
.L_x_18684:
[----:B------:R-:W-:Y:S01]  /*26da0*/  IMAD.MOV.U32 R23, RZ, RZ, R18 ;  /* 0x000000ffff177224 */ /* 0x000fe200078e0012 */
[----:B------:R-:W-:Y:S01]  /*26db0*/  PRMT R17, R17, 0x7632, R28 ;  /* 0x0000763211117816 */ /* 0x000fe2000000001c */
[----:B------:R-:W-:-:S07]  /*26dc0*/  IMAD.MOV.U32 R18, RZ, RZ, R29 ;  /* 0x000000ffff127224 */ /* 0x000fce00078e001d */
.L_x_18685:
[----:B------:R-:W-:Y:S05]  /*26dd0*/  BSYNC.RECONVERGENT B1 ;  /* 0x0000000000017941 */ /* 0x000fea0003800200 */
.L_x_18683:
        /* <DEDUP_REMOVED lines=9> */
.L_x_18687:
[----:B------:R-:W-:Y:S01]  /*26e70*/  IMAD.MOV.U32 R22, RZ, RZ, R23 ;  /* 0x000000ffff167224 */ /* 0x000fe200078e0017 */
[--C-:B------:R-:W-:Y:S01]  /*26e80*/  PRMT R26, R26, 0x5410, R17.reuse ;  /* 0x000054101a1a7816 */ /* 0x100fe20000000011 */
[----:B------:R-:W-:Y:S01]  /*26e90*/  IMAD.MOV.U32 R23, RZ, RZ, R30 ;  /* 0x000000ffff177224 */ /* 0x000fe200078e001e */
[----:B------:R-:W-:-:S07]  /*26ea0*/  PRMT R17, R35, 0x7632, R17 ;  /* 0x0000763223117816 */ /* 0x000fce0000000011 */
.L_x_18688:
[----:B------:R-:W-:Y:S05]  /*26eb0*/  BSYNC.RECONVERGENT B1 ;  /* 0x0000000000017941 */ /* 0x000fea0003800200 */
.L_x_18686:
        /* <DEDUP_REMOVED lines=9> */
.L_x_18690:
[----:B------:R-:W-:Y:S01]  /*26f50*/  IMAD.MOV.U32 R28, RZ, RZ, R22 ;  /* 0x000000ffff1c7224 */ /* 0x000fe200078e0016 */
[----:B------:R-:W-:Y:S01]  /*26f60*/  PRMT R26, R26, 0x5432, R32 ;  /* 0x000054321a1a7816 */ /* 0x000fe20000000020 */
[----:B------:R-:W-:-:S07]  /*26f70*/  IMAD.MOV.U32 R22, RZ, RZ, R31 ;  /* 0x000000ffff167224 */ /* 0x000fce00078e001f */
.L_x_18691:
[----:B------:R-:W-:Y:S05]  /*26f80*/  BSYNC.RECONVERGENT B1 ;  /* 0x0000000000017941 */ /* 0x000fea0003800200 */
.L_x_18689:
        /* <DEDUP_REMOVED lines=9> */
.L_x_18693:
[----:B------:R-:W-:Y:S01]  /*27020*/  IMAD.MOV.U32 R27, RZ, RZ, R28 ;  /* 0x000000ffff1b7224 */ /* 0x000fe200078e001c */
[----:B------:R-:W-:Y:S01]  /*27030*/  PRMT R29, R26, 0x7610, R29 ;  /* 0x000076101a1d7816 */ /* 0x000fe2000000001d */
[----:B------:R-:W-:Y:S01]  /*27040*/  IMAD.MOV.U32 R28, RZ, RZ, R33 ;  /* 0x000000ffff1c7224 */ /* 0x000fe200078e0021 */
[----:B------:R-:W-:-:S07]  /*27050*/  PRMT R26, R35, 0x7610, R26 ;  /* 0x00007610231a7816 */ /* 0x000fce000000001a */
.L_x_18694:
[----:B------:R-:W-:Y:S05]  /*27060*/  BSYNC.RECONVERGENT B1 ;  /* 0x0000000000017941 */ /* 0x000fea0003800200 */
.L_x_18692:
        /* <DEDUP_REMOVED lines=16> */
.L_x_18696:
[----:B------:R-:W-:Y:S01]  /*27170*/  IMAD.MOV.U32 R10, RZ, RZ, R3 ;  /* 0x000000ffff0a7224 */ /* 0x000fe200078e0003 */
[----:B------:R-:W-:Y:S01]  /*27180*/  PRMT R19, R19, 0x7610, R32 ;  /* 0x0000761013137816 */ /* 0x000fe20000000020 */
[----:B------:R-:W-:Y:S01]  /*27190*/  IMAD.MOV.U32 R3, RZ, RZ, R2 ;  /* 0x000000ffff037224 */ /* 0x000fe200078e0002 */
[----:B------:R-:W-:-:S07]  /*271a0*/  PRMT R32, R32, 0x5410, R16 ;  /* 0x0000541020207816 */ /* 0x000fce0000000010 */
.L_x_18697:
[----:B------:R-:W-:Y:S05]  /*271b0*/  BSYNC.RECONVERGENT B1 ;  /* 0x0000000000017941 */ /* 0x000fea0003800200 */
.L_x_18695:
        /* <DEDUP_REMOVED lines=9> */
.L_x_18699:
[----:B------:R-:W-:Y:S01]  /*27250*/  IMAD.MOV.U32 R31, RZ, RZ, R10 ;  /* 0x000000ffff1f7224 */ /* 0x000fe200078e000a */
[C---:B------:R-:W-:Y:S01]  /*27260*/  PRMT R2, R19.reuse, 0x7632, R2 ;  /* 0x0000763213027816 */ /* 0x040fe20000000002 */
[----:B------:R-:W-:Y:S01]  /*27270*/  IMAD.MOV.U32 R10, RZ, RZ, R6 ;  /* 0x000000ffff0a7224 */ /* 0x000fe200078e0006 */
[----:B------:R-:W-:-:S07]  /*27280*/  PRMT R19, R19, 0x7610, R16 ;  /* 0x0000761013137816 */ /* 0x000fce0000000010 */
.L_x_18700:
[----:B------:R-:W-:Y:S05]  /*27290*/  BSYNC.RECONVERGENT B1 ;  /* 0x0000000000017941 */ /* 0x000fea0003800200 */
.L_x_18698:
        /* <DEDUP_REMOVED lines=9> */
.L_x_18702:
[----:B------:R-:W-:Y:S01]  /*27330*/  IMAD.MOV.U32 R6, RZ, RZ, R31 ;  /* 0x000000ffff067224 */ /* 0x000fe200078e001f */
[----:B------:R-:W-:Y:S01]  /*27340*/  PRMT R16, R2, 0x7610, R16 ;  /* 0x0000761002107816 */ /* 0x000fe20000000010 */
[----:B------:R-:W-:Y:S01]  /*27350*/  IMAD.MOV.U32 R31, RZ, RZ, R18 ;  /* 0x000000ffff1f7224 */ /* 0x000fe200078e0012 */
[----:B------:R-:W-:-:S07]  /*27360*/  PRMT R2, R17, 0x7632, R2 ;  /* 0x0000763211027816 */ /* 0x000fce0000000002 */
.L_x_18703:
[----:B------:R-:W-:Y:S05]  /*27370*/  BSYNC.RECONVERGENT B1 ;  /* 0x0000000000017941 */ /* 0x000fea0003800200 */
.L_x_18701:
        /* <DEDUP_REMOVED lines=9> */
.L_x_18705:
[----:B------:R-:W-:Y:S01]  /*27410*/  IMAD.MOV.U32 R33, RZ, RZ, R6 ;  /* 0x000000ffff217224 */ /* 0x000fe200078e0006 */
[--C-:B------:R-:W-:Y:S01]  /*27420*/  PRMT R2, R2, 0x5410, R16.reuse ;  /* 0x0000541002027816 */ /* 0x100fe20000000010 */
[----:B------:R-:W-:Y:S01]  /*27430*/  IMAD.MOV.U32 R6, RZ, RZ, R23 ;  /* 0x000000ffff067224 */ /* 0x000fe200078e0017 */
[----:B------:R-:W-:-:S07]  /*27440*/  PRMT R16, R17, 0x7610, R16 ;  /* 0x0000761011107816 */ /* 0x000fce0000000010 */
.L_x_18706:
[----:B------:R-:W-:Y:S05]  /*27450*/  BSYNC.RECONVERGENT B1 ;  /* 0x0000000000017941 */ /* 0x000fea0003800200 */
.L_x_18704:
        /* <DEDUP_REMOVED lines=9> */
.L_x_18708:
[----:B------:R-:W-:Y:S01]  /*274f0*/  IMAD.MOV.U32 R17, RZ, RZ, R33 ;  /* 0x000000ffff117224 */ /* 0x000fe200078e0021 */
[----:B------:R-:W-:Y:S01]  /*27500*/  PRMT R16, R16, 0x7610, R2 ;  /* 0x0000761010107816 */ /* 0x000fe20000000002 */
[----:B------:R-:W-:Y:S01]  /*27510*/  IMAD.MOV.U32 R33, RZ, RZ, R22 ;  /* 0x000000ffff217224 */ /* 0x000fe200078e0016 */
[----:B------:R-:W-:-:S07]  /*27520*/  PRMT R2, R2, 0x7610, R26 ;  /* 0x0000761002027816 */ /* 0x000fce000000001a */
.L_x_18709:
[----:B------:R-:W-:Y:S05]  /*27530*/  BSYNC.RECONVERGENT B1 ;  /* 0x0000000000017941 */ /* 0x000fea0003800200 */
.L_x_18707:
        /* <DEDUP_REMOVED lines=9> */
.L_x_18711:
[----:B------:R-:W-:Y:S01]  /*275d0*/  IMAD.MOV.U32 R18, RZ, RZ, R17 ;  /* 0x000000ffff127224 */ /* 0x000fe200078e0011 */
[C---:B------:R-:W-:Y:S01]  /*275e0*/  PRMT R19, R16.reuse, 0x7632, R19 ;  /* 0x0000763210137816 */ /* 0x040fe20000000013 */
[----:B------:R-:W-:Y:S01]  /*275f0*/  IMAD.MOV.U32 R17, RZ, RZ, R28 ;  /* 0x000000ffff117224 */ /* 0x000fe200078e001c */
[----:B------:R-:W-:-:S07]  /*27600*/  PRMT R16, R16, 0x5410, R26 ;  /* 0x0000541010107816 */ /* 0x000fce000000001a */
.L_x_18712:
[----:B------:R-:W-:Y:S05]  /*27610*/  BSYNC.RECONVERGENT B1 ;  /* 0x0000000000017941 */ /* 0x000fea0003800200 */
.L_x_18710:
        /* <DEDUP_REMOVED lines=9> */
.L_x_18714:
[----:B------:R-:W-:Y:S01]  /*276b0*/  IMAD.MOV.U32 R22, RZ, RZ, R18 ;  /* 0x000000ffff167224 */ /* 0x000fe200078e0012 */
[----:B------:R-:W-:Y:S01]  /*276c0*/  PRMT R23, R19, 0x7610, R23 ;  /* 0x0000761013177816 */ /* 0x000fe20000000017 */
[----:B------:R-:W-:Y:S01]  /*276d0*/  IMAD.MOV.U32 R18, RZ, RZ, R27 ;  /* 0x000000ffff127224 */ /* 0x000fe200078e001b */
[----:B------:R-:W-:-:S07]  /*276e0*/  PRMT R19, R29, 0x7610, R19 ;  /* 0x000076101d137816 */ /* 0x000fce0000000013 */
.L_x_18715:
[----:B------:R-:W-:Y:S05]  /*276f0*/  BSYNC.RECONVERGENT B1 ;  /* 0x0000000000017941 */ /* 0x000fea0003800200 */
.L_x_18713:
        /* <DEDUP_REMOVED lines=16> */
.L_x_18717:
[----:B------:R-:W-:Y:S01]  /*27800*/  IMAD.MOV.U32 R12, RZ, RZ, R3 ;  /* 0x000000ffff0c7224 */ /* 0x000fe200078e0003 */
[----:B------:R-:W-:Y:S01]  /*27810*/  PRMT R23, R23, 0x7610, R32 ;  /* 0x0000761017177816 */ /* 0x000fe20000000020 */
[----:B------:R-:W-:Y:S01]  /*27820*/  IMAD.MOV.U32 R3, RZ, RZ, R10 ;  /* 0x000000ffff037224 */ /* 0x000fe200078e000a */
[----:B------:R-:W-:-:S07]  /*27830*/  PRMT R32, R32, 0x7610, R19 ;  /* 0x0000761020207816 */ /* 0x000fce0000000013 */
.L_x_18718:
[----:B------:R-:W-:Y:S05]  /*27840*/  BSYNC.RECONVERGENT B1 ;  /* 0x0000000000017941 */ /* 0x000fea0003800200 */
.L_x_18716:
        /* <DEDUP_REMOVED lines=9> */
.L_x_18720:
[----:B------:R-:W-:Y:S01]  /*278e0*/  IMAD.MOV.U32 R27, RZ, RZ, R12 ;  /* 0x000000ffff1b7224 */ /* 0x000fe200078e000c */
[----:B------:R-:W-:Y:S01]  /*278f0*/  PRMT R10, R10, 0x7610, R23 ;  /* 0x000076100a0a7816 */ /* 0x000fe20000000017 */
[----:B------:R-:W-:Y:S01]  /*27900*/  IMAD.MOV.U32 R12, RZ, RZ, R31 ;  /* 0x000000ffff0c7224 */ /* 0x000fe200078e001f */
[----:B------:R-:W-:-:S07]  /*27910*/  PRMT R23, R23, 0x5410, R2 ;  /* 0x0000541017177816 */ /* 0x000fce0000000002 */
.L_x_18721:
[----:B------:R-:W-:Y:S05]  /*27920*/  BSYNC.RECONVERGENT B1 ;  /* 0x0000000000017941 */ /* 0x000fea0003800200 */
.L_x_18719:
        /* <DEDUP_REMOVED lines=9> */
.L_x_18723:
[----:B------:R-:W-:Y:S01]  /*279c0*/  IMAD.MOV.U32 R26, RZ, RZ, R27 ;  /* 0x000000ffff1a7224 */ /* 0x000fe200078e001b */
[----:B------:R-:W-:Y:S01]  /*279d0*/  PRMT R19, R19, 0x7610, R10 ;  /* 0x0000761013137816 */ /* 0x000fe2000000000a */
[----:B------:R-:W-:Y:S01]  /*279e0*/  IMAD.MOV.U32 R27, RZ, RZ, R6 ;  /* 0x000000ffff1b7224 */ /* 0x000fe200078e0006 */
[----:B------:R-:W-:-:S07]  /*279f0*/  PRMT R10, R10, 0x5410, R16 ;  /* 0x000054100a0a7816 */ /* 0x000fce0000000010 */
.L_x_18724:
[----:B------:R-:W-:Y:S05]  /*27a00*/  BSYNC.RECONVERGENT B1 ;  /* 0x0000000000017941 */ /* 0x000fea0003800200 */
.L_x_18722:
        /* <DEDUP_REMOVED lines=9> */
.L_x_18726:
[----:B------:R-:W-:Y:S01]  /*27aa0*/  IMAD.MOV.U32 R6, RZ, RZ, R26 ;  /* 0x000000ffff067224 */ /* 0x000fe200078e001a */
[----:B------:R-:W-:Y:S01]  /*27ab0*/  PRMT R28, R28, 0x7610, R19 ;  /* 0x000076101c1c7816 */ /* 0x000fe20000000013 */
[----:B------:R-:W-:Y:S01]  /*27ac0*/  IMAD.MOV.U32 R26, RZ, RZ, R33 ;  /* 0x000000ffff1a7224 */ /* 0x000fe200078e0021 */
[----:B------:R-:W-:-:S07]  /*27ad0*/  PRMT R19, R19, 0x7610, R2 ;  /* 0x0000761013137816 */ /* 0x000fce0000000002 */
.L_x_18727:
[----:B------:R-:W-:Y:S05]  /*27ae0*/  BSYNC.RECONVERGENT B1 ;  /* 0x0000000000017941 */ /* 0x000fea0003800200 */
.L_x_18725:
        /* <DEDUP_REMOVED lines=9> */
.L_x_18729:
[----:B------:R-:W-:Y:S01]  /*27b80*/  IMAD.MOV.U32 R29, RZ, RZ, R6 ;  /* 0x000000ffff1d7224 */ /* 0x000fe200078e0006 */
[C---:B------:R-:W-:Y:S01]  /*27b90*/  PRMT R2, R28.reuse, 0x7632, R2 ;  /* 0x000076321c027816 */ /* 0x040fe20000000002 */
[----:B------:R-:W-:Y:S01]  /*27ba0*/  IMAD.MOV.U32 R6, RZ, RZ, R17 ;  /* 0x000000ffff067224 */ /* 0x000fe200078e0011 */
[----:B------:R-:W-:-:S07]  /*27bb0*/  PRMT R28, R28, 0x7610, R16 ;  /* 0x000076101c1c7816 */ /* 0x000fce0000000010 */
.L_x_18730:
[----:B------:R-:W-:Y:S05]  /*27bc0*/  BSYNC.RECONVERGENT B1 ;  /* 0x0000000000017941 */ /* 0x000fea0003800200 */
.L_x_18728:
        /* <DEDUP_REMOVED lines=9> */
.L_x_18732:
[----:B------:R-:W-:Y:S01]  /*27c60*/  IMAD.MOV.U32 R17, RZ, RZ, R29 ;  /* 0x000000ffff117224 */ /* 0x000fe200078e001d */
[----:B------:R-:W-:Y:S01]  /*27c70*/  PRMT R10, R2, 0x7610, R10 ;  /* 0x00007610020a7816 */ /* 0x000fe2000000000a */
[----:B------:R-:W-:Y:S01]  /*27c80*/  IMAD.MOV.U32 R29, RZ, RZ, R18 ;  /* 0x000000ffff1d7224 */ /* 0x000fe200078e0012 */
[----:B------:R-:W-:-:S07]  /*27c90*/  PRMT R2, R19, 0x7610, R2 ;  /* 0x0000761013027816 */ /* 0x000fce0000000002 */
.L_x_18733:
[----:B------:R-:W-:Y:S05]  /*27ca0*/  BSYNC.RECONVERGENT B1 ;  /* 0x0000000000017941 */ /* 0x000fea0003800200 */
.L_x_18731:
        /* <DEDUP_REMOVED lines=9> */
.L_x_18735:
[----:B------:R-:W-:Y:S01]  /*27d40*/  IMAD.MOV.U32 R16, RZ, RZ, R17 ;  /* 0x000000ffff107224 */ /* 0x000fe200078e0011 */
[----:B------:R-:W-:Y:S01]  /*27d50*/  PRMT R2, R2, 0x5410, R10 ;  /* 0x0000541002027816 */ /* 0x000fe2000000000a */
[----:B------:R-:W-:Y:S01]  /*27d60*/  IMAD.MOV.U32 R17, RZ, RZ, R22 ;  /* 0x000000ffff117224 */ /* 0x000fe200078e0016 */
[----:B------:R-:W-:-:S07]  /*27d70*/  PRMT R10, R23, 0x7610, R10 ;  /* 0x00007610170a7816 */ /* 0x000fce000000000a */
.L_x_18736:
[----:B------:R-:W-:Y:S05]  /*27d80*/  BSYNC.RECONVERGENT B1 ;  /* 0x0000000000017941 */ /* 0x000fea0003800200 */
.L_x_18734:
        /* <DEDUP_REMOVED lines=16> */
.L_x_18738:
[----:B------:R-:W-:Y:S01]  /*27e90*/  IMAD.MOV.U32 R18, RZ, RZ, R3 ;  /* 0x000000ffff127224 */ /* 0x000fe200078e0003 */
[----:B------:R-:W-:Y:S01]  /*27ea0*/  PRMT R11, R11, 0x7610, R32 ;  /* 0x000076100b0b7816 */ /* 0x000fe20000000020 */
[----:B------:R-:W-:Y:S01]  /*27eb0*/  IMAD.MOV.U32 R3, RZ, RZ, R12 ;  /* 0x000000ffff037224 */ /* 0x000fe200078e000c */
[----:B------:R-:W-:-:S07]  /*27ec0*/  PRMT R32, R32, 0x7610, R23 ;  /* 0x0000761020207816 */ /* 0x000fce0000000017 */
.L_x_18739:
[----:B------:R-:W-:Y:S05]  /*27ed0*/  BSYNC.RECONVERGENT B1 ;  /* 0x0000000000017941 */ /* 0x000fea0003800200 */
.L_x_18737:
        /* <DEDUP_REMOVED lines=9> */
.L_x_18741:
[----:B------:R-:W-:Y:S01]  /*27f70*/  IMAD.MOV.U32 R13, RZ, RZ, R18 ;  /* 0x000000ffff0d7224 */ /* 0x000fe200078e0012 */
[----:B------:R-:W-:Y:S01]  /*27f80*/  PRMT R11, R11, 0x7632, R10 ;  /* 0x000076320b0b7816 */ /* 0x000fe2000000000a */
[----:B------:R-:W-:-:S07]  /*27f90*/  IMAD.MOV.U32 R18, RZ, RZ, R27 ;  /* 0x000000ffff127224 */ /* 0x000fce00078e001b */
.L_x_18742:
[----:B------:R-:W-:Y:S05]  /*27fa0*/  BSYNC.RECONVERGENT B1 ;  /* 0x0000000000017941 */ /* 0x000fea0003800200 */
.L_x_18740:
        /* <DEDUP_REMOVED lines=9> */
.L_x_18744:
[----:B------:R-:W-:Y:S01]  /*28040*/  IMAD.MOV.U32 R23, RZ, RZ, R13 ;  /* 0x000000ffff177224 */ /* 0x000fe200078e000d */
[--C-:B------:R-:W-:Y:S01]  /*28050*/  PRMT R10, R10, 0x5410, R11.reuse ;  /* 0x000054100a0a7816 */ /* 0x100fe2000000000b */
[----:B------:R-:W-:Y:S01]  /*28060*/  IMAD.MOV.U32 R13, RZ, RZ, R26 ;  /* 0x000000ffff0d7224 */ /* 0x000fe200078e001a */
[----:B------:R-:W-:-:S07]  /*28070*/  PRMT R11, R19, 0x7632, R11 ;  /* 0x00007632130b7816 */ /* 0x000fce000000000b */
.L_x_18745:
[----:B------:R-:W-:Y:S05]  /*28080*/  BSYNC.RECONVERGENT B1 ;  /* 0x0000000000017941 */ /* 0x000fea0003800200 */
.L_x_18743:
        /* <DEDUP_REMOVED lines=9> */
.L_x_18747:
[----:B------:R-:W-:Y:S01]  /*28120*/  IMAD.MOV.U32 R12, RZ, RZ, R23 ;  /* 0x000000ffff0c7224 */ /* 0x000fe200078e0017 */
[----:B------:R-:W-:Y:S01]  /*28130*/  PRMT R19, R19, 0x7610, R10 ;  /* 0x0000761013137816 */ /* 0x000fe2000000000a */
[----:B------:R-:W-:Y:S01]  /*28140*/  IMAD.MOV.U32 R23, RZ, RZ, R6 ;  /* 0x000000ffff177224 */ /* 0x000fe200078e0006 */
[----:B------:R-:W-:-:S07]  /*28150*/  PRMT R10, R10, 0x7610, R28 ;  /* 0x000076100a0a7816 */ /* 0x000fce000000001c */
.L_x_18748:
[----:B------:R-:W-:Y:S05]  /*28160*/  BSYNC.RECONVERGENT B1 ;  /* 0x0000000000017941 */ /* 0x000fea0003800200 */
.L_x_18746:
        /* <DEDUP_REMOVED lines=9> */
.L_x_18750:
[----:B------:R-:W-:Y:S01]  /*28200*/  IMAD.MOV.U32 R6, RZ, RZ, R12 ;  /* 0x000000ffff067224 */ /* 0x000fe200078e000c */
[----:B------:R-:W-:Y:S01]  /*28210*/  PRMT R22, R22, 0x7610, R19 ;  /* 0x0000761016167816 */ /* 0x000fe20000000013 */
[----:B------:R-:W-:Y:S01]  /*28220*/  IMAD.MOV.U32 R12, RZ, RZ, R29 ;  /* 0x000000ffff0c7224 */ /* 0x000fe200078e001d */
[----:B------:R-:W-:-:S07]  /*28230*/  PRMT R19, R19, 0x5410, R2 ;  /* 0x0000541013137816 */ /* 0x000fce0000000002 */
.L_x_18751:
[----:B------:R-:W-:Y:S05]  /*28240*/  BSYNC.RECONVERGENT B1 ;  /* 0x0000000000017941 */ /* 0x000fea0003800200 */
.L_x_18749:
        /* <DEDUP_REMOVED lines=9> */
.L_x_18753:
[----:B------:R-:W-:Y:S01]  /*282e0*/  IMAD.MOV.U32 R27, RZ, RZ, R6 ;  /* 0x000000ffff1b7224 */ /* 0x000fe200078e0006 */
[----:B------:R-:W-:Y:S01]  /*282f0*/  PRMT R26, R26, 0x7610, R22 ;  /* 0x000076101a1a7816 */ /* 0x000fe20000000016 */
[----:B------:R-:W-:Y:S01]  /*28300*/  IMAD.MOV.U32 R6, RZ, RZ, R17 ;  /* 0x000000ffff067224 */ /* 0x000fe200078e0011 */
[----:B------:R-:W-:-:S07]  /*28310*/  PRMT R22, R22, 0x5410, R10 ;  /* 0x0000541016167816 */ /* 0x000fce000000000a */
.L_x_18754:
[----:B------:R-:W-:Y:S05]  /*28320*/  BSYNC.RECONVERGENT B1 ;  /* 0x0000000000017941 */ /* 0x000fea0003800200 */
.L_x_18752:
        /* <DEDUP_REMOVED lines=9> */
.L_x_18756:
[C---:B------:R-:W-:Y:S01]  /*283c0*/  PRMT R2, R26.reuse, 0x7632, R2 ;  /* 0x000076321a027816 */ /* 0x040fe20000000002 */
[----:B------:R-:W-:Y:S02]  /*283d0*/  IMAD.MOV.U32 R17, RZ, RZ, R27 ;  /* 0x000000ffff117224 */ /* 0x000fe400078e001b */
[----:B------:R-:W-:Y:S01]  /*283e0*/  IMAD.MOV.U32 R27, RZ, RZ, R16 ;  /* 0x000000ffff1b7224 */ /* 0x000fe200078e0010 */
[----:B------:R-:W-:-:S07]  /*283f0*/  PRMT R26, R26, 0x7610, R2 ;  /* 0x000076101a1a7816 */ /* 0x000fce0000000002 */
.L_x_18757:
[----:B------:R-:W-:Y:S05]  /*28400*/  BSYNC.RECONVERGENT B1 ;  /* 0x0000000000017941 */ /* 0x000fea0003800200 */
.L_x_18755:
        /* <DEDUP_REMOVED lines=16> */
.L_x_18759:
[----:B------:R-:W-:Y:S01]  /*28510*/  IMAD.MOV.U32 R14, RZ, RZ, R3 ;  /* 0x000000ffff0e7224 */ /* 0x000fe200078e0003 */
[C---:B------:R-:W-:Y:S01]  /*28520*/  PRMT R16, R32.reuse, 0x7632, R16 ;  /* 0x0000763220107816 */ /* 0x040fe20000000010 */
[----:B------:R-:W-:Y:S01]  /*28530*/  IMAD.MOV.U32 R3, RZ, RZ, R18 ;  /* 0x000000ffff037224 */ /* 0x000fe200078e0012 */
[----:B------:R-:W-:-:S07]  /*28540*/  PRMT R32, R32, 0x7610, R11 ;  /* 0x0000761020207816 */ /* 0x000fce000000000b */
.L_x_18760:
[----:B------:R-:W-:Y:S05]  /*28550*/  BSYNC.RECONVERGENT B1 ;  /* 0x0000000000017941 */ /* 0x000fea0003800200 */
.L_x_18758:
        /* <DEDUP_REMOVED lines=9> */
.L_x_18762:
[----:B------:R-:W-:Y:S01]  /*285f0*/  IMAD.MOV.U32 R18, RZ, RZ, R14 ;  /* 0x000000ffff127224 */ /* 0x000fe200078e000e */
[--C-:B------:R-:W-:Y:S01]  /*28600*/  PRMT R2, R2, 0x5410, R16.reuse ;  /* 0x0000541002027816 */ /* 0x100fe20000000010 */
[----:B------:R-:W-:Y:S01]  /*28610*/  IMAD.MOV.U32 R14, RZ, RZ, R13 ;  /* 0x000000ffff0e7224 */ /* 0x000fe200078e000d */
[----:B------:R-:W-:-:S07]  /*28620*/  PRMT R16, R11, 0x7610, R16 ;  /* 0x000076100b107816 */ /* 0x000fce0000000010 */
.L_x_18763:
[----:B------:R-:W-:Y:S05]  /*28630*/  BSYNC.RECONVERGENT B1 ;  /* 0x0000000000017941 */ /* 0x000fea0003800200 */
.L_x_18761:
        /* <DEDUP_REMOVED lines=9> */
.L_x_18765:
[C---:B------:R-:W-:Y:S01]  /*286d0*/  PRMT R10, R2.reuse, 0x7632, R10 ;  /* 0x00007632020a7816 */ /* 0x040fe2000000000a */
[----:B------:R-:W-:Y:S02]  /*286e0*/  IMAD.MOV.U32 R11, RZ, RZ, R18 ;  /* 0x000000ffff0b7224 */ /* 0x000fe400078e0012 */
[----:B------:R-:W-:Y:S01]  /*286f0*/  IMAD.MOV.U32 R18, RZ, RZ, R23 ;  /* 0x000000ffff127224 */ /* 0x000fe200078e0017 */
[----:B------:R-:W-:-:S07]  /*28700*/  PRMT R2, R2, 0x7610, R10 ;  /* 0x0000761002027816 */ /* 0x000fce000000000a */
.L_x_18766:
[----:B------:R-:W-:Y:S05]  /*28710*/  BSYNC.RECONVERGENT B1 ;  /* 0x0000000000017941 */ /* 0x000fea0003800200 */
.L_x_18764:
        /* <DEDUP_REMOVED lines=9> */
.L_x_18768:
[----:B------:R-:W-:Y:S01]  /*287b0*/  IMAD.MOV.U32 R13, RZ, RZ, R11 ;  /* 0x000000ffff0d7224 */ /* 0x000fe200078e000b */
[----:B------:R-:W-:Y:S01]  /*287c0*/  PRMT R10, R19, 0x5432, R10 ;  /* 0x00005432130a7816 */ /* 0x000fe2000000000a */
[----:B------:R-:W-:-:S07]  /*287d0*/  IMAD.MOV.U32 R11, RZ, RZ, R12 ;  /* 0x000000ffff0b7224 */ /* 0x000fce00078e000c */
.L_x_18769:
[----:B------:R-:W-:Y:S05]  /*287e0*/  BSYNC.RECONVERGENT B1 ;  /* 0x0000000000017941 */ /* 0x000fea0003800200 */
.L_x_18767:
        /* <DEDUP_REMOVED lines=9> */
.L_x_18771:
[----:B------:R-:W-:Y:S01]  /*28880*/  IMAD.MOV.U32 R12, RZ, RZ, R13 ;  /* 0x000000ffff0c7224 */ /* 0x000fe200078e000d */
[----:B------:R-:W-:Y:S01]  /*28890*/  PRMT R16, R16, 0x7610, R10 ;  /* 0x0000761010107816 */ /* 0x000fe2000000000a */
[----:B------:R-:W-:Y:S01]  /*288a0*/  IMAD.MOV.U32 R13, RZ, RZ, R6 ;  /* 0x000000ffff0d7224 */ /* 0x000fe200078e0006 */
[----:B------:R-:W-:-:S07]  /*288b0*/  PRMT R10, R10, 0x7610, R22 ;  /* 0x000076100a0a7816 */ /* 0x000fce0000000016 */
.L_x_18772:
[----:B------:R-:W-:Y:S05]  /*288c0*/  BSYNC.RECONVERGENT B1 ;  /* 0x0000000000017941 */ /* 0x000fea0003800200 */
.L_x_18770:
        /* <DEDUP_REMOVED lines=9> */
.L_x_18774:
[----:B------:R-:W-:Y:S01]  /*28960*/  IMAD.MOV.U32 R6, RZ, RZ, R12 ;  /* 0x000000ffff067224 */ /* 0x000fe200078e000c */
[----:B------:R-:W-:Y:S01]  /*28970*/  PRMT R19, R19, 0x7610, R16 ;  /* 0x0000761013137816 */ /* 0x000fe20000000010 */
[----:B------:R-:W-:Y:S01]  /*28980*/  IMAD.MOV.U32 R12, RZ, RZ, R27 ;  /* 0x000000ffff0c7224 */ /* 0x000fe200078e001b */
[----:B------:R-:W-:-:S07]  /*28990*/  PRMT R16, R16, 0x7610, R26 ;  /* 0x0000761010107816 */ /* 0x000fce000000001a */
.L_x_18775:
[----:B------:R-:W-:Y:S05]  /*289a0*/  BSYNC.RECONVERGENT B1 ;  /* 0x0000000000017941 */ /* 0x000fea0003800200 */
.L_x_18773:
        /* <DEDUP_REMOVED lines=9> */
.L_x_18777:
[----:B------:R-:W-:Y:S01]  /*28a40*/  IMAD.MOV.U32 R22, RZ, RZ, R6 ;  /* 0x000000ffff167224 */ /* 0x000fe200078e0006 */
[----:B------:R-:W-:Y:S01]  /*28a50*/  PRMT R19, R19, 0x5432, R2 ;  /* 0x0000543213137816 */ /* 0x000fe20000000002 */
[----:B------:R-:W-:-:S07]  /*28a60*/  IMAD.MOV.U32 R6, RZ, RZ, R17 ;  /* 0x000000ffff067224 */ /* 0x000fce00078e0011 */
.L_x_18778:
[----:B------:R-:W-:Y:S05]  /*28a70*/  BSYNC.RECONVERGENT B1 ;  /* 0x0000000000017941 */ /* 0x000fea0003800200 */
.L_x_18776:
        /* <DEDUP_REMOVED lines=16> */
.L_x_18780:
[----:B------:R-:W-:Y:S01]  /*28b80*/  IMAD.MOV.U32 R15, RZ, RZ, R3 ;  /* 0x000000ffff0f7224 */ /* 0x000fe200078e0003 */
[----:B------:R-:W-:Y:S01]  /*28b90*/  PRMT R17, R17, 0x7610, R32 ;  /* 0x0000761011117816 */ /* 0x000fe20000000020 */
[----:B------:R-:W-:Y:S01]  /*28ba0*/  IMAD.MOV.U32 R3, RZ, RZ, R14 ;  /* 0x000000ffff037224 */ /* 0x000fe200078e000e */
[----:B------:R-:W-:-:S07]  /*28bb0*/  PRMT R32, R32, 0x5410, R16 ;  /* 0x0000541020207816 */ /* 0x000fce0000000010 */
.L_x_18781:
[----:B------:R-:W-:Y:S05]  /*28bc0*/  BSYNC.RECONVERGENT B1 ;  /* 0x0000000000017941 */ /* 0x000fea0003800200 */
.L_x_18779:
        /* <DEDUP_REMOVED lines=9> */
.L_x_18783:
[----:B------:R-:W-:Y:S01]  /*28c60*/  IMAD.MOV.U32 R14, RZ, RZ, R15 ;  /* 0x000000ffff0e7224 */ /* 0x000fe200078e000f */
[----:B------:R-:W-:Y:S01]  /*28c70*/  PRMT R20, R20, 0x7610, R17 ;  /* 0x0000761014147816 */ /* 0x000fe20000000011 */
[----:B------:R-:W-:Y:S01]  /*28c80*/  IMAD.MOV.U32 R15, RZ, RZ, R18 ;  /* 0x000000ffff0f7224 */ /* 0x000fe200078e0012 */
[----:B------:R-:W-:-:S07]  /*28c90*/  PRMT R17, R17, 0x7610, R2 ;  /* 0x0000761011117816 */ /* 0x000fce0000000002 */
.L_x_18784:
[----:B------:R-:W-:Y:S05]  /*28ca0*/  BSYNC.RECONVERGENT B1 ;  /* 0x0000000000017941 */ /* 0x000fea0003800200 */
.L_x_18782:
        /* <DEDUP_REMOVED lines=9> */
.L_x_18786:
[----:B------:R-:W-:Y:S01]  /*28d40*/  IMAD.MOV.U32 R2, RZ, RZ, R14 ;  /* 0x000000ffff027224 */ /* 0x000fe200078e000e */
[----:B------:R-:W-:Y:S01]  /*28d50*/  PRMT R18, R18, 0x7610, R20 ;  /* 0x0000761012127816 */ /* 0x000fe20000000014 */
[----:B------:R-:W-:Y:S01]  /*28d60*/  IMAD.MOV.U32 R14, RZ, RZ, R11 ;  /* 0x000000ffff0e7224 */ /* 0x000fe200078e000b */
[----:B------:R-:W-:-:S07]  /*28d70*/  PRMT R20, R20, 0x5410, R10 ;  /* 0x0000541014147816 */ /* 0x000fce000000000a */
.L_x_18787:
[----:B------:R-:W-:Y:S05]  /*28d80*/  BSYNC.RECONVERGENT B1 ;  /* 0x0000000000017941 */ /* 0x000fea0003800200 */
.L_x_18785:
        /* <DEDUP_REMOVED lines=9> */
.L_x_18789:
[----:B------:R-:W-:Y:S01]  /*28e20*/  IMAD.MOV.U32 R11, RZ, RZ, R2 ;  /* 0x000000ffff0b7224 */ /* 0x000fe200078e0002 */
[----:B------:R-:W-:Y:S01]  /*28e30*/  PRMT R23, R23, 0x7610, R18 ;  /* 0x0000761017177816 */ /* 0x000fe20000000012 */
[----:B------:R-:W-:Y:S01]  /*28e40*/  IMAD.MOV.U32 R2, RZ, RZ, R13 ;  /* 0x000000ffff027224 */ /* 0x000fe200078e000d */
[----:B------:R-:W-:-:S07]  /*28e50*/  PRMT R18, R18, 0x7610, R10 ;  /* 0x0000761012127816 */ /* 0x000fce000000000a */
.L_x_18790:
[----:B------:R-:W-:Y:S05]  /*28e60*/  BSYNC.RECONVERGENT B1 ;  /* 0x0000000000017941 */ /* 0x000fea0003800200 */
.L_x_18788:
        /* <DEDUP_REMOVED lines=9> */
.L_x_18792:
[----:B------:R-:W-:Y:S01]  /*28f00*/  IMAD.MOV.U32 R13, RZ, RZ, R11 ;  /* 0x000000ffff0d7224 */ /* 0x000fe200078e000b */
[C---:B------:R-:W-:Y:S01]  /*28f10*/  PRMT R10, R23.reuse, 0x7632, R10 ;  /* 0x00007632170a7816 */ /* 0x040fe2000000000a */
[----:B------:R-:W-:Y:S01]  /*28f20*/  IMAD.MOV.U32 R11, RZ, RZ, R12 ;  /* 0x000000ffff0b7224 */ /* 0x000fe200078e000c */
[----:B------:R-:W-:-:S07]  /*28f30*/  PRMT R23, R23, 0x7610, R16 ;  /* 0x0000761017177816 */ /* 0x000fce0000000010 */
.L_x_18793:
[----:B------:R-:W-:Y:S05]  /*28f40*/  BSYNC.RECONVERGENT B1 ;  /* 0x0000000000017941 */ /* 0x000fea0003800200 */
.L_x_18791:
        /* <DEDUP_REMOVED lines=9> */
.L_x_18795:
[----:B------:R-:W-:Y:S01]  /*28fe0*/  IMAD.MOV.U32 R27, RZ, RZ, R13 ;  /* 0x000000ffff1b7224 */ /* 0x000fe200078e000d */
[----:B------:R-:W-:Y:S01]  /*28ff0*/  PRMT R12, R10, 0x7610, R12 ;  /* 0x000076100a0c7816 */ /* 0x000fe2000000000c */
[----:B------:R-:W-:Y:S01]  /*29000*/  IMAD.MOV.U32 R13, RZ, RZ, R6 ;  /* 0x000000ffff0d7224 */ /* 0x000fe200078e0006 */
[----:B------:R-:W-:-:S07]  /*29010*/  PRMT R10, R19, 0x7632, R10 ;  /* 0x00007632130a7816 */ /* 0x000fce000000000a */
.L_x_18796:
[----:B------:R-:W-:Y:S05]  /*29020*/  BSYNC.RECONVERGENT B1 ;  /* 0x0000000000017941 */ /* 0x000fea0003800200 */
.L_x_18794:
        /* <DEDUP_REMOVED lines=9> */
.L_x_18798:
[----:B------:R-:W-:Y:S01]  /*290c0*/  IMAD.MOV.U32 R6, RZ, RZ, R27 ;  /* 0x000000ffff067224 */ /* 0x000fe200078e001b */
[----:B------:R-:W-:Y:S01]  /*290d0*/  PRMT R10, R10, 0x5410, R12 ;  /* 0x000054100a0a7816 */ /* 0x000fe2000000000c */
[----:B------:R-:W-:Y:S01]  /*290e0*/  IMAD.MOV.U32 R27, RZ, RZ, R22 ;  /* 0x000000ffff1b7224 */ /* 0x000fe200078e0016 */
[----:B------:R-:W-:-:S07]  /*290f0*/  PRMT R12, R19, 0x7610, R12 ;  /* 0x00007610130c7816 */ /* 0x000fce000000000c */
.L_x_18799:
[----:B------:R-:W-:Y:S05]  /*29100*/  BSYNC.RECONVERGENT B1 ;  /* 0x0000000000017941 */ /* 0x000fea0003800200 */
.L_x_18797:
        /* <DEDUP_REMOVED lines=16> */
.L_x_18801:
[----:B------:R-:W-:Y:S01]  /*29210*/  IMAD.MOV.U32 R8, RZ, RZ, R3 ;  /* 0x000000ffff087224 */ /* 0x000fe200078e0003 */
[----:B------:R-:W-:Y:S01]  /*29220*/  PRMT R19, R19, 0x7610, R32 ;  /* 0x0000761013137816 */ /* 0x000fe20000000020 */
[----:B------:R-:W-:Y:S01]  /*29230*/  IMAD.MOV.U32 R3, RZ, RZ, R15 ;  /* 0x000000ffff037224 */ /* 0x000fe200078e000f */
[----:B------:R-:W-:-:S07]  /*29240*/  PRMT R32, R32, 0x7610, R17 ;  /* 0x0000761020207816 */ /* 0x000fce0000000011 */
.L_x_18802:
[----:B------:R-:W-:Y:S05]  /*29250*/  BSYNC.RECONVERGENT B1 ;  /* 0x0000000000017941 */ /* 0x000fea0003800200 */
.L_x_18800:
        /* <DEDUP_REMOVED lines=9> */
.L_x_18804:
[----:B------:R-:W-:Y:S01]  /*292f0*/  IMAD.MOV.U32 R15, RZ, RZ, R8 ;  /* 0x000000ffff0f7224 */ /* 0x000fe200078e0008 */
[----:B------:R-:W-:Y:S01]  /*29300*/  PRMT R17, R17, 0x7610, R19 ;  /* 0x0000761011117816 */ /* 0x000fe20000000013 */
[----:B------:R-:W-:Y:S01]  /*29310*/  IMAD.MOV.U32 R8, RZ, RZ, R14 ;  /* 0x000000ffff087224 */ /* 0x000fe200078e000e */
[----:B------:R-:W-:-:S07]  /*29320*/  PRMT R19, R19, 0x7610, R20 ;  /* 0x0000761013137816 */ /* 0x000fce0000000014 */
.L_x_18805:
[----:B------:R-:W-:Y:S05]  /*29330*/  BSYNC.RECONVERGENT B1 ;  /* 0x0000000000017941 */ /* 0x000fea0003800200 */
.L_x_18803:
        /* <DEDUP_REMOVED lines=9> */
.L_x_18807:
[----:B------:R-:W-:Y:S01]  /*293d0*/  IMAD.MOV.U32 R14, RZ, RZ, R15 ;  /* 0x000000ffff0e7224 */ /* 0x000fe200078e000f */
[----:B------:R-:W-:Y:S01]  /*293e0*/  PRMT R17, R17, 0x7632, R18 ;  /* 0x0000763211117816 */ /* 0x000fe20000000012 */
[----:B------:R-:W-:-:S07]  /*293f0*/  IMAD.MOV.U32 R15, RZ, RZ, R2 ;  /* 0x000000ffff0f7224 */ /* 0x000fce00078e0002 */
.L_x_18808:
[----:B------:R-:W-:Y:S05]  /*29400*/  BSYNC.RECONVERGENT B1 ;  /* 0x0000000000017941 */ /* 0x000fea0003800200 */
.L_x_18806:
        /* <DEDUP_REMOVED lines=9> */
.L_x_18810:
[----:B------:R-:W-:Y:S01]  /*294a0*/  IMAD.MOV.U32 R16, RZ, RZ, R14 ;  /* 0x000000ffff107224 */ /* 0x000fe200078e000e */
[----:B------:R-:W-:Y:S01]  /*294b0*/  PRMT R12, R12, 0x5410, R17 ;  /* 0x000054100c0c7816 */ /* 0x000fe20000000011 */
[----:B------:R-:W-:Y:S01]  /*294c0*/  IMAD.MOV.U32 R14, RZ, RZ, R11 ;  /* 0x000000ffff0e7224 */ /* 0x000fe200078e000b */
[----:B------:R-:W-:-:S07]  /*294d0*/  PRMT R17, R23, 0x7632, R17 ;  /* 0x0000763217117816 */ /* 0x000fce0000000011 */
.L_x_18811:
[----:B------:R-:W-:Y:S05]  /*294e0*/  BSYNC.RECONVERGENT B1 ;  /* 0x0000000000017941 */ /* 0x000fea0003800200 */
.L_x_18809:
        /* <DEDUP_REMOVED lines=9> */
.L_x_18813:
[----:B------:R-:W-:Y:S01]  /*29580*/  IMAD.MOV.U32 R18, RZ, RZ, R16 ;  /* 0x000000ffff127224 */ /* 0x000fe200078e0010 */
[----:B------:R-:W-:Y:S01]  /*29590*/  PRMT R20, R20, 0x7610, R12 ;  /* 0x0000761014147816 */ /* 0x000fe2000000000c */
[----:B------:R-:W-:Y:S01]  /*295a0*/  IMAD.MOV.U32 R16, RZ, RZ, R13 ;  /* 0x000000ffff107224 */ /* 0x000fe200078e000d */
[----:B------:R-:W-:-:S07]  /*295b0*/  PRMT R12, R12, 0x5410, R10 ;  /* 0x000054100c0c7816 */ /* 0x000fce000000000a */
.L_x_18814:
[----:B------:R-:W-:Y:S05]  /*295c0*/  BSYNC.RECONVERGENT B1 ;  /* 0x0000000000017941 */ /* 0x000fea0003800200 */
.L_x_18812:
        /* <DEDUP_REMOVED lines=9> */
.L_x_18816:
[----:B------:R-:W-:Y:S01]  /*29660*/  IMAD.MOV.U32 R11, RZ, RZ, R18 ;  /* 0x000000ffff0b7224 */ /* 0x000fe200078e0012 */
[C---:B------:R-:W-:Y:S01]  /*29670*/  PRMT R10, R20.reuse, 0x7632, R10 ;  /* 0x00007632140a7816 */ /* 0x040fe2000000000a */
[----:B------:R-:W-:Y:S01]  /*29680*/  IMAD.MOV.U32 R18, RZ, RZ, R27 ;  /* 0x000000ffff127224 */ /* 0x000fe200078e001b */
[----:B------:R-:W-:-:S07]  /*29690*/  PRMT R20, R20, 0x5410, R12 ;  /* 0x0000541014147816 */ /* 0x000fce000000000c */
.L_x_18817:
[----:B------:R-:W-:Y:S05]  /*296a0*/  BSYNC.RECONVERGENT B1 ;  /* 0x0000000000017941 */ /* 0x000fea0003800200 */
.L_x_18815:
        /* <DEDUP_REMOVED lines=9> */
.L_x_18819:
[C---:B------:R-:W-:Y:S01]  /*29740*/  PRMT R32, R10.reuse, 0x7610, R32 ;  /* 0x000076100a207816 */ /* 0x040fe20000000020 */
[----:B------:R-:W-:Y:S01]  /*29750*/  IMAD.MOV.U32 R26, RZ, RZ, R11 ;  /* 0x000000ffff1a7224 */ /* 0x000fe200078e000b */
[----:B------:R-:W-:Y:S01]  /*29760*/  PRMT R10, R10, 0x7632, R10 ;  /* 0x000076320a0a7816 */ /* 0x000fe2000000000a */
[----:B------:R-:W-:-:S07]  /*29770*/  IMAD.MOV.U32 R11, RZ, RZ, R6 ;  /* 0x000000ffff0b7224 */ /* 0x000fce00078e0006 */
.L_x_18820:
[----:B------:R-:W-:Y:S05]  /*29780*/  BSYNC.RECONVERGENT B1 ;  /* 0x0000000000017941 */ /* 0x000fea0003800200 */
.L_x_18818:
        /* <DEDUP_REMOVED lines=16> */
.L_x_18822:
[----:B------:R-:W-:Y:S01]  /*29890*/  PRMT R36, R36, 0x7610, R32 ;  /* 0x0000761024247816 */ /* 0x000fe20000000020 */
[----:B------:R-:W-:Y:S01]  /*298a0*/  IMAD.MOV.U32 R2, RZ, RZ, R3 ;  /* 0x000000ffff027224 */ /* 0x000fe200078e0003 */
[----:B------:R-:W-:Y:S01]  /*298b0*/  PRMT R32, R32, 0x7610, R19 ;  /* 0x0000761020207816 */ /* 0x000fe20000000013 */
[----:B------:R-:W-:-:S07]  /*298c0*/  IMAD.MOV.U32 R3, RZ, RZ, R8 ;  /* 0x000000ffff037224 */ /* 0x000fce00078e0008 */
.L_x_18823:
[----:B------:R-:W-:Y:S05]  /*298d0*/  BSYNC.RECONVERGENT B1 ;  /* 0x0000000000017941 */ /* 0x000fea0003800200 */
.L_x_18821:
        /* <DEDUP_REMOVED lines=9> */
.L_x_18825:
[----:B------:R-:W-:Y:S01]  /*29970*/  IMAD.MOV.U32 R31, RZ, RZ, R2 ;  /* 0x000000ffff1f7224 */ /* 0x000fe200078e0002 */
[----:B------:R-:W-:Y:S01]  /*29980*/  PRMT R37, R37, 0x7610, R36 ;  /* 0x0000761025257816 */ /* 0x000fe20000000024 */
[----:B------:R-:W-:Y:S01]  /*29990*/  IMAD.MOV.U32 R2, RZ, RZ, R15 ;  /* 0x000000ffff027224 */ /* 0x000fe200078e000f */
[----:B------:R-:W-:-:S07]  /*299a0*/  PRMT R36, R36, 0x7610, R17 ;  /* 0x0000761024247816 */ /* 0x000fce0000000011 */
.L_x_18826:
[----:B------:R-:W-:Y:S05]  /*299b0*/  BSYNC.RECONVERGENT B1 ;  /* 0x0000000000017941 */ /* 0x000fea0003800200 */
.L_x_18824:
        /* <DEDUP_REMOVED lines=9> */
.L_x_18828:
[----:B------:R-:W-:Y:S01]  /*29a50*/  IMAD.MOV.U32 R30, RZ, RZ, R31 ;  /* 0x000000ffff1e7224 */ /* 0x000fe200078e001f */
[----:B------:R-:W-:Y:S01]  /*29a60*/  PRMT R37, R37, 0x5432, R17 ;  /* 0x0000543225257816 */ /* 0x000fe20000000011 */
[----:B------:R-:W-:-:S07]  /*29a70*/  IMAD.MOV.U32 R31, RZ, RZ, R14 ;  /* 0x000000ffff1f7224 */ /* 0x000fce00078e000e */
.L_x_18829:
[----:B------:R-:W-:Y:S05]  /*29a80*/  BSYNC.RECONVERGENT B1 ;  /* 0x0000000000017941 */ /* 0x000fea0003800200 */
.L_x_18827:
        /* <DEDUP_REMOVED lines=9> */
.L_x_18831:
[----:B------:R-:W-:Y:S01]  /*29b20*/  PRMT R36, R37, 0x7610, R36 ;  /* 0x0000761025247816 */ /* 0x000fe20000000024 */
[----:B------:R-:W-:Y:S01]  /*29b30*/  IMAD.MOV.U32 R29, RZ, RZ, R30 ;  /* 0x000000ffff1d7224 */ /* 0x000fe200078e001e */
[----:B------:R-:W-:Y:S01]  /*29b40*/  PRMT R37, R12, 0x7632, R37 ;  /* 0x000076320c257816 */ /* 0x000fe20000000025 */
[----:B------:R-:W-:-:S07]  /*29b50*/  IMAD.MOV.U32 R30, RZ, RZ, R16 ;  /* 0x000000ffff1e7224 */ /* 0x000fce00078e0010 */
.L_x_18832:
[----:B------:R-:W-:Y:S05]  /*29b60*/  BSYNC.RECONVERGENT B1 ;  /* 0x0000000000017941 */ /* 0x000fea0003800200 */
.L_x_18830:
        /* <DEDUP_REMOVED lines=9> */
.L_x_18834:
[----:B------:R-:W-:Y:S01]  /*29c00*/  PRMT R35, R36, 0x7610, R35 ;  /* 0x0000761024237816 */ /* 0x000fe20000000023 */
[----:B------:R-:W-:Y:S01]  /*29c10*/  IMAD.MOV.U32 R28, RZ, RZ, R29 ;  /* 0x000000ffff1c7224 */ /* 0x000fe200078e001d */
[----:B------:R-:W-:Y:S01]  /*29c20*/  PRMT R36, R20, 0x7632, R36 ;  /* 0x0000763214247816 */ /* 0x000fe20000000024 */
[----:B------:R-:W-:-:S07]  /*29c30*/  IMAD.MOV.U32 R29, RZ, RZ, R18 ;  /* 0x000000ffff1d7224 */ /* 0x000fce00078e0012 */
.L_x_18835:
[----:B------:R-:W-:Y:S05]  /*29c40*/  BSYNC.RECONVERGENT B1 ;  /* 0x0000000000017941 */ /* 0x000fea0003800200 */
.L_x_18833:
        /* <DEDUP_REMOVED lines=9> */
.L_x_18837:
[----:B------:R-:W-:Y:S01]  /*29ce0*/  IMAD.MOV.U32 R9, RZ, RZ, R28 ;  /* 0x000000ffff097224 */ /* 0x000fe200078e001c */
[----:B------:R-:W-:Y:S01]  /*29cf0*/  PRMT R6, R6, 0x5410, R35 ;  /* 0x0000541006067816 */ /* 0x000fe20000000023 */
[----:B------:R-:W-:Y:S01]  /*29d00*/  IMAD.MOV.U32 R28, RZ, RZ, R11 ;  /* 0x000000ffff1c7224 */ /* 0x000fe200078e000b */
[----:B------:R-:W-:-:S07]  /*29d10*/  PRMT R35, R10, 0x7610, R35 ;  /* 0x000076100a237816 */ /* 0x000fce0000000023 */
.L_x_18838:
[----:B------:R-:W-:Y:S05]  /*29d20*/  BSYNC.RECONVERGENT B1 ;  /* 0x0000000000017941 */ /* 0x000fea0003800200 */
.L_x_18836:
        /* <DEDUP_REMOVED lines=8> */
.L_x_18839:
[----:B------:R-:W-:Y:S01]  /*29db0*/  PRMT R35, R35, 0x5410, R32 ;  /* 0x0000541023237816 */ /* 0x000fe20000000020 */
[----:B------:R-:W-:Y:S01]  /*29dc0*/  IMAD.MOV.U32 R27, RZ, RZ, R26 ;  /* 0x000000ffff1b7224 */ /* 0x000fe200078e001a */
[----:B------:R-:W-:Y:S01]  /*29dd0*/  PRMT R32, R6, 0x7632, R32 ;  /* 0x0000763206207816 */ /* 0x000fe20000000020 */
[----:B------:R-:W-:-:S07]  /*29de0*/  IMAD.MOV.U32 R26, RZ, RZ, R9 ;  /* 0x000000ffff1a7224 */ /* 0x000fce00078e0009 */
.L_x_17662:
[----:B------:R-:W-:Y:S05]  /*29df0*/  BSYNC.RECONVERGENT B0 ;  /* 0x0000000000007941 */ /* 0x000fea0003800200 */
.L_x_17661:
[----:B------:R1:W-:Y:S01]  /*29e00*/  STL.64 [R1+0x20], R2 ;  /* 0x0000200201007387 */ /* 0x0003e20000100a00 */
[----:B0-----:R-:W-:Y:S01]  /*29e10*/  PRMT R34, R32, 0x7610, R35 ;  /* 0x0000761020227816 */ /* 0x001fe20000000023 */
[----:B------:R-:W-:Y:S01]  /*29e20*/  BSSY.RECONVERGENT B0, `(.L_x_18840) ;  /* 0x00000db000007945 */ /* 0x000fe20003800200 */
[----:B------:R-:W-:Y:S01]  /*29e30*/  PRMT R35, R35, 0x5410, R36 ;  /* 0x0000541023237816 */ /* 0x000fe20000000024 */
[----:B------:R0:W-:Y:S04]  /*29e40*/  STL.64 [R1+0x8], R26 ;  /* 0x0000081a01007387 */ /* 0x0001e80000100a00 */
[----:B------:R0:W-:Y:S01]  /*29e50*/  STL.64 [R1+0x10], R28 ;  /* 0x0000101c01007387 */ /* 0x0001e20000100a00 */
[----:B-1234-:R-:W-:Y:S01]  /*29e60*/  IMAD.MOV.U32 R2, RZ, RZ, R37 ;  /* 0x000000ffff027224 */ /* 0x01efe200078e0025 */
[----:B------:R-:W-:-:S02]  /*29e70*/  PRMT R3, R36, 0x7632, R32 ;  /* 0x0000763224037816 */ /* 0x000fc40000000020 */
[----:B------:R0:W-:Y:S04]  /*29e80*/  STL.64 [R1+0x18], R30 ;  /* 0x0000181e01007387 */ /* 0x0001e80000100a00 */
[----:B------:R0:W-:Y:S04]  /*29e90*/  STL.64 [R1+0x28], R34 ;  /* 0x0000282201007387 */ /* 0x0001e80000100a00 */
[----:B------:R0:W-:Y:S01]  /*29ea0*/  STL.64 [R1+0x30], R2 ;  /* 0x0000300201007387 */ /* 0x0001e20000100a00 */
[----:B------:R-:W-:Y:S05]  /*29eb0*/  @P2 BRA `(.L_x_18841) ;  /* 0x0000000c00442947 */ /* 0x000fea0003800000 */
[----:B0-----:R-:W0:Y:S02]  /*29ec0*/  LDC R2, c[0x0][0x3a4] ;  /* 0x0000e900ff027b82 */ /* 0x001e240000000800 */
        /* <DEDUP_REMOVED lines=24> */
.L_x_18846:
[----:B-1----:R-:W2:Y:S04]  /*2a050*/  LDL.64 R2, [R34+0x8] ;  /* 0x0000080022027983 */ /* 0x002ea80000100a00 */
[----:B------:R-:W3:Y:S04]  /*2a060*/  LDL.64 R8, [R6+0x40] ;  /* 0x0000400006087983 */ /* 0x000ee80000100a00 */
[----:B------:R-:W4:Y:S04]  /*2a070*/  LDL.64 R10, [R34] ;  /* 0x00000000220a7983 */ /* 0x000f280000100a00 */
        /* <DEDUP_REMOVED lines=13> */
[--C-:B--2---:R-:W-:Y:S02]  /*2a150*/  HADD2.F32 R36, -RZ, R3.reuse.H0_H0 ;  /* 0x20000003ff247230 */ /* 0x104fe40000004100 */
[----:B------:R-:W-:Y:S02]  /*2a160*/  HADD2.F32 R37, -RZ, R3.H1_H1 ;  /* 0x30000003ff257230 */ /* 0x000fe40000004100 */
[--C-:B------:R-:W-:Y:S01]  /*2a170*/  HADD2.F32 R3, -RZ, R2.reuse.H0_H0 ;  /* 0x20000002ff037230 */ /* 0x100fe20000004100 */
[----:B------:R0:W-:Y:S01]  /*2a180*/  STS [UR4+0x18], R36 ;  /* 0x00001824ff007988 */ /* 0x0001e20008000804 */
[----:B------:R-:W-:Y:S02]  /*2a190*/  HADD2.F32 R2, -RZ, R2.H1_H1 ;  /* 0x30000002ff027230 */ /* 0x000fe40000004100 */
[C---:B---3--:R-:W-:Y:S01]  /*2a1a0*/  IMAD.IADD R8, R24.reuse, 0x1, R8 ;  /* 0x0000000118087824 */ /* 0x048fe200078e0208 */
[----:B------:R5:W-:Y:S01]  /*2a1b0*/  STS [UR4+0x1c], R37 ;  /* 0x00001c25ff007988 */ /* 0x000be20008000804 */
[----:B0-----:R-:W-:-:S03]  /*2a1c0*/  IMAD.IADD R36, R24, 0x1, R9 ;  /* 0x0000000118247824 */ /* 0x001fc600078e0209 */
[----:B------:R0:W-:Y:S01]  /*2a1d0*/  STS [UR4+0x10], R3 ;  /* 0x00001003ff007988 */ /* 0x0001e20008000804 */
[--C-:B----4-:R-:W-:Y:S02]  /*2a1e0*/  HADD2.F32 R9, -RZ, R10.reuse.H0_H0 ;  /* 0x2000000aff097230 */ /* 0x110fe40000004100 */
[----:B------:R-:W-:Y:S01]  /*2a1f0*/  HADD2.F32 R10, -RZ, R10.H1_H1 ;  /* 0x3000000aff0a7230 */ /* 0x000fe20000004100 */
[----:B------:R1:W-:Y:S01]  /*2a200*/  STS [UR4+0x1c], R36 ;  /* 0x00001c24ff007988 */ /* 0x0003e20008000804 */
[--C-:B-----5:R-:W-:Y:S02]  /*2a210*/  HADD2.F32 R37, -RZ, R12.reuse.H0_H0 ;  /* 0x2000000cff257230 */ /* 0x120fe40000004100 */
[----:B------:R-:W-:Y:S01]  /*2a220*/  HADD2.F32 R12, -RZ, R12.H1_H1 ;  /* 0x3000000cff0c7230 */ /* 0x000fe20000004100 */
[----:B------:R2:W-:Y:S01]  /*2a230*/  STS [UR4+0x14], R2 ;  /* 0x00001402ff007988 */ /* 0x0005e20008000804 */
[--C-:B0-----:R-:W-:Y:S02]  /*2a240*/  HADD2.F32 R3, -RZ, R14.reuse.H0_H0 ;  /* 0x2000000eff037230 */ /* 0x101fe40000004100 */
[----:B------:R-:W-:Y:S01]  /*2a250*/  HADD2.F32 R14, -RZ, R14.H1_H1 ;  /* 0x3000000eff0e7230 */ /* 0x000fe20000004100 */
[----:B------:R0:W-:Y:S01]  /*2a260*/  STS [UR4+0x18], R8 ;  /* 0x00001808ff007988 */ /* 0x0001e20008000804 */
[----:B-1----:R-:W-:-:S02]  /*2a270*/  HADD2.F32 R36, -RZ, R11.H0_H0 ;  /* 0x2000000bff247230 */ /* 0x002fc40000004100 */
[----:B------:R-:W-:Y:S01]  /*2a280*/  HADD2.F32 R11, -RZ, R11.H1_H1 ;  /* 0x3000000bff0b7230 */ /* 0x000fe20000004100 */
[----:B------:R1:W-:Y:S01]  /*2a290*/  STS [UR4], R9 ;  /* 0x00000009ff007988 */ /* 0x0003e20008000804 */
[--C-:B--2---:R-:W-:Y:S02]  /*2a2a0*/  HADD2.F32 R2, -RZ, R13.reuse.H0_H0 ;  /* 0x2000000dff027230 */ /* 0x104fe40000004100 */
[----:B------:R-:W-:Y:S01]  /*2a2b0*/  HADD2.F32 R13, -RZ, R13.H1_H1 ;  /* 0x3000000dff0d7230 */ /* 0x000fe20000004100 */
[----:B------:R1:W-:Y:S01]  /*2a2c0*/  STS [UR4+0x4], R10 ;  /* 0x0000040aff007988 */ /* 0x0003e20008000804 */
[--C-:B0-----:R-:W-:Y:S02]  /*2a2d0*/  HADD2.F32 R8, -RZ, R15.reuse.H0_H0 ;  /* 0x2000000fff087230 */ /* 0x101fe40000004100 */
[----:B------:R-:W-:Y:S01]  /*2a2e0*/  HADD2.F32 R15, -RZ, R15.H1_H1 ;  /* 0x3000000fff0f7230 */ /* 0x000fe20000004100 */
        /* <DEDUP_REMOVED lines=20> */
[----:B------:R-:W-:Y:S01]  /*2a430*/  IMAD.IADD R31, R24, 0x1, R31 ;  /* 0x00000001181f7824 */ /* 0x000fe200078e021f */
        /* <DEDUP_REMOVED lines=11> */
[----:B------:R1:W-:Y:S04]  /*2a4f0*/  STS [UR4], R26 ;  /* 0x0000001aff007988 */ /* 0x0003e80008000804 */
[----:B------:R1:W-:Y:S04]  /*2a500*/  STS [UR4+0x4], R27 ;  /* 0x0000041bff007988 */ /* 0x0003e80008000804 */
[----:B------:R1:W-:Y:S04]  /*2a510*/  STS [UR4+0x8], R28 ;  /* 0x0000081cff007988 */ /* 0x0003e80008000804 */
[----:B------:R1:W-:Y:S04]  /*2a520*/  STS [UR4+0xc], R29 ;  /* 0x00000c1dff007988 */ /* 0x0003e80008000804 */
[----:B------:R1:W-:Y:S04]  /*2a530*/  STS [UR4+0x10], R30 ;  /* 0x0000101eff007988 */ /* 0x0003e80008000804 */
[----:B------:R1:W-:Y:S01]  /*2a540*/  STS [UR4+0x14], R31 ;  /* 0x0000141fff007988 */ /* 0x0003e20008000804 */
[----:B------:R-:W-:Y:S01]  /*2a550*/  UIADD3 UR4, UPT, UPT, UR4, 0x40, URZ ;  /* 0x0000004004047890 */ /* 0x000fe2000fffe0ff */
[----:B------:R-:W-:Y:S11]  /*2a560*/  @!P1 BRA `(.L_x_18846) ;  /* 0xfffffff800b89947 */ /* 0x000ff6000383ffff */
.L_x_18845:
        /* <DEDUP_REMOVED lines=11> */
[----:B0-----:R-:W-:Y:S02]  /*2a620*/  VIADD R34, R34, 0x10 ;  /* 0x0000001022227836 */ /* 0x001fe40000000000 */
[----:B-1----:R-:W-:Y:S02]  /*2a630*/  VIADD R6, R6, 0x20 ;  /* 0x0000002006067836 */ /* 0x002fe40000000000 */
        /* <DEDUP_REMOVED lines=33> */
.L_x_18847:
[----:B------:R-:W-:-:S13]  /*2a850*/  ISETP.NE.OR P0, PT, R35, RZ, P0 ;  /* 0x000000ff2300720c */ /* 0x000fda0000705670 */
[----:B------:R-:W-:Y:S05]  /*2a860*/  @!P0 BRA `(.L_x_18843) ;  /* 0x0000000000648947 */ /* 0x000fea0003800000 */
.L_x_18844:
[----:B01----:R-:W2:Y:S04]  /*2a870*/  LDL.64 R10, [R6+0x10] ;  /* 0x00001000060a7983 */ /* 0x003ea80000100a00 */
[----:B------:R0:W3:Y:S04]  /*2a880*/  LDL.64 R8, [R34] ;  /* 0x0000000022087983 */ /* 0x0000e80000100a00 */
[----:B------:R1:W4:Y:S01]  /*2a890*/  LDL.64 R2, [R6+0x8] ;  /* 0x0000080006027983 */ /* 0x0003220000100a00 */
[----:B------:R-:W-:Y:S02]  /*2a8a0*/  VIADD R35, R35, 0x4 ;  /* 0x0000000423237836 */ /* 0x000fe40000000000 */
[----:B0-----:R-:W-:-:S03]  /*2a8b0*/  VIADD R34, R34, 0x8 ;  /* 0x0000000822227836 */ /* 0x001fc60000000000 */
[----:B------:R-:W-:Y:S01]  /*2a8c0*/  ISETP.NE.AND P0, PT, R35, RZ, PT ;  /* 0x000000ff2300720c */ /* 0x000fe20003f05270 */
        /* <DEDUP_REMOVED lines=9> */
[C---:B----4-:R-:W-:Y:S01]  /*2a960*/  IMAD.IADD R2, R24.reuse, 0x1, R2 ;  /* 0x0000000118027824 */ /* 0x050fe200078e0202 */
        /* <DEDUP_REMOVED lines=9> */
.L_x_18843:
[----:B------:R-:W-:-:S13]  /*2aa00*/  ISETP.NE.AND P0, PT, R33, RZ, PT ;  /* 0x000000ff2100720c */ /* 0x000fda0003f05270 */
[----:B------:R-:W-:Y:S05]  /*2aa10*/  @!P0 BRA `(.L_x_18842) ;  /* 0x0000000000588947 */ /* 0x000fea0003800000 */
[----:B01----:R-:W0:Y:S01]  /*2aa20*/  S2R R3, SR_CgaCtaId ;  /* 0x0000000000037919 */ /* 0x003e220000008800 */
[----:B------:R-:W-:Y:S01]  /*2aa30*/  MOV R2, 0x400 ;  /* 0x0000040000027802 */ /* 0x000fe20000000f00 */
[----:B------:R-:W-:-:S04]  /*2aa40*/  IMAD.MOV R33, RZ, RZ, -R33 ;  /* 0x000000ffff217224 */ /* 0x000fc800078e0a21 */
[----:B------:R-:W-:-:S05]  /*2aa50*/  VIADD R2, R2, 0x200 ;  /* 0x0000020002027836 */ /* 0x000fca0000000000 */
[----:B0-----:R-:W-:Y:S01]  /*2aa60*/  LEA R9, R3, R2, 0x18 ;  /* 0x0000000203097211 */ /* 0x001fe200078ec0ff */
[----:B------:R-:W-:-:S04]  /*2aa70*/  IMAD R3, R32, 0x2, R1 ;  /* 0x0000000220037824 */ /* 0x000fc800078e0201 */
[C---:B------:R-:W-:Y:S02]  /*2aa80*/  IMAD R2, R32.reuse, 0x4, R9 ;  /* 0x0000000420027824 */ /* 0x040fe400078e0209 */
[----:B------:R-:W-:Y:S02]  /*2aa90*/  IMAD R32, R32, 0x4, R1 ;  /* 0x0000000420207824 */ /* 0x000fe400078e0201 */
[----:B------:R-:W-:Y:S02]  /*2aaa0*/  VIADD R8, R3, 0x28 ;  /* 0x0000002803087836 */ /* 0x000fe40000000000 */
[----:B------:R-:W-:-:S07]  /*2aab0*/  VIADD R2, R2, 0x20 ;  /* 0x0000002002027836 */ /* 0x000fce0000000000 */
.L_x_18848:
[----:B------:R0:W2:Y:S04]  /*2aac0*/  LDL R3, [R32+0x8] ;  /* 0x0000080020037983 */ /* 0x0000a80000100800 */
[----:B------:R1:W3:Y:S01]  /*2aad0*/  LDL.U16 R6, [R8] ;  /* 0x0000000008067983 */ /* 0x0002e20000100400 */
[----:B------:R-:W-:Y:S02]  /*2aae0*/  VIADD R33, R33, 0x1 ;  /* 0x0000000121217836 */ /* 0x000fe40000000000 */
[----:B0-----:R-:W-:-:S03]  /*2aaf0*/  VIADD R32, R32, 0x4 ;  /* 0x0000000420207836 */ /* 0x001fc60000000000 */
[----:B------:R-:W-:Y:S01]  /*2ab00*/  ISETP.NE.AND P0, PT, R33, RZ, PT ;  /* 0x000000ff2100720c */ /* 0x000fe20003f05270 */
[----:B-1----:R-:W-:Y:S02]  /*2ab10*/  VIADD R8, R8, 0x2 ;  /* 0x0000000208087836 */ /* 0x002fe40000000000 */
[----:B--2---:R-:W-:Y:S02]  /*2ab20*/  IMAD.IADD R3, R24, 0x1, R3 ;  /* 0x0000000118037824 */ /* 0x004fe400078e0203 */
[----:B---3--:R-:W-:-:S03]  /*2ab30*/  HADD2.F32 R9, -RZ, R6.H0_H0 ;  /* 0x20000006ff097230 */ /* 0x008fc60000004100 */
[----:B------:R-:W-:Y:S04]  /*2ab40*/  STS [R2+-0x20], R3 ;  /* 0xffffe00302007388 */ /* 0x000fe80000000800 */
[----:B------:R0:W-:Y:S02]  /*2ab50*/  STS [R2], R9 ;  /* 0x0000000902007388 */ /* 0x0001e40000000800 */
[----:B0-----:R-:W-:Y:S01]  /*2ab60*/  VIADD R2, R2, 0x4 ;  /* 0x0000000402027836 */ /* 0x001fe20000000000 */
[----:B------:R-:W-:Y:S06]  /*2ab70*/  @P0 BRA `(.L_x_18848) ;  /* 0xfffffffc00d00947 */ /* 0x000fec000383ffff */
.L_x_18842:
[----:B------:R-:W2:Y:S01]  /*2ab80*/  S2UR UR5, SR_CgaCtaId ;  /* 0x00000000000579c3 */ /* 0x000ea20000008800 */
[----:B------:R-:W-:Y:S01]  /*2ab90*/  UMOV UR4, 0x400 ;  /* 0x0000040000047882 */ /* 0x000fe20000000000 */
[----:B------:R-:W-:Y:S01]  /*2aba0*/  IMAD.MOV.U32 R24, RZ, RZ, R7 ;  /* 0x000000ffff187224 */ /* 0x000fe200078e0007 */
[----:B--2---:R-:W-:-:S09]  /*2abb0*/  ULEA UR4, UR5, UR4, 0x18 ;  /* 0x0000000405047291 */ /* 0x004fd2000f8ec0ff */
[----:B------:R2:W-:Y:S03]  /*2abc0*/  STS.64 [UR4+0x240], R24 ;  /* 0x00024018ff007988 */ /* 0x0005e60008000a04 */
.L_x_18841:
[----:B------:R-:W-:Y:S05]  /*2abd0*/  BSYNC.RECONVERGENT B0 ;  /* 0x0000000000007941 */ /* 0x000fea0003800200 */
.L_x_18840:
[----:B------:R-:W-:Y:S01]  /*2abe0*/  BAR.SYNC.DEFER_BLOCKING 0x0 ;  /* 0x0000000000007b1d */ /* 0x000fe20000010000 */
[----:B------:R-:W-:-:S13]  /*2abf0*/  ISETP.GT.U32.AND P0, PT, R0, 0x11, PT ;  /* 0x000000110000780c */ /* 0x000fda0003f04070 */
[----:B------:R-:W-:Y:S05]  /*2ac00*/  @P0 EXIT ;  /* 0x000000000000094d */ /* 0x000fea0003800000 */
[----:B------:R-:W3:Y:S01]  /*2ac10*/  S2UR UR5, SR_CgaCtaId ;  /* 0x00000000000579c3 */ /* 0x000ee20000008800 */
[----:B------:R-:W-:Y:S01]  /*2ac20*/  UMOV UR4, 0x400 ;  /* 0x0000040000047882 */ /* 0x000fe20000000000 */
[----:B------:R-:W-:Y:S01]  /*2ac30*/  IMAD R5, R5, R4, UR8 ;  /* 0x0000000805057e24 */ /* 0x000fe2000f8e0204 */
[----:B------:R-:W-:-:S03]  /*2ac40*/  UIADD3 UR4, UPT, UPT, UR4, 0x200, URZ ;  /* 0x0000020004047890 */ /* 0x000fc6000fffe0ff */
[----:B------:R-:W-:Y:S02]  /*2ac50*/  IMAD R5, R5, 0x12, R0 ;  /* 0x0000001205057824 */ /* 0x000fe400078e0200 */
[----:B01----:R-:W0:Y:S01]  /*2ac60*/  LDC.64 R2, c[0x0][0x398] ;  /* 0x0000e600ff027b82 */ /* 0x003e220000000a00 */
[----:B---3--:R-:W-:-:S06]  /*2ac70*/  ULEA UR4, UR5, UR4, 0x18 ;  /* 0x0000000405047291 */ /* 0x008fcc000f8ec0ff */
[----:B------:R-:W-:Y:S01]  /*2ac80*/  LEA R6, R0, UR4, 0x2 ;  /* 0x0000000400067c11 */ /* 0x000fe2000f8e10ff */
[----:B0-----:R-:W-:-:S04]  /*2ac90*/  IMAD.WIDE.U32 R2, R5, 0x4, R2 ;  /* 0x0000000405027825 */ /* 0x001fc800078e0002 */
[----:B------:R-:W0:Y:S04]  /*2aca0*/  LDS R7, [R6] ;  /* 0x0000000006077984 */ /* 0x000e280000000800 */
[----:B0-----:R-:W-:Y:S01]  /*2acb0*/  STG.E desc[UR6][R2.64], R7 ;  /* 0x0000000702007986 */ /* 0x001fe2000c101906 */
[----:B------:R-:W-:Y:S05]  /*2acc0*/  EXIT ;  /* 0x000000000000794d */ /* 0x000fea0003800000 */
.L_x_18849:
        /* <DEDUP_REMOVED lines=11> */
.L_x_38471:


//--------------------- .text._ZN17fastertransformer17batch_topk_kernelIfLi128ELi32EEEvPKiPKT_PiPfS7_PKbS2_NS_14BeamHypothesesEiiifS3_ --------------------------
	.section	.text._ZN17fastertransformer17batch_topk_kernelIfLi128ELi32EEEvPKiPKT_PiPfS7_PKbS2_NS_14BeamHypothesesEiiifS3_,"ax",@progbits
	.align	128
        .global         _ZN17fastertransformer17batch_topk_kernelIfLi128ELi32EEEvPKiPKT_PiPfS7_PKbS2_NS_14BeamHypothesesEiiifS3_
        .type           _ZN17fastertransformer17batch_topk_kernelIfLi128ELi32EEEvPKiPKT_PiPfS7_PKbS2_NS_14BeamHypothesesEiiifS3_,@function
        .size           _ZN17fastertransformer17batch_topk_kernelIfLi128ELi32EEEvPKiPKT_PiPfS7_PKbS2_NS_14BeamHypothesesEiiifS3_,(.L_x_38472 - _ZN17fastertransformer17batch_topk_kernelIfLi128ELi32EEEvPKiPKT_PiPfS7_PKbS2_NS_14BeamHypothesesEiiifS3_)
        .other          _ZN17fastertransformer17batch_topk_kernelIfLi128ELi32EEEvPKiPKT_PiPfS7_PKbS2_NS_14BeamHypothesesEiiifS3_,@"STO_CUDA_ENTRY STV_DEFAULT"
_ZN17fastertransformer17batch_topk_kernelIfLi128ELi32EEEvPKiPKT_PiPfS7_PKbS2_NS_14BeamHypothesesEiiifS3_:
.text._ZN17fastertransformer17batch_topk_kernelIfLi128ELi32EEEvPKiPKT_PiPfS7_PKbS2_NS_14BeamHypothesesEiiifS3_:
        /* <DEDUP_REMOVED lines=16> */
[----:B------:R-:W0:Y:S02]  /*0100*/  @!P1 S2R R6, SR_CgaCtaId ;  /* 0x0000000000069919 */ /* 0x000e240000008800 */
        /* <DEDUP_REMOVED lines=21> */
[----:B------:R-:W-:Y:S01]  /*0260*/  @!P0 MOV R11, 0x7f7fffff ;  /* 0x7f7fffff000b8802 */ /* 0x000fe20000000f00 */
[----:B0-----:R-:W-:-:S05]  /*0270*/  @!P0 IMAD.WIDE R4, R9, 0x4, R4 ;  /* 0x0000000409048825 */ /* 0x001fca00078e0204 */
[----:B------:R0:W-:Y:S01]  /*0280*/  @!P0 STG.E desc[UR6][R4.64], R11 ;  /* 0x0000000b04008986 */ /* 0x0001e2000c101906 */
[----:B------:R-:W-:Y:S05]  /*0290*/  @!P0 BRA `(.L_x_18851) ;  /* 0x0000000000088947 */ /* 0x000fea0003800000 */
[----:B------:R-:W-:-:S13]  /*02a0*/  ISETP.NE.AND P0, PT, R3, UR5, PT ;  /* 0x0000000503007c0c */ /* 0x000fda000bf05270 */
[----:B------:R-:W-:Y:S05]  /*02b0*/  @!P0 EXIT ;  /* 0x000000000000894d */ /* 0x000fea0003800000 */
.L_x_18851:
[----:B------:R-:W-:Y:S05]  /*02c0*/  BSYNC.RECONVERGENT B0 ;  /* 0x0000000000007941 */ /* 0x000fea0003800200 */
.L_x_18850:
[----:B0-----:R-:W-:Y:S01]  /*02d0*/  IMAD.MOV.U32 R4, RZ, RZ, -0x1 ;  /* 0xffffffffff047424 */ /* 0x001fe200078e00ff */
[----:B------:R-:W0:Y:S01]  /*02e0*/  LDC.64 R2, c[0x0][0x388] ;  /* 0x0000e200ff027b82 */ /* 0x000e220000000a00 */
[----:B------:R-:W-:Y:S01]  /*02f0*/  IMAD.MOV.U32 R6, RZ, RZ, -0x800001 ;  /* 0xff7fffffff067424 */ /* 0x000fe200078e00ff */
[----:B------:R-:W-:Y:S01]  /*0300*/  ISETP.GE.AND P0, PT, R0, UR4, PT ;  /* 0x0000000400007c0c */ /* 0x000fe2000bf06270 */
[----:B------:R-:W-:Y:S01]  /*0310*/  IMAD.MOV.U32 R5, RZ, RZ, -0x1 ;  /* 0xffffffffff057424 */ /* 0x000fe200078e00ff */
[----:B------:R-:W-:Y:S01]  /*0320*/  STL [R1+0x800], R4 ;  /* 0x0008000401007387 */ /* 0x000fe20000100800 */
[----:B------:R-:W-:Y:S01]  /*0330*/  BSSY.RECONVERGENT B1, `(.L_x_18852) ;  /* 0x0000399000017945 */ /* 0x000fe20003800200 */
[----:B------:R-:W-:Y:S01]  /*0340*/  IMAD.MOV.U32 R9, RZ, RZ, -0x1 ;  /* 0xffffffffff097424 */ /* 0x000fe200078e00ff */
[----:B------:R-:W-:Y:S01]  /*0350*/  MOV R8, 0xffffffff ;  /* 0xffffffff00087802 */ /* 0x000fe20000000f00 */
[----:B------:R-:W-:Y:S01]  /*0360*/  STL [R1+0x804], R4 ;  /* 0x0008040401007387 */ /* 0x000fe20000100800 */
[----:B------:R-:W-:Y:S01]  /*0370*/  IMAD.MOV.U32 R11, RZ, RZ, -0x1 ;  /* 0xffffffffff0b7424 */ /* 0x000fe200078e00ff */
[----:B------:R-:W-:Y:S01]  /*0380*/  MOV R12, 0xffffffff ;  /* 0xffffffff000c7802 */ /* 0x000fe20000000f00 */
[----:B------:R-:W-:Y:S01]  /*0390*/  IMAD.MOV.U32 R10, RZ, RZ, -0x1 ;  /* 0xffffffffff0a7424 */ /* 0x000fe200078e00ff */
        /* <DEDUP_REMOVED lines=13> */
[----:B0-----:R-:W-:Y:S01]  /*0470*/  IMAD.WIDE R2, R7, 0x4, R2 ;  /* 0x0000000407027825 */ /* 0x001fe200078e0202 */
[----:B------:R-:W-:-:S02]  /*0480*/  MOV R28, 0xffffffff ;  /* 0xffffffff001c7802 */ /* 0x000fc40000000f00 */
        /* <DEDUP_REMOVED lines=261> */
[----:B------:R0:W-:Y:S04]  /*14e0*/  STL [R1+0x9fc], R4 ;  /* 0x0009fc0401007387 */ /* 0x0001e80000100800 */
[----:B------:R-:W-:Y:S04]  /*14f0*/  STL [R1+0xb90], R6 ;  /* 0x000b900601007387 */ /* 0x000fe80000100800 */
[----:B------:R-:W-:Y:S01]  /*1500*/  STL [R1+0xb94], R6 ;  /* 0x000b940601007387 */ /* 0x000fe20000100800 */
[----:B0-----:R-:W-:-:S03]  /*1510*/  MOV R4, 0xff7fffff ;  /* 0xff7fffff00047802 */ /* 0x001fc60000000f00 */
        /* <DEDUP_REMOVED lines=26> */
[----:B------:R1:W-:Y:S04]  /*16c0*/  STL [R1+0x1114], R5 ;  /* 0x0011140501007387 */ /* 0x0003e80000100800 */
[----:B------:R-:W-:Y:S01]  /*16d0*/  STL [R1+0x1314], R4 ;  /* 0x0013140401007387 */ /* 0x000fe20000100800 */
[----:B0-----:R-:W-:-:S03]  /*16e0*/  IMAD.MOV.U32 R6, RZ, RZ, -0x800001 ;  /* 0xff7fffffff067424 */ /* 0x001fc600078e00ff */
[----:B------:R-:W-:Y:S01]  /*16f0*/  STL [R1+0x1308], R4 ;  /* 0x0013080401007387 */ /* 0x000fe20000100800 */
[----:B-1----:R-:W-:-:S03]  /*1700*/  IMAD.MOV.U32 R5, RZ, RZ, -0x800001 ;  /* 0xff7fffffff057424 */ /* 0x002fc600078e00ff */
        /* <DEDUP_REMOVED lines=125> */
[----:B------:R2:W-:Y:S01]  /*1ee0*/  STL [R1+0x1118], R6 ;  /* 0x0011180601007387 */ /* 0x0005e20000100800 */
[----:B0-----:R-:W-:Y:S01]  /*1ef0*/  IMAD.MOV.U32 R5, RZ, RZ, -0x1 ;  /* 0xffffffffff057424 */ /* 0x001fe200078e00ff */
[----:B-1----:R-:W-:-:S04]  /*1f00*/  MOV R4, 0xffffffff ;  /* 0xffffffff00047802 */ /* 0x002fc80000000f00 */
[----:B------:R0:W-:Y:S01]  /*1f10*/  STL [R1+0x1110], R5 ;  /* 0x0011100501007387 */ /* 0x0001e20000100800 */
[----:B--2---:R-:W-:-:S03]  /*1f20*/  IMAD.MOV.U32 R6, RZ, RZ, -0x1 ;  /* 0xffffffffff067424 */ /* 0x004fc600078e00ff */
        /* <DEDUP_REMOVED lines=69> */
[----:B------:R-:W1:Y:S01]  /*2380*/  S2R R60, SR_CTAID.X ;  /* 0x00000000003c7919 */ /* 0x000e620000002500 */
[----:B------:R-:W2:Y:S01]  /*2390*/  LDC.64 R16, c[0x0][0x3b0] ;  /* 0x0000ec00ff107b82 */ /* 0x000ea20000000a00 */
[----:B------:R-:W1:Y:S01]  /*23a0*/  LDCU.64 UR4, c[0x0][0x3a8] ;  /* 0x00007500ff0477ac */ /* 0x000e620008000a00 */
[----:B------:R-:W-:Y:S01]  /*23b0*/  BSSY.RECONVERGENT B0, `(.L_x_18854) ;  /* 0x00000ad000007945 */ /* 0x000fe20003800200 */
[----:B------:R-:W-:Y:S01]  /*23c0*/  VIADD R19, R1, 0xa00 ;  /* 0x00000a0001137836 */ /* 0x000fe20000000000 */
[C---:B-1----:R-:W-:Y:S01]  /*23d0*/  IADD3 R14, P0, PT, R60.reuse, UR4, RZ ;  /* 0x000000043c0e7c10 */ /* 0x042fe2000ff1e0ff */
[----:B--2---:R-:W-:-:S04]  /*23e0*/  IMAD.WIDE.U32 R16, R60, 0x4, R16 ;  /* 0x000000043c107825 */ /* 0x004fc800078e0010 */
[----:B------:R-:W-:-:S08]  /*23f0*/  IMAD.X R15, RZ, RZ, UR5, P0 ;  /* 0x00000005ff0f7e24 */ /* 0x000fd000080e06ff */
.L_x_18879:
[----:B------:R-:W1:Y:S02]  /*2400*/  LDCU UR4, c[0x0][0x44c] ;  /* 0x00008980ff0477ac */ /* 0x000e640008000800 */
[----:B-1----:R-:W-:-:S13]  /*2410*/  FSETP.NEU.FTZ.AND P0, PT, RZ, UR4, PT ;  /* 0x00000004ff007c0b */ /* 0x002fda000bf1d000 */
[----:B--23--:R-:W-:Y:S05]  /*2420*/  @P0 BRA `(.L_x_18855) ;  /* 0x00000000000c0947 */ /* 0x00cfea0003800000 */
[----:B0-----:R-:W-:-:S05]  /*2430*/  IMAD.WIDE.U32 R4, R0, 0x4, R2 ;  /* 0x0000000400047825 */ /* 0x001fca00078e0002 */
[----:B------:R0:W5:Y:S01]  /*2440*/  LDG.E.CONSTANT R12, desc[UR6][R4.64] ;  /* 0x00000006040c7981 */ /* 0x000162000c1e9900 */
[----:B------:R-:W-:Y:S05]  /*2450*/  BRA `(.L_x_18856) ;  /* 0x0000000000307947 */ /* 0x000fea0003800000 */
.L_x_18855:
[----:B------:R-:W2:Y:S04]  /*2460*/  LDG.E.U8 R7, desc[UR6][R14.64] ;  /* 0x000000060e077981 */ /* 0x000ea8000c1e1100 */
[----:B0-----:R-:W3:Y:S01]  /*2470*/  LDG.E R6, desc[UR6][R16.64] ;  /* 0x0000000610067981 */ /* 0x001ee2000c1e1900 */
[----:B------:R-:W-:-:S05]  /*2480*/  IMAD.WIDE.U32 R4, R0, 0x4, R2 ;  /* 0x0000000400047825 */ /* 0x000fca00078e0002 */
[----:B------:R-:W4:Y:S01]  /*2490*/  LDG.E.CONSTANT R12, desc[UR6][R4.64] ;  /* 0x00000006040c7981 */ /* 0x000f22000c1e9900 */
[----:B--2---:R-:W-:-:S13]  /*24a0*/  ISETP.NE.AND P0, PT, R7, RZ, PT ;  /* 0x000000ff0700720c */ /* 0x004fda0003f05270 */
[----:B---3--:R-:W-:-:S05]  /*24b0*/  @!P0 VIADD R6, R6, 0x1 ;  /* 0x0000000106068836 */ /* 0x008fca0000000000 */
[----:B------:R-:W-:-:S13]  /*24c0*/  ISETP.NE.AND P0, PT, R6, 0x1, PT ;  /* 0x000000010600780c */ /* 0x000fda0003f05270 */
[----:B------:R-:W-:-:S06]  /*24d0*/  @P0 I2FP.F32.S32 R6, R6 ;  /* 0x0000000600060245 */ /* 0x000fcc0000201400 */
[----:B------:R-:W0:Y:S02]  /*24e0*/  @P0 MUFU.LG2 R6, R6 ;  /* 0x0000000600060308 */ /* 0x000e240000000c00 */
[----:B0-----:R-:W-:-:S06]  /*24f0*/  @P0 FMUL.FTZ R7, R6, UR4 ;  /* 0x0000000406070c20 */ /* 0x001fcc0008410000 */
[----:B------:R-:W4:Y:S02]  /*2500*/  @P0 MUFU.EX2 R7, -R7 ;  /* 0x8000000700070308 */ /* 0x000f240000000800 */
[----:B----4-:R-:W-:-:S07]  /*2510*/  @P0 FMUL.FTZ R12, R12, R7 ;  /* 0x000000070c0c0220 */ /* 0x010fce0000410000 */
.L_x_18856:
[----:B------:R-:W2:Y:S01]  /*2520*/  LDL R21, [R1+0xbfc] ;  /* 0x000bfc0001157983 */ /* 0x000ea20000100800 */
[----:B------:R-:W1:Y:S03]  /*2530*/  LDC R9, c[0x0][0x444] ;  /* 0x00011100ff097b82 */ /* 0x000e660000000800 */
[----:B------:R-:W3:Y:S01]  /*2540*/  LDL R7, [R1+0x9fc] ;  /* 0x0009fc0001077983 */ /* 0x000ee20000100800 */
[----:B------:R-:W-:Y:S01]  /*2550*/  IMAD.MOV.U32 R10, RZ, RZ, RZ ;  /* 0x000000ffff0a7224 */ /* 0x000fe200078e00ff */
[----:B------:R-:W-:Y:S01]  /*2560*/  ISETP.GE.AND P2, PT, R0, RZ, PT ;  /* 0x000000ff0000720c */ /* 0x000fe20003f46270 */
[----:B------:R-:W4:Y:S01]  /*2570*/  LDCU UR4, c[0x0][0x450] ;  /* 0x00008a00ff0477ac */ /* 0x000f220008000800 */
[----:B-1----:R-:W-:-:S04]  /*2580*/  IABS R6, R9 ;  /* 0x0000000900067213 */ /* 0x002fc80000000000 */
[----:B0-----:R-:W0:Y:S08]  /*2590*/  I2F.RP R4, R6 ;  /* 0x0000000600047306 */ /* 0x001e300000209400 */
[----:B0-----:R-:W0:Y:S02]  /*25a0*/  MUFU.RCP R4, R4 ;  /* 0x0000000400047308 */ /* 0x001e240000001000 */
[----:B0-----:R-:W-:Y:S01]  /*25b0*/  IADD3 R5, PT, PT, R4, 0xffffffe, RZ ;  /* 0x0ffffffe04057810 */ /* 0x001fe20007ffe0ff */
[----:B------:R-:W-:-:S05]  /*25c0*/  HFMA2 R4, -RZ, RZ, 0, 7.51018524169921875e-06 ;  /* 0x0000007eff047431 */ /* 0x000fca00000001ff */
[----:B------:R-:W0:Y:S02]  /*25d0*/  F2I.FTZ.U32.TRUNC.NTZ R11, R5 ;  /* 0x00000005000b7305 */ /* 0x000e24000021f000 */
[----:B0-----:R-:W-:-:S04]  /*25e0*/  IMAD.MOV R13, RZ, RZ, -R11 ;  /* 0x000000ffff0d7224 */ /* 0x001fc800078e0a0b */
[----:B------:R-:W-:Y:S01]  /*25f0*/  IMAD R8, R13, R6, RZ ;  /* 0x000000060d087224 */ /* 0x000fe200078e02ff */
[----:B------:R-:W-:-:S03]  /*2600*/  IABS R13, R0 ;  /* 0x00000000000d7213 */ /* 0x000fc60000000000 */
[----:B------:R-:W-:-:S04]  /*2610*/  IMAD.HI.U32 R8, R11, R8, R10 ;  /* 0x000000080b087227 */ /* 0x000fc800078e000a */
[----:B------:R-:W-:-:S04]  /*2620*/  IMAD.MOV.U32 R11, RZ, RZ, R13 ;  /* 0x000000ffff0b7224 */ /* 0x000fc800078e000d */
[----:B------:R-:W-:-:S05]  /*2630*/  IMAD.HI.U32 R8, R8, R11, RZ ;  /* 0x0000000b08087227 */ /* 0x000fca00078e00ff */
[----:B------:R-:W-:-:S05]  /*2640*/  IADD3 R8, PT, PT, -R8, RZ, RZ ;  /* 0x000000ff08087210 */ /* 0x000fca0007ffe1ff */
        /* <DEDUP_REMOVED lines=8> */
[----:B------:R-:W-:-:S05]  /*26d0*/  I2FP.F32.U32 R11, R11 ;  /* 0x0000000b000b7245 */ /* 0x000fca0000201000 */
[----:B----45:R-:W-:-:S05]  /*26e0*/  FFMA.FTZ R6, R11, UR4, R12 ;  /* 0x000000040b067c23 */ /* 0x030fca000801000c */
[CC--:B--2---:R-:W-:Y:S02]  /*26f0*/  FSETP.GT.FTZ.AND P0, PT, R6.reuse, R21.reuse, PT ;  /* 0x000000150600720b */ /* 0x0c4fe40003f14000 */
[----:B------:R-:W-:Y:S02]  /*2700*/  FSETP.NEU.FTZ.AND P1, PT, R6, R21, PT ;  /* 0x000000150600720b */ /* 0x000fe40003f3d000 */
[----:B---3--:R-:W-:Y:S02]  /*2710*/  ISETP.EQ.OR P0, PT, R7, -0x1, P0 ;  /* 0xffffffff0700780c */ /* 0x008fe40000702670 */
[----:B------:R-:W-:-:S04]  /*2720*/  ISETP.GE.OR P1, PT, R0, R7, P1 ;  /* 0x000000070000720c */ /* 0x000fc80000f26670 */
[----:B------:R-:W-:-:S13]  /*2730*/  PLOP3.LUT P0, PT, P0, P1, PT, 0x8, 0x80 ;  /* 0x000000000080781c */ /* 0x000fda0000702170 */
[----:B------:R0:W-:Y:S04]  /*2740*/  @!P0 STL [R1+0xbfc], R6 ;  /* 0x000bfc0601008387 */ /* 0x0001e80000100800 */
[----:B------:R0:W-:Y:S02]  /*2750*/  @!P0 STL [R1+0x9fc], R0 ;  /* 0x0009fc0001008387 */ /* 0x0001e40000100800 */
.L_x_18878:
[----:B0-234-:R-:W-:-:S05]  /*2760*/  IMAD R5, R4, 0x4, R19 ;  /* 0x0000000404057824 */ /* 0x01dfca00078e0213 */
[----:B01----:R-:W2:Y:S01]  /*2770*/  LDL.64 R6, [R5] ;  /* 0x0000000005067983 */ /* 0x003ea20000100a00 */
[----:B------:R-:W-:Y:S04]  /*2780*/  BSSY.RECONVERGENT B2, `(.L_x_18857) ;  /* 0x0000019000027945 */ /* 0x000fe80003800200 */
[----:B------:R-:W-:Y:S01]  /*2790*/  BSSY.RELIABLE B3, `(.L_x_18858) ;  /* 0x0000011000037945 */ /* 0x000fe20003800100 */
[----:B--2---:R-:W-:-:S13]  /*27a0*/  FSETP.GT.FTZ.AND P0, PT, R7, R6, PT ;  /* 0x000000060700720b */ /* 0x004fda0003f14000 */
[----:B------:R-:W-:Y:S05]  /*27b0*/  @!P0 BRA `(.L_x_18859) ;  /* 0x0000000000088947 */ /* 0x000fea0003800000 */
[----:B------:R0:W5:Y:S01]  /*27c0*/  LDL R8, [R5+-0x200] ;  /* 0xfffe000005087983 */ /* 0x0001620000100800 */
[----:B------:R-:W-:Y:S05]  /*27d0*/  BRA `(.L_x_18860) ;  /* 0x0000000000307947 */ /* 0x000fea0003800000 */
.L_x_18859:
[----:B------:R-:W2:Y:S01]  /*27e0*/  LDL R10, [R5+-0x200] ;  /* 0xfffe0000050a7983 */ /* 0x000ea20000100800 */
[----:B------:R-:W-:Y:S01]  /*27f0*/  IMAD.MOV.U32 R8, RZ, RZ, -0x1 ;  /* 0xffffffffff087424 */ /* 0x000fe200078e00ff */
[----:B--2---:R-:W-:-:S13]  /*2800*/  ISETP.NE.AND P0, PT, R10, -0x1, PT ;  /* 0xffffffff0a00780c */ /* 0x004fda0003f05270 */
[----:B------:R-:W-:Y:S05]  /*2810*/  @!P0 BRA `(.L_x_18860) ;  /* 0x0000000000208947 */ /* 0x000fea0003800000 */
[----:B------:R-:W-:-:S13]  /*2820*/  FSETP.NEU.FTZ.AND P0, PT, R7, R6, PT ;  /* 0x000000060700720b */ /* 0x000fda0003f1d000 */
[----:B------:R-:W-:Y:S05]  /*2830*/  @P0 BREAK.RELIABLE B3 ;  /* 0x0000000000030942 */ /* 0x000fea0003800100 */
[----:B------:R-:W-:Y:S05]  /*2840*/  @P0 BRA `(.L_x_18861) ;  /* 0x0000000000300947 */ /* 0x000fea0003800000 */
[----:B------:R-:W2:Y:S02]  /*2850*/  LDL R9, [R5+-0x1fc] ;  /* 0xfffe040005097983 */ /* 0x000ea40000100800 */
[----:B--2---:R-:W-:-:S13]  /*2860*/  ISETP.GE.AND P0, PT, R9, R10, PT ;  /* 0x0000000a0900720c */ /* 0x004fda0003f06270 */
[----:B------:R-:W-:Y:S05]  /*2870*/  @P0 BREAK.RELIABLE B3 ;  /* 0x0000000000030942 */ /* 0x000fea0003800100 */
[----:B------:R-:W-:Y:S05]  /*2880*/  @P0 BRA `(.L_x_18861) ;  /* 0x0000000000200947 */ /* 0x000fea0003800000 */
[----:B------:R-:W-:-:S07]  /*2890*/  IMAD.MOV.U32 R8, RZ, RZ, R10 ;  /* 0x000000ffff087224 */ /* 0x000fce00078e000a */
.L_x_18860:
[----:B------:R-:W-:Y:S05]  /*28a0*/  BSYNC.RELIABLE B3 ;  /* 0x0000000000037941 */ /* 0x000fea0003800100 */
.L_x_18858:
[----:B------:R-:W2:Y:S04]  /*28b0*/  LDL R10, [R5+-0x1fc] ;  /* 0xfffe0400050a7983 */ /* 0x000ea80000100800 */
[----:B------:R-:W-:Y:S04]  /*28c0*/  STL [R5], R7 ;  /* 0x0000000705007387 */ /* 0x000fe80000100800 */
[----:B-----5:R-:W-:Y:S04]  /*28d0*/  STL [R5+-0x1fc], R8 ;  /* 0xfffe040805007387 */ /* 0x020fe80000100800 */
[----:B------:R1:W-:Y:S02]  /*28e0*/  STL [R5+0x4], R6 ;  /* 0x0000040605007387 */ /* 0x0003e40000100800 */
[----:B-1----:R-:W-:-:S02]  /*28f0*/  MOV R6, R7 ;  /* 0x0000000700067202 */ /* 0x002fc40000000f00 */
[----:B--2---:R1:W-:Y:S05]  /*2900*/  STL [R5+-0x200], R10 ;  /* 0xfffe000a05007387 */ /* 0x0043ea0000100800 */
.L_x_18861:
[----:B------:R-:W-:Y:S05]  /*2910*/  BSYNC.RECONVERGENT B2 ;  /* 0x0000000000027941 */ /* 0x000fea0003800200 */
.L_x_18857:
[----:B------:R-:W2:Y:S01]  /*2920*/  LDL R7, [R5+-0x4] ;  /* 0xfffffc0005077983 */ /* 0x000ea20000100800 */
[----:B------:R-:W-:Y:S04]  /*2930*/  BSSY.RECONVERGENT B2, `(.L_x_18862) ;  /* 0x0000016000027945 */ /* 0x000fe80003800200 */
[----:B------:R-:W-:Y:S01]  /*2940*/  BSSY.RELIABLE B3, `(.L_x_18863) ;  /* 0x000000e000037945 */ /* 0x000fe20003800100 */
[----:B--2---:R-:W-:-:S13]  /*2950*/  FSETP.GT.FTZ.AND P0, PT, R6, R7, PT ;  /* 0x000000070600720b */ /* 0x004fda0003f14000 */
[----:B------:R-:W-:Y:S05]  /*2960*/  @!P0 BRA `(.L_x_18864) ;  /* 0x0000000000088947 */ /* 0x000fea0003800000 */
[----:B------:R2:W5:Y:S01]  /*2970*/  LDL R8, [R5+-0x204] ;  /* 0xfffdfc0005087983 */ /* 0x0005620000100800 */
[----:B------:R-:W-:Y:S05]  /*2980*/  BRA `(.L_x_18865) ;  /* 0x0000000000247947 */ /* 0x000fea0003800000 */
.L_x_18864:
[----:B------:R-:W2:Y:S01]  /*2990*/  LDL R9, [R5+-0x204] ;  /* 0xfffdfc0005097983 */ /* 0x000ea20000100800 */
[----:B------:R-:W-:Y:S01]  /*29a0*/  IMAD.MOV.U32 R8, RZ, RZ, -0x1 ;  /* 0xffffffffff087424 */ /* 0x000fe200078e00ff */
[----:B--2---:R-:W-:-:S13]  /*29b0*/  ISETP.NE.AND P0, PT, R9, -0x1, PT ;  /* 0xffffffff0900780c */ /* 0x004fda0003f05270 */
[----:B------:R-:W-:Y:S05]  /*29c0*/  @!P0 BRA `(.L_x_18865) ;  /* 0x0000000000148947 */ /* 0x000fea0003800000 */
[----:B------:R-:W-:-:S04]  /*29d0*/  FSETP.NEU.FTZ.AND P0, PT, R6, R7, PT ;  /* 0x000000070600720b */ /* 0x000fc80003f1d000 */
[----:B------:R-:W-:-:S13]  /*29e0*/  ISETP.GE.OR P0, PT, R10, R9, P0 ;  /* 0x000000090a00720c */ /* 0x000fda0000706670 */
[----:B------:R-:W-:Y:S05]  /*29f0*/  @P0 BREAK.RELIABLE B3 ;  /* 0x0000000000030942 */ /* 0x000fea0003800100 */
[----:B------:R-:W-:Y:S05]  /*2a00*/  @P0 BRA `(.L_x_18866) ;  /* 0x0000000000200947 */ /* 0x000fea0003800000 */
[----:B------:R-:W-:-:S07]  /*2a10*/  IMAD.MOV.U32 R8, RZ, RZ, R9 ;  /* 0x000000ffff087224 */ /* 0x000fce00078e0009 */
.L_x_18865:
[----:B------:R-:W-:Y:S05]  /*2a20*/  BSYNC.RELIABLE B3 ;  /* 0x0000000000037941 */ /* 0x000fea0003800100 */
.L_x_18863:
[----:B-----5:R-:W-:Y:S01]  /*2a30*/  STL [R5+-0x200], R8 ;  /* 0xfffe000805007387 */ /* 0x020fe20000100800 */
[----:B------:R-:W-:-:S03]  /*2a40*/  MOV R9, R10 ;  /* 0x0000000a00097202 */ /* 0x000fc60000000f00 */
[----:B------:R-:W-:Y:S04]  /*2a50*/  STL [R5+-0x4], R6 ;  /* 0xfffffc0605007387 */ /* 0x000fe80000100800 */
[----:B------:R-:W-:Y:S04]  /*2a60*/  STL [R5+-0x204], R10 ;  /* 0xfffdfc0a05007387 */ /* 0x000fe80000100800 */
[----:B------:R3:W-:Y:S02]  /*2a70*/  STL [R5], R7 ;  /* 0x0000000705007387 */ /* 0x0007e40000100800 */
[----:B---3--:R-:W-:-:S07]  /*2a80*/  IMAD.MOV.U32 R7, RZ, RZ, R6 ;  /* 0x000000ffff077224 */ /* 0x008fce00078e0006 */
.L_x_18866:
[----:B------:R-:W-:Y:S05]  /*2a90*/  BSYNC.RECONVERGENT B2 ;  /* 0x0000000000027941 */ /* 0x000fea0003800200 */
.L_x_18862:
[----:B------:R-:W3:Y:S01]  /*2aa0*/  LDL R6, [R5+-0x8] ;  /* 0xfffff80005067983 */ /* 0x000ee20000100800 */
[----:B------:R-:W-:Y:S04]  /*2ab0*/  BSSY.RECONVERGENT B2, `(.L_x_18867) ;  /* 0x0000018000027945 */ /* 0x000fe80003800200 */
[----:B------:R-:W-:Y:S01]  /*2ac0*/  BSSY.RELIABLE B3, `(.L_x_18868) ;  /* 0x0000010000037945 */ /* 0x000fe20003800100 */
[----:B---3--:R-:W-:-:S13]  /*2ad0*/  FSETP.GT.FTZ.AND P0, PT, R7, R6, PT ;  /* 0x000000060700720b */ /* 0x008fda0003f14000 */
[----:B------:R-:W-:Y:S05]  /*2ae0*/  @!P0 BRA `(.L_x_18869) ;  /* 0x0000000000088947 */ /* 0x000fea0003800000 */
[----:B------:R3:W5:Y:S01]  /*2af0*/  LDL R8, [R5+-0x208] ;  /* 0xfffdf80005087983 */ /* 0x0007620000100800 */
[----:B------:R-:W-:Y:S05]  /*2b00*/  BRA `(.L_x_18870) ;  /* 0x00000000002c7947 */ /* 0x000fea0003800000 */
.L_x_18869:
[----:B-1----:R-:W3:Y:S01]  /*2b10*/  LDL R10, [R5+-0x208] ;  /* 0xfffdf800050a7983 */ /* 0x002ee20000100800 */
[----:B------:R-:W-:Y:S01]  /*2b20*/  IMAD.MOV.U32 R8, RZ, RZ, -0x1 ;  /* 0xffffffffff087424 */ /* 0x000fe200078e00ff */
[----:B---3--:R-:W-:-:S13]  /*2b30*/  ISETP.NE.AND P0, PT, R10, -0x1, PT ;  /* 0xffffffff0a00780c */ /* 0x008fda0003f05270 */
[----:B------:R-:W-:Y:S05]  /*2b40*/  @!P0 BRA `(.L_x_18870) ;  /* 0x00000000001c8947 */ /* 0x000fea0003800000 */
[----:B------:R-:W-:-:S13]  /*2b50*/  FSETP.NEU.FTZ.AND P0, PT, R7, R6, PT ;  /* 0x000000060700720b */ /* 0x000fda0003f1d000 */
[----:B------:R-:W-:Y:S05]  /*2b60*/  @P0 BREAK.RELIABLE B3 ;  /* 0x0000000000030942 */ /* 0x000fea0003800100 */
[----:B------:R-:W-:Y:S05]  /*2b70*/  @P0 BRA `(.L_x_18871) ;  /* 0x00000000002c0947 */ /* 0x000fea0003800000 */
[----:B------:R-:W-:-:S13]  /*2b80*/  ISETP.GE.AND P0, PT, R9, R10, PT ;  /* 0x0000000a0900720c */ /* 0x000fda0003f06270 */
[----:B------:R-:W-:Y:S05]  /*2b90*/  @P0 BREAK.RELIABLE B3 ;  /* 0x0000000000030942 */ /* 0x000fea0003800100 */
[----:B------:R-:W-:Y:S05]  /*2ba0*/  @P0 BRA `(.L_x_18871) ;  /* 0x0000000000200947 */ /* 0x000fea0003800000 */
[----:B------:R-:W-:-:S07]  /*2bb0*/  IMAD.MOV.U32 R8, RZ, RZ, R10 ;  /* 0x000000ffff087224 */ /* 0x000fce00078e000a */
.L_x_18870:
[----:B------:R-:W-:Y:S05]  /*2bc0*/  BSYNC.RELIABLE B3 ;  /* 0x0000000000037941 */ /* 0x000fea0003800100 */
.L_x_18868:
[----:B-----5:R-:W-:Y:S01]  /*2bd0*/  STL [R5+-0x204], R8 ;  /* 0xfffdfc0805007387 */ /* 0x020fe20000100800 */
[----:B-1----:R-:W-:-:S03]  /*2be0*/  IMAD.MOV.U32 R10, RZ, RZ, R9 ;  /* 0x000000ffff0a7224 */ /* 0x002fc600078e0009 */
[----:B------:R-:W-:Y:S04]  /*2bf0*/  STL [R5+-0x8], R7 ;  /* 0xfffff80705007387 */ /* 0x000fe80000100800 */
[----:B------:R-:W-:Y:S04]  /*2c00*/  STL [R5+-0x208], R9 ;  /* 0xfffdf80905007387 */ /* 0x000fe80000100800 */
[----:B------:R1:W-:Y:S02]  /*2c10*/  STL [R5+-0x4], R6 ;  /* 0xfffffc0605007387 */ /* 0x0003e40000100800 */
[----:B-1----:R-:W-:-:S07]  /*2c20*/  MOV R6, R7 ;  /* 0x0000000700067202 */ /* 0x002fce0000000f00 */
.L_x_18871:
[----:B------:R-:W-:Y:S05]  /*2c30*/  BSYNC.RECONVERGENT B2 ;  /* 0x0000000000027941 */ /* 0x000fea0003800200 */
.L_x_18867:
[----:B------:R-:W-:-:S13]  /*2c40*/  ISETP.NE.AND P0, PT, R4, 0x2, PT ;  /* 0x000000020400780c */ /* 0x000fda0003f05270 */
[----:B------:R-:W-:Y:S05]  /*2c50*/  @!P0 BRA `(.L_x_18872) ;  /* 0x0000000000788947 */ /* 0x000fea0003800000 */
[----:B------:R-:W-:Y:S02]  /*2c60*/  VIADD R8, R1, 0x800 ;  /* 0x0000080001087836 */ /* 0x000fe40000000000 */
[----:B------:R-:W-:-:S04]  /*2c70*/  VIADD R7, R4, 0xfffffffd ;  /* 0xfffffffd04077836 */ /* 0x000fc80000000000 */
[----:B------:R-:W-:-:S05]  /*2c80*/  IMAD R7, R7, 0x4, R8 ;  /* 0x0000000407077824 */ /* 0x000fca00078e0208 */
[----:B------:R-:W4:Y:S01]  /*2c90*/  LDL R9, [R7+0x200] ;  /* 0x0002000007097983 */ /* 0x000f220000100800 */
[----:B------:R-:W-:Y:S04]  /*2ca0*/  BSSY.RECONVERGENT B2, `(.L_x_18873) ;  /* 0x0000017000027945 */ /* 0x000fe80003800200 */
[----:B------:R-:W-:Y:S01]  /*2cb0*/  BSSY.RELIABLE B3, `(.L_x_18874) ;  /* 0x0000010000037945 */ /* 0x000fe20003800100 */
[----:B----4-:R-:W-:-:S13]  /*2cc0*/  FSETP.GT.FTZ.AND P0, PT, R6, R9, PT ;  /* 0x000000090600720b */ /* 0x010fda0003f14000 */
[----:B------:R-:W-:Y:S05]  /*2cd0*/  @!P0 BRA `(.L_x_18875) ;  /* 0x0000000000088947 */ /* 0x000fea0003800000 */
[----:B------:R1:W5:Y:S01]  /*2ce0*/  LDL R8, [R7] ;  /* 0x0000000007087983 */ /* 0x0003620000100800 */
[----:B------:R-:W-:Y:S05]  /*2cf0*/  BRA `(.L_x_18876) ;  /* 0x00000000002c7947 */ /* 0x000fea0003800000 */
.L_x_18875:
[----:B------:R-:W4:Y:S01]  /*2d00*/  LDL R11, [R7] ;  /* 0x00000000070b7983 */ /* 0x000f220000100800 */
[----:B------:R-:W-:Y:S02]  /*2d10*/  MOV R8, 0xffffffff ;  /* 0xffffffff00087802 */ /* 0x000fe40000000f00 */
[----:B----4-:R-:W-:-:S13]  /*2d20*/  ISETP.NE.AND P0, PT, R11, -0x1, PT ;  /* 0xffffffff0b00780c */ /* 0x010fda0003f05270 */
        /* <DEDUP_REMOVED lines=8> */
.L_x_18876:
[----:B------:R-:W-:Y:S05]  /*2db0*/  BSYNC.RELIABLE B3 ;  /* 0x0000000000037941 */ /* 0x000fea0003800100 */
.L_x_18874:
[----:B------:R4:W-:Y:S04]  /*2dc0*/  STL [R7+0x200], R6 ;  /* 0x0002000607007387 */ /* 0x0009e80000100800 */
[----:B------:R-:W2:Y:S04]  /*2dd0*/  LDL R10, [R5+-0x208] ;  /* 0xfffdf800050a7983 */ /* 0x000ea80000100800 */
[----:B--2---:R4:W-:Y:S04]  /*2de0*/  STL [R7], R10 ;  /* 0x0000000a07007387 */ /* 0x0049e80000100800 */
[----:B------:R4:W-:Y:S04]  /*2df0*/  STL [R5+-0x8], R9 ;  /* 0xfffff80905007387 */ /* 0x0009e80000100800 */
[----:B-----5:R4:W-:Y:S02]  /*2e00*/  STL [R5+-0x208], R8 ;  /* 0xfffdf80805007387 */ /* 0x0209e40000100800 */
.L_x_18877:
[----:B------:R-:W-:Y:S05]  /*2e10*/  BSYNC.RECONVERGENT B2 ;  /* 0x0000000000027941 */ /* 0x000fea0003800200 */
.L_x_18873:
[----:B------:R-:W-:Y:S01]  /*2e20*/  VIADD R4, R4, 0xfffffffc ;  /* 0xfffffffc04047836 */ /* 0x000fe20000000000 */
[----:B------:R-:W-:Y:S06]  /*2e30*/  BRA `(.L_x_18878) ;  /* 0xfffffff800487947 */ /* 0x000fec000383ffff */
.L_x_18872:
[----:B------:R-:W1:Y:S01]  /*2e40*/  LDCU UR4, c[0x0][0x440] ;  /* 0x00008800ff0477ac */ /* 0x000e620008000800 */
[----:B------:R-:W-:-:S05]  /*2e50*/  VIADD R0, R0, 0x20 ;  /* 0x0000002000007836 */ /* 0x000fca0000000000 */
[----:B-1----:R-:W-:-:S13]  /*2e60*/  ISETP.GE.AND P0, PT, R0, UR4, PT ;  /* 0x0000000400007c0c */ /* 0x002fda000bf06270 */
[----:B------:R-:W-:Y:S05]  /*2e70*/  @!P0 BRA `(.L_x_18879) ;  /* 0xfffffff400608947 */ /* 0x000fea000383ffff */
[----:B------:R-:W-:Y:S05]  /*2e80*/  BSYNC.RECONVERGENT B0 ;  /* 0x0000000000007941 */ /* 0x000fea0003800200 */
.L_x_18854:
        /* <DEDUP_REMOVED lines=29> */
[----:B0-23--:R1:W5:Y:S04]  /*3060*/  LDL.64 R4, [R1+0x8e0] ;  /* 0x0008e00001047983 */ /* 0x00d3680000100a00 */
[----:B----4-:R0:W-:Y:S04]  /*3070*/  STL.64 [R1+0x1000], R2 ;  /* 0x0010000201007387 */ /* 0x0101e80000100a00 */
[----:B0-----:R-:W2:Y:S04]  /*3080*/  LDL.64 R2, [R1+0x8f0] ;  /* 0x0008f00001027983 */ /* 0x001ea80000100a00 */
[----:B--2---:R0:W-:Y:S04]  /*3090*/  STL.64 [R1+0x1008], R2 ;  /* 0x0010080201007387 */ /* 0x0041e80000100a00 */
        /* <DEDUP_REMOVED lines=193> */
[----:B--2---:R1:W-:Y:S02]  /*3cb0*/  STL.64 [R1+0x1310], R2 ;  /* 0x0013100201007387 */ /* 0x0043e40000100a00 */
.L_x_18853:
[----:B------:R-:W-:Y:S05]  /*3cc0*/  BSYNC.RECONVERGENT B1 ;  /* 0x0000000000017941 */ /* 0x000fea0003800200 */
.L_x_18852:
[----:B------:R-:W-:Y:S05]  /*3cd0*/  WARPSYNC.ALL ;  /* 0x0000000000007948 */ /* 0x000fea0003800000 */
[----:B-1---5:R-:W-:Y:S04]  /*3ce0*/  SHFL.DOWN PT, R2, R60, 0x1, 0x1f ;  /* 0x08201f003c027f89 */ /* 0x022fe800000e0000 */
[----:B------:R-:W1:Y:S04]  /*3cf0*/  SHFL.DOWN PT, R3, R61, 0x1, 0x1f ;  /* 0x08201f003d037f89 */ /* 0x000e6800000e0000 */
[----:B------:R-:W2:Y:S04]  /*3d00*/  LDL R0, [R1+0x1054] ;  /* 0x0010540001007983 */ /* 0x000ea80000100800 */
[----:B-1----:R-:W-:Y:S04]  /*3d10*/  STL.64 [R1+0x400], R2 ;  /* 0x0004000201007387 */ /* 0x002fe80000100a00 */
[----:B------:R-:W-:Y:S04]  /*3d20*/  SHFL.DOWN PT, R2, R58, 0x1, 0x1f ;  /* 0x08201f003a027f89 */ /* 0x000fe800000e0000 */
[----:B------:R-:W1:Y:S04]  /*3d30*/  SHFL.DOWN PT, R3, R59, 0x1, 0x1f ;  /* 0x08201f003b037f89 */ /* 0x000e6800000e0000 */
        /* <DEDUP_REMOVED lines=81> */
[----:B-1----:R1:W-:Y:S04]  /*4250*/  STL.64 [R1+0x4e0], R2 ;  /* 0x0004e00201007387 */ /* 0x0023e80000100a00 */
[----:B-1----:R-:W3:Y:S04]  /*4260*/  LDL R2, [R1+0x1000] ;  /* 0x0010000001027983 */ /* 0x002ee80000100800 */
[----:B------:R-:W4:Y:S04]  /*4270*/  LDL R3, [R1+0x1004] ;  /* 0x0010040001037983 */ /* 0x000f280000100800 */
[----:B---3--:R-:W-:Y:S04]  /*4280*/  SHFL.DOWN PT, R2, R2, 0x1, 0x1f ;  /* 0x08201f0002027f89 */ /* 0x008fe800000e0000 */
[----:B----4-:R-:W1:Y:S04]  /*4290*/  SHFL.DOWN PT, R3, R3, 0x1, 0x1f ;  /* 0x08201f0003037f89 */ /* 0x010e6800000e0000 */
        /* <DEDUP_REMOVED lines=47> */
[----:B---3--:R-:W-:Y:S04]  /*4590*/  SHFL.DOWN PT, R2, R3, 0x1, 0x1f ;  /* 0x08201f0003027f89 */ /* 0x008fe800000e0000 */
[----:B--2---:R1:W2:Y:S04]  /*45a0*/  SHFL.DOWN PT, R3, R0, 0x1, 0x1f ;  /* 0x08201f0000037f89 */ /* 0x0042a800000e0000 */
[----:B-1----:R-:W3:Y:S04]  /*45b0*/  LDL R0, [R1+0x10ac] ;  /* 0x0010ac0001007983 */ /* 0x002ee80000100800 */
[----:B--2---:R1:W-:Y:S04]  /*45c0*/  STL.64 [R1+0x538], R2 ;  /* 0x0005380201007387 */ /* 0x0043e80000100a00 */
[----:B-1----:R-:W2:Y:S04]  /*45d0*/  LDL R2, [R1+0x1058] ;  /* 0x0010580001027983 */ /* 0x002ea80000100800 */
[----:B------:R-:W4:Y:S04]  /*45e0*/  LDL R3, [R1+0x105c] ;  /* 0x00105c0001037983 */ /* 0x000f280000100800 */
[----:B--2---:R-:W-:Y:S04]  /*45f0*/  SHFL.DOWN PT, R2, R2, 0x1, 0x1f ;  /* 0x08201f0002027f89 */ /* 0x004fe800000e0000 */
[----:B----4-:R-:W1:Y:S04]  /*4600*/  SHFL.DOWN PT, R3, R3, 0x1, 0x1f ;  /* 0x08201f0003037f89 */ /* 0x010e6800000e0000 */
[----:B-1----:R1:W-:Y:S04]  /*4610*/  STL.64 [R1+0x540], R2 ;  /* 0x0005400201007387 */ /* 0x0023e80000100a00 */
        /* <DEDUP_REMOVED lines=46> */
[----:B--2---:R-:W-:Y:S04]  /*4900*/  SHFL.DOWN PT, R2, R3, 0x1, 0x1f ;  /* 0x08201f0003027f89 */ /* 0x004fe800000e0000 */
[----:B---3--:R1:W2:Y:S04]  /*4910*/  SHFL.DOWN PT, R3, R0, 0x1, 0x1f ;  /* 0x08201f0000037f89 */ /* 0x0082a800000e0000 */
        /* <DEDUP_REMOVED lines=382> */
[----:B-1----:R-:W2:Y:S01]  /*6100*/  LDL R3, [R1+0x1310] ;  /* 0x0013100001037983 */ /* 0x002ea20000100800 */
[----:B------:R-:W-:Y:S03]  /*6110*/  BSSY.RECONVERGENT B0, `(.L_x_18880) ;  /* 0x00002b6000007945 */ /* 0x000fe60003800200 */
[----:B--2---:R-:W-:Y:S04]  /*6120*/  SHFL.DOWN PT, R2, R3, 0x1, 0x1f ;  /* 0x08201f0003027f89 */ /* 0x004fe800000e0000 */
[----:B---3--:R1:W2:Y:S02]  /*6130*/  SHFL.DOWN PT, R3, R0, 0x1, 0x1f ;  /* 0x08201f0000037f89 */ /* 0x0082a400000e0000 */
[----:B-1----:R-:W1:Y:S02]  /*6140*/  S2R R0, SR_LANEID ;  /* 0x0000000000007919 */ /* 0x002e640000000000 */
[----:B--2---:R2:W-:Y:S01]  /*6150*/  STL.64 [R1+0x7f8], R2 ;  /* 0x0007f80201007387 */ /* 0x0045e20000100a00 */
[----:B-1----:R-:W-:-:S13]  /*6160*/  ISETP.GT.AND P0, PT, R0, 0x1e, PT ;  /* 0x0000001e0000780c */ /* 0x002fda0003f04270 */
[----:B--2---:R-:W-:Y:S05]  /*6170*/  @P0 BRA `(.L_x_18881) ;  /* 0x0000002800bc0947 */ /* 0x004fea0003800000 */
[----:B------:R1:W-:Y:S04]  /*6180*/  STL.64 [R1], R60 ;  /* 0x0000003c01007387 */ /* 0x0003e80000100a00 */
[----:B------:R-:W2:Y:S04]  /*6190*/  LDL.LU R2, [R1+0x1028] ;  /* 0x0010280001027983 */ /* 0x000ea80000300800 */
[----:B------:R-:W2:Y:S04]  /*61a0*/  LDL.LU R3, [R1+0x102c] ;  /* 0x00102c0001037983 */ /* 0x000ea80000300800 */
[----:B-1----:R-:W3:Y:S04]  /*61b0*/  LDL.LU R60, [R1+0x1020] ;  /* 0x00102000013c7983 */ /* 0x002ee80000300800 */
[----:B------:R-:W3:Y:S04]  /*61c0*/  LDL.LU R61, [R1+0x1024] ;  /* 0x00102400013d7983 */ /* 0x000ee80000300800 */
[----:B------:R1:W-:Y:S04]  /*61d0*/  STL.64 [R1+0x8], R58 ;  /* 0x0000083a01007387 */ /* 0x0003e80000100a00 */
[----:B------:R4:W-:Y:S04]  /*61e0*/  STL.64 [R1+0x10], R56 ;  /* 0x0000103801007387 */ /* 0x0009e80000100a00 */
[----:B------:R5:W-:Y:S04]  /*61f0*/  STL.64 [R1+0x18], R54 ;  /* 0x0000183601007387 */ /* 0x000be80000100a00 */
[----:B------:R0:W-:Y:S04]  /*6200*/  STL.64 [R1+0x20], R52 ;  /* 0x0000203401007387 */ /* 0x0001e80000100a00 */
[----:B-1----:R-:W3:Y:S04]  /*6210*/  LDL.LU R58, [R1+0x1018] ;  /* 0x00101800013a7983 */ /* 0x002ee80000300800 */
[----:B------:R-:W3:Y:S04]  /*6220*/  LDL.LU R59, [R1+0x101c] ;  /* 0x00101c00013b7983 */ /* 0x000ee80000300800 */
[----:B----4-:R-:W4:Y:S04]  /*6230*/  LDL.LU R56, [R1+0x1010] ;  /* 0x0010100001387983 */ /* 0x010f280000300800 */
[----:B------:R-:W4:Y:S04]  /*6240*/  LDL.LU R57, [R1+0x1014] ;  /* 0x0010140001397983 */ /* 0x000f280000300800 */
[----:B-----5:R-:W5:Y:S04]  /*6250*/  LDL.LU R54, [R1+0x1008] ;  /* 0x0010080001367983 */ /* 0x020f680000300800 */
[----:B------:R-:W5:Y:S04]  /*6260*/  LDL.LU R55, [R1+0x100c] ;  /* 0x00100c0001377983 */ /* 0x000f680000300800 */
[----:B0-----:R-:W5:Y:S04]  /*6270*/  LDL.LU R52, [R1+0x1000] ;  /* 0x0010000001347983 */ /* 0x001f680000300800 */
[----:B------:R-:W5:Y:S04]  /*6280*/  LDL.LU R53, [R1+0x1004] ;  /* 0x0010040001357983 */ /* 0x000f680000300800 */
[----:B------:R-:W-:Y:S04]  /*6290*/  STL.64 [R1+0x28], R50 ;  /* 0x0000283201007387 */ /* 0x000fe80000100a00 */
[----:B------:R0:W-:Y:S04]  /*62a0*/  STL.64 [R1+0x30], R48 ;  /* 0x0000303001007387 */ /* 0x0001e80000100a00 */
        /* <DEDUP_REMOVED lines=22> */
[----:B0-----:R-:W5:Y:S04]  /*6410*/  LDL.LU R48, [R1+0x10e8] ;  /* 0x0010e80001307983 */ /* 0x001f680000300800 */
[----:B------:R-:W5:Y:S04]  /*6420*/  LDL.LU R49, [R1+0x10ec] ;  /* 0x0010ec0001317983 */ /* 0x000f680000300800 */
[----:B-1----:R-:W5:Y:S04]  /*6430*/  LDL.LU R44, [R1+0x10d8] ;  /* 0x0010d800012c7983 */ /* 0x002f680000300800 */
[----:B------:R-:W5:Y:S04]  /*6440*/  LDL.LU R45, [R1+0x10dc] ;  /* 0x0010dc00012d7983 */ /* 0x000f680000300800 */
        /* <DEDUP_REMOVED lines=32> */
[----:B--2---:R-:W-:Y:S04]  /*6650*/  STL.64 [R1+0x110], R2 ;  /* 0x0001100201007387 */ /* 0x004fe80000100a00 */
[----:B------:R-:W2:Y:S04]  /*6660*/  LDL.LU R30, [R1+0x10a0] ;  /* 0x0010a000011e7983 */ /* 0x000ea80000300800 */
[----:B---3--:R0:W-:Y:S04]  /*6670*/  STL.64 [R1+0x108], R60 ;  /* 0x0001083c01007387 */ /* 0x0081e80000100a00 */
[----:B------:R-:W2:Y:S04]  /*6680*/  LDL.LU R31, [R1+0x10a4] ;  /* 0x0010a400011f7983 */ /* 0x000ea80000300800 */
[----:B------:R-:W3:Y:S04]  /*6690*/  LDL.LU R34, [R1+0x10b0] ;  /* 0x0010b00001227983 */ /* 0x000ee80000300800 */
[----:B0-----:R-:W2:Y:S04]  /*66a0*/  LDL.LU R60, [R1+0x1118] ;  /* 0x00111800013c7983 */ /* 0x001ea80000300800 */
[----:B------:R-:W2:Y:S04]  /*66b0*/  LDL.LU R61, [R1+0x111c] ;  /* 0x00111c00013d7983 */ /* 0x000ea80000300800 */
[----:B------:R-:W3:Y:S04]  /*66c0*/  LDL.LU R35, [R1+0x10b4] ;  /* 0x0010b40001237983 */ /* 0x000ee80000300800 */
[----:B------:R-:W-:Y:S04]  /*66d0*/  STL.64 [R1+0x100], R58 ;  /* 0x0001003a01007387 */ /* 0x000fe80000100a00 */
[----:B------:R-:W3:Y:S04]  /*66e0*/  LDL.LU R38, [R1+0x10c0] ;  /* 0x0010c00001267983 */ /* 0x000ee80000300800 */
[----:B----4-:R0:W-:Y:S04]  /*66f0*/  STL.64 [R1+0xf8], R56 ;  /* 0x0000f83801007387 */ /* 0x0101e80000100a00 */
[----:B------:R-:W4:Y:S04]  /*6700*/  LDL.LU R39, [R1+0x10c4] ;  /* 0x0010c40001277983 */ /* 0x000f280000300800 */
[----:B-----5:R-:W-:Y:S04]  /*6710*/  STL.64 [R1+0xf0], R54 ;  /* 0x0000f03601007387 */ /* 0x020fe80000100a00 */
[----:B0-----:R-:W5:Y:S04]  /*6720*/  LDL.LU R56, [R1+0x1108] ;  /* 0x0011080001387983 */ /* 0x001f680000300800 */
[----:B------:R0:W-:Y:S04]  /*6730*/  STL.64 [R1+0xe8], R52 ;  /* 0x0000e83401007387 */ /* 0x0001e80000100a00 */
[----:B------:R-:W5:Y:S04]  /*6740*/  LDL.LU R57, [R1+0x110c] ;  /* 0x00110c0001397983 */ /* 0x000f680000300800 */
[----:B------:R-:W5:Y:S04]  /*6750*/  LDL.LU R42, [R1+0x10d0] ;  /* 0x0010d000012a7983 */ /* 0x000f680000300800 */
[----:B0-----:R-:W5:Y:S04]  /*6760*/  LDL.LU R52, [R1+0x10f8] ;  /* 0x0010f80001347983 */ /* 0x001f680000300800 */
        /* <DEDUP_REMOVED lines=12> */
[----:B--2---:R0:W-:Y:S04]  /*6830*/  STL.64 [R1+0x1328], R60 ;  /* 0x0013283c01007387 */ /* 0x0041e80000100a00 */
[----:B0-----:R-:W2:Y:S04]  /*6840*/  LDL.LU R60, [R1+0x1030] ;  /* 0x00103000013c7983 */ /* 0x001ea80000300800 */
[----:B------:R-:W2:Y:S04]  /*6850*/  LDL.LU R61, [R1+0x1034] ;  /* 0x00103400013d7983 */ /* 0x000ea80000300800 */
[----:B--2---:R0:W-:Y:S04]  /*6860*/  STL.64 [R1+0x118], R60 ;  /* 0x0001183c01007387 */ /* 0x0041e80000100a00 */
[----:B0-----:R-:W2:Y:S04]  /*6870*/  LDL.LU.64 R60, [R1+0x1328] ;  /* 0x00132800013c7983 */ /* 0x001ea80000300a00 */
[----:B--2---:R0:W-:Y:S04]  /*6880*/  STL.64 [R1+0x200], R60 ;  /* 0x0002003c01007387 */ /* 0x0041e80000100a00 */
[----:B0-----:R-:W2:Y:S04]  /*6890*/  LDL.LU R60, [R1+0x1210] ;  /* 0x00121000013c7983 */ /* 0x001ea80000300800 */
[----:B------:R-:W2:Y:S04]  /*68a0*/  LDL.LU R61, [R1+0x1214] ;  /* 0x00121400013d7983 */ /* 0x000ea80000300800 */
        /* <DEDUP_REMOVED lines=37> */
[----:B0-----:R-:W4:Y:S04]  /*6b00*/  LDL.LU R56, [R1+0x1200] ;  /* 0x0012000001387983 */ /* 0x001f280000300800 */
[----:B------:R-:W4:Y:S04]  /*6b10*/  LDL.LU R57, [R1+0x1204] ;  /* 0x0012040001397983 */ /* 0x000f280000300800 */
        /* <DEDUP_REMOVED lines=52> */
[----:B-1----:R-:W5:Y:S04]  /*6e60*/  LDL.LU R58, [R1+0x1208] ;  /* 0x00120800013a7983 */ /* 0x002f680000300800 */
[----:B------:R-:W5:Y:S04]  /*6e70*/  LDL.LU R59, [R1+0x120c] ;  /* 0x00120c00013b7983 */ /* 0x000f680000300800 */
[----:B---3--:R-:W3:Y:S04]  /*6e80*/  LDL.LU R2, [R1+0x1218] ;  /* 0x0012180001027983 */ /* 0x008ee80000300800 */
[----:B------:R-:W3:Y:S04]  /*6e90*/  LDL.LU R3, [R1+0x121c] ;  /* 0x00121c0001037983 */ /* 0x000ee80000300800 */
[----:B--2---:R0:W-:Y:S04]  /*6ea0*/  STL.64 [R1+0x1318], R60 ;  /* 0x0013183c01007387 */ /* 0x0041e80000100a00 */
[----:B0-----:R-:W2:Y:S04]  /*6eb0*/  LDL.LU R60, [R1+0x1220] ;  /* 0x00122000013c7983 */ /* 0x001ea80000300800 */
[----:B------:R-:W2:Y:S04]  /*6ec0*/  LDL.LU R61, [R1+0x1224] ;  /* 0x00122400013d7983 */ /* 0x000ea80000300800 */
[----:B----4-:R0:W-:Y:S04]  /*6ed0*/  STL.64 [R1+0x2e8], R56 ;  /* 0x0002e83801007387 */ /* 0x0101e80000100a00 */
[----:B-----5:R1:W-:Y:S04]  /*6ee0*/  STL.64 [R1+0x2d8], R52 ;  /* 0x0002d83401007387 */ /* 0x0203e80000100a00 */
[----:B0-----:R-:W4:Y:S04]  /*6ef0*/  LDL.LU R56, [R1+0x12f8] ;  /* 0x0012f80001387983 */ /* 0x001f280000300800 */
[----:B------:R0:W-:Y:S04]  /*6f00*/  STL.64 [R1+0x2c8], R48 ;  /* 0x0002c83001007387 */ /* 0x0001e80000100a00 */
[----:B------:R-:W4:Y:S04]  /*6f10*/  LDL.LU R57, [R1+0x12fc] ;  /* 0x0012fc0001397983 */ /* 0x000f280000300800 */
[----:B------:R5:W-:Y:S04]  /*6f20*/  STL.64 [R1+0x2b8], R44 ;  /* 0x0002b82c01007387 */ /* 0x000be80000100a00 */
[----:B-1----:R-:W4:Y:S04]  /*6f30*/  LDL.LU R52, [R1+0x12e8] ;  /* 0x0012e80001347983 */ /* 0x002f280000300800 */
[----:B------:R1:W-:Y:S04]  /*6f40*/  STL.64 [R1+0x2a8], R40 ;  /* 0x0002a82801007387 */ /* 0x0003e80000100a00 */
[----:B------:R-:W4:Y:S04]  /*6f50*/  LDL.LU R53, [R1+0x12ec] ;  /* 0x0012ec0001357983 */ /* 0x000f280000300800 */
[----:B------:R1:W-:Y:S04]  /*6f60*/  STL.64 [R1+0x298], R36 ;  /* 0x0002982401007387 */ /* 0x0003e80000100a00 */
[----:B0-----:R-:W4:Y:S04]  /*6f70*/  LDL.LU R48, [R1+0x12d8] ;  /* 0x0012d80001307983 */ /* 0x001f280000300800 */
[----:B------:R0:W-:Y:S04]  /*6f80*/  STL.64 [R1+0x288], R32 ;  /* 0x0002882001007387 */ /* 0x0001e80000100a00 */
[----:B------:R-:W4:Y:S04]  /*6f90*/  LDL.LU R49, [R1+0x12dc] ;  /* 0x0012dc0001317983 */ /* 0x000f280000300800 */
[----:B------:R0:W-:Y:S04]  /*6fa0*/  STL.64 [R1+0x278], R28 ;  /* 0x0002781c01007387 */ /* 0x0001e80000100a00 */
[----:B-----5:R-:W5:Y:S04]  /*6fb0*/  LDL.LU R44, [R1+0x12c8] ;  /* 0x0012c800012c7983 */ /* 0x020f680000300800 */
[----:B------:R0:W-:Y:S04]  /*6fc0*/  STL.64 [R1+0x268], R24 ;  /* 0x0002681801007387 */ /* 0x0001e80000100a00 */
[----:B------:R-:W5:Y:S04]  /*6fd0*/  LDL.LU R45, [R1+0x12cc] ;  /* 0x0012cc00012d7983 */ /* 0x000f680000300800 */
[----:B------:R0:W-:Y:S04]  /*6fe0*/  STL.64 [R1+0x258], R20 ;  /* 0x0002581401007387 */ /* 0x0001e80000100a00 */
[----:B-1----:R-:W4:Y:S04]  /*6ff0*/  LDL.LU R40, [R1+0x12b8] ;  /* 0x0012b80001287983 */ /* 0x002f280000300800 */
[----:B------:R1:W-:Y:S04]  /*7000*/  STL.64 [R1+0x248], R16 ;  /* 0x0002481001007387 */ /* 0x0003e80000100a00 */
[----:B------:R-:W4:Y:S04]  /*7010*/  LDL.LU R41, [R1+0x12bc] ;  /* 0x0012bc0001297983 */ /* 0x000f280000300800 */
[----:B------:R1:W-:Y:S04]  /*7020*/  STL.64 [R1+0x238], R12 ;  /* 0x0002380c01007387 */ /* 0x0003e80000100a00 */
[----:B------:R-:W4:Y:S04]  /*7030*/  LDL.LU R36, [R1+0x12a8] ;  /* 0x0012a80001247983 */ /* 0x000f280000300800 */
[----:B------:R1:W-:Y:S04]  /*7040*/  STL.64 [R1+0x228], R8 ;  /* 0x0002280801007387 */ /* 0x0003e80000100a00 */
[----:B------:R-:W4:Y:S04]  /*7050*/  LDL.LU R37, [R1+0x12ac] ;  /* 0x0012ac0001257983 */ /* 0x000f280000300800 */
[----:B------:R1:W-:Y:S04]  /*7060*/  STL.64 [R1+0x218], R4 ;  /* 0x0002180401007387 */ /* 0x0003e80000100a00 */
[----:B0-----:R-:W4:Y:S04]  /*7070*/  LDL.LU R32, [R1+0x1298] ;  /* 0x0012980001207983 */ /* 0x001f280000300800 */
[----:B------:R0:W-:Y:S04]  /*7080*/  STL.64 [R1+0x220], R6 ;  /* 0x0002200601007387 */ /* 0x0001e80000100a00 */
[----:B------:R-:W4:Y:S04]  /*7090*/  LDL.LU R33, [R1+0x129c] ;  /* 0x00129c0001217983 */ /* 0x000f280000300800 */
        /* <DEDUP_REMOVED lines=26> */
[----:B---3--:R3:W-:Y:S04]  /*7240*/  STL.64 [R1+0x300], R2 ;  /* 0x0003000201007387 */ /* 0x0087e80000100a00 */
[----:B------:R-:W4:Y:S04]  /*7250*/  LDL.LU R5, [R1+0x122c] ;  /* 0x00122c0001057983 */ /* 0x000f280000300800 */
[----:B0-----:R-:W4:Y:S04]  /*7260*/  LDL.LU R6, [R1+0x1230] ;  /* 0x0012300001067983 */ /* 0x001f280000300800 */
[----:B------:R-:W4:Y:S04]  /*7270*/  LDL.LU R7, [R1+0x1234] ;  /* 0x0012340001077983 */ /* 0x000f280000300800 */
        /* <DEDUP_REMOVED lines=14> */
[----:B-1----:R-:W4:Y:S04]  /*7360*/  LDL.LU R38, [R1+0x12b0] ;  /* 0x0012b00001267983 */ /* 0x002f280000300800 */
[----:B------:R-:W4:Y:S04]  /*7370*/  LDL.LU R39, [R1+0x12b4] ;  /* 0x0012b40001277983 */ /* 0x000f280000300800 */
[----:B------:R-:W4:Y:S04]  /*7380*/  LDL.LU R42, [R1+0x12c0] ;  /* 0x0012c000012a7983 */ /* 0x000f280000300800 */
[----:B------:R-:W4:Y:S04]  /*7390*/  LDL.LU R43, [R1+0x12c4] ;  /* 0x0012c400012b7983 */ /* 0x000f280000300800 */
[----:B------:R-:W4:Y:S04]  /*73a0*/  LDL.LU R46, [R1+0x12d0] ;  /* 0x0012d000012e7983 */ /* 0x000f280000300800 */
[----:B------:R-:W4:Y:S04]  /*73b0*/  LDL.LU R47, [R1+0x12d4] ;  /* 0x0012d400012f7983 */ /* 0x000f280000300800 */
[----:B------:R-:W4:Y:S04]  /*73c0*/  LDL.LU R50, [R1+0x12e0] ;  /* 0x0012e00001327983 */ /* 0x000f280000300800 */
[----:B------:R-:W4:Y:S04]  /*73d0*/  LDL.LU R51, [R1+0x12e4] ;  /* 0x0012e40001337983 */ /* 0x000f280000300800 */
[----:B--2---:R-:W2:Y:S04]  /*73e0*/  LDL.LU R54, [R1+0x12f0] ;  /* 0x0012f00001367983 */ /* 0x004ea80000300800 */
[----:B------:R-:W2:Y:S04]  /*73f0*/  LDL.LU R55, [R1+0x12f4] ;  /* 0x0012f40001377983 */ /* 0x000ea80000300800 */
[----:B------:R-:W2:Y:S04]  /*7400*/  LDL.LU R58, [R1+0x1300] ;  /* 0x00130000013a7983 */ /* 0x000ea80000300800 */
[----:B------:R-:W2:Y:S04]  /*7410*/  LDL.LU R59, [R1+0x1304] ;  /* 0x00130400013b7983 */ /* 0x000ea80000300800 */
[----:B---3--:R-:W3:Y:S04]  /*7420*/  LDL.LU R2, [R1+0x1310] ;  /* 0x0013100001027983 */ /* 0x008ee80000300800 */
[----:B------:R-:W3:Y:S04]  /*7430*/  LDL.LU R3, [R1+0x1314] ;  /* 0x0013140001037983 */ /* 0x000ee80000300800 */
[----:B------:R0:W-:Y:S04]  /*7440*/  STL.64 [R1+0x308], R60 ;  /* 0x0003083c01007387 */ /* 0x0001e80000100a00 */
[----:B0-----:R-:W3:Y:S04]  /*7450*/  LDL.LU.64 R60, [R1+0x1318] ;  /* 0x00131800013c7983 */ /* 0x001ee80000300a00 */
[----:B-----5:R-:W-:Y:S04]  /*7460*/  STL.64 [R1+0x3b0], R44 ;  /* 0x0003b02c01007387 */ /* 0x020fe80000100a00 */
        /* <DEDUP_REMOVED lines=26> */
[----:B------:R0:W-:Y:S04]  /*7610*/  STL.64 [R1+0x310], R4 ;  /* 0x0003100401007387 */ /* 0x0001e80000100a00 */
[----:B---3--:R-:W-:Y:S01]  /*7620*/  STL.64 [R1+0x3f0], R60 ;  /* 0x0003f03c01007387 */ /* 0x008fe20000100a00 */
[C---:B0-----:R-:W-:Y:S01]  /*7630*/  IADD3 R5, PT, PT, R1.reuse, 0x400, RZ ;  /* 0x0000040001057810 */ /* 0x041fe20007ffe0ff */
[----:B------:R-:W-:-:S02]  /*7640*/  VIADD R4, R1, 0x200 ;  /* 0x0000020001047836 */ /* 0x000fc40000000000 */
[----:B------:R0:W-:Y:S02]  /*7650*/  STL.64 [R1+0x3f8], R2 ;  /* 0x0003f80201007387 */ /* 0x0001e40000100a00 */
[----:B0-----:R-:W-:-:S07]  /*7660*/  IMAD.MOV.U32 R2, RZ, RZ, RZ ;  /* 0x000000ffff027224 */ /* 0x001fce00078e00ff */
.L_x_18904:
[C---:B0-23--:R-:W-:Y:S01]  /*7670*/  IMAD R7, R2.reuse, 0x4, R5 ;  /* 0x0000000402077824 */ /* 0x04dfe200078e0205 */
[----:B------:R-:W2:Y:S04]  /*7680*/  LDL R9, [R1+0x3fc] ;  /* 0x0003fc0001097983 */ /* 0x000ea80000100800 */
[----:B------:R-:W2:Y:S04]  /*7690*/  LDL R6, [R7+0x200] ;  /* 0x0002000007067983 */ /* 0x000ea80000100800 */
[----:B------:R-:W3:Y:S04]  /*76a0*/  LDL R3, [R1+0x1fc] ;  /* 0x0001fc0001037983 */ /* 0x000ee80000100800 */
[----:B------:R-:W4:Y:S01]  /*76b0*/  LDL R8, [R7] ;  /* 0x0000000007087983 */ /* 0x000f220000100800 */
[----:B------:R-:W-:-:S02]  /*76c0*/  IADD3 R2, PT, PT, R2, 0x1, RZ ;  /* 0x0000000102027810 */ /* 0x000fc40007ffe0ff */
[CC--:B--2---:R-:W-:Y:S02]  /*76d0*/  FSETP.GT.FTZ.AND P0, PT, R6.reuse, R9.reuse, PT ;  /* 0x000000090600720b */ /* 0x0c4fe40003f14000 */
[----:B------:R-:W-:Y:S02]  /*76e0*/  FSETP.NEU.FTZ.AND P1, PT, R6, R9, PT ;  /* 0x000000090600720b */ /* 0x000fe40003f3d000 */
[----:B---3--:R-:W-:Y:S02]  /*76f0*/  ISETP.EQ.OR P0, PT, R3, -0x1, P0 ;  /* 0xffffffff0300780c */ /* 0x008fe40000702670 */
[----:B----4-:R-:W-:Y:S01]  /*7700*/  ISETP.GE.OR P1, PT, R8, R3, P1 ;  /* 0x000000030800720c */ /* 0x010fe20000f26670 */
[----:B------:R-:W-:-:S03]  /*7710*/  IMAD.MOV.U32 R3, RZ, RZ, 0x7e ;  /* 0x0000007eff037424 */ /* 0x000fc600078e00ff */
[----:B------:R-:W-:Y:S02]  /*7720*/  PLOP3.LUT P0, PT, P0, P1, PT, 0x8, 0x80 ;  /* 0x000000000080781c */ /* 0x000fe40000702170 */
[----:B------:R-:W-:-:S11]  /*7730*/  ISETP.NE.AND P1, PT, R2, 0x80, PT ;  /* 0x000000800200780c */ /* 0x000fd60003f25270 */
[----:B------:R0:W-:Y:S04]  /*7740*/  @!P0 STL [R1+0x3fc], R6 ;  /* 0x0003fc0601008387 */ /* 0x0001e80000100800 */
[----:B------:R0:W-:Y:S02]  /*7750*/  @!P0 STL [R1+0x1fc], R8 ;  /* 0x0001fc0801008387 */ /* 0x0001e40000100800 */
.L_x_18903:
[----:B0-234-:R-:W-:-:S05]  /*7760*/  IMAD R7, R3, 0x4, R4 ;  /* 0x0000000403077824 */ /* 0x01dfca00078e0204 */
[----:B0-----:R-:W2:Y:S01]  /*7770*/  LDL.64 R8, [R7] ;  /* 0x0000000007087983 */ /* 0x001ea20000100a00 */
[----:B------:R-:W-:Y:S04]  /*7780*/  BSSY.RECONVERGENT B1, `(.L_x_18882) ;  /* 0x0000019000017945 */ /* 0x000fe80003800200 */
[----:B------:R-:W-:Y:S01]  /*7790*/  BSSY.RELIABLE B2, `(.L_x_18883) ;  /* 0x0000011000027945 */ /* 0x000fe20003800100 */
[----:B--2---:R-:W-:-:S13]  /*77a0*/  FSETP.GT.FTZ.AND P0, PT, R9, R8, PT ;  /* 0x000000080900720b */ /* 0x004fda0003f14000 */
[----:B-1----:R-:W-:Y:S05]  /*77b0*/  @!P0 BRA `(.L_x_18884) ;  /* 0x0000000000088947 */ /* 0x002fea0003800000 */
[----:B------:R0:W5:Y:S01]  /*77c0*/  LDL R6, [R7+-0x200] ;  /* 0xfffe000007067983 */ /* 0x0001620000100800 */
[----:B------:R-:W-:Y:S05]  /*77d0*/  BRA `(.L_x_18885) ;  /* 0x0000000000307947 */ /* 0x000fea0003800000 */
.L_x_18884:
        /* <DEDUP_REMOVED lines=11> */
[----:B------:R-:W-:-:S07]  /*7890*/  MOV R6, R10 ;  /* 0x0000000a00067202 */ /* 0x000fce0000000f00 */
.L_x_18885:
[----:B------:R-:W-:Y:S05]  /*78a0*/  BSYNC.RELIABLE B2 ;  /* 0x0000000000027941 */ /* 0x000fea0003800100 */
.L_x_18883:
[----:B------:R-:W2:Y:S04]  /*78b0*/  LDL R10, [R7+-0x1fc] ;  /* 0xfffe0400070a7983 */ /* 0x000ea80000100800 */
[----:B------:R-:W-:Y:S04]  /*78c0*/  STL [R7], R9 ;  /* 0x0000000907007387 */ /* 0x000fe80000100800 */
[----:B-----5:R-:W-:Y:S04]  /*78d0*/  STL [R7+-0x1fc], R6 ;  /* 0xfffe040607007387 */ /* 0x020fe80000100800 */
[----:B------:R1:W-:Y:S02]  /*78e0*/  STL [R7+0x4], R8 ;  /* 0x0000040807007387 */ /* 0x0003e40000100800 */
[----:B-1----:R-:W-:-:S02]  /*78f0*/  IMAD.MOV.U32 R8, RZ, RZ, R9 ;  /* 0x000000ffff087224 */ /* 0x002fc400078e0009 */
[----:B--2---:R1:W-:Y:S05]  /*7900*/  STL [R7+-0x200], R10 ;  /* 0xfffe000a07007387 */ /* 0x0043ea0000100800 */
.L_x_18886:
[----:B------:R-:W-:Y:S05]  /*7910*/  BSYNC.RECONVERGENT B1 ;  /* 0x0000000000017941 */ /* 0x000fea0003800200 */
.L_x_18882:
[----:B------:R-:W2:Y:S01]  /*7920*/  LDL R6, [R7+-0x4] ;  /* 0xfffffc0007067983 */ /* 0x000ea20000100800 */
[----:B------:R-:W-:Y:S04]  /*7930*/  BSSY.RECONVERGENT B1, `(.L_x_18887) ;  /* 0x0000016000017945 */ /* 0x000fe80003800200 */
[----:B------:R-:W-:Y:S01]  /*7940*/  BSSY.RELIABLE B2, `(.L_x_18888) ;  /* 0x000000e000027945 */ /* 0x000fe20003800100 */
[----:B--2---:R-:W-:-:S13]  /*7950*/  FSETP.GT.FTZ.AND P0, PT, R8, R6, PT ;  /* 0x000000060800720b */ /* 0x004fda0003f14000 */
[----:B------:R-:W-:Y:S05]  /*7960*/  @!P0 BRA `(.L_x_18889) ;  /* 0x0000000000088947 */ /* 0x000fea0003800000 */
[----:B------:R2:W5:Y:S01]  /*7970*/  LDL R12, [R7+-0x204] ;  /* 0xfffdfc00070c7983 */ /* 0x0005620000100800 */
[----:B------:R-:W-:Y:S05]  /*7980*/  BRA `(.L_x_18890) ;  /* 0x0000000000247947 */ /* 0x000fea0003800000 */
.L_x_18889:
        /* <DEDUP_REMOVED lines=9> */
.L_x_18890:
[----:B------:R-:W-:Y:S05]  /*7a20*/  BSYNC.RELIABLE B2 ;  /* 0x0000000000027941 */ /* 0x000fea0003800100 */
.L_x_18888:
[----:B-----5:R-:W-:Y:S01]  /*7a30*/  STL [R7+-0x200], R12 ;  /* 0xfffe000c07007387 */ /* 0x020fe20000100800 */
[----:B------:R-:W-:-:S03]  /*7a40*/  IMAD.MOV.U32 R9, RZ, RZ, R10 ;  /* 0x000000ffff097224 */ /* 0x000fc600078e000a */
[----:B------:R-:W-:Y:S04]  /*7a50*/  STL [R7+-0x4], R8 ;  /* 0xfffffc0807007387 */ /* 0x000fe80000100800 */
[----:B------:R-:W-:Y:S04]  /*7a60*/  STL [R7+-0x204], R10 ;  /* 0xfffdfc0a07007387 */ /* 0x000fe80000100800 */
[----:B------:R3:W-:Y:S02]  /*7a70*/  STL [R7], R6 ;  /* 0x0000000607007387 */ /* 0x0007e40000100800 */
[----:B---3--:R-:W-:-:S07]  /*7a80*/  MOV R6, R8 ;  /* 0x0000000800067202 */ /* 0x008fce0000000f00 */
.L_x_18891:
[----:B------:R-:W-:Y:S05]  /*7a90*/  BSYNC.RECONVERGENT B1 ;  /* 0x0000000000017941 */ /* 0x000fea0003800200 */
.L_x_18887:
[----:B------:R-:W3:Y:S01]  /*7aa0*/  LDL R11, [R7+-0x8] ;  /* 0xfffff800070b7983 */ /* 0x000ee20000100800 */
[----:B------:R-:W-:Y:S04]  /*7ab0*/  BSSY.RECONVERGENT B1, `(.L_x_18892) ;  /* 0x0000018000017945 */ /* 0x000fe80003800200 */
[----:B------:R-:W-:Y:S01]  /*7ac0*/  BSSY.RELIABLE B2, `(.L_x_18893) ;  /* 0x0000010000027945 */ /* 0x000fe20003800100 */
[----:B---3--:R-:W-:-:S13]  /*7ad0*/  FSETP.GT.FTZ.AND P0, PT, R6, R11, PT ;  /* 0x0000000b0600720b */ /* 0x008fda0003f14000 */
[----:B------:R-:W-:Y:S05]  /*7ae0*/  @!P0 BRA `(.L_x_18894) ;  /* 0x0000000000088947 */ /* 0x000fea0003800000 */
[----:B------:R3:W5:Y:S01]  /*7af0*/  LDL R8, [R7+-0x208] ;  /* 0xfffdf80007087983 */ /* 0x0007620000100800 */
[----:B------:R-:W-:Y:S05]  /*7b00*/  BRA `(.L_x_18895) ;  /* 0x00000000002c7947 */ /* 0x000fea0003800000 */
.L_x_18894:
        /* <DEDUP_REMOVED lines=11> */
.L_x_18895:
[----:B------:R-:W-:Y:S05]  /*7bc0*/  BSYNC.RELIABLE B2 ;  /* 0x0000000000027941 */ /* 0x000fea0003800100 */
.L_x_18893:
[----:B-----5:R-:W-:Y:S01]  /*7bd0*/  STL [R7+-0x204], R8 ;  /* 0xfffdfc0807007387 */ /* 0x020fe20000100800 */
[----:B-1----:R-:W-:-:S03]  /*7be0*/  MOV R10, R9 ;  /* 0x00000009000a7202 */ /* 0x002fc60000000f00 */
[----:B------:R-:W-:Y:S04]  /*7bf0*/  STL [R7+-0x8], R6 ;  /* 0xfffff80607007387 */ /* 0x000fe80000100800 */
[----:B------:R-:W-:Y:S04]  /*7c00*/  STL [R7+-0x208], R9 ;  /* 0xfffdf80907007387 */ /* 0x000fe80000100800 */
[----:B------:R1:W-:Y:S02]  /*7c10*/  STL [R7+-0x4], R11 ;  /* 0xfffffc0b07007387 */ /* 0x0003e40000100800 */
[----:B-1----:R-:W-:-:S07]  /*7c20*/  IMAD.MOV.U32 R11, RZ, RZ, R6 ;  /* 0x000000ffff0b7224 */ /* 0x002fce00078e0006 */
.L_x_18896:
[----:B------:R-:W-:Y:S05]  /*7c30*/  BSYNC.RECONVERGENT B1 ;  /* 0x0000000000017941 */ /* 0x000fea0003800200 */
.L_x_18892:
[----:B------:R-:W-:-:S13]  /*7c40*/  ISETP.NE.AND P0, PT, R3, 0x2, PT ;  /* 0x000000020300780c */ /* 0x000fda0003f05270 */
[----:B------:R-:W-:Y:S05]  /*7c50*/  @!P0 BRA `(.L_x_18897) ;  /* 0x0000000000748947 */ /* 0x000fea0003800000 */
        /* <DEDUP_REMOVED lines=9> */
.L_x_18900:
        /* <DEDUP_REMOVED lines=11> */
.L_x_18901:
[----:B------:R-:W-:Y:S05]  /*7da0*/  BSYNC.RELIABLE B2 ;  /* 0x0000000000027941 */ /* 0x000fea0003800100 */
.L_x_18899:
[----:B------:R4:W-:Y:S04]  /*7db0*/  STL [R6+0x200], R11 ;  /* 0x0002000b06007387 */ /* 0x0009e80000100800 */
[----:B------:R-:W2:Y:S04]  /*7dc0*/  LDL R9, [R7+-0x208] ;  /* 0xfffdf80007097983 */ /* 0x000ea80000100800 */
[----:B--2---:R4:W-:Y:S04]  /*7dd0*/  STL [R6], R9 ;  /* 0x0000000906007387 */ /* 0x0049e80000100800 */
[----:B------:R4:W-:Y:S04]  /*7de0*/  STL [R7+-0x8], R12 ;  /* 0xfffff80c07007387 */ /* 0x0009e80000100800 */
[----:B-----5:R4:W-:Y:S02]  /*7df0*/  STL [R7+-0x208], R8 ;  /* 0xfffdf80807007387 */ /* 0x0209e40000100800 */
.L_x_18902:
[----:B------:R-:W-:Y:S05]  /*7e00*/  BSYNC.RECONVERGENT B1 ;  /* 0x0000000000017941 */ /* 0x000fea0003800200 */
.L_x_18898:
[----:B------:R-:W-:Y:S01]  /*7e10*/  VIADD R3, R3, 0xfffffffc ;  /* 0xfffffffc03037836 */ /* 0x000fe20000000000 */
[----:B------:R-:W-:Y:S06]  /*7e20*/  BRA `(.L_x_18903) ;  /* 0xfffffff8004c7947 */ /* 0x000fec000383ffff */
.L_x_18897:
[----:B------:R-:W-:Y:S05]  /*7e30*/  @P1 BRA `(.L_x_18904) ;  /* 0xfffffff8000c1947 */ /* 0x000fea000383ffff */
[----:B------:R-:W4:Y:S04]  /*7e40*/  LDL.64 R2, [R1+0xe8] ;  /* 0x0000e80001027983 */ /* 0x000f280000100a00 */
        /* <DEDUP_REMOVED lines=28> */
[----:B------:R1:W5:Y:S04]  /*8010*/  LDL.64 R4, [R1+0xe0] ;  /* 0x0000e00001047983 */ /* 0x0003680000100a00 */
        /* <DEDUP_REMOVED lines=197> */
.L_x_18881:
[----:B------:R-:W-:Y:S05]  /*8c70*/  BSYNC.RECONVERGENT B0 ;  /* 0x0000000000007941 */ /* 0x000fea0003800200 */
.L_x_18880:
[----:B------:R-:W-:Y:S05]  /*8c80*/  WARPSYNC.ALL ;  /* 0x0000000000007948 */ /* 0x000fea0003800000 */
[----:B-1---5:R-:W-:Y:S04]  /*8c90*/  SHFL.DOWN PT, R2, R60, 0x2, 0x1f ;  /* 0x08401f003c027f89 */ /* 0x022fe800000e0000 */
        /* <DEDUP_REMOVED lines=86> */
[----:B-1----:R-:W2:Y:S04]  /*9200*/  LDL R2, [R1+0x1000] ;  /* 0x0010000001027983 */ /* 0x002ea80000100800 */
[----:B------:R-:W3:Y:S04]  /*9210*/  LDL R3, [R1+0x1004] ;  /* 0x0010040001037983 */ /* 0x000ee80000100800 */
[----:B--2---:R-:W-:Y:S04]  /*9220*/  SHFL.DOWN PT, R2, R2, 0x2, 0x1f ;  /* 0x08401f0002027f89 */ /* 0x004fe800000e0000 */
[----:B---3--:R-:W1:Y:S04]  /*9230*/  SHFL.DOWN PT, R3, R3, 0x2, 0x1f ;  /* 0x08401f0003037f89 */ /* 0x008e6800000e0000 */
        /* <DEDUP_REMOVED lines=487> */
[----:B------:R-:W3:Y:S01]  /*b0b0*/  LDL R3, [R1+0x1314] ;  /* 0x0013140001037983 */ /* 0x000ee20000100800 */
[----:B------:R-:W-:Y:S01]  /*b0c0*/  ISETP.GT.AND P0, PT, R0, 0x1d, PT ;  /* 0x0000001d0000780c */ /* 0x000fe20003f04270 */
[----:B------:R-:W-:Y:S02]  /*b0d0*/  BSSY.RECONVERGENT B0, `(.L_x_18905) ;  /* 0x00002b4000007945 */ /* 0x000fe40003800200 */
[----:B--2---:R-:W-:Y:S04]  /*b0e0*/  SHFL.DOWN PT, R2, R2, 0x2, 0x1f ;  /* 0x08401f0002027f89 */ /* 0x004fe800000e0000 */
[----:B---3--:R-:W1:Y:S04]  /*b0f0*/  SHFL.DOWN PT, R3, R3, 0x2, 0x1f ;  /* 0x08401f0003037f89 */ /* 0x008e6800000e0000 */
[----:B-1----:R1:W-:Y:S02]  /*b100*/  STL.64 [R1+0x7f8], R2 ;  /* 0x0007f80201007387 */ /* 0x0023e40000100a00 */
[----:B------:R-:W-:Y:S05]  /*b110*/  @P0 BRA `(.L_x_18906) ;  /* 0x0000002800bc0947 */ /* 0x000fea0003800000 */
[----:B------:R2:W-:Y:S04]  /*b120*/  STL.64 [R1], R60 ;  /* 0x0000003c01007387 */ /* 0x0005e80000100a00 */
[----:B-1----:R-:W3:Y:S04]  /*b130*/  LDL.LU R2, [R1+0x1028] ;  /* 0x0010280001027983 */ /* 0x002ee80000300800 */
[----:B------:R-:W3:Y:S04]  /*b140*/  LDL.LU R3, [R1+0x102c] ;  /* 0x00102c0001037983 */ /* 0x000ee80000300800 */
[----:B--2---:R-:W2:Y:S04]  /*b150*/  LDL.LU R60, [R1+0x1020] ;  /* 0x00102000013c7983 */ /* 0x004ea80000300800 */
[----:B------:R-:W2:Y:S04]  /*b160*/  LDL.LU R61, [R1+0x1024] ;  /* 0x00102400013d7983 */ /* 0x000ea80000300800 */
[----:B------:R1:W-:Y:S04]  /*b170*/  STL.64 [R1+0x8], R58 ;  /* 0x0000083a01007387 */ /* 0x0003e80000100a00 */
[----:B------:R4:W-:Y:S04]  /*b180*/  STL.64 [R1+0x10], R56 ;  /* 0x0000103801007387 */ /* 0x0009e80000100a00 */
[----:B------:R5:W-:Y:S04]  /*b190*/  STL.64 [R1+0x18], R54 ;  /* 0x0000183601007387 */ /* 0x000be80000100a00 */
[----:B------:R0:W-:Y:S04]  /*b1a0*/  STL.64 [R1+0x20], R52 ;  /* 0x0000203401007387 */ /* 0x0001e80000100a00 */
[----:B-1----:R-:W2:Y:S04]  /*b1b0*/  LDL.LU R58, [R1+0x1018] ;  /* 0x00101800013a7983 */ /* 0x002ea80000300800 */
[----:B------:R-:W2:Y:S04]  /*b1c0*/  LDL.LU R59, [R1+0x101c] ;  /* 0x00101c00013b7983 */ /* 0x000ea80000300800 */
        /* <DEDUP_REMOVED lines=66> */
[----:B---3--:R-:W-:Y:S04]  /*b5f0*/  STL.64 [R1+0x110], R2 ;  /* 0x0001100201007387 */ /* 0x008fe80000100a00 */
[----:B------:R-:W3:Y:S04]  /*b600*/  LDL.LU R30, [R1+0x10a0] ;  /* 0x0010a000011e7983 */ /* 0x000ee80000300800 */
[----:B--2---:R0:W-:Y:S04]  /*b610*/  STL.64 [R1+0x108], R60 ;  /* 0x0001083c01007387 */ /* 0x0041e80000100a00 */
[----:B------:R-:W3:Y:S04]  /*b620*/  LDL.LU R31, [R1+0x10a4] ;  /* 0x0010a400011f7983 */ /* 0x000ee80000300800 */
[----:B------:R-:W2:Y:S04]  /*b630*/  LDL.LU R34, [R1+0x10b0] ;  /* 0x0010b00001227983 */ /* 0x000ea80000300800 */
[----:B0-----:R-:W3:Y:S04]  /*b640*/  LDL.LU R60, [R1+0x1118] ;  /* 0x00111800013c7983 */ /* 0x001ee80000300800 */
[----:B------:R-:W3:Y:S04]  /*b650*/  LDL.LU R61, [R1+0x111c] ;  /* 0x00111c00013d7983 */ /* 0x000ee80000300800 */
[----:B------:R-:W2:Y:S04]  /*b660*/  LDL.LU R35, [R1+0x10b4] ;  /* 0x0010b40001237983 */ /* 0x000ea80000300800 */
[----:B------:R-:W-:Y:S04]  /*b670*/  STL.64 [R1+0x100], R58 ;  /* 0x0001003a01007387 */ /* 0x000fe80000100a00 */
[----:B------:R-:W2:Y:S04]  /*b680*/  LDL.LU R38, [R1+0x10c0] ;  /* 0x0010c00001267983 */ /* 0x000ea80000300800 */
        /* <DEDUP_REMOVED lines=20> */
[----:B---3--:R0:W-:Y:S04]  /*b7d0*/  STL.64 [R1+0x1328], R60 ;  /* 0x0013283c01007387 */ /* 0x0081e80000100a00 */
[----:B0-----:R-:W3:Y:S04]  /*b7e0*/  LDL.LU R60, [R1+0x1030] ;  /* 0x00103000013c7983 */ /* 0x001ee80000300800 */
[----:B------:R-:W3:Y:S04]  /*b7f0*/  LDL.LU R61, [R1+0x1034] ;  /* 0x00103400013d7983 */ /* 0x000ee80000300800 */
[----:B---3--:R0:W-:Y:S04]  /*b800*/  STL.64 [R1+0x118], R60 ;  /* 0x0001183c01007387 */ /* 0x0081e80000100a00 */
[----:B0-----:R-:W3:Y:S04]  /*b810*/  LDL.LU.64 R60, [R1+0x1328] ;  /* 0x00132800013c7983 */ /* 0x001ee80000300a00 */
[----:B---3--:R0:W-:Y:S04]  /*b820*/  STL.64 [R1+0x200], R60 ;  /* 0x0002003c01007387 */ /* 0x0081e80000100a00 */
[----:B0-----:R-:W3:Y:S04]  /*b830*/  LDL.LU R60, [R1+0x1210] ;  /* 0x00121000013c7983 */ /* 0x001ee80000300800 */
[----:B------:R-:W3:Y:S04]  /*b840*/  LDL.LU R61, [R1+0x1214] ;  /* 0x00121400013d7983 */ /* 0x000ee80000300800 */
        /* <DEDUP_REMOVED lines=93> */
[----:B--2---:R-:W2:Y:S04]  /*be20*/  LDL.LU R2, [R1+0x1218] ;  /* 0x0012180001027983 */ /* 0x004ea80000300800 */
[----:B------:R-:W2:Y:S04]  /*be30*/  LDL.LU R3, [R1+0x121c] ;  /* 0x00121c0001037983 */ /* 0x000ea80000300800 */
[----:B---3--:R0:W-:Y:S04]  /*be40*/  STL.64 [R1+0x1318], R60 ;  /* 0x0013183c01007387 */ /* 0x0081e80000100a00 */
[----:B0-----:R-:W3:Y:S04]  /*be50*/  LDL.LU R60, [R1+0x1220] ;  /* 0x00122000013c7983 */ /* 0x001ee80000300800 */
[----:B------:R-:W3:Y:S04]  /*be60*/  LDL.LU R61, [R1+0x1224] ;  /* 0x00122400013d7983 */ /* 0x000ee80000300800 */
        /* <DEDUP_REMOVED lines=55> */
[----:B--2---:R2:W-:Y:S04]  /*c1e0*/  STL.64 [R1+0x300], R2 ;  /* 0x0003000201007387 */ /* 0x0045e80000100a00 */
        /* <DEDUP_REMOVED lines=25> */
[----:B---3--:R-:W3:Y:S04]  /*c380*/  LDL.LU R54, [R1+0x12f0] ;  /* 0x0012f00001367983 */ /* 0x008ee80000300800 */
[----:B------:R-:W3:Y:S04]  /*c390*/  LDL.LU R55, [R1+0x12f4] ;  /* 0x0012f40001377983 */ /* 0x000ee80000300800 */
[----:B------:R-:W3:Y:S04]  /*c3a0*/  LDL.LU R58, [R1+0x1300] ;  /* 0x00130000013a7983 */ /* 0x000ee80000300800 */
[----:B------:R-:W3:Y:S04]  /*c3b0*/  LDL.LU R59, [R1+0x1304] ;  /* 0x00130400013b7983 */ /* 0x000ee80000300800 */
[----:B--2---:R-:W2:Y:S04]  /*c3c0*/  LDL.LU R2, [R1+0x1310] ;  /* 0x0013100001027983 */ /* 0x004ea80000300800 */
[----:B------:R-:W2:Y:S04]  /*c3d0*/  LDL.LU R3, [R1+0x1314] ;  /* 0x0013140001037983 */ /* 0x000ea80000300800 */
[----:B------:R0:W-:Y:S04]  /*c3e0*/  STL.64 [R1+0x308], R60 ;  /* 0x0003083c01007387 */ /* 0x0001e80000100a00 */
[----:B0-----:R-:W2:Y:S04]  /*c3f0*/  LDL.LU.64 R60, [R1+0x1318] ;  /* 0x00131800013c7983 */ /* 0x001ea80000300a00 */
        /* <DEDUP_REMOVED lines=26> */
[----:B------:R-:W-:Y:S01]  /*c5a0*/  STL.64 [R1+0x3e8], R58 ;  /* 0x0003e83a01007387 */ /* 0x000fe20000100a00 */
[----:B0-----:R-:W-:-:S03]  /*c5b0*/  IADD3 R8, PT, PT, R1, 0x200, RZ ;  /* 0x0000020001087810 */ /* 0x001fc60007ffe0ff */
[----:B------:R0:W-:Y:S04]  /*c5c0*/  STL.64 [R1+0x310], R4 ;  /* 0x0003100401007387 */ /* 0x0001e80000100a00 */
[----:B--2---:R-:W-:Y:S01]  /*c5d0*/  STL.64 [R1+0x3f0], R60 ;  /* 0x0003f03c01007387 */ /* 0x004fe20000100a00 */
[----:B0-----:R-:W-:-:S03]  /*c5e0*/  VIADD R5, R1, 0x400 ;  /* 0x0000040001057836 */ /* 0x001fc60000000000 */
[----:B------:R0:W-:Y:S02]  /*c5f0*/  STL.64 [R1+0x3f8], R2 ;  /* 0x0003f80201007387 */ /* 0x0001e40000100a00 */
[----:B0-----:R-:W-:-:S07]  /*c600*/  IMAD.MOV.U32 R2, RZ, RZ, RZ ;  /* 0x000000ffff027224 */ /* 0x001fce00078e00ff */
.L_x_18929:
[C---:B012---:R-:W-:Y:S01]  /*c610*/  IMAD R7, R2.reuse, 0x4, R5 ;  /* 0x0000000402077824 */ /* 0x047fe200078e0205 */
[----:B------:R-:W2:Y:S04]  /*c620*/  LDL R9, [R1+0x3fc] ;  /* 0x0003fc0001097983 */ /* 0x000ea80000100800 */
[----:B------:R-:W2:Y:S04]  /*c630*/  LDL R4, [R7+0x200] ;  /* 0x0002000007047983 */ /* 0x000ea80000100800 */
[----:B------:R-:W3:Y:S04]  /*c640*/  LDL R3, [R1+0x1fc] ;  /* 0x0001fc0001037983 */ /* 0x000ee80000100800 */
[----:B------:R-:W4:Y:S01]  /*c650*/  LDL R6, [R7] ;  /* 0x0000000007067983 */ /* 0x000f220000100800 */
[----:B------:R-:W-:Y:S01]  /*c660*/  VIADD R2, R2, 0x1 ;  /* 0x0000000102027836 */ /* 0x000fe20000000000 */
[----:B--2---:R-:W-:-:S02]  /*c670*/  FSETP.GT.FTZ.AND P0, PT, R4, R9, PT ;  /* 0x000000090400720b */ /* 0x004fc40003f14000 */
[----:B------:R-:W-:Y:S02]  /*c680*/  FSETP.NEU.FTZ.AND P1, PT, R4, R9, PT ;  /* 0x000000090400720b */ /* 0x000fe40003f3d000 */
[----:B---3--:R-:W-:Y:S02]  /*c690*/  ISETP.EQ.OR P0, PT, R3, -0x1, P0 ;  /* 0xffffffff0300780c */ /* 0x008fe40000702670 */
[----:B----4-:R-:W-:Y:S01]  /*c6a0*/  ISETP.GE.OR P1, PT, R6, R3, P1 ;  /* 0x000000030600720c */ /* 0x010fe20000f26670 */
[----:B------:R-:W-:-:S03]  /*c6b0*/  HFMA2 R3, -RZ, RZ, 0, 7.51018524169921875e-06 ;  /* 0x0000007eff037431 */ /* 0x000fc600000001ff */
[----:B------:R-:W-:Y:S02]  /*c6c0*/  PLOP3.LUT P0, PT, P0, P1, PT, 0x8, 0x80 ;  /* 0x000000000080781c */ /* 0x000fe40000702170 */
[----:B------:R-:W-:-:S11]  /*c6d0*/  ISETP.NE.AND P1, PT, R2, 0x80, PT ;  /* 0x000000800200780c */ /* 0x000fd60003f25270 */
[----:B------:R0:W-:Y:S04]  /*c6e0*/  @!P0 STL [R1+0x3fc], R4 ;  /* 0x0003fc0401008387 */ /* 0x0001e80000100800 */
[----:B------:R0:W-:Y:S02]  /*c6f0*/  @!P0 STL [R1+0x1fc], R6 ;  /* 0x0001fc0601008387 */ /* 0x0001e40000100800 */
.L_x_18928:
[----:B012-4-:R-:W-:-:S05]  /*c700*/  IMAD R7, R3, 0x4, R8 ;  /* 0x0000000403077824 */ /* 0x017fca00078e0208 */
[----:B------:R-:W2:Y:S01]  /*c710*/  LDL.64 R10, [R7] ;  /* 0x00000000070a7983 */ /* 0x000ea20000100a00 */
[----:B------:R-:W-:Y:S04]  /*c720*/  BSSY.RECONVERGENT B1, `(.L_x_18907) ;  /* 0x0000019000017945 */ /* 0x000fe80003800200 */
[----:B------:R-:W-:Y:S01]  /*c730*/  BSSY.RELIABLE B2, `(.L_x_18908) ;  /* 0x0000011000027945 */ /* 0x000fe20003800100 */
[----:B--2---:R-:W-:-:S13]  /*c740*/  FSETP.GT.FTZ.AND P0, PT, R11, R10, PT ;  /* 0x0000000a0b00720b */ /* 0x004fda0003f14000 */
[----:B---3--:R-:W-:Y:S05]  /*c750*/  @!P0 BRA `(.L_x_18909) ;  /* 0x0000000000088947 */ /* 0x008fea0003800000 */
[----:B0-----:R0:W5:Y:S01]  /*c760*/  LDL R4, [R7+-0x200] ;  /* 0xfffe000007047983 */ /* 0x0011620000100800 */
[----:B------:R-:W-:Y:S05]  /*c770*/  BRA `(.L_x_18910) ;  /* 0x0000000000307947 */ /* 0x000fea0003800000 */
.L_x_18909:
[----:B0-----:R-:W2:Y:S01]  /*c780*/  LDL R6, [R7+-0x200] ;  /* 0xfffe000007067983 */ /* 0x001ea20000100800 */
        /* <DEDUP_REMOVED lines=11> */
.L_x_18910:
[----:B------:R-:W-:Y:S05]  /*c840*/  BSYNC.RELIABLE B2 ;  /* 0x0000000000027941 */ /* 0x000fea0003800100 */
.L_x_18908:
[----:B------:R-:W2:Y:S04]  /*c850*/  LDL R6, [R7+-0x1fc] ;  /* 0xfffe040007067983 */ /* 0x000ea80000100800 */
[----:B------:R-:W-:Y:S04]  /*c860*/  STL [R7], R11 ;  /* 0x0000000b07007387 */ /* 0x000fe80000100800 */
[----:B-----5:R-:W-:Y:S04]  /*c870*/  STL [R7+-0x1fc], R4 ;  /* 0xfffe040407007387 */ /* 0x020fe80000100800 */
[----:B------:R1:W-:Y:S02]  /*c880*/  STL [R7+0x4], R10 ;  /* 0x0000040a07007387 */ /* 0x0003e40000100800 */
[----:B-1----:R-:W-:-:S02]  /*c890*/  MOV R10, R11 ;  /* 0x0000000b000a7202 */ /* 0x002fc40000000f00 */
[----:B--2---:R1:W-:Y:S05]  /*c8a0*/  STL [R7+-0x200], R6 ;  /* 0xfffe000607007387 */ /* 0x0043ea0000100800 */
.L_x_18911:
[----:B------:R-:W-:Y:S05]  /*c8b0*/  BSYNC.RECONVERGENT B1 ;  /* 0x0000000000017941 */ /* 0x000fea0003800200 */
.L_x_18907:
[----:B------:R-:W2:Y:S01]  /*c8c0*/  LDL R4, [R7+-0x4] ;  /* 0xfffffc0007047983 */ /* 0x000ea20000100800 */
[----:B------:R-:W-:Y:S04]  /*c8d0*/  BSSY.RECONVERGENT B1, `(.L_x_18912) ;  /* 0x0000016000017945 */ /* 0x000fe80003800200 */
[----:B------:R-:W-:Y:S01]  /*c8e0*/  BSSY.RELIABLE B2, `(.L_x_18913) ;  /* 0x000000e000027945 */ /* 0x000fe20003800100 */
[----:B--2---:R-:W-:-:S13]  /*c8f0*/  FSETP.GT.FTZ.AND P0, PT, R10, R4, PT ;  /* 0x000000040a00720b */ /* 0x004fda0003f14000 */
[----:B------:R-:W-:Y:S05]  /*c900*/  @!P0 BRA `(.L_x_18914) ;  /* 0x0000000000088947 */ /* 0x000fea0003800000 */
[----:B------:R2:W5:Y:S01]  /*c910*/  LDL R12, [R7+-0x204] ;  /* 0xfffdfc00070c7983 */ /* 0x0005620000100800 */
[----:B------:R-:W-:Y:S05]  /*c920*/  BRA `(.L_x_18915) ;  /* 0x0000000000247947 */ /* 0x000fea0003800000 */
.L_x_18914:
        /* <DEDUP_REMOVED lines=9> */
.L_x_18915:
[----:B------:R-:W-:Y:S05]  /*c9c0*/  BSYNC.RELIABLE B2 ;  /* 0x0000000000027941 */ /* 0x000fea0003800100 */
.L_x_18913:
[----:B-----5:R-:W-:Y:S01]  /*c9d0*/  STL [R7+-0x200], R12 ;  /* 0xfffe000c07007387 */ /* 0x020fe20000100800 */
[----:B------:R-:W-:-:S03]  /*c9e0*/  MOV R9, R6 ;  /* 0x0000000600097202 */ /* 0x000fc60000000f00 */
[----:B------:R-:W-:Y:S04]  /*c9f0*/  STL [R7+-0x4], R10 ;  /* 0xfffffc0a07007387 */ /* 0x000fe80000100800 */
[----:B------:R-:W-:Y:S04]  /*ca00*/  STL [R7+-0x204], R6 ;  /* 0xfffdfc0607007387 */ /* 0x000fe80000100800 */
[----:B------:R3:W-:Y:S02]  /*ca10*/  STL [R7], R4 ;  /* 0x0000000407007387 */ /* 0x0007e40000100800 */
[----:B---3--:R-:W-:-:S07]  /*ca20*/  IMAD.MOV.U32 R4, RZ, RZ, R10 ;  /* 0x000000ffff047224 */ /* 0x008fce00078e000a */
.L_x_18916:
[----:B------:R-:W-:Y:S05]  /*ca30*/  BSYNC.RECONVERGENT B1 ;  /* 0x0000000000017941 */ /* 0x000fea0003800200 */
.L_x_18912:
[----:B------:R-:W3:Y:S01]  /*ca40*/  LDL R11, [R7+-0x8] ;  /* 0xfffff800070b7983 */ /* 0x000ee20000100800 */
[----:B------:R-:W-:Y:S04]  /*ca50*/  BSSY.RECONVERGENT B1, `(.L_x_18917) ;  /* 0x0000018000017945 */ /* 0x000fe80003800200 */
[----:B------:R-:W-:Y:S01]  /*ca60*/  BSSY.RELIABLE B2, `(.L_x_18918) ;  /* 0x0000010000027945 */ /* 0x000fe20003800100 */
[----:B---3--:R-:W-:-:S13]  /*ca70*/  FSETP.GT.FTZ.AND P0, PT, R4, R11, PT ;  /* 0x0000000b0400720b */ /* 0x008fda0003f14000 */
[----:B------:R-:W-:Y:S05]  /*ca80*/  @!P0 BRA `(.L_x_18919) ;  /* 0x0000000000088947 */ /* 0x000fea0003800000 */
[----:B-1----:R1:W5:Y:S01]  /*ca90*/  LDL R6, [R7+-0x208] ;  /* 0xfffdf80007067983 */ /* 0x0023620000100800 */
[----:B------:R-:W-:Y:S05]  /*caa0*/  BRA `(.L_x_18920) ;  /* 0x00000000002c7947 */ /* 0x000fea0003800000 */
.L_x_18919:
[----:B------:R-:W3:Y:S01]  /*cab0*/  LDL R10, [R7+-0x208] ;  /* 0xfffdf800070a7983 */ /* 0x000ee20000100800 */
[----:B-1----:R-:W-:Y:S01]  /*cac0*/  IMAD.MOV.U32 R6, RZ, RZ, -0x1 ;  /* 0xffffffffff067424 */ /* 0x002fe200078e00ff */
        /* <DEDUP_REMOVED lines=9> */
.L_x_18920:
[----:B------:R-:W-:Y:S05]  /*cb60*/  BSYNC.RELIABLE B2 ;  /* 0x0000000000027941 */ /* 0x000fea0003800100 */
.L_x_18918:
[----:B-----5:R-:W-:Y:S01]  /*cb70*/  STL [R7+-0x204], R6 ;  /* 0xfffdfc0607007387 */ /* 0x020fe20000100800 */
[----:B------:R-:W-:-:S03]  /*cb80*/  IMAD.MOV.U32 R10, RZ, RZ, R9 ;  /* 0x000000ffff0a7224 */ /* 0x000fc600078e0009 */
[----:B------:R-:W-:Y:S04]  /*cb90*/  STL [R7+-0x8], R4 ;  /* 0xfffff80407007387 */ /* 0x000fe80000100800 */
[----:B------:R-:W-:Y:S04]  /*cba0*/  STL [R7+-0x208], R9 ;  /* 0xfffdf80907007387 */ /* 0x000fe80000100800 */
[----:B------:R3:W-:Y:S02]  /*cbb0*/  STL [R7+-0x4], R11 ;  /* 0xfffffc0b07007387 */ /* 0x0007e40000100800 */
[----:B---3--:R-:W-:-:S07]  /*cbc0*/  MOV R11, R4 ;  /* 0x00000004000b7202 */ /* 0x008fce0000000f00 */
.L_x_18921:
[----:B------:R-:W-:Y:S05]  /*cbd0*/  BSYNC.RECONVERGENT B1 ;  /* 0x0000000000017941 */ /* 0x000fea0003800200 */
.L_x_18917:
[----:B------:R-:W-:-:S13]  /*cbe0*/  ISETP.NE.AND P0, PT, R3, 0x2, PT ;  /* 0x000000020300780c */ /* 0x000fda0003f05270 */
[----:B------:R-:W-:Y:S05]  /*cbf0*/  @!P0 BRA `(.L_x_18922) ;  /* 0x0000000000748947 */ /* 0x000fea0003800000 */
[----:B------:R-:W-:-:S04]  /*cc00*/  VIADD R4, R3, 0xfffffffd ;  /* 0xfffffffd03047836 */ /* 0x000fc80000000000 */
[----:B------:R-:W-:-:S05]  /*cc10*/  IMAD R4, R4, 0x4, R1 ;  /* 0x0000000404047824 */ /* 0x000fca00078e0201 */
[----:B------:R-:W3:Y:S01]  /*cc20*/  LDL R12, [R4+0x200] ;  /* 0x00020000040c7983 */ /* 0x000ee20000100800 */
[----:B------:R-:W-:Y:S04]  /*cc30*/  BSSY.RECONVERGENT B1, `(.L_x_18923) ;  /* 0x0000017000017945 */ /* 0x000fe80003800200 */
[----:B------:R-:W-:Y:S01]  /*cc40*/  BSSY.RELIABLE B2, `(.L_x_18924) ;  /* 0x0000010000027945 */ /* 0x000fe20003800100 */
[----:B---3--:R-:W-:-:S13]  /*cc50*/  FSETP.GT.FTZ.AND P0, PT, R11, R12, PT ;  /* 0x0000000c0b00720b */ /* 0x008fda0003f14000 */
[----:B------:R-:W-:Y:S05]  /*cc60*/  @!P0 BRA `(.L_x_18925) ;  /* 0x0000000000088947 */ /* 0x000fea0003800000 */
[----:B------:R3:W5:Y:S01]  /*cc70*/  LDL R6, [R4] ;  /* 0x0000000004067983 */ /* 0x0007620000100800 */
[----:B------:R-:W-:Y:S05]  /*cc80*/  BRA `(.L_x_18926) ;  /* 0x00000000002c7947 */ /* 0x000fea0003800000 */
.L_x_18925:
[----:B------:R-:W3:Y:S01]  /*cc90*/  LDL R9, [R4] ;  /* 0x0000000004097983 */ /* 0x000ee20000100800 */
        /* <DEDUP_REMOVED lines=9> */
[----:B------:R-:W-:-:S07]  /*cd30*/  MOV R6, R9 ;  /* 0x0000000900067202 */ /* 0x000fce0000000f00 */
.L_x_18926:
[----:B------:R-:W-:Y:S05]  /*cd40*/  BSYNC.RELIABLE B2 ;  /* 0x0000000000027941 */ /* 0x000fea0003800100 */
.L_x_18924:
[----:B------:R4:W-:Y:S04]  /*cd50*/  STL [R4+0x200], R11 ;  /* 0x0002000b04007387 */ /* 0x0009e80000100800 */
[----:B------:R-:W2:Y:S04]  /*cd60*/  LDL R9, [R7+-0x208] ;  /* 0xfffdf80007097983 */ /* 0x000ea80000100800 */
[----:B--2---:R4:W-:Y:S04]  /*cd70*/  STL [R4], R9 ;  /* 0x0000000904007387 */ /* 0x0049e80000100800 */
[----:B------:R4:W-:Y:S04]  /*cd80*/  STL [R7+-0x8], R12 ;  /* 0xfffff80c07007387 */ /* 0x0009e80000100800 */
[----:B-----5:R4:W-:Y:S02]  /*cd90*/  STL [R7+-0x208], R6 ;  /* 0xfffdf80607007387 */ /* 0x0209e40000100800 */
.L_x_18927:
[----:B------:R-:W-:Y:S05]  /*cda0*/  BSYNC.RECONVERGENT B1 ;  /* 0x0000000000017941 */ /* 0x000fea0003800200 */
.L_x_18923:
[----:B------:R-:W-:Y:S01]  /*cdb0*/  VIADD R3, R3, 0xfffffffc ;  /* 0xfffffffc03037836 */ /* 0x000fe20000000000 */
[----:B------:R-:W-:Y:S06]  /*cdc0*/  BRA `(.L_x_18928) ;  /* 0xfffffff8004c7947 */ /* 0x000fec000383ffff */
.L_x_18922:
[----:B------:R-:W-:Y:S05]  /*cdd0*/  @P1 BRA `(.L_x_18929) ;  /* 0xfffffff8000c1947 */ /* 0x000fea000383ffff */
[----:B------:R-:W3:Y:S04]  /*cde0*/  LDL.64 R2, [R1+0xe8] ;  /* 0x0000e80001027983 */ /* 0x000ee80000100a00 */
        /* <DEDUP_REMOVED lines=27> */
[----:B012---:R4:W5:Y:S04]  /*cfa0*/  LDL.64 R6, [R1+0xd8] ;  /* 0x0000d80001067983 */ /* 0x0079680000100a00 */
[----:B------:R4:W5:Y:S04]  /*cfb0*/  LDL.64 R4, [R1+0xe0] ;  /* 0x0000e00001047983 */ /* 0x0009680000100a00 */
[----:B---3--:R0:W-:Y:S04]  /*cfc0*/  STL.64 [R1+0x1000], R2 ;  /* 0x0010000201007387 */ /* 0x0081e80000100a00 */
        /* <DEDUP_REMOVED lines=196> */
.L_x_18906:
[----:B------:R-:W-:Y:S05]  /*dc10*/  BSYNC.RECONVERGENT B0 ;  /* 0x0000000000007941 */ /* 0x000fea0003800200 */
.L_x_18905:
[----:B------:R-:W-:Y:S05]  /*dc20*/  WARPSYNC.ALL ;  /* 0x0000000000007948 */ /* 0x000fea0003800000 */
[----:B-1--45:R-:W-:Y:S04]  /*dc30*/  SHFL.DOWN PT, R2, R60, 0x4, 0x1f ;  /* 0x08801f003c027f89 */ /* 0x032fe800000e0000 */
        /* <DEDUP_REMOVED lines=913> */
[----:B0-----:R-:W-:-:S03]  /*11550*/  VIADD R8, R1, 0x200 ;  /* 0x0000020001087836 */ /* 0x001fc60000000000 */
[----:B------:R0:W-:Y:S04]  /*11560*/  STL.64 [R1+0x310], R4 ;  /* 0x0003100401007387 */ /* 0x0001e80000100a00 */
[----:B--2---:R-:W-:Y:S01]  /*11570*/  STL.64 [R1+0x3f0], R60 ;  /* 0x0003f03c01007387 */ /* 0x004fe20000100a00 */
[----:B0-----:R-:W-:-:S03]  /*11580*/  VIADD R5, R1, 0x400 ;  /* 0x0000040001057836 */ /* 0x001fc60000000000 */
[----:B------:R0:W-:Y:S02]  /*11590*/  STL.64 [R1+0x3f8], R2 ;  /* 0x0003f80201007387 */ /* 0x0001e40000100a00 */
[----:B0-----:R-:W-:-:S07]  /*115a0*/  HFMA2 R2, -RZ, RZ, 0, 0 ;  /* 0x00000000ff027431 */ /* 0x001fce00000001ff */
.L_x_18954:
        /* <DEDUP_REMOVED lines=15> */
.L_x_18953:
[----:B012-4-:R-:W-:-:S05]  /*116a0*/  LEA R7, R3, R8, 0x2 ;  /* 0x0000000803077211 */ /* 0x017fca00078e10ff */
[----:B------:R-:W2:Y:S01]  /*116b0*/  LDL.64 R10, [R7] ;  /* 0x00000000070a7983 */ /* 0x000ea20000100a00 */
[----:B------:R-:W-:Y:S04]  /*116c0*/  BSSY.RECONVERGENT B1, `(.L_x_18932) ;  /* 0x0000019000017945 */ /* 0x000fe80003800200 */
[----:B------:R-:W-:Y:S01]  /*116d0*/  BSSY.RELIABLE B2, `(.L_x_18933) ;  /* 0x0000011000027945 */ /* 0x000fe20003800100 */
[----:B--2---:R-:W-:-:S13]  /*116e0*/  FSETP.GT.FTZ.AND P0, PT, R11, R10, PT ;  /* 0x0000000a0b00720b */ /* 0x004fda0003f14000 */
[----:B---3--:R-:W-:Y:S05]  /*116f0*/  @!P0 BRA `(.L_x_18934) ;  /* 0x0000000000088947 */ /* 0x008fea0003800000 */
[----:B0-----:R0:W5:Y:S01]  /*11700*/  LDL R4, [R7+-0x200] ;  /* 0xfffe000007047983 */ /* 0x0011620000100800 */
[----:B------:R-:W-:Y:S05]  /*11710*/  BRA `(.L_x_18935) ;  /* 0x0000000000307947 */ /* 0x000fea0003800000 */
.L_x_18934:
        /* <DEDUP_REMOVED lines=12> */
.L_x_18935:
[----:B------:R-:W-:Y:S05]  /*117e0*/  BSYNC.RELIABLE B2 ;  /* 0x0000000000027941 */ /* 0x000fea0003800100 */
.L_x_18933:
[----:B------:R-:W2:Y:S04]  /*117f0*/  LDL R6, [R7+-0x1fc] ;  /* 0xfffe040007067983 */ /* 0x000ea80000100800 */
[----:B------:R-:W-:Y:S04]  /*11800*/  STL [R7], R11 ;  /* 0x0000000b07007387 */ /* 0x000fe80000100800 */
[----:B-----5:R-:W-:Y:S04]  /*11810*/  STL [R7+-0x1fc], R4 ;  /* 0xfffe040407007387 */ /* 0x020fe80000100800 */
[----:B------:R1:W-:Y:S02]  /*11820*/  STL [R7+0x4], R10 ;  /* 0x0000040a07007387 */ /* 0x0003e40000100800 */
[----:B-1----:R-:W-:-:S02]  /*11830*/  IMAD.MOV.U32 R10, RZ, RZ, R11 ;  /* 0x000000ffff0a7224 */ /* 0x002fc400078e000b */
[----:B--2---:R1:W-:Y:S05]  /*11840*/  STL [R7+-0x200], R6 ;  /* 0xfffe000607007387 */ /* 0x0043ea0000100800 */
.L_x_18936:
[----:B------:R-:W-:Y:S05]  /*11850*/  BSYNC.RECONVERGENT B1 ;  /* 0x0000000000017941 */ /* 0x000fea0003800200 */
.L_x_18932:
[----:B------:R-:W2:Y:S01]  /*11860*/  LDL R4, [R7+-0x4] ;  /* 0xfffffc0007047983 */ /* 0x000ea20000100800 */
[----:B------:R-:W-:Y:S04]  /*11870*/  BSSY.RECONVERGENT B1, `(.L_x_18937) ;  /* 0x0000016000017945 */ /* 0x000fe80003800200 */
[----:B------:R-:W-:Y:S01]  /*11880*/  BSSY.RELIABLE B2, `(.L_x_18938) ;  /* 0x000000e000027945 */ /* 0x000fe20003800100 */
[----:B--2---:R-:W-:-:S13]  /*11890*/  FSETP.GT.FTZ.AND P0, PT, R10, R4, PT ;  /* 0x000000040a00720b */ /* 0x004fda0003f14000 */
[----:B------:R-:W-:Y:S05]  /*118a0*/  @!P0 BRA `(.L_x_18939) ;  /* 0x0000000000088947 */ /* 0x000fea0003800000 */
[----:B------:R2:W5:Y:S01]  /*118b0*/  LDL R12, [R7+-0x204] ;  /* 0xfffdfc00070c7983 */ /* 0x0005620000100800 */
[----:B------:R-:W-:Y:S05]  /*118c0*/  BRA `(.L_x_18940) ;  /* 0x0000000000247947 */ /* 0x000fea0003800000 */
.L_x_18939:
[----:B------:R-:W2:Y:S01]  /*118d0*/  LDL R9, [R7+-0x204] ;  /* 0xfffdfc0007097983 */ /* 0x000ea20000100800 */
[----:B------:R-:W-:Y:S02]  /*118e0*/  MOV R12, 0xffffffff ;  /* 0xffffffff000c7802 */ /* 0x000fe40000000f00 */
[----:B--2---:R-:W-:-:S13]  /*118f0*/  ISETP.NE.AND P0, PT, R9, -0x1, PT ;  /* 0xffffffff0900780c */ /* 0x004fda0003f05270 */
[----:B------:R-:W-:Y:S05]  /*11900*/  @!P0 BRA `(.L_x_18940) ;  /* 0x0000000000148947 */ /* 0x000fea0003800000 */
[----:B------:R-:W-:-:S04]  /*11910*/  FSETP.NEU.FTZ.AND P0, PT, R10, R4, PT ;  /* 0x000000040a00720b */ /* 0x000fc80003f1d000 */
[----:B------:R-:W-:-:S13]  /*11920*/  ISETP.GE.OR P0, PT, R6, R9, P0 ;  /* 0x000000090600720c */ /* 0x000fda0000706670 */
[----:B------:R-:W-:Y:S05]  /*11930*/  @P0 BREAK.RELIABLE B2 ;  /* 0x0000000000020942 */ /* 0x000fea0003800100 */
[----:B------:R-:W-:Y:S05]  /*11940*/  @P0 BRA `(.L_x_18941) ;  /* 0x0000000000200947 */ /* 0x000fea0003800000 */
[----:B------:R-:W-:-:S07]  /*11950*/  IMAD.MOV.U32 R12, RZ, RZ, R9 ;  /* 0x000000ffff0c7224 */ /* 0x000fce00078e0009 */
.L_x_18940:
[----:B------:R-:W-:Y:S05]  /*11960*/  BSYNC.RELIABLE B2 ;  /* 0x0000000000027941 */ /* 0x000fea0003800100 */
.L_x_18938:
[----:B-----5:R-:W-:Y:S01]  /*11970*/  STL [R7+-0x200], R12 ;  /* 0xfffe000c07007387 */ /* 0x020fe20000100800 */
[----:B------:R-:W-:-:S03]  /*11980*/  IMAD.MOV.U32 R9, RZ, RZ, R6 ;  /* 0x000000ffff097224 */ /* 0x000fc600078e0006 */
[----:B------:R-:W-:Y:S04]  /*11990*/  STL [R7+-0x4], R10 ;  /* 0xfffffc0a07007387 */ /* 0x000fe80000100800 */
[----:B------:R-:W-:Y:S04]  /*119a0*/  STL [R7+-0x204], R6 ;  /* 0xfffdfc0607007387 */ /* 0x000fe80000100800 */
[----:B------:R3:W-:Y:S02]  /*119b0*/  STL [R7], R4 ;  /* 0x0000000407007387 */ /* 0x0007e40000100800 */
[----:B---3--:R-:W-:-:S07]  /*119c0*/  IMAD.MOV.U32 R4, RZ, RZ, R10 ;  /* 0x000000ffff047224 */ /* 0x008fce00078e000a */
.L_x_18941:
[----:B------:R-:W-:Y:S05]  /*119d0*/  BSYNC.RECONVERGENT B1 ;  /* 0x0000000000017941 */ /* 0x000fea0003800200 */
.L_x_18937:
[----:B------:R-:W3:Y:S01]  /*119e0*/  LDL R11, [R7+-0x8] ;  /* 0xfffff800070b7983 */ /* 0x000ee20000100800 */
[----:B------:R-:W-:Y:S04]  /*119f0*/  BSSY.RECONVERGENT B1, `(.L_x_18942) ;  /* 0x0000018000017945 */ /* 0x000fe80003800200 */
[----:B------:R-:W-:Y:S01]  /*11a00*/  BSSY.RELIABLE B2, `(.L_x_18943) ;  /* 0x0000010000027945 */ /* 0x000fe20003800100 */
[----:B---3--:R-:W-:-:S13]  /*11a10*/  FSETP.GT.FTZ.AND P0, PT, R4, R11, PT ;  /* 0x0000000b0400720b */ /* 0x008fda0003f14000 */
[----:B------:R-:W-:Y:S05]  /*11a20*/  @!P0 BRA `(.L_x_18944) ;  /* 0x0000000000088947 */ /* 0x000fea0003800000 */
[----:B-1----:R1:W5:Y:S01]  /*11a30*/  LDL R6, [R7+-0x208] ;  /* 0xfffdf80007067983 */ /* 0x0023620000100800 */
[----:B------:R-:W-:Y:S05]  /*11a40*/  BRA `(.L_x_18945) ;  /* 0x00000000002c7947 */ /* 0x000fea0003800000 */
.L_x_18944:
[----:B------:R-:W3:Y:S01]  /*11a50*/  LDL R10, [R7+-0x208] ;  /* 0xfffdf800070a7983 */ /* 0x000ee20000100800 */
[----:B-1----:R-:W-:Y:S02]  /*11a60*/  MOV R6, 0xffffffff ;  /* 0xffffffff00067802 */ /* 0x002fe40000000f00 */
        /* <DEDUP_REMOVED lines=9> */
.L_x_18945:
[----:B------:R-:W-:Y:S05]  /*11b00*/  BSYNC.RELIABLE B2 ;  /* 0x0000000000027941 */ /* 0x000fea0003800100 */
.L_x_18943:
[----:B-----5:R-:W-:Y:S01]  /*11b10*/  STL [R7+-0x204], R6 ;  /* 0xfffdfc0607007387 */ /* 0x020fe20000100800 */
[----:B------:R-:W-:-:S03]  /*11b20*/  IMAD.MOV.U32 R10, RZ, RZ, R9 ;  /* 0x000000ffff0a7224 */ /* 0x000fc600078e0009 */
[----:B------:R-:W-:Y:S04]  /*11b30*/  STL [R7+-0x8], R4 ;  /* 0xfffff80407007387 */ /* 0x000fe80000100800 */
[----:B------:R-:W-:Y:S04]  /*11b40*/  STL [R7+-0x208], R9 ;  /* 0xfffdf80907007387 */ /* 0x000fe80000100800 */
[----:B------:R3:W-:Y:S02]  /*11b50*/  STL [R7+-0x4], R11 ;  /* 0xfffffc0b07007387 */ /* 0x0007e40000100800 */
[----:B---3--:R-:W-:-:S07]  /*11b60*/  IMAD.MOV.U32 R11, RZ, RZ, R4 ;  /* 0x000000ffff0b7224 */ /* 0x008fce00078e0004 */
.L_x_18946:
[----:B------:R-:W-:Y:S05]  /*11b70*/  BSYNC.RECONVERGENT B1 ;  /* 0x0000000000017941 */ /* 0x000fea0003800200 */
.L_x_18942:
[----:B------:R-:W-:-:S13]  /*11b80*/  ISETP.NE.AND P0, PT, R3, 0x2, PT ;  /* 0x000000020300780c */ /* 0x000fda0003f05270 */
[----:B------:R-:W-:Y:S05]  /*11b90*/  @!P0 BRA `(.L_x_18947) ;  /* 0x0000000000748947 */ /* 0x000fea0003800000 */
[----:B------:R-:W-:-:S05]  /*11ba0*/  IADD3 R4, PT, PT, R3, -0x3, RZ ;  /* 0xfffffffd03047810 */ /* 0x000fca0007ffe0ff */
        /* <DEDUP_REMOVED lines=8> */
.L_x_18950:
        /* <DEDUP_REMOVED lines=11> */
.L_x_18951:
[----:B------:R-:W-:Y:S05]  /*11ce0*/  BSYNC.RELIABLE B2 ;  /* 0x0000000000027941 */ /* 0x000fea0003800100 */
.L_x_18949:
[----:B------:R4:W-:Y:S04]  /*11cf0*/  STL [R4+0x200], R11 ;  /* 0x0002000b04007387 */ /* 0x0009e80000100800 */
[----:B------:R-:W2:Y:S04]  /*11d00*/  LDL R9, [R7+-0x208] ;  /* 0xfffdf80007097983 */ /* 0x000ea80000100800 */
[----:B--2---:R4:W-:Y:S04]  /*11d10*/  STL [R4], R9 ;  /* 0x0000000904007387 */ /* 0x0049e80000100800 */
[----:B------:R4:W-:Y:S04]  /*11d20*/  STL [R7+-0x8], R12 ;  /* 0xfffff80c07007387 */ /* 0x0009e80000100800 */
[----:B-----5:R4:W-:Y:S02]  /*11d30*/  STL [R7+-0x208], R6 ;  /* 0xfffdf80607007387 */ /* 0x0209e40000100800 */
.L_x_18952:
[----:B------:R-:W-:Y:S05]  /*11d40*/  BSYNC.RECONVERGENT B1 ;  /* 0x0000000000017941 */ /* 0x000fea0003800200 */
.L_x_18948:
[----:B------:R-:W-:Y:S01]  /*11d50*/  IADD3 R3, PT, PT, R3, -0x4, RZ ;  /* 0xfffffffc03037810 */ /* 0x000fe20007ffe0ff */
[----:B------:R-:W-:Y:S06]  /*11d60*/  BRA `(.L_x_18953) ;  /* 0xfffffff8004c7947 */ /* 0x000fec000383ffff */
.L_x_18947:
        /* <DEDUP_REMOVED lines=228> */
.L_x_18931:
[----:B------:R-:W-:Y:S05]  /*12bb0*/  BSYNC.RECONVERGENT B0 ;  /* 0x0000000000007941 */ /* 0x000fea0003800200 */
.L_x_18930:
        /* <DEDUP_REMOVED lines=581> */
[----:B------:R-:W-:Y:S01]  /*15010*/  BSSY.RECONVERGENT B0, `(.L_x_18955) ;  /* 0x00002b4000007945 */ /* 0x000fe20003800200 */
[----:B------:R-:W-:Y:S01]  /*15020*/  VIADD R0, R1, 0x400 ;  /* 0x0000040001007836 */ /* 0x000fe20000000000 */
        /* <DEDUP_REMOVED lines=333> */
[----:B------:R0:W-:Y:S04]  /*16500*/  STL.64 [R1+0x318], R6 ;  /* 0x0003180601007387 */ /* 0x0001e80000100a00 */
[----:B--2---:R-:W-:Y:S01]  /*16510*/  STL.64 [R1+0x3f0], R60 ;  /* 0x0003f03c01007387 */ /* 0x004fe20000100a00 */
[----:B0-----:R-:W-:-:S03]  /*16520*/  VIADD R7, R1, 0x200 ;  /* 0x0000020001077836 */ /* 0x001fc60000000000 */
[----:B------:R0:W-:Y:S02]  /*16530*/  STL.64 [R1+0x3f8], R2 ;  /* 0x0003f80201007387 */ /* 0x0001e40000100a00 */
[----:B0-----:R-:W-:-:S07]  /*16540*/  IMAD.MOV.U32 R3, RZ, RZ, RZ ;  /* 0x000000ffff037224 */ /* 0x001fce00078e00ff */
.L_x_18979:
[C---:B------:R-:W-:Y:S01]  /*16550*/  LEA R6, R3.reuse, R0, 0x2 ;  /* 0x0000000003067211 */ /* 0x040fe200078e10ff */
[----:B--2---:R-:W2:Y:S04]  /*16560*/  LDL R9, [R1+0x3fc] ;  /* 0x0003fc0001097983 */ /* 0x004ea80000100800 */
[----:B------:R-:W2:Y:S04]  /*16570*/  LDL R4, [R6+0x200] ;  /* 0x0002000006047983 */ /* 0x000ea80000100800 */
[----:B------:R-:W3:Y:S04]  /*16580*/  LDL R2, [R1+0x1fc] ;  /* 0x0001fc0001027983 */ /* 0x000ee80000100800 */
[----:B01----:R-:W4:Y:S01]  /*16590*/  LDL R5, [R6] ;  /* 0x0000000006057983 */ /* 0x003f220000100800 */
        /* <DEDUP_REMOVED lines=10> */
.L_x_18978:
[----:B012-4-:R-:W-:-:S05]  /*16640*/  IMAD R5, R2, 0x4, R7 ;  /* 0x0000000402057824 */ /* 0x017fca00078e0207 */
[----:B------:R-:W2:Y:S01]  /*16650*/  LDL.64 R8, [R5] ;  /* 0x0000000005087983 */ /* 0x000ea20000100a00 */
[----:B------:R-:W-:Y:S04]  /*16660*/  BSSY.RECONVERGENT B1, `(.L_x_18957) ;  /* 0x0000019000017945 */ /* 0x000fe80003800200 */
[----:B------:R-:W-:Y:S01]  /*16670*/  BSSY.RELIABLE B2, `(.L_x_18958) ;  /* 0x0000011000027945 */ /* 0x000fe20003800100 */
[----:B--2---:R-:W-:-:S13]  /*16680*/  FSETP.GT.FTZ.AND P0, PT, R9, R8, PT ;  /* 0x000000080900720b */ /* 0x004fda0003f14000 */
[----:B---3--:R-:W-:Y:S05]  /*16690*/  @!P0 BRA `(.L_x_18959) ;  /* 0x0000000000088947 */ /* 0x008fea0003800000 */
[----:B------:R0:W5:Y:S01]  /*166a0*/  LDL R4, [R5+-0x200] ;  /* 0xfffe000005047983 */ /* 0x0001620000100800 */
[----:B------:R-:W-:Y:S05]  /*166b0*/  BRA `(.L_x_18960) ;  /* 0x0000000000307947 */ /* 0x000fea0003800000 */
.L_x_18959:
[----:B------:R-:W2:Y:S01]  /*166c0*/  LDL R6, [R5+-0x200] ;  /* 0xfffe000005067983 */ /* 0x000ea20000100800 */
[----:B------:R-:W-:Y:S02]  /*166d0*/  MOV R4, 0xffffffff ;  /* 0xffffffff00047802 */ /* 0x000fe40000000f00 */
        /* <DEDUP_REMOVED lines=10> */
.L_x_18960:
[----:B------:R-:W-:Y:S05]  /*16780*/  BSYNC.RELIABLE B2 ;  /* 0x0000000000027941 */ /* 0x000fea0003800100 */
.L_x_18958:
[----:B------:R-:W2:Y:S04]  /*16790*/  LDL R6, [R5+-0x1fc] ;  /* 0xfffe040005067983 */ /* 0x000ea80000100800 */
[----:B------:R-:W-:Y:S04]  /*167a0*/  STL [R5], R9 ;  /* 0x0000000905007387 */ /* 0x000fe80000100800 */
[----:B-----5:R-:W-:Y:S04]  /*167b0*/  STL [R5+-0x1fc], R4 ;  /* 0xfffe040405007387 */ /* 0x020fe80000100800 */
[----:B------:R1:W-:Y:S02]  /*167c0*/  STL [R5+0x4], R8 ;  /* 0x0000040805007387 */ /* 0x0003e40000100800 */
[----:B-1----:R-:W-:-:S02]  /*167d0*/  IMAD.MOV.U32 R8, RZ, RZ, R9 ;  /* 0x000000ffff087224 */ /* 0x002fc400078e0009 */
[----:B--2---:R1:W-:Y:S05]  /*167e0*/  STL [R5+-0x200], R6 ;  /* 0xfffe000605007387 */ /* 0x0043ea0000100800 */
.L_x_18961:
[----:B------:R-:W-:Y:S05]  /*167f0*/  BSYNC.RECONVERGENT B1 ;  /* 0x0000000000017941 */ /* 0x000fea0003800200 */
.L_x_18957:
[----:B------:R-:W2:Y:S01]  /*16800*/  LDL R4, [R5+-0x4] ;  /* 0xfffffc0005047983 */ /* 0x000ea20000100800 */
[----:B------:R-:W-:Y:S04]  /*16810*/  BSSY.RECONVERGENT B1, `(.L_x_18962) ;  /* 0x0000016000017945 */ /* 0x000fe80003800200 */
[----:B------:R-:W-:Y:S01]  /*16820*/  BSSY.RELIABLE B2, `(.L_x_18963) ;  /* 0x000000e000027945 */ /* 0x000fe20003800100 */
[----:B--2---:R-:W-:-:S13]  /*16830*/  FSETP.GT.FTZ.AND P0, PT, R8, R4, PT ;  /* 0x000000040800720b */ /* 0x004fda0003f14000 */
[----:B------:R-:W-:Y:S05]  /*16840*/  @!P0 BRA `(.L_x_18964) ;  /* 0x0000000000088947 */ /* 0x000fea0003800000 */
[----:B------:R2:W5:Y:S01]  /*16850*/  LDL R10, [R5+-0x204] ;  /* 0xfffdfc00050a7983 */ /* 0x0005620000100800 */
[----:B------:R-:W-:Y:S05]  /*16860*/  BRA `(.L_x_18965) ;  /* 0x0000000000247947 */ /* 0x000fea0003800000 */
.L_x_18964:
        /* <DEDUP_REMOVED lines=8> */
[----:B------:R-:W-:-:S07]  /*168f0*/  MOV R10, R9 ;  /* 0x00000009000a7202 */ /* 0x000fce0000000f00 */
.L_x_18965:
[----:B------:R-:W-:Y:S05]  /*16900*/  BSYNC.RELIABLE B2 ;  /* 0x0000000000027941 */ /* 0x000fea0003800100 */
.L_x_18963:
[----:B-----5:R-:W-:Y:S01]  /*16910*/  STL [R5+-0x200], R10 ;  /* 0xfffe000a05007387 */ /* 0x020fe20000100800 */
[----:B------:R-:W-:-:S03]  /*16920*/  IMAD.MOV.U32 R9, RZ, RZ, R6 ;  /* 0x000000ffff097224 */ /* 0x000fc600078e0006 */
[----:B------:R-:W-:Y:S04]  /*16930*/  STL [R5+-0x4], R8 ;  /* 0xfffffc0805007387 */ /* 0x000fe80000100800 */
[----:B------:R-:W-:Y:S04]  /*16940*/  STL [R5+-0x204], R6 ;  /* 0xfffdfc0605007387 */ /* 0x000fe80000100800 */
[----:B------:R3:W-:Y:S02]  /*16950*/  STL [R5], R4 ;  /* 0x0000000405007387 */ /* 0x0007e40000100800 */
[----:B---3--:R-:W-:-:S07]  /*16960*/  IMAD.MOV.U32 R4, RZ, RZ, R8 ;  /* 0x000000ffff047224 */ /* 0x008fce00078e0008 */
.L_x_18966:
[----:B------:R-:W-:Y:S05]  /*16970*/  BSYNC.RECONVERGENT B1 ;  /* 0x0000000000017941 */ /* 0x000fea0003800200 */
.L_x_18962:
[----:B------:R-:W3:Y:S01]  /*16980*/  LDL R11, [R5+-0x8] ;  /* 0xfffff800050b7983 */ /* 0x000ee20000100800 */
[----:B------:R-:W-:Y:S04]  /*16990*/  BSSY.RECONVERGENT B1, `(.L_x_18967) ;  /* 0x0000018000017945 */ /* 0x000fe80003800200 */
[----:B------:R-:W-:Y:S01]  /*169a0*/  BSSY.RELIABLE B2, `(.L_x_18968) ;  /* 0x0000010000027945 */ /* 0x000fe20003800100 */
[----:B---3--:R-:W-:-:S13]  /*169b0*/  FSETP.GT.FTZ.AND P0, PT, R4, R11, PT ;  /* 0x0000000b0400720b */ /* 0x008fda0003f14000 */
[----:B------:R-:W-:Y:S05]  /*169c0*/  @!P0 BRA `(.L_x_18969) ;  /* 0x0000000000088947 */ /* 0x000fea0003800000 */
[----:B-1----:R1:W5:Y:S01]  /*169d0*/  LDL R6, [R5+-0x208] ;  /* 0xfffdf80005067983 */ /* 0x0023620000100800 */
[----:B------:R-:W-:Y:S05]  /*169e0*/  BRA `(.L_x_18970) ;  /* 0x00000000002c7947 */ /* 0x000fea0003800000 */
.L_x_18969:
        /* <DEDUP_REMOVED lines=11> */
.L_x_18970:
[----:B------:R-:W-:Y:S05]  /*16aa0*/  BSYNC.RELIABLE B2 ;  /* 0x0000000000027941 */ /* 0x000fea0003800100 */
.L_x_18968:
[----:B-----5:R-:W-:Y:S01]  /*16ab0*/  STL [R5+-0x204], R6 ;  /* 0xfffdfc0605007387 */ /* 0x020fe20000100800 */
[----:B------:R-:W-:-:S03]  /*16ac0*/  IMAD.MOV.U32 R8, RZ, RZ, R9 ;  /* 0x000000ffff087224 */ /* 0x000fc600078e0009 */
[----:B------:R-:W-:Y:S04]  /*16ad0*/  STL [R5+-0x8], R4 ;  /* 0xfffff80405007387 */ /* 0x000fe80000100800 */
[----:B------:R-:W-:Y:S04]  /*16ae0*/  STL [R5+-0x208], R9 ;  /* 0xfffdf80905007387 */ /* 0x000fe80000100800 */
[----:B------:R3:W-:Y:S02]  /*16af0*/  STL [R5+-0x4], R11 ;  /* 0xfffffc0b05007387 */ /* 0x0007e40000100800 */
[----:B---3--:R-:W-:-:S07]  /*16b00*/  IMAD.MOV.U32 R11, RZ, RZ, R4 ;  /* 0x000000ffff0b7224 */ /* 0x008fce00078e0004 */
.L_x_18971:
[----:B------:R-:W-:Y:S05]  /*16b10*/  BSYNC.RECONVERGENT B1 ;  /* 0x0000000000017941 */ /* 0x000fea0003800200 */
.L_x_18967:
[----:B------:R-:W-:-:S13]  /*16b20*/  ISETP.NE.AND P0, PT, R2, 0x2, PT ;  /* 0x000000020200780c */ /* 0x000fda0003f05270 */
[----:B------:R-:W-:Y:S05]  /*16b30*/  @!P0 BRA `(.L_x_18972) ;  /* 0x0000000000748947 */ /* 0x000fea0003800000 */
[----:B------:R-:W-:-:S05]  /*16b40*/  VIADD R4, R2, 0xfffffffd ;  /* 0xfffffffd02047836 */ /* 0x000fca0000000000 */
[----:B------:R-:W-:-:S05]  /*16b50*/  LEA R4, R4, R1, 0x2 ;  /* 0x0000000104047211 */ /* 0x000fca00078e10ff */
[----:B------:R-:W3:Y:S01]  /*16b60*/  LDL R10, [R4+0x200] ;  /* 0x00020000040a7983 */ /* 0x000ee20000100800 */
[----:B------:R-:W-:Y:S04]  /*16b70*/  BSSY.RECONVERGENT B1, `(.L_x_18973) ;  /* 0x0000017000017945 */ /* 0x000fe80003800200 */
[----:B------:R-:W-:Y:S01]  /*16b80*/  BSSY.RELIABLE B2, `(.L_x_18974) ;  /* 0x0000010000027945 */ /* 0x000fe20003800100 */
[----:B---3--:R-:W-:-:S13]  /*16b90*/  FSETP.GT.FTZ.AND P0, PT, R11, R10, PT ;  /* 0x0000000a0b00720b */ /* 0x008fda0003f14000 */
[----:B------:R-:W-:Y:S05]  /*16ba0*/  @!P0 BRA `(.L_x_18975) ;  /* 0x0000000000088947 */ /* 0x000fea0003800000 */
[----:B------:R3:W5:Y:S01]  /*16bb0*/  LDL R6, [R4] ;  /* 0x0000000004067983 */ /* 0x0007620000100800 */
[----:B------:R-:W-:Y:S05]  /*16bc0*/  BRA `(.L_x_18976) ;  /* 0x00000000002c7947 */ /* 0x000fea0003800000 */
.L_x_18975:
        /* <DEDUP_REMOVED lines=11> */
.L_x_18976:
[----:B------:R-:W-:Y:S05]  /*16c80*/  BSYNC.RELIABLE B2 ;  /* 0x0000000000027941 */ /* 0x000fea0003800100 */
.L_x_18974:
[----:B------:R4:W-:Y:S04]  /*16c90*/  STL [R4+0x200], R11 ;  /* 0x0002000b04007387 */ /* 0x0009e80000100800 */
[----:B------:R-:W2:Y:S04]  /*16ca0*/  LDL R9, [R5+-0x208] ;  /* 0xfffdf80005097983 */ /* 0x000ea80000100800 */
[----:B--2---:R4:W-:Y:S04]  /*16cb0*/  STL [R4], R9 ;  /* 0x0000000904007387 */ /* 0x0049e80000100800 */
[----:B------:R4:W-:Y:S04]  /*16cc0*/  STL [R5+-0x8], R10 ;  /* 0xfffff80a05007387 */ /* 0x0009e80000100800 */
[----:B-----5:R4:W-:Y:S02]  /*16cd0*/  STL [R5+-0x208], R6 ;  /* 0xfffdf80605007387 */ /* 0x0209e40000100800 */
.L_x_18977:
[----:B------:R-:W-:Y:S05]  /*16ce0*/  BSYNC.RECONVERGENT B1 ;  /* 0x0000000000017941 */ /* 0x000fea0003800200 */
.L_x_18973:
[----:B------:R-:W-:Y:S01]  /*16cf0*/  VIADD R2, R2, 0xfffffffc ;  /* 0xfffffffc02027836 */ /* 0x000fe20000000000 */
[----:B------:R-:W-:Y:S06]  /*16d00*/  BRA `(.L_x_18978) ;  /* 0xfffffff8004c7947 */ /* 0x000fec000383ffff */
.L_x_18972:
        /* <DEDUP_REMOVED lines=228> */
.L_x_18956:
[----:B------:R-:W-:Y:S05]  /*17b50*/  BSYNC.RECONVERGENT B0 ;  /* 0x0000000000007941 */ /* 0x000fea0003800200 */
.L_x_18955:
        /* <DEDUP_REMOVED lines=580> */
[----:B------:R-:W-:Y:S03]  /*19fa0*/  BSSY.RECONVERGENT B0, `(.L_x_18980) ;  /* 0x00002b5000007945 */ /* 0x000fe60003800200 */
[----:B--2---:R-:W-:Y:S04]  /*19fb0*/  SHFL.DOWN PT, R2, R2, 0x10, 0x1f ;  /* 0x0a001f0002027f89 */ /* 0x004fe800000e0000 */
[----:B---3--:R-:W1:Y:S04]  /*19fc0*/  SHFL.DOWN PT, R3, R3, 0x10, 0x1f ;  /* 0x0a001f0003037f89 */ /* 0x008e6800000e0000 */
[----:B-1----:R1:W-:Y:S02]  /*19fd0*/  STL.64 [R1+0x7f8], R2 ;  /* 0x0007f80201007387 */ /* 0x0023e40000100a00 */
[----:B-1----:R-:W1:Y:S02]  /*19fe0*/  S2R R2, SR_LANEID ;  /* 0x0000000000027919 */ /* 0x002e640000000000 */
[----:B-1----:R-:W-:-:S13]  /*19ff0*/  ISETP.GT.AND P0, PT, R2, 0xf, PT ;  /* 0x0000000f0200780c */ /* 0x002fda0003f04270 */
[----:B------:R-:W-:Y:S05]  /*1a000*/  @P0 BRA `(.L_x_18981) ;  /* 0x0000002800b80947 */ /* 0x000fea0003800000 */
        /* <DEDUP_REMOVED lines=331> */
[----:B0-----:R-:W-:-:S03]  /*1b4c0*/  IADD3 R7, PT, PT, R1, 0x200, RZ ;  /* 0x0000020001077810 */ /* 0x001fc60007ffe0ff */
[----:B------:R0:W-:Y:S02]  /*1b4d0*/  STL.64 [R1+0x3f8], R2 ;  /* 0x0003f80201007387 */ /* 0x0001e40000100a00 */
[----:B0-----:R-:W-:-:S07]  /*1b4e0*/  IMAD.MOV.U32 R3, RZ, RZ, RZ ;  /* 0x000000ffff037224 */ /* 0x001fce00078e00ff */
.L_x_19004:
[C---:B------:R-:W-:Y:S01]  /*1b4f0*/  IMAD R6, R3.reuse, 0x4, R0 ;  /* 0x0000000403067824 */ /* 0x040fe200078e0200 */
        /* <DEDUP_REMOVED lines=14> */
.L_x_19003:
        /* <DEDUP_REMOVED lines=8> */
.L_x_18984:
        /* <DEDUP_REMOVED lines=12> */
.L_x_18985:
[----:B------:R-:W-:Y:S05]  /*1b720*/  BSYNC.RELIABLE B2 ;  /* 0x0000000000027941 */ /* 0x000fea0003800100 */
.L_x_18983:
[----:B------:R-:W2:Y:S04]  /*1b730*/  LDL R6, [R5+-0x1fc] ;  /* 0xfffe040005067983 */ /* 0x000ea80000100800 */
[----:B------:R-:W-:Y:S04]  /*1b740*/  STL [R5], R9 ;  /* 0x0000000905007387 */ /* 0x000fe80000100800 */
[----:B-----5:R-:W-:Y:S04]  /*1b750*/  STL [R5+-0x1fc], R4 ;  /* 0xfffe040405007387 */ /* 0x020fe80000100800 */
[----:B------:R1:W-:Y:S02]  /*1b760*/  STL [R5+0x4], R8 ;  /* 0x0000040805007387 */ /* 0x0003e40000100800 */
[----:B-1----:R-:W-:-:S02]  /*1b770*/  MOV R8, R9 ;  /* 0x0000000900087202 */ /* 0x002fc40000000f00 */
[----:B--2---:R1:W-:Y:S05]  /*1b780*/  STL [R5+-0x200], R6 ;  /* 0xfffe000605007387 */ /* 0x0043ea0000100800 */
.L_x_18986:
[----:B------:R-:W-:Y:S05]  /*1b790*/  BSYNC.RECONVERGENT B1 ;  /* 0x0000000000017941 */ /* 0x000fea0003800200 */
.L_x_18982:
[----:B------:R-:W2:Y:S01]  /*1b7a0*/  LDL R4, [R5+-0x4] ;  /* 0xfffffc0005047983 */ /* 0x000ea20000100800 */
[----:B------:R-:W-:Y:S04]  /*1b7b0*/  BSSY.RECONVERGENT B1, `(.L_x_18987) ;  /* 0x0000016000017945 */ /* 0x000fe80003800200 */
[----:B------:R-:W-:Y:S01]  /*1b7c0*/  BSSY.RELIABLE B2, `(.L_x_18988) ;  /* 0x000000e000027945 */ /* 0x000fe20003800100 */
[----:B--2---:R-:W-:-:S13]  /*1b7d0*/  FSETP.GT.FTZ.AND P0, PT, R8, R4, PT ;  /* 0x000000040800720b */ /* 0x004fda0003f14000 */
[----:B------:R-:W-:Y:S05]  /*1b7e0*/  @!P0 BRA `(.L_x_18989) ;  /* 0x0000000000088947 */ /* 0x000fea0003800000 */
[----:B------:R2:W5:Y:S01]  /*1b7f0*/  LDL R10, [R5+-0x204] ;  /* 0xfffdfc00050a7983 */ /* 0x0005620000100800 */
[----:B------:R-:W-:Y:S05]  /*1b800*/  BRA `(.L_x_18990) ;  /* 0x0000000000247947 */ /* 0x000fea0003800000 */
.L_x_18989:
        /* <DEDUP_REMOVED lines=9> */
.L_x_18990:
[----:B------:R-:W-:Y:S05]  /*1b8a0*/  BSYNC.RELIABLE B2 ;  /* 0x0000000000027941 */ /* 0x000fea0003800100 */
.L_x_18988:
[----:B-----5:R-:W-:Y:S01]  /*1b8b0*/  STL [R5+-0x200], R10 ;  /* 0xfffe000a05007387 */ /* 0x020fe20000100800 */
[----:B------:R-:W-:-:S03]  /*1b8c0*/  MOV R9, R6 ;  /* 0x0000000600097202 */ /* 0x000fc60000000f00 */
[----:B------:R-:W-:Y:S04]  /*1b8d0*/  STL [R5+-0x4], R8 ;  /* 0xfffffc0805007387 */ /* 0x000fe80000100800 */
[----:B------:R-:W-:Y:S04]  /*1b8e0*/  STL [R5+-0x204], R6 ;  /* 0xfffdfc0605007387 */ /* 0x000fe80000100800 */
[----:B------:R3:W-:Y:S02]  /*1b8f0*/  STL [R5], R4 ;  /* 0x0000000405007387 */ /* 0x0007e40000100800 */
[----:B---3--:R-:W-:-:S07]  /*1b900*/  IMAD.MOV.U32 R4, RZ, RZ, R8 ;  /* 0x000000ffff047224 */ /* 0x008fce00078e0008 */
.L_x_18991:
[----:B------:R-:W-:Y:S05]  /*1b910*/  BSYNC.RECONVERGENT B1 ;  /* 0x0000000000017941 */ /* 0x000fea0003800200 */
.L_x_18987:
[----:B------:R-:W3:Y:S01]  /*1b920*/  LDL R11, [R5+-0x8] ;  /* 0xfffff800050b7983 */ /* 0x000ee20000100800 */
[----:B------:R-:W-:Y:S04]  /*1b930*/  BSSY.RECONVERGENT B1, `(.L_x_18992) ;  /* 0x0000018000017945 */ /* 0x000fe80003800200 */
[----:B------:R-:W-:Y:S01]  /*1b940*/  BSSY.RELIABLE B2, `(.L_x_18993) ;  /* 0x0000010000027945 */ /* 0x000fe20003800100 */
[----:B---3--:R-:W-:-:S13]  /*1b950*/  FSETP.GT.FTZ.AND P0, PT, R4, R11, PT ;  /* 0x0000000b0400720b */ /* 0x008fda0003f14000 */
[----:B------:R-:W-:Y:S05]  /*1b960*/  @!P0 BRA `(.L_x_18994) ;  /* 0x0000000000088947 */ /* 0x000fea0003800000 */
[----:B-1----:R1:W5:Y:S01]  /*1b970*/  LDL R6, [R5+-0x208] ;  /* 0xfffdf80005067983 */ /* 0x0023620000100800 */
[----:B------:R-:W-:Y:S05]  /*1b980*/  BRA `(.L_x_18995) ;  /* 0x00000000002c7947 */ /* 0x000fea0003800000 */
.L_x_18994:
        /* <DEDUP_REMOVED lines=11> */
.L_x_18995:
[----:B------:R-:W-:Y:S05]  /*1ba40*/  BSYNC.RELIABLE B2 ;  /* 0x0000000000027941 */ /* 0x000fea0003800100 */
.L_x_18993:
[----:B-----5:R-:W-:Y:S01]  /*1ba50*/  STL [R5+-0x204], R6 ;  /* 0xfffdfc0605007387 */ /* 0x020fe20000100800 */
[----:B------:R-:W-:-:S03]  /*1ba60*/  IMAD.MOV.U32 R8, RZ, RZ, R9 ;  /* 0x000000ffff087224 */ /* 0x000fc600078e0009 */
[----:B------:R-:W-:Y:S04]  /*1ba70*/  STL [R5+-0x8], R4 ;  /* 0xfffff80405007387 */ /* 0x000fe80000100800 */
[----:B------:R-:W-:Y:S04]  /*1ba80*/  STL [R5+-0x208], R9 ;  /* 0xfffdf80905007387 */ /* 0x000fe80000100800 */
[----:B------:R3:W-:Y:S02]  /*1ba90*/  STL [R5+-0x4], R11 ;  /* 0xfffffc0b05007387 */ /* 0x0007e40000100800 */
[----:B---3--:R-:W-:-:S07]  /*1baa0*/  MOV R11, R4 ;  /* 0x00000004000b7202 */ /* 0x008fce0000000f00 */
.L_x_18996:
[----:B------:R-:W-:Y:S05]  /*1bab0*/  BSYNC.RECONVERGENT B1 ;  /* 0x0000000000017941 */ /* 0x000fea0003800200 */
.L_x_18992:
        /* <DEDUP_REMOVED lines=11> */
.L_x_19000:
        /* <DEDUP_REMOVED lines=11> */
.L_x_19001:
[----:B------:R-:W-:Y:S05]  /*1bc20*/  BSYNC.RELIABLE B2 ;  /* 0x0000000000027941 */ /* 0x000fea0003800100 */
.L_x_18999:
[----:B------:R4:W-:Y:S04]  /*1bc30*/  STL [R4+0x200], R11 ;  /* 0x0002000b04007387 */ /* 0x0009e80000100800 */
[----:B------:R-:W2:Y:S04]  /*1bc40*/  LDL R9, [R5+-0x208] ;  /* 0xfffdf80005097983 */ /* 0x000ea80000100800 */
[----:B--2---:R4:W-:Y:S04]  /*1bc50*/  STL [R4], R9 ;  /* 0x0000000904007387 */ /* 0x0049e80000100800 */
[----:B------:R4:W-:Y:S04]  /*1bc60*/  STL [R5+-0x8], R10 ;  /* 0xfffff80a05007387 */ /* 0x0009e80000100800 */
[----:B-----5:R4:W-:Y:S02]  /*1bc70*/  STL [R5+-0x208], R6 ;  /* 0xfffdf80605007387 */ /* 0x0209e40000100800 */
.L_x_19002:
[----:B------:R-:W-:Y:S05]  /*1bc80*/  BSYNC.RECONVERGENT B1 ;  /* 0x0000000000017941 */ /* 0x000fea0003800200 */
.L_x_18998:
[----:B------:R-:W-:Y:S01]  /*1bc90*/  VIADD R2, R2, 0xfffffffc ;  /* 0xfffffffc02027836 */ /* 0x000fe20000000000 */
[----:B------:R-:W-:Y:S06]  /*1bca0*/  BRA `(.L_x_19003) ;  /* 0xfffffff8004c7947 */ /* 0x000fec000383ffff */
.L_x_18997:
        /* <DEDUP_REMOVED lines=228> */
.L_x_18981:
[----:B------:R-:W-:Y:S05]  /*1caf0*/  BSYNC.RECONVERGENT B0 ;  /* 0x0000000000007941 */ /* 0x000fea0003800200 */
.L_x_18980:
[----:B------:R-:W-:Y:S05]  /*1cb00*/  WARPSYNC.ALL ;  /* 0x0000000000007948 */ /* 0x000fea0003800000 */
[----:B------:R-:W2:Y:S04]  /*1cb10*/  LDL.LU R0, [R1+0x1030] ;  /* 0x0010300001007983 */ /* 0x000ea80000300800 */
[----:B-----5:R1:W-:Y:S04]  /*1cb20*/  STL.64 [R1+0xc00], R60 ;  /* 0x000c003c01007387 */ /* 0x0203e80000100a00 */
[----:B----4-:R-:W3:Y:S04]  /*1cb30*/  LDL.LU R2, [R1+0x1038] ;  /* 0x0010380001027983 */ /* 0x010ee80000300800 */
[----:B------:R-:W3:Y:S04]  /*1cb40*/  LDL.LU R3, [R1+0x103c] ;  /* 0x00103c0001037983 */ /* 0x000ee80000300800 */
[----:B-1----:R-:W4:Y:S01]  /*1cb50*/  LDL.LU R61, [R1+0x1034] ;  /* 0x00103400013d7983 */ /* 0x002f220000300800 */
[----:B--2---:R-:W-:-:S05]  /*1cb60*/  IMAD.MOV.U32 R60, RZ, RZ, R0 ;  /* 0x000000ffff3c7224 */ /* 0x004fca00078e0000 */
[----:B----4-:R1:W-:Y:S04]  /*1cb70*/  STL.64 [R1+0xd18], R60 ;  /* 0x000d183c01007387 */ /* 0x0103e80000100a00 */
[----:B-1----:R-:W2:Y:S04]  /*1cb80*/  LDL.LU R60, [R1+0x1128] ;  /* 0x00112800013c7983 */ /* 0x002ea80000300800 */
[----:B------:R-:W2:Y:S04]  /*1cb90*/  LDL.LU R61, [R1+0x112c] ;  /* 0x00112c00013d7983 */ /* 0x000ea80000300800 */
[----:B--2---:R1:W-:Y:S04]  /*1cba0*/  STL.64 [R1+0x1320], R60 ;  /* 0x0013203c01007387 */ /* 0x0043e80000100a00 */
[----:B-1----:R-:W2:Y:S04]  /*1cbb0*/  LDL.LU R60, [R1+0x1040] ;  /* 0x00104000013c7983 */ /* 0x002ea80000300800 */
[----:B------:R-:W2:Y:S04]  /*1cbc0*/  LDL.LU R61, [R1+0x1044] ;  /* 0x00104400013d7983 */ /* 0x000ea80000300800 */
[----:B------:R1:W-:Y:S04]  /*1cbd0*/  STL.64 [R1+0xc30], R48 ;  /* 0x000c303001007387 */ /* 0x0003e80000100a00 */
[----:B-1----:R-:W4:Y:S04]  /*1cbe0*/  LDL.LU R48, [R1+0x1000] ;  /* 0x0010000001307983 */ /* 0x002f280000300800 */
[----:B------:R-:W4:Y:S04]  /*1cbf0*/  LDL.LU R49, [R1+0x1004] ;  /* 0x0010040001317983 */ /* 0x000f280000300800 */
[----:B--2---:R1:W-:Y:S04]  /*1cc00*/  STL.64 [R1+0xd28], R60 ;  /* 0x000d283c01007387 */ /* 0x0043e80000100a00 */
[----:B-1----:R-:W2:Y:S04]  /*1cc10*/  LDL.LU.64 R60, [R1+0x1320] ;  /* 0x00132000013c7983 */ /* 0x002ea80000300a00 */
[----:B------:R1:W-:Y:S04]  /*1cc20*/  STL.64 [R1+0xc28], R50 ;  /* 0x000c283201007387 */ /* 0x0003e80000100a00 */
[----:B------:R0:W-:Y:S04]  /*1cc30*/  STL.64 [R1+0xc20], R52 ;  /* 0x000c203401007387 */ /* 0x0001e80000100a00 */
[----:B------:R3:W-:Y:S04]  /*1cc40*/  STL.64 [R1+0xc18], R54 ;  /* 0x000c183601007387 */ /* 0x0007e80000100a00 */
[----:B-1----:R-:W4:Y:S04]  /*1cc50*/  LDL.LU R50, [R1+0x1008] ;  /* 0x0010080001327983 */ /* 0x002f280000300800 */
[----:B------:R-:W4:Y:S04]  /*1cc60*/  LDL.LU R51, [R1+0x100c] ;  /* 0x00100c0001337983 */ /* 0x000f280000300800 */
[----:B0-----:R-:W4:Y:S04]  /*1cc70*/  LDL.LU R52, [R1+0x1010] ;  /* 0x0010100001347983 */ /* 0x001f280000300800 */
[----:B------:R-:W4:Y:S04]  /*1cc80*/  LDL.LU R53, [R1+0x1014] ;  /* 0x0010140001357983 */ /* 0x000f280000300800 */
[----:B------:R0:W-:Y:S04]  /*1cc90*/  STL.64 [R1+0xc10], R56 ;  /* 0x000c103801007387 */ /* 0x0001e80000100a00 */
[----:B---3--:R-:W3:Y:S04]  /*1cca0*/  LDL.LU R54, [R1+0x1018] ;  /* 0x0010180001367983 */ /* 0x008ee80000300800 */
[----:B------:R-:W3:Y:S04]  /*1ccb0*/  LDL.LU R55, [R1+0x101c] ;  /* 0x00101c0001377983 */ /* 0x000ee80000300800 */
[----:B------:R1:W-:Y:S04]  /*1ccc0*/  STL.64 [R1+0xc08], R58 ;  /* 0x000c083a01007387 */ /* 0x0003e80000100a00 */
[----:B0-----:R-:W3:Y:S04]  /*1ccd0*/  LDL.LU R56, [R1+0x1020] ;  /* 0x0010200001387983 */ /* 0x001ee80000300800 */
[----:B------:R-:W3:Y:S04]  /*1cce0*/  LDL.LU R57, [R1+0x1024] ;  /* 0x0010240001397983 */ /* 0x000ee80000300800 */
[----:B-1----:R-:W3:Y:S04]  /*1ccf0*/  LDL.LU R58, [R1+0x1028] ;  /* 0x00102800013a7983 */ /* 0x002ee80000300800 */
[----:B------:R-:W3:Y:S04]  /*1cd00*/  LDL.LU R59, [R1+0x102c] ;  /* 0x00102c00013b7983 */ /* 0x000ee80000300800 */
[----:B--2---:R0:W-:Y:S04]  /*1cd10*/  STL.64 [R1+0xe10], R60 ;  /* 0x000e103c01007387 */ /* 0x0041e80000100a00 */
[----:B0-----:R-:W2:Y:S04]  /*1cd20*/  LDL.LU R60, [R1+0x1220] ;  /* 0x00122000013c7983 */ /* 0x001ea80000300800 */
[----:B------:R-:W2:Y:S04]  /*1cd30*/  LDL.LU R61, [R1+0x1224] ;  /* 0x00122400013d7983 */ /* 0x000ea80000300800 */
[----:B------:R0:W-:Y:S04]  /*1cd40*/  STL.64 [R1+0xcd8], R6 ;  /* 0x000cd80601007387 */ /* 0x0001e80000100a00 */
[----:B------:R1:W-:Y:S04]  /*1cd50*/  STL.64 [R1+0xcd0], R8 ;  /* 0x000cd00801007387 */ /* 0x0003e80000100a00 */
[----:B------:R4:W-:Y:S04]  /*1cd60*/  STL.64 [R1+0xcc8], R10 ;  /* 0x000cc80a01007387 */ /* 0x0009e80000100a00 */
[----:B0-----:R-:W2:Y:S04]  /*1cd70*/  LDL.LU R6, [R1+0x1050] ;  /* 0x0010500001067983 */ /* 0x001ea80000300800 */
[----:B------:R-:W2:Y:S04]  /*1cd80*/  LDL.LU R7, [R1+0x1054] ;  /* 0x0010540001077983 */ /* 0x000ea80000300800 */
[----:B-1----:R-:W2:Y:S04]  /*1cd90*/  LDL.LU R8, [R1+0x1058] ;  /* 0x0010580001087983 */ /* 0x002ea80000300800 */
[----:B------:R-:W2:Y:S04]  /*1cda0*/  LDL.LU R9, [R1+0x105c] ;  /* 0x00105c0001097983 */ /* 0x000ea80000300800 */
[----:B------:R0:W-:Y:S04]  /*1cdb0*/  STL.64 [R1+0xcc0], R12 ;  /* 0x000cc00c01007387 */ /* 0x0001e80000100a00 */
[----:B----4-:R-:W4:Y:S04]  /*1cdc0*/  LDL.LU R10, [R1+0x1060] ;  /* 0x00106000010a7983 */ /* 0x010f280000300800 */
[----:B------:R-:W4:Y:S04]  /*1cdd0*/  LDL.LU R11, [R1+0x1064] ;  /* 0x00106400010b7983 */ /* 0x000f280000300800 */
[----:B------:R1:W-:Y:S04]  /*1cde0*/  STL.64 [R1+0xcb8], R14 ;  /* 0x000cb80e01007387 */ /* 0x0003e80000100a00 */
[----:B0-----:R-:W4:Y:S04]  /*1cdf0*/  LDL.LU R12, [R1+0x1068] ;  /* 0x00106800010c7983 */ /* 0x001f280000300800 */
[----:B------:R-:W4:Y:S04]  /*1ce00*/  LDL.LU R13, [R1+0x106c] ;  /* 0x00106c00010d7983 */ /* 0x000f280000300800 */
[----:B------:R0:W-:Y:S04]  /*1ce10*/  STL.64 [R1+0xcb0], R16 ;  /* 0x000cb01001007387 */ /* 0x0001e80000100a00 */
[----:B-1----:R-:W4:Y:S04]  /*1ce20*/  LDL.LU R14, [R1+0x1070] ;  /* 0x00107000010e7983 */ /* 0x002f280000300800 */
        /* <DEDUP_REMOVED lines=13> */
[----:B0-----:R-:W4:Y:S04]  /*1cf00*/  LDL.LU R48, [R1+0x10f8] ;  /* 0x0010f80001307983 */ /* 0x001f280000300800 */
[----:B------:R-:W4:Y:S04]  /*1cf10*/  LDL.LU R49, [R1+0x10fc] ;  /* 0x0010fc0001317983 */ /* 0x000f280000300800 */
[----:B------:R0:W-:Y:S04]  /*1cf20*/  STL.64 [R1+0xc90], R24 ;  /* 0x000c901801007387 */ /* 0x0001e80000100a00 */
[----:B------:R1:W-:Y:S04]  /*1cf30*/  STL.64 [R1+0xc88], R26 ;  /* 0x000c881a01007387 */ /* 0x0003e80000100a00 */
[----:B------:R3:W-:Y:S04]  /*1cf40*/  STL.64 [R1+0xc80], R28 ;  /* 0x000c801c01007387 */ /* 0x0007e80000100a00 */
[----:B0-----:R-:W4:Y:S04]  /*1cf50*/  LDL.LU R24, [R1+0x1098] ;  /* 0x0010980001187983 */ /* 0x001f280000300800 */
[----:B------:R-:W4:Y:S04]  /*1cf60*/  LDL.LU R25, [R1+0x109c] ;  /* 0x00109c0001197983 */ /* 0x000f280000300800 */
[----:B-1----:R-:W4:Y:S04]  /*1cf70*/  LDL.LU R26, [R1+0x10a0] ;  /* 0x0010a000011a7983 */ /* 0x002f280000300800 */
[----:B------:R-:W4:Y:S04]  /*1cf80*/  LDL.LU R27, [R1+0x10a4] ;  /* 0x0010a400011b7983 */ /* 0x000f280000300800 */
[----:B------:R0:W-:Y:S04]  /*1cf90*/  STL.64 [R1+0xc78], R30 ;  /* 0x000c781e01007387 */ /* 0x0001e80000100a00 */
[----:B---3--:R-:W3:Y:S04]  /*1cfa0*/  LDL.LU R28, [R1+0x10a8] ;  /* 0x0010a800011c7983 */ /* 0x008ee80000300800 */
[----:B------:R-:W3:Y:S04]  /*1cfb0*/  LDL.LU R29, [R1+0x10ac] ;  /* 0x0010ac00011d7983 */ /* 0x000ee80000300800 */
[----:B------:R1:W-:Y:S04]  /*1cfc0*/  STL.64 [R1+0xc70], R32 ;  /* 0x000c702001007387 */ /* 0x0003e80000100a00 */
[----:B0-----:R-:W3:Y:S04]  /*1cfd0*/  LDL.LU R30, [R1+0x10b0] ;  /* 0x0010b000011e7983 */ /* 0x001ee80000300800 */
[----:B------:R-:W3:Y:S04]  /*1cfe0*/  LDL.LU R31, [R1+0x10b4] ;  /* 0x0010b400011f7983 */ /* 0x000ee80000300800 */
[----:B------:R0:W-:Y:S04]  /*1cff0*/  STL.64 [R1+0xc68], R34 ;  /* 0x000c682201007387 */ /* 0x0001e80000100a00 */
[----:B-1----:R-:W3:Y:S04]  /*1d000*/  LDL.LU R32, [R1+0x10b8] ;  /* 0x0010b80001207983 */ /* 0x002ee80000300800 */
        /* <DEDUP_REMOVED lines=34> */
[----:B-1----:R-:W3:Y:S04]  /*1d230*/  LDL.LU R58, [R1+0x1120] ;  /* 0x00112000013a7983 */ /* 0x002ee80000300800 */
[----:B------:R-:W3:Y:S04]  /*1d240*/  LDL.LU R59, [R1+0x1124] ;  /* 0x00112400013b7983 */ /* 0x000ee80000300800 */
[----:B--2---:R0:W-:Y:S04]  /*1d250*/  STL.64 [R1+0x1318], R60 ;  /* 0x0013183c01007387 */ /* 0x0041e80000100a00 */
[----:B------:R1:W-:Y:S04]  /*1d260*/  STL.64 [R1+0xd20], R2 ;  /* 0x000d200201007387 */ /* 0x0003e80000100a00 */
[----:B0-----:R-:W2:Y:S04]  /*1d270*/  LDL.LU R60, [R1+0x1138] ;  /* 0x00113800013c7983 */ /* 0x001ea80000300800 */
[----:B------:R-:W2:Y:S04]  /*1d280*/  LDL.LU R61, [R1+0x113c] ;  /* 0x00113c00013d7983 */ /* 0x000ea80000300800 */
[----:B-1----:R-:W2:Y:S04]  /*1d290*/  LDL.LU R2, [R1+0x1130] ;  /* 0x0011300001027983 */ /* 0x002ea80000300800 */
        /* <DEDUP_REMOVED lines=8> */
[----:B----4-:R0:W-:Y:S04]  /*1d320*/  STL.64 [R1+0xd48], R10 ;  /* 0x000d480a01007387 */ /* 0x0101e80000100a00 */
[----:B------:R-:W4:Y:S04]  /*1d330*/  LDL.LU R8, [R1+0x1150] ;  /* 0x0011500001087983 */ /* 0x000f280000300800 */
        /* <DEDUP_REMOVED lines=22> */
[----:B-1----:R-:W4:Y:S04]  /*1d4a0*/  LDL.LU R48, [R1+0x11f0] ;  /* 0x0011f00001307983 */ /* 0x002f280000300800 */
[----:B------:R-:W4:Y:S04]  /*1d4b0*/  LDL.LU R49, [R1+0x11f4] ;  /* 0x0011f40001317983 */ /* 0x000f280000300800 */
[----:B------:R0:W-:Y:S04]  /*1d4c0*/  STL.64 [R1+0xd80], R24 ;  /* 0x000d801801007387 */ /* 0x0001e80000100a00 */
[----:B------:R1:W-:Y:S04]  /*1d4d0*/  STL.64 [R1+0xd88], R26 ;  /* 0x000d881a01007387 */ /* 0x0003e80000100a00 */
[----:B---3--:R3:W-:Y:S04]  /*1d4e0*/  STL.64 [R1+0xd90], R28 ;  /* 0x000d901c01007387 */ /* 0x0087e80000100a00 */
        /* <DEDUP_REMOVED lines=50> */
[----:B0-----:R-:W2:Y:S04]  /*1d810*/  LDL.LU.64 R60, [R1+0x1318] ;  /* 0x00131800013c7983 */ /* 0x001ea80000300a00 */
[----:B-1----:R-:W2:Y:S04]  /*1d820*/  LDL.LU R2, [R1+0x1228] ;  /* 0x0012280001027983 */ /* 0x002ea80000300800 */
[----:B------:R-:W2:Y:S04]  /*1d830*/  LDL.LU R3, [R1+0x122c] ;  /* 0x00122c0001037983 */ /* 0x000ea80000300800 */
[----:B------:R0:W-:Y:S04]  /*1d840*/  STL.64 [R1+0xd30], R4 ;  /* 0x000d300401007387 */ /* 0x0001e80000100a00 */
[----:B------:R1:W-:Y:S04]  /*1d850*/  STL.64 [R1+0xe30], R6 ;  /* 0x000e300601007387 */ /* 0x0003e80000100a00 */
[----:B----4-:R4:W-:Y:S04]  /*1d860*/  STL.64 [R1+0xe38], R8 ;  /* 0x000e380801007387 */ /* 0x0109e80000100a00 */
        /* <DEDUP_REMOVED lines=79> */
[----:B--2---:R0:W-:Y:S04]  /*1dd60*/  STL.64 [R1+0xf08], R60 ;  /* 0x000f083c01007387 */ /* 0x0041e80000100a00 */
[----:B-1----:R-:W2:Y:S04]  /*1dd70*/  LDL.LU R58, [R1+0x1300] ;  /* 0x00130000013a7983 */ /* 0x002ea80000300800 */
[----:B------:R-:W2:Y:S04]  /*1dd80*/  LDL.LU R59, [R1+0x1304] ;  /* 0x00130400013b7983 */ /* 0x000ea80000300800 */
[----:B------:R1:W-:Y:S04]  /*1dd90*/  STL.64 [R1+0xf10], R2 ;  /* 0x000f100201007387 */ /* 0x0003e80000100a00 */
[----:B0-----:R-:W2:Y:S04]  /*1dda0*/  LDL.LU R60, [R1+0x1308] ;  /* 0x00130800013c7983 */ /* 0x001ea80000300800 */
[----:B------:R-:W2:Y:S04]  /*1ddb0*/  LDL.LU R61, [R1+0x130c] ;  /* 0x00130c00013d7983 */ /* 0x000ea80000300800 */
[----:B-1----:R-:W2:Y:S04]  /*1ddc0*/  LDL.LU R2, [R1+0x1310] ;  /* 0x0013100001027983 */ /* 0x002ea80000300800 */
[----:B------:R-:W2:Y:S04]  /*1ddd0*/  LDL.LU R3, [R1+0x1314] ;  /* 0x0013140001037983 */ /* 0x000ea80000300800 */
[----:B------:R-:W-:Y:S04]  /*1dde0*/  STL.64 [R1+0xe28], R4 ;  /* 0x000e280401007387 */ /* 0x000fe80000100a00 */
        /* <DEDUP_REMOVED lines=10> */
[----:B0-----:R-:W0:Y:S01]  /*1de90*/  S2R R48, SR_TID.X ;  /* 0x0000000000307919 */ /* 0x001e220000002100 */
[----:B------:R-:W1:Y:S01]  /*1dea0*/  S2R R0, SR_CTAID.X ;  /* 0x0000000000007919 */ /* 0x000e620000002500 */
[----:B------:R4:W-:Y:S04]  /*1deb0*/  STL.64 [R1+0xf68], R24 ;  /* 0x000f681801007387 */ /* 0x0009e80000100a00 */
[----:B------:R4:W-:Y:S04]  /*1dec0*/  STL.64 [R1+0xf70], R26 ;  /* 0x000f701a01007387 */ /* 0x0009e80000100a00 */
[----:B---3--:R4:W-:Y:S01]  /*1ded0*/  STL.64 [R1+0xf78], R28 ;  /* 0x000f781c01007387 */ /* 0x0089e20000100a00 */
[----:B0-----:R-:W-:-:S03]  /*1dee0*/  ISETP.NE.AND P0, PT, R48, RZ, PT ;  /* 0x000000ff3000720c */ /* 0x001fc60003f05270 */
[----:B------:R4:W-:Y:S04]  /*1def0*/  STL.64 [R1+0xf80], R30 ;  /* 0x000f801e01007387 */ /* 0x0009e80000100a00 */
[----:B------:R4:W-:Y:S04]  /*1df00*/  STL.64 [R1+0xf88], R32 ;  /* 0x000f882001007387 */ /* 0x0009e80000100a00 */
[----:B------:R4:W-:Y:S04]  /*1df10*/  STL.64 [R1+0xf90], R34 ;  /* 0x000f902201007387 */ /* 0x0009e80000100a00 */
[----:B------:R4:W-:Y:S04]  /*1df20*/  STL.64 [R1+0xf98], R36 ;  /* 0x000f982401007387 */ /* 0x0009e80000100a00 */
[----:B------:R4:W-:Y:S01]  /*1df30*/  STL.64 [R1+0xfa0], R38 ;  /* 0x000fa02601007387 */ /* 0x0009e20000100a00 */
[----:B------:R-:W-:Y:S03]  /*1df40*/  BSSY.RECONVERGENT B0, `(.L_x_19005) ;  /* 0x00003c4000007945 */ /* 0x000fe60003800200 */
        /* <DEDUP_REMOVED lines=8> */
[----:B--2---:R4:W-:Y:S04]  /*1dfd0*/  STL.64 [R1+0xfe8], R58 ;  /* 0x000fe83a01007387 */ /* 0x0049e80000100a00 */
[----:B------:R4:W-:Y:S04]  /*1dfe0*/  STL.64 [R1+0xff0], R60 ;  /* 0x000ff03c01007387 */ /* 0x0009e80000100a00 */
[----:B------:R4:W-:Y:S01]  /*1dff0*/  STL.64 [R1+0xff8], R2 ;  /* 0x000ff80201007387 */ /* 0x0009e20000100a00 */
[----:B------:R-:W-:Y:S06]  /*1e000*/  BAR.SYNC.DEFER_BLOCKING 0x0 ;  /* 0x0000000000007b1d */ /* 0x000fec0000010000 */
[----:B-1----:R-:W-:Y:S05]  /*1e010*/  @P0 BRA `(.L_x_19006) ;  /* 0x0000003800d80947 */ /* 0x002fea0003800000 */
[----:B------:R-:W4:Y:S01]  /*1e020*/  LDC R9, c[0x0][0x444] ;  /* 0x00011100ff097b82 */ /* 0x000f220000000800 */
[----:B------:R-:W0:Y:S01]  /*1e030*/  LDCU.64 UR4, c[0x0][0x418] ;  /* 0x00008300ff0477ac */ /* 0x000e220008000a00 */
[----:B------:R-:W1:Y:S06]  /*1e040*/  LDCU UR8, c[0x0][0x42c] ;  /* 0x00008580ff0877ac */ /* 0x000e6c0008000800 */
[----:B------:R-:W2:Y:S08]  /*1e050*/  LDC.64 R4, c[0x0][0x3d8] ;  /* 0x0000f600ff047b82 */ /* 0x000eb00000000a00 */
[----:B------:R-:W1:Y:S01]  /*1e060*/  LDC.64 R6, c[0x0][0x420] ;  /* 0x00010800ff067b82 */ /* 0x000e620000000a00 */
[----:B0-----:R-:W-:-:S04]  /*1e070*/  ISETP.NE.U32.AND P0, PT, RZ, UR4, PT ;  /* 0x00000004ff007c0c */ /* 0x001fc8000bf05070 */
[----:B------:R-:W-:-:S03]  /*1e080*/  ISETP.NE.AND.EX P0, PT, RZ, UR5, PT, P0 ;  /* 0x00000005ff007c0c */ /* 0x000fc6000bf05300 */
[----:B------:R-:W0:Y:S01]  /*1e090*/  LDC.64 R22, c[0x0][0x3d0] ;  /* 0x0000f400ff167b82 */ /* 0x000e220000000a00 */
[C---:B----4-:R-:W-:Y:S01]  /*1e0a0*/  LOP3.LUT R47, R9.reuse, 0xf, RZ, 0xc0, !PT ;  /* 0x0000000f092f7812 */ /* 0x050fe200078ec0ff */
[C---:B------:R-:W-:Y:S01]  /*1e0b0*/  IMAD.SHL.U32 R44, R9.reuse, 0x2, RZ ;  /* 0x00000002092c7824 */ /* 0x040fe200078e00ff */
[C---:B------:R-:W-:Y:S01]  /*1e0c0*/  LOP3.LUT R46, R9.reuse, 0x7, RZ, 0xc0, !PT ;  /* 0x00000007092e7812 */ /* 0x040fe200078ec0ff */
[----:B------:R-:W-:Y:S01]  /*1e0d0*/  IMAD R8, R0, R9, RZ ;  /* 0x0000000900087224 */ /* 0x000fe200078e02ff */
[----:B------:R-:W-:Y:S01]  /*1e0e0*/  LOP3.LUT R45, R9, 0x7ffffff0, RZ, 0xc0, !PT ;  /* 0x7ffffff0092d7812 */ /* 0x000fe200078ec0ff */
[----:B------:R-:W-:Y:S01]  /*1e0f0*/  VIADD R2, R47, 0xffffffff ;  /* 0xffffffff2f027836 */ /* 0x000fe20000000000 */
[----:B------:R-:W-:Y:S01]  /*1e100*/  IADD3 R3, PT, PT, R46, -0x1, RZ ;  /* 0xffffffff2e037810 */ /* 0x000fe20007ffe0ff */
[----:B------:R-:W3:Y:S01]  /*1e110*/  LDC.64 R26, c[0x0][0x3e8] ;  /* 0x0000fa00ff1a7b82 */ /* 0x000ee20000000a00 */
[----:B--2---:R-:W-:Y:S01]  /*1e120*/  ISETP.NE.U32.AND P1, PT, R4, RZ, PT ;  /* 0x000000ff0400720c */ /* 0x004fe20003f25070 */
[----:B------:R-:W-:Y:S01]  /*1e130*/  IMAD.MOV R43, RZ, RZ, -R45 ;  /* 0x000000ffff2b7224 */ /* 0x000fe200078e0a2d */
[----:B------:R-:W-:-:S02]  /*1e140*/  ISETP.GE.U32.AND P3, PT, R2, 0x7, PT ;  /* 0x000000070200780c */ /* 0x000fc40003f66070 */
[----:B------:R-:W-:Y:S02]  /*1e150*/  ISETP.NE.AND.EX P0, PT, R5, RZ, P0, P1 ;  /* 0x000000ff0500720c */ /* 0x000fe40000705310 */
[----:B------:R-:W-:Y:S01]  /*1e160*/  ISETP.GE.U32.AND P4, PT, R3, 0x3, PT ;  /* 0x000000030300780c */ /* 0x000fe20003f86070 */
[----:B------:R-:W2:Y:S01]  /*1e170*/  LDC.64 R28, c[0x0][0x3e0] ;  /* 0x0000f800ff1c7b82 */ /* 0x000ea20000000a00 */
[C---:B-1----:R-:W-:Y:S01]  /*1e180*/  IMAD R2, R7.reuse, UR8, RZ ;  /* 0x0000000807027c24 */ /* 0x042fe2000f8e02ff */
[C---:B------:R-:W-:Y:S01]  /*1e190*/  LOP3.LUT R3, R6.reuse, 0x7, RZ, 0xc0, !PT ;  /* 0x0000000706037812 */ /* 0x040fe200078ec0ff */
[--C-:B------:R-:W-:Y:S01]  /*1e1a0*/  IMAD R11, R7, UR8, R0.reuse ;  /* 0x00000008070b7c24 */ /* 0x100fe2000f8e0200 */
[----:B------:R-:W-:Y:S01]  /*1e1b0*/  LOP3.LUT R4, R6, 0x3, RZ, 0xc0, !PT ;  /* 0x0000000306047812 */ /* 0x000fe200078ec0ff */
[----:B------:R-:W-:Y:S01]  /*1e1c0*/  IMAD.IADD R13, R2, 0x1, R0 ;  /* 0x00000001020d7824 */ /* 0x000fe200078e0200 */
[----:B------:R-:W-:Y:S01]  /*1e1d0*/  LOP3.LUT R5, R6, 0x7ffffff8, RZ, 0xc0, !PT ;  /* 0x7ffffff806057812 */ /* 0x000fe200078ec0ff */
[----:B------:R-:W-:Y:S01]  /*1e1e0*/  IMAD R10, R11, R44, RZ ;  /* 0x0000002c0b0a7224 */ /* 0x000fe200078e02ff */
[----:B------:R-:W1:Y:S01]  /*1e1f0*/  LDC.64 R24, c[0x0][0x410] ;  /* 0x00010400ff187b82 */ /* 0x000e620000000a00 */
[----:B0-----:R-:W-:Y:S01]  /*1e200*/  IADD3 R22, P1, PT, R22, 0x20, RZ ;  /* 0x0000002016167810 */ /* 0x001fe20007f3e0ff */
[----:B------:R-:W-:Y:S01]  /*1e210*/  IMAD.MOV.U32 R7, RZ, RZ, RZ ;  /* 0x000000ffff077224 */ /* 0x000fe200078e00ff */
[C---:B------:R-:W-:Y:S01]  /*1e220*/  IADD3 R42, PT, PT, R9.reuse, -0x1, RZ ;  /* 0xffffffff092a7810 */ /* 0x040fe20007ffe0ff */
[----:B------:R-:W-:Y:S01]  /*1e230*/  IMAD R13, R44, R13, RZ ;  /* 0x0000000d2c0d7224 */ /* 0x000fe200078e02ff */
[----:B------:R-:W-:Y:S01]  /*1e240*/  LOP3.LUT R6, R6, 0x1, RZ, 0xc0, !PT ;  /* 0x0000000106067812 */ /* 0x000fe200078ec0ff */
[----:B------:R-:W-:Y:S01]  /*1e250*/  IMAD.X R23, RZ, RZ, R23, P1 ;  /* 0x000000ffff177224 */ /* 0x000fe200008e0617 */
[----:B------:R-:W-:Y:S01]  /*1e260*/  LOP3.LUT R9, R9, 0x3, RZ, 0xc0, !PT ;  /* 0x0000000309097812 */ /* 0x000fe200078ec0ff */
[----:B---3--:R-:W-:Y:S01]  /*1e270*/  IMAD.WIDE R26, R11, 0x4, R26 ;  /* 0x000000040b1a7825 */ /* 0x008fe200078e021a */
[----:B------:R-:W-:-:S03]  /*1e280*/  IADD3 R12, PT, PT, R4, -0x1, RZ ;  /* 0xffffffff040c7810 */ /* 0x000fc60007ffe0ff */
[----:B--2---:R-:W-:-:S04]  /*1e290*/  IMAD.WIDE R28, R11, 0x4, R28 ;  /* 0x000000040b1c7825 */ /* 0x004fc800078e021c */
[----:B------:R-:W-:Y:S02]  /*1e2a0*/  VIADD R11, R3, 0xffffffff ;  /* 0xffffffff030b7836 */ /* 0x000fe40000000000 */
[----:B-1----:R-:W-:-:S07]  /*1e2b0*/  IMAD.WIDE.U32 R24, R0, 0x4, R24 ;  /* 0x0000000400187825 */ /* 0x002fce00078e0018 */
.L_x_19029:
[----:B0-----:R-:W0:Y:S01]  /*1e2c0*/  LDC.64 R14, c[0x0][0x3e8] ;  /* 0x0000fa00ff0e7b82 */ /* 0x001e220000000a00 */
[----:B-1----:R-:W1:Y:S07]  /*1e2d0*/  LDCU UR4, c[0x0][0x440] ;  /* 0x00008800ff0477ac */ /* 0x002e6e0008000800 */
[----:B---3--:R-:W2:Y:S08]  /*1e2e0*/  LDC.64 R30, c[0x0][0x388] ;  /* 0x0000e200ff1e7b82 */ /* 0x008eb00000000a00 */
[----:B------:R-:W3:Y:S01]  /*1e2f0*/  LDC.64 R16, c[0x0][0x380] ;  /* 0x0000e000ff107b82 */ /* 0x000ee20000000a00 */
[----:B-1----:R-:W-:Y:S01]  /*1e300*/  IMAD R19, R0, UR4, RZ ;  /* 0x0000000400137c24 */ /* 0x002fe2000f8e02ff */
[----:B0-----:R-:W-:-:S04]  /*1e310*/  ISETP.NE.U32.AND P1, PT, R14, RZ, PT ;  /* 0x000000ff0e00720c */ /* 0x001fc80003f25070 */
[----:B------:R-:W-:Y:S01]  /*1e320*/  ISETP.NE.AND.EX P1, PT, R15, RZ, PT, P1 ;  /* 0x000000ff0f00720c */ /* 0x000fe20003f25310 */
[----:B--2---:R-:W-:-:S04]  /*1e330*/  IMAD.WIDE R30, R19, 0x4, R30 ;  /* 0x00000004131e7825 */ /* 0x004fc800078e021e */
[----:B---3--:R-:W-:-:S08]  /*1e340*/  IMAD.WIDE R16, R19, 0x4, R16 ;  /* 0x0000000413107825 */ /* 0x008fd000078e0210 */
[----:B------:R-:W-:Y:S05]  /*1e350*/  @!P1 BRA `(.L_x_19007) ;  /* 0x00000030005c9947 */ /* 0x000fea0003800000 */
[----:B------:R-:W-:Y:S01]  /*1e360*/  VIADD R18, R1, 0xc00 ;  /* 0x00000c0001127836 */ /* 0x000fe20000000000 */
[----:B------:R-:W2:Y:S01]  /*1e370*/  LDG.E R36, desc[UR6][R24.64] ;  /* 0x0000000618247981 */ /* 0x000ea2000c1e1900 */
[----:B------:R-:W0:Y:S02]  /*1e380*/  LDC R37, c[0x0][0x448] ;  /* 0x00011200ff257b82 */ /* 0x000e240000000800 */
[----:B------:R-:W-:-:S05]  /*1e390*/  IMAD R34, R7, 0x4, R18 ;  /* 0x0000000407227824 */ /* 0x000fca00078e0212 */
        /* <DEDUP_REMOVED lines=8> */
[----:B0-----:R-:W-:Y:S01]  /*1e420*/  IMAD.MOV.U32 R18, RZ, RZ, RZ ;  /* 0x000000ffff127224 */ /* 0x001fe200078e00ff */
[----:B----4-:R-:W-:-:S05]  /*1e430*/  IADD3 R39, PT, PT, RZ, -R19, RZ ;  /* 0x80000013ff277210 */ /* 0x010fca0007ffe0ff */
        /* <DEDUP_REMOVED lines=11> */
[----:B------:R-:W-:-:S05]  /*1e4f0*/  @!P5 IADD3 R19, PT, PT, R19, -R38, RZ ;  /* 0x800000261313d210 */ /* 0x000fca0007ffe0ff */
        /* <DEDUP_REMOVED lines=8> */
[----:B------:R-:W2:Y:S04]  /*1e580*/  LDG.E R15, desc[UR6][R26.64] ;  /* 0x000000061a0f7981 */ /* 0x000ea8000c1e1900 */
[----:B------:R0:W5:Y:S01]  /*1e590*/  LDL R16, [R34+0x200] ;  /* 0x0002000022107983 */ /* 0x0001620000100800 */
[----:B--2---:R-:W-:-:S13]  /*1e5a0*/  ISETP.NE.AND P1, PT, R15, R14, PT ;  /* 0x0000000e0f00720c */ /* 0x004fda0003f25270 */
[----:B0-----:R-:W-:Y:S05]  /*1e5b0*/  @P1 BRA `(.L_x_19009) ;  /* 0x0000000800941947 */ /* 0x001fea0003800000 */
[----:B------:R-:W2:Y:S02]  /*1e5c0*/  LDG.E R17, desc[UR6][R28.64] ;  /* 0x000000061c117981 */ /* 0x000ea4000c1e1900 */
[----:B--2--5:R-:W-:-:S13]  /*1e5d0*/  FSETP.GEU.FTZ.AND P1, PT, R16, R17, PT ;  /* 0x000000111000720b */ /* 0x024fda0003f3e000 */
[----:B------:R-:W-:Y:S05]  /*1e5e0*/  @!P1 BRA `(.L_x_19010) ;  /* 0x0000002c00a49947 */ /* 0x000fea0003800000 */
[----:B------:R-:W0:Y:S01]  /*1e5f0*/  LDCU UR4, c[0x0][0x444] ;  /* 0x00008880ff0477ac */ /* 0x000e220008000800 */
[----:B------:R-:W-:Y:S01]  /*1e600*/  ISETP.GE.AND P1, PT, R14, 0x1, PT ;  /* 0x000000010e00780c */ /* 0x000fe20003f26270 */
[----:B0-----:R-:W-:-:S12]  /*1e610*/  IMAD.U32 R15, RZ, RZ, UR4 ;  /* 0x00000004ff0f7e24 */ /* 0x001fd8000f8e00ff */
[----:B------:R-:W-:Y:S05]  /*1e620*/  @!P1 BRA `(.L_x_19009) ;  /* 0x0000000800789947 */ /* 0x000fea0003800000 */
[----:B------:R-:W0:Y:S02]  /*1e630*/  LDCU.64 UR4, c[0x0][0x3d0] ;  /* 0x00007a00ff0477ac */ /* 0x000e240008000a00 */
[----:B0-----:R-:W-:Y:S01]  /*1e640*/  MOV R18, UR4 ;  /* 0x0000000400127c02 */ /* 0x001fe20008000f00 */
[----:B------:R-:W-:-:S04]  /*1e650*/  IMAD.U32 R19, RZ, RZ, UR5 ;  /* 0x00000005ff137e24 */ /* 0x000fc8000f8e00ff */
        /* <DEDUP_REMOVED lines=9> */
.L_x_19012:
[----:B------:R-:W-:Y:S01]  /*1e6f0*/  UIADD3 UR4, UPT, UPT, UR4, 0x1, URZ ;  /* 0x0000000104047890 */ /* 0x000fe2000fffe0ff */
[----:B-1----:R-:W-:Y:S02]  /*1e700*/  IMAD.U32 R14, RZ, RZ, UR8 ;  /* 0x00000008ff0e7e24 */ /* 0x002fe4000f8e00ff */
[----:B--2---:R-:W-:-:S03]  /*1e710*/  IMAD.U32 R15, RZ, RZ, UR5 ;  /* 0x00000005ff0f7e24 */ /* 0x004fc6000f8e00ff */
[----:B------:R-:W-:-:S13]  /*1e720*/  ISETP.NE.AND P1, PT, R14, UR4, PT ;  /* 0x000000040e007c0c */ /* 0x000fda000bf25270 */
[----:B------:R-:W-:Y:S05]  /*1e730*/  @!P1 BRA `(.L_x_19009) ;  /* 0x0000000800349947 */ /* 0x000fea0003800000 */
[----:B------:R-:W-:-:S05]  /*1e740*/  IADD3 R21, PT, PT, R10, UR4, RZ ;  /* 0x000000040a157c10 */ /* 0x000fca000fffe0ff */
[----:B0-----:R-:W-:-:S05]  /*1e750*/  IMAD.WIDE R20, R21, 0x4, R18 ;  /* 0x0000000415147825 */ /* 0x001fca00078e0212 */
[----:B------:R-:W2:Y:S02]  /*1e760*/  LDG.E R34, desc[UR6][R20.64] ;  /* 0x0000000614227981 */ /* 0x000ea4000c1e1900 */
[----:B--2---:R-:W-:-:S13]  /*1e770*/  FSETP.NEU.FTZ.AND P1, PT, R34, R17, PT ;  /* 0x000000112200720b */ /* 0x004fda0003f3d000 */
[----:B------:R-:W-:Y:S05]  /*1e780*/  @P1 BRA `(.L_x_19012) ;  /* 0xfffffffc00d81947 */ /* 0x000fea000383ffff */
.L_x_19011:
        /* <DEDUP_REMOVED lines=8> */
[----:B------:R-:W-:Y:S01]  /*1e810*/  IMAD.MOV.U32 R17, RZ, RZ, R10 ;  /* 0x000000ffff117224 */ /* 0x000fe200078e000a */
[----:B0-----:R-:W-:-:S07]  /*1e820*/  MOV R15, R43 ;  /* 0x0000002b000f7202 */ /* 0x001fce0000000f00 */
.L_x_19014:
        /* <DEDUP_REMOVED lines=54> */
.L_x_19013:
[----:B------:R-:W-:Y:S02]  /*1eb90*/  ISETP.NE.AND P1, PT, R47, RZ, PT ;  /* 0x000000ff2f00720c */ /* 0x000fe40003f25270 */
[----:B0-----:R-:W-:-:S11]  /*1eba0*/  MOV R15, UR4 ;  /* 0x00000004000f7c02 */ /* 0x001fd60008000f00 */
        /* <DEDUP_REMOVED lines=31> */
.L_x_19015:
[----:B0-----:R-:W-:Y:S01]  /*1eda0*/  IMAD.U32 R15, RZ, RZ, UR4 ;  /* 0x00000004ff0f7e24 */ /* 0x001fe2000f8e00ff */
[----:B------:R-:W-:Y:S06]  /*1edb0*/  @!P1 BRA `(.L_x_19009) ;  /* 0x0000000000949947 */ /* 0x000fec0003800000 */
[----:B------:R-:W-:Y:S01]  /*1edc0*/  ISETP.NE.AND P1, PT, R9, RZ, PT ;  /* 0x000000ff0900720c */ /* 0x000fe20003f25270 */
[----:B------:R-:W-:-:S12]  /*1edd0*/  @!P4 BRA `(.L_x_19016) ;  /* 0x000000000040c947 */ /* 0x000fd80003800000 */
[----:B------:R-:W-:Y:S01]  /*1ede0*/  IADD3 R21, PT, PT, R10, R17, RZ ;  /* 0x000000110a157210 */ /* 0x000fe20007ffe0ff */
[----:B------:R-:W2:Y:S04]  /*1edf0*/  LDG.E R34, desc[UR6][R28.64] ;  /* 0x000000061c227981 */ /* 0x000ea8000c1e1900 */
[----:B------:R-:W-:-:S05]  /*1ee00*/  IMAD.WIDE R20, R21, 0x4, R18 ;  /* 0x0000000415147825 */ /* 0x000fca00078e0212 */
[----:B------:R-:W2:Y:S02]  /*1ee10*/  LDG.E R15, desc[UR6][R20.64] ;  /* 0x00000006140f7981 */ /* 0x000ea4000c1e1900 */
[----:B--2---:R-:W-:-:S05]  /*1ee20*/  FMNMX.FTZ R15, R15, R34, PT ;  /* 0x000000220f0f7209 */ /* 0x004fca0003810000 */
[----:B------:R0:W-:Y:S04]  /*1ee30*/  STG.E desc[UR6][R28.64], R15 ;  /* 0x0000000f1c007986 */ /* 0x0001e8000c101906 */
[----:B------:R-:W3:Y:S02]  /*1ee40*/  LDG.E R34, desc[UR6][R20.64+0x4] ;  /* 0x0000040614227981 */ /* 0x000ee4000c1e1900 */
[----:B---3--:R-:W-:-:S05]  /*1ee50*/  FMNMX.FTZ R35, R15, R34, PT ;  /* 0x000000220f237209 */ /* 0x008fca0003810000 */
        /* <DEDUP_REMOVED lines=8> */
.L_x_19016:
        /* <DEDUP_REMOVED lines=9> */
[----:B------:R-:W-:-:S05]  /*1ef70*/  MOV R15, UR4 ;  /* 0x00000004000f7c02 */ /* 0x000fca0008000f00 */
        /* <DEDUP_REMOVED lines=9> */
.L_x_19009:
[----:B---3--:R-:W3:Y:S01]  /*1f010*/  LDG.E R35, desc[UR6][R24.64] ;  /* 0x0000000618237981 */ /* 0x008ee2000c1e1900 */
[----:B----4-:R-:W4:Y:S01]  /*1f020*/  LDC R17, c[0x0][0x420] ;  /* 0x00010800ff117b82 */ /* 0x010f220000000800 */
[----:B------:R-:W1:Y:S01]  /*1f030*/  LDCU UR4, c[0x0][0x430] ;  /* 0x00008600ff0477ac */ /* 0x000e620008000800 */
[----:B0-----:R-:W-:Y:S02]  /*1f040*/  IMAD.IADD R18, R13, 0x1, R15 ;  /* 0x000000010d127824 */ /* 0x001fe400078e020f */
[----:B------:R-:W-:Y:S01]  /*1f050*/  IMAD.WIDE R30, R33, 0x4, R30 ;  /* 0x00000004211e7825 */ /* 0x000fe200078e021e */
[----:B------:R-:W0:Y:S03]  /*1f060*/  LDCU.64 UR12, c[0x0][0x3d8] ;  /* 0x00007b00ff0c77ac */ /* 0x000e260008000a00 */
[----:B--2---:R-:W2:Y:S01]  /*1f070*/  LDC.64 R20, c[0x0][0x3b8] ;  /* 0x0000ee00ff147b82 */ /* 0x004ea20000000a00 */
[----:B-1----:R-:W-:Y:S01]  /*1f080*/  IMAD R18, R18, UR4, RZ ;  /* 0x0000000412127c24 */ /* 0x002fe2000f8e02ff */
[----:B0-----:R-:W-:-:S03]  /*1f090*/  UISETP.NE.U32.AND UP0, UPT, UR12, URZ, UPT ;  /* 0x000000ff0c00728c */ /* 0x001fc6000bf05070 */
[----:B----4-:R-:W-:Y:S01]  /*1f0a0*/  IMAD.IADD R19, R18, 0x1, R17 ;  /* 0x0000000112137824 */ /* 0x010fe200078e0211 */
[----:B------:R-:W-:Y:S01]  /*1f0b0*/  ISETP.GE.AND P1, PT, R17, 0x1, PT ;  /* 0x000000011100780c */ /* 0x000fe20003f26270 */
[----:B------:R-:W-:Y:S02]  /*1f0c0*/  UISETP.NE.AND.EX UP0, UPT, UR13, URZ, UPT, UP0 ;  /* 0x000000ff0d00728c */ /* 0x000fe4000bf05300 */
[----:B--2---:R-:W-:-:S05]  /*1f0d0*/  IMAD.WIDE R20, R19, 0x4, R20 ;  /* 0x0000000413147825 */ /* 0x004fca00078e0214 */
[----:B---3--:R0:W-:Y:S02]  /*1f0e0*/  STG.E desc[UR6][R20.64], R35 ;  /* 0x0000002314007986 */ /* 0x0081e4000c101906 */
[----:B------:R-:W-:Y:S05]  /*1f0f0*/  BRA.U !UP0, `(.L_x_19017) ;  /* 0x0000000108ec7547 */ /* 0x000fea000b800000 */
[----:B------:R-:W2:Y:S01]  /*1f100*/  LDG.E.CONSTANT R33, desc[UR6][R30.64] ;  /* 0x000000061e217981 */ /* 0x000ea2000c1e9900 */
        /* <DEDUP_REMOVED lines=26> */
[----:B------:R-:W-:-:S10]  /*1f2b0*/  HFMA2 R20, -RZ, RZ, 0, 0 ;  /* 0x00000000ff147431 */ /* 0x000fd400000001ff */
[----:B------:R-:W-:Y:S02]  /*1f2c0*/  @!P6 IMAD.IADD R21, R21, 0x1, -R36 ;  /* 0x000000011515e824 */ /* 0x000fe400078e0a24 */
[----:B------:R-:W-:Y:S01]  /*1f2d0*/  @!P6 VIADD R39, R39, 0x1 ;  /* 0x000000012727e836 */ /* 0x000fe20000000000 */
[----:B------:R-:W-:Y:S02]  /*1f2e0*/  ISETP.NE.AND P6, PT, R35, RZ, PT ;  /* 0x000000ff2300720c */ /* 0x000fe40003fc5270 */
[----:B------:R-:W-:Y:S02]  /*1f2f0*/  ISETP.GE.U32.AND P5, PT, R21, R36, PT ;  /* 0x000000241500720c */ /* 0x000fe40003fa6070 */
[----:B------:R-:W0:Y:S11]  /*1f300*/  F2I.FTZ.U32.TRUNC.NTZ R21, R38 ;  /* 0x0000002600157305 */ /* 0x000e36000021f000 */
[----:B------:R-:W-:Y:S01]  /*1f310*/  @P5 IADD3 R39, PT, PT, R39, 0x1, RZ ;  /* 0x0000000127275810 */ /* 0x000fe20007ffe0ff */
[----:B0-----:R-:W-:-:S04]  /*1f320*/  IMAD.MOV R37, RZ, RZ, -R21 ;  /* 0x000000ffff257224 */ /* 0x001fc800078e0a15 */
        /* <DEDUP_REMOVED lines=13> */
[----:B------:R-:W-:-:S04]  /*1f400*/  @!P2 IADD3 R21, PT, PT, R21, -R34, RZ ;  /* 0x800000221515a210 */ /* 0x000fc80007ffe0ff */
[----:B------:R-:W-:-:S13]  /*1f410*/  ISETP.GT.U32.AND P2, PT, R34, R21, PT ;  /* 0x000000152200720c */ /* 0x000fda0003f44070 */
[----:B------:R-:W-:-:S04]  /*1f420*/  @!P2 IMAD.IADD R21, R21, 0x1, -R34 ;  /* 0x000000011515a824 */ /* 0x000fc800078e0a22 */
[----:B------:R-:W-:Y:S01]  /*1f430*/  @!P5 IMAD.MOV R21, RZ, RZ, -R21 ;  /* 0x000000ffff15d224 */ /* 0x000fe200078e0a15 */
[----:B------:R-:W-:-:S04]  /*1f440*/  @!P6 LOP3.LUT R21, RZ, R14, RZ, 0x33, !PT ;  /* 0x0000000eff15e212 */ /* 0x000fc800078e33ff */
[----:B------:R-:W-:Y:S02]  /*1f450*/  LEA R34, R21, UR4, 0x2 ;  /* 0x0000000415227c11 */ /* 0x000fe4000f8e10ff */
[----:B------:R-:W0:Y:S04]  /*1f460*/  LDC.64 R20, c[0x0][0x3d8] ;  /* 0x0000f600ff147b82 */ /* 0x000e280000000a00 */
[----:B------:R-:W2:Y:S01]  /*1f470*/  LDS R34, [R34] ;  /* 0x0000000022227984 */ /* 0x000ea20000000800 */
[----:B0-----:R-:W-:-:S04]  /*1f480*/  IMAD.WIDE R20, R19, 0x4, R20 ;  /* 0x0000000413147825 */ /* 0x001fc800078e0214 */
[----:B--2---:R-:W-:-:S05]  /*1f490*/  FADD.FTZ R33, R33, -R34 ;  /* 0x8000002221217221 */ /* 0x004fca0000010000 */
[----:B------:R1:W-:Y:S02]  /*1f4a0*/  STG.E desc[UR6][R20.64], R33 ;  /* 0x0000002114007986 */ /* 0x0003e4000c101906 */
.L_x_19017:
[----:B------:R-:W-:Y:S05]  /*1f4b0*/  @!P1 BRA `(.L_x_19018) ;  /* 0x0000001c00a89947 */ /* 0x000fea0003800000 */
[----:B------:R-:W2:Y:S01]  /*1f4c0*/  LDC R19, c[0x0][0x448] ;  /* 0x00011200ff137b82 */ /* 0x000ea20000000800 */
[----:B------:R-:W-:Y:S02]  /*1f4d0*/  IABS R36, R32 ;  /* 0x0000002000247213 */ /* 0x000fe40000000000 */
[----:B-1----:R-:W-:Y:S02]  /*1f4e0*/  IABS R33, R14 ;  /* 0x0000000e00217213 */ /* 0x002fe40000000000 */
[-C--:B--2---:R-:W-:Y:S02]  /*1f4f0*/  IABS R34, R19.reuse ;  /* 0x0000001300227213 */ /* 0x084fe40000000000 */
[----:B------:R-:W-:Y:S02]  /*1f500*/  LOP3.LUT R32, R32, R19, RZ, 0x3c, !PT ;  /* 0x0000001320207212 */ /* 0x000fe400078e3cff */
[----:B0-----:R-:W0:Y:S02]  /*1f510*/  I2F.RP R35, R34 ;  /* 0x0000002200237306 */ /* 0x001e240000209400 */
[----:B------:R-:W-:-:S06]  /*1f520*/  ISETP.GE.AND P5, PT, R32, RZ, PT ;  /* 0x000000ff2000720c */ /* 0x000fcc0003fa6270 */
[----:B0-----:R-:W0:Y:S02]  /*1f530*/  MUFU.RCP R35, R35 ;  /* 0x0000002300237308 */ /* 0x001e240000001000 */
[----:B0-----:R-:W-:-:S06]  /*1f540*/  IADD3 R20, PT, PT, R35, 0xffffffe, RZ ;  /* 0x0ffffffe23147810 */ /* 0x001fcc0007ffe0ff */
[----:B------:R-:W0:Y:S08]  /*1f550*/  I2F.RP R35, R33 ;  /* 0x0000002100237306 */ /* 0x000e300000209400 */
[----:B------:R1:W2:Y:S08]  /*1f560*/  F2I.FTZ.U32.TRUNC.NTZ R21, R20 ;  /* 0x0000001400157305 */ /* 0x0002b0000021f000 */
[----:B0-----:R-:W0:Y:S01]  /*1f570*/  MUFU.RCP R35, R35 ;  /* 0x0000002300237308 */ /* 0x001e220000001000 */
[----:B-1----:R-:W-:-:S02]  /*1f580*/  IMAD.MOV.U32 R20, RZ, RZ, RZ ;  /* 0x000000ffff147224 */ /* 0x002fc400078e00ff */
[----:B--2---:R-:W-:-:S04]  /*1f590*/  IMAD.MOV R37, RZ, RZ, -R21 ;  /* 0x000000ffff257224 */ /* 0x004fc800078e0a15 */
[----:B------:R-:W-:-:S04]  /*1f5a0*/  IMAD R37, R37, R34, RZ ;  /* 0x0000002225257224 */ /* 0x000fc800078e02ff */
[----:B------:R-:W-:Y:S01]  /*1f5b0*/  IMAD.HI.U32 R37, R21, R37, R20 ;  /* 0x0000002515257227 */ /* 0x000fe200078e0014 */
[----:B------:R-:W-:-:S05]  /*1f5c0*/  MOV R21, R36 ;  /* 0x0000002400157202 */ /* 0x000fca0000000f00 */
[----:B------:R-:W-:-:S04]  /*1f5d0*/  IMAD.HI.U32 R37, R37, R21, RZ ;  /* 0x0000001525257227 */ /* 0x000fc800078e00ff */
[----:B------:R-:W-:-:S04]  /*1f5e0*/  IMAD.MOV R20, RZ, RZ, -R37 ;  /* 0x000000ffff147224 */ /* 0x000fc800078e0a25 */
[----:B------:R-:W-:Y:S01]  /*1f5f0*/  IMAD R21, R34, R20, R21 ;  /* 0x0000001422157224 */ /* 0x000fe200078e0215 */
[----:B0-----:R-:W-:-:S04]  /*1f600*/  IADD3 R20, PT, PT, R35, 0xffffffe, RZ ;  /* 0x0ffffffe23147810 */ /* 0x001fc80007ffe0ff */
[----:B------:R-:W-:-:S13]  /*1f610*/  ISETP.GT.U32.AND P1, PT, R34, R21, PT ;  /* 0x000000152200720c */ /* 0x000fda0003f24070 */
[----:B------:R-:W-:Y:S02]  /*1f620*/  @!P1 IMAD.IADD R21, R21, 0x1, -R34 ;  /* 0x0000000115159824 */ /* 0x000fe400078e0a22 */
[----:B------:R-:W-:Y:S01]  /*1f630*/  @!P1 VIADD R37, R37, 0x1 ;  /* 0x0000000125259836 */ /* 0x000fe20000000000 */
[----:B------:R-:W-:Y:S02]  /*1f640*/  ISETP.NE.AND P1, PT, R19, RZ, PT ;  /* 0x000000ff1300720c */ /* 0x000fe40003f25270 */
[----:B------:R-:W-:Y:S02]  /*1f650*/  ISETP.GE.U32.AND P2, PT, R21, R34, PT ;  /* 0x000000221500720c */ /* 0x000fe40003f46070 */
[----:B------:R0:W1:Y:S02]  /*1f660*/  F2I.FTZ.U32.TRUNC.NTZ R21, R20 ;  /* 0x0000001400157305 */ /* 0x000064000021f000 */
[----:B0-----:R-:W-:-:S09]  /*1f670*/  HFMA2 R20, -RZ, RZ, 0, 0 ;  /* 0x00000000ff147431 */ /* 0x001fd200000001ff */
[----:B------:R-:W-:Y:S02]  /*1f680*/  @P2 VIADD R37, R37, 0x1 ;  /* 0x0000000125252836 */ /* 0x000fe40000000000 */
[----:B-1----:R-:W-:-:S03]  /*1f690*/  IMAD.MOV R34, RZ, RZ, -R21 ;  /* 0x000000ffff227224 */ /* 0x002fc600078e0a15 */
[----:B------:R-:W-:-:S05]  /*1f6a0*/  MOV R32, R37 ;  /* 0x0000002500207202 */ /* 0x000fca0000000f00 */
        /* <DEDUP_REMOVED lines=17> */
[----:B------:R-:W-:Y:S01]  /*1f7c0*/  MOV R41, R20 ;  /* 0x0000001400297202 */ /* 0x000fe20000000f00 */
[----:B------:R-:W-:Y:S06]  /*1f7d0*/  @!P0 BRA `(.L_x_19019) ;  /* 0x0000000c00f08947 */ /* 0x000fec0003800000 */
[----:B------:R-:W-:Y:S01]  /*1f7e0*/  ISETP.GE.U32.AND P2, PT, R17, 0x8, PT ;  /* 0x000000081100780c */ /* 0x000fe20003f46070 */
[----:B------:R-:W0:Y:S01]  /*1f7f0*/  LDCU UR5, c[0x0][0x420] ;  /* 0x00008400ff0577ac */ /* 0x000e220008000800 */
[----:B------:R-:W-:-:S11]  /*1f800*/  ISETP.NE.AND P1, PT, R3, RZ, PT ;  /* 0x000000ff0300720c */ /* 0x000fd60003f25270 */
[----:B------:R-:W-:Y:S05]  /*1f810*/  @!P2 BRA `(.L_x_19020) ;  /* 0x0000000400c8a947 */ /* 0x000fea0003800000 */
[----:B------:R-:W1:Y:S01]  /*1f820*/  LDCU.64 UR10, c[0x0][0x3b8] ;  /* 0x00007700ff0a77ac */ /* 0x000e620008000a00 */
[----:B------:R-:W-:-:S05]  /*1f830*/  UMOV UR4, URZ ;  /* 0x000000ff00047c82 */ /* 0x000fca0008000000 */
.L_x_19021:
[----:B------:R-:W2:Y:S01]  /*1f840*/  LDC R19, c[0x0][0x428] ;  /* 0x00010a00ff137b82 */ /* 0x000ea20000000800 */
[----:B0-----:R-:W-:Y:S01]  /*1f850*/  UIADD3 UR8, UPT, UPT, UR5, -0x1, URZ ;  /* 0xffffffff05087890 */ /* 0x001fe2000fffe0ff */
[----:B-----5:R-:W-:-:S06]  /*1f860*/  IMAD.IADD R41, R8, 0x1, R41 ;  /* 0x0000000108297824 */ /* 0x020fcc00078e0229 */
[----:B---3--:R-:W0:Y:S08]  /*1f870*/  LDC.64 R34, c[0x0][0x3f8] ;  /* 0x0000fe00ff227b82 */ /* 0x008e300000000a00 */
[----:B------:R-:W3:Y:S01]  /*1f880*/  LDC.64 R38, c[0x0][0x418] ;  /* 0x00010600ff267b82 */ /* 0x000ee20000000a00 */
[----:B--2---:R-:W-:-:S04]  /*1f890*/  IMAD R21, R19, UR8, R2 ;  /* 0x0000000813157c24 */ /* 0x004fc8000f8e0202 */
[----:B------:R-:W-:-:S04]  /*1f8a0*/  IMAD R41, R21, R14, R41 ;  /* 0x0000000e15297224 */ /* 0x000fc800078e0229 */
[----:B0-----:R-:W-:-:S05]  /*1f8b0*/  IMAD.WIDE R20, R41, 0x4, R34 ;  /* 0x0000000429147825 */ /* 0x001fca00078e0222 */
[----:B------:R3:W2:Y:S01]  /*1f8c0*/  LDG.E R49, desc[UR6][R20.64] ;  /* 0x0000000614317981 */ /* 0x0006a2000c1e1900 */
[----:B------:R-:W-:Y:S02]  /*1f8d0*/  USHF.R.S32.HI UR9, URZ, 0x1f, UR5 ;  /* 0x0000001fff097899 */ /* 0x000fe40008011405 */
[----:B------:R-:W-:-:S05]  /*1f8e0*/  IADD3 R50, P2, PT, R18, UR5, RZ ;  /* 0x0000000512327c10 */ /* 0x000fca000ff5e0ff */
[----:B------:R-:W-:Y:S01]  /*1f8f0*/  IMAD.SHL.U32 R40, R50, 0x4, RZ ;  /* 0x0000000432287824 */ /* 0x000fe200078e00ff */
[----:B------:R-:W-:Y:S01]  /*1f900*/  LEA.HI.X.SX32 R33, R18, UR9, 0x1, P2 ;  /* 0x0000000912217c11 */ /* 0x000fe200090f0eff */
[----:B---3--:R-:W-:-:S03]  /*1f910*/  IMAD.WIDE R20, R41, 0x4, R38 ;  /* 0x0000000429147825 */ /* 0x008fc600078e0226 */
[----:B------:R-:W-:Y:S02]  /*1f920*/  SHF.L.U64.HI R50, R50, 0x2, R33 ;  /* 0x0000000232327819 */ /* 0x000fe40000010221 */
[----:B-1----:R-:W-:Y:S01]  /*1f930*/  IADD3 R36, P2, PT, R40, UR10, RZ ;  /* 0x0000000a28247c10 */ /* 0x002fe2000ff5e0ff */
[----:B------:R-:W0:Y:S03]  /*1f940*/  LDC.64 R32, c[0x0][0x400] ;  /* 0x00010000ff207b82 */ /* 0x000e260000000a00 */
[----:B------:R-:W-:-:S05]  /*1f950*/  IADD3.X R37, PT, PT, R50, UR11, RZ, P2, !PT ;  /* 0x0000000b32257c10 */ /* 0x000fca00097fe4ff */
[----:B--2---:R1:W-:Y:S04]  /*1f960*/  STG.E desc[UR6][R36.64+-0x4], R49 ;  /* 0xfffffc3124007986 */ /* 0x0043e8000c101906 */
[----:B------:R2:W3:Y:S02]  /*1f970*/  LDG.E R51, desc[UR6][R20.64] ;  /* 0x0000000614337981 */ /* 0x0004e4000c1e1900 */
[----:B--2---:R-:W-:Y:S01]  /*1f980*/  IADD3 R20, P2, PT, R40, UR12, RZ ;  /* 0x0000000c28147c10 */ /* 0x004fe2000ff5e0ff */
[----:B0-----:R-:W-:-:S03]  /*1f990*/  IMAD.WIDE R40, R41, 0x4, R32 ;  /* 0x0000000429287825 */ /* 0x001fc600078e0220 */
[----:B------:R-:W-:-:S05]  /*1f9a0*/  IADD3.X R21, PT, PT, R50, UR13, RZ, P2, !PT ;  /* 0x0000000d32157c10 */ /* 0x000fca00097fe4ff */
[----:B---3--:R0:W-:Y:S04]  /*1f9b0*/  STG.E desc[UR6][R20.64+-0x4], R51 ;  /* 0xfffffc3314007986 */ /* 0x0081e8000c101906 */
[----:B------:R-:W2:Y:S01]  /*1f9c0*/  LDG.E R41, desc[UR6][R40.64] ;  /* 0x0000000628297981 */ /* 0x000ea2000c1e1900 */
[----:B------:R-:W-:-:S05]  /*1f9d0*/  IMAD R50, R19, UR8, -R19 ;  /* 0x0000000813327c24 */ /* 0x000fca000f8e0a13 */
[----:B------:R-:W-:Y:S01]  /*1f9e0*/  IADD3 R53, PT, PT, R2, R50, RZ ;  /* 0x0000003202357210 */ /* 0x000fe20007ffe0ff */
        /* <DEDUP_REMOVED lines=9> */
[----:B0-----:R-:W3:Y:S01]  /*1fa80*/  LDG.E R51, desc[UR6][R40.64] ;  /* 0x0000000628337981 */ /* 0x001ee2000c1e1900 */
[----:B------:R-:W-:-:S05]  /*1fa90*/  IMAD.IADD R50, R50, 0x1, -R19 ;  /* 0x0000000132327824 */ /* 0x000fca00078e0a13 */
[----:B------:R-:W-:Y:S01]  /*1faa0*/  IADD3 R53, PT, PT, R2, R50, RZ ;  /* 0x0000003202357210 */ /* 0x000fe20007ffe0ff */
[----:B---3--:R-:W-:-:S04]  /*1fab0*/  IMAD.IADD R51, R8, 0x1, R51 ;  /* 0x0000000108337824 */ /* 0x008fc800078e0233 */
[----:B------:R-:W-:-:S04]  /*1fac0*/  IMAD R51, R53, R14, R51 ;  /* 0x0000000e35337224 */ /* 0x000fc800078e0233 */
        /* <DEDUP_REMOVED lines=8> */
[----:B------:R-:W-:-:S05]  /*1fb50*/  IMAD.IADD R50, R50, 0x1, -R19 ;  /* 0x0000000132327824 */ /* 0x000fca00078e0a13 */
[----:B--2---:R-:W-:Y:S01]  /*1fb60*/  IADD3 R55, PT, PT, R2, R50, RZ ;  /* 0x0000003202377210 */ /* 0x004fe20007ffe0ff */
[----:B---3--:R-:W-:-:S04]  /*1fb70*/  IMAD.IADD R51, R8, 0x1, R51 ;  /* 0x0000000108337824 */ /* 0x008fc800078e0233 */
[----:B------:R-:W-:-:S04]  /*1fb80*/  IMAD R51, R55, R14, R51 ;  /* 0x0000000e37337224 */ /* 0x000fc800078e0233 */
[----:B------:R-:W-:-:S05]  /*1fb90*/  IMAD.WIDE R40, R51, 0x4, R34 ;  /* 0x0000000433287825 */ /* 0x000fca00078e0222 */
[----:B------:R2:W3:Y:S02]  /*1fba0*/  LDG.E R55, desc[UR6][R40.64] ;  /* 0x0000000628377981 */ /* 0x0004e4000c1e1900 */
[C---:B--2---:R-:W-:Y:S02]  /*1fbb0*/  IMAD.WIDE R40, R51.reuse, 0x4, R38 ;  /* 0x0000000433287825 */ /* 0x044fe400078e0226 */
[----:B---3--:R2:W-:Y:S04]  /*1fbc0*/  STG.E desc[UR6][R36.64+-0x10], R55 ;  /* 0xfffff03724007986 */ /* 0x0085e8000c101906 */
[----:B0-----:R0:W3:Y:S02]  /*1fbd0*/  LDG.E R53, desc[UR6][R40.64] ;  /* 0x0000000628357981 */ /* 0x0010e4000c1e1900 */
[----:B0-----:R-:W-:-:S02]  /*1fbe0*/  IMAD.WIDE R40, R51, 0x4, R32 ;  /* 0x0000000433287825 */ /* 0x001fc400078e0220 */
[----:B---3--:R0:W-:Y:S04]  /*1fbf0*/  STG.E desc[UR6][R20.64+-0x10], R53 ;  /* 0xfffff03514007986 */ /* 0x0081e8000c101906 */
[----:B-1----:R-:W3:Y:S01]  /*1fc00*/  LDG.E R49, desc[UR6][R40.64] ;  /* 0x0000000628317981 */ /* 0x002ee2000c1e1900 */
[----:B------:R-:W-:-:S05]  /*1fc10*/  IMAD.IADD R50, R50, 0x1, -R19 ;  /* 0x0000000132327824 */ /* 0x000fca00078e0a13 */
[----:B------:R-:W-:Y:S01]  /*1fc20*/  IADD3 R51, PT, PT, R2, R50, RZ ;  /* 0x0000003202337210 */ /* 0x000fe20007ffe0ff */
[----:B---3--:R-:W-:-:S04]  /*1fc30*/  IMAD.IADD R49, R8, 0x1, R49 ;  /* 0x0000000108317824 */ /* 0x008fc800078e0231 */
[----:B------:R-:W-:-:S04]  /*1fc40*/  IMAD R49, R51, R14, R49 ;  /* 0x0000000e33317224 */ /* 0x000fc800078e0231 */
        /* <DEDUP_REMOVED lines=19> */
[----:B------:R-:W4:Y:S01]  /*1fd80*/  LDG.E R49, desc[UR6][R40.64] ;  /* 0x0000000628317981 */ /* 0x000f22000c1e1900 */
[----:B--2---:R-:W-:-:S05]  /*1fd90*/  IMAD.IADD R55, R50, 0x1, -R19 ;  /* 0x0000000132377824 */ /* 0x004fca00078e0a13 */
[----:B------:R-:W-:Y:S01]  /*1fda0*/  IADD3 R57, PT, PT, R2, R55, RZ ;  /* 0x0000003702397210 */ /* 0x000fe20007ffe0ff */
[----:B----4-:R-:W-:-:S04]  /*1fdb0*/  IMAD.IADD R49, R8, 0x1, R49 ;  /* 0x0000000108317824 */ /* 0x010fc800078e0231 */
[----:B------:R-:W-:-:S04]  /*1fdc0*/  IMAD R49, R57, R14, R49 ;  /* 0x0000000e39317224 */ /* 0x000fc800078e0231 */
[----:B------:R-:W-:-:S05]  /*1fdd0*/  IMAD.WIDE R40, R49, 0x4, R34 ;  /* 0x0000000431287825 */ /* 0x000fca00078e0222 */
[----:B------:R1:W2:Y:S02]  /*1fde0*/  LDG.E R57, desc[UR6][R40.64] ;  /* 0x0000000628397981 */ /* 0x0002a4000c1e1900 */
[C---:B-1----:R-:W-:Y:S02]  /*1fdf0*/  IMAD.WIDE R40, R49.reuse, 0x4, R38 ;  /* 0x0000000431287825 */ /* 0x042fe400078e0226 */
[----:B--2---:R3:W-:Y:S04]  /*1fe00*/  STG.E desc[UR6][R36.64+-0x1c], R57 ;  /* 0xffffe43924007986 */ /* 0x0047e8000c101906 */
[----:B0-----:R0:W2:Y:S02]  /*1fe10*/  LDG.E R53, desc[UR6][R40.64] ;  /* 0x0000000628357981 */ /* 0x0010a4000c1e1900 */
[----:B0-----:R-:W-:-:S02]  /*1fe20*/  IMAD.WIDE R40, R49, 0x4, R32 ;  /* 0x0000000431287825 */ /* 0x001fc400078e0220 */
        /* <DEDUP_REMOVED lines=14> */
[----:B-----5:R3:W5:Y:S01]  /*1ff10*/  LDG.E R41, desc[UR6][R32.64] ;  /* 0x0000000620297981 */ /* 0x020762000c1e1900 */
[----:B------:R-:W-:-:S07]  /*1ff20*/  UIADD3 UR5, UPT, UPT, UR5, -0x8, URZ ;  /* 0xfffffff805057890 */ /* 0x000fce000fffe0ff */
[----:B------:R-:W-:Y:S05]  /*1ff30*/  @P2 BRA `(.L_x_19021) ;  /* 0xfffffff800402947 */ /* 0x000fea000383ffff */
.L_x_19020:
[----:B------:R-:W-:Y:S05]  /*1ff40*/  @!P1 BRA `(.L_x_19018) ;  /* 0x0000001400049947 */ /* 0x000fea0003800000 */
[----:B------:R-:W-:Y:S02]  /*1ff50*/  ISETP.GE.U32.AND P2, PT, R11, 0x3, PT ;  /* 0x000000030b00780c */ /* 0x000fe40003f46070 */
[----:B------:R-:W-:-:S11]  /*1ff60*/  ISETP.NE.AND P1, PT, R4, RZ, PT ;  /* 0x000000ff0400720c */ /* 0x000fd60003f25270 */
[----:B------:R-:W-:Y:S05]  /*1ff70*/  @!P2 BRA `(.L_x_19022) ;  /* 0x0000000000f8a947 */ /* 0x000fea0003800000 */
[----:B------:R-:W1:Y:S01]  /*1ff80*/  LDC R19, c[0x0][0x428] ;  /* 0x00010a00ff137b82 */ /* 0x000e620000000800 */
[----:B0-----:R-:W-:Y:S01]  /*1ff90*/  UIADD3 UR4, UPT, UPT, UR5, -0x1, URZ ;  /* 0xffffffff05047890 */ /* 0x001fe2000fffe0ff */
[----:B-----5:R-:W-:Y:S01]  /*1ffa0*/  IADD3 R41, PT, PT, R8, R41, RZ ;  /* 0x0000002908297210 */ /* 0x020fe20007ffe0ff */
[----:B------:R-:W0:Y:S05]  /*1ffb0*/  LDCU.64 UR10, c[0x0][0x3b8] ;  /* 0x00007700ff0a77ac */ /* 0x000e2a0008000a00 */
[----:B---3--:R-:W2:Y:S08]  /*1ffc0*/  LDC.64 R34, c[0x0][0x3f8] ;  /* 0x0000fe00ff227b82 */ /* 0x008eb00000000a00 */
        /* <DEDUP_REMOVED lines=9> */
[----:B---3--:R-:W-:-:S03]  /*20060*/  IMAD.WIDE R20, R41, 0x4, R38 ;  /* 0x0000000429147825 */ /* 0x008fc600078e0226 */
[----:B------:R-:W-:Y:S02]  /*20070*/  SHF.L.U64.HI R50, R50, 0x2, R33 ;  /* 0x0000000232327819 */ /* 0x000fe40000010221 */
[----:B0-----:R-:W-:Y:S01]  /*20080*/  IADD3 R36, P2, PT, R40, UR10, RZ ;  /* 0x0000000a28247c10 */ /* 0x001fe2000ff5e0ff */
        /* <DEDUP_REMOVED lines=9> */
[----:B------:R-:W-:-:S04]  /*20120*/  IMAD R50, R19, UR4, -R19 ;  /* 0x0000000413327c24 */ /* 0x000fc8000f8e0a13 */
[----:B------:R-:W-:Y:S01]  /*20130*/  IMAD.IADD R53, R2, 0x1, R50 ;  /* 0x0000000102357824 */ /* 0x000fe200078e0232 */
[----:B--2---:R-:W-:-:S05]  /*20140*/  IADD3 R52, PT, PT, R8, R41, RZ ;  /* 0x0000002908347210 */ /* 0x004fca0007ffe0ff */
        /* <DEDUP_REMOVED lines=9> */
[----:B------:R-:W-:-:S04]  /*201e0*/  IMAD.IADD R53, R50, 0x1, -R19 ;  /* 0x0000000132357824 */ /* 0x000fc800078e0a13 */
[----:B------:R-:W-:Y:S01]  /*201f0*/  IMAD.IADD R57, R2, 0x1, R53 ;  /* 0x0000000102397824 */ /* 0x000fe200078e0235 */
[----:B---3--:R-:W-:-:S05]  /*20200*/  IADD3 R51, PT, PT, R8, R51, RZ ;  /* 0x0000003308337210 */ /* 0x008fca0007ffe0ff */
        /* <DEDUP_REMOVED lines=21> */
.L_x_19022:
[----:B------:R-:W-:Y:S05]  /*20360*/  @!P1 BRA `(.L_x_19018) ;  /* 0x0000000c00fc9947 */ /* 0x000fea0003800000 */
[----:B------:R-:W-:Y:S02]  /*20370*/  ISETP.NE.AND P2, PT, R12, RZ, PT ;  /* 0x000000ff0c00720c */ /* 0x000fe40003f45270 */
[----:B------:R-:W-:-:S11]  /*20380*/  ISETP.NE.AND P1, PT, R6, RZ, PT ;  /* 0x000000ff0600720c */ /* 0x000fd60003f25270 */
[----:B------:R-:W-:Y:S05]  /*20390*/  @!P2 BRA `(.L_x_19023) ;  /* 0x00000000009ca947 */ /* 0x000fea0003800000 */
[----:B------:R-:W1:Y:S01]  /*203a0*/  LDC R19, c[0x0][0x428] ;  /* 0x00010a00ff137b82 */ /* 0x000e620000000800 */
[----:B0-----:R-:W-:Y:S01]  /*203b0*/  UIADD3 UR4, UPT, UPT, UR5, -0x1, URZ ;  /* 0xffffffff05047890 */ /* 0x001fe2000fffe0ff */
[----:B-----5:R-:W-:Y:S01]  /*203c0*/  IMAD.IADD R41, R8, 0x1, R41 ;  /* 0x0000000108297824 */ /* 0x020fe200078e0229 */
[----:B------:R-:W0:Y:S05]  /*203d0*/  LDCU.64 UR10, c[0x0][0x3b8] ;  /* 0x00007700ff0a77ac */ /* 0x000e2a0008000a00 */
[----:B--23--:R-:W2:Y:S01]  /*203e0*/  LDC.64 R20, c[0x0][0x3f8] ;  /* 0x0000fe00ff147b82 */ /* 0x00cea20000000a00 */
[----:B-1----:R-:W-:-:S04]  /*203f0*/  IMAD R33, R19, UR4, R2 ;  /* 0x0000000413217c24 */ /* 0x002fc8000f8e0202 */
[----:B------:R-:W-:-:S04]  /*20400*/  IMAD R41, R33, R14, R41 ;  /* 0x0000000e21297224 */ /* 0x000fc800078e0229 */
[----:B--2---:R-:W-:-:S05]  /*20410*/  IMAD.WIDE R32, R41, 0x4, R20 ;  /* 0x0000000429207825 */ /* 0x004fca00078e0214 */
[----:B------:R1:W2:Y:S01]  /*20420*/  LDG.E R49, desc[UR6][R32.64] ;  /* 0x0000000620317981 */ /* 0x0002a2000c1e1900 */
[----:B------:R-:W-:Y:S02]  /*20430*/  USHF.R.S32.HI UR8, URZ, 0x1f, UR5 ;  /* 0x0000001fff087899 */ /* 0x000fe40008011405 */
[----:B------:R-:W-:-:S04]  /*20440*/  IADD3 R34, P2, PT, R18, UR5, RZ ;  /* 0x0000000512227c10 */ /* 0x000fc8000ff5e0ff */
[----:B------:R-:W-:Y:S02]  /*20450*/  SHF.L.U32 R38, R34, 0x2, RZ ;  /* 0x0000000222267819 */ /* 0x000fe400000006ff */
[----:B------:R-:W-:Y:S01]  /*20460*/  LEA.HI.X.SX32 R35, R18, UR8, 0x1, P2 ;  /* 0x0000000812237c11 */ /* 0x000fe200090f0eff */
[----:B-1----:R-:W1:Y:S03]  /*20470*/  LDC.64 R32, c[0x0][0x418] ;  /* 0x00010600ff207b82 */ /* 0x002e660000000a00 */
[----:B------:R-:W-:Y:S02]  /*20480*/  SHF.L.U64.HI R39, R34, 0x2, R35 ;  /* 0x0000000222277819 */ /* 0x000fe40000010223 */
[----:B0-----:R-:W-:-:S04]  /*20490*/  IADD3 R34, P2, PT, R38, UR10, RZ ;  /* 0x0000000a26227c10 */ /* 0x001fc8000ff5e0ff */
[----:B------:R-:W-:Y:S01]  /*204a0*/  IADD3.X R35, PT, PT, R39, UR11, RZ, P2, !PT ;  /* 0x0000000b27237c10 */ /* 0x000fe200097fe4ff */
[----:B-1----:R-:W-:-:S04]  /*204b0*/  IMAD.WIDE R36, R41, 0x4, R32 ;  /* 0x0000000429247825 */ /* 0x002fc800078e0220 */
[----:B--2---:R1:W-:Y:S04]  /*204c0*/  STG.E desc[UR6][R34.64+-0x4], R49 ;  /* 0xfffffc3122007986 */ /* 0x0043e8000c101906 */
[----:B------:R0:W2:Y:S01]  /*204d0*/  LDG.E R51, desc[UR6][R36.64] ;  /* 0x0000000624337981 */ /* 0x0000a2000c1e1900 */
[----:B------:R-:W-:-:S04]  /*204e0*/  IADD3 R38, P2, PT, R38, UR12, RZ ;  /* 0x0000000c26267c10 */ /* 0x000fc8000ff5e0ff */
[----:B------:R-:W-:Y:S01]  /*204f0*/  IADD3.X R39, PT, PT, R39, UR13, RZ, P2, !PT ;  /* 0x0000000d27277c10 */ /* 0x000fe200097fe4ff */
[----:B0-----:R-:W0:Y:S02]  /*20500*/  LDC.64 R36, c[0x0][0x400] ;  /* 0x00010000ff247b82 */ /* 0x001e240000000a00 */
[----:B0-----:R-:W-:Y:S02]  /*20510*/  IMAD.WIDE R40, R41, 0x4, R36 ;  /* 0x0000000429287825 */ /* 0x001fe400078e0224 */
        /* <DEDUP_REMOVED lines=15> */
.L_x_19023:
[----:B------:R-:W-:Y:S05]  /*20610*/  @!P1 BRA `(.L_x_19018) ;  /* 0x0000000c00509947 */ /* 0x000fea0003800000 */
[----:B------:R-:W4:Y:S01]  /*20620*/  LDC R19, c[0x0][0x428] ;  /* 0x00010a00ff137b82 */ /* 0x000f220000000800 */
[----:B0-----:R-:W-:Y:S01]  /*20630*/  UIADD3 UR4, UPT, UPT, UR5, -0x1, URZ ;  /* 0xffffffff05047890 */ /* 0x001fe2000fffe0ff */
[----:B-----5:R-:W-:Y:S01]  /*20640*/  IADD3 R41, PT, PT, R8, R41, RZ ;  /* 0x0000002908297210 */ /* 0x020fe20007ffe0ff */
[----:B------:R-:W0:Y:S05]  /*20650*/  LDCU.64 UR8, c[0x0][0x3b8] ;  /* 0x00007700ff0877ac */ /* 0x000e2a0008000a00 */
[----:B-123--:R-:W1:Y:S01]  /*20660*/  LDC.64 R20, c[0x0][0x3f8] ;  /* 0x0000fe00ff147b82 */ /* 0x00ee620000000a00 */
[----:B----4-:R-:W-:-:S04]  /*20670*/  IMAD R19, R19, UR4, R2 ;  /* 0x0000000413137c24 */ /* 0x010fc8000f8e0202 */
[----:B------:R-:W-:-:S04]  /*20680*/  IMAD R41, R19, R14, R41 ;  /* 0x0000000e13297224 */ /* 0x000fc800078e0229 */
[----:B-1----:R-:W-:-:S05]  /*20690*/  IMAD.WIDE R20, R41, 0x4, R20 ;  /* 0x0000000429147825 */ /* 0x002fca00078e0214 */
[----:B------:R1:W2:Y:S01]  /*206a0*/  LDG.E R33, desc[UR6][R20.64] ;  /* 0x0000000614217981 */ /* 0x0002a2000c1e1900 */
[----:B------:R-:W-:Y:S02]  /*206b0*/  USHF.R.S32.HI UR4, URZ, 0x1f, UR5 ;  /* 0x0000001fff047899 */ /* 0x000fe40008011405 */
[----:B------:R-:W-:-:S05]  /*206c0*/  IADD3 R34, P1, PT, R18, UR5, RZ ;  /* 0x0000000512227c10 */ /* 0x000fca000ff3e0ff */
[----:B------:R-:W-:Y:S01]  /*206d0*/  IMAD.SHL.U32 R32, R34, 0x4, RZ ;  /* 0x0000000422207824 */ /* 0x000fe200078e00ff */
[----:B------:R-:W-:Y:S01]  /*206e0*/  LEA.HI.X.SX32 R19, R18, UR4, 0x1, P1 ;  /* 0x0000000412137c11 */ /* 0x000fe200088f0eff */
[----:B-1----:R-:W1:Y:S03]  /*206f0*/  LDC.64 R20, c[0x0][0x418] ;  /* 0x00010600ff147b82 */ /* 0x002e660000000a00 */
[----:B------:R-:W-:Y:S02]  /*20700*/  SHF.L.U64.HI R34, R34, 0x2, R19 ;  /* 0x0000000222227819 */ /* 0x000fe40000010213 */
[----:B0-----:R-:W-:-:S04]  /*20710*/  IADD3 R18, P1, PT, R32, UR8, RZ ;  /* 0x0000000820127c10 */ /* 0x001fc8000ff3e0ff */
[----:B------:R-:W-:Y:S01]  /*20720*/  IADD3.X R19, PT, PT, R34, UR9, RZ, P1, !PT ;  /* 0x0000000922137c10 */ /* 0x000fe20008ffe4ff */
[----:B-1----:R-:W-:-:S04]  /*20730*/  IMAD.WIDE R20, R41, 0x4, R20 ;  /* 0x0000000429147825 */ /* 0x002fc800078e0214 */
[----:B--2---:R0:W-:Y:S04]  /*20740*/  STG.E desc[UR6][R18.64+-0x4], R33 ;  /* 0xfffffc2112007986 */ /* 0x0041e8000c101906 */
[----:B------:R-:W2:Y:S01]  /*20750*/  LDG.E R21, desc[UR6][R20.64] ;  /* 0x0000000614157981 */ /* 0x000ea2000c1e1900 */
[----:B0-----:R-:W-:-:S04]  /*20760*/  IADD3 R18, P1, PT, R32, UR12, RZ ;  /* 0x0000000c20127c10 */ /* 0x001fc8000ff3e0ff */
[----:B------:R-:W-:-:S05]  /*20770*/  IADD3.X R19, PT, PT, R34, UR13, RZ, P1, !PT ;  /* 0x0000000d22137c10 */ /* 0x000fca0008ffe4ff */
[----:B--2---:R4:W-:Y:S01]  /*20780*/  STG.E desc[UR6][R18.64+-0x4], R21 ;  /* 0xfffffc1512007986 */ /* 0x0049e2000c101906 */
[----:B------:R-:W-:Y:S05]  /*20790*/  BRA `(.L_x_19018) ;  /* 0x0000000800f07947 */ /* 0x000fea0003800000 */
.L_x_19019:
[----:B------:R-:W0:Y:S01]  /*207a0*/  LDCU UR4, c[0x0][0x420] ;  /* 0x00008400ff0477ac */ /* 0x000e220008000800 */
[----:B------:R-:W-:Y:S02]  /*207b0*/  ISETP.GE.U32.AND P2, PT, R17, 0x8, PT ;  /* 0x000000081100780c */ /* 0x000fe40003f46070 */
[----:B------:R-:W-:Y:S01]  /*207c0*/  ISETP.NE.AND P1, PT, R3, RZ, PT ;  /* 0x000000ff0300720c */ /* 0x000fe20003f25270 */
[----:B0-----:R-:W-:-:S10]  /*207d0*/  IMAD.U32 R19, RZ, RZ, UR4 ;  /* 0x00000004ff137e24 */ /* 0x001fd4000f8e00ff */
[----:B------:R-:W-:Y:S05]  /*207e0*/  @!P2 BRA `(.L_x_19024) ;  /* 0x000000040058a947 */ /* 0x000fea0003800000 */
[----:B------:R-:W0:Y:S01]  /*207f0*/  LDC R21, c[0x0][0x428] ;  /* 0x00010a00ff157b82 */ /* 0x000e220000000800 */
[----:B------:R-:W-:Y:S01]  /*20800*/  SHF.R.S32.HI R20, RZ, 0x1f, R18 ;  /* 0x0000001fff147819 */ /* 0x000fe20000011412 */
[----:B------:R-:W1:Y:S01]  /*20810*/  LDCU.64 UR8, c[0x0][0x3b8] ;  /* 0x00007700ff0877ac */ /* 0x000e620008000a00 */
[----:B------:R-:W-:Y:S01]  /*20820*/  MOV R19, UR4 ;  /* 0x0000000400137c02 */ /* 0x000fe20008000f00 */
[----:B------:R-:W-:-:S04]  /*20830*/  UMOV UR4, URZ ;  /* 0x000000ff00047c82 */ /* 0x000fc80008000000 */
[----:B------:R-:W2:Y:S08]  /*20840*/  LDC.64 R32, c[0x0][0x3f8] ;  /* 0x0000fe00ff207b82 */ /* 0x000eb00000000a00 */
[----:B------:R-:W3:Y:S02]  /*20850*/  LDC.64 R34, c[0x0][0x400] ;  /* 0x00010000ff227b82 */ /* 0x000ee40000000a00 */
.L_x_19025:
[----:B------:R-:W-:Y:S02]  /*20860*/  VIADD R40, R19, 0xffffffff ;  /* 0xffffffff13287836 */ /* 0x000fe40000000000 */
[----:B----45:R-:W-:Y:S02]  /*20870*/  IMAD.IADD R39, R8, 0x1, R41 ;  /* 0x0000000108277824 */ /* 0x030fe400078e0229 */
[----:B0-----:R-:W-:-:S04]  /*20880*/  IMAD R37, R40, R21, R2 ;  /* 0x0000001528257224 */ /* 0x001fc800078e0202 */
[----:B------:R-:W-:-:S04]  /*20890*/  IMAD R39, R37, R14, R39 ;  /* 0x0000000e25277224 */ /* 0x000fc800078e0227 */
[----:B--2---:R-:W-:-:S05]  /*208a0*/  IMAD.WIDE R36, R39, 0x4, R32 ;  /* 0x0000000427247825 */ /* 0x004fca00078e0220 */
[----:B------:R1:W2:Y:S01]  /*208b0*/  LDG.E R41, desc[UR6][R36.64] ;  /* 0x0000000624297981 */ /* 0x0002a2000c1e1900 */
[----:B------:R-:W-:-:S04]  /*208c0*/  IADD3 R38, P2, PT, R18, R19, RZ ;  /* 0x0000001312267210 */ /* 0x000fc80007f5e0ff */
[----:B------:R-:W-:Y:S02]  /*208d0*/  LEA.HI.X.SX32 R49, R19, R20, 0x1, P2 ;  /* 0x0000001413317211 */ /* 0x000fe400010f0eff */
[----:B-1----:R-:W-:-:S04]  /*208e0*/  LEA R36, P2, R38, UR8, 0x2 ;  /* 0x0000000826247c11 */ /* 0x002fc8000f8410ff */
[----:B------:R-:W-:Y:S01]  /*208f0*/  LEA.HI.X R37, R38, UR9, R49, 0x2, P2 ;  /* 0x0000000926257c11 */ /* 0x000fe200090f1431 */
[----:B---3--:R-:W-:-:S04]  /*20900*/  IMAD.WIDE R38, R39, 0x4, R34 ;  /* 0x0000000427267825 */ /* 0x008fc800078e0222 */
[----:B--2---:R0:W-:Y:S04]  /*20910*/  STG.E desc[UR6][R36.64+-0x4], R41 ;  /* 0xfffffc2924007986 */ /* 0x0041e8000c101906 */
[----:B------:R-:W2:Y:S01]  /*20920*/  LDG.E R39, desc[UR6][R38.64] ;  /* 0x0000000626277981 */ /* 0x000ea2000c1e1900 */
[----:B------:R-:W-:-:S05]  /*20930*/  IMAD R40, R40, R21, -R21 ;  /* 0x0000001528287224 */ /* 0x000fca00078e0a15 */
[----:B------:R-:W-:Y:S01]  /*20940*/  IADD3 R49, PT, PT, R2, R40, RZ ;  /* 0x0000002802317210 */ /* 0x000fe20007ffe0ff */
[----:B--2---:R-:W-:-:S04]  /*20950*/  IMAD.IADD R50, R8, 0x1, R39 ;  /* 0x0000000108327824 */ /* 0x004fc800078e0227 */
[----:B------:R-:W-:-:S04]  /*20960*/  IMAD R49, R49, R14, R50 ;  /* 0x0000000e31317224 */ /* 0x000fc800078e0232 */
[----:B------:R-:W-:-:S05]  /*20970*/  IMAD.WIDE R38, R49, 0x4, R32 ;  /* 0x0000000431267825 */ /* 0x000fca00078e0220 */
[----:B------:R1:W2:Y:S02]  /*20980*/  LDG.E R51, desc[UR6][R38.64] ;  /* 0x0000000626337981 */ /* 0x0002a4000c1e1900 */
[----:B-1----:R-:W-:Y:S02]  /*20990*/  IMAD.WIDE R38, R49, 0x4, R34 ;  /* 0x0000000431267825 */ /* 0x002fe400078e0222 */
[----:B--2---:R1:W-:Y:S04]  /*209a0*/  STG.E desc[UR6][R36.64+-0x8], R51 ;  /* 0xfffff83324007986 */ /* 0x0043e8000c101906 */
[----:B------:R-:W2:Y:S01]  /*209b0*/  LDG.E R49, desc[UR6][R38.64] ;  /* 0x0000000626317981 */ /* 0x000ea2000c1e1900 */
[----:B------:R-:W-:-:S05]  /*209c0*/  IMAD.IADD R40, R40, 0x1, -R21 ;  /* 0x0000000128287824 */ /* 0x000fca00078e0a15 */
[----:B0-----:R-:W-:Y:S01]  /*209d0*/  IADD3 R41, PT, PT, R2, R40, RZ ;  /* 0x0000002802297210 */ /* 0x001fe20007ffe0ff */
[----:B--2---:R-:W-:-:S04]  /*209e0*/  IMAD.IADD R49, R8, 0x1, R49 ;  /* 0x0000000108317824 */ /* 0x004fc800078e0231 */
[----:B------:R-:W-:-:S04]  /*209f0*/  IMAD R41, R41, R14, R49 ;  /* 0x0000000e29297224 */ /* 0x000fc800078e0231 */
[----:B------:R-:W-:-:S05]  /*20a00*/  IMAD.WIDE R38, R41, 0x4, R32 ;  /* 0x0000000429267825 */ /* 0x000fca00078e0220 */
[----:B------:R0:W2:Y:S02]  /*20a10*/  LDG.E R49, desc[UR6][R38.64] ;  /* 0x0000000626317981 */ /* 0x0000a4000c1e1900 */
[----:B0-----:R-:W-:Y:S02]  /*20a20*/  IMAD.WIDE R38, R41, 0x4, R34 ;  /* 0x0000000429267825 */ /* 0x001fe400078e0222 */
[----:B--2---:R0:W-:Y:S04]  /*20a30*/  STG.E desc[UR6][R36.64+-0xc], R49 ;  /* 0xfffff43124007986 */ /* 0x0041e8000c101906 */
[----:B------:R-:W2:Y:S01]  /*20a40*/  LDG.E R41, desc[UR6][R38.64] ;  /* 0x0000000626297981 */ /* 0x000ea2000c1e1900 */
[----:B------:R-:W-:-:S05]  /*20a50*/  IMAD.IADD R40, R40, 0x1, -R21 ;  /* 0x0000000128287824 */ /* 0x000fca00078e0a15 */
[----:B-1----:R-:W-:Y:S01]  /*20a60*/  IADD3 R51, PT, PT, R2, R40, RZ ;  /* 0x0000002802337210 */ /* 0x002fe20007ffe0ff */
        /* <DEDUP_REMOVED lines=25> */
[----:B0-----:R-:W-:-:S05]  /*20c00*/  IMAD.IADD R49, R40, 0x1, -R21 ;  /* 0x0000000128317824 */ /* 0x001fca00078e0a15 */
[----:B------:R-:W-:Y:S01]  /*20c10*/  IADD3 R53, PT, PT, R2, R49, RZ ;  /* 0x0000003102357210 */ /* 0x000fe20007ffe0ff */
        /* <DEDUP_REMOVED lines=11> */
[----:B------:R0:W2:Y:S02]  /*20cd0*/  LDG.E R49, desc[UR6][R38.64] ;  /* 0x0000000626317981 */ /* 0x0000a4000c1e1900 */
[----:B0-----:R-:W-:Y:S01]  /*20ce0*/  IMAD.WIDE R38, R41, 0x4, R34 ;  /* 0x0000000429267825 */ /* 0x001fe200078e0222 */
[----:B------:R-:W-:-:S06]  /*20cf0*/  UIADD3 UR4, UPT, UPT, UR4, 0x8, URZ ;  /* 0x0000000804047890 */ /* 0x000fcc000fffe0ff */
[----:B------:R-:W-:Y:S01]  /*20d00*/  ISETP.NE.AND P2, PT, R5, UR4, PT ;  /* 0x0000000405007c0c */ /* 0x000fe2000bf45270 */
[----:B--2---:R4:W-:Y:S04]  /*20d10*/  STG.E desc[UR6][R36.64+-0x20], R49 ;  /* 0xffffe03124007986 */ /* 0x0049e8000c101906 */
[----:B-----5:R4:W5:Y:S01]  /*20d20*/  LDG.E R41, desc[UR6][R38.64] ;  /* 0x0000000626297981 */ /* 0x020962000c1e1900 */
[----:B------:R-:W-:-:S07]  /*20d30*/  IADD3 R19, PT, PT, R19, -0x8, RZ ;  /* 0xfffffff813137810 */ /* 0x000fce0007ffe0ff */
[----:B------:R-:W-:Y:S05]  /*20d40*/  @P2 BRA `(.L_x_19025) ;  /* 0xfffffff800c42947 */ /* 0x000fea000383ffff */
.L_x_19024:
[----:B------:R-:W-:Y:S05]  /*20d50*/  @!P1 BRA `(.L_x_19018) ;  /* 0x0000000400809947 */ /* 0x000fea0003800000 */
[----:B------:R-:W-:Y:S02]  /*20d60*/  ISETP.GE.U32.AND P1, PT, R11, 0x3, PT ;  /* 0x000000030b00780c */ /* 0x000fe40003f26070 */
[----:B------:R-:W-:-:S11]  /*20d70*/  ISETP.NE.AND P2, PT, R4, RZ, PT ;  /* 0x000000ff0400720c */ /* 0x000fd60003f45270 */
[----:B------:R-:W-:Y:S05]  /*20d80*/  @!P1 BRA `(.L_x_19026) ;  /* 0x0000000000b49947 */ /* 0x000fea0003800000 */
[----:B----4-:R-:W0:Y:S01]  /*20d90*/  LDC R39, c[0x0][0x428] ;  /* 0x00010a00ff277b82 */ /* 0x010e220000000800 */
        /* <DEDUP_REMOVED lines=38> */
[----:B------:R-:W-:-:S06]  /*21000*/  IMAD.WIDE R34, R39, 0x4, R34 ;  /* 0x0000000427227825 */ /* 0x000fcc00078e0222 */
[----:B------:R-:W2:Y:S01]  /*21010*/  LDG.E R35, desc[UR6][R34.64] ;  /* 0x0000000622237981 */ /* 0x000ea2000c1e1900 */
[----:B------:R-:W-:Y:S01]  /*21020*/  IMAD.WIDE R32, R39, 0x4, R32 ;  /* 0x0000000427207825 */ /* 0x000fe200078e0220 */
[----:B------:R-:W-:Y:S02]  /*21030*/  IADD3 R19, PT, PT, R19, -0x4, RZ ;  /* 0xfffffffc13137810 */ /* 0x000fe40007ffe0ff */
[----:B--2---:R1:W-:Y:S04]  /*21040*/  STG.E desc[UR6][R20.64+-0x10], R35 ;  /* 0xfffff02314007986 */ /* 0x0043e8000c101906 */
[----:B------:R1:W5:Y:S02]  /*21050*/  LDG.E R41, desc[UR6][R32.64] ;  /* 0x0000000620297981 */ /* 0x000364000c1e1900 */
.L_x_19026:
[----:B------:R-:W-:Y:S05]  /*21060*/  @!P2 BRA `(.L_x_19018) ;  /* 0x0000000000bca947 */ /* 0x000fea0003800000 */
[----:B------:R-:W-:Y:S02]  /*21070*/  ISETP.NE.AND P1, PT, R12, RZ, PT ;  /* 0x000000ff0c00720c */ /* 0x000fe40003f25270 */
[----:B------:R-:W-:-:S11]  /*21080*/  ISETP.NE.AND P2, PT, R6, RZ, PT ;  /* 0x000000ff0600720c */ /* 0x000fd60003f45270 */
[----:B------:R-:W-:Y:S05]  /*21090*/  @!P1 BRA `(.L_x_19027) ;  /* 0x0000000000709947 */ /* 0x000fea0003800000 */
[----:B----4-:R-:W0:Y:S01]  /*210a0*/  LDC R38, c[0x0][0x428] ;  /* 0x00010a00ff267b82 */ /* 0x010e220000000800 */
[----:B------:R-:W-:Y:S01]  /*210b0*/  VIADD R49, R19, 0xffffffff ;  /* 0xffffffff13317836 */ /* 0x000fe20000000000 */
[----:B------:R-:W2:Y:S01]  /*210c0*/  LDCU.64 UR4, c[0x0][0x3b8] ;  /* 0x00007700ff0477ac */ /* 0x000ea20008000a00 */
[----:B-----5:R-:W-:-:S05]  /*210d0*/  IMAD.IADD R41, R8, 0x1, R41 ;  /* 0x0000000108297824 */ /* 0x020fca00078e0229 */
[----:B-1----:R-:W1:Y:S01]  /*210e0*/  LDC.64 R20, c[0x0][0x3f8] ;  /* 0x0000fe00ff147b82 */ /* 0x002e620000000a00 */
[----:B0-----:R-:W-:-:S04]  /*210f0*/  IMAD R33, R49, R38, R2 ;  /* 0x0000002631217224 */ /* 0x001fc800078e0202 */
[----:B------:R-:W-:-:S04]  /*21100*/  IMAD R41, R33, R14, R41 ;  /* 0x0000000e21297224 */ /* 0x000fc800078e0229 */
[----:B-1----:R-:W-:-:S05]  /*21110*/  IMAD.WIDE R32, R41, 0x4, R20 ;  /* 0x0000000429207825 */ /* 0x002fca00078e0214 */
[----:B------:R0:W3:Y:S01]  /*21120*/  LDG.E R39, desc[UR6][R32.64] ;  /* 0x0000000620277981 */ /* 0x0000e2000c1e1900 */
[----:B------:R-:W-:Y:S02]  /*21130*/  SHF.R.S32.HI R35, RZ, 0x1f, R19 ;  /* 0x0000001fff237819 */ /* 0x000fe40000011413 */
[----:B------:R-:W-:-:S04]  /*21140*/  IADD3 R36, P1, PT, R18, R19, RZ ;  /* 0x0000001312247210 */ /* 0x000fc80007f3e0ff */
[----:B------:R-:W-:Y:S02]  /*21150*/  LEA.HI.X.SX32 R35, R18, R35, 0x1, P1 ;  /* 0x0000002312237211 */ /* 0x000fe400008f0eff */
[C---:B--2---:R-:W-:Y:S01]  /*21160*/  LEA R34, P1, R36.reuse, UR4, 0x2 ;  /* 0x0000000424227c11 */ /* 0x044fe2000f8210ff */
[----:B0-----:R-:W0:Y:S03]  /*21170*/  LDC.64 R32, c[0x0][0x400] ;  /* 0x00010000ff207b82 */ /* 0x001e260000000a00 */
[----:B------:R-:W-:Y:S01]  /*21180*/  LEA.HI.X R35, R36, UR5, R35, 0x2, P1 ;  /* 0x0000000524237c11 */ /* 0x000fe200088f1423 */
[----:B0-----:R-:W-:-:S04]  /*21190*/  IMAD.WIDE R36, R41, 0x4, R32 ;  /* 0x0000000429247825 */ /* 0x001fc800078e0220 */
[----:B---3--:R0:W-:Y:S04]  /*211a0*/  STG.E desc[UR6][R34.64+-0x4], R39 ;  /* 0xfffffc2722007986 */ /* 0x0081e8000c101906 */
[----:B------:R-:W2:Y:S01]  /*211b0*/  LDG.E R37, desc[UR6][R36.64] ;  /* 0x0000000624257981 */ /* 0x000ea2000c1e1900 */
[----:B------:R-:W-:-:S05]  /*211c0*/  IMAD R49, R49, R38, -R38 ;  /* 0x0000002631317224 */ /* 0x000fca00078e0a26 */
[----:B------:R-:W-:Y:S01]  /*211d0*/  IADD3 R49, PT, PT, R2, R49, RZ ;  /* 0x0000003102317210 */ /* 0x000fe20007ffe0ff */
        /* <DEDUP_REMOVED lines=8> */
.L_x_19027:
[----:B------:R-:W-:Y:S05]  /*21260*/  @!P2 BRA `(.L_x_19018) ;  /* 0x00000000003ca947 */ /* 0x000fea0003800000 */
[----:B------:R-:W2:Y:S01]  /*21270*/  LDCU UR4, c[0x0][0x428] ;  /* 0x00008500ff0477ac */ /* 0x000ea20008000800 */
[----:B01----:R-:W0:Y:S01]  /*21280*/  LDC.64 R20, c[0x0][0x3f8] ;  /* 0x0000fe00ff147b82 */ /* 0x003e220000000a00 */
[----:B------:R-:W-:Y:S01]  /*21290*/  IADD3 R33, PT, PT, R19, -0x1, RZ ;  /* 0xffffffff13217810 */ /* 0x000fe20007ffe0ff */
[----:B-----5:R-:W-:-:S04]  /*212a0*/  IMAD.IADD R41, R8, 0x1, R41 ;  /* 0x0000000108297824 */ /* 0x020fc800078e0229 */
        /* <DEDUP_REMOVED lines=11> */
.L_x_19018:
[----:B0---4-:R-:W0:Y:S01]  /*21360*/  LDC.64 R18, c[0x0][0x3c0] ;  /* 0x0000f000ff127b82 */ /* 0x011e220000000a00 */
[----:B------:R-:W-:Y:S01]  /*21370*/  IMAD.IADD R15, R10, 0x1, R15 ;  /* 0x000000010a0f7824 */ /* 0x000fe200078e020f */
[----:B------:R-:W4:Y:S06]  /*21380*/  LDG.E.CONSTANT R31, desc[UR6][R30.64] ;  /* 0x000000061e1f7981 */ /* 0x000f2c000c1e9900 */
[----:B-123--:R-:W1:Y:S01]  /*21390*/  LDC.64 R20, c[0x0][0x3d0] ;  /* 0x0000f400ff147b82 */ /* 0x00ee620000000a00 */
[----:B0-----:R-:W-:-:S05]  /*213a0*/  IMAD.WIDE R18, R15, 0x4, R18 ;  /* 0x000000040f127825 */ /* 0x001fca00078e0212 */
[----:B------:R3:W-:Y:S01]  /*213b0*/  STG.E desc[UR6][R18.64], R17 ;  /* 0x0000001112007986 */ /* 0x0007e2000c101906 */
[----:B-1----:R-:W-:-:S05]  /*213c0*/  IMAD.WIDE R20, R15, 0x4, R20 ;  /* 0x000000040f147825 */ /* 0x002fca00078e0214 */
[----:B-----5:R3:W-:Y:S04]  /*213d0*/  STG.E desc[UR6][R20.64], R16 ;  /* 0x0000001014007986 */ /* 0x0207e8000c101906 */
[----:B------:R-:W2:Y:S02]  /*213e0*/  LDG.E R33, desc[UR6][R28.64] ;  /* 0x000000061c217981 */ /* 0x000ea4000c1e1900 */
[----:B--2---:R-:W-:Y:S02]  /*213f0*/  FMNMX.FTZ R35, R16, R33, PT ;  /* 0x0000002110237209 */ /* 0x004fe40003810000 */
[----:B------:R-:W0:Y:S03]  /*21400*/  LDC.64 R32, c[0x0][0x3c8] ;  /* 0x0000f200ff207b82 */ /* 0x000e260000000a00 */
[----:B------:R3:W-:Y:S04]  /*21410*/  STG.E desc[UR6][R28.64], R35 ;  /* 0x000000231c007986 */ /* 0x0007e8000c101906 */
[----:B------:R-:W2:Y:S01]  /*21420*/  LDG.E R34, desc[UR6][R26.64] ;  /* 0x000000061a227981 */ /* 0x000ea2000c1e1900 */
[----:B0-----:R-:W-:Y:S01]  /*21430*/  IMAD.WIDE R32, R15, 0x4, R32 ;  /* 0x000000040f207825 */ /* 0x001fe200078e0220 */
[----:B--2---:R-:W-:-:S05]  /*21440*/  IADD3 R37, PT, PT, R34, 0x1, RZ ;  /* 0x0000000122257810 */ /* 0x004fca0007ffe0ff */
[----:B------:R3:W-:Y:S04]  /*21450*/  STG.E desc[UR6][R26.64], R37 ;  /* 0x000000251a007986 */ /* 0x0007e8000c101906 */
[----:B----4-:R3:W-:Y:S01]  /*21460*/  STG.E desc[UR6][R32.64], R31 ;  /* 0x0000001f20007986 */ /* 0x0107e2000c101906 */
[----:B------:R-:W-:Y:S05]  /*21470*/  BRA `(.L_x_19008) ;  /* 0x0000000400987947 */ /* 0x000fea0003800000 */
.L_x_19010:
[----:B------:R-:W0:Y:S01]  /*21480*/  S2UR UR5, SR_CgaCtaId ;  /* 0x00000000000579c3 */ /* 0x000e220000008800 */
[----:B------:R-:W-:Y:S02]  /*21490*/  UMOV UR4, 0x400 ;  /* 0x0000040000047882 */ /* 0x000fe40000000000 */
[----:B0-----:R-:W-:-:S09]  /*214a0*/  ULEA UR4, UR5, UR4, 0x18 ;  /* 0x0000000405047291 */ /* 0x001fd2000f8ec0ff */
[----:B------:R0:W-:Y:S01]  /*214b0*/  STS [UR4], R14 ;  /* 0x0000000eff007988 */ /* 0x0001e20008000804 */
[----:B------:R-:W-:Y:S05]  /*214c0*/  BRA `(.L_x_19006) ;  /* 0x0000000400ac7947 */ /* 0x000fea0003800000 */
.L_x_19007:
        /* <DEDUP_REMOVED lines=8> */
[----:B------:R-:W-:Y:S01]  /*21550*/  VIADD R18, R1, 0xc00 ;  /* 0x00000c0001127836 */ /* 0x000fe20000000000 */
[----:B------:R-:W0:Y:S04]  /*21560*/  LDCU.64 UR4, c[0x0][0x3a0] ;  /* 0x00007400ff0477ac */ /* 0x000e280008000a00 */
[----:B------:R-:W-:Y:S01]  /*21570*/  LEA R35, R7, R18, 0x2 ;  /* 0x0000001207237211 */ /* 0x000fe200078e10ff */
[----:B------:R-:W1:Y:S01]  /*21580*/  LDCU.64 UR8, c[0x0][0x390] ;  /* 0x00007200ff0877ac */ /* 0x000e620008000a00 */
[----:B------:R-:W2:Y:S04]  /*21590*/  LDCU.64 UR10, c[0x0][0x398] ;  /* 0x00007300ff0a77ac */ /* 0x000ea80008000a00 */
[----:B------:R-:W3:Y:S01]  /*215a0*/  LDL R35, [R35] ;  /* 0x0000000023237983 */ /* 0x000ee20000100800 */
[----:B0-----:R-:W-:-:S04]  /*215b0*/  ISETP.NE.U32.AND P1, PT, RZ, UR4, PT ;  /* 0x00000004ff007c0c */ /* 0x001fc8000bf25070 */
[----:B------:R-:W-:Y:S01]  /*215c0*/  ISETP.NE.AND.EX P1, PT, RZ, UR5, PT, P1 ;  /* 0x00000005ff007c0c */ /* 0x000fe2000bf25310 */
[----:B------:R-:W0:Y:S01]  /*215d0*/  S2UR UR5, SR_CgaCtaId ;  /* 0x00000000000579c3 */ /* 0x000e220000008800 */
[----:B------:R-:W-:Y:S02]  /*215e0*/  UMOV UR4, 0x400 ;  /* 0x0000040000047882 */ /* 0x000fe40000000000 */
[----:B0-----:R-:W-:-:S09]  /*215f0*/  ULEA UR12, UR5, UR4, 0x18 ;  /* 0x00000004050c7291 */ /* 0x001fd2000f8ec0ff */
[----:B------:R-:W0:Y:S01]  /*21600*/  LDS R21, [UR12] ;  /* 0x0000000cff157984 */ /* 0x000e220008000800 */
[----:B---3--:R-:W-:-:S05]  /*21610*/  IMAD.WIDE R16, R35, 0x4, R16 ;  /* 0x0000000423107825 */ /* 0x008fca00078e0210 */
[----:B------:R3:W4:Y:S01]  /*21620*/  LDG.E.CONSTANT R33, desc[UR6][R16.64] ;  /* 0x0000000610217981 */ /* 0x000722000c1e9900 */
[----:B0-----:R-:W-:Y:S01]  /*21630*/  IADD3 R20, P2, PT, R8, R21, RZ ;  /* 0x0000001508147210 */ /* 0x001fe20007f5e0ff */
[----:B------:R-:W-:-:S05]  /*21640*/  @!P1 IMAD.WIDE R18, R35, 0x4, R30 ;  /* 0x0000000423129825 */ /* 0x000fca00078e021e */
[----:B------:R1:W5:Y:S01]  /*21650*/  @!P1 LDG.E.CONSTANT R15, desc[UR6][R18.64] ;  /* 0x00000006120f9981 */ /* 0x000362000c1e9900 */
[----:B---3--:R-:W-:Y:S01]  /*21660*/  SHF.R.S32.HI R17, RZ, 0x1f, R21 ;  /* 0x0000001fff117819 */ /* 0x008fe20000011415 */
[----:B------:R-:W-:-:S03]  /*21670*/  IMAD.SHL.U32 R16, R20, 0x4, RZ ;  /* 0x0000000414107824 */ /* 0x000fc600078e00ff */
[----:B------:R-:W-:Y:S02]  /*21680*/  LEA.HI.X.SX32 R17, R8, R17, 0x1, P2 ;  /* 0x0000001108117211 */ /* 0x000fe400010f0eff */
[----:B-1----:R-:W-:Y:S02]  /*21690*/  IADD3 R18, P2, PT, R16, UR8, RZ ;  /* 0x0000000810127c10 */ /* 0x002fe4000ff5e0ff */
[----:B------:R-:W-:Y:S01]  /*216a0*/  SHF.L.U64.HI R17, R20, 0x2, R17 ;  /* 0x0000000214117819 */ /* 0x000fe20000010211 */
[----:B------:R-:W-:Y:S01]  /*216b0*/  VIADD R20, R21, 0x1 ;  /* 0x0000000115147836 */ /* 0x000fe20000000000 */
[----:B--2---:R-:W-:Y:S02]  /*216c0*/  IADD3 R16, P5, PT, R16, UR10, RZ ;  /* 0x0000000a10107c10 */ /* 0x004fe4000ffbe0ff */
[C---:B------:R-:W-:Y:S02]  /*216d0*/  IADD3.X R19, PT, PT, R17.reuse, UR9, RZ, P2, !PT ;  /* 0x0000000911137c10 */ /* 0x040fe400097fe4ff */
[----:B------:R-:W-:-:S03]  /*216e0*/  IADD3.X R17, PT, PT, R17, UR11, RZ, P5, !PT ;  /* 0x0000000b11117c10 */ /* 0x000fc6000affe4ff */
[----:B----4-:R0:W-:Y:S01]  /*216f0*/  STG.E desc[UR6][R18.64], R33 ;  /* 0x0000002112007986 */ /* 0x0101e2000c101906 */
[----:B------:R-:W-:Y:S05]  /*21700*/  @!P1 BRA `(.L_x_19028) ;  /* 0x0000000000ec9947 */ /* 0x000fea0003800000 */
[----:B------:R-:W-:Y:S01]  /*21710*/  IMAD.WIDE R30, R35, 0x4, R30 ;  /* 0x00000004231e7825 */ /* 0x000fe200078e021e */
[----:B------:R-:W1:Y:S04]  /*21720*/  LDC R32, c[0x0][0x448] ;  /* 0x00011200ff207b82 */ /* 0x000e680000000800 */
[----:B-----5:R2:W3:Y:S01]  /*21730*/  LDG.E.CONSTANT R15, desc[UR6][R30.64] ;  /* 0x000000061e0f7981 */ /* 0x0204e2000c1e9900 */
[----:B------:R-:W-:Y:S01]  /*21740*/  IABS R36, R33 ;  /* 0x0000002100247213 */ /* 0x000fe20000000000 */
[----:B------:R-:W-:Y:S01]  /*21750*/  UIADD3 UR4, UPT, UPT, UR4, 0x4, URZ ;  /* 0x0000000404047890 */ /* 0x000fe2000fffe0ff */
[----:B------:R-:W-:-:S03]  /*21760*/  IADD3 R21, PT, PT, R8, R21, RZ ;  /* 0x0000001508157210 */ /* 0x000fc60007ffe0ff */
[----:B------:R-:W-:Y:S01]  /*21770*/  ULEA UR4, UR5, UR4, 0x18 ;  /* 0x0000000405047291 */ /* 0x000fe2000f8ec0ff */
[----:B--2---:R-:W-:Y:S02]  /*21780*/  IABS R31, R14 ;  /* 0x0000000e001f7213 */ /* 0x004fe40000000000 */
[-C--:B-1----:R-:W-:Y:S02]  /*21790*/  IABS R34, R32.reuse ;  /* 0x0000002000227213 */ /* 0x082fe40000000000 */
[----:B0-----:R-:W-:Y:S02]  /*217a0*/  LOP3.LUT R33, R33, R32, RZ, 0x3c, !PT ;  /* 0x0000002021217212 */ /* 0x001fe400078e3cff */
[----:B------:R-:W0:Y:S02]  /*217b0*/  I2F.RP R35, R34 ;  /* 0x0000002200237306 */ /* 0x000e240000209400 */
        /* <DEDUP_REMOVED lines=10> */
[----:B------:R-:W-:Y:S02]  /*21860*/  MOV R19, R36 ;  /* 0x0000002400137202 */ /* 0x000fe40000000f00 */
[----:B0-----:R-:W-:-:S03]  /*21870*/  IADD3 R36, PT, PT, R35, 0xffffffe, RZ ;  /* 0x0ffffffe23247810 */ /* 0x001fc60007ffe0ff */
        /* <DEDUP_REMOVED lines=8> */
[----:B------:R-:W0:Y:S11]  /*21900*/  F2I.FTZ.U32.TRUNC.NTZ R19, R36 ;  /* 0x0000002400137305 */ /* 0x000e36000021f000 */
[----:B------:R-:W-:-:S05]  /*21910*/  @P1 VIADD R18, R18, 0x1 ;  /* 0x0000000112121836 */ /* 0x000fca0000000000 */
[----:B------:R-:W-:Y:S01]  /*21920*/  MOV R30, R18 ;  /* 0x00000012001e7202 */ /* 0x000fe20000000f00 */
[----:B0-----:R-:W-:-:S04]  /*21930*/  IMAD.MOV R18, RZ, RZ, -R19 ;  /* 0x000000ffff127224 */ /* 0x001fc800078e0a13 */
[----:B------:R-:W-:Y:S01]  /*21940*/  @!P5 IMAD.MOV R30, RZ, RZ, -R30 ;  /* 0x000000ffff1ed224 */ /* 0x000fe200078e0a1e */
[----:B------:R-:W-:Y:S01]  /*21950*/  @!P2 LOP3.LUT R30, RZ, R32, RZ, 0x33, !PT ;  /* 0x00000020ff1ea212 */ /* 0x000fe200078e33ff */
[----:B------:R-:W-:Y:S02]  /*21960*/  IMAD R33, R18, R31, RZ ;  /* 0x0000001f12217224 */ /* 0x000fe400078e02ff */
[----:B------:R-:W-:Y:S01]  /*21970*/  HFMA2 R18, -RZ, RZ, 0, 0 ;  /* 0x00000000ff127431 */ /* 0x000fe200000001ff */
[----:B------:R-:W-:Y:S02]  /*21980*/  ISETP.NE.AND P5, PT, R14, RZ, PT ;  /* 0x000000ff0e00720c */ /* 0x000fe40003fa5270 */
[----:B------:R-:W-:Y:S02]  /*21990*/  IABS R32, R30 ;  /* 0x0000001e00207213 */ /* 0x000fe40000000000 */
        /* <DEDUP_REMOVED lines=14> */
[----:B------:R-:W3:Y:S01]  /*21a80*/  LDS R30, [R30] ;  /* 0x000000001e1e7984 */ /* 0x000ee20000000800 */
[----:B0-----:R-:W-:-:S04]  /*21a90*/  IMAD.WIDE R18, R21, 0x4, R18 ;  /* 0x0000000415127825 */ /* 0x001fc800078e0212 */
[----:B---3--:R-:W-:-:S05]  /*21aa0*/  FADD.FTZ R21, R15, -R30 ;  /* 0x8000001e0f157221 */ /* 0x008fca0000010000 */
[----:B------:R1:W-:Y:S02]  /*21ab0*/  STG.E desc[UR6][R18.64], R21 ;  /* 0x0000001512007986 */ /* 0x0003e4000c101906 */
.L_x_19028:
[----:B-----5:R2:W-:Y:S04]  /*21ac0*/  STG.E desc[UR6][R16.64], R15 ;  /* 0x0000000f10007986 */ /* 0x0205e8000c101906 */
[----:B------:R2:W-:Y:S02]  /*21ad0*/  STS [UR12], R20 ;  /* 0x00000014ff007988 */ /* 0x0005e4000800080c */
.L_x_19008:
[----:B------:R-:W-:Y:S05]  /*21ae0*/  WARPSYNC.ALL ;  /* 0x0000000000007948 */ /* 0x000fea0003800000 */
[----:B------:R-:W4:Y:S08]  /*21af0*/  S2UR UR5, SR_CgaCtaId ;  /* 0x00000000000579c3 */ /* 0x000f300000008800 */
[----:B------:R-:W-:Y:S01]  /*21b00*/  BAR.SYNC.DEFER_BLOCKING 0x0 ;  /* 0x0000000000007b1d */ /* 0x000fe20000010000 */
[C---:B------:R-:W-:Y:S01]  /*21b10*/  ISETP.GE.U32.AND P1, PT, R7.reuse, 0x7f, PT ;  /* 0x0000007f0700780c */ /* 0x040fe20003f26070 */
[----:B------:R-:W-:-:S04]  /*21b20*/  VIADD R7, R7, 0x1 ;  /* 0x0000000107077836 */ /* 0x000fc80000000000 */
[----:B------:R-:W-:Y:S02]  /*21b30*/  UMOV UR4, 0x400 ;  /* 0x0000040000047882 */ /* 0x000fe40000000000 */
[----:B----4-:R-:W-:-:S09]  /*21b40*/  ULEA UR4, UR5, UR4, 0x18 ;  /* 0x0000000405047291 */ /* 0x010fd2000f8ec0ff */
[----:B--2---:R-:W2:Y:S02]  /*21b50*/  LDS R15, [UR4] ;  /* 0x00000004ff0f7984 */ /* 0x004ea40008000800 */
[----:B--2---:R-:W-:-:S13]  /*21b60*/  ISETP.LT.AND P2, PT, R15, R14, PT ;  /* 0x0000000e0f00720c */ /* 0x004fda0003f41270 */
[----:B------:R-:W-:Y:S05]  /*21b70*/  @!P1 BRA P2, `(.L_x_19029) ;  /* 0xffffffc400d09947 */ /* 0x000fea000103ffff */
.L_x_19006:
[----:B------:R-:W-:Y:S05]  /*21b80*/  BSYNC.RECONVERGENT B0 ;  /* 0x0000000000007941 */ /* 0x000fea0003800200 */
.L_x_19005:
[----:B------:R-:W2:Y:S02]  /*21b90*/  LDCU.64 UR4, c[0x0][0x3e8] ;  /* 0x00007d00ff0477ac */ /* 0x000ea40008000a00 */
[----:B--2---:R-:W-:-:S04]  /*21ba0*/  ISETP.NE.U32.AND P0, PT, RZ, UR4, PT ;  /* 0x00000004ff007c0c */ /* 0x004fc8000bf05070 */
[----:B------:R-:W-:-:S04]  /*21bb0*/  ISETP.NE.AND.EX P0, PT, RZ, UR5, PT, P0 ;  /* 0x00000005ff007c0c */ /* 0x000fc8000bf05300 */
[----:B------:R-:W-:-:S13]  /*21bc0*/  ISETP.NE.OR P0, PT, R48, RZ, !P0 ;  /* 0x000000ff3000720c */ /* 0x000fda0004705670 */
[----:B------:R-:W-:Y:S05]  /*21bd0*/  @P0 EXIT ;  /* 0x000000000000094d */ /* 0x000fea0003800000 */
[----:B----4-:R-:W2:Y:S01]  /*21be0*/  LDC.64 R2, c[0x0][0x3e8] ;  /* 0x0000fa00ff027b82 */ /* 0x010ea20000000a00 */
[----:B------:R-:W4:Y:S01]  /*21bf0*/  LDCU UR4, c[0x0][0x444] ;  /* 0x00008880ff0477ac */ /* 0x000f220008000800 */
[----:B--2---:R-:W-:-:S06]  /*21c00*/  IMAD.WIDE.U32 R2, R0, 0x4, R2 ;  /* 0x0000000400027825 */ /* 0x004fcc00078e0002 */
[----:B------:R-:W4:Y:S02]  /*21c10*/  LDG.E R2, desc[UR6][R2.64] ;  /* 0x0000000602027981 */ /* 0x000f24000c1e1900 */
[----:B----4-:R-:W-:-:S13]  /*21c20*/  ISETP.GE.AND P0, PT, R2, UR4, PT ;  /* 0x0000000402007c0c */ /* 0x010fda000bf06270 */
[----:B------:R-:W2:Y:S02]  /*21c30*/  @!P0 LDC.64 R4, c[0x0][0x3f0] ;  /* 0x0000fc00ff048b82 */ /* 0x000ea40000000a00 */
[----:B--2---:R-:W-:-:S05]  /*21c40*/  @!P0 IADD3 R4, P1, PT, R0, R4, RZ ;  /* 0x0000000400048210 */ /* 0x004fca0007f3e0ff */
[----:B------:R-:W-:-:S05]  /*21c50*/  @!P0 IMAD.X R5, RZ, RZ, R5, P1 ;  /* 0x000000ffff058224 */ /* 0x000fca00008e0605 */
[----:B------:R2:W-:Y:S01]  /*21c60*/  @!P0 STG.E.U8 desc[UR6][R4.64], RZ ;  /* 0x000000ff04008986 */ /* 0x0005e2000c101106 */
[----:B------:R-:W-:Y:S05]  /*21c70*/  @!P0 EXIT ;  /* 0x000000000000894d */ /* 0x000fea0003800000 */
[----:B------:R-:W4:Y:S02]  /*21c80*/  LDCU.U8 UR4, c[0x0][0x438] ;  /* 0x00008700ff0477ac */ /* 0x000f240008000000 */
[----:B----4-:R-:W-:-:S13]  /*21c90*/  ISETP.NE.AND P0, PT, RZ, UR4, PT ;  /* 0x00000004ff007c0c */ /* 0x010fda000bf05270 */
[----:B------:R-:W-:Y:S05]  /*21ca0*/  @!P0 EXIT ;  /* 0x000000000000894d */ /* 0x000fea0003800000 */
[----:B------:R-:W4:Y:S02]  /*21cb0*/  LDCU.64 UR4, c[0x0][0x3f0] ;  /* 0x00007e00ff0477ac */ /* 0x000f240008000a00 */
[----:B----4-:R-:W-:Y:S02]  /*21cc0*/  IADD3 R2, P0, PT, R0, UR4, RZ ;  /* 0x0000000400027c10 */ /* 0x010fe4000ff1e0ff */
[----:B------:R-:W-:-:S03]  /*21cd0*/  MOV R0, 0x1 ;  /* 0x0000000100007802 */ /* 0x000fc60000000f00 */
[----:B------:R-:W-:-:S05]  /*21ce0*/  IMAD.X R3, RZ, RZ, UR5, P0 ;  /* 0x00000005ff037e24 */ /* 0x000fca00080e06ff */
[----:B------:R-:W-:Y:S01]  /*21cf0*/  STG.E.U8 desc[UR6][R2.64], R0 ;  /* 0x0000000002007986 */ /* 0x000fe2000c101106 */
[----:B------:R-:W-:Y:S05]  /*21d00*/  EXIT ;  /* 0x000000000000794d */ /* 0x000fea0003800000 */
.L_x_19030:
        /* <DEDUP_REMOVED lines=15> */
.L_x_38472:


//--------------------- .text._ZN17fastertransformer38beam_online_softmax_topk_stage2_kernelIfLi128ELi128EEEvPKfS2_PiPT_ii --------------------------
	.section	.text._ZN17fastertransformer38beam_online_softmax_topk_stage2_kernelIfLi128ELi128EEEvPKfS2_PiPT_ii,"ax",@progbits
	.align	128
        .global         _ZN17fastertransformer38beam_online_softmax_topk_stage2_kernelIfLi128ELi128EEEvPKfS2_PiPT_ii
        .type           _ZN17fastertransformer38beam_online_softmax_topk_stage2_kernelIfLi128ELi128EEEvPKfS2_PiPT_ii,@function
        .size           _ZN17fastertransformer38beam_online_softmax_topk_stage2_kernelIfLi128ELi128EEEvPKfS2_PiPT_ii,(.L_x_38473 - _ZN17fastertransformer38beam_online_softmax_topk_stage2_kernelIfLi128ELi128EEEvPKfS2_PiPT_ii)
        .other          _ZN17fastertransformer38beam_online_softmax_topk_stage2_kernelIfLi128ELi128EEEvPKfS2_PiPT_ii,@"STO_CUDA_ENTRY STV_DEFAULT"
_ZN17fastertransformer38beam_online_softmax_topk_stage2_kernelIfLi128ELi128EEEvPKfS2_PiPT_ii:
.text._ZN17fastertransformer38beam_online_softmax_topk_stage2_kernelIfLi128ELi128EEEvPKfS2_PiPT_ii:
[----:B------:R-:W0:Y:S01]  /*0000*/  LDC R1, c[0x0][0x37c] ;  /* 0x0000df00ff017b82 */ /* 0x000e220000000800 */
[----:B------:R-:W1:Y:S07]  /*0010*/  S2R R0, SR_TID.X ;  /* 0x0000000000007919 */ /* 0x000e6e0000002100 */
[----:B------:R-:W2:Y:S01]  /*0020*/  LDC R3, c[0x0][0x3a4] ;  /* 0x0000e900ff037b82 */ /* 0x000ea20000000800 */
[----:B0-----:R-:W-:Y:S01]  /*0030*/  VIADD R1, R1, 0xffffefe8 ;  /* 0xffffefe801017836 */ /* 0x001fe20000000000 */
[----:B------:R-:W-:Y:S01]  /*0040*/  MOV R5, 0xffffffff ;  /* 0xffffffff00057802 */ /* 0x000fe20000000f00 */
[----:B------:R-:W-:Y:S01]  /*0050*/  IMAD.MOV.U32 R4, RZ, RZ, -0x1 ;  /* 0xffffffffff047424 */ /* 0x000fe200078e00ff */
[----:B------:R-:W-:Y:S01]  /*0060*/  MOV R8, 0xff7fffff ;  /* 0xff7fffff00087802 */ /* 0x000fe20000000f00 */
[----:B------:R-:W-:Y:S01]  /*0070*/  IMAD.MOV.U32 R6, RZ, RZ, -0x800001 ;  /* 0xff7fffffff067424 */ /* 0x000fe200078e00ff */
[----:B------:R-:W0:Y:S01]  /*0080*/  LDCU.64 UR8, c[0x0][0x358] ;  /* 0x00006b00ff0877ac */ /* 0x000e220008000a00 */
[----:B------:R-:W-:Y:S01]  /*0090*/  IMAD.MOV.U32 R7, RZ, RZ, -0x800001 ;  /* 0xff7fffffff077424 */ /* 0x000fe200078e00ff */
[----:B------:R-:W-:Y:S01]  /*00a0*/  STL.64 [R1+0x408], R4 ;  /* 0x0004080401007387 */ /* 0x000fe20000100a00 */
[----:B------:R-:W-:Y:S01]  /*00b0*/  IMAD.MOV.U32 R9, RZ, RZ, RZ ;  /* 0x000000ffff097224 */ /* 0x000fe200078e00ff */
[----:B------:R-:W3:Y:S01]  /*00c0*/  LDCU.64 UR6, c[0x0][0x380] ;  /* 0x00007000ff0677ac */ /* 0x000ee20008000a00 */
[----:B------:R-:W-:Y:S01]  /*00d0*/  BSSY.RECONVERGENT B0, `(.L_x_19031) ;  /* 0x000011a000007945 */ /* 0x000fe20003800200 */
[----:B------:R-:W-:Y:S01]  /*00e0*/  STL.64 [R1+0x410], R4 ;  /* 0x0004100401007387 */ /* 0x000fe20000100a00 */
[----:B------:R-:W4:Y:S03]  /*00f0*/  LDCU.64 UR10, c[0x0][0x380] ;  /* 0x00007000ff0a77ac */ /* 0x000f260008000a00 */
        /* <DEDUP_REMOVED lines=144> */
[----:B------:R-:W-:Y:S02]  /*0a00*/  LEA.HI R4, R4, 0x1, RZ, 0x19 ;  /* 0x0000000104047811 */ /* 0x000fe400078fc8ff */
[----:B------:R-:W-:Y:S01]  /*0a10*/  MOV R15, R0 ;  /* 0x00000000000f7202 */ /* 0x000fe20000000f00 */
[----:B------:R-:W-:Y:S01]  /*0a20*/  VIADD R6, R6, 0x1430 ;  /* 0x0000143006067836 */ /* 0x000fe20000000000 */
[----:B------:R-:W-:-:S04]  /*0a30*/  LOP3.LUT R4, R4, 0x3, RZ, 0xc0, !PT ;  /* 0x0000000304047812 */ /* 0x000fc800078ec0ff */
[----:B0-----:R-:W-:-:S07]  /*0a40*/  LEA R8, R7, R6, 0x18 ;  /* 0x0000000607087211 */ /* 0x001fce00078ec0ff */
.L_x_19035:
        /* <DEDUP_REMOVED lines=11> */
.L_x_19034:
[----:B------:R-:W-:Y:S05]  /*0b00*/  BSYNC.RECONVERGENT B1 ;  /* 0x0000000000017941 */ /* 0x000fea0003800200 */
.L_x_19033:
[----:B------:R-:W-:Y:S05]  /*0b10*/  @!P1 BRA `(.L_x_19032) ;  /* 0x0000000400d49947 */ /* 0x000fea0003800000 */
[----:B--2---:R-:W1:Y:S01]  /*0b20*/  S2R R7, SR_CgaCtaId ;  /* 0x0000000000077919 */ /* 0x004e620000008800 */
[----:B0-----:R-:W-:Y:S01]  /*0b30*/  IMAD.IADD R6, R5, 0x1, -R15 ;  /* 0x0000000105067824 */ /* 0x001fe200078e0a0f */
[----:B------:R-:W-:Y:S01]  /*0b40*/  MOV R4, 0x400 ;  /* 0x0000040000047802 */ /* 0x000fe20000000f00 */
[----:B------:R-:W-:Y:S01]  /*0b50*/  BSSY.RECONVERGENT B1, `(.L_x_19036) ;  /* 0x000003f000017945 */ /* 0x000fe20003800200 */
[----:B------:R-:W-:Y:S02]  /*0b60*/  PLOP3.LUT P0, PT, PT, PT, PT, 0x80, 0x8 ;  /* 0x000000000008781c */ /* 0x000fe40003f0f070 */
[----:B------:R-:W-:Y:S02]  /*0b70*/  ISETP.GT.AND P1, PT, R6, 0x600, PT ;  /* 0x000006000600780c */ /* 0x000fe40003f24270 */
[----:B------:R-:W-:-:S04]  /*0b80*/  IADD3 R4, PT, PT, R4, 0x1430, RZ ;  /* 0x0000143004047810 */ /* 0x000fc80007ffe0ff */
[----:B-1----:R-:W-:-:S07]  /*0b90*/  LEA R4, R7, R4, 0x18 ;  /* 0x0000000407047211 */ /* 0x002fce00078ec0ff */
[----:B------:R-:W-:Y:S05]  /*0ba0*/  @!P1 BRA `(.L_x_19037) ;  /* 0x0000000000e49947 */ /* 0x000fea0003800000 */
[----:B------:R-:W-:Y:S01]  /*0bb0*/  PLOP3.LUT P0, PT, PT, PT, PT, 0x8, 0x80 ;  /* 0x000000000080781c */ /* 0x000fe20003f0e170 */
[----:B------:R-:W-:-:S12]  /*0bc0*/  VIADD R16, R5, 0xfffffa00 ;  /* 0xfffffa0005107836 */ /* 0x000fd80000000000 */
.L_x_19038:
        /* <DEDUP_REMOVED lines=8> */
[C---:B------:R-:W-:Y:S02]  /*0c50*/  IADD3 R7, P3, PT, R2.reuse, R13, RZ ;  /* 0x0000000d02077210 */ /* 0x040fe40007f7e0ff */
[----:B------:R-:W-:Y:S01]  /*0c60*/  IADD3 R11, P2, PT, R2, R11, RZ ;  /* 0x0000000b020b7210 */ /* 0x000fe20007f5e0ff */
[----:B------:R-:W2:Y:S01]  /*0c70*/  LDG.E.CONSTANT R19, desc[UR8][R8.64+0x400] ;  /* 0x0004000808137981 */ /* 0x000ea2000c1e9900 */
[----:B------:R-:W-:Y:S01]  /*0c80*/  IADD3.X R22, PT, PT, RZ, R14, RZ, P1, !PT ;  /* 0x0000000eff167210 */ /* 0x000fe20000ffe4ff */
[--C-:B------:R-:W-:Y:S01]  /*0c90*/  IMAD.X R18, RZ, RZ, R14.reuse, P3 ;  /* 0x000000ffff127224 */ /* 0x100fe200018e060e */
[----:B------:R-:W-:Y:S01]  /*0ca0*/  LEA R6, P3, R7, UR10, 0x2 ;  /* 0x0000000a07067c11 */ /* 0x000fe2000f8610ff */
[----:B------:R-:W-:Y:S01]  /*0cb0*/  IMAD.X R20, RZ, RZ, R14, P2 ;  /* 0x000000ffff147224 */ /* 0x000fe200010e060e */
[----:B------:R-:W-:Y:S01]  /*0cc0*/  LEA R12, P1, R17, UR10, 0x2 ;  /* 0x0000000a110c7c11 */ /* 0x000fe2000f8210ff */
[----:B------:R-:W3:Y:S01]  /*0cd0*/  LDG.E.CONSTANT R23, desc[UR8][R8.64+0x600] ;  /* 0x0006000808177981 */ /* 0x000ee2000c1e9900 */
[----:B------:R-:W-:-:S02]  /*0ce0*/  LEA R10, P2, R11, UR10, 0x2 ;  /* 0x0000000a0b0a7c11 */ /* 0x000fc4000f8410ff */
[----:B------:R-:W-:Y:S02]  /*0cf0*/  LEA.HI.X R7, R7, UR11, R18, 0x2, P3 ;  /* 0x0000000b07077c11 */ /* 0x000fe400098f1412 */
[----:B------:R-:W-:Y:S01]  /*0d00*/  LEA.HI.X R13, R17, UR11, R22, 0x2, P1 ;  /* 0x0000000b110d7c11 */ /* 0x000fe200088f1416 */
[----:B------:R-:W4:Y:S01]  /*0d10*/  LDG.E.CONSTANT R18, desc[UR8][R8.64] ;  /* 0x0000000808127981 */ /* 0x000f22000c1e9900 */
[----:B------:R-:W-:-:S03]  /*0d20*/  LEA.HI.X R11, R11, UR11, R20, 0x2, P2 ;  /* 0x0000000b0b0b7c11 */ /* 0x000fc600090f1414 */
[----:B------:R-:W5:Y:S04]  /*0d30*/  LDG.E.CONSTANT R17, desc[UR8][R8.64+0x200] ;  /* 0x0002000808117981 */ /* 0x000f68000c1e9900 */
[----:B------:R-:W5:Y:S04]  /*0d40*/  LDG.E.CONSTANT R29, desc[UR8][R6.64] ;  /* 0x00000008061d7981 */ /* 0x000f68000c1e9900 */
[----:B------:R-:W5:Y:S04]  /*0d50*/  LDG.E.CONSTANT R22, desc[UR8][R12.64] ;  /* 0x000000080c167981 */ /* 0x000f68000c1e9900 */
[----:B------:R-:W5:Y:S04]  /*0d60*/  LDG.E.CONSTANT R8, desc[UR8][R6.64+0x200] ;  /* 0x0002000806087981 */ /* 0x000f68000c1e9900 */
[----:B------:R-:W5:Y:S04]  /*0d70*/  LDG.E.CONSTANT R9, desc[UR8][R6.64+0x400] ;  /* 0x0004000806097981 */ /* 0x000f68000c1e9900 */
[----:B------:R-:W5:Y:S04]  /*0d80*/  LDG.E.CONSTANT R21, desc[UR8][R12.64+0x200] ;  /* 0x000200080c157981 */ /* 0x000f68000c1e9900 */
[----:B------:R-:W5:Y:S04]  /*0d90*/  LDG.E.CONSTANT R20, desc[UR8][R12.64+0x400] ;  /* 0x000400080c147981 */ /* 0x000f68000c1e9900 */
[----:B------:R0:W5:Y:S04]  /*0da0*/  LDG.E.CONSTANT R27, desc[UR8][R12.64+0x600] ;  /* 0x000600080c1b7981 */ /* 0x000168000c1e9900 */
[----:B------:R-:W5:Y:S04]  /*0db0*/  LDG.E.CONSTANT R26, desc[UR8][R10.64] ;  /* 0x000000080a1a7981 */ /* 0x000f68000c1e9900 */
[----:B------:R-:W5:Y:S04]  /*0dc0*/  LDG.E.CONSTANT R25, desc[UR8][R10.64+0x200] ;  /* 0x000200080a197981 */ /* 0x000f68000c1e9900 */
[----:B------:R-:W5:Y:S04]  /*0dd0*/  LDG.E.CONSTANT R24, desc[UR8][R10.64+0x400] ;  /* 0x000400080a187981 */ /* 0x000f68000c1e9900 */
[----:B------:R-:W5:Y:S04]  /*0de0*/  LDG.E.CONSTANT R28, desc[UR8][R10.64+0x600] ;  /* 0x000600080a1c7981 */ /* 0x000f68000c1e9900 */
[----:B------:R-:W5:Y:S01]  /*0df0*/  LDG.E.CONSTANT R6, desc[UR8][R6.64+0x600] ;  /* 0x0006000806067981 */ /* 0x000f62000c1e9900 */
[C---:B0-----:R-:W-:Y:S01]  /*0e00*/  LEA R12, R15.reuse, R4, 0x2 ;  /* 0x000000040f0c7211 */ /* 0x041fe200078e10ff */
[----:B------:R-:W-:-:S05]  /*0e10*/  VIADD R15, R15, 0x800 ;  /* 0x000008000f0f7836 */ /* 0x000fca0000000000 */
[----:B------:R-:W-:Y:S01]  /*0e20*/  ISETP.GE.AND P1, PT, R15, R16, PT ;  /* 0x000000100f00720c */ /* 0x000fe20003f26270 */
[----:B--2---:R0:W-:Y:S04]  /*0e30*/  STS [R12+0x400], R19 ;  /* 0x000400130c007388 */ /* 0x0041e80000000800 */
[----:B---3--:R0:W-:Y:S04]  /*0e40*/  STS [R12+0x600], R23 ;  /* 0x000600170c007388 */ /* 0x0081e80000000800 */
[----:B----4-:R0:W-:Y:S04]  /*0e50*/  STS [R12], R18 ;  /* 0x000000120c007388 */ /* 0x0101e80000000800 */
        /* <DEDUP_REMOVED lines=14> */
.L_x_19037:
[----:B------:R-:W-:Y:S05]  /*0f40*/  BSYNC.RECONVERGENT B1 ;  /* 0x0000000000017941 */ /* 0x000fea0003800200 */
.L_x_19036:
        /* <DEDUP_REMOVED lines=8> */
[----:B------:R-:W-:-:S05]  /*0fd0*/  IADD3 R7, P1, PT, R2, R7, RZ ;  /* 0x0000000702077210 */ /* 0x000fca0007f3e0ff */
[----:B------:R-:W-:Y:S01]  /*0fe0*/  IMAD.X R10, RZ, RZ, R14, P1 ;  /* 0x000000ffff0a7224 */ /* 0x000fe200008e060e */
[----:B0-----:R-:W-:-:S04]  /*0ff0*/  LEA R8, P0, R6, UR4, 0x2 ;  /* 0x0000000406087c11 */ /* 0x001fc8000f8010ff */
[----:B------:R-:W-:Y:S02]  /*1000*/  LEA.HI.X R9, R6, UR5, R9, 0x2, P0 ;  /* 0x0000000506097c11 */ /* 0x000fe400080f1409 */
        /* <DEDUP_REMOVED lines=21> */
.L_x_19040:
[----:B------:R-:W-:Y:S05]  /*1160*/  BSYNC.RECONVERGENT B1 ;  /* 0x0000000000017941 */ /* 0x000fea0003800200 */
.L_x_19039:
[----:B------:R-:W-:-:S13]  /*1170*/  ISETP.LT.OR P0, PT, R15, R5, P0 ;  /* 0x000000050f00720c */ /* 0x000fda0000701670 */
[----:B------:R-:W-:Y:S05]  /*1180*/  @!P0 BRA `(.L_x_19032) ;  /* 0x0000000000388947 */ /* 0x000fea0003800000 */
[----:B------:R-:W1:Y:S01]  /*1190*/  LDCU.64 UR4, c[0x0][0x380] ;  /* 0x00007000ff0477ac */ /* 0x000e620008000a00 */
[----:B------:R-:W-:-:S05]  /*11a0*/  IADD3 R2, P0, PT, R2, R15, RZ ;  /* 0x0000000f02027210 */ /* 0x000fca0007f1e0ff */
[----:B------:R-:W-:Y:S01]  /*11b0*/  IMAD.X R5, RZ, RZ, R14, P0 ;  /* 0x000000ffff057224 */ /* 0x000fe200000e060e */
[----:B-1----:R-:W-:-:S04]  /*11c0*/  LEA R6, P0, R2, UR4, 0x2 ;  /* 0x0000000402067c11 */ /* 0x002fc8000f8010ff */
[----:B------:R-:W-:-:S05]  /*11d0*/  LEA.HI.X R7, R2, UR5, R5, 0x2, P0 ;  /* 0x0000000502077c11 */ /* 0x000fca00080f1405 */
[----:B------:R-:W2:Y:S04]  /*11e0*/  LDG.E.CONSTANT R2, desc[UR8][R6.64] ;  /* 0x0000000806027981 */ /* 0x000ea8000c1e9900 */
[----:B------:R-:W3:Y:S04]  /*11f0*/  LDG.E.CONSTANT R8, desc[UR8][R6.64+0x200] ;  /* 0x0002000806087981 */ /* 0x000ee8000c1e9900 */
[----:B0-----:R-:W4:Y:S04]  /*1200*/  LDG.E.CONSTANT R10, desc[UR8][R6.64+0x400] ;  /* 0x00040008060a7981 */ /* 0x001f28000c1e9900 */
[----:B------:R-:W5:Y:S01]  /*1210*/  LDG.E.CONSTANT R12, desc[UR8][R6.64+0x600] ;  /* 0x00060008060c7981 */ /* 0x000f62000c1e9900 */
[----:B------:R-:W-:-:S05]  /*1220*/  LEA R5, R15, R4, 0x2 ;  /* 0x000000040f057211 */ /* 0x000fca00078e10ff */
[----:B--2---:R1:W-:Y:S04]  /*1230*/  STS [R5], R2 ;  /* 0x0000000205007388 */ /* 0x0043e80000000800 */
[----:B---3--:R1:W-:Y:S04]  /*1240*/  STS [R5+0x200], R8 ;  /* 0x0002000805007388 */ /* 0x0083e80000000800 */
[----:B----4-:R1:W-:Y:S04]  /*1250*/  STS [R5+0x400], R10 ;  /* 0x0004000a05007388 */ /* 0x0103e80000000800 */
[----:B-----5:R1:W-:Y:S02]  /*1260*/  STS [R5+0x600], R12 ;  /* 0x0006000c05007388 */ /* 0x0203e40000000800 */
.L_x_19032:
[----:B------:R-:W-:Y:S05]  /*1270*/  BSYNC.RECONVERGENT B0 ;  /* 0x0000000000007941 */ /* 0x000fea0003800200 */
.L_x_19031:
[----:B-1----:R-:W-:Y:S01]  /*1280*/  IMAD.MOV.U32 R2, RZ, RZ, -0x1 ;  /* 0xffffffffff027424 */ /* 0x002fe200078e00ff */
[----:B------:R-:W-:Y:S01]  /*1290*/  ISETP.GE.U32.AND P0, PT, R0, R3, PT ;  /* 0x000000030000720c */ /* 0x000fe20003f06070 */
[----:B------:R-:W-:Y:S01]  /*12a0*/  IMAD.MOV.U32 R3, RZ, RZ, -0x800001 ;  /* 0xff7fffffff037424 */ /* 0x000fe200078e00ff */
[----:B------:R-:W-:Y:S01]  /*12b0*/  MOV R4, 0xff7fffff ;  /* 0xff7fffff00047802 */ /* 0x000fe20000000f00 */
[----:B------:R-:W-:Y:S01]  /*12c0*/  BAR.SYNC.DEFER_BLOCKING 0x0 ;  /* 0x0000000000007b1d */ /* 0x000fe20000010000 */
[----:B------:R-:W-:Y:S01]  /*12d0*/  IMAD.MOV.U32 R28, RZ, RZ, RZ ;  /* 0x000000ffff1c7224 */ /* 0x000fe200078e00ff */
[----:B------:R-:W-:Y:S01]  /*12e0*/  MOV R5, 0xffffffff ;  /* 0xffffffff00057802 */ /* 0x000fe20000000f00 */
[----:B--2---:R-:W-:Y:S01]  /*12f0*/  IMAD.MOV.U32 R7, RZ, RZ, -0x1 ;  /* 0xffffffffff077424 */ /* 0x004fe200078e00ff */
[----:B------:R-:W-:Y:S01]  /*1300*/  MOV R9, 0xffffffff ;  /* 0xffffffff00097802 */ /* 0x000fe20000000f00 */
[----:B0-----:R-:W-:Y:S01]  /*1310*/  IMAD.MOV.U32 R6, RZ, RZ, -0x1 ;  /* 0xffffffffff067424 */ /* 0x001fe200078e00ff */
[----:B------:R-:W-:Y:S01]  /*1320*/  BSSY.RECONVERGENT B0, `(.L_x_19041) ;  /* 0x000029b000007945 */ /* 0x000fe20003800200 */
[----:B------:R-:W-:Y:S01]  /*1330*/  IMAD.MOV.U32 R8, RZ, RZ, -0x1 ;  /* 0xffffffffff087424 */ /* 0x000fe200078e00ff */
[----:B------:R0:W-:Y:S01]  /*1340*/  STL [R1+0x99c], R2 ;  /* 0x00099c0201007387 */ /* 0x0001e20000100800 */
        /* <DEDUP_REMOVED lines=10> */
[----:B0-----:R-:W-:Y:S01]  /*13f0*/  IMAD.MOV.U32 R2, RZ, RZ, -0x800001 ;  /* 0xff7fffffff027424 */ /* 0x001fe200078e00ff */
        /* <DEDUP_REMOVED lines=137> */
[----:B0-----:R-:W-:Y:S01]  /*1c90*/  MOV R2, 0xffffffff ;  /* 0xffffffff00027802 */ /* 0x001fe20000000f00 */
[----:B-1----:R-:W-:-:S04]  /*1ca0*/  IMAD.MOV.U32 R4, RZ, RZ, -0x1 ;  /* 0xffffffffff047424 */ /* 0x002fc800078e00ff */
        /* <DEDUP_REMOVED lines=103> */
[----:B0-----:R-:W0:Y:S01]  /*2320*/  S2R R3, SR_CgaCtaId ;  /* 0x0000000000037919 */ /* 0x001e220000008800 */
[----:B------:R-:W-:Y:S01]  /*2330*/  MOV R2, 0x400 ;  /* 0x0000040000027802 */ /* 0x000fe20000000f00 */
[----:B------:R-:W1:Y:S03]  /*2340*/  LDCU UR4, c[0x0][0x3a0] ;  /* 0x00007400ff0477ac */ /* 0x000e660008000800 */
[----:B------:R-:W-:Y:S01]  /*2350*/  IADD3 R2, PT, PT, R2, 0x1430, RZ ;  /* 0x0000143002027810 */ /* 0x000fe20007ffe0ff */
[----:B-1----:R-:W-:-:S03]  /*2360*/  UISETP.GE.AND UP0, UPT, UR4, 0x1, UPT ;  /* 0x000000010400788c */ /* 0x002fc6000bf06270 */
[----:B0-----:R-:W-:-:S05]  /*2370*/  LEA R3, R3, R2, 0x18 ;  /* 0x0000000203037211 */ /* 0x001fca00078ec0ff */
[----:B------:R-:W-:-:S05]  /*2380*/  IMAD R0, R0, 0x408, R3 ;  /* 0x0000040800007824 */ /* 0x000fca00078e0203 */
[----:B------:R0:W-:Y:S01]  /*2390*/  STL [R1+0x81c], R0 ;  /* 0x00081c0001007387 */ /* 0x0001e20000100800 */
[----:B------:R-:W-:Y:S05]  /*23a0*/  BRA.U !UP0, `(.L_x_19043) ;  /* 0x0000000908607547 */ /* 0x000fea000b800000 */
[----:B------:R-:W-:Y:S01]  /*23b0*/  USHF.L.U32 UR4, UR4, 0x1, URZ ;  /* 0x0000000104047899 */ /* 0x000fe200080006ff */
[----:B------:R1:W-:Y:S03]  /*23c0*/  STL [R1+0x818], RZ ;  /* 0x000818ff01007387 */ /* 0x0003e60000100800 */
[----:B------:R-:W-:-:S04]  /*23d0*/  UISETP.LT.AND UP0, UPT, UR4, 0x1, UPT ;  /* 0x000000010400788c */ /* 0x000fc8000bf01270 */
[----:B------:R-:W-:Y:S02]  /*23e0*/  USEL UR5, UR4, 0x1, !UP0 ;  /* 0x0000000104057887 */ /* 0x000fe4000c000000 */
[----:B------:R-:W-:Y:S02]  /*23f0*/  UISETP.GE.AND UP0, UPT, UR4, 0x4, UPT ;  /* 0x000000040400788c */ /* 0x000fe4000bf06270 */
[----:B------:R-:W-:-:S07]  /*2400*/  ULOP3.LUT UR6, UR5, 0x3, URZ, 0xc0, !UPT ;  /* 0x0000000305067892 */ /* 0x000fce000f8ec0ff */
[----:B-1----:R-:W-:Y:S05]  /*2410*/  BRA.U !UP0, `(.L_x_19044) ;  /* 0x0000000908007547 */ /* 0x002fea000b800000 */
[----:B------:R-:W-:Y:S01]  /*2420*/  ULOP3.LUT UR5, UR5, 0x7ffffffc, URZ, 0xc0, !UPT ;  /* 0x7ffffffc05057892 */ /* 0x000fe2000f8ec0ff */
[----:B0-----:R-:W-:-:S03]  /*2430*/  IMAD.MOV.U32 R0, RZ, RZ, RZ ;  /* 0x000000ffff007224 */ /* 0x001fc600078e00ff */
[----:B------:R-:W-:Y:S02]  /*2440*/  UISETP.GT.AND UP0, UPT, UR5, URZ, UPT ;  /* 0x000000ff0500728c */ /* 0x000fe4000bf04270 */
[----:B------:R-:W-:-:S05]  /*2450*/  IMAD.U32 R3, RZ, RZ, UR5 ;  /* 0x00000005ff037e24 */ /* 0x000fca000f8e00ff */
[----:B------:R0:W-:Y:S02]  /*2460*/  STL [R1+0x818], R3 ;  /* 0x0008180301007387 */ /* 0x0001e40000100800 */
[----:B------:R-:W-:Y:S05]  /*2470*/  BRA.U !UP0, `(.L_x_19045) ;  /* 0x0000000508a87547 */ /* 0x000fea000b800000 */
[----:B------:R-:W-:Y:S02]  /*2480*/  IADD3 R2, PT, PT, R3, -R0, RZ ;  /* 0x8000000003027210 */ /* 0x000fe40007ffe0ff */
[----:B------:R-:W-:Y:S02]  /*2490*/  PLOP3.LUT P0, PT, PT, PT, PT, 0x80, 0x8 ;  /* 0x000000000008781c */ /* 0x000fe40003f0f070 */
[----:B------:R-:W-:-:S13]  /*24a0*/  ISETP.GT.AND P1, PT, R2, 0xc, PT ;  /* 0x0000000c0200780c */ /* 0x000fda0003f24270 */
[----:B------:R-:W-:Y:S05]  /*24b0*/  @!P1 BRA `(.L_x_19046) ;  /* 0x0000000400209947 */ /* 0x000fea0003800000 */
[----:B------:R-:W-:Y:S01]  /*24c0*/  VIADD R2, R3, 0xfffffff4 ;  /* 0xfffffff403027836 */ /* 0x000fe20000000000 */
[----:B------:R-:W-:-:S04]  /*24d0*/  PLOP3.LUT P0, PT, PT, PT, PT, 0x8, 0x80 ;  /* 0x000000000080781c */ /* 0x000fc80003f0e170 */
[----:B------:R1:W-:Y:S09]  /*24e0*/  STL [R1+0x828], R2 ;  /* 0x0008280201007387 */ /* 0x0003f20000100800 */
.L_x_19047:
[----:B-1----:R-:W2:Y:S02]  /*24f0*/  LDL R2, [R1+0x81c] ;  /* 0x00081c0001027983 */ /* 0x002ea40000100800 */
[----:B--2---:R-:W-:-:S05]  /*2500*/  IMAD R28, R0, 0x4, R2 ;  /* 0x00000004001c7824 */ /* 0x004fca00078e0202 */
[----:B0-----:R-:W0:Y:S04]  /*2510*/  LDS.64 R2, [R28] ;  /* 0x000000001c027984 */ /* 0x001e280000000a00 */
[----:B------:R-:W1:Y:S04]  /*2520*/  LDS.64 R20, [R28+0x228] ;  /* 0x000228001c147984 */ /* 0x000e680000000a00 */
[----:B------:R-:W2:Y:S04]  /*2530*/  LDS.64 R6, [R28+0x10] ;  /* 0x000010001c067984 */ /* 0x000ea80000000a00 */
[----:B------:R-:W-:Y:S04]  /*2540*/  LDS.64 R10, [R28+0x18] ;  /* 0x000018001c0a7984 */ /* 0x000fe80000000a00 */
[----:B------:R-:W-:Y:S04]  /*2550*/  LDS.64 R12, [R28+0x218] ;  /* 0x000218001c0c7984 */ /* 0x000fe80000000a00 */
[----:B------:R-:W-:Y:S04]  /*2560*/  LDS.64 R14, [R28+0x20] ;  /* 0x000020001c0e7984 */ /* 0x000fe80000000a00 */
[----:B------:R-:W-:Y:S04]  /*2570*/  LDS.64 R16, [R28+0x220] ;  /* 0x000220001c107984 */ /* 0x000fe80000000a00 */
[----:B------:R-:W-:Y:S04]  /*2580*/  LDS.64 R18, [R28+0x28] ;  /* 0x000028001c127984 */ /* 0x000fe80000000a00 */
[----:B------:R-:W-:Y:S04]  /*2590*/  LDS.64 R22, [R28+0x30] ;  /* 0x000030001c167984 */ /* 0x000fe80000000a00 */
[----:B------:R-:W-:Y:S01]  /*25a0*/  LDS.64 R24, [R28+0x230] ;  /* 0x000230001c187984 */ /* 0x000fe20000000a00 */
[----:B0-----:R-:W-:Y:S01]  /*25b0*/  MOV R9, R2 ;  /* 0x0000000200097202 */ /* 0x001fe20000000f00 */
[----:B------:R-:W-:-:S02]  /*25c0*/  IMAD.MOV.U32 R8, RZ, RZ, R3 ;  /* 0x000000ffff087224 */ /* 0x000fc400078e0003 */
[----:B------:R-:W-:Y:S04]  /*25d0*/  LDS.64 R26, [R28+0x38] ;  /* 0x000038001c1a7984 */ /* 0x000fe80000000a00 */
[----:B------:R-:W0:Y:S04]  /*25e0*/  LDS.64 R2, [R28+0x200] ;  /* 0x000200001c027984 */ /* 0x000e280000000a00 */
[----:B-1----:R1:W-:Y:S04]  /*25f0*/  STL [R1+0xbb0], R21 ;  /* 0x000bb01501007387 */ /* 0x0023e80000100800 */
[----:B--2---:R2:W-:Y:S01]  /*2600*/  STL.64 [R1+0xbc8], R6 ;  /* 0x000bc80601007387 */ /* 0x0045e20000100a00 */
[----:B-1----:R-:W-:Y:S01]  /*2610*/  VIADD R21, R0, 0x4 ;  /* 0x0000000400157836 */ /* 0x002fe20000000000 */
[----:B--2---:R-:W-:Y:S01]  /*2620*/  MOV R6, R9 ;  /* 0x0000000900067202 */ /* 0x004fe20000000f00 */
[----:B------:R-:W-:-:S02]  /*2630*/  IMAD.MOV.U32 R7, RZ, RZ, R8 ;  /* 0x000000ffff077224 */ /* 0x000fc400078e0008 */
[----:B------:R-:W-:Y:S01]  /*2640*/  LDS.64 R8, [R28+0x210] ;  /* 0x000210001c087984 */ /* 0x000fe20000000a00 */
[----:B0-----:R-:W-:Y:S01]  /*2650*/  IMAD.MOV.U32 R5, RZ, RZ, R2 ;  /* 0x000000ffff057224 */ /* 0x001fe200078e0002 */
[----:B------:R-:W-:Y:S02]  /*2660*/  MOV R4, R3 ;  /* 0x0000000300047202 */ /* 0x000fe40000000f00 */
[----:B------:R-:W0:Y:S04]  /*2670*/  LDS.64 R2, [R28+0x8] ;  /* 0x000008001c027984 */ /* 0x000e280000000a00 */
[----:B0-----:R0:W-:Y:S02]  /*2680*/  STL.64 [R1+0xbb8], R2 ;  /* 0x000bb80201007387 */ /* 0x0011e40000100a00 */
[----:B0-----:R-:W-:-:S02]  /*2690*/  IMAD.MOV.U32 R2, RZ, RZ, R5 ;  /* 0x000000ffff027224 */ /* 0x001fc400078e0005 */
[----:B------:R-:W-:Y:S02]  /*26a0*/  IMAD.MOV.U32 R3, RZ, RZ, R4 ;  /* 0x000000ffff037224 */ /* 0x000fe400078e0004 */
[----:B------:R-:W0:Y:S04]  /*26b0*/  LDS.64 R4, [R28+0x208] ;  /* 0x000208001c047984 */ /* 0x000e280000000a00 */
[----:B------:R1:W-:Y:S04]  /*26c0*/  STL [R1+0xbc0], R2 ;  /* 0x000bc00201007387 */ /* 0x0003e80000100800 */
[----:B------:R-:W2:Y:S01]  /*26d0*/  LDS.64 R28, [R28+0x238] ;  /* 0x000238001c1c7984 */ /* 0x000ea20000000a00 */
[----:B-1----:R-:W-:-:S04]  /*26e0*/  VIADD R2, R1, 0x400 ;  /* 0x0000040001027836 */ /* 0x002fc80000000000 */
[----:B------:R-:W-:Y:S01]  /*26f0*/  IMAD R21, R21, 0x4, R2 ;  /* 0x0000000415157824 */ /* 0x000fe200078e0202 */
[----:B0-----:R0:W-:Y:S02]  /*2700*/  STL [R1+0xbb4], R5 ;  /* 0x000bb40501007387 */ /* 0x0011e40000100800 */
[----:B0-----:R-:W-:Y:S02]  /*2710*/  LEA R5, R0, R2, 0x2 ;  /* 0x0000000200057211 */ /* 0x001fe400078e10ff */
[----:B------:R-:W3:Y:S04]  /*2720*/  LDL.LU R2, [R1+0xbc0] ;  /* 0x000bc00001027983 */ /* 0x000ee80000300800 */
[----:B------:R0:W-:Y:S04]  /*2730*/  STL.64 [R5+0x8], R6 ;  /* 0x0000080605007387 */ /* 0x0001e80000100a00 */
[----:B0-----:R-:W4:Y:S04]  /*2740*/  LDL.LU.64 R6, [R1+0xbc8] ;  /* 0x000bc80001067983 */ /* 0x001f280000300a00 */
[----:B---3--:R0:W-:Y:S04]  /*2750*/  STL.64 [R5+0x208], R2 ;  /* 0x0002080205007387 */ /* 0x0081e80000100a00 */
[----:B0-----:R-:W3:Y:S04]  /*2760*/  LDL.LU.64 R2, [R1+0xbb8] ;  /* 0x000bb80001027983 */ /* 0x001ee80000300a00 */
[----:B---3--:R0:W-:Y:S04]  /*2770*/  STL.64 [R5+0x10], R2 ;  /* 0x0000100205007387 */ /* 0x0081e80000100a00 */
[----:B0-----:R-:W3:Y:S01]  /*2780*/  LDL.LU R5, [R1+0xbb4] ;  /* 0x000bb40001057983 */ /* 0x001ee20000300800 */
[----:B------:R-:W-:-:S05]  /*2790*/  IADD3 R3, PT, PT, R1, 0x400, RZ ;  /* 0x0000040001037810 */ /* 0x000fca0007ffe0ff */
[C---:B------:R-:W-:Y:S01]  /*27a0*/  IMAD R3, R0.reuse, 0x4, R3 ;  /* 0x0000000400037824 */ /* 0x040fe200078e0203 */
[----:B------:R-:W-:Y:S04]  /*27b0*/  STL [R1+0x810], R21 ;  /* 0x0008101501007387 */ /* 0x000fe80000100800 */
[----:B---3--:R0:W-:Y:S04]  /*27c0*/  STL.64 [R3+0x210], R4 ;  /* 0x0002100403007387 */ /* 0x0081e80000100a00 */
[----:B----4-:R1:W-:Y:S04]  /*27d0*/  STL.64 [R21+0x8], R6 ;  /* 0x0000080615007387 */ /* 0x0103e80000100a00 */
[----:B0-----:R-:W3:Y:S04]  /*27e0*/  LDL R5, [R1+0x828] ;  /* 0x0008280001057983 */ /* 0x001ee80000100800 */
[----:B-1----:R-:W4:Y:S04]  /*27f0*/  LDL.LU R7, [R1+0x810] ;  /* 0x0008100001077983 */ /* 0x002f280000300800 */
[----:B------:R-:W5:Y:S01]  /*2800*/  LDL.LU R21, [R1+0xbb0] ;  /* 0x000bb00001157983 */ /* 0x000f620000300800 */
[----:B------:R-:W-:Y:S01]  /*2810*/  IADD3 R4, PT, PT, R1, 0x400, RZ ;  /* 0x0000040001047810 */ /* 0x000fe20007ffe0ff */
[----:B------:R-:W-:-:S02]  /*2820*/  VIADD R2, R0, 0x8 ;  /* 0x0000000800027836 */ /* 0x000fc40000000000 */
[----:B------:R-:W-:Y:S02]  /*2830*/  VIADD R3, R0, 0xc ;  /* 0x0000000c00037836 */ /* 0x000fe40000000000 */
[----:B------:R-:W-:-:S03]  /*2840*/  IMAD R2, R2, 0x4, R4 ;  /* 0x0000000402027824 */ /* 0x000fc600078e0204 */
[----:B------:R-:W-:Y:S01]  /*2850*/  LEA R3, R3, R4, 0x2 ;  /* 0x0000000403037211 */ /* 0x000fe200078e10ff */
[----:B------:R-:W-:Y:S01]  /*2860*/  VIADD R0, R0, 0x10 ;  /* 0x0000001000007836 */ /* 0x000fe20000000000 */
[----:B----4-:R4:W-:Y:S04]  /*2870*/  STL.64 [R7+0x208], R8 ;  /* 0x0002080807007387 */ /* 0x0109e80000100a00 */
[----:B------:R4:W-:Y:S04]  /*2880*/  STL.64 [R7+0x10], R10 ;  /* 0x0000100a07007387 */ /* 0x0009e80000100a00 */
[----:B------:R4:W-:Y:S04]  /*2890*/  STL.64 [R7+0x210], R12 ;  /* 0x0002100c07007387 */ /* 0x0009e80000100a00 */
[----:B------:R4:W-:Y:S04]  /*28a0*/  STL.64 [R2+0x8], R14 ;  /* 0x0000080e02007387 */ /* 0x0009e80000100a00 */
[----:B------:R4:W-:Y:S04]  /*28b0*/  STL.64 [R2+0x208], R16 ;  /* 0x0002081002007387 */ /* 0x0009e80000100a00 */
[----:B------:R4:W-:Y:S04]  /*28c0*/  STL.64 [R2+0x10], R18 ;  /* 0x0000101202007387 */ /* 0x0009e80000100a00 */
[----:B-----5:R4:W-:Y:S04]  /*28d0*/  STL.64 [R2+0x210], R20 ;  /* 0x0002101402007387 */ /* 0x0209e80000100a00 */
[----:B------:R4:W-:Y:S04]  /*28e0*/  STL.64 [R3+0x8], R22 ;  /* 0x0000081603007387 */ /* 0x0009e80000100a00 */
[----:B------:R4:W-:Y:S04]  /*28f0*/  STL.64 [R3+0x208], R24 ;  /* 0x0002081803007387 */ /* 0x0009e80000100a00 */
[----:B------:R4:W-:Y:S04]  /*2900*/  STL.64 [R3+0x10], R26 ;  /* 0x0000101a03007387 */ /* 0x0009e80000100a00 */
[----:B--2---:R4:W-:Y:S01]  /*2910*/  STL.64 [R3+0x210], R28 ;  /* 0x0002101c03007387 */ /* 0x0049e20000100a00 */
[----:B---3--:R-:W-:-:S13]  /*2920*/  ISETP.GE.AND P1, PT, R0, R5, PT ;  /* 0x000000050000720c */ /* 0x008fda0003f26270 */
[----:B----4-:R-:W-:Y:S05]  /*2930*/  @!P1 BRA `(.L_x_19047) ;  /* 0xfffffff800ec9947 */ /* 0x010fea000383ffff */
.L_x_19046:
[----:B------:R-:W2:Y:S02]  /*2940*/  LDL R21, [R1+0x818] ;  /* 0x0008180001157983 */ /* 0x000ea40000100800 */
[----:B--2---:R-:W-:-:S05]  /*2950*/  IMAD.IADD R2, R21, 0x1, -R0 ;  /* 0x0000000115027824 */ /* 0x004fca00078e0a00 */
[----:B------:R-:W-:-:S13]  /*2960*/  ISETP.GT.AND P1, PT, R2, 0x4, PT ;  /* 0x000000040200780c */ /* 0x000fda0003f24270 */
[----:B------:R-:W-:Y:S05]  /*2970*/  @!P1 BRA `(.L_x_19048) ;  /* 0x0000000000609947 */ /* 0x000fea0003800000 */
[----:B0-----:R-:W2:Y:S01]  /*2980*/  LDL R3, [R1+0x81c] ;  /* 0x00081c0001037983 */ /* 0x001ea20000100800 */
[----:B------:R-:W-:Y:S01]  /*2990*/  VIADD R22, R1, 0x400 ;  /* 0x0000040001167836 */ /* 0x000fe20000000000 */
[C---:B------:R-:W-:Y:S02]  /*29a0*/  IADD3 R20, PT, PT, R0.reuse, 0x4, RZ ;  /* 0x0000000400147810 */ /* 0x040fe40007ffe0ff */
[----:B------:R-:W-:Y:S01]  /*29b0*/  PLOP3.LUT P0, PT, PT, PT, PT, 0x8, 0x80 ;  /* 0x000000000080781c */ /* 0x000fe20003f0e170 */
[--C-:B------:R-:W-:Y:S02]  /*29c0*/  IMAD R19, R0, 0x4, R22.reuse ;  /* 0x0000000400137824 */ /* 0x100fe400078e0216 */
[----:B------:R-:W-:Y:S01]  /*29d0*/  IMAD R20, R20, 0x4, R22 ;  /* 0x0000000414147824 */ /* 0x000fe200078e0216 */
[C---:B--2---:R-:W-:Y:S01]  /*29e0*/  LEA R18, R0.reuse, R3, 0x2 ;  /* 0x0000000300127211 */ /* 0x044fe200078e10ff */
[----:B------:R-:W-:-:S04]  /*29f0*/  VIADD R0, R0, 0x8 ;  /* 0x0000000800007836 */ /* 0x000fc80000000000 */
[----:B------:R-:W0:Y:S04]  /*2a00*/  LDS.64 R14, [R18] ;  /* 0x00000000120e7984 */ /* 0x000e280000000a00 */
[----:B------:R-:W1:Y:S04]  /*2a10*/  LDS.64 R12, [R18+0x200] ;  /* 0x00020000120c7984 */ /* 0x000e680000000a00 */
[----:B------:R-:W2:Y:S04]  /*2a20*/  LDS.64 R10, [R18+0x8] ;  /* 0x00000800120a7984 */ /* 0x000ea80000000a00 */
[----:B------:R-:W3:Y:S04]  /*2a30*/  LDS.64 R8, [R18+0x208] ;  /* 0x0002080012087984 */ /* 0x000ee80000000a00 */
[----:B------:R-:W4:Y:S04]  /*2a40*/  LDS.64 R6, [R18+0x10] ;  /* 0x0000100012067984 */ /* 0x000f280000000a00 */
[----:B------:R-:W5:Y:S04]  /*2a50*/  LDS.64 R4, [R18+0x210] ;  /* 0x0002100012047984 */ /* 0x000f680000000a00 */
[----:B------:R-:W5:Y:S04]  /*2a60*/  LDS.64 R2, [R18+0x18] ;  /* 0x0000180012027984 */ /* 0x000f680000000a00 */
[----:B------:R-:W5:Y:S04]  /*2a70*/  LDS.64 R16, [R18+0x218] ;  /* 0x0002180012107984 */ /* 0x000f680000000a00 */
[----:B0-----:R0:W-:Y:S04]  /*2a80*/  STL.64 [R19+0x8], R14 ;  /* 0x0000080e13007387 */ /* 0x0011e80000100a00 */
[----:B-1----:R0:W-:Y:S04]  /*2a90*/  STL.64 [R19+0x208], R12 ;  /* 0x0002080c13007387 */ /* 0x0021e80000100a00 */
[----:B--2---:R0:W-:Y:S04]  /*2aa0*/  STL.64 [R19+0x10], R10 ;  /* 0x0000100a13007387 */ /* 0x0041e80000100a00 */
[----:B---3--:R0:W-:Y:S04]  /*2ab0*/  STL.64 [R19+0x210], R8 ;  /* 0x0002100813007387 */ /* 0x0081e80000100a00 */
[----:B----4-:R0:W-:Y:S04]  /*2ac0*/  STL.64 [R20+0x8], R6 ;  /* 0x0000080614007387 */ /* 0x0101e80000100a00 */
[----:B-----5:R0:W-:Y:S04]  /*2ad0*/  STL.64 [R20+0x208], R4 ;  /* 0x0002080414007387 */ /* 0x0201e80000100a00 */
[----:B------:R0:W-:Y:S04]  /*2ae0*/  STL.64 [R20+0x10], R2 ;  /* 0x0000100214007387 */ /* 0x0001e80000100a00 */
[----:B------:R0:W-:Y:S02]  /*2af0*/  STL.64 [R20+0x210], R16 ;  /* 0x0002101014007387 */ /* 0x0001e40000100a00 */
.L_x_19048:
[----:B------:R-:W-:-:S13]  /*2b00*/  ISETP.NE.OR P0, PT, R0, R21, P0 ;  /* 0x000000150000720c */ /* 0x000fda0000705670 */
[----:B------:R-:W-:Y:S05]  /*2b10*/  @!P0 BRA `(.L_x_19044) ;  /* 0x0000000000408947 */ /* 0x000fea0003800000 */
.L_x_19045:
[----:B0---4-:R-:W2:Y:S04]  /*2b20*/  LDL R2, [R1+0x81c] ;  /* 0x00081c0001027983 */ /* 0x011ea80000100800 */
[----:B------:R-:W3:Y:S01]  /*2b30*/  LDL R12, [R1+0x818] ;  /* 0x00081800010c7983 */ /* 0x000ee20000100800 */
[----:B------:R-:W-:-:S04]  /*2b40*/  VIADD R11, R1, 0x400 ;  /* 0x00000400010b7836 */ /* 0x000fc80000000000 */
[C---:B------:R-:W-:Y:S01]  /*2b50*/  IMAD R11, R0.reuse, 0x4, R11 ;  /* 0x00000004000b7824 */ /* 0x040fe200078e020b */
[C---:B--2---:R-:W-:Y:S02]  /*2b60*/  LEA R10, R0.reuse, R2, 0x2 ;  /* 0x00000002000a7211 */ /* 0x044fe400078e10ff */
[----:B------:R-:W-:-:S03]  /*2b70*/  IADD3 R0, PT, PT, R0, 0x4, RZ ;  /* 0x0000000400007810 */ /* 0x000fc60007ffe0ff */
[----:B------:R-:W0:Y:S01]  /*2b80*/  LDS.64 R2, [R10] ;  /* 0x000000000a027984 */ /* 0x000e220000000a00 */
[----:B---3--:R-:W-:-:S03]  /*2b90*/  ISETP.NE.AND P0, PT, R0, R12, PT ;  /* 0x0000000c0000720c */ /* 0x008fc60003f05270 */
[----:B------:R-:W1:Y:S04]  /*2ba0*/  LDS.64 R4, [R10+0x200] ;  /* 0x000200000a047984 */ /* 0x000e680000000a00 */
[----:B------:R-:W2:Y:S04]  /*2bb0*/  LDS.64 R6, [R10+0x8] ;  /* 0x000008000a067984 */ /* 0x000ea80000000a00 */
[----:B------:R-:W3:Y:S04]  /*2bc0*/  LDS.64 R8, [R10+0x208] ;  /* 0x000208000a087984 */ /* 0x000ee80000000a00 */
[----:B0-----:R4:W-:Y:S04]  /*2bd0*/  STL.64 [R11+0x8], R2 ;  /* 0x000008020b007387 */ /* 0x0019e80000100a00 */
[----:B-1----:R4:W-:Y:S04]  /*2be0*/  STL.64 [R11+0x208], R4 ;  /* 0x000208040b007387 */ /* 0x0029e80000100a00 */
[----:B--2---:R4:W-:Y:S04]  /*2bf0*/  STL.64 [R11+0x10], R6 ;  /* 0x000010060b007387 */ /* 0x0049e80000100a00 */
[----:B---3--:R4:W-:Y:S01]  /*2c00*/  STL.64 [R11+0x210], R8 ;  /* 0x000210080b007387 */ /* 0x0089e20000100a00 */
[----:B------:R-:W-:Y:S05]  /*2c10*/  @P0 BRA `(.L_x_19045) ;  /* 0xfffffffc00c00947 */ /* 0x000fea000383ffff */
.L_x_19044:
[----:B------:R-:W-:-:S09]  /*2c20*/  UISETP.NE.AND UP0, UPT, UR6, URZ, UPT ;  /* 0x000000ff0600728c */ /* 0x000fd2000bf05270 */
[----:B------:R-:W-:Y:S05]  /*2c30*/  BRA.U !UP0, `(.L_x_19043) ;  /* 0x00000001083c7547 */ /* 0x000fea000b800000 */
[----:B------:R-:W-:-:S05]  /*2c40*/  UMOV UR4, URZ ;  /* 0x000000ff00047c82 */ /* 0x000fca0008000000 */
.L_x_19049:
[----:B0-2---:R-:W2:Y:S04]  /*2c50*/  LDL R0, [R1+0x81c] ;  /* 0x00081c0001007983 */ /* 0x005ea80000100800 */
[----:B----4-:R-:W2:Y:S01]  /*2c60*/  LDL.LU R5, [R1+0x818] ;  /* 0x0008180001057983 */ /* 0x010ea20000300800 */
[----:B------:R-:W-:Y:S01]  /*2c70*/  VIADD R3, R1, 0x400 ;  /* 0x0000040001037836 */ /* 0x000fe20000000000 */
[----:B------:R-:W-:-:S04]  /*2c80*/  UIADD3 UR4, UPT, UPT, UR4, 0x1, URZ ;  /* 0x0000000104047890 */ /* 0x000fc8000fffe0ff */
[----:B------:R-:W-:Y:S01]  /*2c90*/  UISETP.NE.AND UP0, UPT, UR4, UR6, UPT ;  /* 0x000000060400728c */ /* 0x000fe2000bf05270 */
[C---:B--2---:R-:W-:Y:S01]  /*2ca0*/  IMAD R0, R5.reuse, 0x4, R0 ;  /* 0x0000000405007824 */ /* 0x044fe200078e0200 */
[C---:B------:R-:W-:Y:S01]  /*2cb0*/  LEA R3, R5.reuse, R3, 0x2 ;  /* 0x0000000305037211 */ /* 0x040fe200078e10ff */
[----:B------:R-:W-:-:S03]  /*2cc0*/  VIADD R5, R5, 0x1 ;  /* 0x0000000105057836 */ /* 0x000fc60000000000 */
[----:B------:R-:W0:Y:S04]  /*2cd0*/  LDS R2, [R0] ;  /* 0x0000000000027984 */ /* 0x000e280000000800 */
[----:B------:R-:W1:Y:S04]  /*2ce0*/  LDS R4, [R0+0x200] ;  /* 0x0002000000047984 */ /* 0x000e680000000800 */
[----:B------:R2:W-:Y:S04]  /*2cf0*/  STL [R1+0x818], R5 ;  /* 0x0008180501007387 */ /* 0x0005e80000100800 */
[----:B0-----:R2:W-:Y:S04]  /*2d00*/  STL [R3+0x8], R2 ;  /* 0x0000080203007387 */ /* 0x0015e80000100800 */
[----:B-1----:R2:W-:Y:S01]  /*2d10*/  STL [R3+0x208], R4 ;  /* 0x0002080403007387 */ /* 0x0025e20000100800 */
[----:B------:R-:W-:Y:S05]  /*2d20*/  BRA.U UP0, `(.L_x_19049) ;  /* 0xfffffffd00c87547 */ /* 0x000fea000b83ffff */
.L_x_19043:
[----:B0-----:R-:W3:Y:S04]  /*2d30*/  LDL.LU R0, [R1+0x81c] ;  /* 0x00081c0001007983 */ /* 0x001ee80000300800 */
        /* <DEDUP_REMOVED lines=11> */
[----:B--2---:R1:W5:Y:S04]  /*2df0*/  LDL.64 R4, [R1+0x460] ;  /* 0x0004600001047983 */ /* 0x0043680000100a00 */
[----:B---3--:R-:W0:Y:S02]  /*2e00*/  LDS.64 R28, [R0+0x400] ;  /* 0x00040000001c7984 */ /* 0x008e240000000a00 */
[----:B0-----:R-:W-:Y:S01]  /*2e10*/  IMAD.MOV.U32 R2, RZ, RZ, R29 ;  /* 0x000000ffff027224 */ /* 0x001fe200078e001d */
[----:B------:R-:W-:Y:S01]  /*2e20*/  MOV R3, R28 ;  /* 0x0000001c00037202 */ /* 0x000fe20000000f00 */
[----:B------:R0:W-:Y:S04]  /*2e30*/  STL.64 [R1+0xbb0], R28 ;  /* 0x000bb01c01007387 */ /* 0x0001e80000100a00 */
        /* <DEDUP_REMOVED lines=229> */
[----:B------:R0:W-:Y:S04]  /*3c90*/  STL.64 [R1+0x400], R2 ;  /* 0x0004000201007387 */ /* 0x0001e80000100a00 */
[----:B0-----:R1:W5:Y:S04]  /*3ca0*/  LDL.64 R2, [R1+0x468] ;  /* 0x0004680001027983 */ /* 0x0013680000100a00 */
[----:B--2---:R0:W-:Y:S04]  /*3cb0*/  STL.64 [R1+0xb98], R28 ;  /* 0x000b981c01007387 */ /* 0x0041e80000100a00 */
[----:B0-----:R1:W5:Y:S02]  /*3cc0*/  LDL.LU.64 R28, [R1+0xbb0] ;  /* 0x000bb000011c7983 */ /* 0x0013640000300a00 */
.L_x_19042:
[----:B------:R-:W-:Y:S05]  /*3cd0*/  BSYNC.RECONVERGENT B0 ;  /* 0x0000000000007941 */ /* 0x000fea0003800200 */
.L_x_19041:
[----:B-----5:R-:W2:Y:S04]  /*3ce0*/  SHFL.DOWN PT, R0, R26, 0x1, 0x1f ;  /* 0x08201f001a007f89 */ /* 0x020ea800000e0000 */
[----:B------:R3:W-:Y:S04]  /*3cf0*/  STL.64 [R1+0xbb0], R26 ;  /* 0x000bb01a01007387 */ /* 0x0007e80000100a00 */
[----:B--2---:R-:W-:Y:S04]  /*3d00*/  STL [R1+0xba0], R0 ;  /* 0x000ba00001007387 */ /* 0x004fe80000100800 */
[----:B---3--:R-:W2:Y:S04]  /*3d10*/  LDL.LU R26, [R1+0xba0] ;  /* 0x000ba000011a7983 */ /* 0x008ea80000300800 */
[----:B------:R-:W3:Y:S04]  /*3d20*/  SHFL.DOWN PT, R0, R27, 0x1, 0x1f ;  /* 0x08201f001b007f89 */ /* 0x000ee800000e0000 */
[----:B------:R-:W-:Y:S04]  /*3d30*/  STL.64 [R1+0xbb8], R24 ;  /* 0x000bb81801007387 */ /* 0x000fe80000100a00 */
[----:B------:R-:W-:Y:S04]  /*3d40*/  STL.64 [R1+0xbc0], R22 ;  /* 0x000bc01601007387 */ /* 0x000fe80000100a00 */
[----:B------:R-:W-:Y:S01]  /*3d50*/  STL.64 [R1+0xbc8], R20 ;  /* 0x000bc81401007387 */ /* 0x000fe20000100a00 */
[----:B---3--:R-:W-:-:S03]  /*3d60*/  IMAD.MOV.U32 R27, RZ, RZ, R0 ;  /* 0x000000ffff1b7224 */ /* 0x008fc600078e0000 */
[----:B------:R-:W-:Y:S04]  /*3d70*/  STL.64 [R1+0xbd0], R18 ;  /* 0x000bd01201007387 */ /* 0x000fe80000100a00 */
[----:B------:R-:W-:Y:S04]  /*3d80*/  STL.64 [R1+0xbd8], R16 ;  /* 0x000bd81001007387 */ /* 0x000fe80000100a00 */
[----:B------:R-:W-:Y:S04]  /*3d90*/  STL.64 [R1+0xbe0], R14 ;  /* 0x000be00e01007387 */ /* 0x000fe80000100a00 */
[----:B------:R-:W3:Y:S04]  /*3da0*/  LDL R0, [R1+0x83c] ;  /* 0x00083c0001007983 */ /* 0x000ee80000100800 */
[----:B------:R-:W-:Y:S04]  /*3db0*/  STL.64 [R1+0xbe8], R12 ;  /* 0x000be80c01007387 */ /* 0x000fe80000100a00 */
[----:B------:R-:W-:Y:S04]  /*3dc0*/  STL.64 [R1+0xbf0], R10 ;  /* 0x000bf00a01007387 */ /* 0x000fe80000100a00 */
[----:B------:R-:W-:Y:S04]  /*3dd0*/  STL.64 [R1+0xbf8], R8 ;  /* 0x000bf80801007387 */ /* 0x000fe80000100a00 */
[----:B------:R-:W-:Y:S01]  /*3de0*/  STL.64 [R1+0xc00], R6 ;  /* 0x000c000601007387 */ /* 0x000fe20000100a00 */
[----:B------:R-:W-:Y:S06]  /*3df0*/  BAR.SYNC.DEFER_BLOCKING 0x0 ;  /* 0x0000000000007b1d */ /* 0x000fec0000010000 */
[----:B--2---:R-:W-:Y:S04]  /*3e00*/  STL.64 [R1+0x408], R26 ;  /* 0x0004081a01007387 */ /* 0x004fe80000100a00 */
        /* <DEDUP_REMOVED lines=13> */
[----:B------:R-:W4:Y:S04]  /*3ee0*/  SHFL.DOWN PT, R15, R13, 0x1, 0x1f ;  /* 0x08201f000d0f7f89 */ /* 0x000f2800000e0000 */
[----:B--2---:R2:W-:Y:S04]  /*3ef0*/  STL.64 [R1+0x438], R16 ;  /* 0x0004381001007387 */ /* 0x0045e80000100a00 */
[----:B----4-:R4:W-:Y:S04]  /*3f00*/  STL.64 [R1+0x440], R14 ;  /* 0x0004400e01007387 */ /* 0x0109e80000100a00 */
[----:B--2---:R-:W2:Y:S04]  /*3f10*/  LDL R16, [R1+0x80c] ;  /* 0x00080c0001107983 */ /* 0x004ea80000100800 */
[----:B------:R0:W-:Y:S04]  /*3f20*/  STL.64 [R1+0x420], R22 ;  /* 0x0004201601007387 */ /* 0x0001e80000100a00 */
[----:B----4-:R-:W4:Y:S04]  /*3f30*/  LDL R15, [R1+0x808] ;  /* 0x00080800010f7983 */ /* 0x010f280000100800 */
[----:B------:R1:W-:Y:S04]  /*3f40*/  STL.64 [R1+0x428], R20 ;  /* 0x0004281401007387 */ /* 0x0003e80000100a00 */
[----:B0-----:R-:W3:Y:S04]  /*3f50*/  LDL R22, [R1+0x814] ;  /* 0x0008140001167983 */ /* 0x001ee80000100800 */
[----:B------:R0:W-:Y:S04]  /*3f60*/  STL.64 [R1+0x430], R18 ;  /* 0x0004301201007387 */ /* 0x0001e80000100a00 */
[----:B-1----:R-:W3:Y:S04]  /*3f70*/  LDL R21, [R1+0x810] ;  /* 0x0008100001157983 */ /* 0x002ee80000100800 */
[----:B------:R-:W3:Y:S04]  /*3f80*/  LDL R17, [R1+0x818] ;  /* 0x0008180001117983 */ /* 0x000ee80000100800 */
[----:B0-----:R-:W3:Y:S04]  /*3f90*/  LDL R18, [R1+0x81c] ;  /* 0x00081c0001127983 */ /* 0x001ee80000100800 */
[----:B------:R0:W-:Y:S04]  /*3fa0*/  STL.64 [R1+0x418], R24 ;  /* 0x0004181801007387 */ /* 0x0001e80000100a00 */
[----:B------:R-:W3:Y:S04]  /*3fb0*/  LDL R23, [R1+0x820] ;  /* 0x0008200001177983 */ /* 0x000ee80000100800 */
[----:B------:R-:W3:Y:S04]  /*3fc0*/  LDL R19, [R1+0x828] ;  /* 0x0008280001137983 */ /* 0x000ee80000100800 */
[----:B0-----:R-:W3:Y:S04]  /*3fd0*/  LDL R24, [R1+0x824] ;  /* 0x0008240001187983 */ /* 0x001ee80000100800 */
[----:B------:R-:W3:Y:S04]  /*3fe0*/  LDL R20, [R1+0x82c] ;  /* 0x00082c0001147983 */ /* 0x000ee80000100800 */
[----:B------:R0:W-:Y:S04]  /*3ff0*/  STL.64 [R1+0x410], R26 ;  /* 0x0004101a01007387 */ /* 0x0001e80000100a00 */
[----:B------:R-:W3:Y:S04]  /*4000*/  LDL R25, [R1+0x830] ;  /* 0x0008300001197983 */ /* 0x000ee80000100800 */
[----:B------:R-:W-:Y:S04]  /*4010*/  SHFL.DOWN PT, R12, R10, 0x1, 0x1f ;  /* 0x08201f000a0c7f89 */ /* 0x000fe800000e0000 */
[----:B0-----:R-:W3:Y:S04]  /*4020*/  LDL R26, [R1+0x834] ;  /* 0x00083400011a7983 */ /* 0x001ee80000100800 */
[----:B------:R-:W3:Y:S04]  /*4030*/  LDL R27, [R1+0x838] ;  /* 0x00083800011b7983 */ /* 0x000ee80000100800 */
[----:B------:R-:W-:Y:S04]  /*4040*/  SHFL.DOWN PT, R13, R11, 0x1, 0x1f ;  /* 0x08201f000b0d7f89 */ /* 0x000fe800000e0000 */
[----:B------:R-:W-:Y:S04]  /*4050*/  SHFL.DOWN PT, R10, R8, 0x1, 0x1f ;  /* 0x08201f00080a7f89 */ /* 0x000fe800000e0000 */
[----:B------:R-:W-:Y:S04]  /*4060*/  SHFL.DOWN PT, R11, R9, 0x1, 0x1f ;  /* 0x08201f00090b7f89 */ /* 0x000fe800000e0000 */
[----:B------:R-:W-:Y:S04]  /*4070*/  SHFL.DOWN PT, R8, R6, 0x1, 0x1f ;  /* 0x08201f0006087f89 */ /* 0x000fe800000e0000 */
[----:B------:R-:W-:Y:S04]  /*4080*/  SHFL.DOWN PT, R9, R7, 0x1, 0x1f ;  /* 0x08201f0007097f89 */ /* 0x000fe800000e0000 */
[----:B------:R-:W-:Y:S04]  /*4090*/  SHFL.DOWN PT, R6, R4, 0x1, 0x1f ;  /* 0x08201f0004067f89 */ /* 0x000fe800000e0000 */
[----:B------:R-:W0:Y:S04]  /*40a0*/  SHFL.DOWN PT, R7, R5, 0x1, 0x1f ;  /* 0x08201f0005077f89 */ /* 0x000e2800000e0000 */
[----:B------:R-:W3:Y:S04]  /*40b0*/  LDL R14, [R1+0xa74] ;  /* 0x000a7400010e7983 */ /* 0x000ee80000100800 */
[----:B0-----:R-:W-:Y:S04]  /*40c0*/  STL.64 [R1+0x460], R6 ;  /* 0x0004600601007387 */ /* 0x001fe80000100a00 */
[----:B------:R-:W-:Y:S04]  /*40d0*/  SHFL.DOWN PT, R6, R2, 0x1, 0x1f ;  /* 0x08201f0002067f89 */ /* 0x000fe800000e0000 */
[----:B------:R-:W0:Y:S04]  /*40e0*/  SHFL.DOWN PT, R7, R3, 0x1, 0x1f ;  /* 0x08201f0003077f89 */ /* 0x000e2800000e0000 */
[----:B0-----:R-:W-:Y:S04]  /*40f0*/  STL.64 [R1+0x468], R6 ;  /* 0x0004680601007387 */ /* 0x001fe80000100a00 */
[----:B--2---:R0:W-:Y:S04]  /*4100*/  SHFL.DOWN PT, R7, R16, 0x1, 0x1f ;  /* 0x08201f0010077f89 */ /* 0x0041e800000e0000 */
[----:B----4-:R1:W2:Y:S04]  /*4110*/  SHFL.DOWN PT, R6, R15, 0x1, 0x1f ;  /* 0x08201f000f067f89 */ /* 0x0102a800000e0000 */
[----:B0-----:R-:W4:Y:S04]  /*4120*/  LDL R16, [R1+0x844] ;  /* 0x0008440001107983 */ /* 0x001f280000100800 */
[----:B-1----:R-:W4:Y:S04]  /*4130*/  LDL R15, [R1+0x840] ;  /* 0x00084000010f7983 */ /* 0x002f280000100800 */
[----:B--2---:R-:W-:Y:S04]  /*4140*/  STL.64 [R1+0x470], R6 ;  /* 0x0004700601007387 */ /* 0x004fe80000100a00 */
[----:B---3--:R0:W-:Y:S04]  /*4150*/  SHFL.DOWN PT, R6, R21, 0x1, 0x1f ;  /* 0x08201f0015067f89 */ /* 0x0081e800000e0000 */
[----:B------:R1:W2:Y:S04]  /*4160*/  SHFL.DOWN PT, R7, R22, 0x1, 0x1f ;  /* 0x08201f0016077f89 */ /* 0x0002a800000e0000 */
[----:B0-----:R-:W3:Y:S04]  /*4170*/  LDL R21, [R1+0x848] ;  /* 0x0008480001157983 */ /* 0x001ee80000100800 */
[----:B-1----:R-:W3:Y:S04]  /*4180*/  LDL R22, [R1+0x84c] ;  /* 0x00084c0001167983 */ /* 0x002ee80000100800 */
[----:B--2---:R-:W-:Y:S04]  /*4190*/  STL.64 [R1+0x478], R6 ;  /* 0x0004780601007387 */ /* 0x004fe80000100a00 */
[----:B------:R0:W-:Y:S04]  /*41a0*/  SHFL.DOWN PT, R6, R17, 0x1, 0x1f ;  /* 0x08201f0011067f89 */ /* 0x0001e800000e0000 */
        /* <DEDUP_REMOVED lines=24> */
[----:B----4-:R0:W-:Y:S04]  /*4330*/  SHFL.DOWN PT, R7, R16, 0x1, 0x1f ;  /* 0x08201f0010077f89 */ /* 0x0101e800000e0000 */
[----:B------:R1:W2:Y:S04]  /*4340*/  SHFL.DOWN PT, R6, R15, 0x1, 0x1f ;  /* 0x08201f000f067f89 */ /* 0x0002a800000e0000 */
        /* <DEDUP_REMOVED lines=312> */
[----:B------:R0:W-:Y:S04]  /*56d0*/  STL.64 [R1+0x448], R12 ;  /* 0x0004480c01007387 */ /* 0x0001e80000100a00 */
[----:B--2---:R-:W-:Y:S04]  /*56e0*/  STL.64 [R1+0x698], R6 ;  /* 0x0006980601007387 */ /* 0x004fe80000100a00 */
[----:B0-----:R-:W2:Y:S04]  /*56f0*/  LDL R13, [R1+0xa70] ;  /* 0x000a7000010d7983 */ /* 0x001ea80000100800 */
[----:B------:R-:W-:Y:S04]  /*5700*/  STL.64 [R1+0x458], R8 ;  /* 0x0004580801007387 */ /* 0x000fe80000100a00 */
[----:B------:R-:W-:Y:S04]  /*5710*/  STL.64 [R1+0x450], R10 ;  /* 0x0004500a01007387 */ /* 0x000fe80000100a00 */
[----:B------:R-:W2:Y:S04]  /*5720*/  LDL R12, [R1+0xaec] ;  /* 0x000aec00010c7983 */ /* 0x000ea80000100800 */
[----:B----4-:R0:W-:Y:S04]  /*5730*/  SHFL.DOWN PT, R7, R16, 0x1, 0x1f ;  /* 0x08201f0010077f89 */ /* 0x0101e800000e0000 */
[----:B------:R1:W4:Y:S04]  /*5740*/  SHFL.DOWN PT, R6, R15, 0x1, 0x1f ;  /* 0x08201f000f067f89 */ /* 0x00032800000e0000 */
[----:B0-----:R-:W2:Y:S04]  /*5750*/  LDL R16, [R1+0xa94] ;  /* 0x000a940001107983 */ /* 0x001ea80000100800 */
[----:B-1----:R-:W2:Y:S04]  /*5760*/  LDL R15, [R1+0xa90] ;  /* 0x000a9000010f7983 */ /* 0x002ea80000100800 */
[----:B------:R-:W-:Y:S04]  /*5770*/  SHFL.DOWN PT, R8, R29, 0x1, 0x1f ;  /* 0x08201f001d087f89 */ /* 0x000fe800000e0000 */
[----:B------:R-:W-:Y:S04]  /*5780*/  SHFL.DOWN PT, R9, R28, 0x1, 0x1f ;  /* 0x08201f001c097f89 */ /* 0x000fe800000e0000 */
[----:B------:R-:W2:Y:S04]  /*5790*/  LDL R11, [R1+0xae8] ;  /* 0x000ae800010b7983 */ /* 0x000ea80000100800 */
[----:B----4-:R-:W-:Y:S04]  /*57a0*/  STL.64 [R1+0x6a0], R6 ;  /* 0x0006a00601007387 */ /* 0x010fe80000100a00 */
[----:B---3--:R0:W-:Y:S04]  /*57b0*/  SHFL.DOWN PT, R6, R21, 0x1, 0x1f ;  /* 0x08201f0015067f89 */ /* 0x0081e800000e0000 */
[----:B------:R1:W3:Y:S04]  /*57c0*/  SHFL.DOWN PT, R7, R22, 0x1, 0x1f ;  /* 0x08201f0016077f89 */ /* 0x0002e800000e0000 */
[----:B0-----:R-:W4:Y:S04]  /*57d0*/  LDL R21, [R1+0xa78] ;  /* 0x000a780001157983 */ /* 0x001f280000100800 */
[----:B-1----:R-:W4:Y:S04]  /*57e0*/  LDL R22, [R1+0xa7c] ;  /* 0x000a7c0001167983 */ /* 0x002f280000100800 */
[----:B------:R-:W4:Y:S04]  /*57f0*/  LDL R10, [R1+0xb54] ;  /* 0x000b5400010a7983 */ /* 0x000f280000100800 */
[----:B---3--:R-:W-:Y:S04]  /*5800*/  STL.64 [R1+0x6a8], R6 ;  /* 0x0006a80601007387 */ /* 0x008fe80000100a00 */
[----:B------:R0:W-:Y:S04]  /*5810*/  SHFL.DOWN PT, R6, R17, 0x1, 0x1f ;  /* 0x08201f0011067f89 */ /* 0x0001e800000e0000 */
[----:B------:R1:W3:Y:S04]  /*5820*/  SHFL.DOWN PT, R7, R18, 0x1, 0x1f ;  /* 0x08201f0012077f89 */ /* 0x0002e800000e0000 */
[----:B0-----:R-:W4:Y:S04]  /*5830*/  LDL R17, [R1+0xa80] ;  /* 0x000a800001117983 */ /* 0x001f280000100800 */
[----:B-1----:R-:W4:Y:S04]  /*5840*/  LDL R18, [R1+0xa84] ;  /* 0x000a840001127983 */ /* 0x002f280000100800 */
        /* <DEDUP_REMOVED lines=21> */
[----:B--2---:R0:W-:Y:S04]  /*59a0*/  SHFL.DOWN PT, R6, R13, 0x1, 0x1f ;  /* 0x08201f000d067f89 */ /* 0x0041e800000e0000 */
[----:B------:R1:W2:Y:S04]  /*59b0*/  SHFL.DOWN PT, R7, R14, 0x1, 0x1f ;  /* 0x08201f000e077f89 */ /* 0x0002a800000e0000 */
[----:B0-----:R-:W3:Y:S04]  /*59c0*/  LDL R13, [R1+0xaf8] ;  /* 0x000af800010d7983 */ /* 0x001ee80000100800 */
[----:B-1----:R-:W3:Y:S04]  /*59d0*/  LDL R14, [R1+0xafc] ;  /* 0x000afc00010e7983 */ /* 0x002ee80000100800 */
[----:B--2---:R-:W-:Y:S04]  /*59e0*/  STL.64 [R1+0x6d8], R6 ;  /* 0x0006d80601007387 */ /* 0x004fe80000100a00 */
[----:B----4-:R0:W-:Y:S04]  /*59f0*/  SHFL.DOWN PT, R6, R21, 0x1, 0x1f ;  /* 0x08201f0015067f89 */ /* 0x0101e800000e0000 */
[----:B------:R1:W2:Y:S04]  /*5a00*/  SHFL.DOWN PT, R7, R22, 0x1, 0x1f ;  /* 0x08201f0016077f89 */ /* 0x0002a800000e0000 */
[----:B0-----:R-:W4:Y:S04]  /*5a10*/  LDL R21, [R1+0xab0] ;  /* 0x000ab00001157983 */ /* 0x001f280000100800 */
        /* <DEDUP_REMOVED lines=32> */
[----:B------:R-:W-:Y:S04]  /*5c20*/  STL.64 [R1+0x400], R8 ;  /* 0x0004000801007387 */ /* 0x000fe80000100a00 */
[----:B----4-:R0:W-:Y:S04]  /*5c30*/  SHFL.DOWN PT, R6, R21, 0x1, 0x1f ;  /* 0x08201f0015067f89 */ /* 0x0101e800000e0000 */
[----:B---3--:R1:W2:Y:S04]  /*5c40*/  SHFL.DOWN PT, R7, R22, 0x1, 0x1f ;  /* 0x08201f0016077f89 */ /* 0x0082a800000e0000 */
[----:B0-----:R-:W3:Y:S04]  /*5c50*/  LDL R21, [R1+0xae0] ;  /* 0x000ae00001157983 */ /* 0x001ee80000100800 */
[----:B-1----:R-:W4:Y:S04]  /*5c60*/  LDL R22, [R1+0xae4] ;  /* 0x000ae40001167983 */ /* 0x002f280000100800 */
[----:B--2---:R-:W-:Y:S04]  /*5c70*/  STL.64 [R1+0x718], R6 ;  /* 0x0007180601007387 */ /* 0x004fe80000100a00 */
[----:B------:R0:W-:Y:S04]  /*5c80*/  SHFL.DOWN PT, R6, R17, 0x1, 0x1f ;  /* 0x08201f0011067f89 */ /* 0x0001e800000e0000 */
[----:B------:R1:W2:Y:S04]  /*5c90*/  SHFL.DOWN PT, R7, R18, 0x1, 0x1f ;  /* 0x08201f0012077f89 */ /* 0x0002a800000e0000 */
[----:B0-----:R-:W4:Y:S04]  /*5ca0*/  LDL R17, [R1+0xb10] ;  /* 0x000b100001117983 */ /* 0x001f280000100800 */
        /* <DEDUP_REMOVED lines=22> */
[----:B---3--:R0:W-:Y:S04]  /*5e10*/  SHFL.DOWN PT, R6, R21, 0x1, 0x1f ;  /* 0x08201f0015067f89 */ /* 0x0081e800000e0000 */
[----:B----4-:R1:W2:Y:S04]  /*5e20*/  SHFL.DOWN PT, R7, R22, 0x1, 0x1f ;  /* 0x08201f0016077f89 */ /* 0x0102a800000e0000 */
[----:B0-----:R-:W3:Y:S04]  /*5e30*/  LDL R21, [R1+0xb28] ;  /* 0x000b280001157983 */ /* 0x001ee80000100800 */
[----:B-1----:R-:W4:Y:S04]  /*5e40*/  LDL R22, [R1+0xb2c] ;  /* 0x000b2c0001167983 */ /* 0x002f280000100800 */
[----:B--2---:R-:W-:Y:S04]  /*5e50*/  STL.64 [R1+0x748], R6 ;  /* 0x0007480601007387 */ /* 0x004fe80000100a00 */
[----:B------:R0:W-:Y:S04]  /*5e60*/  SHFL.DOWN PT, R6, R11, 0x1, 0x1f ;  /* 0x08201f000b067f89 */ /* 0x0001e800000e0000 */
[----:B------:R-:W1:Y:S04]  /*5e70*/  SHFL.DOWN PT, R7, R12, 0x1, 0x1f ;  /* 0x08201f000c077f89 */ /* 0x000e6800000e0000 */
[----:B------:R2:W-:Y:S04]  /*5e80*/  STL [R1+0xba0], R8 ;  /* 0x000ba00801007387 */ /* 0x0005e80000100800 */
[----:B------:R2:W-:Y:S04]  /*5e90*/  STL [R1+0xba4], R9 ;  /* 0x000ba40901007387 */ /* 0x0005e80000100800 */
[----:B0-----:R-:W4:Y:S04]  /*5ea0*/  LDL R11, [R1+0xb58] ;  /* 0x000b5800010b7983 */ /* 0x001f280000100800 */
[----:B--2---:R-:W2:Y:S04]  /*5eb0*/  LDL R8, [R1+0xb4c] ;  /* 0x000b4c0001087983 */ /* 0x004ea80000100800 */
[----:B------:R-:W2:Y:S04]  /*5ec0*/  LDL R9, [R1+0xb50] ;  /* 0x000b500001097983 */ /* 0x000ea80000100800 */
[----:B-1----:R-:W-:Y:S04]  /*5ed0*/  STL.64 [R1+0x750], R6 ;  /* 0x0007500601007387 */ /* 0x002fe80000100a00 */
[----:B------:R0:W-:Y:S04]  /*5ee0*/  SHFL.DOWN PT, R6, R23, 0x1, 0x1f ;  /* 0x08201f0017067f89 */ /* 0x0001e800000e0000 */
[----:B------:R1:W1:Y:S04]  /*5ef0*/  SHFL.DOWN PT, R7, R24, 0x1, 0x1f ;  /* 0x08201f0018077f89 */ /* 0x00026800000e0000 */
[----:B0-----:R-:W2:Y:S04]  /*5f00*/  LDL R23, [R1+0xb30] ;  /* 0x000b300001177983 */ /* 0x001ea80000100800 */
[----:B-1----:R-:W2:Y:S04]  /*5f10*/  LDL R24, [R1+0xb34] ;  /* 0x000b340001187983 */ /* 0x002ea80000100800 */
[----:B------:R-:W2:Y:S04]  /*5f20*/  LDL R12, [R1+0xb5c] ;  /* 0x000b5c00010c7983 */ /* 0x000ea80000100800 */
[----:B------:R-:W-:Y:S04]  /*5f30*/  STL.64 [R1+0x758], R6 ;  /* 0x0007580601007387 */ /* 0x000fe80000100a00 */
[----:B------:R0:W-:Y:S04]  /*5f40*/  SHFL.DOWN PT, R6, R13, 0x1, 0x1f ;  /* 0x08201f000d067f89 */ /* 0x0001e800000e0000 */
[----:B------:R-:W1:Y:S04]  /*5f50*/  SHFL.DOWN PT, R7, R14, 0x1, 0x1f ;  /* 0x08201f000e077f89 */ /* 0x000e6800000e0000 */
[----:B0-----:R-:W2:Y:S04]  /*5f60*/  LDL R13, [R1+0xb60] ;  /* 0x000b6000010d7983 */ /* 0x001ea80000100800 */
[----:B-1----:R-:W-:Y:S04]  /*5f70*/  STL.64 [R1+0x760], R6 ;  /* 0x0007600601007387 */ /* 0x002fe80000100a00 */
[----:B------:R0:W-:Y:S04]  /*5f80*/  SHFL.DOWN PT, R6, R25, 0x1, 0x1f ;  /* 0x08201f0019067f89 */ /* 0x0001e800000e0000 */
[----:B------:R1:W1:Y:S04]  /*5f90*/  SHFL.DOWN PT, R7, R26, 0x1, 0x1f ;  /* 0x08201f001a077f89 */ /* 0x00026800000e0000 */
[----:B0-----:R-:W2:Y:S04]  /*5fa0*/  LDL R25, [R1+0xb38] ;  /* 0x000b380001197983 */ /* 0x001ea80000100800 */
[----:B-1----:R-:W2:Y:S04]  /*5fb0*/  LDL R26, [R1+0xb3c] ;  /* 0x000b3c00011a7983 */ /* 0x002ea80000100800 */
[----:B------:R-:W-:Y:S04]  /*5fc0*/  STL.64 [R1+0x768], R6 ;  /* 0x0007680601007387 */ /* 0x000fe80000100a00 */
[----:B------:R-:W-:Y:S04]  /*5fd0*/  SHFL.DOWN PT, R6, R15, 0x1, 0x1f ;  /* 0x08201f000f067f89 */ /* 0x000fe800000e0000 */
[----:B------:R0:W1:Y:S04]  /*5fe0*/  SHFL.DOWN PT, R7, R16, 0x1, 0x1f ;  /* 0x08201f0010077f89 */ /* 0x00006800000e0000 */
[----:B0-----:R-:W2:Y:S04]  /*5ff0*/  LDL R16, [R1+0xb6c] ;  /* 0x000b6c0001107983 */ /* 0x001ea80000100800 */
[----:B-1----:R-:W-:Y:S04]  /*6000*/  STL.64 [R1+0x770], R6 ;  /* 0x0007700601007387 */ /* 0x002fe80000100a00 */
[----:B------:R0:W-:Y:S04]  /*6010*/  SHFL.DOWN PT, R6, R17, 0x1, 0x1f ;  /* 0x08201f0011067f89 */ /* 0x0001e800000e0000 */
[----:B------:R1:W1:Y:S04]  /*6020*/  SHFL.DOWN PT, R7, R18, 0x1, 0x1f ;  /* 0x08201f0012077f89 */ /* 0x00026800000e0000 */
[----:B0-----:R-:W2:Y:S04]  /*6030*/  LDL R17, [R1+0xb70] ;  /* 0x000b700001117983 */ /* 0x001ea80000100800 */
[----:B-1----:R-:W2:Y:S04]  /*6040*/  LDL R18, [R1+0xb74] ;  /* 0x000b740001127983 */ /* 0x002ea80000100800 */
[----:B------:R-:W-:Y:S04]  /*6050*/  STL.64 [R1+0x778], R6 ;  /* 0x0007780601007387 */ /* 0x000fe80000100a00 */
[----:B------:R0:W-:Y:S04]  /*6060*/  SHFL.DOWN PT, R6, R27, 0x1, 0x1f ;  /* 0x08201f001b067f89 */ /* 0x0001e800000e0000 */
[----:B------:R1:W1:Y:S04]  /*6070*/  SHFL.DOWN PT, R7, R0, 0x1, 0x1f ;  /* 0x08201f0000077f89 */ /* 0x00026800000e0000 */
[----:B0-----:R-:W2:Y:S04]  /*6080*/  LDL R27, [R1+0xb40] ;  /* 0x000b4000011b7983 */ /* 0x001ea80000100800 */
[----:B-1----:R-:W2:Y:S04]  /*6090*/  LDL R0, [R1+0xb44] ;  /* 0x000b440001007983 */ /* 0x002ea80000100800 */
[----:B------:R-:W-:Y:S04]  /*60a0*/  STL.64 [R1+0x780], R6 ;  /* 0x0007800601007387 */ /* 0x000fe80000100a00 */
[----:B------:R0:W-:Y:S04]  /*60b0*/  SHFL.DOWN PT, R6, R19, 0x1, 0x1f ;  /* 0x08201f0013067f89 */ /* 0x0001e800000e0000 */
[----:B------:R-:W1:Y:S04]  /*60c0*/  SHFL.DOWN PT, R7, R20, 0x1, 0x1f ;  /* 0x08201f0014077f89 */ /* 0x000e6800000e0000 */
[----:B0-----:R-:W2:Y:S04]  /*60d0*/  LDL R19, [R1+0xb78] ;  /* 0x000b780001137983 */ /* 0x001ea80000100800 */
[----:B-1----:R-:W-:Y:S04]  /*60e0*/  STL.64 [R1+0x788], R6 ;  /* 0x0007880601007387 */ /* 0x002fe80000100a00 */
[----:B---3--:R-:W-:Y:S04]  /*60f0*/  SHFL.DOWN PT, R6, R21, 0x1, 0x1f ;  /* 0x08201f0015067f89 */ /* 0x008fe800000e0000 */
[----:B----4-:R0:W1:Y:S04]  /*6100*/  SHFL.DOWN PT, R7, R22, 0x1, 0x1f ;  /* 0x08201f0016077f89 */ /* 0x01006800000e0000 */
[----:B0-----:R-:W3:Y:S04]  /*6110*/  LDL R22, [R1+0xb84] ;  /* 0x000b840001167983 */ /* 0x001ee80000100800 */
[----:B-1----:R0:W-:Y:S04]  /*6120*/  STL.64 [R1+0x790], R6 ;  /* 0x0007900601007387 */ /* 0x0021e80000100a00 */
[----:B0-----:R-:W4:Y:S04]  /*6130*/  LDL R7, [R1+0xb48] ;  /* 0x000b480001077983 */ /* 0x001f280000100800 */
[----:B--2---:R0:W-:Y:S04]  /*6140*/  SHFL.DOWN PT, R14, R23, 0x1, 0x1f ;  /* 0x08201f00170e7f89 */ /* 0x0041e800000e0000 */
[----:B------:R1:W2:Y:S04]  /*6150*/  SHFL.DOWN PT, R15, R24, 0x1, 0x1f ;  /* 0x08201f00180f7f89 */ /* 0x0002a800000e0000 */
[----:B0-----:R-:W3:Y:S04]  /*6160*/  LDL R23, [R1+0xb88] ;  /* 0x000b880001177983 */ /* 0x001ee80000100800 */
[----:B-1----:R-:W3:Y:S04]  /*6170*/  LDL R24, [R1+0xb8c] ;  /* 0x000b8c0001187983 */ /* 0x002ee80000100800 */
[----:B--2---:R0:W-:Y:S04]  /*6180*/  STL.64 [R1+0x798], R14 ;  /* 0x0007980e01007387 */ /* 0x0041e80000100a00 */
[----:B0-----:R-:W2:Y:S04]  /*6190*/  LDL R14, [R1+0xb64] ;  /* 0x000b6400010e7983 */ /* 0x001ea80000100800 */
[----:B------:R-:W3:Y:S04]  /*61a0*/  LDL R15, [R1+0xb68] ;  /* 0x000b6800010f7983 */ /* 0x000ee80000100800 */
[----:B------:R0:W-:Y:S04]  /*61b0*/  SHFL.DOWN PT, R20, R25, 0x1, 0x1f ;  /* 0x08201f0019147f89 */ /* 0x0001e800000e0000 */
[----:B------:R-:W1:Y:S04]  /*61c0*/  SHFL.DOWN PT, R21, R26, 0x1, 0x1f ;  /* 0x08201f001a157f89 */ /* 0x000e6800000e0000 */
[----:B0-----:R-:W3:Y:S04]  /*61d0*/  LDL R25, [R1+0xb90] ;  /* 0x000b900001197983 */ /* 0x001ee80000100800 */
[----:B-1----:R0:W-:Y:S04]  /*61e0*/  STL.64 [R1+0x7a0], R20 ;  /* 0x0007a01401007387 */ /* 0x0021e80000100a00 */
[----:B0-----:R-:W3:Y:S04]  /*61f0*/  LDL R20, [R1+0xb7c] ;  /* 0x000b7c0001147983 */ /* 0x001ee80000100800 */
[----:B------:R-:W3:Y:S04]  /*6200*/  LDL R21, [R1+0xb80] ;  /* 0x000b800001157983 */ /* 0x000ee80000100800 */
[----:B------:R-:W-:Y:S04]  /*6210*/  SHFL.DOWN PT, R26, R27, 0x1, 0x1f ;  /* 0x08201f001b1a7f89 */ /* 0x000fe800000e0000 */
[----:B------:R0:W1:Y:S04]  /*6220*/  SHFL.DOWN PT, R27, R0, 0x1, 0x1f ;  /* 0x08201f00001b7f89 */ /* 0x00006800000e0000 */
[----:B0-----:R-:W3:Y:S04]  /*6230*/  LDL R0, [R1+0xb9c] ;  /* 0x000b9c0001007983 */ /* 0x001ee80000100800 */
[----:B-1----:R0:W-:Y:S04]  /*6240*/  STL.64 [R1+0x7a8], R26 ;  /* 0x0007a81a01007387 */ /* 0x0021e80000100a00 */
[----:B0-----:R-:W3:Y:S04]  /*6250*/  LDL R26, [R1+0xb94] ;  /* 0x000b9400011a7983 */ /* 0x001ee80000100800 */
[----:B------:R-:W3:Y:S04]  /*6260*/  LDL R27, [R1+0xb98] ;  /* 0x000b9800011b7983 */ /* 0x000ee80000100800 */
[----:B----4-:R-:W-:Y:S04]  /*6270*/  SHFL.DOWN PT, R6, R7, 0x1, 0x1f ;  /* 0x08201f0007067f89 */ /* 0x010fe800000e0000 */
[----:B------:R-:W0:Y:S04]  /*6280*/  SHFL.DOWN PT, R7, R8, 0x1, 0x1f ;  /* 0x08201f0008077f89 */ /* 0x000e2800000e0000 */
[----:B------:R-:W-:Y:S04]  /*6290*/  SHFL.DOWN PT, R8, R9, 0x1, 0x1f ;  /* 0x08201f0009087f89 */ /* 0x000fe800000e0000 */
[----:B------:R-:W1:Y:S04]  /*62a0*/  SHFL.DOWN PT, R9, R10, 0x1, 0x1f ;  /* 0x08201f000a097f89 */ /* 0x000e6800000e0000 */
[----:B------:R-:W-:Y:S04]  /*62b0*/  SHFL.DOWN PT, R10, R11, 0x1, 0x1f ;  /* 0x08201f000b0a7f89 */ /* 0x000fe800000e0000 */
[----:B------:R-:W4:Y:S04]  /*62c0*/  SHFL.DOWN PT, R11, R12, 0x1, 0x1f ;  /* 0x08201f000c0b7f89 */ /* 0x000f2800000e0000 */
[----:B------:R-:W-:Y:S04]  /*62d0*/  SHFL.DOWN PT, R12, R13, 0x1, 0x1f ;  /* 0x08201f000d0c7f89 */ /* 0x000fe800000e0000 */
[----:B0-----:R-:W-:Y:S04]  /*62e0*/  STL.64 [R1+0x7b0], R6 ;  /* 0x0007b00601007387 */ /* 0x001fe80000100a00 */
[----:B--2---:R-:W0:Y:S04]  /*62f0*/  SHFL.DOWN PT, R13, R14, 0x1, 0x1f ;  /* 0x08201f000e0d7f89 */ /* 0x004e2800000e0000 */
[----:B---3--:R-:W-:Y:S04]  /*6300*/  SHFL.DOWN PT, R14, R15, 0x1, 0x1f ;  /* 0x08201f000f0e7f89 */ /* 0x008fe800000e0000 */
[----:B------:R-:W2:Y:S04]  /*6310*/  SHFL.DOWN PT, R15, R16, 0x1, 0x1f ;  /* 0x08201f00100f7f89 */ /* 0x000ea800000e0000 */
[----:B------:R-:W-:Y:S04]  /*6320*/  SHFL.DOWN PT, R16, R17, 0x1, 0x1f ;  /* 0x08201f0011107f89 */ /* 0x000fe800000e0000 */
[----:B------:R-:W3:Y:S04]  /*6330*/  SHFL.DOWN PT, R17, R18, 0x1, 0x1f ;  /* 0x08201f0012117f89 */ /* 0x000ee800000e0000 */
[----:B------:R-:W-:Y:S04]  /*6340*/  SHFL.DOWN PT, R18, R19, 0x1, 0x1f ;  /* 0x08201f0013127f89 */ /* 0x000fe800000e0000 */
[----:B-1----:R-:W-:Y:S04]  /*6350*/  STL.64 [R1+0x7b8], R8 ;  /* 0x0007b80801007387 */ /* 0x002fe80000100a00 */
[----:B----4-:R-:W-:Y:S04]  /*6360*/  STL.64 [R1+0x7c0], R10 ;  /* 0x0007c00a01007387 */ /* 0x010fe80000100a00 */
[----:B0-----:R-:W-:Y:S04]  /*6370*/  STL.64 [R1+0x7c8], R12 ;  /* 0x0007c80c01007387 */ /* 0x001fe80000100a00 */
[----:B--2---:R-:W-:Y:S04]  /*6380*/  STL.64 [R1+0x7d0], R14 ;  /* 0x0007d00e01007387 */ /* 0x004fe80000100a00 */
[----:B------:R0:W5:Y:S04]  /*6390*/  LDL.LU.64 R6, [R1+0xc00] ;  /* 0x000c000001067983 */ /* 0x0001680000300a00 */
[----:B------:R-:W1:Y:S04]  /*63a0*/  SHFL.DOWN PT, R19, R20, 0x1, 0x1f ;  /* 0x08201f0014137f89 */ /* 0x000e6800000e0000 */
[----:B------:R-:W-:Y:S04]  /*63b0*/  SHFL.DOWN PT, R20, R21, 0x1, 0x1f ;  /* 0x08201f0015147f89 */ /* 0x000fe800000e0000 */
[----:B------:R-:W2:Y:S04]  /*63c0*/  SHFL.DOWN PT, R21, R22, 0x1, 0x1f ;  /* 0x08201f0016157f89 */ /* 0x000ea800000e0000 */
[----:B------:R-:W-:Y:S04]  /*63d0*/  SHFL.DOWN PT, R22, R23, 0x1, 0x1f ;  /* 0x08201f0017167f89 */ /* 0x000fe800000e0000 */
[----:B------:R-:W4:Y:S04]  /*63e0*/  SHFL.DOWN PT, R23, R24, 0x1, 0x1f ;  /* 0x08201f0018177f89 */ /* 0x000f2800000e0000 */
[----:B------:R-:W-:Y:S04]  /*63f0*/  SHFL.DOWN PT, R24, R25, 0x1, 0x1f ;  /* 0x08201f0019187f89 */ /* 0x000fe800000e0000 */
[----:B---3--:R3:W-:Y:S04]  /*6400*/  STL.64 [R1+0x7d8], R16 ;  /* 0x0007d81001007387 */ /* 0x0087e80000100a00 */
[----:B-1----:R1:W-:Y:S04]  /*6410*/  STL.64 [R1+0x7e0], R18 ;  /* 0x0007e01201007387 */ /* 0x0023e80000100a00 */
[----:B--2---:R2:W-:Y:S04]  /*6420*/  STL.64 [R1+0x7e8], R20 ;  /* 0x0007e81401007387 */ /* 0x0045e80000100a00 */
[----:B------:R0:W5:Y:S04]  /*6430*/  LDL.LU.64 R8, [R1+0xbf8] ;  /* 0x000bf80001087983 */ /* 0x0001680000300a00 */
[----:B----4-:R4:W-:Y:S04]  /*6440*/  STL.64 [R1+0x7f0], R22 ;  /* 0x0007f01601007387 */ /* 0x0109e80000100a00 */
[----:B------:R0:W5:Y:S04]  /*6450*/  LDL.LU.64 R10, [R1+0xbf0] ;  /* 0x000bf000010a7983 */ /* 0x0001680000300a00 */
[----:B------:R0:W5:Y:S04]  /*6460*/  LDL.LU.64 R12, [R1+0xbe8] ;  /* 0x000be800010c7983 */ /* 0x0001680000300a00 */
[----:B------:R0:W5:Y:S04]  /*6470*/  LDL.LU.64 R14, [R1+0xbe0] ;  /* 0x000be000010e7983 */ /* 0x0001680000300a00 */
[----:B---3--:R0:W5:Y:S04]  /*6480*/  LDL.LU.64 R16, [R1+0xbd8] ;  /* 0x000bd80001107983 */ /* 0x0081680000300a00 */
[----:B-1----:R0:W5:Y:S04]  /*6490*/  LDL.LU.64 R18, [R1+0xbd0] ;  /* 0x000bd00001127983 */ /* 0x0021680000300a00 */
[----:B--2---:R0:W5:Y:S04]  /*64a0*/  LDL.LU.64 R20, [R1+0xbc8] ;  /* 0x000bc80001147983 */ /* 0x0041680000300a00 */
[----:B----4-:R0:W5:Y:S04]  /*64b0*/  LDL.LU.64 R22, [R1+0xbc0] ;  /* 0x000bc00001167983 */ /* 0x0101680000300a00 */
[----:B------:R-:W1:Y:S04]  /*64c0*/  SHFL.DOWN PT, R25, R26, 0x1, 0x1f ;  /* 0x08201f001a197f89 */ /* 0x000e6800000e0000 */
[----:B------:R-:W-:Y:S04]  /*64d0*/  SHFL.DOWN PT, R26, R27, 0x1, 0x1f ;  /* 0x08201f001b1a7f89 */ /* 0x000fe800000e0000 */
[----:B------:R-:W2:Y:S04]  /*64e0*/  SHFL.DOWN PT, R27, R0, 0x1, 0x1f ;  /* 0x08201f00001b7f89 */ /* 0x000ea800000e0000 */
[----:B-1----:R1:W-:Y:S04]  /*64f0*/  STL.64 [R1+0x7f8], R24 ;  /* 0x0007f81801007387 */ /* 0x0023e80000100a00 */
[----:B--2---:R2:W-:Y:S04]  /*6500*/  STL.64 [R1+0x800], R26 ;  /* 0x0008001a01007387 */ /* 0x0045e80000100a00 */
[----:B-1----:R0:W5:Y:S04]  /*6510*/  LDL.LU.64 R24, [R1+0xbb8] ;  /* 0x000bb80001187983 */ /* 0x0021680000300a00 */
[----:B--2---:R0:W5:Y:S01]  /*6520*/  LDL.LU.64 R26, [R1+0xbb0] ;  /* 0x000bb000011a7983 */ /* 0x0041620000300a00 */
[----:B------:R-:W1:Y:S01]  /*6530*/  S2R R0, SR_LANEID ;  /* 0x0000000000007919 */ /* 0x000e620000000000 */
[----:B------:R-:W-:Y:S01]  /*6540*/  BSSY.RECONVERGENT B0, `(.L_x_19050) ;  /* 0x0000368000007945 */ /* 0x000fe20003800200 */
[----:B-1----:R-:W-:-:S13]  /*6550*/  ISETP.GT.AND P0, PT, R0, 0x1e, PT ;  /* 0x0000001e0000780c */ /* 0x002fda0003f04270 */
[----:B0-----:R-:W-:Y:S05]  /*6560*/  @P0 BRA `(.L_x_19051) ;  /* 0x0000003400940947 */ /* 0x001fea0003800000 */
[----:B-----5:R0:W-:Y:S04]  /*6570*/  STL.64 [R1+0x50], R6 ;  /* 0x0000500601007387 */ /* 0x0201e80000100a00 */
[----:B------:R1:W-:Y:S04]  /*6580*/  STL [R1+0xd94], R2 ;  /* 0x000d940201007387 */ /* 0x0003e80000100800 */
[----:B0-----:R-:W2:Y:S04]  /*6590*/  LDL.LU R6, [R1+0x870] ;  /* 0x0008700001067983 */ /* 0x001ea80000300800 */
[----:B------:R-:W2:Y:S04]  /*65a0*/  LDL.LU R7, [R1+0x874] ;  /* 0x0008740001077983 */ /* 0x000ea80000300800 */
[----:B------:R0:W-:Y:S04]  /*65b0*/  STL.64 [R1+0x10], R22 ;  /* 0x0000101601007387 */ /* 0x0001e80000100a00 */
[----:B------:R3:W-:Y:S04]  /*65c0*/  STL.64 [R1+0x30], R14 ;  /* 0x0000300e01007387 */ /* 0x0007e80000100a00 */
[----:B-1----:R-:W4:Y:S04]  /*65d0*/  LDL.LU R2, [R1+0xba0] ;  /* 0x000ba00001027983 */ /* 0x002f280000300800 */
[----:B0-----:R-:W4:Y:S04]  /*65e0*/  LDL.LU R22, [R1+0x8b0] ;  /* 0x0008b00001167983 */ /* 0x001f280000300800 */
[----:B------:R-:W4:Y:S04]  /*65f0*/  LDL.LU R23, [R1+0x8b4] ;  /* 0x0008b40001177983 */ /* 0x000f280000300800 */
[----:B---3--:R-:W3:Y:S04]  /*6600*/  LDL.LU R14, [R1+0x890] ;  /* 0x00089000010e7983 */ /* 0x008ee80000300800 */
[----:B------:R-:W3:Y:S04]  /*6610*/  LDL.LU R15, [R1+0x894] ;  /* 0x00089400010f7983 */ /* 0x000ee80000300800 */
[----:B------:R0:W-:Y:S04]  /*6620*/  STL [R1+0xd90], R3 ;  /* 0x000d900301007387 */ /* 0x0001e80000100800 */
[----:B------:R1:W-:Y:S04]  /*6630*/  STL.64 [R1], R26 ;  /* 0x0000001a01007387 */ /* 0x0003e80000100a00 */
[----:B0-----:R-:W3:Y:S04]  /*6640*/  LDL.LU R3, [R1+0xba4] ;  /* 0x000ba40001037983 */ /* 0x001ee80000300800 */
[----:B------:R0:W-:Y:S04]  /*6650*/  STL.64 [R1+0x20], R18 ;  /* 0x0000201201007387 */ /* 0x0001e80000100a00 */
[----:B-1----:R-:W3:Y:S04]  /*6660*/  LDL.LU R26, [R1+0x8c0] ;  /* 0x0008c000011a7983 */ /* 0x002ee80000300800 */
[----:B------:R-:W3:Y:S04]  /*6670*/  LDL.LU R27, [R1+0x8c4] ;  /* 0x0008c400011b7983 */ /* 0x000ee80000300800 */
[----:B0-----:R-:W3:Y:S04]  /*6680*/  LDL.LU R18, [R1+0x8a0] ;  /* 0x0008a00001127983 */ /* 0x001ee80000300800 */
[----:B------:R-:W3:Y:S04]  /*6690*/  LDL.LU R19, [R1+0x8a4] ;  /* 0x0008a40001137983 */ /* 0x000ee80000300800 */
[----:B--2---:R0:W-:Y:S04]  /*66a0*/  STL.64 [R1+0xd0], R6 ;  /* 0x0000d00601007387 */ /* 0x0041e80000100a00 */
[----:B0-----:R-:W2:Y:S01]  /*66b0*/  LDL.LU R6, [R1+0x968] ;  /* 0x0009680001067983 */ /* 0x001ea20000300800 */
[----:B----4-:R-:W-:-:S03]  /*66c0*/  FSETP.GT.FTZ.AND P0, PT, R29, R2, PT ;  /* 0x000000021d00720b */ /* 0x010fc60003f14000 */
[----:B------:R-:W2:Y:S01]  /*66d0*/  LDL.LU R7, [R1+0x96c] ;  /* 0x00096c0001077983 */ /* 0x000ea20000300800 */
[----:B------:R-:W-:Y:S02]  /*66e0*/  FSEL R0, R29, R2, P0 ;  /* 0x000000021d007208 */ /* 0x000fe40000000000 */
[----:B------:R-:W-:Y:S01]  /*66f0*/  FSEL R29, R2, R29, P0 ;  /* 0x0000001d021d7208 */ /* 0x000fe20000000000 */
[----:B------:R0:W-:Y:S04]  /*6700*/  STL.64 [R1+0xd50], R22 ;  /* 0x000d501601007387 */ /* 0x0001e80000100a00 */
[----:B0-----:R-:W4:Y:S04]  /*6710*/  LDL.LU R22, [R1+0x840] ;  /* 0x0008400001167983 */ /* 0x001f280000300800 */
[----:B------:R-:W4:Y:S04]  /*6720*/  LDL.LU R23, [R1+0x844] ;  /* 0x0008440001177983 */ /* 0x000f280000300800 */
[----:B---3--:R0:W-:Y:S01]  /*6730*/  STL.64 [R1+0xf0], R14 ;  /* 0x0000f00e01007387 */ /* 0x0081e20000100a00 */
[----:B------:R-:W-:-:S03]  /*6740*/  FSEL R2, R28, R3, P0 ;  /* 0x000000031c027208 */ /* 0x000fc60000000000 */
[----:B0-----:R-:W3:Y:S04]  /*6750*/  LDL.LU R14, [R1+0x988] ;  /* 0x00098800010e7983 */ /* 0x001ee80000300800 */
[----:B------:R-:W3:Y:S04]  /*6760*/  LDL.LU R15, [R1+0x98c] ;  /* 0x00098c00010f7983 */ /* 0x000ee80000300800 */
[----:B--2---:R0:W-:Y:S04]  /*6770*/  STL.64 [R1+0xcd8], R6 ;  /* 0x000cd80601007387 */ /* 0x0041e80000100a00 */
[----:B----4-:R1:W-:Y:S04]  /*6780*/  STL.64 [R1+0xa0], R22 ;  /* 0x0000a01601007387 */ /* 0x0103e80000100a00 */
[----:B0-----:R-:W2:Y:S04]  /*6790*/  LDL.LU R6, [R1+0x928] ;  /* 0x0009280001067983 */ /* 0x001ea80000300800 */
[----:B------:R-:W2:Y:S04]  /*67a0*/  LDL.LU R7, [R1+0x92c] ;  /* 0x00092c0001077983 */ /* 0x000ea80000300800 */
[----:B-1----:R-:W4:Y:S01]  /*67b0*/  LDL.LU.64 R22, [R1+0xd50] ;  /* 0x000d500001167983 */ /* 0x002f220000300a00 */
[----:B------:R-:W-:-:S03]  /*67c0*/  FSEL R28, R3, R28, P0 ;  /* 0x0000001c031c7208 */ /* 0x000fc60000000000 */
[----:B------:R0:W-:Y:S04]  /*67d0*/  STL [R1+0xba0], R2 ;  /* 0x000ba00201007387 */ /* 0x0001e80000100800 */
[----:B------:R-:W-:Y:S04]  /*67e0*/  STL.64 [R1+0xd40], R26 ;  /* 0x000d401a01007387 */ /* 0x000fe80000100a00 */
[----:B------:R1:W-:Y:S04]  /*67f0*/  STL.64 [R1+0xd60], R18 ;  /* 0x000d601201007387 */ /* 0x0003e80000100a00 */
[----:B---3--:R3:W-:Y:S04]  /*6800*/  STL.64 [R1+0xcc8], R14 ;  /* 0x000cc80e01007387 */ /* 0x0087e80000100a00 */
[----:B0-----:R-:W4:Y:S04]  /*6810*/  LDL.LU R2, [R1+0xd94] ;  /* 0x000d940001027983 */ /* 0x001f280000300800 */
[----:B------:R-:W4:Y:S04]  /*6820*/  LDL.LU R3, [R1+0xd90] ;  /* 0x000d900001037983 */ /* 0x000f280000300800 */
[----:B-1----:R-:W4:Y:S04]  /*6830*/  LDL.LU R18, [R1+0x830] ;  /* 0x0008300001127983 */ /* 0x002f280000300800 */
[----:B------:R-:W4:Y:S04]  /*6840*/  LDL.LU R19, [R1+0x834] ;  /* 0x0008340001137983 */ /* 0x000f280000300800 */
[----:B------:R-:W4:Y:S04]  /*6850*/  LDL.LU R26, [R1+0x850] ;  /* 0x00085000011a7983 */ /* 0x000f280000300800 */
[----:B------:R-:W4:Y:S04]  /*6860*/  LDL.LU R27, [R1+0x854] ;  /* 0x00085400011b7983 */ /* 0x000f280000300800 */
[----:B---3--:R-:W3:Y:S04]  /*6870*/  LDL.LU R14, [R1+0x938] ;  /* 0x00093800010e7983 */ /* 0x008ee80000300800 */
[----:B------:R-:W3:Y:S04]  /*6880*/  LDL.LU R15, [R1+0x93c] ;  /* 0x00093c00010f7983 */ /* 0x000ee80000300800 */
[----:B------:R0:W-:Y:S04]  /*6890*/  STL.64 [R1+0xbb0], R28 ;  /* 0x000bb01c01007387 */ /* 0x0001e80000100a00 */
[----:B------:R1:W-:Y:S04]  /*68a0*/  STL.64 [R1+0x8], R24 ;  /* 0x0000081801007387 */ /* 0x0003e80000100a00 */
[----:B------:R1:W-:Y:S04]  /*68b0*/  STL.64 [R1+0x18], R20 ;  /* 0x0000181401007387 */ /* 0x0003e80000100a00 */
[----:B------:R1:W-:Y:S04]  /*68c0*/  STL.64 [R1+0x28], R16 ;  /* 0x0000281001007387 */ /* 0x0003e80000100a00 */
[----:B0-----:R-:W3:Y:S04]  /*68d0*/  LDL.LU R28, [R1+0x8c8] ;  /* 0x0008c800011c7983 */ /* 0x001ee80000300800 */
[----:B------:R-:W3:Y:S04]  /*68e0*/  LDL.LU R29, [R1+0x8cc] ;  /* 0x0008cc00011d7983 */ /* 0x000ee80000300800 */
[----:B-1----:R-:W3:Y:S04]  /*68f0*/  LDL.LU R24, [R1+0x8b8] ;  /* 0x0008b80001187983 */ /* 0x002ee80000300800 */
[----:B------:R-:W3:Y:S04]  /*6900*/  LDL.LU R25, [R1+0x8bc] ;  /* 0x0008bc0001197983 */ /* 0x000ee80000300800 */
[----:B------:R-:W3:Y:S04]  /*6910*/  LDL.LU R20, [R1+0x8a8] ;  /* 0x0008a80001147983 */ /* 0x000ee80000300800 */
[----:B------:R-:W3:Y:S04]  /*6920*/  LDL.LU R21, [R1+0x8ac] ;  /* 0x0008ac0001157983 */ /* 0x000ee80000300800 */
[----:B------:R-:W3:Y:S04]  /*6930*/  LDL.LU R16, [R1+0x898] ;  /* 0x0008980001107983 */ /* 0x000ee80000300800 */
[----:B------:R-:W3:Y:S04]  /*6940*/  LDL.LU R17, [R1+0x89c] ;  /* 0x00089c0001117983 */ /* 0x000ee80000300800 */
[----:B--2---:R0:W-:Y:S04]  /*6950*/  STL.64 [R1+0xcf8], R6 ;  /* 0x000cf80601007387 */ /* 0x0041e80000100a00 */
[----:B0-----:R-:W2:Y:S04]  /*6960*/  LDL.LU R6, [R1+0x908] ;  /* 0x0009080001067983 */ /* 0x001ea80000300800 */
[----:B------:R-:W2:Y:S04]  /*6970*/  LDL.LU R7, [R1+0x90c] ;  /* 0x00090c0001077983 */ /* 0x000ea80000300800 */
[----:B----4-:R0:W-:Y:S04]  /*6980*/  STL.64 [R1+0x110], R22 ;  /* 0x0001101601007387 */ /* 0x0101e80000100a00 */
[----:B0-----:R-:W4:Y:S04]  /*6990*/  LDL.LU R22, [R1+0x9a8] ;  /* 0x0009a80001167983 */ /* 0x001f280000300800 */
[----:B------:R-:W4:Y:S04]  /*69a0*/  LDL.LU R23, [R1+0x9ac] ;  /* 0x0009ac0001177983 */ /* 0x000f280000300800 */
[----:B------:R0:W-:Y:S04]  /*69b0*/  STL.64 [R1+0x40], R10 ;  /* 0x0000400a01007387 */ /* 0x0001e80000100a00 */
[----:B------:R1:W-:Y:S04]  /*69c0*/  STL.64 [R1+0x60], R2 ;  /* 0x0000600201007387 */ /* 0x0003e80000100a00 */
[----:B------:R1:W-:Y:S04]  /*69d0*/  STL.64 [R1+0x90], R18 ;  /* 0x0000901201007387 */ /* 0x0003e80000100a00 */
[----:B------:R1:W-:Y:S04]  /*69e0*/  STL.64 [R1+0xb0], R26 ;  /* 0x0000b01a01007387 */ /* 0x0003e80000100a00 */
[----:B---3--:R3:W-:Y:S04]  /*69f0*/  STL.64 [R1+0xcf0], R14 ;  /* 0x000cf00e01007387 */ /* 0x0087e80000100a00 */
[----:B0-----:R-:W4:Y:S04]  /*6a00*/  LDL.LU R10, [R1+0x880] ;  /* 0x00088000010a7983 */ /* 0x001f280000300800 */
[----:B------:R-:W4:Y:S04]  /*6a10*/  LDL.LU R11, [R1+0x884] ;  /* 0x00088400010b7983 */ /* 0x000f280000300800 */
[----:B-1----:R-:W4:Y:S04]  /*6a20*/  LDL.LU R2, [R1+0x860] ;  /* 0x0008600001027983 */ /* 0x002f280000300800 */
[----:B------:R-:W4:Y:S04]  /*6a30*/  LDL.LU R3, [R1+0x864] ;  /* 0x0008640001037983 */ /* 0x000f280000300800 */
[----:B------:R-:W4:Y:S04]  /*6a40*/  LDL.LU.64 R18, [R1+0xd60] ;  /* 0x000d600001127983 */ /* 0x000f280000300a00 */
[----:B------:R-:W4:Y:S04]  /*6a50*/  LDL.LU.64 R26, [R1+0xd40] ;  /* 0x000d4000011a7983 */ /* 0x000f280000300a00 */
        /* <DEDUP_REMOVED lines=46> */
[----:B----4-:R0:W-:Y:S04]  /*6d40*/  STL.64 [R1+0xcb8], R22 ;  /* 0x000cb81601007387 */ /* 0x0101e80000100a00 */
[----:B0-----:R-:W4:Y:S04]  /*6d50*/  LDL.LU R22, [R1+0x948] ;  /* 0x0009480001167983 */ /* 0x001f280000300800 */
[----:B------:R-:W4:Y:S04]  /*6d60*/  LDL.LU R23, [R1+0x94c] ;  /* 0x00094c0001177983 */ /* 0x000f280000300800 */
[----:B--2---:R0:W-:Y:S04]  /*6d70*/  STL.64 [R1+0x188], R6 ;  /* 0x0001880601007387 */ /* 0x0041e80000100a00 */
[----:B0-----:R-:W2:Y:S04]  /*6d80*/  LDL.LU.64 R6, [R1+0xcd8] ;  /* 0x000cd80001067983 */ /* 0x001ea80000300a00 */
[----:B----4-:R0:W-:Y:S04]  /*6d90*/  STL.64 [R1+0xce8], R22 ;  /* 0x000ce81601007387 */ /* 0x0101e80000100a00 */
[----:B0-----:R-:W4:Y:S04]  /*6da0*/  LDL.LU R22, [R1+0x918] ;  /* 0x0009180001167983 */ /* 0x001f280000300800 */
[----:B------:R-:W4:Y:S04]  /*6db0*/  LDL.LU R23, [R1+0x91c] ;  /* 0x00091c0001177983 */ /* 0x000f280000300800 */
[----:B--2---:R0:W-:Y:S04]  /*6dc0*/  STL.64 [R1+0x1c8], R6 ;  /* 0x0001c80601007387 */ /* 0x0041e80000100a00 */
[----:B0-----:R-:W2:Y:S04]  /*6dd0*/  LDL.LU R6, [R1+0xa60] ;  /* 0x000a600001067983 */ /* 0x001ea80000300800 */
[----:B------:R-:W2:Y:S04]  /*6de0*/  LDL.LU R7, [R1+0xa64] ;  /* 0x000a640001077983 */ /* 0x000ea80000300800 */
[----:B----4-:R0:W-:Y:S04]  /*6df0*/  STL.64 [R1+0xd00], R22 ;  /* 0x000d001601007387 */ /* 0x0101e80000100a00 */
[----:B0-----:R-:W4:Y:S04]  /*6e00*/  LDL.LU R22, [R1+0x900] ;  /* 0x0009000001167983 */ /* 0x001f280000300800 */
[----:B------:R-:W4:Y:S04]  /*6e10*/  LDL.LU R23, [R1+0x904] ;  /* 0x0009040001177983 */ /* 0x000f280000300800 */
[----:B--2---:R0:W-:Y:S04]  /*6e20*/  STL.64 [R1+0xc50], R6 ;  /* 0x000c500601007387 */ /* 0x0041e80000100a00 */
[----:B0-----:R-:W2:Y:S04]  /*6e30*/  LDL.LU R6, [R1+0xa20] ;  /* 0x000a200001067983 */ /* 0x001ea80000300800 */
[----:B------:R-:W2:Y:S04]  /*6e40*/  LDL.LU R7, [R1+0xa24] ;  /* 0x000a240001077983 */ /* 0x000ea80000300800 */
[----:B----4-:R0:W-:Y:S04]  /*6e50*/  STL.64 [R1+0x160], R22 ;  /* 0x0001601601007387 */ /* 0x0101e80000100a00 */
[----:B0-----:R-:W4:Y:S04]  /*6e60*/  LDL.LU.64 R22, [R1+0xd00] ;  /* 0x000d000001167983 */ /* 0x001f280000300a00 */
        /* <DEDUP_REMOVED lines=9> */
[----:B------:R-:W-:Y:S04]  /*6f00*/  STL.64 [R1+0xc0], R2 ;  /* 0x0000c00201007387 */ /* 0x000fe80000100a00 */
[----:B------:R-:W-:Y:S04]  /*6f10*/  STL.64 [R1+0xe0], R10 ;  /* 0x0000e00a01007387 */ /* 0x000fe80000100a00 */
[----:B------:R-:W-:Y:S04]  /*6f20*/  STL.64 [R1+0x100], R18 ;  /* 0x0001001201007387 */ /* 0x000fe80000100a00 */
[----:B------:R1:W-:Y:S04]  /*6f30*/  STL.64 [R1+0x120], R26 ;  /* 0x0001201a01007387 */ /* 0x0003e80000100a00 */
[----:B---3--:R3:W-:Y:S04]  /*6f40*/  STL.64 [R1+0x170], R14 ;  /* 0x0001700e01007387 */ /* 0x0087e80000100a00 */
[----:B0-----:R-:W4:Y:S04]  /*6f50*/  LDL.LU.64 R22, [R1+0xcb8] ;  /* 0x000cb80001167983 */ /* 0x001f280000300a00 */
        /* <DEDUP_REMOVED lines=8> */
[----:B---3--:R-:W3:Y:S04]  /*6fe0*/  LDL.LU.64 R14, [R1+0xcf0] ;  /* 0x000cf000010e7983 */ /* 0x008ee80000300a00 */
[----:B--2---:R0:W-:Y:S04]  /*6ff0*/  STL.64 [R1+0xc88], R6 ;  /* 0x000c880601007387 */ /* 0x0041e80000100a00 */
[----:B0-----:R-:W2:Y:S04]  /*7000*/  LDL.LU R6, [R1+0x9e8] ;  /* 0x0009e80001067983 */ /* 0x001ea80000300800 */
[----:B------:R-:W2:Y:S04]  /*7010*/  LDL.LU R7, [R1+0x9ec] ;  /* 0x0009ec0001077983 */ /* 0x000ea80000300800 */
[----:B------:R-:W-:Y:S04]  /*7020*/  STL.64 [R1+0xd70], R28 ;  /* 0x000d701c01007387 */ /* 0x000fe80000100a00 */
[----:B------:R0:W-:Y:S04]  /*7030*/  STL.64 [R1+0xd78], R24 ;  /* 0x000d781801007387 */ /* 0x0001e80000100a00 */
[----:B------:R-:W-:Y:S04]  /*7040*/  STL.64 [R1+0xd80], R20 ;  /* 0x000d801401007387 */ /* 0x000fe80000100a00 */
[----:B------:R1:W-:Y:S04]  /*7050*/  STL.64 [R1+0xd88], R16 ;  /* 0x000d881001007387 */ /* 0x0003e80000100a00 */
[----:B----4-:R4:W-:Y:S04]  /*7060*/  STL.64 [R1+0x208], R22 ;  /* 0x0002081601007387 */ /* 0x0109e80000100a00 */
[----:B0-----:R-:W2:Y:S04]  /*7070*/  LDL.LU R24, [R1+0x818] ;  /* 0x0008180001187983 */ /* 0x001ea80000300800 */
[----:B------:R-:W2:Y:S04]  /*7080*/  LDL.LU R25, [R1+0x81c] ;  /* 0x00081c0001197983 */ /* 0x000ea80000300800 */
[----:B-1----:R-:W2:Y:S04]  /*7090*/  LDL.LU R16, [R1+0x808] ;  /* 0x0008080001107983 */ /* 0x002ea80000300800 */
[----:B------:R-:W2:Y:S04]  /*70a0*/  LDL.LU R17, [R1+0x80c] ;  /* 0x00080c0001117983 */ /* 0x000ea80000300800 */
[----:B------:R-:W2:Y:S04]  /*70b0*/  LDL.LU R20, [R1+0x810] ;  /* 0x0008100001147983 */ /* 0x000ea80000300800 */
[----:B------:R-:W2:Y:S04]  /*70c0*/  LDL.LU R21, [R1+0x814] ;  /* 0x0008140001157983 */ /* 0x000ea80000300800 */
[----:B------:R-:W2:Y:S04]  /*70d0*/  LDL.LU R28, [R1+0x820] ;  /* 0x00082000011c7983 */ /* 0x000ea80000300800 */
[----:B------:R-:W2:Y:S04]  /*70e0*/  LDL.LU R29, [R1+0x824] ;  /* 0x00082400011d7983 */ /* 0x000ea80000300800 */
[----:B------:R-:W-:Y:S04]  /*70f0*/  STL.64 [R1+0xcb0], R26 ;  /* 0x000cb01a01007387 */ /* 0x000fe80000100a00 */
[----:B------:R-:W-:Y:S04]  /*7100*/  STL.64 [R1+0xcc0], R18 ;  /* 0x000cc01201007387 */ /* 0x000fe80000100a00 */
[----:B------:R-:W-:Y:S04]  /*7110*/  STL.64 [R1+0xcd0], R10 ;  /* 0x000cd00a01007387 */ /* 0x000fe80000100a00 */
[----:B------:R0:W-:Y:S04]  /*7120*/  STL.64 [R1+0xce0], R2 ;  /* 0x000ce00201007387 */ /* 0x0001e80000100a00 */
[----:B---3--:R1:W-:Y:S04]  /*7130*/  STL.64 [R1+0x198], R14 ;  /* 0x0001980e01007387 */ /* 0x0083e80000100a00 */
[----:B----4-:R-:W3:Y:S04]  /*7140*/  LDL.LU R22, [R1+0xaa0] ;  /* 0x000aa00001167983 */ /* 0x010ee80000300800 */
[----:B------:R-:W3:Y:S04]  /*7150*/  LDL.LU R23, [R1+0xaa4] ;  /* 0x000aa40001177983 */ /* 0x000ee80000300800 */
        /* <DEDUP_REMOVED lines=8> */
[----:B-1----:R-:W4:Y:S04]  /*71e0*/  LDL.LU.64 R14, [R1+0xcc8] ;  /* 0x000cc800010e7983 */ /* 0x002f280000300a00 */
[----:B--2---:R0:W-:Y:S04]  /*71f0*/  STL.64 [R1+0xc90], R6 ;  /* 0x000c900601007387 */ /* 0x0041e80000100a00 */
[----:B0-----:R-:W2:Y:S04]  /*7200*/  LDL.LU R6, [R1+0x9e0] ;  /* 0x0009e00001067983 */ /* 0x001ea80000300800 */
[----:B------:R-:W2:Y:S04]  /*7210*/  LDL.LU R7, [R1+0x9e4] ;  /* 0x0009e40001077983 */ /* 0x000ea80000300800 */
[----:B------:R0:W-:Y:S04]  /*7220*/  STL.64 [R1+0x78], R24 ;  /* 0x0000781801007387 */ /* 0x0001e80000100a00 */
[----:B------:R1:W-:Y:S04]  /*7230*/  STL.64 [R1+0x68], R16 ;  /* 0x0000681001007387 */ /* 0x0003e80000100a00 */
[----:B0-----:R-:W2:Y:S04]  /*7240*/  LDL.LU.64 R24, [R1+0xd78] ;  /* 0x000d780001187983 */ /* 0x001ea80000300a00 */
[----:B------:R0:W-:Y:S04]  /*7250*/  STL.64 [R1+0x70], R20 ;  /* 0x0000701401007387 */ /* 0x0001e80000100a00 */
[----:B-1----:R-:W2:Y:S04]  /*7260*/  LDL.LU.64 R16, [R1+0xd88] ;  /* 0x000d880001107983 */ /* 0x002ea80000300a00 */
[----:B------:R1:W-:Y:S04]  /*7270*/  STL.64 [R1+0x80], R28 ;  /* 0x0000801c01007387 */ /* 0x0003e80000100a00 */
[----:B0-----:R-:W2:Y:S04]  /*7280*/  LDL.LU.64 R20, [R1+0xd80] ;  /* 0x000d800001147983 */ /* 0x001ea80000300a00 */
[----:B-1----:R-:W2:Y:S04]  /*7290*/  LDL.LU.64 R28, [R1+0xd70] ;  /* 0x000d7000011c7983 */ /* 0x002ea80000300a00 */
[----:B---3--:R0:W-:Y:S04]  /*72a0*/  STL.64 [R1+0xc30], R22 ;  /* 0x000c301601007387 */ /* 0x0081e80000100a00 */
[----:B----4-:R1:W-:Y:S04]  /*72b0*/  STL.64 [R1+0x180], R2 ;  /* 0x0001800201007387 */ /* 0x0103e80000100a00 */
[----:B0-----:R-:W3:Y:S04]  /*72c0*/  LDL.LU R22, [R1+0xa40] ;  /* 0x000a400001167983 */ /* 0x001ee80000300800 */
[----:B------:R0:W-:Y:S04]  /*72d0*/  STL.64 [R1+0x190], R10 ;  /* 0x0001900a01007387 */ /* 0x0001e80000100a00 */
[----:B------:R-:W3:Y:S04]  /*72e0*/  LDL.LU R23, [R1+0xa44] ;  /* 0x000a440001177983 */ /* 0x000ee80000300800 */
[----:B------:R4:W-:Y:S04]  /*72f0*/  STL.64 [R1+0x1a0], R18 ;  /* 0x0001a01201007387 */ /* 0x0009e80000100a00 */
[----:B-1----:R-:W3:Y:S04]  /*7300*/  LDL.LU.64 R2, [R1+0xce0] ;  /* 0x000ce00001027983 */ /* 0x002ee80000300a00 */
[----:B------:R1:W-:Y:S04]  /*7310*/  STL.64 [R1+0x1b0], R26 ;  /* 0x0001b01a01007387 */ /* 0x0003e80000100a00 */
[----:B------:R1:W-:Y:S04]  /*7320*/  STL.64 [R1+0x1e8], R14 ;  /* 0x0001e80e01007387 */ /* 0x0003e80000100a00 */
[----:B0-----:R-:W3:Y:S04]  /*7330*/  LDL.LU.64 R10, [R1+0xcd0] ;  /* 0x000cd000010a7983 */ /* 0x001ee80000300a00 */
[----:B----4-:R-:W4:Y:S04]  /*7340*/  LDL.LU.64 R18, [R1+0xcc0] ;  /* 0x000cc00001127983 */ /* 0x010f280000300a00 */
[----:B-1----:R-:W4:Y:S04]  /*7350*/  LDL.LU.64 R26, [R1+0xcb0] ;  /* 0x000cb000011a7983 */ /* 0x002f280000300a00 */
[----:B------:R-:W4:Y:S04]  /*7360*/  LDL.LU R14, [R1+0xa80] ;  /* 0x000a8000010e7983 */ /* 0x000f280000300800 */
[----:B------:R-:W4:Y:S04]  /*7370*/  LDL.LU R15, [R1+0xa84] ;  /* 0x000a8400010f7983 */ /* 0x000f280000300800 */
[----:B--2---:R0:W-:Y:S04]  /*7380*/  STL.64 [R1+0xc98], R6 ;  /* 0x000c980601007387 */ /* 0x0041e80000100a00 */
[----:B0-----:R-:W2:Y:S04]  /*7390*/  LDL.LU R6, [R1+0x9d8] ;  /* 0x0009d80001067983 */ /* 0x001ea80000300800 */
[----:B------:R-:W2:Y:S04]  /*73a0*/  LDL.LU R7, [R1+0x9dc] ;  /* 0x0009dc0001077983 */ /* 0x000ea80000300800 */
[----:B------:R0:W-:Y:S04]  /*73b0*/  STL.64 [R1+0x38], R12 ;  /* 0x0000380c01007387 */ /* 0x0001e80000100a00 */
[----:B------:R1:W-:Y:S04]  /*73c0*/  STL.64 [R1+0x48], R8 ;  /* 0x0000480801007387 */ /* 0x0003e80000100a00 */
[----:B------:R1:W-:Y:S04]  /*73d0*/  STL.64 [R1+0x58], R4 ;  /* 0x0000580401007387 */ /* 0x0003e80000100a00 */
[----:B------:R1:W-:Y:S04]  /*73e0*/  STL.64 [R1+0x88], R16 ;  /* 0x0000881001007387 */ /* 0x0003e80000100a00 */
[----:B------:R-:W-:Y:S04]  /*73f0*/  STL.64 [R1+0xa8], R24 ;  /* 0x0000a81801007387 */ /* 0x000fe80000100a00 */
[----:B------:R1:W-:Y:S04]  /*7400*/  STL.64 [R1+0x98], R20 ;  /* 0x0000981401007387 */ /* 0x0003e80000100a00 */
[----:B0-----:R-:W2:Y:S04]  /*7410*/  LDL.LU R12, [R1+0x888] ;  /* 0x00088800010c7983 */ /* 0x001ea80000300800 */
[----:B------:R0:W-:Y:S04]  /*7420*/  STL.64 [R1+0xb8], R28 ;  /* 0x0000b81c01007387 */ /* 0x0001e80000100a00 */
[----:B------:R-:W2:Y:S04]  /*7430*/  LDL.LU R13, [R1+0x88c] ;  /* 0x00088c00010d7983 */ /* 0x000ea80000300800 */
[----:B-1----:R-:W2:Y:S04]  /*7440*/  LDL.LU R8, [R1+0x878] ;  /* 0x0008780001087983 */ /* 0x002ea80000300800 */
[----:B------:R-:W2:Y:S04]  /*7450*/  LDL.LU R9, [R1+0x87c] ;  /* 0x00087c0001097983 */ /* 0x000ea80000300800 */
[----:B------:R-:W2:Y:S04]  /*7460*/  LDL.LU R4, [R1+0x868] ;  /* 0x0008680001047983 */ /* 0x000ea80000300800 */
[----:B------:R-:W2:Y:S04]  /*7470*/  LDL.LU R5, [R1+0x86c] ;  /* 0x00086c0001057983 */ /* 0x000ea80000300800 */
[----:B------:R-:W2:Y:S04]  /*7480*/  LDL.LU.64 R16, [R1+0xd68] ;  /* 0x000d680001107983 */ /* 0x000ea80000300a00 */
[----:B------:R-:W2:Y:S04]  /*7490*/  LDL.LU.64 R20, [R1+0xd58] ;  /* 0x000d580001147983 */ /* 0x000ea80000300a00 */
[----:B------:R-:W2:Y:S04]  /*74a0*/  LDL.LU.64 R24, [R1+0xd48] ;  /* 0x000d480001187983 */ /* 0x000ea80000300a00 */
[----:B---3--:R1:W-:Y:S04]  /*74b0*/  STL.64 [R1+0xc60], R22 ;  /* 0x000c601601007387 */ /* 0x0083e80000100a00 */
[----:B0-----:R-:W3:Y:S04]  /*74c0*/  LDL.LU.64 R28, [R1+0xd38] ;  /* 0x000d3800011c7983 */ /* 0x001ee80000300a00 */
[----:B------:R-:W-:Y:S04]  /*74d0*/  STL.64 [R1+0x1b8], R2 ;  /* 0x0001b80201007387 */ /* 0x000fe80000100a00 */
[----:B-1----:R-:W3:Y:S04]  /*74e0*/  LDL.LU R22, [R1+0xa10] ;  /* 0x000a100001167983 */ /* 0x002ee80000300800 */
[----:B------:R-:W3:Y:S04]  /*74f0*/  LDL.LU R23, [R1+0xa14] ;  /* 0x000a140001177983 */ /* 0x000ee80000300800 */
[----:B------:R0:W-:Y:S04]  /*7500*/  STL.64 [R1+0x1d8], R10 ;  /* 0x0001d80a01007387 */ /* 0x0001e80000100a00 */
[----:B----4-:R-:W-:Y:S04]  /*7510*/  STL.64 [R1+0x1f8], R18 ;  /* 0x0001f81201007387 */ /* 0x010fe80000100a00 */
[----:B------:R1:W-:Y:S04]  /*7520*/  STL.64 [R1+0x218], R26 ;  /* 0x0002181a01007387 */ /* 0x0003e80000100a00 */
[----:B0-----:R-:W4:Y:S04]  /*7530*/  LDL.LU R10, [R1+0xa70] ;  /* 0x000a7000010a7983 */ /* 0x001f280000300800 */
[----:B------:R0:W-:Y:S04]  /*7540*/  STL.64 [R1+0xc40], R14 ;  /* 0x000c400e01007387 */ /* 0x0001e80000100a00 */
[----:B-1----:R-:W4:Y:S04]  /*7550*/  LDL.LU R26, [R1+0xab0] ;  /* 0x000ab000011a7983 */ /* 0x002f280000300800 */
[----:B------:R-:W4:Y:S04]  /*7560*/  LDL.LU R27, [R1+0xab4] ;  /* 0x000ab400011b7983 */ /* 0x000f280000300800 */
[----:B------:R-:W4:Y:S04]  /*7570*/  LDL.LU R18, [R1+0xa90] ;  /* 0x000a900001127983 */ /* 0x000f280000300800 */
[----:B------:R-:W4:Y:S04]  /*7580*/  LDL.LU R19, [R1+0xa94] ;  /* 0x000a940001137983 */ /* 0x000f280000300800 */
[----:B------:R-:W4:Y:S04]  /*7590*/  LDL.LU R11, [R1+0xa74] ;  /* 0x000a7400010b7983 */ /* 0x000f280000300800 */
[----:B------:R-:W4:Y:S04]  /*75a0*/  LDL.LU R2, [R1+0xa50] ;  /* 0x000a500001027983 */ /* 0x000f280000300800 */
[----:B------:R-:W4:Y:S04]  /*75b0*/  LDL.LU R3, [R1+0xa54] ;  /* 0x000a540001037983 */ /* 0x000f280000300800 */
[----:B0-----:R-:W4:Y:S04]  /*75c0*/  LDL.LU R14, [R1+0xa30] ;  /* 0x000a3000010e7983 */ /* 0x001f280000300800 */
[----:B------:R-:W4:Y:S04]  /*75d0*/  LDL.LU R15, [R1+0xa34] ;  /* 0x000a3400010f7983 */ /* 0x000f280000300800 */
[----:B--2---:R0:W-:Y:S04]  /*75e0*/  STL.64 [R1+0xca0], R6 ;  /* 0x000ca00601007387 */ /* 0x0041e80000100a00 */
[----:B0-----:R-:W2:Y:S04]  /*75f0*/  LDL.LU R6, [R1+0x9d0] ;  /* 0x0009d00001067983 */ /* 0x001ea80000300800 */
[----:B------:R-:W2:Y:S04]  /*7600*/  LDL.LU R7, [R1+0x9d4] ;  /* 0x0009d40001077983 */ /* 0x000ea80000300800 */
[----:B------:R0:W-:Y:S04]  /*7610*/  STL.64 [R1+0xe8], R12 ;  /* 0x0000e80c01007387 */ /* 0x0001e80000100a00 */
[----:B------:R-:W-:Y:S04]  /*7620*/  STL.64 [R1+0xd8], R8 ;  /* 0x0000d80801007387 */ /* 0x000fe80000100a00 */
[----:B0-----:R-:W2:Y:S04]  /*7630*/  LDL.LU R12, [R1+0x980] ;  /* 0x00098000010c7983 */ /* 0x001ea80000300800 */
[----:B------:R0:W-:Y:S04]  /*7640*/  STL.64 [R1+0xc8], R4 ;  /* 0x0000c80401007387 */ /* 0x0001e80000100a00 */
[----:B------:R1:W-:Y:S04]  /*7650*/  STL.64 [R1+0xf8], R16 ;  /* 0x0000f81001007387 */ /* 0x0003e80000100a00 */
[----:B------:R1:W-:Y:S04]  /*7660*/  STL.64 [R1+0x108], R20 ;  /* 0x0001081401007387 */ /* 0x0003e80000100a00 */
[----:B------:R1:W-:Y:S04]  /*7670*/  STL.64 [R1+0x118], R24 ;  /* 0x0001181801007387 */ /* 0x0003e80000100a00 */
[----:B0-----:R-:W2:Y:S04]  /*7680*/  LDL.LU R4, [R1+0x960] ;  /* 0x0009600001047983 */ /* 0x001ea80000300800 */
[----:B---3--:R0:W-:Y:S04]  /*7690*/  STL.64 [R1+0x128], R28 ;  /* 0x0001281c01007387 */ /* 0x0081e80000100a00 */
[----:B------:R-:W3:Y:S04]  /*76a0*/  LDL.LU R5, [R1+0x964] ;  /* 0x0009640001057983 */ /* 0x000ee80000300800 */
[----:B------:R-:W3:Y:S04]  /*76b0*/  LDL.LU R8, [R1+0x970] ;  /* 0x0009700001087983 */ /* 0x000ee80000300800 */
[----:B------:R4:W-:Y:S04]  /*76c0*/  STL.64 [R1+0xc78], R22 ;  /* 0x000c781601007387 */ /* 0x0009e80000100a00 */
[----:B------:R-:W3:Y:S04]  /*76d0*/  LDL.LU R9, [R1+0x974] ;  /* 0x0009740001097983 */ /* 0x000ee80000300800 */
[----:B------:R-:W3:Y:S04]  /*76e0*/  LDL.LU R13, [R1+0x984] ;  /* 0x00098400010d7983 */ /* 0x000ee80000300800 */
[----:B-1----:R-:W3:Y:S04]  /*76f0*/  LDL.LU R16, [R1+0x990] ;  /* 0x0009900001107983 */ /* 0x002ee80000300800 */
[----:B------:R-:W3:Y:S04]  /*7700*/  LDL.LU R17, [R1+0x994] ;  /* 0x0009940001117983 */ /* 0x000ee80000300800 */
[----:B------:R-:W3:Y:S04]  /*7710*/  LDL.LU R20, [R1+0x9a0] ;  /* 0x0009a00001147983 */ /* 0x000ee80000300800 */
[----:B------:R-:W3:Y:S04]  /*7720*/  LDL.LU R21, [R1+0x9a4] ;  /* 0x0009a40001157983 */ /* 0x000ee80000300800 */
[----:B------:R-:W3:Y:S04]  /*7730*/  LDL.LU R24, [R1+0x9b0] ;  /* 0x0009b00001187983 */ /* 0x000ee80000300800 */
[----:B------:R-:W3:Y:S04]  /*7740*/  LDL.LU R25, [R1+0x9b4] ;  /* 0x0009b40001197983 */ /* 0x000ee80000300800 */
[----:B0-----:R-:W3:Y:S04]  /*7750*/  LDL.LU R28, [R1+0x9c0] ;  /* 0x0009c000011c7983 */ /* 0x001ee80000300800 */
[----:B------:R-:W3:Y:S04]  /*7760*/  LDL.LU R29, [R1+0x9c4] ;  /* 0x0009c400011d7983 */ /* 0x000ee80000300800 */
[----:B----4-:R-:W-:Y:S04]  /*7770*/  STL.64 [R1+0xc28], R26 ;  /* 0x000c281a01007387 */ /* 0x010fe80000100a00 */
[----:B------:R-:W-:Y:S04]  /*7780*/  STL.64 [R1+0xc38], R18 ;  /* 0x000c381201007387 */ /* 0x000fe80000100a00 */
[----:B------:R-:W-:Y:S04]  /*7790*/  STL.64 [R1+0xc48], R10 ;  /* 0x000c480a01007387 */ /* 0x000fe80000100a00 */
[----:B------:R-:W-:Y:S04]  /*77a0*/  STL.64 [R1+0xc58], R2 ;  /* 0x000c580201007387 */ /* 0x000fe80000100a00 */
[----:B------:R-:W-:Y:S04]  /*77b0*/  STL.64 [R1+0xc68], R14 ;  /* 0x000c680e01007387 */ /* 0x000fe80000100a00 */
[----:B------:R-:W4:Y:S04]  /*77c0*/  LDL.LU R22, [R1+0x9f8] ;  /* 0x0009f80001167983 */ /* 0x000f280000300800 */
[----:B------:R-:W4:Y:S04]  /*77d0*/  LDL.LU R23, [R1+0x9fc] ;  /* 0x0009fc0001177983 */ /* 0x000f280000300800 */
[----:B--2---:R0:W-:Y:S04]  /*77e0*/  STL.64 [R1+0xca8], R6 ;  /* 0x000ca80601007387 */ /* 0x0041e80000100a00 */
[----:B0-----:R-:W2:Y:S04]  /*77f0*/  LDL.LU R6, [R1+0x9c8] ;  /* 0x0009c80001067983 */ /* 0x001ea80000300800 */
[----:B------:R-:W2:Y:S04]  /*7800*/  LDL.LU R7, [R1+0x9cc] ;  /* 0x0009cc0001077983 */ /* 0x000ea80000300800 */
[----:B------:R-:W3:Y:S04]  /*7810*/  LDL.LU R14, [R1+0xa08] ;  /* 0x000a0800010e7983 */ /* 0x000ee80000300800 */
[----:B------:R-:W4:Y:S04]  /*7820*/  LDL.LU R10, [R1+0xa28] ;  /* 0x000a2800010a7983 */ /* 0x000f280000300800 */
[----:B------:R-:W4:Y:S04]  /*7830*/  LDL.LU R11, [R1+0xa2c] ;  /* 0x000a2c00010b7983 */ /* 0x000f280000300800 */
[----:B------:R-:W3:Y:S04]  /*7840*/  LDL.LU R2, [R1+0xa18] ;  /* 0x000a180001027983 */ /* 0x000ee80000300800 */
[----:B------:R-:W3:Y:S04]  /*7850*/  LDL.LU R3, [R1+0xa1c] ;  /* 0x000a1c0001037983 */ /* 0x000ee80000300800 */
[----:B------:R-:W3:Y:S04]  /*7860*/  LDL.LU R15, [R1+0xa0c] ;  /* 0x000a0c00010f7983 */ /* 0x000ee80000300800 */
[----:B------:R-:W3:Y:S04]  /*7870*/  LDL.LU R26, [R1+0xa48] ;  /* 0x000a4800011a7983 */ /* 0x000ee80000300800 */
[----:B------:R-:W3:Y:S04]  /*7880*/  LDL.LU R27, [R1+0xa4c] ;  /* 0x000a4c00011b7983 */ /* 0x000ee80000300800 */
[----:B------:R-:W3:Y:S04]  /*7890*/  LDL.LU R18, [R1+0xa38] ;  /* 0x000a380001127983 */ /* 0x000ee80000300800 */
[----:B------:R-:W3:Y:S04]  /*78a0*/  LDL.LU R19, [R1+0xa3c] ;  /* 0x000a3c0001137983 */ /* 0x000ee80000300800 */
[----:B----4-:R0:W-:Y:S04]  /*78b0*/  STL.64 [R1+0x288], R10 ;  /* 0x0002880a01007387 */ /* 0x0101e80000100a00 */
[----:B0-----:R-:W4:Y:S04]  /*78c0*/  LDL.LU.64 R10, [R1+0xc48] ;  /* 0x000c4800010a7983 */ /* 0x001f280000300a00 */
[----:B----4-:R0:W-:Y:S04]  /*78d0*/  STL.64 [R1+0x2d0], R10 ;  /* 0x0002d00a01007387 */ /* 0x0101e80000100a00 */
[----:B0-----:R-:W4:Y:S04]  /*78e0*/  LDL.LU R10, [R1+0xb60] ;  /* 0x000b6000010a7983 */ /* 0x001f280000300800 */
[----:B------:R-:W4:Y:S04]  /*78f0*/  LDL.LU R11, [R1+0xb64] ;  /* 0x000b6400010b7983 */ /* 0x000f280000300800 */
        /* <DEDUP_REMOVED lines=31> */
[----:B------:R1:W-:Y:S04]  /*7af0*/  STL.64 [R1+0x258], R22 ;  /* 0x0002581601007387 */ /* 0x0003e80000100a00 */
[----:B0-----:R-:W2:Y:S04]  /*7b00*/  LDL.LU.64 R6, [R1+0xc90] ;  /* 0x000c900001067983 */ /* 0x001ea80000300a00 */
[----:B-1----:R-:W3:Y:S04]  /*7b10*/  LDL.LU.64 R22, [R1+0xc78] ;  /* 0x000c780001167983 */ /* 0x002ee80000300a00 */
[----:B----4-:R0:W-:Y:S04]  /*7b20*/  STL.64 [R1+0x328], R10 ;  /* 0x0003280a01007387 */ /* 0x0101e80000100a00 */
[----:B0-----:R-:W4:Y:S04]  /*7b30*/  LDL.LU.64 R10, [R1+0xc20] ;  /* 0x000c2000010a7983 */ /* 0x001f280000300a00 */
[----:B--2---:R0:W-:Y:S04]  /*7b40*/  STL.64 [R1+0x248], R6 ;  /* 0x0002480601007387 */ /* 0x0041e80000100a00 */
[----:B---3--:R1:W-:Y:S04]  /*7b50*/  STL.64 [R1+0x270], R22 ;  /* 0x0002701601007387 */ /* 0x0083e80000100a00 */
        /* <DEDUP_REMOVED lines=8> */
[----:B------:R0:W-:Y:S04]  /*7be0*/  STL.64 [R1+0x278], R2 ;  /* 0x0002780201007387 */ /* 0x0001e80000100a00 */
[----:B0-----:R-:W3:Y:S04]  /*7bf0*/  LDL.LU.64 R2, [R1+0xc58] ;  /* 0x000c580001027983 */ /* 0x001ee80000300a00 */
[----:B----4-:R0:W-:Y:S04]  /*7c00*/  STL.64 [R1+0x338], R10 ;  /* 0x0003380a01007387 */ /* 0x0101e80000100a00 */
[----:B0-----:R-:W4:Y:S04]  /*7c10*/  LDL.LU.64 R10, [R1+0xc10] ;  /* 0x000c1000010a7983 */ /* 0x001f280000300a00 */
[----:B--2---:R0:W-:Y:S04]  /*7c20*/  STL.64 [R1+0x260], R6 ;  /* 0x0002600601007387 */ /* 0x0041e80000100a00 */
[----:B---3--:R1:W-:Y:S04]  /*7c30*/  STL.64 [R1+0x300], R22 ;  /* 0x0003001601007387 */ /* 0x0083e80000100a00 */
[----:B0-----:R-:W2:Y:S04]  /*7c40*/  LDL.LU.64 R6, [R1+0xc70] ;  /* 0x000c700001067983 */ /* 0x001ea80000300a00 */
[----:B-1----:R-:W3:Y:S04]  /*7c50*/  LDL.LU R22, [R1+0xb90] ;  /* 0x000b900001167983 */ /* 0x002ee80000300800 */
[----:B------:R-:W3:Y:S04]  /*7c60*/  LDL.LU R23, [R1+0xb94] ;  /* 0x000b940001177983 */ /* 0x000ee80000300800 */
[----:B------:R0:W-:Y:S04]  /*7c70*/  STL.64 [R1+0x2b0], R2 ;  /* 0x0002b00201007387 */ /* 0x0001e80000100a00 */
[----:B0-----:R-:W3:Y:S04]  /*7c80*/  LDL.LU R2, [R1+0xb40] ;  /* 0x000b400001027983 */ /* 0x001ee80000300800 */
[----:B------:R-:W3:Y:S04]  /*7c90*/  LDL.LU R3, [R1+0xb44] ;  /* 0x000b440001037983 */ /* 0x000ee80000300800 */
[----:B----4-:R0:W-:Y:S04]  /*7ca0*/  STL.64 [R1+0x340], R10 ;  /* 0x0003400a01007387 */ /* 0x0101e80000100a00 */
[----:B0-----:R-:W4:Y:S04]  /*7cb0*/  LDL.LU.64 R10, [R1+0xc08] ;  /* 0x000c0800010a7983 */ /* 0x001f280000300a00 */
[----:B------:R0:W-:Y:S04]  /*7cc0*/  STL.64 [R1+0x1f0], R16 ;  /* 0x0001f01001007387 */ /* 0x0001e80000100a00 */
[----:B--2---:R1:W-:Y:S04]  /*7cd0*/  STL.64 [R1+0x280], R6 ;  /* 0x0002800601007387 */ /* 0x0043e80000100a00 */
[----:B---3--:R2:W-:Y:S04]  /*7ce0*/  STL.64 [R1+0xbb8], R22 ;  /* 0x000bb81601007387 */ /* 0x0085e80000100a00 */
[----:B0-----:R-:W3:Y:S04]  /*7cf0*/  LDL.LU R16, [R1+0xa88] ;  /* 0x000a880001107983 */ /* 0x001ee80000300800 */
[----:B------:R-:W3:Y:S04]  /*7d00*/  LDL.LU R17, [R1+0xa8c] ;  /* 0x000a8c0001117983 */ /* 0x000ee80000300800 */
[----:B-1----:R-:W3:Y:S04]  /*7d10*/  LDL.LU.64 R6, [R1+0xc50] ;  /* 0x000c500001067983 */ /* 0x002ee80000300a00 */
[----:B--2---:R-:W2:Y:S04]  /*7d20*/  LDL.LU R22, [R1+0xb30] ;  /* 0x000b300001167983 */ /* 0x004ea80000300800 */
[----:B------:R-:W2:Y:S04]  /*7d30*/  LDL.LU R23, [R1+0xb34] ;  /* 0x000b340001177983 */ /* 0x000ea80000300800 */
[----:B------:R0:W-:Y:S04]  /*7d40*/  STL.64 [R1+0xbd8], R2 ;  /* 0x000bd80201007387 */ /* 0x0001e80000100a00 */
[----:B0-----:R-:W2:Y:S04]  /*7d50*/  LDL.LU R2, [R1+0xb10] ;  /* 0x000b100001027983 */ /* 0x001ea80000300800 */
[----:B------:R-:W2:Y:S04]  /*7d60*/  LDL.LU R3, [R1+0xb14] ;  /* 0x000b140001037983 */ /* 0x000ea80000300800 */
[----:B----4-:R0:W-:Y:S04]  /*7d70*/  STL.64 [R1+0x348], R10 ;  /* 0x0003480a01007387 */ /* 0x0101e80000100a00 */
[----:B0-----:R-:W4:Y:S04]  /*7d80*/  LDL.LU.64 R10, [R1+0xc00] ;  /* 0x000c0000010a7983 */ /* 0x001f280000300a00 */
[----:B------:R0:W-:Y:S04]  /*7d90*/  STL.64 [R1+0x220], R28 ;  /* 0x0002201c01007387 */ /* 0x0001e80000100a00 */
[----:B------:R1:W-:Y:S04]  /*7da0*/  STL.64 [R1+0x268], R14 ;  /* 0x0002680e01007387 */ /* 0x0003e80000100a00 */
[----:B---3--:R-:W-:Y:S04]  /*7db0*/  STL.64 [R1+0x2c0], R6 ;  /* 0x0002c00601007387 */ /* 0x008fe80000100a00 */
[----:B0-----:R-:W3:Y:S04]  /*7dc0*/  LDL.LU R28, [R1+0xab8] ;  /* 0x000ab800011c7983 */ /* 0x001ee80000300800 */
[----:B------:R-:W3:Y:S04]  /*7dd0*/  LDL.LU R29, [R1+0xabc] ;  /* 0x000abc00011d7983 */ /* 0x000ee80000300800 */
[----:B------:R0:W-:Y:S04]  /*7de0*/  STL.64 [R1+0x2e8], R16 ;  /* 0x0002e81001007387 */ /* 0x0001e80000100a00 */
[----:B--2---:R2:W-:Y:S04]  /*7df0*/  STL.64 [R1+0xbe0], R22 ;  /* 0x000be01601007387 */ /* 0x0045e80000100a00 */
[----:B-1----:R-:W3:Y:S04]  /*7e00*/  LDL.LU.64 R14, [R1+0xc68] ;  /* 0x000c6800010e7983 */ /* 0x002ee80000300a00 */
[----:B0-----:R-:W3:Y:S04]  /*7e10*/  LDL.LU R16, [R1+0xb78] ;  /* 0x000b780001107983 */ /* 0x001ee80000300800 */
[----:B------:R-:W3:Y:S04]  /*7e20*/  LDL.LU R17, [R1+0xb7c] ;  /* 0x000b7c0001117983 */ /* 0x000ee80000300800 */
[----:B------:R-:W3:Y:S04]  /*7e30*/  LDL.LU R6, [R1+0xb50] ;  /* 0x000b500001067983 */ /* 0x000ee80000300800 */
[----:B------:R-:W3:Y:S04]  /*7e40*/  LDL.LU R7, [R1+0xb54] ;  /* 0x000b540001077983 */ /* 0x000ee80000300800 */
[----:B--2---:R-:W2:Y:S04]  /*7e50*/  LDL.LU R22, [R1+0xb08] ;  /* 0x000b080001167983 */ /* 0x004ea80000300800 */
[----:B------:R-:W2:Y:S04]  /*7e60*/  LDL.LU R23, [R1+0xb0c] ;  /* 0x000b0c0001177983 */ /* 0x000ea80000300800 */
[----:B------:R0:W-:Y:S04]  /*7e70*/  STL.64 [R1+0xbf0], R2 ;  /* 0x000bf00201007387 */ /* 0x0001e80000100a00 */
[----:B------:R1:W-:Y:S04]  /*7e80*/  STL.64 [R1+0x2a8], R26 ;  /* 0x0002a81a01007387 */ /* 0x0003e80000100a00 */
[----:B0-----:R-:W2:Y:S04]  /*7e90*/  LDL.LU R2, [R1+0xaf8] ;  /* 0x000af80001027983 */ /* 0x001ea80000300800 */
[----:B------:R-:W2:Y:S04]  /*7ea0*/  LDL.LU R3, [R1+0xafc] ;  /* 0x000afc0001037983 */ /* 0x000ea80000300800 */
[----:B-1----:R-:W2:Y:S04]  /*7eb0*/  LDL.LU.64 R26, [R1+0xc28] ;  /* 0x000c2800011a7983 */ /* 0x002ea80000300a00 */
[----:B----4-:R0:W-:Y:S04]  /*7ec0*/  STL.64 [R1+0x350], R10 ;  /* 0x0003500a01007387 */ /* 0x0101e80000100a00 */
[----:B0-----:R-:W4:Y:S04]  /*7ed0*/  LDL.LU.64 R10, [R1+0xbf8] ;  /* 0x000bf800010a7983 */ /* 0x001f280000300a00 */
[----:B------:R-:W-:Y:S04]  /*7ee0*/  STL.64 [R1+0x1c0], R4 ;  /* 0x0001c00401007387 */ /* 0x000fe80000100a00 */
[----:B---3--:R0:W-:Y:S04]  /*7ef0*/  STL.64 [R1+0x318], R28 ;  /* 0x0003181c01007387 */ /* 0x0081e80000100a00 */
[----:B------:R1:W-:Y:S04]  /*7f00*/  STL.64 [R1+0x1d0], R8 ;  /* 0x0001d00801007387 */ /* 0x0003e80000100a00 */
[----:B------:R3:W-:Y:S04]  /*7f10*/  STL.64 [R1+0x1e0], R12 ;  /* 0x0001e00c01007387 */ /* 0x0007e80000100a00 */
[----:B0-----:R-:W4:Y:S04]  /*7f20*/  LDL.LU R28, [R1+0xb38] ;  /* 0x000b3800011c7983 */ /* 0x001f280000300800 */
[----:B------:R-:W4:Y:S04]  /*7f30*/  LDL.LU R29, [R1+0xb3c] ;  /* 0x000b3c00011d7983 */ /* 0x000f280000300800 */
[----:B------:R0:W-:Y:S04]  /*7f40*/  STL.64 [R1+0x200], R20 ;  /* 0x0002001401007387 */ /* 0x0001e80000100a00 */
[----:B------:R0:W-:Y:S04]  /*7f50*/  STL.64 [R1+0x210], R24 ;  /* 0x0002101801007387 */ /* 0x0001e80000100a00 */
[----:B------:R0:W-:Y:S04]  /*7f60*/  STL.64 [R1+0x290], R14 ;  /* 0x0002900e01007387 */ /* 0x0001e80000100a00 */
[----:B------:R0:W-:Y:S04]  /*7f70*/  STL.64 [R1+0x298], R18 ;  /* 0x0002981201007387 */ /* 0x0001e80000100a00 */
[----:B------:R-:W-:Y:S04]  /*7f80*/  STL.64 [R1+0xbc0], R16 ;  /* 0x000bc01001007387 */ /* 0x000fe80000100a00 */
[----:B------:R0:W-:Y:S04]  /*7f90*/  STL.64 [R1+0xbd0], R6 ;  /* 0x000bd00601007387 */ /* 0x0001e80000100a00 */
[----:B--2---:R2:W-:Y:S04]  /*7fa0*/  STL.64 [R1+0x368], R22 ;  /* 0x0003681601007387 */ /* 0x0045e80000100a00 */
[----:B------:R-:W4:Y:S04]  /*7fb0*/  LDL.LU R4, [R1+0xa58] ;  /* 0x000a580001047983 */ /* 0x000f280000300800 */
[----:B------:R-:W4:Y:S04]  /*7fc0*/  LDL.LU R5, [R1+0xa5c] ;  /* 0x000a5c0001057983 */ /* 0x000f280000300800 */
[----:B-1----:R-:W4:Y:S04]  /*7fd0*/  LDL.LU R8, [R1+0xa68] ;  /* 0x000a680001087983 */ /* 0x002f280000300800 */
[----:B------:R-:W4:Y:S04]  /*7fe0*/  LDL.LU R9, [R1+0xa6c] ;  /* 0x000a6c0001097983 */ /* 0x000f280000300800 */
[----:B---3--:R-:W3:Y:S04]  /*7ff0*/  LDL.LU R12, [R1+0xa78] ;  /* 0x000a7800010c7983 */ /* 0x008ee80000300800 */
[----:B------:R-:W3:Y:S04]  /*8000*/  LDL.LU R13, [R1+0xa7c] ;  /* 0x000a7c00010d7983 */ /* 0x000ee80000300800 */
[----:B0-----:R-:W3:Y:S04]  /*8010*/  LDL.LU R20, [R1+0xa98] ;  /* 0x000a980001147983 */ /* 0x001ee80000300800 */
[----:B------:R-:W3:Y:S04]  /*8020*/  LDL.LU R21, [R1+0xa9c] ;  /* 0x000a9c0001157983 */ /* 0x000ee80000300800 */
[----:B------:R-:W3:Y:S04]  /*8030*/  LDL.LU R24, [R1+0xaa8] ;  /* 0x000aa80001187983 */ /* 0x000ee80000300800 */
[----:B------:R-:W3:Y:S04]  /*8040*/  LDL.LU R25, [R1+0xaac] ;  /* 0x000aac0001197983 */ /* 0x000ee80000300800 */
[----:B------:R-:W3:Y:S04]  /*8050*/  LDL.LU.64 R14, [R1+0xc40] ;  /* 0x000c4000010e7983 */ /* 0x000ee80000300a00 */
[----:B------:R-:W3:Y:S04]  /*8060*/  LDL.LU.64 R18, [R1+0xc38] ;  /* 0x000c380001127983 */ /* 0x000ee80000300a00 */
[----:B------:R-:W3:Y:S04]  /*8070*/  LDL.LU R6, [R1+0xb18] ;  /* 0x000b180001067983 */ /* 0x000ee80000300800 */
[----:B------:R-:W3:Y:S04]  /*8080*/  LDL.LU R7, [R1+0xb1c] ;  /* 0x000b1c0001077983 */ /* 0x000ee80000300800 */
[----:B------:R-:W3:Y:S04]  /*8090*/  LDL.LU R16, [R1+0xb28] ;  /* 0x000b280001107983 */ /* 0x000ee80000300800 */
[----:B------:R-:W3:Y:S04]  /*80a0*/  LDL.LU R17, [R1+0xb2c] ;  /* 0x000b2c0001117983 */ /* 0x000ee80000300800 */
[----:B--2---:R-:W2:Y:S04]  /*80b0*/  LDL.LU.64 R22, [R1+0xbe0] ;  /* 0x000be00001167983 */ /* 0x004ea80000300a00 */
[----:B------:R0:W-:Y:S04]  /*80c0*/  STL.64 [R1+0x358], R2 ;  /* 0x0003580201007387 */ /* 0x0001e80000100a00 */
[----:B------:R1:W-:Y:S04]  /*80d0*/  STL.64 [R1+0x310], R26 ;  /* 0x0003101a01007387 */ /* 0x0003e80000100a00 */
[----:B0-----:R-:W2:Y:S04]  /*80e0*/  LDL.LU.64 R2, [R1+0xbf0] ;  /* 0x000bf00001027983 */ /* 0x001ea80000300a00 */
[----:B-1----:R-:W2:Y:S04]  /*80f0*/  LDL.LU R26, [R1+0xac0] ;  /* 0x000ac000011a7983 */ /* 0x002ea80000300800 */
[----:B------:R-:W2:Y:S04]  /*8100*/  LDL.LU R27, [R1+0xac4] ;  /* 0x000ac400011b7983 */ /* 0x000ea80000300800 */
[----:B----4-:R0:W-:Y:S04]  /*8110*/  STL.64 [R1+0x360], R10 ;  /* 0x0003600a01007387 */ /* 0x0101e80000100a00 */
[----:B0-----:R-:W4:Y:S04]  /*8120*/  LDL.LU.64 R10, [R1+0xbe8] ;  /* 0x000be800010a7983 */ /* 0x001f280000300a00 */
[----:B------:R0:W-:Y:S04]  /*8130*/  STL.64 [R1+0x398], R28 ;  /* 0x0003981c01007387 */ /* 0x0001e80000100a00 */
[----:B0-----:R-:W4:Y:S04]  /*8140*/  LDL.LU.64 R28, [R1+0xbb0] ;  /* 0x000bb000011c7983 */ /* 0x001f280000300a00 */
[----:B------:R0:W-:Y:S04]  /*8150*/  STL.64 [R1+0x2b8], R4 ;  /* 0x0002b80401007387 */ /* 0x0001e80000100a00 */
[----:B------:R1:W-:Y:S04]  /*8160*/  STL.64 [R1+0x2c8], R8 ;  /* 0x0002c80801007387 */ /* 0x0003e80000100a00 */
[----:B0-----:R-:W4:Y:S04]  /*8170*/  LDL.LU R4, [R1+0xb48] ;  /* 0x000b480001047983 */ /* 0x001f280000300800 */
[----:B---3--:R0:W-:Y:S04]  /*8180*/  STL.64 [R1+0x2d8], R12 ;  /* 0x0002d80c01007387 */ /* 0x0081e80000100a00 */
[----:B------:R-:W3:Y:S04]  /*8190*/  LDL.LU R5, [R1+0xb4c] ;  /* 0x000b4c0001057983 */ /* 0x000ee80000300800 */
[----:B------:R-:W-:Y:S04]  /*81a0*/  STL.64 [R1+0x2f8], R20 ;  /* 0x0002f81401007387 */ /* 0x000fe80000100a00 */
[----:B-1----:R-:W3:Y:S04]  /*81b0*/  LDL.LU R8, [R1+0xb58] ;  /* 0x000b580001087983 */ /* 0x002ee80000300800 */
[----:B------:R-:W-:Y:S04]  /*81c0*/  STL.64 [R1+0x308], R24 ;  /* 0x0003081801007387 */ /* 0x000fe80000100a00 */
[----:B------:R1:W-:Y:S04]  /*81d0*/  STL.64 [R1+0x2e0], R14 ;  /* 0x0002e00e01007387 */ /* 0x0003e80000100a00 */
[----:B------:R1:W-:Y:S04]  /*81e0*/  STL.64 [R1+0x2f0], R18 ;  /* 0x0002f01201007387 */ /* 0x0003e80000100a00 */
[----:B------:R-:W3:Y:S04]  /*81f0*/  LDL.LU R9, [R1+0xb5c] ;  /* 0x000b5c0001097983 */ /* 0x000ee80000300800 */
[----:B------:R1:W-:Y:S04]  /*8200*/  STL.64 [R1+0x378], R6 ;  /* 0x0003780601007387 */ /* 0x0003e80000100a00 */
[----:B0-----:R-:W3:Y:S04]  /*8210*/  LDL.LU R12, [R1+0xb68] ;  /* 0x000b6800010c7983 */ /* 0x001ee80000300800 */
[----:B------:R0:W-:Y:S04]  /*8220*/  STL.64 [R1+0x388], R16 ;  /* 0x0003881001007387 */ /* 0x0001e80000100a00 */
[----:B--2---:R2:W-:Y:S04]  /*8230*/  STL.64 [R1+0x390], R22 ;  /* 0x0003901601007387 */ /* 0x0045e80000100a00 */
[----:B------:R-:W3:Y:S04]  /*8240*/  LDL.LU R13, [R1+0xb6c] ;  /* 0x000b6c00010d7983 */ /* 0x000ee80000300800 */
[----:B-1----:R-:W3:Y:S04]  /*8250*/  LDL.LU R14, [R1+0xb70] ;  /* 0x000b7000010e7983 */ /* 0x002ee80000300800 */
[----:B------:R-:W3:Y:S04]  /*8260*/  LDL.LU R15, [R1+0xb74] ;  /* 0x000b7400010f7983 */ /* 0x000ee80000300800 */
[----:B------:R-:W3:Y:S04]  /*8270*/  LDL.LU R18, [R1+0xb80] ;  /* 0x000b800001127983 */ /* 0x000ee80000300800 */
[----:B------:R-:W3:Y:S04]  /*8280*/  LDL.LU R19, [R1+0xb84] ;  /* 0x000b840001137983 */ /* 0x000ee80000300800 */
[----:B------:R-:W3:Y:S04]  /*8290*/  LDL.LU R20, [R1+0xb88] ;  /* 0x000b880001147983 */ /* 0x000ee80000300800 */
[----:B------:R-:W3:Y:S04]  /*82a0*/  LDL.LU R21, [R1+0xb8c] ;  /* 0x000b8c0001157983 */ /* 0x000ee80000300800 */
[----:B------:R-:W3:Y:S04]  /*82b0*/  LDL.LU R24, [R1+0xb98] ;  /* 0x000b980001187983 */ /* 0x000ee80000300800 */
[----:B------:R-:W3:Y:S04]  /*82c0*/  LDL.LU R25, [R1+0xb9c] ;  /* 0x000b9c0001197983 */ /* 0x000ee80000300800 */
[----:B------:R-:W3:Y:S04]  /*82d0*/  LDL.LU.64 R6, [R1+0xbd0] ;  /* 0x000bd00001067983 */ /* 0x000ee80000300a00 */
[----:B0-----:R-:W3:Y:S04]  /*82e0*/  LDL.LU.64 R16, [R1+0xbc0] ;  /* 0x000bc00001107983 */ /* 0x001ee80000300a00 */
[----:B--2---:R-:W2:Y:S04]  /*82f0*/  LDL.LU.64 R22, [R1+0xbb8] ;  /* 0x000bb80001167983 */ /* 0x004ea80000300a00 */
[----:B------:R0:W-:Y:S04]  /*8300*/  STL.64 [R1+0x370], R2 ;  /* 0x0003700201007387 */ /* 0x0001e80000100a00 */
[----:B------:R1:W-:Y:S04]  /*8310*/  STL.64 [R1+0x320], R26 ;  /* 0x0003201a01007387 */ /* 0x0003e80000100a00 */
[----:B0-----:R-:W2:Y:S04]  /*8320*/  LDL.LU.64 R2, [R1+0xbd8] ;  /* 0x000bd80001027983 */ /* 0x001ea80000300a00 */
[----:B-1----:R-:W2:Y:S04]  /*8330*/  LDL.LU R27, [R1+0xba0] ;  /* 0x000ba000011b7983 */ /* 0x002ea80000300800 */
[----:B----4-:R0:W-:Y:S04]  /*8340*/  STL.64 [R1+0x380], R10 ;  /* 0x0003800a01007387 */ /* 0x0101e80000100a00 */
[----:B0-----:R-:W4:Y:S01]  /*8350*/  LDL.LU.64 R10, [R1+0xbc8] ;  /* 0x000bc800010a7983 */ /* 0x001f220000300a00 */
[----:B------:R-:W-:-:S04]  /*8360*/  FADD.FTZ R29, -R0, R29 ;  /* 0x0000001d001d7221 */ /* 0x000fc80000010100 */
[----:B------:R-:W-:-:S06]  /*8370*/  FMUL.FTZ R29, R29, 1.4426950216293334961 ;  /* 0x3fb8aa3b1d1d7820 */ /* 0x000fcc0000410000 */
[----:B------:R-:W0:Y:S01]  /*8380*/  MUFU.EX2 R29, R29 ;  /* 0x0000001d001d7308 */ /* 0x000e220000000800 */
[----:B---3--:R-:W-:Y:S04]  /*8390*/  STL.64 [R1+0x3a8], R4 ;  /* 0x0003a80401007387 */ /* 0x008fe80000100a00 */
        /* <DEDUP_REMOVED lines=9> */
[----:B------:R1:W-:Y:S01]  /*8430*/  STL.64 [R1+0x3a0], R2 ;  /* 0x0003a00201007387 */ /* 0x0003e20000100a00 */
[----:B0-----:R-:W-:Y:S01]  /*8440*/  FFMA.FTZ R28, R28, R29, R27 ;  /* 0x0000001d1c1c7223 */ /* 0x001fe2000001001b */
[----:B-1----:R-:W-:-:S02]  /*8450*/  HFMA2 R2, -RZ, RZ, 0, 0 ;  /* 0x00000000ff027431 */ /* 0x002fc400000001ff */
[----:B------:R-:W-:Y:S01]  /*8460*/  VIADD R3, R1, 0x200 ;  /* 0x0000020001037836 */ /* 0x000fe20000000000 */
[----:B----4-:R0:W-:Y:S06]  /*8470*/  STL.64 [R1+0x3c0], R10 ;  /* 0x0003c00a01007387 */ /* 0x0101ec0000100a00 */
.L_x_19074:
[----:B------:R-:W-:Y:S01]  /*8480*/  VIADD R4, R1, 0x400 ;  /* 0x0000040001047836 */ /* 0x000fe20000000000 */
[----:B--2---:R-:W2:Y:S03]  /*8490*/  LDL R9, [R1+0x3fc] ;  /* 0x0003fc0001097983 */ /* 0x004ea60000100800 */
[C---:B------:R-:W-:Y:S02]  /*84a0*/  IMAD R7, R2.reuse, 0x4, R4 ;  /* 0x0000000402077824 */ /* 0x040fe400078e0204 */
[----:B---3--:R-:W3:Y:S04]  /*84b0*/  LDL R4, [R1+0x1fc] ;  /* 0x0001fc0001047983 */ /* 0x008ee80000100800 */
[----:B------:R-:W2:Y:S04]  /*84c0*/  LDL R6, [R7+0x208] ;  /* 0x0002080007067983 */ /* 0x000ea80000100800 */
[----:B-1----:R-:W4:Y:S01]  /*84d0*/  LDL R5, [R7+0x8] ;  /* 0x0000080007057983 */ /* 0x002f220000100800 */
[----:B------:R-:W-:-:S02]  /*84e0*/  IADD3 R2, PT, PT, R2, 0x1, RZ ;  /* 0x0000000102027810 */ /* 0x000fc40007ffe0ff */
[CC--:B--2---:R-:W-:Y:S02]  /*84f0*/  FSETP.GT.FTZ.AND P0, PT, R6.reuse, R9.reuse, PT ;  /* 0x000000090600720b */ /* 0x0c4fe40003f14000 */
[----:B------:R-:W-:Y:S02]  /*8500*/  FSETP.NEU.FTZ.AND P1, PT, R6, R9, PT ;  /* 0x000000090600720b */ /* 0x000fe40003f3d000 */
[----:B---3--:R-:W-:Y:S02]  /*8510*/  ISETP.EQ.OR P0, PT, R4, -0x1, P0 ;  /* 0xffffffff0400780c */ /* 0x008fe40000702670 */
[----:B----4-:R-:W-:-:S04]  /*8520*/  ISETP.GE.OR P1, PT, R5, R4, P1 ;  /* 0x000000040500720c */ /* 0x010fc80000f26670 */
[----:B------:R-:W-:-:S13]  /*8530*/  PLOP3.LUT P0, PT, P0, P1, PT, 0x8, 0x80 ;  /* 0x000000000080781c */ /* 0x000fda0000702170 */
[----:B------:R1:W-:Y:S04]  /*8540*/  @!P0 STL [R1+0x3fc], R6 ;  /* 0x0003fc0601008387 */ /* 0x0003e80000100800 */
[----:B------:R1:W-:Y:S01]  /*8550*/  @!P0 STL [R1+0x1fc], R5 ;  /* 0x0001fc0501008387 */ /* 0x0003e20000100800 */
[----:B------:R-:W-:Y:S01]  /*8560*/  ISETP.NE.AND P1, PT, R2, 0x80, PT ;  /* 0x000000800200780c */ /* 0x000fe20003f25270 */
[----:B------:R-:W-:-:S12]  /*8570*/  IMAD.MOV.U32 R4, RZ, RZ, 0x7e ;  /* 0x0000007eff047424 */ /* 0x000fd800078e00ff */
.L_x_19073:
[----:B-1234-:R-:W-:-:S05]  /*8580*/  IMAD R5, R4, 0x4, R3 ;  /* 0x0000000404057824 */ /* 0x01efca00078e0203 */
[----:B0-----:R-:W2:Y:S01]  /*8590*/  LDL.64 R6, [R5] ;  /* 0x0000000005067983 */ /* 0x001ea20000100a00 */
[----:B------:R-:W-:Y:S04]  /*85a0*/  BSSY.RECONVERGENT B1, `(.L_x_19052) ;  /* 0x0000019000017945 */ /* 0x000fe80003800200 */
[----:B------:R-:W-:Y:S01]  /*85b0*/  BSSY.RELIABLE B2, `(.L_x_19053) ;  /* 0x0000011000027945 */ /* 0x000fe20003800100 */
[----:B--2---:R-:W-:-:S13]  /*85c0*/  FSETP.GT.FTZ.AND P0, PT, R7, R6, PT ;  /* 0x000000060700720b */ /* 0x004fda0003f14000 */
[----:B------:R-:W-:Y:S05]  /*85d0*/  @!P0 BRA `(.L_x_19054) ;  /* 0x0000000000088947 */ /* 0x000fea0003800000 */
[----:B------:R1:W5:Y:S01]  /*85e0*/  LDL R8, [R5+-0x200] ;  /* 0xfffe000005087983 */ /* 0x0003620000100800 */
[----:B------:R-:W-:Y:S05]  /*85f0*/  BRA `(.L_x_19055) ;  /* 0x0000000000307947 */ /* 0x000fea0003800000 */
.L_x_19054:
[----:B0-----:R-:W2:Y:S01]  /*8600*/  LDL R10, [R5+-0x200] ;  /* 0xfffe0000050a7983 */ /* 0x001ea20000100800 */
        /* <DEDUP_REMOVED lines=11> */
.L_x_19055:
[----:B------:R-:W-:Y:S05]  /*86c0*/  BSYNC.RELIABLE B2 ;  /* 0x0000000000027941 */ /* 0x000fea0003800100 */
.L_x_19053:
[----:B0-----:R-:W2:Y:S04]  /*86d0*/  LDL R10, [R5+-0x1fc] ;  /* 0xfffe0400050a7983 */ /* 0x001ea80000100800 */
[----:B------:R-:W-:Y:S04]  /*86e0*/  STL [R5], R7 ;  /* 0x0000000705007387 */ /* 0x000fe80000100800 */
[----:B-----5:R-:W-:Y:S04]  /*86f0*/  STL [R5+-0x1fc], R8 ;  /* 0xfffe040805007387 */ /* 0x020fe80000100800 */
[----:B------:R0:W-:Y:S02]  /*8700*/  STL [R5+0x4], R6 ;  /* 0x0000040605007387 */ /* 0x0001e40000100800 */
[----:B0-----:R-:W-:-:S02]  /*8710*/  IMAD.MOV.U32 R6, RZ, RZ, R7 ;  /* 0x000000ffff067224 */ /* 0x001fc400078e0007 */
[----:B--2---:R0:W-:Y:S05]  /*8720*/  STL [R5+-0x200], R10 ;  /* 0xfffe000a05007387 */ /* 0x0041ea0000100800 */
.L_x_19056:
[----:B------:R-:W-:Y:S05]  /*8730*/  BSYNC.RECONVERGENT B1 ;  /* 0x0000000000017941 */ /* 0x000fea0003800200 */
.L_x_19052:
[----:B------:R-:W2:Y:S01]  /*8740*/  LDL R7, [R5+-0x4] ;  /* 0xfffffc0005077983 */ /* 0x000ea20000100800 */
[----:B------:R-:W-:Y:S04]  /*8750*/  BSSY.RECONVERGENT B1, `(.L_x_19057) ;  /* 0x0000016000017945 */ /* 0x000fe80003800200 */
[----:B------:R-:W-:Y:S01]  /*8760*/  BSSY.RELIABLE B2, `(.L_x_19058) ;  /* 0x000000e000027945 */ /* 0x000fe20003800100 */
[----:B--2---:R-:W-:-:S13]  /*8770*/  FSETP.GT.FTZ.AND P0, PT, R6, R7, PT ;  /* 0x000000070600720b */ /* 0x004fda0003f14000 */
[----:B------:R-:W-:Y:S05]  /*8780*/  @!P0 BRA `(.L_x_19059) ;  /* 0x0000000000088947 */ /* 0x000fea0003800000 */
[----:B------:R2:W5:Y:S01]  /*8790*/  LDL R8, [R5+-0x204] ;  /* 0xfffdfc0005087983 */ /* 0x0005620000100800 */
[----:B------:R-:W-:Y:S05]  /*87a0*/  BRA `(.L_x_19060) ;  /* 0x0000000000247947 */ /* 0x000fea0003800000 */
.L_x_19059:
        /* <DEDUP_REMOVED lines=9> */
.L_x_19060:
[----:B------:R-:W-:Y:S05]  /*8840*/  BSYNC.RELIABLE B2 ;  /* 0x0000000000027941 */ /* 0x000fea0003800100 */
.L_x_19058:
[----:B-----5:R-:W-:Y:S01]  /*8850*/  STL [R5+-0x200], R8 ;  /* 0xfffe000805007387 */ /* 0x020fe20000100800 */
[----:B------:R-:W-:-:S03]  /*8860*/  MOV R9, R10 ;  /* 0x0000000a00097202 */ /* 0x000fc60000000f00 */
[----:B------:R-:W-:Y:S04]  /*8870*/  STL [R5+-0x4], R6 ;  /* 0xfffffc0605007387 */ /* 0x000fe80000100800 */
[----:B------:R-:W-:Y:S04]  /*8880*/  STL [R5+-0x204], R10 ;  /* 0xfffdfc0a05007387 */ /* 0x000fe80000100800 */
[----:B------:R3:W-:Y:S02]  /*8890*/  STL [R5], R7 ;  /* 0x0000000705007387 */ /* 0x0007e40000100800 */
[----:B---3--:R-:W-:-:S07]  /*88a0*/  IMAD.MOV.U32 R7, RZ, RZ, R6 ;  /* 0x000000ffff077224 */ /* 0x008fce00078e0006 */
.L_x_19061:
[----:B------:R-:W-:Y:S05]  /*88b0*/  BSYNC.RECONVERGENT B1 ;  /* 0x0000000000017941 */ /* 0x000fea0003800200 */
.L_x_19057:
[----:B------:R-:W3:Y:S01]  /*88c0*/  LDL R6, [R5+-0x8] ;  /* 0xfffff80005067983 */ /* 0x000ee20000100800 */
[----:B------:R-:W-:Y:S04]  /*88d0*/  BSSY.RECONVERGENT B1, `(.L_x_19062) ;  /* 0x0000018000017945 */ /* 0x000fe80003800200 */
[----:B------:R-:W-:Y:S01]  /*88e0*/  BSSY.RELIABLE B2, `(.L_x_19063) ;  /* 0x0000010000027945 */ /* 0x000fe20003800100 */
[----:B---3--:R-:W-:-:S13]  /*88f0*/  FSETP.GT.FTZ.AND P0, PT, R7, R6, PT ;  /* 0x000000060700720b */ /* 0x008fda0003f14000 */
[----:B------:R-:W-:Y:S05]  /*8900*/  @!P0 BRA `(.L_x_19064) ;  /* 0x0000000000088947 */ /* 0x000fea0003800000 */
[----:B------:R3:W5:Y:S01]  /*8910*/  LDL R8, [R5+-0x208] ;  /* 0xfffdf80005087983 */ /* 0x0007620000100800 */
[----:B------:R-:W-:Y:S05]  /*8920*/  BRA `(.L_x_19065) ;  /* 0x00000000002c7947 */ /* 0x000fea0003800000 */
.L_x_19064:
[----:B0-----:R-:W3:Y:S01]  /*8930*/  LDL R10, [R5+-0x208] ;  /* 0xfffdf800050a7983 */ /* 0x001ee20000100800 */
        /* <DEDUP_REMOVED lines=10> */
.L_x_19065:
[----:B------:R-:W-:Y:S05]  /*89e0*/  BSYNC.RELIABLE B2 ;  /* 0x0000000000027941 */ /* 0x000fea0003800100 */
.L_x_19063:
[----:B-----5:R-:W-:Y:S01]  /*89f0*/  STL [R5+-0x204], R8 ;  /* 0xfffdfc0805007387 */ /* 0x020fe20000100800 */
[----:B0-----:R-:W-:-:S03]  /*8a00*/  MOV R10, R9 ;  /* 0x00000009000a7202 */ /* 0x001fc60000000f00 */
[----:B------:R-:W-:Y:S04]  /*8a10*/  STL [R5+-0x8], R7 ;  /* 0xfffff80705007387 */ /* 0x000fe80000100800 */
[----:B------:R-:W-:Y:S04]  /*8a20*/  STL [R5+-0x208], R9 ;  /* 0xfffdf80905007387 */ /* 0x000fe80000100800 */
[----:B------:R0:W-:Y:S02]  /*8a30*/  STL [R5+-0x4], R6 ;  /* 0xfffffc0605007387 */ /* 0x0001e40000100800 */
[----:B0-----:R-:W-:-:S07]  /*8a40*/  IMAD.MOV.U32 R6, RZ, RZ, R7 ;  /* 0x000000ffff067224 */ /* 0x001fce00078e0007 */
.L_x_19066:
[----:B------:R-:W-:Y:S05]  /*8a50*/  BSYNC.RECONVERGENT B1 ;  /* 0x0000000000017941 */ /* 0x000fea0003800200 */
.L_x_19062:
[----:B------:R-:W-:-:S13]  /*8a60*/  ISETP.NE.AND P0, PT, R4, 0x2, PT ;  /* 0x000000020400780c */ /* 0x000fda0003f05270 */
[----:B------:R-:W-:Y:S05]  /*8a70*/  @!P0 BRA `(.L_x_19067) ;  /* 0x0000000000748947 */ /* 0x000fea0003800000 */
[----:B------:R-:W-:-:S05]  /*8a80*/  VIADD R8, R4, 0xfffffffd ;  /* 0xfffffffd04087836 */ /* 0x000fca0000000000 */
[----:B------:R-:W-:-:S05]  /*8a90*/  LEA R7, R8, R1, 0x2 ;  /* 0x0000000108077211 */ /* 0x000fca00078e10ff */
[----:B------:R-:W4:Y:S01]  /*8aa0*/  LDL R9, [R7+0x200] ;  /* 0x0002000007097983 */ /* 0x000f220000100800 */
[----:B------:R-:W-:Y:S04]  /*8ab0*/  BSSY.RECONVERGENT B1, `(.L_x_19068) ;  /* 0x0000017000017945 */ /* 0x000fe80003800200 */
[----:B------:R-:W-:Y:S01]  /*8ac0*/  BSSY.RELIABLE B2, `(.L_x_19069) ;  /* 0x0000010000027945 */ /* 0x000fe20003800100 */
[----:B----4-:R-:W-:-:S13]  /*8ad0*/  FSETP.GT.FTZ.AND P0, PT, R6, R9, PT ;  /* 0x000000090600720b */ /* 0x010fda0003f14000 */
[----:B------:R-:W-:Y:S05]  /*8ae0*/  @!P0 BRA `(.L_x_19070) ;  /* 0x0000000000088947 */ /* 0x000fea0003800000 */
[----:B------:R0:W5:Y:S01]  /*8af0*/  LDL R8, [R7] ;  /* 0x0000000007087983 */ /* 0x0001620000100800 */
[----:B------:R-:W-:Y:S05]  /*8b00*/  BRA `(.L_x_19071) ;  /* 0x00000000002c7947 */ /* 0x000fea0003800000 */
.L_x_19070:
[----:B------:R-:W4:Y:S01]  /*8b10*/  LDL R11, [R7] ;  /* 0x00000000070b7983 */ /* 0x000f220000100800 */
[----:B------:R-:W-:Y:S01]  /*8b20*/  IMAD.MOV.U32 R8, RZ, RZ, -0x1 ;  /* 0xffffffffff087424 */ /* 0x000fe200078e00ff */
        /* <DEDUP_REMOVED lines=9> */
.L_x_19071:
[----:B------:R-:W-:Y:S05]  /*8bc0*/  BSYNC.RELIABLE B2 ;  /* 0x0000000000027941 */ /* 0x000fea0003800100 */
.L_x_19069:
[----:B------:R4:W-:Y:S04]  /*8bd0*/  STL [R7+0x200], R6 ;  /* 0x0002000607007387 */ /* 0x0009e80000100800 */
[----:B------:R-:W2:Y:S04]  /*8be0*/  LDL R10, [R5+-0x208] ;  /* 0xfffdf800050a7983 */ /* 0x000ea80000100800 */
[----:B--2---:R4:W-:Y:S04]  /*8bf0*/  STL [R7], R10 ;  /* 0x0000000a07007387 */ /* 0x0049e80000100800 */
[----:B------:R4:W-:Y:S04]  /*8c00*/  STL [R5+-0x8], R9 ;  /* 0xfffff80905007387 */ /* 0x0009e80000100800 */
[----:B-----5:R4:W-:Y:S02]  /*8c10*/  STL [R5+-0x208], R8 ;  /* 0xfffdf80805007387 */ /* 0x0209e40000100800 */
.L_x_19072:
[----:B------:R-:W-:Y:S05]  /*8c20*/  BSYNC.RECONVERGENT B1 ;  /* 0x0000000000017941 */ /* 0x000fea0003800200 */
.L_x_19068:
[----:B------:R-:W-:Y:S01]  /*8c30*/  IADD3 R4, PT, PT, R4, -0x4, RZ ;  /* 0xfffffffc04047810 */ /* 0x000fe20007ffe0ff */
[----:B------:R-:W-:Y:S06]  /*8c40*/  BRA `(.L_x_19073) ;  /* 0xfffffff8004c7947 */ /* 0x000fec000383ffff */
.L_x_19067:
[----:B------:R-:W-:Y:S05]  /*8c50*/  @P1 BRA `(.L_x_19074) ;  /* 0xfffffff800081947 */ /* 0x000fea000383ffff */
[----:B------:R0:W-:Y:S04]  /*8c60*/  STL [R1+0xbb0], R28 ;  /* 0x000bb01c01007387 */ /* 0x0001e80000100800 */
[----:B------:R4:W5:Y:S04]  /*8c70*/  LDL.64 R26, [R1] ;  /* 0x00000000011a7983 */ /* 0x0009680000100a00 */
[----:B------:R4:W5:Y:S04]  /*8c80*/  LDL.64 R24, [R1+0x8] ;  /* 0x0000080001187983 */ /* 0x0009680000100a00 */
[----:B0-----:R-:W4:Y:S04]  /*8c90*/  LDL.64 R28, [R1+0x68] ;  /* 0x00006800011c7983 */ /* 0x001f280000100a00 */
        /* <DEDUP_REMOVED lines=9> */
[----:B-123--:R0:W5:Y:S04]  /*8d30*/  LDL.64 R4, [R1+0x58] ;  /* 0x0000580001047983 */ /* 0x00e1680000100a00 */
[----:B------:R0:W5:Y:S04]  /*8d40*/  LDL.64 R2, [R1+0x60] ;  /* 0x0000600001027983 */ /* 0x0001680000100a00 */
[----:B----4-:R1:W-:Y:S04]  /*8d50*/  STL.64 [R1+0x808], R28 ;  /* 0x0008081c01007387 */ /* 0x0103e80000100a00 */
[----:B-1----:R-:W2:Y:S04]  /*8d60*/  LDL.64 R28, [R1+0x70] ;  /* 0x00007000011c7983 */ /* 0x002ea80000100a00 */
[----:B--2---:R1:W-:Y:S04]  /*8d70*/  STL.64 [R1+0x810], R28 ;  /* 0x0008101c01007387 */ /* 0x0043e80000100a00 */
        /* <DEDUP_REMOVED lines=226> */
[----:B-1----:R0:W5:Y:S01]  /*9ba0*/  LDL.LU R28, [R1+0xbb0] ;  /* 0x000bb000011c7983 */ /* 0x0021620000300800 */
[----:B------:R-:W-:-:S07]  /*9bb0*/  IMAD.MOV.U32 R29, RZ, RZ, R0 ;  /* 0x000000ffff1d7224 */ /* 0x000fce00078e0000 */
.L_x_19051:
[----:B------:R-:W-:Y:S05]  /*9bc0*/  BSYNC.RECONVERGENT B0 ;  /* 0x0000000000007941 */ /* 0x000fea0003800200 */
.L_x_19050:
[----:B------:R-:W-:Y:S05]  /*9bd0*/  WARPSYNC.ALL ;  /* 0x0000000000007948 */ /* 0x000fea0003800000 */
[----:B-----5:R-:W1:Y:S04]  /*9be0*/  SHFL.DOWN PT, R0, R26, 0x2, 0x1f ;  /* 0x08401f001a007f89 */ /* 0x020e6800000e0000 */
[----:B------:R2:W-:Y:S04]  /*9bf0*/  STL.64 [R1+0xbb0], R26 ;  /* 0x000bb01a01007387 */ /* 0x0005e80000100a00 */
[----:B-1----:R-:W-:Y:S04]  /*9c00*/  STL [R1+0xba0], R0 ;  /* 0x000ba00001007387 */ /* 0x002fe80000100800 */
[----:B--2---:R-:W2:Y:S04]  /*9c10*/  LDL.LU R26, [R1+0xba0] ;  /* 0x000ba000011a7983 */ /* 0x004ea80000300800 */
[----:B------:R-:W1:Y:S02]  /*9c20*/  SHFL.DOWN PT, R0, R27, 0x2, 0x1f ;  /* 0x08401f001b007f89 */ /* 0x000e6400000e0000 */
[----:B-1----:R-:W-:-:S02]  /*9c30*/  IMAD.MOV.U32 R27, RZ, RZ, R0 ;  /* 0x000000ffff1b7224 */ /* 0x002fc400078e0000 */
[----:B------:R-:W3:Y:S04]  /*9c40*/  LDL R0, [R1+0x80c] ;  /* 0x00080c0001007983 */ /* 0x000ee80000100800 */
[----:B------:R-:W-:Y:S04]  /*9c50*/  STL.64 [R1+0xbb8], R24 ;  /* 0x000bb81801007387 */ /* 0x000fe80000100a00 */
[----:B------:R-:W-:Y:S04]  /*9c60*/  STL.64 [R1+0xbc0], R22 ;  /* 0x000bc01601007387 */ /* 0x000fe80000100a00 */
[----:B------:R-:W-:Y:S04]  /*9c70*/  STL.64 [R1+0xbc8], R20 ;  /* 0x000bc81401007387 */ /* 0x000fe80000100a00 */
[----:B------:R-:W-:Y:S04]  /*9c80*/  STL.64 [R1+0xbd0], R18 ;  /* 0x000bd01201007387 */ /* 0x000fe80000100a00 */
[----:B------:R-:W-:Y:S04]  /*9c90*/  STL.64 [R1+0xbd8], R16 ;  /* 0x000bd81001007387 */ /* 0x000fe80000100a00 */
[----:B------:R-:W-:Y:S04]  /*9ca0*/  STL.64 [R1+0xbe0], R14 ;  /* 0x000be00e01007387 */ /* 0x000fe80000100a00 */
[----:B--2---:R-:W-:Y:S04]  /*9cb0*/  STL.64 [R1+0x408], R26 ;  /* 0x0004081a01007387 */ /* 0x004fe80000100a00 */
[----:B------:R-:W-:Y:S04]  /*9cc0*/  SHFL.DOWN PT, R26, R24, 0x2, 0x1f ;  /* 0x08401f00181a7f89 */ /* 0x000fe800000e0000 */
[----:B------:R-:W1:Y:S04]  /*9cd0*/  SHFL.DOWN PT, R27, R25, 0x2, 0x1f ;  /* 0x08401f00191b7f89 */ /* 0x000e6800000e0000 */
[----:B-1----:R1:W-:Y:S04]  /*9ce0*/  STL.64 [R1+0x410], R26 ;  /* 0x0004101a01007387 */ /* 0x0023e80000100a00 */
[----:B-1----:R-:W2:Y:S04]  /*9cf0*/  LDL R27, [R1+0x808] ;  /* 0x00080800011b7983 */ /* 0x002ea80000100800 */
[----:B------:R-:W-:Y:S04]  /*9d00*/  SHFL.DOWN PT, R24, R22, 0x2, 0x1f ;  /* 0x08401f0016187f89 */ /* 0x000fe800000e0000 */
[----:B------:R-:W-:Y:S04]  /*9d10*/  SHFL.DOWN PT, R25, R23, 0x2, 0x1f ;  /* 0x08401f0017197f89 */ /* 0x000fe800000e0000 */
[----:B------:R-:W-:Y:S04]  /*9d20*/  SHFL.DOWN PT, R22, R20, 0x2, 0x1f ;  /* 0x08401f0014167f89 */ /* 0x000fe800000e0000 */
[----:B------:R-:W1:Y:S04]  /*9d30*/  SHFL.DOWN PT, R23, R21, 0x2, 0x1f ;  /* 0x08401f0015177f89 */ /* 0x000e6800000e0000 */
[----:B------:R-:W-:Y:S04]  /*9d40*/  SHFL.DOWN PT, R20, R18, 0x2, 0x1f ;  /* 0x08401f0012147f89 */ /* 0x000fe800000e0000 */
[----:B------:R-:W4:Y:S04]  /*9d50*/  SHFL.DOWN PT, R21, R19, 0x2, 0x1f ;  /* 0x08401f0013157f89 */ /* 0x000f2800000e0000 */
[----:B------:R-:W-:Y:S04]  /*9d60*/  SHFL.DOWN PT, R18, R16, 0x2, 0x1f ;  /* 0x08401f0010127f89 */ /* 0x000fe800000e0000 */
[----:B------:R-:W0:Y:S04]  /*9d70*/  SHFL.DOWN PT, R19, R17, 0x2, 0x1f ;  /* 0x08401f0011137f89 */ /* 0x000e2800000e0000 */
[----:B------:R-:W-:Y:S04]  /*9d80*/  SHFL.DOWN PT, R16, R14, 0x2, 0x1f ;  /* 0x08401f000e107f89 */ /* 0x000fe800000e0000 */
[----:B-1----:R1:W-:Y:S04]  /*9d90*/  STL.64 [R1+0x420], R22 ;  /* 0x0004201601007387 */ /* 0x0023e80000100a00 */
[----:B------:R-:W3:Y:S04]  /*9da0*/  SHFL.DOWN PT, R17, R15, 0x2, 0x1f ;  /* 0x08401f000f117f89 */ /* 0x000ee800000e0000 */
[----:B----4-:R4:W-:Y:S04]  /*9db0*/  STL.64 [R1+0x428], R20 ;  /* 0x0004281401007387 */ /* 0x0109e80000100a00 */
[----:B-1----:R-:W2:Y:S04]  /*9dc0*/  LDL R22, [R1+0x814] ;  /* 0x0008140001167983 */ /* 0x002ea80000100800 */
[----:B0-----:R0:W-:Y:S04]  /*9dd0*/  STL.64 [R1+0x430], R18 ;  /* 0x0004301201007387 */ /* 0x0011e80000100a00 */
[----:B----4-:R-:W4:Y:S04]  /*9de0*/  LDL R21, [R1+0x810] ;  /* 0x0008100001157983 */ /* 0x010f280000100800 */
[----:B------:R-:W-:Y:S04]  /*9df0*/  STL.64 [R1+0x418], R24 ;  /* 0x0004181801007387 */ /* 0x000fe80000100a00 */
[----:B---3--:R1:W-:Y:S04]  /*9e00*/  STL.64 [R1+0x438], R16 ;  /* 0x0004381001007387 */ /* 0x0083e80000100a00 */
[----:B0-----:R-:W3:Y:S04]  /*9e10*/  LDL R18, [R1+0x81c] ;  /* 0x00081c0001127983 */ /* 0x001ee80000100800 */
[----:B------:R-:W-:Y:S04]  /*9e20*/  SHFL.DOWN PT, R14, R12, 0x2, 0x1f ;  /* 0x08401f000c0e7f89 */ /* 0x000fe800000e0000 */
[----:B-1----:R-:W3:Y:S04]  /*9e30*/  LDL R17, [R1+0x818] ;  /* 0x0008180001117983 */ /* 0x002ee80000100800 */
[----:B------:R-:W0:Y:S04]  /*9e40*/  SHFL.DOWN PT, R15, R13, 0x2, 0x1f ;  /* 0x08401f000d0f7f89 */ /* 0x000e2800000e0000 */
[----:B------:R-:W3:Y:S04]  /*9e50*/  LDL R23, [R1+0x820] ;  /* 0x0008200001177983 */ /* 0x000ee80000100800 */
[----:B------:R-:W3:Y:S04]  /*9e60*/  LDL R24, [R1+0x824] ;  /* 0x0008240001187983 */ /* 0x000ee80000100800 */
[----:B------:R-:W3:Y:S04]  /*9e70*/  LDL R16, [R1+0x82c] ;  /* 0x00082c0001107983 */ /* 0x000ee80000100800 */
[----:B------:R-:W3:Y:S04]  /*9e80*/  LDL R25, [R1+0x830] ;  /* 0x0008300001197983 */ /* 0x000ee80000100800 */
[----:B------:R-:W3:Y:S04]  /*9e90*/  LDL R26, [R1+0x834] ;  /* 0x00083400011a7983 */ /* 0x000ee80000100800 */
[----:B0-----:R0:W-:Y:S04]  /*9ea0*/  STL.64 [R1+0x440], R14 ;  /* 0x0004400e01007387 */ /* 0x0011e80000100a00 */
[----:B------:R-:W-:Y:S04]  /*9eb0*/  STL.64 [R1+0xbe8], R12 ;  /* 0x000be80c01007387 */ /* 0x000fe80000100a00 */
[----:B------:R-:W-:Y:S04]  /*9ec0*/  STL.64 [R1+0xbf0], R10 ;  /* 0x000bf00a01007387 */ /* 0x000fe80000100a00 */
[----:B0-----:R-:W3:Y:S04]  /*9ed0*/  LDL R15, [R1+0x828] ;  /* 0x00082800010f7983 */ /* 0x001ee80000100800 */
[----:B------:R-:W-:Y:S04]  /*9ee0*/  SHFL.DOWN PT, R12, R10, 0x2, 0x1f ;  /* 0x08401f000a0c7f89 */ /* 0x000fe800000e0000 */
[----:B------:R-:W-:Y:S04]  /*9ef0*/  SHFL.DOWN PT, R13, R11, 0x2, 0x1f ;  /* 0x08401f000b0d7f89 */ /* 0x000fe800000e0000 */
[----:B------:R-:W-:Y:S04]  /*9f00*/  SHFL.DOWN PT, R10, R8, 0x2, 0x1f ;  /* 0x08401f00080a7f89 */ /* 0x000fe800000e0000 */
[----:B------:R-:W-:Y:S04]  /*9f10*/  SHFL.DOWN PT, R11, R9, 0x2, 0x1f ;  /* 0x08401f00090b7f89 */ /* 0x000fe800000e0000 */
[----:B------:R-:W-:Y:S04]  /*9f20*/  STL.64 [R1+0xbf8], R8 ;  /* 0x000bf80801007387 */ /* 0x000fe80000100a00 */
[----:B------:R-:W-:Y:S04]  /*9f30*/  SHFL.DOWN PT, R8, R6, 0x2, 0x1f ;  /* 0x08401f0006087f89 */ /* 0x000fe800000e0000 */
[----:B------:R-:W-:Y:S04]  /*9f40*/  SHFL.DOWN PT, R9, R7, 0x2, 0x1f ;  /* 0x08401f0007097f89 */ /* 0x000fe800000e0000 */
[----:B------:R-:W-:Y:S04]  /*9f50*/  STL.64 [R1+0xc00], R6 ;  /* 0x000c000601007387 */ /* 0x000fe80000100a00 */
[----:B------:R-:W-:Y:S04]  /*9f60*/  SHFL.DOWN PT, R6, R4, 0x2, 0x1f ;  /* 0x08401f0004067f89 */ /* 0x000fe800000e0000 */
[----:B------:R-:W0:Y:S04]  /*9f70*/  SHFL.DOWN PT, R7, R5, 0x2, 0x1f ;  /* 0x08401f0005077f89 */ /* 0x000e2800000e0000 */
[----:B------:R-:W3:Y:S04]  /*9f80*/  LDL R19, [R1+0x838] ;  /* 0x0008380001137983 */ /* 0x000ee80000100800 */
[----:B------:R-:W3:Y:S04]  /*9f90*/  LDL R20, [R1+0x83c] ;  /* 0x00083c0001147983 */ /* 0x000ee80000100800 */
[----:B------:R-:W3:Y:S04]  /*9fa0*/  LDL R14, [R1+0xafc] ;  /* 0x000afc00010e7983 */ /* 0x000ee80000100800 */
[----:B0-----:R-:W-:Y:S04]  /*9fb0*/  STL.64 [R1+0x460], R6 ;  /* 0x0004600601007387 */ /* 0x001fe80000100a00 */
[----:B------:R-:W-:Y:S04]  /*9fc0*/  SHFL.DOWN PT, R6, R2, 0x2, 0x1f ;  /* 0x08401f0002067f89 */ /* 0x000fe800000e0000 */
[----:B------:R-:W0:Y:S04]  /*9fd0*/  SHFL.DOWN PT, R7, R3, 0x2, 0x1f ;  /* 0x08401f0003077f89 */ /* 0x000e2800000e0000 */
[----:B0-----:R-:W-:Y:S04]  /*9fe0*/  STL.64 [R1+0x468], R6 ;  /* 0x0004680601007387 */ /* 0x001fe80000100a00 */
[----:B------:R0:W-:Y:S04]  /*9ff0*/  SHFL.DOWN PT, R7, R0, 0x2, 0x1f ;  /* 0x08401f0000077f89 */ /* 0x0001e800000e0000 */
[----:B0-----:R-:W3:Y:S04]  /*a000*/  LDL R0, [R1+0x844] ;  /* 0x0008440001007983 */ /* 0x001ee80000100800 */
[----:B--2---:R0:W1:Y:S04]  /*a010*/  SHFL.DOWN PT, R6, R27, 0x2, 0x1f ;  /* 0x08401f001b067f89 */ /* 0x00406800000e0000 */
[----:B0-----:R-:W2:Y:S04]  /*a020*/  LDL R27, [R1+0x840] ;  /* 0x00084000011b7983 */ /* 0x001ea80000100800 */
[----:B-1----:R-:W-:Y:S04]  /*a030*/  STL.64 [R1+0x470], R6 ;  /* 0x0004700601007387 */ /* 0x002fe80000100a00 */
[----:B------:R0:W-:Y:S04]  /*a040*/  SHFL.DOWN PT, R7, R22, 0x2, 0x1f ;  /* 0x08401f0016077f89 */ /* 0x0001e800000e0000 */
[----:B----4-:R1:W4:Y:S04]  /*a050*/  SHFL.DOWN PT, R6, R21, 0x2, 0x1f ;  /* 0x08401f0015067f89 */ /* 0x01032800000e0000 */
[----:B0-----:R-:W2:Y:S04]  /*a060*/  LDL R22, [R1+0x84c] ;  /* 0x00084c0001167983 */ /* 0x001ea80000100800 */
[----:B-1----:R-:W2:Y:S04]  /*a070*/  LDL R21, [R1+0x848] ;  /* 0x0008480001157983 */ /* 0x002ea80000100800 */
[----:B----4-:R-:W-:Y:S04]  /*a080*/  STL.64 [R1+0x478], R6 ;  /* 0x0004780601007387 */ /* 0x010fe80000100a00 */
[----:B---3--:R0:W-:Y:S04]  /*a090*/  SHFL.DOWN PT, R6, R17, 0x2, 0x1f ;  /* 0x08401f0011067f89 */ /* 0x0081e800000e0000 */
        /* <DEDUP_REMOVED lines=25> */
[----:B0-----:R-:W3:Y:S04]  /*a230*/  LDL R0, [R1+0x87c] ;  /* 0x00087c0001007983 */ /* 0x001ee80000100800 */
[----:B--2---:R0:W1:Y:S04]  /*a240*/  SHFL.DOWN PT, R6, R27, 0x2, 0x1f ;  /* 0x08401f001b067f89 */ /* 0x00406800000e0000 */
[----:B0-----:R-:W2:Y:S04]  /*a250*/  LDL R27, [R1+0x878] ;  /* 0x00087800011b7983 */ /* 0x001ea80000100800 */
[----:B-1----:R-:W-:Y:S04]  /*a260*/  STL.64 [R1+0x4a8], R6 ;  /* 0x0004a80601007387 */ /* 0x002fe80000100a00 */
[----:B------:R0:W-:Y:S04]  /*a270*/  SHFL.DOWN PT, R7, R22, 0x2, 0x1f ;  /* 0x08401f0016077f89 */ /* 0x0001e800000e0000 */
[----:B------:R1:W4:Y:S04]  /*a280*/  SHFL.DOWN PT, R6, R21, 0x2, 0x1f ;  /* 0x08401f0015067f89 */ /* 0x00032800000e0000 */
[----:B0-----:R-:W2:Y:S04]  /*a290*/  LDL R22, [R1+0x884] ;  /* 0x0008840001167983 */ /* 0x001ea80000100800 */
[----:B-1----:R-:W2:Y:S04]  /*a2a0*/  LDL R21, [R1+0x880] ;  /* 0x0008800001157983 */ /* 0x002ea80000100800 */
[----:B----4-:R-:W-:Y:S04]  /*a2b0*/  STL.64 [R1+0x4b0], R6 ;  /* 0x0004b00601007387 */ /* 0x010fe80000100a00 */
        /* <DEDUP_REMOVED lines=25> */
[----:B---3--:R0:W-:Y:S04]  /*a450*/  SHFL.DOWN PT, R7, R0, 0x2, 0x1f ;  /* 0x08401f0000077f89 */ /* 0x0081e800000e0000 */
        /* <DEDUP_REMOVED lines=336> */
[----:B------:R-:W-:Y:S04]  /*b960*/  STL.64 [R1+0x458], R8 ;  /* 0x0004580801007387 */ /* 0x000fe80000100a00 */
[----:B------:R-:W-:Y:S04]  /*b970*/  STL.64 [R1+0x448], R12 ;  /* 0x0004480c01007387 */ /* 0x000fe80000100a00 */
[----:B------:R-:W-:Y:S04]  /*b980*/  STL.64 [R1+0x450], R10 ;  /* 0x0004500a01007387 */ /* 0x000fe80000100a00 */
[----:B0-----:R-:W2:Y:S04]  /*b990*/  LDL R15, [R1+0xb08] ;  /* 0x000b0800010f7983 */ /* 0x001ea80000100800 */
[----:B-1----:R-:W2:Y:S04]  /*b9a0*/  LDL R16, [R1+0xb0c] ;  /* 0x000b0c0001107983 */ /* 0x002ea80000100800 */
[----:B----4-:R-:W-:Y:S04]  /*b9b0*/  STL.64 [R1+0x6f8], R6 ;  /* 0x0006f80601007387 */ /* 0x010fe80000100a00 */
[----:B------:R0:W-:Y:S04]  /*b9c0*/  SHFL.DOWN PT, R6, R25, 0x2, 0x1f ;  /* 0x08401f0019067f89 */ /* 0x0001e800000e0000 */
[----:B------:R1:W4:Y:S04]  /*b9d0*/  SHFL.DOWN PT, R7, R26, 0x2, 0x1f ;  /* 0x08401f001a077f89 */ /* 0x00032800000e0000 */
[----:B0-----:R-:W2:Y:S04]  /*b9e0*/  LDL R25, [R1+0xac8] ;  /* 0x000ac80001197983 */ /* 0x001ea80000100800 */
[----:B-1----:R-:W2:Y:S04]  /*b9f0*/  LDL R26, [R1+0xacc] ;  /* 0x000acc00011a7983 */ /* 0x002ea80000100800 */
[----:B------:R-:W-:Y:S04]  /*ba00*/  SHFL.DOWN PT, R8, R29, 0x2, 0x1f ;  /* 0x08401f001d087f89 */ /* 0x000fe800000e0000 */
[----:B------:R-:W-:Y:S04]  /*ba10*/  SHFL.DOWN PT, R9, R28, 0x2, 0x1f ;  /* 0x08401f001c097f89 */ /* 0x000fe800000e0000 */
[----:B------:R-:W2:Y:S04]  /*ba20*/  LDL R11, [R1+0xae8] ;  /* 0x000ae800010b7983 */ /* 0x000ea80000100800 */
[----:B----4-:R-:W-:Y:S04]  /*ba30*/  STL.64 [R1+0x700], R6 ;  /* 0x0007000601007387 */ /* 0x010fe80000100a00 */
[----:B------:R0:W-:Y:S04]  /*ba40*/  SHFL.DOWN PT, R6, R19, 0x2, 0x1f ;  /* 0x08401f0013067f89 */ /* 0x0001e800000e0000 */
[----:B------:R1:W4:Y:S04]  /*ba50*/  SHFL.DOWN PT, R7, R20, 0x2, 0x1f ;  /* 0x08401f0014077f89 */ /* 0x00032800000e0000 */
[----:B0-----:R-:W2:Y:S04]  /*ba60*/  LDL R19, [R1+0xad0] ;  /* 0x000ad00001137983 */ /* 0x001ea80000100800 */
[----:B-1----:R-:W2:Y:S04]  /*ba70*/  LDL R20, [R1+0xad4] ;  /* 0x000ad40001147983 */ /* 0x002ea80000100800 */
[----:B------:R-:W2:Y:S04]  /*ba80*/  LDL R12, [R1+0xaec] ;  /* 0x000aec00010c7983 */ /* 0x000ea80000100800 */
[----:B------:R-:W2:Y:S04]  /*ba90*/  LDL R13, [R1+0xaf8] ;  /* 0x000af800010d7983 */ /* 0x000ea80000100800 */
[----:B------:R-:W2:Y:S04]  /*baa0*/  LDL R10, [R1+0xb54] ;  /* 0x000b5400010a7983 */ /* 0x000ea80000100800 */
[----:B----4-:R-:W-:Y:S04]  /*bab0*/  STL.64 [R1+0x708], R6 ;  /* 0x0007080601007387 */ /* 0x010fe80000100a00 */
[----:B---3--:R0:W-:Y:S04]  /*bac0*/  SHFL.DOWN PT, R7, R0, 0x2, 0x1f ;  /* 0x08401f0000077f89 */ /* 0x0081e800000e0000 */
[----:B0-----:R-:W3:Y:S04]  /*bad0*/  LDL R0, [R1+0xadc] ;  /* 0x000adc0001007983 */ /* 0x001ee80000100800 */
[----:B--2---:R0:W1:Y:S04]  /*bae0*/  SHFL.DOWN PT, R6, R27, 0x2, 0x1f ;  /* 0x08401f001b067f89 */ /* 0x00406800000e0000 */
[----:B0-----:R-:W2:Y:S04]  /*baf0*/  LDL R27, [R1+0xad8] ;  /* 0x000ad800011b7983 */ /* 0x001ea80000100800 */
[----:B-1----:R-:W-:Y:S04]  /*bb00*/  STL.64 [R1+0x710], R6 ;  /* 0x0007100601007387 */ /* 0x002fe80000100a00 */
[----:B------:R-:W-:Y:S04]  /*bb10*/  STL.64 [R1+0x400], R8 ;  /* 0x0004000801007387 */ /* 0x000fe80000100a00 */
        /* <DEDUP_REMOVED lines=37> */
[----:B------:R1:W-:Y:S04]  /*bd70*/  STL.64 [R1+0xba0], R8 ;  /* 0x000ba00801007387 */ /* 0x0003e80000100a00 */
[----:B0-----:R-:W2:Y:S04]  /*bd80*/  LDL R11, [R1+0xb58] ;  /* 0x000b5800010b7983 */ /* 0x001ea80000100800 */
[----:B-1----:R-:W2:Y:S04]  /*bd90*/  LDL R12, [R1+0xb5c] ;  /* 0x000b5c00010c7983 */ /* 0x002ea80000100800 */
[----:B------:R-:W2:Y:S04]  /*bda0*/  LDL R8, [R1+0xb4c] ;  /* 0x000b4c0001087983 */ /* 0x000ea80000100800 */
[----:B------:R-:W2:Y:S04]  /*bdb0*/  LDL R9, [R1+0xb50] ;  /* 0x000b500001097983 */ /* 0x000ea80000100800 */
[----:B----4-:R-:W-:Y:S04]  /*bdc0*/  STL.64 [R1+0x750], R6 ;  /* 0x0007500601007387 */ /* 0x010fe80000100a00 */
[----:B------:R0:W-:Y:S04]  /*bdd0*/  SHFL.DOWN PT, R6, R23, 0x2, 0x1f ;  /* 0x08401f0017067f89 */ /* 0x0001e800000e0000 */
[----:B------:R1:W4:Y:S04]  /*bde0*/  SHFL.DOWN PT, R7, R24, 0x2, 0x1f ;  /* 0x08401f0018077f89 */ /* 0x00032800000e0000 */
[----:B0-----:R-:W2:Y:S04]  /*bdf0*/  LDL R23, [R1+0xb30] ;  /* 0x000b300001177983 */ /* 0x001ea80000100800 */
[----:B-1----:R-:W2:Y:S04]  /*be00*/  LDL R24, [R1+0xb34] ;  /* 0x000b340001187983 */ /* 0x002ea80000100800 */
[----:B----4-:R-:W-:Y:S04]  /*be10*/  STL.64 [R1+0x758], R6 ;  /* 0x0007580601007387 */ /* 0x010fe80000100a00 */
[----:B------:R0:W-:Y:S04]  /*be20*/  SHFL.DOWN PT, R6, R13, 0x2, 0x1f ;  /* 0x08401f000d067f89 */ /* 0x0001e800000e0000 */
[----:B------:R-:W1:Y:S04]  /*be30*/  SHFL.DOWN PT, R7, R14, 0x2, 0x1f ;  /* 0x08401f000e077f89 */ /* 0x000e6800000e0000 */
[----:B0-----:R-:W4:Y:S04]  /*be40*/  LDL R13, [R1+0xb60] ;  /* 0x000b6000010d7983 */ /* 0x001f280000100800 */
[----:B-1----:R-:W-:Y:S04]  /*be50*/  STL.64 [R1+0x760], R6 ;  /* 0x0007600601007387 */ /* 0x002fe80000100a00 */
[----:B------:R0:W-:Y:S04]  /*be60*/  SHFL.DOWN PT, R6, R25, 0x2, 0x1f ;  /* 0x08401f0019067f89 */ /* 0x0001e800000e0000 */
[----:B------:R1:W1:Y:S04]  /*be70*/  SHFL.DOWN PT, R7, R26, 0x2, 0x1f ;  /* 0x08401f001a077f89 */ /* 0x00026800000e0000 */
[----:B0-----:R-:W4:Y:S04]  /*be80*/  LDL R25, [R1+0xb38] ;  /* 0x000b380001197983 */ /* 0x001f280000100800 */
[----:B-1----:R-:W4:Y:S04]  /*be90*/  LDL R26, [R1+0xb3c] ;  /* 0x000b3c00011a7983 */ /* 0x002f280000100800 */
[----:B------:R-:W-:Y:S04]  /*bea0*/  STL.64 [R1+0x768], R6 ;  /* 0x0007680601007387 */ /* 0x000fe80000100a00 */
[----:B------:R-:W-:Y:S04]  /*beb0*/  SHFL.DOWN PT, R6, R15, 0x2, 0x1f ;  /* 0x08401f000f067f89 */ /* 0x000fe800000e0000 */
[----:B------:R0:W1:Y:S04]  /*bec0*/  SHFL.DOWN PT, R7, R16, 0x2, 0x1f ;  /* 0x08401f0010077f89 */ /* 0x00006800000e0000 */
[----:B0-----:R-:W4:Y:S04]  /*bed0*/  LDL R16, [R1+0xb6c] ;  /* 0x000b6c0001107983 */ /* 0x001f280000100800 */
[----:B-1----:R-:W-:Y:S04]  /*bee0*/  STL.64 [R1+0x770], R6 ;  /* 0x0007700601007387 */ /* 0x002fe80000100a00 */
        /* <DEDUP_REMOVED lines=11> */
[----:B------:R-:W1:Y:S04]  /*bfa0*/  SHFL.DOWN PT, R7, R20, 0x2, 0x1f ;  /* 0x08401f0014077f89 */ /* 0x000e6800000e0000 */
[----:B0-----:R-:W3:Y:S04]  /*bfb0*/  LDL R19, [R1+0xb78] ;  /* 0x000b780001137983 */ /* 0x001ee80000100800 */
[----:B-1----:R-:W-:Y:S04]  /*bfc0*/  STL.64 [R1+0x788], R6 ;  /* 0x0007880601007387 */ /* 0x002fe80000100a00 */
[----:B------:R-:W-:Y:S04]  /*bfd0*/  SHFL.DOWN PT, R6, R21, 0x2, 0x1f ;  /* 0x08401f0015067f89 */ /* 0x000fe800000e0000 */
[----:B------:R0:W1:Y:S04]  /*bfe0*/  SHFL.DOWN PT, R7, R22, 0x2, 0x1f ;  /* 0x08401f0016077f89 */ /* 0x00006800000e0000 */
[----:B0-----:R-:W3:Y:S04]  /*bff0*/  LDL R22, [R1+0xb84] ;  /* 0x000b840001167983 */ /* 0x001ee80000100800 */
[----:B-1----:R0:W-:Y:S04]  /*c000*/  STL.64 [R1+0x790], R6 ;  /* 0x0007900601007387 */ /* 0x0021e80000100a00 */
[----:B0-----:R-:W3:Y:S04]  /*c010*/  LDL R7, [R1+0xb48] ;  /* 0x000b480001077983 */ /* 0x001ee80000100800 */
[----:B------:R0:W-:Y:S04]  /*c020*/  SHFL.DOWN PT, R14, R23, 0x2, 0x1f ;  /* 0x08401f00170e7f89 */ /* 0x0001e800000e0000 */
[----:B------:R1:W1:Y:S04]  /*c030*/  SHFL.DOWN PT, R15, R24, 0x2, 0x1f ;  /* 0x08401f00180f7f89 */ /* 0x00026800000e0000 */
[----:B0-----:R-:W3:Y:S04]  /*c040*/  LDL R23, [R1+0xb88] ;  /* 0x000b880001177983 */ /* 0x001ee80000100800 */
[----:B-1----:R-:W3:Y:S04]  /*c050*/  LDL R24, [R1+0xb8c] ;  /* 0x000b8c0001187983 */ /* 0x002ee80000100800 */
[----:B------:R0:W-:Y:S04]  /*c060*/  STL.64 [R1+0x798], R14 ;  /* 0x0007980e01007387 */ /* 0x0001e80000100a00 */
[----:B0-----:R-:W3:Y:S04]  /*c070*/  LDL R14, [R1+0xb64] ;  /* 0x000b6400010e7983 */ /* 0x001ee80000100800 */
[----:B------:R-:W3:Y:S04]  /*c080*/  LDL R15, [R1+0xb68] ;  /* 0x000b6800010f7983 */ /* 0x000ee80000100800 */
[----:B----4-:R0:W-:Y:S04]  /*c090*/  SHFL.DOWN PT, R20, R25, 0x2, 0x1f ;  /* 0x08401f0019147f89 */ /* 0x0101e800000e0000 */
[----:B------:R-:W1:Y:S04]  /*c0a0*/  SHFL.DOWN PT, R21, R26, 0x2, 0x1f ;  /* 0x08401f001a157f89 */ /* 0x000e6800000e0000 */
[----:B0-----:R-:W4:Y:S04]  /*c0b0*/  LDL R25, [R1+0xb90] ;  /* 0x000b900001197983 */ /* 0x001f280000100800 */
[----:B-1----:R0:W-:Y:S04]  /*c0c0*/  STL.64 [R1+0x7a0], R20 ;  /* 0x0007a01401007387 */ /* 0x0021e80000100a00 */
[----:B0-----:R-:W4:Y:S04]  /*c0d0*/  LDL R20, [R1+0xb7c] ;  /* 0x000b7c0001147983 */ /* 0x001f280000100800 */
[----:B------:R-:W4:Y:S04]  /*c0e0*/  LDL R21, [R1+0xb80] ;  /* 0x000b800001157983 */ /* 0x000f280000100800 */
[----:B--2---:R-:W-:Y:S04]  /*c0f0*/  SHFL.DOWN PT, R26, R27, 0x2, 0x1f ;  /* 0x08401f001b1a7f89 */ /* 0x004fe800000e0000 */
[----:B---3--:R0:W1:Y:S04]  /*c100*/  SHFL.DOWN PT, R27, R0, 0x2, 0x1f ;  /* 0x08401f00001b7f89 */ /* 0x00806800000e0000 */
[----:B0-----:R-:W2:Y:S04]  /*c110*/  LDL R0, [R1+0xb9c] ;  /* 0x000b9c0001007983 */ /* 0x001ea80000100800 */
[----:B-1----:R0:W-:Y:S04]  /*c120*/  STL.64 [R1+0x7a8], R26 ;  /* 0x0007a81a01007387 */ /* 0x0021e80000100a00 */
[----:B0-----:R-:W3:Y:S04]  /*c130*/  LDL R26, [R1+0xb94] ;  /* 0x000b9400011a7983 */ /* 0x001ee80000100800 */
[----:B------:R-:W2:Y:S04]  /*c140*/  LDL R27, [R1+0xb98] ;  /* 0x000b9800011b7983 */ /* 0x000ea80000100800 */
[----:B------:R-:W-:Y:S04]  /*c150*/  SHFL.DOWN PT, R6, R7, 0x2, 0x1f ;  /* 0x08401f0007067f89 */ /* 0x000fe800000e0000 */
[----:B------:R-:W0:Y:S04]  /*c160*/  SHFL.DOWN PT, R7, R8, 0x2, 0x1f ;  /* 0x08401f0008077f89 */ /* 0x000e2800000e0000 */
[----:B------:R-:W-:Y:S04]  /*c170*/  SHFL.DOWN PT, R8, R9, 0x2, 0x1f ;  /* 0x08401f0009087f89 */ /* 0x000fe800000e0000 */
[----:B------:R-:W1:Y:S04]  /*c180*/  SHFL.DOWN PT, R9, R10, 0x2, 0x1f ;  /* 0x08401f000a097f89 */ /* 0x000e6800000e0000 */
[----:B------:R-:W-:Y:S04]  /*c190*/  SHFL.DOWN PT, R10, R11, 0x2, 0x1f ;  /* 0x08401f000b0a7f89 */ /* 0x000fe800000e0000 */
[----:B------:R-:W1:Y:S04]  /*c1a0*/  SHFL.DOWN PT, R11, R12, 0x2, 0x1f ;  /* 0x08401f000c0b7f89 */ /* 0x000e6800000e0000 */
[----:B------:R-:W-:Y:S04]  /*c1b0*/  SHFL.DOWN PT, R12, R13, 0x2, 0x1f ;  /* 0x08401f000d0c7f89 */ /* 0x000fe800000e0000 */
[----:B0-----:R-:W-:Y:S04]  /*c1c0*/  STL.64 [R1+0x7b0], R6 ;  /* 0x0007b00601007387 */ /* 0x001fe80000100a00 */
[----:B------:R-:W0:Y:S04]  /*c1d0*/  SHFL.DOWN PT, R13, R14, 0x2, 0x1f ;  /* 0x08401f000e0d7f89 */ /* 0x000e2800000e0000 */
[----:B------:R-:W-:Y:S04]  /*c1e0*/  SHFL.DOWN PT, R14, R15, 0x2, 0x1f ;  /* 0x08401f000f0e7f89 */ /* 0x000fe800000e0000 */
[----:B------:R-:W0:Y:S04]  /*c1f0*/  SHFL.DOWN PT, R15, R16, 0x2, 0x1f ;  /* 0x08401f00100f7f89 */ /* 0x000e2800000e0000 */
[----:B------:R-:W-:Y:S04]  /*c200*/  SHFL.DOWN PT, R16, R17, 0x2, 0x1f ;  /* 0x08401f0011107f89 */ /* 0x000fe800000e0000 */
[----:B------:R-:W4:Y:S04]  /*c210*/  SHFL.DOWN PT, R17, R18, 0x2, 0x1f ;  /* 0x08401f0012117f89 */ /* 0x000f2800000e0000 */
[----:B------:R-:W-:Y:S04]  /*c220*/  SHFL.DOWN PT, R18, R19, 0x2, 0x1f ;  /* 0x08401f0013127f89 */ /* 0x000fe800000e0000 */
[----:B-1----:R-:W-:Y:S04]  /*c230*/  STL.64 [R1+0x7b8], R8 ;  /* 0x0007b80801007387 */ /* 0x002fe80000100a00 */
[----:B------:R-:W-:Y:S04]  /*c240*/  STL.64 [R1+0x7c0], R10 ;  /* 0x0007c00a01007387 */ /* 0x000fe80000100a00 */
[----:B0-----:R-:W-:Y:S04]  /*c250*/  STL.64 [R1+0x7c8], R12 ;  /* 0x0007c80c01007387 */ /* 0x001fe80000100a00 */
[----:B------:R-:W-:Y:S04]  /*c260*/  STL.64 [R1+0x7d0], R14 ;  /* 0x0007d00e01007387 */ /* 0x000fe80000100a00 */
[----:B------:R0:W5:Y:S04]  /*c270*/  LDL.LU.64 R6, [R1+0xc00] ;  /* 0x000c000001067983 */ /* 0x0001680000300a00 */
[----:B----4-:R-:W1:Y:S04]  /*c280*/  SHFL.DOWN PT, R19, R20, 0x2, 0x1f ;  /* 0x08401f0014137f89 */ /* 0x010e6800000e0000 */
[----:B------:R-:W-:Y:S04]  /*c290*/  SHFL.DOWN PT, R20, R21, 0x2, 0x1f ;  /* 0x08401f0015147f89 */ /* 0x000fe800000e0000 */
[----:B------:R-:W4:Y:S04]  /*c2a0*/  SHFL.DOWN PT, R21, R22, 0x2, 0x1f ;  /* 0x08401f0016157f89 */ /* 0x000f2800000e0000 */
[----:B------:R-:W-:Y:S04]  /*c2b0*/  SHFL.DOWN PT, R22, R23, 0x2, 0x1f ;  /* 0x08401f0017167f89 */ /* 0x000fe800000e0000 */
[----:B------:R-:W0:Y:S04]  /*c2c0*/  SHFL.DOWN PT, R23, R24, 0x2, 0x1f ;  /* 0x08401f0018177f89 */ /* 0x000e2800000e0000 */
[----:B------:R-:W-:Y:S04]  /*c2d0*/  SHFL.DOWN PT, R24, R25, 0x2, 0x1f ;  /* 0x08401f0019187f89 */ /* 0x000fe800000e0000 */
[----:B------:R0:W-:Y:S04]  /*c2e0*/  STL.64 [R1+0x7d8], R16 ;  /* 0x0007d81001007387 */ /* 0x0001e80000100a00 */
[----:B-1----:R1:W-:Y:S04]  /*c2f0*/  STL.64 [R1+0x7e0], R18 ;  /* 0x0007e01201007387 */ /* 0x0023e80000100a00 */
[----:B----4-:R4:W-:Y:S04]  /*c300*/  STL.64 [R1+0x7e8], R20 ;  /* 0x0007e81401007387 */ /* 0x0109e80000100a00 */
[----:B------:R1:W5:Y:S04]  /*c310*/  LDL.LU.64 R8, [R1+0xbf8] ;  /* 0x000bf80001087983 */ /* 0x0003680000300a00 */
[----:B0-----:R0:W-:Y:S04]  /*c320*/  STL.64 [R1+0x7f0], R22 ;  /* 0x0007f01601007387 */ /* 0x0011e80000100a00 */
[----:B------:R0:W5:Y:S04]  /*c330*/  LDL.LU.64 R10, [R1+0xbf0] ;  /* 0x000bf000010a7983 */ /* 0x0001680000300a00 */
[----:B------:R0:W5:Y:S04]  /*c340*/  LDL.LU.64 R12, [R1+0xbe8] ;  /* 0x000be800010c7983 */ /* 0x0001680000300a00 */
[----:B------:R0:W5:Y:S04]  /*c350*/  LDL.LU.64 R14, [R1+0xbe0] ;  /* 0x000be000010e7983 */ /* 0x0001680000300a00 */
[----:B------:R0:W5:Y:S04]  /*c360*/  LDL.LU.64 R16, [R1+0xbd8] ;  /* 0x000bd80001107983 */ /* 0x0001680000300a00 */
[----:B-1----:R1:W5:Y:S04]  /*c370*/  LDL.LU.64 R18, [R1+0xbd0] ;  /* 0x000bd00001127983 */ /* 0x0023680000300a00 */
[----:B----4-:R1:W5:Y:S04]  /*c380*/  LDL.LU.64 R20, [R1+0xbc8] ;  /* 0x000bc80001147983 */ /* 0x0103680000300a00 */
[----:B0-----:R1:W5:Y:S04]  /*c390*/  LDL.LU.64 R22, [R1+0xbc0] ;  /* 0x000bc00001167983 */ /* 0x0013680000300a00 */
[----:B---3--:R-:W0:Y:S04]  /*c3a0*/  SHFL.DOWN PT, R25, R26, 0x2, 0x1f ;  /* 0x08401f001a197f89 */ /* 0x008e2800000e0000 */
[----:B--2---:R-:W-:Y:S04]  /*c3b0*/  SHFL.DOWN PT, R26, R27, 0x2, 0x1f ;  /* 0x08401f001b1a7f89 */ /* 0x004fe800000e0000 */
[----:B------:R-:W2:Y:S04]  /*c3c0*/  SHFL.DOWN PT, R27, R0, 0x2, 0x1f ;  /* 0x08401f00001b7f89 */ /* 0x000ea800000e0000 */
[----:B0-----:R0:W-:Y:S04]  /*c3d0*/  STL.64 [R1+0x7f8], R24 ;  /* 0x0007f81801007387 */ /* 0x0011e80000100a00 */
[----:B--2---:R2:W-:Y:S04]  /*c3e0*/  STL.64 [R1+0x800], R26 ;  /* 0x0008001a01007387 */ /* 0x0045e80000100a00 */
[----:B0-----:R1:W5:Y:S04]  /*c3f0*/  LDL.LU.64 R24, [R1+0xbb8] ;  /* 0x000bb80001187983 */ /* 0x0013680000300a00 */
[----:B--2---:R1:W5:Y:S01]  /*c400*/  LDL.LU.64 R26, [R1+0xbb0] ;  /* 0x000bb000011a7983 */ /* 0x0043620000300a00 */
[----:B------:R-:W0:Y:S01]  /*c410*/  S2R R0, SR_LANEID ;  /* 0x0000000000007919 */ /* 0x000e220000000000 */
[----:B------:R-:W-:Y:S01]  /*c420*/  BSSY.RECONVERGENT B0, `(.L_x_19075) ;  /* 0x0000368000007945 */ /* 0x000fe20003800200 */
[----:B0-----:R-:W-:-:S13]  /*c430*/  ISETP.GT.AND P0, PT, R0, 0x1d, PT ;  /* 0x0000001d0000780c */ /* 0x001fda0003f04270 */
[----:B-1----:R-:W-:Y:S05]  /*c440*/  @P0 BRA `(.L_x_19076) ;  /* 0x0000003400940947 */ /* 0x002fea0003800000 */
        /* <DEDUP_REMOVED lines=494> */
[----:B-1----:R-:W-:Y:S01]  /*e330*/  IADD3 R3, PT, PT, R1, 0x200, RZ ;  /* 0x0000020001037810 */ /* 0x002fe20007ffe0ff */
[----:B------:R-:W-:Y:S01]  /*e340*/  IMAD.MOV.U32 R2, RZ, RZ, RZ ;  /* 0x000000ffff027224 */ /* 0x000fe200078e00ff */
[----:B----4-:R0:W-:Y:S06]  /*e350*/  STL.64 [R1+0x3c0], R10 ;  /* 0x0003c00a01007387 */ /* 0x0101ec0000100a00 */
.L_x_19099:
[----:B------:R-:W-:Y:S01]  /*e360*/  VIADD R4, R1, 0x400 ;  /* 0x0000040001047836 */ /* 0x000fe20000000000 */
[----:B--2---:R-:W2:Y:S04]  /*e370*/  LDL R9, [R1+0x3fc] ;  /* 0x0003fc0001097983 */ /* 0x004ea80000100800 */
[C---:B------:R-:W-:Y:S02]  /*e380*/  LEA R7, R2.reuse, R4, 0x2 ;  /* 0x0000000402077211 */ /* 0x040fe400078e10ff */
[----:B---3--:R-:W3:Y:S04]  /*e390*/  LDL R4, [R1+0x1fc] ;  /* 0x0001fc0001047983 */ /* 0x008ee80000100800 */
[----:B------:R-:W2:Y:S04]  /*e3a0*/  LDL R6, [R7+0x208] ;  /* 0x0002080007067983 */ /* 0x000ea80000100800 */
[----:B-1----:R-:W4:Y:S01]  /*e3b0*/  LDL R5, [R7+0x8] ;  /* 0x0000080007057983 */ /* 0x002f220000100800 */
[----:B------:R-:W-:Y:S01]  /*e3c0*/  VIADD R2, R2, 0x1 ;  /* 0x0000000102027836 */ /* 0x000fe20000000000 */
[----:B--2---:R-:W-:-:S02]  /*e3d0*/  FSETP.GT.FTZ.AND P0, PT, R6, R9, PT ;  /* 0x000000090600720b */ /* 0x004fc40003f14000 */
        /* <DEDUP_REMOVED lines=8> */
.L_x_19098:
[----:B-1234-:R-:W-:-:S05]  /*e460*/  LEA R5, R4, R3, 0x2 ;  /* 0x0000000304057211 */ /* 0x01efca00078e10ff */
[----:B0-----:R-:W2:Y:S01]  /*e470*/  LDL.64 R6, [R5] ;  /* 0x0000000005067983 */ /* 0x001ea20000100a00 */
[----:B------:R-:W-:Y:S04]  /*e480*/  BSSY.RECONVERGENT B1, `(.L_x_19077) ;  /* 0x0000019000017945 */ /* 0x000fe80003800200 */
[----:B------:R-:W-:Y:S01]  /*e490*/  BSSY.RELIABLE B2, `(.L_x_19078) ;  /* 0x0000011000027945 */ /* 0x000fe20003800100 */
[----:B--2---:R-:W-:-:S13]  /*e4a0*/  FSETP.GT.FTZ.AND P0, PT, R7, R6, PT ;  /* 0x000000060700720b */ /* 0x004fda0003f14000 */
[----:B------:R-:W-:Y:S05]  /*e4b0*/  @!P0 BRA `(.L_x_19079) ;  /* 0x0000000000088947 */ /* 0x000fea0003800000 */
[----:B------:R1:W5:Y:S01]  /*e4c0*/  LDL R8, [R5+-0x200] ;  /* 0xfffe000005087983 */ /* 0x0003620000100800 */
[----:B------:R-:W-:Y:S05]  /*e4d0*/  BRA `(.L_x_19080) ;  /* 0x0000000000307947 */ /* 0x000fea0003800000 */
.L_x_19079:
        /* <DEDUP_REMOVED lines=12> */
.L_x_19080:
[----:B------:R-:W-:Y:S05]  /*e5a0*/  BSYNC.RELIABLE B2 ;  /* 0x0000000000027941 */ /* 0x000fea0003800100 */
.L_x_19078:
[----:B0-----:R-:W2:Y:S04]  /*e5b0*/  LDL R10, [R5+-0x1fc] ;  /* 0xfffe0400050a7983 */ /* 0x001ea80000100800 */
[----:B------:R-:W-:Y:S04]  /*e5c0*/  STL [R5], R7 ;  /* 0x0000000705007387 */ /* 0x000fe80000100800 */
[----:B-----5:R-:W-:Y:S04]  /*e5d0*/  STL [R5+-0x1fc], R8 ;  /* 0xfffe040805007387 */ /* 0x020fe80000100800 */
[----:B------:R0:W-:Y:S02]  /*e5e0*/  STL [R5+0x4], R6 ;  /* 0x0000040605007387 */ /* 0x0001e40000100800 */
[----:B0-----:R-:W-:-:S02]  /*e5f0*/  MOV R6, R7 ;  /* 0x0000000700067202 */ /* 0x001fc40000000f00 */
[----:B--2---:R0:W-:Y:S05]  /*e600*/  STL [R5+-0x200], R10 ;  /* 0xfffe000a05007387 */ /* 0x0041ea0000100800 */
.L_x_19081:
[----:B------:R-:W-:Y:S05]  /*e610*/  BSYNC.RECONVERGENT B1 ;  /* 0x0000000000017941 */ /* 0x000fea0003800200 */
.L_x_19077:
[----:B------:R-:W2:Y:S01]  /*e620*/  LDL R7, [R5+-0x4] ;  /* 0xfffffc0005077983 */ /* 0x000ea20000100800 */
[----:B------:R-:W-:Y:S04]  /*e630*/  BSSY.RECONVERGENT B1, `(.L_x_19082) ;  /* 0x0000016000017945 */ /* 0x000fe80003800200 */
[----:B------:R-:W-:Y:S01]  /*e640*/  BSSY.RELIABLE B2, `(.L_x_19083) ;  /* 0x000000e000027945 */ /* 0x000fe20003800100 */
[----:B--2---:R-:W-:-:S13]  /*e650*/  FSETP.GT.FTZ.AND P0, PT, R6, R7, PT ;  /* 0x000000070600720b */ /* 0x004fda0003f14000 */
[----:B------:R-:W-:Y:S05]  /*e660*/  @!P0 BRA `(.L_x_19084) ;  /* 0x0000000000088947 */ /* 0x000fea0003800000 */
[----:B------:R2:W5:Y:S01]  /*e670*/  LDL R8, [R5+-0x204] ;  /* 0xfffdfc0005087983 */ /* 0x0005620000100800 */
[----:B------:R-:W-:Y:S05]  /*e680*/  BRA `(.L_x_19085) ;  /* 0x0000000000247947 */ /* 0x000fea0003800000 */
.L_x_19084:
        /* <DEDUP_REMOVED lines=9> */
.L_x_19085:
[----:B------:R-:W-:Y:S05]  /*e720*/  BSYNC.RELIABLE B2 ;  /* 0x0000000000027941 */ /* 0x000fea0003800100 */
.L_x_19083:
[----:B-----5:R-:W-:Y:S01]  /*e730*/  STL [R5+-0x200], R8 ;  /* 0xfffe000805007387 */ /* 0x020fe20000100800 */
[----:B------:R-:W-:-:S03]  /*e740*/  IMAD.MOV.U32 R9, RZ, RZ, R10 ;  /* 0x000000ffff097224 */ /* 0x000fc600078e000a */
[----:B------:R-:W-:Y:S04]  /*e750*/  STL [R5+-0x4], R6 ;  /* 0xfffffc0605007387 */ /* 0x000fe80000100800 */
[----:B------:R-:W-:Y:S04]  /*e760*/  STL [R5+-0x204], R10 ;  /* 0xfffdfc0a05007387 */ /* 0x000fe80000100800 */
[----:B------:R3:W-:Y:S02]  /*e770*/  STL [R5], R7 ;  /* 0x0000000705007387 */ /* 0x0007e40000100800 */
[----:B---3--:R-:W-:-:S07]  /*e780*/  MOV R7, R6 ;  /* 0x0000000600077202 */ /* 0x008fce0000000f00 */
.L_x_19086:
[----:B------:R-:W-:Y:S05]  /*e790*/  BSYNC.RECONVERGENT B1 ;  /* 0x0000000000017941 */ /* 0x000fea0003800200 */
.L_x_19082:
[----:B------:R-:W3:Y:S01]  /*e7a0*/  LDL R6, [R5+-0x8] ;  /* 0xfffff80005067983 */ /* 0x000ee20000100800 */
[----:B------:R-:W-:Y:S04]  /*e7b0*/  BSSY.RECONVERGENT B1, `(.L_x_19087) ;  /* 0x0000018000017945 */ /* 0x000fe80003800200 */
[----:B------:R-:W-:Y:S01]  /*e7c0*/  BSSY.RELIABLE B2, `(.L_x_19088) ;  /* 0x0000010000027945 */ /* 0x000fe20003800100 */
[----:B---3--:R-:W-:-:S13]  /*e7d0*/  FSETP.GT.FTZ.AND P0, PT, R7, R6, PT ;  /* 0x000000060700720b */ /* 0x008fda0003f14000 */
[----:B------:R-:W-:Y:S05]  /*e7e0*/  @!P0 BRA `(.L_x_19089) ;  /* 0x0000000000088947 */ /* 0x000fea0003800000 */
[----:B------:R3:W5:Y:S01]  /*e7f0*/  LDL R8, [R5+-0x208] ;  /* 0xfffdf80005087983 */ /* 0x0007620000100800 */
[----:B------:R-:W-:Y:S05]  /*e800*/  BRA `(.L_x_19090) ;  /* 0x00000000002c7947 */ /* 0x000fea0003800000 */
.L_x_19089:
        /* <DEDUP_REMOVED lines=11> */
.L_x_19090:
[----:B------:R-:W-:Y:S05]  /*e8c0*/  BSYNC.RELIABLE B2 ;  /* 0x0000000000027941 */ /* 0x000fea0003800100 */
.L_x_19088:
[----:B-----5:R-:W-:Y:S01]  /*e8d0*/  STL [R5+-0x204], R8 ;  /* 0xfffdfc0805007387 */ /* 0x020fe20000100800 */
[----:B0-----:R-:W-:-:S03]  /*e8e0*/  IMAD.MOV.U32 R10, RZ, RZ, R9 ;  /* 0x000000ffff0a7224 */ /* 0x001fc600078e0009 */
[----:B------:R-:W-:Y:S04]  /*e8f0*/  STL [R5+-0x8], R7 ;  /* 0xfffff80705007387 */ /* 0x000fe80000100800 */
[----:B------:R-:W-:Y:S04]  /*e900*/  STL [R5+-0x208], R9 ;  /* 0xfffdf80905007387 */ /* 0x000fe80000100800 */
[----:B------:R0:W-:Y:S02]  /*e910*/  STL [R5+-0x4], R6 ;  /* 0xfffffc0605007387 */ /* 0x0001e40000100800 */
[----:B0-----:R-:W-:-:S07]  /*e920*/  IMAD.MOV.U32 R6, RZ, RZ, R7 ;  /* 0x000000ffff067224 */ /* 0x001fce00078e0007 */
.L_x_19091:
[----:B------:R-:W-:Y:S05]  /*e930*/  BSYNC.RECONVERGENT B1 ;  /* 0x0000000000017941 */ /* 0x000fea0003800200 */
.L_x_19087:
[----:B------:R-:W-:-:S13]  /*e940*/  ISETP.NE.AND P0, PT, R4, 0x2, PT ;  /* 0x000000020400780c */ /* 0x000fda0003f05270 */
[----:B------:R-:W-:Y:S05]  /*e950*/  @!P0 BRA `(.L_x_19092) ;  /* 0x0000000000748947 */ /* 0x000fea0003800000 */
[----:B------:R-:W-:-:S05]  /*e960*/  IADD3 R8, PT, PT, R4, -0x3, RZ ;  /* 0xfffffffd04087810 */ /* 0x000fca0007ffe0ff */
        /* <DEDUP_REMOVED lines=8> */
.L_x_19095:
        /* <DEDUP_REMOVED lines=11> */
.L_x_19096:
[----:B------:R-:W-:Y:S05]  /*eaa0*/  BSYNC.RELIABLE B2 ;  /* 0x0000000000027941 */ /* 0x000fea0003800100 */
.L_x_19094:
[----:B------:R4:W-:Y:S04]  /*eab0*/  STL [R7+0x200], R6 ;  /* 0x0002000607007387 */ /* 0x0009e80000100800 */
[----:B------:R-:W2:Y:S04]  /*eac0*/  LDL R10, [R5+-0x208] ;  /* 0xfffdf800050a7983 */ /* 0x000ea80000100800 */
[----:B--2---:R4:W-:Y:S04]  /*ead0*/  STL [R7], R10 ;  /* 0x0000000a07007387 */ /* 0x0049e80000100800 */
[----:B------:R4:W-:Y:S04]  /*eae0*/  STL [R5+-0x8], R9 ;  /* 0xfffff80905007387 */ /* 0x0009e80000100800 */
[----:B-----5:R4:W-:Y:S02]  /*eaf0*/  STL [R5+-0x208], R8 ;  /* 0xfffdf80805007387 */ /* 0x0209e40000100800 */
.L_x_19097:
[----:B------:R-:W-:Y:S05]  /*eb00*/  BSYNC.RECONVERGENT B1 ;  /* 0x0000000000017941 */ /* 0x000fea0003800200 */
.L_x_19093:
[----:B------:R-:W-:Y:S01]  /*eb10*/  VIADD R4, R4, 0xfffffffc ;  /* 0xfffffffc04047836 */ /* 0x000fe20000000000 */
[----:B------:R-:W-:Y:S06]  /*eb20*/  BRA `(.L_x_19098) ;  /* 0xfffffff8004c7947 */ /* 0x000fec000383ffff */
.L_x_19092:
        /* <DEDUP_REMOVED lines=247> */
.L_x_19076:
[----:B------:R-:W-:Y:S05]  /*faa0*/  BSYNC.RECONVERGENT B0 ;  /* 0x0000000000007941 */ /* 0x000fea0003800200 */
.L_x_19075:
[----:B------:R-:W-:Y:S05]  /*fab0*/  WARPSYNC.ALL ;  /* 0x0000000000007948 */ /* 0x000fea0003800000 */
[----:B-----5:R-:W1:Y:S04]  /*fac0*/  SHFL.DOWN PT, R0, R26, 0x4, 0x1f ;  /* 0x08801f001a007f89 */ /* 0x020e6800000e0000 */
[----:B------:R2:W-:Y:S04]  /*fad0*/  STL.64 [R1+0xbb0], R26 ;  /* 0x000bb01a01007387 */ /* 0x0005e80000100a00 */
[----:B-1----:R-:W-:Y:S04]  /*fae0*/  STL [R1+0xba0], R0 ;  /* 0x000ba00001007387 */ /* 0x002fe80000100800 */
[----:B--2---:R-:W2:Y:S04]  /*faf0*/  LDL.LU R26, [R1+0xba0] ;  /* 0x000ba000011a7983 */ /* 0x004ea80000300800 */
[----:B------:R-:W1:Y:S02]  /*fb00*/  SHFL.DOWN PT, R0, R27, 0x4, 0x1f ;  /* 0x08801f001b007f89 */ /* 0x000e6400000e0000 */
[----:B-1----:R-:W-:-:S02]  /*fb10*/  MOV R27, R0 ;  /* 0x00000000001b7202 */ /* 0x002fc40000000f00 */
        /* <DEDUP_REMOVED lines=1135> */
[----:B-1----:R-:W-:-:S02]  /*14210*/  VIADD R3, R1, 0x200 ;  /* 0x0000020001037836 */ /* 0x002fc40000000000 */
[----:B------:R-:W-:Y:S01]  /*14220*/  IMAD.MOV.U32 R2, RZ, RZ, RZ ;  /* 0x000000ffff027224 */ /* 0x000fe200078e00ff */
[----:B----4-:R0:W-:Y:S06]  /*14230*/  STL.64 [R1+0x3c0], R10 ;  /* 0x0003c00a01007387 */ /* 0x0101ec0000100a00 */
.L_x_19124:
[----:B------:R-:W-:Y:S01]  /*14240*/  IADD3 R4, PT, PT, R1, 0x400, RZ ;  /* 0x0000040001047810 */ /* 0x000fe20007ffe0ff */
[----:B--2---:R-:W2:Y:S04]  /*14250*/  LDL R9, [R1+0x3fc] ;  /* 0x0003fc0001097983 */ /* 0x004ea80000100800 */
[C---:B------:R-:W-:Y:S02]  /*14260*/  IMAD R7, R2.reuse, 0x4, R4 ;  /* 0x0000000402077824 */ /* 0x040fe400078e0204 */
        /* <DEDUP_REMOVED lines=11> */
[----:B------:R-:W-:Y:S01]  /*14320*/  HFMA2 R4, -RZ, RZ, 0, 7.51018524169921875e-06 ;  /* 0x0000007eff047431 */ /* 0x000fe200000001ff */
[----:B------:R-:W-:-:S13]  /*14330*/  ISETP.NE.AND P1, PT, R2, 0x80, PT ;  /* 0x000000800200780c */ /* 0x000fda0003f25270 */
.L_x_19123:
        /* <DEDUP_REMOVED lines=8> */
.L_x_19104:
        /* <DEDUP_REMOVED lines=12> */
.L_x_19105:
[----:B------:R-:W-:Y:S05]  /*14480*/  BSYNC.RELIABLE B2 ;  /* 0x0000000000027941 */ /* 0x000fea0003800100 */
.L_x_19103:
[----:B0-----:R-:W2:Y:S04]  /*14490*/  LDL R10, [R5+-0x1fc] ;  /* 0xfffe0400050a7983 */ /* 0x001ea80000100800 */
[----:B------:R-:W-:Y:S04]  /*144a0*/  STL [R5], R7 ;  /* 0x0000000705007387 */ /* 0x000fe80000100800 */
[----:B-----5:R-:W-:Y:S04]  /*144b0*/  STL [R5+-0x1fc], R8 ;  /* 0xfffe040805007387 */ /* 0x020fe80000100800 */
[----:B------:R0:W-:Y:S02]  /*144c0*/  STL [R5+0x4], R6 ;  /* 0x0000040605007387 */ /* 0x0001e40000100800 */
[----:B0-----:R-:W-:-:S02]  /*144d0*/  IMAD.MOV.U32 R6, RZ, RZ, R7 ;  /* 0x000000ffff067224 */ /* 0x001fc400078e0007 */
[----:B--2---:R0:W-:Y:S05]  /*144e0*/  STL [R5+-0x200], R10 ;  /* 0xfffe000a05007387 */ /* 0x0041ea0000100800 */
.L_x_19106:
[----:B------:R-:W-:Y:S05]  /*144f0*/  BSYNC.RECONVERGENT B1 ;  /* 0x0000000000017941 */ /* 0x000fea0003800200 */
.L_x_19102:
[----:B------:R-:W2:Y:S01]  /*14500*/  LDL R7, [R5+-0x4] ;  /* 0xfffffc0005077983 */ /* 0x000ea20000100800 */
[----:B------:R-:W-:Y:S04]  /*14510*/  BSSY.RECONVERGENT B1, `(.L_x_19107) ;  /* 0x0000016000017945 */ /* 0x000fe80003800200 */
[----:B------:R-:W-:Y:S01]  /*14520*/  BSSY.RELIABLE B2, `(.L_x_19108) ;  /* 0x000000e000027945 */ /* 0x000fe20003800100 */
[----:B--2---:R-:W-:-:S13]  /*14530*/  FSETP.GT.FTZ.AND P0, PT, R6, R7, PT ;  /* 0x000000070600720b */ /* 0x004fda0003f14000 */
[----:B------:R-:W-:Y:S05]  /*14540*/  @!P0 BRA `(.L_x_19109) ;  /* 0x0000000000088947 */ /* 0x000fea0003800000 */
[----:B------:R2:W5:Y:S01]  /*14550*/  LDL R8, [R5+-0x204] ;  /* 0xfffdfc0005087983 */ /* 0x0005620000100800 */
[----:B------:R-:W-:Y:S05]  /*14560*/  BRA `(.L_x_19110) ;  /* 0x0000000000247947 */ /* 0x000fea0003800000 */
.L_x_19109:
        /* <DEDUP_REMOVED lines=9> */
.L_x_19110:
[----:B------:R-:W-:Y:S05]  /*14600*/  BSYNC.RELIABLE B2 ;  /* 0x0000000000027941 */ /* 0x000fea0003800100 */
.L_x_19108:
[----:B-----5:R-:W-:Y:S01]  /*14610*/  STL [R5+-0x200], R8 ;  /* 0xfffe000805007387 */ /* 0x020fe20000100800 */
[----:B------:R-:W-:-:S03]  /*14620*/  IMAD.MOV.U32 R9, RZ, RZ, R10 ;  /* 0x000000ffff097224 */ /* 0x000fc600078e000a */
[----:B------:R-:W-:Y:S04]  /*14630*/  STL [R5+-0x4], R6 ;  /* 0xfffffc0605007387 */ /* 0x000fe80000100800 */
[----:B------:R-:W-:Y:S04]  /*14640*/  STL [R5+-0x204], R10 ;  /* 0xfffdfc0a05007387 */ /* 0x000fe80000100800 */
[----:B------:R3:W-:Y:S02]  /*14650*/  STL [R5], R7 ;  /* 0x0000000705007387 */ /* 0x0007e40000100800 */
[----:B---3--:R-:W-:-:S07]  /*14660*/  IMAD.MOV.U32 R7, RZ, RZ, R6 ;  /* 0x000000ffff077224 */ /* 0x008fce00078e0006 */
.L_x_19111:
[----:B------:R-:W-:Y:S05]  /*14670*/  BSYNC.RECONVERGENT B1 ;  /* 0x0000000000017941 */ /* 0x000fea0003800200 */
.L_x_19107:
[----:B------:R-:W3:Y:S01]  /*14680*/  LDL R6, [R5+-0x8] ;  /* 0xfffff80005067983 */ /* 0x000ee20000100800 */
[----:B------:R-:W-:Y:S04]  /*14690*/  BSSY.RECONVERGENT B1, `(.L_x_19112) ;  /* 0x0000018000017945 */ /* 0x000fe80003800200 */
[----:B------:R-:W-:Y:S01]  /*146a0*/  BSSY.RELIABLE B2, `(.L_x_19113) ;  /* 0x0000010000027945 */ /* 0x000fe20003800100 */
[----:B---3--:R-:W-:-:S13]  /*146b0*/  FSETP.GT.FTZ.AND P0, PT, R7, R6, PT ;  /* 0x000000060700720b */ /* 0x008fda0003f14000 */
[----:B------:R-:W-:Y:S05]  /*146c0*/  @!P0 BRA `(.L_x_19114) ;  /* 0x0000000000088947 */ /* 0x000fea0003800000 */
[----:B------:R3:W5:Y:S01]  /*146d0*/  LDL R8, [R5+-0x208] ;  /* 0xfffdf80005087983 */ /* 0x0007620000100800 */
[----:B------:R-:W-:Y:S05]  /*146e0*/  BRA `(.L_x_19115) ;  /* 0x00000000002c7947 */ /* 0x000fea0003800000 */
.L_x_19114:
[----:B0-----:R-:W3:Y:S01]  /*146f0*/  LDL R10, [R5+-0x208] ;  /* 0xfffdf800050a7983 */ /* 0x001ee20000100800 */
[----:B------:R-:W-:Y:S02]  /*14700*/  MOV R8, 0xffffffff ;  /* 0xffffffff00087802 */ /* 0x000fe40000000f00 */
        /* <DEDUP_REMOVED lines=9> */
.L_x_19115:
[----:B------:R-:W-:Y:S05]  /*147a0*/  BSYNC.RELIABLE B2 ;  /* 0x0000000000027941 */ /* 0x000fea0003800100 */
.L_x_19113:
[----:B-----5:R-:W-:Y:S01]  /*147b0*/  STL [R5+-0x204], R8 ;  /* 0xfffdfc0805007387 */ /* 0x020fe20000100800 */
[----:B0-----:R-:W-:-:S03]  /*147c0*/  IMAD.MOV.U32 R10, RZ, RZ, R9 ;  /* 0x000000ffff0a7224 */ /* 0x001fc600078e0009 */
[----:B------:R-:W-:Y:S04]  /*147d0*/  STL [R5+-0x8], R7 ;  /* 0xfffff80705007387 */ /* 0x000fe80000100800 */
[----:B------:R-:W-:Y:S04]  /*147e0*/  STL [R5+-0x208], R9 ;  /* 0xfffdf80905007387 */ /* 0x000fe80000100800 */
[----:B------:R0:W-:Y:S02]  /*147f0*/  STL [R5+-0x4], R6 ;  /* 0xfffffc0605007387 */ /* 0x0001e40000100800 */
[----:B0-----:R-:W-:-:S07]  /*14800*/  MOV R6, R7 ;  /* 0x0000000700067202 */ /* 0x001fce0000000f00 */
.L_x_19116:
[----:B------:R-:W-:Y:S05]  /*14810*/  BSYNC.RECONVERGENT B1 ;  /* 0x0000000000017941 */ /* 0x000fea0003800200 */
.L_x_19112:
        /* <DEDUP_REMOVED lines=11> */
.L_x_19120:
        /* <DEDUP_REMOVED lines=11> */
.L_x_19121:
[----:B------:R-:W-:Y:S05]  /*14980*/  BSYNC.RELIABLE B2 ;  /* 0x0000000000027941 */ /* 0x000fea0003800100 */
.L_x_19119:
[----:B------:R4:W-:Y:S04]  /*14990*/  STL [R7+0x200], R6 ;  /* 0x0002000607007387 */ /* 0x0009e80000100800 */
[----:B------:R-:W2:Y:S04]  /*149a0*/  LDL R10, [R5+-0x208] ;  /* 0xfffdf800050a7983 */ /* 0x000ea80000100800 */
[----:B--2---:R4:W-:Y:S04]  /*149b0*/  STL [R7], R10 ;  /* 0x0000000a07007387 */ /* 0x0049e80000100800 */
[----:B------:R4:W-:Y:S04]  /*149c0*/  STL [R5+-0x8], R9 ;  /* 0xfffff80905007387 */ /* 0x0009e80000100800 */
[----:B-----5:R4:W-:Y:S02]  /*149d0*/  STL [R5+-0x208], R8 ;  /* 0xfffdf80805007387 */ /* 0x0209e40000100800 */
.L_x_19122:
[----:B------:R-:W-:Y:S05]  /*149e0*/  BSYNC.RECONVERGENT B1 ;  /* 0x0000000000017941 */ /* 0x000fea0003800200 */
.L_x_19118:
[----:B------:R-:W-:Y:S01]  /*149f0*/  VIADD R4, R4, 0xfffffffc ;  /* 0xfffffffc04047836 */ /* 0x000fe20000000000 */
[----:B------:R-:W-:Y:S06]  /*14a00*/  BRA `(.L_x_19123) ;  /* 0xfffffff8004c7947 */ /* 0x000fec000383ffff */
.L_x_19117:
        /* <DEDUP_REMOVED lines=246> */
[----:B------:R-:W-:-:S07]  /*15970*/  MOV R29, R0 ;  /* 0x00000000001d7202 */ /* 0x000fce0000000f00 */
.L_x_19101:
[----:B------:R-:W-:Y:S05]  /*15980*/  BSYNC.RECONVERGENT B0 ;  /* 0x0000000000007941 */ /* 0x000fea0003800200 */
.L_x_19100:
        /* <DEDUP_REMOVED lines=1145> */
.L_x_19149:
        /* <DEDUP_REMOVED lines=16> */
.L_x_19148:
        /* <DEDUP_REMOVED lines=8> */
.L_x_19129:
        /* <DEDUP_REMOVED lines=12> */
.L_x_19130:
[----:B------:R-:W-:Y:S05]  /*1a360*/  BSYNC.RELIABLE B2 ;  /* 0x0000000000027941 */ /* 0x000fea0003800100 */
.L_x_19128:
[----:B0-----:R-:W2:Y:S04]  /*1a370*/  LDL R10, [R5+-0x1fc] ;  /* 0xfffe0400050a7983 */ /* 0x001ea80000100800 */
[----:B------:R-:W-:Y:S04]  /*1a380*/  STL [R5], R7 ;  /* 0x0000000705007387 */ /* 0x000fe80000100800 */
[----:B-----5:R-:W-:Y:S04]  /*1a390*/  STL [R5+-0x1fc], R8 ;  /* 0xfffe040805007387 */ /* 0x020fe80000100800 */
[----:B------:R0:W-:Y:S02]  /*1a3a0*/  STL [R5+0x4], R6 ;  /* 0x0000040605007387 */ /* 0x0001e40000100800 */
[----:B0-----:R-:W-:-:S02]  /*1a3b0*/  IMAD.MOV.U32 R6, RZ, RZ, R7 ;  /* 0x000000ffff067224 */ /* 0x001fc400078e0007 */
[----:B--2---:R0:W-:Y:S05]  /*1a3c0*/  STL [R5+-0x200], R10 ;  /* 0xfffe000a05007387 */ /* 0x0041ea0000100800 */
.L_x_19131:
[----:B------:R-:W-:Y:S05]  /*1a3d0*/  BSYNC.RECONVERGENT B1 ;  /* 0x0000000000017941 */ /* 0x000fea0003800200 */
.L_x_19127:
[----:B------:R-:W2:Y:S01]  /*1a3e0*/  LDL R7, [R5+-0x4] ;  /* 0xfffffc0005077983 */ /* 0x000ea20000100800 */
[----:B------:R-:W-:Y:S04]  /*1a3f0*/  BSSY.RECONVERGENT B1, `(.L_x_19132) ;  /* 0x0000016000017945 */ /* 0x000fe80003800200 */
[----:B------:R-:W-:Y:S01]  /*1a400*/  BSSY.RELIABLE B2, `(.L_x_19133) ;  /* 0x000000e000027945 */ /* 0x000fe20003800100 */
[----:B--2---:R-:W-:-:S13]  /*1a410*/  FSETP.GT.FTZ.AND P0, PT, R6, R7, PT ;  /* 0x000000070600720b */ /* 0x004fda0003f14000 */
[----:B------:R-:W-:Y:S05]  /*1a420*/  @!P0 BRA `(.L_x_19134) ;  /* 0x0000000000088947 */ /* 0x000fea0003800000 */
[----:B------:R2:W5:Y:S01]  /*1a430*/  LDL R8, [R5+-0x204] ;  /* 0xfffdfc0005087983 */ /* 0x0005620000100800 */
[----:B------:R-:W-:Y:S05]  /*1a440*/  BRA `(.L_x_19135) ;  /* 0x0000000000247947 */ /* 0x000fea0003800000 */
.L_x_19134:
        /* <DEDUP_REMOVED lines=9> */
.L_x_19135:
[----:B------:R-:W-:Y:S05]  /*1a4e0*/  BSYNC.RELIABLE B2 ;  /* 0x0000000000027941 */ /* 0x000fea0003800100 */
.L_x_19133:
[----:B-----5:R-:W-:Y:S01]  /*1a4f0*/  STL [R5+-0x200], R8 ;  /* 0xfffe000805007387 */ /* 0x020fe20000100800 */
[----:B------:R-:W-:-:S03]  /*1a500*/  MOV R9, R10 ;  /* 0x0000000a00097202 */ /* 0x000fc60000000f00 */
[----:B------:R-:W-:Y:S04]  /*1a510*/  STL [R5+-0x4], R6 ;  /* 0xfffffc0605007387 */ /* 0x000fe80000100800 */
[----:B------:R-:W-:Y:S04]  /*1a520*/  STL [R5+-0x204], R10 ;  /* 0xfffdfc0a05007387 */ /* 0x000fe80000100800 */
[----:B------:R3:W-:Y:S02]  /*1a530*/  STL [R5], R7 ;  /* 0x0000000705007387 */ /* 0x0007e40000100800 */
[----:B---3--:R-:W-:-:S07]  /*1a540*/  IMAD.MOV.U32 R7, RZ, RZ, R6 ;  /* 0x000000ffff077224 */ /* 0x008fce00078e0006 */
.L_x_19136:
[----:B------:R-:W-:Y:S05]  /*1a550*/  BSYNC.RECONVERGENT B1 ;  /* 0x0000000000017941 */ /* 0x000fea0003800200 */
.L_x_19132:
[----:B------:R-:W3:Y:S01]  /*1a560*/  LDL R6, [R5+-0x8] ;  /* 0xfffff80005067983 */ /* 0x000ee20000100800 */
[----:B------:R-:W-:Y:S04]  /*1a570*/  BSSY.RECONVERGENT B1, `(.L_x_19137) ;  /* 0x0000018000017945 */ /* 0x000fe80003800200 */
[----:B------:R-:W-:Y:S01]  /*1a580*/  BSSY.RELIABLE B2, `(.L_x_19138) ;  /* 0x0000010000027945 */ /* 0x000fe20003800100 */
[----:B---3--:R-:W-:-:S13]  /*1a590*/  FSETP.GT.FTZ.AND P0, PT, R7, R6, PT ;  /* 0x000000060700720b */ /* 0x008fda0003f14000 */
[----:B------:R-:W-:Y:S05]  /*1a5a0*/  @!P0 BRA `(.L_x_19139) ;  /* 0x0000000000088947 */ /* 0x000fea0003800000 */
[----:B------:R3:W5:Y:S01]  /*1a5b0*/  LDL R8, [R5+-0x208] ;  /* 0xfffdf80005087983 */ /* 0x0007620000100800 */
[----:B------:R-:W-:Y:S05]  /*1a5c0*/  BRA `(.L_x_19140) ;  /* 0x00000000002c7947 */ /* 0x000fea0003800000 */
.L_x_19139:
        /* <DEDUP_REMOVED lines=11> */
.L_x_19140:
[----:B------:R-:W-:Y:S05]  /*1a680*/  BSYNC.RELIABLE B2 ;  /* 0x0000000000027941 */ /* 0x000fea0003800100 */
.L_x_19138:
[----:B-----5:R-:W-:Y:S01]  /*1a690*/  STL [R5+-0x204], R8 ;  /* 0xfffdfc0805007387 */ /* 0x020fe20000100800 */
[----:B0-----:R-:W-:-:S03]  /*1a6a0*/  MOV R10, R9 ;  /* 0x00000009000a7202 */ /* 0x001fc60000000f00 */
[----:B------:R-:W-:Y:S04]  /*1a6b0*/  STL [R5+-0x8], R7 ;  /* 0xfffff80705007387 */ /* 0x000fe80000100800 */
[----:B------:R-:W-:Y:S04]  /*1a6c0*/  STL [R5+-0x208], R9 ;  /* 0xfffdf80905007387 */ /* 0x000fe80000100800 */
[----:B------:R0:W-:Y:S02]  /*1a6d0*/  STL [R5+-0x4], R6 ;  /* 0xfffffc0605007387 */ /* 0x0001e40000100800 */
[----:B0-----:R-:W-:-:S07]  /*1a6e0*/  IMAD.MOV.U32 R6, RZ, RZ, R7 ;  /* 0x000000ffff067224 */ /* 0x001fce00078e0007 */
.L_x_19141:
[----:B------:R-:W-:Y:S05]  /*1a6f0*/  BSYNC.RECONVERGENT B1 ;  /* 0x0000000000017941 */ /* 0x000fea0003800200 */
.L_x_19137:
        /* <DEDUP_REMOVED lines=11> */
.L_x_19145:
        /* <DEDUP_REMOVED lines=11> */
.L_x_19146:
[----:B------:R-:W-:Y:S05]  /*1a860*/  BSYNC.RELIABLE B2 ;  /* 0x0000000000027941 */ /* 0x000fea0003800100 */
.L_x_19144:
[----:B------:R4:W-:Y:S04]  /*1a870*/  STL [R7+0x200], R6 ;  /* 0x0002000607007387 */ /* 0x0009e80000100800 */
[----:B------:R-:W2:Y:S04]  /*1a880*/  LDL R10, [R5+-0x208] ;  /* 0xfffdf800050a7983 */ /* 0x000ea80000100800 */
[----:B--2---:R4:W-:Y:S04]  /*1a890*/  STL [R7], R10 ;  /* 0x0000000a07007387 */ /* 0x0049e80000100800 */
[----:B------:R4:W-:Y:S04]  /*1a8a0*/  STL [R5+-0x8], R9 ;  /* 0xfffff80905007387 */ /* 0x0009e80000100800 */
[----:B-----5:R4:W-:Y:S02]  /*1a8b0*/  STL [R5+-0x208], R8 ;  /* 0xfffdf80805007387 */ /* 0x0209e40000100800 */
.L_x_19147:
[----:B------:R-:W-:Y:S05]  /*1a8c0*/  BSYNC.RECONVERGENT B1 ;  /* 0x0000000000017941 */ /* 0x000fea0003800200 */
.L_x_19143:
[----:B------:R-:W-:Y:S01]  /*1a8d0*/  IADD3 R4, PT, PT, R4, -0x4, RZ ;  /* 0xfffffffc04047810 */ /* 0x000fe20007ffe0ff */
[----:B------:R-:W-:Y:S06]  /*1a8e0*/  BRA `(.L_x_19148) ;  /* 0xfffffff8004c7947 */ /* 0x000fec000383ffff */
.L_x_19142:
        /* <DEDUP_REMOVED lines=247> */
.L_x_19126:
[----:B------:R-:W-:Y:S05]  /*1b860*/  BSYNC.RECONVERGENT B0 ;  /* 0x0000000000007941 */ /* 0x000fea0003800200 */
.L_x_19125:
        /* <DEDUP_REMOVED lines=1145> */
.L_x_19174:
        /* <DEDUP_REMOVED lines=16> */
.L_x_19173:
        /* <DEDUP_REMOVED lines=8> */
.L_x_19154:
        /* <DEDUP_REMOVED lines=12> */
.L_x_19155:
[----:B------:R-:W-:Y:S05]  /*20240*/  BSYNC.RELIABLE B2 ;  /* 0x0000000000027941 */ /* 0x000fea0003800100 */
.L_x_19153:
[----:B0-----:R-:W2:Y:S04]  /*20250*/  LDL R10, [R5+-0x1fc] ;  /* 0xfffe0400050a7983 */ /* 0x001ea80000100800 */
[----:B------:R-:W-:Y:S04]  /*20260*/  STL [R5], R7 ;  /* 0x0000000705007387 */ /* 0x000fe80000100800 */
[----:B-----5:R-:W-:Y:S04]  /*20270*/  STL [R5+-0x1fc], R8 ;  /* 0xfffe040805007387 */ /* 0x020fe80000100800 */
[----:B------:R0:W-:Y:S02]  /*20280*/  STL [R5+0x4], R6 ;  /* 0x0000040605007387 */ /* 0x0001e40000100800 */
[----:B0-----:R-:W-:-:S02]  /*20290*/  MOV R6, R7 ;  /* 0x0000000700067202 */ /* 0x001fc40000000f00 */
[----:B--2---:R0:W-:Y:S05]  /*202a0*/  STL [R5+-0x200], R10 ;  /* 0xfffe000a05007387 */ /* 0x0041ea0000100800 */
.L_x_19156:
[----:B------:R-:W-:Y:S05]  /*202b0*/  BSYNC.RECONVERGENT B1 ;  /* 0x0000000000017941 */ /* 0x000fea0003800200 */
.L_x_19152:
[----:B------:R-:W2:Y:S01]  /*202c0*/  LDL R7, [R5+-0x4] ;  /* 0xfffffc0005077983 */ /* 0x000ea20000100800 */
[----:B------:R-:W-:Y:S04]  /*202d0*/  BSSY.RECONVERGENT B1, `(.L_x_19157) ;  /* 0x0000016000017945 */ /* 0x000fe80003800200 */
[----:B------:R-:W-:Y:S01]  /*202e0*/  BSSY.RELIABLE B2, `(.L_x_19158) ;  /* 0x000000e000027945 */ /* 0x000fe20003800100 */
[----:B--2---:R-:W-:-:S13]  /*202f0*/  FSETP.GT.FTZ.AND P0, PT, R6, R7, PT ;  /* 0x000000070600720b */ /* 0x004fda0003f14000 */
[----:B------:R-:W-:Y:S05]  /*20300*/  @!P0 BRA `(.L_x_19159) ;  /* 0x0000000000088947 */ /* 0x000fea0003800000 */
[----:B------:R2:W5:Y:S01]  /*20310*/  LDL R8, [R5+-0x204] ;  /* 0xfffdfc0005087983 */ /* 0x0005620000100800 */
[----:B------:R-:W-:Y:S05]  /*20320*/  BRA `(.L_x_19160) ;  /* 0x0000000000247947 */ /* 0x000fea0003800000 */
.L_x_19159:
        /* <DEDUP_REMOVED lines=9> */
.L_x_19160:
[----:B------:R-:W-:Y:S05]  /*203c0*/  BSYNC.RELIABLE B2 ;  /* 0x0000000000027941 */ /* 0x000fea0003800100 */
.L_x_19158:
[----:B-----5:R-:W-:Y:S01]  /*203d0*/  STL [R5+-0x200], R8 ;  /* 0xfffe000805007387 */ /* 0x020fe20000100800 */
[----:B------:R-:W-:-:S03]  /*203e0*/  IMAD.MOV.U32 R9, RZ, RZ, R10 ;  /* 0x000000ffff097224 */ /* 0x000fc600078e000a */
[----:B------:R-:W-:Y:S04]  /*203f0*/  STL [R5+-0x4], R6 ;  /* 0xfffffc0605007387 */ /* 0x000fe80000100800 */
[----:B------:R-:W-:Y:S04]  /*20400*/  STL [R5+-0x204], R10 ;  /* 0xfffdfc0a05007387 */ /* 0x000fe80000100800 */
[----:B------:R3:W-:Y:S02]  /*20410*/  STL [R5], R7 ;  /* 0x0000000705007387 */ /* 0x0007e40000100800 */
[----:B---3--:R-:W-:-:S07]  /*20420*/  MOV R7, R6 ;  /* 0x0000000600077202 */ /* 0x008fce0000000f00 */
.L_x_19161:
[----:B------:R-:W-:Y:S05]  /*20430*/  BSYNC.RECONVERGENT B1 ;  /* 0x0000000000017941 */ /* 0x000fea0003800200 */
.L_x_19157:
[----:B------:R-:W3:Y:S01]  /*20440*/  LDL R6, [R5+-0x8] ;  /* 0xfffff80005067983 */ /* 0x000ee20000100800 */
[----:B------:R-:W-:Y:S04]  /*20450*/  BSSY.RECONVERGENT B1, `(.L_x_19162) ;  /* 0x0000018000017945 */ /* 0x000fe80003800200 */
[----:B------:R-:W-:Y:S01]  /*20460*/  BSSY.RELIABLE B2, `(.L_x_19163) ;  /* 0x0000010000027945 */ /* 0x000fe20003800100 */
[----:B---3--:R-:W-:-:S13]  /*20470*/  FSETP.GT.FTZ.AND P0, PT, R7, R6, PT ;  /* 0x000000060700720b */ /* 0x008fda0003f14000 */
[----:B------:R-:W-:Y:S05]  /*20480*/  @!P0 BRA `(.L_x_19164) ;  /* 0x0000000000088947 */ /* 0x000fea0003800000 */
[----:B------:R3:W5:Y:S01]  /*20490*/  LDL R8, [R5+-0x208] ;  /* 0xfffdf80005087983 */ /* 0x0007620000100800 */
[----:B------:R-:W-:Y:S05]  /*204a0*/  BRA `(.L_x_19165) ;  /* 0x00000000002c7947 */ /* 0x000fea0003800000 */
.L_x_19164:
        /* <DEDUP_REMOVED lines=11> */
.L_x_19165:
[----:B------:R-:W-:Y:S05]  /*20560*/  BSYNC.RELIABLE B2 ;  /* 0x0000000000027941 */ /* 0x000fea0003800100 */
.L_x_19163:
[----:B-----5:R-:W-:Y:S01]  /*20570*/  STL [R5+-0x204], R8 ;  /* 0xfffdfc0805007387 */ /* 0x020fe20000100800 */
[----:B0-----:R-:W-:-:S03]  /*20580*/  IMAD.MOV.U32 R10, RZ, RZ, R9 ;  /* 0x000000ffff0a7224 */ /* 0x001fc600078e0009 */
[----:B------:R-:W-:Y:S04]  /*20590*/  STL [R5+-0x8], R7 ;  /* 0xfffff80705007387 */ /* 0x000fe80000100800 */
[----:B------:R-:W-:Y:S04]  /*205a0*/  STL [R5+-0x208], R9 ;  /* 0xfffdf80905007387 */ /* 0x000fe80000100800 */
[----:B------:R0:W-:Y:S02]  /*205b0*/  STL [R5+-0x4], R6 ;  /* 0xfffffc0605007387 */ /* 0x0001e40000100800 */
[----:B0-----:R-:W-:-:S07]  /*205c0*/  IMAD.MOV.U32 R6, RZ, RZ, R7 ;  /* 0x000000ffff067224 */ /* 0x001fce00078e0007 */
.L_x_19166:
[----:B------:R-:W-:Y:S05]  /*205d0*/  BSYNC.RECONVERGENT B1 ;  /* 0x0000000000017941 */ /* 0x000fea0003800200 */
.L_x_19162:
        /* <DEDUP_REMOVED lines=11> */
.L_x_19170:
        /* <DEDUP_REMOVED lines=11> */
.L_x_19171:
[----:B------:R-:W-:Y:S05]  /*20740*/  BSYNC.RELIABLE B2 ;  /* 0x0000000000027941 */ /* 0x000fea0003800100 */
.L_x_19169:
[----:B------:R4:W-:Y:S04]  /*20750*/  STL [R7+0x200], R6 ;  /* 0x0002000607007387 */ /* 0x0009e80000100800 */
[----:B------:R-:W2:Y:S04]  /*20760*/  LDL R10, [R5+-0x208] ;  /* 0xfffdf800050a7983 */ /* 0x000ea80000100800 */
[----:B--2---:R4:W-:Y:S04]  /*20770*/  STL [R7], R10 ;  /* 0x0000000a07007387 */ /* 0x0049e80000100800 */
[----:B------:R4:W-:Y:S04]  /*20780*/  STL [R5+-0x8], R9 ;  /* 0xfffff80905007387 */ /* 0x0009e80000100800 */
[----:B-----5:R4:W-:Y:S02]  /*20790*/  STL [R5+-0x208], R8 ;  /* 0xfffdf80805007387 */ /* 0x0209e40000100800 */
.L_x_19172:
[----:B------:R-:W-:Y:S05]  /*207a0*/  BSYNC.RECONVERGENT B1 ;  /* 0x0000000000017941 */ /* 0x000fea0003800200 */
.L_x_19168:
[----:B------:R-:W-:Y:S01]  /*207b0*/  VIADD R4, R4, 0xfffffffc ;  /* 0xfffffffc04047836 */ /* 0x000fe20000000000 */
[----:B------:R-:W-:Y:S06]  /*207c0*/  BRA `(.L_x_19173) ;  /* 0xfffffff8004c7947 */ /* 0x000fec000383ffff */
.L_x_19167:
        /* <DEDUP_REMOVED lines=247> */
.L_x_19151:
[----:B------:R-:W-:Y:S05]  /*21740*/  BSYNC.RECONVERGENT B0 ;  /* 0x0000000000007941 */ /* 0x000fea0003800200 */
.L_x_19150:
[----:B------:R-:W-:Y:S05]  /*21750*/  WARPSYNC.ALL ;  /* 0x0000000000007948 */ /* 0x000fea0003800000 */
[----:B------:R-:W1:Y:S01]  /*21760*/  S2R R0, SR_LANEID ;  /* 0x0000000000007919 */ /* 0x000e620000000000 */
[----:B------:R-:W-:Y:S01]  /*21770*/  BSSY.RECONVERGENT B0, `(.L_x_19175) ;  /* 0x000020a000007945 */ /* 0x000fe20003800200 */
[----:B-1----:R-:W-:-:S13]  /*21780*/  ISETP.NE.AND P0, PT, R0, RZ, PT ;  /* 0x000000ff0000720c */ /* 0x002fda0003f05270 */
[----:B------:R-:W-:Y:S05]  /*21790*/  @P0 BRA `(.L_x_19176) ;  /* 0x00000020001c0947 */ /* 0x000fea0003800000 */
[----:B------:R-:W1:Y:S01]  /*217a0*/  S2R R0, SR_CgaCtaId ;  /* 0x0000000000007919 */ /* 0x000e620000008800 */
[----:B-----5:R2:W-:Y:S04]  /*217b0*/  STL [R1+0xdfc], R2 ;  /* 0x000dfc0201007387 */ /* 0x0205e80000100800 */
[----:B------:R3:W-:Y:S04]  /*217c0*/  STL [R1+0xdf8], R3 ;  /* 0x000df80301007387 */ /* 0x0007e80000100800 */
[----:B------:R4:W-:Y:S01]  /*217d0*/  STL.64 [R1+0xbb0], R28 ;  /* 0x000bb01c01007387 */ /* 0x0009e20000100a00 */
[----:B--2---:R-:W-:-:S03]  /*217e0*/  MOV R2, 0x400 ;  /* 0x0000040000027802 */ /* 0x004fc60000000f00 */
[----:B------:R-:W-:Y:S01]  /*217f0*/  STL.64 [R1+0xc08], R6 ;  /* 0x000c080601007387 */ /* 0x000fe20000100a00 */
[----:B---3--:R-:W-:Y:S01]  /*21800*/  IMAD.MOV.U32 R3, RZ, RZ, R28 ;  /* 0x000000ffff037224 */ /* 0x008fe200078e001c */
[----:B-1----:R-:W-:Y:S02]  /*21810*/  LEA R0, R0, R2, 0x18 ;  /* 0x0000000200007211 */ /* 0x002fe400078ec0ff */
[----:B------:R-:W1:Y:S02]  /*21820*/  S2R R2, SR_TID.X ;  /* 0x0000000000027919 */ /* 0x000e640000002100 */
[----:B-1----:R-:W-:-:S05]  /*21830*/  SHF.R.U32.HI R2, RZ, 0x5, R2 ;  /* 0x00000005ff027819 */ /* 0x002fca0000011602 */
[----:B------:R-:W-:Y:S01]  /*21840*/  IMAD R0, R2, 0x408, R0 ;  /* 0x0000040802007824 */ /* 0x000fe200078e0200 */
[----:B------:R-:W-:Y:S01]  /*21850*/  STL.64 [R1+0xbc8], R22 ;  /* 0x000bc81601007387 */ /* 0x000fe20000100a00 */
[----:B------:R-:W-:-:S03]  /*21860*/  MOV R2, R29 ;  /* 0x0000001d00027202 */ /* 0x000fc60000000f00 */
[----:B------:R1:W-:Y:S04]  /*21870*/  STS.64 [R0+0x60], R6 ;  /* 0x0000600600007388 */ /* 0x0003e80000000a00 */
[----:B------:R2:W-:Y:S01]  /*21880*/  STS.64 [R0+0x20], R22 ;  /* 0x0000201600007388 */ /* 0x0005e20000000a00 */
[----:B----4-:R-:W-:-:S03]  /*21890*/  IMAD.MOV.U32 R28, RZ, RZ, R2 ;  /* 0x000000ffff1c7224 */ /* 0x010fc600078e0002 */
[----:B------:R-:W-:Y:S04]  /*218a0*/  STS.64 [R0+0x40], R14 ;  /* 0x0000400e00007388 */ /* 0x000fe80000000a00 */
[----:B-1----:R-:W3:Y:S04]  /*218b0*/  LDL R6, [R1+0x858] ;  /* 0x0008580001067983 */ /* 0x002ee80000100800 */
[----:B------:R-:W3:Y:S04]  /*218c0*/  LDL R7, [R1+0x85c] ;  /* 0x00085c0001077983 */ /* 0x000ee80000100800 */
[----:B--2---:R-:W2:Y:S04]  /*218d0*/  LDL R22, [R1+0x898] ;  /* 0x0008980001167983 */ /* 0x004ea80000100800 */
[----:B------:R-:W2:Y:S04]  /*218e0*/  LDL R23, [R1+0x89c] ;  /* 0x00089c0001177983 */ /* 0x000ea80000100800 */
[----:B------:R1:W-:Y:S04]  /*218f0*/  STL.64 [R1+0xbe8], R14 ;  /* 0x000be80e01007387 */ /* 0x0003e80000100a00 */
[----:B------:R-:W-:Y:S04]  /*21900*/  STS.64 [R0+0x10], R26 ;  /* 0x0000101a00007388 */ /* 0x000fe80000000a00 */
[----:B------:R4:W-:Y:S04]  /*21910*/  STL.64 [R1+0xbb8], R26 ;  /* 0x000bb81a01007387 */ /* 0x0009e80000100a00 */
[----:B-1----:R-:W2:Y:S04]  /*21920*/  LDL R14, [R1+0x878] ;  /* 0x00087800010e7983 */ /* 0x002ea80000100800 */
[----:B------:R-:W2:Y:S04]  /*21930*/  LDL R15, [R1+0x87c] ;  /* 0x00087c00010f7983 */ /* 0x000ea80000100800 */
[----:B------:R-:W-:Y:S04]  /*21940*/  STS.64 [R0+0x30], R18 ;  /* 0x0000301200007388 */ /* 0x000fe80000000a00 */
[----:B------:R1:W-:Y:S04]  /*21950*/  STL.64 [R1+0xbd8], R18 ;  /* 0x000bd81201007387 */ /* 0x0003e80000100a00 */
[----:B----4-:R-:W4:Y:S04]  /*21960*/  LDL R26, [R1+0x8a8] ;  /* 0x0008a800011a7983 */ /* 0x010f280000100800 */
[----:B------:R-:W4:Y:S04]  /*21970*/  LDL R27, [R1+0x8ac] ;  /* 0x0008ac00011b7983 */ /* 0x000f280000100800 */
[----:B-1----:R-:W4:Y:S04]  /*21980*/  LDL R18, [R1+0x888] ;  /* 0x0008880001127983 */ /* 0x002f280000100800 */
[----:B------:R-:W4:Y:S01]  /*21990*/  LDL R19, [R1+0x88c] ;  /* 0x00088c0001137983 */ /* 0x000f220000100800 */
[----:B------:R-:W-:-:S03]  /*219a0*/  MOV R29, R3 ;  /* 0x00000003001d7202 */ /* 0x000fc60000000f00 */
[----:B------:R-:W4:Y:S04]  /*219b0*/  LDL.LU R2, [R1+0xdfc] ;  /* 0x000dfc0001027983 */ /* 0x000f280000300800 */
[----:B------:R-:W4:Y:S04]  /*219c0*/  LDL.LU R3, [R1+0xdf8] ;  /* 0x000df80001037983 */ /* 0x000f280000300800 */
[----:B------:R-:W-:Y:S04]  /*219d0*/  STS.64 [R0+0x50], R10 ;  /* 0x0000500a00007388 */ /* 0x000fe80000000a00 */
[----:B------:R1:W-:Y:S04]  /*219e0*/  STL.64 [R1+0xbf8], R10 ;  /* 0x000bf80a01007387 */ /* 0x0003e80000100a00 */
[----:B------:R0:W-:Y:S04]  /*219f0*/  STS.64 [R0+0x8], R28 ;  /* 0x0000081c00007388 */ /* 0x0001e80000000a00 */
[----:B-1----:R-:W4:Y:S04]  /*21a00*/  LDL R10, [R1+0x868] ;  /* 0x00086800010a7983 */ /* 0x002f280000100800 */
[----:B------:R-:W4:Y:S04]  /*21a10*/  LDL R11, [R1+0x86c] ;  /* 0x00086c00010b7983 */ /* 0x000f280000100800 */
[----:B------:R-:W-:Y:S04]  /*21a20*/  STS.64 [R0+0x18], R24 ;  /* 0x0000181800007388 */ /* 0x000fe80000000a00 */
[----:B------:R1:W-:Y:S04]  /*21a30*/  STL.64 [R1+0xbc0], R24 ;  /* 0x000bc01801007387 */ /* 0x0003e80000100a00 */
[----:B------:R-:W-:Y:S04]  /*21a40*/  STS.64 [R0+0x28], R20 ;  /* 0x0000281400007388 */ /* 0x000fe80000000a00 */
[----:B------:R1:W-:Y:S04]  /*21a50*/  STL.64 [R1+0xbd0], R20 ;  /* 0x000bd01401007387 */ /* 0x0003e80000100a00 */
[----:B------:R-:W-:Y:S04]  /*21a60*/  STS.64 [R0+0x38], R16 ;  /* 0x0000381000007388 */ /* 0x000fe80000000a00 */
[----:B------:R1:W-:Y:S04]  /*21a70*/  STL.64 [R1+0xbe0], R16 ;  /* 0x000be01001007387 */ /* 0x0003e80000100a00 */
[----:B0-----:R-:W4:Y:S04]  /*21a80*/  LDL R28, [R1+0x8b0] ;  /* 0x0008b000011c7983 */ /* 0x001f280000100800 */
[----:B------:R-:W4:Y:S04]  /*21a90*/  LDL R29, [R1+0x8b4] ;  /* 0x0008b400011d7983 */ /* 0x000f280000100800 */
[----:B-1----:R-:W4:Y:S04]  /*21aa0*/  LDL R24, [R1+0x8a0] ;  /* 0x0008a00001187983 */ /* 0x002f280000100800 */
[----:B------:R-:W4:Y:S04]  /*21ab0*/  LDL R25, [R1+0x8a4] ;  /* 0x0008a40001197983 */ /* 0x000f280000100800 */
[----:B------:R-:W4:Y:S04]  /*21ac0*/  LDL R20, [R1+0x890] ;  /* 0x0008900001147983 */ /* 0x000f280000100800 */
[----:B------:R-:W4:Y:S04]  /*21ad0*/  LDL R21, [R1+0x894] ;  /* 0x0008940001157983 */ /* 0x000f280000100800 */
[----:B------:R-:W4:Y:S04]  /*21ae0*/  LDL R16, [R1+0x880] ;  /* 0x0008800001107983 */ /* 0x000f280000100800 */
[----:B------:R-:W4:Y:S04]  /*21af0*/  LDL R17, [R1+0x884] ;  /* 0x0008840001117983 */ /* 0x000f280000100800 */
[----:B---3--:R0:W-:Y:S04]  /*21b00*/  STS.64 [R0+0xc8], R6 ;  /* 0x0000c80600007388 */ /* 0x0081e80000000a00 */
[----:B0-----:R-:W3:Y:S04]  /*21b10*/  LDL R6, [R1+0x950] ;  /* 0x0009500001067983 */ /* 0x001ee80000100800 */
[----:B------:R-:W3:Y:S04]  /*21b20*/  LDL R7, [R1+0x954] ;  /* 0x0009540001077983 */ /* 0x000ee80000100800 */
[----:B--2---:R0:W-:Y:S04]  /*21b30*/  STL.64 [R1+0xdd0], R22 ;  /* 0x000dd01601007387 */ /* 0x0041e80000100a00 */
[----:B0-----:R-:W2:Y:S04]  /*21b40*/  LDL R22, [R1+0x828] ;  /* 0x0008280001167983 */ /* 0x001ea80000100800 */
[----:B------:R-:W2:Y:S04]  /*21b50*/  LDL R23, [R1+0x82c] ;  /* 0x00082c0001177983 */ /* 0x000ea80000100800 */
[----:B------:R0:W-:Y:S04]  /*21b60*/  STL.64 [R1+0xdf0], R14 ;  /* 0x000df00e01007387 */ /* 0x0001e80000100a00 */
[----:B0-----:R-:W2:Y:S04]  /*21b70*/  LDL R14, [R1+0x808] ;  /* 0x00080800010e7983 */ /* 0x001ea80000100800 */
[----:B------:R-:W2:Y:S04]  /*21b80*/  LDL R15, [R1+0x80c] ;  /* 0x00080c00010f7983 */ /* 0x000ea80000100800 */
[----:B----4-:R0:W-:Y:S04]  /*21b90*/  STL.64 [R1+0xdc0], R26 ;  /* 0x000dc01a01007387 */ /* 0x0101e80000100a00 */
[----:B------:R1:W-:Y:S04]  /*21ba0*/  STL.64 [R1+0xde0], R18 ;  /* 0x000de01201007387 */ /* 0x0003e80000100a00 */
[----:B0-----:R-:W4:Y:S04]  /*21bb0*/  LDL R26, [R1+0x838] ;  /* 0x00083800011a7983 */ /* 0x001f280000100800 */
[----:B-1----:R-:W4:Y:S04]  /*21bc0*/  LDL R18, [R1+0x818] ;  /* 0x0008180001127983 */ /* 0x002f280000100800 */
[----:B------:R-:W4:Y:S04]  /*21bd0*/  LDL R19, [R1+0x81c] ;  /* 0x00081c0001137983 */ /* 0x000f280000100800 */
[----:B------:R-:W4:Y:S04]  /*21be0*/  LDL R27, [R1+0x83c] ;  /* 0x00083c00011b7983 */ /* 0x000f280000100800 */
[----:B------:R-:W-:Y:S04]  /*21bf0*/  STS.64 [R0+0x70], R2 ;  /* 0x0000700200007388 */ /* 0x000fe80000000a00 */
[----:B------:R0:W-:Y:S04]  /*21c00*/  STL.64 [R1+0xc18], R2 ;  /* 0x000c180201007387 */ /* 0x0001e80000100a00 */
[----:B0-----:R-:W4:Y:S04]  /*21c10*/  LDL R2, [R1+0x848] ;  /* 0x0008480001027983 */ /* 0x001f280000100800 */
[----:B------:R-:W4:Y:S04]  /*21c20*/  LDL R3, [R1+0x84c] ;  /* 0x00084c0001037983 */ /* 0x000f280000100800 */
[----:B------:R0:W-:Y:S04]  /*21c30*/  STS.64 [R0+0xd8], R10 ;  /* 0x0000d80a00007388 */ /* 0x0001e80000000a00 */
[----:B------:R1:W-:Y:S04]  /*21c40*/  STL.64 [R1+0xdb8], R28 ;  /* 0x000db81c01007387 */ /* 0x0003e80000100a00 */
[----:B0-----:R-:W4:Y:S04]  /*21c50*/  LDL R10, [R1+0x960] ;  /* 0x00096000010a7983 */ /* 0x001f280000100800 */
[----:B------:R-:W4:Y:S04]  /*21c60*/  LDL R11, [R1+0x964] ;  /* 0x00096400010b7983 */ /* 0x000f280000100800 */
[----:B------:R0:W-:Y:S04]  /*21c70*/  STL.64 [R1+0xdc8], R24 ;  /* 0x000dc81801007387 */ /* 0x0001e80000100a00 */
[----:B------:R0:W-:Y:S04]  /*21c80*/  STL.64 [R1+0xdd8], R20 ;  /* 0x000dd81401007387 */ /* 0x0001e80000100a00 */
[----:B------:R0:W-:Y:S04]  /*21c90*/  STL.64 [R1+0xde8], R16 ;  /* 0x000de81001007387 */ /* 0x0001e80000100a00 */
[----:B-1----:R-:W4:Y:S04]  /*21ca0*/  LDL R28, [R1+0x840] ;  /* 0x00084000011c7983 */ /* 0x002f280000100800 */
[----:B------:R-:W4:Y:S04]  /*21cb0*/  LDL R29, [R1+0x844] ;  /* 0x00084400011d7983 */ /* 0x000f280000100800 */
[----:B0-----:R-:W4:Y:S04]  /*21cc0*/  LDL R24, [R1+0x830] ;  /* 0x0008300001187983 */ /* 0x001f280000100800 */
[----:B------:R-:W4:Y:S04]  /*21cd0*/  LDL R25, [R1+0x834] ;  /* 0x0008340001197983 */ /* 0x000f280000100800 */
[----:B------:R-:W4:Y:S04]  /*21ce0*/  LDL R20, [R1+0x820] ;  /* 0x0008200001147983 */ /* 0x000f280000100800 */
[----:B------:R-:W4:Y:S04]  /*21cf0*/  LDL R21, [R1+0x824] ;  /* 0x0008240001157983 */ /* 0x000f280000100800 */
[----:B------:R-:W4:Y:S04]  /*21d00*/  LDL R16, [R1+0x810] ;  /* 0x0008100001107983 */ /* 0x000f280000100800 */
[----:B------:R-:W4:Y:S04]  /*21d10*/  LDL R17, [R1+0x814] ;  /* 0x0008140001117983 */ /* 0x000f280000100800 */
[----:B---3--:R0:W-:Y:S04]  /*21d20*/  STL.64 [R1+0xd58], R6 ;  /* 0x000d580601007387 */ /* 0x0081e80000100a00 */
[----:B0-----:R-:W3:Y:S04]  /*21d30*/  LDL R6, [R1+0x910] ;  /* 0x0009100001067983 */ /* 0x001ee80000100800 */
[----:B------:R-:W3:Y:S04]  /*21d40*/  LDL R7, [R1+0x914] ;  /* 0x0009140001077983 */ /* 0x000ee80000100800 */
        /* <DEDUP_REMOVED lines=21> */
[----:B---3--:R0:W-:Y:S04]  /*21ea0*/  STS.64 [R0+0x128], R6 ;  /* 0x0001280600007388 */ /* 0x0081e80000000a00 */
[----:B0-----:R-:W3:Y:S04]  /*21eb0*/  LDL.LU.64 R6, [R1+0xdb0] ;  /* 0x000db00001067983 */ /* 0x001ee80000300a00 */
        /* <DEDUP_REMOVED lines=32> */
[----:B--2---:R0:W-:Y:S04]  /*220c0*/  STS.64 [R0+0x98], R22 ;  /* 0x0000981600007388 */ /* 0x0041e80000000a00 */
[----:B0-----:R-:W2:Y:S04]  /*220d0*/  LDL.LU.64 R22, [R1+0xdd0] ;  /* 0x000dd00001167983 */ /* 0x001ea80000300a00 */
[----:B---3--:R0:W-:Y:S04]  /*220e0*/  STL.64 [R1+0xd18], R6 ;  /* 0x000d180601007387 */ /* 0x0081e80000100a00 */
[----:B0-----:R-:W3:Y:S04]  /*220f0*/  LDL R6, [R1+0x9c0] ;  /* 0x0009c00001067983 */ /* 0x001ee80000100800 */
[----:B------:R-:W3:Y:S04]  /*22100*/  LDL R7, [R1+0x9c4] ;  /* 0x0009c40001077983 */ /* 0x000ee80000100800 */
[----:B--2---:R0:W-:Y:S04]  /*22110*/  STS.64 [R0+0x108], R22 ;  /* 0x0001081600007388 */ /* 0x0041e80000000a00 */
[----:B0-----:R-:W2:Y:S04]  /*22120*/  LDL R22, [R1+0x990] ;  /* 0x0009900001167983 */ /* 0x001ea80000100800 */
[----:B------:R-:W2:Y:S04]  /*22130*/  LDL R23, [R1+0x994] ;  /* 0x0009940001177983 */ /* 0x000ea80000100800 */
[----:B---3--:R0:W-:Y:S04]  /*22140*/  STL.64 [R1+0xd20], R6 ;  /* 0x000d200601007387 */ /* 0x0081e80000100a00 */
[----:B0-----:R-:W3:Y:S04]  /*22150*/  LDL R6, [R1+0x9b8] ;  /* 0x0009b80001067983 */ /* 0x001ee80000100800 */
[----:B------:R-:W3:Y:S04]  /*22160*/  LDL R7, [R1+0x9bc] ;  /* 0x0009bc0001077983 */ /* 0x000ee80000100800 */
[----:B--2---:R0:W-:Y:S04]  /*22170*/  STL.64 [R1+0xd38], R22 ;  /* 0x000d381601007387 */ /* 0x0041e80000100a00 */
        /* <DEDUP_REMOVED lines=8> */
[----:B---3--:R0:W-:Y:S04]  /*22200*/  STS.64 [R0+0x220], R6 ;  /* 0x0002200600007388 */ /* 0x0081e80000000a00 */
[----:B0-----:R-:W3:Y:S04]  /*22210*/  LDL.LU.64 R6, [R1+0xd28] ;  /* 0x000d280001067983 */ /* 0x001ee80000300a00 */
[----:B--2---:R0:W-:Y:S04]  /*22220*/  STL.64 [R1+0xd80], R22 ;  /* 0x000d801601007387 */ /* 0x0041e80000100a00 */
[----:B0-----:R-:W2:Y:S04]  /*22230*/  LDL R22, [R1+0x8e8] ;  /* 0x0008e80001167983 */ /* 0x001ea80000100800 */
[----:B------:R-:W2:Y:S04]  /*22240*/  LDL R23, [R1+0x8ec] ;  /* 0x0008ec0001177983 */ /* 0x000ea80000100800 */
[----:B---3--:R0:W-:Y:S04]  /*22250*/  STS.64 [R0+0x228], R6 ;  /* 0x0002280600007388 */ /* 0x0081e80000000a00 */
[----:B0-----:R-:W3:Y:S04]  /*22260*/  LDL.LU.64 R6, [R1+0xd20] ;  /* 0x000d200001067983 */ /* 0x001ee80000300a00 */
[----:B------:R0:W-:Y:S04]  /*22270*/  STS.64 [R0+0x78], R14 ;  /* 0x0000780e00007388 */ /* 0x0001e80000000a00 */
[----:B--2---:R1:W-:Y:S04]  /*22280*/  STS.64 [R0+0x158], R22 ;  /* 0x0001581600007388 */ /* 0x0043e80000000a00 */
[----:B0-----:R-:W2:Y:S04]  /*22290*/  LDL.LU.64 R14, [R1+0xdf0] ;  /* 0x000df000010e7983 */ /* 0x001ea80000300a00 */
[----:B-1----:R-:W4:Y:S04]  /*222a0*/  LDL.LU.64 R22, [R1+0xd80] ;  /* 0x000d800001167983 */ /* 0x002f280000300a00 */
[----:B---3--:R0:W-:Y:S04]  /*222b0*/  STS.64 [R0+0x230], R6 ;  /* 0x0002300600007388 */ /* 0x0081e80000000a00 */
[----:B0-----:R-:W3:Y:S04]  /*222c0*/  LDL.LU.64 R6, [R1+0xd18] ;  /* 0x000d180001067983 */ /* 0x001ee80000300a00 */
[----:B--2---:R0:W-:Y:S04]  /*222d0*/  STS.64 [R0+0xe8], R14 ;  /* 0x0000e80e00007388 */ /* 0x0041e80000000a00 */
[----:B----4-:R1:W-:Y:S04]  /*222e0*/  STS.64 [R0+0x170], R22 ;  /* 0x0001701600007388 */ /* 0x0103e80000000a00 */
[----:B0-----:R-:W2:Y:S04]  /*222f0*/  LDL R14, [R1+0x970] ;  /* 0x00097000010e7983 */ /* 0x001ea80000100800 */
[----:B------:R-:W2:Y:S04]  /*22300*/  LDL R15, [R1+0x974] ;  /* 0x00097400010f7983 */ /* 0x000ea80000100800 */
[----:B-1----:R-:W4:Y:S04]  /*22310*/  LDL.LU.64 R22, [R1+0xd68] ;  /* 0x000d680001167983 */ /* 0x002f280000300a00 */
[----:B---3--:R0:W-:Y:S04]  /*22320*/  STS.64 [R0+0x238], R6 ;  /* 0x0002380600007388 */ /* 0x0081e80000000a00 */
[----:B0-----:R-:W3:Y:S04]  /*22330*/  LDL.LU.64 R6, [R1+0xd10] ;  /* 0x000d100001067983 */ /* 0x001ee80000300a00 */
[----:B--2---:R0:W-:Y:S04]  /*22340*/  STL.64 [R1+0xd48], R14 ;  /* 0x000d480e01007387 */ /* 0x0041e80000100a00 */
        /* <DEDUP_REMOVED lines=10> */
[----:B-1----:R-:W4:Y:S04]  /*223f0*/  LDL R22, [R1+0xa88] ;  /* 0x000a880001167983 */ /* 0x002f280000100800 */
[----:B------:R-:W4:Y:S04]  /*22400*/  LDL R23, [R1+0xa8c] ;  /* 0x000a8c0001177983 */ /* 0x000f280000100800 */
[----:B---3--:R0:W-:Y:S04]  /*22410*/  STS.64 [R0+0x248], R6 ;  /* 0x0002480600007388 */ /* 0x0081e80000000a00 */
[----:B0-----:R-:W3:Y:S04]  /*22420*/  LDL.LU.64 R6, [R1+0xd00] ;  /* 0x000d000001067983 */ /* 0x001ee80000300a00 */
[----:B--2---:R0:W-:Y:S04]  /*22430*/  STS.64 [R0+0x168], R14 ;  /* 0x0001680e00007388 */ /* 0x0041e80000000a00 */
[----:B----4-:R1:W-:Y:S04]  /*22440*/  STL.64 [R1+0xcb0], R22 ;  /* 0x000cb01601007387 */ /* 0x0103e80000100a00 */
[----:B0-----:R-:W2:Y:S04]  /*22450*/  LDL.LU.64 R14, [R1+0xd70] ;  /* 0x000d7000010e7983 */ /* 0x001ea80000300a00 */
[----:B-1----:R-:W4:Y:S04]  /*22460*/  LDL R22, [R1+0xa28] ;  /* 0x000a280001167983 */ /* 0x002f280000100800 */
[----:B------:R-:W4:Y:S04]  /*22470*/  LDL R23, [R1+0xa2c] ;  /* 0x000a2c0001177983 */ /* 0x000f280000100800 */
[----:B---3--:R0:W-:Y:S04]  /*22480*/  STS.64 [R0+0x258], R6 ;  /* 0x0002580600007388 */ /* 0x0081e80000000a00 */
[----:B0-----:R-:W3:Y:S04]  /*22490*/  LDL.LU.64 R6, [R1+0xcf0] ;  /* 0x000cf00001067983 */ /* 0x001ee80000300a00 */
[----:B------:R0:W-:Y:S04]  /*224a0*/  STS.64 [R0+0x88], R18 ;  /* 0x0000881200007388 */ /* 0x0001e80000000a00 */
[----:B------:R1:W-:Y:S04]  /*224b0*/  STS.64 [R0+0xa8], R26 ;  /* 0x0000a81a00007388 */ /* 0x0003e80000000a00 */
[----:B--2---:R2:W-:Y:S04]  /*224c0*/  STS.64 [R0+0x190], R14 ;  /* 0x0001900e00007388 */ /* 0x0045e80000000a00 */
[----:B0-----:R-:W3:Y:S04]  /*224d0*/  LDL.LU.64 R18, [R1+0xde0] ;  /* 0x000de00001127983 */ /* 0x001ee80000300a00 */
[----:B-1----:R-:W3:Y:S04]  /*224e0*/  LDL.LU.64 R26, [R1+0xdc0] ;  /* 0x000dc000011a7983 */ /* 0x002ee80000300a00 */
[----:B----4-:R0:W-:Y:S04]  /*224f0*/  STL.64 [R1+0xce0], R22 ;  /* 0x000ce01601007387 */ /* 0x0101e80000100a00 */
[----:B--2---:R-:W2:Y:S04]  /*22500*/  LDL.LU.64 R14, [R1+0xd48] ;  /* 0x000d4800010e7983 */ /* 0x004ea80000300a00 */
[----:B0-----:R-:W4:Y:S04]  /*22510*/  LDL R22, [R1+0x9f8] ;  /* 0x0009f80001167983 */ /* 0x001f280000100800 */
[----:B------:R-:W4:Y:S04]  /*22520*/  LDL R23, [R1+0x9fc] ;  /* 0x0009fc0001177983 */ /* 0x000f280000100800 */
[----:B---3--:R0:W-:Y:S04]  /*22530*/  STS.64 [R0+0x278], R6 ;  /* 0x0002780600007388 */ /* 0x0081e80000000a00 */
[----:B0-----:R-:W3:Y:S04]  /*22540*/  LDL.LU.64 R6, [R1+0xcd0] ;  /* 0x000cd00001067983 */ /* 0x001ee80000300a00 */
[----:B------:R0:W-:Y:S04]  /*22550*/  STS.64 [R0+0xb8], R2 ;  /* 0x0000b80200007388 */ /* 0x0001e80000000a00 */
[----:B------:R-:W-:Y:S04]  /*22560*/  STS.64 [R0+0xf8], R18 ;  /* 0x0000f81200007388 */ /* 0x000fe80000000a00 */
[----:B------:R1:W-:Y:S04]  /*22570*/  STS.64 [R0+0x118], R26 ;  /* 0x0001181a00007388 */ /* 0x0003e80000000a00 */
[----:B0-----:R-:W3:Y:S04]  /*22580*/  LDL R2, [R1+0x940] ;  /* 0x0009400001027983 */ /* 0x001ee80000100800 */
[----:B--2---:R0:W-:Y:S04]  /*22590*/  STS.64 [R0+0x1e0], R14 ;  /* 0x0001e00e00007388 */ /* 0x0041e80000000a00 */
[----:B-1----:R-:W2:Y:S04]  /*225a0*/  LDL R26, [R1+0x9a0] ;  /* 0x0009a000011a7983 */ /* 0x002ea80000100800 */
[----:B------:R-:W2:Y:S04]  /*225b0*/  LDL R27, [R1+0x9a4] ;  /* 0x0009a400011b7983 */ /* 0x000ea80000100800 */
[----:B----4-:R1:W-:Y:S04]  /*225c0*/  STL.64 [R1+0xcf8], R22 ;  /* 0x000cf81601007387 */ /* 0x0103e80000100a00 */
[----:B------:R-:W4:Y:S04]  /*225d0*/  LDL R18, [R1+0x980] ;  /* 0x0009800001127983 */ /* 0x000f280000100800 */
[----:B------:R-:W4:Y:S04]  /*225e0*/  LDL R19, [R1+0x984] ;  /* 0x0009840001137983 */ /* 0x000f280000100800 */
[----:B------:R-:W4:Y:S04]  /*225f0*/  LDL R3, [R1+0x944] ;  /* 0x0009440001037983 */ /* 0x000f280000100800 */
[----:B0-----:R-:W4:Y:S04]  /*22600*/  LDL R14, [R1+0xa68] ;  /* 0x000a6800010e7983 */ /* 0x001f280000100800 */
[----:B------:R-:W4:Y:S04]  /*22610*/  LDL R15, [R1+0xa6c] ;  /* 0x000a6c00010f7983 */ /* 0x000f280000100800 */
[----:B-1----:R-:W4:Y:S04]  /*22620*/  LDL R22, [R1+0x9e0] ;  /* 0x0009e00001167983 */ /* 0x002f280000100800 */
[----:B------:R-:W4:Y:S04]  /*22630*/  LDL R23, [R1+0x9e4] ;  /* 0x0009e40001177983 */ /* 0x000f280000100800 */
[----:B---3--:R0:W-:Y:S04]  /*22640*/  STS.64 [R0+0x2b8], R6 ;  /* 0x0002b80600007388 */ /* 0x0081e80000000a00 */
[----:B0-----:R-:W3:Y:S04]  /*22650*/  LDL R6, [R1+0xb40] ;  /* 0x000b400001067983 */ /* 0x001ee80000100800 */
[----:B------:R-:W3:Y:S04]  /*22660*/  LDL R7, [R1+0xb44] ;  /* 0x000b440001077983 */ /* 0x000ee80000100800 */
[----:B------:R0:W-:Y:S04]  /*22670*/  STL.64 [R1+0xd50], R10 ;  /* 0x000d500a01007387 */ /* 0x0001e80000100a00 */
[----:B--2---:R1:W-:Y:S04]  /*22680*/  STL.64 [R1+0xd30], R26 ;  /* 0x000d301a01007387 */ /* 0x0043e80000100a00 */
[----:B0-----:R-:W2:Y:S04]  /*22690*/  LDL R10, [R1+0x918] ;  /* 0x00091800010a7983 */ /* 0x001ea80000100800 */
[----:B------:R-:W2:Y:S04]  /*226a0*/  LDL R11, [R1+0x91c] ;  /* 0x00091c00010b7983 */ /* 0x000ea80000100800 */
[----:B----4-:R-:W-:Y:S04]  /*226b0*/  STL.64 [R1+0xd40], R18 ;  /* 0x000d401201007387 */ /* 0x010fe80000100a00 */
[----:B------:R0:W-:Y:S04]  /*226c0*/  STL.64 [R1+0xd60], R2 ;  /* 0x000d600201007387 */ /* 0x0001e80000100a00 */
[----:B-1----:R-:W4:Y:S04]  /*226d0*/  LDL R26, [R1+0x938] ;  /* 0x00093800011a7983 */ /* 0x002f280000100800 */
[----:B------:R1:W-:Y:S04]  /*226e0*/  STL.64 [R1+0xcc0], R14 ;  /* 0x000cc00e01007387 */ /* 0x0003e80000100a00 */
[----:B0-----:R-:W4:Y:S04]  /*226f0*/  LDL R2, [R1+0x908] ;  /* 0x0009080001027983 */ /* 0x001f280000100800 */
[----:B------:R0:W-:Y:S04]  /*22700*/  STS.64 [R0+0x250], R22 ;  /* 0x0002501600007388 */ /* 0x0001e80000000a00 */
[----:B------:R-:W4:Y:S04]  /*22710*/  LDL R3, [R1+0x90c] ;  /* 0x00090c0001037983 */ /* 0x000f280000100800 */
[----:B------:R-:W4:Y:S04]  /*22720*/  LDL R18, [R1+0x928] ;  /* 0x0009280001127983 */ /* 0x000f280000100800 */
[----:B------:R-:W4:Y:S04]  /*22730*/  LDL R19, [R1+0x92c] ;  /* 0x00092c0001137983 */ /* 0x000f280000100800 */
[----:B------:R-:W4:Y:S04]  /*22740*/  LDL R27, [R1+0x93c] ;  /* 0x00093c00011b7983 */ /* 0x000f280000100800 */
[----:B-1----:R-:W4:Y:S04]  /*22750*/  LDL R14, [R1+0xa18] ;  /* 0x000a1800010e7983 */ /* 0x002f280000100800 */
[----:B------:R-:W4:Y:S04]  /*22760*/  LDL R15, [R1+0xa1c] ;  /* 0x000a1c00010f7983 */ /* 0x000f280000100800 */
[----:B0-----:R-:W4:Y:S04]  /*22770*/  LDL.LU.64 R22, [R1+0xcf8] ;  /* 0x000cf80001167983 */ /* 0x001f280000300a00 */
[----:B---3--:R0:W-:Y:S04]  /*22780*/  STL.64 [R1+0xc48], R6 ;  /* 0x000c480601007387 */ /* 0x0081e80000100a00 */
[----:B0-----:R-:W3:Y:S04]  /*22790*/  LDL R6, [R1+0xb00] ;  /* 0x000b000001067983 */ /* 0x001ee80000100800 */
[----:B------:R-:W3:Y:S04]  /*227a0*/  LDL R7, [R1+0xb04] ;  /* 0x000b040001077983 */ /* 0x000ee80000100800 */
[----:B--2---:R0:W-:Y:S04]  /*227b0*/  STS.64 [R0+0x188], R10 ;  /* 0x0001880a00007388 */ /* 0x0041e80000000a00 */
[----:B0-----:R-:W2:Y:S04]  /*227c0*/  LDL.LU.64 R10, [R1+0xd50] ;  /* 0x000d5000010a7983 */ /* 0x001ea80000300a00 */
[----:B----4-:R0:W-:Y:S04]  /*227d0*/  STS.64 [R0+0x178], R2 ;  /* 0x0001780200007388 */ /* 0x0101e80000000a00 */
[----:B------:R1:W-:Y:S04]  /*227e0*/  STS.64 [R0+0x198], R18 ;  /* 0x0001981200007388 */ /* 0x0003e80000000a00 */
[----:B------:R4:W-:Y:S04]  /*227f0*/  STS.64 [R0+0x1a8], R26 ;  /* 0x0001a81a00007388 */ /* 0x0009e80000000a00 */
[----:B0-----:R-:W2:Y:S04]  /*22800*/  LDL.LU.64 R2, [R1+0xd60] ;  /* 0x000d600001027983 */ /* 0x001ea80000300a00 */
[----:B------:R0:W-:Y:S04]  /*22810*/  STL.64 [R1+0xce8], R14 ;  /* 0x000ce80e01007387 */ /* 0x0001e80000100a00 */
[----:B------:R0:W-:Y:S04]  /*22820*/  STS.64 [R0+0x268], R22 ;  /* 0x0002681600007388 */ /* 0x0001e80000000a00 */
[----:B-1----:R-:W2:Y:S04]  /*22830*/  LDL.LU.64 R18, [R1+0xd40] ;  /* 0x000d400001127983 */ /* 0x002ea80000300a00 */
[----:B----4-:R-:W4:Y:S04]  /*22840*/  LDL.LU.64 R26, [R1+0xd30] ;  /* 0x000d3000011a7983 */ /* 0x010f280000300a00 */
[----:B0-----:R-:W4:Y:S04]  /*22850*/  LDL R14, [R1+0x9f0] ;  /* 0x0009f000010e7983 */ /* 0x001f280000100800 */
[----:B------:R-:W4:Y:S04]  /*22860*/  LDL R15, [R1+0x9f4] ;  /* 0x0009f400010f7983 */ /* 0x000f280000100800 */
[----:B------:R-:W4:Y:S04]  /*22870*/  LDL.LU.64 R22, [R1+0xce0] ;  /* 0x000ce00001167983 */ /* 0x000f280000300a00 */
[----:B---3--:R0:W-:Y:S04]  /*22880*/  STL.64 [R1+0xc68], R6 ;  /* 0x000c680601007387 */ /* 0x0081e80000100a00 */
[----:B0-----:R-:W3:Y:S04]  /*22890*/  LDL R6, [R1+0xae0] ;  /* 0x000ae00001067983 */ /* 0x001ee80000100800 */
[----:B------:R-:W3:Y:S04]  /*228a0*/  LDL R7, [R1+0xae4] ;  /* 0x000ae40001077983 */ /* 0x000ee80000100800 */
[----:B--2---:R0:W-:Y:S04]  /*228b0*/  STS.64 [R0+0x1d0], R10 ;  /* 0x0001d00a00007388 */ /* 0x0041e80000000a00 */
[----:B0-----:R-:W2:Y:S04]  /*228c0*/  LDL R10, [R1+0xa58] ;  /* 0x000a5800010a7983 */ /* 0x001ea80000100800 */
[----:B------:R-:W2:Y:S04]  /*228d0*/  LDL R11, [R1+0xa5c] ;  /* 0x000a5c00010b7983 */ /* 0x000ea80000100800 */
[----:B------:R0:W-:Y:S04]  /*228e0*/  STS.64 [R0+0x1b0], R2 ;  /* 0x0001b00200007388 */ /* 0x0001e80000000a00 */
[----:B------:R-:W-:Y:S04]  /*228f0*/  STS.64 [R0+0x1f0], R18 ;  /* 0x0001f01200007388 */ /* 0x000fe80000000a00 */
[----:B----4-:R1:W-:Y:S04]  /*22900*/  STS.64 [R0+0x210], R26 ;  /* 0x0002101a00007388 */ /* 0x0103e80000000a00 */
[----:B0-----:R-:W4:Y:S04]  /*22910*/  LDL R2, [R1+0xa38] ;  /* 0x000a380001027983 */ /* 0x001f280000100800 */
[----:B------:R0:W-:Y:S04]  /*22920*/  STS.64 [R0+0x260], R14 ;  /* 0x0002600e00007388 */ /* 0x0001e80000000a00 */
[----:B------:R0:W-:Y:S04]  /*22930*/  STS.64 [R0+0x298], R22 ;  /* 0x0002981600007388 */ /* 0x0001e80000000a00 */
[----:B-1----:R-:W4:Y:S04]  /*22940*/  LDL R26, [R1+0xa98] ;  /* 0x000a9800011a7983 */ /* 0x002f280000100800 */
[----:B------:R-:W4:Y:S04]  /*22950*/  LDL R27, [R1+0xa9c] ;  /* 0x000a9c00011b7983 */ /* 0x000f280000100800 */
[----:B------:R-:W4:Y:S04]  /*22960*/  LDL R18, [R1+0xa78] ;  /* 0x000a780001127983 */ /* 0x000f280000100800 */
[----:B------:R-:W4:Y:S04]  /*22970*/  LDL R19, [R1+0xa7c] ;  /* 0x000a7c0001137983 */ /* 0x000f280000100800 */
[----:B------:R-:W4:Y:S04]  /*22980*/  LDL R3, [R1+0xa3c] ;  /* 0x000a3c0001037983 */ /* 0x000f280000100800 */
[----:B0-----:R-:W4:Y:S04]  /*22990*/  LDL.LU.64 R14, [R1+0xce8] ;  /* 0x000ce800010e7983 */ /* 0x001f280000300a00 */
[----:B------:R-:W4:Y:S04]  /*229a0*/  LDL.LU.64 R22, [R1+0xcb0] ;  /* 0x000cb00001167983 */ /* 0x000f280000300a00 */
[----:B---3--:R0:W-:Y:S04]  /*229b0*/  STL.64 [R1+0xc78], R6 ;  /* 0x000c780601007387 */ /* 0x0081e80000100a00 */
[----:B0-----:R-:W3:Y:S04]  /*229c0*/  LDL R6, [R1+0xad0] ;  /* 0x000ad00001067983 */ /* 0x001ee80000100800 */
[----:B------:R-:W3:Y:S04]  /*229d0*/  LDL R7, [R1+0xad4] ;  /* 0x000ad40001077983 */ /* 0x000ee80000100800 */
[----:B--2---:R0:W-:Y:S04]  /*229e0*/  STL.64 [R1+0xcc8], R10 ;  /* 0x000cc80a01007387 */ /* 0x0041e80000100a00 */
[----:B0-----:R-:W2:Y:S04]  /*229f0*/  LDL R10, [R1+0xa10] ;  /* 0x000a1000010a7983 */ /* 0x001ea80000100800 */
[----:B------:R-:W2:Y:S04]  /*22a00*/  LDL R11, [R1+0xa14] ;  /* 0x000a1400010b7983 */ /* 0x000ea80000100800 */
[----:B----4-:R-:W-:Y:S04]  /*22a10*/  STL.64 [R1+0xca8], R26 ;  /* 0x000ca81a01007387 */ /* 0x010fe80000100a00 */
[----:B------:R-:W-:Y:S04]  /*22a20*/  STL.64 [R1+0xcb8], R18 ;  /* 0x000cb81201007387 */ /* 0x000fe80000100a00 */
[----:B------:R0:W-:Y:S04]  /*22a30*/  STL.64 [R1+0xcd8], R2 ;  /* 0x000cd80201007387 */ /* 0x0001e80000100a00 */
[----:B------:R1:W-:Y:S04]  /*22a40*/  STS.64 [R0+0x288], R14 ;  /* 0x0002880e00007388 */ /* 0x0003e80000000a00 */
[----:B------:R4:W-:Y:S04]  /*22a50*/  STS.64 [R0+0x2f8], R22 ;  /* 0x0002f81600007388 */ /* 0x0009e80000000a00 */
[----:B0-----:R-:W2:Y:S04]  /*22a60*/  LDL R2, [R1+0xa00] ;  /* 0x000a000001027983 */ /* 0x001ea80000100800 */
[----:B------:R-:W2:Y:S04]  /*22a70*/  LDL R3, [R1+0xa04] ;  /* 0x000a040001037983 */ /* 0x000ea80000100800 */
[----:B------:R-:W2:Y:S04]  /*22a80*/  LDL R18, [R1+0xa20] ;  /* 0x000a200001127983 */ /* 0x000ea80000100800 */
[----:B------:R-:W2:Y:S04]  /*22a90*/  LDL R19, [R1+0xa24] ;  /* 0x000a240001137983 */ /* 0x000ea80000100800 */
[----:B------:R-:W2:Y:S04]  /*22aa0*/  LDL R26, [R1+0xa30] ;  /* 0x000a3000011a7983 */ /* 0x000ea80000100800 */
[----:B------:R-:W2:Y:S04]  /*22ab0*/  LDL R27, [R1+0xa34] ;  /* 0x000a3400011b7983 */ /* 0x000ea80000100800 */
[----:B-1----:R-:W2:Y:S04]  /*22ac0*/  LDL.LU.64 R14, [R1+0xcc0] ;  /* 0x000cc000010e7983 */ /* 0x002ea80000300a00 */
[----:B----4-:R-:W4:Y:S04]  /*22ad0*/  LDL R22, [R1+0xb80] ;  /* 0x000b800001167983 */ /* 0x010f280000100800 */
[----:B------:R-:W4:Y:S04]  /*22ae0*/  LDL R23, [R1+0xb84] ;  /* 0x000b840001177983 */ /* 0x000f280000100800 */
[----:B---3--:R0:W-:Y:S04]  /*22af0*/  STL.64 [R1+0xc80], R6 ;  /* 0x000c800601007387 */ /* 0x0081e80000100a00 */
[----:B0-----:R-:W3:Y:S04]  /*22b00*/  LDL R6, [R1+0xac8] ;  /* 0x000ac80001067983 */ /* 0x001ee80000100800 */
[----:B------:R-:W3:Y:S04]  /*22b10*/  LDL R7, [R1+0xacc] ;  /* 0x000acc0001077983 */ /* 0x000ee80000100800 */
[----:B------:R-:W-:Y:S04]  /*22b20*/  STS.64 [R0+0x48], R12 ;  /* 0x0000480c00007388 */ /* 0x000fe80000000a00 */
[----:B------:R0:W-:Y:S04]  /*22b30*/  STL.64 [R1+0xbf0], R12 ;  /* 0x000bf00c01007387 */ /* 0x0001e80000100a00 */
[----:B------:R-:W-:Y:S04]  /*22b40*/  STS.64 [R0+0x58], R8 ;  /* 0x0000580800007388 */ /* 0x000fe80000000a00 */
[----:B------:R1:W-:Y:S04]  /*22b50*/  STL.64 [R1+0xc00], R8 ;  /* 0x000c000801007387 */ /* 0x0003e80000100a00 */
[----:B------:R-:W-:Y:S04]  /*22b60*/  STS.64 [R0+0x68], R4 ;  /* 0x0000680400007388 */ /* 0x000fe80000000a00 */
[----:B------:R1:W-:Y:S04]  /*22b70*/  STL.64 [R1+0xc10], R4 ;  /* 0x000c100401007387 */ /* 0x0003e80000100a00 */
[----:B------:R1:W-:Y:S04]  /*22b80*/  STS.64 [R0+0x80], R16 ;  /* 0x0000801000007388 */ /* 0x0003e80000000a00 */
[----:B------:R1:W-:Y:S04]  /*22b90*/  STS.64 [R0+0x90], R20 ;  /* 0x0000901400007388 */ /* 0x0003e80000000a00 */
[----:B------:R1:W-:Y:S04]  /*22ba0*/  STS.64 [R0+0xa0], R24 ;  /* 0x0000a01800007388 */ /* 0x0003e80000000a00 */
[----:B------:R1:W-:Y:S04]  /*22bb0*/  STS.64 [R0+0xb0], R28 ;  /* 0x0000b01c00007388 */ /* 0x0003e80000000a00 */
[----:B0-----:R-:W3:Y:S04]  /*22bc0*/  LDL R12, [R1+0x870] ;  /* 0x00087000010c7983 */ /* 0x001ee80000100800 */
[----:B------:R-:W3:Y:S04]  /*22bd0*/  LDL R13, [R1+0x874] ;  /* 0x00087400010d7983 */ /* 0x000ee80000100800 */
[----:B-1----:R-:W3:Y:S04]  /*22be0*/  LDL R8, [R1+0x860] ;  /* 0x0008600001087983 */ /* 0x002ee80000100800 */
[----:B------:R-:W3:Y:S04]  /*22bf0*/  LDL R9, [R1+0x864] ;  /* 0x0008640001097983 */ /* 0x000ee80000100800 */
[----:B------:R-:W3:Y:S04]  /*22c00*/  LDL R4, [R1+0x850] ;  /* 0x0008500001047983 */ /* 0x000ee80000100800 */
[----:B------:R-:W3:Y:S04]  /*22c10*/  LDL R5, [R1+0x854] ;  /* 0x0008540001057983 */ /* 0x000ee80000100800 */
[----:B------:R-:W3:Y:S04]  /*22c20*/  LDL.LU.64 R16, [R1+0xde8] ;  /* 0x000de80001107983 */ /* 0x000ee80000300a00 */
[----:B------:R-:W3:Y:S04]  /*22c30*/  LDL.LU.64 R20, [R1+0xdd8] ;  /* 0x000dd80001147983 */ /* 0x000ee80000300a00 */
[----:B------:R-:W3:Y:S04]  /*22c40*/  LDL.LU.64 R24, [R1+0xdc8] ;  /* 0x000dc80001187983 */ /* 0x000ee80000300a00 */
[----:B------:R-:W3:Y:S04]  /*22c50*/  LDL.LU.64 R28, [R1+0xdb8] ;  /* 0x000db800011c7983 */ /* 0x000ee80000300a00 */
[----:B--2---:R0:W-:Y:S04]  /*22c60*/  STS.64 [R0+0x270], R2 ;  /* 0x0002700200007388 */ /* 0x0041e80000000a00 */
[----:B------:R1:W-:Y:S04]  /*22c70*/  STS.64 [R0+0x280], R10 ;  /* 0x0002800a00007388 */ /* 0x0003e80000000a00 */
[----:B------:R2:W-:Y:S04]  /*22c80*/  STS.64 [R0+0x290], R18 ;  /* 0x0002901200007388 */ /* 0x0005e80000000a00 */
[----:B------:R2:W-:Y:S04]  /*22c90*/  STS.64 [R0+0x2a0], R26 ;  /* 0x0002a01a00007388 */ /* 0x0005e80000000a00 */
[----:B------:R2:W-:Y:S04]  /*22ca0*/  STS.64 [R0+0x2d8], R14 ;  /* 0x0002d80e00007388 */ /* 0x0005e80000000a00 */
[----:B----4-:R4:W-:Y:S04]  /*22cb0*/  STL.64 [R1+0xc28], R22 ;  /* 0x000c281601007387 */ /* 0x0109e80000100a00 */
[----:B0-----:R-:W3:Y:S04]  /*22cc0*/  LDL.LU.64 R2, [R1+0xcd8] ;  /* 0x000cd80001027983 */ /* 0x001ee80000300a00 */
[----:B-1----:R-:W3:Y:S04]  /*22cd0*/  LDL.LU.64 R10, [R1+0xcc8] ;  /* 0x000cc800010a7983 */ /* 0x002ee80000300a00 */
[----:B--2---:R-:W2:Y:S04]  /*22ce0*/  LDL.LU.64 R18, [R1+0xcb8] ;  /* 0x000cb80001127983 */ /* 0x004ea80000300a00 */
[----:B------:R-:W2:Y:S04]  /*22cf0*/  LDL.LU.64 R26, [R1+0xca8] ;  /* 0x000ca800011a7983 */ /* 0x000ea80000300a00 */
[----:B------:R-:W2:Y:S04]  /*22d00*/  LDL R14, [R1+0xb60] ;  /* 0x000b6000010e7983 */ /* 0x000ea80000100800 */
[----:B------:R-:W2:Y:S04]  /*22d10*/  LDL R15, [R1+0xb64] ;  /* 0x000b6400010f7983 */ /* 0x000ea80000100800 */
[----:B----4-:R-:W4:Y:S04]  /*22d20*/  LDL R22, [R1+0xb20] ;  /* 0x000b200001167983 */ /* 0x010f280000100800 */
[----:B------:R-:W4:Y:S04]  /*22d30*/  LDL R23, [R1+0xb24] ;  /* 0x000b240001177983 */ /* 0x000f280000100800 */
[----:B---3--:R0:W-:Y:S04]  /*22d40*/  STL.64 [R1+0xc88], R6 ;  /* 0x000c880601007387 */ /* 0x0081e80000100a00 */
[----:B0-----:R-:W3:Y:S04]  /*22d50*/  LDL R6, [R1+0xac0] ;  /* 0x000ac00001067983 */ /* 0x001ee80000100800 */
[----:B------:R-:W3:Y:S04]  /*22d60*/  LDL R7, [R1+0xac4] ;  /* 0x000ac40001077983 */ /* 0x000ee80000100800 */
[----:B------:R0:W-:Y:S04]  /*22d70*/  STS.64 [R0+0xe0], R12 ;  /* 0x0000e00c00007388 */ /* 0x0001e80000000a00 */
[----:B------:R-:W-:Y:S04]  /*22d80*/  STS.64 [R0+0xd0], R8 ;  /* 0x0000d00800007388 */ /* 0x000fe80000000a00 */
[----:B0-----:R-:W3:Y:S04]  /*22d90*/  LDL R12, [R1+0x968] ;  /* 0x00096800010c7983 */ /* 0x001ee80000100800 */
[----:B------:R0:W-:Y:S04]  /*22da0*/  STS.64 [R0+0xc0], R4 ;  /* 0x0000c00400007388 */ /* 0x0001e80000000a00 */
[----:B------:R1:W-:Y:S04]  /*22db0*/  STS.64 [R0+0xf0], R16 ;  /* 0x0000f01000007388 */ /* 0x0003e80000000a00 */
[----:B------:R1:W-:Y:S04]  /*22dc0*/  STS.64 [R0+0x100], R20 ;  /* 0x0001001400007388 */ /* 0x0003e80000000a00 */
[----:B------:R1:W-:Y:S04]  /*22dd0*/  STS.64 [R0+0x110], R24 ;  /* 0x0001101800007388 */ /* 0x0003e80000000a00 */
[----:B------:R1:W-:Y:S04]  /*22de0*/  STS.64 [R0+0x120], R28 ;  /* 0x0001201c00007388 */ /* 0x0003e80000000a00 */
[----:B0-----:R-:W3:Y:S04]  /*22df0*/  LDL R4, [R1+0x948] ;  /* 0x0009480001047983 */ /* 0x001ee80000100800 */
[----:B------:R-:W3:Y:S04]  /*22e00*/  LDL R5, [R1+0x94c] ;  /* 0x00094c0001057983 */ /* 0x000ee80000100800 */
[----:B------:R-:W3:Y:S04]  /*22e10*/  LDL R8, [R1+0x958] ;  /* 0x0009580001087983 */ /* 0x000ee80000100800 */
[----:B------:R-:W3:Y:S04]  /*22e20*/  LDL R9, [R1+0x95c] ;  /* 0x00095c0001097983 */ /* 0x000ee80000100800 */
[----:B------:R-:W3:Y:S04]  /*22e30*/  LDL R13, [R1+0x96c] ;  /* 0x00096c00010d7983 */ /* 0x000ee80000100800 */
[----:B-1----:R-:W3:Y:S04]  /*22e40*/  LDL R16, [R1+0x978] ;  /* 0x0009780001107983 */ /* 0x002ee80000100800 */
[----:B------:R-:W3:Y:S04]  /*22e50*/  LDL R17, [R1+0x97c] ;  /* 0x00097c0001117983 */ /* 0x000ee80000100800 */
[----:B------:R-:W3:Y:S04]  /*22e60*/  LDL R20, [R1+0x988] ;  /* 0x0009880001147983 */ /* 0x000ee80000100800 */
[----:B------:R-:W3:Y:S04]  /*22e70*/  LDL R21, [R1+0x98c] ;  /* 0x00098c0001157983 */ /* 0x000ee80000100800 */
[----:B------:R-:W3:Y:S04]  /*22e80*/  LDL R24, [R1+0x998] ;  /* 0x0009980001187983 */ /* 0x000ee80000100800 */
[----:B------:R-:W3:Y:S04]  /*22e90*/  LDL R25, [R1+0x99c] ;  /* 0x00099c0001197983 */ /* 0x000ee80000100800 */
[----:B------:R-:W3:Y:S04]  /*22ea0*/  LDL R28, [R1+0x9a8] ;  /* 0x0009a800011c7983 */ /* 0x000ee80000100800 */
[----:B------:R-:W3:Y:S04]  /*22eb0*/  LDL R29, [R1+0x9ac] ;  /* 0x0009ac00011d7983 */ /* 0x000ee80000100800 */
[----:B------:R-:W-:Y:S04]  /*22ec0*/  STS.64 [R0+0x2a8], R2 ;  /* 0x0002a80200007388 */ /* 0x000fe80000000a00 */
[----:B------:R-:W-:Y:S04]  /*22ed0*/  STS.64 [R0+0x2c8], R10 ;  /* 0x0002c80a00007388 */ /* 0x000fe80000000a00 */
[----:B--2---:R-:W-:Y:S04]  /*22ee0*/  STS.64 [R0+0x2e8], R18 ;  /* 0x0002e81200007388 */ /* 0x004fe80000000a00 */
[----:B------:R0:W-:Y:S04]  /*22ef0*/  STS.64 [R0+0x308], R26 ;  /* 0x0003081a00007388 */ /* 0x0001e80000000a00 */
[----:B------:R1:W-:Y:S04]  /*22f00*/  STL.64 [R1+0xc38], R14 ;  /* 0x000c380e01007387 */ /* 0x0003e80000100a00 */
[----:B----4-:R2:W-:Y:S04]  /*22f10*/  STL.64 [R1+0xc58], R22 ;  /* 0x000c581601007387 */ /* 0x0105e80000100a00 */
[----:B0-----:R-:W4:Y:S04]  /*22f20*/  LDL R26, [R1+0xb90] ;  /* 0x000b9000011a7983 */ /* 0x001f280000100800 */
[----:B------:R-:W4:Y:S04]  /*22f30*/  LDL R27, [R1+0xb94] ;  /* 0x000b9400011b7983 */ /* 0x000f280000100800 */
[----:B------:R-:W4:Y:S04]  /*22f40*/  LDL R18, [R1+0xb70] ;  /* 0x000b700001127983 */ /* 0x000f280000100800 */
[----:B------:R-:W4:Y:S04]  /*22f50*/  LDL R19, [R1+0xb74] ;  /* 0x000b740001137983 */ /* 0x000f280000100800 */
[----:B------:R-:W4:Y:S04]  /*22f60*/  LDL R10, [R1+0xb50] ;  /* 0x000b5000010a7983 */ /* 0x000f280000100800 */
[----:B------:R-:W4:Y:S04]  /*22f70*/  LDL R11, [R1+0xb54] ;  /* 0x000b5400010b7983 */ /* 0x000f280000100800 */
[----:B------:R-:W4:Y:S04]  /*22f80*/  LDL R2, [R1+0xb30] ;  /* 0x000b300001027983 */ /* 0x000f280000100800 */
[----:B------:R-:W4:Y:S04]  /*22f90*/  LDL R3, [R1+0xb34] ;  /* 0x000b340001037983 */ /* 0x000f280000100800 */
[----:B-1----:R-:W4:Y:S04]  /*22fa0*/  LDL R14, [R1+0xb10] ;  /* 0x000b1000010e7983 */ /* 0x002f280000100800 */
[----:B------:R-:W4:Y:S04]  /*22fb0*/  LDL R15, [R1+0xb14] ;  /* 0x000b1400010f7983 */ /* 0x000f280000100800 */
[----:B--2---:R-:W2:Y:S04]  /*22fc0*/  LDL R22, [R1+0xaf0] ;  /* 0x000af00001167983 */ /* 0x004ea80000100800 */
[----:B------:R-:W2:Y:S04]  /*22fd0*/  LDL R23, [R1+0xaf4] ;  /* 0x000af40001177983 */ /* 0x000ea80000100800 */
[----:B---3--:R0:W-:Y:S04]  /*22fe0*/  STL.64 [R1+0xc90], R6 ;  /* 0x000c900601007387 */ /* 0x0081e80000100a00 */
[----:B0-----:R-:W3:Y:S04]  /*22ff0*/  LDL R6, [R1+0xab8] ;  /* 0x000ab80001067983 */ /* 0x001ee80000100800 */
[----:B------:R-:W3:Y:S04]  /*23000*/  LDL R7, [R1+0xabc] ;  /* 0x000abc0001077983 */ /* 0x000ee80000100800 */
[----:B------:R0:W-:Y:S04]  /*23010*/  STS.64 [R0+0x1b8], R4 ;  /* 0x0001b80400007388 */ /* 0x0001e80000000a00 */
[----:B------:R1:W-:Y:S04]  /*23020*/  STS.64 [R0+0x1c8], R8 ;  /* 0x0001c80800007388 */ /* 0x0003e80000000a00 */
[----:B------:R1:W-:Y:S04]  /*23030*/  STS.64 [R0+0x1d8], R12 ;  /* 0x0001d80c00007388 */ /* 0x0003e80000000a00 */
[----:B0-----:R-:W3:Y:S04]  /*23040*/  LDL R4, [R1+0xa40] ;  /* 0x000a400001047983 */ /* 0x001ee80000100800 */
[----:B------:R0:W-:Y:S04]  /*23050*/  STS.64 [R0+0x1e8], R16 ;  /* 0x0001e81000007388 */ /* 0x0001e80000000a00 */
[----:B------:R-:W3:Y:S04]  /*23060*/  LDL R5, [R1+0xa44] ;  /* 0x000a440001057983 */ /* 0x000ee80000100800 */
[----:B------:R0:W-:Y:S04]  /*23070*/  STS.64 [R0+0x1f8], R20 ;  /* 0x0001f81400007388 */ /* 0x0001e80000000a00 */
[----:B-1----:R-:W3:Y:S04]  /*23080*/  LDL R8, [R1+0xa50] ;  /* 0x000a500001087983 */ /* 0x002ee80000100800 */
[----:B------:R1:W-:Y:S04]  /*23090*/  STS.64 [R0+0x208], R24 ;  /* 0x0002081800007388 */ /* 0x0003e80000000a00 */
[----:B------:R-:W3:Y:S04]  /*230a0*/  LDL R9, [R1+0xa54] ;  /* 0x000a540001097983 */ /* 0x000ee80000100800 */
[----:B------:R1:W-:Y:S04]  /*230b0*/  STS.64 [R0+0x218], R28 ;  /* 0x0002181c00007388 */ /* 0x0003e80000000a00 */
[----:B------:R-:W3:Y:S04]  /*230c0*/  LDL R12, [R1+0xa60] ;  /* 0x000a6000010c7983 */ /* 0x000ee80000100800 */
[----:B------:R-:W3:Y:S04]  /*230d0*/  LDL R13, [R1+0xa64] ;  /* 0x000a6400010d7983 */ /* 0x000ee80000100800 */
[----:B0-----:R-:W3:Y:S04]  /*230e0*/  LDL R16, [R1+0xa70] ;  /* 0x000a700001107983 */ /* 0x001ee80000100800 */
[----:B------:R-:W3:Y:S04]  /*230f0*/  LDL R17, [R1+0xa74] ;  /* 0x000a740001117983 */ /* 0x000ee80000100800 */
[----:B------:R-:W3:Y:S04]  /*23100*/  LDL R20, [R1+0xa80] ;  /* 0x000a800001147983 */ /* 0x000ee80000100800 */
[----:B------:R-:W3:Y:S04]  /*23110*/  LDL R21, [R1+0xa84] ;  /* 0x000a840001157983 */ /* 0x000ee80000100800 */
[----:B-1----:R-:W3:Y:S04]  /*23120*/  LDL R24, [R1+0xa90] ;  /* 0x000a900001187983 */ /* 0x002ee80000100800 */
[----:B------:R-:W3:Y:S04]  /*23130*/  LDL R25, [R1+0xa94] ;  /* 0x000a940001197983 */ /* 0x000ee80000100800 */
[----:B------:R-:W3:Y:S04]  /*23140*/  LDL R28, [R1+0xaa0] ;  /* 0x000aa000011c7983 */ /* 0x000ee80000100800 */
[----:B------:R-:W3:Y:S04]  /*23150*/  LDL R29, [R1+0xaa4] ;  /* 0x000aa400011d7983 */ /* 0x000ee80000100800 */
[----:B----4-:R-:W-:Y:S04]  /*23160*/  STL.64 [R1+0xc20], R26 ;  /* 0x000c201a01007387 */ /* 0x010fe80000100a00 */
[----:B------:R-:W-:Y:S04]  /*23170*/  STL.64 [R1+0xc30], R18 ;  /* 0x000c301201007387 */ /* 0x000fe80000100a00 */
[----:B------:R-:W-:Y:S04]  /*23180*/  STL.64 [R1+0xc40], R10 ;  /* 0x000c400a01007387 */ /* 0x000fe80000100a00 */
[----:B------:R-:W-:Y:S04]  /*23190*/  STL.64 [R1+0xc50], R2 ;  /* 0x000c500201007387 */ /* 0x000fe80000100a00 */
[----:B------:R-:W-:Y:S04]  /*231a0*/  STL.64 [R1+0xc60], R14 ;  /* 0x000c600e01007387 */ /* 0x000fe80000100a00 */
[----:B--2---:R0:W-:Y:S04]  /*231b0*/  STL.64 [R1+0xc70], R22 ;  /* 0x000c701601007387 */ /* 0x0041e80000100a00 */
[----:B---3--:R1:W-:Y:S04]  /*231c0*/  STL.64 [R1+0xc98], R6 ;  /* 0x000c980601007387 */ /* 0x0083e80000100a00 */
[----:B0-----:R-:W2:Y:S04]  /*231d0*/  LDL R22, [R1+0xad8] ;  /* 0x000ad80001167983 */ /* 0x001ea80000100800 */
[----:B------:R-:W2:Y:S04]  /*231e0*/  LDL R23, [R1+0xadc] ;  /* 0x000adc0001177983 */ /* 0x000ea80000100800 */
[----:B-1----:R-:W3:Y:S04]  /*231f0*/  LDL R6, [R1+0xab0] ;  /* 0x000ab00001067983 */ /* 0x002ee80000100800 */
[----:B------:R-:W3:Y:S04]  /*23200*/  LDL R7, [R1+0xab4] ;  /* 0x000ab40001077983 */ /* 0x000ee80000100800 */
[----:B------:R-:W4:Y:S04]  /*23210*/  LDL R14, [R1+0xae8] ;  /* 0x000ae800010e7983 */ /* 0x000f280000100800 */
        /* <DEDUP_REMOVED lines=22> */
[----:B--2---:R0:W-:Y:S04]  /*23380*/  STS.64 [R0+0x348], R22 ;  /* 0x0003481600007388 */ /* 0x0041e80000000a00 */
[----:B0-----:R-:W2:Y:S04]  /*23390*/  LDL.LU.64 R22, [R1+0xc70] ;  /* 0x000c700001167983 */ /* 0x001ea80000300a00 */
[----:B---3--:R0:W-:Y:S04]  /*233a0*/  STS.64 [R0+0x340], R6 ;  /* 0x0003400600007388 */ /* 0x0081e80000000a00 */
[----:B0-----:R-:W3:Y:S04]  /*233b0*/  LDL.LU.64 R6, [R1+0xc78] ;  /* 0x000c780001067983 */ /* 0x001ee80000300a00 */
[----:B----4-:R0:W-:Y:S04]  /*233c0*/  STS.64 [R0+0x358], R14 ;  /* 0x0003580e00007388 */ /* 0x0101e80000000a00 */
[----:B--2---:R1:W-:Y:S04]  /*233d0*/  STS.64 [R0+0x360], R22 ;  /* 0x0003601600007388 */ /* 0x0043e80000000a00 */
[----:B0-----:R-:W2:Y:S04]  /*233e0*/  LDL.LU.64 R14, [R1+0xc60] ;  /* 0x000c6000010e7983 */ /* 0x001ea80000300a00 */
[----:B-1----:R-:W4:Y:S04]  /*233f0*/  LDL.LU.64 R22, [R1+0xc58] ;  /* 0x000c580001167983 */ /* 0x002f280000300a00 */
[----:B---3--:R0:W-:Y:S04]  /*23400*/  STS.64 [R0+0x350], R6 ;  /* 0x0003500600007388 */ /* 0x0081e80000000a00 */
[----:B0-----:R-:W3:Y:S04]  /*23410*/  LDL.LU.64 R6, [R1+0xc68] ;  /* 0x000c680001067983 */ /* 0x001ee80000300a00 */
        /* <DEDUP_REMOVED lines=9> */
[----:B--2---:R2:W-:Y:S04]  /*234b0*/  STS.64 [R0+0x380], R14 ;  /* 0x0003800e00007388 */ /* 0x0045e80000000a00 */
[----:B------:R2:W-:Y:S04]  /*234c0*/  STS.64 [R0+0x388], R18 ;  /* 0x0003881200007388 */ /* 0x0005e80000000a00 */
[----:B----4-:R4:W-:Y:S04]  /*234d0*/  STS.64 [R0+0x390], R22 ;  /* 0x0003901600007388 */ /* 0x0109e80000000a00 */
[----:B------:R4:W-:Y:S04]  /*234e0*/  STS.64 [R0+0x398], R26 ;  /* 0x0003981a00007388 */ /* 0x0009e80000000a00 */
[----:B0-----:R-:W3:Y:S04]  /*234f0*/  LDL R4, [R1+0xb38] ;  /* 0x000b380001047983 */ /* 0x001ee80000100800 */
        /* <DEDUP_REMOVED lines=13> */
[----:B------:R-:W3:Y:S04]  /*235d0*/  LDL.LU.64 R2, [R1+0xc50] ;  /* 0x000c500001027983 */ /* 0x000ee80000300a00 */
[----:B------:R-:W3:Y:S04]  /*235e0*/  LDL.LU.64 R10, [R1+0xc40] ;  /* 0x000c4000010a7983 */ /* 0x000ee80000300a00 */
[----:B--2---:R-:W2:Y:S04]  /*235f0*/  LDL.LU.64 R14, [R1+0xc38] ;  /* 0x000c3800010e7983 */ /* 0x004ea80000300a00 */
[----:B------:R-:W2:Y:S04]  /*23600*/  LDL.LU.64 R18, [R1+0xc30] ;  /* 0x000c300001127983 */ /* 0x000ea80000300a00 */
[----:B----4-:R-:W4:Y:S04]  /*23610*/  LDL.LU.64 R22, [R1+0xc28] ;  /* 0x000c280001167983 */ /* 0x010f280000300a00 */
[----:B------:R-:W4:Y:S04]  /*23620*/  LDL.LU.64 R26, [R1+0xc20] ;  /* 0x000c2000011a7983 */ /* 0x000f280000300a00 */
[----:B---3--:R0:W-:Y:S04]  /*23630*/  STS.64 [R0+0x370], R6 ;  /* 0x0003700600007388 */ /* 0x0081e80000000a00 */
[----:B0-----:R-:W3:Y:S04]  /*23640*/  LDL.LU.64 R6, [R1+0xc48] ;  /* 0x000c480001067983 */ /* 0x001ee80000300a00 */
[----:B------:R0:W-:Y:S04]  /*23650*/  STS.64 [R0+0x3a8], R4 ;  /* 0x0003a80400007388 */ /* 0x0001e80000000a00 */
[----:B------:R1:W-:Y:S04]  /*23660*/  STS.64 [R0+0x3b8], R8 ;  /* 0x0003b80800007388 */ /* 0x0003e80000000a00 */
[----:B0-----:R0:W5:Y:S04]  /*23670*/  LDL.LU.64 R4, [R1+0xc10] ;  /* 0x000c100001047983 */ /* 0x0011680000300a00 */
[----:B------:R0:W-:Y:S04]  /*23680*/  STS.64 [R0+0x3c8], R12 ;  /* 0x0003c80c00007388 */ /* 0x0001e80000000a00 */
[----:B-1----:R1:W5:Y:S04]  /*23690*/  LDL.LU.64 R8, [R1+0xc00] ;  /* 0x000c000001087983 */ /* 0x0023680000300a00 */
[----:B------:R1:W-:Y:S04]  /*236a0*/  STS.64 [R0+0x3d8], R16 ;  /* 0x0003d81000007388 */ /* 0x0003e80000000a00 */
[----:B0-----:R0:W5:Y:S04]  /*236b0*/  LDL.LU.64 R12, [R1+0xbf0] ;  /* 0x000bf000010c7983 */ /* 0x0011680000300a00 */
[----:B------:R0:W-:Y:S04]  /*236c0*/  STS.64 [R0+0x3e8], R20 ;  /* 0x0003e81400007388 */ /* 0x0001e80000000a00 */
[----:B-1----:R1:W5:Y:S04]  /*236d0*/  LDL.LU.64 R16, [R1+0xbe0] ;  /* 0x000be00001107983 */ /* 0x0023680000300a00 */
[----:B------:R-:W-:Y:S04]  /*236e0*/  STS.64 [R0+0x3f8], R24 ;  /* 0x0003f81800007388 */ /* 0x000fe80000000a00 */
[----:B0-----:R1:W5:Y:S04]  /*236f0*/  LDL.LU.64 R20, [R1+0xbd0] ;  /* 0x000bd00001147983 */ /* 0x0013680000300a00 */
[----:B------:R-:W-:Y:S04]  /*23700*/  STS.64 [R0+0x408], R28 ;  /* 0x0004081c00007388 */ /* 0x000fe80000000a00 */
[----:B------:R0:W-:Y:S04]  /*23710*/  STS.64 [R0+0x3a0], R2 ;  /* 0x0003a00200007388 */ /* 0x0001e80000000a00 */
[----:B------:R1:W-:Y:S04]  /*23720*/  STS.64 [R0+0x3c0], R10 ;  /* 0x0003c00a00007388 */ /* 0x0003e80000000a00 */
[----:B--2---:R2:W-:Y:S04]  /*23730*/  STS.64 [R0+0x3d0], R14 ;  /* 0x0003d00e00007388 */ /* 0x0045e80000000a00 */
[----:B------:R2:W-:Y:S04]  /*23740*/  STS.64 [R0+0x3e0], R18 ;  /* 0x0003e01200007388 */ /* 0x0005e80000000a00 */
[----:B----4-:R4:W-:Y:S04]  /*23750*/  STS.64 [R0+0x3f0], R22 ;  /* 0x0003f01600007388 */ /* 0x0109e80000000a00 */
[----:B------:R4:W-:Y:S04]  /*23760*/  STS.64 [R0+0x400], R26 ;  /* 0x0004001a00007388 */ /* 0x0009e80000000a00 */
[----:B0-----:R0:W5:Y:S04]  /*23770*/  LDL.LU.64 R2, [R1+0xc18] ;  /* 0x000c180001027983 */ /* 0x0011680000300a00 */
[----:B-1----:R0:W5:Y:S04]  /*23780*/  LDL.LU.64 R10, [R1+0xbf8] ;  /* 0x000bf800010a7983 */ /* 0x0021680000300a00 */
[----:B--2---:R0:W5:Y:S04]  /*23790*/  LDL.LU.64 R14, [R1+0xbe8] ;  /* 0x000be800010e7983 */ /* 0x0041680000300a00 */
[----:B------:R0:W5:Y:S04]  /*237a0*/  LDL.LU.64 R18, [R1+0xbd8] ;  /* 0x000bd80001127983 */ /* 0x0001680000300a00 */
[----:B----4-:R0:W5:Y:S04]  /*237b0*/  LDL.LU.64 R22, [R1+0xbc8] ;  /* 0x000bc80001167983 */ /* 0x0101680000300a00 */
[----:B------:R0:W5:Y:S04]  /*237c0*/  LDL.LU.64 R24, [R1+0xbc0] ;  /* 0x000bc00001187983 */ /* 0x0001680000300a00 */
[----:B------:R0:W5:Y:S04]  /*237d0*/  LDL.LU.64 R26, [R1+0xbb8] ;  /* 0x000bb800011a7983 */ /* 0x0001680000300a00 */
[----:B------:R0:W5:Y:S04]  /*237e0*/  LDL.LU.64 R28, [R1+0xbb0] ;  /* 0x000bb000011c7983 */ /* 0x0001680000300a00 */
[----:B---3--:R1:W-:Y:S04]  /*237f0*/  STS.64 [R0+0x3b0], R6 ;  /* 0x0003b00600007388 */ /* 0x0083e80000000a00 */
[----:B-1----:R0:W5:Y:S02]  /*23800*/  LDL.LU.64 R6, [R1+0xc08] ;  /* 0x000c080001067983 */ /* 0x0021640000300a00 */
.L_x_19176:
[----:B------:R-:W-:Y:S05]  /*23810*/  BSYNC.RECONVERGENT B0 ;  /* 0x0000000000007941 */ /* 0x000fea0003800200 */
.L_x_19175:
[----:B------:R-:W1:Y:S01]  /*23820*/  S2R R0, SR_TID.X ;  /* 0x0000000000007919 */ /* 0x000e620000002100 */
[----:B------:R-:W-:Y:S01]  /*23830*/  BSSY.RECONVERGENT B0, `(.L_x_19177) ;  /* 0x000127a000007945 */ /* 0x000fe20003800200 */
[----:B------:R-:W-:Y:S01]  /*23840*/  BAR.SYNC.DEFER_BLOCKING 0x0 ;  /* 0x0000000000007b1d */ /* 0x000fe20000010000 */
[----:B-1----:R-:W-:-:S13]  /*23850*/  ISETP.NE.AND P0, PT, R0, RZ, PT ;  /* 0x000000ff0000720c */ /* 0x002fda0003f05270 */
[----:B------:R-:W-:Y:S05]  /*23860*/  @P0 BRA `(.L_x_19178) ;  /* 0x0000012400d80947 */ /* 0x000fea0003800000 */
[----:B-----5:R1:W-:Y:S04]  /*23870*/  STL.64 [R1+0x30], R14 ;  /* 0x0000300e01007387 */ /* 0x0203e80000100a00 */
[----:B------:R-:W-:Y:S04]  /*23880*/  STL [R1+0xd84], R29 ;  /* 0x000d841d01007387 */ /* 0x000fe80000100800 */
[----:B------:R-:W-:Y:S04]  /*23890*/  STL [R1+0xd80], R28 ;  /* 0x000d801c01007387 */ /* 0x000fe80000100800 */
[----:B-1----:R-:W2:Y:S04]  /*238a0*/  LDL.LU R14, [R1+0x828] ;  /* 0x00082800010e7983 */ /* 0x002ea80000300800 */
[----:B------:R-:W2:Y:S04]  /*238b0*/  LDL.LU R15, [R1+0x82c] ;  /* 0x00082c00010f7983 */ /* 0x000ea80000300800 */
[----:B------:R1:W-:Y:S04]  /*238c0*/  STL.64 [R1], R26 ;  /* 0x0000001a01007387 */ /* 0x0003e80000100a00 */
[----:B------:R3:W-:Y:S04]  /*238d0*/  STL.64 [R1+0x8], R24 ;  /* 0x0000081801007387 */ /* 0x0007e80000100a00 */
[----:B------:R4:W-:Y:S04]  /*238e0*/  STL.64 [R1+0x38], R12 ;  /* 0x0000380c01007387 */ /* 0x0009e80000100a00 */
[----:B-1----:R-:W2:Y:S04]  /*238f0*/  LDL.LU R26, [R1+0x858] ;  /* 0x00085800011a7983 */ /* 0x002ea80000300800 */
[----:B------:R-:W2:Y:S04]  /*23900*/  LDL.LU R27, [R1+0x85c] ;  /* 0x00085c00011b7983 */ /* 0x000ea80000300800 */
[----:B---3--:R-:W3:Y:S04]  /*23910*/  LDL.LU R24, [R1+0x850] ;  /* 0x0008500001187983 */ /* 0x008ee80000300800 */
[----:B------:R-:W3:Y:S04]  /*23920*/  LDL.LU R25, [R1+0x854] ;  /* 0x0008540001197983 */ /* 0x000ee80000300800 */
[----:B----4-:R-:W4:Y:S04]  /*23930*/  LDL.LU R12, [R1+0x820] ;  /* 0x00082000010c7983 */ /* 0x010f280000300800 */
[----:B------:R-:W4:Y:S04]  /*23940*/  LDL.LU R13, [R1+0x824] ;  /* 0x00082400010d7983 */ /* 0x000f280000300800 */
[----:B------:R-:W4:Y:S04]  /*23950*/  LDL.LU R28, [R1+0x860] ;  /* 0x00086000011c7983 */ /* 0x000f280000300800 */
[----:B------:R-:W4:Y:S04]  /*23960*/  LDL.LU R29, [R1+0x864] ;  /* 0x00086400011d7983 */ /* 0x000f280000300800 */
[----:B--2---:R1:W-:Y:S04]  /*23970*/  STL.64 [R1+0x88], R14 ;  /* 0x0000880e01007387 */ /* 0x0043e80000100a00 */
[----:B-1----:R-:W2:Y:S04]  /*23980*/  LDL.LU R14, [R1+0x8a0] ;  /* 0x0008a000010e7983 */ /* 0x002ea80000300800 */
[----:B------:R-:W2:Y:S04]  /*23990*/  LDL.LU R15, [R1+0x8a4] ;  /* 0x0008a400010f7983 */ /* 0x000ea80000300800 */
        /* <DEDUP_REMOVED lines=16> */
[----:B-1----:R-:W2:Y:S04]  /*23aa0*/  LDL.LU.64 R14, [R1+0xfd0] ;  /* 0x000fd000010e7983 */ /* 0x002ea80000300a00 */
[----:B--2---:R1:W-:Y:S04]  /*23ab0*/  STL.64 [R1+0xd8], R14 ;  /* 0x0000d80e01007387 */ /* 0x0043e80000100a00 */
[----:B-1----:R-:W2:Y:S04]  /*23ac0*/  LDL.LU.64 R14, [R1+0xfc8] ;  /* 0x000fc800010e7983 */ /* 0x002ea80000300a00 */
[----:B---3--:R1:W-:Y:S04]  /*23ad0*/  STL.64 [R1+0xb0], R24 ;  /* 0x0000b01801007387 */ /* 0x0083e80000100a00 */
[----:B------:R3:W-:Y:S04]  /*23ae0*/  STL.64 [R1+0xb8], R26 ;  /* 0x0000b81a01007387 */ /* 0x0007e80000100a00 */
[----:B-1----:R-:W4:Y:S04]  /*23af0*/  LDL.LU R24, [R1+0x8e0] ;  /* 0x0008e00001187983 */ /* 0x002f280000300800 */
[----:B------:R-:W4:Y:S04]  /*23b00*/  LDL.LU R25, [R1+0x8e4] ;  /* 0x0008e40001197983 */ /* 0x000f280000300800 */
[----:B---3--:R-:W3:Y:S04]  /*23b10*/  LDL.LU R26, [R1+0x8e8] ;  /* 0x0008e800011a7983 */ /* 0x008ee80000300800 */
[----:B------:R-:W3:Y:S04]  /*23b20*/  LDL.LU R27, [R1+0x8ec] ;  /* 0x0008ec00011b7983 */ /* 0x000ee80000300800 */
[----:B--2---:R1:W-:Y:S04]  /*23b30*/  STL.64 [R1+0xe0], R14 ;  /* 0x0000e00e01007387 */ /* 0x0043e80000100a00 */
[----:B-1----:R-:W2:Y:S04]  /*23b40*/  LDL.LU.64 R14, [R1+0xfc0] ;  /* 0x000fc000010e7983 */ /* 0x002ea80000300a00 */
[----:B----4-:R1:W-:Y:S04]  /*23b50*/  STL.64 [R1+0x140], R24 ;  /* 0x0001401801007387 */ /* 0x0103e80000100a00 */
[----:B---3--:R3:W-:Y:S04]  /*23b60*/  STL.64 [R1+0x148], R26 ;  /* 0x0001481a01007387 */ /* 0x0087e80000100a00 */
[----:B-1----:R-:W4:Y:S04]  /*23b70*/  LDL.LU R24, [R1+0x920] ;  /* 0x0009200001187983 */ /* 0x002f280000300800 */
[----:B------:R-:W4:Y:S04]  /*23b80*/  LDL.LU R25, [R1+0x924] ;  /* 0x0009240001197983 */ /* 0x000f280000300800 */
[----:B---3--:R-:W3:Y:S04]  /*23b90*/  LDL.LU R26, [R1+0x928] ;  /* 0x00092800011a7983 */ /* 0x008ee80000300800 */
[----:B------:R-:W3:Y:S04]  /*23ba0*/  LDL.LU R27, [R1+0x92c] ;  /* 0x00092c00011b7983 */ /* 0x000ee80000300800 */
[----:B------:R1:W-:Y:S04]  /*23bb0*/  STL.64 [R1+0x10], R22 ;  /* 0x0000101601007387 */ /* 0x0003e80000100a00 */
[----:B------:R0:W-:Y:S04]  /*23bc0*/  STL.64 [R1+0x50], R6 ;  /* 0x0000500601007387 */ /* 0x0001e80000100a00 */
[----:B-1----:R-:W3:Y:S04]  /*23bd0*/  LDL.LU R22, [R1+0x848] ;  /* 0x0008480001167983 */ /* 0x002ee80000300800 */
[----:B------:R-:W3:Y:S04]  /*23be0*/  LDL.LU R23, [R1+0x84c] ;  /* 0x00084c0001177983 */ /* 0x000ee80000300800 */
[----:B0-----:R-:W3:Y:S04]  /*23bf0*/  LDL.LU R6, [R1+0x808] ;  /* 0x0008080001067983 */ /* 0x001ee80000300800 */
[----:B------:R-:W3:Y:S04]  /*23c00*/  LDL.LU R7, [R1+0x80c] ;  /* 0x00080c0001077983 */ /* 0x000ee80000300800 */
[----:B--2---:R0:W-:Y:S04]  /*23c10*/  STL.64 [R1+0xe8], R14 ;  /* 0x0000e80e01007387 */ /* 0x0041e80000100a00 */
[----:B0-----:R-:W2:Y:S04]  /*23c20*/  LDL.LU.64 R14, [R1+0xfb8] ;  /* 0x000fb800010e7983 */ /* 0x001ea80000300a00 */
[----:B------:R0:W-:Y:S04]  /*23c30*/  STL.64 [R1+0x80], R12 ;  /* 0x0000800c01007387 */ /* 0x0001e80000100a00 */
[----:B0-----:R-:W3:Y:S04]  /*23c40*/  LDL.LU R12, [R1+0x898] ;  /* 0x00089800010c7983 */ /* 0x001ee80000300800 */
[----:B------:R-:W3:Y:S04]  /*23c50*/  LDL.LU R13, [R1+0x89c] ;  /* 0x00089c00010d7983 */ /* 0x000ee80000300800 */
[----:B------:R0:W-:Y:S04]  /*23c60*/  STL.64 [R1+0x40], R10 ;  /* 0x0000400a01007387 */ /* 0x0001e80000100a00 */
[----:B------:R1:W-:Y:S04]  /*23c70*/  STL.64 [R1+0x48], R8 ;  /* 0x0000480801007387 */ /* 0x0003e80000100a00 */
[----:B0-----:R-:W3:Y:S04]  /*23c80*/  LDL.LU R10, [R1+0x818] ;  /* 0x00081800010a7983 */ /* 0x001ee80000300800 */
[----:B------:R-:W3:Y:S04]  /*23c90*/  LDL.LU R11, [R1+0x81c] ;  /* 0x00081c00010b7983 */ /* 0x000ee80000300800 */
[----:B-1----:R-:W3:Y:S04]  /*23ca0*/  LDL.LU R8, [R1+0x810] ;  /* 0x0008100001087983 */ /* 0x002ee80000300800 */
[----:B------:R-:W3:Y:S04]  /*23cb0*/  LDL.LU R9, [R1+0x814] ;  /* 0x0008140001097983 */ /* 0x000ee80000300800 */
[----:B------:R0:W-:Y:S04]  /*23cc0*/  STL.64 [R1+0x60], R2 ;  /* 0x0000600201007387 */ /* 0x0001e80000100a00 */
[----:B0-----:R-:W3:Y:S04]  /*23cd0*/  LDL.LU R2, [R1+0x8a8] ;  /* 0x0008a80001027983 */ /* 0x001ee80000300800 */
[----:B------:R-:W3:Y:S04]  /*23ce0*/  LDL.LU R3, [R1+0x8ac] ;  /* 0x0008ac0001037983 */ /* 0x000ee80000300800 */
[----:B------:R0:W-:Y:S04]  /*23cf0*/  STL.64 [R1+0xc0], R28 ;  /* 0x0000c01c01007387 */ /* 0x0001e80000100a00 */
[----:B------:R1:W-:Y:S04]  /*23d00*/  STL.64 [R1+0x20], R18 ;  /* 0x0000201201007387 */ /* 0x0003e80000100a00 */
[----:B------:R4:W-:Y:S04]  /*23d10*/  STL.64 [R1+0x28], R16 ;  /* 0x0000281001007387 */ /* 0x0009e80000100a00 */
[----:B0-----:R-:W3:Y:S04]  /*23d20*/  LDL.LU R28, [R1+0x8b8] ;  /* 0x0008b800011c7983 */ /* 0x001ee80000300800 */
[----:B------:R-:W3:Y:S04]  /*23d30*/  LDL.LU R29, [R1+0x8bc] ;  /* 0x0008bc00011d7983 */ /* 0x000ee80000300800 */
[----:B-1----:R-:W3:Y:S04]  /*23d40*/  LDL.LU R18, [R1+0x838] ;  /* 0x0008380001127983 */ /* 0x002ee80000300800 */
[----:B------:R-:W3:Y:S04]  /*23d50*/  LDL.LU R19, [R1+0x83c] ;  /* 0x00083c0001137983 */ /* 0x000ee80000300800 */
[----:B----4-:R-:W4:Y:S04]  /*23d60*/  LDL.LU R16, [R1+0x830] ;  /* 0x0008300001107983 */ /* 0x010f280000300800 */
[----:B------:R-:W4:Y:S04]  /*23d70*/  LDL.LU R17, [R1+0x834] ;  /* 0x0008340001117983 */ /* 0x000f280000300800 */
[----:B--2---:R0:W-:Y:S04]  /*23d80*/  STL.64 [R1+0xf0], R14 ;  /* 0x0000f00e01007387 */ /* 0x0041e80000100a00 */
[----:B0-----:R-:W2:Y:S04]  /*23d90*/  LDL.LU.64 R14, [R1+0xfb0] ;  /* 0x000fb000010e7983 */ /* 0x001ea80000300a00 */
[----:B------:R0:W-:Y:S04]  /*23da0*/  STL.64 [R1+0x180], R24 ;  /* 0x0001801801007387 */ /* 0x0001e80000100a00 */
[----:B---3--:R1:W-:Y:S04]  /*23db0*/  STL.64 [R1+0x188], R26 ;  /* 0x0001881a01007387 */ /* 0x0083e80000100a00 */
[----:B0-----:R-:W3:Y:S04]  /*23dc0*/  LDL.LU R24, [R1+0x950] ;  /* 0x0009500001187983 */ /* 0x001ee80000300800 */
[----:B-1----:R-:W3:Y:S04]  /*23dd0*/  LDL.LU R26, [R1+0x958] ;  /* 0x00095800011a7983 */ /* 0x002ee80000300800 */
[----:B------:R-:W3:Y:S04]  /*23de0*/  LDL.LU R27, [R1+0x95c] ;  /* 0x00095c00011b7983 */ /* 0x000ee80000300800 */
        /* <DEDUP_REMOVED lines=8> */
[----:B------:R0:W-:Y:S04]  /*23e70*/  STL.64 [R1+0x68], R6 ;  /* 0x0000680601007387 */ /* 0x0001e80000100a00 */
[----:B------:R-:W3:Y:S04]  /*23e80*/  LDL.LU R4, [R1+0x8b0] ;  /* 0x0008b00001047983 */ /* 0x000ee80000300800 */
[----:B------:R-:W3:Y:S04]  /*23e90*/  LDL.LU R5, [R1+0x8b4] ;  /* 0x0008b40001057983 */ /* 0x000ee80000300800 */
[----:B0-----:R-:W3:Y:S04]  /*23ea0*/  LDL.LU R6, [R1+0x8c0] ;  /* 0x0008c00001067983 */ /* 0x001ee80000300800 */
[----:B------:R-:W3:Y:S04]  /*23eb0*/  LDL.LU R7, [R1+0x8c4] ;  /* 0x0008c40001077983 */ /* 0x000ee80000300800 */
[----:B------:R0:W-:Y:S04]  /*23ec0*/  STL.64 [R1+0xf8], R12 ;  /* 0x0000f80c01007387 */ /* 0x0001e80000100a00 */
[----:B0-----:R-:W3:Y:S04]  /*23ed0*/  LDL.LU R12, [R1+0x908] ;  /* 0x00090800010c7983 */ /* 0x001ee80000300800 */
[----:B------:R-:W3:Y:S04]  /*23ee0*/  LDL.LU R13, [R1+0x90c] ;  /* 0x00090c00010d7983 */ /* 0x000ee80000300800 */
[----:B------:R0:W-:Y:S04]  /*23ef0*/  STL.64 [R1+0x70], R8 ;  /* 0x0000700801007387 */ /* 0x0001e80000100a00 */
[----:B------:R1:W-:Y:S04]  /*23f00*/  STL.64 [R1+0x78], R10 ;  /* 0x0000780a01007387 */ /* 0x0003e80000100a00 */
[----:B0-----:R-:W3:Y:S04]  /*23f10*/  LDL.LU R8, [R1+0x8c8] ;  /* 0x0008c80001087983 */ /* 0x001ee80000300800 */
[----:B-1----:R-:W3:Y:S04]  /*23f20*/  LDL.LU R10, [R1+0x8d0] ;  /* 0x0008d000010a7983 */ /* 0x002ee80000300800 */
[----:B------:R-:W3:Y:S04]  /*23f30*/  LDL.LU R11, [R1+0x8d4] ;  /* 0x0008d400010b7983 */ /* 0x000ee80000300800 */
[----:B------:R-:W3:Y:S04]  /*23f40*/  LDL.LU R9, [R1+0x8cc] ;  /* 0x0008cc0001097983 */ /* 0x000ee80000300800 */
[----:B------:R0:W-:Y:S04]  /*23f50*/  STL.64 [R1+0x108], R2 ;  /* 0x0001080201007387 */ /* 0x0001e80000100a00 */
[----:B0-----:R-:W3:Y:S04]  /*23f60*/  LDL.LU R2, [R1+0x940] ;  /* 0x0009400001027983 */ /* 0x001ee80000300800 */
[----:B------:R-:W3:Y:S04]  /*23f70*/  LDL.LU R3, [R1+0x944] ;  /* 0x0009440001037983 */ /* 0x000ee80000300800 */
[----:B--2---:R0:W-:Y:S04]  /*23f80*/  STL.64 [R1+0x100], R14 ;  /* 0x0001000e01007387 */ /* 0x0041e80000100a00 */
[----:B0-----:R-:W2:Y:S04]  /*23f90*/  LDL.LU R14, [R1+0x910] ;  /* 0x00091000010e7983 */ /* 0x001ea80000300800 */
[----:B------:R-:W2:Y:S04]  /*23fa0*/  LDL.LU R15, [R1+0x914] ;  /* 0x00091400010f7983 */ /* 0x000ea80000300800 */
[----:B------:R0:W-:Y:S04]  /*23fb0*/  STL.64 [R1+0x118], R28 ;  /* 0x0001181c01007387 */ /* 0x0001e80000100a00 */
[----:B----4-:R1:W-:Y:S04]  /*23fc0*/  STL.64 [R1+0x90], R16 ;  /* 0x0000901001007387 */ /* 0x0103e80000100a00 */
[----:B------:R4:W-:Y:S04]  /*23fd0*/  STL.64 [R1+0x98], R18 ;  /* 0x0000981201007387 */ /* 0x0009e80000100a00 */
[----:B0-----:R-:W2:Y:S04]  /*23fe0*/  LDL.LU R28, [R1+0x918] ;  /* 0x00091800011c7983 */ /* 0x001ea80000300800 */
[----:B------:R-:W2:Y:S04]  /*23ff0*/  LDL.LU R29, [R1+0x91c] ;  /* 0x00091c00011d7983 */ /* 0x000ea80000300800 */
[----:B-1----:R-:W2:Y:S04]  /*24000*/  LDL.LU R16, [R1+0x8d8] ;  /* 0x0008d80001107983 */ /* 0x002ea80000300800 */
[----:B------:R-:W2:Y:S04]  /*24010*/  LDL.LU R17, [R1+0x8dc] ;  /* 0x0008dc0001117983 */ /* 0x000ea80000300800 */
[----:B----4-:R-:W4:Y:S04]  /*24020*/  LDL.LU R18, [R1+0x8f0] ;  /* 0x0008f00001127983 */ /* 0x010f280000300800 */
[----:B------:R-:W4:Y:S04]  /*24030*/  LDL.LU R19, [R1+0x8f4] ;  /* 0x0008f40001137983 */ /* 0x000f280000300800 */
[----:B---3--:R0:W-:Y:S04]  /*24040*/  STL.64 [R1+0x1b0], R24 ;  /* 0x0001b01801007387 */ /* 0x0081e80000100a00 */
[----:B------:R1:W-:Y:S04]  /*24050*/  STL.64 [R1+0x1b8], R26 ;  /* 0x0001b81a01007387 */ /* 0x0003e80000100a00 */
[----:B0-----:R-:W3:Y:S04]  /*24060*/  LDL.LU R24, [R1+0x970] ;  /* 0x0009700001187983 */ /* 0x001ee80000300800 */
[----:B------:R-:W3:Y:S04]  /*24070*/  LDL.LU R25, [R1+0x974] ;  /* 0x0009740001197983 */ /* 0x000ee80000300800 */
[----:B-1----:R-:W3:Y:S04]  /*24080*/  LDL.LU R26, [R1+0x978] ;  /* 0x00097800011a7983 */ /* 0x002ee80000300800 */
[----:B------:R-:W3:Y:S01]  /*24090*/  LDL.LU R27, [R1+0x97c] ;  /* 0x00097c00011b7983 */ /* 0x000ee20000300800 */
[----:B------:R-:W0:Y:S01]  /*240a0*/  S2UR UR5, SR_CgaCtaId ;  /* 0x00000000000579c3 */ /* 0x000e220000008800 */
[----:B------:R-:W-:-:S02]  /*240b0*/  UMOV UR4, 0x400 ;  /* 0x0000040000047882 */ /* 0x000fc40000000000 */
[----:B------:R1:W-:Y:S04]  /*240c0*/  STL.64 [R1+0xa0], R20 ;  /* 0x0000a01401007387 */ /* 0x0003e80000100a00 */
[----:B------:R0:W-:Y:S04]  /*240d0*/  STL.64 [R1+0xc8], R22 ;  /* 0x0000c81601007387 */ /* 0x0001e80000100a00 */
[----:B------:R-:W-:Y:S04]  /*240e0*/  STL.64 [R1+0x110], R4 ;  /* 0x0001100401007387 */ /* 0x000fe80000100a00 */
[----:B-1----:R-:W3:Y:S04]  /*240f0*/  LDL.LU R20, [R1+0x8f8] ;  /* 0x0008f80001147983 */ /* 0x002ee80000300800 */
[----:B------:R-:W3:Y:S04]  /*24100*/  LDL.LU R21, [R1+0x8fc] ;  /* 0x0008fc0001157983 */ /* 0x000ee80000300800 */
[----:B0-----:R-:W3:Y:S01]  /*24110*/  LDL.LU R22, [R1+0x900] ;  /* 0x0009000001167983 */ /* 0x001ee20000300800 */
[----:B------:R-:W-:-:S03]  /*24120*/  ULEA UR4, UR5, UR4, 0x18 ;  /* 0x0000000405047291 */ /* 0x000fc6000f8ec0ff */
[----:B------:R-:W3:Y:S04]  /*24130*/  LDL.LU R23, [R1+0x904] ;  /* 0x0009040001177983 */ /* 0x000ee80000300800 */
[----:B------:R-:W-:Y:S04]  /*24140*/  STL.64 [R1+0x120], R6 ;  /* 0x0001200601007387 */ /* 0x000fe80000100a00 */
[----:B------:R-:W0:Y:S04]  /*24150*/  LDS.128 R4, [UR4+0x7d0] ;  /* 0x0007d004ff047984 */ /* 0x000e280008000c00 */
[----:B------:R-:W-:Y:S04]  /*24160*/  STL.64 [R1+0x168], R12 ;  /* 0x0001680c01007387 */ /* 0x000fe80000100a00 */
[----:B0-----:R-:W-:Y:S04]  /*24170*/  STL [R1+0xf4c], R4 ;  /* 0x000f4c0401007387 */ /* 0x001fe80000100800 */
[----:B------:R-:W-:Y:S04]  /*24180*/  STL [R1+0xf48], R5 ;  /* 0x000f480501007387 */ /* 0x000fe80000100800 */
[----:B------:R-:W-:Y:S04]  /*24190*/  STL [R1+0xf44], R6 ;  /* 0x000f440601007387 */ /* 0x000fe80000100800 */
[----:B------:R-:W-:Y:S04]  /*241a0*/  STL [R1+0xf10], R7 ;  /* 0x000f100701007387 */ /* 0x000fe80000100800 */
[----:B------:R-:W-:Y:S04]  /*241b0*/  LDS.128 R4, [UR4+0x7c0] ;  /* 0x0007c004ff047984 */ /* 0x000fe80008000c00 */
[----:B------:R-:W-:Y:S04]  /*241c0*/  STL.64 [R1+0x128], R8 ;  /* 0x0001280801007387 */ /* 0x000fe80000100a00 */
[----:B------:R-:W-:Y:S04]  /*241d0*/  STL.64 [R1+0x130], R10 ;  /* 0x0001300a01007387 */ /* 0x000fe80000100a00 */
[----:B------:R-:W0:Y:S04]  /*241e0*/  LDS.128 R8, [UR4+0x7e0] ;  /* 0x0007e004ff087984 */ /* 0x000e280008000c00 */
[----:B------:R-:W-:Y:S04]  /*241f0*/  STL.64 [R1+0x1a0], R2 ;  /* 0x0001a00201007387 */ /* 0x000fe80000100a00 */
[----:B0-----:R-:W-:Y:S04]  /*24200*/  STL [R1+0xf40], R8 ;  /* 0x000f400801007387 */ /* 0x001fe80000100800 */
[----:B------:R-:W-:Y:S04]  /*24210*/  STL [R1+0xf3c], R9 ;  /* 0x000f3c0901007387 */ /* 0x000fe80000100800 */
[----:B--2---:R-:W-:Y:S04]  /*24220*/  STL.64 [R1+0x170], R14 ;  /* 0x0001700e01007387 */ /* 0x004fe80000100a00 */
[----:B------:R-:W0:Y:S04]  /*24230*/  LDS.128 R12, [UR4+0x7f0] ;  /* 0x0007f004ff0c7984 */ /* 0x000e280008000c00 */
[----:B0-----:R0:W-:Y:S04]  /*24240*/  STL [R1+0xf38], R12 ;  /* 0x000f380c01007387 */ /* 0x0011e80000100800 */
[----:B------:R1:W-:Y:S04]  /*24250*/  STL [R1+0xf34], R13 ;  /* 0x000f340d01007387 */ /* 0x0003e80000100800 */
[----:B------:R2:W-:Y:S01]  /*24260*/  STL [R1+0xf30], R14 ;  /* 0x000f300e01007387 */ /* 0x0005e20000100800 */
[----:B0-----:R-:W-:-:S03]  /*24270*/  IMAD.MOV.U32 R12, RZ, RZ, R4 ;  /* 0x000000ffff0c7224 */ /* 0x001fc600078e0004 */
[----:B------:R0:W-:Y:S01]  /*24280*/  STL [R1+0xf2c], R15 ;  /* 0x000f2c0f01007387 */ /* 0x0001e20000100800 */
[----:B-1----:R-:W-:Y:S01]  /*24290*/  IMAD.MOV.U32 R13, RZ, RZ, R5 ;  /* 0x000000ffff0d7224 */ /* 0x002fe200078e0005 */
[----:B--2---:R-:W-:Y:S01]  /*242a0*/  MOV R14, R6 ;  /* 0x00000006000e7202 */ /* 0x004fe20000000f00 */
[----:B0-----:R-:W-:-:S04]  /*242b0*/  IMAD.MOV.U32 R15, RZ, RZ, R7 ;  /* 0x000000ffff0f7224 */ /* 0x001fc800078e0007 */
[----:B------:R-:W-:Y:S04]  /*242c0*/  STL [R1+0xf58], R14 ;  /* 0x000f580e01007387 */ /* 0x000fe80000100800 */
[----:B------:R-:W-:Y:S04]  /*242d0*/  STL [R1+0xf5c], R15 ;  /* 0x000f5c0f01007387 */ /* 0x000fe80000100800 */
[----:B------:R-:W-:Y:S04]  /*242e0*/  STL [R1+0xf54], R13 ;  /* 0x000f540d01007387 */ /* 0x000fe80000100800 */
[----:B------:R-:W-:Y:S04]  /*242f0*/  STL [R1+0xf50], R12 ;  /* 0x000f500c01007387 */ /* 0x000fe80000100800 */
[----:B------:R-:W0:Y:S04]  /*24300*/  LDS.128 R4, [UR4+0x7b0] ;  /* 0x0007b004ff047984 */ /* 0x000e280008000c00 */
[----:B------:R-:W1:Y:S01]  /*24310*/  LDS.128 R12, [UR4+0x7a0] ;  /* 0x0007a004ff0c7984 */ /* 0x000e620008000c00 */
[----:B0-----:R-:W-:Y:S01]  /*24320*/  MOV R3, R5 ;  /* 0x0000000500037202 */ /* 0x001fe20000000f00 */
[----:B------:R-:W-:Y:S01]  /*24330*/  IMAD.MOV.U32 R2, RZ, RZ, R6 ;  /* 0x000000ffff027224 */ /* 0x000fe200078e0006 */
[----:B-1----:R-:W-:Y:S01]  /*24340*/  MOV R5, R12 ;  /* 0x0000000c00057202 */ /* 0x002fe20000000f00 */
[----:B------:R-:W-:Y:S01]  /*24350*/  IMAD.MOV.U32 R6, RZ, RZ, R13 ;  /* 0x000000ffff067224 */ /* 0x000fe200078e000d */
[----:B------:R-:W-:Y:S01]  /*24360*/  MOV R9, R15 ;  /* 0x0000000f00097202 */ /* 0x000fe20000000f00 */
[----:B------:R-:W-:-:S02]  /*24370*/  IMAD.MOV.U32 R8, RZ, RZ, R14 ;  /* 0x000000ffff087224 */ /* 0x000fc400078e000e */
[----:B------:R-:W0:Y:S04]  /*24380*/  LDS.128 R12, [UR4+0x790] ;  /* 0x00079004ff0c7984 */ /* 0x000e280008000c00 */
[----:B------:R-:W-:Y:S04]  /*24390*/  STL [R1+0xf18], R10 ;  /* 0x000f180a01007387 */ /* 0x000fe80000100800 */
[----:B------:R-:W-:Y:S04]  /*243a0*/  STL [R1+0xf14], R11 ;  /* 0x000f140b01007387 */ /* 0x000fe80000100800 */
[----:B------:R1:W-:Y:S04]  /*243b0*/  STL [R1+0xf78], R8 ;  /* 0x000f780801007387 */ /* 0x0003e80000100800 */
[----:B------:R2:W-:Y:S04]  /*243c0*/  STL [R1+0xf90], R9 ;  /* 0x000f900901007387 */ /* 0x0005e80000100800 */
[----:B-1----:R-:W3:Y:S04]  /*243d0*/  LDL.LU R8, [R1+0x990] ;  /* 0x0009900001087983 */ /* 0x002ee80000300800 */
[----:B--2---:R-:W2:Y:S01]  /*243e0*/  LDL.LU R9, [R1+0x994] ;  /* 0x0009940001097983 */ /* 0x004ea20000300800 */
[----:B0-----:R-:W-:-:S02]  /*243f0*/  IMAD.MOV.U32 R10, RZ, RZ, R12 ;  /* 0x000000ffff0a7224 */ /* 0x001fc400078e000c */
[----:B------:R-:W-:-:S05]  /*24400*/  IMAD.MOV.U32 R11, RZ, RZ, R13 ;  /* 0x000000ffff0b7224 */ /* 0x000fca00078e000d */
[----:B------:R0:W-:Y:S04]  /*24410*/  STL.64 [R1+0xf98], R10 ;  /* 0x000f980a01007387 */ /* 0x0001e80000100a00 */
[----:B0-----:R-:W2:Y:S04]  /*24420*/  LDL.LU R10, [R1+0x998] ;  /* 0x00099800010a7983 */ /* 0x001ea80000300800 */
[----:B------:R-:W2:Y:S04]  /*24430*/  LDL.LU R11, [R1+0x99c] ;  /* 0x00099c00010b7983 */ /* 0x000ea80000300800 */
[----:B------:R0:W-:Y:S04]  /*24440*/  STL.64 [R1+0x178], R28 ;  /* 0x0001781c01007387 */ /* 0x0001e80000100a00 */
[----:B------:R-:W-:Y:S04]  /*24450*/  STL.64 [R1+0x138], R16 ;  /* 0x0001381001007387 */ /* 0x000fe80000100a00 */
[----:B----4-:R-:W-:Y:S04]  /*24460*/  STL.64 [R1+0x150], R18 ;  /* 0x0001501201007387 */ /* 0x010fe80000100a00 */
[----:B0-----:R-:W4:Y:S04]  /*24470*/  LDL.LU R28, [R1+0x948] ;  /* 0x00094800011c7983 */ /* 0x001f280000300800 */
[----:B------:R-:W4:Y:S04]  /*24480*/  LDL.LU R29, [R1+0x94c] ;  /* 0x00094c00011d7983 */ /* 0x000f280000300800 */
[----:B------:R-:W0:Y:S04]  /*24490*/  LDS.128 R16, [UR4+0x800] ;  /* 0x00080004ff107984 */ /* 0x000e280008000c00 */
[----:B---3--:R1:W-:Y:S04]  /*244a0*/  STL.64 [R1+0x1d0], R24 ;  /* 0x0001d01801007387 */ /* 0x0083e80000100a00 */
[----:B------:R3:W-:Y:S04]  /*244b0*/  STL.64 [R1+0x1d8], R26 ;  /* 0x0001d81a01007387 */ /* 0x0007e80000100a00 */
[----:B-1----:R-:W4:Y:S04]  /*244c0*/  LDL.LU R24, [R1+0x9b8] ;  /* 0x0009b80001187983 */ /* 0x002f280000300800 */
[----:B------:R-:W4:Y:S04]  /*244d0*/  LDL.LU R25, [R1+0x9bc] ;  /* 0x0009bc0001197983 */ /* 0x000f280000300800 */
[----:B---3--:R-:W3:Y:S04]  /*244e0*/  LDL.LU R26, [R1+0x9c0] ;  /* 0x0009c000011a7983 */ /* 0x008ee80000300800 */
[----:B------:R-:W3:Y:S04]  /*244f0*/  LDL.LU R27, [R1+0x9c4] ;  /* 0x0009c400011b7983 */ /* 0x000ee80000300800 */
[----:B0-----:R0:W-:Y:S04]  /*24500*/  STL [R1+0xf28], R16 ;  /* 0x000f281001007387 */ /* 0x0011e80000100800 */
[----:B------:R-:W-:Y:S04]  /*24510*/  STL [R1+0xf24], R17 ;  /* 0x000f241101007387 */ /* 0x000fe80000100800 */
[----:B------:R1:W-:Y:S04]  /*24520*/  STL [R1+0xf20], R18 ;  /* 0x000f201201007387 */ /* 0x0003e80000100800 */
[----:B------:R1:W-:Y:S04]  /*24530*/  STL [R1+0xf1c], R19 ;  /* 0x000f1c1301007387 */ /* 0x0003e80000100800 */
[----:B0-----:R-:W3:Y:S04]  /*24540*/  LDL.LU R16, [R1+0x988] ;  /* 0x0009880001107983 */ /* 0x001ee80000300800 */
[----:B-1----:R-:W3:Y:S04]  /*24550*/  LDL.LU R18, [R1+0x980] ;  /* 0x0009800001127983 */ /* 0x002ee80000300800 */
[----:B------:R-:W3:Y:S04]  /*24560*/  LDL.LU R19, [R1+0x984] ;  /* 0x0009840001137983 */ /* 0x000ee80000300800 */
[----:B------:R-:W3:Y:S04]  /*24570*/  LDL.LU R17, [R1+0x98c] ;  /* 0x00098c0001117983 */ /* 0x000ee80000300800 */
[----:B------:R0:W-:Y:S04]  /*24580*/  STL.64 [R1+0x158], R20 ;  /* 0x0001581401007387 */ /* 0x0001e80000100a00 */
[----:B------:R1:W-:Y:S04]  /*24590*/  STL.64 [R1+0x160], R22 ;  /* 0x0001601601007387 */ /* 0x0003e80000100a00 */
[----:B0-----:R-:W3:Y:S04]  /*245a0*/  LDL.LU R20, [R1+0x930] ;  /* 0x0009300001147983 */ /* 0x001ee80000300800 */
[----:B-1----:R-:W3:Y:S04]  /*245b0*/  LDL.LU R22, [R1+0x938] ;  /* 0x0009380001167983 */ /* 0x002ee80000300800 */
[----:B------:R-:W3:Y:S04]  /*245c0*/  LDL.LU R23, [R1+0x93c] ;  /* 0x00093c0001177983 */ /* 0x000ee80000300800 */
[----:B------:R-:W3:Y:S01]  /*245d0*/  LDL.LU R21, [R1+0x934] ;  /* 0x0009340001157983 */ /* 0x000ee20000300800 */
[----:B------:R-:W-:Y:S01]  /*245e0*/  IMAD.MOV.U32 R0, RZ, RZ, R7 ;  /* 0x000000ffff007224 */ /* 0x000fe200078e0007 */
[----:B------:R-:W-:-:S02]  /*245f0*/  MOV R7, R14 ;  /* 0x0000000e00077202 */ /* 0x000fc40000000f00 */
[----:B------:R0:W-:Y:S04]  /*24600*/  STL [R1+0xf68], R2 ;  /* 0x000f680201007387 */ /* 0x0001e80000100800 */
[----:B------:R1:W-:Y:S04]  /*24610*/  STL [R1+0xf64], R3 ;  /* 0x000f640301007387 */ /* 0x0003e80000100800 */
[----:B0-----:R-:W3:Y:S04]  /*24620*/  LDL.LU R2, [R1+0x9a0] ;  /* 0x0009a00001027983 */ /* 0x001ee80000300800 */
[----:B-1----:R-:W3:Y:S04]  /*24630*/  LDL.LU R3, [R1+0x9a4] ;  /* 0x0009a40001037983 */ /* 0x002ee80000300800 */
[----:B--2---:R-:W-:Y:S04]  /*24640*/  STL.64 [R1+0xfa0], R8 ;  /* 0x000fa00801007387 */ /* 0x004fe80000100a00 */
[----:B------:R-:W-:Y:S04]  /*24650*/  STL.64 [R1+0xfa8], R10 ;  /* 0x000fa80a01007387 */ /* 0x000fe80000100a00 */
[----:B------:R-:W0:Y:S04]  /*24660*/  LDS.128 R8, [UR4+0x780] ;  /* 0x00078004ff087984 */ /* 0x000e280008000c00 */
[----:B----4-:R1:W-:Y:S02]  /*24670*/  STL.64 [R1+0x1a8], R28 ;  /* 0x0001a81c01007387 */ /* 0x0103e40000100a00 */
[----:B-1----:R-:W-:-:S02]  /*24680*/  IMAD.MOV.U32 R28, RZ, RZ, R4 ;  /* 0x000000ffff1c7224 */ /* 0x002fc400078e0004 */
[----:B0-----:R-:W-:Y:S01]  /*24690*/  IMAD.MOV.U32 R14, RZ, RZ, R8 ;  /* 0x000000ffff0e7224 */ /* 0x001fe200078e0008 */
[----:B------:R-:W-:Y:S01]  /*246a0*/  MOV R13, R9 ;  /* 0x00000009000d7202 */ /* 0x000fe20000000f00 */
[----:B------:R-:W-:Y:S02]  /*246b0*/  IMAD.MOV.U32 R12, RZ, RZ, R10 ;  /* 0x000000ffff0c7224 */ /* 0x000fe400078e000a */
[----:B------:R-:W-:Y:S02]  /*246c0*/  IMAD.MOV.U32 R4, RZ, RZ, R11 ;  /* 0x000000ffff047224 */ /* 0x000fe400078e000b */
[----:B------:R-:W0:Y:S04]  /*246d0*/  LDS.128 R8, [UR4+0x770] ;  /* 0x00077004ff087984 */ /* 0x000e280008000c00 */
[----:B---3--:R1:W-:Y:S04]  /*246e0*/  STL.64 [R1+0xf88], R26 ;  /* 0x000f881a01007387 */ /* 0x0083e80000100a00 */
[----:B------:R2:W-:Y:S04]  /*246f0*/  STL.64 [R1+0xf80], R24 ;  /* 0x000f801801007387 */ /* 0x0005e80000100a00 */
[----:B-1----:R-:W3:Y:S04]  /*24700*/  LDL.LU R26, [R1+0x9b0] ;  /* 0x0009b000011a7983 */ /* 0x002ee80000300800 */
[----:B------:R-:W3:Y:S04]  /*24710*/  LDL.LU R27, [R1+0x9b4] ;  /* 0x0009b400011b7983 */ /* 0x000ee80000300800 */
[----:B--2---:R-:W2:Y:S04]  /*24720*/  LDL.LU R24, [R1+0x9a8] ;  /* 0x0009a80001187983 */ /* 0x004ea80000300800 */
[----:B------:R-:W2:Y:S04]  /*24730*/  LDL.LU R25, [R1+0x9ac] ;  /* 0x0009ac0001197983 */ /* 0x000ea80000300800 */
[----:B------:R0:W-:Y:S04]  /*24740*/  STL.64 [R1+0x1e0], R18 ;  /* 0x0001e01201007387 */ /* 0x0001e80000100a00 */
[----:B------:R1:W-:Y:S01]  /*24750*/  STL.64 [R1+0x1e8], R16 ;  /* 0x0001e81001007387 */ /* 0x0003e20000100a00 */
[----:B0-----:R-:W-:Y:S01]  /*24760*/  IMAD.MOV.U32 R18, RZ, RZ, R10 ;  /* 0x000000ffff127224 */ /* 0x001fe200078e000a */
[----:B------:R-:W-:-:S02]  /*24770*/  MOV R19, R11 ;  /* 0x0000000b00137202 */ /* 0x000fc40000000f00 */
[----:B------:R-:W4:Y:S01]  /*24780*/  LDL.LU.64 R10, [R1+0xfa8] ;  /* 0x000fa800010a7983 */ /* 0x000f220000300a00 */
[----:B-1----:R-:W-:Y:S01]  /*24790*/  MOV R16, R8 ;  /* 0x0000000800107202 */ /* 0x002fe20000000f00 */
[----:B------:R-:W-:Y:S02]  /*247a0*/  IMAD.MOV.U32 R17, RZ, RZ, R9 ;  /* 0x000000ffff117224 */ /* 0x000fe400078e0009 */
[----:B------:R-:W4:Y:S04]  /*247b0*/  LDL.LU.64 R8, [R1+0xfa0] ;  /* 0x000fa00001087983 */ /* 0x000f280000300a00 */
[----:B------:R0:W-:Y:S04]  /*247c0*/  STL.64 [R1+0x198], R22 ;  /* 0x0001981601007387 */ /* 0x0001e80000100a00 */
[----:B------:R1:W-:Y:S04]  /*247d0*/  STL.64 [R1+0x190], R20 ;  /* 0x0001901401007387 */ /* 0x0003e80000100a00 */
[----:B0-----:R-:W4:Y:S04]  /*247e0*/  LDL.LU R22, [R1+0x968] ;  /* 0x0009680001167983 */ /* 0x001f280000300800 */
[----:B-1----:R-:W4:Y:S04]  /*247f0*/  LDL.LU R20, [R1+0x960] ;  /* 0x0009600001147983 */ /* 0x002f280000300800 */
[----:B------:R-:W4:Y:S04]  /*24800*/  LDL.LU R21, [R1+0x964] ;  /* 0x0009640001157983 */ /* 0x000f280000300800 */
[----:B------:R-:W4:Y:S04]  /*24810*/  LDL.LU R23, [R1+0x96c] ;  /* 0x00096c0001177983 */ /* 0x000f280000300800 */
[----:B------:R-:W-:Y:S04]  /*24820*/  STL.64 [R1+0x200], R2 ;  /* 0x0002000201007387 */ /* 0x000fe80000100a00 */
[----:B------:R-:W-:Y:S04]  /*24830*/  STL [R1+0xf6c], R0 ;  /* 0x000f6c0001007387 */ /* 0x000fe80000100800 */
[----:B------:R-:W-:Y:S04]  /*24840*/  STL [R1+0xf74], R6 ;  /* 0x000f740601007387 */ /* 0x000fe80000100800 */
[----:B------:R-:W-:Y:S04]  /*24850*/  STL [R1+0xf70], R5 ;  /* 0x000f700501007387 */ /* 0x000fe80000100800 */
[----:B---3--:R-:W-:Y:S04]  /*24860*/  STL.64 [R1+0x210], R26 ;  /* 0x0002101a01007387 */ /* 0x008fe80000100a00 */
[----:B--2---:R-:W-:Y:S04]  /*24870*/  STL.64 [R1+0x208], R24 ;  /* 0x0002081801007387 */ /* 0x004fe80000100a00 */
[----:B------:R-:W0:Y:S04]  /*24880*/  LDS.128 R24, [UR4+0x750] ;  /* 0x00075004ff187984 */ /* 0x000e280008000c00 */
[----:B----4-:R-:W-:Y:S04]  /*24890*/  STL.64 [R1+0x1f8], R10 ;  /* 0x0001f80a01007387 */ /* 0x010fe80000100a00 */
[----:B------:R-:W-:Y:S04]  /*248a0*/  STL.64 [R1+0x1f0], R8 ;  /* 0x0001f00801007387 */ /* 0x000fe80000100a00 */
[----:B------:R-:W1:Y:S01]  /*248b0*/  LDS.128 R8, [UR4+0x760] ;  /* 0x00076004ff087984 */ /* 0x000e620008000c00 */
[----:B0-----:R-:W-:Y:S01]  /*248c0*/  MOV R6, R25 ;  /* 0x0000001900067202 */ /* 0x001fe20000000f00 */
[----:B------:R-:W-:-:S02]  /*248d0*/  IMAD.MOV.U32 R5, RZ, RZ, R26 ;  /* 0x000000ffff057224 */ /* 0x000fc400078e001a */
[----:B------:R-:W-:Y:S02]  /*248e0*/  IMAD.MOV.U32 R0, RZ, RZ, R27 ;  /* 0x000000ffff007224 */ /* 0x000fe400078e001b */
[----:B------:R-:W2:Y:S04]  /*248f0*/  LDL.LU.64 R26, [R1+0xf88] ;  /* 0x000f8800011a7983 */ /* 0x000ea80000300a00 */
[----:B------:R0:W-:Y:S04]  /*24900*/  STL.64 [R1+0x1c0], R20 ;  /* 0x0001c01401007387 */ /* 0x0001e80000100a00 */
[----:B------:R3:W-:Y:S04]  /*24910*/  STL.64 [R1+0x1c8], R22 ;  /* 0x0001c81601007387 */ /* 0x0007e80000100a00 */
[----:B0-----:R-:W4:Y:S01]  /*24920*/  LDL.LU R20, [R1+0x9c8] ;  /* 0x0009c80001147983 */ /* 0x001f220000300800 */
[----:B-1----:R-:W-:-:S03]  /*24930*/  IMAD.MOV.U32 R2, RZ, RZ, R8 ;  /* 0x000000ffff027224 */ /* 0x002fc600078e0008 */
[----:B---3--:R-:W3:Y:S01]  /*24940*/  LDL.LU R22, [R1+0x9d0] ;  /* 0x0009d00001167983 */ /* 0x008ee20000300800 */
[----:B------:R-:W-:-:S03]  /*24950*/  IMAD.MOV.U32 R8, RZ, RZ, R24 ;  /* 0x000000ffff087224 */ /* 0x000fc600078e0018 */
[----:B------:R-:W3:Y:S04]  /*24960*/  LDL.LU R23, [R1+0x9d4] ;  /* 0x0009d40001177983 */ /* 0x000ee80000300800 */
[----:B------:R-:W4:Y:S04]  /*24970*/  LDL.LU R21, [R1+0x9cc] ;  /* 0x0009cc0001157983 */ /* 0x000f280000300800 */
[----:B------:R-:W4:Y:S01]  /*24980*/  LDL.LU.64 R24, [R1+0xf80] ;  /* 0x000f800001187983 */ /* 0x000f220000300a00 */
[----:B------:R-:W-:Y:S02]  /*24990*/  IMAD.MOV.U32 R29, RZ, RZ, R15 ;  /* 0x000000ffff1d7224 */ /* 0x000fe400078e000f */
[----:B------:R-:W-:Y:S01]  /*249a0*/  IMAD.MOV.U32 R3, RZ, RZ, R9 ;  /* 0x000000ffff037224 */ /* 0x000fe200078e0009 */
[----:B------:R0:W-:Y:S01]  /*249b0*/  STL [R1+0xf60], R28 ;  /* 0x000f601c01007387 */ /* 0x0001e20000100800 */
[----:B------:R-:W-:-:S03]  /*249c0*/  IMAD.MOV.U32 R15, RZ, RZ, R11 ;  /* 0x000000ffff0f7224 */ /* 0x000fc600078e000b */
[----:B------:R-:W4:Y:S01]  /*249d0*/  LDL.LU R9, [R1+0xf90] ;  /* 0x000f900001097983 */ /* 0x000f220000300800 */
[----:B0-----:R-:W-:-:S03]  /*249e0*/  MOV R28, R10 ;  /* 0x0000000a001c7202 */ /* 0x001fc60000000f00 */
[----:B------:R-:W4:Y:S04]  /*249f0*/  LDL.LU.64 R10, [R1+0xf98] ;  /* 0x000f9800010a7983 */ /* 0x000f280000300a00 */
[----:B--2---:R-:W-:Y:S04]  /*24a00*/  STL.64 [R1+0x220], R26 ;  /* 0x0002201a01007387 */ /* 0x004fe80000100a00 */
[----:B---3--:R-:W-:Y:S04]  /*24a10*/  STL.64 [R1+0x230], R22 ;  /* 0x0002301601007387 */ /* 0x008fe80000100a00 */
[----:B----4-:R-:W-:Y:S04]  /*24a20*/  STL.64 [R1+0x228], R20 ;  /* 0x0002281401007387 */ /* 0x010fe80000100a00 */
[----:B------:R-:W-:Y:S04]  /*24a30*/  STL.64 [R1+0x218], R24 ;  /* 0x0002181801007387 */ /* 0x000fe80000100a00 */
[----:B------:R-:W0:Y:S04]  /*24a40*/  LDS.128 R24, [UR4+0x740] ;  /* 0x00074004ff187984 */ /* 0x000e280008000c00 */
[----:B------:R-:W1:Y:S04]  /*24a50*/  LDS.128 R20, [UR4+0x730] ;  /* 0x00073004ff147984 */ /* 0x000e680008000c00 */
[----:B0-----:R0:W-:Y:S04]  /*24a60*/  STL.64 [R1+0xeb8], R26 ;  /* 0x000eb81a01007387 */ /* 0x0011e80000100a00 */
[----:B------:R2:W-:Y:S04]  /*24a70*/  STL.64 [R1+0xeb0], R24 ;  /* 0x000eb01801007387 */ /* 0x0005e80000100a00 */
[----:B-1----:R1:W-:Y:S04]  /*24a80*/  STL.64 [R1+0xea8], R22 ;  /* 0x000ea81601007387 */ /* 0x0023e80000100a00 */
[----:B------:R3:W-:Y:S01]  /*24a90*/  STL.64 [R1+0xea0], R20 ;  /* 0x000ea01401007387 */ /* 0x0007e20000100a00 */
[----:B0-----:R-:W-:Y:S01]  /*24aa0*/  MOV R26, R28 ;  /* 0x0000001c001a7202 */ /* 0x001fe20000000f00 */
[----:B------:R-:W-:-:S02]  /*24ab0*/  IMAD.MOV.U32 R27, RZ, RZ, R15 ;  /* 0x000000ffff1b7224 */ /* 0x000fc400078e000f */
[----:B--2---:R-:W-:Y:S01]  /*24ac0*/  IMAD.MOV.U32 R24, RZ, RZ, R2 ;  /* 0x000000ffff187224 */ /* 0x004fe200078e0002 */
[----:B------:R-:W2:Y:S01]  /*24ad0*/  LDL.LU R15, [R1+0xf5c] ;  /* 0x000f5c00010f7983 */ /* 0x000ea20000300800 */
[----:B------:R-:W-:Y:S02]  /*24ae0*/  IMAD.MOV.U32 R25, RZ, RZ, R3 ;  /* 0x000000ffff197224 */ /* 0x000fe400078e0003 */
[----:B-1----:R-:W-:Y:S01]  /*24af0*/  IMAD.MOV.U32 R22, RZ, RZ, R5 ;  /* 0x000000ffff167224 */ /* 0x002fe200078e0005 */
[----:B---3--:R-:W-:Y:S01]  /*24b00*/  MOV R20, R8 ;  /* 0x0000000800147202 */ /* 0x008fe20000000f00 */
[----:B------:R-:W-:Y:S01]  /*24b10*/  IMAD.MOV.U32 R21, RZ, RZ, R6 ;  /* 0x000000ffff157224 */ /* 0x000fe200078e0006 */
[----:B------:R-:W3:Y:S04]  /*24b20*/  LDL.LU R8, [R1+0xf78] ;  /* 0x000f780001087983 */ /* 0x000ee80000300800 */
[----:B------:R-:W4:Y:S04]  /*24b30*/  LDL.LU R6, [R1+0xf74] ;  /* 0x000f740001067983 */ /* 0x000f280000300800 */
[----:B------:R-:W2:Y:S04]  /*24b40*/  LDL.LU R5, [R1+0xf70] ;  /* 0x000f700001057983 */ /* 0x000ea80000300800 */
[----:B------:R0:W-:Y:S04]  /*24b50*/  STL.64 [R1+0xed8], R26 ;  /* 0x000ed81a01007387 */ /* 0x0001e80000100a00 */
[----:B------:R1:W-:Y:S01]  /*24b60*/  STL.64 [R1+0xed0], R24 ;  /* 0x000ed01801007387 */ /* 0x0003e20000100a00 */
[----:B------:R-:W-:-:S03]  /*24b70*/  MOV R23, R0 ;  /* 0x0000000000177202 */ /* 0x000fc60000000f00 */
[----:B------:R-:W2:Y:S01]  /*24b80*/  LDL.LU R3, [R1+0xf64] ;  /* 0x000f640001037983 */ /* 0x000ea20000300800 */
[----:B0-----:R-:W-:-:S03]  /*24b90*/  IMAD.MOV.U32 R26, RZ, RZ, R12 ;  /* 0x000000ffff1a7224 */ /* 0x001fc600078e000c */
[----:B------:R-:W2:Y:S01]  /*24ba0*/  LDL.LU R28, [R1+0xf60] ;  /* 0x000f6000011c7983 */ /* 0x000ea20000300800 */
[----:B-1----:R-:W-:Y:S01]  /*24bb0*/  IMAD.MOV.U32 R24, RZ, RZ, R14 ;  /* 0x000000ffff187224 */ /* 0x002fe200078e000e */
[----:B------:R-:W-:Y:S02]  /*24bc0*/  MOV R25, R13 ;  /* 0x0000000d00197202 */ /* 0x000fe40000000f00 */
[----:B------:R-:W2:Y:S04]  /*24bd0*/  LDL.LU R14, [R1+0xf58] ;  /* 0x000f5800010e7983 */ /* 0x000ea80000300800 */
[----:B------:R-:W2:Y:S04]  /*24be0*/  LDL.LU R13, [R1+0xf54] ;  /* 0x000f5400010d7983 */ /* 0x000ea80000300800 */
[----:B------:R-:W2:Y:S01]  /*24bf0*/  LDL.LU R12, [R1+0xf50] ;  /* 0x000f5000010c7983 */ /* 0x000ea20000300800 */
[----:B------:R-:W-:-:S03]  /*24c00*/  IMAD.MOV.U32 R27, RZ, RZ, R4 ;  /* 0x000000ffff1b7224 */ /* 0x000fc600078e0004 */
[----:B------:R-:W-:Y:S04]  /*24c10*/  STL.64 [R1+0xef0], R24 ;  /* 0x000ef01801007387 */ /* 0x000fe80000100a00 */
[----:B------:R0:W-:Y:S04]  /*24c20*/  STL.64 [R1+0xef8], R26 ;  /* 0x000ef81a01007387 */ /* 0x0001e80000100a00 */
[----:B------:R1:W-:Y:S04]  /*24c30*/  STL.64 [R1+0xec8], R22 ;  /* 0x000ec81601007387 */ /* 0x0003e80000100a00 */
[----:B------:R-:W2:Y:S01]  /*24c40*/  LDL.LU R4, [R1+0xf4c] ;  /* 0x000f4c0001047983 */ /* 0x000ea20000300800 */
[----:B0-----:R-:W-:-:S03]  /*24c50*/  MOV R27, R9 ;  /* 0x00000009001b7202 */ /* 0x001fc60000000f00 */
[----:B------:R-:W2:Y:S01]  /*24c60*/  LDL.LU R0, [R1+0xf6c] ;  /* 0x000f6c0001007983 */ /* 0x000ea20000300800 */
[----:B-1----:R-:W-:-:S03]  /*24c70*/  IMAD.MOV.U32 R22, RZ, RZ, R18 ;  /* 0x000000ffff167224 */ /* 0x002fc600078e0012 */
[----:B------:R-:W2:Y:S01]  /*24c80*/  LDL.LU R2, [R1+0xf68] ;  /* 0x000f680001027983 */ /* 0x000ea20000300800 */
[----:B------:R-:W-:-:S03]  /*24c90*/  IMAD.MOV.U32 R23, RZ, RZ, R19 ;  /* 0x000000ffff177224 */ /* 0x000fc600078e0013 */
[----:B------:R-:W-:Y:S04]  /*24ca0*/  STL.64 [R1+0xec0], R20 ;  /* 0x000ec01401007387 */ /* 0x000fe80000100a00 */
[----:B------:R0:W-:Y:S04]  /*24cb0*/  STL.64 [R1+0xee8], R22 ;  /* 0x000ee81601007387 */ /* 0x0001e80000100a00 */
[----:B------:R-:W2:Y:S04]  /*24cc0*/  LDL.LU R18, [R1+0xf20] ;  /* 0x000f200001127983 */ /* 0x000ea80000300800 */
[----:B------:R-:W2:Y:S01]  /*24cd0*/  LDL.LU R19, [R1+0xf1c] ;  /* 0x000f1c0001137983 */ /* 0x000ea20000300800 */
[----:B0-----:R-:W-:-:S03]  /*24ce0*/  IMAD.MOV.U32 R22, RZ, RZ, R7 ;  /* 0x000000ffff167224 */ /* 0x001fc600078e0007 */
[----:B------:R-:W2:Y:S04]  /*24cf0*/  LDL.LU R9, [R1+0xf3c] ;  /* 0x000f3c0001097983 */ /* 0x000ea80000300800 */
[----:B------:R-:W2:Y:S01]  /*24d00*/  LDL.LU R7, [R1+0xf10] ;  /* 0x000f100001077983 */ /* 0x000ea20000300800 */
[----:B---3--:R-:W-:Y:S02]  /*24d10*/  IMAD.MOV.U32 R26, RZ, RZ, R8 ;  /* 0x000000ffff1a7224 */ /* 0x008fe400078e0008 */
[----:B----4-:R-:W-:Y:S01]  /*24d20*/  IMAD.MOV.U32 R25, RZ, RZ, R6 ;  /* 0x000000ffff197224 */ /* 0x010fe200078e0006 */
[----:B--2---:R-:W-:Y:S02]  /*24d30*/  MOV R24, R5 ;  /* 0x0000000500187202 */ /* 0x004fe40000000f00 */
[----:B------:R0:W-:Y:S04]  /*24d40*/  STL.64 [R1+0xf08], R26 ;  /* 0x000f081a01007387 */ /* 0x0001e80000100a00 */
[----:B------:R1:W-:Y:S04]  /*24d50*/  STL.64 [R1+0xf00], R24 ;  /* 0x000f001801007387 */ /* 0x0003e80000100a00 */
[----:B------:R-:W2:Y:S01]  /*24d60*/  LDL.LU R5, [R1+0xf48] ;  /* 0x000f480001057983 */ /* 0x000ea20000300800 */
[----:B0-----:R-:W-:-:S03]  /*24d70*/  IMAD.MOV.U32 R27, RZ, RZ, R15 ;  /* 0x000000ffff1b7224 */ /* 0x001fc600078e000f */
[----:B------:R-:W3:Y:S01]  /*24d80*/  LDL.LU R6, [R1+0xf44] ;  /* 0x000f440001067983 */ /* 0x000ee20000300800 */
[----:B------:R-:W-:-:S03]  /*24d90*/  MOV R23, R29 ;  /* 0x0000001d00177202 */ /* 0x000fc60000000f00 */
[----:B------:R-:W4:Y:S01]  /*24da0*/  LDL.LU R15, [R1+0xf2c] ;  /* 0x000f2c00010f7983 */ /* 0x000f220000300800 */
[----:B------:R-:W-:Y:S01]  /*24db0*/  MOV R26, R14 ;  /* 0x0000000e001a7202 */ /* 0x000fe20000000f00 */
[----:B------:R-:W-:Y:S02]  /*24dc0*/  IMAD.MOV.U32 R20, RZ, RZ, R16 ;  /* 0x000000ffff147224 */ /* 0x000fe400078e0010 */
[----:B------:R-:W4:Y:S01]  /*24dd0*/  LDL.LU R14, [R1+0xf30] ;  /* 0x000f3000010e7983 */ /* 0x000f220000300800 */
[----:B-1----:R-:W-:Y:S01]  /*24de0*/  IMAD.MOV.U32 R25, RZ, RZ, R13 ;  /* 0x000000ffff197224 */ /* 0x002fe200078e000d */
[----:B------:R-:W-:Y:S02]  /*24df0*/  MOV R21, R17 ;  /* 0x0000001100157202 */ /* 0x000fe40000000f00 */
[----:B------:R-:W4:Y:S01]  /*24e00*/  LDL.LU R8, [R1+0xf40] ;  /* 0x000f400001087983 */ /* 0x000f220000300800 */
[----:B------:R-:W-:-:S03]  /*24e10*/  IMAD.MOV.U32 R24, RZ, RZ, R12 ;  /* 0x000000ffff187224 */ /* 0x000fc600078e000c */
[----:B------:R-:W-:Y:S04]  /*24e20*/  STL.64 [R1+0x7b8], R26 ;  /* 0x0007b81a01007387 */ /* 0x000fe80000100a00 */
[----:B------:R-:W-:Y:S04]  /*24e30*/  STL.64 [R1+0x7b0], R24 ;  /* 0x0007b01801007387 */ /* 0x000fe80000100a00 */
[----:B------:R-:W0:Y:S04]  /*24e40*/  LDS.128 R24, [UR4+0x6e0] ;  /* 0x0006e004ff187984 */ /* 0x000e280008000c00 */
[----:B------:R-:W4:Y:S04]  /*24e50*/  LDL.LU R12, [R1+0xf38] ;  /* 0x000f3800010c7983 */ /* 0x000f280000300800 */
[----:B------:R-:W4:Y:S04]  /*24e60*/  LDL.LU R13, [R1+0xf34] ;  /* 0x000f3400010d7983 */ /* 0x000f280000300800 */
[----:B--2---:R-:W-:Y:S04]  /*24e70*/  STL.64 [R1+0x7c0], R4 ;  /* 0x0007c00401007387 */ /* 0x004fe80000100a00 */
[----:B0-----:R0:W-:Y:S04]  /*24e80*/  STL.64 [R1+0x828], R24 ;  /* 0x0008281801007387 */ /* 0x0011e80000100a00 */
[----:B------:R1:W-:Y:S04]  /*24e90*/  STL.64 [R1+0x830], R26 ;  /* 0x0008301a01007387 */ /* 0x0003e80000100a00 */
[----:B---3--:R-:W-:Y:S04]  /*24ea0*/  STL.64 [R1+0x7c8], R6 ;  /* 0x0007c80601007387 */ /* 0x008fe80000100a00 */
[----:B0-----:R-:W2:Y:S04]  /*24eb0*/  LDL.LU.64 R24, [R1+0xf00] ;  /* 0x000f000001187983 */ /* 0x001ea80000300a00 */
[----:B-1----:R-:W3:Y:S04]  /*24ec0*/  LDL.LU.64 R26, [R1+0xf08] ;  /* 0x000f0800011a7983 */ /* 0x002ee80000300a00 */
[----:B------:R-:W0:Y:S04]  /*24ed0*/  LDS.128 R4, [UR4+0x6f0] ;  /* 0x0006f004ff047984 */ /* 0x000e280008000c00 */
[----:B------:R-:W-:Y:S04]  /*24ee0*/  STL.64 [R1+0x788], R22 ;  /* 0x0007881601007387 */ /* 0x000fe80000100a00 */
[----:B----4-:R-:W-:Y:S04]  /*24ef0*/  STL.64 [R1+0x7e8], R14 ;  /* 0x0007e80e01007387 */ /* 0x010fe80000100a00 */
[----:B------:R-:W4:Y:S04]  /*24f00*/  LDL.LU R16, [R1+0xf28] ;  /* 0x000f280001107983 */ /* 0x000f280000300800 */
[----:B------:R-:W4:Y:S04]  /*24f10*/  LDL.LU R17, [R1+0xf24] ;  /* 0x000f240001117983 */ /* 0x000f280000300800 */
[----:B0-----:R0:W-:Y:S04]  /*24f20*/  STL [R1+0xe9c], R4 ;  /* 0x000e9c0401007387 */ /* 0x0011e80000100800 */
[----:B------:R1:W-:Y:S01]  /*24f30*/  STL [R1+0xe98], R5 ;  /* 0x000e980501007387 */ /* 0x0003e20000100800 */
[----:B0-----:R-:W-:-:S02]  /*24f40*/  IMAD.MOV.U32 R4, RZ, RZ, R28 ;  /* 0x000000ffff047224 */ /* 0x001fc400078e001c */
[----:B-1----:R-:W-:-:S05]  /*24f50*/  IMAD.MOV.U32 R5, RZ, RZ, R3 ;  /* 0x000000ffff057224 */ /* 0x002fca00078e0003 */
[----:B------:R-:W-:Y:S04]  /*24f60*/  STL.64 [R1+0x7a0], R4 ;  /* 0x0007a00401007387 */ /* 0x000fe80000100a00 */
[----:B--2---:R-:W-:Y:S04]  /*24f70*/  STL.64 [R1+0x790], R24 ;  /* 0x0007901801007387 */ /* 0x004fe80000100a00 */
[----:B---3--:R-:W-:Y:S04]  /*24f80*/  STL.64 [R1+0x798], R26 ;  /* 0x0007981a01007387 */ /* 0x008fe80000100a00 */
[----:B------:R-:W0:Y:S02]  /*24f90*/  LDS.128 R24, [UR4+0x6d0] ;  /* 0x0006d004ff187984 */ /* 0x000e240008000c00 */
[----:B0-----:R-:W-:-:S02]  /*24fa0*/  IMAD.MOV.U32 R4, RZ, RZ, R26 ;  /* 0x000000ffff047224 */ /* 0x001fc400078e001a */
[----:B------:R-:W-:Y:S01]  /*24fb0*/  STL.64 [R1+0x8d8], R24 ;  /* 0x0008d81801007387 */ /* 0x000fe20000100a00 */
[----:B------:R-:W-:-:S03]  /*24fc0*/  MOV R29, R27 ;  /* 0x0000001b001d7202 */ /* 0x000fc60000000f00 */
[----:B------:R-:W0:Y:S04]  /*24fd0*/  LDS.128 R24, [UR4+0x6c0] ;  /* 0x0006c004ff187984 */ /* 0x000e280008000c00 */
[----:B0-----:R0:W-:Y:S04]  /*24fe0*/  STL.64 [R1+0x8e8], R24 ;  /* 0x0008e81801007387 */ /* 0x0011e80000100a00 */
[----:B------:R1:W-:Y:S04]  /*24ff0*/  STL.64 [R1+0x8f0], R26 ;  /* 0x0008f01a01007387 */ /* 0x0003e80000100a00 */
[----:B0-----:R-:W2:Y:S04]  /*25000*/  LDL.LU.64 R24, [R1+0xef0] ;  /* 0x000ef00001187983 */ /* 0x001ea80000300a00 */
[----:B-1----:R-:W3:Y:S04]  /*25010*/  LDL.LU.64 R26, [R1+0xef8] ;  /* 0x000ef800011a7983 */ /* 0x002ee80000300a00 */
[----:B------:R0:W-:Y:S02]  /*25020*/  STL.64 [R1+0xee0], R20 ;  /* 0x000ee01401007387 */ /* 0x0001e40000100a00 */
[----:B0-----:R-:W-:Y:S01]  /*25030*/  MOV R20, R10 ;  /* 0x0000000a00147202 */ /* 0x001fe20000000f00 */
[----:B------:R-:W-:Y:S01]  /*25040*/  IMAD.MOV.U32 R21, RZ, RZ, R11 ;  /* 0x000000ffff157224 */ /* 0x000fe200078e000b */
[----:B------:R0:W-:Y:S04]  /*25050*/  STL [R1+0xe94], R6 ;  /* 0x000e940601007387 */ /* 0x0001e80000100800 */
[----:B------:R-:W-:Y:S04]  /*25060*/  STL.64 [R1+0x780], R20 ;  /* 0x0007801401007387 */ /* 0x000fe80000100a00 */
[----:B------:R-:W1:Y:S01]  /*25070*/  LDS.128 R20, [UR4+0x6b0] ;  /* 0x0006b004ff147984 */ /* 0x000e620008000c00 */
[----:B0-----:R-:W-:-:S03]  /*25080*/  MOV R6, R2 ;  /* 0x0000000200067202 */ /* 0x001fc60000000f00 */
[----:B------:R0:W-:Y:S04]  /*25090*/  STL [R1+0xe90], R7 ;  /* 0x000e900701007387 */ /* 0x0001e80000100800 */
[----:B------:R-:W-:Y:S04]  /*250a0*/  STL.64 [R1+0x7e0], R12 ;  /* 0x0007e00c01007387 */ /* 0x000fe80000100a00 */
[----:B------:R-:W1:Y:S01]  /*250b0*/  LDS.128 R12, [UR4+0x710] ;  /* 0x00071004ff0c7984 */ /* 0x000e620008000c00 */
[----:B0-----:R-:W-:-:S03]  /*250c0*/  IMAD.MOV.U32 R7, RZ, RZ, R0 ;  /* 0x000000ffff077224 */ /* 0x001fc600078e0000 */
[----:B----4-:R-:W-:Y:S04]  /*250d0*/  STL.64 [R1+0x7f0], R16 ;  /* 0x0007f01001007387 */ /* 0x010fe80000100a00 */
[----:B------:R0:W-:Y:S04]  /*250e0*/  STL.64 [R1+0x7a8], R6 ;  /* 0x0007a80601007387 */ /* 0x0001e80000100a00 */
[----:B------:R-:W-:Y:S04]  /*250f0*/  STL.64 [R1+0x7f8], R18 ;  /* 0x0007f81201007387 */ /* 0x000fe80000100a00 */
[----:B------:R-:W-:Y:S04]  /*25100*/  LDS.128 R16, [UR4+0x720] ;  /* 0x00072004ff107984 */ /* 0x000fe80008000c00 */
[----:B------:R-:W4:Y:S04]  /*25110*/  LDL.LU R10, [R1+0xf18] ;  /* 0x000f1800010a7983 */ /* 0x000f280000300800 */
[----:B------:R-:W4:Y:S01]  /*25120*/  LDL.LU R11, [R1+0xf14] ;  /* 0x000f1400010b7983 */ /* 0x000f220000300800 */
[----:B-1----:R-:W-:-:S03]  /*25130*/  IMAD.MOV.U32 R5, RZ, RZ, R20 ;  /* 0x000000ffff057224 */ /* 0x002fc600078e0014 */
[----:B------:R1:W-:Y:S01]  /*25140*/  STL [R1+0x8cc], R21 ;  /* 0x0008cc1501007387 */ /* 0x0003e20000100800 */
[----:B0-----:R-:W-:Y:S01]  /*25150*/  IMAD.MOV.U32 R6, RZ, RZ, R22 ;  /* 0x000000ffff067224 */ /* 0x001fe200078e0016 */
[----:B------:R-:W-:Y:S02]  /*25160*/  MOV R7, R23 ;  /* 0x0000001700077202 */ /* 0x000fe40000000f00 */
[----:B------:R-:W4:Y:S04]  /*25170*/  LDL.LU.64 R22, [R1+0xee8] ;  /* 0x000ee80001167983 */ /* 0x000f280000300a00 */
[----:B-1----:R-:W4:Y:S04]  /*25180*/  LDL.LU.64 R20, [R1+0xee0] ;  /* 0x000ee00001147983 */ /* 0x002f280000300a00 */
[----:B------:R-:W-:Y:S04]  /*25190*/  STL.64 [R1+0x700], R12 ;  /* 0x0007000c01007387 */ /* 0x000fe80000100a00 */
[----:B------:R-:W-:Y:S04]  /*251a0*/  STL.64 [R1+0x708], R14 ;  /* 0x0007080e01007387 */ /* 0x000fe80000100a00 */
[----:B------:R-:W0:Y:S04]  /*251b0*/  LDS.128 R12, [UR4+0x620] ;  /* 0x00062004ff0c7984 */ /* 0x000e280008000c00 */
[----:B0-----:R-:W-:Y:S04]  /*251c0*/  STL.64 [R1+0x838], R12 ;  /* 0x0008380c01007387 */ /* 0x001fe80000100a00 */
[----:B------:R-:W-:Y:S04]  /*251d0*/  STL.64 [R1+0x840], R14 ;  /* 0x0008400e01007387 */ /* 0x000fe80000100a00 */
[----:B------:R-:W0:Y:S04]  /*251e0*/  LDS.128 R12, [UR4+0x610] ;  /* 0x00061004ff0c7984 */ /* 0x000e280008000c00 */
[----:B0-----:R0:W-:Y:S04]  /*251f0*/  STL.64 [R1+0x818], R12 ;  /* 0x0008180c01007387 */ /* 0x0011e80000100a00 */
[----:B0-----:R-:W4:Y:S04]  /*25200*/  LDL.LU R13, [R1+0x8cc] ;  /* 0x0008cc00010d7983 */ /* 0x001f280000300800 */
[----:B--2---:R-:W-:Y:S04]  /*25210*/  STL.64 [R1+0x770], R24 ;  /* 0x0007701801007387 */ /* 0x004fe80000100a00 */
[----:B---3--:R-:W-:Y:S04]  /*25220*/  STL.64 [R1+0x778], R26 ;  /* 0x0007781a01007387 */ /* 0x008fe80000100a00 */
[----:B------:R-:W0:Y:S02]  /*25230*/  LDS.128 R24, [UR4+0x6a0] ;  /* 0x0006a004ff187984 */ /* 0x000e240008000c00 */
[----:B0-----:R-:W-:Y:S01]  /*25240*/  IMAD.MOV.U32 R28, RZ, RZ, R24 ;  /* 0x000000ffff1c7224 */ /* 0x001fe200078e0018 */
[----:B------:R-:W-:Y:S01]  /*25250*/  MOV R2, R26 ;  /* 0x0000001a00027202 */ /* 0x000fe20000000f00 */
[----:B------:R-:W-:-:S02]  /*25260*/  IMAD.MOV.U32 R3, RZ, RZ, R25 ;  /* 0x000000ffff037224 */ /* 0x000fc400078e0019 */
[----:B------:R-:W-:Y:S01]  /*25270*/  IMAD.MOV.U32 R0, RZ, RZ, R27 ;  /* 0x000000ffff007224 */ /* 0x000fe200078e001b */
[----:B------:R-:W2:Y:S04]  /*25280*/  LDL.LU.64 R24, [R1+0xed0] ;  /* 0x000ed00001187983 */ /* 0x000ea80000300a00 */
[----:B------:R-:W3:Y:S04]  /*25290*/  LDL.LU.64 R26, [R1+0xed8] ;  /* 0x000ed800011a7983 */ /* 0x000ee80000300a00 */
[----:B----4-:R-:W-:Y:S04]  /*252a0*/  STL.64 [R1+0x768], R22 ;  /* 0x0007681601007387 */ /* 0x010fe80000100a00 */
[----:B------:R-:W-:Y:S04]  /*252b0*/  STL.64 [R1+0x760], R20 ;  /* 0x0007601401007387 */ /* 0x000fe80000100a00 */
[----:B------:R-:W0:Y:S04]  /*252c0*/  LDS.128 R20, [UR4+0x690] ;  /* 0x00069004ff147984 */ /* 0x000e280008000c00 */
[----:B0-----:R0:W-:Y:S04]  /*252d0*/  STL.64 [R1+0x8a8], R20 ;  /* 0x0008a81401007387 */ /* 0x0011e80000100a00 */
[----:B------:R1:W-:Y:S04]  /*252e0*/  STL.64 [R1+0x8b0], R22 ;  /* 0x0008b01601007387 */ /* 0x0003e80000100a00 */
[----:B0-----:R-:W4:Y:S04]  /*252f0*/  LDL.LU.64 R20, [R1+0xec0] ;  /* 0x000ec00001147983 */ /* 0x001f280000300a00 */
[----:B-1----:R-:W4:Y:S04]  /*25300*/  LDL.LU.64 R22, [R1+0xec8] ;  /* 0x000ec80001167983 */ /* 0x002f280000300a00 */
[----:B------:R-:W-:Y:S04]  /*25310*/  STL.64 [R1+0x710], R16 ;  /* 0x0007101001007387 */ /* 0x000fe80000100a00 */
[----:B------:R-:W-:Y:S04]  /*25320*/  STL.64 [R1+0x718], R18 ;  /* 0x0007181201007387 */ /* 0x000fe80000100a00 */
[----:B------:R-:W0:Y:S01]  /*25330*/  LDS.128 R16, [UR4+0x630] ;  /* 0x00063004ff107984 */ /* 0x000e220008000c00 */
[----:B------:R-:W-:-:S03]  /*25340*/  IMAD.MOV.U32 R12, RZ, RZ, R5 ;  /* 0x000000ffff0c7224 */ /* 0x000fc600078e0005 */
[----:B------:R1:W-:Y:S04]  /*25350*/  STL [R1+0x820], R14 ;  /* 0x0008200e01007387 */ /* 0x0003e80000100800 */
[----:B------:R-:W4:Y:S01]  /*25360*/  LDL.LU R5, [R1+0xe98] ;  /* 0x000e980001057983 */ /* 0x000f220000300800 */
[----:B-1----:R-:W-:-:S03]  /*25370*/  MOV R14, R6 ;  /* 0x00000006000e7202 */ /* 0x002fc60000000f00 */
[----:B------:R-:W4:Y:S04]  /*25380*/  LDL.LU R6, [R1+0xe94] ;  /* 0x000e940001067983 */ /* 0x000f280000300800 */
[----:B0-----:R0:W-:Y:S04]  /*25390*/  STL.64 [R1+0x850], R18 ;  /* 0x0008501201007387 */ /* 0x0011e80000100a00 */
[----:B------:R-:W-:Y:S01]  /*253a0*/  STL.64 [R1+0x6a0], R12 ;  /* 0x0006a00c01007387 */ /* 0x000fe20000100a00 */
[----:B0-----:R-:W-:Y:S01]  /*253b0*/  MOV R19, R29 ;  /* 0x0000001d00137202 */ /* 0x001fe20000000f00 */
[----:B------:R-:W-:-:S02]  /*253c0*/  IMAD.MOV.U32 R29, RZ, RZ, R15 ;  /* 0x000000ffff1d7224 */ /* 0x000fc400078e000f */
[----:B------:R-:W-:Y:S01]  /*253d0*/  IMAD.MOV.U32 R15, RZ, RZ, R7 ;  /* 0x000000ffff0f7224 */ /* 0x000fe200078e0007 */
[----:B------:R-:W-:Y:S04]  /*253e0*/  STL.64 [R1+0x848], R16 ;  /* 0x0008481001007387 */ /* 0x000fe80000100a00 */
[----:B------:R-:W-:Y:S04]  /*253f0*/  STL.64 [R1+0x6a8], R14 ;  /* 0x0006a80e01007387 */ /* 0x000fe80000100a00 */
[----:B------:R-:W-:Y:S04]  /*25400*/  LDS.128 R12, [UR4+0x5c0] ;  /* 0x0005c004ff0c7984 */ /* 0x000fe80008000c00 */
[----:B--2---:R-:W-:Y:S04]  /*25410*/  STL.64 [R1+0x750], R24 ;  /* 0x0007501801007387 */ /* 0x004fe80000100a00 */
[----:B---3--:R-:W-:Y:S04]  /*25420*/  STL.64 [R1+0x758], R26 ;  /* 0x0007581a01007387 */ /* 0x008fe80000100a00 */
[----:B------:R-:W0:Y:S04]  /*25430*/  LDS.128 R24, [UR4+0x680] ;  /* 0x00068004ff187984 */ /* 0x000e280008000c00 */
[----:B----4-:R-:W-:Y:S04]  /*25440*/  STL.64 [R1+0x740], R20 ;  /* 0x0007401401007387 */ /* 0x010fe80000100a00 */
[----:B0-----:R0:W-:Y:S04]  /*25450*/  STL.64 [R1+0x898], R24 ;  /* 0x0008981801007387 */ /* 0x0011e80000100a00 */
[----:B------:R1:W-:Y:S04]  /*25460*/  STL.64 [R1+0x8a0], R26 ;  /* 0x0008a01a01007387 */ /* 0x0003e80000100a00 */
[----:B------:R-:W-:Y:S04]  /*25470*/  STL.64 [R1+0x748], R22 ;  /* 0x0007481601007387 */ /* 0x000fe80000100a00 */
[----:B0-----:R-:W2:Y:S04]  /*25480*/  LDL.LU.64 R24, [R1+0xeb0] ;  /* 0x000eb00001187983 */ /* 0x001ea80000300a00 */
[----:B-1----:R-:W3:Y:S04]  /*25490*/  LDL.LU.64 R26, [R1+0xeb8] ;  /* 0x000eb800011a7983 */ /* 0x002ee80000300a00 */
[----:B------:R0:W-:Y:S04]  /*254a0*/  STL.64 [R1+0xe48], R14 ;  /* 0x000e480e01007387 */ /* 0x0001e80000100a00 */
[----:B------:R1:W-:Y:S04]  /*254b0*/  STL.64 [R1+0xe40], R12 ;  /* 0x000e400c01007387 */ /* 0x0003e80000100a00 */
[----:B------:R-:W4:Y:S04]  /*254c0*/  LDS.128 R20, [UR4+0x670] ;  /* 0x00067004ff147984 */ /* 0x000f280008000c00 */
[----:B0-----:R-:W3:Y:S04]  /*254d0*/  LDL.LU R14, [R1+0x850] ;  /* 0x00085000010e7983 */ /* 0x001ee80000300800 */
[----:B-1----:R-:W3:Y:S04]  /*254e0*/  LDL.LU R12, [R1+0x848] ;  /* 0x00084800010c7983 */ /* 0x002ee80000300800 */
[----:B------:R-:W3:Y:S04]  /*254f0*/  LDL.LU R13, [R1+0x84c] ;  /* 0x00084c00010d7983 */ /* 0x000ee80000300800 */
[----:B------:R-:W3:Y:S01]  /*25500*/  LDL.LU R15, [R1+0x854] ;  /* 0x00085400010f7983 */ /* 0x000ee20000300800 */
[----:B------:R-:W-:-:S03]  /*25510*/  IMAD.MOV.U32 R18, RZ, RZ, R4 ;  /* 0x000000ffff127224 */ /* 0x000fc600078e0004 */
[----:B------:R-:W3:Y:S04]  /*25520*/  LDL.LU R4, [R1+0xe9c] ;  /* 0x000e9c0001047983 */ /* 0x000ee80000300800 */
[----:B------:R-:W3:Y:S04]  /*25530*/  LDL.LU R7, [R1+0xe90] ;  /* 0x000e900001077983 */ /* 0x000ee80000300800 */
[----:B------:R-:W-:Y:S04]  /*25540*/  STL.64 [R1+0x7d0], R8 ;  /* 0x0007d00801007387 */ /* 0x000fe80000100a00 */
[----:B------:R-:W-:Y:S04]  /*25550*/  STL.64 [R1+0x7d8], R10 ;  /* 0x0007d80a01007387 */ /* 0x000fe80000100a00 */
[----:B------:R-:W-:Y:S04]  /*25560*/  LDS.128 R8, [UR4+0x700] ;  /* 0x00070004ff087984 */ /* 0x000fe80008000c00 */
[----:B----4-:R-:W-:Y:S04]  /*25570*/  STL.64 [R1+0x888], R20 ;  /* 0x0008881401007387 */ /* 0x010fe80000100a00 */
[----:B------:R-:W-:Y:S04]  /*25580*/  STL.64 [R1+0x890], R22 ;  /* 0x0008901601007387 */ /* 0x000fe80000100a00 */
[----:B------:R-:W0:Y:S04]  /*25590*/  LDS.128 R20, [UR4+0x660] ;  /* 0x00066004ff147984 */ /* 0x000e280008000c00 */
[----:B------:R-:W4:Y:S04]  /*255a0*/  LDL.LU R16, [R1+0x8d8] ;  /* 0x0008d80001107983 */ /* 0x000f280000300800 */
[----:B------:R-:W4:Y:S04]  /*255b0*/  LDL.LU R17, [R1+0x8dc] ;  /* 0x0008dc0001117983 */ /* 0x000f280000300800 */
[----:B0-----:R0:W-:Y:S04]  /*255c0*/  STL.64 [R1+0x878], R20 ;  /* 0x0008781401007387 */ /* 0x0011e80000100a00 */
[----:B------:R1:W-:Y:S04]  /*255d0*/  STL.64 [R1+0x880], R22 ;  /* 0x0008801601007387 */ /* 0x0003e80000100a00 */
[----:B0-----:R-:W4:Y:S04]  /*255e0*/  LDL.LU.64 R20, [R1+0xea0] ;  /* 0x000ea00001147983 */ /* 0x001f280000300a00 */
[----:B-1----:R-:W4:Y:S04]  /*255f0*/  LDL.LU.64 R22, [R1+0xea8] ;  /* 0x000ea80001167983 */ /* 0x002f280000300a00 */
[----:B--2---:R-:W-:Y:S04]  /*25600*/  STL.64 [R1+0x730], R24 ;  /* 0x0007301801007387 */ /* 0x004fe80000100a00 */
[----:B---3--:R-:W-:Y:S04]  /*25610*/  STL.64 [R1+0x738], R26 ;  /* 0x0007381a01007387 */ /* 0x008fe80000100a00 */
[----:B------:R-:W0:Y:S04]  /*25620*/  LDS.128 R24, [UR4+0x650] ;  /* 0x00065004ff187984 */ /* 0x000e280008000c00 */
[----:B------:R1:W-:Y:S04]  /*25630*/  STL.64 [R1+0xe60], R12 ;  /* 0x000e600c01007387 */ /* 0x0003e80000100a00 */
[----:B------:R2:W-:Y:S04]  /*25640*/  STL.64 [R1+0xe68], R14 ;  /* 0x000e680e01007387 */ /* 0x0005e80000100a00 */
[----:B0-----:R-:W-:Y:S04]  /*25650*/  STL.64 [R1+0x868], R24 ;  /* 0x0008681801007387 */ /* 0x001fe80000100a00 */
[----:B------:R-:W-:Y:S04]  /*25660*/  STL.64 [R1+0x870], R26 ;  /* 0x0008701a01007387 */ /* 0x000fe80000100a00 */
[----:B-1----:R-:W3:Y:S04]  /*25670*/  LDL.LU R12, [R1+0x868] ;  /* 0x00086800010c7983 */ /* 0x002ee80000300800 */
[----:B------:R-:W3:Y:S04]  /*25680*/  LDL.LU R13, [R1+0x86c] ;  /* 0x00086c00010d7983 */ /* 0x000ee80000300800 */
[----:B--2---:R-:W2:Y:S04]  /*25690*/  LDL.LU R14, [R1+0x870] ;  /* 0x00087000010e7983 */ /* 0x004ea80000300800 */
[----:B------:R-:W2:Y:S04]  /*256a0*/  LDL.LU R15, [R1+0x874] ;  /* 0x00087400010f7983 */ /* 0x000ea80000300800 */
[----:B------:R0:W-:Y:S04]  /*256b0*/  STL.64 [R1+0x6f0], R8 ;  /* 0x0006f00801007387 */ /* 0x0001e80000100a00 */
[----:B------:R1:W-:Y:S04]  /*256c0*/  STL.64 [R1+0x6f8], R10 ;  /* 0x0006f80a01007387 */ /* 0x0003e80000100a00 */
[----:B------:R1:W-:Y:S04]  /*256d0*/  STL.64 [R1+0x6e0], R4 ;  /* 0x0006e00401007387 */ /* 0x0003e80000100a00 */
[----:B----4-:R-:W-:Y:S04]  /*256e0*/  STL.64 [R1+0x720], R20 ;  /* 0x0007201401007387 */ /* 0x010fe80000100a00 */
[----:B------:R-:W-:Y:S04]  /*256f0*/  STL.64 [R1+0x728], R22 ;  /* 0x0007281601007387 */ /* 0x000fe80000100a00 */
[----:B------:R-:W4:Y:S01]  /*25700*/  LDS.128 R20, [UR4+0x640] ;  /* 0x00064004ff147984 */ /* 0x000f220008000c00 */
[----:B0-----:R-:W-:Y:S01]  /*25710*/  IMAD.MOV.U32 R8, RZ, RZ, R28 ;  /* 0x000000ffff087224 */ /* 0x001fe200078e001c */
[----:B------:R-:W-:Y:S01]  /*25720*/  MOV R9, R3 ;  /* 0x0000000300097202 */ /* 0x000fe20000000f00 */
[----:B-1----:R-:W-:Y:S01]  /*25730*/  IMAD.MOV.U32 R10, RZ, RZ, R2 ;  /* 0x000000ffff0a7224 */ /* 0x002fe200078e0002 */
[----:B------:R0:W-:Y:S01]  /*25740*/  STL.64 [R1+0x6e8], R6 ;  /* 0x0006e80601007387 */ /* 0x0001e20000100a00 */
[----:B------:R-:W-:-:S03]  /*25750*/  IMAD.MOV.U32 R11, RZ, RZ, R0 ;  /* 0x000000ffff0b7224 */ /* 0x000fc600078e0000 */
[----:B------:R-:W-:Y:S04]  /*25760*/  STL.64 [R1+0x690], R8 ;  /* 0x0006900801007387 */ /* 0x000fe80000100a00 */
[----:B------:R-:W-:Y:S04]  /*25770*/  STL.64 [R1+0x698], R10 ;  /* 0x0006980a01007387 */ /* 0x000fe80000100a00 */
[----:B------:R-:W1:Y:S04]  /*25780*/  LDS.128 R8, [UR4+0x5b0] ;  /* 0x0005b004ff087984 */ /* 0x000e680008000c00 */
[----:B------:R-:W2:Y:S04]  /*25790*/  LDL.LU R4, [R1+0x8e8] ;  /* 0x0008e80001047983 */ /* 0x000ea80000300800 */
[----:B------:R-:W2:Y:S04]  /*257a0*/  LDL.LU R5, [R1+0x8ec] ;  /* 0x0008ec0001057983 */ /* 0x000ea80000300800 */
[----:B0-----:R-:W2:Y:S04]  /*257b0*/  LDL.LU R6, [R1+0x8f0] ;  /* 0x0008f00001067983 */ /* 0x001ea80000300800 */
[----:B------:R-:W2:Y:S04]  /*257c0*/  LDL.LU R7, [R1+0x8f4] ;  /* 0x0008f40001077983 */ /* 0x000ea80000300800 */
[----:B------:R-:W0:Y:S04]  /*257d0*/  LDS.128 R24, [UR4+0x600] ;  /* 0x00060004ff187984 */ /* 0x000e280008000c00 */
[----:B----4-:R4:W-:Y:S04]  /*257e0*/  STL.64 [R1+0x858], R20 ;  /* 0x0008581401007387 */ /* 0x0109e80000100a00 */
[----:B------:R1:W-:Y:S04]  /*257f0*/  STL.64 [R1+0x860], R22 ;  /* 0x0008601601007387 */ /* 0x0003e80000100a00 */
[----:B----4-:R-:W4:Y:S04]  /*25800*/  LDL.LU R20, [R1+0x828] ;  /* 0x0008280001147983 */ /* 0x010f280000300800 */
[----:B------:R-:W4:Y:S04]  /*25810*/  LDL.LU R21, [R1+0x82c] ;  /* 0x00082c0001157983 */ /* 0x000f280000300800 */
[----:B-1----:R-:W4:Y:S04]  /*25820*/  LDL.LU R22, [R1+0x830] ;  /* 0x0008300001167983 */ /* 0x002f280000300800 */
[----:B------:R-:W4:Y:S04]  /*25830*/  LDL.LU R23, [R1+0x834] ;  /* 0x0008340001177983 */ /* 0x000f280000300800 */
[----:B------:R1:W-:Y:S04]  /*25840*/  STL.64 [R1+0xe58], R10 ;  /* 0x000e580a01007387 */ /* 0x0003e80000100a00 */
[----:B------:R0:W-:Y:S04]  /*25850*/  STL.64 [R1+0xe50], R8 ;  /* 0x000e500801007387 */ /* 0x0001e80000100a00 */
[----:B-1----:R-:W4:Y:S04]  /*25860*/  LDL.LU R10, [R1+0x860] ;  /* 0x00086000010a7983 */ /* 0x002f280000300800 */
[----:B------:R-:W4:Y:S04]  /*25870*/  LDL.LU R11, [R1+0x864] ;  /* 0x00086400010b7983 */ /* 0x000f280000300800 */
[----:B0-----:R-:W4:Y:S04]  /*25880*/  LDL.LU R8, [R1+0x858] ;  /* 0x0008580001087983 */ /* 0x001f280000300800 */
[----:B------:R-:W4:Y:S04]  /*25890*/  LDL.LU R9, [R1+0x85c] ;  /* 0x00085c0001097983 */ /* 0x000f280000300800 */
[----:B---3--:R0:W-:Y:S04]  /*258a0*/  STL.64 [R1+0xe70], R12 ;  /* 0x000e700c01007387 */ /* 0x0081e80000100a00 */
[----:B--2---:R1:W-:Y:S04]  /*258b0*/  STL.64 [R1+0xe78], R14 ;  /* 0x000e780e01007387 */ /* 0x0043e80000100a00 */
[----:B0-----:R-:W2:Y:S04]  /*258c0*/  LDL.LU R12, [R1+0x878] ;  /* 0x00087800010c7983 */ /* 0x001ea80000300800 */
[----:B------:R-:W2:Y:S04]  /*258d0*/  LDL.LU R13, [R1+0x87c] ;  /* 0x00087c00010d7983 */ /* 0x000ea80000300800 */
[----:B-1----:R-:W3:Y:S04]  /*258e0*/  LDL.LU R14, [R1+0x880] ;  /* 0x00088000010e7983 */ /* 0x002ee80000300800 */
[----:B------:R-:W3:Y:S01]  /*258f0*/  LDL.LU R15, [R1+0x884] ;  /* 0x00088400010f7983 */ /* 0x000ee20000300800 */
[----:B------:R-:W-:Y:S01]  /*25900*/  MOV R28, R24 ;  /* 0x00000018001c7202 */ /* 0x000fe20000000f00 */
[----:B------:R-:W-:Y:S01]  /*25910*/  IMAD.MOV.U32 R3, RZ, RZ, R25 ;  /* 0x000000ffff037224 */ /* 0x000fe200078e0019 */
[----:B------:R-:W-:Y:S01]  /*25920*/  MOV R0, R27 ;  /* 0x0000001b00007202 */ /* 0x000fe20000000f00 */
[----:B------:R-:W-:Y:S01]  /*25930*/  IMAD.MOV.U32 R2, RZ, RZ, R26 ;  /* 0x000000ffff027224 */ /* 0x000fe200078e001a */
[----:B------:R-:W-:Y:S04]  /*25940*/  STL.64 [R1+0x6c0], R16 ;  /* 0x0006c01001007387 */ /* 0x000fe80000100a00 */
[----:B------:R-:W0:Y:S04]  /*25950*/  LDS.128 R24, [UR4+0x5f0] ;  /* 0x0005f004ff187984 */ /* 0x000e280008000c00 */
[----:B------:R-:W-:Y:S04]  /*25960*/  STL.64 [R1+0x6c8], R18 ;  /* 0x0006c81201007387 */ /* 0x000fe80000100a00 */
[----:B------:R-:W1:Y:S04]  /*25970*/  LDS.128 R16, [UR4+0x5d0] ;  /* 0x0005d004ff107984 */ /* 0x000e680008000c00 */
[----:B0-----:R-:W-:Y:S04]  /*25980*/  STL.64 [R1+0xe18], R26 ;  /* 0x000e181a01007387 */ /* 0x001fe80000100a00 */
[----:B------:R0:W-:Y:S04]  /*25990*/  STL.64 [R1+0xe10], R24 ;  /* 0x000e101801007387 */ /* 0x0001e80000100a00 */
[----:B----4-:R-:W-:Y:S04]  /*259a0*/  STL.64 [R1+0x6d0], R20 ;  /* 0x0006d01401007387 */ /* 0x010fe80000100a00 */
[----:B------:R4:W-:Y:S04]  /*259b0*/  STL.64 [R1+0x6b0], R4 ;  /* 0x0006b00401007387 */ /* 0x0009e80000100a00 */
[----:B------:R-:W-:Y:S04]  /*259c0*/  STL.64 [R1+0x6d8], R22 ;  /* 0x0006d81601007387 */ /* 0x000fe80000100a00 */
[----:B------:R-:W4:Y:S04]  /*259d0*/  LDS.128 R20, [UR4+0x5e0] ;  /* 0x0005e004ff147984 */ /* 0x000f280008000c00 */
[----:B------:R4:W-:Y:S04]  /*259e0*/  STL.64 [R1+0x6b8], R6 ;  /* 0x0006b80601007387 */ /* 0x0009e80000100a00 */
[----:B0-----:R-:W3:Y:S04]  /*259f0*/  LDL.LU R24, [R1+0x8a8] ;  /* 0x0008a80001187983 */ /* 0x001ee80000300800 */
[----:B------:R-:W3:Y:S04]  /*25a00*/  LDL.LU R25, [R1+0x8ac] ;  /* 0x0008ac0001197983 */ /* 0x000ee80000300800 */
[----:B------:R-:W3:Y:S04]  /*25a10*/  LDL.LU R26, [R1+0x8b0] ;  /* 0x0008b000011a7983 */ /* 0x000ee80000300800 */
[----:B------:R-:W3:Y:S04]  /*25a20*/  LDL.LU R27, [R1+0x8b4] ;  /* 0x0008b400011b7983 */ /* 0x000ee80000300800 */
[----:B-1----:R-:W-:Y:S04]  /*25a30*/  STL.64 [R1+0xe38], R18 ;  /* 0x000e381201007387 */ /* 0x002fe80000100a00 */
[----:B------:R-:W-:Y:S04]  /*25a40*/  STL.64 [R1+0xe30], R16 ;  /* 0x000e301001007387 */ /* 0x000fe80000100a00 */
[----:B----4-:R-:W4:Y:S04]  /*25a50*/  LDL.LU R4, [R1+0x898] ;  /* 0x0008980001047983 */ /* 0x010f280000300800 */
[----:B------:R-:W4:Y:S04]  /*25a60*/  LDL.LU R5, [R1+0x89c] ;  /* 0x00089c0001057983 */ /* 0x000f280000300800 */
[----:B------:R-:W-:Y:S04]  /*25a70*/  STL.64 [R1+0xe28], R22 ;  /* 0x000e281601007387 */ /* 0x000fe80000100a00 */
[----:B------:R0:W-:Y:S04]  /*25a80*/  STL.64 [R1+0xe20], R20 ;  /* 0x000e201401007387 */ /* 0x0001e80000100a00 */
[----:B------:R-:W4:Y:S04]  /*25a90*/  LDL.LU R6, [R1+0x8a0] ;  /* 0x0008a00001067983 */ /* 0x000f280000300800 */
[----:B------:R-:W4:Y:S04]  /*25aa0*/  LDL.LU R7, [R1+0x8a4] ;  /* 0x0008a40001077983 */ /* 0x000f280000300800 */
[----:B------:R1:W-:Y:S04]  /*25ab0*/  STL.64 [R1+0xe88], R10 ;  /* 0x000e880a01007387 */ /* 0x0003e80000100a00 */
[----:B------:R1:W-:Y:S04]  /*25ac0*/  STL.64 [R1+0xe80], R8 ;  /* 0x000e800801007387 */ /* 0x0003e80000100a00 */
[----:B0-----:R-:W4:Y:S04]  /*25ad0*/  LDL.LU R20, [R1+0x818] ;  /* 0x0008180001147983 */ /* 0x001f280000300800 */
        /* <DEDUP_REMOVED lines=10> */
[----:B--2---:R0:W-:Y:S04]  /*25b80*/  STL.64 [R1+0x650], R12 ;  /* 0x0006500c01007387 */ /* 0x0041e80000100a00 */
[----:B---3--:R1:W-:Y:S04]  /*25b90*/  STL.64 [R1+0x658], R14 ;  /* 0x0006580e01007387 */ /* 0x0083e80000100a00 */
[----:B0-----:R-:W2:Y:S04]  /*25ba0*/  LDL.LU.64 R12, [R1+0xe70] ;  /* 0x000e7000010c7983 */ /* 0x001ea80000300a00 */
[----:B-1----:R-:W3:Y:S01]  /*25bb0*/  LDL.LU.64 R14, [R1+0xe78] ;  /* 0x000e7800010e7983 */ /* 0x002ee20000300a00 */
[----:B------:R-:W-:-:S03]  /*25bc0*/  IMAD.MOV.U32 R23, RZ, RZ, R29 ;  /* 0x000000ffff177224 */ /* 0x000fc600078e001d */
[----:B------:R0:W-:Y:S04]  /*25bd0*/  STL.64 [R1+0x680], R24 ;  /* 0x0006801801007387 */ /* 0x0001e80000100a00 */
[----:B------:R1:W-:Y:S01]  /*25be0*/  STL.64 [R1+0x688], R26 ;  /* 0x0006881a01007387 */ /* 0x0003e20000100a00 */
[----:B0-----:R-:W-:Y:S01]  /*25bf0*/  IMAD.MOV.U32 R24, RZ, RZ, R28 ;  /* 0x000000ffff187224 */ /* 0x001fe200078e001c */
[----:B------:R-:W-:Y:S01]  /*25c00*/  MOV R25, R3 ;  /* 0x0000000300197202 */ /* 0x000fe20000000f00 */
[----:B-1----:R-:W-:Y:S02]  /*25c10*/  IMAD.MOV.U32 R26, RZ, RZ, R2 ;  /* 0x000000ffff1a7224 */ /* 0x002fe400078e0002 */
[----:B------:R-:W-:Y:S01]  /*25c20*/  IMAD.MOV.U32 R27, RZ, RZ, R0 ;  /* 0x000000ffff1b7224 */ /* 0x000fe200078e0000 */
[----:B----4-:R-:W-:Y:S04]  /*25c30*/  STL.64 [R1+0x660], R8 ;  /* 0x0006600801007387 */ /* 0x010fe80000100a00 */
[----:B------:R-:W-:Y:S04]  /*25c40*/  STL.64 [R1+0x668], R10 ;  /* 0x0006680a01007387 */ /* 0x000fe80000100a00 */
[----:B------:R-:W0:Y:S04]  /*25c50*/  LDS.128 R8, [UR4+0x590] ;  /* 0x00059004ff087984 */ /* 0x000e280008000c00 */
[----:B------:R-:W-:Y:S04]  /*25c60*/  STL.64 [R1+0x600], R20 ;  /* 0x0006001401007387 */ /* 0x000fe80000100a00 */
[----:B------:R-:W-:Y:S04]  /*25c70*/  STL.64 [R1+0x608], R22 ;  /* 0x0006081601007387 */ /* 0x000fe80000100a00 */
[----:B------:R-:W-:Y:S04]  /*25c80*/  LDS.128 R20, [UR4+0x550] ;  /* 0x00055004ff147984 */ /* 0x000fe80008000c00 */
[----:B------:R1:W-:Y:S04]  /*25c90*/  STL.64 [R1+0x5f0], R24 ;  /* 0x0005f01801007387 */ /* 0x0003e80000100a00 */
[----:B------:R4:W-:Y:S04]  /*25ca0*/  STL.64 [R1+0x5f8], R26 ;  /* 0x0005f81a01007387 */ /* 0x0009e80000100a00 */
[----:B-1----:R-:W3:Y:S04]  /*25cb0*/  LDL.LU.64 R24, [R1+0xe10] ;  /* 0x000e100001187983 */ /* 0x002ee80000300a00 */
[----:B----4-:R-:W4:Y:S04]  /*25cc0*/  LDL.LU.64 R26, [R1+0xe18] ;  /* 0x000e1800011a7983 */ /* 0x010f280000300a00 */
[----:B0-----:R0:W-:Y:S01]  /*25cd0*/  STL.64 [R1+0x828], R8 ;  /* 0x0008280801007387 */ /* 0x0011e20000100a00 */
[----:B------:R-:W-:-:S03]  /*25ce0*/  MOV R3, R11 ;  /* 0x0000000b00037202 */ /* 0x000fc60000000f00 */
[----:B------:R1:W-:Y:S04]  /*25cf0*/  STL [R1+0x830], R10 ;  /* 0x0008300a01007387 */ /* 0x0003e80000100800 */
[----:B0-----:R-:W4:Y:S04]  /*25d00*/  LDL.LU.64 R8, [R1+0xe80] ;  /* 0x000e800001087983 */ /* 0x001f280000300a00 */
[----:B-1----:R-:W4:Y:S04]  /*25d10*/  LDL.LU.64 R10, [R1+0xe88] ;  /* 0x000e8800010a7983 */ /* 0x002f280000300a00 */
[----:B--2---:R-:W-:Y:S04]  /*25d20*/  STL.64 [R1+0x640], R12 ;  /* 0x0006400c01007387 */ /* 0x004fe80000100a00 */
[----:B---3--:R-:W-:Y:S04]  /*25d30*/  STL.64 [R1+0x648], R14 ;  /* 0x0006480e01007387 */ /* 0x008fe80000100a00 */
[----:B------:R-:W0:Y:S04]  /*25d40*/  LDS.128 R12, [UR4+0x580] ;  /* 0x00058004ff0c7984 */ /* 0x000e280008000c00 */
[----:B0-----:R0:W-:Y:S04]  /*25d50*/  STL.64 [R1+0x8d8], R12 ;  /* 0x0008d80c01007387 */ /* 0x0011e80000100a00 */
[----:B0-----:R-:W2:Y:S04]  /*25d60*/  LDL.LU.64 R12, [R1+0xe60] ;  /* 0x000e6000010c7983 */ /* 0x001ea80000300a00 */
[----:B------:R0:W-:Y:S04]  /*25d70*/  STL.64 [R1+0x8e0], R14 ;  /* 0x0008e00e01007387 */ /* 0x0001e80000100a00 */
[----:B------:R1:W-:Y:S04]  /*25d80*/  STL.64 [R1+0x918], R20 ;  /* 0x0009181401007387 */ /* 0x0003e80000100a00 */
[----:B------:R3:W-:Y:S04]  /*25d90*/  STL.64 [R1+0x920], R22 ;  /* 0x0009201601007387 */ /* 0x0007e80000100a00 */
[----:B0-----:R-:W2:Y:S04]  /*25da0*/  LDL.LU.64 R14, [R1+0xe68] ;  /* 0x000e6800010e7983 */ /* 0x001ea80000300a00 */
[----:B-1----:R-:W2:Y:S04]  /*25db0*/  LDL.LU.64 R20, [R1+0xe20] ;  /* 0x000e200001147983 */ /* 0x002ea80000300a00 */
[----:B---3--:R-:W3:Y:S04]  /*25dc0*/  LDL.LU.64 R22, [R1+0xe28] ;  /* 0x000e280001167983 */ /* 0x008ee80000300a00 */
[----:B------:R-:W-:Y:S04]  /*25dd0*/  STL.64 [R1+0x610], R16 ;  /* 0x0006101001007387 */ /* 0x000fe80000100a00 */
[----:B------:R-:W-:Y:S04]  /*25de0*/  STL.64 [R1+0x618], R18 ;  /* 0x0006181201007387 */ /* 0x000fe80000100a00 */
[----:B------:R-:W0:Y:S02]  /*25df0*/  LDS.128 R16, [UR4+0x560] ;  /* 0x00056004ff107984 */ /* 0x000e240008000c00 */
[----:B0-----:R-:W-:-:S02]  /*25e00*/  IMAD.MOV.U32 R2, RZ, RZ, R18 ;  /* 0x000000ffff027224 */ /* 0x001fc400078e0012 */
[----:B------:R0:W-:Y:S01]  /*25e10*/  STL.64 [R1+0x8f8], R16 ;  /* 0x0008f81001007387 */ /* 0x0001e20000100a00 */
[----:B------:R-:W-:-:S03]  /*25e20*/  IMAD.MOV.U32 R0, RZ, RZ, R19 ;  /* 0x000000ffff007224 */ /* 0x000fc600078e0013 */
[----:B------:R-:W3:Y:S04]  /*25e30*/  LDL.LU.64 R18, [R1+0xe38] ;  /* 0x000e380001127983 */ /* 0x000ee80000300a00 */
[----:B0-----:R-:W3:Y:S04]  /*25e40*/  LDL.LU.64 R16, [R1+0xe30] ;  /* 0x000e300001107983 */ /* 0x001ee80000300a00 */
[----:B------:R-:W-:Y:S04]  /*25e50*/  STL.64 [R1+0x670], R4 ;  /* 0x0006700401007387 */ /* 0x000fe80000100a00 */
[----:B------:R-:W-:Y:S04]  /*25e60*/  STL.64 [R1+0x678], R6 ;  /* 0x0006780601007387 */ /* 0x000fe80000100a00 */
[----:B------:R-:W0:Y:S04]  /*25e70*/  LDS.128 R4, [UR4+0x5a0] ;  /* 0x0005a004ff047984 */ /* 0x000e280008000c00 */
[----:B------:R-:W-:Y:S04]  /*25e80*/  STL [R1+0xe08], R3 ;  /* 0x000e080301007387 */ /* 0x000fe80000100800 */
[----:B------:R-:W-:Y:S04]  /*25e90*/  STL.64 [R1+0x5e0], R24 ;  /* 0x0005e01801007387 */ /* 0x000fe80000100a00 */
[----:B----4-:R-:W-:Y:S04]  /*25ea0*/  STL.64 [R1+0x5e8], R26 ;  /* 0x0005e81a01007387 */ /* 0x010fe80000100a00 */
[----:B------:R-:W1:Y:S04]  /*25eb0*/  LDS.128 R24, [UR4+0x540] ;  /* 0x00054004ff187984 */ /* 0x000e680008000c00 */
[----:B------:R-:W-:Y:S04]  /*25ec0*/  STL.64 [R1+0x630], R8 ;  /* 0x0006300801007387 */ /* 0x000fe80000100a00 */
[----:B------:R-:W-:Y:S04]  /*25ed0*/  STL.64 [R1+0x638], R10 ;  /* 0x0006380a01007387 */ /* 0x000fe80000100a00 */
[----:B------:R-:W4:Y:S04]  /*25ee0*/  LDS.128 R8, [UR4+0x570] ;  /* 0x00057004ff087984 */ /* 0x000f280008000c00 */
[----:B0-----:R0:W-:Y:S04]  /*25ef0*/  STL [R1+0xe04], R6 ;  /* 0x000e040601007387 */ /* 0x0011e80000100800 */
[----:B------:R0:W-:Y:S01]  /*25f00*/  STL [R1+0xe00], R7 ;  /* 0x000e000701007387 */ /* 0x0001e20000100800 */
[----:B-1----:R-:W-:-:S03]  /*25f10*/  MOV R29, R26 ;  /* 0x0000001a001d7202 */ /* 0x002fc60000000f00 */
[----:B------:R-:W-:Y:S01]  /*25f20*/  STL.64 [R1+0x8e8], R24 ;  /* 0x0008e81801007387 */ /* 0x000fe20000100a00 */
[----:B------:R-:W-:-:S03]  /*25f30*/  IMAD.MOV.U32 R28, RZ, RZ, R27 ;  /* 0x000000ffff1c7224 */ /* 0x000fc600078e001b */
[----:B------:R-:W1:Y:S01]  /*25f40*/  LDS.128 R24, [UR4+0x530] ;  /* 0x00053004ff187984 */ /* 0x000e620008000c00 */
[----:B----4-:R-:W-:-:S03]  /*25f50*/  IMAD.MOV.U32 R3, RZ, RZ, R9 ;  /* 0x000000ffff037224 */ /* 0x010fc600078e0009 */
[----:B------:R4:W-:Y:S01]  /*25f60*/  STL [R1+0x908], R8 ;  /* 0x0009080801007387 */ /* 0x0009e20000100800 */
[----:B0-----:R-:W-:Y:S01]  /*25f70*/  IMAD.MOV.U32 R6, RZ, RZ, R10 ;  /* 0x000000ffff067224 */ /* 0x001fe200078e000a */
[----:B------:R-:W-:Y:S02]  /*25f80*/  MOV R7, R11 ;  /* 0x0000000b00077202 */ /* 0x000fe40000000f00 */
[----:B------:R-:W3:Y:S04]  /*25f90*/  LDL.LU.64 R10, [R1+0xe58] ;  /* 0x000e5800010a7983 */ /* 0x000ee80000300a00 */
[----:B----4-:R-:W4:Y:S04]  /*25fa0*/  LDL.LU.64 R8, [R1+0xe50] ;  /* 0x000e500001087983 */ /* 0x010f280000300a00 */
[----:B--2---:R0:W-:Y:S04]  /*25fb0*/  STL.64 [R1+0x620], R12 ;  /* 0x0006200c01007387 */ /* 0x0041e80000100a00 */
[----:B0-----:R-:W2:Y:S04]  /*25fc0*/  LDL.LU.64 R12, [R1+0xe40] ;  /* 0x000e4000010c7983 */ /* 0x001ea80000300a00 */
[----:B------:R0:W-:Y:S04]  /*25fd0*/  STL.64 [R1+0x628], R14 ;  /* 0x0006280e01007387 */ /* 0x0001e80000100a00 */
[----:B------:R-:W-:Y:S04]  /*25fe0*/  STL.64 [R1+0x5d0], R20 ;  /* 0x0005d01401007387 */ /* 0x000fe80000100a00 */
[----:B---3--:R-:W-:Y:S04]  /*25ff0*/  STL.64 [R1+0x5d8], R22 ;  /* 0x0005d81601007387 */ /* 0x008fe80000100a00 */
[----:B0-----:R-:W3:Y:S04]  /*26000*/  LDL.LU.64 R14, [R1+0xe48] ;  /* 0x000e4800010e7983 */ /* 0x001ee80000300a00 */
[----:B------:R-:W0:Y:S04]  /*26010*/  LDS.128 R20, [UR4+0x520] ;  /* 0x00052004ff147984 */ /* 0x000e280008000c00 */
[----:B------:R-:W-:Y:S04]  /*26020*/  STL [R1+0xd8c], R28 ;  /* 0x000d8c1c01007387 */ /* 0x000fe80000100800 */
[----:B------:R-:W-:Y:S04]  /*26030*/  STL [R1+0xd88], R29 ;  /* 0x000d881d01007387 */ /* 0x000fe80000100800 */
[----:B-1----:R1:W-:Y:S04]  /*26040*/  STL.64 [R1+0x8c8], R24 ;  /* 0x0008c81801007387 */ /* 0x0023e80000100a00 */
[----:B------:R1:W-:Y:S04]  /*26050*/  STL.64 [R1+0x8d0], R26 ;  /* 0x0008d01a01007387 */ /* 0x0003e80000100a00 */
[----:B-1----:R-:W3:Y:S04]  /*26060*/  LDL.LU R24, [R1+0x8d8] ;  /* 0x0008d80001187983 */ /* 0x002ee80000300800 */
[----:B------:R-:W3:Y:S04]  /*26070*/  LDL.LU R25, [R1+0x8dc] ;  /* 0x0008dc0001197983 */ /* 0x000ee80000300800 */
[----:B------:R-:W3:Y:S04]  /*26080*/  LDL.LU R26, [R1+0x8e0] ;  /* 0x0008e000011a7983 */ /* 0x000ee80000300800 */
[----:B------:R-:W3:Y:S01]  /*26090*/  LDL.LU R27, [R1+0x8e4] ;  /* 0x0008e400011b7983 */ /* 0x000ee20000300800 */
[----:B0-----:R-:W-:-:S03]  /*260a0*/  IMAD.MOV.U32 R28, RZ, RZ, R22 ;  /* 0x000000ffff1c7224 */ /* 0x001fc600078e0016 */
[----:B------:R-:W-:Y:S01]  /*260b0*/  STL.64 [R1+0x8b8], R20 ;  /* 0x0008b81401007387 */ /* 0x000fe20000100a00 */
[----:B------:R-:W-:-:S03]  /*260c0*/  MOV R29, R23 ;  /* 0x00000017001d7202 */ /* 0x000fc60000000f00 */
[----:B------:R-:W0:Y:S04]  /*260d0*/  LDS.128 R20, [UR4+0x510] ;  /* 0x00051004ff147984 */ /* 0x000e280008000c00 */
[----:B0-----:R0:W-:Y:S02]  /*260e0*/  STL.64 [R1+0x8b0], R22 ;  /* 0x0008b01601007387 */ /* 0x0011e40000100a00 */
[----:B0-----:R-:W-:Y:S02]  /*260f0*/  IMAD.MOV.U32 R22, RZ, RZ, R6 ;  /* 0x000000ffff167224 */ /* 0x001fe400078e0006 */
[----:B------:R-:W-:Y:S01]  /*26100*/  IMAD.MOV.U32 R23, RZ, RZ, R7 ;  /* 0x000000ffff177224 */ /* 0x000fe200078e0007 */
[----:B------:R-:W3:Y:S04]  /*26110*/  LDL.LU R6, [R1+0xe04] ;  /* 0x000e040001067983 */ /* 0x000ee80000300800 */
[----:B------:R-:W3:Y:S04]  /*26120*/  LDL.LU R7, [R1+0xe00] ;  /* 0x000e000001077983 */ /* 0x000ee80000300800 */
[----:B------:R-:W-:Y:S04]  /*26130*/  STL.64 [R1+0x5c0], R16 ;  /* 0x0005c01001007387 */ /* 0x000fe80000100a00 */
[----:B------:R-:W-:Y:S04]  /*26140*/  STL.64 [R1+0x5c8], R18 ;  /* 0x0005c81201007387 */ /* 0x000fe80000100a00 */
[----:B------:R-:W0:Y:S04]  /*26150*/  LDS.128 R16, [UR4+0x500] ;  /* 0x00050004ff107984 */ /* 0x000e280008000c00 */
[----:B------:R0:W-:Y:S04]  /*26160*/  STL [R1+0xd94], R29 ;  /* 0x000d941d01007387 */ /* 0x0001e80000100800 */
[----:B------:R1:W-:Y:S01]  /*26170*/  STL [R1+0xd90], R28 ;  /* 0x000d901c01007387 */ /* 0x0003e20000100800 */
[----:B0-----:R-:W-:-:S03]  /*26180*/  IMAD.MOV.U32 R29, RZ, RZ, R17 ;  /* 0x000000ffff1d7224 */ /* 0x001fc600078e0011 */
[----:B------:R-:W-:Y:S01]  /*26190*/  STL [R1+0x898], R16 ;  /* 0x0008981001007387 */ /* 0x000fe20000100800 */
[----:B-1----:R-:W-:-:S05]  /*261a0*/  IMAD.MOV.U32 R28, RZ, RZ, R18 ;  /* 0x000000ffff1c7224 */ /* 0x002fca00078e0012 */
[----:B------:R-:W-:Y:S04]  /*261b0*/  STL [R1+0xd9c], R28 ;  /* 0x000d9c1c01007387 */ /* 0x000fe80000100800 */
[----:B------:R-:W-:Y:S04]  /*261c0*/  STL.64 [R1+0x5a8], R10 ;  /* 0x0005a80a01007387 */ /* 0x000fe80000100a00 */
[----:B----4-:R-:W-:Y:S04]  /*261d0*/  STL.64 [R1+0x5a0], R8 ;  /* 0x0005a00801007387 */ /* 0x010fe80000100a00 */
[----:B------:R-:W-:Y:S04]  /*261e0*/  LDS.128 R8, [UR4+0x4c0] ;  /* 0x0004c004ff087984 */ /* 0x000fe80008000c00 */
[----:B--2---:R0:W-:Y:S02]  /*261f0*/  STL.64 [R1+0x5b0], R12 ;  /* 0x0005b00c01007387 */ /* 0x0041e40000100a00 */
[----:B0-----:R-:W-:-:S02]  /*26200*/  MOV R13, R19 ;  /* 0x00000013000d7202 */ /* 0x001fc40000000f00 */
[----:B------:R-:W0:Y:S04]  /*26210*/  LDS.128 R16, [UR4+0x4f0] ;  /* 0x0004f004ff107984 */ /* 0x000e280008000c00 */
[----:B---3--:R0:W-:Y:S02]  /*26220*/  STL.64 [R1+0x5b8], R14 ;  /* 0x0005b80e01007387 */ /* 0x0081e40000100a00 */
[----:B0-----:R-:W-:Y:S02]  /*26230*/  IMAD.MOV.U32 R15, RZ, RZ, R18 ;  /* 0x000000ffff0f7224 */ /* 0x001fe400078e0012 */
[----:B------:R-:W-:Y:S01]  /*26240*/  STL.64 [R1+0x888], R16 ;  /* 0x0008881001007387 */ /* 0x000fe20000100a00 */
[----:B------:R-:W-:-:S03]  /*26250*/  IMAD.MOV.U32 R14, RZ, RZ, R19 ;  /* 0x000000ffff0e7224 */ /* 0x000fc600078e0013 */
[----:B------:R-:W0:Y:S04]  /*26260*/  LDS.128 R16, [UR4+0x4e0] ;  /* 0x0004e004ff107984 */ /* 0x000e280008000c00 */
[----:B------:R-:W-:Y:S04]  /*26270*/  STL [R1+0xda0], R13 ;  /* 0x000da00d01007387 */ /* 0x000fe80000100800 */
[----:B------:R1:W-:Y:S04]  /*26280*/  STL.64 [R1+0x590], R4 ;  /* 0x0005900401007387 */ /* 0x0003e80000100a00 */
[----:B------:R-:W-:Y:S04]  /*26290*/  STL.64 [R1+0xdf8], R26 ;  /* 0x000df81a01007387 */ /* 0x000fe80000100a00 */
[----:B------:R-:W-:Y:S01]  /*262a0*/  STL.64 [R1+0xdf0], R24 ;  /* 0x000df01801007387 */ /* 0x000fe20000100a00 */
[----:B-1----:R-:W-:-:S03]  /*262b0*/  IMAD.MOV.U32 R5, RZ, RZ, R10 ;  /* 0x000000ffff057224 */ /* 0x002fc600078e000a */
[----:B------:R-:W1:Y:S01]  /*262c0*/  LDS.128 R24, [UR4+0x4a0] ;  /* 0x0004a004ff187984 */ /* 0x000e620008000c00 */
[----:B------:R-:W-:Y:S01]  /*262d0*/  IMAD.MOV.U32 R4, RZ, RZ, R11 ;  /* 0x000000ffff047224 */ /* 0x000fe200078e000b */
[----:B0-----:R-:W-:Y:S01]  /*262e0*/  MOV R13, R17 ;  /* 0x00000011000d7202 */ /* 0x001fe20000000f00 */
[----:B------:R-:W-:-:S04]  /*262f0*/  IMAD.MOV.U32 R28, RZ, RZ, R18 ;  /* 0x000000ffff1c7224 */ /* 0x000fc800078e0012 */
[----:B------:R0:W-:Y:S04]  /*26300*/  STL [R1+0xdac], R13 ;  /* 0x000dac0d01007387 */ /* 0x0001e80000100800 */
[----:B------:R2:W-:Y:S01]  /*26310*/  STL [R1+0xdb0], R28 ;  /* 0x000db01c01007387 */ /* 0x0005e20000100800 */
[----:B0-----:R-:W-:Y:S01]  /*26320*/  MOV R13, R9 ;  /* 0x00000009000d7202 */ /* 0x001fe20000000f00 */
[----:B--2---:R-:W-:Y:S02]  /*26330*/  IMAD.MOV.U32 R28, RZ, RZ, R8 ;  /* 0x000000ffff1c7224 */ /* 0x004fe400078e0008 */
[----:B------:R-:W0:Y:S04]  /*26340*/  LDS.128 R8, [UR4+0x4b0] ;  /* 0x0004b004ff087984 */ /* 0x000e280008000c00 */
[----:B------:R2:W-:Y:S01]  /*26350*/  STL [R1+0xd98], R29 ;  /* 0x000d981d01007387 */ /* 0x0005e20000100800 */
[----:B-1----:R-:W-:-:S03]  /*26360*/  IMAD.MOV.U32 R12, RZ, RZ, R24 ;  /* 0x000000ffff0c7224 */ /* 0x002fc600078e0018 */
[----:B------:R-:W-:Y:S01]  /*26370*/  STL.64 [R1+0x598], R6 ;  /* 0x0005980601007387 */ /* 0x000fe20000100a00 */
[----:B--2---:R-:W-:-:S05]  /*26380*/  IMAD.MOV.U32 R29, RZ, RZ, R19 ;  /* 0x000000ffff1d7224 */ /* 0x004fca00078e0013 */
[----:B------:R0:W-:Y:S02]  /*26390*/  STL [R1+0xdb4], R29 ;  /* 0x000db41d01007387 */ /* 0x0001e40000100800 */
[----:B0-----:R-:W-:Y:S01]  /*263a0*/  IMAD.MOV.U32 R29, RZ, RZ, R9 ;  /* 0x000000ffff1d7224 */ /* 0x001fe200078e0009 */
[----:B------:R-:W-:Y:S01]  /*263b0*/  MOV R7, R10 ;  /* 0x0000000a00077202 */ /* 0x000fe20000000f00 */
[----:B------:R-:W-:Y:S01]  /*263c0*/  IMAD.MOV.U32 R6, RZ, RZ, R11 ;  /* 0x000000ffff067224 */ /* 0x000fe200078e000b */
[----:B------:R-:W-:Y:S01]  /*263d0*/  MOV R10, R26 ;  /* 0x0000001a000a7202 */ /* 0x000fe20000000f00 */
[----:B------:R-:W-:Y:S02]  /*263e0*/  IMAD.MOV.U32 R11, RZ, RZ, R25 ;  /* 0x000000ffff0b7224 */ /* 0x000fe400078e0019 */
[----:B------:R-:W-:Y:S01]  /*263f0*/  IMAD.MOV.U32 R9, RZ, RZ, R27 ;  /* 0x000000ffff097224 */ /* 0x000fe200078e001b */
[----:B------:R-:W2:Y:S04]  /*26400*/  LDL.LU.64 R24, [R1+0xdf0] ;  /* 0x000df00001187983 */ /* 0x000ea80000300a00 */
[----:B------:R-:W3:Y:S04]  /*26410*/  LDL.LU.64 R26, [R1+0xdf8] ;  /* 0x000df800011a7983 */ /* 0x000ee80000300a00 */
[----:B------:R0:W-:Y:S04]  /*26420*/  STL.64 [R1+0x8a8], R20 ;  /* 0x0008a81401007387 */ /* 0x0001e80000100a00 */
[----:B0-----:R-:W4:Y:S04]  /*26430*/  LDL.LU R20, [R1+0x908] ;  /* 0x0009080001147983 */ /* 0x001f280000300800 */
[----:B------:R-:W-:Y:S04]  /*26440*/  STL [R1+0x878], R16 ;  /* 0x0008781001007387 */ /* 0x000fe80000100800 */
[----:B------:R-:W0:Y:S04]  /*26450*/  LDS.128 R16, [UR4+0x4d0] ;  /* 0x0004d004ff107984 */ /* 0x000e280008000c00 */
[----:B------:R-:W-:Y:S01]  /*26460*/  STL [R1+0xda8], R14 ;  /* 0x000da80e01007387 */ /* 0x000fe20000100800 */
[----:B------:R-:W-:-:S03]  /*26470*/  MOV R21, R3 ;  /* 0x0000000300157202 */ /* 0x000fc60000000f00 */
[----:B------:R-:W4:Y:S04]  /*26480*/  LDL.LU R3, [R1+0xe08] ;  /* 0x000e080001037983 */ /* 0x000f280000300800 */
[----:B------:R-:W-:Y:S04]  /*26490*/  STL [R1+0xdcc], R4 ;  /* 0x000dcc0401007387 */ /* 0x000fe80000100800 */
[----:B------:R-:W-:Y:S04]  /*264a0*/  STL [R1+0xdd8], R7 ;  /* 0x000dd80701007387 */ /* 0x000fe80000100800 */
[----:B------:R-:W-:Y:S04]  /*264b0*/  STL [R1+0xdd4], R29 ;  /* 0x000dd41d01007387 */ /* 0x000fe80000100800 */
[----:B------:R1:W-:Y:S04]  /*264c0*/  STL.64 [R1+0xde8], R22 ;  /* 0x000de81601007387 */ /* 0x0003e80000100a00 */
[----:B-1----:R-:W4:Y:S01]  /*264d0*/  LDL.LU R22, [R1+0x830] ;  /* 0x0008300001167983 */ /* 0x002f220000300800 */
[----:B0-----:R-:W-:-:S05]  /*264e0*/  MOV R14, R18 ;  /* 0x00000012000e7202 */ /* 0x001fca0000000f00 */
[----:B------:R0:W-:Y:S02]  /*264f0*/  STL [R1+0xdb8], R14 ;  /* 0x000db80e01007387 */ /* 0x0001e40000100800 */
[----:B0-----:R-:W-:-:S05]  /*26500*/  IMAD.MOV.U32 R14, RZ, RZ, R8 ;  /* 0x000000ffff0e7224 */ /* 0x001fca00078e0008 */
[----:B------:R-:W-:Y:S04]  /*26510*/  STL [R1+0xdd0], R14 ;  /* 0x000dd00e01007387 */ /* 0x000fe80000100800 */
[----:B--2---:R-:W-:Y:S04]  /*26520*/  STL.64 [R1+0x570], R24 ;  /* 0x0005701801007387 */ /* 0x004fe80000100a00 */
[----:B---3--:R-:W-:Y:S04]  /*26530*/  STL.64 [R1+0x578], R26 ;  /* 0x0005781a01007387 */ /* 0x008fe80000100a00 */
[----:B------:R-:W0:Y:S04]  /*26540*/  LDS.128 R24, [UR4+0x470] ;  /* 0x00047004ff187984 */ /* 0x000e280008000c00 */
[----:B----4-:R1:W-:Y:S04]  /*26550*/  STL.64 [R1+0xde0], R20 ;  /* 0x000de01401007387 */ /* 0x0103e80000100a00 */
[----:B-1----:R-:W2:Y:S04]  /*26560*/  LDL.LU R20, [R1+0x828] ;  /* 0x0008280001147983 */ /* 0x002ea80000300800 */
[----:B------:R-:W2:Y:S01]  /*26570*/  LDL.LU R21, [R1+0x82c] ;  /* 0x00082c0001157983 */ /* 0x000ea20000300800 */
[----:B0-----:R-:W-:Y:S01]  /*26580*/  IMAD.MOV.U32 R7, RZ, RZ, R24 ;  /* 0x000000ffff077224 */ /* 0x001fe200078e0018 */
[----:B------:R-:W-:Y:S01]  /*26590*/  MOV R14, R26 ;  /* 0x0000001a000e7202 */ /* 0x000fe20000000f00 */
[----:B------:R-:W-:-:S02]  /*265a0*/  IMAD.MOV.U32 R29, RZ, RZ, R25 ;  /* 0x000000ffff1d7224 */ /* 0x000fc400078e0019 */
[----:B------:R-:W-:Y:S02]  /*265b0*/  IMAD.MOV.U32 R4, RZ, RZ, R27 ;  /* 0x000000ffff047224 */ /* 0x000fe400078e001b */
[----:B------:R-:W0:Y:S04]  /*265c0*/  LDS.128 R24, [UR4+0x460] ;  /* 0x00046004ff187984 */ /* 0x000e280008000c00 */
[----:B0-----:R0:W-:Y:S04]  /*265d0*/  STL.64 [R1+0xca0], R24 ;  /* 0x000ca01801007387 */ /* 0x0011e80000100a00 */
[----:B0-----:R-:W3:Y:S04]  /*265e0*/  LDL.LU R24, [R1+0x8f8] ;  /* 0x0008f80001187983 */ /* 0x001ee80000300800 */
[----:B------:R-:W3:Y:S01]  /*265f0*/  LDL.LU R25, [R1+0x8fc] ;  /* 0x0008fc0001197983 */ /* 0x000ee20000300800 */
[----:B------:R-:W-:-:S03]  /*26600*/  MOV R23, R3 ;  /* 0x0000000300177202 */ /* 0x000fc60000000f00 */
[----:B------:R0:W-:Y:S04]  /*26610*/  STL.64 [R1+0x868], R16 ;  /* 0x0008681001007387 */ /* 0x0001e80000100a00 */
[----:B------:R-:W-:Y:S04]  /*26620*/  STL.64 [R1+0x588], R22 ;  /* 0x0005881601007387 */ /* 0x000fe80000100a00 */
[----:B------:R1:W-:Y:S01]  /*26630*/  STL [R1+0xda4], R15 ;  /* 0x000da40f01007387 */ /* 0x0003e20000100800 */
[----:B0-----:R-:W-:Y:S01]  /*26640*/  IMAD.MOV.U32 R16, RZ, RZ, R2 ;  /* 0x000000ffff107224 */ /* 0x001fe200078e0002 */
[----:B------:R-:W-:-:S02]  /*26650*/  MOV R17, R0 ;  /* 0x0000000000117202 */ /* 0x000fc40000000f00 */
[----:B------:R0:W-:Y:S01]  /*26660*/  STL.64 [R1+0xca8], R26 ;  /* 0x000ca81a01007387 */ /* 0x0001e20000100a00 */
[----:B-1----:R-:W-:Y:S02]  /*26670*/  IMAD.MOV.U32 R15, RZ, RZ, R19 ;  /* 0x000000ffff0f7224 */ /* 0x002fe400078e0013 */
[----:B0-----:R-:W-:Y:S01]  /*26680*/  IMAD.MOV.U32 R26, RZ, RZ, R16 ;  /* 0x000000ffff1a7224 */ /* 0x001fe200078e0010 */
[----:B------:R-:W-:Y:S02]  /*26690*/  MOV R27, R17 ;  /* 0x00000011001b7202 */ /* 0x000fe40000000f00 */
[----:B------:R-:W0:Y:S04]  /*266a0*/  LDS.128 R16, [UR4+0x440] ;  /* 0x00044004ff107984 */ /* 0x000e280008000c00 */
[----:B------:R1:W-:Y:S04]  /*266b0*/  STL.64 [R1+0x558], R26 ;  /* 0x0005581a01007387 */ /* 0x0003e80000100a00 */
[----:B------:R-:W-:Y:S04]  /*266c0*/  STL [R1+0xdc4], R13 ;  /* 0x000dc40d01007387 */ /* 0x000fe80000100800 */
[----:B------:R-:W-:Y:S01]  /*266d0*/  STL [R1+0xdc0], R28 ;  /* 0x000dc01c01007387 */ /* 0x000fe20000100800 */
[----:B-1----:R-:W-:-:S03]  /*266e0*/  MOV R26, R14 ;  /* 0x0000000e001a7202 */ /* 0x002fc60000000f00 */
[----:B------:R-:W4:Y:S04]  /*266f0*/  LDL.LU R14, [R1+0xdd0] ;  /* 0x000dd000010e7983 */ /* 0x000f280000300800 */
[----:B0-----:R-:W-:Y:S04]  /*26700*/  STL.64 [R1+0xcc8], R18 ;  /* 0x000cc81201007387 */ /* 0x001fe80000100a00 */
[----:B------:R-:W-:Y:S04]  /*26710*/  STL.64 [R1+0xcc0], R16 ;  /* 0x000cc01001007387 */ /* 0x000fe80000100a00 */
[----:B--2---:R-:W-:Y:S04]  /*26720*/  STL.64 [R1+0x580], R20 ;  /* 0x0005801401007387 */ /* 0x004fe80000100a00 */
[----:B------:R-:W0:Y:S02]  /*26730*/  LDS.128 R20, [UR4+0x490] ;  /* 0x00049004ff147984 */ /* 0x000e240008000c00 */
[----:B0-----:R-:W-:Y:S01]  /*26740*/  MOV R13, R21 ;  /* 0x00000015000d7202 */ /* 0x001fe20000000f00 */
[----:B------:R-:W-:-:S03]  /*26750*/  IMAD.MOV.U32 R28, RZ, RZ, R22 ;  /* 0x000000ffff1c7224 */ /* 0x000fc600078e0016 */
[----:B------:R-:W-:Y:S01]  /*26760*/  MOV R17, R13 ;  /* 0x0000000d00117202 */ /* 0x000fe20000000f00 */
[----:B------:R-:W-:Y:S01]  /*26770*/  IMAD.MOV.U32 R18, RZ, RZ, R28 ;  /* 0x000000ffff127224 */ /* 0x000fe200078e001c */
[----:B------:R-:W2:Y:S04]  /*26780*/  LDL.LU R13, [R1+0xdc4] ;  /* 0x000dc400010d7983 */ /* 0x000ea80000300800 */
[----:B------:R-:W2:Y:S04]  /*26790*/  LDL.LU R28, [R1+0xdc0] ;  /* 0x000dc000011c7983 */ /* 0x000ea80000300800 */
[----:B---3--:R0:W-:Y:S02]  /*267a0*/  STL.64 [R1+0x550], R24 ;  /* 0x0005501801007387 */ /* 0x0081e40000100a00 */
[----:B0-----:R-:W-:-:S02]  /*267b0*/  IMAD.MOV.U32 R25, RZ, RZ, R29 ;  /* 0x000000ffff197224 */ /* 0x001fc400078e001d */
[----:B------:R-:W3:Y:S04]  /*267c0*/  LDL.LU R29, [R1+0xdd4] ;  /* 0x000dd400011d7983 */ /* 0x000ee80000300800 */
[----:B------:R0:W-:Y:S02]  /*267d0*/  STL [R1+0xdc8], R5 ;  /* 0x000dc80501007387 */ /* 0x0001e40000100800 */
[----:B0-----:R-:W-:-:S04]  /*267e0*/  IMAD.MOV.U32 R5, RZ, RZ, R20 ;  /* 0x000000ffff057224 */ /* 0x001fc800078e0014 */
[----:B------:R-:W-:Y:S02]  /*267f0*/  IMAD.MOV.U32 R16, RZ, RZ, R5 ;  /* 0x000000ffff107224 */ /* 0x000fe400078e0005 */
[----:B------:R-:W-:Y:S01]  /*26800*/  IMAD.MOV.U32 R24, RZ, RZ, R7 ;  /* 0x000000ffff187224 */ /* 0x000fe200078e0007 */
[----:B------:R0:W-:Y:S04]  /*26810*/  STL [R1+0xdbc], R15 ;  /* 0x000dbc0f01007387 */ /* 0x0001e80000100800 */
[----:B------:R4:W-:Y:S04]  /*26820*/  STL.64 [R1+0xce0], R16 ;  /* 0x000ce01001007387 */ /* 0x0009e80000100a00 */
[----:B------:R-:W2:Y:S01]  /*26830*/  LDL.LU R7, [R1+0xdd8] ;  /* 0x000dd80001077983 */ /* 0x000ea20000300800 */
[----:B------:R-:W-:-:S02]  /*26840*/  IMAD.MOV.U32 R27, RZ, RZ, R4 ;  /* 0x000000ffff1b7224 */ /* 0x000fc400078e0004 */
[----:B0-----:R-:W-:Y:S01]  /*26850*/  IMAD.MOV.U32 R15, RZ, RZ, R23 ;  /* 0x000000ffff0f7224 */ /* 0x001fe200078e0017 */
[----:B------:R-:W2:Y:S01]  /*26860*/  LDL.LU R4, [R1+0xdcc] ;  /* 0x000dcc0001047983 */ /* 0x000ea20000300800 */
[----:B----4-:R-:W-:-:S03]  /*26870*/  MOV R16, R14 ;  /* 0x0000000e00107202 */ /* 0x010fc60000000f00 */
[----:B------:R-:W4:Y:S01]  /*26880*/  LDL.LU R5, [R1+0xdc8] ;  /* 0x000dc80001057983 */ /* 0x000f220000300800 */
[----:B---3--:R-:W-:-:S03]  /*26890*/  IMAD.MOV.U32 R17, RZ, RZ, R29 ;  /* 0x000000ffff117224 */ /* 0x008fc600078e001d */
[----:B------:R-:W3:Y:S04]  /*268a0*/  LDL.LU R14, [R1+0xdb8] ;  /* 0x000db800010e7983 */ /* 0x000ee80000300800 */
[----:B------:R2:W-:Y:S01]  /*268b0*/  STL.64 [R1+0xcf0], R16 ;  /* 0x000cf01001007387 */ /* 0x0005e20000100a00 */
[----:B------:R-:W-:-:S03]  /*268c0*/  IMAD.MOV.U32 R19, RZ, RZ, R15 ;  /* 0x000000ffff137224 */ /* 0x000fc600078e000f */
[----:B------:R-:W3:Y:S04]  /*268d0*/  LDL.LU R15, [R1+0xdbc] ;  /* 0x000dbc00010f7983 */ /* 0x000ee80000300800 */
[----:B------:R-:W3:Y:S01]  /*268e0*/  LDL.LU R29, [R1+0xdb4] ;  /* 0x000db400011d7983 */ /* 0x000ee20000300800 */
[----:B--2---:R-:W-:-:S03]  /*268f0*/  IMAD.MOV.U32 R16, RZ, RZ, R28 ;  /* 0x000000ffff107224 */ /* 0x004fc600078e001c */
[----:B------:R-:W-:Y:S01]  /*26900*/  STL.64 [R1+0xcd0], R24 ;  /* 0x000cd01801007387 */ /* 0x000fe20000100a00 */
[----:B------:R-:W-:-:S03]  /*26910*/  IMAD.MOV.U32 R17, RZ, RZ, R13 ;  /* 0x000000ffff117224 */ /* 0x000fc600078e000d */
[----:B------:R-:W2:Y:S04]  /*26920*/  LDL.LU R13, [R1+0xdac] ;  /* 0x000dac00010d7983 */ /* 0x000ea80000300800 */
[----:B------:R0:W-:Y:S04]  /*26930*/  STL.64 [R1+0xd00], R16 ;  /* 0x000d001001007387 */ /* 0x0001e80000100a00 */
[----:B------:R-:W-:Y:S04]  /*26940*/  STL.64 [R1+0xce8], R18 ;  /* 0x000ce81201007387 */ /* 0x000fe80000100a00 */
[----:B------:R-:W3:Y:S04]  /*26950*/  LDL.LU R28, [R1+0xdb0] ;  /* 0x000db000011c7983 */ /* 0x000ee80000300800 */
[----:B0-----:R-:W4:Y:S04]  /*26960*/  LDL.LU R16, [R1+0x868] ;  /* 0x0008680001107983 */ /* 0x001f280000300800 */
[----:B------:R-:W4:Y:S04]  /*26970*/  LDL.LU R17, [R1+0x86c] ;  /* 0x00086c0001117983 */ /* 0x000f280000300800 */
[----:B------:R-:W0:Y:S04]  /*26980*/  LDS.128 R20, [UR4+0x480] ;  /* 0x00048004ff147984 */ /* 0x000e280008000c00 */
[----:B----4-:R1:W-:Y:S04]  /*26990*/  STL.64 [R1+0xd10], R16 ;  /* 0x000d101001007387 */ /* 0x0103e80000100a00 */
[----:B-1----:R-:W4:Y:S01]  /*269a0*/  LDL.LU R16, [R1+0x878] ;  /* 0x0008780001107983 */ /* 0x002f220000300800 */
[----:B--2---:R-:W-:Y:S01]  /*269b0*/  IMAD.MOV.U32 R17, RZ, RZ, R13 ;  /* 0x000000ffff117224 */ /* 0x004fe200078e000d */
[----:B------:R-:W-:Y:S01]  /*269c0*/  MOV R19, R6 ;  /* 0x0000000600137202 */ /* 0x000fe20000000f00 */
[----:B------:R-:W-:Y:S01]  /*269d0*/  IMAD.MOV.U32 R18, RZ, RZ, R7 ;  /* 0x000000ffff127224 */ /* 0x000fe200078e0007 */
[----:B------:R-:W2:Y:S04]  /*269e0*/  LDL.LU R13, [R1+0xda0] ;  /* 0x000da000010d7983 */ /* 0x000ea80000300800 */
[----:B------:R1:W-:Y:S01]  /*269f0*/  STL.64 [R1+0xcf8], R18 ;  /* 0x000cf81201007387 */ /* 0x0003e20000100a00 */
[----:B------:R-:W-:-:S02]  /*26a00*/  IMAD.MOV.U32 R24, RZ, RZ, R12 ;  /* 0x000000ffff187224 */ /* 0x000fc400078e000c */
[----:B------:R-:W-:Y:S01]  /*26a10*/  IMAD.MOV.U32 R25, RZ, RZ, R11 ;  /* 0x000000ffff197224 */ /* 0x000fe200078e000b */
[----:B0-----:R-:W-:Y:S01]  /*26a20*/  MOV R8, R20 ;  /* 0x0000001400087202 */ /* 0x001fe20000000f00 */
[----:B------:R-:W-:Y:S01]  /*26a30*/  IMAD.MOV.U32 R3, RZ, RZ, R21 ;  /* 0x000000ffff037224 */ /* 0x000fe200078e0015 */
[----:B------:R-:W-:Y:S01]  /*26a40*/  MOV R0, R23 ;  /* 0x0000001700007202 */ /* 0x000fe20000000f00 */
[----:B------:R-:W-:Y:S01]  /*26a50*/  IMAD.MOV.U32 R2, RZ, RZ, R22 ;  /* 0x000000ffff027224 */ /* 0x000fe200078e0016 */
[----:B------:R-:W-:Y:S04]  /*26a60*/  STL.64 [R1+0xcd8], R26 ;  /* 0x000cd81a01007387 */ /* 0x000fe80000100a00 */
[----:B----4-:R0:W-:Y:S01]  /*26a70*/  STL.64 [R1+0xd20], R16 ;  /* 0x000d201001007387 */ /* 0x0101e20000100a00 */
[----:B-1----:R-:W-:Y:S01]  /*26a80*/  MOV R18, R5 ;  /* 0x0000000500127202 */ /* 0x002fe20000000f00 */
[----:B------:R-:W-:-:S02]  /*26a90*/  IMAD.MOV.U32 R19, RZ, RZ, R4 ;  /* 0x000000ffff137224 */ /* 0x000fc400078e0004 */
[----:B------:R1:W-:Y:S04]  /*26aa0*/  STL.64 [R1+0x490], R24 ;  /* 0x0004901801007387 */ /* 0x0003e80000100a00 */
[----:B------:R-:W4:Y:S04]  /*26ab0*/  LDL.LU.64 R22, [R1+0xde8] ;  /* 0x000de80001167983 */ /* 0x000f280000300a00 */
[----:B0-----:R-:W2:Y:S04]  /*26ac0*/  LDL.LU R16, [R1+0x888] ;  /* 0x0008880001107983 */ /* 0x001ea80000300800 */
[----:B------:R-:W2:Y:S04]  /*26ad0*/  LDL.LU R17, [R1+0x88c] ;  /* 0x00088c0001117983 */ /* 0x000ea80000300800 */
[----:B------:R3:W-:Y:S04]  /*26ae0*/  STL.64 [R1+0xd08], R18 ;  /* 0x000d081201007387 */ /* 0x0007e80000100a00 */
[----:B-1----:R-:W4:Y:S04]  /*26af0*/  LDL.LU.64 R24, [R1+0xcd0] ;  /* 0x000cd00001187983 */ /* 0x002f280000300a00 */
[----:B------:R-:W4:Y:S01]  /*26b00*/  LDL.LU.64 R20, [R1+0xde0] ;  /* 0x000de00001147983 */ /* 0x000f220000300a00 */
[----:B---3--:R-:W-:Y:S01]  /*26b10*/  IMAD.MOV.U32 R18, RZ, RZ, R14 ;  /* 0x000000ffff127224 */ /* 0x008fe200078e000e */
[----:B------:R-:W-:-:S02]  /*26b20*/  MOV R19, R15 ;  /* 0x0000000f00137202 */ /* 0x000fc40000000f00 */
[----:B------:R-:W3:Y:S04]  /*26b30*/  LDL.LU R14, [R1+0xda8] ;  /* 0x000da800010e7983 */ /* 0x000ee80000300800 */
[----:B------:R0:W-:Y:S04]  /*26b40*/  STL.64 [R1+0xd18], R18 ;  /* 0x000d181201007387 */ /* 0x0001e80000100a00 */
[----:B------:R-:W4:Y:S01]  /*26b50*/  LDL.LU R15, [R1+0xda4] ;  /* 0x000da400010f7983 */ /* 0x000f220000300800 */
[----:B------:R-:W-:Y:S01]  /*26b60*/  MOV R26, R10 ;  /* 0x0000000a001a7202 */ /* 0x000fe20000000f00 */
[----:B------:R-:W-:-:S02]  /*26b70*/  IMAD.MOV.U32 R27, RZ, RZ, R9 ;  /* 0x000000ffff1b7224 */ /* 0x000fc400078e0009 */
[----:B------:R-:W3:Y:S01]  /*26b80*/  LDL.LU R4, [R1+0x918] ;  /* 0x0009180001047983 */ /* 0x000ee20000300800 */
[----:B0-----:R-:W-:-:S03]  /*26b90*/  MOV R19, R29 ;  /* 0x0000001d00137202 */ /* 0x001fc60000000f00 */
[----:B------:R-:W3:Y:S04]  /*26ba0*/  LDL.LU R5, [R1+0x91c] ;  /* 0x00091c0001057983 */ /* 0x000ee80000300800 */
[----:B------:R-:W4:Y:S04]  /*26bb0*/  LDL.LU R29, [R1+0xd98] ;  /* 0x000d9800011d7983 */ /* 0x000f280000300800 */
[----:B------:R-:W3:Y:S04]  /*26bc0*/  LDL.LU R6, [R1+0x920] ;  /* 0x0009200001067983 */ /* 0x000ee80000300800 */
[----:B------:R-:W3:Y:S04]  /*26bd0*/  LDL.LU R7, [R1+0x924] ;  /* 0x0009240001077983 */ /* 0x000ee80000300800 */
[----:B--2---:R0:W-:Y:S04]  /*26be0*/  STL.64 [R1+0xd30], R16 ;  /* 0x000d301001007387 */ /* 0x0041e80000100a00 */
[----:B0-----:R-:W2:Y:S01]  /*26bf0*/  LDL.LU R16, [R1+0x898] ;  /* 0x0008980001107983 */ /* 0x001ea20000300800 */
[----:B----4-:R-:W-:Y:S01]  /*26c00*/  MOV R17, R29 ;  /* 0x0000001d00117202 */ /* 0x010fe20000000f00 */
[----:B------:R-:W-:-:S02]  /*26c10*/  IMAD.MOV.U32 R18, RZ, RZ, R28 ;  /* 0x000000ffff127224 */ /* 0x000fc400078e001c */
[----:B------:R-:W4:Y:S04]  /*26c20*/  LDL.LU R29, [R1+0xd94] ;  /* 0x000d9400011d7983 */ /* 0x000f280000300800 */
[----:B------:R-:W4:Y:S04]  /*26c30*/  LDL.LU R28, [R1+0xd9c] ;  /* 0x000d9c00011c7983 */ /* 0x000f280000300800 */
        /* <DEDUP_REMOVED lines=9> */
[----:B------:R0:W-:Y:S02]  /*26cd0*/  STL.64 [R1+0xd28], R18 ;  /* 0x000d281201007387 */ /* 0x0001e40000100a00 */
[----:B0-----:R-:W-:-:S02]  /*26ce0*/  IMAD.MOV.U32 R18, RZ, RZ, R15 ;  /* 0x000000ffff127224 */ /* 0x001fc400078e000f */
[----:B---3--:R-:W-:Y:S01]  /*26cf0*/  IMAD.MOV.U32 R19, RZ, RZ, R14 ;  /* 0x000000ffff137224 */ /* 0x008fe200078e000e */
[----:B--2---:R0:W-:Y:S04]  /*26d00*/  STL.64 [R1+0xd70], R16 ;  /* 0x000d701001007387 */ /* 0x0041e80000100a00 */
[----:B0-----:R-:W2:Y:S04]  /*26d10*/  LDL.LU R16, [R1+0x8e8] ;  /* 0x0008e80001107983 */ /* 0x001ea80000300800 */
[----:B------:R-:W2:Y:S04]  /*26d20*/  LDL.LU R17, [R1+0x8ec] ;  /* 0x0008ec0001117983 */ /* 0x000ea80000300800 */
[----:B------:R4:W-:Y:S02]  /*26d30*/  STL.64 [R1+0xd38], R18 ;  /* 0x000d381201007387 */ /* 0x0009e40000100a00 */
[----:B----4-:R-:W-:-:S02]  /*26d40*/  IMAD.MOV.U32 R18, RZ, RZ, R28 ;  /* 0x000000ffff127224 */ /* 0x010fc400078e001c */
[----:B------:R-:W-:Y:S01]  /*26d50*/  IMAD.MOV.U32 R19, RZ, RZ, R13 ;  /* 0x000000ffff137224 */ /* 0x000fe200078e000d */
[----:B------:R-:W3:Y:S04]  /*26d60*/  LDL.LU R28, [R1+0xd90] ;  /* 0x000d9000011c7983 */ /* 0x000ee80000300800 */
[----:B------:R0:W-:Y:S04]  /*26d70*/  STL.64 [R1+0xd48], R18 ;  /* 0x000d481201007387 */ /* 0x0001e80000100a00 */
[----:B------:R1:W-:Y:S04]  /*26d80*/  STL.64 [R1+0x498], R26 ;  /* 0x0004981a01007387 */ /* 0x0003e80000100a00 */
[----:B------:R4:W-:Y:S04]  /*26d90*/  STL.64 [R1+0x460], R24 ;  /* 0x0004601801007387 */ /* 0x0009e80000100a00 */
[----:B0-----:R-:W3:Y:S04]  /*26da0*/  LDL.LU R18, [R1+0x8b0] ;  /* 0x0008b00001127983 */ /* 0x001ee80000300800 */
[----:B------:R-:W3:Y:S04]  /*26db0*/  LDL.LU R19, [R1+0x8b4] ;  /* 0x0008b40001137983 */ /* 0x000ee80000300800 */
[----:B-1----:R-:W3:Y:S04]  /*26dc0*/  LDL.LU.64 R26, [R1+0xcd8] ;  /* 0x000cd800011a7983 */ /* 0x002ee80000300a00 */
[----:B----4-:R-:W4:Y:S04]  /*26dd0*/  LDL.LU.64 R24, [R1+0xca0] ;  /* 0x000ca00001187983 */ /* 0x010f280000300a00 */
[----:B------:R-:W-:Y:S04]  /*26de0*/  STL.64 [R1+0x560], R20 ;  /* 0x0005601401007387 */ /* 0x000fe80000100a00 */
[----:B------:R-:W-:Y:S04]  /*26df0*/  STL.64 [R1+0x568], R22 ;  /* 0x0005681601007387 */ /* 0x000fe80000100a00 */
[----:B------:R-:W0:Y:S04]  /*26e00*/  LDS.128 R20, [UR4+0x450] ;  /* 0x00045004ff147984 */ /* 0x000e280008000c00 */
[----:B------:R-:W-:Y:S04]  /*26e10*/  STL.64 [R1+0x540], R4 ;  /* 0x0005400401007387 */ /* 0x000fe80000100a00 */
[----:B------:R-:W-:Y:S04]  /*26e20*/  STL.64 [R1+0x548], R6 ;  /* 0x0005480601007387 */ /* 0x000fe80000100a00 */
[----:B------:R-:W1:Y:S04]  /*26e30*/  LDS.128 R12, [UR4+0x430] ;  /* 0x00043004ff0c7984 */ /* 0x000e680008000c00 */
[----:B------:R-:W1:Y:S04]  /*26e40*/  LDS.128 R4, [UR4+0x410] ;  /* 0x00041004ff047984 */ /* 0x000e680008000c00 */
[----:B--2---:R2:W-:Y:S04]  /*26e50*/  STL.64 [R1+0x530], R16 ;  /* 0x0005301001007387 */ /* 0x0045e80000100a00 */
[----:B--2---:R-:W2:Y:S04]  /*26e60*/  LDL.LU.64 R16, [R1+0xd70] ;  /* 0x000d700001107983 */ /* 0x004ea80000300a00 */
[----:B---3--:R3:W-:Y:S02]  /*26e70*/  STL.64 [R1+0xd58], R18 ;  /* 0x000d581201007387 */ /* 0x0087e40000100a00 */
[----:B---3--:R-:W-:Y:S01]  /*26e80*/  MOV R18, R28 ;  /* 0x0000001c00127202 */ /* 0x008fe20000000f00 */
[----:B------:R-:W-:Y:S01]  /*26e90*/  IMAD.MOV.U32 R19, RZ, RZ, R29 ;  /* 0x000000ffff137224 */ /* 0x000fe200078e001d */
[----:B------:R-:W3:Y:S04]  /*26ea0*/  LDL.LU R28, [R1+0xd8c] ;  /* 0x000d8c00011c7983 */ /* 0x000ee80000300800 */
[----:B------:R0:W-:Y:S04]  /*26eb0*/  STL.64 [R1+0xd68], R18 ;  /* 0x000d681201007387 */ /* 0x0001e80000100a00 */
[----:B------:R-:W4:Y:S04]  /*26ec0*/  LDL.LU R29, [R1+0xd88] ;  /* 0x000d8800011d7983 */ /* 0x000f280000300800 */
[----:B0-----:R-:W3:Y:S04]  /*26ed0*/  LDL.LU R18, [R1+0x8d0] ;  /* 0x0008d00001127983 */ /* 0x001ee80000300800 */
[----:B------:R-:W3:Y:S04]  /*26ee0*/  LDL.LU R19, [R1+0x8d4] ;  /* 0x0008d40001137983 */ /* 0x000ee80000300800 */
[----:B--2---:R0:W-:Y:S04]  /*26ef0*/  STL.64 [R1+0x520], R16 ;  /* 0x0005201001007387 */ /* 0x0041e80000100a00 */
[----:B0-----:R-:W2:Y:S04]  /*26f00*/  LDL.LU.64 R16, [R1+0xd60] ;  /* 0x000d600001107983 */ /* 0x001ea80000300a00 */
[----:B---3--:R4:W-:Y:S02]  /*26f10*/  STL.64 [R1+0xd78], R18 ;  /* 0x000d781201007387 */ /* 0x0089e40000100a00 */
[----:B----4-:R-:W-:Y:S01]  /*26f20*/  IMAD.MOV.U32 R18, RZ, RZ, R29 ;  /* 0x000000ffff127224 */ /* 0x010fe200078e001d */
[----:B------:R-:W-:Y:S01]  /*26f30*/  MOV R19, R28 ;  /* 0x0000001c00137202 */ /* 0x000fe20000000f00 */
[----:B------:R-:W-:Y:S04]  /*26f40*/  STL.64 [R1+0xcb8], R22 ;  /* 0x000cb81601007387 */ /* 0x000fe80000100a00 */
[----:B------:R0:W-:Y:S04]  /*26f50*/  STL.64 [R1+0x538], R18 ;  /* 0x0005381201007387 */ /* 0x0001e80000100a00 */
[----:B------:R3:W-:Y:S04]  /*26f60*/  STL.64 [R1+0xcb0], R20 ;  /* 0x000cb01401007387 */ /* 0x0007e80000100a00 */
[----:B------:R4:W-:Y:S04]  /*26f70*/  STL.64 [R1+0x468], R26 ;  /* 0x0004681a01007387 */ /* 0x0009e80000100a00 */
[----:B0-----:R-:W4:Y:S04]  /*26f80*/  LDL.LU.64 R18, [R1+0xd78] ;  /* 0x000d780001127983 */ /* 0x001f280000300a00 */
[----:B--2---:R0:W-:Y:S01]  /*26f90*/  STL.64 [R1+0x510], R16 ;  /* 0x0005101001007387 */ /* 0x0041e20000100a00 */
[----:B---3--:R-:W-:Y:S01]  /*26fa0*/  IMAD.MOV.U32 R20, RZ, RZ, R8 ;  /* 0x000000ffff147224 */ /* 0x008fe200078e0008 */
[----:B------:R-:W-:Y:S01]  /*26fb0*/  MOV R21, R3 ;  /* 0x0000000300157202 */ /* 0x000fe20000000f00 */
[----:B------:R-:W-:Y:S01]  /*26fc0*/  IMAD.MOV.U32 R22, RZ, RZ, R2 ;  /* 0x000000ffff167224 */ /* 0x000fe200078e0002 */
[----:B----4-:R-:W2:Y:S04]  /*26fd0*/  LDL.LU.64 R26, [R1+0xca8] ;  /* 0x000ca800011a7983 */ /* 0x010ea80000300a00 */
[----:B------:R3:W-:Y:S04]  /*26fe0*/  STL.64 [R1+0x450], R24 ;  /* 0x0004501801007387 */ /* 0x0007e80000100a00 */
[----:B0-----:R-:W4:Y:S04]  /*26ff0*/  LDL.LU.64 R16, [R1+0xd50] ;  /* 0x000d500001107983 */ /* 0x001f280000300a00 */
[----:B-1----:R-:W-:Y:S04]  /*27000*/  STL.64 [R1+0x420], R12 ;  /* 0x0004200c01007387 */ /* 0x002fe80000100a00 */
[----:B------:R-:W-:Y:S04]  /*27010*/  STL.64 [R1+0x428], R14 ;  /* 0x0004280e01007387 */ /* 0x000fe80000100a00 */
[----:B------:R-:W-:Y:S04]  /*27020*/  STL.64 [R1+0x408], R6 ;  /* 0x0004080601007387 */ /* 0x000fe80000100a00 */
[----:B------:R-:W-:Y:S04]  /*27030*/  STL.64 [R1+0x400], R4 ;  /* 0x0004000401007387 */ /* 0x000fe80000100a00 */
[----:B------:R-:W2:Y:S04]  /*27040*/  LDL.LU R29, [R1+0xd84] ;  /* 0x000d8400011d7983 */ /* 0x000ea80000300800 */
[----:B------:R-:W2:Y:S04]  /*27050*/  LDL.LU R28, [R1+0xd80] ;  /* 0x000d8000011c7983 */ /* 0x000ea80000300800 */
[----:B------:R0:W-:Y:S01]  /*27060*/  STL.64 [R1+0x528], R18 ;  /* 0x0005281201007387 */ /* 0x0001e20000100a00 */
[----:B------:R-:W-:-:S03]  /*27070*/  IMAD.MOV.U32 R23, RZ, RZ, R0 ;  /* 0x000000ffff177224 */ /* 0x000fc600078e0000 */
[----:B------:R1:W-:Y:S04]  /*27080*/  STL.64 [R1+0x470], R20 ;  /* 0x0004701401007387 */ /* 0x0003e80000100a00 */
[----:B---3--:R-:W3:Y:S04]  /*27090*/  LDL.LU R24, [R1+0x9d8] ;  /* 0x0009d80001187983 */ /* 0x008ee80000300800 */
[----:B0-----:R-:W3:Y:S04]  /*270a0*/  LDL.LU.64 R18, [R1+0xd68] ;  /* 0x000d680001127983 */ /* 0x001ee80000300a00 */
[----:B------:R-:W3:Y:S04]  /*270b0*/  LDL.LU R25, [R1+0x9dc] ;  /* 0x0009dc0001197983 */ /* 0x000ee80000300800 */
[----:B------:R-:W0:Y:S04]  /*270c0*/  LDS.128 R8, [UR4+0x420] ;  /* 0x00042004ff087984 */ /* 0x000e280008000c00 */
[----:B------:R-:W0:Y:S04]  /*270d0*/  LDS.64 R2, [UR4+0x810] ;  /* 0x00081004ff027984 */ /* 0x000e280008000a00 */
[----:B----4-:R4:W-:Y:S04]  /*270e0*/  STL.64 [R1+0x500], R16 ;  /* 0x0005001001007387 */ /* 0x0109e80000100a00 */
[----:B------:R0:W-:Y:S04]  /*270f0*/  STL.64 [R1+0x478], R22 ;  /* 0x0004781601007387 */ /* 0x0001e80000100a00 */
[----:B-1----:R-:W3:Y:S04]  /*27100*/  LDL.LU.64 R20, [R1+0xcb0] ;  /* 0x000cb00001147983 */ /* 0x002ee80000300a00 */
[----:B----4-:R-:W4:Y:S04]  /*27110*/  LDL.LU.64 R16, [R1+0xd40] ;  /* 0x000d400001107983 */ /* 0x010f280000300a00 */
[----:B0-----:R-:W4:Y:S04]  /*27120*/  LDL.LU.64 R22, [R1+0xcb8] ;  /* 0x000cb80001167983 */ /* 0x001f280000300a00 */
[----:B--2---:R-:W-:Y:S04]  /*27130*/  STL.64 [R1+0x458], R26 ;  /* 0x0004581a01007387 */ /* 0x004fe80000100a00 */
[----:B------:R-:W2:Y:S04]  /*27140*/  LDL.LU R6, [R1+0xa58] ;  /* 0x000a580001067983 */ /* 0x000ea80000300800 */
[----:B------:R-:W2:Y:S04]  /*27150*/  LDL.LU R7, [R1+0xa5c] ;  /* 0x000a5c0001077983 */ /* 0x000ea80000300800 */
[----:B------:R-:W2:Y:S04]  /*27160*/  LDL.LU R12, [R1+0xa80] ;  /* 0x000a8000010c7983 */ /* 0x000ea80000300800 */
[----:B------:R-:W2:Y:S04]  /*27170*/  LDL.LU R13, [R1+0xa84] ;  /* 0x000a8400010d7983 */ /* 0x000ea80000300800 */
[----:B------:R-:W2:Y:S04]  /*27180*/  LDL.LU R14, [R1+0xa78] ;  /* 0x000a7800010e7983 */ /* 0x000ea80000300800 */
[----:B------:R-:W2:Y:S04]  /*27190*/  LDL.LU R15, [R1+0xa7c] ;  /* 0x000a7c00010f7983 */ /* 0x000ea80000300800 */
[----:B---3--:R0:W-:Y:S04]  /*271a0*/  STL.64 [R1+0x518], R18 ;  /* 0x0005181201007387 */ /* 0x0081e80000100a00 */
[----:B------:R1:W-:Y:S04]  /*271b0*/  STL.64 [R1+0x410], R8 ;  /* 0x0004100801007387 */ /* 0x0003e80000100a00 */
[----:B------:R-:W-:Y:S04]  /*271c0*/  STL.64 [R1+0x418], R10 ;  /* 0x0004180a01007387 */ /* 0x000fe80000100a00 */
[----:B0-----:R-:W3:Y:S04]  /*271d0*/  LDL.LU.64 R18, [R1+0xd58] ;  /* 0x000d580001127983 */ /* 0x001ee80000300a00 */
[----:B------:R0:W-:Y:S04]  /*271e0*/  STL.64 [R1+0x800], R2 ;  /* 0x0008000201007387 */ /* 0x0001e80000100a00 */
[----:B-1----:R-:W2:Y:S04]  /*271f0*/  LDL.LU R8, [R1+0xa70] ;  /* 0x000a700001087983 */ /* 0x002ea80000300800 */
[----:B------:R-:W2:Y:S04]  /*27200*/  LDL.LU R9, [R1+0xa74] ;  /* 0x000a740001097983 */ /* 0x000ea80000300800 */
[----:B0-----:R-:W2:Y:S04]  /*27210*/  LDL.LU R2, [R1+0xa60] ;  /* 0x000a600001027983 */ /* 0x001ea80000300800 */
[----:B------:R-:W2:Y:S04]  /*27220*/  LDL.LU R3, [R1+0xa64] ;  /* 0x000a640001037983 */ /* 0x000ea80000300800 */
[----:B------:R-:W2:Y:S04]  /*27230*/  LDL.LU R10, [R1+0xa68] ;  /* 0x000a6800010a7983 */ /* 0x000ea80000300800 */
[----:B------:R-:W2:Y:S01]  /*27240*/  LDL.LU R11, [R1+0xa6c] ;  /* 0x000a6c00010b7983 */ /* 0x000ea20000300800 */
[----:B------:R-:W-:-:S03]  /*27250*/  FSETP.GT.FTZ.AND P0, PT, R29, R4, PT ;  /* 0x000000041d00720b */ /* 0x000fc60003f14000 */
[----:B------:R-:W-:Y:S04]  /*27260*/  STL [R1+0xbb0], R28 ;  /* 0x000bb01c01007387 */ /* 0x000fe80000100800 */
[----:B------:R-:W2:Y:S04]  /*27270*/  LDL.LU R26, [R1+0xaa8] ;  /* 0x000aa800011a7983 */ /* 0x000ea80000300800 */
[----:B------:R-:W2:Y:S04]  /*27280*/  LDL.LU R27, [R1+0xaac] ;  /* 0x000aac00011b7983 */ /* 0x000ea80000300800 */
[----:B----4-:R0:W-:Y:S04]  /*27290*/  STL.64 [R1+0x4f0], R16 ;  /* 0x0004f01001007387 */ /* 0x0101e80000100a00 */
[----:B---3--:R1:W-:Y:S04]  /*272a0*/  STL.64 [R1+0x508], R18 ;  /* 0x0005081201007387 */ /* 0x0083e80000100a00 */
[----:B0-----:R-:W3:Y:S04]  /*272b0*/  LDL.LU.64 R16, [R1+0xd30] ;  /* 0x000d300001107983 */ /* 0x001ee80000300a00 */
[----:B------:R0:W-:Y:S04]  /*272c0*/  STL.64 [R1+0x440], R20 ;  /* 0x0004401401007387 */ /* 0x0001e80000100a00 */
[----:B-1----:R-:W4:Y:S04]  /*272d0*/  LDL.LU.64 R18, [R1+0xd48] ;  /* 0x000d480001127983 */ /* 0x002f280000300a00 */
[----:B------:R-:W-:Y:S04]  /*272e0*/  STL.64 [R1+0x448], R22 ;  /* 0x0004481601007387 */ /* 0x000fe80000100a00 */
[----:B--2---:R1:W-:Y:S04]  /*272f0*/  STL.64 [R1+0xc58], R8 ;  /* 0x000c580801007387 */ /* 0x0043e80000100a00 */
[----:B------:R2:W-:Y:S04]  /*27300*/  STL.64 [R1+0xc68], R6 ;  /* 0x000c680601007387 */ /* 0x0005e80000100a00 */
[----:B0-----:R-:W4:Y:S04]  /*27310*/  LDL.LU R20, [R1+0xaa0] ;  /* 0x000aa00001147983 */ /* 0x001f280000300800 */
[----:B------:R-:W4:Y:S04]  /*27320*/  LDL.LU R21, [R1+0xaa4] ;  /* 0x000aa40001157983 */ /* 0x000f280000300800 */
[----:B-1----:R-:W4:Y:S04]  /*27330*/  LDL.LU R8, [R1+0xa20] ;  /* 0x000a200001087983 */ /* 0x002f280000300800 */
[----:B------:R-:W4:Y:S04]  /*27340*/  LDL.LU R9, [R1+0xa24] ;  /* 0x000a240001097983 */ /* 0x000f280000300800 */
[----:B--2---:R-:W2:Y:S04]  /*27350*/  LDL.LU R6, [R1+0xa10] ;  /* 0x000a100001067983 */ /* 0x004ea80000300800 */
[----:B------:R-:W2:Y:S01]  /*27360*/  LDL.LU R7, [R1+0xa14] ;  /* 0x000a140001077983 */ /* 0x000ea20000300800 */
[----:B------:R-:W-:-:S03]  /*27370*/  FSEL R0, R29, R4, P0 ;  /* 0x000000041d007208 */ /* 0x000fc60000000000 */
[----:B------:R-:W-:Y:S04]  /*27380*/  STL.64 [R1+0xc50], R12 ;  /* 0x000c500c01007387 */ /* 0x000fe80000100a00 */
[----:B------:R-:W-:Y:S04]  /*27390*/  STL.64 [R1+0xc60], R2 ;  /* 0x000c600201007387 */ /* 0x000fe80000100a00 */
[----:B------:R-:W2:Y:S04]  /*273a0*/  LDL.LU R28, [R1+0xa48] ;  /* 0x000a4800011c7983 */ /* 0x000ea80000300800 */
[----:B---3--:R0:W-:Y:S04]  /*273b0*/  STL.64 [R1+0x4e0], R16 ;  /* 0x0004e01001007387 */ /* 0x0081e80000100a00 */
[----:B----4-:R1:W-:Y:S04]  /*273c0*/  STL.64 [R1+0x4f8], R18 ;  /* 0x0004f81201007387 */ /* 0x0103e80000100a00 */
[----:B0-----:R-:W3:Y:S01]  /*273d0*/  LDL.LU.64 R16, [R1+0xd20] ;  /* 0x000d200001107983 */ /* 0x001ee20000300a00 */
[----:B------:R-:W-:-:S03]  /*273e0*/  FSEL R4, R4, R29, P0 ;  /* 0x0000001d04047208 */ /* 0x000fc60000000000 */
[----:B------:R-:W4:Y:S04]  /*273f0*/  LDL.LU R2, [R1+0xa18] ;  /* 0x000a180001027983 */ /* 0x000f280000300800 */
[----:B-1----:R-:W4:Y:S04]  /*27400*/  LDL.LU.64 R18, [R1+0xd38] ;  /* 0x000d380001127983 */ /* 0x002f280000300a00 */
[----:B------:R-:W4:Y:S04]  /*27410*/  LDL.LU R3, [R1+0xa1c] ;  /* 0x000a1c0001037983 */ /* 0x000f280000300800 */
[----:B------:R-:W-:Y:S04]  /*27420*/  STL.64 [R1+0xc40], R20 ;  /* 0x000c401401007387 */ /* 0x000fe80000100a00 */
[----:B------:R-:W4:Y:S04]  /*27430*/  LDL.LU R12, [R1+0xa28] ;  /* 0x000a2800010c7983 */ /* 0x000f280000300800 */
[----:B------:R-:W-:Y:S04]  /*27440*/  STL.64 [R1+0xc80], R8 ;  /* 0x000c800801007387 */ /* 0x000fe80000100a00 */
[----:B------:R-:W4:Y:S04]  /*27450*/  LDL.LU R13, [R1+0xa2c] ;  /* 0x000a2c00010d7983 */ /* 0x000f280000300800 */
[----:B------:R-:W4:Y:S04]  /*27460*/  LDL.LU R22, [R1+0xa98] ;  /* 0x000a980001167983 */ /* 0x000f280000300800 */
[----:B------:R-:W4:Y:S04]  /*27470*/  LDL.LU R23, [R1+0xa9c] ;  /* 0x000a9c0001177983 */ /* 0x000f280000300800 */
[----:B---3--:R0:W-:Y:S04]  /*27480*/  STL.64 [R1+0x4d0], R16 ;  /* 0x0004d01001007387 */ /* 0x0081e80000100a00 */
[----:B--2---:R-:W-:Y:S04]  /*27490*/  STL.64 [R1+0xc88], R6 ;  /* 0x000c880601007387 */ /* 0x004fe80000100a00 */
[----:B----4-:R1:W-:Y:S04]  /*274a0*/  STL.64 [R1+0x4e8], R18 ;  /* 0x0004e81201007387 */ /* 0x0103e80000100a00 */
[----:B0-----:R-:W2:Y:S04]  /*274b0*/  LDL.LU.64 R16, [R1+0xd10] ;  /* 0x000d100001107983 */ /* 0x001ea80000300a00 */
[----:B------:R0:W-:Y:S04]  /*274c0*/  STL.64 [R1+0xbb8], R4 ;  /* 0x000bb80401007387 */ /* 0x0001e80000100a00 */
[----:B-1----:R-:W3:Y:S04]  /*274d0*/  LDL.LU.64 R18, [R1+0xd28] ;  /* 0x000d280001127983 */ /* 0x002ee80000300a00 */
        /* <DEDUP_REMOVED lines=9> */
[----:B0-----:R-:W2:Y:S04]  /*27570*/  LDL.LU.64 R16, [R1+0xd00] ;  /* 0x000d000001107983 */ /* 0x001ea80000300a00 */
[----:B---3--:R0:W-:Y:S04]  /*27580*/  STL.64 [R1+0x4d8], R18 ;  /* 0x0004d81201007387 */ /* 0x0081e80000100a00 */
[----:B0-----:R-:W3:Y:S04]  /*27590*/  LDL.LU.64 R18, [R1+0xd18] ;  /* 0x000d180001127983 */ /* 0x001ee80000300a00 */
        /* <DEDUP_REMOVED lines=13> */
[----:B0-----:R-:W2:Y:S04]  /*27670*/  LDL.LU R16, [R1+0xa90] ;  /* 0x000a900001107983 */ /* 0x001ea80000300800 */
[----:B------:R-:W2:Y:S04]  /*27680*/  LDL.LU R17, [R1+0xa94] ;  /* 0x000a940001117983 */ /* 0x000ea80000300800 */
[----:B---3--:R0:W-:Y:S04]  /*27690*/  STL.64 [R1+0x488], R18 ;  /* 0x0004881201007387 */ /* 0x0081e80000100a00 */
[----:B0-----:R-:W3:Y:S04]  /*276a0*/  LDL.LU.64 R18, [R1+0xcc8] ;  /* 0x000cc80001127983 */ /* 0x001ee80000300a00 */
[----:B--2---:R0:W-:Y:S04]  /*276b0*/  STL.64 [R1+0xc48], R16 ;  /* 0x000c481001007387 */ /* 0x0041e80000100a00 */
[----:B0-----:R-:W2:Y:S04]  /*276c0*/  LDL.LU R16, [R1+0xa30] ;  /* 0x000a300001107983 */ /* 0x001ea80000300800 */
[----:B------:R-:W2:Y:S04]  /*276d0*/  LDL.LU R17, [R1+0xa34] ;  /* 0x000a340001117983 */ /* 0x000ea80000300800 */
[----:B---3--:R0:W-:Y:S04]  /*276e0*/  STL.64 [R1+0x438], R18 ;  /* 0x0004381201007387 */ /* 0x0081e80000100a00 */
[----:B------:R1:W-:Y:S04]  /*276f0*/  STL.64 [R1+0x238], R24 ;  /* 0x0002381801007387 */ /* 0x0003e80000100a00 */
[----:B0-----:R-:W3:Y:S04]  /*27700*/  LDL.LU R18, [R1+0xa88] ;  /* 0x000a880001127983 */ /* 0x001ee80000300800 */
[----:B-1----:R-:W4:Y:S04]  /*27710*/  LDL.LU R24, [R1+0xab0] ;  /* 0x000ab00001187983 */ /* 0x002f280000300800 */
[----:B------:R-:W4:Y:S04]  /*27720*/  LDL.LU R25, [R1+0xab4] ;  /* 0x000ab40001197983 */ /* 0x000f280000300800 */
[----:B------:R-:W3:Y:S04]  /*27730*/  LDL.LU R19, [R1+0xa8c] ;  /* 0x000a8c0001137983 */ /* 0x000ee80000300800 */
        /* <DEDUP_REMOVED lines=9> */
[----:B------:R-:W-:Y:S04]  /*277d0*/  STL.64 [R1+0x2c8], R10 ;  /* 0x0002c80a01007387 */ /* 0x000fe80000100a00 */
[----:B----4-:R0:W-:Y:S04]  /*277e0*/  STL.64 [R1+0xc70], R24 ;  /* 0x000c701801007387 */ /* 0x0101e80000100a00 */
[----:B0-----:R-:W4:Y:S04]  /*277f0*/  LDL.LU R24, [R1+0xa08] ;  /* 0x000a080001187983 */ /* 0x001f280000300800 */
[----:B------:R-:W4:Y:S04]  /*27800*/  LDL.LU R25, [R1+0xa0c] ;  /* 0x000a0c0001197983 */ /* 0x000f280000300800 */
[----:B--2---:R0:W-:Y:S04]  /*27810*/  STL.64 [R1+0xc98], R16 ;  /* 0x000c981001007387 */ /* 0x0041e80000100a00 */
[----:B0-----:R-:W2:Y:S04]  /*27820*/  LDL.LU R16, [R1+0x9e0] ;  /* 0x0009e00001107983 */ /* 0x001ea80000300800 */
[----:B------:R-:W2:Y:S04]  /*27830*/  LDL.LU R17, [R1+0x9e4] ;  /* 0x0009e40001117983 */ /* 0x000ea80000300800 */
[----:B------:R-:W3:Y:S04]  /*27840*/  LDL.LU R29, [R1+0xa4c] ;  /* 0x000a4c00011d7983 */ /* 0x000ee80000300800 */
[----:B------:R-:W4:Y:S04]  /*27850*/  LDL.LU R10, [R1+0xb50] ;  /* 0x000b5000010a7983 */ /* 0x000f280000300800 */
        /* <DEDUP_REMOVED lines=30> */
[----:B0-----:R-:W4:Y:S04]  /*27a40*/  LDL.LU.64 R10, [R1+0xc30] ;  /* 0x000c3000010a7983 */ /* 0x001f280000300a00 */
[----:B--2---:R0:W-:Y:S04]  /*27a50*/  STL.64 [R1+0x260], R16 ;  /* 0x0002601001007387 */ /* 0x0041e80000100a00 */
[----:B0-----:R-:W2:Y:S04]  /*27a60*/  LDL.LU.64 R16, [R1+0xc78] ;  /* 0x000c780001107983 */ /* 0x001ea80000300a00 */
[----:B------:R0:W-:Y:S04]  /*27a70*/  STL.64 [R1+0x2b0], R4 ;  /* 0x0002b00401007387 */ /* 0x0001e80000100a00 */
[----:B0-----:R-:W3:Y:S04]  /*27a80*/  LDL.LU R4, [R1+0xb30] ;  /* 0x000b300001047983 */ /* 0x001ee80000300800 */
[----:B------:R-:W3:Y:S04]  /*27a90*/  LDL.LU R5, [R1+0xb34] ;  /* 0x000b340001057983 */ /* 0x000ee80000300800 */
[----:B----4-:R0:W-:Y:S04]  /*27aa0*/  STL.64 [R1+0x320], R10 ;  /* 0x0003200a01007387 */ /* 0x0101e80000100a00 */
[----:B0-----:R-:W4:Y:S04]  /*27ab0*/  LDL.LU.64 R10, [R1+0xc28] ;  /* 0x000c2800010a7983 */ /* 0x001f280000300a00 */
[----:B--2---:R0:W-:Y:S04]  /*27ac0*/  STL.64 [R1+0x290], R16 ;  /* 0x0002901001007387 */ /* 0x0041e80000100a00 */
[----:B0-----:R-:W2:Y:S04]  /*27ad0*/  LDL.LU.64 R16, [R1+0xc48] ;  /* 0x000c480001107983 */ /* 0x001ea80000300a00 */
[----:B---3--:R0:W-:Y:S04]  /*27ae0*/  STL.64 [R1+0xbe8], R4 ;  /* 0x000be80401007387 */ /* 0x0081e80000100a00 */
[----:B0-----:R-:W3:Y:S04]  /*27af0*/  LDL.LU R4, [R1+0xb00] ;  /* 0x000b000001047983 */ /* 0x001ee80000300800 */
[----:B------:R-:W3:Y:S04]  /*27b00*/  LDL.LU R5, [R1+0xb04] ;  /* 0x000b040001057983 */ /* 0x000ee80000300800 */
[----:B----4-:R0:W-:Y:S04]  /*27b10*/  STL.64 [R1+0x328], R10 ;  /* 0x0003280a01007387 */ /* 0x0101e80000100a00 */
[----:B0-----:R-:W4:Y:S04]  /*27b20*/  LDL.LU.64 R10, [R1+0xc20] ;  /* 0x000c2000010a7983 */ /* 0x001f280000300a00 */
[----:B------:R0:W-:Y:S04]  /*27b30*/  STL.64 [R1+0x250], R6 ;  /* 0x0002500601007387 */ /* 0x0001e80000100a00 */
[----:B--2---:R1:W-:Y:S04]  /*27b40*/  STL.64 [R1+0x2f0], R16 ;  /* 0x0002f01001007387 */ /* 0x0043e80000100a00 */
[----:B0-----:R-:W2:Y:S04]  /*27b50*/  LDL.LU.64 R6, [R1+0xc88] ;  /* 0x000c880001067983 */ /* 0x001ea80000300a00 */
[----:B-1----:R-:W2:Y:S04]  /*27b60*/  LDL.LU R16, [R1+0xb78] ;  /* 0x000b780001107983 */ /* 0x002ea80000300800 */
[----:B------:R-:W2:Y:S04]  /*27b70*/  LDL.LU R17, [R1+0xb7c] ;  /* 0x000b7c0001117983 */ /* 0x000ea80000300800 */
[----:B---3--:R0:W-:Y:S04]  /*27b80*/  STL.64 [R1+0xc00], R4 ;  /* 0x000c000401007387 */ /* 0x0081e80000100a00 */
[----:B0-----:R-:W3:Y:S04]  /*27b90*/  LDL.LU R4, [R1+0xae8] ;  /* 0x000ae80001047983 */ /* 0x001ee80000300800 */
[----:B------:R-:W3:Y:S04]  /*27ba0*/  LDL.LU R5, [R1+0xaec] ;  /* 0x000aec0001057983 */ /* 0x000ee80000300800 */
[----:B----4-:R0:W-:Y:S04]  /*27bb0*/  STL.64 [R1+0x330], R10 ;  /* 0x0003300a01007387 */ /* 0x0101e80000100a00 */
[----:B0-----:R-:W4:Y:S04]  /*27bc0*/  LDL.LU.64 R10, [R1+0xc18] ;  /* 0x000c1800010a7983 */ /* 0x001f280000300a00 */
[----:B--2---:R0:W-:Y:S04]  /*27bd0*/  STL.64 [R1+0x270], R6 ;  /* 0x0002700601007387 */ /* 0x0041e80000100a00 */
[----:B------:R1:W-:Y:S04]  /*27be0*/  STL.64 [R1+0xbc8], R16 ;  /* 0x000bc81001007387 */ /* 0x0003e80000100a00 */
[----:B0-----:R-:W2:Y:S04]  /*27bf0*/  LDL.LU.64 R6, [R1+0xc68] ;  /* 0x000c680001067983 */ /* 0x001ea80000300a00 */
[----:B-1----:R-:W2:Y:S04]  /*27c00*/  LDL.LU R16, [R1+0xb20] ;  /* 0x000b200001107983 */ /* 0x002ea80000300800 */
[----:B------:R-:W2:Y:S04]  /*27c10*/  LDL.LU R17, [R1+0xb24] ;  /* 0x000b240001117983 */ /* 0x000ea80000300800 */
[----:B----4-:R0:W-:Y:S04]  /*27c20*/  STL.64 [R1+0x338], R10 ;  /* 0x0003380a01007387 */ /* 0x0101e80000100a00 */
[----:B0-----:R-:W4:Y:S04]  /*27c30*/  LDL.LU.64 R10, [R1+0xc10] ;  /* 0x000c1000010a7983 */ /* 0x001f280000300a00 */
[----:B---3--:R0:W-:Y:S04]  /*27c40*/  STL.64 [R1+0x348], R4 ;  /* 0x0003480401007387 */ /* 0x0081e80000100a00 */
[----:B0-----:R-:W3:Y:S04]  /*27c50*/  LDL.LU.64 R4, [R1+0xc00] ;  /* 0x000c000001047983 */ /* 0x001ee80000300a00 */
[----:B------:R0:W-:Y:S04]  /*27c60*/  STL.64 [R1+0x258], R8 ;  /* 0x0002580801007387 */ /* 0x0001e80000100a00 */
[----:B------:R1:W-:Y:S04]  /*27c70*/  STL.64 [R1+0x268], R24 ;  /* 0x0002681801007387 */ /* 0x0003e80000100a00 */
[----:B--2---:R-:W-:Y:S04]  /*27c80*/  STL.64 [R1+0x2b8], R6 ;  /* 0x0002b80601007387 */ /* 0x004fe80000100a00 */
[----:B------:R-:W-:Y:S04]  /*27c90*/  STL.64 [R1+0x2d8], R14 ;  /* 0x0002d80e01007387 */ /* 0x000fe80000100a00 */
[----:B------:R2:W-:Y:S04]  /*27ca0*/  STL.64 [R1+0x308], R26 ;  /* 0x0003081a01007387 */ /* 0x0005e80000100a00 */
[----:B------:R2:W-:Y:S04]  /*27cb0*/  STL.64 [R1+0xbf0], R16 ;  /* 0x000bf01001007387 */ /* 0x0005e80000100a00 */
[----:B0-----:R-:W3:Y:S04]  /*27cc0*/  LDL.LU.64 R8, [R1+0xc80] ;  /* 0x000c800001087983 */ /* 0x001ee80000300a00 */
[----:B-1----:R-:W3:Y:S04]  /*27cd0*/  LDL.LU.64 R24, [R1+0xc70] ;  /* 0x000c700001187983 */ /* 0x002ee80000300a00 */
[----:B--2---:R-:W2:Y:S04]  /*27ce0*/  LDL.LU R26, [R1+0xb90] ;  /* 0x000b9000011a7983 */ /* 0x004ea80000300800 */
[----:B------:R-:W2:Y:S04]  /*27cf0*/  LDL.LU R27, [R1+0xb94] ;  /* 0x000b9400011b7983 */ /* 0x000ea80000300800 */
[----:B------:R-:W2:Y:S04]  /*27d00*/  LDL.LU R14, [R1+0xb60] ;  /* 0x000b6000010e7983 */ /* 0x000ea80000300800 */
[----:B------:R-:W2:Y:S04]  /*27d10*/  LDL.LU R15, [R1+0xb64] ;  /* 0x000b6400010f7983 */ /* 0x000ea80000300800 */
[----:B------:R-:W2:Y:S04]  /*27d20*/  LDL.LU R6, [R1+0xb40] ;  /* 0x000b400001067983 */ /* 0x000ea80000300800 */
[----:B------:R-:W2:Y:S04]  /*27d30*/  LDL.LU R7, [R1+0xb44] ;  /* 0x000b440001077983 */ /* 0x000ea80000300800 */
[----:B------:R-:W2:Y:S04]  /*27d40*/  LDL.LU R16, [R1+0xaf8] ;  /* 0x000af80001107983 */ /* 0x000ea80000300800 */
[----:B------:R-:W2:Y:S04]  /*27d50*/  LDL.LU R17, [R1+0xafc] ;  /* 0x000afc0001117983 */ /* 0x000ea80000300800 */
[----:B----4-:R0:W-:Y:S04]  /*27d60*/  STL.64 [R1+0x340], R10 ;  /* 0x0003400a01007387 */ /* 0x0101e80000100a00 */
[----:B0-----:R-:W4:Y:S04]  /*27d70*/  LDL.LU.64 R10, [R1+0xc08] ;  /* 0x000c0800010a7983 */ /* 0x001f280000300a00 */
[----:B---3--:R0:W-:Y:S04]  /*27d80*/  STL.64 [R1+0x360], R4 ;  /* 0x0003600401007387 */ /* 0x0081e80000100a00 */
[----:B0-----:R-:W3:Y:S04]  /*27d90*/  LDL.LU.64 R4, [R1+0xbe8] ;  /* 0x000be80001047983 */ /* 0x001ee80000300a00 */
[----:B------:R0:W-:Y:S04]  /*27da0*/  STL.64 [R1+0x2a8], R28 ;  /* 0x0002a81c01007387 */ /* 0x0001e80000100a00 */
[----:B------:R1:W-:Y:S04]  /*27db0*/  STL.64 [R1+0x278], R2 ;  /* 0x0002780201007387 */ /* 0x0003e80000100a00 */
[----:B0-----:R-:W3:Y:S04]  /*27dc0*/  LDL.LU R28, [R1+0xb38] ;  /* 0x000b3800011c7983 */ /* 0x001ee80000300800 */
[----:B------:R-:W3:Y:S04]  /*27dd0*/  LDL.LU R29, [R1+0xb3c] ;  /* 0x000b3c00011d7983 */ /* 0x000ee80000300800 */
[----:B-1----:R-:W3:Y:S04]  /*27de0*/  LDL.LU.64 R2, [R1+0xc60] ;  /* 0x000c600001027983 */ /* 0x002ee80000300a00 */
[----:B------:R0:W-:Y:S04]  /*27df0*/  STL.64 [R1+0x280], R8 ;  /* 0x0002800801007387 */ /* 0x0001e80000100a00 */
[----:B------:R1:W-:Y:S04]  /*27e00*/  STL.64 [R1+0x288], R12 ;  /* 0x0002880c01007387 */ /* 0x0003e80000100a00 */
        /* <DEDUP_REMOVED lines=8> */
[----:B------:R-:W3:Y:S04]  /*27e90*/  LDL.LU.64 R20, [R1+0xc40] ;  /* 0x000c400001147983 */ /* 0x000ee80000300a00 */
[----:B------:R-:W3:Y:S04]  /*27ea0*/  LDL.LU.64 R24, [R1+0xc38] ;  /* 0x000c380001187983 */ /* 0x000ee80000300a00 */
[----:B--2---:R-:W2:Y:S04]  /*27eb0*/  LDL.LU R6, [R1+0xb08] ;  /* 0x000b080001067983 */ /* 0x004ea80000300800 */
[----:B------:R-:W2:Y:S04]  /*27ec0*/  LDL.LU R7, [R1+0xb0c] ;  /* 0x000b0c0001077983 */ /* 0x000ea80000300800 */
[----:B------:R-:W2:Y:S04]  /*27ed0*/  LDL.LU R14, [R1+0xb18] ;  /* 0x000b1800010e7983 */ /* 0x000ea80000300800 */
[----:B------:R-:W2:Y:S04]  /*27ee0*/  LDL.LU R15, [R1+0xb1c] ;  /* 0x000b1c00010f7983 */ /* 0x000ea80000300800 */
[----:B------:R-:W2:Y:S04]  /*27ef0*/  LDL.LU R26, [R1+0xb28] ;  /* 0x000b2800011a7983 */ /* 0x000ea80000300800 */
[----:B------:R-:W2:Y:S04]  /*27f00*/  LDL.LU R27, [R1+0xb2c] ;  /* 0x000b2c00011b7983 */ /* 0x000ea80000300800 */
[----:B------:R-:W2:Y:S04]  /*27f10*/  LDL.LU.64 R16, [R1+0xbf0] ;  /* 0x000bf00001107983 */ /* 0x000ea80000300a00 */
[----:B----4-:R0:W-:Y:S04]  /*27f20*/  STL.64 [R1+0x350], R10 ;  /* 0x0003500a01007387 */ /* 0x0101e80000100a00 */
[----:B0-----:R-:W4:Y:S04]  /*27f30*/  LDL.LU.64 R10, [R1+0xbf8] ;  /* 0x000bf800010a7983 */ /* 0x001f280000300a00 */
[----:B---3--:R0:W-:Y:S04]  /*27f40*/  STL.64 [R1+0x390], R4 ;  /* 0x0003900401007387 */ /* 0x0081e80000100a00 */
[----:B0-----:R-:W3:Y:S04]  /*27f50*/  LDL.LU.64 R4, [R1+0xbb8] ;  /* 0x000bb80001047983 */ /* 0x001ee80000300a00 */
[----:B------:R0:W-:Y:S04]  /*27f60*/  STL.64 [R1+0x398], R28 ;  /* 0x0003981c01007387 */ /* 0x0001e80000100a00 */
[----:B------:R1:W-:Y:S04]  /*27f70*/  STL.64 [R1+0x2c0], R2 ;  /* 0x0002c00201007387 */ /* 0x0003e80000100a00 */
[----:B0-----:R-:W3:Y:S04]  /*27f80*/  LDL.LU R28, [R1+0xbb0] ;  /* 0x000bb000011c7983 */ /* 0x001ee80000300800 */
[----:B-1----:R-:W3:Y:S04]  /*27f90*/  LDL.LU R2, [R1+0xb48] ;  /* 0x000b480001027983 */ /* 0x002ee80000300800 */
[----:B------:R-:W3:Y:S04]  /*27fa0*/  LDL.LU R3, [R1+0xb4c] ;  /* 0x000b4c0001037983 */ /* 0x000ee80000300800 */
[----:B------:R0:W-:Y:S04]  /*27fb0*/  STL.64 [R1+0x2e8], R18 ;  /* 0x0002e81201007387 */ /* 0x0001e80000100a00 */
[----:B------:R-:W-:Y:S04]  /*27fc0*/  STL.64 [R1+0x2f8], R22 ;  /* 0x0002f81601007387 */ /* 0x000fe80000100a00 */
[----:B0-----:R-:W3:Y:S04]  /*27fd0*/  LDL.LU R18, [R1+0xb70] ;  /* 0x000b700001127983 */ /* 0x001ee80000300800 */
[----:B------:R0:W-:Y:S04]  /*27fe0*/  STL.64 [R1+0x2d0], R8 ;  /* 0x0002d00801007387 */ /* 0x0001e80000100a00 */
[----:B------:R1:W-:Y:S04]  /*27ff0*/  STL.64 [R1+0x2e0], R12 ;  /* 0x0002e00c01007387 */ /* 0x0003e80000100a00 */
[----:B------:R1:W-:Y:S04]  /*28000*/  STL.64 [R1+0x300], R20 ;  /* 0x0003001401007387 */ /* 0x0003e80000100a00 */
[----:B------:R1:W-:Y:S04]  /*28010*/  STL.64 [R1+0x310], R24 ;  /* 0x0003101801007387 */ /* 0x0003e80000100a00 */
[----:B0-----:R-:W3:Y:S04]  /*28020*/  LDL.LU R8, [R1+0xb58] ;  /* 0x000b580001087983 */ /* 0x001ee80000300800 */
[----:B--2---:R0:W-:Y:S04]  /*28030*/  STL.64 [R1+0x368], R6 ;  /* 0x0003680601007387 */ /* 0x0041e80000100a00 */
[----:B------:R-:W2:Y:S04]  /*28040*/  LDL.LU R9, [R1+0xb5c] ;  /* 0x000b5c0001097983 */ /* 0x000ea80000300800 */
[----:B------:R0:W-:Y:S04]  /*28050*/  STL.64 [R1+0x378], R14 ;  /* 0x0003780e01007387 */ /* 0x0001e80000100a00 */
[----:B-1----:R-:W2:Y:S04]  /*28060*/  LDL.LU R12, [R1+0xb68] ;  /* 0x000b6800010c7983 */ /* 0x002ea80000300800 */
[----:B------:R-:W-:Y:S04]  /*28070*/  STL.64 [R1+0x388], R26 ;  /* 0x0003881a01007387 */ /* 0x000fe80000100a00 */
[----:B------:R1:W-:Y:S04]  /*28080*/  STL.64 [R1+0x380], R16 ;  /* 0x0003801001007387 */ /* 0x0003e80000100a00 */
[----:B------:R-:W2:Y:S04]  /*28090*/  LDL.LU R13, [R1+0xb6c] ;  /* 0x000b6c00010d7983 */ /* 0x000ea80000300800 */
[----:B------:R-:W2:Y:S04]  /*280a0*/  LDL.LU R19, [R1+0xb74] ;  /* 0x000b740001137983 */ /* 0x000ea80000300800 */
[----:B------:R-:W2:Y:S04]  /*280b0*/  LDL.LU R22, [R1+0xb80] ;  /* 0x000b800001167983 */ /* 0x000ea80000300800 */
[----:B------:R-:W2:Y:S04]  /*280c0*/  LDL.LU R23, [R1+0xb84] ;  /* 0x000b840001177983 */ /* 0x000ea80000300800 */
[----:B------:R-:W2:Y:S04]  /*280d0*/  LDL.LU R20, [R1+0xb88] ;  /* 0x000b880001147983 */ /* 0x000ea80000300800 */
[----:B------:R-:W2:Y:S04]  /*280e0*/  LDL.LU R21, [R1+0xb8c] ;  /* 0x000b8c0001157983 */ /* 0x000ea80000300800 */
[----:B------:R-:W2:Y:S04]  /*280f0*/  LDL.LU R24, [R1+0xb98] ;  /* 0x000b980001187983 */ /* 0x000ea80000300800 */
[----:B------:R-:W2:Y:S04]  /*28100*/  LDL.LU R25, [R1+0xb9c] ;  /* 0x000b9c0001197983 */ /* 0x000ea80000300800 */
[----:B0-----:R-:W2:Y:S04]  /*28110*/  LDL.LU.64 R6, [R1+0xbe0] ;  /* 0x000be00001067983 */ /* 0x001ea80000300a00 */
[----:B------:R-:W2:Y:S04]  /*28120*/  LDL.LU.64 R14, [R1+0xbd0] ;  /* 0x000bd000010e7983 */ /* 0x000ea80000300a00 */
[----:B-1----:R-:W2:Y:S04]  /*28130*/  LDL.LU.64 R16, [R1+0xbc8] ;  /* 0x000bc80001107983 */ /* 0x002ea80000300a00 */
[----:B------:R-:W2:Y:S04]  /*28140*/  LDL.LU.64 R26, [R1+0xbc0] ;  /* 0x000bc000011a7983 */ /* 0x000ea80000300a00 */
[----:B----4-:R0:W-:Y:S04]  /*28150*/  STL.64 [R1+0x370], R10 ;  /* 0x0003700a01007387 */ /* 0x0101e80000100a00 */
[----:B0-----:R-:W4:Y:S01]  /*28160*/  LDL.LU.64 R10, [R1+0xbd8] ;  /* 0x000bd800010a7983 */ /* 0x001f220000300a00 */
[----:B---3--:R-:W-:-:S04]  /*28170*/  FADD.FTZ R4, -R0, R4 ;  /* 0x0000000400047221 */ /* 0x008fc80000010100 */
[----:B------:R-:W-:-:S06]  /*28180*/  FMUL.FTZ R4, R4, 1.4426950216293334961 ;  /* 0x3fb8aa3b04047820 */ /* 0x000fcc0000410000 */
[----:B------:R-:W0:Y:S01]  /*28190*/  MUFU.EX2 R4, R4 ;  /* 0x0000000400047308 */ /* 0x000e220000000800 */
[----:B------:R1:W-:Y:S02]  /*281a0*/  STL [R1+0xba0], R0 ;  /* 0x000ba00001007387 */ /* 0x0003e40000100800 */
[----:B-1----:R-:W-:Y:S02]  /*281b0*/  FSEL R0, R28, R5, P0 ;  /* 0x000000051c007208 */ /* 0x002fe40000000000 */
[----:B------:R-:W-:Y:S01]  /*281c0*/  FSEL R5, R5, R28, P0 ;  /* 0x0000001c05057208 */ /* 0x000fe20000000000 */
[----:B------:R0:W-:Y:S04]  /*281d0*/  STL.64 [R1+0x3a8], R2 ;  /* 0x0003a80201007387 */ /* 0x0001e80000100a00 */
[----:B0-----:R-:W-:-:S05]  /*281e0*/  FFMA.FTZ R3, R5, R4, R0 ;  /* 0x0000000405037223 */ /* 0x001fca0000010000 */
[----:B------:R0:W-:Y:S01]  /*281f0*/  STL [R1+0xb80], R3 ;  /* 0x000b800301007387 */ /* 0x0001e20000100800 */
[----:B------:R-:W-:Y:S01]  /*28200*/  IADD3 R2, PT, PT, R1, 0x200, RZ ;  /* 0x0000020001027810 */ /* 0x000fe20007ffe0ff */
[----:B------:R-:W-:Y:S02]  /*28210*/  IMAD.MOV.U32 R0, RZ, RZ, RZ ;  /* 0x000000ffff007224 */ /* 0x000fe400078e00ff */
        /* <DEDUP_REMOVED lines=10> */
[----:B----4-:R0:W-:Y:S02]  /*282c0*/  STL.64 [R1+0x3b0], R10 ;  /* 0x0003b00a01007387 */ /* 0x0101e40000100a00 */
.L_x_19201:
[----:B0-----:R-:W-:Y:S01]  /*282d0*/  VIADD R3, R1, 0x400 ;  /* 0x0000040001037836 */ /* 0x001fe20000000000 */
[----:B--23--:R-:W2:Y:S04]  /*282e0*/  LDL R7, [R1+0x3fc] ;  /* 0x0003fc0001077983 */ /* 0x00cea80000100800 */
[C---:B------:R-:W-:Y:S02]  /*282f0*/  LEA R5, R0.reuse, R3, 0x2 ;  /* 0x0000000300057211 */ /* 0x040fe400078e10ff */
[----:B------:R-:W3:Y:S04]  /*28300*/  LDL R3, [R1+0x1fc] ;  /* 0x0001fc0001037983 */ /* 0x000ee80000100800 */
[----:B------:R-:W2:Y:S04]  /*28310*/  LDL R4, [R5+0x208] ;  /* 0x0002080005047983 */ /* 0x000ea80000100800 */
[----:B------:R-:W4:Y:S01]  /*28320*/  LDL R6, [R5+0x8] ;  /* 0x0000080005067983 */ /* 0x000f220000100800 */
        /* <DEDUP_REMOVED lines=10> */
.L_x_19200:
[----:B0-234-:R-:W-:-:S05]  /*283d0*/  LEA R7, R3, R2, 0x2 ;  /* 0x0000000203077211 */ /* 0x01dfca00078e10ff */
[----:B01----:R-:W2:Y:S01]  /*283e0*/  LDL.64 R4, [R7] ;  /* 0x0000000007047983 */ /* 0x003ea20000100a00 */
[----:B------:R-:W-:Y:S04]  /*283f0*/  BSSY.RECONVERGENT B1, `(.L_x_19179) ;  /* 0x0000019000017945 */ /* 0x000fe80003800200 */
[----:B------:R-:W-:Y:S01]  /*28400*/  BSSY.RELIABLE B2, `(.L_x_19180) ;  /* 0x0000011000027945 */ /* 0x000fe20003800100 */
[----:B--2---:R-:W-:-:S13]  /*28410*/  FSETP.GT.FTZ.AND P0, PT, R5, R4, PT ;  /* 0x000000040500720b */ /* 0x004fda0003f14000 */
[----:B------:R-:W-:Y:S05]  /*28420*/  @!P0 BRA `(.L_x_19181) ;  /* 0x0000000000088947 */ /* 0x000fea0003800000 */
[----:B------:R0:W5:Y:S01]  /*28430*/  LDL R6, [R7+-0x200] ;  /* 0xfffe000007067983 */ /* 0x0001620000100800 */
[----:B------:R-:W-:Y:S05]  /*28440*/  BRA `(.L_x_19182) ;  /* 0x0000000000307947 */ /* 0x000fea0003800000 */
.L_x_19181:
        /* <DEDUP_REMOVED lines=12> */
.L_x_19182:
[----:B------:R-:W-:Y:S05]  /*28510*/  BSYNC.RELIABLE B2 ;  /* 0x0000000000027941 */ /* 0x000fea0003800100 */
.L_x_19180:
[----:B------:R-:W2:Y:S04]  /*28520*/  LDL R8, [R7+-0x1fc] ;  /* 0xfffe040007087983 */ /* 0x000ea80000100800 */
[----:B------:R-:W-:Y:S04]  /*28530*/  STL [R7], R5 ;  /* 0x0000000507007387 */ /* 0x000fe80000100800 */
[----:B-----5:R-:W-:Y:S04]  /*28540*/  STL [R7+-0x1fc], R6 ;  /* 0xfffe040607007387 */ /* 0x020fe80000100800 */
[----:B------:R1:W-:Y:S02]  /*28550*/  STL [R7+0x4], R4 ;  /* 0x0000040407007387 */ /* 0x0003e40000100800 */
[----:B-1----:R-:W-:-:S02]  /*28560*/  MOV R4, R5 ;  /* 0x0000000500047202 */ /* 0x002fc40000000f00 */
[----:B--2---:R1:W-:Y:S05]  /*28570*/  STL [R7+-0x200], R8 ;  /* 0xfffe000807007387 */ /* 0x0043ea0000100800 */
.L_x_19183:
[----:B------:R-:W-:Y:S05]  /*28580*/  BSYNC.RECONVERGENT B1 ;  /* 0x0000000000017941 */ /* 0x000fea0003800200 */
.L_x_19179:
[----:B------:R-:W2:Y:S01]  /*28590*/  LDL R5, [R7+-0x4] ;  /* 0xfffffc0007057983 */ /* 0x000ea20000100800 */
[----:B------:R-:W-:Y:S04]  /*285a0*/  BSSY.RECONVERGENT B1, `(.L_x_19184) ;  /* 0x0000016000017945 */ /* 0x000fe80003800200 */
[----:B------:R-:W-:Y:S01]  /*285b0*/  BSSY.RELIABLE B2, `(.L_x_19185) ;  /* 0x000000e000027945 */ /* 0x000fe20003800100 */
[----:B--2---:R-:W-:-:S13]  /*285c0*/  FSETP.GT.FTZ.AND P0, PT, R4, R5, PT ;  /* 0x000000050400720b */ /* 0x004fda0003f14000 */
[----:B------:R-:W-:Y:S05]  /*285d0*/  @!P0 BRA `(.L_x_19186) ;  /* 0x0000000000088947 */ /* 0x000fea0003800000 */
[----:B------:R2:W5:Y:S01]  /*285e0*/  LDL R6, [R7+-0x204] ;  /* 0xfffdfc0007067983 */ /* 0x0005620000100800 */
[----:B------:R-:W-:Y:S05]  /*285f0*/  BRA `(.L_x_19187) ;  /* 0x0000000000247947 */ /* 0x000fea0003800000 */
.L_x_19186:
        /* <DEDUP_REMOVED lines=9> */
.L_x_19187:
[----:B------:R-:W-:Y:S05]  /*28690*/  BSYNC.RELIABLE B2 ;  /* 0x0000000000027941 */ /* 0x000fea0003800100 */
.L_x_19185:
[----:B-----5:R-:W-:Y:S01]  /*286a0*/  STL [R7+-0x200], R6 ;  /* 0xfffe000607007387 */ /* 0x020fe20000100800 */
[----:B------:R-:W-:-:S03]  /*286b0*/  IMAD.MOV.U32 R9, RZ, RZ, R8 ;  /* 0x000000ffff097224 */ /* 0x000fc600078e0008 */
[----:B------:R-:W-:Y:S04]  /*286c0*/  STL [R7+-0x4], R4 ;  /* 0xfffffc0407007387 */ /* 0x000fe80000100800 */
[----:B------:R-:W-:Y:S04]  /*286d0*/  STL [R7+-0x204], R8 ;  /* 0xfffdfc0807007387 */ /* 0x000fe80000100800 */
[----:B------:R3:W-:Y:S02]  /*286e0*/  STL [R7], R5 ;  /* 0x0000000507007387 */ /* 0x0007e40000100800 */
[----:B---3--:R-:W-:-:S07]  /*286f0*/  MOV R5, R4 ;  /* 0x0000000400057202 */ /* 0x008fce0000000f00 */
.L_x_19188:
[----:B------:R-:W-:Y:S05]  /*28700*/  BSYNC.RECONVERGENT B1 ;  /* 0x0000000000017941 */ /* 0x000fea0003800200 */
.L_x_19184:
[----:B------:R-:W3:Y:S01]  /*28710*/  LDL R4, [R7+-0x8] ;  /* 0xfffff80007047983 */ /* 0x000ee20000100800 */
[----:B------:R-:W-:Y:S04]  /*28720*/  BSSY.RECONVERGENT B1, `(.L_x_19189) ;  /* 0x0000018000017945 */ /* 0x000fe80003800200 */
[----:B------:R-:W-:Y:S01]  /*28730*/  BSSY.RELIABLE B2, `(.L_x_19190) ;  /* 0x0000010000027945 */ /* 0x000fe20003800100 */
[----:B---3--:R-:W-:-:S13]  /*28740*/  FSETP.GT.FTZ.AND P0, PT, R5, R4, PT ;  /* 0x000000040500720b */ /* 0x008fda0003f14000 */
[----:B------:R-:W-:Y:S05]  /*28750*/  @!P0 BRA `(.L_x_19191) ;  /* 0x0000000000088947 */ /* 0x000fea0003800000 */
[----:B------:R3:W5:Y:S01]  /*28760*/  LDL R6, [R7+-0x208] ;  /* 0xfffdf80007067983 */ /* 0x0007620000100800 */
[----:B------:R-:W-:Y:S05]  /*28770*/  BRA `(.L_x_19192) ;  /* 0x00000000002c7947 */ /* 0x000fea0003800000 */
.L_x_19191:
        /* <DEDUP_REMOVED lines=11> */
.L_x_19192:
[----:B------:R-:W-:Y:S05]  /*28830*/  BSYNC.RELIABLE B2 ;  /* 0x0000000000027941 */ /* 0x000fea0003800100 */
.L_x_19190:
[----:B-----5:R-:W-:Y:S01]  /*28840*/  STL [R7+-0x204], R6 ;  /* 0xfffdfc0607007387 */ /* 0x020fe20000100800 */
[----:B-1----:R-:W-:-:S03]  /*28850*/  IMAD.MOV.U32 R8, RZ, RZ, R9 ;  /* 0x000000ffff087224 */ /* 0x002fc600078e0009 */
[----:B------:R-:W-:Y:S04]  /*28860*/  STL [R7+-0x8], R5 ;  /* 0xfffff80507007387 */ /* 0x000fe80000100800 */
[----:B------:R-:W-:Y:S04]  /*28870*/  STL [R7+-0x208], R9 ;  /* 0xfffdf80907007387 */ /* 0x000fe80000100800 */
[----:B------:R1:W-:Y:S02]  /*28880*/  STL [R7+-0x4], R4 ;  /* 0xfffffc0407007387 */ /* 0x0003e40000100800 */
[----:B-1----:R-:W-:-:S07]  /*28890*/  IMAD.MOV.U32 R4, RZ, RZ, R5 ;  /* 0x000000ffff047224 */ /* 0x002fce00078e0005 */
.L_x_19193:
[----:B------:R-:W-:Y:S05]  /*288a0*/  BSYNC.RECONVERGENT B1 ;  /* 0x0000000000017941 */ /* 0x000fea0003800200 */
.L_x_19189:
        /* <DEDUP_REMOVED lines=11> */
.L_x_19197:
        /* <DEDUP_REMOVED lines=11> */
.L_x_19198:
[----:B------:R-:W-:Y:S05]  /*28a10*/  BSYNC.RELIABLE B2 ;  /* 0x0000000000027941 */ /* 0x000fea0003800100 */
.L_x_19196:
[----:B------:R4:W-:Y:S04]  /*28a20*/  STL [R5+0x200], R4 ;  /* 0x0002000405007387 */ /* 0x0009e80000100800 */
[----:B------:R-:W2:Y:S04]  /*28a30*/  LDL R8, [R7+-0x208] ;  /* 0xfffdf80007087983 */ /* 0x000ea80000100800 */
[----:B--2---:R4:W-:Y:S04]  /*28a40*/  STL [R5], R8 ;  /* 0x0000000805007387 */ /* 0x0049e80000100800 */
[----:B------:R4:W-:Y:S04]  /*28a50*/  STL [R7+-0x8], R9 ;  /* 0xfffff80907007387 */ /* 0x0009e80000100800 */
[----:B-----5:R4:W-:Y:S02]  /*28a60*/  STL [R7+-0x208], R6 ;  /* 0xfffdf80607007387 */ /* 0x0209e40000100800 */
.L_x_19199:
[----:B------:R-:W-:Y:S05]  /*28a70*/  BSYNC.RECONVERGENT B1 ;  /* 0x0000000000017941 */ /* 0x000fea0003800200 */
.L_x_19195:
[----:B------:R-:W-:Y:S01]  /*28a80*/  VIADD R3, R3, 0xfffffffc ;  /* 0xfffffffc03037836 */ /* 0x000fe20000000000 */
[----:B------:R-:W-:Y:S06]  /*28a90*/  BRA `(.L_x_19200) ;  /* 0xfffffff8004c7947 */ /* 0x000fec000383ffff */
.L_x_19194:
[----:B------:R-:W-:Y:S05]  /*28aa0*/  @P1 BRA `(.L_x_19201) ;  /* 0xfffffff800081947 */ /* 0x000fea000383ffff */
[----:B------:R-:W4:Y:S01]  /*28ab0*/  LDL.64 R2, [R1+0x18] ;  /* 0x0000180001027983 */ /* 0x000f220000100a00 */
[----:B------:R-:W-:-:S03]  /*28ac0*/  UMOV UR4, 0x400 ;  /* 0x0000040000047882 */ /* 0x000fc60000000000 */
[----:B------:R-:W5:Y:S04]  /*28ad0*/  LDL.64 R4, [R1+0x40] ;  /* 0x0000400001047983 */ /* 0x000f680000100a00 */
[----:B------:R-:W5:Y:S04]  /*28ae0*/  LDL.64 R28, [R1+0x10] ;  /* 0x00001000011c7983 */ /* 0x000f680000100a00 */
[----:B------:R-:W5:Y:S04]  /*28af0*/  LDL.64 R20, [R1] ;  /* 0x0000000001147983 */ /* 0x000f680000100a00 */
        /* <DEDUP_REMOVED lines=9> */
[----:B0-23--:R-:W2:Y:S04]  /*28b90*/  LDL.64 R6, [R1+0x68] ;  /* 0x0000680001067983 */ /* 0x00dea80000100a00 */
[----:B----4-:R0:W-:Y:S04]  /*28ba0*/  STL.64 [R1+0xa28], R2 ;  /* 0x000a280201007387 */ /* 0x0101e80000100a00 */
[----:B-----5:R1:W-:Y:S04]  /*28bb0*/  STL.64 [R1+0xa00], R4 ;  /* 0x000a000401007387 */ /* 0x0203e80000100a00 */
[----:B0-----:R-:W3:Y:S04]  /*28bc0*/  LDL.64 R2, [R1+0x88] ;  /* 0x0000880001027983 */ /* 0x001ee80000100a00 */
[----:B-1----:R-:W4:Y:S04]  /*28bd0*/  LDL.64 R4, [R1+0xb0] ;  /* 0x0000b00001047983 */ /* 0x002f280000100a00 */
[----:B------:R0:W-:Y:S04]  /*28be0*/  STL.64 [R1+0xa30], R28 ;  /* 0x000a301c01007387 */ /* 0x0001e80000100a00 */
[----:B0-----:R-:W5:Y:S04]  /*28bf0*/  LDL.64 R28, [R1+0x80] ;  /* 0x00008000011c7983 */ /* 0x001f680000100a00 */
[----:B------:R0:W-:Y:S04]  /*28c00*/  STL.64 [R1+0xa40], R20 ;  /* 0x000a401401007387 */ /* 0x0001e80000100a00 */
[----:B------:R1:W-:Y:S04]  /*28c10*/  STL.64 [R1+0xa38], R18 ;  /* 0x000a381201007387 */ /* 0x0003e80000100a00 */
[----:B------:R2:W-:Y:S04]  /*28c20*/  STL.64 [R1+0xa20], R16 ;  /* 0x000a201001007387 */ /* 0x0005e80000100a00 */
[----:B0-----:R-:W5:Y:S04]  /*28c30*/  LDL.64 R20, [R1+0x70] ;  /* 0x0000700001147983 */ /* 0x001f680000100a00 */
[----:B-1----:R-:W5:Y:S04]  /*28c40*/  LDL.64 R18, [R1+0x78] ;  /* 0x0000780001127983 */ /* 0x002f680000100a00 */
[----:B--2---:R-:W2:Y:S04]  /*28c50*/  LDL.64 R16, [R1+0x90] ;  /* 0x0000900001107983 */ /* 0x004ea80000100a00 */
[----:B---3--:R0:W-:Y:S04]  /*28c60*/  STL.64 [R1+0x9b8], R2 ;  /* 0x0009b80201007387 */ /* 0x0081e80000100a00 */
[----:B----4-:R1:W-:Y:S04]  /*28c70*/  STL.64 [R1+0x990], R4 ;  /* 0x0009900401007387 */ /* 0x0103e80000100a00 */
[----:B0-----:R-:W3:Y:S04]  /*28c80*/  LDL.64 R2, [R1+0xf8] ;  /* 0x0000f80001027983 */ /* 0x001ee80000100a00 */
[----:B-1----:R-:W4:Y:S04]  /*28c90*/  LDL.64 R4, [R1+0x120] ;  /* 0x0001200001047983 */ /* 0x002f280000100a00 */
[----:B-----5:R0:W-:Y:S04]  /*28ca0*/  STL.64 [R1+0x9c0], R28 ;  /* 0x0009c01c01007387 */ /* 0x0201e80000100a00 */
[----:B------:R1:W-:Y:S04]  /*28cb0*/  STL.64 [R1+0xa18], R12 ;  /* 0x000a180c01007387 */ /* 0x0003e80000100a00 */
[----:B0-----:R-:W5:Y:S04]  /*28cc0*/  LDL.64 R28, [R1+0xf0] ;  /* 0x0000f000011c7983 */ /* 0x001f680000100a00 */
[----:B-1----:R-:W5:Y:S04]  /*28cd0*/  LDL.64 R12, [R1+0x98] ;  /* 0x00009800010c7983 */ /* 0x002f680000100a00 */
[----:B------:R0:W-:Y:S04]  /*28ce0*/  STL.64 [R1+0xa10], R24 ;  /* 0x000a101801007387 */ /* 0x0001e80000100a00 */
[----:B------:R1:W-:Y:S04]  /*28cf0*/  STL.64 [R1+0xa08], R22 ;  /* 0x000a081601007387 */ /* 0x0003e80000100a00 */
[----:B0-----:R-:W5:Y:S04]  /*28d00*/  LDL.64 R24, [R1+0xa0] ;  /* 0x0000a00001187983 */ /* 0x001f680000100a00 */
[----:B-1----:R-:W5:Y:S04]  /*28d10*/  LDL.64 R22, [R1+0xa8] ;  /* 0x0000a80001167983 */ /* 0x002f680000100a00 */
[----:B------:R0:W-:Y:S04]  /*28d20*/  STL.64 [R1+0x9f8], R14 ;  /* 0x0009f80e01007387 */ /* 0x0001e80000100a00 */
[----:B0-----:R-:W5:Y:S04]  /*28d30*/  LDL.64 R14, [R1+0xb8] ;  /* 0x0000b800010e7983 */ /* 0x001f680000100a00 */
[----:B------:R0:W-:Y:S04]  /*28d40*/  STL.64 [R1+0x9e8], R10 ;  /* 0x0009e80a01007387 */ /* 0x0001e80000100a00 */
[----:B------:R1:W-:Y:S04]  /*28d50*/  STL.64 [R1+0x9e0], R8 ;  /* 0x0009e00801007387 */ /* 0x0003e80000100a00 */
[----:B0-----:R-:W5:Y:S04]  /*28d60*/  LDL.64 R10, [R1+0xc8] ;  /* 0x0000c800010a7983 */ /* 0x001f680000100a00 */
[----:B-1----:R-:W5:Y:S04]  /*28d70*/  LDL.64 R8, [R1+0xd0] ;  /* 0x0000d00001087983 */ /* 0x002f680000100a00 */
[----:B------:R0:W-:Y:S04]  /*28d80*/  STL.64 [R1+0x9f0], R26 ;  /* 0x0009f01a01007387 */ /* 0x0001e80000100a00 */
[----:B0-----:R-:W5:Y:S04]  /*28d90*/  LDL.64 R26, [R1+0xc0] ;  /* 0x0000c000011a7983 */ /* 0x001f680000100a00 */
[----:B---3--:R4:W-:Y:S02]  /*28da0*/  STL.64 [R1+0xd48], R2 ;  /* 0x000d480201007387 */ /* 0x0089e40000100a00 */
[----:B----4-:R-:W-:Y:S01]  /*28db0*/  IMAD.MOV.U32 R3, RZ, RZ, R4 ;  /* 0x000000ffff037224 */ /* 0x010fe200078e0004 */
[----:B------:R-:W-:Y:S01]  /*28dc0*/  MOV R2, R5 ;  /* 0x0000000500027202 */ /* 0x000fe20000000f00 */
[----:B------:R0:W-:Y:S04]  /*28dd0*/  STL.64 [R1+0x9d8], R6 ;  /* 0x0009d80601007387 */ /* 0x0001e80000100a00 */
[----:B------:R-:W-:Y:S04]  /*28de0*/  STL [R1+0xeac], R2 ;  /* 0x000eac0201007387 */ /* 0x000fe80000100800 */
[----:B------:R1:W-:Y:S04]  /*28df0*/  STL [R1+0xea8], R3 ;  /* 0x000ea80301007387 */ /* 0x0003e80000100800 */
[----:B0-----:R-:W3:Y:S04]  /*28e00*/  LDL.64 R6, [R1+0xd8] ;  /* 0x0000d80001067983 */ /* 0x001ee80000100a00 */
[----:B------:R0:W-:Y:S04]  /*28e10*/  STL.64 [R1+0x9d0], R20 ;  /* 0x0009d01401007387 */ /* 0x0001e80000100a00 */
[----:B-1----:R-:W4:Y:S04]  /*28e20*/  LDL.64 R2, [R1+0x130] ;  /* 0x0001300001027983 */ /* 0x002f280000100a00 */
[----:B------:R1:W-:Y:S04]  /*28e30*/  STL.64 [R1+0x9c8], R18 ;  /* 0x0009c81201007387 */ /* 0x0003e80000100a00 */
[----:B--2---:R2:W-:Y:S04]  /*28e40*/  STL.64 [R1+0x9b0], R16 ;  /* 0x0009b01001007387 */ /* 0x0045e80000100a00 */
[----:B0-----:R-:W3:Y:S04]  /*28e50*/  LDL.64 R20, [R1+0xe0] ;  /* 0x0000e00001147983 */ /* 0x001ee80000100a00 */
[----:B-1----:R-:W3:Y:S04]  /*28e60*/  LDL.64 R18, [R1+0xe8] ;  /* 0x0000e80001127983 */ /* 0x002ee80000100a00 */
[----:B--2---:R-:W2:Y:S04]  /*28e70*/  LDL.64 R16, [R1+0x100] ;  /* 0x0001000001107983 */ /* 0x004ea80000100a00 */
[----:B-----5:R-:W-:Y:S04]  /*28e80*/  STL.64 [R1+0xd40], R28 ;  /* 0x000d401c01007387 */ /* 0x020fe80000100a00 */
[----:B------:R0:W-:Y:S04]  /*28e90*/  STL.64 [R1+0x9a8], R12 ;  /* 0x0009a80c01007387 */ /* 0x0001e80000100a00 */
[----:B------:R1:W-:Y:S04]  /*28ea0*/  STL.64 [R1+0x9a0], R24 ;  /* 0x0009a01801007387 */ /* 0x0003e80000100a00 */
[----:B------:R5:W-:Y:S04]  /*28eb0*/  STL.64 [R1+0x998], R22 ;  /* 0x0009981601007387 */ /* 0x000be80000100a00 */
[----:B0-----:R-:W2:Y:S04]  /*28ec0*/  LDL.64 R12, [R1+0x108] ;  /* 0x00010800010c7983 */ /* 0x001ea80000100a00 */
[----:B-1----:R-:W2:Y:S04]  /*28ed0*/  LDL.64 R24, [R1+0x110] ;  /* 0x0001100001187983 */ /* 0x002ea80000100a00 */
[----:B-----5:R-:W5:Y:S04]  /*28ee0*/  LDL.64 R22, [R1+0x118] ;  /* 0x0001180001167983 */ /* 0x020f680000100a00 */
[----:B------:R0:W-:Y:S04]  /*28ef0*/  STL.64 [R1+0x988], R14 ;  /* 0x0009880e01007387 */ /* 0x0001e80000100a00 */
[----:B------:R1:W-:Y:S04]  /*28f00*/  STL.64 [R1+0x978], R10 ;  /* 0x0009780a01007387 */ /* 0x0003e80000100a00 */
[----:B------:R1:W-:Y:S04]  /*28f10*/  STL.64 [R1+0x970], R8 ;  /* 0x0009700801007387 */ /* 0x0003e80000100a00 */
[----:B0-----:R-:W5:Y:S04]  /*28f20*/  LDL.64 R14, [R1+0x128] ;  /* 0x00012800010e7983 */ /* 0x001f680000100a00 */
[----:B-1----:R-:W5:Y:S04]  /*28f30*/  LDL.64 R10, [R1+0x140] ;  /* 0x00014000010a7983 */ /* 0x002f680000100a00 */
[----:B------:R-:W5:Y:S04]  /*28f40*/  LDL.64 R8, [R1+0x148] ;  /* 0x0001480001087983 */ /* 0x000f680000100a00 */
[----:B------:R0:W-:Y:S04]  /*28f50*/  STL.64 [R1+0x980], R26 ;  /* 0x0009801a01007387 */ /* 0x0001e80000100a00 */
[----:B------:R-:W5:Y:S04]  /*28f60*/  LDL.64 R4, [R1+0x158] ;  /* 0x0001580001047983 */ /* 0x000f680000100a00 */
[----:B0-----:R-:W5:Y:S01]  /*28f70*/  LDL.64 R26, [R1+0x138] ;  /* 0x00013800011a7983 */ /* 0x001f620000100a00 */
[----:B----4-:R-:W-:-:S02]  /*28f80*/  IMAD.MOV.U32 R29, RZ, RZ, R2 ;  /* 0x000000ffff1d7224 */ /* 0x010fc400078e0002 */
[----:B------:R-:W-:Y:S02]  /*28f90*/  IMAD.MOV.U32 R28, RZ, RZ, R3 ;  /* 0x000000ffff1c7224 */ /* 0x000fe400078e0003 */
[----:B------:R-:W4:Y:S04]  /*28fa0*/  LDL.64 R2, [R1+0x150] ;  /* 0x0001500001027983 */ /* 0x000f280000100a00 */
[----:B---3--:R0:W-:Y:S04]  /*28fb0*/  STL.64 [R1+0x968], R6 ;  /* 0x0009680601007387 */ /* 0x0081e80000100a00 */
[----:B0-----:R-:W3:Y:S04]  /*28fc0*/  LDL.64 R6, [R1+0x160] ;  /* 0x0001600001067983 */ /* 0x001ee80000100a00 */
[----:B------:R0:W-:Y:S04]  /*28fd0*/  STL.64 [R1+0x960], R20 ;  /* 0x0009601401007387 */ /* 0x0001e80000100a00 */
[----:B------:R1:W-:Y:S04]  /*28fe0*/  STL.64 [R1+0x958], R18 ;  /* 0x0009581201007387 */ /* 0x0003e80000100a00 */
[----:B--2---:R2:W-:Y:S04]  /*28ff0*/  STL.64 [R1+0xb78], R16 ;  /* 0x000b781001007387 */ /* 0x0045e80000100a00 */
[----:B0-----:R-:W3:Y:S04]  /*29000*/  LDL.64 R20, [R1+0x168] ;  /* 0x0001680001147983 */ /* 0x001ee80000100a00 */
[----:B-1----:R-:W3:Y:S04]  /*29010*/  LDL.64 R18, [R1+0x170] ;  /* 0x0001700001127983 */ /* 0x002ee80000100a00 */
[----:B--2---:R-:W2:Y:S04]  /*29020*/  LDL.64 R16, [R1+0x178] ;  /* 0x0001780001107983 */ /* 0x004ea80000100a00 */
[----:B------:R0:W-:Y:S04]  /*29030*/  STL.64 [R1+0xb70], R12 ;  /* 0x000b700c01007387 */ /* 0x0001e80000100a00 */
[----:B0-----:R-:W2:Y:S04]  /*29040*/  LDL.64 R12, [R1+0x180] ;  /* 0x00018000010c7983 */ /* 0x001ea80000100a00 */
[----:B------:R0:W-:Y:S04]  /*29050*/  STL.64 [R1+0xb68], R24 ;  /* 0x000b681801007387 */ /* 0x0001e80000100a00 */
[----:B-----5:R1:W-:Y:S04]  /*29060*/  STL.64 [R1+0xb60], R22 ;  /* 0x000b601601007387 */ /* 0x0203e80000100a00 */
        /* <DEDUP_REMOVED lines=8> */
[----:B------:R-:W-:Y:S04]  /*290f0*/  STL [R1+0xeb4], R28 ;  /* 0x000eb41c01007387 */ /* 0x000fe80000100800 */
[----:B------:R0:W-:Y:S04]  /*29100*/  STL [R1+0xeb0], R29 ;  /* 0x000eb01d01007387 */ /* 0x0001e80000100800 */
[----:B------:R1:W-:Y:S04]  /*29110*/  STL.64 [R1+0xb40], R26 ;  /* 0x000b401a01007387 */ /* 0x0003e80000100a00 */
[----:B0-----:R-:W5:Y:S04]  /*29120*/  LDL.64 R28, [R1+0x1a0] ;  /* 0x0001a000011c7983 */ /* 0x001f680000100a00 */
[----:B-1----:R-:W5:Y:S04]  /*29130*/  LDL.64 R26, [R1+0x1a8] ;  /* 0x0001a800011a7983 */ /* 0x002f680000100a00 */
[----:B----4-:R0:W-:Y:S04]  /*29140*/  STL.64 [R1+0xb28], R2 ;  /* 0x000b280201007387 */ /* 0x0101e80000100a00 */
[----:B0-----:R-:W4:Y:S04]  /*29150*/  LDL.64 R2, [R1+0x1c0] ;  /* 0x0001c00001027983 */ /* 0x001f280000100a00 */
[----:B------:R0:W-:Y:S04]  /*29160*/  STL.64 [R1+0xb20], R4 ;  /* 0x000b200401007387 */ /* 0x0001e80000100a00 */
[----:B---3--:R1:W-:Y:S04]  /*29170*/  STL.64 [R1+0xb18], R6 ;  /* 0x000b180601007387 */ /* 0x0083e80000100a00 */
[----:B0-----:R-:W3:Y:S04]  /*29180*/  LDL.64 R4, [R1+0x1c8] ;  /* 0x0001c80001047983 */ /* 0x001ee80000100a00 */
[----:B-1----:R-:W3:Y:S04]  /*29190*/  LDL.64 R6, [R1+0x1d0] ;  /* 0x0001d00001067983 */ /* 0x002ee80000100a00 */
        /* <DEDUP_REMOVED lines=8> */
[----:B-----5:R0:W-:Y:S04]  /*29220*/  STL.64 [R1+0xaf0], R24 ;  /* 0x000af01801007387 */ /* 0x0201e80000100a00 */
        /* <DEDUP_REMOVED lines=10> */
[----:B------:R1:W-:Y:S04]  /*292d0*/  STL.64 [R1+0xad0], R26 ;  /* 0x000ad01a01007387 */ /* 0x0003e80000100a00 */
[----:B0-----:R-:W5:Y:S04]  /*292e0*/  LDL.64 R28, [R1+0x210] ;  /* 0x00021000011c7983 */ /* 0x001f680000100a00 */
[----:B-1----:R-:W5:Y:S04]  /*292f0*/  LDL.64 R26, [R1+0x218] ;  /* 0x00021800011a7983 */ /* 0x002f680000100a00 */
[----:B----4-:R0:W-:Y:S04]  /*29300*/  STL.64 [R1+0xab8], R2 ;  /* 0x000ab80201007387 */ /* 0x0101e80000100a00 */
[----:B0-----:R-:W4:Y:S01]  /*29310*/  LDL.64 R2, [R1+0x230] ;  /* 0x0002300001027983 */ /* 0x001f220000100a00 */
[----:B------:R-:W0:Y:S03]  /*29320*/  S2UR UR5, SR_CgaCtaId ;  /* 0x00000000000579c3 */ /* 0x000e260000008800 */
[----:B---3--:R-:W-:Y:S04]  /*29330*/  STL.64 [R1+0xab0], R4 ;  /* 0x000ab00401007387 */ /* 0x008fe80000100a00 */
[----:B------:R-:W-:Y:S01]  /*29340*/  STL.64 [R1+0xaa8], R6 ;  /* 0x000aa80601007387 */ /* 0x000fe20000100a00 */
[----:B0-----:R-:W-:-:S09]  /*29350*/  ULEA UR4, UR5, UR4, 0x18 ;  /* 0x0000000405047291 */ /* 0x001fd2000f8ec0ff */
[----:B------:R-:W0:Y:S04]  /*29360*/  LDS.128 R4, [UR4+0xc10] ;  /* 0x000c1004ff047984 */ /* 0x000e280008000c00 */
[----:B------:R0:W-:Y:S04]  /*29370*/  STL.64 [R1+0xaa0], R20 ;  /* 0x000aa01401007387 */ /* 0x0001e80000100a00 */
[----:B------:R1:W-:Y:S04]  /*29380*/  STL.64 [R1+0xa98], R18 ;  /* 0x000a981201007387 */ /* 0x0003e80000100a00 */
[----:B--2---:R2:W-:Y:S01]  /*29390*/  STL.64 [R1+0xa90], R16 ;  /* 0x000a901001007387 */ /* 0x0045e20000100a00 */
[----:B0-----:R-:W-:Y:S01]  /*293a0*/  IMAD.MOV.U32 R20, RZ, RZ, R4 ;  /* 0x000000ffff147224 */ /* 0x001fe200078e0004 */
[----:B-1----:R-:W-:Y:S01]  /*293b0*/  MOV R18, R6 ;  /* 0x0000000600127202 */ /* 0x002fe20000000f00 */
[----:B------:R-:W-:-:S02]  /*293c0*/  IMAD.MOV.U32 R19, RZ, RZ, R5 ;  /* 0x000000ffff137224 */ /* 0x000fc400078e0005 */
[----:B--2---:R-:W-:Y:S02]  /*293d0*/  IMAD.MOV.U32 R17, RZ, RZ, R7 ;  /* 0x000000ffff117224 */ /* 0x004fe400078e0007 */
[----:B------:R-:W0:Y:S04]  /*293e0*/  LDS.128 R4, [UR4+0xc00] ;  /* 0x000c0004ff047984 */ /* 0x000e280008000c00 */
[----:B------:R0:W-:Y:S02]  /*293f0*/  STL.64 [R1+0xa88], R12 ;  /* 0x000a880c01007387 */ /* 0x0001e40000100a00 */
[----:B0-----:R-:W-:Y:S02]  /*29400*/  IMAD.MOV.U32 R12, RZ, RZ, R4 ;  /* 0x000000ffff0c7224 */ /* 0x001fe400078e0004 */
[----:B-----5:R-:W-:Y:S04]  /*29410*/  STL.64 [R1+0xa80], R24 ;  /* 0x000a801801007387 */ /* 0x020fe80000100a00 */
[----:B------:R-:W-:Y:S04]  /*29420*/  STL.64 [R1+0xa78], R22 ;  /* 0x000a781601007387 */ /* 0x000fe80000100a00 */
[----:B------:R-:W-:Y:S04]  /*29430*/  STL.64 [R1+0xa70], R14 ;  /* 0x000a700e01007387 */ /* 0x000fe80000100a00 */
[----:B------:R-:W-:Y:S04]  /*29440*/  STL.64 [R1+0xa58], R10 ;  /* 0x000a580a01007387 */ /* 0x000fe80000100a00 */
[----:B------:R-:W-:Y:S04]  /*29450*/  STL.64 [R1+0xa50], R8 ;  /* 0x000a500801007387 */ /* 0x000fe80000100a00 */
[----:B------:R-:W-:Y:S04]  /*29460*/  LDS.128 R8, [UR4+0xbb0] ;  /* 0x000bb004ff087984 */ /* 0x000fe80008000c00 */
[----:B------:R-:W-:Y:S04]  /*29470*/  STL.64 [R1+0xa68], R28 ;  /* 0x000a681c01007387 */ /* 0x000fe80000100a00 */
[----:B------:R-:W-:Y:S01]  /*29480*/  STL.64 [R1+0xa60], R26 ;  /* 0x000a601a01007387 */ /* 0x000fe20000100a00 */
[----:B----4-:R-:W-:-:S03]  /*29490*/  MOV R0, R3 ;  /* 0x0000000300007202 */ /* 0x010fc60000000f00 */
[----:B------:R0:W-:Y:S01]  /*294a0*/  STL [R1+0xa48], R2 ;  /* 0x000a480201007387 */ /* 0x0001e20000100800 */
[----:B------:R-:W-:-:S03]  /*294b0*/  MOV R3, R5 ;  /* 0x0000000500037202 */ /* 0x000fc60000000f00 */
[----:B------:R1:W-:Y:S01]  /*294c0*/  STL [R1+0xeb8], R0 ;  /* 0x000eb80001007387 */ /* 0x0003e20000100800 */
[----:B0-----:R-:W-:Y:S02]  /*294d0*/  IMAD.MOV.U32 R2, RZ, RZ, R6 ;  /* 0x000000ffff027224 */ /* 0x001fe400078e0006 */
[----:B-1----:R-:W-:Y:S02]  /*294e0*/  IMAD.MOV.U32 R0, RZ, RZ, R7 ;  /* 0x000000ffff007224 */ /* 0x002fe400078e0007 */
[----:B------:R-:W0:Y:S02]  /*294f0*/  LDS.128 R4, [UR4+0xbf0] ;  /* 0x000bf004ff047984 */ /* 0x000e240008000c00 */
[----:B0-----:R-:W-:Y:S01]  /*29500*/  MOV R24, R4 ;  /* 0x0000000400187202 */ /* 0x001fe20000000f00 */
[----:B------:R-:W-:Y:S01]  /*29510*/  IMAD.MOV.U32 R23, RZ, RZ, R5 ;  /* 0x000000ffff177224 */ /* 0x000fe200078e0005 */
[----:B------:R-:W-:Y:S01]  /*29520*/  MOV R21, R7 ;  /* 0x0000000700157202 */ /* 0x000fe20000000f00 */
[----:B------:R-:W-:-:S02]  /*29530*/  IMAD.MOV.U32 R22, RZ, RZ, R6 ;  /* 0x000000ffff167224 */ /* 0x000fc400078e0006 */
[----:B------:R-:W0:Y:S02]  /*29540*/  LDS.128 R4, [UR4+0xbe0] ;  /* 0x000be004ff047984 */ /* 0x000e240008000c00 */
[----:B0-----:R-:W-:Y:S01]  /*29550*/  IMAD.MOV.U32 R16, RZ, RZ, R4 ;  /* 0x000000ffff107224 */ /* 0x001fe200078e0004 */
[----:B------:R-:W-:Y:S01]  /*29560*/  MOV R14, R6 ;  /* 0x00000006000e7202 */ /* 0x000fe20000000f00 */
[----:B------:R-:W-:Y:S02]  /*29570*/  IMAD.MOV.U32 R15, RZ, RZ, R5 ;  /* 0x000000ffff0f7224 */ /* 0x000fe400078e0005 */
[----:B------:R-:W-:Y:S02]  /*29580*/  IMAD.MOV.U32 R13, RZ, RZ, R7 ;  /* 0x000000ffff0d7224 */ /* 0x000fe400078e0007 */
[----:B------:R-:W0:Y:S04]  /*29590*/  LDS.128 R4, [UR4+0xbd0] ;  /* 0x000bd004ff047984 */ /* 0x000e280008000c00 */
[----:B------:R-:W-:Y:S04]  /*295a0*/  STL.64 [R1+0xfa8], R10 ;  /* 0x000fa80a01007387 */ /* 0x000fe80000100a00 */
[----:B------:R1:W-:Y:S01]  /*295b0*/  STL.64 [R1+0xfa0], R8 ;  /* 0x000fa00801007387 */ /* 0x0003e20000100a00 */
[----:B0-----:R-:W-:Y:S01]  /*295c0*/  IMAD.MOV.U32 R28, RZ, RZ, R4 ;  /* 0x000000ffff1c7224 */ /* 0x001fe200078e0004 */
[----:B------:R-:W-:Y:S01]  /*295d0*/  MOV R27, R5 ;  /* 0x00000005001b7202 */ /* 0x000fe20000000f00 */
[----:B------:R-:W-:-:S02]  /*295e0*/  IMAD.MOV.U32 R26, RZ, RZ, R6 ;  /* 0x000000ffff1a7224 */ /* 0x000fc400078e0006 */
[----:B------:R-:W-:Y:S02]  /*295f0*/  IMAD.MOV.U32 R25, RZ, RZ, R7 ;  /* 0x000000ffff197224 */ /* 0x000fe400078e0007 */
[----:B------:R-:W0:Y:S01]  /*29600*/  LDS.128 R4, [UR4+0xbc0] ;  /* 0x000bc004ff047984 */ /* 0x000e220008000c00 */
[----:B-1----:R-:W-:Y:S01]  /*29610*/  MOV R8, R28 ;  /* 0x0000001c00087202 */ /* 0x002fe20000000f00 */
[----:B------:R-:W-:Y:S01]  /*29620*/  IMAD.MOV.U32 R9, RZ, RZ, R27 ;  /* 0x000000ffff097224 */ /* 0x000fe200078e001b */
[----:B------:R-:W-:Y:S01]  /*29630*/  MOV R11, R25 ;  /* 0x00000019000b7202 */ /* 0x000fe20000000f00 */
[----:B------:R-:W-:-:S03]  /*29640*/  IMAD.MOV.U32 R10, RZ, RZ, R26 ;  /* 0x000000ffff0a7224 */ /* 0x000fc600078e001a */
[----:B------:R1:W-:Y:S04]  /*29650*/  STL.64 [R1+0xfc0], R8 ;  /* 0x000fc00801007387 */ /* 0x0003e80000100a00 */
[----:B------:R2:W-:Y:S01]  /*29660*/  STL.64 [R1+0xfc8], R10 ;  /* 0x000fc80a01007387 */ /* 0x0005e20000100a00 */
[----:B-1----:R-:W-:Y:S02]  /*29670*/  IMAD.MOV.U32 R8, RZ, RZ, R24 ;  /* 0x000000ffff087224 */ /* 0x002fe400078e0018 */
[----:B------:R-:W-:Y:S01]  /*29680*/  IMAD.MOV.U32 R9, RZ, RZ, R23 ;  /* 0x000000ffff097224 */ /* 0x000fe200078e0017 */
[----:B------:R-:W-:Y:S01]  /*29690*/  LDS.128 R24, [UR4+0xb70] ;  /* 0x000b7004ff187984 */ /* 0x000fe20008000c00 */
[----:B--2---:R-:W-:Y:S01]  /*296a0*/  MOV R10, R22 ;  /* 0x00000016000a7202 */ /* 0x004fe20000000f00 */
[----:B------:R-:W-:-:S02]  /*296b0*/  IMAD.MOV.U32 R11, RZ, RZ, R21 ;  /* 0x000000ffff0b7224 */ /* 0x000fc400078e0015 */
[----:B------:R1:W-:Y:S04]  /*296c0*/  STL.64 [R1+0xfe0], R8 ;  /* 0x000fe00801007387 */ /* 0x0003e80000100a00 */
[----:B------:R2:W-:Y:S01]  /*296d0*/  STL.64 [R1+0xfe8], R10 ;  /* 0x000fe80a01007387 */ /* 0x0005e20000100a00 */
[----:B-1----:R-:W-:Y:S01]  /*296e0*/  IMAD.MOV.U32 R8, RZ, RZ, R20 ;  /* 0x000000ffff087224 */ /* 0x002fe200078e0014 */
[----:B------:R-:W-:Y:S02]  /*296f0*/  MOV R9, R19 ;  /* 0x0000001300097202 */ /* 0x000fe40000000f00 */
[----:B0-----:R0:W-:Y:S01]  /*29700*/  STL.64 [R1+0xfb0], R4 ;  /* 0x000fb00401007387 */ /* 0x0011e20000100a00 */
[----:B--2---:R-:W-:Y:S02]  /*29710*/  IMAD.MOV.U32 R10, RZ, RZ, R18 ;  /* 0x000000ffff0a7224 */ /* 0x004fe400078e0012 */
[----:B------:R-:W-:Y:S01]  /*29720*/  IMAD.MOV.U32 R11, RZ, RZ, R17 ;  /* 0x000000ffff0b7224 */ /* 0x000fe200078e0011 */
[----:B------:R-:W-:Y:S04]  /*29730*/  STL.64 [R1+0xff0], R8 ;  /* 0x000ff00801007387 */ /* 0x000fe80000100a00 */
[----:B------:R-:W-:Y:S01]  /*29740*/  STL.64 [R1+0xff8], R10 ;  /* 0x000ff80a01007387 */ /* 0x000fe20000100a00 */
[----:B0-----:R-:W-:-:S03]  /*29750*/  MOV R4, R16 ;  /* 0x0000001000047202 */ /* 0x001fc60000000f00 */
[----:B------:R-:W0:Y:S04]  /*29760*/  LDS.128 R8, [UR4+0xb60] ;  /* 0x000b6004ff087984 */ /* 0x000e280008000c00 */
[----:B------:R-:W1:Y:S01]  /*29770*/  LDS.128 R16, [UR4+0xb90] ;  /* 0x000b9004ff107984 */ /* 0x000e620008000c00 */
[----:B------:R-:W-:-:S03]  /*29780*/  IMAD.MOV.U32 R5, RZ, RZ, R15 ;  /* 0x000000ffff057224 */ /* 0x000fc600078e000f */
[----:B------:R-:W-:Y:S04]  /*29790*/  STL.64 [R1+0xfb8], R6 ;  /* 0x000fb80601007387 */ /* 0x000fe80000100a00 */
[----:B------:R-:W-:Y:S04]  /*297a0*/  LDS.128 R20, [UR4+0xb80] ;  /* 0x000b8004ff147984 */ /* 0x000fe80008000c00 */
[----:B0-----:R-:W-:Y:S04]  /*297b0*/  STL [R1+0x878], R8 ;  /* 0x0008780801007387 */ /* 0x001fe80000100800 */
[----:B-1----:R0:W-:Y:S04]  /*297c0*/  STL.64 [R1+0xf98], R18 ;  /* 0x000f981201007387 */ /* 0x0021e80000100a00 */
[----:B------:R1:W-:Y:S01]  /*297d0*/  STL.64 [R1+0xf90], R16 ;  /* 0x000f901001007387 */ /* 0x0003e20000100a00 */
[----:B0-----:R-:W-:Y:S01]  /*297e0*/  IMAD.MOV.U32 R19, RZ, RZ, R9 ;  /* 0x000000ffff137224 */ /* 0x001fe200078e0009 */
[----:B------:R-:W-:Y:S01]  /*297f0*/  MOV R18, R10 ;  /* 0x0000000a00127202 */ /* 0x000fe20000000f00 */
[----:B-1----:R-:W-:-:S02]  /*29800*/  IMAD.MOV.U32 R17, RZ, RZ, R11 ;  /* 0x000000ffff117224 */ /* 0x002fc400078e000b */
[----:B------:R-:W0:Y:S01]  /*29810*/  LDS.128 R8, [UR4+0xb50] ;  /* 0x000b5004ff087984 */ /* 0x000e220008000c00 */
[----:B------:R-:W-:Y:S01]  /*29820*/  IMAD.MOV.U32 R6, RZ, RZ, R14 ;  /* 0x000000ffff067224 */ /* 0x000fe200078e000e */
[----:B------:R-:W-:Y:S02]  /*29830*/  MOV R7, R13 ;  /* 0x0000000d00077202 */ /* 0x000fe40000000f00 */
[----:B------:R1:W-:Y:S04]  /*29840*/  STL.64 [R1+0xfd0], R4 ;  /* 0x000fd00401007387 */ /* 0x0003e80000100a00 */
[----:B------:R2:W-:Y:S01]  /*29850*/  STL.64 [R1+0xfd8], R6 ;  /* 0x000fd80601007387 */ /* 0x0005e20000100a00 */
[----:B-1----:R-:W-:Y:S01]  /*29860*/  IMAD.MOV.U32 R5, RZ, RZ, R3 ;  /* 0x000000ffff057224 */ /* 0x002fe200078e0003 */
[----:B--2---:R-:W-:Y:S01]  /*29870*/  MOV R6, R2 ;  /* 0x0000000200067202 */ /* 0x004fe20000000f00 */
[----:B------:R-:W-:-:S02]  /*29880*/  IMAD.MOV.U32 R7, RZ, RZ, R0 ;  /* 0x000000ffff077224 */ /* 0x000fc400078e0000 */
[----:B0-----:R-:W-:Y:S01]  /*29890*/  IMAD.MOV.U32 R16, RZ, RZ, R8 ;  /* 0x000000ffff107224 */ /* 0x001fe200078e0008 */
[----:B------:R-:W-:Y:S01]  /*298a0*/  MOV R3, R9 ;  /* 0x0000000900037202 */ /* 0x000fe20000000f00 */
[----:B------:R-:W-:Y:S02]  /*298b0*/  IMAD.MOV.U32 R2, RZ, RZ, R10 ;  /* 0x000000ffff027224 */ /* 0x000fe400078e000a */
[----:B------:R-:W-:Y:S02]  /*298c0*/  IMAD.MOV.U32 R0, RZ, RZ, R11 ;  /* 0x000000ffff007224 */ /* 0x000fe400078e000b */
[----:B------:R-:W0:Y:S04]  /*298d0*/  LDS.128 R8, [UR4+0xb40] ;  /* 0x000b4004ff087984 */ /* 0x000e280008000c00 */
[----:B------:R0:W-:Y:S04]  /*298e0*/  STL.64 [R1+0xf88], R22 ;  /* 0x000f881601007387 */ /* 0x0001e80000100a00 */
[----:B------:R1:W-:Y:S01]  /*298f0*/  STL.64 [R1+0xf80], R20 ;  /* 0x000f801401007387 */ /* 0x0003e20000100a00 */
[----:B0-----:R-:W-:Y:S01]  /*29900*/  MOV R23, R8 ;  /* 0x0000000800177202 */ /* 0x001fe20000000f00 */
[----:B------:R-:W-:Y:S01]  /*29910*/  IMAD.MOV.U32 R22, RZ, RZ, R9 ;  /* 0x000000ffff167224 */ /* 0x000fe200078e0009 */
[----:B-1----:R-:W-:Y:S01]  /*29920*/  MOV R20, R11 ;  /* 0x0000000b00147202 */ /* 0x002fe20000000f00 */
[----:B------:R-:W-:Y:S01]  /*29930*/  IMAD.MOV.U32 R21, RZ, RZ, R10 ;  /* 0x000000ffff157224 */ /* 0x000fe200078e000a */
[----:B------:R-:W2:Y:S04]  /*29940*/  LDL.LU.64 R8, [R1+0xff0] ;  /* 0x000ff00001087983 */ /* 0x000ea80000300a00 */
[----:B------:R-:W3:Y:S04]  /*29950*/  LDL.LU.64 R10, [R1+0xff8] ;  /* 0x000ff800010a7983 */ /* 0x000ee80000300a00 */
[----:B--2---:R-:W-:Y:S04]  /*29960*/  STL.64 [R1+0x7f8], R8 ;  /* 0x0007f80801007387 */ /* 0x004fe80000100a00 */
[----:B---3--:R-:W-:Y:S04]  /*29970*/  STL.64 [R1+0x800], R10 ;  /* 0x0008000a01007387 */ /* 0x008fe80000100a00 */
[----:B------:R-:W0:Y:S04]  /*29980*/  LDS.128 R8, [UR4+0xb30] ;  /* 0x000b3004ff087984 */ /* 0x000e280008000c00 */
[----:B0-----:R0:W-:Y:S01]  /*29990*/  STL.64 [R1+0x8e8], R8 ;  /* 0x0008e80801007387 */ /* 0x0011e20000100a00 */
[----:B------:R-:W-:-:S03]  /*299a0*/  IMAD.MOV.U32 R29, RZ, RZ, R11 ;  /* 0x000000ffff1d7224 */ /* 0x000fc600078e000b */
[----:B------:R1:W-:Y:S04]  /*299b0*/  STL [R1+0x8f0], R10 ;  /* 0x0008f00a01007387 */ /* 0x0003e80000100800 */
[----:B0-----:R-:W2:Y:S04]  /*299c0*/  LDL.LU.64 R8, [R1+0xfe0] ;  /* 0x000fe00001087983 */ /* 0x001ea80000300a00 */
[----:B-1----:R-:W3:Y:S01]  /*299d0*/  LDL.LU.64 R10, [R1+0xfe8] ;  /* 0x000fe800010a7983 */ /* 0x002ee20000300a00 */
[----:B------:R-:W-:-:S03]  /*299e0*/  IMAD.MOV.U32 R4, RZ, RZ, R12 ;  /* 0x000000ffff047224 */ /* 0x000fc600078e000c */
[----:B------:R-:W-:Y:S04]  /*299f0*/  STL.64 [R1+0x7f0], R6 ;  /* 0x0007f00601007387 */ /* 0x000fe80000100a00 */
[----:B------:R-:W-:Y:S04]  /*29a00*/  STL.64 [R1+0x7e8], R4 ;  /* 0x0007e80401007387 */ /* 0x000fe80000100a00 */
[----:B------:R-:W0:Y:S04]  /*29a10*/  LDS.128 R4, [UR4+0xb20] ;  /* 0x000b2004ff047984 */ /* 0x000e280008000c00 */
[----:B------:R-:W-:Y:S04]  /*29a20*/  LDS.128 R12, [UR4+0xba0] ;  /* 0x000ba004ff0c7984 */ /* 0x000fe80008000c00 */
[----:B0-----:R0:W-:Y:S04]  /*29a30*/  STL.64 [R1+0x8d8], R4 ;  /* 0x0008d80401007387 */ /* 0x0011e80000100a00 */
[----:B------:R1:W-:Y:S04]  /*29a40*/  STL.64 [R1+0x8e0], R6 ;  /* 0x0008e00601007387 */ /* 0x0003e80000100a00 */
[----:B0-----:R-:W4:Y:S04]  /*29a50*/  LDL.LU.64 R4, [R1+0xfd0] ;  /* 0x000fd00001047983 */ /* 0x001f280000300a00 */
[----:B-1----:R-:W5:Y:S04]  /*29a60*/  LDL.LU.64 R6, [R1+0xfd8] ;  /* 0x000fd80001067983 */ /* 0x002f680000300a00 */
[----:B--2---:R-:W-:Y:S04]  /*29a70*/  STL.64 [R1+0x7d8], R8 ;  /* 0x0007d80801007387 */ /* 0x004fe80000100a00 */
[----:B---3--:R-:W-:Y:S04]  /*29a80*/  STL.64 [R1+0x7e0], R10 ;  /* 0x0007e00a01007387 */ /* 0x008fe80000100a00 */
[----:B------:R-:W0:Y:S04]  /*29a90*/  LDS.128 R8, [UR4+0xb10] ;  /* 0x000b1004ff087984 */ /* 0x000e280008000c00 */
[----:B0-----:R0:W-:Y:S04]  /*29aa0*/  STL.64 [R1+0x938], R8 ;  /* 0x0009380801007387 */ /* 0x0011e80000100a00 */
[----:B------:R1:W-:Y:S04]  /*29ab0*/  STL.64 [R1+0x940], R10 ;  /* 0x0009400a01007387 */ /* 0x0003e80000100a00 */
[----:B0-----:R-:W2:Y:S04]  /*29ac0*/  LDL.LU.64 R8, [R1+0xfc0] ;  /* 0x000fc00001087983 */ /* 0x001ea80000300a00 */
[----:B-1----:R-:W3:Y:S04]  /*29ad0*/  LDL.LU.64 R10, [R1+0xfc8] ;  /* 0x000fc800010a7983 */ /* 0x002ee80000300a00 */
[----:B----4-:R-:W-:Y:S04]  /*29ae0*/  STL.64 [R1+0x7c8], R4 ;  /* 0x0007c80401007387 */ /* 0x010fe80000100a00 */
[----:B-----5:R-:W-:Y:S04]  /*29af0*/  STL.64 [R1+0x7d0], R6 ;  /* 0x0007d00601007387 */ /* 0x020fe80000100a00 */
[----:B------:R-:W0:Y:S04]  /*29b00*/  LDS.128 R4, [UR4+0xb00] ;  /* 0x000b0004ff047984 */ /* 0x000e280008000c00 */
        /* <DEDUP_REMOVED lines=8> */
[----:B0-----:R-:W2:Y:S01]  /*29b90*/  LDL.LU.64 R8, [R1+0xfa0] ;  /* 0x000fa00001087983 */ /* 0x001ea20000300a00 */
[----:B------:R-:W-:-:S03]  /*29ba0*/  IMAD.MOV.U32 R28, RZ, RZ, R11 ;  /* 0x000000ffff1c7224 */ /* 0x000fc600078e000b */
[----:B------:R0:W-:Y:S04]  /*29bb0*/  STL [R1+0x920], R10 ;  /* 0x0009200a01007387 */ /* 0x0001e80000100800 */
[----:B0-----:R-:W3:Y:S04]  /*29bc0*/  LDL.LU.64 R10, [R1+0xfa8] ;  /* 0x000fa800010a7983 */ /* 0x001ee80000300a00 */
[----:B----4-:R-:W-:Y:S04]  /*29bd0*/  STL.64 [R1+0x7a8], R4 ;  /* 0x0007a80401007387 */ /* 0x010fe80000100a00 */
[----:B-----5:R-:W-:Y:S04]  /*29be0*/  STL.64 [R1+0x7b0], R6 ;  /* 0x0007b00601007387 */ /* 0x020fe80000100a00 */
[----:B------:R-:W0:Y:S04]  /*29bf0*/  LDS.128 R4, [UR4+0xae0] ;  /* 0x000ae004ff047984 */ /* 0x000e280008000c00 */
[----:B0-----:R0:W-:Y:S04]  /*29c00*/  STL.64 [R1+0x908], R4 ;  /* 0x0009080401007387 */ /* 0x0011e80000100a00 */
[----:B------:R1:W-:Y:S01]  /*29c10*/  STL.64 [R1+0x910], R6 ;  /* 0x0009100601007387 */ /* 0x0003e20000100a00 */
[----:B0-----:R-:W-:-:S03]  /*29c20*/  MOV R5, R19 ;  /* 0x0000001300057202 */ /* 0x001fc60000000f00 */
[----:B------:R-:W-:Y:S01]  /*29c30*/  STL.64 [R1+0x788], R12 ;  /* 0x0007880c01007387 */ /* 0x000fe20000100a00 */
[----:B-1----:R-:W-:-:S03]  /*29c40*/  IMAD.MOV.U32 R6, RZ, RZ, R18 ;  /* 0x000000ffff067224 */ /* 0x002fc600078e0012 */
[----:B------:R-:W-:Y:S01]  /*29c50*/  STL.64 [R1+0x790], R14 ;  /* 0x0007900e01007387 */ /* 0x000fe20000100a00 */
[----:B------:R-:W-:-:S03]  /*29c60*/  IMAD.MOV.U32 R7, RZ, RZ, R17 ;  /* 0x000000ffff077224 */ /* 0x000fc600078e0011 */
[----:B------:R-:W4:Y:S04]  /*29c70*/  LDL.LU R4, [R1+0x878] ;  /* 0x0008780001047983 */ /* 0x000f280000300800 */
[----:B--2---:R0:W-:Y:S02]  /*29c80*/  STL.64 [R1+0x798], R8 ;  /* 0x0007980801007387 */ /* 0x0041e40000100a00 */
[----:B0-----:R-:W-:Y:S02]  /*29c90*/  MOV R8, R16 ;  /* 0x0000001000087202 */ /* 0x001fe40000000f00 */
[----:B------:R-:W0:Y:S01]  /*29ca0*/  LDS.128 R16, [UR4+0xad0] ;  /* 0x000ad004ff107984 */ /* 0x000e220008000c00 */
[----:B------:R-:W-:-:S03]  /*29cb0*/  IMAD.MOV.U32 R9, RZ, RZ, R3 ;  /* 0x000000ffff097224 */ /* 0x000fc600078e0003 */
[----:B---3--:R1:W-:Y:S02]  /*29cc0*/  STL.64 [R1+0x7a0], R10 ;  /* 0x0007a00a01007387 */ /* 0x0083e40000100a00 */
[----:B-1----:R-:W-:Y:S01]  /*29cd0*/  IMAD.MOV.U32 R10, RZ, RZ, R2 ;  /* 0x000000ffff0a7224 */ /* 0x002fe200078e0002 */
[----:B------:R-:W-:Y:S01]  /*29ce0*/  MOV R11, R0 ;  /* 0x00000000000b7202 */ /* 0x000fe20000000f00 */
[----:B0-----:R-:W-:Y:S01]  /*29cf0*/  IMAD.MOV.U32 R3, RZ, RZ, R17 ;  /* 0x000000ffff037224 */ /* 0x001fe200078e0011 */
[----:B------:R0:W-:Y:S01]  /*29d00*/  STL [R1+0x8c8], R16 ;  /* 0x0008c81001007387 */ /* 0x0001e20000100800 */
[----:B------:R-:W-:Y:S01]  /*29d10*/  IMAD.MOV.U32 R2, RZ, RZ, R18 ;  /* 0x000000ffff027224 */ /* 0x000fe200078e0012 */
[----:B------:R-:W-:Y:S02]  /*29d20*/  MOV R0, R19 ;  /* 0x0000001300007202 */ /* 0x000fe40000000f00 */
[----:B------:R-:W2:Y:S04]  /*29d30*/  LDL.LU.64 R18, [R1+0xf98] ;  /* 0x000f980001127983 */ /* 0x000ea80000300a00 */
[----:B0-----:R-:W3:Y:S01]  /*29d40*/  LDL.LU.64 R16, [R1+0xf90] ;  /* 0x000f900001107983 */ /* 0x001ee20000300a00 */
[----:B------:R-:W-:Y:S01]  /*29d50*/  IMAD.MOV.U32 R12, RZ, RZ, R23 ;  /* 0x000000ffff0c7224 */ /* 0x000fe200078e0017 */
[----:B------:R-:W-:Y:S01]  /*29d60*/  MOV R14, R21 ;  /* 0x00000015000e7202 */ /* 0x000fe20000000f00 */
[----:B------:R-:W-:-:S02]  /*29d70*/  IMAD.MOV.U32 R13, RZ, RZ, R22 ;  /* 0x000000ffff0d7224 */ /* 0x000fc400078e0016 */
[----:B------:R-:W-:Y:S02]  /*29d80*/  IMAD.MOV.U32 R15, RZ, RZ, R20 ;  /* 0x000000ffff0f7224 */ /* 0x000fe400078e0014 */
[----:B------:R-:W0:Y:S04]  /*29d90*/  LDS.128 R20, [UR4+0xac0] ;  /* 0x000ac004ff147984 */ /* 0x000e280008000c00 */
[----:B0-----:R0:W-:Y:S04]  /*29da0*/  STL.64 [R1+0x8b8], R20 ;  /* 0x0008b81401007387 */ /* 0x0011e80000100a00 */
[----:B------:R1:W-:Y:S04]  /*29db0*/  STL.64 [R1+0x8c0], R22 ;  /* 0x0008c01601007387 */ /* 0x0003e80000100a00 */
[----:B0-----:R-:W5:Y:S04]  /*29dc0*/  LDL.LU.64 R20, [R1+0xf80] ;  /* 0x000f800001147983 */ /* 0x001f680000300a00 */
[----:B-1----:R-:W4:Y:S04]  /*29dd0*/  LDL.LU.64 R22, [R1+0xf88] ;  /* 0x000f880001167983 */ /* 0x002f280000300a00 */
[----:B--2---:R-:W-:Y:S04]  /*29de0*/  STL.64 [R1+0x780], R18 ;  /* 0x0007801201007387 */ /* 0x004fe80000100a00 */
[----:B---3--:R-:W-:Y:S04]  /*29df0*/  STL.64 [R1+0x778], R16 ;  /* 0x0007781001007387 */ /* 0x008fe80000100a00 */
[----:B------:R-:W0:Y:S04]  /*29e00*/  LDS.128 R16, [UR4+0xab0] ;  /* 0x000ab004ff107984 */ /* 0x000e280008000c00 */
[----:B0-----:R0:W-:Y:S04]  /*29e10*/  STL.64 [R1+0x8a8], R16 ;  /* 0x0008a81001007387 */ /* 0x0011e80000100a00 */
[----:B------:R1:W-:Y:S04]  /*29e20*/  STL.64 [R1+0x8b0], R18 ;  /* 0x0008b01201007387 */ /* 0x0003e80000100a00 */
[----:B0-----:R-:W2:Y:S04]  /*29e30*/  LDL.LU R16, [R1+0x8e8] ;  /* 0x0008e80001107983 */ /* 0x001ea80000300800 */
[----:B------:R-:W2:Y:S04]  /*29e40*/  LDL.LU R17, [R1+0x8ec] ;  /* 0x0008ec0001117983 */ /* 0x000ea80000300800 */
[----:B-1----:R-:W3:Y:S04]  /*29e50*/  LDL.LU R18, [R1+0x8f0] ;  /* 0x0008f00001127983 */ /* 0x002ee80000300800 */
[----:B-----5:R-:W-:Y:S04]  /*29e60*/  STL.64 [R1+0x768], R20 ;  /* 0x0007681401007387 */ /* 0x020fe80000100a00 */
[----:B----4-:R-:W-:Y:S04]  /*29e70*/  STL.64 [R1+0x770], R22 ;  /* 0x0007701601007387 */ /* 0x010fe80000100a00 */
[----:B------:R-:W0:Y:S01]  /*29e80*/  LDS.128 R20, [UR4+0xaa0] ;  /* 0x000aa004ff147984 */ /* 0x000e220008000c00 */
[----:B------:R-:W-:-:S03]  /*29e90*/  IMAD.MOV.U32 R19, RZ, RZ, R29 ;  /* 0x000000ffff137224 */ /* 0x000fc600078e001d */
[----:B0-----:R-:W-:Y:S04]  /*29ea0*/  STL.64 [R1+0x888], R20 ;  /* 0x0008881401007387 */ /* 0x001fe80000100a00 */
[----:B------:R-:W-:Y:S04]  /*29eb0*/  STL.64 [R1+0x890], R22 ;  /* 0x0008901601007387 */ /* 0x000fe80000100a00 */
[----:B------:R-:W0:Y:S04]  /*29ec0*/  LDS.128 R20, [UR4+0xa90] ;  /* 0x000a9004ff147984 */ /* 0x000e280008000c00 */
[----:B0-----:R-:W-:Y:S01]  /*29ed0*/  STL.64 [R1+0x868], R20 ;  /* 0x0008681401007387 */ /* 0x001fe20000100a00 */
[----:B------:R-:W-:-:S03]  /*29ee0*/  MOV R29, R23 ;  /* 0x00000017001d7202 */ /* 0x000fc60000000f00 */
[----:B------:R-:W-:Y:S04]  /*29ef0*/  STL [R1+0x870], R22 ;  /* 0x0008701601007387 */ /* 0x000fe80000100800 */
[----:B------:R-:W0:Y:S04]  /*29f00*/  LDS.128 R20, [UR4+0xa80] ;  /* 0x000a8004ff147984 */ /* 0x000e280008000c00 */
[----:B0-----:R-:W-:Y:S04]  /*29f10*/  STL.64 [R1+0x858], R20 ;  /* 0x0008581401007387 */ /* 0x001fe80000100a00 */
[----:B------:R-:W-:Y:S04]  /*29f20*/  STL.64 [R1+0x860], R22 ;  /* 0x0008601601007387 */ /* 0x000fe80000100a00 */
[----:B------:R-:W0:Y:S04]  /*29f30*/  LDS.128 R20, [UR4+0xa70] ;  /* 0x000a7004ff147984 */ /* 0x000e280008000c00 */
[----:B--2---:R1:W-:Y:S04]  /*29f40*/  STL.64 [R1+0x718], R16 ;  /* 0x0007181001007387 */ /* 0x0043e80000100a00 */
[----:B---3--:R2:W-:Y:S04]  /*29f50*/  STL.64 [R1+0x720], R18 ;  /* 0x0007201201007387 */ /* 0x0085e80000100a00 */
[----:B-1----:R-:W3:Y:S04]  /*29f60*/  LDL.LU R16, [R1+0x918] ;  /* 0x0009180001107983 */ /* 0x002ee80000300800 */
[----:B------:R-:W3:Y:S04]  /*29f70*/  LDL.LU R17, [R1+0x91c] ;  /* 0x00091c0001117983 */ /* 0x000ee80000300800 */
[----:B--2---:R-:W2:Y:S04]  /*29f80*/  LDL.LU R18, [R1+0x920] ;  /* 0x0009200001127983 */ /* 0x004ea80000300800 */
[----:B0-----:R-:W-:Y:S04]  /*29f90*/  STL.64 [R1+0x848], R20 ;  /* 0x0008481401007387 */ /* 0x001fe80000100a00 */
[----:B------:R-:W-:Y:S04]  /*29fa0*/  STL.64 [R1+0x850], R22 ;  /* 0x0008501601007387 */ /* 0x000fe80000100a00 */
[----:B------:R-:W0:Y:S04]  /*29fb0*/  LDS.128 R20, [UR4+0xa60] ;  /* 0x000a6004ff147984 */ /* 0x000e280008000c00 */
[----:B0-----:R-:W-:Y:S04]  /*29fc0*/  STL.64 [R1+0x838], R20 ;  /* 0x0008381401007387 */ /* 0x001fe80000100a00 */
[----:B------:R-:W-:Y:S04]  /*29fd0*/  STL.64 [R1+0x840], R22 ;  /* 0x0008401601007387 */ /* 0x000fe80000100a00 */
[----:B------:R-:W0:Y:S01]  /*29fe0*/  LDS.128 R20, [UR4+0xa40] ;  /* 0x000a4004ff147984 */ /* 0x000e220008000c00 */
[----:B------:R-:W-:Y:S01]  /*29ff0*/  IMAD.MOV.U32 R19, RZ, RZ, R28 ;  /* 0x000000ffff137224 */ /* 0x000fe200078e001c */
[----:B0-----:R-:W-:-:S02]  /*2a000*/  MOV R28, R20 ;  /* 0x00000014001c7202 */ /* 0x001fc40000000f00 */
[----:B------:R-:W4:Y:S04]  /*2a010*/  LDL.LU R20, [R1+0x8c8] ;  /* 0x0008c80001147983 */ /* 0x000f280000300800 */
[----:B------:R-:W-:Y:S04]  /*2a020*/  STL.64 [R1+0x728], R12 ;  /* 0x0007280c01007387 */ /* 0x000fe80000100a00 */
[----:B------:R-:W-:Y:S04]  /*2a030*/  STL.64 [R1+0x730], R14 ;  /* 0x0007300e01007387 */ /* 0x000fe80000100a00 */
[----:B------:R-:W-:Y:S04]  /*2a040*/  LDS.128 R12, [UR4+0xa50] ;  /* 0x000a5004ff0c7984 */ /* 0x000fe80008000c00 */
[----:B---3--:R-:W-:Y:S04]  /*2a050*/  STL.64 [R1+0x6d8], R16 ;  /* 0x0006d81001007387 */ /* 0x008fe80000100a00 */
[----:B--2---:R-:W-:Y:S04]  /*2a060*/  STL.64 [R1+0x6e0], R18 ;  /* 0x0006e01201007387 */ /* 0x004fe80000100a00 */
[----:B------:R-:W0:Y:S04]  /*2a070*/  LDS.128 R16, [UR4+0x9f0] ;  /* 0x0009f004ff107984 */ /* 0x000e280008000c00 */
[----:B0-----:R0:W-:Y:S04]  /*2a080*/  STL.64 [R1+0xf28], R18 ;  /* 0x000f281201007387 */ /* 0x0011e80000100a00 */
[----:B------:R1:W-:Y:S04]  /*2a090*/  STL.64 [R1+0xf20], R16 ;  /* 0x000f201001007387 */ /* 0x0003e80000100a00 */
[----:B0-----:R-:W2:Y:S04]  /*2a0a0*/  LDL.LU R18, [R1+0x840] ;  /* 0x0008400001127983 */ /* 0x001ea80000300800 */
[----:B-1----:R-:W3:Y:S04]  /*2a0b0*/  LDL.LU R16, [R1+0x838] ;  /* 0x0008380001107983 */ /* 0x002ee80000300800 */
[----:B------:R-:W3:Y:S04]  /*2a0c0*/  LDL.LU R17, [R1+0x83c] ;  /* 0x00083c0001117983 */ /* 0x000ee80000300800 */
[----:B------:R-:W2:Y:S04]  /*2a0d0*/  LDL.LU R19, [R1+0x844] ;  /* 0x0008440001137983 */ /* 0x000ea80000300800 */
[----:B------:R0:W-:Y:S04]  /*2a0e0*/  STL.64 [R1+0x758], R24 ;  /* 0x0007581801007387 */ /* 0x0001e80000100a00 */
[----:B------:R1:W-:Y:S01]  /*2a0f0*/  STL.64 [R1+0x760], R26 ;  /* 0x0007601a01007387 */ /* 0x0003e20000100a00 */
[----:B0-----:R-:W-:-:S02]  /*2a100*/  MOV R25, R23 ;  /* 0x0000001700197202 */ /* 0x001fc40000000f00 */
[----:B------:R-:W-:Y:S01]  /*2a110*/  MOV R23, R0 ;  /* 0x0000000000177202 */ /* 0x000fe20000000f00 */
[----:B-1----:R-:W-:Y:S02]  /*2a120*/  IMAD.MOV.U32 R27, RZ, RZ, R21 ;  /* 0x000000ffff1b7224 */ /* 0x002fe400078e0015 */
[----:B------:R-:W-:Y:S02]  /*2a130*/  IMAD.MOV.U32 R26, RZ, RZ, R22 ;  /* 0x000000ffff1a7224 */ /* 0x000fe400078e0016 */
[----:B------:R-:W-:Y:S02]  /*2a140*/  IMAD.MOV.U32 R21, RZ, RZ, R3 ;  /* 0x000000ffff157224 */ /* 0x000fe400078e0003 */
[----:B------:R-:W-:Y:S01]  /*2a150*/  IMAD.MOV.U32 R22, RZ, RZ, R2 ;  /* 0x000000ffff167224 */ /* 0x000fe200078e0002 */
[----:B------:R0:W-:Y:S04]  /*2a160*/  STL [R1+0xf78], R29 ;  /* 0x000f781d01007387 */ /* 0x0001e80000100800 */
[----:B------:R-:W-:Y:S04]  /*2a170*/  STL.64 [R1+0x6c0], R22 ;  /* 0x0006c01601007387 */ /* 0x000fe80000100a00 */
[----:B----4-:R-:W-:Y:S01]  /*2a180*/  STL.64 [R1+0x6b8], R20 ;  /* 0x0006b81401007387 */ /* 0x010fe20000100a00 */
[----:B0-----:R-:W-:-:S03]  /*2a190*/  IMAD.MOV.U32 R29, RZ, RZ, R14 ;  /* 0x000000ffff1d7224 */ /* 0x001fc600078e000e */
[----:B------:R0:W-:Y:S04]  /*2a1a0*/  STL.64 [R1+0x828], R12 ;  /* 0x0008280c01007387 */ /* 0x0001e80000100a00 */
[----:B------:R1:W-:Y:S04]  /*2a1b0*/  STL [R1+0x834], R15 ;  /* 0x0008340f01007387 */ /* 0x0003e80000100800 */
[----:B------:R-:W4:Y:S04]  /*2a1c0*/  LDS.128 R20, [UR4+0x9e0] ;  /* 0x0009e004ff147984 */ /* 0x000f280008000c00 */
[----:B0-----:R-:W5:Y:S04]  /*2a1d0*/  LDL.LU R12, [R1+0x928] ;  /* 0x00092800010c7983 */ /* 0x001f680000300800 */
[----:B------:R-:W5:Y:S04]  /*2a1e0*/  LDL.LU R13, [R1+0x92c] ;  /* 0x00092c00010d7983 */ /* 0x000f680000300800 */
[----:B------:R-:W5:Y:S04]  /*2a1f0*/  LDL.LU R14, [R1+0x930] ;  /* 0x00093000010e7983 */ /* 0x000f680000300800 */
[----:B-1----:R-:W5:Y:S04]  /*2a200*/  LDL.LU R15, [R1+0x934] ;  /* 0x00093400010f7983 */ /* 0x002f680000300800 */
[----:B----4-:R0:W-:Y:S04]  /*2a210*/  STL [R1+0xee8], R22 ;  /* 0x000ee81601007387 */ /* 0x0101e80000100800 */
[----:B------:R1:W-:Y:S04]  /*2a220*/  STL [R1+0xee4], R23 ;  /* 0x000ee41701007387 */ /* 0x0003e80000100800 */
[----:B------:R4:W-:Y:S04]  /*2a230*/  STL.64 [R1+0xf60], R20 ;  /* 0x000f601401007387 */ /* 0x0009e80000100a00 */
[----:B0-----:R-:W5:Y:S04]  /*2a240*/  LDL.LU R22, [R1+0x890] ;  /* 0x0008900001167983 */ /* 0x001f680000300800 */
[----:B-1----:R-:W5:Y:S04]  /*2a250*/  LDL.LU R23, [R1+0x894] ;  /* 0x0008940001177983 */ /* 0x002f680000300800 */
[----:B----4-:R-:W4:Y:S04]  /*2a260*/  LDL.LU R20, [R1+0x888] ;  /* 0x0008880001147983 */ /* 0x010f280000300800 */
[----:B------:R-:W4:Y:S04]  /*2a270*/  LDL.LU R21, [R1+0x88c] ;  /* 0x00088c0001157983 */ /* 0x000f280000300800 */
[----:B------:R0:W-:Y:S04]  /*2a280*/  STL.64 [R1+0x748], R4 ;  /* 0x0007480401007387 */ /* 0x0001e80000100a00 */
[----:B------:R1:W-:Y:S04]  /*2a290*/  STL.64 [R1+0x750], R6 ;  /* 0x0007500601007387 */ /* 0x0003e80000100a00 */
[----:B0-----:R-:W4:Y:S04]  /*2a2a0*/  LDL.LU R4, [R1+0x8d8] ;  /* 0x0008d80001047983 */ /* 0x001f280000300800 */
[----:B------:R-:W4:Y:S04]  /*2a2b0*/  LDL.LU R5, [R1+0x8dc] ;  /* 0x0008dc0001057983 */ /* 0x000f280000300800 */
[----:B-1----:R-:W4:Y:S04]  /*2a2c0*/  LDL.LU R6, [R1+0x8e0] ;  /* 0x0008e00001067983 */ /* 0x002f280000300800 */
[----:B------:R-:W4:Y:S04]  /*2a2d0*/  LDL.LU R7, [R1+0x8e4] ;  /* 0x0008e40001077983 */ /* 0x000f280000300800 */
[----:B---3--:R0:W-:Y:S04]  /*2a2e0*/  STL.64 [R1+0xf30], R16 ;  /* 0x000f301001007387 */ /* 0x0081e80000100a00 */
[----:B--2---:R1:W-:Y:S04]  /*2a2f0*/  STL.64 [R1+0xf38], R18 ;  /* 0x000f381201007387 */ /* 0x0043e80000100a00 */
[----:B0-----:R-:W2:Y:S04]  /*2a300*/  LDL.LU R16, [R1+0x848] ;  /* 0x0008480001107983 */ /* 0x001ea80000300800 */
[----:B------:R-:W2:Y:S04]  /*2a310*/  LDL.LU R17, [R1+0x84c] ;  /* 0x00084c0001117983 */ /* 0x000ea80000300800 */
[----:B-1----:R-:W3:Y:S04]  /*2a320*/  LDL.LU R18, [R1+0x850] ;  /* 0x0008500001127983 */ /* 0x002ee80000300800 */
[----:B------:R-:W3:Y:S04]  /*2a330*/  LDL.LU R19, [R1+0x854] ;  /* 0x0008540001137983 */ /* 0x000ee80000300800 */
[----:B------:R0:W-:Y:S04]  /*2a340*/  STL.64 [R1+0x738], R8 ;  /* 0x0007380801007387 */ /* 0x0001e80000100a00 */
[----:B------:R1:W-:Y:S04]  /*2a350*/  STL.64 [R1+0x740], R10 ;  /* 0x0007400a01007387 */ /* 0x0003e80000100a00 */
[----:B0-----:R-:W3:Y:S04]  /*2a360*/  LDL.LU R8, [R1+0x938] ;  /* 0x0009380001087983 */ /* 0x001ee80000300800 */
[----:B------:R-:W3:Y:S04]  /*2a370*/  LDL.LU R9, [R1+0x93c] ;  /* 0x00093c0001097983 */ /* 0x000ee80000300800 */
[----:B-1----:R-:W3:Y:S04]  /*2a380*/  LDL.LU R10, [R1+0x940] ;  /* 0x00094000010a7983 */ /* 0x002ee80000300800 */
[----:B------:R-:W3:Y:S04]  /*2a390*/  LDL.LU R11, [R1+0x944] ;  /* 0x00094400010b7983 */ /* 0x000ee80000300800 */
[----:B-----5:R-:W-:Y:S04]  /*2a3a0*/  STL.64 [R1+0x6e8], R12 ;  /* 0x0006e80c01007387 */ /* 0x020fe80000100a00 */
[----:B------:R-:W-:Y:S04]  /*2a3b0*/  STL.64 [R1+0x6f0], R14 ;  /* 0x0006f00e01007387 */ /* 0x000fe80000100a00 */
[----:B------:R-:W0:Y:S04]  /*2a3c0*/  LDS.128 R12, [UR4+0xa00] ;  /* 0x000a0004ff0c7984 */ /* 0x000e280008000c00 */
[----:B------:R1:W-:Y:S04]  /*2a3d0*/  STL.64 [R1+0xf70], R22 ;  /* 0x000f701601007387 */ /* 0x0003e80000100a00 */
[----:B0-----:R-:W-:Y:S04]  /*2a3e0*/  STL.64 [R1+0xf18], R14 ;  /* 0x000f180e01007387 */ /* 0x001fe80000100a00 */
[----:B----4-:R0:W-:Y:S04]  /*2a3f0*/  STL.64 [R1+0xf68], R20 ;  /* 0x000f681401007387 */ /* 0x0101e80000100a00 */
[----:B------:R4:W-:Y:S04]  /*2a400*/  STL.64 [R1+0xf10], R12 ;  /* 0x000f100c01007387 */ /* 0x0009e80000100a00 */
[----:B-1----:R-:W5:Y:S04]  /*2a410*/  LDL.LU R22, [R1+0x8b0] ;  /* 0x0008b00001167983 */ /* 0x002f680000300800 */
[----:B0-----:R-:W5:Y:S04]  /*2a420*/  LDL.LU R20, [R1+0x8a8] ;  /* 0x0008a80001147983 */ /* 0x001f680000300800 */
[----:B------:R-:W5:Y:S04]  /*2a430*/  LDL.LU R21, [R1+0x8ac] ;  /* 0x0008ac0001157983 */ /* 0x000f680000300800 */
[----:B------:R-:W5:Y:S04]  /*2a440*/  LDL.LU R23, [R1+0x8b4] ;  /* 0x0008b40001177983 */ /* 0x000f680000300800 */
[----:B----4-:R-:W4:Y:S04]  /*2a450*/  LDL.LU R12, [R1+0x828] ;  /* 0x00082800010c7983 */ /* 0x010f280000300800 */
[----:B------:R-:W4:Y:S04]  /*2a460*/  LDL.LU R13, [R1+0x82c] ;  /* 0x00082c00010d7983 */ /* 0x000f280000300800 */
[----:B------:R-:W4:Y:S04]  /*2a470*/  LDL.LU R15, [R1+0x834] ;  /* 0x00083400010f7983 */ /* 0x000f280000300800 */
[----:B------:R-:W-:Y:S04]  /*2a480*/  STL.64 [R1+0x708], R4 ;  /* 0x0007080401007387 */ /* 0x000fe80000100a00 */
[----:B------:R-:W-:Y:S04]  /*2a490*/  STL.64 [R1+0x710], R6 ;  /* 0x0007100601007387 */ /* 0x000fe80000100a00 */
[----:B------:R-:W0:Y:S04]  /*2a4a0*/  LDS.128 R4, [UR4+0xa30] ;  /* 0x000a3004ff047984 */ /* 0x000e280008000c00 */
[----:B--2---:R1:W-:Y:S04]  /*2a4b0*/  STL.64 [R1+0xf40], R16 ;  /* 0x000f401001007387 */ /* 0x0043e80000100a00 */
[----:B---3--:R2:W-:Y:S04]  /*2a4c0*/  STL.64 [R1+0xf48], R18 ;  /* 0x000f481201007387 */ /* 0x0085e80000100a00 */
[----:B-1----:R-:W3:Y:S04]  /*2a4d0*/  LDL.LU R16, [R1+0x858] ;  /* 0x0008580001107983 */ /* 0x002ee80000300800 */
[----:B------:R-:W3:Y:S04]  /*2a4e0*/  LDL.LU R17, [R1+0x85c] ;  /* 0x00085c0001117983 */ /* 0x000ee80000300800 */
[----:B--2---:R-:W2:Y:S04]  /*2a4f0*/  LDL.LU R18, [R1+0x860] ;  /* 0x0008600001127983 */ /* 0x004ea80000300800 */
[----:B------:R-:W2:Y:S01]  /*2a500*/  LDL.LU R19, [R1+0x864] ;  /* 0x0008640001137983 */ /* 0x000ea20000300800 */
[----:B0-----:R-:W-:Y:S01]  /*2a510*/  IMAD.MOV.U32 R24, RZ, RZ, R4 ;  /* 0x000000ffff187224 */ /* 0x001fe200078e0004 */
[----:B------:R-:W-:Y:S01]  /*2a520*/  MOV R2, R6 ;  /* 0x0000000600027202 */ /* 0x000fe20000000f00 */
[----:B------:R-:W-:Y:S01]  /*2a530*/  IMAD.MOV.U32 R3, RZ, RZ, R5 ;  /* 0x000000ffff037224 */ /* 0x000fe200078e0005 */
[----:B------:R-:W-:Y:S01]  /*2a540*/  STL.64 [R1+0x6f8], R8 ;  /* 0x0006f80801007387 */ /* 0x000fe20000100a00 */
[----:B------:R-:W-:-:S03]  /*2a550*/  IMAD.MOV.U32 R0, RZ, RZ, R7 ;  /* 0x000000ffff007224 */ /* 0x000fc600078e0007 */
[----:B------:R-:W0:Y:S04]  /*2a560*/  LDS.128 R4, [UR4+0xa20] ;  /* 0x000a2004ff047984 */ /* 0x000e280008000c00 */
[----:B------:R-:W-:Y:S04]  /*2a570*/  STL.64 [R1+0x700], R10 ;  /* 0x0007000a01007387 */ /* 0x000fe80000100a00 */
[----:B------:R-:W1:Y:S01]  /*2a580*/  LDS.128 R8, [UR4+0xa10] ;  /* 0x000a1004ff087984 */ /* 0x000e620008000c00 */
[----:B------:R-:W-:-:S03]  /*2a590*/  IMAD.MOV.U32 R14, RZ, RZ, R29 ;  /* 0x000000ffff0e7224 */ /* 0x000fc600078e001d */
[----:B------:R-:W2:Y:S04]  /*2a5a0*/  LDL.LU R29, [R1+0xf78] ;  /* 0x000f7800011d7983 */ /* 0x000ea80000300800 */
[----:B0-----:R0:W-:Y:S04]  /*2a5b0*/  STL.64 [R1+0xf08], R6 ;  /* 0x000f080601007387 */ /* 0x0011e80000100a00 */
[----:B------:R0:W-:Y:S04]  /*2a5c0*/  STL.64 [R1+0xf00], R4 ;  /* 0x000f000401007387 */ /* 0x0001e80000100a00 */
[----:B-1----:R1:W-:Y:S04]  /*2a5d0*/  STL.64 [R1+0xef0], R8 ;  /* 0x000ef00801007387 */ /* 0x0023e80000100a00 */
[----:B0-----:R-:W2:Y:S04]  /*2a5e0*/  LDL.LU R6, [R1+0x8c0] ;  /* 0x0008c00001067983 */ /* 0x001ea80000300800 */
[----:B------:R-:W2:Y:S04]  /*2a5f0*/  LDL.LU R4, [R1+0x8b8] ;  /* 0x0008b80001047983 */ /* 0x000ea80000300800 */
[----:B------:R-:W2:Y:S04]  /*2a600*/  LDL.LU R5, [R1+0x8bc] ;  /* 0x0008bc0001057983 */ /* 0x000ea80000300800 */
[----:B------:R-:W2:Y:S04]  /*2a610*/  LDL.LU R7, [R1+0x8c4] ;  /* 0x0008c40001077983 */ /* 0x000ea80000300800 */
[----:B-1----:R-:W2:Y:S04]  /*2a620*/  LDL.LU R8, [R1+0x908] ;  /* 0x0009080001087983 */ /* 0x002ea80000300800 */
[----:B------:R-:W2:Y:S04]  /*2a630*/  LDL.LU R9, [R1+0x90c] ;  /* 0x00090c0001097983 */ /* 0x000ea80000300800 */
[----:B-----5:R-:W-:Y:S04]  /*2a640*/  STL.64 [R1+0x698], R20 ;  /* 0x0006981401007387 */ /* 0x020fe80000100a00 */
[----:B------:R0:W-:Y:S04]  /*2a650*/  STL.64 [R1+0x6a0], R22 ;  /* 0x0006a01601007387 */ /* 0x0001e80000100a00 */
[----:B----4-:R1:W-:Y:S04]  /*2a660*/  STL.64 [R1+0xf50], R12 ;  /* 0x000f500c01007387 */ /* 0x0103e80000100a00 */
[----:B------:R4:W-:Y:S04]  /*2a670*/  STL.64 [R1+0xf58], R14 ;  /* 0x000f580e01007387 */ /* 0x0009e80000100a00 */
[----:B0-----:R-:W5:Y:S04]  /*2a680*/  LDL.LU.64 R22, [R1+0xf70] ;  /* 0x000f700001167983 */ /* 0x001f680000300a00 */
[----:B------:R-:W5:Y:S04]  /*2a690*/  LDL.LU.64 R20, [R1+0xf68] ;  /* 0x000f680001147983 */ /* 0x000f680000300a00 */
[----:B-1----:R-:W5:Y:S04]  /*2a6a0*/  LDL.LU R12, [R1+0x868] ;  /* 0x00086800010c7983 */ /* 0x002f680000300800 */
[----:B------:R-:W5:Y:S04]  /*2a6b0*/  LDL.LU R13, [R1+0x86c] ;  /* 0x00086c00010d7983 */ /* 0x000f680000300800 */
[----:B----4-:R-:W4:Y:S04]  /*2a6c0*/  LDL.LU R14, [R1+0x870] ;  /* 0x00087000010e7983 */ /* 0x010f280000300800 */
[----:B---3--:R0:W-:Y:S04]  /*2a6d0*/  STL.64 [R1+0x668], R16 ;  /* 0x0006681001007387 */ /* 0x0081e80000100a00 */
[----:B--2---:R1:W-:Y:S04]  /*2a6e0*/  STL.64 [R1+0x670], R18 ;  /* 0x0006701201007387 */ /* 0x0043e80000100a00 */
[----:B0-----:R-:W2:Y:S04]  /*2a6f0*/  LDL.LU.64 R16, [R1+0xf40] ;  /* 0x000f400001107983 */ /* 0x001ea80000300a00 */
[----:B-1----:R-:W3:Y:S04]  /*2a700*/  LDL.LU.64 R18, [R1+0xf48] ;  /* 0x000f480001127983 */ /* 0x002ee80000300a00 */
[----:B------:R0:W-:Y:S01]  /*2a710*/  STL.64 [R1+0xef8], R10 ;  /* 0x000ef80a01007387 */ /* 0x0001e20000100a00 */
[----:B------:R-:W-:-:S03]  /*2a720*/  MOV R15, R29 ;  /* 0x0000001d000f7202 */ /* 0x000fc60000000f00 */
[----:B0-----:R-:W3:Y:S04]  /*2a730*/  LDL.LU R10, [R1+0x910] ;  /* 0x00091000010a7983 */ /* 0x001ee80000300800 */
[----:B------:R-:W3:Y:S04]  /*2a740*/  LDL.LU R11, [R1+0x914] ;  /* 0x00091400010b7983 */ /* 0x000ee80000300800 */
[----:B------:R0:W-:Y:S04]  /*2a750*/  STL.64 [R1+0x6a8], R4 ;  /* 0x0006a80401007387 */ /* 0x0001e80000100a00 */
[----:B------:R1:W-:Y:S04]  /*2a760*/  STL.64 [R1+0x6b0], R6 ;  /* 0x0006b00601007387 */ /* 0x0003e80000100a00 */
[----:B------:R1:W-:Y:S01]  /*2a770*/  STL.64 [R1+0x6c8], R8 ;  /* 0x0006c80801007387 */ /* 0x0003e20000100a00 */
[----:B0-----:R-:W-:Y:S01]  /*2a780*/  IMAD.MOV.U32 R5, RZ, RZ, R27 ;  /* 0x000000ffff057224 */ /* 0x001fe200078e001b */
[----:B-1----:R-:W-:Y:S01]  /*2a790*/  MOV R6, R26 ;  /* 0x0000001a00067202 */ /* 0x002fe20000000f00 */
[----:B------:R-:W-:-:S02]  /*2a7a0*/  IMAD.MOV.U32 R7, RZ, RZ, R25 ;  /* 0x000000ffff077224 */ /* 0x000fc400078e0019 */
[----:B------:R-:W-:Y:S02]  /*2a7b0*/  IMAD.MOV.U32 R8, RZ, RZ, R24 ;  /* 0x000000ffff087224 */ /* 0x000fe400078e0018 */
[----:B------:R-:W0:Y:S04]  /*2a7c0*/  LDS.128 R24, [UR4+0x9d0] ;  /* 0x0009d004ff187984 */ /* 0x000e280008000c00 */
[----:B-----5:R-:W-:Y:S04]  /*2a7d0*/  STL.64 [R1+0x690], R22 ;  /* 0x0006901601007387 */ /* 0x020fe80000100a00 */
[----:B------:R-:W-:Y:S04]  /*2a7e0*/  STL.64 [R1+0x688], R20 ;  /* 0x0006881401007387 */ /* 0x000fe80000100a00 */
[----:B------:R-:W1:Y:S04]  /*2a7f0*/  LDS.128 R20, [UR4+0x9c0] ;  /* 0x0009c004ff147984 */ /* 0x000e680008000c00 */
[----:B------:R-:W-:Y:S04]  /*2a800*/  STL.64 [R1+0x678], R12 ;  /* 0x0006780c01007387 */ /* 0x000fe80000100a00 */
[----:B----4-:R-:W-:Y:S04]  /*2a810*/  STL.64 [R1+0x680], R14 ;  /* 0x0006800e01007387 */ /* 0x010fe80000100a00 */
[----:B------:R-:W4:Y:S04]  /*2a820*/  LDS.128 R12, [UR4+0x9b0] ;  /* 0x0009b004ff0c7984 */ /* 0x000f280008000c00 */
[----:B0-----:R4:W-:Y:S04]  /*2a830*/  STL [R1+0xeec], R26 ;  /* 0x000eec1a01007387 */ /* 0x0019e80000100800 */
[----:B------:R-:W-:Y:S04]  /*2a840*/  STL [R1+0xee0], R27 ;  /* 0x000ee01b01007387 */ /* 0x000fe80000100800 */
[----:B-1----:R0:W-:Y:S01]  /*2a850*/  STL.64 [R1+0x8b0], R22 ;  /* 0x0008b01601007387 */ /* 0x0021e20000100a00 */
[----:B----4-:R-:W-:Y:S01]  /*2a860*/  MOV R26, R12 ;  /* 0x0000000c001a7202 */ /* 0x010fe20000000f00 */
[----:B0-----:R-:W-:Y:S01]  /*2a870*/  IMAD.MOV.U32 R22, RZ, RZ, R13 ;  /* 0x000000ffff167224 */ /* 0x001fe200078e000d */
[----:B------:R-:W-:Y:S01]  /*2a880*/  MOV R27, R15 ;  /* 0x0000000f001b7202 */ /* 0x000fe20000000f00 */
[----:B------:R-:W-:Y:S01]  /*2a890*/  IMAD.MOV.U32 R23, RZ, RZ, R14 ;  /* 0x000000ffff177224 */ /* 0x000fe200078e000e */
[----:B------:R-:W4:Y:S04]  /*2a8a0*/  LDL.LU.64 R12, [R1+0xf50] ;  /* 0x000f5000010c7983 */ /* 0x000f280000300a00 */
[----:B------:R-:W5:Y:S01]  /*2a8b0*/  LDL.LU.64 R14, [R1+0xf58] ;  /* 0x000f5800010e7983 */ /* 0x000f620000300a00 */
[----:B------:R-:W-:-:S03]  /*2a8c0*/  IMAD.MOV.U32 R4, RZ, RZ, R28 ;  /* 0x000000ffff047224 */ /* 0x000fc600078e001c */
[----:B------:R-:W-:Y:S04]  /*2a8d0*/  STL.64 [R1+0x630], R6 ;  /* 0x0006300601007387 */ /* 0x000fe80000100a00 */
[----:B------:R-:W-:Y:S04]  /*2a8e0*/  STL.64 [R1+0x628], R4 ;  /* 0x0006280401007387 */ /* 0x000fe80000100a00 */
[----:B------:R-:W-:Y:S04]  /*2a8f0*/  LDS.128 R4, [UR4+0x980] ;  /* 0x00098004ff047984 */ /* 0x000fe80008000c00 */
[----:B--2---:R-:W-:Y:S04]  /*2a900*/  STL.64 [R1+0x658], R16 ;  /* 0x0006581001007387 */ /* 0x004fe80000100a00 */
[----:B---3--:R-:W-:Y:S04]  /*2a910*/  STL.64 [R1+0x660], R18 ;  /* 0x0006601201007387 */ /* 0x008fe80000100a00 */
[----:B------:R-:W0:Y:S04]  /*2a920*/  LDS.128 R16, [UR4+0x9a0] ;  /* 0x0009a004ff107984 */ /* 0x000e280008000c00 */
[----:B0-----:R0:W-:Y:S04]  /*2a930*/  STL.64 [R1+0x8d8], R16 ;  /* 0x0008d81001007387 */ /* 0x0011e80000100a00 */
[----:B------:R1:W-:Y:S04]  /*2a940*/  STL.64 [R1+0x8e0], R18 ;  /* 0x0008e01201007387 */ /* 0x0003e80000100a00 */
[----:B0-----:R-:W2:Y:S04]  /*2a950*/  LDL.LU.64 R16, [R1+0xf30] ;  /* 0x000f300001107983 */ /* 0x001ea80000300a00 */
[----:B-1----:R-:W3:Y:S04]  /*2a960*/  LDL.LU.64 R18, [R1+0xf38] ;  /* 0x000f380001127983 */ /* 0x002ee80000300a00 */
[----:B------:R0:W-:Y:S04]  /*2a970*/  STL.64 [R1+0x918], R4 ;  /* 0x0009180401007387 */ /* 0x0001e80000100a00 */
[----:B------:R1:W-:Y:S04]  /*2a980*/  STL.64 [R1+0x920], R6 ;  /* 0x0009200601007387 */ /* 0x0003e80000100a00 */
[----:B0-----:R-:W3:Y:S04]  /*2a990*/  LDL.LU.64 R4, [R1+0xf00] ;  /* 0x000f000001047983 */ /* 0x001ee80000300a00 */
[----:B-1----:R-:W3:Y:S01]  /*2a9a0*/  LDL.LU.64 R6, [R1+0xf08] ;  /* 0x000f080001067983 */ /* 0x002ee20000300a00 */
[----:B------:R-:W-:-:S03]  /*2a9b0*/  MOV R9, R3 ;  /* 0x0000000300097202 */ /* 0x000fc60000000f00 */
[----:B------:R0:W-:Y:S04]  /*2a9c0*/  STL.64 [R1+0x6d0], R10 ;  /* 0x0006d00a01007387 */ /* 0x0001e80000100a00 */
[----:B------:R-:W-:Y:S01]  /*2a9d0*/  STL.64 [R1+0x618], R8 ;  /* 0x0006180801007387 */ /* 0x000fe20000100a00 */
[----:B0-----:R-:W-:Y:S02]  /*2a9e0*/  IMAD.MOV.U32 R10, RZ, RZ, R2 ;  /* 0x000000ffff0a7224 */ /* 0x001fe400078e0002 */
[----:B------:R-:W-:-:S05]  /*2a9f0*/  IMAD.MOV.U32 R11, RZ, RZ, R0 ;  /* 0x000000ffff0b7224 */ /* 0x000fca00078e0000 */
[----:B------:R-:W-:Y:S04]  /*2aa00*/  STL.64 [R1+0x620], R10 ;  /* 0x0006200a01007387 */ /* 0x000fe80000100a00 */
[----:B------:R-:W0:Y:S04]  /*2aa10*/  LDS.128 R8, [UR4+0x970] ;  /* 0x00097004ff087984 */ /* 0x000e280008000c00 */
[----:B0-----:R0:W-:Y:S04]  /*2aa20*/  STL.64 [R1+0x948], R8 ;  /* 0x0009480801007387 */ /* 0x0011e80000100a00 */
[----:B------:R1:W-:Y:S04]  /*2aa30*/  STL.64 [R1+0x950], R10 ;  /* 0x0009500a01007387 */ /* 0x0003e80000100a00 */
[----:B0-----:R-:W3:Y:S04]  /*2aa40*/  LDL.LU.64 R8, [R1+0xef0] ;  /* 0x000ef00001087983 */ /* 0x001ee80000300a00 */
[----:B----4-:R0:W-:Y:S04]  /*2aa50*/  STL.64 [R1+0x638], R12 ;  /* 0x0006380c01007387 */ /* 0x0101e80000100a00 */
[----:B-----5:R4:W-:Y:S04]  /*2aa60*/  STL.64 [R1+0x640], R14 ;  /* 0x0006400e01007387 */ /* 0x0209e80000100a00 */
[----:B-1----:R-:W5:Y:S04]  /*2aa70*/  LDL.LU.64 R10, [R1+0xef8] ;  /* 0x000ef800010a7983 */ /* 0x002f680000300a00 */
[----:B0-----:R-:W5:Y:S04]  /*2aa80*/  LDL.LU.64 R12, [R1+0xf10] ;  /* 0x000f1000010c7983 */ /* 0x001f680000300a00 */
[----:B----4-:R-:W4:Y:S04]  /*2aa90*/  LDL.LU.64 R14, [R1+0xf18] ;  /* 0x000f1800010e7983 */ /* 0x010f280000300a00 */
[----:B------:R0:W-:Y:S04]  /*2aaa0*/  STL.64 [R1+0x8a8], R20 ;  /* 0x0008a81401007387 */ /* 0x0001e80000100a00 */
[----:B0-----:R-:W4:Y:S04]  /*2aab0*/  LDL.LU.64 R20, [R1+0xf60] ;  /* 0x000f600001147983 */ /* 0x001f280000300a00 */
        /* <DEDUP_REMOVED lines=9> */
[----:B------:R-:W-:Y:S04]  /*2ab50*/  STL.64 [R1+0x608], R4 ;  /* 0x0006080401007387 */ /* 0x000fe80000100a00 */
[----:B------:R-:W-:Y:S04]  /*2ab60*/  STL.64 [R1+0x610], R6 ;  /* 0x0006100601007387 */ /* 0x000fe80000100a00 */
[----:B------:R-:W0:Y:S04]  /*2ab70*/  LDS.128 R4, [UR4+0x960] ;  /* 0x00096004ff047984 */ /* 0x000e280008000c00 */
[----:B0-----:R0:W-:Y:S01]  /*2ab80*/  STL.64 [R1+0x938], R4 ;  /* 0x0009380401007387 */ /* 0x0011e20000100a00 */
[----:B------:R-:W-:-:S03]  /*2ab90*/  IMAD.MOV.U32 R0, RZ, RZ, R7 ;  /* 0x000000ffff007224 */ /* 0x000fc600078e0007 */
[----:B------:R1:W-:Y:S04]  /*2aba0*/  STL [R1+0x940], R6 ;  /* 0x0009400601007387 */ /* 0x0003e80000100800 */
[----:B------:R-:W3:Y:S04]  /*2abb0*/  LDL.LU R7, [R1+0x8b4] ;  /* 0x0008b40001077983 */ /* 0x000ee80000300800 */
[----:B0-----:R-:W3:Y:S04]  /*2abc0*/  LDL.LU R4, [R1+0x8a8] ;  /* 0x0008a80001047983 */ /* 0x001ee80000300800 */
[----:B------:R-:W3:Y:S04]  /*2abd0*/  LDL.LU R5, [R1+0x8ac] ;  /* 0x0008ac0001057983 */ /* 0x000ee80000300800 */
[----:B-1----:R-:W3:Y:S04]  /*2abe0*/  LDL.LU R6, [R1+0x8b0] ;  /* 0x0008b00001067983 */ /* 0x002ee80000300800 */
[----:B------:R-:W-:Y:S04]  /*2abf0*/  STL.64 [R1+0x5f8], R8 ;  /* 0x0005f80801007387 */ /* 0x000fe80000100a00 */
[----:B-----5:R-:W-:Y:S04]  /*2ac00*/  STL.64 [R1+0x600], R10 ;  /* 0x0006000a01007387 */ /* 0x020fe80000100a00 */
[----:B------:R-:W-:Y:S04]  /*2ac10*/  STL.64 [R1+0x5e8], R12 ;  /* 0x0005e80c01007387 */ /* 0x000fe80000100a00 */
[----:B----4-:R-:W-:Y:S04]  /*2ac20*/  STL.64 [R1+0x5f0], R14 ;  /* 0x0005f00e01007387 */ /* 0x010fe80000100a00 */
[----:B------:R-:W0:Y:S04]  /*2ac30*/  LDS.128 R12, [UR4+0x950] ;  /* 0x00095004ff0c7984 */ /* 0x000e280008000c00 */
[----:B------:R-:W1:Y:S04]  /*2ac40*/  LDS.128 R8, [UR4+0x940] ;  /* 0x00094004ff087984 */ /* 0x000e680008000c00 */
[----:B------:R1:W-:Y:S04]  /*2ac50*/  STL [R1+0xebc], R0 ;  /* 0x000ebc0001007387 */ /* 0x0003e80000100800 */
[----:B0-----:R-:W-:Y:S04]  /*2ac60*/  STL.64 [R1+0x908], R12 ;  /* 0x0009080c01007387 */ /* 0x001fe80000100a00 */
[----:B------:R-:W-:Y:S01]  /*2ac70*/  STL.64 [R1+0x910], R14 ;  /* 0x0009100e01007387 */ /* 0x000fe20000100a00 */
[----:B-1----:R-:W-:-:S03]  /*2ac80*/  MOV R0, R11 ;  /* 0x0000000b00007202 */ /* 0x002fc60000000f00 */
[----:B------:R-:W-:Y:S04]  /*2ac90*/  STL.64 [R1+0x8f8], R8 ;  /* 0x0008f80801007387 */ /* 0x000fe80000100a00 */
[----:B------:R-:W-:Y:S04]  /*2aca0*/  STL [R1+0x900], R10 ;  /* 0x0009000a01007387 */ /* 0x000fe80000100800 */
[----:B------:R-:W0:Y:S04]  /*2acb0*/  LDS.128 R12, [UR4+0x930] ;  /* 0x00093004ff0c7984 */ /* 0x000e280008000c00 */
[----:B------:R-:W1:Y:S04]  /*2acc0*/  LDS.128 R8, [UR4+0x920] ;  /* 0x00092004ff087984 */ /* 0x000e680008000c00 */
[----:B------:R1:W-:Y:S04]  /*2acd0*/  STL [R1+0xec0], R0 ;  /* 0x000ec00001007387 */ /* 0x0003e80000100800 */
[----:B0-----:R-:W-:Y:S04]  /*2ace0*/  STL.64 [R1+0x8c8], R12 ;  /* 0x0008c80c01007387 */ /* 0x001fe80000100a00 */
[----:B------:R-:W-:Y:S01]  /*2acf0*/  STL.64 [R1+0x8d0], R14 ;  /* 0x0008d00e01007387 */ /* 0x000fe20000100a00 */
[----:B-1----:R-:W-:-:S03]  /*2ad00*/  IMAD.MOV.U32 R0, RZ, RZ, R11 ;  /* 0x000000ffff007224 */ /* 0x002fc600078e000b */
[----:B------:R-:W-:Y:S04]  /*2ad10*/  STL.64 [R1+0x8b8], R8 ;  /* 0x0008b80801007387 */ /* 0x000fe80000100a00 */
[----:B------:R-:W-:Y:S04]  /*2ad20*/  STL [R1+0x8c0], R10 ;  /* 0x0008c00a01007387 */ /* 0x000fe80000100800 */
[----:B------:R-:W0:Y:S04]  /*2ad30*/  LDS.128 R12, [UR4+0x910] ;  /* 0x00091004ff0c7984 */ /* 0x000e280008000c00 */
[----:B------:R-:W1:Y:S04]  /*2ad40*/  LDS.128 R8, [UR4+0x900] ;  /* 0x00090004ff087984 */ /* 0x000e680008000c00 */
[----:B------:R1:W-:Y:S04]  /*2ad50*/  STL [R1+0xec4], R0 ;  /* 0x000ec40001007387 */ /* 0x0003e80000100800 */
[----:B0-----:R-:W-:Y:S04]  /*2ad60*/  STL.64 [R1+0x898], R12 ;  /* 0x0008980c01007387 */ /* 0x001fe80000100a00 */
[----:B------:R-:W-:Y:S01]  /*2ad70*/  STL.64 [R1+0x8a0], R14 ;  /* 0x0008a00e01007387 */ /* 0x000fe20000100a00 */
[----:B-1----:R-:W-:-:S03]  /*2ad80*/  MOV R0, R11 ;  /* 0x0000000b00007202 */ /* 0x002fc60000000f00 */
[----:B------:R0:W-:Y:S04]  /*2ad90*/  STL.64 [R1+0x888], R8 ;  /* 0x0008880801007387 */ /* 0x0001e80000100a00 */
[----:B------:R1:W-:Y:S04]  /*2ada0*/  STL [R1+0x890], R10 ;  /* 0x0008900a01007387 */ /* 0x0003e80000100800 */
[----:B------:R-:W4:Y:S04]  /*2adb0*/  LDL.LU R11, [R1+0x8e4] ;  /* 0x0008e400010b7983 */ /* 0x000f280000300800 */
[----:B0-----:R-:W5:Y:S04]  /*2adc0*/  LDL.LU R8, [R1+0x8d8] ;  /* 0x0008d80001087983 */ /* 0x001f680000300800 */
[----:B------:R-:W5:Y:S04]  /*2add0*/  LDL.LU R9, [R1+0x8dc] ;  /* 0x0008dc0001097983 */ /* 0x000f680000300800 */
[----:B-1----:R-:W4:Y:S04]  /*2ade0*/  LDL.LU R10, [R1+0x8e0] ;  /* 0x0008e000010a7983 */ /* 0x002f280000300800 */
[----:B------:R-:W0:Y:S04]  /*2adf0*/  LDS.128 R12, [UR4+0x8e0] ;  /* 0x0008e004ff0c7984 */ /* 0x000e280008000c00 */
[----:B--2---:R1:W-:Y:S04]  /*2ae00*/  STL.64 [R1+0x5d8], R16 ;  /* 0x0005d81001007387 */ /* 0x0043e80000100a00 */
[----:B---3--:R2:W-:Y:S01]  /*2ae10*/  STL.64 [R1+0x5e0], R18 ;  /* 0x0005e01201007387 */ /* 0x0085e20000100a00 */
[----:B-1----:R-:W-:-:S03]  /*2ae20*/  IMAD.MOV.U32 R17, RZ, RZ, R22 ;  /* 0x000000ffff117224 */ /* 0x002fc600078e0016 */
[----:B------:R-:W3:Y:S01]  /*2ae30*/  LDL.LU R22, [R1+0xee8] ;  /* 0x000ee80001167983 */ /* 0x000ee20000300800 */
[----:B--2---:R-:W-:-:S03]  /*2ae40*/  MOV R18, R23 ;  /* 0x0000001700127202 */ /* 0x004fc60000000f00 */
[----:B------:R-:W3:Y:S04]  /*2ae50*/  LDL.LU R23, [R1+0xee4] ;  /* 0x000ee40001177983 */ /* 0x000ee80000300800 */
[----:B------:R1:W-:Y:S04]  /*2ae60*/  STL [R1+0xec8], R0 ;  /* 0x000ec80001007387 */ /* 0x0003e80000100800 */
[----:B0-----:R-:W-:Y:S04]  /*2ae70*/  STL.64 [R1+0x868], R12 ;  /* 0x0008680c01007387 */ /* 0x001fe80000100a00 */
[----:B------:R-:W-:Y:S01]  /*2ae80*/  STL [R1+0x870], R14 ;  /* 0x0008700e01007387 */ /* 0x000fe20000100800 */
[----:B-1----:R-:W-:-:S03]  /*2ae90*/  IMAD.MOV.U32 R0, RZ, RZ, R15 ;  /* 0x000000ffff007224 */ /* 0x002fc600078e000f */
[----:B------:R-:W0:Y:S01]  /*2aea0*/  LDS.128 R12, [UR4+0x8c0] ;  /* 0x0008c004ff0c7984 */ /* 0x000e220008000c00 */
[----:B------:R-:W-:Y:S02]  /*2aeb0*/  IMAD.MOV.U32 R16, RZ, RZ, R26 ;  /* 0x000000ffff107224 */ /* 0x000fe400078e001a */
[----:B------:R-:W-:Y:S01]  /*2aec0*/  IMAD.MOV.U32 R19, RZ, RZ, R27 ;  /* 0x000000ffff137224 */ /* 0x000fe200078e001b */
[----:B------:R-:W2:Y:S04]  /*2aed0*/  LDL.LU R26, [R1+0xeec] ;  /* 0x000eec00011a7983 */ /* 0x000ea80000300800 */
[----:B------:R-:W2:Y:S04]  /*2aee0*/  LDL.LU R27, [R1+0xee0] ;  /* 0x000ee000011b7983 */ /* 0x000ea80000300800 */
[----:B------:R1:W-:Y:S04]  /*2aef0*/  STL.64 [R1+0x5a8], R4 ;  /* 0x0005a80401007387 */ /* 0x0003e80000100a00 */
[----:B------:R0:W-:Y:S01]  /*2af00*/  STL.64 [R1+0x5b0], R6 ;  /* 0x0005b00601007387 */ /* 0x0001e20000100a00 */
[----:B-1----:R-:W-:Y:S01]  /*2af10*/  IMAD.MOV.U32 R4, RZ, RZ, R29 ;  /* 0x000000ffff047224 */ /* 0x002fe200078e001d */
[----:B------:R-:W-:Y:S01]  /*2af20*/  MOV R5, R28 ;  /* 0x0000001c00057202 */ /* 0x000fe20000000f00 */
[----:B0-----:R-:W-:Y:S01]  /*2af30*/  IMAD.MOV.U32 R29, RZ, RZ, R13 ;  /* 0x000000ffff1d7224 */ /* 0x001fe200078e000d */
[----:B------:R-:W-:Y:S01]  /*2af40*/  MOV R28, R12 ;  /* 0x0000000c001c7202 */ /* 0x000fe20000000f00 */
[----:B------:R-:W-:Y:S01]  /*2af50*/  IMAD.MOV.U32 R6, RZ, RZ, R3 ;  /* 0x000000ffff067224 */ /* 0x000fe200078e0003 */
[----:B------:R-:W-:Y:S01]  /*2af60*/  MOV R3, R15 ;  /* 0x0000000f00037202 */ /* 0x000fe20000000f00 */
[----:B------:R-:W-:Y:S01]  /*2af70*/  IMAD.MOV.U32 R7, RZ, RZ, R2 ;  /* 0x000000ffff077224 */ /* 0x000fe200078e0002 */
[----:B------:R-:W2:Y:S01]  /*2af80*/  LDL.LU R12, [R1+0x918] ;  /* 0x00091800010c7983 */ /* 0x000ea20000300800 */
[----:B------:R-:W-:-:S03]  /*2af90*/  IMAD.MOV.U32 R2, RZ, RZ, R14 ;  /* 0x000000ffff027224 */ /* 0x000fc600078e000e */
[----:B------:R-:W2:Y:S04]  /*2afa0*/  LDL.LU R13, [R1+0x91c] ;  /* 0x00091c00010d7983 */ /* 0x000ea80000300800 */
[----:B------:R-:W2:Y:S04]  /*2afb0*/  LDL.LU R14, [R1+0x920] ;  /* 0x00092000010e7983 */ /* 0x000ea80000300800 */
[----:B------:R-:W2:Y:S04]  /*2afc0*/  LDL.LU R15, [R1+0x924] ;  /* 0x00092400010f7983 */ /* 0x000ea80000300800 */
[----:B------:R-:W-:Y:S04]  /*2afd0*/  STL.64 [R1+0x5c8], R20 ;  /* 0x0005c81401007387 */ /* 0x000fe80000100a00 */
[----:B------:R-:W-:Y:S04]  /*2afe0*/  STL.64 [R1+0x598], R16 ;  /* 0x0005981001007387 */ /* 0x000fe80000100a00 */
[----:B------:R-:W-:Y:S04]  /*2aff0*/  STL.64 [R1+0x5a0], R18 ;  /* 0x0005a01201007387 */ /* 0x000fe80000100a00 */
[----:B------:R-:W0:Y:S04]  /*2b000*/  LDS.128 R16, [UR4+0x8b0] ;  /* 0x0008b004ff107984 */ /* 0x000e280008000c00 */
[----:B------:R-:W-:Y:S04]  /*2b010*/  STL [R1+0xedc], R3 ;  /* 0x000edc0301007387 */ /* 0x000fe80000100800 */
[----:B------:R-:W-:Y:S04]  /*2b020*/  STL [R1+0xed8], R2 ;  /* 0x000ed80201007387 */ /* 0x000fe80000100800 */
[----:B------:R-:W-:Y:S04]  /*2b030*/  STL [R1+0xed4], R29 ;  /* 0x000ed41d01007387 */ /* 0x000fe80000100800 */
[----:B------:R-:W-:Y:S04]  /*2b040*/  STL [R1+0xed0], R28 ;  /* 0x000ed01c01007387 */ /* 0x000fe80000100800 */
[----:B------:R1:W-:Y:S04]  /*2b050*/  STL [R1+0xecc], R0 ;  /* 0x000ecc0001007387 */ /* 0x0003e80000100800 */
[----:B0-----:R-:W-:Y:S01]  /*2b060*/  STL.64 [R1+0x838], R16 ;  /* 0x0008381001007387 */ /* 0x001fe20000100a00 */
[----:B-1----:R-:W-:-:S03]  /*2b070*/  IMAD.MOV.U32 R0, RZ, RZ, R19 ;  /* 0x000000ffff007224 */ /* 0x002fc600078e0013 */
[----:B------:R-:W-:Y:S04]  /*2b080*/  STL [R1+0x840], R18 ;  /* 0x0008401201007387 */ /* 0x000fe80000100800 */
[----:B------:R-:W-:Y:S04]  /*2b090*/  LDS.128 R16, [UR4+0x8a0] ;  /* 0x0008a004ff107984 */ /* 0x000fe80008000c00 */
[----:B------:R-:W-:Y:S04]  /*2b0a0*/  STL.64 [R1+0x578], R4 ;  /* 0x0005780401007387 */ /* 0x000fe80000100a00 */
[----:B------:R-:W-:Y:S04]  /*2b0b0*/  STL.64 [R1+0x580], R6 ;  /* 0x0005800601007387 */ /* 0x000fe80000100a00 */
[----:B------:R-:W-:Y:S04]  /*2b0c0*/  LDS.128 R4, [UR4+0x870] ;  /* 0x00087004ff047984 */ /* 0x000fe80008000c00 */
[----:B------:R-:W-:Y:S04]  /*2b0d0*/  STL.64 [R1+0x5b8], R24 ;  /* 0x0005b81801007387 */ /* 0x000fe80000100a00 */
[----:B-----5:R-:W-:Y:S04]  /*2b0e0*/  STL.64 [R1+0x588], R8 ;  /* 0x0005880801007387 */ /* 0x020fe80000100a00 */
[----:B----4-:R-:W-:Y:S04]  /*2b0f0*/  STL.64 [R1+0x590], R10 ;  /* 0x0005900a01007387 */ /* 0x010fe80000100a00 */
[----:B------:R-:W0:Y:S04]  /*2b100*/  LDS.128 R8, [UR4+0x890] ;  /* 0x00089004ff087984 */ /* 0x000e280008000c00 */
[----:B---3--:R-:W-:Y:S04]  /*2b110*/  STL.64 [R1+0x5d0], R22 ;  /* 0x0005d01601007387 */ /* 0x008fe80000100a00 */
[----:B------:R-:W1:Y:S01]  /*2b120*/  LDS.128 R20, [UR4+0x8f0] ;  /* 0x0008f004ff147984 */ /* 0x000e620008000c00 */
[----:B0-----:R-:W-:Y:S01]  /*2b130*/  MOV R3, R8 ;  /* 0x0000000800037202 */ /* 0x001fe20000000f00 */
[----:B------:R-:W-:Y:S01]  /*2b140*/  IMAD.MOV.U32 R2, RZ, RZ, R9 ;  /* 0x000000ffff027224 */ /* 0x000fe200078e0009 */
[----:B------:R-:W-:Y:S01]  /*2b150*/  MOV R28, R11 ;  /* 0x0000000b001c7202 */ /* 0x000fe20000000f00 */
[----:B------:R-:W-:-:S02]  /*2b160*/  IMAD.MOV.U32 R29, RZ, RZ, R10 ;  /* 0x000000ffff1d7224 */ /* 0x000fc400078e000a */
[----:B------:R-:W-:Y:S04]  /*2b170*/  LDS.128 R8, [UR4+0x880] ;  /* 0x00088004ff087984 */ /* 0x000fe80008000c00 */
[----:B-1----:R-:W-:Y:S04]  /*2b180*/  STL.64 [R1+0x878], R20 ;  /* 0x0008781401007387 */ /* 0x002fe80000100a00 */
[----:B------:R-:W-:Y:S04]  /*2b190*/  STL.64 [R1+0x880], R22 ;  /* 0x0008801601007387 */ /* 0x000fe80000100a00 */
[----:B------:R-:W0:Y:S01]  /*2b1a0*/  LDS.128 R20, [UR4+0x8d0] ;  /* 0x0008d004ff147984 */ /* 0x000e220008000c00 */
[----:B------:R-:W-:-:S02]  /*2b1b0*/  IMAD.MOV.U32 R25, RZ, RZ, R18 ;  /* 0x000000ffff197224 */ /* 0x000fc400078e0012 */
[----:B------:R-:W-:Y:S01]  /*2b1c0*/  IMAD.MOV.U32 R24, RZ, RZ, R19 ;  /* 0x000000ffff187224 */ /* 0x000fe200078e0013 */
[----:B--2---:R1:W-:Y:S02]  /*2b1d0*/  STL.64 [R1+0x5c0], R26 ;  /* 0x0005c01a01007387 */ /* 0x0043e40000100a00 */
[----:B-1----:R-:W-:Y:S01]  /*2b1e0*/  IMAD.MOV.U32 R27, RZ, RZ, R16 ;  /* 0x000000ffff1b7224 */ /* 0x002fe200078e0010 */
[----:B------:R-:W-:Y:S02]  /*2b1f0*/  MOV R26, R17 ;  /* 0x00000011001a7202 */ /* 0x000fe40000000f00 */
[----:B------:R-:W-:Y:S04]  /*2b200*/  LDS.128 R16, [UR4+0x840] ;  /* 0x00084004ff107984 */ /* 0x000fe80008000c00 */
[----:B------:R-:W-:Y:S04]  /*2b210*/  STL.64 [R1+0x568], R12 ;  /* 0x0005680c01007387 */ /* 0x000fe80000100a00 */
[----:B------:R-:W-:Y:S04]  /*2b220*/  STL.64 [R1+0x570], R14 ;  /* 0x0005700e01007387 */ /* 0x000fe80000100a00 */
[----:B------:R-:W1:Y:S04]  /*2b230*/  LDS.128 R12, [UR4+0x850] ;  /* 0x00085004ff0c7984 */ /* 0x000e680008000c00 */
[----:B0-----:R0:W-:Y:S04]  /*2b240*/  STL.64 [R1+0x858], R20 ;  /* 0x0008581401007387 */ /* 0x0011e80000100a00 */
[----:B------:R2:W-:Y:S01]  /*2b250*/  STL.64 [R1+0x860], R22 ;  /* 0x0008601601007387 */ /* 0x0005e20000100a00 */
[----:B0-----:R-:W-:Y:S01]  /*2b260*/  MOV R21, R10 ;  /* 0x0000000a00157202 */ /* 0x001fe20000000f00 */
[----:B------:R-:W-:-:S02]  /*2b270*/  IMAD.MOV.U32 R20, RZ, RZ, R11 ;  /* 0x000000ffff147224 */ /* 0x000fc400078e000b */
[----:B--2---:R-:W-:Y:S02]  /*2b280*/  IMAD.MOV.U32 R23, RZ, RZ, R8 ;  /* 0x000000ffff177224 */ /* 0x004fe400078e0008 */
[----:B------:R-:W-:Y:S02]  /*2b290*/  IMAD.MOV.U32 R22, RZ, RZ, R9 ;  /* 0x000000ffff167224 */ /* 0x000fe400078e0009 */
[----:B------:R-:W0:Y:S04]  /*2b2a0*/  LDS.128 R8, [UR4+0x860] ;  /* 0x00086004ff087984 */ /* 0x000e280008000c00 */
[----:B------:R2:W-:Y:S04]  /*2b2b0*/  STL.64 [R1+0xdc0], R6 ;  /* 0x000dc00601007387 */ /* 0x0005e80000100a00 */
[----:B------:R3:W-:Y:S04]  /*2b2c0*/  STL.64 [R1+0xdb8], R4 ;  /* 0x000db80401007387 */ /* 0x0007e80000100a00 */
[----:B--2---:R-:W2:Y:S04]  /*2b2d0*/  LDL.LU R6, [R1+0x950] ;  /* 0x0009500001067983 */ /* 0x004ea80000300800 */
[----:B---3--:R-:W3:Y:S04]  /*2b2e0*/  LDL.LU R4, [R1+0x948] ;  /* 0x0009480001047983 */ /* 0x008ee80000300800 */
[----:B------:R-:W3:Y:S04]  /*2b2f0*/  LDL.LU R5, [R1+0x94c] ;  /* 0x00094c0001057983 */ /* 0x000ee80000300800 */
[----:B------:R-:W2:Y:S04]  /*2b300*/  LDL.LU R7, [R1+0x954] ;  /* 0x0009540001077983 */ /* 0x000ea80000300800 */
[----:B-1----:R-:W-:Y:S04]  /*2b310*/  STL.64 [R1+0xde0], R14 ;  /* 0x000de00e01007387 */ /* 0x002fe80000100a00 */
[----:B0-----:R-:W-:Y:S04]  /*2b320*/  STL.64 [R1+0xdd0], R10 ;  /* 0x000dd00a01007387 */ /* 0x001fe80000100a00 */
[----:B------:R-:W-:Y:S04]  /*2b330*/  STL.64 [R1+0xdc8], R8 ;  /* 0x000dc80801007387 */ /* 0x000fe80000100a00 */
[----:B------:R-:W-:Y:S04]  /*2b340*/  STL.64 [R1+0xdd8], R12 ;  /* 0x000dd80c01007387 */ /* 0x000fe80000100a00 */
[----:B------:R0:W-:Y:S04]  /*2b350*/  STL.64 [R1+0xdf0], R18 ;  /* 0x000df01201007387 */ /* 0x0001e80000100a00 */
[----:B0-----:R-:W4:Y:S01]  /*2b360*/  LDL.LU R18, [R1+0x840] ;  /* 0x0008400001127983 */ /* 0x001f220000300800 */
[----:B------:R-:W-:-:S03]  /*2b370*/  MOV R19, R0 ;  /* 0x0000000000137202 */ /* 0x000fc60000000f00 */
[----:B------:R-:W5:Y:S04]  /*2b380*/  LDL.LU R0, [R1+0xecc] ;  /* 0x000ecc0001007983 */ /* 0x000f680000300800 */
[----:B----4-:R0:W-:Y:S04]  /*2b390*/  STL.64 [R1+0xe10], R18 ;  /* 0x000e101201007387 */ /* 0x0101e80000100a00 */
[----:B0-----:R-:W4:Y:S04]  /*2b3a0*/  LDL.LU R18, [R1+0x860] ;  /* 0x0008600001127983 */ /* 0x001f280000300800 */
[----:B------:R-:W4:Y:S04]  /*2b3b0*/  LDL.LU R19, [R1+0x864] ;  /* 0x0008640001137983 */ /* 0x000f280000300800 */
[----:B----4-:R0:W-:Y:S04]  /*2b3c0*/  STL.64 [R1+0xe20], R18 ;  /* 0x000e201201007387 */ /* 0x0101e80000100a00 */
[----:B0-----:R-:W4:Y:S01]  /*2b3d0*/  LDL.LU R18, [R1+0x870] ;  /* 0x0008700001127983 */ /* 0x001f220000300800 */
[----:B-----5:R-:W-:-:S03]  /*2b3e0*/  IMAD.MOV.U32 R19, RZ, RZ, R0 ;  /* 0x000000ffff137224 */ /* 0x020fc600078e0000 */
[----:B------:R0:W-:Y:S01]  /*2b3f0*/  STL.64 [R1+0xde8], R16 ;  /* 0x000de81001007387 */ /* 0x0001e20000100a00 */
[----:B------:R-:W-:Y:S01]  /*2b400*/  IMAD.MOV.U32 R8, RZ, RZ, R3 ;  /* 0x000000ffff087224 */ /* 0x000fe200078e0003 */
[----:B------:R-:W-:Y:S02]  /*2b410*/  MOV R9, R2 ;  /* 0x0000000200097202 */ /* 0x000fe40000000f00 */
[----:B------:R-:W5:Y:S04]  /*2b420*/  LDL.LU R3, [R1+0xedc] ;  /* 0x000edc0001037983 */ /* 0x000f680000300800 */
[----:B------:R-:W2:Y:S04]  /*2b430*/  LDL.LU R2, [R1+0xed8] ;  /* 0x000ed80001027983 */ /* 0x000ea80000300800 */
[----:B0-----:R-:W3:Y:S04]  /*2b440*/  LDL.LU R16, [R1+0x838] ;  /* 0x0008380001107983 */ /* 0x001ee80000300800 */
[----:B------:R-:W3:Y:S04]  /*2b450*/  LDL.LU R17, [R1+0x83c] ;  /* 0x00083c0001117983 */ /* 0x000ee80000300800 */
[----:B------:R-:W5:Y:S04]  /*2b460*/  LDL.LU R0, [R1+0xec8] ;  /* 0x000ec80001007983 */ /* 0x000f680000300800 */
[----:B----4-:R0:W-:Y:S04]  /*2b470*/  STL.64 [R1+0xe30], R18 ;  /* 0x000e301201007387 */ /* 0x0101e80000100a00 */
[----:B0-----:R-:W4:Y:S04]  /*2b480*/  LDL.LU R18, [R1+0x880] ;  /* 0x0008800001127983 */ /* 0x001f280000300800 */
[----:B------:R-:W4:Y:S04]  /*2b490*/  LDL.LU R19, [R1+0x884] ;  /* 0x0008840001137983 */ /* 0x000f280000300800 */
[----:B---3--:R0:W-:Y:S04]  /*2b4a0*/  STL.64 [R1+0xe08], R16 ;  /* 0x000e081001007387 */ /* 0x0081e80000100a00 */
[----:B0-----:R-:W3:Y:S04]  /*2b4b0*/  LDL.LU R16, [R1+0x858] ;  /* 0x0008580001107983 */ /* 0x001ee80000300800 */
[----:B------:R-:W3:Y:S04]  /*2b4c0*/  LDL.LU R17, [R1+0x85c] ;  /* 0x00085c0001117983 */ /* 0x000ee80000300800 */
[----:B----4-:R0:W-:Y:S04]  /*2b4d0*/  STL.64 [R1+0xe40], R18 ;  /* 0x000e401201007387 */ /* 0x0101e80000100a00 */
[----:B0-----:R-:W4:Y:S01]  /*2b4e0*/  LDL.LU R18, [R1+0x890] ;  /* 0x0008900001127983 */ /* 0x001f220000300800 */
[----:B------:R-:W-:-:S02]  /*2b4f0*/  IMAD.MOV.U32 R10, RZ, RZ, R29 ;  /* 0x000000ffff0a7224 */ /* 0x000fc400078e001d */
[----:B------:R-:W-:Y:S01]  /*2b500*/  IMAD.MOV.U32 R11, RZ, RZ, R28 ;  /* 0x000000ffff0b7224 */ /* 0x000fe200078e001c */
[----:B------:R-:W-:Y:S01]  /*2b510*/  MOV R14, R25 ;  /* 0x00000019000e7202 */ /* 0x000fe20000000f00 */
[----:B-----5:R-:W-:Y:S01]  /*2b520*/  IMAD.MOV.U32 R19, RZ, RZ, R0 ;  /* 0x000000ffff137224 */ /* 0x020fe200078e0000 */
[----:B------:R-:W-:Y:S04]  /*2b530*/  STL.64 [R1+0x558], R4 ;  /* 0x0005580401007387 */ /* 0x000fe80000100a00 */
[----:B------:R2:W-:Y:S04]  /*2b540*/  STL.64 [R1+0xe00], R10 ;  /* 0x000e000a01007387 */ /* 0x0005e80000100a00 */
[----:B---3--:R0:W-:Y:S04]  /*2b550*/  STL.64 [R1+0xe18], R16 ;  /* 0x000e181001007387 */ /* 0x0081e80000100a00 */
[----:B------:R-:W3:Y:S01]  /*2b560*/  LDL.LU R0, [R1+0xec4] ;  /* 0x000ec40001007983 */ /* 0x000ee20000300800 */
[----:B--2---:R-:W-:Y:S01]  /*2b570*/  IMAD.MOV.U32 R10, RZ, RZ, R2 ;  /* 0x000000ffff0a7224 */ /* 0x004fe200078e0002 */
[----:B------:R-:W-:-:S02]  /*2b580*/  MOV R11, R3 ;  /* 0x00000003000b7202 */ /* 0x000fc40000000f00 */
[----:B------:R-:W2:Y:S04]  /*2b590*/  LDL.LU R2, [R1+0xeac] ;  /* 0x000eac0001027983 */ /* 0x000ea80000300800 */
[----:B------:R1:W-:Y:S04]  /*2b5a0*/  STL.64 [R1+0x4b0], R10 ;  /* 0x0004b00a01007387 */ /* 0x0003e80000100a00 */
[----:B0-----:R-:W5:Y:S04]  /*2b5b0*/  LDL.LU R16, [R1+0x868] ;  /* 0x0008680001107983 */ /* 0x001f680000300800 */
[----:B------:R-:W5:Y:S04]  /*2b5c0*/  LDL.LU R17, [R1+0x86c] ;  /* 0x00086c0001117983 */ /* 0x000f680000300800 */
[----:B-1----:R-:W3:Y:S04]  /*2b5d0*/  LDL.LU.64 R10, [R1+0xe00] ;  /* 0x000e0000010a7983 */ /* 0x002ee80000300a00 */
[----:B------:R-:W2:Y:S01]  /*2b5e0*/  LDL.LU R3, [R1+0xea8] ;  /* 0x000ea80001037983 */ /* 0x000ea20000300800 */
[----:B------:R-:W-:-:S02]  /*2b5f0*/  IMAD.MOV.U32 R12, RZ, RZ, R27 ;  /* 0x000000ffff0c7224 */ /* 0x000fc400078e001b */
[----:B------:R-:W-:Y:S01]  /*2b600*/  IMAD.MOV.U32 R13, RZ, RZ, R26 ;  /* 0x000000ffff0d7224 */ /* 0x000fe200078e001a */
[----:B------:R-:W-:Y:S01]  /*2b610*/  STL.64 [R1+0x560], R6 ;  /* 0x0005600601007387 */ /* 0x000fe20000100a00 */
[----:B------:R-:W-:-:S03]  /*2b620*/  IMAD.MOV.U32 R15, RZ, RZ, R24 ;  /* 0x000000ffff0f7224 */ /* 0x000fc600078e0018 */
[----:B------:R-:W0:Y:S04]  /*2b630*/  LDS.128 R24, [UR4+0x820] ;  /* 0x00082004ff187984 */ /* 0x000e280008000c00 */
[----:B------:R-:W2:Y:S04]  /*2b640*/  LDL.LU R29, [R1+0xed4] ;  /* 0x000ed400011d7983 */ /* 0x000ea80000300800 */
[----:B------:R-:W2:Y:S04]  /*2b650*/  LDL.LU R28, [R1+0xed0] ;  /* 0x000ed000011c7983 */ /* 0x000ea80000300800 */
[----:B----4-:R1:W-:Y:S04]  /*2b660*/  STL.64 [R1+0xe50], R18 ;  /* 0x000e501201007387 */ /* 0x0103e80000100a00 */
[----:B-1----:R-:W4:Y:S04]  /*2b670*/  LDL.LU R18, [R1+0x8a0] ;  /* 0x0008a00001127983 */ /* 0x002f280000300800 */
[----:B------:R-:W4:Y:S04]  /*2b680*/  LDL.LU R19, [R1+0x8a4] ;  /* 0x0008a40001137983 */ /* 0x000f280000300800 */
[----:B---3--:R1:W-:Y:S04]  /*2b690*/  STL.64 [R1+0x480], R10 ;  /* 0x0004800a01007387 */ /* 0x0083e80000100a00 */
[----:B-----5:R3:W-:Y:S04]  /*2b6a0*/  STL.64 [R1+0xe28], R16 ;  /* 0x000e281001007387 */ /* 0x0207e80000100a00 */
[----:B-1----:R-:W5:Y:S04]  /*2b6b0*/  LDL.LU.64 R10, [R1+0xdd0] ;  /* 0x000dd000010a7983 */ /* 0x002f680000300a00 */
[----:B---3--:R-:W3:Y:S04]  /*2b6c0*/  LDL.LU R16, [R1+0x878] ;  /* 0x0008780001107983 */ /* 0x008ee80000300800 */
[----:B------:R-:W3:Y:S04]  /*2b6d0*/  LDL.LU R17, [R1+0x87c] ;  /* 0x00087c0001117983 */ /* 0x000ee80000300800 */
[----:B----4-:R1:W-:Y:S04]  /*2b6e0*/  STL.64 [R1+0xe60], R18 ;  /* 0x000e601201007387 */ /* 0x0103e80000100a00 */
[----:B-1----:R-:W4:Y:S01]  /*2b6f0*/  LDL.LU R18, [R1+0x8c0] ;  /* 0x0008c00001127983 */ /* 0x002f220000300800 */
[----:B------:R-:W-:-:S03]  /*2b700*/  MOV R19, R0 ;  /* 0x0000000000137202 */ /* 0x000fc60000000f00 */
[----:B------:R-:W2:Y:S04]  /*2b710*/  LDL.LU R0, [R1+0xec0] ;  /* 0x000ec00001007983 */ /* 0x000ea80000300800 */
[----:B-----5:R1:W-:Y:S04]  /*2b720*/  STL.64 [R1+0x450], R10 ;  /* 0x0004500a01007387 */ /* 0x0203e80000100a00 */
[----:B---3--:R3:W-:Y:S04]  /*2b730*/  STL.64 [R1+0xe38], R16 ;  /* 0x000e381001007387 */ /* 0x0087e80000100a00 */
[----:B-1----:R-:W5:Y:S04]  /*2b740*/  LDL.LU R10, [R1+0xa08] ;  /* 0x000a0800010a7983 */ /* 0x002f680000300800 */
[----:B------:R-:W5:Y:S04]  /*2b750*/  LDL.LU R11, [R1+0xa0c] ;  /* 0x000a0c00010b7983 */ /* 0x000f680000300800 */
[----:B---3--:R-:W3:Y:S04]  /*2b760*/  LDL.LU R16, [R1+0x888] ;  /* 0x0008880001107983 */ /* 0x008ee80000300800 */
[----:B------:R-:W3:Y:S04]  /*2b770*/  LDL.LU R17, [R1+0x88c] ;  /* 0x00088c0001117983 */ /* 0x000ee80000300800 */
[----:B----4-:R1:W-:Y:S04]  /*2b780*/  STL.64 [R1+0xe70], R18 ;  /* 0x000e701201007387 */ /* 0x0103e80000100a00 */
[----:B-1----:R-:W4:Y:S04]  /*2b790*/  LDL.LU R18, [R1+0x8d0] ;  /* 0x0008d00001127983 */ /* 0x002f280000300800 */
[----:B------:R-:W4:Y:S04]  /*2b7a0*/  LDL.LU R19, [R1+0x8d4] ;  /* 0x0008d40001137983 */ /* 0x000f280000300800 */
[----:B-----5:R2:W-:Y:S04]  /*2b7b0*/  STL.64 [R1+0x38], R10 ;  /* 0x0000380a01007387 */ /* 0x0205e80000100a00 */
[----:B---3--:R1:W-:Y:S01]  /*2b7c0*/  STL.64 [R1+0xe48], R16 ;  /* 0x000e481001007387 */ /* 0x0083e20000100a00 */
[----:B--2---:R-:W-:Y:S01]  /*2b7d0*/  IMAD.MOV.U32 R10, RZ, RZ, R3 ;  /* 0x000000ffff0a7224 */ /* 0x004fe200078e0003 */
[----:B------:R-:W-:-:S02]  /*2b7e0*/  MOV R11, R2 ;  /* 0x00000002000b7202 */ /* 0x000fc40000000f00 */
[----:B0-----:R-:W-:Y:S04]  /*2b7f0*/  STL.64 [R1+0x410], R26 ;  /* 0x0004101a01007387 */ /* 0x001fe80000100a00 */
[----:B------:R0:W-:Y:S04]  /*2b800*/  STL.64 [R1+0xd58], R10 ;  /* 0x000d580a01007387 */ /* 0x0001e80000100a00 */
[----:B-1----:R-:W2:Y:S04]  /*2b810*/  LDL.LU R16, [R1+0x898] ;  /* 0x0008980001107983 */ /* 0x002ea80000300800 */
[----:B------:R-:W2:Y:S04]  /*2b820*/  LDL.LU R17, [R1+0x89c] ;  /* 0x00089c0001117983 */ /* 0x000ea80000300800 */
[----:B0-----:R-:W3:Y:S04]  /*2b830*/  LDL.LU R10, [R1+0x990] ;  /* 0x00099000010a7983 */ /* 0x001ee80000300800 */
[----:B------:R-:W3:Y:S04]  /*2b840*/  LDL.LU R11, [R1+0x994] ;  /* 0x00099400010b7983 */ /* 0x000ee80000300800 */
[----:B------:R-:W5:Y:S04]  /*2b850*/  LDL.LU R26, [R1+0x970] ;  /* 0x00097000011a7983 */ /* 0x000f680000300800 */
[----:B------:R-:W5:Y:S01]  /*2b860*/  LDL.LU R27, [R1+0x974] ;  /* 0x00097400011b7983 */ /* 0x000f620000300800 */
[----:B------:R-:W-:Y:S01]  /*2b870*/  IMAD.MOV.U32 R4, RZ, RZ, R23 ;  /* 0x000000ffff047224 */ /* 0x000fe200078e0017 */
[----:B------:R-:W-:Y:S01]  /*2b880*/  MOV R5, R22 ;  /* 0x0000001600057202 */ /* 0x000fe20000000f00 */
[----:B------:R-:W-:Y:S01]  /*2b890*/  IMAD.MOV.U32 R6, RZ, RZ, R21 ;  /* 0x000000ffff067224 */ /* 0x000fe200078e0015 */
[----:B------:R-:W5:Y:S01]  /*2b8a0*/  LDL.LU R2, [R1+0x980] ;  /* 0x0009800001027983 */ /* 0x000f620000300800 */
[----:B------:R-:W-:-:S03]  /*2b8b0*/  IMAD.MOV.U32 R7, RZ, RZ, R20 ;  /* 0x000000ffff077224 */ /* 0x000fc600078e0014 */
[----:B------:R-:W0:Y:S04]  /*2b8c0*/  LDS.128 R20, [UR4+0x830] ;  /* 0x00083004ff147984 */ /* 0x000e280008000c00 */
[----:B------:R-:W5:Y:S04]  /*2b8d0*/  LDL.LU R3, [R1+0x984] ;  /* 0x0009840001037983 */ /* 0x000f680000300800 */
[----:B----4-:R1:W-:Y:S04]  /*2b8e0*/  STL.64 [R1+0xe80], R18 ;  /* 0x000e801201007387 */ /* 0x0103e80000100a00 */
[----:B-1----:R-:W4:Y:S01]  /*2b8f0*/  LDL.LU R18, [R1+0x900] ;  /* 0x0009000001127983 */ /* 0x002f220000300800 */
[----:B------:R-:W-:-:S03]  /*2b900*/  IMAD.MOV.U32 R19, RZ, RZ, R0 ;  /* 0x000000ffff137224 */ /* 0x000fc600078e0000 */
[----:B------:R-:W5:Y:S04]  /*2b910*/  LDL.LU R0, [R1+0xebc] ;  /* 0x000ebc0001007983 */ /* 0x000f680000300800 */
[----:B--2---:R1:W-:Y:S04]  /*2b920*/  STL.64 [R1+0xe58], R16 ;  /* 0x000e581001007387 */ /* 0x0043e80000100a00 */
[----:B---3--:R2:W-:Y:S04]  /*2b930*/  STL.64 [R1+0xd78], R10 ;  /* 0x000d780a01007387 */ /* 0x0085e80000100a00 */
[----:B-1----:R-:W3:Y:S04]  /*2b940*/  LDL.LU R16, [R1+0x8b8] ;  /* 0x0008b80001107983 */ /* 0x002ee80000300800 */
[----:B------:R-:W3:Y:S04]  /*2b950*/  LDL.LU R17, [R1+0x8bc] ;  /* 0x0008bc0001117983 */ /* 0x000ee80000300800 */
[----:B--2---:R-:W2:Y:S04]  /*2b960*/  LDL.LU R10, [R1+0x9b0] ;  /* 0x0009b000010a7983 */ /* 0x004ea80000300800 */
[----:B------:R-:W2:Y:S04]  /*2b970*/  LDL.LU R11, [R1+0x9b4] ;  /* 0x0009b400010b7983 */ /* 0x000ea80000300800 */
[----:B----4-:R1:W-:Y:S04]  /*2b980*/  STL.64 [R1+0xe90], R18 ;  /* 0x000e901201007387 */ /* 0x0103e80000100a00 */
[----:B-1----:R-:W4:Y:S04]  /*2b990*/  LDL.LU R18, [R1+0x910] ;  /* 0x0009100001127983 */ /* 0x002f280000300800 */
[----:B------:R-:W4:Y:S04]  /*2b9a0*/  LDL.LU R19, [R1+0x914] ;  /* 0x0009140001137983 */ /* 0x000f280000300800 */
[----:B---3--:R1:W-:Y:S04]  /*2b9b0*/  STL.64 [R1+0xe68], R16 ;  /* 0x000e681001007387 */ /* 0x0083e80000100a00 */
[----:B--2---:R2:W-:Y:S04]  /*2b9c0*/  STL.64 [R1+0xd88], R10 ;  /* 0x000d880a01007387 */ /* 0x0045e80000100a00 */
[----:B-1----:R-:W3:Y:S04]  /*2b9d0*/  LDL.LU R16, [R1+0x8c8] ;  /* 0x0008c80001107983 */ /* 0x002ee80000300800 */
[----:B------:R-:W3:Y:S04]  /*2b9e0*/  LDL.LU R17, [R1+0x8cc] ;  /* 0x0008cc0001117983 */ /* 0x000ee80000300800 */
[----:B--2---:R-:W2:Y:S04]  /*2b9f0*/  LDL.LU R10, [R1+0x9c0] ;  /* 0x0009c000010a7983 */ /* 0x004ea80000300800 */
[----:B------:R-:W2:Y:S04]  /*2ba00*/  LDL.LU R11, [R1+0x9c4] ;  /* 0x0009c400010b7983 */ /* 0x000ea80000300800 */
[----:B----4-:R1:W-:Y:S04]  /*2ba10*/  STL.64 [R1+0xea0], R18 ;  /* 0x000ea01201007387 */ /* 0x0103e80000100a00 */
[----:B-1----:R-:W4:Y:S01]  /*2ba20*/  LDL.LU R18, [R1+0x940] ;  /* 0x0009400001127983 */ /* 0x002f220000300800 */
[----:B-----5:R-:W-:-:S03]  /*2ba30*/  IMAD.MOV.U32 R19, RZ, RZ, R0 ;  /* 0x000000ffff137224 */ /* 0x020fc600078e0000 */
[----:B------:R1:W-:Y:S04]  /*2ba40*/  STL.64 [R1+0xd68], R26 ;  /* 0x000d681a01007387 */ /* 0x0003e80000100a00 */
[----:B------:R5:W-:Y:S04]  /*2ba50*/  STL.64 [R1+0x470], R6 ;  /* 0x0004700601007387 */ /* 0x000be80000100a00 */
[----:B0-----:R0:W-:Y:S04]  /*2ba60*/  STL.64 [R1+0x420], R22 ;  /* 0x0004201601007387 */ /* 0x0011e80000100a00 */
[----:B-1----:R-:W4:Y:S04]  /*2ba70*/  LDL.LU R26, [R1+0x9a0] ;  /* 0x0009a000011a7983 */ /* 0x002f280000300800 */
[----:B------:R-:W4:Y:S04]  /*2ba80*/  LDL.LU R27, [R1+0x9a4] ;  /* 0x0009a400011b7983 */ /* 0x000f280000300800 */
[----:B-----5:R-:W5:Y:S04]  /*2ba90*/  LDL.LU.64 R6, [R1+0xdc0] ;  /* 0x000dc00001067983 */ /* 0x020f680000300a00 */
[----:B0-----:R-:W5:Y:S04]  /*2baa0*/  LDL.LU R22, [R1+0xa38] ;  /* 0x000a380001167983 */ /* 0x001f680000300800 */
[----:B------:R-:W5:Y:S04]  /*2bab0*/  LDL.LU R23, [R1+0xa3c] ;  /* 0x000a3c0001177983 */ /* 0x000f680000300800 */
[----:B------:R0:W-:Y:S04]  /*2bac0*/  STL.64 [R1+0xd70], R2 ;  /* 0x000d700201007387 */ /* 0x0001e80000100a00 */
[----:B------:R-:W-:Y:S04]  /*2bad0*/  STL.64 [R1+0xdf8], R8 ;  /* 0x000df80801007387 */ /* 0x000fe80000100a00 */
[----:B---3--:R1:W-:Y:S04]  /*2bae0*/  STL.64 [R1+0xe78], R16 ;  /* 0x000e781001007387 */ /* 0x0083e80000100a00 */
[----:B0-----:R-:W3:Y:S04]  /*2baf0*/  LDL.LU R2, [R1+0x9a8] ;  /* 0x0009a80001027983 */ /* 0x001ee80000300800 */
[----:B--2---:R0:W-:Y:S04]  /*2bb00*/  STL.64 [R1+0xd90], R10 ;  /* 0x000d900a01007387 */ /* 0x0041e80000100a00 */
[----:B-1----:R-:W2:Y:S04]  /*2bb10*/  LDL.LU R16, [R1+0x8f8] ;  /* 0x0008f80001107983 */ /* 0x002ea80000300800 */
[----:B------:R-:W2:Y:S04]  /*2bb20*/  LDL.LU R17, [R1+0x8fc] ;  /* 0x0008fc0001117983 */ /* 0x000ea80000300800 */
[----:B0-----:R-:W3:Y:S04]  /*2bb30*/  LDL.LU R10, [R1+0x9c8] ;  /* 0x0009c800010a7983 */ /* 0x001ee80000300800 */
[----:B------:R-:W3:Y:S04]  /*2bb40*/  LDL.LU R11, [R1+0x9cc] ;  /* 0x0009cc00010b7983 */ /* 0x000ee80000300800 */
[----:B------:R-:W3:Y:S04]  /*2bb50*/  LDL.LU R3, [R1+0x9ac] ;  /* 0x0009ac0001037983 */ /* 0x000ee80000300800 */
[----:B------:R-:W-:Y:S04]  /*2bb60*/  STL.64 [R1+0x490], R14 ;  /* 0x0004900e01007387 */ /* 0x000fe80000100a00 */
[----:B------:R-:W-:Y:S04]  /*2bb70*/  STL.64 [R1+0x488], R12 ;  /* 0x0004880c01007387 */ /* 0x000fe80000100a00 */
[----:B------:R-:W-:Y:S04]  /*2bb80*/  STL.64 [R1+0x468], R4 ;  /* 0x0004680401007387 */ /* 0x000fe80000100a00 */
[----:B------:R-:W-:Y:S04]  /*2bb90*/  STL.64 [R1+0x418], R20 ;  /* 0x0004181401007387 */ /* 0x000fe80000100a00 */
[----:B------:R-:W-:Y:S04]  /*2bba0*/  STL.64 [R1+0x408], R24 ;  /* 0x0004081801007387 */ /* 0x000fe80000100a00 */
[----:B------:R-:W3:Y:S04]  /*2bbb0*/  LDL.LU R0, [R1+0xeb8] ;  /* 0x000eb80001007983 */ /* 0x000ee80000300800 */
[----:B----4-:R0:W-:Y:S04]  /*2bbc0*/  STL.64 [R1+0x550], R18 ;  /* 0x0005501201007387 */ /* 0x0101e80000100a00 */
[----:B------:R1:W-:Y:S04]  /*2bbd0*/  STL.64 [R1+0xd80], R26 ;  /* 0x000d801a01007387 */ /* 0x0003e80000100a00 */
[----:B0-----:R-:W4:Y:S01]  /*2bbe0*/  LDL.LU.64 R18, [R1+0xea0] ;  /* 0x000ea00001127983 */ /* 0x001f220000300a00 */
[----:B------:R-:W-:Y:S01]  /*2bbf0*/  MOV R8, R28 ;  /* 0x0000001c00087202 */ /* 0x000fe20000000f00 */
[----:B------:R-:W-:-:S02]  /*2bc00*/  IMAD.MOV.U32 R9, RZ, RZ, R29 ;  /* 0x000000ffff097224 */ /* 0x000fc400078e001d */
[----:B-----5:R0:W-:Y:S04]  /*2bc10*/  STL.64 [R1+0x460], R6 ;  /* 0x0004600601007387 */ /* 0x0201e80000100a00 */
[----:B-1----:R-:W5:Y:S04]  /*2bc20*/  LDL.LU R26, [R1+0x9b8] ;  /* 0x0009b800011a7983 */ /* 0x002f680000300800 */
[----:B------:R-:W5:Y:S04]  /*2bc30*/  LDL.LU R27, [R1+0x9bc] ;  /* 0x0009bc00011b7983 */ /* 0x000f680000300800 */
[----:B0-----:R-:W5:Y:S04]  /*2bc40*/  LDL.LU R6, [R1+0x9f8] ;  /* 0x0009f80001067983 */ /* 0x001f680000300800 */
[----:B------:R-:W5:Y:S04]  /*2bc50*/  LDL.LU R7, [R1+0x9fc] ;  /* 0x0009fc0001077983 */ /* 0x000f680000300800 */
[----:B------:R-:W5:Y:S04]  /*2bc60*/  LDL.LU R28, [R1+0xeb4] ;  /* 0x000eb400011c7983 */ /* 0x000f680000300800 */
[----:B------:R-:W5:Y:S04]  /*2bc70*/  LDL.LU R29, [R1+0xeb0] ;  /* 0x000eb000011d7983 */ /* 0x000f680000300800 */
[----:B------:R-:W-:Y:S04]  /*2bc80*/  STL.64 [R1+0x8], R22 ;  /* 0x0000081601007387 */ /* 0x000fe80000100a00 */
[----:B--2---:R0:W-:Y:S04]  /*2bc90*/  STL.64 [R1+0xe88], R16 ;  /* 0x000e881001007387 */ /* 0x0041e80000100a00 */
[----:B------:R-:W2:Y:S04]  /*2bca0*/  LDL.LU.64 R14, [R1+0xde0] ;  /* 0x000de000010e7983 */ /* 0x000ea80000300a00 */
[----:B---3--:R1:W-:Y:S04]  /*2bcb0*/  STL.64 [R1+0xd98], R10 ;  /* 0x000d980a01007387 */ /* 0x0083e80000100a00 */
[----:B0-----:R-:W3:Y:S04]  /*2bcc0*/  LDL.LU R16, [R1+0x908] ;  /* 0x0009080001107983 */ /* 0x001ee80000300800 */
[----:B------:R-:W3:Y:S04]  /*2bcd0*/  LDL.LU R17, [R1+0x90c] ;  /* 0x00090c0001117983 */ /* 0x000ee80000300800 */
[----:B-1----:R-:W5:Y:S04]  /*2bce0*/  LDL.LU R10, [R1+0x9d0] ;  /* 0x0009d000010a7983 */ /* 0x002f680000300800 */
[----:B------:R-:W5:Y:S04]  /*2bcf0*/  LDL.LU R11, [R1+0x9d4] ;  /* 0x0009d400010b7983 */ /* 0x000f680000300800 */
[----:B------:R-:W2:Y:S04]  /*2bd00*/  LDL.LU R22, [R1+0x960] ;  /* 0x0009600001167983 */ /* 0x000ea80000300800 */
[----:B------:R-:W2:Y:S04]  /*2bd10*/  LDL.LU R23, [R1+0x964] ;  /* 0x0009640001177983 */ /* 0x000ea80000300800 */
[----:B------:R0:W-:Y:S04]  /*2bd20*/  STL.64 [R1+0x98], R2 ;  /* 0x0000980201007387 */ /* 0x0001e80000100a00 */
[----:B------:R-:W2:Y:S04]  /*2bd30*/  LDL.LU.64 R12, [R1+0xdd8] ;  /* 0x000dd800010c7983 */ /* 0x000ea80000300a00 */
[----:B------:R-:W2:Y:S04]  /*2bd40*/  LDL.LU.64 R4, [R1+0xdb8] ;  /* 0x000db80001047983 */ /* 0x000ea80000300a00 */
[----:B0-----:R-:W2:Y:S04]  /*2bd50*/  LDL.LU.64 R2, [R1+0xd70] ;  /* 0x000d700001027983 */ /* 0x001ea80000300a00 */
[----:B------:R-:W2:Y:S04]  /*2bd60*/  LDL.LU R20, [R1+0xa30] ;  /* 0x000a300001147983 */ /* 0x000ea80000300800 */
[----:B------:R-:W2:Y:S04]  /*2bd70*/  LDL.LU R21, [R1+0xa34] ;  /* 0x000a340001157983 */ /* 0x000ea80000300800 */
[----:B------:R-:W2:Y:S04]  /*2bd80*/  LDL.LU R24, [R1+0xa40] ;  /* 0x000a400001187983 */ /* 0x000ea80000300800 */
[----:B------:R-:W2:Y:S04]  /*2bd90*/  LDL.LU R25, [R1+0xa44] ;  /* 0x000a440001197983 */ /* 0x000ea80000300800 */
[----:B----4-:R0:W-:Y:S04]  /*2bda0*/  STL.64 [R1+0x540], R18 ;  /* 0x0005401201007387 */ /* 0x0101e80000100a00 */
[----:B0-----:R-:W4:Y:S04]  /*2bdb0*/  LDL.LU.64 R18, [R1+0xe90] ;  /* 0x000e900001127983 */ /* 0x001f280000300a00 */
[----:B---3--:R0:W-:Y:S04]  /*2bdc0*/  STL.64 [R1+0xe98], R16 ;  /* 0x000e981001007387 */ /* 0x0081e80000100a00 */
[----:B-----5:R1:W-:Y:S04]  /*2bdd0*/  STL.64 [R1+0xda0], R10 ;  /* 0x000da00a01007387 */ /* 0x0203e80000100a00 */
[----:B0-----:R-:W3:Y:S04]  /*2bde0*/  LDL.LU R16, [R1+0x938] ;  /* 0x0009380001107983 */ /* 0x001ee80000300800 */
[----:B------:R-:W3:Y:S04]  /*2bdf0*/  LDL.LU R17, [R1+0x93c] ;  /* 0x00093c0001117983 */ /* 0x000ee80000300800 */
[----:B-1----:R-:W5:Y:S04]  /*2be00*/  LDL.LU R10, [R1+0x9d8] ;  /* 0x0009d800010a7983 */ /* 0x002f680000300800 */
[----:B------:R-:W5:Y:S04]  /*2be10*/  LDL.LU R11, [R1+0x9dc] ;  /* 0x0009dc00010b7983 */ /* 0x000f680000300800 */
[----:B----4-:R0:W-:Y:S04]  /*2be20*/  STL.64 [R1+0x530], R18 ;  /* 0x0005301201007387 */ /* 0x0101e80000100a00 */
[----:B0-----:R-:W4:Y:S04]  /*2be30*/  LDL.LU.64 R18, [R1+0xe80] ;  /* 0x000e800001127983 */ /* 0x001f280000300a00 */
[----:B---3--:R0:W-:Y:S04]  /*2be40*/  STL.64 [R1+0x548], R16 ;  /* 0x0005481001007387 */ /* 0x0081e80000100a00 */
[----:B-----5:R1:W-:Y:S04]  /*2be50*/  STL.64 [R1+0xda8], R10 ;  /* 0x000da80a01007387 */ /* 0x0203e80000100a00 */
[----:B0-----:R-:W3:Y:S04]  /*2be60*/  LDL.LU.64 R16, [R1+0xe98] ;  /* 0x000e980001107983 */ /* 0x001ee80000300a00 */
[----:B-1----:R-:W5:Y:S04]  /*2be70*/  LDL.LU R10, [R1+0x9e0] ;  /* 0x0009e000010a7983 */ /* 0x002f680000300800 */
[----:B------:R-:W5:Y:S04]  /*2be80*/  LDL.LU R11, [R1+0x9e4] ;  /* 0x0009e400010b7983 */ /* 0x000f680000300800 */
[----:B----4-:R0:W-:Y:S04]  /*2be90*/  STL.64 [R1+0x520], R18 ;  /* 0x0005201201007387 */ /* 0x0101e80000100a00 */
[----:B0-----:R-:W4:Y:S04]  /*2bea0*/  LDL.LU.64 R18, [R1+0xe70] ;  /* 0x000e700001127983 */ /* 0x001f280000300a00 */
[----:B---3--:R0:W-:Y:S04]  /*2beb0*/  STL.64 [R1+0x538], R16 ;  /* 0x0005381001007387 */ /* 0x0081e80000100a00 */
[----:B0-----:R-:W3:Y:S04]  /*2bec0*/  LDL.LU.64 R16, [R1+0xe88] ;  /* 0x000e880001107983 */ /* 0x001ee80000300a00 */
[----:B-----5:R0:W-:Y:S04]  /*2bed0*/  STL.64 [R1+0xdb0], R10 ;  /* 0x000db00a01007387 */ /* 0x0201e80000100a00 */
[----:B0-----:R-:W5:Y:S04]  /*2bee0*/  LDL.LU R10, [R1+0x9e8] ;  /* 0x0009e800010a7983 */ /* 0x001f680000300800 */
[----:B------:R-:W5:Y:S04]  /*2bef0*/  LDL.LU R11, [R1+0x9ec] ;  /* 0x0009ec00010b7983 */ /* 0x000f680000300800 */
[----:B----4-:R0:W-:Y:S04]  /*2bf00*/  STL.64 [R1+0x510], R18 ;  /* 0x0005101201007387 */ /* 0x0101e80000100a00 */
[----:B0-----:R-:W4:Y:S04]  /*2bf10*/  LDL.LU.64 R18, [R1+0xe60] ;  /* 0x000e600001127983 */ /* 0x001f280000300a00 */
[----:B---3--:R0:W-:Y:S04]  /*2bf20*/  STL.64 [R1+0x528], R16 ;  /* 0x0005281001007387 */ /* 0x0081e80000100a00 */
[----:B0-----:R-:W3:Y:S04]  /*2bf30*/  LDL.LU.64 R16, [R1+0xe78] ;  /* 0x000e780001107983 */ /* 0x001ee80000300a00 */
[----:B-----5:R0:W-:Y:S04]  /*2bf40*/  STL.64 [R1+0x58], R10 ;  /* 0x0000580a01007387 */ /* 0x0201e80000100a00 */
[----:B0-----:R-:W5:Y:S04]  /*2bf50*/  LDL.LU.64 R10, [R1+0xdb0] ;  /* 0x000db000010a7983 */ /* 0x001f680000300a00 */
        /* <DEDUP_REMOVED lines=32> */
[----:B------:R0:W-:Y:S04]  /*2c160*/  STL.64 [R1+0x88], R26 ;  /* 0x0000881a01007387 */ /* 0x0001e80000100a00 */
[----:B0-----:R-:W2:Y:S04]  /*2c170*/  LDL.LU.64 R26, [R1+0xd80] ;  /* 0x000d8000011a7983 */ /* 0x001ea80000300a00 */
[----:B---3--:R0:W-:Y:S04]  /*2c180*/  STL.64 [R1+0x4c8], R16 ;  /* 0x0004c81001007387 */ /* 0x0081e80000100a00 */
[----:B0-----:R-:W3:Y:S04]  /*2c190*/  LDL.LU.64 R16, [R1+0xe18] ;  /* 0x000e180001107983 */ /* 0x001ee80000300a00 */
[----:B-----5:R0:W-:Y:S04]  /*2c1a0*/  STL.64 [R1+0x90], R10 ;  /* 0x0000900a01007387 */ /* 0x0201e80000100a00 */
[----:B0-----:R-:W5:Y:S04]  /*2c1b0*/  LDL.LU.64 R10, [R1+0xd78] ;  /* 0x000d7800010a7983 */ /* 0x001f680000300a00 */
[----:B----4-:R0:W-:Y:S04]  /*2c1c0*/  STL.64 [R1+0x430], R18 ;  /* 0x0004301201007387 */ /* 0x0101e80000100a00 */
[----:B0-----:R-:W4:Y:S04]  /*2c1d0*/  LDL.LU R18, [R1+0xa28] ;  /* 0x000a280001127983 */ /* 0x001f280000300800 */
[----:B------:R-:W4:Y:S04]  /*2c1e0*/  LDL.LU R19, [R1+0xa2c] ;  /* 0x000a2c0001137983 */ /* 0x000f280000300800 */
[----:B------:R0:W-:Y:S04]  /*2c1f0*/  STL.64 [R1+0x48], R6 ;  /* 0x0000480601007387 */ /* 0x0001e80000100a00 */
[----:B------:R1:W-:Y:S01]  /*2c200*/  STL.64 [R1+0x4a8], R8 ;  /* 0x0004a80801007387 */ /* 0x0003e20000100a00 */
[----:B0-----:R-:W-:Y:S01]  /*2c210*/  MOV R6, R29 ;  /* 0x0000001d00067202 */ /* 0x001fe20000000f00 */
[----:B------:R-:W-:-:S02]  /*2c220*/  IMAD.MOV.U32 R7, RZ, RZ, R28 ;  /* 0x000000ffff077224 */ /* 0x000fc400078e001c */
[----:B--2---:R0:W-:Y:S04]  /*2c230*/  STL.64 [R1+0x440], R14 ;  /* 0x0004400e01007387 */ /* 0x0041e80000100a00 */
[----:B-1----:R-:W2:Y:S04]  /*2c240*/  LDL.LU.64 R8, [R1+0xdf8] ;  /* 0x000df80001087983 */ /* 0x002ea80000300a00 */
[----:B------:R-:W-:Y:S04]  /*2c250*/  STL.64 [R1+0xd50], R6 ;  /* 0x000d500601007387 */ /* 0x000fe80000100a00 */
[----:B------:R1:W-:Y:S04]  /*2c260*/  STL.64 [R1+0xd60], R22 ;  /* 0x000d601601007387 */ /* 0x0003e80000100a00 */
[----:B0-----:R-:W2:Y:S04]  /*2c270*/  LDL.LU R14, [R1+0xa18] ;  /* 0x000a1800010e7983 */ /* 0x001ea80000300800 */
[----:B------:R-:W2:Y:S04]  /*2c280*/  LDL.LU R15, [R1+0xa1c] ;  /* 0x000a1c00010f7983 */ /* 0x000ea80000300800 */
[----:B---3--:R0:W-:Y:S04]  /*2c290*/  STL.64 [R1+0x4b8], R16 ;  /* 0x0004b81001007387 */ /* 0x0081e80000100a00 */
[----:B-1----:R-:W3:Y:S04]  /*2c2a0*/  LDL.LU R22, [R1+0x998] ;  /* 0x0009980001167983 */ /* 0x002ee80000300800 */
[----:B------:R-:W3:Y:S04]  /*2c2b0*/  LDL.LU R23, [R1+0x99c] ;  /* 0x00099c0001177983 */ /* 0x000ee80000300800 */
[----:B0-----:R-:W3:Y:S04]  /*2c2c0*/  LDL.LU.64 R16, [R1+0xe08] ;  /* 0x000e080001107983 */ /* 0x001ee80000300a00 */
[----:B------:R-:W3:Y:S04]  /*2c2d0*/  LDL.LU R6, [R1+0x988] ;  /* 0x0009880001067983 */ /* 0x000ee80000300800 */
[----:B-----5:R0:W-:Y:S04]  /*2c2e0*/  STL.64 [R1+0xb0], R10 ;  /* 0x0000b00a01007387 */ /* 0x0201e80000100a00 */
[----:B------:R-:W5:Y:S04]  /*2c2f0*/  LDL.LU R7, [R1+0x98c] ;  /* 0x00098c0001077983 */ /* 0x000f680000300800 */
[----:B------:R1:W-:Y:S04]  /*2c300*/  STL.64 [R1+0xa0], R26 ;  /* 0x0000a01a01007387 */ /* 0x0003e80000100a00 */
[----:B0-----:R-:W5:Y:S04]  /*2c310*/  LDL.LU.64 R10, [R1+0xd58] ;  /* 0x000d5800010a7983 */ /* 0x001f680000300a00 */
[----:B------:R0:W-:Y:S04]  /*2c320*/  STL.64 [R1+0xc0], R2 ;  /* 0x0000c00201007387 */ /* 0x0001e80000100a00 */
[----:B-1----:R-:W5:Y:S04]  /*2c330*/  LDL.LU.64 R26, [R1+0xd68] ;  /* 0x000d6800011a7983 */ /* 0x002f680000300a00 */
[----:B------:R1:W-:Y:S04]  /*2c340*/  STL.64 [R1+0x458], R4 ;  /* 0x0004580401007387 */ /* 0x0003e80000100a00 */
[----:B0-----:R-:W5:Y:S04]  /*2c350*/  LDL.LU.64 R2, [R1+0xd48] ;  /* 0x000d480001027983 */ /* 0x001f680000300a00 */
[----:B------:R0:W-:Y:S04]  /*2c360*/  STL.64 [R1+0x438], R12 ;  /* 0x0004380c01007387 */ /* 0x0001e80000100a00 */
[----:B-1----:R-:W5:Y:S04]  /*2c370*/  LDL.LU R4, [R1+0x9f0] ;  /* 0x0009f00001047983 */ /* 0x002f680000300800 */
[----:B------:R-:W5:Y:S04]  /*2c380*/  LDL.LU R5, [R1+0x9f4] ;  /* 0x0009f40001057983 */ /* 0x000f680000300800 */
[----:B0-----:R-:W5:Y:S04]  /*2c390*/  LDL.LU R12, [R1+0xa10] ;  /* 0x000a1000010c7983 */ /* 0x001f680000300800 */
[----:B------:R-:W5:Y:S04]  /*2c3a0*/  LDL.LU R13, [R1+0xa14] ;  /* 0x000a1400010d7983 */ /* 0x000f680000300800 */
[----:B------:R-:W5:Y:S04]  /*2c3b0*/  LDL.LU R28, [R1+0x978] ;  /* 0x00097800011c7983 */ /* 0x000f680000300800 */
[----:B------:R-:W5:Y:S04]  /*2c3c0*/  LDL.LU R29, [R1+0x97c] ;  /* 0x00097c00011d7983 */ /* 0x000f680000300800 */
[----:B----4-:R0:W-:Y:S04]  /*2c3d0*/  STL.64 [R1+0x18], R18 ;  /* 0x0000181201007387 */ /* 0x0101e80000100a00 */
[----:B0-----:R-:W4:Y:S04]  /*2c3e0*/  LDL.LU R18, [R1+0xb78] ;  /* 0x000b780001127983 */ /* 0x001f280000300800 */
[----:B------:R-:W4:Y:S04]  /*2c3f0*/  LDL.LU R19, [R1+0xb7c] ;  /* 0x000b7c0001137983 */ /* 0x000f280000300800 */
[----:B--2---:R0:W-:Y:S04]  /*2c400*/  STL.64 [R1+0x478], R8 ;  /* 0x0004780801007387 */ /* 0x0041e80000100a00 */
[----:B0-----:R-:W2:Y:S04]  /*2c410*/  LDL.LU.64 R8, [R1+0xdc8] ;  /* 0x000dc80001087983 */ /* 0x001ea80000300a00 */
[----:B------:R0:W-:Y:S04]  /*2c420*/  STL.64 [R1+0x28], R14 ;  /* 0x0000280e01007387 */ /* 0x0001e80000100a00 */
[----:B---3--:R-:W-:Y:S04]  /*2c430*/  STL.64 [R1+0xa8], R22 ;  /* 0x0000a81601007387 */ /* 0x008fe80000100a00 */
[----:B------:R1:W-:Y:S04]  /*2c440*/  STL.64 [R1+0x498], R16 ;  /* 0x0004981001007387 */ /* 0x0003e80000100a00 */
[----:B0-----:R-:W3:Y:S04]  /*2c450*/  LDL.LU R14, [R1+0xb68] ;  /* 0x000b6800010e7983 */ /* 0x001ee80000300800 */
[----:B------:R-:W3:Y:S04]  /*2c460*/  LDL.LU R15, [R1+0xb6c] ;  /* 0x000b6c00010f7983 */ /* 0x000ee80000300800 */
[----:B-1----:R-:W3:Y:S04]  /*2c470*/  LDL.LU.64 R16, [R1+0xde8] ;  /* 0x000de80001107983 */ /* 0x002ee80000300a00 */
[----:B-----5:R0:W-:Y:S04]  /*2c480*/  STL.64 [R1+0xb8], R6 ;  /* 0x0000b80601007387 */ /* 0x0201e80000100a00 */
[----:B------:R1:W-:Y:S04]  /*2c490*/  STL.64 [R1+0x120], R10 ;  /* 0x0001200a01007387 */ /* 0x0003e80000100a00 */
[----:B------:R-:W5:Y:S04]  /*2c4a0*/  LDL.LU.64 R22, [R1+0xd60] ;  /* 0x000d600001167983 */ /* 0x000f680000300a00 */
[----:B0-----:R-:W5:Y:S04]  /*2c4b0*/  LDL.LU.64 R6, [R1+0xd50] ;  /* 0x000d500001067983 */ /* 0x001f680000300a00 */
[----:B------:R0:W-:Y:S04]  /*2c4c0*/  STL.64 [R1+0xd0], R26 ;  /* 0x0000d01a01007387 */ /* 0x0001e80000100a00 */
[----:B-1----:R-:W5:Y:S04]  /*2c4d0*/  LDL.LU R10, [R1+0xa60] ;  /* 0x000a6000010a7983 */ /* 0x002f680000300800 */
[----:B------:R-:W5:Y:S04]  /*2c4e0*/  LDL.LU R11, [R1+0xa64] ;  /* 0x000a6400010b7983 */ /* 0x000f680000300800 */
[----:B0-----:R-:W5:Y:S04]  /*2c4f0*/  LDL.LU R26, [R1+0xaa0] ;  /* 0x000aa000011a7983 */ /* 0x001f680000300800 */
[----:B------:R-:W5:Y:S04]  /*2c500*/  LDL.LU R27, [R1+0xaa4] ;  /* 0x000aa400011b7983 */ /* 0x000f680000300800 */
[----:B----4-:R0:W-:Y:S04]  /*2c510*/  STL.64 [R1+0x100], R18 ;  /* 0x0001001201007387 */ /* 0x0101e80000100a00 */
[----:B0-----:R-:W4:Y:S04]  /*2c520*/  LDL.LU R18, [R1+0xa80] ;  /* 0x000a800001127983 */ /* 0x001f280000300800 */
[----:B------:R-:W4:Y:S04]  /*2c530*/  LDL.LU R19, [R1+0xa84] ;  /* 0x000a840001137983 */ /* 0x000f280000300800 */
[----:B------:R-:W-:Y:S04]  /*2c540*/  STL.64 [R1+0xf8], R2 ;  /* 0x0000f80201007387 */ /* 0x000fe80000100a00 */
[----:B------:R-:W0:Y:S04]  /*2c550*/  LDS.64 R2, [UR4+0x818] ;  /* 0x00081804ff027984 */ /* 0x000e280008000a00 */
[----:B--2---:R1:W-:Y:S04]  /*2c560*/  STL.64 [R1+0x448], R8 ;  /* 0x0004480801007387 */ /* 0x0043e80000100a00 */
[----:B-1----:R-:W2:Y:S04]  /*2c570*/  LDL.LU R8, [R1+0xa00] ;  /* 0x000a000001087983 */ /* 0x002ea80000300800 */
[----:B------:R-:W2:Y:S04]  /*2c580*/  LDL.LU R9, [R1+0xa04] ;  /* 0x000a040001097983 */ /* 0x000ea80000300800 */
[----:B---3--:R1:W-:Y:S04]  /*2c590*/  STL.64 [R1+0x110], R14 ;  /* 0x0001100e01007387 */ /* 0x0083e80000100a00 */
[----:B------:R3:W-:Y:S04]  /*2c5a0*/  STL.64 [R1+0x428], R16 ;  /* 0x0004281001007387 */ /* 0x0007e80000100a00 */
[----:B-1----:R-:W2:Y:S04]  /*2c5b0*/  LDL.LU R14, [R1+0xa70] ;  /* 0x000a7000010e7983 */ /* 0x002ea80000300800 */
[----:B---3--:R-:W3:Y:S04]  /*2c5c0*/  LDL.LU R16, [R1+0xa20] ;  /* 0x000a200001107983 */ /* 0x008ee80000300800 */
[----:B------:R-:W3:Y:S04]  /*2c5d0*/  LDL.LU R17, [R1+0xa24] ;  /* 0x000a240001117983 */ /* 0x000ee80000300800 */
[----:B-----5:R-:W-:Y:S04]  /*2c5e0*/  STL.64 [R1+0xe0], R22 ;  /* 0x0000e01601007387 */ /* 0x020fe80000100a00 */
[----:B0-----:R-:W-:Y:S04]  /*2c5f0*/  STL.64 [R1+0xcb0], R2 ;  /* 0x000cb00201007387 */ /* 0x001fe80000100a00 */
[----:B------:R0:W-:Y:S04]  /*2c600*/  STL.64 [R1+0x130], R6 ;  /* 0x0001300601007387 */ /* 0x0001e80000100a00 */
[----:B------:R1:W-:Y:S04]  /*2c610*/  STL.64 [R1+0xcc0], R10 ;  /* 0x000cc00a01007387 */ /* 0x0003e80000100a00 */
[----:B------:R-:W5:Y:S04]  /*2c620*/  LDL.LU R15, [R1+0xa74] ;  /* 0x000a7400010f7983 */ /* 0x000f680000300800 */
[----:B0-----:R-:W5:Y:S04]  /*2c630*/  LDL.LU R6, [R1+0xa50] ;  /* 0x000a500001067983 */ /* 0x001f680000300800 */
[----:B------:R-:W5:Y:S04]  /*2c640*/  LDL.LU R7, [R1+0xa54] ;  /* 0x000a540001077983 */ /* 0x000f680000300800 */
[----:B------:R-:W5:Y:S04]  /*2c650*/  LDL.LU R22, [R1+0xa90] ;  /* 0x000a900001167983 */ /* 0x000f680000300800 */
[----:B------:R-:W5:Y:S04]  /*2c660*/  LDL.LU R23, [R1+0xa94] ;  /* 0x000a940001177983 */ /* 0x000f680000300800 */
[----:B------:R0:W-:Y:S04]  /*2c670*/  STL.64 [R1+0xce0], R26 ;  /* 0x000ce01a01007387 */ /* 0x0001e80000100a00 */
[----:B------:R-:W5:Y:S04]  /*2c680*/  LDL.LU R2, [R1+0xab0] ;  /* 0x000ab00001027983 */ /* 0x000f680000300800 */
[----:B------:R-:W5:Y:S04]  /*2c690*/  LDL.LU R3, [R1+0xab4] ;  /* 0x000ab40001037983 */ /* 0x000f680000300800 */
[----:B-1----:R-:W5:Y:S04]  /*2c6a0*/  LDL.LU R10, [R1+0xac0] ;  /* 0x000ac000010a7983 */ /* 0x002f680000300800 */
[----:B------:R-:W5:Y:S04]  /*2c6b0*/  LDL.LU R11, [R1+0xac4] ;  /* 0x000ac400010b7983 */ /* 0x000f680000300800 */
[----:B0-----:R-:W5:Y:S04]  /*2c6c0*/  LDL.LU R26, [R1+0xae0] ;  /* 0x000ae000011a7983 */ /* 0x001f680000300800 */
[----:B------:R-:W5:Y:S04]  /*2c6d0*/  LDL.LU R27, [R1+0xae4] ;  /* 0x000ae400011b7983 */ /* 0x000f680000300800 */
[----:B----4-:R0:W-:Y:S04]  /*2c6e0*/  STL.64 [R1+0xcd0], R18 ;  /* 0x000cd01201007387 */ /* 0x0101e80000100a00 */
[----:B0-----:R-:W4:Y:S04]  /*2c6f0*/  LDL.LU R18, [R1+0xad0] ;  /* 0x000ad00001127983 */ /* 0x001f280000300800 */
[----:B------:R-:W4:Y:S04]  /*2c700*/  LDL.LU R19, [R1+0xad4] ;  /* 0x000ad40001137983 */ /* 0x000f280000300800 */
[----:B------:R0:W-:Y:S04]  /*2c710*/  STL.64 [R1], R24 ;  /* 0x0000001801007387 */ /* 0x0001e80000100a00 */
[----:B------:R1:W-:Y:S04]  /*2c720*/  STL.64 [R1+0x10], R20 ;  /* 0x0000101401007387 */ /* 0x0003e80000100a00 */
[----:B------:R-:W-:Y:S04]  /*2c730*/  STL.64 [R1+0x30], R12 ;  /* 0x0000300c01007387 */ /* 0x000fe80000100a00 */
[----:B--2---:R-:W-:Y:S04]  /*2c740*/  STL.64 [R1+0x40], R8 ;  /* 0x0000400801007387 */ /* 0x004fe80000100a00 */
[----:B------:R-:W-:Y:S04]  /*2c750*/  STL.64 [R1+0x50], R4 ;  /* 0x0000500401007387 */ /* 0x000fe80000100a00 */
[----:B------:R-:W-:Y:S04]  /*2c760*/  STL.64 [R1+0xc8], R28 ;  /* 0x0000c81c01007387 */ /* 0x000fe80000100a00 */
[----:B0-----:R-:W2:Y:S04]  /*2c770*/  LDL.LU R24, [R1+0x968] ;  /* 0x0009680001187983 */ /* 0x001ea80000300800 */
[----:B------:R-:W2:Y:S04]  /*2c780*/  LDL.LU R25, [R1+0x96c] ;  /* 0x00096c0001197983 */ /* 0x000ea80000300800 */
[----:B---3--:R0:W-:Y:S04]  /*2c790*/  STL.64 [R1+0x20], R16 ;  /* 0x0000201001007387 */ /* 0x0081e80000100a00 */
[----:B-1----:R-:W3:Y:S04]  /*2c7a0*/  LDL.LU R20, [R1+0x958] ;  /* 0x0009580001147983 */ /* 0x002ee80000300800 */
[----:B------:R-:W3:Y:S04]  /*2c7b0*/  LDL.LU R21, [R1+0x95c] ;  /* 0x00095c0001157983 */ /* 0x000ee80000300800 */
[----:B0-----:R-:W3:Y:S04]  /*2c7c0*/  LDL.LU R16, [R1+0xb70] ;  /* 0x000b700001107983 */ /* 0x001ee80000300800 */
        /* <DEDUP_REMOVED lines=8> */
[----:B-----5:R-:W-:Y:S04]  /*2c850*/  STL.64 [R1+0xcb8], R6 ;  /* 0x000cb80601007387 */ /* 0x020fe80000100a00 */
[----:B------:R-:W-:Y:S04]  /*2c860*/  STL.64 [R1+0xcc8], R14 ;  /* 0x000cc80e01007387 */ /* 0x000fe80000100a00 */
[----:B------:R-:W-:Y:S04]  /*2c870*/  STL.64 [R1+0xcd8], R22 ;  /* 0x000cd81601007387 */ /* 0x000fe80000100a00 */
[----:B------:R-:W-:Y:S04]  /*2c880*/  STL.64 [R1+0xce8], R2 ;  /* 0x000ce80201007387 */ /* 0x000fe80000100a00 */
[----:B------:R0:W-:Y:S04]  /*2c890*/  STL.64 [R1+0xcf0], R10 ;  /* 0x000cf00a01007387 */ /* 0x0001e80000100a00 */
[----:B----4-:R-:W-:Y:S04]  /*2c8a0*/  STL.64 [R1+0xcf8], R18 ;  /* 0x000cf81201007387 */ /* 0x010fe80000100a00 */
[----:B------:R1:W-:Y:S04]  /*2c8b0*/  STL.64 [R1+0xd00], R26 ;  /* 0x000d001a01007387 */ /* 0x0003e80000100a00 */
[----:B0-----:R-:W4:Y:S04]  /*2c8c0*/  LDL.LU R10, [R1+0xaf0] ;  /* 0x000af000010a7983 */ /* 0x001f280000300800 */
[----:B------:R-:W4:Y:S04]  /*2c8d0*/  LDL.LU R11, [R1+0xaf4] ;  /* 0x000af400010b7983 */ /* 0x000f280000300800 */
[----:B-1----:R-:W5:Y:S04]  /*2c8e0*/  LDL.LU R26, [R1+0xb00] ;  /* 0x000b0000011a7983 */ /* 0x002f680000300800 */
[----:B------:R-:W5:Y:S04]  /*2c8f0*/  LDL.LU R27, [R1+0xb04] ;  /* 0x000b0400011b7983 */ /* 0x000f680000300800 */
[----:B------:R-:W2:Y:S04]  /*2c900*/  LDL.LU R18, [R1+0xaf8] ;  /* 0x000af80001127983 */ /* 0x000ea80000300800 */
[----:B------:R-:W2:Y:S04]  /*2c910*/  LDL.LU R19, [R1+0xafc] ;  /* 0x000afc0001137983 */ /* 0x000ea80000300800 */
[----:B------:R-:W3:Y:S04]  /*2c920*/  LDL.LU R2, [R1+0xae8] ;  /* 0x000ae80001027983 */ /* 0x000ee80000300800 */
[----:B------:R-:W3:Y:S04]  /*2c930*/  LDL.LU R3, [R1+0xaec] ;  /* 0x000aec0001037983 */ /* 0x000ee80000300800 */
[----:B------:R-:W3:Y:S04]  /*2c940*/  LDL.LU R22, [R1+0xad8] ;  /* 0x000ad80001167983 */ /* 0x000ee80000300800 */
[----:B------:R-:W3:Y:S04]  /*2c950*/  LDL.LU R23, [R1+0xadc] ;  /* 0x000adc0001177983 */ /* 0x000ee80000300800 */
[----:B------:R-:W3:Y:S04]  /*2c960*/  LDL.LU R14, [R1+0xac8] ;  /* 0x000ac800010e7983 */ /* 0x000ee80000300800 */
[----:B------:R-:W3:Y:S04]  /*2c970*/  LDL.LU R15, [R1+0xacc] ;  /* 0x000acc00010f7983 */ /* 0x000ee80000300800 */
[----:B------:R-:W3:Y:S04]  /*2c980*/  LDL.LU R6, [R1+0xab8] ;  /* 0x000ab80001067983 */ /* 0x000ee80000300800 */
[----:B------:R-:W3:Y:S04]  /*2c990*/  LDL.LU R7, [R1+0xabc] ;  /* 0x000abc0001077983 */ /* 0x000ee80000300800 */
[----:B-----5:R0:W-:Y:S04]  /*2c9a0*/  STL.64 [R1+0xd10], R26 ;  /* 0x000d101a01007387 */ /* 0x0201e80000100a00 */
[----:B0-----:R-:W5:Y:S04]  /*2c9b0*/  LDL.LU R26, [R1+0xb10] ;  /* 0x000b1000011a7983 */ /* 0x001f680000300800 */
[----:B------:R-:W5:Y:S04]  /*2c9c0*/  LDL.LU R27, [R1+0xb14] ;  /* 0x000b1400011b7983 */ /* 0x000f680000300800 */
        /* <DEDUP_REMOVED lines=16> */
[----:B0-----:R-:W5:Y:S04]  /*2cad0*/  LDL.LU.64 R26, [R1+0xd38] ;  /* 0x000d3800011a7983 */ /* 0x001f680000300a00 */
[----:B-----5:R0:W-:Y:S04]  /*2cae0*/  STL.64 [R1+0x148], R26 ;  /* 0x0001481a01007387 */ /* 0x0201e80000100a00 */
[----:B0-----:R-:W5:Y:S04]  /*2caf0*/  LDL.LU.64 R26, [R1+0xd30] ;  /* 0x000d3000011a7983 */ /* 0x001f680000300a00 */
[----:B-----5:R0:W-:Y:S04]  /*2cb00*/  STL.64 [R1+0x150], R26 ;  /* 0x0001501a01007387 */ /* 0x0201e80000100a00 */
[----:B0-----:R-:W5:Y:S04]  /*2cb10*/  LDL.LU.64 R26, [R1+0xd28] ;  /* 0x000d2800011a7983 */ /* 0x001f680000300a00 */
[----:B-----5:R0:W-:Y:S04]  /*2cb20*/  STL.64 [R1+0x158], R26 ;  /* 0x0001581a01007387 */ /* 0x0201e80000100a00 */
[----:B0-----:R-:W5:Y:S04]  /*2cb30*/  LDL.LU.64 R26, [R1+0xd20] ;  /* 0x000d2000011a7983 */ /* 0x001f680000300a00 */
[----:B----4-:R0:W-:Y:S04]  /*2cb40*/  STL.64 [R1+0xd08], R10 ;  /* 0x000d080a01007387 */ /* 0x0101e80000100a00 */
[----:B0-----:R-:W4:Y:S04]  /*2cb50*/  LDL.LU R10, [R1+0xb08] ;  /* 0x000b0800010a7983 */ /* 0x001f280000300800 */
[----:B------:R-:W4:Y:S04]  /*2cb60*/  LDL.LU R11, [R1+0xb0c] ;  /* 0x000b0c00010b7983 */ /* 0x000f280000300800 */
[----:B-----5:R0:W-:Y:S04]  /*2cb70*/  STL.64 [R1+0x160], R26 ;  /* 0x0001601a01007387 */ /* 0x0201e80000100a00 */
[----:B0-----:R-:W5:Y:S04]  /*2cb80*/  LDL.LU.64 R26, [R1+0xd18] ;  /* 0x000d1800011a7983 */ /* 0x001f680000300a00 */
[----:B----4-:R0:W-:Y:S04]  /*2cb90*/  STL.64 [R1+0x170], R10 ;  /* 0x0001700a01007387 */ /* 0x0101e80000100a00 */
[----:B0-----:R-:W4:Y:S04]  /*2cba0*/  LDL.LU.64 R10, [R1+0xd08] ;  /* 0x000d0800010a7983 */ /* 0x001f280000300a00 */
[----:B-----5:R0:W-:Y:S04]  /*2cbb0*/  STL.64 [R1+0x168], R26 ;  /* 0x0001681a01007387 */ /* 0x0201e80000100a00 */
[----:B0-----:R-:W5:Y:S04]  /*2cbc0*/  LDL.LU.64 R26, [R1+0xd10] ;  /* 0x000d1000011a7983 */ /* 0x001f680000300a00 */
[----:B--2---:R0:W-:Y:S04]  /*2cbd0*/  STL.64 [R1+0x180], R18 ;  /* 0x0001801201007387 */ /* 0x0041e80000100a00 */
[----:B----4-:R1:W-:Y:S04]  /*2cbe0*/  STL.64 [R1+0x188], R10 ;  /* 0x0001880a01007387 */ /* 0x0103e80000100a00 */
[----:B---3--:R2:W-:Y:S04]  /*2cbf0*/  STL.64 [R1+0x190], R2 ;  /* 0x0001900201007387 */ /* 0x0085e80000100a00 */
[----:B0-----:R-:W3:Y:S04]  /*2cc00*/  LDL.LU.64 R18, [R1+0xcf8] ;  /* 0x000cf80001127983 */ /* 0x001ee80000300a00 */
[----:B-1----:R-:W4:Y:S04]  /*2cc10*/  LDL.LU.64 R10, [R1+0xcf0] ;  /* 0x000cf000010a7983 */ /* 0x002f280000300a00 */
[----:B--2---:R-:W2:Y:S04]  /*2cc20*/  LDL.LU.64 R2, [R1+0xce8] ;  /* 0x000ce80001027983 */ /* 0x004ea80000300a00 */
[----:B-----5:R0:W-:Y:S04]  /*2cc30*/  STL.64 [R1+0x178], R26 ;  /* 0x0001781a01007387 */ /* 0x0201e80000100a00 */
[----:B0-----:R-:W5:Y:S04]  /*2cc40*/  LDL.LU.64 R26, [R1+0xd00] ;  /* 0x000d0000011a7983 */ /* 0x001f680000300a00 */
[----:B------:R-:W-:Y:S04]  /*2cc50*/  STL.64 [R1+0xd8], R24 ;  /* 0x0000d81801007387 */ /* 0x000fe80000100a00 */
[----:B------:R-:W-:Y:S04]  /*2cc60*/  STL.64 [R1+0xe8], R20 ;  /* 0x0000e81401007387 */ /* 0x000fe80000100a00 */
        /* <DEDUP_REMOVED lines=8> */
[----:B----4-:R4:W-:Y:S04]  /*2ccf0*/  STL.64 [R1+0x1b8], R10 ;  /* 0x0001b80a01007387 */ /* 0x0109e80000100a00 */
[----:B------:R4:W-:Y:S04]  /*2cd00*/  STL.64 [R1+0x1c0], R6 ;  /* 0x0001c00601007387 */ /* 0x0009e80000100a00 */
[----:B--2---:R2:W-:Y:S04]  /*2cd10*/  STL.64 [R1+0x1c8], R2 ;  /* 0x0001c80201007387 */ /* 0x0045e80000100a00 */
[----:B0-----:R-:W5:Y:S04]  /*2cd20*/  LDL.LU R28, [R1+0xaa8] ;  /* 0x000aa800011c7983 */ /* 0x001f680000300800 */
[----:B------:R-:W5:Y:S04]  /*2cd30*/  LDL.LU R29, [R1+0xaac] ;  /* 0x000aac00011d7983 */ /* 0x000f680000300800 */
[----:B------:R-:W5:Y:S04]  /*2cd40*/  LDL.LU R24, [R1+0xa98] ;  /* 0x000a980001187983 */ /* 0x000f680000300800 */
[----:B------:R-:W5:Y:S04]  /*2cd50*/  LDL.LU R25, [R1+0xa9c] ;  /* 0x000a9c0001197983 */ /* 0x000f680000300800 */
[----:B------:R-:W5:Y:S04]  /*2cd60*/  LDL.LU R20, [R1+0xa88] ;  /* 0x000a880001147983 */ /* 0x000f680000300800 */
        /* <DEDUP_REMOVED lines=8> */
[----:B------:R-:W5:Y:S04]  /*2cdf0*/  LDL.LU.64 R22, [R1+0xcd8] ;  /* 0x000cd80001167983 */ /* 0x000f680000300a00 */
[----:B---3--:R-:W3:Y:S04]  /*2ce00*/  LDL.LU.64 R18, [R1+0xcd0] ;  /* 0x000cd00001127983 */ /* 0x008ee80000300a00 */
[----:B------:R-:W3:Y:S04]  /*2ce10*/  LDL.LU.64 R14, [R1+0xcc8] ;  /* 0x000cc800010e7983 */ /* 0x000ee80000300a00 */
[----:B----4-:R-:W4:Y:S04]  /*2ce20*/  LDL.LU.64 R10, [R1+0xcc0] ;  /* 0x000cc000010a7983 */ /* 0x010f280000300a00 */
[----:B------:R-:W4:Y:S04]  /*2ce30*/  LDL.LU.64 R6, [R1+0xcb8] ;  /* 0x000cb80001067983 */ /* 0x000f280000300a00 */
[----:B--2---:R-:W2:Y:S04]  /*2ce40*/  LDL.LU.64 R2, [R1+0xcb0] ;  /* 0x000cb00001027983 */ /* 0x004ea80000300a00 */
[----:B-----5:R0:W-:Y:S04]  /*2ce50*/  STL.64 [R1+0x198], R26 ;  /* 0x0001981a01007387 */ /* 0x0201e80000100a00 */
[----:B0-----:R-:W5:Y:S01]  /*2ce60*/  LDL.LU.64 R26, [R1+0xce0] ;  /* 0x000ce000011a7983 */ /* 0x001f620000300a00 */
[----:B------:R-:W-:-:S03]  /*2ce70*/  IMAD.MOV.U32 R5, RZ, RZ, R0 ;  /* 0x000000ffff057224 */ /* 0x000fc600078e0000 */
        /* <DEDUP_REMOVED lines=8> */
[----:B---3--:R-:W-:Y:S04]  /*2cf00*/  STL.64 [R1+0x1f8], R18 ;  /* 0x0001f81201007387 */ /* 0x008fe80000100a00 */
[----:B------:R-:W-:Y:S04]  /*2cf10*/  STL.64 [R1+0x208], R14 ;  /* 0x0002080e01007387 */ /* 0x000fe80000100a00 */
[----:B----4-:R-:W-:Y:S04]  /*2cf20*/  STL.64 [R1+0x218], R10 ;  /* 0x0002180a01007387 */ /* 0x010fe80000100a00 */
[----:B------:R-:W-:Y:S04]  /*2cf30*/  STL.64 [R1+0x228], R6 ;  /* 0x0002280601007387 */ /* 0x000fe80000100a00 */
[----:B--2---:R-:W-:Y:S04]  /*2cf40*/  STL.64 [R1+0x400], R2 ;  /* 0x0004000201007387 */ /* 0x004fe80000100a00 */
[----:B-----5:R-:W-:Y:S04]  /*2cf50*/  STL.64 [R1+0x1d8], R26 ;  /* 0x0001d81a01007387 */ /* 0x020fe80000100a00 */
[----:B0-----:R-:W2:Y:S04]  /*2cf60*/  LDL.64 R4, [R1+0x238] ;  /* 0x0002380001047983 */ /* 0x001ea80000100a00 */
[----:B--2---:R0:W-:Y:S01]  /*2cf70*/  STL [R1+0x960], R4 ;  /* 0x0009600401007387 */ /* 0x0041e20000100800 */
[----:B------:R-:W-:-:S03]  /*2cf80*/  IMAD.MOV.U32 R0, RZ, RZ, R5 ;  /* 0x000000ffff007224 */ /* 0x000fc600078e0005 */
[----:B0-----:R-:W2:Y:S02]  /*2cf90*/  LDL.64 R4, [R1+0x240] ;  /* 0x0002400001047983 */ /* 0x001ea40000100a00 */
[----:B--2---:R-:W-:Y:S01]  /*2cfa0*/  MOV R29, R4 ;  /* 0x00000004001d7202 */ /* 0x004fe20000000f00 */
[----:B------:R-:W-:Y:S02]  /*2cfb0*/  IMAD.MOV.U32 R28, RZ, RZ, R5 ;  /* 0x000000ffff1c7224 */ /* 0x000fe400078e0005 */
[----:B------:R-:W2:Y:S02]  /*2cfc0*/  LDL.64 R4, [R1+0x248] ;  /* 0x0002480001047983 */ /* 0x000ea40000100a00 */
[----:B--2---:R-:W-:Y:S01]  /*2cfd0*/  IMAD.MOV.U32 R27, RZ, RZ, R4 ;  /* 0x000000ffff1b7224 */ /* 0x004fe200078e0004 */
[----:B------:R-:W-:Y:S02]  /*2cfe0*/  MOV R26, R5 ;  /* 0x00000005001a7202 */ /* 0x000fe40000000f00 */
[----:B------:R-:W2:Y:S02]  /*2cff0*/  LDL.64 R4, [R1+0x250] ;  /* 0x0002500001047983 */ /* 0x000ea40000100a00 */
[----:B--2---:R-:W-:-:S02]  /*2d000*/  IMAD.MOV.U32 R25, RZ, RZ, R4 ;  /* 0x000000ffff197224 */ /* 0x004fc400078e0004 */
[----:B------:R-:W-:Y:S02]  /*2d010*/  IMAD.MOV.U32 R24, RZ, RZ, R5 ;  /* 0x000000ffff187224 */ /* 0x000fe400078e0005 */
[----:B------:R-:W2:Y:S04]  /*2d020*/  LDL.64 R4, [R1+0x258] ;  /* 0x0002580001047983 */ /* 0x000ea80000100a00 */
[----:B------:R0:W-:Y:S01]  /*2d030*/  STL [R1+0xca8], R3 ;  /* 0x000ca80301007387 */ /* 0x0001e20000100800 */
[----:B--2---:R-:W-:Y:S01]  /*2d040*/  MOV R22, R4 ;  /* 0x0000000400167202 */ /* 0x004fe20000000f00 */
[----:B0-----:R-:W-:Y:S02]  /*2d050*/  IMAD.MOV.U32 R3, RZ, RZ, R5 ;  /* 0x000000ffff037224 */ /* 0x001fe400078e0005 */
[----:B------:R-:W2:Y:S02]  /*2d060*/  LDL.64 R4, [R1+0x260] ;  /* 0x0002600001047983 */ /* 0x000ea40000100a00 */
[----:B--2---:R-:W-:Y:S01]  /*2d070*/  IMAD.MOV.U32 R21, RZ, RZ, R4 ;  /* 0x000000ffff157224 */ /* 0x004fe200078e0004 */
[----:B------:R-:W-:-:S02]  /*2d080*/  MOV R20, R5 ;  /* 0x0000000500147202 */ /* 0x000fc40000000f00 */
[----:B------:R-:W2:Y:S02]  /*2d090*/  LDL.64 R4, [R1+0x268] ;  /* 0x0002680001047983 */ /* 0x000ea40000100a00 */
[----:B--2---:R-:W-:Y:S02]  /*2d0a0*/  IMAD.MOV.U32 R19, RZ, RZ, R4 ;  /* 0x000000ffff137224 */ /* 0x004fe400078e0004 */
[----:B------:R-:W-:Y:S02]  /*2d0b0*/  IMAD.MOV.U32 R18, RZ, RZ, R5 ;  /* 0x000000ffff127224 */ /* 0x000fe400078e0005 */
[----:B------:R-:W2:Y:S02]  /*2d0c0*/  LDL.64 R4, [R1+0x270] ;  /* 0x0002700001047983 */ /* 0x000ea40000100a00 */
[----:B--2---:R-:W-:Y:S01]  /*2d0d0*/  MOV R17, R4 ;  /* 0x0000000400117202 */ /* 0x004fe20000000f00 */
[----:B------:R-:W-:Y:S02]  /*2d0e0*/  IMAD.MOV.U32 R16, RZ, RZ, R5 ;  /* 0x000000ffff107224 */ /* 0x000fe400078e0005 */
        /* <DEDUP_REMOVED lines=15> */
[----:B------:R-:W2:Y:S04]  /*2d1e0*/  LDL.64 R4, [R1+0x2a0] ;  /* 0x0002a00001047983 */ /* 0x000ea80000100a00 */
        /* <DEDUP_REMOVED lines=63> */
[----:B0-----:R-:W-:Y:S01]  /*2d5e0*/  MOV R4, R7 ;  /* 0x0000000700047202 */ /* 0x001fe20000000f00 */
[----:B------:R-:W-:-:S02]  /*2d5f0*/  IMAD.MOV.U32 R5, RZ, RZ, R6 ;  /* 0x000000ffff057224 */ /* 0x000fc400078e0006 */
[----:B------:R-:W2:Y:S04]  /*2d600*/  LDL.64 R6, [R1+0x3a0] ;  /* 0x0003a00001067983 */ /* 0x000ea80000100a00 */
[----:B--2---:R0:W-:Y:S02]  /*2d610*/  STL.64 [R1+0xbb8], R6 ;  /* 0x000bb80601007387 */ /* 0x0041e40000100a00 */
[----:B0-----:R-:W-:Y:S01]  /*2d620*/  IMAD.MOV.U32 R6, RZ, RZ, R9 ;  /* 0x000000ffff067224 */ /* 0x001fe200078e0009 */
[----:B------:R-:W-:Y:S02]  /*2d630*/  MOV R7, R8 ;  /* 0x0000000800077202 */ /* 0x000fe40000000f00 */
[----:B------:R-:W2:Y:S04]  /*2d640*/  LDL.64 R8, [R1+0x3a8] ;  /* 0x0003a80001087983 */ /* 0x000ea80000100a00 */
[----:B--2---:R0:W-:Y:S02]  /*2d650*/  STL.64 [R1+0xbc0], R8 ;  /* 0x000bc00801007387 */ /* 0x0041e40000100a00 */
[----:B0-----:R-:W-:-:S02]  /*2d660*/  IMAD.MOV.U32 R8, RZ, RZ, R11 ;  /* 0x000000ffff087224 */ /* 0x001fc400078e000b */
[----:B------:R-:W-:Y:S02]  /*2d670*/  IMAD.MOV.U32 R9, RZ, RZ, R10 ;  /* 0x000000ffff097224 */ /* 0x000fe400078e000a */
[----:B------:R-:W2:Y:S04]  /*2d680*/  LDL.64 R10, [R1+0x3b0] ;  /* 0x0003b000010a7983 */ /* 0x000ea80000100a00 */
[----:B--2---:R0:W-:Y:S02]  /*2d690*/  STL.64 [R1+0xbc8], R10 ;  /* 0x000bc80a01007387 */ /* 0x0041e40000100a00 */
[----:B0-----:R-:W-:Y:S01]  /*2d6a0*/  MOV R10, R13 ;  /* 0x0000000d000a7202 */ /* 0x001fe20000000f00 */
[----:B------:R-:W-:Y:S02]  /*2d6b0*/  IMAD.MOV.U32 R11, RZ, RZ, R12 ;  /* 0x000000ffff0b7224 */ /* 0x000fe400078e000c */
[----:B------:R-:W2:Y:S04]  /*2d6c0*/  LDL.64 R12, [R1+0x3b8] ;  /* 0x0003b800010c7983 */ /* 0x000ea80000100a00 */
[----:B--2---:R0:W-:Y:S02]  /*2d6d0*/  STL.64 [R1+0xbd0], R12 ;  /* 0x000bd00c01007387 */ /* 0x0041e40000100a00 */
[----:B0-----:R-:W-:Y:S01]  /*2d6e0*/  IMAD.MOV.U32 R12, RZ, RZ, R15 ;  /* 0x000000ffff0c7224 */ /* 0x001fe200078e000f */
[----:B------:R-:W-:-:S02]  /*2d6f0*/  MOV R13, R14 ;  /* 0x0000000e000d7202 */ /* 0x000fc40000000f00 */
[----:B------:R-:W2:Y:S04]  /*2d700*/  LDL.64 R14, [R1+0x3c0] ;  /* 0x0003c000010e7983 */ /* 0x000ea80000100a00 */
[----:B--2---:R0:W-:Y:S02]  /*2d710*/  STL.64 [R1+0xbd8], R14 ;  /* 0x000bd80e01007387 */ /* 0x0041e40000100a00 */
[----:B0-----:R-:W-:Y:S02]  /*2d720*/  IMAD.MOV.U32 R14, RZ, RZ, R17 ;  /* 0x000000ffff0e7224 */ /* 0x001fe400078e0011 */
[----:B------:R-:W-:Y:S02]  /*2d730*/  IMAD.MOV.U32 R15, RZ, RZ, R16 ;  /* 0x000000ffff0f7224 */ /* 0x000fe400078e0010 */
[----:B------:R-:W2:Y:S04]  /*2d740*/  LDL.64 R16, [R1+0x3c8] ;  /* 0x0003c80001107983 */ /* 0x000ea80000100a00 */
        /* <DEDUP_REMOVED lines=23> */
[----:B--2---:R0:W-:Y:S04]  /*2d8c0*/  STL.64 [R1+0xc10], R28 ;  /* 0x000c101c01007387 */ /* 0x0041e80000100a00 */
[----:B0-----:R-:W2:Y:S01]  /*2d8d0*/  LDL.LU R28, [R1+0x960] ;  /* 0x00096000011c7983 */ /* 0x001ea20000300800 */
[----:B------:R-:W-:-:S05]  /*2d8e0*/  MOV R29, R0 ;  /* 0x00000000001d7202 */ /* 0x000fca0000000f00 */
[----:B--2---:R-:W-:Y:S04]  /*2d8f0*/  STL.64 [R1+0x238], R28 ;  /* 0x0002381c01007387 */ /* 0x004fe80000100a00 */
[----:B------:R0:W-:Y:S01]  /*2d900*/  STL.64 [R1+0x240], R26 ;  /* 0x0002401a01007387 */ /* 0x0001e20000100a00 */
[----:B------:R-:W-:-:S03]  /*2d910*/  IMAD.MOV.U32 R21, RZ, RZ, R3 ;  /* 0x000000ffff157224 */ /* 0x000fc600078e0003 */
[----:B------:R1:W-:Y:S04]  /*2d920*/  STL.64 [R1+0x280], R10 ;  /* 0x0002800a01007387 */ /* 0x0003e80000100a00 */
[----:B------:R-:W2:Y:S04]  /*2d930*/  LDL.LU R3, [R1+0xba0] ;  /* 0x000ba00001037983 */ /* 0x000ea80000300800 */
[----:B0-----:R-:W3:Y:S04]  /*2d940*/  LDL.LU R26, [R1+0x860] ;  /* 0x00086000011a7983 */ /* 0x001ee80000300800 */
[----:B------:R-:W3:Y:S04]  /*2d950*/  LDL.LU R27, [R1+0x864] ;  /* 0x00086400011b7983 */ /* 0x000ee80000300800 */
[----:B-1----:R-:W4:Y:S04]  /*2d960*/  LDL.LU R10, [R1+0x820] ;  /* 0x00082000010a7983 */ /* 0x002f280000300800 */
[----:B------:R-:W4:Y:S04]  /*2d970*/  LDL.LU R11, [R1+0x824] ;  /* 0x00082400010b7983 */ /* 0x000f280000300800 */
[----:B------:R-:W5:Y:S04]  /*2d980*/  LDL.LU R28, [R1+0x868] ;  /* 0x00086800011c7983 */ /* 0x000f680000300800 */
[----:B------:R-:W5:Y:S04]  /*2d990*/  LDL.LU R29, [R1+0x86c] ;  /* 0x00086c00011d7983 */ /* 0x000f680000300800 */
[----:B---3--:R0:W-:Y:S04]  /*2d9a0*/  STL.64 [R1+0xc48], R26 ;  /* 0x000c481a01007387 */ /* 0x0081e80000100a00 */
[----:B0-----:R-:W3:Y:S04]  /*2d9b0*/  LDL.LU R26, [R1+0x8a0] ;  /* 0x0008a000011a7983 */ /* 0x001ee80000300800 */
[----:B------:R-:W3:Y:S04]  /*2d9c0*/  LDL.LU R27, [R1+0x8a4] ;  /* 0x0008a400011b7983 */ /* 0x000ee80000300800 */
        /* <DEDUP_REMOVED lines=24> */
[----:B0-----:R-:W3:Y:S04]  /*2db50*/  LDL.LU.64 R26, [R1+0xc98] ;  /* 0x000c9800011a7983 */ /* 0x001ee80000300a00 */
[----:B----4-:R0:W-:Y:S04]  /*2db60*/  STL.64 [R1+0xc28], R10 ;  /* 0x000c280a01007387 */ /* 0x0101e80000100a00 */
[----:B0-----:R-:W4:Y:S04]  /*2db70*/  LDL.LU R10, [R1+0x880] ;  /* 0x00088000010a7983 */ /* 0x001f280000300800 */
[----:B------:R-:W4:Y:S04]  /*2db80*/  LDL.LU R11, [R1+0x884] ;  /* 0x00088400010b7983 */ /* 0x000f280000300800 */
[----:B---3--:R0:W-:Y:S04]  /*2db90*/  STL.64 [R1+0x2b0], R26 ;  /* 0x0002b01a01007387 */ /* 0x0081e80000100a00 */
[----:B0-----:R-:W3:Y:S04]  /*2dba0*/  LDL.LU.64 R26, [R1+0xc90] ;  /* 0x000c9000011a7983 */ /* 0x001ee80000300a00 */
[----:B------:R0:W-:Y:S04]  /*2dbb0*/  STL.64 [R1+0x260], R18 ;  /* 0x0002601201007387 */ /* 0x0001e80000100a00 */
[----:B----4-:R1:W-:Y:S04]  /*2dbc0*/  STL.64 [R1+0xc58], R10 ;  /* 0x000c580a01007387 */ /* 0x0103e80000100a00 */
[----:B0-----:R-:W4:Y:S04]  /*2dbd0*/  LDL.LU R18, [R1+0x840] ;  /* 0x0008400001127983 */ /* 0x001f280000300800 */
[----:B------:R-:W4:Y:S04]  /*2dbe0*/  LDL.LU R19, [R1+0x844] ;  /* 0x0008440001137983 */ /* 0x000f280000300800 */
[----:B-1----:R-:W5:Y:S04]  /*2dbf0*/  LDL.LU R10, [R1+0x8b0] ;  /* 0x0008b000010a7983 */ /* 0x002f680000300800 */
[----:B------:R-:W5:Y:S01]  /*2dc00*/  LDL.LU R11, [R1+0x8b4] ;  /* 0x0008b400010b7983 */ /* 0x000f620000300800 */
[----:B--2---:R-:W-:-:S03]  /*2dc10*/  FSETP.GT.FTZ.AND P0, PT, R3, R2, PT ;  /* 0x000000020300720b */ /* 0x004fc60003f14000 */
[----:B---3--:R0:W-:Y:S04]  /*2dc20*/  STL.64 [R1+0x2b8], R26 ;  /* 0x0002b81a01007387 */ /* 0x0081e80000100a00 */
[----:B0-----:R-:W2:Y:S01]  /*2dc30*/  LDL.LU.64 R26, [R1+0xc88] ;  /* 0x000c8800011a7983 */ /* 0x001ea20000300a00 */
[----:B------:R-:W-:Y:S02]  /*2dc40*/  FSEL R0, R3, R2, P0 ;  /* 0x0000000203007208 */ /* 0x000fe40000000000 */
[----:B------:R-:W-:Y:S02]  /*2dc50*/  FSEL R2, R2, R3, P0 ;  /* 0x0000000302027208 */ /* 0x000fe40000000000 */
[----:B------:R-:W3:Y:S04]  /*2dc60*/  LDL.LU R3, [R1+0xca8] ;  /* 0x000ca80001037983 */ /* 0x000ee80000300800 */
[----:B----4-:R0:W-:Y:S04]  /*2dc70*/  STL.64 [R1+0xc38], R18 ;  /* 0x000c381201007387 */ /* 0x0101e80000100a00 */
[----:B-----5:R1:W-:Y:S04]  /*2dc80*/  STL.64 [R1+0xc70], R10 ;  /* 0x000c700a01007387 */ /* 0x0203e80000100a00 */
[----:B0-----:R-:W4:Y:S04]  /*2dc90*/  LDL.LU R18, [R1+0x890] ;  /* 0x0008900001127983 */ /* 0x001f280000300800 */
[----:B------:R-:W4:Y:S04]  /*2dca0*/  LDL.LU R19, [R1+0x894] ;  /* 0x0008940001137983 */ /* 0x000f280000300800 */
[----:B-1----:R-:W5:Y:S04]  /*2dcb0*/  LDL.LU R10, [R1+0x8c8] ;  /* 0x0008c800010a7983 */ /* 0x002f680000300800 */
[----:B------:R-:W5:Y:S04]  /*2dcc0*/  LDL.LU R11, [R1+0x8cc] ;  /* 0x0008cc00010b7983 */ /* 0x000f680000300800 */
[----:B--2---:R0:W-:Y:S04]  /*2dcd0*/  STL.64 [R1+0x2c0], R26 ;  /* 0x0002c01a01007387 */ /* 0x0041e80000100a00 */
[----:B0-----:R-:W2:Y:S04]  /*2dce0*/  LDL.LU.64 R26, [R1+0xc80] ;  /* 0x000c8000011a7983 */ /* 0x001ea80000300a00 */
[----:B---3--:R0:W-:Y:S04]  /*2dcf0*/  STL.64 [R1+0xc18], R2 ;  /* 0x000c180201007387 */ /* 0x0081e80000100a00 */
[----:B0-----:R-:W3:Y:S04]  /*2dd00*/  LDL.LU R2, [R1+0x870] ;  /* 0x0008700001027983 */ /* 0x001ee80000300800 */
[----:B------:R-:W3:Y:S04]  /*2dd10*/  LDL.LU R3, [R1+0x874] ;  /* 0x0008740001037983 */ /* 0x000ee80000300800 */
[----:B------:R-:W-:Y:S04]  /*2dd20*/  STL.64 [R1+0x250], R22 ;  /* 0x0002501601007387 */ /* 0x000fe80000100a00 */
[----:B------:R-:W-:Y:S04]  /*2dd30*/  STL.64 [R1+0x270], R14 ;  /* 0x0002700e01007387 */ /* 0x000fe80000100a00 */
[----:B------:R0:W-:Y:S04]  /*2dd40*/  STL.64 [R1+0x290], R6 ;  /* 0x0002900601007387 */ /* 0x0001e80000100a00 */
[----:B----4-:R1:W-:Y:S04]  /*2dd50*/  STL.64 [R1+0xc60], R18 ;  /* 0x000c601201007387 */ /* 0x0103e80000100a00 */
[----:B-----5:R4:W-:Y:S04]  /*2dd60*/  STL.64 [R1+0x2d0], R10 ;  /* 0x0002d00a01007387 */ /* 0x0209e80000100a00 */
        /* <DEDUP_REMOVED lines=8> */
[----:B----4-:R-:W4:Y:S04]  /*2ddf0*/  LDL.LU.64 R10, [R1+0xc70] ;  /* 0x000c7000010a7983 */ /* 0x010f280000300a00 */
[----:B--2---:R0:W-:Y:S04]  /*2de00*/  STL.64 [R1+0x2c8], R26 ;  /* 0x0002c81a01007387 */ /* 0x0041e80000100a00 */
[----:B0-----:R-:W2:Y:S04]  /*2de10*/  LDL.LU.64 R26, [R1+0xc78] ;  /* 0x000c7800011a7983 */ /* 0x001ea80000300a00 */
[----:B---3--:R0:W-:Y:S04]  /*2de20*/  STL.64 [R1+0xc50], R2 ;  /* 0x000c500201007387 */ /* 0x0081e80000100a00 */
[----:B0-----:R-:W3:Y:S04]  /*2de30*/  LDL.LU R2, [R1+0x8a8] ;  /* 0x0008a80001027983 */ /* 0x001ee80000300800 */
[----:B------:R-:W3:Y:S04]  /*2de40*/  LDL.LU R3, [R1+0x8ac] ;  /* 0x0008ac0001037983 */ /* 0x000ee80000300800 */
[----:B------:R0:W-:Y:S04]  /*2de50*/  STL.64 [R1+0x298], R4 ;  /* 0x0002980401007387 */ /* 0x0001e80000100a00 */
[----:B0-----:R-:W3:Y:S04]  /*2de60*/  LDL.LU R4, [R1+0x808] ;  /* 0x0008080001047983 */ /* 0x001ee80000300800 */
[----:B------:R-:W3:Y:S04]  /*2de70*/  LDL.LU R5, [R1+0x80c] ;  /* 0x00080c0001057983 */ /* 0x000ee80000300800 */
[----:B-----5:R-:W-:Y:S04]  /*2de80*/  STL.64 [R1+0xc20], R6 ;  /* 0x000c200601007387 */ /* 0x020fe80000100a00 */
[----:B------:R-:W-:Y:S04]  /*2de90*/  STL.64 [R1+0xc30], R14 ;  /* 0x000c300e01007387 */ /* 0x000fe80000100a00 */
[----:B------:R0:W-:Y:S04]  /*2dea0*/  STL.64 [R1+0xc40], R22 ;  /* 0x000c401601007387 */ /* 0x0001e80000100a00 */
[----:B------:R1:W-:Y:S04]  /*2deb0*/  STL.64 [R1+0x2e0], R18 ;  /* 0x0002e01201007387 */ /* 0x0003e80000100a00 */
[----:B----4-:R4:W-:Y:S04]  /*2dec0*/  STL.64 [R1+0x2e8], R10 ;  /* 0x0002e80a01007387 */ /* 0x0109e80000100a00 */
[----:B0-----:R-:W5:Y:S04]  /*2ded0*/  LDL.LU R22, [R1+0x898] ;  /* 0x0008980001167983 */ /* 0x001f680000300800 */
[----:B------:R-:W5:Y:S04]  /*2dee0*/  LDL.LU R23, [R1+0x89c] ;  /* 0x00089c0001177983 */ /* 0x000f680000300800 */
[----:B------:R-:W5:Y:S04]  /*2def0*/  LDL.LU R14, [R1+0x888] ;  /* 0x00088800010e7983 */ /* 0x000f680000300800 */
[----:B------:R-:W5:Y:S04]  /*2df00*/  LDL.LU R15, [R1+0x88c] ;  /* 0x00088c00010f7983 */ /* 0x000f680000300800 */
[----:B------:R-:W5:Y:S04]  /*2df10*/  LDL.LU R6, [R1+0x878] ;  /* 0x0008780001067983 */ /* 0x000f680000300800 */
[----:B------:R-:W5:Y:S04]  /*2df20*/  LDL.LU R7, [R1+0x87c] ;  /* 0x00087c0001077983 */ /* 0x000f680000300800 */
[----:B-1----:R-:W5:Y:S04]  /*2df30*/  LDL.LU.64 R18, [R1+0xc60] ;  /* 0x000c600001127983 */ /* 0x002f680000300a00 */
[----:B----4-:R-:W4:Y:S04]  /*2df40*/  LDL.LU.64 R10, [R1+0xc58] ;  /* 0x000c5800010a7983 */ /* 0x010f280000300a00 */
[----:B--2---:R0:W-:Y:S04]  /*2df50*/  STL.64 [R1+0x2d8], R26 ;  /* 0x0002d81a01007387 */ /* 0x0041e80000100a00 */
[----:B0-----:R-:W2:Y:S04]  /*2df60*/  LDL.LU.64 R26, [R1+0xc68] ;  /* 0x000c6800011a7983 */ /* 0x001ea80000300a00 */
[----:B---3--:R0:W-:Y:S04]  /*2df70*/  STL.64 [R1+0x2f0], R2 ;  /* 0x0002f00201007387 */ /* 0x0081e80000100a00 */
[----:B0-----:R-:W3:Y:S04]  /*2df80*/  LDL.LU.64 R2, [R1+0xc50] ;  /* 0x000c500001027983 */ /* 0x001ee80000300a00 */
[----:B------:R0:W-:Y:S04]  /*2df90*/  STL.64 [R1+0x390], R4 ;  /* 0x0003900401007387 */ /* 0x0001e80000100a00 */
[----:B0-----:R-:W3:Y:S04]  /*2dfa0*/  LDL.LU.64 R4, [R1+0xbb0] ;  /* 0x000bb00001047983 */ /* 0x001ee80000300a00 */
[----:B------:R0:W-:Y:S04]  /*2dfb0*/  STL.64 [R1+0x248], R24 ;  /* 0x0002481801007387 */ /* 0x0001e80000100a00 */
[----:B------:R1:W-:Y:S04]  /*2dfc0*/  STL.64 [R1+0x258], R20 ;  /* 0x0002581401007387 */ /* 0x0003e80000100a00 */
[----:B------:R1:W-:Y:S04]  /*2dfd0*/  STL.64 [R1+0x268], R16 ;  /* 0x0002681001007387 */ /* 0x0003e80000100a00 */
[----:B------:R1:W-:Y:S04]  /*2dfe0*/  STL.64 [R1+0x278], R12 ;  /* 0x0002780c01007387 */ /* 0x0003e80000100a00 */
[----:B------:R1:W-:Y:S04]  /*2dff0*/  STL.64 [R1+0x288], R8 ;  /* 0x0002880801007387 */ /* 0x0003e80000100a00 */
[----:B-----5:R5:W-:Y:S04]  /*2e000*/  STL.64 [R1+0x300], R22 ;  /* 0x0003001601007387 */ /* 0x020be80000100a00 */
[----:B------:R-:W-:Y:S04]  /*2e010*/  STL.64 [R1+0x310], R14 ;  /* 0x0003100e01007387 */ /* 0x000fe80000100a00 */
[----:B------:R-:W-:Y:S04]  /*2e020*/  STL.64 [R1+0x320], R6 ;  /* 0x0003200601007387 */ /* 0x000fe80000100a00 */
[----:B------:R5:W-:Y:S04]  /*2e030*/  STL.64 [R1+0x308], R18 ;  /* 0x0003081201007387 */ /* 0x000be80000100a00 */
[----:B----4-:R4:W-:Y:S04]  /*2e040*/  STL.64 [R1+0x318], R10 ;  /* 0x0003180a01007387 */ /* 0x0109e80000100a00 */
        /* <DEDUP_REMOVED lines=10> */
[----:B-----5:R-:W5:Y:S04]  /*2e0f0*/  LDL.LU.64 R22, [R1+0xc40] ;  /* 0x000c400001167983 */ /* 0x020f680000300a00 */
[----:B------:R-:W5:Y:S04]  /*2e100*/  LDL.LU.64 R18, [R1+0xc38] ;  /* 0x000c380001127983 */ /* 0x000f680000300a00 */
[----:B------:R-:W5:Y:S04]  /*2e110*/  LDL.LU.64 R14, [R1+0xc30] ;  /* 0x000c3000010e7983 */ /* 0x000f680000300a00 */
[----:B----4-:R-:W4:Y:S04]  /*2e120*/  LDL.LU.64 R10, [R1+0xc28] ;  /* 0x000c2800010a7983 */ /* 0x010f280000300a00 */
[----:B------:R-:W4:Y:S04]  /*2e130*/  LDL.LU.64 R6, [R1+0xc20] ;  /* 0x000c200001067983 */ /* 0x000f280000300a00 */
[----:B--2---:R0:W-:Y:S04]  /*2e140*/  STL.64 [R1+0x2f8], R26 ;  /* 0x0002f81a01007387 */ /* 0x0041e80000100a00 */
[----:B0-----:R-:W2:Y:S04]  /*2e150*/  LDL.LU.64 R26, [R1+0xc48] ;  /* 0x000c4800011a7983 */ /* 0x001ea80000300a00 */
[----:B---3--:R0:W-:Y:S04]  /*2e160*/  STL.64 [R1+0x328], R2 ;  /* 0x0003280201007387 */ /* 0x0081e80000100a00 */
[----:B0-----:R-:W3:Y:S04]  /*2e170*/  LDL.LU.64 R2, [R1+0xc18] ;  /* 0x000c180001027983 */ /* 0x001ee80000300a00 */
[----:B------:R0:W-:Y:S04]  /*2e180*/  STL.64 [R1+0x398], R4 ;  /* 0x0003980401007387 */ /* 0x0001e80000100a00 */
[----:B0-----:R-:W3:Y:S04]  /*2e190*/  LDL.LU R5, [R1+0xb80] ;  /* 0x000b800001057983 */ /* 0x001ee80000300800 */
[----:B------:R0:W-:Y:S04]  /*2e1a0*/  STL.64 [R1+0x330], R28 ;  /* 0x0003301c01007387 */ /* 0x0001e80000100a00 */
[----:B0-----:R-:W3:Y:S04]  /*2e1b0*/  LDL.LU.64 R28, [R1+0xc10] ;  /* 0x000c1000011c7983 */ /* 0x001ee80000300a00 */
[----:B------:R0:W-:Y:S04]  /*2e1c0*/  STL.64 [R1+0x340], R24 ;  /* 0x0003401801007387 */ /* 0x0001e80000100a00 */
[----:B------:R1:W-:Y:S04]  /*2e1d0*/  STL.64 [R1+0x350], R20 ;  /* 0x0003501401007387 */ /* 0x0003e80000100a00 */
[----:B0-----:R-:W3:Y:S04]  /*2e1e0*/  LDL.LU.64 R24, [R1+0xc00] ;  /* 0x000c000001187983 */ /* 0x001ee80000300a00 */
[----:B------:R0:W-:Y:S04]  /*2e1f0*/  STL.64 [R1+0x360], R16 ;  /* 0x0003601001007387 */ /* 0x0001e80000100a00 */
[----:B-1----:R-:W3:Y:S04]  /*2e200*/  LDL.LU.64 R20, [R1+0xbf0] ;  /* 0x000bf00001147983 */ /* 0x002ee80000300a00 */
[----:B------:R-:W-:Y:S04]  /*2e210*/  STL.64 [R1+0x370], R12 ;  /* 0x0003700c01007387 */ /* 0x000fe80000100a00 */
[----:B0-----:R-:W3:Y:S04]  /*2e220*/  LDL.LU.64 R16, [R1+0xbe0] ;  /* 0x000be00001107983 */ /* 0x001ee80000300a00 */
[----:B------:R-:W-:Y:S04]  /*2e230*/  STL.64 [R1+0x380], R8 ;  /* 0x0003800801007387 */ /* 0x000fe80000100a00 */
[----:B-----5:R0:W-:Y:S04]  /*2e240*/  STL.64 [R1+0x348], R22 ;  /* 0x0003481601007387 */ /* 0x0201e80000100a00 */
[----:B------:R1:W-:Y:S04]  /*2e250*/  STL.64 [R1+0x358], R18 ;  /* 0x0003581201007387 */ /* 0x0003e80000100a00 */
[----:B------:R5:W-:Y:S04]  /*2e260*/  STL.64 [R1+0x368], R14 ;  /* 0x0003680e01007387 */ /* 0x000be80000100a00 */
[----:B----4-:R4:W-:Y:S04]  /*2e270*/  STL.64 [R1+0x378], R10 ;  /* 0x0003780a01007387 */ /* 0x0109e80000100a00 */
[----:B------:R4:W-:Y:S04]  /*2e280*/  STL.64 [R1+0x388], R6 ;  /* 0x0003880601007387 */ /* 0x0009e80000100a00 */
[----:B0-----:R-:W3:Y:S04]  /*2e290*/  LDL.LU.64 R22, [R1+0xbf8] ;  /* 0x000bf80001167983 */ /* 0x001ee80000300a00 */
[----:B-1----:R-:W3:Y:S04]  /*2e2a0*/  LDL.LU.64 R18, [R1+0xbe8] ;  /* 0x000be80001127983 */ /* 0x002ee80000300a00 */
[----:B-----5:R-:W5:Y:S04]  /*2e2b0*/  LDL.LU.64 R14, [R1+0xbd8] ;  /* 0x000bd800010e7983 */ /* 0x020f680000300a00 */
[----:B------:R-:W5:Y:S04]  /*2e2c0*/  LDL.LU.64 R12, [R1+0xbd0] ;  /* 0x000bd000010c7983 */ /* 0x000f680000300a00 */
[----:B----4-:R-:W4:Y:S04]  /*2e2d0*/  LDL.LU.64 R10, [R1+0xbc8] ;  /* 0x000bc800010a7983 */ /* 0x010f280000300a00 */
[----:B------:R-:W4:Y:S04]  /*2e2e0*/  LDL.LU.64 R8, [R1+0xbc0] ;  /* 0x000bc00001087983 */ /* 0x000f280000300a00 */
[----:B------:R-:W4:Y:S04]  /*2e2f0*/  LDL.LU.64 R6, [R1+0xbb8] ;  /* 0x000bb80001067983 */ /* 0x000f280000300a00 */
[----:B--2---:R0:W-:Y:S04]  /*2e300*/  STL.64 [R1+0x338], R26 ;  /* 0x0003381a01007387 */ /* 0x0041e80000100a00 */
[----:B0-----:R-:W2:Y:S01]  /*2e310*/  LDL.LU.64 R26, [R1+0xc08] ;  /* 0x000c0800011a7983 */ /* 0x001ea20000300a00 */
[----:B---3--:R-:W-:-:S04]  /*2e320*/  FADD.FTZ R2, -R0, R2 ;  /* 0x0000000200027221 */ /* 0x008fc80000010100 */
[----:B------:R-:W-:-:S06]  /*2e330*/  FMUL.FTZ R4, R2, 1.4426950216293334961 ;  /* 0x3fb8aa3b02047820 */ /* 0x000fcc0000410000 */
[----:B------:R-:W0:Y:S01]  /*2e340*/  MUFU.EX2 R4, R4 ;  /* 0x0000000400047308 */ /* 0x000e220000000800 */
[----:B------:R-:W-:Y:S02]  /*2e350*/  FSEL R2, R5, R3, P0 ;  /* 0x0000000305027208 */ /* 0x000fe40000000000 */
[----:B------:R-:W-:-:S05]  /*2e360*/  FSEL R3, R3, R5, P0 ;  /* 0x0000000503037208 */ /* 0x000fca0000000000 */
[----:B0-----:R-:W-:-:S05]  /*2e370*/  FFMA.FTZ R4, R3, R4, R2 ;  /* 0x0000000403047223 */ /* 0x001fca0000010002 */
[----:B------:R0:W-:Y:S04]  /*2e380*/  STL [R1+0xb80], R4 ;  /* 0x000b800401007387 */ /* 0x0001e80000100800 */
[----:B------:R0:W-:Y:S01]  /*2e390*/  STL.64 [R1+0x3f8], R28 ;  /* 0x0003f81c01007387 */ /* 0x0001e20000100a00 */
[----:B------:R-:W-:Y:S02]  /*2e3a0*/  VIADD R3, R1, 0x200 ;  /* 0x0000020001037836 */ /* 0x000fe40000000000 */
[----:B------:R-:W-:Y:S01]  /*2e3b0*/  IMAD.MOV.U32 R2, RZ, RZ, RZ ;  /* 0x000000ffff027224 */ /* 0x000fe200078e00ff */
[----:B------:R0:W-:Y:S04]  /*2e3c0*/  STL.64 [R1+0x3e8], R24 ;  /* 0x0003e81801007387 */ /* 0x0001e80000100a00 */
[----:B------:R0:W-:Y:S04]  /*2e3d0*/  STL.64 [R1+0x3d8], R20 ;  /* 0x0003d81401007387 */ /* 0x0001e80000100a00 */
[----:B------:R0:W-:Y:S04]  /*2e3e0*/  STL.64 [R1+0x3c8], R16 ;  /* 0x0003c81001007387 */ /* 0x0001e80000100a00 */
[----:B------:R0:W-:Y:S04]  /*2e3f0*/  STL.64 [R1+0x3e0], R22 ;  /* 0x0003e01601007387 */ /* 0x0001e80000100a00 */
[----:B------:R0:W-:Y:S04]  /*2e400*/  STL.64 [R1+0x3d0], R18 ;  /* 0x0003d01201007387 */ /* 0x0001e80000100a00 */
[----:B-----5:R0:W-:Y:S04]  /*2e410*/  STL.64 [R1+0x3c0], R14 ;  /* 0x0003c00e01007387 */ /* 0x0201e80000100a00 */
[----:B------:R0:W-:Y:S04]  /*2e420*/  STL.64 [R1+0x3b8], R12 ;  /* 0x0003b80c01007387 */ /* 0x0001e80000100a00 */
[----:B----4-:R0:W-:Y:S04]  /*2e430*/  STL.64 [R1+0x3b0], R10 ;  /* 0x0003b00a01007387 */ /* 0x0101e80000100a00 */
[----:B------:R0:W-:Y:S04]  /*2e440*/  STL.64 [R1+0x3a8], R8 ;  /* 0x0003a80801007387 */ /* 0x0001e80000100a00 */
[----:B------:R0:W-:Y:S04]  /*2e450*/  STL.64 [R1+0x3a0], R6 ;  /* 0x0003a00601007387 */ /* 0x0001e80000100a00 */
[----:B--2---:R0:W-:Y:S02]  /*2e460*/  STL.64 [R1+0x3f0], R26 ;  /* 0x0003f01a01007387 */ /* 0x0041e40000100a00 */
.L_x_19224:
[----:B0-----:R-:W-:Y:S01]  /*2e470*/  IADD3 R4, PT, PT, R1, 0x400, RZ ;  /* 0x0000040001047810 */ /* 0x001fe20007ffe0ff */
[----:B--2---:R-:W2:Y:S04]  /*2e480*/  LDL R9, [R1+0x3fc] ;  /* 0x0003fc0001097983 */ /* 0x004ea80000100800 */
[C---:B------:R-:W-:Y:S02]  /*2e490*/  IMAD R7, R2.reuse, 0x4, R4 ;  /* 0x0000000402077824 */ /* 0x040fe400078e0204 */
[----:B---3--:R-:W3:Y:S04]  /*2e4a0*/  LDL R4, [R1+0x1fc] ;  /* 0x0001fc0001047983 */ /* 0x008ee80000100800 */
        /* <DEDUP_REMOVED lines=12> */
.L_x_19223:
[----:B0-234-:R-:W-:-:S05]  /*2e570*/  IMAD R5, R4, 0x4, R3 ;  /* 0x0000000404057824 */ /* 0x01dfca00078e0203 */
[----:B-1----:R-:W2:Y:S01]  /*2e580*/  LDL.64 R6, [R5] ;  /* 0x0000000005067983 */ /* 0x002ea20000100a00 */
[----:B------:R-:W-:Y:S04]  /*2e590*/  BSSY.RECONVERGENT B1, `(.L_x_19202) ;  /* 0x0000019000017945 */ /* 0x000fe80003800200 */
[----:B------:R-:W-:Y:S01]  /*2e5a0*/  BSSY.RELIABLE B2, `(.L_x_19203) ;  /* 0x0000011000027945 */ /* 0x000fe20003800100 */
[----:B--2---:R-:W-:-:S13]  /*2e5b0*/  FSETP.GT.FTZ.AND P0, PT, R7, R6, PT ;  /* 0x000000060700720b */ /* 0x004fda0003f14000 */
[----:B------:R-:W-:Y:S05]  /*2e5c0*/  @!P0 BRA `(.L_x_19204) ;  /* 0x0000000000088947 */ /* 0x000fea0003800000 */
[----:B------:R0:W5:Y:S01]  /*2e5d0*/  LDL R8, [R5+-0x200] ;  /* 0xfffe000005087983 */ /* 0x0001620000100800 */
[----:B------:R-:W-:Y:S05]  /*2e5e0*/  BRA `(.L_x_19205) ;  /* 0x0000000000307947 */ /* 0x000fea0003800000 */
.L_x_19204:
        /* <DEDUP_REMOVED lines=12> */
.L_x_19205:
[----:B------:R-:W-:Y:S05]  /*2e6b0*/  BSYNC.RELIABLE B2 ;  /* 0x0000000000027941 */ /* 0x000fea0003800100 */
.L_x_19203:
[----:B------:R-:W2:Y:S04]  /*2e6c0*/  LDL R10, [R5+-0x1fc] ;  /* 0xfffe0400050a7983 */ /* 0x000ea80000100800 */
[----:B------:R-:W-:Y:S04]  /*2e6d0*/  STL [R5], R7 ;  /* 0x0000000705007387 */ /* 0x000fe80000100800 */
[----:B-----5:R-:W-:Y:S04]  /*2e6e0*/  STL [R5+-0x1fc], R8 ;  /* 0xfffe040805007387 */ /* 0x020fe80000100800 */
[----:B------:R1:W-:Y:S02]  /*2e6f0*/  STL [R5+0x4], R6 ;  /* 0x0000040605007387 */ /* 0x0003e40000100800 */
[----:B-1----:R-:W-:-:S02]  /*2e700*/  IMAD.MOV.U32 R6, RZ, RZ, R7 ;  /* 0x000000ffff067224 */ /* 0x002fc400078e0007 */
[----:B--2---:R1:W-:Y:S05]  /*2e710*/  STL [R5+-0x200], R10 ;  /* 0xfffe000a05007387 */ /* 0x0043ea0000100800 */
.L_x_19206:
[----:B------:R-:W-:Y:S05]  /*2e720*/  BSYNC.RECONVERGENT B1 ;  /* 0x0000000000017941 */ /* 0x000fea0003800200 */
.L_x_19202:
[----:B------:R-:W2:Y:S01]  /*2e730*/  LDL R7, [R5+-0x4] ;  /* 0xfffffc0005077983 */ /* 0x000ea20000100800 */
[----:B------:R-:W-:Y:S04]  /*2e740*/  BSSY.RECONVERGENT B1, `(.L_x_19207) ;  /* 0x0000016000017945 */ /* 0x000fe80003800200 */
[----:B------:R-:W-:Y:S01]  /*2e750*/  BSSY.RELIABLE B2, `(.L_x_19208) ;  /* 0x000000e000027945 */ /* 0x000fe20003800100 */
[----:B--2---:R-:W-:-:S13]  /*2e760*/  FSETP.GT.FTZ.AND P0, PT, R6, R7, PT ;  /* 0x000000070600720b */ /* 0x004fda0003f14000 */
[----:B------:R-:W-:Y:S05]  /*2e770*/  @!P0 BRA `(.L_x_19209) ;  /* 0x0000000000088947 */ /* 0x000fea0003800000 */
[----:B------:R2:W5:Y:S01]  /*2e780*/  LDL R8, [R5+-0x204] ;  /* 0xfffdfc0005087983 */ /* 0x0005620000100800 */
[----:B------:R-:W-:Y:S05]  /*2e790*/  BRA `(.L_x_19210) ;  /* 0x0000000000247947 */ /* 0x000fea0003800000 */
.L_x_19209:
        /* <DEDUP_REMOVED lines=9> */
.L_x_19210:
[----:B------:R-:W-:Y:S05]  /*2e830*/  BSYNC.RELIABLE B2 ;  /* 0x0000000000027941 */ /* 0x000fea0003800100 */
.L_x_19208:
[----:B-----5:R-:W-:Y:S01]  /*2e840*/  STL [R5+-0x200], R8 ;  /* 0xfffe000805007387 */ /* 0x020fe20000100800 */
[----:B------:R-:W-:-:S03]  /*2e850*/  IMAD.MOV.U32 R9, RZ, RZ, R10 ;  /* 0x000000ffff097224 */ /* 0x000fc600078e000a */
[----:B------:R-:W-:Y:S04]  /*2e860*/  STL [R5+-0x4], R6 ;  /* 0xfffffc0605007387 */ /* 0x000fe80000100800 */
[----:B------:R-:W-:Y:S04]  /*2e870*/  STL [R5+-0x204], R10 ;  /* 0xfffdfc0a05007387 */ /* 0x000fe80000100800 */
[----:B------:R3:W-:Y:S02]  /*2e880*/  STL [R5], R7 ;  /* 0x0000000705007387 */ /* 0x0007e40000100800 */
[----:B---3--:R-:W-:-:S07]  /*2e890*/  IMAD.MOV.U32 R7, RZ, RZ, R6 ;  /* 0x000000ffff077224 */ /* 0x008fce00078e0006 */
.L_x_19211:
[----:B------:R-:W-:Y:S05]  /*2e8a0*/  BSYNC.RECONVERGENT B1 ;  /* 0x0000000000017941 */ /* 0x000fea0003800200 */
.L_x_19207:
[----:B------:R-:W3:Y:S01]  /*2e8b0*/  LDL R6, [R5+-0x8] ;  /* 0xfffff80005067983 */ /* 0x000ee20000100800 */
[----:B------:R-:W-:Y:S04]  /*2e8c0*/  BSSY.RECONVERGENT B1, `(.L_x_19212) ;  /* 0x0000018000017945 */ /* 0x000fe80003800200 */
[----:B------:R-:W-:Y:S01]  /*2e8d0*/  BSSY.RELIABLE B2, `(.L_x_19213) ;  /* 0x0000010000027945 */ /* 0x000fe20003800100 */
[----:B---3--:R-:W-:-:S13]  /*2e8e0*/  FSETP.GT.FTZ.AND P0, PT, R7, R6, PT ;  /* 0x000000060700720b */ /* 0x008fda0003f14000 */
[----:B------:R-:W-:Y:S05]  /*2e8f0*/  @!P0 BRA `(.L_x_19214) ;  /* 0x0000000000088947 */ /* 0x000fea0003800000 */
[----:B------:R3:W5:Y:S01]  /*2e900*/  LDL R8, [R5+-0x208] ;  /* 0xfffdf80005087983 */ /* 0x0007620000100800 */
[----:B------:R-:W-:Y:S05]  /*2e910*/  BRA `(.L_x_19215) ;  /* 0x00000000002c7947 */ /* 0x000fea0003800000 */
.L_x_19214:
[----:B-1----:R-:W3:Y:S01]  /*2e920*/  LDL R10, [R5+-0x208] ;  /* 0xfffdf800050a7983 */ /* 0x002ee20000100800 */
        /* <DEDUP_REMOVED lines=10> */
.L_x_19215:
[----:B------:R-:W-:Y:S05]  /*2e9d0*/  BSYNC.RELIABLE B2 ;  /* 0x0000000000027941 */ /* 0x000fea0003800100 */
.L_x_19213:
[----:B-----5:R-:W-:Y:S01]  /*2e9e0*/  STL [R5+-0x204], R8 ;  /* 0xfffdfc0805007387 */ /* 0x020fe20000100800 */
[----:B-1----:R-:W-:-:S03]  /*2e9f0*/  IMAD.MOV.U32 R10, RZ, RZ, R9 ;  /* 0x000000ffff0a7224 */ /* 0x002fc600078e0009 */
[----:B------:R-:W-:Y:S04]  /*2ea00*/  STL [R5+-0x8], R7 ;  /* 0xfffff80705007387 */ /* 0x000fe80000100800 */
[----:B------:R-:W-:Y:S04]  /*2ea10*/  STL [R5+-0x208], R9 ;  /* 0xfffdf80905007387 */ /* 0x000fe80000100800 */
[----:B------:R1:W-:Y:S02]  /*2ea20*/  STL [R5+-0x4], R6 ;  /* 0xfffffc0605007387 */ /* 0x0003e40000100800 */
[----:B-1----:R-:W-:-:S07]  /*2ea30*/  MOV R6, R7 ;  /* 0x0000000700067202 */ /* 0x002fce0000000f00 */
.L_x_19216:
[----:B------:R-:W-:Y:S05]  /*2ea40*/  BSYNC.RECONVERGENT B1 ;  /* 0x0000000000017941 */ /* 0x000fea0003800200 */
.L_x_19212:
        /* <DEDUP_REMOVED lines=11> */
.L_x_19220:
        /* <DEDUP_REMOVED lines=11> */
.L_x_19221:
[----:B------:R-:W-:Y:S05]  /*2ebb0*/  BSYNC.RELIABLE B2 ;  /* 0x0000000000027941 */ /* 0x000fea0003800100 */
.L_x_19219:
[----:B------:R4:W-:Y:S04]  /*2ebc0*/  STL [R7+0x200], R6 ;  /* 0x0002000607007387 */ /* 0x0009e80000100800 */
[----:B------:R-:W2:Y:S04]  /*2ebd0*/  LDL R10, [R5+-0x208] ;  /* 0xfffdf800050a7983 */ /* 0x000ea80000100800 */
[----:B--2---:R4:W-:Y:S04]  /*2ebe0*/  STL [R7], R10 ;  /* 0x0000000a07007387 */ /* 0x0049e80000100800 */
[----:B------:R4:W-:Y:S04]  /*2ebf0*/  STL [R5+-0x8], R9 ;  /* 0xfffff80905007387 */ /* 0x0009e80000100800 */
[----:B-----5:R4:W-:Y:S02]  /*2ec00*/  STL [R5+-0x208], R8 ;  /* 0xfffdf80805007387 */ /* 0x0209e40000100800 */
.L_x_19222:
[----:B------:R-:W-:Y:S05]  /*2ec10*/  BSYNC.RECONVERGENT B1 ;  /* 0x0000000000017941 */ /* 0x000fea0003800200 */
.L_x_19218:
[----:B------:R-:W-:Y:S01]  /*2ec20*/  VIADD R4, R4, 0xfffffffc ;  /* 0xfffffffc04047836 */ /* 0x000fe20000000000 */
[----:B------:R-:W-:Y:S06]  /*2ec30*/  BRA `(.L_x_19223) ;  /* 0xfffffff8004c7947 */ /* 0x000fec000383ffff */
.L_x_19217:
[----:B------:R-:W-:Y:S05]  /*2ec40*/  @P1 BRA `(.L_x_19224) ;  /* 0xfffffff800081947 */ /* 0x000fea000383ffff */
[----:B------:R-:W4:Y:S04]  /*2ec50*/  LDL.64 R2, [R1+0x20] ;  /* 0x0000200001027983 */ /* 0x000f280000100a00 */
        /* <DEDUP_REMOVED lines=12> */
[----:B------:R-:W-:Y:S04]  /*2ed20*/  STL [R1+0xbb8], R0 ;  /* 0x000bb80001007387 */ /* 0x000fe80000100800 */
[----:B------:R-:W3:Y:S04]  /*2ed30*/  LDL.64 R26, [R1+0x60] ;  /* 0x00006000011a7983 */ /* 0x000ee80000100a00 */
[----:B----4-:R0:W-:Y:S04]  /*2ed40*/  STL.64 [R1+0xa28], R2 ;  /* 0x000a280201007387 */ /* 0x0101e80000100a00 */
[----:B0-----:R-:W4:Y:S04]  /*2ed50*/  LDL.64 R2, [R1+0x90] ;  /* 0x0000900001027983 */ /* 0x001f280000100a00 */
[----:B-----5:R0:W-:Y:S04]  /*2ed60*/  STL.64 [R1+0xa48], R6 ;  /* 0x000a480601007387 */ /* 0x0201e80000100a00 */
[----:B0-----:R-:W5:Y:S04]  /*2ed70*/  LDL.64 R6, [R1+0x70] ;  /* 0x0000700001067983 */ /* 0x001f680000100a00 */
[----:B------:R0:W-:Y:S04]  /*2ed80*/  STL.64 [R1+0xa40], R12 ;  /* 0x000a400c01007387 */ /* 0x0001e80000100a00 */
[----:B0-----:R-:W3:Y:S04]  /*2ed90*/  LDL.64 R12, [R1+0x78] ;  /* 0x00007800010c7983 */ /* 0x001ee80000100a00 */
[----:B------:R0:W-:Y:S04]  /*2eda0*/  STL.64 [R1+0xa38], R10 ;  /* 0x000a380a01007387 */ /* 0x0001e80000100a00 */
[----:B------:R1:W-:Y:S04]  /*2edb0*/  STL.64 [R1+0xa20], R8 ;  /* 0x000a200801007387 */ /* 0x0003e80000100a00 */
[----:B0-----:R-:W3:Y:S04]  /*2edc0*/  LDL.64 R10, [R1+0x80] ;  /* 0x00008000010a7983 */ /* 0x001ee80000100a00 */
[----:B-1----:R-:W3:Y:S04]  /*2edd0*/  LDL.64 R8, [R1+0x98] ;  /* 0x0000980001087983 */ /* 0x002ee80000100a00 */
[----:B------:R0:W-:Y:S04]  /*2ede0*/  STL.64 [R1+0xa30], R28 ;  /* 0x000a301c01007387 */ /* 0x0001e80000100a00 */
[----:B------:R1:W-:Y:S04]  /*2edf0*/  STL.64 [R1+0xa18], R16 ;  /* 0x000a181001007387 */ /* 0x0003e80000100a00 */
[----:B------:R2:W-:Y:S04]  /*2ee00*/  STL.64 [R1+0xa10], R14 ;  /* 0x000a100e01007387 */ /* 0x0005e80000100a00 */
[----:B0-----:R-:W3:Y:S04]  /*2ee10*/  LDL.64 R28, [R1+0x88] ;  /* 0x00008800011c7983 */ /* 0x001ee80000100a00 */
[----:B-1----:R-:W3:Y:S04]  /*2ee20*/  LDL.64 R16, [R1+0xa0] ;  /* 0x0000a00001107983 */ /* 0x002ee80000100a00 */
[----:B--2---:R-:W2:Y:S04]  /*2ee30*/  LDL.64 R14, [R1+0xa8] ;  /* 0x0000a800010e7983 */ /* 0x004ea80000100a00 */
[----:B------:R0:W-:Y:S04]  /*2ee40*/  STL.64 [R1+0xa08], R24 ;  /* 0x000a081801007387 */ /* 0x0001e80000100a00 */
[----:B------:R1:W-:Y:S04]  /*2ee50*/  STL.64 [R1+0xa00], R22 ;  /* 0x000a001601007387 */ /* 0x0003e80000100a00 */
[----:B------:R1:W-:Y:S04]  /*2ee60*/  STL.64 [R1+0x9f8], R20 ;  /* 0x0009f81401007387 */ /* 0x0003e80000100a00 */
[----:B0-----:R-:W2:Y:S04]  /*2ee70*/  LDL.64 R24, [R1+0xb0] ;  /* 0x0000b00001187983 */ /* 0x001ea80000100a00 */
[----:B-1----:R-:W2:Y:S04]  /*2ee80*/  LDL.64 R22, [R1+0xb8] ;  /* 0x0000b80001167983 */ /* 0x002ea80000100a00 */
[----:B------:R-:W2:Y:S04]  /*2ee90*/  LDL.64 R20, [R1+0xc0] ;  /* 0x0000c00001147983 */ /* 0x000ea80000100a00 */
[----:B------:R0:W-:Y:S04]  /*2eea0*/  STL.64 [R1+0x9f0], R18 ;  /* 0x0009f01201007387 */ /* 0x0001e80000100a00 */
[----:B0-----:R-:W2:Y:S04]  /*2eeb0*/  LDL.64 R18, [R1+0xc8] ;  /* 0x0000c80001127983 */ /* 0x001ea80000100a00 */
[----:B----4-:R0:W-:Y:S04]  /*2eec0*/  STL.64 [R1+0x9b8], R2 ;  /* 0x0009b80201007387 */ /* 0x0101e80000100a00 */
[----:B0-----:R-:W4:Y:S04]  /*2eed0*/  LDL.64 R2, [R1+0x100] ;  /* 0x0001000001027983 */ /* 0x001f280000100a00 */
[----:B------:R0:W-:Y:S04]  /*2eee0*/  STL.64 [R1+0x9e0], R4 ;  /* 0x0009e00401007387 */ /* 0x0001e80000100a00 */
[----:B-----5:R1:W-:Y:S04]  /*2eef0*/  STL.64 [R1+0x9d8], R6 ;  /* 0x0009d80601007387 */ /* 0x0203e80000100a00 */
[----:B0-----:R-:W5:Y:S04]  /*2ef00*/  LDL.64 R4, [R1+0xd8] ;  /* 0x0000d80001047983 */ /* 0x001f680000100a00 */
[----:B-1----:R-:W5:Y:S04]  /*2ef10*/  LDL.64 R6, [R1+0xe0] ;  /* 0x0000e00001067983 */ /* 0x002f680000100a00 */
[----:B---3--:R0:W-:Y:S04]  /*2ef20*/  STL.64 [R1+0x9d0], R12 ;  /* 0x0009d00c01007387 */ /* 0x0081e80000100a00 */
[----:B0-----:R-:W3:Y:S04]  /*2ef30*/  LDL.64 R12, [R1+0xe8] ;  /* 0x0000e800010c7983 */ /* 0x001ee80000100a00 */
[----:B------:R0:W-:Y:S04]  /*2ef40*/  STL.64 [R1+0x9c8], R10 ;  /* 0x0009c80a01007387 */ /* 0x0001e80000100a00 */
[----:B------:R1:W-:Y:S04]  /*2ef50*/  STL.64 [R1+0x9b0], R8 ;  /* 0x0009b00801007387 */ /* 0x0003e80000100a00 */
        /* <DEDUP_REMOVED lines=18> */
[----:B-----5:R0:W-:Y:S04]  /*2f080*/  STL.64 [R1+0x970], R4 ;  /* 0x0009700401007387 */ /* 0x0201e80000100a00 */
[----:B------:R1:W-:Y:S04]  /*2f090*/  STL.64 [R1+0x968], R6 ;  /* 0x0009680601007387 */ /* 0x0003e80000100a00 */
        /* <DEDUP_REMOVED lines=49> */
[----:B0-----:R-:W4:Y:S01]  /*2f3b0*/  LDL.64 R2, [R1+0x230] ;  /* 0x0002300001027983 */ /* 0x001f220000100a00 */
[----:B------:R-:W0:Y:S01]  /*2f3c0*/  S2UR UR5, SR_CgaCtaId ;  /* 0x00000000000579c3 */ /* 0x000e220000008800 */
[----:B------:R-:W-:-:S02]  /*2f3d0*/  UMOV UR4, 0x400 ;  /* 0x0000040000047882 */ /* 0x000fc40000000000 */
[----:B-----5:R-:W-:Y:S04]  /*2f3e0*/  STL.64 [R1+0xab8], R4 ;  /* 0x000ab80401007387 */ /* 0x020fe80000100a00 */
[----:B------:R-:W-:Y:S01]  /*2f3f0*/  STL.64 [R1+0xab0], R6 ;  /* 0x000ab00601007387 */ /* 0x000fe20000100a00 */
[----:B0-----:R-:W-:-:S09]  /*2f400*/  ULEA UR4, UR5, UR4, 0x18 ;  /* 0x0000000405047291 */ /* 0x001fd2000f8ec0ff */
[----:B------:R-:W0:Y:S04]  /*2f410*/  LDS.128 R4, [UR4+0x1010] ;  /* 0x00101004ff047984 */ /* 0x000e280008000c00 */
[----:B---3--:R0:W-:Y:S02]  /*2f420*/  STL.64 [R1+0xaa8], R12 ;  /* 0x000aa80c01007387 */ /* 0x0081e40000100a00 */
[----:B0-----:R-:W-:Y:S02]  /*2f430*/  IMAD.MOV.U32 R12, RZ, RZ, R4 ;  /* 0x000000ffff0c7224 */ /* 0x001fe400078e0004 */
[----:B------:R-:W-:Y:S04]  /*2f440*/  STL.64 [R1+0xaa0], R10 ;  /* 0x000aa00a01007387 */ /* 0x000fe80000100a00 */
[----:B------:R-:W-:Y:S04]  /*2f450*/  STL.64 [R1+0xa98], R8 ;  /* 0x000a980801007387 */ /* 0x000fe80000100a00 */
[----:B------:R0:W-:Y:S04]  /*2f460*/  STL.64 [R1+0xad0], R28 ;  /* 0x000ad01c01007387 */ /* 0x0001e80000100a00 */
[----:B------:R-:W-:Y:S04]  /*2f470*/  STL.64 [R1+0xa90], R16 ;  /* 0x000a901001007387 */ /* 0x000fe80000100a00 */
[----:B--2---:R-:W-:Y:S04]  /*2f480*/  STL.64 [R1+0xa88], R14 ;  /* 0x000a880e01007387 */ /* 0x004fe80000100a00 */
[----:B0-----:R-:W2:Y:S04]  /*2f490*/  LDL.64 R28, [R1+0x220] ;  /* 0x00022000011c7983 */ /* 0x001ea80000100a00 */
[----:B------:R-:W-:Y:S04]  /*2f4a0*/  STL.64 [R1+0xa80], R24 ;  /* 0x000a801801007387 */ /* 0x000fe80000100a00 */
[----:B------:R-:W-:Y:S04]  /*2f4b0*/  STL.64 [R1+0xa78], R22 ;  /* 0x000a781601007387 */ /* 0x000fe80000100a00 */
[----:B------:R-:W-:Y:S04]  /*2f4c0*/  STL.64 [R1+0xa70], R20 ;  /* 0x000a701401007387 */ /* 0x000fe80000100a00 */
[----:B------:R-:W-:Y:S01]  /*2f4d0*/  STL.64 [R1+0xa68], R18 ;  /* 0x000a681201007387 */ /* 0x000fe20000100a00 */
[----:B----4-:R-:W-:-:S03]  /*2f4e0*/  MOV R0, R3 ;  /* 0x0000000300007202 */ /* 0x010fc60000000f00 */
[----:B------:R0:W-:Y:S01]  /*2f4f0*/  STL [R1+0xa50], R2 ;  /* 0x000a500201007387 */ /* 0x0001e20000100800 */
[----:B------:R-:W-:-:S03]  /*2f500*/  IMAD.MOV.U32 R3, RZ, RZ, R5 ;  /* 0x000000ffff037224 */ /* 0x000fc600078e0005 */
[----:B------:R1:W-:Y:S01]  /*2f510*/  STL [R1+0xef0], R0 ;  /* 0x000ef00001007387 */ /* 0x0003e20000100800 */
[----:B0-----:R-:W-:Y:S01]  /*2f520*/  MOV R2, R6 ;  /* 0x0000000600027202 */ /* 0x001fe20000000f00 */
[----:B-1----:R-:W-:Y:S02]  /*2f530*/  IMAD.MOV.U32 R0, RZ, RZ, R7 ;  /* 0x000000ffff007224 */ /* 0x002fe400078e0007 */
[----:B------:R-:W0:Y:S02]  /*2f540*/  LDS.128 R4, [UR4+0x1000] ;  /* 0x00100004ff047984 */ /* 0x000e240008000c00 */
[----:B0-----:R-:W-:Y:S01]  /*2f550*/  IMAD.MOV.U32 R11, RZ, RZ, R4 ;  /* 0x000000ffff0b7224 */ /* 0x001fe200078e0004 */
[----:B------:R-:W-:Y:S01]  /*2f560*/  MOV R10, R5 ;  /* 0x00000005000a7202 */ /* 0x000fe20000000f00 */
[----:B------:R-:W-:Y:S02]  /*2f570*/  IMAD.MOV.U32 R9, RZ, RZ, R6 ;  /* 0x000000ffff097224 */ /* 0x000fe400078e0006 */
[----:B------:R-:W-:-:S02]  /*2f580*/  IMAD.MOV.U32 R8, RZ, RZ, R7 ;  /* 0x000000ffff087224 */ /* 0x000fc400078e0007 */
[----:B------:R-:W0:Y:S02]  /*2f590*/  LDS.128 R4, [UR4+0xff0] ;  /* 0x000ff004ff047984 */ /* 0x000e240008000c00 */
[----:B0-----:R-:W-:Y:S01]  /*2f5a0*/  MOV R16, R4 ;  /* 0x0000000400107202 */ /* 0x001fe20000000f00 */
[----:B------:R-:W-:Y:S01]  /*2f5b0*/  IMAD.MOV.U32 R15, RZ, RZ, R5 ;  /* 0x000000ffff0f7224 */ /* 0x000fe200078e0005 */
[----:B------:R-:W-:Y:S01]  /*2f5c0*/  MOV R13, R7 ;  /* 0x00000007000d7202 */ /* 0x000fe20000000f00 */
[----:B------:R-:W-:Y:S02]  /*2f5d0*/  IMAD.MOV.U32 R14, RZ, RZ, R6 ;  /* 0x000000ffff0e7224 */ /* 0x000fe400078e0006 */
[----:B------:R-:W0:Y:S02]  /*2f5e0*/  LDS.128 R4, [UR4+0xfe0] ;  /* 0x000fe004ff047984 */ /* 0x000e240008000c00 */
[----:B0-----:R-:W-:Y:S01]  /*2f5f0*/  IMAD.MOV.U32 R24, RZ, RZ, R4 ;  /* 0x000000ffff187224 */ /* 0x001fe200078e0004 */
[----:B------:R-:W-:Y:S01]  /*2f600*/  MOV R22, R6 ;  /* 0x0000000600167202 */ /* 0x000fe20000000f00 */
[----:B------:R-:W-:-:S02]  /*2f610*/  IMAD.MOV.U32 R23, RZ, RZ, R5 ;  /* 0x000000ffff177224 */ /* 0x000fc400078e0005 */
[----:B------:R-:W-:Y:S02]  /*2f620*/  IMAD.MOV.U32 R21, RZ, RZ, R7 ;  /* 0x000000ffff157224 */ /* 0x000fe400078e0007 */
[----:B------:R-:W0:Y:S02]  /*2f630*/  LDS.128 R4, [UR4+0xfd0] ;  /* 0x000fd004ff047984 */ /* 0x000e240008000c00 */
[----:B0-----:R-:W-:Y:S01]  /*2f640*/  IMAD.MOV.U32 R20, RZ, RZ, R4 ;  /* 0x000000ffff147224 */ /* 0x001fe200078e0004 */
[----:B------:R-:W-:Y:S01]  /*2f650*/  MOV R19, R5 ;  /* 0x0000000500137202 */ /* 0x000fe20000000f00 */
[----:B------:R-:W-:Y:S02]  /*2f660*/  IMAD.MOV.U32 R18, RZ, RZ, R6 ;  /* 0x000000ffff127224 */ /* 0x000fe400078e0006 */
[----:B------:R-:W-:Y:S02]  /*2f670*/  IMAD.MOV.U32 R17, RZ, RZ, R7 ;  /* 0x000000ffff117224 */ /* 0x000fe400078e0007 */
[----:B------:R-:W0:Y:S04]  /*2f680*/  LDS.128 R4, [UR4+0xfc0] ;  /* 0x000fc004ff047984 */ /* 0x000e280008000c00 */
[----:B0-----:R0:W-:Y:S04]  /*2f690*/  STL.64 [R1+0xfd0], R6 ;  /* 0x000fd00601007387 */ /* 0x0011e80000100a00 */
[----:B------:R1:W-:Y:S01]  /*2f6a0*/  STL.64 [R1+0xfc8], R4 ;  /* 0x000fc80401007387 */ /* 0x0003e20000100a00 */
[----:B0-----:R-:W-:Y:S01]  /*2f6b0*/  IMAD.MOV.U32 R6, RZ, RZ, R22 ;  /* 0x000000ffff067224 */ /* 0x001fe200078e0016 */
[----:B------:R-:W-:-:S02]  /*2f6c0*/  MOV R7, R21 ;  /* 0x0000001500077202 */ /* 0x000fc40000000f00 */
[----:B-1----:R-:W-:Y:S01]  /*2f6d0*/  MOV R4, R24 ;  /* 0x0000001800047202 */ /* 0x002fe20000000f00 */
[----:B------:R-:W-:Y:S02]  /*2f6e0*/  IMAD.MOV.U32 R5, RZ, RZ, R23 ;  /* 0x000000ffff057224 */ /* 0x000fe400078e0017 */
[----:B------:R0:W-:Y:S04]  /*2f6f0*/  STL.64 [R1+0xff0], R6 ;  /* 0x000ff00601007387 */ /* 0x0001e80000100a00 */
[----:B------:R1:W-:Y:S01]  /*2f700*/  STL.64 [R1+0xfe8], R4 ;  /* 0x000fe80401007387 */ /* 0x0003e20000100a00 */
[----:B0-----:R-:W-:Y:S01]  /*2f710*/  MOV R6, R9 ;  /* 0x0000000900067202 */ /* 0x001fe20000000f00 */
[----:B------:R-:W-:Y:S02]  /*2f720*/  IMAD.MOV.U32 R7, RZ, RZ, R8 ;  /* 0x000000ffff077224 */ /* 0x000fe400078e0008 */
[----:B-1----:R-:W-:-:S02]  /*2f730*/  IMAD.MOV.U32 R4, RZ, RZ, R11 ;  /* 0x000000ffff047224 */ /* 0x002fc400078e000b */
[----:B------:R-:W-:Y:S02]  /*2f740*/  IMAD.MOV.U32 R5, RZ, RZ, R10 ;  /* 0x000000ffff057224 */ /* 0x000fe400078e000a */
[----:B------:R-:W0:Y:S04]  /*2f750*/  LDS.128 R8, [UR4+0xfb0] ;  /* 0x000fb004ff087984 */ /* 0x000e280008000c00 */
[----:B0-----:R0:W-:Y:S02]  /*2f760*/  STL.64 [R1+0xfb8], R8 ;  /* 0x000fb80801007387 */ /* 0x0011e40000100a00 */
[----:B0-----:R-:W-:Y:S02]  /*2f770*/  IMAD.MOV.U32 R8, RZ, RZ, R20 ;  /* 0x000000ffff087224 */ /* 0x001fe400078e0014 */
[----:B------:R-:W0:Y:S04]  /*2f780*/  LDS.128 R20, [UR4+0xf80] ;  /* 0x000f8004ff147984 */ /* 0x000e280008000c00 */
[----:B------:R-:W-:Y:S04]  /*2f790*/  STL.64 [R1+0x1010], R6 ;  /* 0x0010100601007387 */ /* 0x000fe80000100a00 */
[----:B------:R-:W-:Y:S04]  /*2f7a0*/  STL.64 [R1+0x1008], R4 ;  /* 0x0010080401007387 */ /* 0x000fe80000100a00 */
[----:B------:R-:W-:Y:S04]  /*2f7b0*/  LDS.128 R4, [UR4+0xf50] ;  /* 0x000f5004ff047984 */ /* 0x000fe80008000c00 */
[----:B0-----:R-:W-:Y:S04]  /*2f7c0*/  STL [R1+0xfb4], R20 ;  /* 0x000fb41401007387 */ /* 0x001fe80000100800 */
[----:B------:R-:W-:Y:S04]  /*2f7d0*/  STL [R1+0xfb0], R21 ;  /* 0x000fb01501007387 */ /* 0x000fe80000100800 */
[----:B------:R-:W-:Y:S04]  /*2f7e0*/  STL [R1+0xfac], R22 ;  /* 0x000fac1601007387 */ /* 0x000fe80000100800 */
[----:B------:R-:W-:Y:S04]  /*2f7f0*/  STL [R1+0xfa8], R23 ;  /* 0x000fa81701007387 */ /* 0x000fe80000100800 */
[----:B------:R-:W0:Y:S01]  /*2f800*/  LDS.128 R20, [UR4+0xf60] ;  /* 0x000f6004ff147984 */ /* 0x000e220008000c00 */
[----:B------:R-:W-:-:S03]  /*2f810*/  MOV R9, R19 ;  /* 0x0000001300097202 */ /* 0x000fc60000000f00 */
[----:B------:R-:W-:Y:S04]  /*2f820*/  STL.64 [R1+0xfc0], R10 ;  /* 0x000fc00a01007387 */ /* 0x000fe80000100a00 */
[----:B0-----:R0:W-:Y:S04]  /*2f830*/  STL.64 [R1+0x878], R20 ;  /* 0x0008781401007387 */ /* 0x0011e80000100a00 */
[----:B------:R1:W-:Y:S01]  /*2f840*/  STL.64 [R1+0x880], R22 ;  /* 0x0008801601007387 */ /* 0x0003e20000100a00 */
[----:B0-----:R-:W-:Y:S01]  /*2f850*/  IMAD.MOV.U32 R20, RZ, RZ, R4 ;  /* 0x000000ffff147224 */ /* 0x001fe200078e0004 */
[----:B------:R-:W-:Y:S01]  /*2f860*/  MOV R21, R5 ;  /* 0x0000000500157202 */ /* 0x000fe20000000f00 */
[----:B-1----:R-:W-:-:S02]  /*2f870*/  IMAD.MOV.U32 R22, RZ, RZ, R6 ;  /* 0x000000ffff167224 */ /* 0x002fc400078e0006 */
[----:B------:R-:W-:Y:S02]  /*2f880*/  IMAD.MOV.U32 R23, RZ, RZ, R7 ;  /* 0x000000ffff177224 */ /* 0x000fe400078e0007 */
[----:B------:R-:W0:Y:S01]  /*2f890*/  LDS.128 R4, [UR4+0xf40] ;  /* 0x000f4004ff047984 */ /* 0x000e220008000c00 */
[----:B------:R-:W-:Y:S02]  /*2f8a0*/  IMAD.MOV.U32 R10, RZ, RZ, R18 ;  /* 0x000000ffff0a7224 */ /* 0x000fe400078e0012 */
[----:B------:R-:W-:Y:S01]  /*2f8b0*/  IMAD.MOV.U32 R11, RZ, RZ, R17 ;  /* 0x000000ffff0b7224 */ /* 0x000fe200078e0011 */
[----:B------:R1:W-:Y:S04]  /*2f8c0*/  STL.64 [R1+0xfd8], R8 ;  /* 0x000fd80801007387 */ /* 0x0003e80000100a00 */
[----:B------:R3:W-:Y:S01]  /*2f8d0*/  STL.64 [R1+0xfe0], R10 ;  /* 0x000fe00a01007387 */ /* 0x0007e20000100a00 */
[----:B-1----:R-:W-:Y:S01]  /*2f8e0*/  MOV R8, R16 ;  /* 0x0000001000087202 */ /* 0x002fe20000000f00 */
[----:B------:R-:W-:-:S02]  /*2f8f0*/  IMAD.MOV.U32 R9, RZ, RZ, R15 ;  /* 0x000000ffff097224 */ /* 0x000fc400078e000f */
[----:B--2---:R-:W-:Y:S01]  /*2f900*/  STL.64 [R1+0xa60], R28 ;  /* 0x000a601c01007387 */ /* 0x004fe20000100a00 */
[----:B---3--:R-:W-:Y:S01]  /*2f910*/  IMAD.MOV.U32 R10, RZ, RZ, R14 ;  /* 0x000000ffff0a7224 */ /* 0x008fe200078e000e */
[----:B------:R-:W-:Y:S02]  /*2f920*/  MOV R11, R13 ;  /* 0x0000000d000b7202 */ /* 0x000fe40000000f00 */
[----:B------:R1:W-:Y:S04]  /*2f930*/  STL.64 [R1+0xff8], R8 ;  /* 0x000ff80801007387 */ /* 0x0003e80000100a00 */
[----:B------:R2:W-:Y:S04]  /*2f940*/  STL.64 [R1+0x1000], R10 ;  /* 0x0010000a01007387 */ /* 0x0005e80000100a00 */
[----:B------:R3:W-:Y:S01]  /*2f950*/  STL.64 [R1+0x9e8], R26 ;  /* 0x0009e81a01007387 */ /* 0x0007e20000100a00 */
[----:B-1----:R-:W-:-:S03]  /*2f960*/  IMAD.MOV.U32 R9, RZ, RZ, R3 ;  /* 0x000000ffff097224 */ /* 0x002fc600078e0003 */
[----:B------:R-:W-:Y:S01]  /*2f970*/  LDS.128 R16, [UR4+0xf90] ;  /* 0x000f9004ff107984 */ /* 0x000fe20008000c00 */
[----:B--2---:R-:W-:Y:S01]  /*2f980*/  MOV R10, R2 ;  /* 0x00000002000a7202 */ /* 0x004fe20000000f00 */
[----:B------:R-:W-:Y:S01]  /*2f990*/  IMAD.MOV.U32 R11, RZ, RZ, R0 ;  /* 0x000000ffff0b7224 */ /* 0x000fe200078e0000 */
[----:B0-----:R-:W-:Y:S01]  /*2f9a0*/  MOV R28, R4 ;  /* 0x00000004001c7202 */ /* 0x001fe20000000f00 */
[----:B------:R-:W-:Y:S01]  /*2f9b0*/  IMAD.MOV.U32 R3, RZ, RZ, R5 ;  /* 0x000000ffff037224 */ /* 0x000fe200078e0005 */
[----:B------:R-:W-:Y:S01]  /*2f9c0*/  MOV R0, R7 ;  /* 0x0000000700007202 */ /* 0x000fe20000000f00 */
[----:B------:R-:W-:Y:S01]  /*2f9d0*/  IMAD.MOV.U32 R2, RZ, RZ, R6 ;  /* 0x000000ffff027224 */ /* 0x000fe200078e0006 */
[----:B------:R-:W2:Y:S04]  /*2f9e0*/  LDL.LU.64 R4, [R1+0x1008] ;  /* 0x0010080001047983 */ /* 0x000ea80000300a00 */
[----:B------:R-:W4:Y:S04]  /*2f9f0*/  LDL.LU.64 R6, [R1+0x1010] ;  /* 0x0010100001067983 */ /* 0x000f280000300a00 */
[----:B---3--:R-:W3:Y:S04]  /*2fa00*/  LDL.64 R26, [R1+0xd0] ;  /* 0x0000d000011a7983 */ /* 0x008ee80000100a00 */
[----:B--2---:R-:W-:Y:S04]  /*2fa10*/  STL.64 [R1+0x7e0], R4 ;  /* 0x0007e00401007387 */ /* 0x004fe80000100a00 */
[----:B----4-:R-:W-:Y:S04]  /*2fa20*/  STL.64 [R1+0x7e8], R6 ;  /* 0x0007e80601007387 */ /* 0x010fe80000100a00 */
[----:B------:R-:W0:Y:S04]  /*2fa30*/  LDS.128 R4, [UR4+0xf20] ;  /* 0x000f2004ff047984 */ /* 0x000e280008000c00 */
[----:B---3--:R1:W-:Y:S04]  /*2fa40*/  STL.64 [R1+0x978], R26 ;  /* 0x0009781a01007387 */ /* 0x0083e80000100a00 */
[----:B-1----:R-:W2:Y:S04]  /*2fa50*/  LDL.64 R26, [R1+0x148] ;  /* 0x00014800011a7983 */ /* 0x002ea80000100a00 */
[----:B0-----:R0:W-:Y:S04]  /*2fa60*/  STL.64 [R1+0x928], R4 ;  /* 0x0009280401007387 */ /* 0x0011e80000100a00 */
[----:B------:R1:W-:Y:S04]  /*2fa70*/  STL.64 [R1+0x930], R6 ;  /* 0x0009300601007387 */ /* 0x0003e80000100a00 */
[----:B0-----:R-:W3:Y:S04]  /*2fa80*/  LDL.LU.64 R4, [R1+0xfe8] ;  /* 0x000fe80001047983 */ /* 0x001ee80000300a00 */
[----:B-1----:R-:W4:Y:S01]  /*2fa90*/  LDL.LU.64 R6, [R1+0xff0] ;  /* 0x000ff00001067983 */ /* 0x002f220000300a00 */
[----:B------:R-:W-:-:S03]  /*2faa0*/  IMAD.MOV.U32 R8, RZ, RZ, R12 ;  /* 0x000000ffff087224 */ /* 0x000fc600078e000c */
[----:B------:R-:W0:Y:S04]  /*2fab0*/  LDS.128 R12, [UR4+0xfa0] ;  /* 0x000fa004ff0c7984 */ /* 0x000e280008000c00 */
[----:B0-----:R0:W-:Y:S04]  /*2fac0*/  STL.64 [R1+0x780], R12 ;  /* 0x0007800c01007387 */ /* 0x0011e80000100a00 */
[----:B------:R1:W-:Y:S01]  /*2fad0*/  STL.64 [R1+0x788], R14 ;  /* 0x0007880e01007387 */ /* 0x0003e20000100a00 */
[----:B0-----:R-:W-:Y:S01]  /*2fae0*/  IMAD.MOV.U32 R12, RZ, RZ, R20 ;  /* 0x000000ffff0c7224 */ /* 0x001fe200078e0014 */
[----:B------:R-:W-:-:S02]  /*2faf0*/  MOV R13, R21 ;  /* 0x00000015000d7202 */ /* 0x000fc40000000f00 */
[----:B------:R-:W5:Y:S01]  /*2fb00*/  LDL.LU R20, [R1+0xfb4] ;  /* 0x000fb40001147983 */ /* 0x000f620000300800 */
[----:B-1----:R-:W-:Y:S02]  /*2fb10*/  IMAD.MOV.U32 R14, RZ, RZ, R22 ;  /* 0x000000ffff0e7224 */ /* 0x002fe400078e0016 */
[----:B------:R-:W-:Y:S01]  /*2fb20*/  IMAD.MOV.U32 R15, RZ, RZ, R23 ;  /* 0x000000ffff0f7224 */ /* 0x000fe200078e0017 */
[----:B------:R-:W5:Y:S04]  /*2fb30*/  LDL.LU R21, [R1+0xfb0] ;  /* 0x000fb00001157983 */ /* 0x000f680000300800 */
[----:B------:R-:W5:Y:S04]  /*2fb40*/  LDL.LU R22, [R1+0xfac] ;  /* 0x000fac0001167983 */ /* 0x000f680000300800 */
[----:B------:R-:W5:Y:S04]  /*2fb50*/  LDL.LU R23, [R1+0xfa8] ;  /* 0x000fa80001177983 */ /* 0x000f680000300800 */
[----:B--2---:R0:W-:Y:S04]  /*2fb60*/  STL.64 [R1+0xb38], R26 ;  /* 0x000b381a01007387 */ /* 0x0041e80000100a00 */
[----:B0-----:R-:W2:Y:S04]  /*2fb70*/  LDL.64 R26, [R1+0x1b8] ;  /* 0x0001b800011a7983 */ /* 0x001ea80000100a00 */
[----:B---3--:R-:W-:Y:S04]  /*2fb80*/  STL.64 [R1+0x7c0], R4 ;  /* 0x0007c00401007387 */ /* 0x008fe80000100a00 */
[----:B----4-:R-:W-:Y:S04]  /*2fb90*/  STL.64 [R1+0x7c8], R6 ;  /* 0x0007c80601007387 */ /* 0x010fe80000100a00 */
[----:B------:R-:W0:Y:S04]  /*2fba0*/  LDS.128 R4, [UR4+0xf00] ;  /* 0x000f0004ff047984 */ /* 0x000e280008000c00 */
[----:B0-----:R0:W-:Y:S04]  /*2fbb0*/  STL.64 [R1+0x908], R4 ;  /* 0x0009080401007387 */ /* 0x0011e80000100a00 */
[----:B------:R1:W-:Y:S04]  /*2fbc0*/  STL.64 [R1+0x910], R6 ;  /* 0x0009100601007387 */ /* 0x0003e80000100a00 */
[----:B0-----:R-:W3:Y:S04]  /*2fbd0*/  LDL.LU.64 R4, [R1+0xfc8] ;  /* 0x000fc80001047983 */ /* 0x001ee80000300a00 */
[----:B-1----:R-:W4:Y:S04]  /*2fbe0*/  LDL.LU.64 R6, [R1+0xfd0] ;  /* 0x000fd00001067983 */ /* 0x002f280000300a00 */
[----:B------:R-:W-:Y:S04]  /*2fbf0*/  STL.64 [R1+0x7f0], R8 ;  /* 0x0007f00801007387 */ /* 0x000fe80000100a00 */
[----:B------:R-:W-:Y:S04]  /*2fc00*/  STL.64 [R1+0x7f8], R10 ;  /* 0x0007f80a01007387 */ /* 0x000fe80000100a00 */
[----:B------:R-:W0:Y:S04]  /*2fc10*/  LDS.128 R8, [UR4+0xf30] ;  /* 0x000f3004ff087984 */ /* 0x000e280008000c00 */
[----:B0-----:R0:W-:Y:S04]  /*2fc20*/  STL.64 [R1+0x8d8], R8 ;  /* 0x0008d80801007387 */ /* 0x0011e80000100a00 */
[----:B------:R1:W-:Y:S04]  /*2fc30*/  STL.64 [R1+0x8e0], R10 ;  /* 0x0008e00a01007387 */ /* 0x0003e80000100a00 */
[----:B0-----:R-:W4:Y:S04]  /*2fc40*/  LDL.LU.64 R8, [R1+0xff8] ;  /* 0x000ff80001087983 */ /* 0x001f280000300a00 */
[----:B-1----:R-:W4:Y:S04]  /*2fc50*/  LDL.LU.64 R10, [R1+0x1000] ;  /* 0x00100000010a7983 */ /* 0x002f280000300a00 */
[----:B-----5:R-:W-:Y:S04]  /*2fc60*/  STL.64 [R1+0x760], R20 ;  /* 0x0007601401007387 */ /* 0x020fe80000100a00 */
[----:B--2---:R0:W-:Y:S04]  /*2fc70*/  STL.64 [R1+0xac8], R26 ;  /* 0x000ac81a01007387 */ /* 0x0041e80000100a00 */
[----:B0-----:R-:W2:Y:S04]  /*2fc80*/  LDL.64 R26, [R1+0x228] ;  /* 0x00022800011a7983 */ /* 0x001ea80000100a00 */
[----:B---3--:R-:W-:Y:S04]  /*2fc90*/  STL.64 [R1+0x7a0], R4 ;  /* 0x0007a00401007387 */ /* 0x008fe80000100a00 */
[----:B----4-:R-:W-:Y:S04]  /*2fca0*/  STL.64 [R1+0x7a8], R6 ;  /* 0x0007a80601007387 */ /* 0x010fe80000100a00 */
[----:B------:R-:W0:Y:S04]  /*2fcb0*/  LDS.128 R4, [UR4+0xee0] ;  /* 0x000ee004ff047984 */ /* 0x000e280008000c00 */
[----:B0-----:R-:W-:Y:S01]  /*2fcc0*/  STL.64 [R1+0x8c8], R4 ;  /* 0x0008c80401007387 */ /* 0x001fe20000100a00 */
[----:B------:R-:W-:-:S03]  /*2fcd0*/  IMAD.MOV.U32 R29, RZ, RZ, R7 ;  /* 0x000000ffff1d7224 */ /* 0x000fc600078e0007 */
[----:B------:R-:W-:Y:S04]  /*2fce0*/  STL [R1+0x8d0], R6 ;  /* 0x0008d00601007387 */ /* 0x000fe80000100800 */
[----:B------:R-:W0:Y:S04]  /*2fcf0*/  LDS.128 R4, [UR4+0xed0] ;  /* 0x000ed004ff047984 */ /* 0x000e280008000c00 */
[----:B------:R-:W-:Y:S04]  /*2fd00*/  STL.64 [R1+0x768], R22 ;  /* 0x0007681601007387 */ /* 0x000fe80000100a00 */
[----:B------:R-:W1:Y:S04]  /*2fd10*/  LDS.128 R20, [UR4+0xe90] ;  /* 0x000e9004ff147984 */ /* 0x000e680008000c00 */
[----:B0-----:R-:W-:Y:S04]  /*2fd20*/  STL.64 [R1+0x8b8], R4 ;  /* 0x0008b80401007387 */ /* 0x001fe80000100a00 */
[----:B------:R-:W-:Y:S04]  /*2fd30*/  STL.64 [R1+0x8c0], R6 ;  /* 0x0008c00601007387 */ /* 0x000fe80000100a00 */
[----:B------:R-:W0:Y:S04]  /*2fd40*/  LDS.128 R4, [UR4+0xec0] ;  /* 0x000ec004ff047984 */ /* 0x000e280008000c00 */
[----:B-1----:R-:W-:Y:S04]  /*2fd50*/  STL.64 [R1+0x858], R20 ;  /* 0x0008581401007387 */ /* 0x002fe80000100a00 */
        /* <DEDUP_REMOVED lines=11> */
[----:B------:R3:W-:Y:S04]  /*2fe10*/  STL.64 [R1+0x778], R18 ;  /* 0x0007781201007387 */ /* 0x0007e80000100a00 */
[----:B------:R-:W-:Y:S04]  /*2fe20*/  STL.64 [R1+0x7d0], R8 ;  /* 0x0007d00801007387 */ /* 0x000fe80000100a00 */
[----:B------:R-:W-:Y:S01]  /*2fe30*/  STL.64 [R1+0x7d8], R10 ;  /* 0x0007d80a01007387 */ /* 0x000fe20000100a00 */
[----:B---3--:R-:W-:-:S03]  /*2fe40*/  MOV R19, R0 ;  /* 0x0000000000137202 */ /* 0x008fc60000000f00 */
[----:B------:R-:W3:Y:S04]  /*2fe50*/  LDS.128 R8, [UR4+0xf10] ;  /* 0x000f1004ff087984 */ /* 0x000ee80008000c00 */
[----:B-1----:R-:W-:Y:S04]  /*2fe60*/  STL.64 [R1+0x838], R20 ;  /* 0x0008381401007387 */ /* 0x002fe80000100a00 */
[----:B------:R-:W-:Y:S01]  /*2fe70*/  STL [R1+0x840], R22 ;  /* 0x0008401601007387 */ /* 0x000fe20000100800 */
[----:B0-----:R-:W-:-:S03]  /*2fe80*/  IMAD.MOV.U32 R0, RZ, RZ, R7 ;  /* 0x000000ffff007224 */ /* 0x001fc600078e0007 */
[----:B--2---:R-:W-:Y:S04]  /*2fe90*/  STL.64 [R1+0xa58], R26 ;  /* 0x000a581a01007387 */ /* 0x004fe80000100a00 */
[----:B------:R0:W-:Y:S04]  /*2fea0*/  STL [R1+0xfa4], R0 ;  /* 0x000fa40001007387 */ /* 0x0001e80000100800 */
[----:B------:R-:W-:Y:S01]  /*2feb0*/  LDS.128 R24, [UR4+0xf70] ;  /* 0x000f7004ff187984 */ /* 0x000fe20008000c00 */
[----:B------:R-:W-:-:S03]  /*2fec0*/  IMAD.MOV.U32 R18, RZ, RZ, R2 ;  /* 0x000000ffff127224 */ /* 0x000fc600078e0002 */
[----:B------:R-:W-:Y:S01]  /*2fed0*/  STL.64 [R1+0x770], R16 ;  /* 0x0007701001007387 */ /* 0x000fe20000100a00 */
[----:B0-----:R-:W-:-:S03]  /*2fee0*/  MOV R0, R23 ;  /* 0x0000001700007202 */ /* 0x001fc60000000f00 */
[----:B------:R-:W0:Y:S04]  /*2fef0*/  LDS.128 R20, [UR4+0xe60] ;  /* 0x000e6004ff147984 */ /* 0x000e280008000c00 */
[----:B---3--:R1:W-:Y:S04]  /*2ff00*/  STL.64 [R1+0x918], R8 ;  /* 0x0009180801007387 */ /* 0x0083e80000100a00 */
[----:B------:R2:W-:Y:S04]  /*2ff10*/  STL.64 [R1+0x920], R10 ;  /* 0x0009200a01007387 */ /* 0x0005e80000100a00 */
[----:B------:R-:W3:Y:S04]  /*2ff20*/  LDL.LU R7, [R1+0x8e4] ;  /* 0x0008e40001077983 */ /* 0x000ee80000300800 */
[----:B-1----:R-:W4:Y:S04]  /*2ff30*/  LDL.LU.64 R8, [R1+0xfd8] ;  /* 0x000fd80001087983 */ /* 0x002f280000300a00 */
[----:B--2---:R-:W2:Y:S04]  /*2ff40*/  LDL.LU.64 R10, [R1+0xfe0] ;  /* 0x000fe000010a7983 */ /* 0x004ea80000300a00 */
[----:B0-----:R-:W-:Y:S04]  /*2ff50*/  STL.64 [R1+0x828], R20 ;  /* 0x0008281401007387 */ /* 0x001fe80000100a00 */
[----:B------:R-:W-:Y:S04]  /*2ff60*/  STL.64 [R1+0x830], R22 ;  /* 0x0008301601007387 */ /* 0x000fe80000100a00 */
[----:B------:R-:W0:Y:S04]  /*2ff70*/  LDS.128 R20, [UR4+0xe50] ;  /* 0x000e5004ff147984 */ /* 0x000e280008000c00 */
[----:B------:R-:W-:Y:S04]  /*2ff80*/  STL.64 [R1+0x750], R24 ;  /* 0x0007501801007387 */ /* 0x000fe80000100a00 */
[----:B------:R0:W-:Y:S02]  /*2ff90*/  STL.64 [R1+0x758], R26 ;  /* 0x0007581a01007387 */ /* 0x0001e40000100a00 */
[----:B0-----:R-:W-:Y:S01]  /*2ffa0*/  IMAD.MOV.U32 R27, RZ, RZ, R20 ;  /* 0x000000ffff1b7224 */ /* 0x001fe200078e0014 */
[----:B------:R-:W-:Y:S01]  /*2ffb0*/  MOV R26, R21 ;  /* 0x00000015001a7202 */ /* 0x000fe20000000f00 */
[----:B------:R-:W-:Y:S01]  /*2ffc0*/  IMAD.MOV.U32 R25, RZ, RZ, R22 ;  /* 0x000000ffff197224 */ /* 0x000fe200078e0016 */
[----:B------:R-:W5:Y:S04]  /*2ffd0*/  LDL.LU R20, [R1+0x8c8] ;  /* 0x0008c80001147983 */ /* 0x000f680000300800 */
[----:B------:R-:W5:Y:S04]  /*2ffe0*/  LDL.LU R21, [R1+0x8cc] ;  /* 0x0008cc0001157983 */ /* 0x000f680000300800 */
[----:B------:R-:W3:Y:S01]  /*2fff0*/  LDL.LU R22, [R1+0x8d0] ;  /* 0x0008d00001167983 */ /* 0x000ee20000300800 */
[----:B------:R-:W-:Y:S01]  /*30000*/  MOV R24, R23 ;  /* 0x0000001700187202 */ /* 0x000fe20000000f00 */
[----:B------:R-:W-:-:S02]  /*30010*/  IMAD.MOV.U32 R23, RZ, RZ, R29 ;  /* 0x000000ffff177224 */ /* 0x000fc400078e001d */
[----:B----4-:R-:W-:Y:S04]  /*30020*/  STL.64 [R1+0x7b0], R8 ;  /* 0x0007b00801007387 */ /* 0x010fe80000100a00 */
[----:B--2---:R-:W-:Y:S04]  /*30030*/  STL.64 [R1+0x7b8], R10 ;  /* 0x0007b80a01007387 */ /* 0x004fe80000100a00 */
[----:B------:R-:W0:Y:S04]  /*30040*/  LDS.128 R8, [UR4+0xef0] ;  /* 0x000ef004ff087984 */ /* 0x000e280008000c00 */
[----:B0-----:R0:W-:Y:S04]  /*30050*/  STL.64 [R1+0x8f8], R8 ;  /* 0x0008f80801007387 */ /* 0x0011e80000100a00 */
[----:B------:R1:W-:Y:S04]  /*30060*/  STL.64 [R1+0x900], R10 ;  /* 0x0009000a01007387 */ /* 0x0003e80000100a00 */
[----:B0-----:R-:W2:Y:S04]  /*30070*/  LDL.LU.64 R8, [R1+0xfb8] ;  /* 0x000fb80001087983 */ /* 0x001ea80000300a00 */
[----:B-1----:R-:W4:Y:S04]  /*30080*/  LDL.LU.64 R10, [R1+0xfc0] ;  /* 0x000fc000010a7983 */ /* 0x002f280000300a00 */
[----:B-----5:R-:W-:Y:S04]  /*30090*/  STL.64 [R1+0x6c0], R20 ;  /* 0x0006c01401007387 */ /* 0x020fe80000100a00 */
[----:B---3--:R-:W-:Y:S04]  /*300a0*/  STL.64 [R1+0x6c8], R22 ;  /* 0x0006c81601007387 */ /* 0x008fe80000100a00 */
[----:B------:R-:W0:Y:S04]  /*300b0*/  LDS.128 R20, [UR4+0xdf0] ;  /* 0x000df004ff147984 */ /* 0x000e280008000c00 */
[----:B0-----:R0:W-:Y:S04]  /*300c0*/  STL [R1+0xf20], R20 ;  /* 0x000f201401007387 */ /* 0x0011e80000100800 */
[----:B------:R1:W-:Y:S04]  /*300d0*/  STL [R1+0xf1c], R21 ;  /* 0x000f1c1501007387 */ /* 0x0003e80000100800 */
[----:B------:R3:W-:Y:S04]  /*300e0*/  STL [R1+0xf18], R22 ;  /* 0x000f181601007387 */ /* 0x0007e80000100800 */
[----:B------:R5:W-:Y:S04]  /*300f0*/  STL [R1+0xf14], R23 ;  /* 0x000f141701007387 */ /* 0x000be80000100800 */
[----:B0-----:R-:W4:Y:S04]  /*30100*/  LDL.LU R20, [R1+0x848] ;  /* 0x0008480001147983 */ /* 0x001f280000300800 */
[----:B-1----:R-:W4:Y:S04]  /*30110*/  LDL.LU R21, [R1+0x84c] ;  /* 0x00084c0001157983 */ /* 0x002f280000300800 */
[----:B---3--:R-:W3:Y:S04]  /*30120*/  LDL.LU R22, [R1+0x850] ;  /* 0x0008500001167983 */ /* 0x008ee80000300800 */
[----:B-----5:R-:W3:Y:S04]  /*30130*/  LDL.LU R23, [R1+0x854] ;  /* 0x0008540001177983 */ /* 0x020ee80000300800 */
[----:B--2---:R0:W-:Y:S04]  /*30140*/  STL.64 [R1+0x790], R8 ;  /* 0x0007900801007387 */ /* 0x0041e80000100a00 */
[----:B----4-:R1:W-:Y:S04]  /*30150*/  STL.64 [R1+0x798], R10 ;  /* 0x0007980a01007387 */ /* 0x0103e80000100a00 */
[----:B0-----:R-:W2:Y:S04]  /*30160*/  LDL.LU R8, [R1+0x878] ;  /* 0x0008780001087983 */ /* 0x001ea80000300800 */
[----:B------:R-:W2:Y:S04]  /*30170*/  LDL.LU R9, [R1+0x87c] ;  /* 0x00087c0001097983 */ /* 0x000ea80000300800 */
[----:B-1----:R-:W4:Y:S04]  /*30180*/  LDL.LU R10, [R1+0x880] ;  /* 0x00088000010a7983 */ /* 0x002f280000300800 */
[----:B------:R-:W4:Y:S04]  /*30190*/  LDL.LU R11, [R1+0x884] ;  /* 0x00088400010b7983 */ /* 0x000f280000300800 */
[----:B------:R0:W-:Y:S04]  /*301a0*/  STL.64 [R1+0xf78], R20 ;  /* 0x000f781401007387 */ /* 0x0001e80000100a00 */
[----:B---3--:R1:W-:Y:S04]  /*301b0*/  STL.64 [R1+0xf80], R22 ;  /* 0x000f801601007387 */ /* 0x0083e80000100a00 */
[----:B0-----:R-:W3:Y:S04]  /*301c0*/  LDL.LU R20, [R1+0x888] ;  /* 0x0008880001147983 */ /* 0x001ee80000300800 */
[----:B------:R-:W3:Y:S04]  /*301d0*/  LDL.LU R21, [R1+0x88c] ;  /* 0x00088c0001157983 */ /* 0x000ee80000300800 */
[----:B-1----:R-:W5:Y:S04]  /*301e0*/  LDL.LU R22, [R1+0x890] ;  /* 0x0008900001167983 */ /* 0x002f680000300800 */
[----:B------:R-:W5:Y:S01]  /*301f0*/  LDL.LU R23, [R1+0x894] ;  /* 0x0008940001177983 */ /* 0x000f620000300800 */
[----:B------:R-:W-:Y:S01]  /*30200*/  MOV R16, R28 ;  /* 0x0000001c00107202 */ /* 0x000fe20000000f00 */
[----:B------:R-:W-:Y:S01]  /*30210*/  IMAD.MOV.U32 R17, RZ, RZ, R3 ;  /* 0x000000ffff117224 */ /* 0x000fe200078e0003 */
[----:B------:R-:W-:Y:S01]  /*30220*/  MOV R2, R6 ;  /* 0x0000000600027202 */ /* 0x000fe20000000f00 */
[----:B------:R-:W-:Y:S01]  /*30230*/  IMAD.MOV.U32 R28, RZ, RZ, R4 ;  /* 0x000000ffff1c7224 */ /* 0x000fe200078e0004 */
[----:B------:R-:W5:Y:S01]  /*30240*/  LDL.LU R6, [R1+0x8e0] ;  /* 0x0008e00001067983 */ /* 0x000f620000300800 */
[----:B------:R-:W-:-:S03]  /*30250*/  IMAD.MOV.U32 R3, RZ, RZ, R5 ;  /* 0x000000ffff037224 */ /* 0x000fc600078e0005 */
[----:B------:R-:W5:Y:S04]  /*30260*/  LDL.LU R4, [R1+0x8d8] ;  /* 0x0008d80001047983 */ /* 0x000f680000300800 */
[----:B------:R-:W5:Y:S04]  /*30270*/  LDL.LU R5, [R1+0x8dc] ;  /* 0x0008dc0001057983 */ /* 0x000f680000300800 */
[----:B--2---:R0:W-:Y:S04]  /*30280*/  STL.64 [R1+0x740], R8 ;  /* 0x0007400801007387 */ /* 0x0041e80000100a00 */
[----:B----4-:R1:W-:Y:S04]  /*30290*/  STL.64 [R1+0x748], R10 ;  /* 0x0007480a01007387 */ /* 0x0103e80000100a00 */
[----:B0-----:R-:W2:Y:S04]  /*302a0*/  LDL.LU R8, [R1+0x928] ;  /* 0x0009280001087983 */ /* 0x001ea80000300800 */
[----:B------:R-:W2:Y:S04]  /*302b0*/  LDL.LU R9, [R1+0x92c] ;  /* 0x00092c0001097983 */ /* 0x000ea80000300800 */
[----:B-1----:R-:W4:Y:S04]  /*302c0*/  LDL.LU R10, [R1+0x930] ;  /* 0x00093000010a7983 */ /* 0x002f280000300800 */
[----:B------:R-:W4:Y:S04]  /*302d0*/  LDL.LU R11, [R1+0x934] ;  /* 0x00093400010b7983 */ /* 0x000f280000300800 */
[----:B---3--:R0:W-:Y:S04]  /*302e0*/  STL.64 [R1+0xf88], R20 ;  /* 0x000f881401007387 */ /* 0x0081e80000100a00 */
[----:B-----5:R1:W-:Y:S04]  /*302f0*/  STL.64 [R1+0xf90], R22 ;  /* 0x000f901601007387 */ /* 0x0203e80000100a00 */
[----:B0-----:R-:W3:Y:S04]  /*30300*/  LDL.LU R20, [R1+0x8a8] ;  /* 0x0008a80001147983 */ /* 0x001ee80000300800 */
[----:B------:R-:W3:Y:S04]  /*30310*/  LDL.LU R21, [R1+0x8ac] ;  /* 0x0008ac0001157983 */ /* 0x000ee80000300800 */
[----:B-1----:R-:W5:Y:S04]  /*30320*/  LDL.LU R22, [R1+0x8b0] ;  /* 0x0008b00001167983 */ /* 0x002f680000300800 */
[----:B------:R-:W5:Y:S04]  /*30330*/  LDL.LU R23, [R1+0x8b4] ;  /* 0x0008b40001177983 */ /* 0x000f680000300800 */
[----:B------:R0:W-:Y:S04]  /*30340*/  STL.64 [R1+0x730], R12 ;  /* 0x0007300c01007387 */ /* 0x0001e80000100a00 */
[----:B------:R1:W-:Y:S04]  /*30350*/  STL.64 [R1+0x738], R14 ;  /* 0x0007380e01007387 */ /* 0x0003e80000100a00 */
[----:B0-----:R-:W5:Y:S04]  /*30360*/  LDL.LU R12, [R1+0x918] ;  /* 0x00091800010c7983 */ /* 0x001f680000300800 */
[----:B------:R-:W5:Y:S04]  /*30370*/  LDL.LU R13, [R1+0x91c] ;  /* 0x00091c00010d7983 */ /* 0x000f680000300800 */
        /* <DEDUP_REMOVED lines=8> */
[----:B--2---:R-:W-:Y:S04]  /*30400*/  STL.64 [R1+0x700], R8 ;  /* 0x0007000801007387 */ /* 0x004fe80000100a00 */
[----:B----4-:R-:W-:Y:S04]  /*30410*/  STL.64 [R1+0x708], R10 ;  /* 0x0007080a01007387 */ /* 0x010fe80000100a00 */
[----:B------:R-:W0:Y:S04]  /*30420*/  LDS.128 R8, [UR4+0xe20] ;  /* 0x000e2004ff087984 */ /* 0x000e280008000c00 */
[----:B0-----:R0:W-:Y:S04]  /*30430*/  STL.64 [R1+0xf30], R10 ;  /* 0x000f300a01007387 */ /* 0x0011e80000100a00 */
[----:B------:R1:W-:Y:S04]  /*30440*/  STL.64 [R1+0xf28], R8 ;  /* 0x000f280801007387 */ /* 0x0003e80000100a00 */
[----:B0-----:R-:W2:Y:S04]  /*30450*/  LDL.LU R10, [R1+0x900] ;  /* 0x00090000010a7983 */ /* 0x001ea80000300800 */
[----:B-1----:R-:W4:Y:S04]  /*30460*/  LDL.LU R8, [R1+0x8f8] ;  /* 0x0008f80001087983 */ /* 0x002f280000300800 */
[----:B------:R-:W4:Y:S04]  /*30470*/  LDL.LU R9, [R1+0x8fc] ;  /* 0x0008fc0001097983 */ /* 0x000f280000300800 */
[----:B------:R-:W2:Y:S04]  /*30480*/  LDL.LU R11, [R1+0x904] ;  /* 0x00090400010b7983 */ /* 0x000ea80000300800 */
[----:B---3--:R0:W-:Y:S04]  /*30490*/  STL.64 [R1+0x6a0], R20 ;  /* 0x0006a01401007387 */ /* 0x0081e80000100a00 */
[----:B-----5:R1:W-:Y:S04]  /*304a0*/  STL.64 [R1+0x6a8], R22 ;  /* 0x0006a81601007387 */ /* 0x0203e80000100a00 */
[----:B0-----:R-:W3:Y:S04]  /*304b0*/  LDL.LU.64 R20, [R1+0xf88] ;  /* 0x000f880001147983 */ /* 0x001ee80000300a00 */
[----:B-1----:R-:W5:Y:S04]  /*304c0*/  LDL.LU.64 R22, [R1+0xf90] ;  /* 0x000f900001167983 */ /* 0x002f680000300a00 */
[----:B------:R-:W-:Y:S04]  /*304d0*/  STL.64 [R1+0x710], R4 ;  /* 0x0007100401007387 */ /* 0x000fe80000100a00 */
[----:B------:R-:W-:Y:S04]  /*304e0*/  STL.64 [R1+0x718], R6 ;  /* 0x0007180601007387 */ /* 0x000fe80000100a00 */
[----:B------:R-:W0:Y:S04]  /*304f0*/  LDS.128 R4, [UR4+0xe40] ;  /* 0x000e4004ff047984 */ /* 0x000e280008000c00 */
[----:B------:R0:W-:Y:S04]  /*30500*/  STL [R1+0xfa0], R2 ;  /* 0x000fa00201007387 */ /* 0x0001e80000100800 */
[----:B------:R1:W-:Y:S04]  /*30510*/  STL [R1+0xf9c], R3 ;  /* 0x000f9c0301007387 */ /* 0x0003e80000100800 */
[----:B------:R1:W-:Y:S01]  /*30520*/  STL [R1+0xf98], R28 ;  /* 0x000f981c01007387 */ /* 0x0003e20000100800 */
[----:B0-----:R-:W-:Y:S01]  /*30530*/  MOV R2, R4 ;  /* 0x0000000400027202 */ /* 0x001fe20000000f00 */
[----:B-1----:R-:W-:Y:S01]  /*30540*/  IMAD.MOV.U32 R3, RZ, RZ, R5 ;  /* 0x000000ffff037224 */ /* 0x002fe200078e0005 */
[----:B------:R-:W-:Y:S01]  /*30550*/  MOV R28, R6 ;  /* 0x00000006001c7202 */ /* 0x000fe20000000f00 */
[----:B------:R-:W-:-:S02]  /*30560*/  IMAD.MOV.U32 R29, RZ, RZ, R7 ;  /* 0x000000ffff1d7224 */ /* 0x000fc400078e0007 */
[----:B------:R-:W0:Y:S04]  /*30570*/  LDS.128 R4, [UR4+0xe30] ;  /* 0x000e3004ff047984 */ /* 0x000e280008000c00 */
[----:B------:R-:W-:Y:S04]  /*30580*/  STL.64 [R1+0x6f0], R12 ;  /* 0x0006f00c01007387 */ /* 0x000fe80000100a00 */
[----:B------:R-:W-:Y:S04]  /*30590*/  STL.64 [R1+0x6f8], R14 ;  /* 0x0006f80e01007387 */ /* 0x000fe80000100a00 */
[----:B------:R-:W1:Y:S04]  /*305a0*/  LDS.128 R12, [UR4+0xe10] ;  /* 0x000e1004ff0c7984 */ /* 0x000e680008000c00 */
[----:B0-----:R0:W-:Y:S04]  /*305b0*/  STL.64 [R1+0xf40], R6 ;  /* 0x000f400601007387 */ /* 0x0011e80000100a00 */
[----:B------:R1:W-:Y:S04]  /*305c0*/  STL.64 [R1+0xf38], R4 ;  /* 0x000f380401007387 */ /* 0x0003e80000100a00 */
[----:B0-----:R-:W5:Y:S04]  /*305d0*/  LDL.LU R6, [R1+0x8c0] ;  /* 0x0008c00001067983 */ /* 0x001f680000300800 */
[----:B-1----:R-:W5:Y:S04]  /*305e0*/  LDL.LU R4, [R1+0x8b8] ;  /* 0x0008b80001047983 */ /* 0x002f680000300800 */
[----:B------:R-:W5:Y:S04]  /*305f0*/  LDL.LU R5, [R1+0x8bc] ;  /* 0x0008bc0001057983 */ /* 0x000f680000300800 */
[----:B------:R-:W5:Y:S04]  /*30600*/  LDL.LU R7, [R1+0x8c4] ;  /* 0x0008c40001077983 */ /* 0x000f680000300800 */
[----:B------:R-:W-:Y:S04]  /*30610*/  STL.64 [R1+0x6e0], R16 ;  /* 0x0006e01001007387 */ /* 0x000fe80000100a00 */
[----:B------:R-:W-:Y:S04]  /*30620*/  STL.64 [R1+0x6e8], R18 ;  /* 0x0006e81201007387 */ /* 0x000fe80000100a00 */
[----:B------:R-:W0:Y:S04]  /*30630*/  LDS.128 R16, [UR4+0xe00] ;  /* 0x000e0004ff107984 */ /* 0x000e280008000c00 */
[----:B------:R1:W-:Y:S04]  /*30640*/  STL.64 [R1+0xf50], R14 ;  /* 0x000f500e01007387 */ /* 0x0003e80000100a00 */
[----:B------:R1:W-:Y:S04]  /*30650*/  STL.64 [R1+0xf48], R12 ;  /* 0x000f480c01007387 */ /* 0x0003e80000100a00 */
[----:B-1----:R-:W5:Y:S04]  /*30660*/  LDL.LU R14, [R1+0x830] ;  /* 0x00083000010e7983 */ /* 0x002f680000300800 */
[----:B------:R-:W5:Y:S04]  /*30670*/  LDL.LU R12, [R1+0x828] ;  /* 0x00082800010c7983 */ /* 0x000f680000300800 */
[----:B------:R-:W5:Y:S04]  /*30680*/  LDL.LU R13, [R1+0x82c] ;  /* 0x00082c00010d7983 */ /* 0x000f680000300800 */
[----:B------:R-:W5:Y:S04]  /*30690*/  LDL.LU R15, [R1+0x834] ;  /* 0x00083400010f7983 */ /* 0x000f680000300800 */
[----:B0-----:R0:W-:Y:S04]  /*306a0*/  STL.64 [R1+0xf60], R18 ;  /* 0x000f601201007387 */ /* 0x0011e80000100a00 */
[----:B------:R1:W-:Y:S01]  /*306b0*/  STL.64 [R1+0xf58], R16 ;  /* 0x000f581001007387 */ /* 0x0003e20000100a00 */
[----:B0-----:R-:W-:-:S03]  /*306c0*/  MOV R19, R0 ;  /* 0x0000000000137202 */ /* 0x001fc60000000f00 */
[----:B------:R-:W5:Y:S04]  /*306d0*/  LDL.LU R18, [R1+0x840] ;  /* 0x0008400001127983 */ /* 0x000f680000300800 */
[----:B------:R-:W5:Y:S04]  /*306e0*/  LDL.LU R0, [R1+0xfa4] ;  /* 0x000fa40001007983 */ /* 0x000f680000300800 */
[----:B-1----:R-:W5:Y:S04]  /*306f0*/  LDL.LU R16, [R1+0x838] ;  /* 0x0008380001107983 */ /* 0x002f680000300800 */
[----:B------:R-:W5:Y:S04]  /*30700*/  LDL.LU R17, [R1+0x83c] ;  /* 0x00083c0001117983 */ /* 0x000f680000300800 */
[----:B----4-:R0:W-:Y:S04]  /*30710*/  STL.64 [R1+0x6d0], R8 ;  /* 0x0006d00801007387 */ /* 0x0101e80000100a00 */
[----:B--2---:R1:W-:Y:S01]  /*30720*/  STL.64 [R1+0x6d8], R10 ;  /* 0x0006d80a01007387 */ /* 0x0043e20000100a00 */
[----:B0-----:R-:W-:Y:S01]  /*30730*/  IMAD.MOV.U32 R8, RZ, RZ, R2 ;  /* 0x000000ffff087224 */ /* 0x001fe200078e0002 */
[----:B------:R-:W-:-:S02]  /*30740*/  MOV R9, R3 ;  /* 0x0000000300097202 */ /* 0x000fc40000000f00 */
[----:B------:R-:W2:Y:S01]  /*30750*/  LDL.LU R2, [R1+0xfa0] ;  /* 0x000fa00001027983 */ /* 0x000ea20000300800 */
[----:B-1----:R-:W-:-:S03]  /*30760*/  IMAD.MOV.U32 R10, RZ, RZ, R28 ;  /* 0x000000ffff0a7224 */ /* 0x002fc600078e001c */
[----:B------:R-:W4:Y:S04]  /*30770*/  LDL.LU R3, [R1+0xf9c] ;  /* 0x000f9c0001037983 */ /* 0x000f280000300800 */
[----:B------:R-:W4:Y:S04]  /*30780*/  LDL.LU R28, [R1+0xf98] ;  /* 0x000f9800011c7983 */ /* 0x000f280000300800 */
[----:B---3--:R-:W-:Y:S04]  /*30790*/  STL.64 [R1+0x690], R20 ;  /* 0x0006901401007387 */ /* 0x008fe80000100a00 */
[----:B-----5:R-:W-:Y:S04]  /*307a0*/  STL.64 [R1+0x698], R22 ;  /* 0x0006981601007387 */ /* 0x020fe80000100a00 */
[----:B------:R-:W0:Y:S04]  /*307b0*/  LDS.128 R20, [UR4+0xdd0] ;  /* 0x000dd004ff147984 */ /* 0x000e280008000c00 */
[----:B0-----:R0:W-:Y:S04]  /*307c0*/  STL.64 [R1+0x8a8], R20 ;  /* 0x0008a81401007387 */ /* 0x0011e80000100a00 */
[----:B------:R1:W-:Y:S04]  /*307d0*/  STL.64 [R1+0x8b0], R22 ;  /* 0x0008b01601007387 */ /* 0x0003e80000100a00 */
[----:B0-----:R-:W3:Y:S04]  /*307e0*/  LDL.LU.64 R20, [R1+0xf78] ;  /* 0x000f780001147983 */ /* 0x001ee80000300a00 */
[----:B-1----:R-:W5:Y:S01]  /*307f0*/  LDL.LU.64 R22, [R1+0xf80] ;  /* 0x000f800001167983 */ /* 0x002f620000300a00 */
[----:B------:R-:W-:-:S03]  /*30800*/  MOV R11, R29 ;  /* 0x0000001d000b7202 */ /* 0x000fc60000000f00 */
[----:B------:R-:W-:Y:S04]  /*30810*/  STL.64 [R1+0x620], R8 ;  /* 0x0006200801007387 */ /* 0x000fe80000100a00 */
[----:B------:R-:W-:Y:S04]  /*30820*/  STL.64 [R1+0x628], R10 ;  /* 0x0006280a01007387 */ /* 0x000fe80000100a00 */
[----:B------:R-:W-:Y:S04]  /*30830*/  LDS.128 R8, [UR4+0xd80] ;  /* 0x000d8004ff087984 */ /* 0x000fe80008000c00 */
[----:B------:R0:W-:Y:S04]  /*30840*/  STL.64 [R1+0x6b0], R4 ;  /* 0x0006b00401007387 */ /* 0x0001e80000100a00 */
[----:B------:R1:W-:Y:S01]  /*30850*/  STL.64 [R1+0x6b8], R6 ;  /* 0x0006b80601007387 */ /* 0x0003e20000100a00 */
[----:B0-----:R-:W-:Y:S01]  /*30860*/  IMAD.MOV.U32 R4, RZ, RZ, R27 ;  /* 0x000000ffff047224 */ /* 0x001fe200078e001b */
[----:B------:R-:W-:Y:S01]  /*30870*/  MOV R5, R26 ;  /* 0x0000001a00057202 */ /* 0x000fe20000000f00 */
[----:B-1----:R-:W-:Y:S01]  /*30880*/  IMAD.MOV.U32 R6, RZ, RZ, R25 ;  /* 0x000000ffff067224 */ /* 0x002fe200078e0019 */
[----:B------:R-:W-:-:S03]  /*30890*/  MOV R7, R24 ;  /* 0x0000001800077202 */ /* 0x000fc60000000f00 */
[----:B------:R-:W-:Y:S04]  /*308a0*/  STL.64 [R1+0x630], R4 ;  /* 0x0006300401007387 */ /* 0x000fe80000100a00 */
[----:B------:R-:W-:Y:S04]  /*308b0*/  STL.64 [R1+0x638], R6 ;  /* 0x0006380601007387 */ /* 0x000fe80000100a00 */
[----:B------:R-:W0:Y:S04]  /*308c0*/  LDS.128 R4, [UR4+0xd90] ;  /* 0x000d9004ff047984 */ /* 0x000e280008000c00 */
[----:B------:R-:W1:Y:S04]  /*308d0*/  LDS.128 R24, [UR4+0xde0] ;  /* 0x000de004ff187984 */ /* 0x000e680008000c00 */
[----:B------:R0:W-:Y:S04]  /*308e0*/  STL.64 [R1+0xf68], R12 ;  /* 0x000f680c01007387 */ /* 0x0001e80000100a00 */
[----:B------:R0:W-:Y:S04]  /*308f0*/  STL.64 [R1+0xf70], R14 ;  /* 0x000f700e01007387 */ /* 0x0001e80000100a00 */
[----:B0-----:R-:W5:Y:S04]  /*30900*/  LDL.LU R12, [R1+0x858] ;  /* 0x00085800010c7983 */ /* 0x001f680000300800 */
[----:B------:R-:W5:Y:S04]  /*30910*/  LDL.LU R13, [R1+0x85c] ;  /* 0x00085c00010d7983 */ /* 0x000f680000300800 */
[----:B------:R-:W5:Y:S04]  /*30920*/  LDL.LU R14, [R1+0x860] ;  /* 0x00086000010e7983 */ /* 0x000f680000300800 */
[----:B------:R-:W5:Y:S01]  /*30930*/  LDL.LU R15, [R1+0x864] ;  /* 0x00086400010f7983 */ /* 0x000f620000300800 */
[----:B------:R-:W-:-:S03]  /*30940*/  IMAD.MOV.U32 R29, RZ, RZ, R7 ;  /* 0x000000ffff1d7224 */ /* 0x000fc600078e0007 */
[----:B------:R0:W-:Y:S04]  /*30950*/  STL.64 [R1+0x918], R4 ;  /* 0x0009180401007387 */ /* 0x0001e80000100a00 */
[----:B------:R1:W-:Y:S04]  /*30960*/  STL [R1+0x920], R6 ;  /* 0x0009200601007387 */ /* 0x0003e80000100800 */
[----:B0-----:R-:W5:Y:S04]  /*30970*/  LDL.LU.64 R4, [R1+0xf38] ;  /* 0x000f380001047983 */ /* 0x001f680000300a00 */
[----:B-1----:R-:W5:Y:S04]  /*30980*/  LDL.LU.64 R6, [R1+0xf40] ;  /* 0x000f400001067983 */ /* 0x002f680000300a00 */
[----:B------:R-:W-:Y:S04]  /*30990*/  STL [R1+0xf24], R24 ;  /* 0x000f241801007387 */ /* 0x000fe80000100800 */
[----:B------:R-:W-:Y:S04]  /*309a0*/  STL [R1+0xf10], R25 ;  /* 0x000f101901007387 */ /* 0x000fe80000100800 */
[----:B------:R-:W-:Y:S04]  /*309b0*/  STL [R1+0xf0c], R26 ;  /* 0x000f0c1a01007387 */ /* 0x000fe80000100800 */
[----:B------:R0:W-:Y:S04]  /*309c0*/  STL [R1+0xf08], R27 ;  /* 0x000f081b01007387 */ /* 0x0001e80000100800 */
[----:B------:R-:W-:Y:S01]  /*309d0*/  STL.64 [R1+0x650], R16 ;  /* 0x0006501001007387 */ /* 0x000fe20000100a00 */
[----:B0-----:R-:W-:Y:S01]  /*309e0*/  MOV R27, R0 ;  /* 0x00000000001b7202 */ /* 0x001fe20000000f00 */
[----:B------:R-:W-:-:S02]  /*309f0*/  IMAD.MOV.U32 R0, RZ, RZ, R11 ;  /* 0x000000ffff007224 */ /* 0x000fc400078e000b */
[----:B------:R-:W-:Y:S04]  /*30a00*/  STL.64 [R1+0x658], R18 ;  /* 0x0006581201007387 */ /* 0x000fe80000100a00 */
[----:B------:R-:W-:Y:S01]  /*30a10*/  LDS.128 R16, [UR4+0xda0] ;  /* 0x000da004ff107984 */ /* 0x000fe20008000c00 */
[----:B--2---:R-:W-:Y:S01]  /*30a20*/  IMAD.MOV.U32 R26, RZ, RZ, R2 ;  /* 0x000000ffff1a7224 */ /* 0x004fe200078e0002 */
[----:B----4-:R-:W-:Y:S01]  /*30a30*/  MOV R25, R3 ;  /* 0x0000000300197202 */ /* 0x010fe20000000f00 */
[----:B------:R-:W-:-:S03]  /*30a40*/  IMAD.MOV.U32 R24, RZ, RZ, R28 ;  /* 0x000000ffff187224 */ /* 0x000fc600078e001c */
[----:B------:R-:W-:Y:S01]  /*30a50*/  STL.64 [R1+0x688], R26 ;  /* 0x0006881a01007387 */ /* 0x000fe20000100a00 */
[----:B------:R-:W-:Y:S01]  /*30a60*/  MOV R28, R8 ;  /* 0x00000008001c7202 */ /* 0x000fe20000000f00 */
[----:B------:R-:W-:Y:S01]  /*30a70*/  IMAD.MOV.U32 R3, RZ, RZ, R9 ;  /* 0x000000ffff037224 */ /* 0x000fe200078e0009 */
[----:B------:R-:W-:Y:S01]  /*30a80*/  MOV R2, R10 ;  /* 0x0000000a00027202 */ /* 0x000fe20000000f00 */
[----:B------:R-:W-:Y:S04]  /*30a90*/  STL.64 [R1+0x680], R24 ;  /* 0x0006801801007387 */ /* 0x000fe80000100a00 */
[----:B------:R-:W0:Y:S04]  /*30aa0*/  LDS.128 R24, [UR4+0xdc0] ;  /* 0x000dc004ff187984 */ /* 0x000e280008000c00 */
[----:B------:R-:W2:Y:S04]  /*30ab0*/  LDL.LU.64 R10, [R1+0xf30] ;  /* 0x000f3000010a7983 */ /* 0x000ea80000300a00 */
[----:B------:R-:W4:Y:S04]  /*30ac0*/  LDL.LU.64 R8, [R1+0xf28] ;  /* 0x000f280001087983 */ /* 0x000f280000300a00 */
[----:B0-----:R0:W-:Y:S02]  /*30ad0*/  STL.64 [R1+0x8e8], R24 ;  /* 0x0008e81801007387 */ /* 0x0011e40000100a00 */
[----:B0-----:R-:W-:-:S02]  /*30ae0*/  IMAD.MOV.U32 R24, RZ, RZ, R16 ;  /* 0x000000ffff187224 */ /* 0x001fc400078e0010 */
[----:B---3--:R0:W-:Y:S04]  /*30af0*/  STL.64 [R1+0x660], R20 ;  /* 0x0006601401007387 */ /* 0x0081e80000100a00 */
[----:B-----5:R1:W-:Y:S01]  /*30b00*/  STL.64 [R1+0x668], R22 ;  /* 0x0006681601007387 */ /* 0x0203e20000100a00 */
[----:B0-----:R-:W-:Y:S01]  /*30b10*/  MOV R20, R17 ;  /* 0x0000001100147202 */ /* 0x001fe20000000f00 */
[----:B------:R-:W-:Y:S02]  /*30b20*/  IMAD.MOV.U32 R21, RZ, RZ, R18 ;  /* 0x000000ffff157224 */ /* 0x000fe400078e0012 */
[----:B------:R-:W3:Y:S01]  /*30b30*/  LDL.LU.64 R16, [R1+0xf58] ;  /* 0x000f580001107983 */ /* 0x000ee20000300a00 */
[----:B-1----:R-:W-:-:S03]  /*30b40*/  MOV R22, R19 ;  /* 0x0000001300167202 */ /* 0x002fc60000000f00 */
[----:B------:R-:W5:Y:S04]  /*30b50*/  LDL.LU.64 R18, [R1+0xf60] ;  /* 0x000f600001127983 */ /* 0x000f680000300a00 */
[----:B------:R-:W-:Y:S04]  /*30b60*/  STL.64 [R1+0x8f0], R26 ;  /* 0x0008f01a01007387 */ /* 0x000fe80000100a00 */
[----:B------:R-:W-:Y:S04]  /*30b70*/  STL.64 [R1+0x670], R12 ;  /* 0x0006700c01007387 */ /* 0x000fe80000100a00 */
[----:B------:R-:W-:Y:S04]  /*30b80*/  STL.64 [R1+0x678], R14 ;  /* 0x0006780e01007387 */ /* 0x000fe80000100a00 */
[----:B------:R-:W0:Y:S04]  /*30b90*/  LDS.128 R12, [UR4+0xdb0] ;  /* 0x000db004ff0c7984 */ /* 0x000e280008000c00 */
[----:B------:R-:W-:Y:S04]  /*30ba0*/  STL.64 [R1+0x610], R4 ;  /* 0x0006100401007387 */ /* 0x000fe80000100a00 */
[----:B------:R-:W-:Y:S04]  /*30bb0*/  STL.64 [R1+0x618], R6 ;  /* 0x0006180601007387 */ /* 0x000fe80000100a00 */
[----:B------:R-:W1:Y:S01]  /*30bc0*/  LDS.128 R4, [UR4+0xd70] ;  /* 0x000d7004ff047984 */ /* 0x000e620008000c00 */
[----:B0-----:R-:W-:Y:S01]  /*30bd0*/  IMAD.MOV.U32 R23, RZ, RZ, R12 ;  /* 0x000000ffff177224 */ /* 0x001fe200078e000c */
[----:B------:R-:W-:Y:S01]  /*30be0*/  MOV R25, R13 ;  /* 0x0000000d00197202 */ /* 0x000fe20000000f00 */
[----:B------:R-:W-:Y:S01]  /*30bf0*/  IMAD.MOV.U32 R26, RZ, RZ, R14 ;  /* 0x000000ffff1a7224 */ /* 0x000fe200078e000e */
[----:B------:R-:W-:Y:S01]  /*30c00*/  MOV R27, R15 ;  /* 0x0000000f001b7202 */ /* 0x000fe20000000f00 */
[----:B------:R-:W5:Y:S04]  /*30c10*/  LDL.LU.64 R12, [R1+0xf68] ;  /* 0x000f6800010c7983 */ /* 0x000f680000300a00 */
[----:B------:R-:W5:Y:S04]  /*30c20*/  LDL.LU.64 R14, [R1+0xf70] ;  /* 0x000f7000010e7983 */ /* 0x000f680000300a00 */
[----:B--2---:R1:W-:Y:S04]  /*30c30*/  STL.64 [R1+0x608], R10 ;  /* 0x0006080a01007387 */ /* 0x0043e80000100a00 */
[----:B----4-:R0:W-:Y:S01]  /*30c40*/  STL.64 [R1+0x600], R8 ;  /* 0x0006000801007387 */ /* 0x0101e20000100a00 */
[----:B-1----:R-:W-:Y:S01]  /*30c50*/  MOV R11, R4 ;  /* 0x00000004000b7202 */ /* 0x002fe20000000f00 */
[----:B------:R-:W-:Y:S01]  /*30c60*/  IMAD.MOV.U32 R10, RZ, RZ, R5 ;  /* 0x000000ffff0a7224 */ /* 0x000fe200078e0005 */
[----:B0-----:R-:W-:Y:S01]  /*30c70*/  MOV R9, R6 ;  /* 0x0000000600097202 */ /* 0x001fe20000000f00 */
[----:B------:R-:W-:-:S02]  /*30c80*/  IMAD.MOV.U32 R8, RZ, RZ, R7 ;  /* 0x000000ffff087224 */ /* 0x000fc400078e0007 */
[----:B------:R-:W0:Y:S04]  /*30c90*/  LDS.128 R4, [UR4+0xd60] ;  /* 0x000d6004ff047984 */ /* 0x000e280008000c00 */
[----:B0-----:R0:W-:Y:S04]  /*30ca0*/  STL.64 [R1+0x908], R4 ;  /* 0x0009080401007387 */ /* 0x0011e80000100a00 */
[----:B---3--:R1:W-:Y:S01]  /*30cb0*/  STL.64 [R1+0x5e0], R16 ;  /* 0x0005e01001007387 */ /* 0x0083e20000100a00 */
[----:B0-----:R-:W-:-:S03]  /*30cc0*/  MOV R4, R24 ;  /* 0x0000001800047202 */ /* 0x001fc60000000f00 */
[----:B-----5:R0:W-:Y:S04]  /*30cd0*/  STL.64 [R1+0x5e8], R18 ;  /* 0x0005e81201007387 */ /* 0x0201e80000100a00 */
[----:B------:R-:W2:Y:S01]  /*30ce0*/  LDL.LU R24, [R1+0xf24] ;  /* 0x000f240001187983 */ /* 0x000ea20000300800 */
[----:B-1----:R-:W-:-:S03]  /*30cf0*/  IMAD.MOV.U32 R17, RZ, RZ, R25 ;  /* 0x000000ffff117224 */ /* 0x002fc600078e0019 */
[----:B------:R-:W2:Y:S01]  /*30d00*/  LDL.LU R25, [R1+0xf10] ;  /* 0x000f100001197983 */ /* 0x000ea20000300800 */
[----:B0-----:R-:W-:Y:S01]  /*30d10*/  MOV R18, R26 ;  /* 0x0000001a00127202 */ /* 0x001fe20000000f00 */
[----:B------:R-:W-:Y:S02]  /*30d20*/  IMAD.MOV.U32 R19, RZ, RZ, R27 ;  /* 0x000000ffff137224 */ /* 0x000fe400078e001b */
[----:B------:R-:W3:Y:S04]  /*30d30*/  LDL.LU R26, [R1+0xf0c] ;  /* 0x000f0c00011a7983 */ /* 0x000ee80000300800 */
[----:B------:R-:W3:Y:S01]  /*30d40*/  LDL.LU R27, [R1+0xf08] ;  /* 0x000f0800011b7983 */ /* 0x000ee20000300800 */
[----:B------:R-:W-:Y:S01]  /*30d50*/  IMAD.MOV.U32 R5, RZ, RZ, R20 ;  /* 0x000000ffff057224 */ /* 0x000fe200078e0014 */
[----:B------:R-:W-:-:S02]  /*30d60*/  MOV R16, R23 ;  /* 0x0000001700107202 */ /* 0x000fc40000000f00 */
[----:B------:R0:W-:Y:S04]  /*30d70*/  STL.64 [R1+0x910], R6 ;  /* 0x0009100601007387 */ /* 0x0001e80000100a00 */
[----:B------:R-:W4:Y:S04]  /*30d80*/  LDL.LU R20, [R1+0xf20] ;  /* 0x000f200001147983 */ /* 0x000f280000300800 */
[----:B------:R-:W5:Y:S01]  /*30d90*/  LDL.LU R23, [R1+0xf14] ;  /* 0x000f140001177983 */ /* 0x000f620000300800 */
[----:B0-----:R-:W-:Y:S01]  /*30da0*/  MOV R6, R21 ;  /* 0x0000001500067202 */ /* 0x001fe20000000f00 */
[----:B------:R-:W-:-:S02]  /*30db0*/  IMAD.MOV.U32 R7, RZ, RZ, R22 ;  /* 0x000000ffff077224 */ /* 0x000fc400078e0016 */
[----:B------:R-:W4:Y:S04]  /*30dc0*/  LDL.LU R21, [R1+0xf1c] ;  /* 0x000f1c0001157983 */ /* 0x000f280000300800 */
[----:B------:R-:W5:Y:S04]  /*30dd0*/  LDL.LU R22, [R1+0xf18] ;  /* 0x000f180001167983 */ /* 0x000f680000300800 */
[----:B------:R0:W-:Y:S04]  /*30de0*/  STL.64 [R1+0xf00], R10 ;  /* 0x000f000a01007387 */ /* 0x0001e80000100a00 */
[----:B------:R1:W-:Y:S04]  /*30df0*/  STL.64 [R1+0xef8], R8 ;  /* 0x000ef80801007387 */ /* 0x0003e80000100a00 */
[----:B0-----:R-:W5:Y:S04]  /*30e00*/  LDL.LU R10, [R1+0x8b0] ;  /* 0x0008b000010a7983 */ /* 0x001f680000300800 */
[----:B-1----:R-:W5:Y:S04]  /*30e10*/  LDL.LU R8, [R1+0x8a8] ;  /* 0x0008a80001087983 */ /* 0x002f680000300800 */
[----:B------:R-:W5:Y:S04]  /*30e20*/  LDL.LU R9, [R1+0x8ac] ;  /* 0x0008ac0001097983 */ /* 0x000f680000300800 */
[----:B------:R-:W5:Y:S04]  /*30e30*/  LDL.LU R11, [R1+0x8b4] ;  /* 0x0008b400010b7983 */ /* 0x000f680000300800 */
[----:B------:R0:W-:Y:S04]  /*30e40*/  STL.64 [R1+0x640], R12 ;  /* 0x0006400c01007387 */ /* 0x0001e80000100a00 */
[----:B------:R1:W-:Y:S04]  /*30e50*/  STL.64 [R1+0x648], R14 ;  /* 0x0006480e01007387 */ /* 0x0003e80000100a00 */
[----:B0-----:R-:W5:Y:S04]  /*30e60*/  LDL.LU.64 R12, [R1+0xf48] ;  /* 0x000f4800010c7983 */ /* 0x001f680000300a00 */
[----:B-1----:R-:W5:Y:S04]  /*30e70*/  LDL.LU.64 R14, [R1+0xf50] ;  /* 0x000f5000010e7983 */ /* 0x002f680000300a00 */
[----:B--2---:R0:W-:Y:S04]  /*30e80*/  STL.64 [R1+0x5c0], R24 ;  /* 0x0005c01801007387 */ /* 0x0041e80000100a00 */
[----:B---3--:R1:W-:Y:S04]  /*30e90*/  STL.64 [R1+0x5c8], R26 ;  /* 0x0005c81a01007387 */ /* 0x0083e80000100a00 */
[----:B0-----:R-:W2:Y:S04]  /*30ea0*/  LDL.LU R24, [R1+0x8e8] ;  /* 0x0008e80001187983 */ /* 0x001ea80000300800 */
[----:B------:R-:W2:Y:S04]  /*30eb0*/  LDL.LU R25, [R1+0x8ec] ;  /* 0x0008ec0001197983 */ /* 0x000ea80000300800 */
[----:B-1----:R-:W3:Y:S04]  /*30ec0*/  LDL.LU R26, [R1+0x8f0] ;  /* 0x0008f000011a7983 */ /* 0x002ee80000300800 */
[----:B------:R-:W3:Y:S04]  /*30ed0*/  LDL.LU R27, [R1+0x8f4] ;  /* 0x0008f400011b7983 */ /* 0x000ee80000300800 */
[----:B----4-:R-:W-:Y:S04]  /*30ee0*/  STL.64 [R1+0x5d0], R20 ;  /* 0x0005d01401007387 */ /* 0x010fe80000100a00 */
[----:B-----5:R-:W-:Y:S04]  /*30ef0*/  STL.64 [R1+0x5d8], R22 ;  /* 0x0005d81601007387 */ /* 0x020fe80000100a00 */
[----:B------:R-:W0:Y:S04]  /*30f00*/  LDS.128 R20, [UR4+0xd20] ;  /* 0x000d2004ff147984 */ /* 0x000e280008000c00 */
[----:B0-----:R-:W-:Y:S04]  /*30f10*/  STL.64 [R1+0x898], R20 ;  /* 0x0008981401007387 */ /* 0x001fe80000100a00 */
[----:B------:R-:W-:Y:S04]  /*30f20*/  STL.64 [R1+0x8a0], R22 ;  /* 0x0008a01601007387 */ /* 0x000fe80000100a00 */
[----:B------:R-:W-:Y:S04]  /*30f30*/  LDS.128 R20, [UR4+0xd00] ;  /* 0x000d0004ff147984 */ /* 0x000fe80008000c00 */
[----:B------:R-:W-:Y:S04]  /*30f40*/  STL.64 [R1+0x5f0], R12 ;  /* 0x0005f00c01007387 */ /* 0x000fe80000100a00 */
[----:B------:R-:W-:Y:S04]  /*30f50*/  STL.64 [R1+0x5f8], R14 ;  /* 0x0005f80e01007387 */ /* 0x000fe80000100a00 */
[----:B------:R-:W0:Y:S04]  /*30f60*/  LDS.128 R12, [UR4+0xd50] ;  /* 0x000d5004ff0c7984 */ /* 0x000e280008000c00 */
[----:B0-----:R-:W-:Y:S04]  /*30f70*/  STL.64 [R1+0x8f8], R12 ;  /* 0x0008f80c01007387 */ /* 0x001fe80000100a00 */
[----:B------:R-:W-:Y:S04]  /*30f80*/  STL.64 [R1+0x900], R14 ;  /* 0x0009000e01007387 */ /* 0x000fe80000100a00 */
[----:B------:R-:W0:Y:S04]  /*30f90*/  LDS.128 R12, [UR4+0xd40] ;  /* 0x000d4004ff0c7984 */ /* 0x000e280008000c00 */
[----:B------:R-:W-:Y:S04]  /*30fa0*/  STL.64 [R1+0x878], R20 ;  /* 0x0008781401007387 */ /* 0x000fe80000100a00 */
[----:B------:R-:W-:Y:S04]  /*30fb0*/  STL.64 [R1+0x880], R22 ;  /* 0x0008801601007387 */ /* 0x000fe80000100a00 */
[----:B------:R-:W-:Y:S04]  /*30fc0*/  LDS.128 R20, [UR4+0xcf0] ;  /* 0x000cf004ff147984 */ /* 0x000fe80008000c00 */
[----:B------:R-:W-:Y:S04]  /*30fd0*/  STL.64 [R1+0x5b0], R8 ;  /* 0x0005b00801007387 */ /* 0x000fe80000100a00 */
[----:B------:R-:W-:Y:S04]  /*30fe0*/  STL.64 [R1+0x5b8], R10 ;  /* 0x0005b80a01007387 */ /* 0x000fe80000100a00 */
[----:B------:R-:W-:Y:S04]  /*30ff0*/  LDS.128 R8, [UR4+0xce0] ;  /* 0x000ce004ff087984 */ /* 0x000fe80008000c00 */
[----:B0-----:R-:W-:Y:S04]  /*31000*/  STL.64 [R1+0x8c8], R12 ;  /* 0x0008c80c01007387 */ /* 0x001fe80000100a00 */
[----:B------:R-:W-:Y:S04]  /*31010*/  STL.64 [R1+0x8d0], R14 ;  /* 0x0008d00e01007387 */ /* 0x000fe80000100a00 */
[----:B------:R-:W-:Y:S04]  /*31020*/  LDS.128 R12, [UR4+0xd30] ;  /* 0x000d3004ff0c7984 */ /* 0x000fe80008000c00 */
[----:B--2---:R-:W-:Y:S04]  /*31030*/  STL.64 [R1+0x5a0], R24 ;  /* 0x0005a01801007387 */ /* 0x004fe80000100a00 */
[----:B---3--:R-:W-:Y:S04]  /*31040*/  STL.64 [R1+0x5a8], R26 ;  /* 0x0005a81a01007387 */ /* 0x008fe80000100a00 */
[----:B------:R-:W0:Y:S04]  /*31050*/  LDS.128 R24, [UR4+0xcc0] ;  /* 0x000cc004ff187984 */ /* 0x000e280008000c00 */
[----:B0-----:R-:W-:Y:S04]  /*31060*/  STL.64 [R1+0x838], R24 ;  /* 0x0008381801007387 */ /* 0x001fe80000100a00 */
[----:B------:R-:W-:Y:S04]  /*31070*/  STL.64 [R1+0x840], R26 ;  /* 0x0008401a01007387 */ /* 0x000fe80000100a00 */
[----:B------:R-:W0:Y:S04]  /*31080*/  LDS.128 R24, [UR4+0xcb0] ;  /* 0x000cb004ff187984 */ /* 0x000e280008000c00 */
[----:B------:R1:W-:Y:S04]  /*31090*/  STL.64 [R1+0x870], R22 ;  /* 0x0008701601007387 */ /* 0x0003e80000100a00 */
[----:B------:R-:W-:Y:S04]  /*310a0*/  STL.64 [R1+0x8b8], R12 ;  /* 0x0008b80c01007387 */ /* 0x000fe80000100a00 */
[----:B------:R-:W-:Y:S01]  /*310b0*/  STL.64 [R1+0x8c0], R14 ;  /* 0x0008c00e01007387 */ /* 0x000fe20000100a00 */
[----:B-1----:R-:W-:-:S03]  /*310c0*/  MOV R23, R0 ;  /* 0x0000000000177202 */ /* 0x002fc60000000f00 */
[----:B------:R-:W1:Y:S04]  /*310d0*/  LDS.128 R12, [UR4+0xd10] ;  /* 0x000d1004ff0c7984 */ /* 0x000e680008000c00 */
[----:B------:R-:W-:Y:S04]  /*310e0*/  STL.64 [R1+0x858], R8 ;  /* 0x0008580801007387 */ /* 0x000fe80000100a00 */
[----:B------:R-:W-:Y:S04]  /*310f0*/  STL.64 [R1+0x860], R10 ;  /* 0x0008600a01007387 */ /* 0x000fe80000100a00 */
[----:B------:R-:W-:Y:S04]  /*31100*/  STL.64 [R1+0x590], R16 ;  /* 0x0005901001007387 */ /* 0x000fe80000100a00 */
[----:B------:R-:W-:Y:S04]  /*31110*/  STL.64 [R1+0x598], R18 ;  /* 0x0005981201007387 */ /* 0x000fe80000100a00 */
[----:B------:R-:W2:Y:S01]  /*31120*/  LDS.128 R8, [UR4+0xcd0] ;  /* 0x000cd004ff087984 */ /* 0x000ea20008000c00 */
[----:B0-----:R-:W-:-:S03]  /*31130*/  IMAD.MOV.U32 R0, RZ, RZ, R27 ;  /* 0x000000ffff007224 */ /* 0x001fc600078e001b */
[----:B------:R-:W-:Y:S04]  /*31140*/  STL.64 [R1+0x828], R24 ;  /* 0x0008281801007387 */ /* 0x000fe80000100a00 */
[----:B------:R-:W-:Y:S04]  /*31150*/  STL [R1+0x830], R26 ;  /* 0x0008301a01007387 */ /* 0x000fe80000100800 */
[----:B------:R-:W0:Y:S04]  /*31160*/  LDS.128 R24, [UR4+0xca0] ;  /* 0x000ca004ff187984 */ /* 0x000e280008000c00 */
[----:B------:R-:W3:Y:S01]  /*31170*/  LDS.128 R16, [UR4+0xc90] ;  /* 0x000c9004ff107984 */ /* 0x000ee20008000c00 */
[----:B------:R-:W-:-:S03]  /*31180*/  IMAD.MOV.U32 R22, RZ, RZ, R2 ;  /* 0x000000ffff167224 */ /* 0x000fc600078e0002 */
[----:B-1----:R1:W-:Y:S04]  /*31190*/  STL.64 [R1+0x890], R14 ;  /* 0x0008900e01007387 */ /* 0x0023e80000100a00 */
[----:B------:R4:W-:Y:S04]  /*311a0*/  STL.64 [R1+0x868], R20 ;  /* 0x0008681401007387 */ /* 0x0009e80000100a00 */
[----:B------:R5:W-:Y:S01]  /*311b0*/  STL.64 [R1+0x888], R12 ;  /* 0x0008880c01007387 */ /* 0x000be20000100a00 */
[----:B-1----:R-:W-:-:S03]  /*311c0*/  MOV R15, R29 ;  /* 0x0000001d000f7202 */ /* 0x002fc60000000f00 */
[----:B------:R-:W3:Y:S01]  /*311d0*/  LDL.LU R14, [R1+0x920] ;  /* 0x00092000010e7983 */ /* 0x000ee20000300800 */
[----:B----4-:R-:W-:Y:S01]  /*311e0*/  IMAD.MOV.U32 R20, RZ, RZ, R28 ;  /* 0x000000ffff147224 */ /* 0x010fe200078e001c */
[----:B------:R-:W-:Y:S02]  /*311f0*/  MOV R21, R3 ;  /* 0x0000000300157202 */ /* 0x000fe40000000f00 */
[----:B--2---:R-:W-:Y:S04]  /*31200*/  STL.64 [R1+0x848], R8 ;  /* 0x0008480801007387 */ /* 0x004fe80000100a00 */
[----:B------:R1:W-:Y:S04]  /*31210*/  STL.64 [R1+0x850], R10 ;  /* 0x0008500a01007387 */ /* 0x0003e80000100a00 */
[----:B-----5:R-:W2:Y:S04]  /*31220*/  LDL.LU R12, [R1+0x918] ;  /* 0x00091800010c7983 */ /* 0x020ea80000300800 */
[----:B0-----:R-:W-:Y:S04]  /*31230*/  STL.64 [R1+0x818], R24 ;  /* 0x0008181801007387 */ /* 0x001fe80000100a00 */
[----:B------:R-:W-:Y:S01]  /*31240*/  STL.64 [R1+0x820], R26 ;  /* 0x0008201a01007387 */ /* 0x000fe20000100a00 */
[----:B---3--:R-:W-:Y:S01]  /*31250*/  MOV R29, R16 ;  /* 0x00000010001d7202 */ /* 0x008fe20000000f00 */
[----:B------:R-:W-:Y:S01]  /*31260*/  IMAD.MOV.U32 R28, RZ, RZ, R17 ;  /* 0x000000ffff1c7224 */ /* 0x000fe200078e0011 */
[----:B------:R-:W-:Y:S01]  /*31270*/  MOV R3, R18 ;  /* 0x0000001200037202 */ /* 0x000fe20000000f00 */
[----:B------:R-:W-:Y:S01]  /*31280*/  IMAD.MOV.U32 R2, RZ, RZ, R19 ;  /* 0x000000ffff027224 */ /* 0x000fe200078e0013 */
[----:B------:R-:W0:Y:S04]  /*31290*/  LDS.128 R24, [UR4+0xc30] ;  /* 0x000c3004ff187984 */ /* 0x000e280008000c00 */
[----:B------:R-:W2:Y:S04]  /*312a0*/  LDL.LU R13, [R1+0x91c] ;  /* 0x00091c00010d7983 */ /* 0x000ea80000300800 */
[----:B-1----:R-:W3:Y:S04]  /*312b0*/  LDL.LU.64 R10, [R1+0xf00] ;  /* 0x000f0000010a7983 */ /* 0x002ee80000300a00 */
[----:B------:R-:W4:Y:S04]  /*312c0*/  LDL.LU.64 R8, [R1+0xef8] ;  /* 0x000ef80001087983 */ /* 0x000f280000300a00 */
[----:B------:R-:W1:Y:S04]  /*312d0*/  LDS.128 R16, [UR4+0xc50] ;  /* 0x000c5004ff107984 */ /* 0x000e680008000c00 */
[----:B0-----:R0:W-:Y:S04]  /*312e0*/  STL.64 [R1+0xe60], R24 ;  /* 0x000e601801007387 */ /* 0x0011e80000100a00 */
[----:B------:R-:W-:Y:S04]  /*312f0*/  STL.64 [R1+0xe68], R26 ;  /* 0x000e681a01007387 */ /* 0x000fe80000100a00 */
[----:B0-----:R-:W5:Y:S04]  /*31300*/  LDL.LU R24, [R1+0x858] ;  /* 0x0008580001187983 */ /* 0x001f680000300800 */
[----:B-1----:R0:W-:Y:S04]  /*31310*/  STL.64 [R1+0xe48], R18 ;  /* 0x000e481201007387 */ /* 0x0021e80000100a00 */
[----:B------:R1:W-:Y:S04]  /*31320*/  STL.64 [R1+0xe40], R16 ;  /* 0x000e401001007387 */ /* 0x0003e80000100a00 */
[----:B------:R-:W5:Y:S04]  /*31330*/  LDL.LU R25, [R1+0x85c] ;  /* 0x00085c0001197983 */ /* 0x000f680000300800 */
[----:B0-----:R-:W5:Y:S04]  /*31340*/  LDL.LU R18, [R1+0x840] ;  /* 0x0008400001127983 */ /* 0x001f680000300800 */
[----:B-1----:R-:W5:Y:S04]  /*31350*/  LDL.LU R16, [R1+0x838] ;  /* 0x0008380001107983 */ /* 0x002f680000300800 */
[----:B------:R-:W5:Y:S04]  /*31360*/  LDL.LU R17, [R1+0x83c] ;  /* 0x00083c0001117983 */ /* 0x000f680000300800 */
[----:B------:R-:W5:Y:S04]  /*31370*/  LDL.LU R19, [R1+0x844] ;  /* 0x0008440001137983 */ /* 0x000f680000300800 */
[----:B------:R-:W5:Y:S04]  /*31380*/  LDL.LU R26, [R1+0x860] ;  /* 0x00086000011a7983 */ /* 0x000f680000300800 */
[----:B------:R-:W5:Y:S04]  /*31390*/  LDL.LU R27, [R1+0x864] ;  /* 0x00086400011b7983 */ /* 0x000f680000300800 */
[----:B------:R-:W-:Y:S04]  /*313a0*/  STL.64 [R1+0x580], R4 ;  /* 0x0005800401007387 */ /* 0x000fe80000100a00 */
[----:B------:R-:W-:Y:S04]  /*313b0*/  STL.64 [R1+0x588], R6 ;  /* 0x0005880601007387 */ /* 0x000fe80000100a00 */
[----:B------:R-:W0:Y:S04]  /*313c0*/  LDS.128 R4, [UR4+0xc80] ;  /* 0x000c8004ff047984 */ /* 0x000e280008000c00 */
[----:B------:R-:W-:Y:S04]  /*313d0*/  STL.64 [R1+0x560], R20 ;  /* 0x0005601401007387 */ /* 0x000fe80000100a00 */
[----:B------:R-:W-:Y:S04]  /*313e0*/  STL.64 [R1+0x568], R22 ;  /* 0x0005681601007387 */ /* 0x000fe80000100a00 */
[----:B------:R-:W1:Y:S04]  /*313f0*/  LDS.128 R20, [UR4+0xc40] ;  /* 0x000c4004ff147984 */ /* 0x000e680008000c00 */
[----:B0-----:R-:W-:Y:S04]  /*31400*/  STL.64 [R1+0xe18], R6 ;  /* 0x000e180601007387 */ /* 0x001fe80000100a00 */
[----:B------:R3:W-:Y:S04]  /*31410*/  STL.64 [R1+0xe10], R4 ;  /* 0x000e100401007387 */ /* 0x0007e80000100a00 */
[----:B-1----:R-:W-:Y:S04]  /*31420*/  STL.64 [R1+0xe58], R22 ;  /* 0x000e581601007387 */ /* 0x002fe80000100a00 */
[----:B------:R-:W-:Y:S04]  /*31430*/  STL.64 [R1+0xe50], R20 ;  /* 0x000e501401007387 */ /* 0x000fe80000100a00 */
[----:B------:R-:W-:Y:S04]  /*31440*/  STL.64 [R1+0x578], R14 ;  /* 0x0005780e01007387 */ /* 0x000fe80000100a00 */
[----:B--2---:R-:W-:Y:S01]  /*31450*/  STL.64 [R1+0x570], R12 ;  /* 0x0005700c01007387 */ /* 0x004fe20000100a00 */
[----:B---3--:R-:W-:Y:S01]  /*31460*/  MOV R4, R11 ;  /* 0x0000000b00047202 */ /* 0x008fe20000000f00 */
[----:B------:R-:W-:-:S02]  /*31470*/  IMAD.MOV.U32 R5, RZ, RZ, R10 ;  /* 0x000000ffff057224 */ /* 0x000fc400078e000a */
[----:B------:R-:W0:Y:S01]  /*31480*/  LDS.128 R12, [UR4+0xc60] ;  /* 0x000c6004ff0c7984 */ /* 0x000e220008000c00 */
[----:B----4-:R-:W-:Y:S01]  /*31490*/  MOV R6, R9 ;  /* 0x0000000900067202 */ /* 0x010fe20000000f00 */
[----:B------:R-:W-:Y:S02]  /*314a0*/  IMAD.MOV.U32 R7, RZ, RZ, R8 ;  /* 0x000000ffff077224 */ /* 0x000fe400078e0008 */
[----:B------:R-:W1:Y:S04]  /*314b0*/  LDS.128 R8, [UR4+0xc70] ;  /* 0x000c7004ff087984 */ /* 0x000e680008000c00 */
[----:B0-----:R-:W-:Y:S04]  /*314c0*/  STL.64 [R1+0xe38], R14 ;  /* 0x000e380e01007387 */ /* 0x001fe80000100a00 */
[----:B------:R-:W-:Y:S04]  /*314d0*/  STL.64 [R1+0xe30], R12 ;  /* 0x000e300c01007387 */ /* 0x000fe80000100a00 */
[----:B-1----:R-:W-:Y:S04]  /*314e0*/  STL.64 [R1+0xe28], R10 ;  /* 0x000e280a01007387 */ /* 0x002fe80000100a00 */
[----:B------:R-:W-:Y:S04]  /*314f0*/  STL.64 [R1+0xe20], R8 ;  /* 0x000e200801007387 */ /* 0x000fe80000100a00 */
[----:B-----5:R0:W-:Y:S04]  /*31500*/  STL.64 [R1+0xe80], R24 ;  /* 0x000e801801007387 */ /* 0x0201e80000100a00 */
[----:B------:R-:W-:Y:S04]  /*31510*/  STL.64 [R1+0xe70], R16 ;  /* 0x000e701001007387 */ /* 0x000fe80000100a00 */
[----:B------:R-:W-:Y:S04]  /*31520*/  STL.64 [R1+0xe78], R18 ;  /* 0x000e781201007387 */ /* 0x000fe80000100a00 */
[----:B0-----:R-:W2:Y:S04]  /*31530*/  LDL.LU R24, [R1+0x878] ;  /* 0x0008780001187983 */ /* 0x001ea80000300800 */
[----:B------:R0:W-:Y:S04]  /*31540*/  STL.64 [R1+0xe88], R26 ;  /* 0x000e881a01007387 */ /* 0x0001e80000100a00 */
[----:B------:R-:W2:Y:S04]  /*31550*/  LDL.LU R25, [R1+0x87c] ;  /* 0x00087c0001197983 */ /* 0x000ea80000300800 */
[----:B------:R-:W-:Y:S04]  /*31560*/  STL.64 [R1+0x550], R4 ;  /* 0x0005500401007387 */ /* 0x000fe80000100a00 */
[----:B0-----:R-:W3:Y:S04]  /*31570*/  LDL.LU R26, [R1+0x880] ;  /* 0x00088000011a7983 */ /* 0x001ee80000300800 */
[----:B------:R-:W3:Y:S04]  /*31580*/  LDL.LU R27, [R1+0x884] ;  /* 0x00088400011b7983 */ /* 0x000ee80000300800 */
[----:B------:R-:W-:Y:S04]  /*31590*/  STL.64 [R1+0x558], R6 ;  /* 0x0005580601007387 */ /* 0x000fe80000100a00 */
[----:B------:R-:W4:Y:S01]  /*315a0*/  LDL.LU R14, [R1+0x830] ;  /* 0x00083000010e7983 */ /* 0x000f220000300800 */
[----:B------:R-:W-:-:S03]  /*315b0*/  MOV R15, R0 ;  /* 0x00000000000f7202 */ /* 0x000fc60000000f00 */
        /* <DEDUP_REMOVED lines=15> */
[----:B---3--:R1:W-:Y:S04]  /*316b0*/  STL.64 [R1+0xe98], R26 ;  /* 0x000e981a01007387 */ /* 0x0083e80000100a00 */
[----:B0-----:R-:W2:Y:S04]  /*316c0*/  LDL.LU R24, [R1+0x888] ;  /* 0x0008880001187983 */ /* 0x001ea80000300800 */
[----:B------:R-:W2:Y:S04]  /*316d0*/  LDL.LU R25, [R1+0x88c] ;  /* 0x00088c0001197983 */ /* 0x000ea80000300800 */
[----:B-1----:R-:W3:Y:S04]  /*316e0*/  LDL.LU R26, [R1+0x890] ;  /* 0x00089000011a7983 */ /* 0x002ee80000300800 */
[----:B------:R-:W3:Y:S01]  /*316f0*/  LDL.LU R27, [R1+0x894] ;  /* 0x00089400011b7983 */ /* 0x000ee20000300800 */
[----:B------:R-:W-:Y:S01]  /*31700*/  IMAD.MOV.U32 R4, RZ, RZ, R29 ;  /* 0x000000ffff047224 */ /* 0x000fe200078e001d */
[----:B------:R-:W-:-:S02]  /*31710*/  MOV R5, R28 ;  /* 0x0000001c00057202 */ /* 0x000fc40000000f00 */
[----:B------:R-:W4:Y:S04]  /*31720*/  LDL.LU R28, [R1+0x9e0] ;  /* 0x0009e000011c7983 */ /* 0x000f280000300800 */
[----:B------:R-:W4:Y:S01]  /*31730*/  LDL.LU R29, [R1+0x9e4] ;  /* 0x0009e400011d7983 */ /* 0x000f220000300800 */
[----:B------:R-:W-:Y:S01]  /*31740*/  IMAD.MOV.U32 R6, RZ, RZ, R3 ;  /* 0x000000ffff067224 */ /* 0x000fe200078e0003 */
[----:B------:R-:W-:Y:S02]  /*31750*/  MOV R7, R2 ;  /* 0x0000000200077202 */ /* 0x000fe40000000f00 */
[----:B------:R-:W5:Y:S04]  /*31760*/  LDL.LU R2, [R1+0x9e8] ;  /* 0x0009e80001027983 */ /* 0x000f680000300800 */
[----:B------:R-:W5:Y:S04]  /*31770*/  LDL.LU R0, [R1+0xef0] ;  /* 0x000ef00001007983 */ /* 0x000f680000300800 */
[----:B--2---:R0:W-:Y:S04]  /*31780*/  STL.64 [R1+0xea0], R24 ;  /* 0x000ea01801007387 */ /* 0x0041e80000100a00 */
[----:B------:R-:W5:Y:S04]  /*31790*/  LDL.LU R3, [R1+0x9ec] ;  /* 0x0009ec0001037983 */ /* 0x000f680000300800 */
[----:B---3--:R1:W-:Y:S04]  /*317a0*/  STL.64 [R1+0xea8], R26 ;  /* 0x000ea81a01007387 */ /* 0x0083e80000100a00 */
[----:B0-----:R-:W2:Y:S04]  /*317b0*/  LDL.LU R24, [R1+0x898] ;  /* 0x0008980001187983 */ /* 0x001ea80000300800 */
[----:B------:R-:W2:Y:S04]  /*317c0*/  LDL.LU R25, [R1+0x89c] ;  /* 0x00089c0001197983 */ /* 0x000ea80000300800 */
[----:B-1----:R-:W3:Y:S04]  /*317d0*/  LDL.LU R26, [R1+0x8a0] ;  /* 0x0008a000011a7983 */ /* 0x002ee80000300800 */
[----:B------:R-:W3:Y:S04]  /*317e0*/  LDL.LU R27, [R1+0x8a4] ;  /* 0x0008a400011b7983 */ /* 0x000ee80000300800 */
[----:B----4-:R0:W-:Y:S04]  /*317f0*/  STL.64 [R1+0x68], R28 ;  /* 0x0000681c01007387 */ /* 0x0101e80000100a00 */
[----:B0-----:R-:W4:Y:S04]  /*31800*/  LDL.LU R28, [R1+0x980] ;  /* 0x00098000011c7983 */ /* 0x001f280000300800 */
[----:B------:R-:W4:Y:S04]  /*31810*/  LDL.LU R29, [R1+0x984] ;  /* 0x00098400011d7983 */ /* 0x000f280000300800 */
[----:B--2---:R0:W-:Y:S04]  /*31820*/  STL.64 [R1+0xeb0], R24 ;  /* 0x000eb01801007387 */ /* 0x0041e80000100a00 */
        /* <DEDUP_REMOVED lines=37> */
[----:B0-----:R-:W2:Y:S04]  /*31a80*/  LDL.LU.64 R24, [R1+0xee0] ;  /* 0x000ee00001187983 */ /* 0x001ea80000300a00 */
[----:B-1----:R-:W3:Y:S04]  /*31a90*/  LDL.LU.64 R26, [R1+0xee8] ;  /* 0x000ee800011a7983 */ /* 0x002ee80000300a00 */
        /* <DEDUP_REMOVED lines=14> */
[----:B------:R0:W-:Y:S04]  /*31b80*/  STL.64 [R1+0x478], R6 ;  /* 0x0004780601007387 */ /* 0x0001e80000100a00 */
[----:B0-----:R-:W5:Y:S04]  /*31b90*/  LDL.LU.64 R6, [R1+0xe18] ;  /* 0x000e180001067983 */ /* 0x001f680000300a00 */
[----:B----4-:R0:W-:Y:S04]  /*31ba0*/  STL.64 [R1+0xe08], R28 ;  /* 0x000e081c01007387 */ /* 0x0101e80000100a00 */
[----:B0-----:R-:W4:Y:S04]  /*31bb0*/  LDL.LU R28, [R1+0x9d8] ;  /* 0x0009d800011c7983 */ /* 0x001f280000300800 */
[----:B------:R-:W4:Y:S04]  /*31bc0*/  LDL.LU R29, [R1+0x9dc] ;  /* 0x0009dc00011d7983 */ /* 0x000f280000300800 */
[----:B--2---:R0:W-:Y:S04]  /*31bd0*/  STL.64 [R1+0x510], R24 ;  /* 0x0005101801007387 */ /* 0x0041e80000100a00 */
[----:B---3--:R1:W-:Y:S04]  /*31be0*/  STL.64 [R1+0x518], R26 ;  /* 0x0005181a01007387 */ /* 0x0083e80000100a00 */
[----:B0-----:R-:W2:Y:S04]  /*31bf0*/  LDL.LU.64 R24, [R1+0xeb0] ;  /* 0x000eb00001187983 */ /* 0x001ea80000300a00 */
[----:B-1----:R-:W3:Y:S04]  /*31c00*/  LDL.LU.64 R26, [R1+0xeb8] ;  /* 0x000eb800011a7983 */ /* 0x002ee80000300a00 */
[----:B-----5:R0:W-:Y:S04]  /*31c10*/  STL.64 [R1+0x468], R6 ;  /* 0x0004680601007387 */ /* 0x0201e80000100a00 */
[----:B0-----:R-:W5:Y:S04]  /*31c20*/  LDL.LU R6, [R1+0x9f8] ;  /* 0x0009f80001067983 */ /* 0x001f680000300800 */
[----:B------:R-:W5:Y:S04]  /*31c30*/  LDL.LU R7, [R1+0x9fc] ;  /* 0x0009fc0001077983 */ /* 0x000f680000300800 */
[----:B----4-:R0:W-:Y:S04]  /*31c40*/  STL.64 [R1+0x70], R28 ;  /* 0x0000701c01007387 */ /* 0x0101e80000100a00 */
[----:B0-----:R-:W4:Y:S04]  /*31c50*/  LDL.LU.64 R28, [R1+0xe08] ;  /* 0x000e0800011c7983 */ /* 0x001f280000300a00 */
[----:B--2---:R0:W-:Y:S04]  /*31c60*/  STL.64 [R1+0x500], R24 ;  /* 0x0005001801007387 */ /* 0x0041e80000100a00 */
[----:B---3--:R1:W-:Y:S04]  /*31c70*/  STL.64 [R1+0x508], R26 ;  /* 0x0005081a01007387 */ /* 0x0083e80000100a00 */
[----:B0-----:R-:W2:Y:S04]  /*31c80*/  LDL.LU.64 R24, [R1+0xea0] ;  /* 0x000ea00001187983 */ /* 0x001ea80000300a00 */
[----:B-1----:R-:W3:Y:S04]  /*31c90*/  LDL.LU.64 R26, [R1+0xea8] ;  /* 0x000ea800011a7983 */ /* 0x002ee80000300a00 */
[----:B------:R0:W-:Y:S04]  /*31ca0*/  STL.64 [R1+0x60], R2 ;  /* 0x0000600201007387 */ /* 0x0001e80000100a00 */
[----:B-----5:R1:W-:Y:S04]  /*31cb0*/  STL.64 [R1+0x50], R6 ;  /* 0x0000500601007387 */ /* 0x0203e80000100a00 */
[----:B0-----:R-:W5:Y:S04]  /*31cc0*/  LDL.LU R2, [R1+0x988] ;  /* 0x0009880001027983 */ /* 0x001f680000300800 */
[----:B-1----:R-:W5:Y:S04]  /*31cd0*/  LDL.LU R6, [R1+0x960] ;  /* 0x0009600001067983 */ /* 0x002f680000300800 */
[----:B------:R-:W5:Y:S04]  /*31ce0*/  LDL.LU R7, [R1+0x964] ;  /* 0x0009640001077983 */ /* 0x000f680000300800 */
[----:B------:R-:W5:Y:S04]  /*31cf0*/  LDL.LU R3, [R1+0x98c] ;  /* 0x00098c0001037983 */ /* 0x000f680000300800 */
[----:B----4-:R0:W-:Y:S04]  /*31d00*/  STL.64 [R1+0x78], R28 ;  /* 0x0000781c01007387 */ /* 0x0101e80000100a00 */
[----:B------:R1:W-:Y:S04]  /*31d10*/  STL.64 [R1+0x498], R14 ;  /* 0x0004980e01007387 */ /* 0x0003e80000100a00 */
[----:B0-----:R-:W4:Y:S04]  /*31d20*/  LDL.LU.64 R28, [R1+0xe00] ;  /* 0x000e0000011c7983 */ /* 0x001f280000300a00 */
[----:B-1----:R-:W4:Y:S04]  /*31d30*/  LDL.LU.64 R14, [R1+0xe38] ;  /* 0x000e3800010e7983 */ /* 0x002f280000300a00 */
[----:B--2---:R0:W-:Y:S04]  /*31d40*/  STL.64 [R1+0x4f0], R24 ;  /* 0x0004f01801007387 */ /* 0x0041e80000100a00 */
[----:B---3--:R1:W-:Y:S04]  /*31d50*/  STL.64 [R1+0x4f8], R26 ;  /* 0x0004f81a01007387 */ /* 0x0083e80000100a00 */
[----:B0-----:R-:W2:Y:S04]  /*31d60*/  LDL.LU.64 R24, [R1+0xe90] ;  /* 0x000e900001187983 */ /* 0x001ea80000300a00 */
[----:B-1----:R-:W3:Y:S04]  /*31d70*/  LDL.LU.64 R26, [R1+0xe98] ;  /* 0x000e9800011a7983 */ /* 0x002ee80000300a00 */
[----:B-----5:R0:W-:Y:S04]  /*31d80*/  STL.64 [R1+0xdc0], R6 ;  /* 0x000dc00601007387 */ /* 0x0201e80000100a00 */
[----:B------:R1:W-:Y:S04]  /*31d90*/  STL.64 [R1+0xc0], R2 ;  /* 0x0000c00201007387 */ /* 0x0003e80000100a00 */
[----:B0-----:R-:W5:Y:S04]  /*31da0*/  LDL.LU R6, [R1+0x990] ;  /* 0x0009900001067983 */ /* 0x001f680000300800 */
[----:B------:R-:W5:Y:S04]  /*31db0*/  LDL.LU R7, [R1+0x994] ;  /* 0x0009940001077983 */ /* 0x000f680000300800 */
[----:B-1----:R-:W5:Y:S04]  /*31dc0*/  LDL.LU.64 R2, [R1+0xdb8] ;  /* 0x000db80001027983 */ /* 0x002f680000300a00 */
[----:B----4-:R0:W-:Y:S04]  /*31dd0*/  STL.64 [R1+0x80], R28 ;  /* 0x0000801c01007387 */ /* 0x0101e80000100a00 */
[----:B------:R1:W-:Y:S04]  /*31de0*/  STL.64 [R1+0x4d8], R18 ;  /* 0x0004d81201007387 */ /* 0x0003e80000100a00 */
[----:B------:R4:W-:Y:S04]  /*31df0*/  STL.64 [R1+0x4b8], R22 ;  /* 0x0004b81601007387 */ /* 0x0009e80000100a00 */
[----:B------:R4:W-:Y:S04]  /*31e00*/  STL.64 [R1+0x448], R14 ;  /* 0x0004480e01007387 */ /* 0x0009e80000100a00 */
[----:B0-----:R-:W5:Y:S04]  /*31e10*/  LDL.LU.64 R28, [R1+0xdf8] ;  /* 0x000df800011c7983 */ /* 0x001f680000300a00 */
[----:B-1----:R-:W5:Y:S04]  /*31e20*/  LDL.LU.64 R18, [R1+0xe78] ;  /* 0x000e780001127983 */ /* 0x002f680000300a00 */
[----:B----4-:R-:W4:Y:S04]  /*31e30*/  LDL.LU.64 R22, [R1+0xe58] ;  /* 0x000e580001167983 */ /* 0x010f280000300a00 */
[----:B------:R-:W4:Y:S04]  /*31e40*/  LDL.LU R14, [R1+0xa18] ;  /* 0x000a1800010e7983 */ /* 0x000f280000300800 */
[----:B------:R-:W4:Y:S04]  /*31e50*/  LDL.LU R15, [R1+0xa1c] ;  /* 0x000a1c00010f7983 */ /* 0x000f280000300800 */
[----:B--2---:R0:W-:Y:S04]  /*31e60*/  STL.64 [R1+0x4e0], R24 ;  /* 0x0004e01801007387 */ /* 0x0041e80000100a00 */
[----:B---3--:R1:W-:Y:S04]  /*31e70*/  STL.64 [R1+0x4e8], R26 ;  /* 0x0004e81a01007387 */ /* 0x0083e80000100a00 */
[----:B0-----:R-:W2:Y:S04]  /*31e80*/  LDL.LU.64 R24, [R1+0xe80] ;  /* 0x000e800001187983 */ /* 0x001ea80000300a00 */
[----:B-1----:R-:W3:Y:S04]  /*31e90*/  LDL.LU.64 R26, [R1+0xe88] ;  /* 0x000e8800011a7983 */ /* 0x002ee80000300a00 */
[----:B------:R0:W-:Y:S04]  /*31ea0*/  STL.64 [R1+0x470], R4 ;  /* 0x0004700401007387 */ /* 0x0001e80000100a00 */
[----:B-----5:R1:W-:Y:S04]  /*31eb0*/  STL.64 [R1+0xdd8], R6 ;  /* 0x000dd80601007387 */ /* 0x0203e80000100a00 */
[----:B0-----:R-:W5:Y:S04]  /*31ec0*/  LDL.LU.64 R4, [R1+0xe10] ;  /* 0x000e100001047983 */ /* 0x001f680000300a00 */
[----:B------:R-:W-:Y:S04]  /*31ed0*/  STL.64 [R1+0x100], R2 ;  /* 0x0001000201007387 */ /* 0x000fe80000100a00 */
[----:B-1----:R-:W5:Y:S04]  /*31ee0*/  LDL.LU R6, [R1+0x9a8] ;  /* 0x0009a80001067983 */ /* 0x002f680000300800 */
[----:B------:R-:W5:Y:S04]  /*31ef0*/  LDL.LU R7, [R1+0x9ac] ;  /* 0x0009ac0001077983 */ /* 0x000f680000300800 */
[----:B------:R-:W0:Y:S04]  /*31f00*/  LDS.64 R2, [UR4+0x1020] ;  /* 0x00102004ff027984 */ /* 0x000e280008000a00 */
[----:B------:R1:W-:Y:S04]  /*31f10*/  STL.64 [R1+0x88], R28 ;  /* 0x0000881c01007387 */ /* 0x0003e80000100a00 */
[----:B------:R1:W-:Y:S04]  /*31f20*/  STL.64 [R1+0x4a8], R18 ;  /* 0x0004a81201007387 */ /* 0x0003e80000100a00 */
[----:B------:R1:W-:Y:S04]  /*31f30*/  STL.64 [R1+0x488], R10 ;  /* 0x0004880a01007387 */ /* 0x0003e80000100a00 */
[----:B----4-:R4:W-:Y:S04]  /*31f40*/  STL.64 [R1+0x428], R22 ;  /* 0x0004281601007387 */ /* 0x0109e80000100a00 */
[----:B------:R0:W-:Y:S04]  /*31f50*/  STL.64 [R1+0x30], R14 ;  /* 0x0000300e01007387 */ /* 0x0001e80000100a00 */
[----:B-1----:R-:W5:Y:S04]  /*31f60*/  LDL.LU.64 R28, [R1+0xdf0] ;  /* 0x000df000011c7983 */ /* 0x002f680000300a00 */
[----:B------:R-:W5:Y:S04]  /*31f70*/  LDL.LU.64 R18, [R1+0xe48] ;  /* 0x000e480001127983 */ /* 0x000f680000300a00 */
[----:B------:R-:W5:Y:S04]  /*31f80*/  LDL.LU.64 R10, [R1+0xe28] ;  /* 0x000e2800010a7983 */ /* 0x000f680000300a00 */
[----:B----4-:R-:W4:Y:S04]  /*31f90*/  LDL.LU R22, [R1+0xa38] ;  /* 0x000a380001167983 */ /* 0x010f280000300800 */
[----:B------:R-:W4:Y:S04]  /*31fa0*/  LDL.LU R23, [R1+0xa3c] ;  /* 0x000a3c0001177983 */ /* 0x000f280000300800 */
[----:B0-----:R-:W4:Y:S04]  /*31fb0*/  LDL.LU R14, [R1+0xb60] ;  /* 0x000b6000010e7983 */ /* 0x001f280000300800 */
[----:B------:R-:W4:Y:S04]  /*31fc0*/  LDL.LU R15, [R1+0xb64] ;  /* 0x000b6400010f7983 */ /* 0x000f280000300800 */
[----:B------:R0:W-:Y:S04]  /*31fd0*/  STL.64 [R1+0xd10], R2 ;  /* 0x000d100201007387 */ /* 0x0001e80000100a00 */
[----:B0-----:R-:W4:Y:S04]  /*31fe0*/  LDL.LU R2, [R1+0xaa8] ;  /* 0x000aa80001027983 */ /* 0x001f280000300800 */
[----:B------:R-:W4:Y:S04]  /*31ff0*/  LDL.LU R3, [R1+0xaac] ;  /* 0x000aac0001037983 */ /* 0x000f280000300800 */
        /* <DEDUP_REMOVED lines=9> */
[----:B------:R0:W-:Y:S04]  /*32090*/  STL.64 [R1+0x4d0], R16 ;  /* 0x0004d01001007387 */ /* 0x0001e80000100a00 */
[----:B------:R1:W-:Y:S04]  /*320a0*/  STL.64 [R1+0x90], R28 ;  /* 0x0000901c01007387 */ /* 0x0003e80000100a00 */
[----:B0-----:R-:W5:Y:S04]  /*320b0*/  LDL.LU.64 R16, [R1+0xe70] ;  /* 0x000e700001107983 */ /* 0x001f680000300a00 */
[----:B------:R0:W-:Y:S04]  /*320c0*/  STL.64 [R1+0x458], R10 ;  /* 0x0004580a01007387 */ /* 0x0001e80000100a00 */
[----:B------:R0:W-:Y:S04]  /*320d0*/  STL.64 [R1+0x438], R18 ;  /* 0x0004381201007387 */ /* 0x0001e80000100a00 */
[----:B----4-:R4:W-:Y:S04]  /*320e0*/  STL.64 [R1+0x10], R22 ;  /* 0x0000101601007387 */ /* 0x0109e80000100a00 */
[----:B-1----:R-:W5:Y:S04]  /*320f0*/  LDL.LU.64 R28, [R1+0xde8] ;  /* 0x000de800011c7983 */ /* 0x002f680000300a00 */
[----:B------:R1:W-:Y:S04]  /*32100*/  STL.64 [R1+0x120], R14 ;  /* 0x0001200e01007387 */ /* 0x0003e80000100a00 */
[----:B0-----:R-:W5:Y:S04]  /*32110*/  LDL.LU R10, [R1+0xa08] ;  /* 0x000a0800010a7983 */ /* 0x001f680000300800 */
[----:B------:R-:W5:Y:S04]  /*32120*/  LDL.LU R11, [R1+0xa0c] ;  /* 0x000a0c00010b7983 */ /* 0x000f680000300800 */
[----:B------:R-:W5:Y:S04]  /*32130*/  LDL.LU R18, [R1+0xa28] ;  /* 0x000a280001127983 */ /* 0x000f680000300800 */
[----:B------:R-:W5:Y:S04]  /*32140*/  LDL.LU R19, [R1+0xa2c] ;  /* 0x000a2c0001137983 */ /* 0x000f680000300800 */
[----:B----4-:R-:W4:Y:S04]  /*32150*/  LDL.LU R22, [R1+0x968] ;  /* 0x0009680001167983 */ /* 0x010f280000300800 */
[----:B------:R-:W4:Y:S04]  /*32160*/  LDL.LU R23, [R1+0x96c] ;  /* 0x00096c0001177983 */ /* 0x000f280000300800 */
[----:B-1----:R-:W4:Y:S04]  /*32170*/  LDL.LU R14, [R1+0xa68] ;  /* 0x000a6800010e7983 */ /* 0x002f280000300800 */
[----:B------:R-:W4:Y:S04]  /*32180*/  LDL.LU R15, [R1+0xa6c] ;  /* 0x000a6c00010f7983 */ /* 0x000f280000300800 */
[----:B------:R0:W-:Y:S04]  /*32190*/  STL.64 [R1+0xd50], R2 ;  /* 0x000d500201007387 */ /* 0x0001e80000100a00 */
        /* <DEDUP_REMOVED lines=8> */
[----:B-----5:R0:W-:Y:S04]  /*32220*/  STL.64 [R1+0x58], R4 ;  /* 0x0000580401007387 */ /* 0x0201e80000100a00 */
[----:B------:R1:W-:Y:S04]  /*32230*/  STL.64 [R1+0xb8], R6 ;  /* 0x0000b80601007387 */ /* 0x0003e80000100a00 */
[----:B0-----:R-:W5:Y:S04]  /*32240*/  LDL.LU R4, [R1+0x958] ;  /* 0x0009580001047983 */ /* 0x001f680000300800 */
[----:B------:R-:W5:Y:S04]  /*32250*/  LDL.LU R5, [R1+0x95c] ;  /* 0x00095c0001057983 */ /* 0x000f680000300800 */
[----:B-1----:R-:W5:Y:S04]  /*32260*/  LDL.LU.64 R6, [R1+0xdc0] ;  /* 0x000dc00001067983 */ /* 0x002f680000300a00 */
[----:B------:R0:W-:Y:S04]  /*32270*/  STL.64 [R1+0x4b0], R20 ;  /* 0x0004b01401007387 */ /* 0x0001e80000100a00 */
[----:B------:R1:W-:Y:S04]  /*32280*/  STL.64 [R1+0x4a0], R16 ;  /* 0x0004a01001007387 */ /* 0x0003e80000100a00 */
[----:B------:R1:W-:Y:S04]  /*32290*/  STL.64 [R1+0x490], R12 ;  /* 0x0004900c01007387 */ /* 0x0003e80000100a00 */
[----:B------:R1:W-:Y:S04]  /*322a0*/  STL.64 [R1+0x480], R8 ;  /* 0x0004800801007387 */ /* 0x0003e80000100a00 */
[----:B------:R1:W-:Y:S04]  /*322b0*/  STL.64 [R1+0x98], R28 ;  /* 0x0000981c01007387 */ /* 0x0003e80000100a00 */
[----:B0-----:R-:W5:Y:S04]  /*322c0*/  LDL.LU.64 R20, [R1+0xe50] ;  /* 0x000e500001147983 */ /* 0x001f680000300a00 */
[----:B-1----:R-:W5:Y:S04]  /*322d0*/  LDL.LU.64 R16, [R1+0xe40] ;  /* 0x000e400001107983 */ /* 0x002f680000300a00 */
[----:B------:R-:W5:Y:S04]  /*322e0*/  LDL.LU.64 R12, [R1+0xe30] ;  /* 0x000e3000010c7983 */ /* 0x000f680000300a00 */
[----:B------:R-:W5:Y:S04]  /*322f0*/  LDL.LU.64 R8, [R1+0xe20] ;  /* 0x000e200001087983 */ /* 0x000f680000300a00 */
[----:B------:R-:W-:Y:S04]  /*32300*/  STL.64 [R1+0x20], R18 ;  /* 0x0000201201007387 */ /* 0x000fe80000100a00 */
[----:B------:R0:W-:Y:S04]  /*32310*/  STL.64 [R1+0x40], R10 ;  /* 0x0000400a01007387 */ /* 0x0001e80000100a00 */
[----:B------:R-:W5:Y:S04]  /*32320*/  LDL.LU.64 R28, [R1+0xde0] ;  /* 0x000de000011c7983 */ /* 0x000f680000300a00 */
[----:B----4-:R1:W-:Y:S04]  /*32330*/  STL.64 [R1+0xe0], R22 ;  /* 0x0000e01601007387 */ /* 0x0103e80000100a00 */
[----:B------:R4:W-:Y:S04]  /*32340*/  STL.64 [R1+0xd30], R14 ;  /* 0x000d300e01007387 */ /* 0x0009e80000100a00 */
[----:B0-----:R-:W5:Y:S04]  /*32350*/  LDL.LU R10, [R1+0xb50] ;  /* 0x000b5000010a7983 */ /* 0x001f680000300800 */
[----:B------:R-:W5:Y:S04]  /*32360*/  LDL.LU R11, [R1+0xb54] ;  /* 0x000b5400010b7983 */ /* 0x000f680000300800 */
[----:B------:R-:W5:Y:S04]  /*32370*/  LDL.LU R18, [R1+0xb70] ;  /* 0x000b700001127983 */ /* 0x000f680000300800 */
[----:B------:R-:W5:Y:S04]  /*32380*/  LDL.LU R19, [R1+0xb74] ;  /* 0x000b740001137983 */ /* 0x000f680000300800 */
[----:B-1----:R-:W5:Y:S04]  /*32390*/  LDL.LU R22, [R1+0xa88] ;  /* 0x000a880001167983 */ /* 0x002f680000300800 */
[----:B------:R-:W5:Y:S04]  /*323a0*/  LDL.LU R23, [R1+0xa8c] ;  /* 0x000a8c0001177983 */ /* 0x000f680000300800 */
[----:B----4-:R-:W4:Y:S04]  /*323b0*/  LDL.LU R14, [R1+0xac8] ;  /* 0x000ac800010e7983 */ /* 0x010f280000300800 */
[----:B------:R-:W4:Y:S04]  /*323c0*/  LDL.LU R15, [R1+0xacc] ;  /* 0x000acc00010f7983 */ /* 0x000f280000300800 */
[----:B------:R0:W-:Y:S04]  /*323d0*/  STL.64 [R1+0xd70], R2 ;  /* 0x000d700201007387 */ /* 0x0001e80000100a00 */
[----:B0-----:R-:W4:Y:S04]  /*323e0*/  LDL.LU R2, [R1+0xb08] ;  /* 0x000b080001027983 */ /* 0x001f280000300800 */
[----:B------:R-:W4:Y:S04]  /*323f0*/  LDL.LU R3, [R1+0xb0c] ;  /* 0x000b0c0001037983 */ /* 0x000f280000300800 */
[----:B--2---:R0:W-:Y:S04]  /*32400*/  STL.64 [R1+0x8], R24 ;  /* 0x0000081801007387 */ /* 0x0041e80000100a00 */
[----:B---3--:R1:W-:Y:S04]  /*32410*/  STL.64 [R1], R26 ;  /* 0x0000001a01007387 */ /* 0x0083e80000100a00 */
[----:B0-----:R-:W2:Y:S04]  /*32420*/  LDL.LU R24, [R1+0x970] ;  /* 0x0009700001187983 */ /* 0x001ea80000300800 */
[----:B------:R-:W2:Y:S04]  /*32430*/  LDL.LU R25, [R1+0x974] ;  /* 0x0009740001197983 */ /* 0x000ea80000300800 */
[----:B-1----:R-:W3:Y:S04]  /*32440*/  LDL.LU R26, [R1+0x978] ;  /* 0x00097800011a7983 */ /* 0x002ee80000300800 */
[----:B------:R-:W3:Y:S04]  /*32450*/  LDL.LU R27, [R1+0x97c] ;  /* 0x00097c00011b7983 */ /* 0x000ee80000300800 */
[----:B-----5:R-:W-:Y:S04]  /*32460*/  STL.64 [R1+0xf0], R4 ;  /* 0x0000f00401007387 */ /* 0x020fe80000100a00 */
[----:B------:R-:W-:Y:S04]  /*32470*/  STL.64 [R1+0xe8], R6 ;  /* 0x0000e80601007387 */ /* 0x000fe80000100a00 */
[----:B------:R-:W0:Y:S04]  /*32480*/  LDS.128 R4, [UR4+0xc20] ;  /* 0x000c2004ff047984 */ /* 0x000e280008000c00 */
[----:B------:R-:W-:Y:S04]  /*32490*/  STL.64 [R1+0x420], R20 ;  /* 0x0004201401007387 */ /* 0x000fe80000100a00 */
[----:B------:R1:W-:Y:S04]  /*324a0*/  STL.64 [R1+0x430], R16 ;  /* 0x0004301001007387 */ /* 0x0003e80000100a00 */
[----:B------:R5:W-:Y:S04]  /*324b0*/  STL.64 [R1+0x440], R12 ;  /* 0x0004400c01007387 */ /* 0x000be80000100a00 */
[----:B------:R0:W-:Y:S04]  /*324c0*/  STL.64 [R1+0x450], R8 ;  /* 0x0004500801007387 */ /* 0x0001e80000100a00 */
[----:B-1----:R-:W3:Y:S04]  /*324d0*/  LDL.LU R16, [R1+0xa20] ;  /* 0x000a200001107983 */ /* 0x002ee80000300800 */
[----:B-----5:R-:W5:Y:S04]  /*324e0*/  LDL.LU R12, [R1+0xa10] ;  /* 0x000a1000010c7983 */ /* 0x020f680000300800 */
[----:B------:R1:W-:Y:S04]  /*324f0*/  STL.64 [R1+0xa8], R28 ;  /* 0x0000a81c01007387 */ /* 0x0003e80000100a00 */
[----:B0-----:R-:W5:Y:S04]  /*32500*/  LDL.LU R8, [R1+0xa00] ;  /* 0x000a000001087983 */ /* 0x001f680000300800 */
[----:B------:R-:W5:Y:S04]  /*32510*/  LDL.LU R9, [R1+0xa04] ;  /* 0x000a040001097983 */ /* 0x000f680000300800 */
[----:B------:R-:W5:Y:S04]  /*32520*/  LDL.LU R13, [R1+0xa14] ;  /* 0x000a1400010d7983 */ /* 0x000f680000300800 */
[----:B------:R-:W5:Y:S04]  /*32530*/  LDL.LU R17, [R1+0xa24] ;  /* 0x000a240001117983 */ /* 0x000f680000300800 */
[----:B------:R-:W5:Y:S04]  /*32540*/  LDL.LU R20, [R1+0xa30] ;  /* 0x000a300001147983 */ /* 0x000f680000300800 */
[----:B------:R-:W5:Y:S04]  /*32550*/  LDL.LU R21, [R1+0xa34] ;  /* 0x000a340001157983 */ /* 0x000f680000300800 */
[----:B-1----:R-:W5:Y:S04]  /*32560*/  LDL.LU.64 R28, [R1+0xdd0] ;  /* 0x000dd000011c7983 */ /* 0x002f680000300a00 */
[----:B------:R-:W-:Y:S04]  /*32570*/  STL.64 [R1+0xd20], R4 ;  /* 0x000d200401007387 */ /* 0x000fe80000100a00 */
        /* <DEDUP_REMOVED lines=23> */
[----:B------:R-:W-:Y:S04]  /*326f0*/  STL.64 [R1+0xd18], R6 ;  /* 0x000d180601007387 */ /* 0x000fe80000100a00 */
[----:B-----5:R0:W-:Y:S04]  /*32700*/  STL.64 [R1+0x48], R8 ;  /* 0x0000480801007387 */ /* 0x0201e80000100a00 */
[----:B------:R-:W-:Y:S04]  /*32710*/  STL.64 [R1+0x38], R12 ;  /* 0x0000380c01007387 */ /* 0x000fe80000100a00 */
[----:B------:R1:W-:Y:S04]  /*32720*/  STL.64 [R1+0x28], R16 ;  /* 0x0000281001007387 */ /* 0x0003e80000100a00 */
[----:B0-----:R-:W5:Y:S04]  /*32730*/  LDL.LU R8, [R1+0xb48] ;  /* 0x000b480001087983 */ /* 0x001f680000300800 */
[----:B------:R0:W-:Y:S04]  /*32740*/  STL.64 [R1+0x18], R20 ;  /* 0x0000181401007387 */ /* 0x0001e80000100a00 */
[----:B------:R0:W-:Y:S04]  /*32750*/  STL.64 [R1+0xc8], R28 ;  /* 0x0000c81c01007387 */ /* 0x0001e80000100a00 */
[----:B-1----:R-:W5:Y:S04]  /*32760*/  LDL.LU R16, [R1+0xb68] ;  /* 0x000b680001107983 */ /* 0x002f680000300800 */
[----:B0-----:R-:W5:Y:S04]  /*32770*/  LDL.LU R20, [R1+0xb78] ;  /* 0x000b780001147983 */ /* 0x001f680000300800 */
[----:B------:R-:W5:Y:S04]  /*32780*/  LDL.LU R21, [R1+0xb7c] ;  /* 0x000b7c0001157983 */ /* 0x000f680000300800 */
[----:B------:R-:W5:Y:S04]  /*32790*/  LDL.LU R17, [R1+0xb6c] ;  /* 0x000b6c0001117983 */ /* 0x000f680000300800 */
[----:B------:R-:W5:Y:S04]  /*327a0*/  LDL.LU R12, [R1+0xb58] ;  /* 0x000b5800010c7983 */ /* 0x000f680000300800 */
[----:B------:R-:W5:Y:S04]  /*327b0*/  LDL.LU R13, [R1+0xb5c] ;  /* 0x000b5c00010d7983 */ /* 0x000f680000300800 */
[----:B------:R-:W5:Y:S04]  /*327c0*/  LDL.LU R9, [R1+0xb4c] ;  /* 0x000b4c0001097983 */ /* 0x000f680000300800 */
[----:B------:R-:W5:Y:S04]  /*327d0*/  LDL.LU.64 R28, [R1+0xdb0] ;  /* 0x000db000011c7983 */ /* 0x000f680000300a00 */
[----:B------:R-:W-:Y:S04]  /*327e0*/  STL.64 [R1+0xd28], R10 ;  /* 0x000d280a01007387 */ /* 0x000fe80000100a00 */
[----:B------:R-:W-:Y:S04]  /*327f0*/  STL.64 [R1+0xd38], R18 ;  /* 0x000d381201007387 */ /* 0x000fe80000100a00 */
[----:B------:R-:W-:Y:S04]  /*32800*/  STL.64 [R1+0xd58], R4 ;  /* 0x000d580401007387 */ /* 0x000fe80000100a00 */
[----:B------:R-:W-:Y:S04]  /*32810*/  STL.64 [R1+0xd68], R22 ;  /* 0x000d681601007387 */ /* 0x000fe80000100a00 */
[----:B----4-:R-:W-:Y:S04]  /*32820*/  STL.64 [R1+0xd78], R14 ;  /* 0x000d780e01007387 */ /* 0x010fe80000100a00 */
[----:B--2---:R0:W-:Y:S04]  /*32830*/  STL.64 [R1+0xb0], R24 ;  /* 0x0000b01801007387 */ /* 0x0041e80000100a00 */
[----:B---3--:R-:W-:Y:S04]  /*32840*/  STL.64 [R1+0xd48], R26 ;  /* 0x000d481a01007387 */ /* 0x008fe80000100a00 */
[----:B0-----:R-:W2:Y:S04]  /*32850*/  LDL.LU.64 R24, [R1+0xdc8] ;  /* 0x000dc80001187983 */ /* 0x001ea80000300a00 */
[----:B------:R0:W-:Y:S04]  /*32860*/  STL.64 [R1+0xd88], R2 ;  /* 0x000d880201007387 */ /* 0x0001e80000100a00 */
[----:B------:R-:W3:Y:S04]  /*32870*/  LDL.LU R14, [R1+0xb10] ;  /* 0x000b1000010e7983 */ /* 0x000ee80000300800 */
[----:B------:R-:W3:Y:S04]  /*32880*/  LDL.LU R15, [R1+0xb14] ;  /* 0x000b1400010f7983 */ /* 0x000ee80000300800 */
[----:B0-----:R-:W4:Y:S04]  /*32890*/  LDL.LU R2, [R1+0xb20] ;  /* 0x000b200001027983 */ /* 0x001f280000300800 */
[----:B------:R-:W4:Y:S04]  /*328a0*/  LDL.LU R3, [R1+0xb24] ;  /* 0x000b240001037983 */ /* 0x000f280000300800 */
[----:B------:R-:W5:Y:S04]  /*328b0*/  LDL.LU R22, [R1+0xb00] ;  /* 0x000b000001167983 */ /* 0x000f680000300800 */
[----:B------:R-:W5:Y:S04]  /*328c0*/  LDL.LU R23, [R1+0xb04] ;  /* 0x000b040001177983 */ /* 0x000f680000300800 */
        /* <DEDUP_REMOVED lines=23> */
[----:B0-----:R-:W4:Y:S04]  /*32a40*/  LDL.LU.64 R2, [R1+0xda8] ;  /* 0x000da80001027983 */ /* 0x001f280000300a00 */
        /* <DEDUP_REMOVED lines=10> */
[----:B---3--:R0:W-:Y:S04]  /*32af0*/  STL.64 [R1+0x170], R14 ;  /* 0x0001700e01007387 */ /* 0x0081e80000100a00 */
[----:B0-----:R-:W3:Y:S04]  /*32b00*/  LDL.LU.64 R14, [R1+0xd78] ;  /* 0x000d7800010e7983 */ /* 0x001ee80000300a00 */
[----:B----4-:R0:W-:Y:S04]  /*32b10*/  STL.64 [R1+0x178], R2 ;  /* 0x0001780201007387 */ /* 0x0101e80000100a00 */
[----:B0-----:R-:W4:Y:S04]  /*32b20*/  LDL.LU.64 R2, [R1+0xd70] ;  /* 0x000d700001027983 */ /* 0x001f280000300a00 */
[----:B-----5:R0:W-:Y:S04]  /*32b30*/  STL.64 [R1+0x180], R22 ;  /* 0x0001801601007387 */ /* 0x0201e80000100a00 */
[----:B---3--:R1:W-:Y:S04]  /*32b40*/  STL.64 [R1+0x188], R14 ;  /* 0x0001880e01007387 */ /* 0x0083e80000100a00 */
[----:B--2---:R2:W-:Y:S04]  /*32b50*/  STL.64 [R1+0x190], R4 ;  /* 0x0001900401007387 */ /* 0x0045e80000100a00 */
[----:B0-----:R-:W3:Y:S04]  /*32b60*/  LDL.LU.64 R22, [R1+0xd68] ;  /* 0x000d680001167983 */ /* 0x001ee80000300a00 */
[----:B-1----:R-:W5:Y:S04]  /*32b70*/  LDL.LU.64 R14, [R1+0xd60] ;  /* 0x000d6000010e7983 */ /* 0x002f680000300a00 */
[----:B--2---:R-:W2:Y:S04]  /*32b80*/  LDL.LU.64 R4, [R1+0xd58] ;  /* 0x000d580001047983 */ /* 0x004ea80000300a00 */
[----:B----4-:R0:W-:Y:S04]  /*32b90*/  STL.64 [R1+0x198], R2 ;  /* 0x0001980201007387 */ /* 0x0101e80000100a00 */
[----:B0-----:R-:W4:Y:S04]  /*32ba0*/  LDL.LU.64 R2, [R1+0xd50] ;  /* 0x000d500001027983 */ /* 0x001f280000300a00 */
        /* <DEDUP_REMOVED lines=9> */
[----:B-----5:R5:W-:Y:S04]  /*32c40*/  STL.64 [R1+0x1b8], R14 ;  /* 0x0001b80e01007387 */ /* 0x020be80000100a00 */
[----:B------:R5:W-:Y:S04]  /*32c50*/  STL.64 [R1+0x1c0], R10 ;  /* 0x0001c00a01007387 */ /* 0x000be80000100a00 */
[----:B--2---:R2:W-:Y:S04]  /*32c60*/  STL.64 [R1+0x1c8], R4 ;  /* 0x0001c80401007387 */ /* 0x0045e80000100a00 */
[----:B------:R2:W-:Y:S04]  /*32c70*/  STL.64 [R1+0x1d0], R6 ;  /* 0x0001d00601007387 */ /* 0x0005e80000100a00 */
[----:B0-----:R-:W4:Y:S04]  /*32c80*/  LDL.LU R28, [R1+0xaa0] ;  /* 0x000aa000011c7983 */ /* 0x001f280000300800 */
        /* <DEDUP_REMOVED lines=10> */
[----:B------:R-:W4:Y:S04]  /*32d30*/  LDL.LU.64 R26, [R1+0xd48] ;  /* 0x000d4800011a7983 */ /* 0x000f280000300a00 */
[----:B---3--:R-:W3:Y:S04]  /*32d40*/  LDL.LU.64 R22, [R1+0xd40] ;  /* 0x000d400001167983 */ /* 0x008ee80000300a00 */
[----:B------:R-:W3:Y:S04]  /*32d50*/  LDL.LU.64 R18, [R1+0xd38] ;  /* 0x000d380001127983 */ /* 0x000ee80000300a00 */
[----:B-----5:R-:W5:Y:S04]  /*32d60*/  LDL.LU.64 R14, [R1+0xd30] ;  /* 0x000d3000010e7983 */ /* 0x020f680000300a00 */
[----:B------:R-:W5:Y:S04]  /*32d70*/  LDL.LU.64 R10, [R1+0xd28] ;  /* 0x000d2800010a7983 */ /* 0x000f680000300a00 */
[----:B--2---:R-:W2:Y:S04]  /*32d80*/  LDL.LU.64 R4, [R1+0xd20] ;  /* 0x000d200001047983 */ /* 0x004ea80000300a00 */
[----:B------:R-:W2:Y:S04]  /*32d90*/  LDL.LU.64 R6, [R1+0xd18] ;  /* 0x000d180001067983 */ /* 0x000ea80000300a00 */
[----:B----4-:R0:W-:Y:S04]  /*32da0*/  STL.64 [R1+0x1d8], R2 ;  /* 0x0001d80201007387 */ /* 0x0101e80000100a00 */
[----:B0-----:R-:W4:Y:S01]  /*32db0*/  LDL.LU.64 R2, [R1+0xd10] ;  /* 0x000d100001027983 */ /* 0x001f220000300a00 */
[----:B------:R-:W-:-:S03]  /*32dc0*/  IMAD.MOV.U32 R9, RZ, RZ, R0 ;  /* 0x000000ffff097224 */ /* 0x000fc600078e0000 */
        /* <DEDUP_REMOVED lines=9> */
[----:B-----5:R-:W-:Y:S04]  /*32e60*/  STL.64 [R1+0x218], R14 ;  /* 0x0002180e01007387 */ /* 0x020fe80000100a00 */
[----:B------:R1:W-:Y:S04]  /*32e70*/  STL.64 [R1+0x228], R10 ;  /* 0x0002280a01007387 */ /* 0x0003e80000100a00 */
[----:B--2---:R-:W-:Y:S04]  /*32e80*/  STL.64 [R1+0x400], R4 ;  /* 0x0004000401007387 */ /* 0x004fe80000100a00 */
[----:B------:R-:W-:Y:S04]  /*32e90*/  STL.64 [R1+0x408], R6 ;  /* 0x0004080601007387 */ /* 0x000fe80000100a00 */
[----:B----4-:R2:W-:Y:S04]  /*32ea0*/  STL.64 [R1+0x800], R2 ;  /* 0x0008000201007387 */ /* 0x0105e80000100a00 */
[----:B0-----:R-:W3:Y:S04]  /*32eb0*/  LDL.64 R8, [R1+0x238] ;  /* 0x0002380001087983 */ /* 0x001ee80000100a00 */
[----:B-1----:R-:W4:Y:S04]  /*32ec0*/  LDL.64 R10, [R1+0x278] ;  /* 0x00027800010a7983 */ /* 0x002f280000100a00 */
[----:B--2---:R-:W2:Y:S04]  /*32ed0*/  LDL.64 R2, [R1+0x240] ;  /* 0x0002400001027983 */ /* 0x004ea80000100a00 */
[----:B------:R-:W5:Y:S04]  /*32ee0*/  LDL.64 R20, [R1+0x258] ;  /* 0x0002580001147983 */ /* 0x000f680000100a00 */
[----:B------:R-:W5:Y:S04]  /*32ef0*/  LDL.64 R26, [R1+0x288] ;  /* 0x00028800011a7983 */ /* 0x000f680000100a00 */
[----:B------:R-:W-:Y:S04]  /*32f00*/  STL [R1+0xbbc], R4 ;  /* 0x000bbc0401007387 */ /* 0x000fe80000100800 */
[----:B------:R0:W-:Y:S04]  /*32f10*/  STL [R1+0xbb0], R5 ;  /* 0x000bb00501007387 */ /* 0x0001e80000100800 */
[----:B------:R-:W5:Y:S04]  /*32f20*/  LDL.64 R18, [R1+0x298] ;  /* 0x0002980001127983 */ /* 0x000f680000100a00 */
[----:B------:R-:W5:Y:S04]  /*32f30*/  LDL.64 R22, [R1+0x270] ;  /* 0x0002700001167983 */ /* 0x000f680000100a00 */
[----:B0-----:R-:W5:Y:S04]  /*32f40*/  LDL.64 R4, [R1+0x280] ;  /* 0x0002800001047983 */ /* 0x001f680000100a00 */
[----:B------:R-:W5:Y:S04]  /*32f50*/  LDL.64 R28, [R1+0x290] ;  /* 0x00029000011c7983 */ /* 0x000f680000100a00 */
[----:B------:R-:W5:Y:S01]  /*32f60*/  LDL.64 R6, [R1+0x2a0] ;  /* 0x0002a00001067983 */ /* 0x000f620000100a00 */
[----:B--2---:R-:W-:Y:S01]  /*32f70*/  MOV R25, R2 ;  /* 0x0000000200197202 */ /* 0x004fe20000000f00 */
[----:B------:R-:W-:-:S02]  /*32f80*/  IMAD.MOV.U32 R24, RZ, RZ, R3 ;  /* 0x000000ffff187224 */ /* 0x000fc400078e0003 */
[----:B------:R-:W2:Y:S02]  /*32f90*/  LDL.64 R2, [R1+0x248] ;  /* 0x0002480001027983 */ /* 0x000ea40000100a00 */
[----:B--2---:R-:W-:Y:S01]  /*32fa0*/  MOV R13, R3 ;  /* 0x00000003000d7202 */ /* 0x004fe20000000f00 */
[----:B------:R-:W-:Y:S02]  /*32fb0*/  IMAD.MOV.U32 R12, RZ, RZ, R2 ;  /* 0x000000ffff0c7224 */ /* 0x000fe400078e0002 */
[----:B------:R-:W2:Y:S02]  /*32fc0*/  LDL.64 R2, [R1+0x250] ;  /* 0x0002500001027983 */ /* 0x000ea40000100a00 */
[----:B--2---:R-:W-:Y:S01]  /*32fd0*/  MOV R17, R3 ;  /* 0x0000000300117202 */ /* 0x004fe20000000f00 */
[----:B------:R-:W-:Y:S02]  /*32fe0*/  IMAD.MOV.U32 R16, RZ, RZ, R2 ;  /* 0x000000ffff107224 */ /* 0x000fe400078e0002 */
[----:B------:R-:W2:Y:S01]  /*32ff0*/  LDL.64 R2, [R1+0x260] ;  /* 0x0002600001027983 */ /* 0x000ea20000100a00 */
[----:B---3--:R-:W-:Y:S01]  /*33000*/  MOV R15, R9 ;  /* 0x00000009000f7202 */ /* 0x008fe20000000f00 */
[----:B------:R-:W-:-:S02]  /*33010*/  IMAD.MOV.U32 R14, RZ, RZ, R8 ;  /* 0x000000ffff0e7224 */ /* 0x000fc400078e0008 */
[----:B------:R-:W3:Y:S04]  /*33020*/  LDL.64 R8, [R1+0x268] ;  /* 0x0002680001087983 */ /* 0x000ee80000100a00 */
[----:B--2---:R0:W-:Y:S04]  /*33030*/  STL.64 [R1+0x8f0], R2 ;  /* 0x0008f00201007387 */ /* 0x0041e80000100a00 */
[----:B0-----:R-:W2:Y:S04]  /*33040*/  LDL.64 R2, [R1+0x2b0] ;  /* 0x0002b00001027983 */ /* 0x001ea80000100a00 */
[----:B---3--:R2:W-:Y:S02]  /*33050*/  STL.64 [R1+0x8e8], R8 ;  /* 0x0008e80801007387 */ /* 0x0085e40000100a00 */
[----:B--2---:R-:W-:Y:S01]  /*33060*/  MOV R9, R2 ;  /* 0x0000000200097202 */ /* 0x004fe20000000f00 */
[----:B------:R-:W-:-:S02]  /*33070*/  IMAD.MOV.U32 R8, RZ, RZ, R3 ;  /* 0x000000ffff087224 */ /* 0x000fc400078e0003 */
[----:B------:R-:W2:Y:S04]  /*33080*/  LDL.64 R2, [R1+0x2c0] ;  /* 0x0002c00001027983 */ /* 0x000ea80000100a00 */
[----:B----4-:R2:W-:Y:S02]  /*33090*/  STL.64 [R1+0x8d8], R10 ;  /* 0x0008d80a01007387 */ /* 0x0105e40000100a00 */
[----:B--2---:R-:W-:Y:S01]  /*330a0*/  MOV R11, R3 ;  /* 0x00000003000b7202 */ /* 0x004fe20000000f00 */
[----:B------:R-:W-:Y:S02]  /*330b0*/  IMAD.MOV.U32 R10, RZ, RZ, R2 ;  /* 0x000000ffff0a7224 */ /* 0x000fe400078e0002 */
[----:B------:R-:W2:Y:S04]  /*330c0*/  LDL.64 R2, [R1+0x2d0] ;  /* 0x0002d00001027983 */ /* 0x000ea80000100a00 */
[----:B-----5:R0:W-:Y:S04]  /*330d0*/  STL.64 [R1+0x8f8], R20 ;  /* 0x0008f81401007387 */ /* 0x0201e80000100a00 */
[----:B------:R2:W-:Y:S04]  /*330e0*/  STL.64 [R1+0x8c8], R26 ;  /* 0x0008c81a01007387 */ /* 0x0005e80000100a00 */
[----:B0-----:R-:W3:Y:S01]  /*330f0*/  LDL.64 R20, [R1+0x2a8] ;  /* 0x0002a80001147983 */ /* 0x001ee20000100a00 */
[----:B--2---:R-:W-:Y:S01]  /*33100*/  MOV R27, R3 ;  /* 0x00000003001b7202 */ /* 0x004fe20000000f00 */
[----:B------:R-:W-:-:S02]  /*33110*/  IMAD.MOV.U32 R26, RZ, RZ, R2 ;  /* 0x000000ffff1a7224 */ /* 0x000fc400078e0002 */
[----:B------:R-:W2:Y:S04]  /*33120*/  LDL.64 R2, [R1+0x2f0] ;  /* 0x0002f00001027983 */ /* 0x000ea80000100a00 */
[----:B------:R0:W-:Y:S04]  /*33130*/  STL.64 [R1+0x8d0], R4 ;  /* 0x0008d00401007387 */ /* 0x0001e80000100a00 */
[----:B---3--:R2:W-:Y:S04]  /*33140*/  STL.64 [R1+0x8a8], R20 ;  /* 0x0008a81401007387 */ /* 0x0085e80000100a00 */
        /* <DEDUP_REMOVED lines=11> */
[----:B------:R1:W-:Y:S04]  /*33200*/  STL.64 [R1+0x8c0], R28 ;  /* 0x0008c01c01007387 */ /* 0x0003e80000100a00 */
[----:B---3--:R2:W-:Y:S04]  /*33210*/  STL.64 [R1+0x870], R18 ;  /* 0x0008701201007387 */ /* 0x0085e80000100a00 */
[----:B0-----:R-:W3:Y:S04]  /*33220*/  LDL.64 R22, [R1+0x2b8] ;  /* 0x0002b80001167983 */ /* 0x001ee80000100a00 */
[----:B-1----:R-:W4:Y:S01]  /*33230*/  LDL.64 R28, [R1+0x2d8] ;  /* 0x0002d800011c7983 */ /* 0x002f220000100a00 */
[----:B--2---:R-:W-:Y:S01]  /*33240*/  MOV R19, R2 ;  /* 0x0000000200137202 */ /* 0x004fe20000000f00 */
[----:B------:R-:W-:-:S02]  /*33250*/  IMAD.MOV.U32 R18, RZ, RZ, R3 ;  /* 0x000000ffff127224 */ /* 0x000fc400078e0003 */
[----:B------:R-:W2:Y:S04]  /*33260*/  LDL.64 R2, [R1+0x320] ;  /* 0x0003200001027983 */ /* 0x000ea80000100a00 */
[----:B------:R-:W-:Y:S04]  /*33270*/  STL [R1+0xd08], R4 ;  /* 0x000d080401007387 */ /* 0x000fe80000100800 */
[----:B---3--:R0:W-:Y:S04]  /*33280*/  STL.64 [R1+0x898], R22 ;  /* 0x0008981601007387 */ /* 0x0081e80000100a00 */
[----:B----4-:R1:W-:Y:S04]  /*33290*/  STL.64 [R1+0x878], R28 ;  /* 0x0008781c01007387 */ /* 0x0103e80000100a00 */
[----:B0-----:R-:W3:Y:S04]  /*332a0*/  LDL.64 R22, [R1+0x2f8] ;  /* 0x0002f80001167983 */ /* 0x001ee80000100a00 */
[----:B-1----:R-:W4:Y:S01]  /*332b0*/  LDL.64 R28, [R1+0x308] ;  /* 0x00030800011c7983 */ /* 0x002f220000100a00 */
[----:B--2---:R-:W-:Y:S01]  /*332c0*/  MOV R5, R3 ;  /* 0x0000000300057202 */ /* 0x004fe20000000f00 */
[----:B------:R-:W-:-:S02]  /*332d0*/  IMAD.MOV.U32 R4, RZ, RZ, R2 ;  /* 0x000000ffff047224 */ /* 0x000fc400078e0002 */
[----:B------:R-:W2:Y:S04]  /*332e0*/  LDL.64 R2, [R1+0x330] ;  /* 0x0003300001027983 */ /* 0x000ea80000100a00 */
[----:B---3--:R0:W-:Y:S04]  /*332f0*/  STL.64 [R1+0x858], R22 ;  /* 0x0008581601007387 */ /* 0x0081e80000100a00 */
[----:B----4-:R2:W-:Y:S04]  /*33300*/  STL.64 [R1+0x848], R28 ;  /* 0x0008481c01007387 */ /* 0x0105e80000100a00 */
[----:B0-----:R-:W3:Y:S01]  /*33310*/  LDL.64 R22, [R1+0x328] ;  /* 0x0003280001167983 */ /* 0x001ee20000100a00 */
[----:B--2---:R-:W-:Y:S01]  /*33320*/  MOV R29, R2 ;  /* 0x00000002001d7202 */ /* 0x004fe20000000f00 */
[----:B------:R-:W-:-:S02]  /*33330*/  IMAD.MOV.U32 R28, RZ, RZ, R3 ;  /* 0x000000ffff1c7224 */ /* 0x000fc400078e0003 */
[----:B------:R-:W2:Y:S04]  /*33340*/  LDL.64 R2, [R1+0x340] ;  /* 0x0003400001027983 */ /* 0x000ea80000100a00 */
[----:B---3--:R2:W-:Y:S02]  /*33350*/  STL.64 [R1+0x828], R22 ;  /* 0x0008281601007387 */ /* 0x0085e40000100a00 */
[----:B--2---:R-:W-:Y:S01]  /*33360*/  MOV R23, R2 ;  /* 0x0000000200177202 */ /* 0x004fe20000000f00 */
[----:B------:R-:W-:Y:S02]  /*33370*/  IMAD.MOV.U32 R22, RZ, RZ, R3 ;  /* 0x000000ffff167224 */ /* 0x000fe400078e0003 */
[----:B------:R-:W2:Y:S04]  /*33380*/  LDL.64 R2, [R1+0x350] ;  /* 0x0003500001027983 */ /* 0x000ea80000100a00 */
[----:B--2---:R0:W-:Y:S02]  /*33390*/  STL.64 [R1+0xbf0], R2 ;  /* 0x000bf00201007387 */ /* 0x0041e40000100a00 */
[----:B0-----:R-:W-:Y:S01]  /*333a0*/  MOV R2, R9 ;  /* 0x0000000900027202 */ /* 0x001fe20000000f00 */
[----:B------:R-:W-:-:S02]  /*333b0*/  IMAD.MOV.U32 R3, RZ, RZ, R8 ;  /* 0x000000ffff037224 */ /* 0x000fc400078e0008 */
[----:B------:R-:W2:Y:S04]  /*333c0*/  LDL.64 R8, [R1+0x360] ;  /* 0x0003600001087983 */ /* 0x000ea80000100a00 */
[----:B--2---:R0:W-:Y:S02]  /*333d0*/  STL.64 [R1+0xc00], R8 ;  /* 0x000c000801007387 */ /* 0x0041e40000100a00 */
[----:B0-----:R-:W-:Y:S01]  /*333e0*/  MOV R9, R11 ;  /* 0x0000000b00097202 */ /* 0x001fe20000000f00 */
[----:B------:R-:W-:Y:S02]  /*333f0*/  IMAD.MOV.U32 R8, RZ, RZ, R10 ;  /* 0x000000ffff087224 */ /* 0x000fe400078e000a */
[----:B------:R-:W2:Y:S04]  /*33400*/  LDL.64 R10, [R1+0x368] ;  /* 0x00036800010a7983 */ /* 0x000ea80000100a00 */
[----:B--2---:R0:W-:Y:S02]  /*33410*/  STL.64 [R1+0xc08], R10 ;  /* 0x000c080a01007387 */ /* 0x0041e40000100a00 */
[----:B0-----:R-:W-:Y:S01]  /*33420*/  MOV R10, R13 ;  /* 0x0000000d000a7202 */ /* 0x001fe20000000f00 */
[----:B------:R-:W-:-:S02]  /*33430*/  IMAD.MOV.U32 R11, RZ, RZ, R12 ;  /* 0x000000ffff0b7224 */ /* 0x000fc400078e000c */
[----:B------:R-:W2:Y:S04]  /*33440*/  LDL.64 R12, [R1+0x370] ;  /* 0x00037000010c7983 */ /* 0x000ea80000100a00 */
[----:B------:R0:W-:Y:S04]  /*33450*/  STL.64 [R1+0x8b0], R6 ;  /* 0x0008b00601007387 */ /* 0x0001e80000100a00 */
[----:B0-----:R-:W3:Y:S04]  /*33460*/  LDL.64 R6, [R1+0x2e8] ;  /* 0x0002e80001067983 */ /* 0x001ee80000100a00 */
[----:B--2---:R0:W-:Y:S04]  /*33470*/  STL [R1+0xbec], R12 ;  /* 0x000bec0c01007387 */ /* 0x0041e80000100800 */
[----:B------:R1:W-:Y:S01]  /*33480*/  STL [R1+0xbe8], R13 ;  /* 0x000be80d01007387 */ /* 0x0003e20000100800 */
[----:B0-----:R-:W-:Y:S01]  /*33490*/  MOV R12, R15 ;  /* 0x0000000f000c7202 */ /* 0x001fe20000000f00 */
[----:B-1----:R-:W-:-:S02]  /*334a0*/  IMAD.MOV.U32 R13, RZ, RZ, R14 ;  /* 0x000000ffff0d7224 */ /* 0x002fc400078e000e */
[----:B------:R-:W2:Y:S04]  /*334b0*/  LDL.64 R14, [R1+0x378] ;  /* 0x00037800010e7983 */ /* 0x000ea80000100a00 */
[----:B---3--:R0:W-:Y:S04]  /*334c0*/  STL.64 [R1+0x868], R6 ;  /* 0x0008680601007387 */ /* 0x0081e80000100a00 */
        /* <DEDUP_REMOVED lines=17> */
[----:B0-----:R-:W-:Y:S01]  /*335e0*/  IMAD.MOV.U32 R18, RZ, RZ, R20 ;  /* 0x000000ffff127224 */ /* 0x001fe200078e0014 */
[----:B-1----:R-:W-:-:S02]  /*335f0*/  MOV R19, R21 ;  /* 0x0000001500137202 */ /* 0x002fc40000000f00 */
[----:B------:R-:W2:Y:S04]  /*33600*/  LDL.64 R20, [R1+0x390] ;  /* 0x0003900001147983 */ /* 0x000ea80000100a00 */
[----:B---3--:R0:W-:Y:S04]  /*33610*/  STL.64 [R1+0x808], R6 ;  /* 0x0008080601007387 */ /* 0x0081e80000100a00 */
[----:B0-----:R-:W3:Y:S04]  /*33620*/  LDL.64 R6, [R1+0x358] ;  /* 0x0003580001067983 */ /* 0x001ee80000100a00 */
[----:B--2---:R0:W-:Y:S04]  /*33630*/  STL [R1+0xbcc], R20 ;  /* 0x000bcc1401007387 */ /* 0x0041e80000100800 */
[----:B------:R1:W-:Y:S01]  /*33640*/  STL [R1+0xbc8], R21 ;  /* 0x000bc81501007387 */ /* 0x0003e20000100800 */
[----:B0-----:R-:W-:-:S02]  /*33650*/  IMAD.MOV.U32 R20, RZ, RZ, R14 ;  /* 0x000000ffff147224 */ /* 0x001fc400078e000e */
[----:B------:R-:W-:Y:S01]  /*33660*/  IMAD.MOV.U32 R14, RZ, RZ, R24 ;  /* 0x000000ffff0e7224 */ /* 0x000fe200078e0018 */
[----:B-1----:R-:W-:Y:S02]  /*33670*/  MOV R21, R15 ;  /* 0x0000000f00157202 */ /* 0x002fe40000000f00 */
[----:B------:R-:W-:Y:S02]  /*33680*/  MOV R15, R25 ;  /* 0x00000019000f7202 */ /* 0x000fe40000000f00 */
[----:B------:R-:W2:Y:S04]  /*33690*/  LDL.64 R24, [R1+0x3a0] ;  /* 0x0003a00001187983 */ /* 0x000ea80000100a00 */
[----:B---3--:R0:W-:Y:S02]  /*336a0*/  STL.64 [R1+0xbf8], R6 ;  /* 0x000bf80601007387 */ /* 0x0081e40000100a00 */
[----:B0-----:R-:W-:Y:S01]  /*336b0*/  MOV R6, R23 ;  /* 0x0000001700067202 */ /* 0x001fe20000000f00 */
[----:B------:R-:W-:-:S02]  /*336c0*/  IMAD.MOV.U32 R7, RZ, RZ, R22 ;  /* 0x000000ffff077224 */ /* 0x000fc400078e0016 */
[----:B------:R-:W3:Y:S04]  /*336d0*/  LDL.64 R22, [R1+0x398] ;  /* 0x0003980001167983 */ /* 0x000ee80000100a00 */
[----:B--2---:R0:W-:Y:S02]  /*336e0*/  STL.64 [R1+0xc10], R24 ;  /* 0x000c101801007387 */ /* 0x0041e40000100a00 */
[----:B0-----:R-:W-:Y:S01]  /*336f0*/  MOV R25, R27 ;  /* 0x0000001b00197202 */ /* 0x001fe20000000f00 */
[----:B------:R-:W-:Y:S02]  /*33700*/  IMAD.MOV.U32 R24, RZ, RZ, R26 ;  /* 0x000000ffff187224 */ /* 0x000fe400078e001a */
[----:B------:R-:W2:Y:S04]  /*33710*/  LDL.64 R26, [R1+0x3a8] ;  /* 0x0003a800011a7983 */ /* 0x000ea80000100a00 */
[----:B---3--:R0:W-:Y:S04]  /*33720*/  STL [R1+0xbc4], R22 ;  /* 0x000bc41601007387 */ /* 0x0081e80000100800 */
[----:B------:R1:W-:Y:S01]  /*33730*/  STL [R1+0xbc0], R23 ;  /* 0x000bc01701007387 */ /* 0x0003e20000100800 */
[----:B0-----:R-:W-:Y:S01]  /*33740*/  IMAD.MOV.U32 R22, RZ, RZ, R16 ;  /* 0x000000ffff167224 */ /* 0x001fe200078e0010 */
[----:B------:R-:W-:-:S02]  /*33750*/  MOV R16, R10 ;  /* 0x0000000a00107202 */ /* 0x000fc40000000f00 */
[----:B-1----:R-:W-:Y:S01]  /*33760*/  MOV R23, R17 ;  /* 0x0000001100177202 */ /* 0x002fe20000000f00 */
[----:B------:R-:W-:Y:S01]  /*33770*/  IMAD.MOV.U32 R17, RZ, RZ, R11 ;  /* 0x000000ffff117224 */ /* 0x000fe200078e000b */
[----:B------:R-:W-:Y:S01]  /*33780*/  MOV R10, R29 ;  /* 0x0000001d000a7202 */ /* 0x000fe20000000f00 */
[----:B------:R-:W-:Y:S01]  /*33790*/  IMAD.MOV.U32 R11, RZ, RZ, R28 ;  /* 0x000000ffff0b7224 */ /* 0x000fe200078e001c */
[----:B------:R0:W-:Y:S04]  /*337a0*/  STL.64 [R1+0xd00], R18 ;  /* 0x000d001201007387 */ /* 0x0001e80000100a00 */
[----:B------:R-:W3:Y:S04]  /*337b0*/  LDL.64 R28, [R1+0x3b0] ;  /* 0x0003b000011c7983 */ /* 0x000ee80000100a00 */
[----:B0-----:R-:W4:Y:S04]  /*337c0*/  LDL.64 R18, [R1+0x3c0] ;  /* 0x0003c00001127983 */ /* 0x001f280000100a00 */
[----:B--2---:R0:W-:Y:S02]  /*337d0*/  STL.64 [R1+0xc18], R26 ;  /* 0x000c181a01007387 */ /* 0x0041e40000100a00 */
[----:B0-----:R-:W-:Y:S01]  /*337e0*/  MOV R27, R5 ;  /* 0x00000005001b7202 */ /* 0x001fe20000000f00 */
[----:B------:R-:W-:-:S02]  /*337f0*/  IMAD.MOV.U32 R26, RZ, RZ, R4 ;  /* 0x000000ffff1a7224 */ /* 0x000fc400078e0004 */
[----:B------:R-:W2:Y:S04]  /*33800*/  LDL.64 R4, [R1+0x3b8] ;  /* 0x0003b80001047983 */ /* 0x000ea80000100a00 */
[----:B---3--:R0:W-:Y:S04]  /*33810*/  STL [R1+0xbb4], R29 ;  /* 0x000bb41d01007387 */ /* 0x0081e80000100800 */
[----:B----4-:R1:W-:Y:S01]  /*33820*/  STL [R1+0x95c], R19 ;  /* 0x00095c1301007387 */ /* 0x0103e20000100800 */
[----:B0-----:R-:W-:-:S03]  /*33830*/  MOV R29, R18 ;  /* 0x00000012001d7202 */ /* 0x001fc60000000f00 */
[----:B------:R0:W-:Y:S04]  /*33840*/  STL.64 [R1+0xcf8], R12 ;  /* 0x000cf80c01007387 */ /* 0x0001e80000100a00 */
[----:B-1----:R-:W3:Y:S04]  /*33850*/  LDL.64 R18, [R1+0x3c8] ;  /* 0x0003c80001127983 */ /* 0x002ee80000100a00 */
[----:B0-----:R-:W4:Y:S04]  /*33860*/  LDL.64 R12, [R1+0x3d0] ;  /* 0x0003d000010c7983 */ /* 0x001f280000100a00 */
[----:B--2---:R0:W-:Y:S04]  /*33870*/  STL [R1+0x960], R4 ;  /* 0x0009600401007387 */ /* 0x0041e80000100800 */
[----:B0-----:R-:W2:Y:S04]  /*33880*/  LDL.LU R4, [R1+0xd08] ;  /* 0x000d080001047983 */ /* 0x001ea80000300800 */
[----:B------:R2:W-:Y:S02]  /*33890*/  STL.64 [R1+0xc20], R28 ;  /* 0x000c201c01007387 */ /* 0x0005e40000100a00 */
[----:B--2---:R-:W-:-:S02]  /*338a0*/  IMAD.MOV.U32 R28, RZ, RZ, R4 ;  /* 0x000000ffff1c7224 */ /* 0x004fc400078e0004 */
[----:B---3--:R-:W-:-:S05]  /*338b0*/  IMAD.MOV.U32 R4, RZ, RZ, R18 ;  /* 0x000000ffff047224 */ /* 0x008fca00078e0012 */
[----:B------:R0:W-:Y:S02]  /*338c0*/  STL.64 [R1+0xc28], R4 ;  /* 0x000c280401007387 */ /* 0x0001e40000100a00 */
[----:B0-----:R-:W-:Y:S01]  /*338d0*/  IMAD.MOV.U32 R5, RZ, RZ, R23 ;  /* 0x000000ffff057224 */ /* 0x001fe200078e0017 */
[----:B------:R-:W-:Y:S01]  /*338e0*/  MOV R4, R22 ;  /* 0x0000001600047202 */ /* 0x000fe20000000f00 */
[----:B----4-:R-:W-:Y:S01]  /*338f0*/  IMAD.MOV.U32 R22, RZ, RZ, R12 ;  /* 0x000000ffff167224 */ /* 0x010fe200078e000c */
[----:B------:R-:W-:Y:S02]  /*33900*/  MOV R23, R13 ;  /* 0x0000000d00177202 */ /* 0x000fe40000000f00 */
[----:B------:R-:W2:Y:S04]  /*33910*/  LDL.64 R12, [R1+0x3d8] ;  /* 0x0003d800010c7983 */ /* 0x000ea80000100a00 */
[----:B------:R0:W-:Y:S01]  /*33920*/  STL.64 [R1+0xc30], R22 ;  /* 0x000c301601007387 */ /* 0x0001e20000100a00 */
[----:B------:R-:W-:-:S02]  /*33930*/  MOV R29, R0 ;  /* 0x00000000001d7202 */ /* 0x000fc40000000f00 */
[----:B------:R-:W-:Y:S02]  /*33940*/  MOV R0, R19 ;  /* 0x0000001300007202 */ /* 0x000fe40000000f00 */
[----:B------:R-:W3:Y:S01]  /*33950*/  LDL.LU.64 R18, [R1+0xd00] ;  /* 0x000d000001127983 */ /* 0x000ee20000300a00 */
[----:B0-----:R-:W-:Y:S01]  /*33960*/  IMAD.MOV.U32 R22, RZ, RZ, R21 ;  /* 0x000000ffff167224 */ /* 0x001fe200078e0015 */
[----:B------:R-:W-:Y:S01]  /*33970*/  MOV R23, R20 ;  /* 0x0000001400177202 */ /* 0x000fe20000000f00 */
[----:B--2---:R-:W-:Y:S01]  /*33980*/  IMAD.MOV.U32 R20, RZ, RZ, R12 ;  /* 0x000000ffff147224 */ /* 0x004fe200078e000c */
[----:B------:R-:W-:Y:S02]  /*33990*/  MOV R21, R13 ;  /* 0x0000000d00157202 */ /* 0x000fe40000000f00 */
[----:B------:R-:W2:Y:S04]  /*339a0*/  LDL.LU.64 R12, [R1+0xcf8] ;  /* 0x000cf800010c7983 */ /* 0x000ea80000300a00 */
[----:B------:R0:W-:Y:S04]  /*339b0*/  STL.64 [R1+0xc38], R20 ;  /* 0x000c381401007387 */ /* 0x0001e80000100a00 */
[----:B0-----:R-:W4:Y:S04]  /*339c0*/  LDL.64 R20, [R1+0x3e0] ;  /* 0x0003e00001147983 */ /* 0x001f280000100a00 */
[----:B--2---:R0:W-:Y:S02]  /*339d0*/  STL.64 [R1+0xcf0], R12 ;  /* 0x000cf00c01007387 */ /* 0x0041e40000100a00 */
[----:B0-----:R-:W-:Y:S01]  /*339e0*/  IMAD.MOV.U32 R12, RZ, RZ, R22 ;  /* 0x000000ffff0c7224 */ /* 0x001fe200078e0016 */
[----:B------:R-:W-:Y:S01]  /*339f0*/  MOV R13, R23 ;  /* 0x00000017000d7202 */ /* 0x000fe20000000f00 */
[----:B------:R-:W-:Y:S01]  /*33a00*/  IMAD.MOV.U32 R23, RZ, RZ, R28 ;  /* 0x000000ffff177224 */ /* 0x000fe200078e001c */
[----:B------:R-:W-:Y:S01]  /*33a10*/  MOV R22, R29 ;  /* 0x0000001d00167202 */ /* 0x000fe20000000f00 */
[----:B---3--:R-:W-:Y:S01]  /*33a20*/  IMAD.MOV.U32 R28, RZ, RZ, R19 ;  /* 0x000000ffff1c7224 */ /* 0x008fe200078e0013 */
[----:B------:R-:W-:Y:S01]  /*33a30*/  MOV R29, R18 ;  /* 0x00000012001d7202 */ /* 0x000fe20000000f00 */
[----:B----4-:R-:W-:Y:S01]  /*33a40*/  IMAD.MOV.U32 R18, RZ, RZ, R20 ;  /* 0x000000ffff127224 */ /* 0x010fe200078e0014 */
[----:B------:R-:W-:Y:S01]  /*33a50*/  MOV R19, R21 ;  /* 0x0000001500137202 */ /* 0x000fe20000000f00 */
[----:B------:R-:W-:Y:S01]  /*33a60*/  IMAD.MOV.U32 R20, RZ, RZ, R12 ;  /* 0x000000ffff147224 */ /* 0x000fe200078e000c */
[----:B------:R-:W-:-:S02]  /*33a70*/  MOV R21, R13 ;  /* 0x0000000d00157202 */ /* 0x000fc40000000f00 */
[----:B------:R-:W2:Y:S04]  /*33a80*/  LDL.64 R12, [R1+0x3e8] ;  /* 0x0003e800010c7983 */ /* 0x000ea80000100a00 */
[----:B------:R0:W-:Y:S02]  /*33a90*/  STL.64 [R1+0xc40], R18 ;  /* 0x000c401201007387 */ /* 0x0001e40000100a00 */
[----:B0-----:R-:W-:Y:S01]  /*33aa0*/  IMAD.MOV.U32 R18, RZ, RZ, R17 ;  /* 0x000000ffff127224 */ /* 0x001fe200078e0011 */
[----:B------:R-:W-:-:S05]  /*33ab0*/  MOV R19, R16 ;  /* 0x0000001000137202 */ /* 0x000fca0000000f00 */
[----:B------:R0:W-:Y:S04]  /*33ac0*/  STL.64 [R1+0xce8], R18 ;  /* 0x000ce81201007387 */ /* 0x0001e80000100a00 */
[----:B0-----:R-:W3:Y:S01]  /*33ad0*/  LDL.64 R18, [R1+0x3f0] ;  /* 0x0003f00001127983 */ /* 0x001ee20000100a00 */
[----:B--2---:R-:W-:Y:S01]  /*33ae0*/  IMAD.MOV.U32 R16, RZ, RZ, R12 ;  /* 0x000000ffff107224 */ /* 0x004fe200078e000c */
[----:B------:R-:W-:Y:S02]  /*33af0*/  MOV R17, R13 ;  /* 0x0000000d00117202 */ /* 0x000fe40000000f00 */
[----:B------:R-:W2:Y:S04]  /*33b00*/  LDL.LU.64 R12, [R1+0xcf0] ;  /* 0x000cf000010c7983 */ /* 0x000ea80000300a00 */
[----:B------:R0:W-:Y:S02]  /*33b10*/  STL.64 [R1+0xc48], R16 ;  /* 0x000c481001007387 */ /* 0x0001e40000100a00 */
[----:B0-----:R-:W-:Y:S01]  /*33b20*/  IMAD.MOV.U32 R16, RZ, RZ, R15 ;  /* 0x000000ffff107224 */ /* 0x001fe200078e000f */
[----:B------:R-:W-:Y:S01]  /*33b30*/  MOV R17, R14 ;  /* 0x0000000e00117202 */ /* 0x000fe20000000f00 */
[----:B---3--:R-:W-:Y:S01]  /*33b40*/  IMAD.MOV.U32 R14, RZ, RZ, R18 ;  /* 0x000000ffff0e7224 */ /* 0x008fe200078e0012 */
[----:B------:R-:W-:-:S02]  /*33b50*/  MOV R15, R19 ;  /* 0x00000013000f7202 */ /* 0x000fc40000000f00 */
[----:B------:R-:W3:Y:S04]  /*33b60*/  LDL.64 R18, [R1+0x3f8] ;  /* 0x0003f80001127983 */ /* 0x000ee80000100a00 */
[----:B------:R2:W-:Y:S02]  /*33b70*/  STL.64 [R1+0xc50], R14 ;  /* 0x000c500e01007387 */ /* 0x0005e40000100a00 */
[----:B--2---:R-:W-:Y:S01]  /*33b80*/  IMAD.MOV.U32 R14, RZ, RZ, R13 ;  /* 0x000000ffff0e7224 */ /* 0x004fe200078e000d */
[----:B------:R-:W-:-:S05]  /*33b90*/  MOV R15, R12 ;  /* 0x0000000c000f7202 */ /* 0x000fca0000000f00 */
[----:B------:R-:W-:Y:S04]  /*33ba0*/  STL.64 [R1+0x238], R14 ;  /* 0x0002380e01007387 */ /* 0x000fe80000100a00 */
[----:B------:R0:W-:Y:S04]  /*33bb0*/  STL.64 [R1+0x240], R16 ;  /* 0x0002401001007387 */ /* 0x0001e80000100a00 */
[----:B------:R1:W-:Y:S04]  /*33bc0*/  STL.64 [R1+0xc68], R10 ;  /* 0x000c680a01007387 */ /* 0x0003e80000100a00 */
[----:B------:R2:W-:Y:S01]  /*33bd0*/  STL.64 [R1+0xc60], R6 ;  /* 0x000c600601007387 */ /* 0x0005e20000100a00 */
[----:B0-----:R-:W-:Y:S01]  /*33be0*/  IMAD.MOV.U32 R16, RZ, RZ, R28 ;  /* 0x000000ffff107224 */ /* 0x001fe200078e001c */
[----:B------:R-:W-:Y:S01]  /*33bf0*/  MOV R17, R29 ;  /* 0x0000001d00117202 */ /* 0x000fe20000000f00 */
[----:B---3--:R-:W-:-:S04]  /*33c00*/  IMAD.MOV.U32 R12, RZ, RZ, R18 ;  /* 0x000000ffff0c7224 */ /* 0x008fc800078e0012 */
[----:B------:R0:W-:Y:S01]  /*33c10*/  STL.64 [R1+0xc88], R16 ;  /* 0x000c881001007387 */ /* 0x0001e20000100a00 */
[----:B-1----:R-:W-:Y:S01]  /*33c20*/  IMAD.MOV.U32 R10, RZ, RZ, R24 ;  /* 0x000000ffff0a7224 */ /* 0x002fe200078e0018 */
[----:B------:R-:W-:Y:S02]  /*33c30*/  MOV R11, R25 ;  /* 0x00000019000b7202 */ /* 0x000fe40000000f00 */
[----:B------:R-:W-:Y:S01]  /*33c40*/  MOV R13, R19 ;  /* 0x00000013000d7202 */ /* 0x000fe20000000f00 */
[----:B--2---:R-:W2:Y:S04]  /*33c50*/  LDL.LU R6, [R1+0x878] ;  /* 0x0008780001067983 */ /* 0x004ea80000300800 */
[----:B------:R-:W2:Y:S01]  /*33c60*/  LDL.LU R7, [R1+0x87c] ;  /* 0x00087c0001077983 */ /* 0x000ea20000300800 */
[----:B0-----:R-:W-:Y:S01]  /*33c70*/  IMAD.MOV.U32 R16, RZ, RZ, R2 ;  /* 0x000000ffff107224 */ /* 0x001fe200078e0002 */
[----:B------:R-:W-:-:S02]  /*33c80*/  MOV R17, R3 ;  /* 0x0000000300117202 */ /* 0x000fc40000000f00 */
[----:B------:R0:W-:Y:S04]  /*33c90*/  STL.64 [R1+0xc98], R10 ;  /* 0x000c980a01007387 */ /* 0x0001e80000100a00 */
[----:B------:R1:W-:Y:S04]  /*33ca0*/  STL.64 [R1+0xca8], R16 ;  /* 0x000ca81001007387 */ /* 0x0003e80000100a00 */
[----:B------:R3:W-:Y:S04]  /*33cb0*/  STL.64 [R1+0xc58], R12 ;  /* 0x000c580c01007387 */ /* 0x0007e80000100a00 */
[----:B0-----:R-:W4:Y:S04]  /*33cc0*/  LDL.LU R10, [R1+0x8b0] ;  /* 0x0008b000010a7983 */ /* 0x001f280000300800 */
[----:B-1----:R-:W5:Y:S04]  /*33cd0*/  LDL.LU R16, [R1+0x8c0] ;  /* 0x0008c00001107983 */ /* 0x002f680000300800 */
[----:B------:R-:W5:Y:S04]  /*33ce0*/  LDL.LU R17, [R1+0x8c4] ;  /* 0x0008c40001117983 */ /* 0x000f680000300800 */
[----:B------:R-:W4:Y:S04]  /*33cf0*/  LDL.LU R11, [R1+0x8b4] ;  /* 0x0008b400010b7983 */ /* 0x000f280000300800 */
[----:B---3--:R-:W3:Y:S04]  /*33d00*/  LDL.LU R12, [R1+0x870] ;  /* 0x00087000010c7983 */ /* 0x008ee80000300800 */
[----:B------:R-:W3:Y:S04]  /*33d10*/  LDL.LU R13, [R1+0x874] ;  /* 0x00087400010d7983 */ /* 0x000ee80000300800 */
[----:B------:R-:W-:Y:S04]  /*33d20*/  STL.64 [R1+0xc78], R4 ;  /* 0x000c780401007387 */ /* 0x000fe80000100a00 */
[----:B------:R-:W-:Y:S04]  /*33d30*/  STL.64 [R1+0x250], R20 ;  /* 0x0002501401007387 */ /* 0x000fe80000100a00 */
[----:B------:R-:W2:Y:S04]  /*33d40*/  LDL.LU.64 R18, [R1+0xce8] ;  /* 0x000ce80001127983 */ /* 0x000ea80000300a00 */
[----:B------:R-:W2:Y:S04]  /*33d50*/  LDL.LU R14, [R1+0x868] ;  /* 0x00086800010e7983 */ /* 0x000ea80000300800 */
[----:B------:R-:W2:Y:S04]  /*33d60*/  LDL.LU R15, [R1+0x86c] ;  /* 0x00086c00010f7983 */ /* 0x000ea80000300800 */
[----:B------:R-:W2:Y:S04]  /*33d70*/  LDL.LU R28, [R1+0x838] ;  /* 0x00083800011c7983 */ /* 0x000ea80000300800 */
[----:B------:R-:W2:Y:S04]  /*33d80*/  LDL.LU R29, [R1+0x83c] ;  /* 0x00083c00011d7983 */ /* 0x000ea80000300800 */
[----:B------:R-:W-:Y:S04]  /*33d90*/  STL.64 [R1+0xc70], R26 ;  /* 0x000c701a01007387 */ /* 0x000fe80000100a00 */
[----:B------:R-:W2:Y:S04]  /*33da0*/  LDL.LU R2, [R1+0x808] ;  /* 0x0008080001027983 */ /* 0x000ea80000300800 */
[----:B------:R-:W2:Y:S04]  /*33db0*/  LDL.LU R3, [R1+0x80c] ;  /* 0x00080c0001037983 */ /* 0x000ea80000300800 */
[----:B------:R-:W2:Y:S04]  /*33dc0*/  LDL.LU R24, [R1+0x828] ;  /* 0x0008280001187983 */ /* 0x000ea80000300800 */
[----:B------:R-:W2:Y:S04]  /*33dd0*/  LDL.LU R25, [R1+0x82c] ;  /* 0x00082c0001197983 */ /* 0x000ea80000300800 */
[----:B-----5:R0:W-:Y:S04]  /*33de0*/  STL.64 [R1+0xcb8], R16 ;  /* 0x000cb81001007387 */ /* 0x0201e80000100a00 */
[----:B----4-:R1:W-:Y:S04]  /*33df0*/  STL.64 [R1+0xcb0], R10 ;  /* 0x000cb00a01007387 */ /* 0x0103e80000100a00 */
[----:B---3--:R3:W-:Y:S04]  /*33e00*/  STL.64 [R1+0xc90], R12 ;  /* 0x000c900c01007387 */ /* 0x0087e80000100a00 */
[----:B0-----:R-:W4:Y:S04]  /*33e10*/  LDL.LU R16, [R1+0x8d0] ;  /* 0x0008d00001107983 */ /* 0x001f280000300800 */
[----:B------:R-:W4:Y:S04]  /*33e20*/  LDL.LU R17, [R1+0x8d4] ;  /* 0x0008d40001117983 */ /* 0x000f280000300800 */
[----:B-1----:R-:W5:Y:S04]  /*33e30*/  LDL.LU R10, [R1+0x8c8] ;  /* 0x0008c800010a7983 */ /* 0x002f680000300800 */
[----:B------:R-:W5:Y:S04]  /*33e40*/  LDL.LU R11, [R1+0x8cc] ;  /* 0x0008cc00010b7983 */ /* 0x000f680000300800 */
[----:B---3--:R-:W3:Y:S04]  /*33e50*/  LDL.LU R12, [R1+0x8a8] ;  /* 0x0008a800010c7983 */ /* 0x008ee80000300800 */
[----:B------:R-:W3:Y:S01]  /*33e60*/  LDL.LU R13, [R1+0x8ac] ;  /* 0x0008ac00010d7983 */ /* 0x000ee20000300800 */
[----:B------:R-:W-:Y:S01]  /*33e70*/  IMAD.MOV.U32 R4, RZ, RZ, R8 ;  /* 0x000000ffff047224 */ /* 0x000fe200078e0008 */
[----:B------:R-:W-:Y:S01]  /*33e80*/  MOV R5, R9 ;  /* 0x0000000900057202 */ /* 0x000fe20000000f00 */
[----:B------:R-:W-:Y:S01]  /*33e90*/  IMAD.MOV.U32 R20, RZ, RZ, R22 ;  /* 0x000000ffff147224 */ /* 0x000fe200078e0016 */
[----:B------:R-:W-:Y:S01]  /*33ea0*/  MOV R21, R23 ;  /* 0x0000001700157202 */ /* 0x000fe20000000f00 */
[----:B--2---:R0:W-:Y:S04]  /*33eb0*/  STL.64 [R1+0x2d8], R6 ;  /* 0x0002d80601007387 */ /* 0x0041e80000100a00 */
[----:B------:R-:W-:Y:S04]  /*33ec0*/  STL.64 [R1+0x248], R18 ;  /* 0x0002481201007387 */ /* 0x000fe80000100a00 */
[----:B------:R-:W-:Y:S04]  /*33ed0*/  STL.64 [R1+0x2e8], R14 ;  /* 0x0002e80e01007387 */ /* 0x000fe80000100a00 */
[----:B0-----:R-:W2:Y:S04]  /*33ee0*/  LDL.LU.64 R6, [R1+0xc60] ;  /* 0x000c600001067983 */ /* 0x001ea80000300a00 */
[----:B------:R-:W2:Y:S04]  /*33ef0*/  LDL.LU R26, [R1+0x888] ;  /* 0x00088800011a7983 */ /* 0x000ea80000300800 */
[----:B------:R-:W2:Y:S04]  /*33f00*/  LDL.LU R27, [R1+0x88c] ;  /* 0x00088c00011b7983 */ /* 0x000ea80000300800 */
[----:B----4-:R0:W-:Y:S04]  /*33f10*/  STL.64 [R1+0xcc0], R16 ;  /* 0x000cc01001007387 */ /* 0x0101e80000100a00 */
[----:B-----5:R1:W-:Y:S04]  /*33f20*/  STL.64 [R1+0x288], R10 ;  /* 0x0002880a01007387 */ /* 0x0203e80000100a00 */
[----:B0-----:R-:W4:Y:S04]  /*33f30*/  LDL.LU R16, [R1+0x8d8] ;  /* 0x0008d80001107983 */ /* 0x001f280000300800 */
[----:B------:R-:W4:Y:S04]  /*33f40*/  LDL.LU R17, [R1+0x8dc] ;  /* 0x0008dc0001117983 */ /* 0x000f280000300800 */
[----:B-1----:R-:W5:Y:S04]  /*33f50*/  LDL.LU.64 R10, [R1+0xcb0] ;  /* 0x000cb000010a7983 */ /* 0x002f680000300a00 */
[----:B---3--:R0:W-:Y:S04]  /*33f60*/  STL.64 [R1+0x2a8], R12 ;  /* 0x0002a80c01007387 */ /* 0x0081e80000100a00 */
[----:B------:R1:W-:Y:S04]  /*33f70*/  STL.64 [R1+0xca0], R4 ;  /* 0x000ca00401007387 */ /* 0x0003e80000100a00 */
[----:B------:R-:W3:Y:S04]  /*33f80*/  LDL.LU R8, [R1+0x818] ;  /* 0x0008180001087983 */ /* 0x000ee80000300800 */
[----:B0-----:R-:W3:Y:S04]  /*33f90*/  LDL.LU.64 R12, [R1+0xc90] ;  /* 0x000c9000010c7983 */ /* 0x001ee80000300a00 */
[----:B-1----:R-:W3:Y:S04]  /*33fa0*/  LDL.LU R4, [R1+0x8b8] ;  /* 0x0008b80001047983 */ /* 0x002ee80000300800 */
[----:B------:R-:W3:Y:S04]  /*33fb0*/  LDL.LU R5, [R1+0x8bc] ;  /* 0x0008bc0001057983 */ /* 0x000ee80000300800 */
[----:B------:R-:W3:Y:S04]  /*33fc0*/  LDL.LU R9, [R1+0x81c] ;  /* 0x00081c0001097983 */ /* 0x000ee80000300800 */
[----:B------:R0:W-:Y:S04]  /*33fd0*/  STL.64 [R1+0xc80], R20 ;  /* 0x000c801401007387 */ /* 0x0001e80000100a00 */
[----:B------:R-:W3:Y:S04]  /*33fe0*/  LDL.LU R18, [R1+0x858] ;  /* 0x0008580001127983 */ /* 0x000ee80000300800 */
[----:B------:R-:W3:Y:S04]  /*33ff0*/  LDL.LU R19, [R1+0x85c] ;  /* 0x00085c0001137983 */ /* 0x000ee80000300800 */
[----:B0-----:R-:W3:Y:S04]  /*34000*/  LDL.LU R20, [R1+0x898] ;  /* 0x0008980001147983 */ /* 0x001ee80000300800 */
[----:B------:R-:W3:Y:S04]  /*34010*/  LDL.LU R21, [R1+0x89c] ;  /* 0x00089c0001157983 */ /* 0x000ee80000300800 */
[----:B------:R-:W3:Y:S04]  /*34020*/  LDL.LU.64 R14, [R1+0xc50] ;  /* 0x000c5000010e7983 */ /* 0x000ee80000300a00 */
[----:B------:R-:W3:Y:S04]  /*34030*/  LDL.LU R22, [R1+0x848] ;  /* 0x0008480001167983 */ /* 0x000ee80000300800 */
[----:B------:R-:W3:Y:S04]  /*34040*/  LDL.LU R23, [R1+0x84c] ;  /* 0x00084c0001177983 */ /* 0x000ee80000300800 */
        /* <DEDUP_REMOVED lines=24> */
[----:B-----5:R0:W-:Y:S04]  /*341d0*/  STL.64 [R1+0x2a0], R10 ;  /* 0x0002a00a01007387 */ /* 0x0201e80000100a00 */
[----:B0-----:R-:W5:Y:S04]  /*341e0*/  LDL.LU.64 R10, [R1+0xc98] ;  /* 0x000c9800010a7983 */ /* 0x001f680000300a00 */
[----:B----4-:R0:W-:Y:S04]  /*341f0*/  STL.64 [R1+0x290], R16 ;  /* 0x0002901001007387 */ /* 0x0101e80000100a00 */
[----:B0-----:R-:W4:Y:S04]  /*34200*/  LDL.LU.64 R16, [R1+0xca8] ;  /* 0x000ca80001107983 */ /* 0x001f280000300a00 */
[----:B-----5:R0:W-:Y:S04]  /*34210*/  STL.64 [R1+0x2d0], R10 ;  /* 0x0002d00a01007387 */ /* 0x0201e80000100a00 */
[----:B0-----:R-:W5:Y:S04]  /*34220*/  LDL.LU.64 R10, [R1+0xc68] ;  /* 0x000c6800010a7983 */ /* 0x001f680000300a00 */
[----:B----4-:R0:W-:Y:S04]  /*34230*/  STL.64 [R1+0x2b0], R16 ;  /* 0x0002b01001007387 */ /* 0x0101e80000100a00 */
[----:B0-----:R-:W4:Y:S04]  /*34240*/  LDL.LU.64 R16, [R1+0xc88] ;  /* 0x000c880001107983 */ /* 0x001f280000300a00 */
[----:B--2---:R0:W-:Y:S04]  /*34250*/  STL.64 [R1+0x340], R6 ;  /* 0x0003400601007387 */ /* 0x0041e80000100a00 */
[----:B---3--:R1:W-:Y:S04]  /*34260*/  STL.64 [R1+0x2e0], R12 ;  /* 0x0002e00c01007387 */ /* 0x0083e80000100a00 */
[----:B------:R2:W-:Y:S04]  /*34270*/  STL.64 [R1+0x298], R4 ;  /* 0x0002980401007387 */ /* 0x0005e80000100a00 */
[----:B0-----:R-:W3:Y:S04]  /*34280*/  LDL.LU.64 R6, [R1+0xbf8] ;  /* 0x000bf80001067983 */ /* 0x001ee80000300a00 */
[----:B-1----:R-:W3:Y:S04]  /*34290*/  LDL.LU.64 R12, [R1+0xc58] ;  /* 0x000c5800010c7983 */ /* 0x002ee80000300a00 */
[----:B------:R0:W-:Y:S04]  /*342a0*/  STL.64 [R1+0x338], R8 ;  /* 0x0003380801007387 */ /* 0x0001e80000100a00 */
[----:B--2---:R-:W2:Y:S04]  /*342b0*/  LDL.LU.64 R4, [R1+0xca0] ;  /* 0x000ca00001047983 */ /* 0x004ea80000300a00 */
[----:B------:R1:W-:Y:S04]  /*342c0*/  STL.64 [R1+0x2b8], R20 ;  /* 0x0002b81401007387 */ /* 0x0003e80000100a00 */
[----:B0-----:R-:W2:Y:S04]  /*342d0*/  LDL.LU.64 R8, [R1+0xc00] ;  /* 0x000c000001087983 */ /* 0x001ea80000300a00 */
[----:B-1----:R-:W2:Y:S04]  /*342e0*/  LDL.LU.64 R20, [R1+0xc80] ;  /* 0x000c800001147983 */ /* 0x002ea80000300a00 */
[----:B-----5:R0:W-:Y:S04]  /*342f0*/  STL.64 [R1+0x330], R10 ;  /* 0x0003300a01007387 */ /* 0x0201e80000100a00 */
[----:B0-----:R-:W5:Y:S04]  /*34300*/  LDL.LU.64 R10, [R1+0xc08] ;  /* 0x000c0800010a7983 */ /* 0x001f680000300a00 */
[----:B----4-:R0:W-:Y:S04]  /*34310*/  STL.64 [R1+0x2f0], R16 ;  /* 0x0002f01001007387 */ /* 0x0101e80000100a00 */
[----:B0-----:R-:W4:Y:S04]  /*34320*/  LDL.LU.64 R16, [R1+0xc48] ;  /* 0x000c480001107983 */ /* 0x001f280000300a00 */
[----:B---3--:R0:W-:Y:S04]  /*34330*/  STL.64 [R1+0x358], R6 ;  /* 0x0003580601007387 */ /* 0x0081e80000100a00 */
[----:B------:R1:W-:Y:S01]  /*34340*/  STL.64 [R1+0x2f8], R18 ;  /* 0x0002f81201007387 */ /* 0x0003e20000100a00 */
[----:B0-----:R-:W-:Y:S01]  /*34350*/  IMAD.MOV.U32 R6, RZ, RZ, R12 ;  /* 0x000000ffff067224 */ /* 0x001fe200078e000c */
[----:B------:R-:W-:-:S02]  /*34360*/  MOV R7, R13 ;  /* 0x0000000d00077202 */ /* 0x000fc40000000f00 */
[----:B------:R-:W3:Y:S04]  /*34370*/  LDL.LU R12, [R1+0xbec] ;  /* 0x000bec00010c7983 */ /* 0x000ee80000300800 */
[----:B------:R-:W3:Y:S04]  /*34380*/  LDL.LU R13, [R1+0xbe8] ;  /* 0x000be800010d7983 */ /* 0x000ee80000300800 */
[----:B--2---:R0:W-:Y:S04]  /*34390*/  STL.64 [R1+0x2c0], R4 ;  /* 0x0002c00401007387 */ /* 0x0041e80000100a00 */
[----:B-1----:R-:W2:Y:S04]  /*343a0*/  LDL.LU.64 R18, [R1+0xc40] ;  /* 0x000c400001127983 */ /* 0x002ea80000300a00 */
[----:B------:R1:W-:Y:S04]  /*343b0*/  STL.64 [R1+0x360], R8 ;  /* 0x0003600801007387 */ /* 0x0003e80000100a00 */
[----:B0-----:R-:W2:Y:S04]  /*343c0*/  LDL.LU.64 R4, [R1+0xc78] ;  /* 0x000c780001047983 */ /* 0x001ea80000300a00 */
[----:B------:R0:W-:Y:S01]  /*343d0*/  STL.64 [R1+0x300], R20 ;  /* 0x0003001401007387 */ /* 0x0001e20000100a00 */
[----:B-1----:R-:W-:Y:S01]  /*343e0*/  IMAD.MOV.U32 R8, RZ, RZ, R14 ;  /* 0x000000ffff087224 */ /* 0x002fe200078e000e */
[----:B------:R-:W-:-:S02]  /*343f0*/  MOV R9, R15 ;  /* 0x0000000f00097202 */ /* 0x000fc40000000f00 */
[----:B------:R-:W2:Y:S04]  /*34400*/  LDL.LU R14, [R1+0xbe4] ;  /* 0x000be400010e7983 */ /* 0x000ea80000300800 */
[----:B------:R-:W2:Y:S04]  /*34410*/  LDL.LU R15, [R1+0xbe0] ;  /* 0x000be000010f7983 */ /* 0x000ea80000300800 */
[----:B0-----:R-:W2:Y:S04]  /*34420*/  LDL.LU.64 R20, [R1+0xc38] ;  /* 0x000c380001147983 */ /* 0x001ea80000300a00 */
[----:B-----5:R-:W-:Y:S04]  /*34430*/  STL.64 [R1+0x368], R10 ;  /* 0x0003680a01007387 */ /* 0x020fe80000100a00 */
[----:B------:R0:W-:Y:S04]  /*34440*/  STL.64 [R1+0x308], R22 ;  /* 0x0003081601007387 */ /* 0x0001e80000100a00 */
[----:B0-----:R-:W5:Y:S01]  /*34450*/  LDL.LU.64 R22, [R1+0xc30] ;  /* 0x000c300001167983 */ /* 0x001f620000300a00 */
[----:B----4-:R-:W-:Y:S01]  /*34460*/  IMAD.MOV.U32 R10, RZ, RZ, R16 ;  /* 0x000000ffff0a7224 */ /* 0x010fe200078e0010 */
[----:B------:R-:W-:-:S02]  /*34470*/  MOV R11, R17 ;  /* 0x00000011000b7202 */ /* 0x000fc40000000f00 */
[----:B------:R-:W4:Y:S04]  /*34480*/  LDL.LU R16, [R1+0xbdc] ;  /* 0x000bdc0001107983 */ /* 0x000f280000300800 */
[----:B------:R-:W4:Y:S04]  /*34490*/  LDL.LU R17, [R1+0xbd8] ;  /* 0x000bd80001117983 */ /* 0x000f280000300800 */
[----:B------:R0:W-:Y:S04]  /*344a0*/  STL.64 [R1+0x318], R28 ;  /* 0x0003181c01007387 */ /* 0x0001e80000100a00 */
[----:B---3--:R2:W-:Y:S04]  /*344b0*/  STL.64 [R1+0x370], R12 ;  /* 0x0003700c01007387 */ /* 0x0085e80000100a00 */
[----:B0-----:R-:W3:Y:S01]  /*344c0*/  LDL.LU.64 R28, [R1+0xc20] ;  /* 0x000c2000011c7983 */ /* 0x001ee20000300a00 */
[----:B--2---:R-:W-:Y:S01]  /*344d0*/  IMAD.MOV.U32 R12, RZ, RZ, R18 ;  /* 0x000000ffff0c7224 */ /* 0x004fe200078e0012 */
[----:B------:R-:W-:-:S02]  /*344e0*/  MOV R13, R19 ;  /* 0x00000013000d7202 */ /* 0x000fc40000000f00 */
[----:B------:R-:W2:Y:S04]  /*344f0*/  LDL.LU R18, [R1+0xbd4] ;  /* 0x000bd40001127983 */ /* 0x000ea80000300800 */
[----:B------:R0:W-:Y:S04]  /*34500*/  STL.64 [R1+0x310], R4 ;  /* 0x0003100401007387 */ /* 0x0001e80000100a00 */
[----:B------:R-:W2:Y:S04]  /*34510*/  LDL.LU R19, [R1+0xbd0] ;  /* 0x000bd00001137983 */ /* 0x000ea80000300800 */
[----:B0-----:R-:W3:Y:S04]  /*34520*/  LDL.LU.64 R4, [R1+0xc28] ;  /* 0x000c280001047983 */ /* 0x001ee80000300a00 */
[----:B------:R0:W-:Y:S02]  /*34530*/  STL.64 [R1+0x378], R14 ;  /* 0x0003780e01007387 */ /* 0x0001e40000100a00 */
[----:B0-----:R-:W-:Y:S01]  /*34540*/  IMAD.MOV.U32 R14, RZ, RZ, R20 ;  /* 0x000000ffff0e7224 */ /* 0x001fe200078e0014 */
[----:B------:R-:W-:Y:S01]  /*34550*/  MOV R15, R21 ;  /* 0x00000015000f7202 */ /* 0x000fe20000000f00 */
[----:B------:R-:W3:Y:S04]  /*34560*/  LDL.LU R20, [R1+0xbcc] ;  /* 0x000bcc0001147983 */ /* 0x000ee80000300800 */
[----:B------:R-:W3:Y:S04]  /*34570*/  LDL.LU R21, [R1+0xbc8] ;  /* 0x000bc80001157983 */ /* 0x000ee80000300800 */
[----:B------:R0:W-:Y:S04]  /*34580*/  STL.64 [R1+0x2c8], R26 ;  /* 0x0002c81a01007387 */ /* 0x0001e80000100a00 */
[----:B0-----:R-:W3:Y:S04]  /*34590*/  LDL.LU.64 R26, [R1+0xc70] ;  /* 0x000c7000011a7983 */ /* 0x001ee80000300a00 */
[----:B------:R0:W-:Y:S04]  /*345a0*/  STL.64 [R1+0x348], R2 ;  /* 0x0003480201007387 */ /* 0x0001e80000100a00 */
[----:B0-----:R-:W3:Y:S04]  /*345b0*/  LDL.LU.64 R2, [R1+0xbf0] ;  /* 0x000bf00001027983 */ /* 0x001ee80000300a00 */
[----:B----4-:R5:W-:Y:S02]  /*345c0*/  STL.64 [R1+0x380], R16 ;  /* 0x0003801001007387 */ /* 0x010be40000100a00 */
[----:B-----5:R-:W-:Y:S01]  /*345d0*/  IMAD.MOV.U32 R16, RZ, RZ, R22 ;  /* 0x000000ffff107224 */ /* 0x020fe200078e0016 */
[----:B------:R-:W-:Y:S01]  /*345e0*/  MOV R17, R23 ;  /* 0x0000001700117202 */ /* 0x000fe20000000f00 */
[----:B------:R-:W4:Y:S04]  /*345f0*/  LDL.LU R22, [R1+0xbc4] ;  /* 0x000bc40001167983 */ /* 0x000f280000300800 */
[----:B------:R-:W4:Y:S04]  /*34600*/  LDL.LU R23, [R1+0xbc0] ;  /* 0x000bc00001177983 */ /* 0x000f280000300800 */
[----:B------:R0:W-:Y:S04]  /*34610*/  STL.64 [R1+0x328], R24 ;  /* 0x0003281801007387 */ /* 0x0001e80000100a00 */
[----:B0-----:R-:W5:Y:S04]  /*34620*/  LDL.LU.64 R24, [R1+0xc10] ;  /* 0x000c100001187983 */ /* 0x001f680000300a00 */
[----:B--2---:R3:W-:Y:S02]  /*34630*/  STL.64 [R1+0x388], R18 ;  /* 0x0003881201007387 */ /* 0x0047e40000100a00 */
[----:B---3--:R-:W-:Y:S01]  /*34640*/  IMAD.MOV.U32 R18, RZ, RZ, R4 ;  /* 0x000000ffff127224 */ /* 0x008fe200078e0004 */
[----:B------:R-:W-:Y:S01]  /*34650*/  MOV R19, R0 ;  /* 0x0000000000137202 */ /* 0x000fe20000000f00 */
[----:B------:R-:W2:Y:S04]  /*34660*/  LDL.LU R4, [R1+0xbbc] ;  /* 0x000bbc0001047983 */ /* 0x000ea80000300800 */
[----:B------:R-:W2:Y:S04]  /*34670*/  LDL.LU R0, [R1+0xbb8] ;  /* 0x000bb80001007983 */ /* 0x000ea80000300800 */
[----:B------:R0:W-:Y:S02]  /*34680*/  STL.64 [R1+0x390], R20 ;  /* 0x0003901401007387 */ /* 0x0001e40000100a00 */
[----:B0-----:R-:W-:-:S02]  /*34690*/  IMAD.MOV.U32 R20, RZ, RZ, R29 ;  /* 0x000000ffff147224 */ /* 0x001fc400078e001d */
[----:B------:R-:W3:Y:S04]  /*346a0*/  LDL.LU R21, [R1+0x95c] ;  /* 0x00095c0001157983 */ /* 0x000ee80000300800 */
[----:B------:R-:W3:Y:S04]  /*346b0*/  LDL.LU R29, [R1+0xbb4] ;  /* 0x000bb400011d7983 */ /* 0x000ee80000300800 */
[----:B------:R0:W-:Y:S04]  /*346c0*/  STL.64 [R1+0x320], R26 ;  /* 0x0003201a01007387 */ /* 0x0001e80000100a00 */
[----:B0-----:R-:W3:Y:S04]  /*346d0*/  LDL.LU.64 R26, [R1+0xc18] ;  /* 0x000c1800011a7983 */ /* 0x001ee80000300a00 */
[----:B------:R0:W-:Y:S04]  /*346e0*/  STL.64 [R1+0x350], R2 ;  /* 0x0003500201007387 */ /* 0x0001e80000100a00 */
[----:B0-----:R-:W3:Y:S04]  /*346f0*/  LDL.LU R3, [R1+0xb80] ;  /* 0x000b800001037983 */ /* 0x001ee80000300800 */
[----:B----4-:R0:W-:Y:S04]  /*34700*/  STL.64 [R1+0x398], R22 ;  /* 0x0003981601007387 */ /* 0x0101e80000100a00 */
[----:B0-----:R-:W4:Y:S01]  /*34710*/  LDL.LU R22, [R1+0x960] ;  /* 0x0009600001167983 */ /* 0x001f220000300800 */
[----:B------:R-:W-:-:S03]  /*34720*/  MOV R23, R5 ;  /* 0x0000000500177202 */ /* 0x000fc60000000f00 */
[----:B------:R-:W4:Y:S04]  /*34730*/  LDL.LU R5, [R1+0xbb0] ;  /* 0x000bb00001057983 */ /* 0x000f280000300800 */
[----:B-----5:R-:W-:Y:S04]  /*34740*/  STL.64 [R1+0x3a0], R24 ;  /* 0x0003a01801007387 */ /* 0x020fe80000100a00 */
[----:B------:R-:W-:Y:S01]  /*34750*/  STL.64 [R1+0x3c8], R18 ;  /* 0x0003c81201007387 */ /* 0x000fe20000100a00 */
[----:B--2---:R-:W-:-:S04]  /*34760*/  FSETP.GT.FTZ.AND P0, PT, R0, R4, PT ;  /* 0x000000040000720b */ /* 0x004fc80003f14000 */
[----:B------:R-:W-:Y:S01]  /*34770*/  FSEL R2, R4, R0, P0 ;  /* 0x0000000004027208 */ /* 0x000fe20000000000 */
[----:B------:R-:W-:Y:S04]  /*34780*/  STL.64 [R1+0x3d0], R16 ;  /* 0x0003d01001007387 */ /* 0x000fe80000100a00 */
[----:B------:R-:W-:Y:S04]  /*34790*/  STL.64 [R1+0x3d8], R14 ;  /* 0x0003d80e01007387 */ /* 0x000fe80000100a00 */
[----:B------:R-:W-:Y:S04]  /*347a0*/  STL.64 [R1+0x3e0], R12 ;  /* 0x0003e00c01007387 */ /* 0x000fe80000100a00 */
[----:B------:R-:W-:Y:S04]  /*347b0*/  STL.64 [R1+0x3e8], R10 ;  /* 0x0003e80a01007387 */ /* 0x000fe80000100a00 */
[----:B---3--:R0:W-:Y:S02]  /*347c0*/  STL.64 [R1+0x3b0], R28 ;  /* 0x0003b01c01007387 */ /* 0x0081e40000100a00 */
[----:B0-----:R-:W-:-:S02]  /*347d0*/  FSEL R29, R0, R4, P0 ;  /* 0x00000004001d7208 */ /* 0x001fc40000000000 */
[----:B------:R0:W-:Y:S03]  /*347e0*/  STL.64 [R1+0x3c0], R20 ;  /* 0x0003c01401007387 */ /* 0x0001e60000100a00 */
[----:B------:R-:W-:Y:S01]  /*347f0*/  FADD.FTZ R2, -R29, R2 ;  /* 0x000000021d027221 */ /* 0x000fe20000010100 */
[----:B------:R0:W-:Y:S03]  /*34800*/  STL.64 [R1+0x3a8], R26 ;  /* 0x0003a81a01007387 */ /* 0x0001e60000100a00 */
[----:B------:R-:W-:Y:S01]  /*34810*/  FMUL.FTZ R2, R2, 1.4426950216293334961 ;  /* 0x3fb8aa3b02027820 */ /* 0x000fe20000410000 */
[----:B------:R0:W-:Y:S04]  /*34820*/  STL.64 [R1+0x3f0], R8 ;  /* 0x0003f00801007387 */ /* 0x0001e80000100a00 */
[----:B------:R0:W-:Y:S01]  /*34830*/  STL.64 [R1+0x3f8], R6 ;  /* 0x0003f80601007387 */ /* 0x0001e20000100a00 */
[----:B------:R-:W1:Y:S01]  /*34840*/  MUFU.EX2 R2, R2 ;  /* 0x0000000200027308 */ /* 0x000e620000000800 */
[----:B------:R-:W-:-:S02]  /*34850*/  IMAD.MOV.U32 R0, RZ, RZ, RZ ;  /* 0x000000ffff007224 */ /* 0x000fc400078e00ff */
[----:B----4-:R0:W-:Y:S01]  /*34860*/  STL.64 [R1+0x3b8], R22 ;  /* 0x0003b81601007387 */ /* 0x0101e20000100a00 */
[----:B------:R-:W-:Y:S02]  /*34870*/  FSEL R28, R3, R5, P0 ;  /* 0x00000005031c7208 */ /* 0x000fe40000000000 */
[----:B------:R-:W-:-:S05]  /*34880*/  FSEL R5, R5, R3, P0 ;  /* 0x0000000305057208 */ /* 0x000fca0000000000 */
[----:B-1----:R-:W-:-:S07]  /*34890*/  FFMA.FTZ R28, R5, R2, R28 ;  /* 0x00000002051c7223 */ /* 0x002fce000001001c */
.L_x_19247:
[----:B------:R-:W-:Y:S01]  /*348a0*/  IADD3 R2, PT, PT, R1, 0x400, RZ ;  /* 0x0000040001027810 */ /* 0x000fe20007ffe0ff */
[----:B0-2---:R-:W2:Y:S04]  /*348b0*/  LDL R7, [R1+0x3fc] ;  /* 0x0003fc0001077983 */ /* 0x005ea80000100800 */
[C---:B------:R-:W-:Y:S02]  /*348c0*/  IMAD R5, R0.reuse, 0x4, R2 ;  /* 0x0000000400057824 */ /* 0x040fe400078e0202 */
[----:B---3--:R-:W3:Y:S04]  /*348d0*/  LDL R2, [R1+0x1fc] ;  /* 0x0001fc0001027983 */ /* 0x008ee80000100800 */
[----:B------:R-:W2:Y:S04]  /*348e0*/  LDL R4, [R5+0x208] ;  /* 0x0002080005047983 */ /* 0x000ea80000100800 */
[----:B------:R-:W4:Y:S01]  /*348f0*/  LDL R3, [R5+0x8] ;  /* 0x0000080005037983 */ /* 0x000f220000100800 */
        /* <DEDUP_REMOVED lines=10> */
.L_x_19246:
[----:B0-234-:R-:W-:-:S05]  /*349a0*/  LEA R3, R2, R1, 0x2 ;  /* 0x0000000102037211 */ /* 0x01dfca00078e10ff */
[----:B-1----:R-:W2:Y:S01]  /*349b0*/  LDL.64 R4, [R3+0x200] ;  /* 0x0002000003047983 */ /* 0x002ea20000100a00 */
[----:B------:R-:W-:Y:S04]  /*349c0*/  BSSY.RECONVERGENT B1, `(.L_x_19225) ;  /* 0x0000019000017945 */ /* 0x000fe80003800200 */
[----:B------:R-:W-:Y:S01]  /*349d0*/  BSSY.RELIABLE B2, `(.L_x_19226) ;  /* 0x0000011000027945 */ /* 0x000fe20003800100 */
[----:B--2---:R-:W-:-:S13]  /*349e0*/  FSETP.GT.FTZ.AND P0, PT, R5, R4, PT ;  /* 0x000000040500720b */ /* 0x004fda0003f14000 */
[----:B------:R-:W-:Y:S05]  /*349f0*/  @!P0 BRA `(.L_x_19227) ;  /* 0x0000000000088947 */ /* 0x000fea0003800000 */
[----:B------:R0:W5:Y:S01]  /*34a00*/  LDL R6, [R3] ;  /* 0x0000000003067983 */ /* 0x0001620000100800 */
[----:B------:R-:W-:Y:S05]  /*34a10*/  BRA `(.L_x_19228) ;  /* 0x0000000000307947 */ /* 0x000fea0003800000 */
.L_x_19227:
[----:B------:R-:W2:Y:S01]  /*34a20*/  LDL R8, [R3] ;  /* 0x0000000003087983 */ /* 0x000ea20000100800 */
[----:B------:R-:W-:Y:S01]  /*34a30*/  IMAD.MOV.U32 R6, RZ, RZ, -0x1 ;  /* 0xffffffffff067424 */ /* 0x000fe200078e00ff */
[----:B--2---:R-:W-:-:S13]  /*34a40*/  ISETP.NE.AND P0, PT, R8, -0x1, PT ;  /* 0xffffffff0800780c */ /* 0x004fda0003f05270 */
[----:B------:R-:W-:Y:S05]  /*34a50*/  @!P0 BRA `(.L_x_19228) ;  /* 0x0000000000208947 */ /* 0x000fea0003800000 */
[----:B------:R-:W-:-:S13]  /*34a60*/  FSETP.NEU.FTZ.AND P0, PT, R5, R4, PT ;  /* 0x000000040500720b */ /* 0x000fda0003f1d000 */
[----:B------:R-:W-:Y:S05]  /*34a70*/  @P0 BREAK.RELIABLE B2 ;  /* 0x0000000000020942 */ /* 0x000fea0003800100 */
[----:B------:R-:W-:Y:S05]  /*34a80*/  @P0 BRA `(.L_x_19229) ;  /* 0x0000000000300947 */ /* 0x000fea0003800000 */
[----:B------:R-:W2:Y:S02]  /*34a90*/  LDL R7, [R3+0x4] ;  /* 0x0000040003077983 */ /* 0x000ea40000100800 */
[----:B--2---:R-:W-:-:S13]  /*34aa0*/  ISETP.GE.AND P0, PT, R7, R8, PT ;  /* 0x000000080700720c */ /* 0x004fda0003f06270 */
[----:B------:R-:W-:Y:S05]  /*34ab0*/  @P0 BREAK.RELIABLE B2 ;  /* 0x0000000000020942 */ /* 0x000fea0003800100 */
[----:B------:R-:W-:Y:S05]  /*34ac0*/  @P0 BRA `(.L_x_19229) ;  /* 0x0000000000200947 */ /* 0x000fea0003800000 */
[----:B------:R-:W-:-:S07]  /*34ad0*/  MOV R6, R8 ;  /* 0x0000000800067202 */ /* 0x000fce0000000f00 */
.L_x_19228:
[----:B------:R-:W-:Y:S05]  /*34ae0*/  BSYNC.RELIABLE B2 ;  /* 0x0000000000027941 */ /* 0x000fea0003800100 */
.L_x_19226:
[----:B------:R-:W2:Y:S04]  /*34af0*/  LDL R8, [R3+0x4] ;  /* 0x0000040003087983 */ /* 0x000ea80000100800 */
[----:B------:R-:W-:Y:S04]  /*34b00*/  STL [R3+0x200], R5 ;  /* 0x0002000503007387 */ /* 0x000fe80000100800 */
[----:B-----5:R-:W-:Y:S04]  /*34b10*/  STL [R3+0x4], R6 ;  /* 0x0000040603007387 */ /* 0x020fe80000100800 */
[----:B------:R1:W-:Y:S02]  /*34b20*/  STL [R3+0x204], R4 ;  /* 0x0002040403007387 */ /* 0x0003e40000100800 */
[----:B-1----:R-:W-:-:S02]  /*34b30*/  IMAD.MOV.U32 R4, RZ, RZ, R5 ;  /* 0x000000ffff047224 */ /* 0x002fc400078e0005 */
[----:B--2---:R1:W-:Y:S05]  /*34b40*/  STL [R3], R8 ;  /* 0x0000000803007387 */ /* 0x0043ea0000100800 */
.L_x_19229:
[----:B------:R-:W-:Y:S05]  /*34b50*/  BSYNC.RECONVERGENT B1 ;  /* 0x0000000000017941 */ /* 0x000fea0003800200 */
.L_x_19225:
[----:B------:R-:W2:Y:S01]  /*34b60*/  LDL R5, [R3+0x1fc] ;  /* 0x0001fc0003057983 */ /* 0x000ea20000100800 */
[----:B------:R-:W-:Y:S04]  /*34b70*/  BSSY.RECONVERGENT B1, `(.L_x_19230) ;  /* 0x0000016000017945 */ /* 0x000fe80003800200 */
[----:B------:R-:W-:Y:S01]  /*34b80*/  BSSY.RELIABLE B2, `(.L_x_19231) ;  /* 0x000000e000027945 */ /* 0x000fe20003800100 */
[----:B--2---:R-:W-:-:S13]  /*34b90*/  FSETP.GT.FTZ.AND P0, PT, R4, R5, PT ;  /* 0x000000050400720b */ /* 0x004fda0003f14000 */
[----:B------:R-:W-:Y:S05]  /*34ba0*/  @!P0 BRA `(.L_x_19232) ;  /* 0x0000000000088947 */ /* 0x000fea0003800000 */
[----:B------:R2:W5:Y:S01]  /*34bb0*/  LDL R6, [R3+-0x4] ;  /* 0xfffffc0003067983 */ /* 0x0005620000100800 */
[----:B------:R-:W-:Y:S05]  /*34bc0*/  BRA `(.L_x_19233) ;  /* 0x0000000000247947 */ /* 0x000fea0003800000 */
.L_x_19232:
        /* <DEDUP_REMOVED lines=9> */
.L_x_19233:
[----:B------:R-:W-:Y:S05]  /*34c60*/  BSYNC.RELIABLE B2 ;  /* 0x0000000000027941 */ /* 0x000fea0003800100 */
.L_x_19231:
[----:B-----5:R-:W-:Y:S01]  /*34c70*/  STL [R3], R6 ;  /* 0x0000000603007387 */ /* 0x020fe20000100800 */
[----:B------:R-:W-:-:S03]  /*34c80*/  IMAD.MOV.U32 R7, RZ, RZ, R8 ;  /* 0x000000ffff077224 */ /* 0x000fc600078e0008 */
[----:B------:R-:W-:Y:S04]  /*34c90*/  STL [R3+0x1fc], R4 ;  /* 0x0001fc0403007387 */ /* 0x000fe80000100800 */
[----:B------:R-:W-:Y:S04]  /*34ca0*/  STL [R3+-0x4], R8 ;  /* 0xfffffc0803007387 */ /* 0x000fe80000100800 */
[----:B------:R3:W-:Y:S02]  /*34cb0*/  STL [R3+0x200], R5 ;  /* 0x0002000503007387 */ /* 0x0007e40000100800 */
[----:B---3--:R-:W-:-:S07]  /*34cc0*/  MOV R5, R4 ;  /* 0x0000000400057202 */ /* 0x008fce0000000f00 */
.L_x_19234:
[----:B------:R-:W-:Y:S05]  /*34cd0*/  BSYNC.RECONVERGENT B1 ;  /* 0x0000000000017941 */ /* 0x000fea0003800200 */
.L_x_19230:
[----:B------:R-:W3:Y:S01]  /*34ce0*/  LDL R4, [R3+0x1f8] ;  /* 0x0001f80003047983 */ /* 0x000ee20000100800 */
[----:B------:R-:W-:Y:S04]  /*34cf0*/  BSSY.RECONVERGENT B1, `(.L_x_19235) ;  /* 0x0000018000017945 */ /* 0x000fe80003800200 */
[----:B------:R-:W-:Y:S01]  /*34d00*/  BSSY.RELIABLE B2, `(.L_x_19236) ;  /* 0x0000010000027945 */ /* 0x000fe20003800100 */
[----:B---3--:R-:W-:-:S13]  /*34d10*/  FSETP.GT.FTZ.AND P0, PT, R5, R4, PT ;  /* 0x000000040500720b */ /* 0x008fda0003f14000 */
[----:B------:R-:W-:Y:S05]  /*34d20*/  @!P0 BRA `(.L_x_19237) ;  /* 0x0000000000088947 */ /* 0x000fea0003800000 */
[----:B------:R3:W5:Y:S01]  /*34d30*/  LDL R6, [R3+-0x8] ;  /* 0xfffff80003067983 */ /* 0x0007620000100800 */
[----:B------:R-:W-:Y:S05]  /*34d40*/  BRA `(.L_x_19238) ;  /* 0x00000000002c7947 */ /* 0x000fea0003800000 */
.L_x_19237:
        /* <DEDUP_REMOVED lines=11> */
.L_x_19238:
[----:B------:R-:W-:Y:S05]  /*34e00*/  BSYNC.RELIABLE B2 ;  /* 0x0000000000027941 */ /* 0x000fea0003800100 */
.L_x_19236:
[----:B-----5:R-:W-:Y:S01]  /*34e10*/  STL [R3+-0x4], R6 ;  /* 0xfffffc0603007387 */ /* 0x020fe20000100800 */
[----:B-1----:R-:W-:-:S03]  /*34e20*/  MOV R8, R7 ;  /* 0x0000000700087202 */ /* 0x002fc60000000f00 */
[----:B------:R-:W-:Y:S04]  /*34e30*/  STL [R3+0x1f8], R5 ;  /* 0x0001f80503007387 */ /* 0x000fe80000100800 */
[----:B------:R-:W-:Y:S04]  /*34e40*/  STL [R3+-0x8], R7 ;  /* 0xfffff80703007387 */ /* 0x000fe80000100800 */
[----:B------:R1:W-:Y:S02]  /*34e50*/  STL [R3+0x1fc], R4 ;  /* 0x0001fc0403007387 */ /* 0x0003e40000100800 */
[----:B-1----:R-:W-:-:S07]  /*34e60*/  IMAD.MOV.U32 R4, RZ, RZ, R5 ;  /* 0x000000ffff047224 */ /* 0x002fce00078e0005 */
.L_x_19239:
[----:B------:R-:W-:Y:S05]  /*34e70*/  BSYNC.RECONVERGENT B1 ;  /* 0x0000000000017941 */ /* 0x000fea0003800200 */
.L_x_19235:
        /* <DEDUP_REMOVED lines=11> */
.L_x_19243:
        /* <DEDUP_REMOVED lines=11> */
.L_x_19244:
[----:B------:R-:W-:Y:S05]  /*34fe0*/  BSYNC.RELIABLE B2 ;  /* 0x0000000000027941 */ /* 0x000fea0003800100 */
.L_x_19242:
[----:B------:R4:W-:Y:S04]  /*34ff0*/  STL [R5+0x200], R4 ;  /* 0x0002000405007387 */ /* 0x0009e80000100800 */
[----:B------:R-:W2:Y:S04]  /*35000*/  LDL R8, [R3+-0x8] ;  /* 0xfffff80003087983 */ /* 0x000ea80000100800 */
[----:B--2---:R4:W-:Y:S04]  /*35010*/  STL [R5], R8 ;  /* 0x0000000805007387 */ /* 0x0049e80000100800 */
[----:B------:R4:W-:Y:S04]  /*35020*/  STL [R3+0x1f8], R7 ;  /* 0x0001f80703007387 */ /* 0x0009e80000100800 */
[----:B-----5:R4:W-:Y:S02]  /*35030*/  STL [R3+-0x8], R6 ;  /* 0xfffff80603007387 */ /* 0x0209e40000100800 */
.L_x_19245:
[----:B------:R-:W-:Y:S05]  /*35040*/  BSYNC.RECONVERGENT B1 ;  /* 0x0000000000017941 */ /* 0x000fea0003800200 */
.L_x_19241:
[----:B------:R-:W-:Y:S01]  /*35050*/  IADD3 R2, PT, PT, R2, -0x4, RZ ;  /* 0xfffffffc02027810 */ /* 0x000fe20007ffe0ff */
[----:B------:R-:W-:Y:S06]  /*35060*/  BRA `(.L_x_19246) ;  /* 0xfffffff8004c7947 */ /* 0x000fec000383ffff */
.L_x_19240:
[----:B------:R-:W-:Y:S05]  /*35070*/  @P1 BRA `(.L_x_19247) ;  /* 0xfffffff800081947 */ /* 0x000fea000383ffff */
[----:B------:R1:W-:Y:S04]  /*35080*/  STL.64 [R1+0xbb0], R28 ;  /* 0x000bb01c01007387 */ /* 0x0003e80000100a00 */
[----:B------:R4:W5:Y:S04]  /*35090*/  LDL.64 R26, [R1] ;  /* 0x00000000011a7983 */ /* 0x0009680000100a00 */
[----:B------:R4:W5:Y:S04]  /*350a0*/  LDL.64 R24, [R1+0x8] ;  /* 0x0000080001187983 */ /* 0x0009680000100a00 */
[----:B-1----:R-:W4:Y:S04]  /*350b0*/  LDL.64 R28, [R1+0x68] ;  /* 0x00006800011c7983 */ /* 0x002f280000100a00 */
        /* <DEDUP_REMOVED lines=240> */
[----:B0-----:R1:W5:Y:S02]  /*35fc0*/  LDL.LU.64 R28, [R1+0xbb0] ;  /* 0x000bb000011c7983 */ /* 0x0013640000300a00 */
.L_x_19178:
[----:B------:R-:W-:Y:S05]  /*35fd0*/  BSYNC.RECONVERGENT B0 ;  /* 0x0000000000007941 */ /* 0x000fea0003800200 */
.L_x_19177:
[----:B------:R-:W-:Y:S05]  /*35fe0*/  WARPSYNC.ALL ;  /* 0x0000000000007948 */ /* 0x000fea0003800000 */
[----:B-----5:R2:W-:Y:S01]  /*35ff0*/  STL.64 [R1+0x458], R6 ;  /* 0x0004580601007387 */ /* 0x0205e20000100a00 */
[----:B------:R-:W-:-:S03]  /*36000*/  IMAD.MOV.U32 R0, RZ, RZ, R28 ;  /* 0x000000ffff007224 */ /* 0x000fc600078e001c */
[----:B------:R-:W-:Y:S04]  /*36010*/  STL [R1+0xba0], R29 ;  /* 0x000ba01d01007387 */ /* 0x000fe80000100800 */
[----:B------:R-:W-:Y:S04]  /*36020*/  STL.64 [R1+0xbb0], R28 ;  /* 0x000bb01c01007387 */ /* 0x000fe80000100a00 */
[----:B--2---:R-:W2:Y:S04]  /*36030*/  LDL.LU R6, [R1+0x868] ;  /* 0x0008680001067983 */ /* 0x004ea80000300800 */
[----:B------:R-:W2:Y:S04]  /*36040*/  LDL.LU R7, [R1+0x86c] ;  /* 0x00086c0001077983 */ /* 0x000ea80000300800 */
[----:B------:R3:W-:Y:S04]  /*36050*/  STL.64 [R1+0x418], R22 ;  /* 0x0004181601007387 */ /* 0x0007e80000100a00 */
[----:B------:R4:W-:Y:S04]  /*36060*/  STL.64 [R1+0x408], R26 ;  /* 0x0004081a01007387 */ /* 0x0009e80000100a00 */
[----:B------:R0:W-:Y:S04]  /*36070*/  STL.64 [R1+0x428], R18 ;  /* 0x0004281201007387 */ /* 0x0001e80000100a00 */
[----:B---3--:R-:W3:Y:S04]  /*36080*/  LDL.LU R22, [R1+0x8a8] ;  /* 0x0008a80001167983 */ /* 0x008ee80000300800 */
[----:B------:R-:W3:Y:S04]  /*36090*/  LDL.LU R23, [R1+0x8ac] ;  /* 0x0008ac0001177983 */ /* 0x000ee80000300800 */
[----:B----4-:R-:W4:Y:S04]  /*360a0*/  LDL.LU R26, [R1+0x8b8] ;  /* 0x0008b800011a7983 */ /* 0x010f280000300800 */
        /* <DEDUP_REMOVED lines=8> */
[----:B------:R-:W4:Y:S01]  /*36130*/  LDL.LU R28, [R1+0xba0] ;  /* 0x000ba000011c7983 */ /* 0x000f220000300800 */
[----:B------:R-:W-:-:S03]  /*36140*/  MOV R29, R0 ;  /* 0x00000000001d7202 */ /* 0x000fc60000000f00 */
[----:B0-----:R-:W4:Y:S04]  /*36150*/  LDL.LU R14, [R1+0x888] ;  /* 0x00088800010e7983 */ /* 0x001f280000300800 */
[----:B------:R-:W4:Y:S04]  /*36160*/  LDL.LU R15, [R1+0x88c] ;  /* 0x00088c00010f7983 */ /* 0x000f280000300800 */
[----:B-1----:R-:W4:Y:S04]  /*36170*/  LDL.LU R2, [R1+0x858] ;  /* 0x0008580001027983 */ /* 0x002f280000300800 */
[----:B------:R-:W4:Y:S04]  /*36180*/  LDL.LU R3, [R1+0x85c] ;  /* 0x00085c0001037983 */ /* 0x000f280000300800 */
[----:B--2---:R0:W-:Y:S04]  /*36190*/  STL.64 [R1+0x4d0], R6 ;  /* 0x0004d00601007387 */ /* 0x0041e80000100a00 */
[----:B0-----:R-:W2:Y:S04]  /*361a0*/  LDL.LU R6, [R1+0x960] ;  /* 0x0009600001067983 */ /* 0x001ea80000300800 */
[----:B------:R-:W2:Y:S04]  /*361b0*/  LDL.LU R7, [R1+0x964] ;  /* 0x0009640001077983 */ /* 0x000ea80000300800 */
[----:B---3--:R0:W-:Y:S04]  /*361c0*/  STL.64 [R1+0xd58], R22 ;  /* 0x000d581601007387 */ /* 0x0081e80000100a00 */
[----:B0-----:R-:W3:Y:S04]  /*361d0*/  LDL.LU R22, [R1+0x838] ;  /* 0x0008380001167983 */ /* 0x001ee80000300800 */
[----:B------:R-:W3:Y:S04]  /*361e0*/  LDL.LU R23, [R1+0x83c] ;  /* 0x00083c0001177983 */ /* 0x000ee80000300800 */
[----:B----4-:R0:W-:Y:S04]  /*361f0*/  STL.64 [R1+0xd48], R26 ;  /* 0x000d481a01007387 */ /* 0x0101e80000100a00 */
[----:B0-----:R-:W4:Y:S04]  /*36200*/  LDL.LU R26, [R1+0x848] ;  /* 0x00084800011a7983 */ /* 0x001f280000300800 */
[----:B------:R-:W4:Y:S04]  /*36210*/  LDL.LU R27, [R1+0x84c] ;  /* 0x00084c00011b7983 */ /* 0x000f280000300800 */
[----:B------:R0:W-:Y:S04]  /*36220*/  STL.64 [R1+0xd68], R18 ;  /* 0x000d681201007387 */ /* 0x0001e80000100a00 */
[----:B------:R1:W-:Y:S04]  /*36230*/  STL.64 [R1+0x4d8], R8 ;  /* 0x0004d80801007387 */ /* 0x0003e80000100a00 */
[----:B------:R-:W-:Y:S04]  /*36240*/  STL.64 [R1+0x400], R28 ;  /* 0x0004001c01007387 */ /* 0x000fe80000100a00 */
[----:B0-----:R-:W4:Y:S04]  /*36250*/  LDL.LU R18, [R1+0x828] ;  /* 0x0008280001127983 */ /* 0x001f280000300800 */
[----:B------:R-:W4:Y:S04]  /*36260*/  LDL.LU R19, [R1+0x82c] ;  /* 0x00082c0001137983 */ /* 0x000f280000300800 */
[----:B-1----:R-:W4:Y:S04]  /*36270*/  LDL.LU R8, [R1+0x968] ;  /* 0x0009680001087983 */ /* 0x002f280000300800 */
[----:B------:R-:W4:Y:S04]  /*36280*/  LDL.LU R9, [R1+0x96c] ;  /* 0x00096c0001097983 */ /* 0x000f280000300800 */
[----:B------:R0:W-:Y:S04]  /*36290*/  STL.64 [R1+0x4f0], R14 ;  /* 0x0004f00e01007387 */ /* 0x0001e80000100a00 */
        /* <DEDUP_REMOVED lines=8> */
[----:B------:R0:W-:Y:S04]  /*36320*/  STL.64 [R1+0x4c0], R2 ;  /* 0x0004c00201007387 */ /* 0x0001e80000100a00 */
[----:B------:R-:W4:Y:S04]  /*36330*/  LDL.LU R28, [R1+0x8c0] ;  /* 0x0008c000011c7983 */ /* 0x000f280000300800 */
[----:B------:R-:W4:Y:S04]  /*36340*/  LDL.LU R29, [R1+0x8c4] ;  /* 0x0008c400011d7983 */ /* 0x000f280000300800 */
[----:B-1----:R-:W4:Y:S04]  /*36350*/  LDL.LU R24, [R1+0x8b0] ;  /* 0x0008b00001187983 */ /* 0x002f280000300800 */
[----:B------:R-:W4:Y:S04]  /*36360*/  LDL.LU R25, [R1+0x8b4] ;  /* 0x0008b40001197983 */ /* 0x000f280000300800 */
[----:B------:R-:W4:Y:S04]  /*36370*/  LDL.LU R20, [R1+0x8a0] ;  /* 0x0008a00001147983 */ /* 0x000f280000300800 */
        /* <DEDUP_REMOVED lines=22> */
[----:B0-----:R-:W4:Y:S04]  /*364e0*/  LDL.LU R18, [R1+0x808] ;  /* 0x0008080001127983 */ /* 0x001f280000300800 */
[----:B------:R-:W4:Y:S04]  /*364f0*/  LDL.LU R19, [R1+0x80c] ;  /* 0x00080c0001137983 */ /* 0x000f280000300800 */
[----:B-1----:R-:W4:Y:S04]  /*36500*/  LDL.LU R8, [R1+0xa58] ;  /* 0x000a580001087983 */ /* 0x002f280000300800 */
[----:B------:R-:W4:Y:S04]  /*36510*/  LDL.LU R9, [R1+0xa5c] ;  /* 0x000a5c0001097983 */ /* 0x000f280000300800 */
[----:B------:R0:W-:Y:S04]  /*36520*/  STL.64 [R1+0xcd0], R14 ;  /* 0x000cd00e01007387 */ /* 0x0001e80000100a00 */
[----:B0-----:R-:W4:Y:S04]  /*36530*/  LDL.LU R14, [R1+0x930] ;  /* 0x00093000010e7983 */ /* 0x001f280000300800 */
[----:B------:R-:W4:Y:S04]  /*36540*/  LDL.LU R15, [R1+0x934] ;  /* 0x00093400010f7983 */ /* 0x000f280000300800 */
[----:B------:R0:W-:Y:S04]  /*36550*/  STL.64 [R1+0xd40], R28 ;  /* 0x000d401c01007387 */ /* 0x0001e80000100a00 */
[----:B------:R1:W-:Y:S04]  /*36560*/  STL.64 [R1+0xd50], R24 ;  /* 0x000d501801007387 */ /* 0x0003e80000100a00 */
[----:B0-----:R-:W4:Y:S04]  /*36570*/  LDL.LU R28, [R1+0x850] ;  /* 0x00085000011c7983 */ /* 0x001f280000300800 */
[----:B------:R0:W-:Y:S04]  /*36580*/  STL.64 [R1+0xd60], R20 ;  /* 0x000d601401007387 */ /* 0x0001e80000100a00 */
[----:B-1----:R-:W4:Y:S04]  /*36590*/  LDL.LU R24, [R1+0x840] ;  /* 0x0008400001187983 */ /* 0x002f280000300800 */
[----:B------:R1:W-:Y:S04]  /*365a0*/  STL.64 [R1+0xd70], R16 ;  /* 0x000d701001007387 */ /* 0x0003e80000100a00 */
[----:B0-----:R-:W4:Y:S04]  /*365b0*/  LDL.LU R20, [R1+0x830] ;  /* 0x0008300001147983 */ /* 0x001f280000300800 */
[----:B------:R-:W-:Y:S04]  /*365c0*/  STL.64 [R1+0x4e8], R12 ;  /* 0x0004e80c01007387 */ /* 0x000fe80000100a00 */
[----:B-1----:R-:W4:Y:S04]  /*365d0*/  LDL.LU R16, [R1+0x820] ;  /* 0x0008200001107983 */ /* 0x002f280000300800 */
[----:B------:R0:W-:Y:S04]  /*365e0*/  STL.64 [R1+0x4e0], R10 ;  /* 0x0004e00a01007387 */ /* 0x0001e80000100a00 */
[----:B------:R-:W4:Y:S04]  /*365f0*/  LDL.LU R17, [R1+0x824] ;  /* 0x0008240001117983 */ /* 0x000f280000300800 */
[----:B------:R-:W-:Y:S04]  /*36600*/  STL.64 [R1+0x4c8], R4 ;  /* 0x0004c80401007387 */ /* 0x000fe80000100a00 */
[----:B------:R-:W4:Y:S04]  /*36610*/  LDL.LU R21, [R1+0x834] ;  /* 0x0008340001157983 */ /* 0x000f280000300800 */
[----:B------:R1:W-:Y:S04]  /*36620*/  STL.64 [R1+0xce8], R2 ;  /* 0x000ce80201007387 */ /* 0x0003e80000100a00 */
[----:B------:R-:W4:Y:S04]  /*36630*/  LDL.LU R25, [R1+0x844] ;  /* 0x0008440001197983 */ /* 0x000f280000300800 */
[----:B------:R-:W4:Y:S04]  /*36640*/  LDL.LU R29, [R1+0x854] ;  /* 0x00085400011d7983 */ /* 0x000f280000300800 */
[----:B0-----:R-:W4:Y:S04]  /*36650*/  LDL.LU R10, [R1+0x970] ;  /* 0x00097000010a7983 */ /* 0x001f280000300800 */
[----:B------:R-:W4:Y:S04]  /*36660*/  LDL.LU R11, [R1+0x974] ;  /* 0x00097400010b7983 */ /* 0x000f280000300800 */
[----:B-1----:R-:W4:Y:S04]  /*36670*/  LDL.LU R2, [R1+0x918] ;  /* 0x0009180001027983 */ /* 0x002f280000300800 */
        /* <DEDUP_REMOVED lines=30> */
[----:B----4-:R0:W-:Y:S04]  /*36860*/  STL.64 [R1+0x480], R26 ;  /* 0x0004801a01007387 */ /* 0x0101e80000100a00 */
[----:B---3--:R1:W-:Y:S04]  /*36870*/  STL.64 [R1+0x510], R22 ;  /* 0x0005101601007387 */ /* 0x0083e80000100a00 */
[----:B0-----:R-:W3:Y:S04]  /*36880*/  LDL.LU.64 R26, [R1+0xd78] ;  /* 0x000d7800011a7983 */ /* 0x001ee80000300a00 */
[----:B-1----:R-:W4:Y:S04]  /*36890*/  LDL.LU R22, [R1+0x9a0] ;  /* 0x0009a00001167983 */ /* 0x002f280000300800 */
[----:B------:R-:W4:Y:S04]  /*368a0*/  LDL.LU R23, [R1+0x9a4] ;  /* 0x0009a40001177983 */ /* 0x000f280000300800 */
[----:B--2---:R0:W-:Y:S04]  /*368b0*/  STL.64 [R1+0x530], R6 ;  /* 0x0005300601007387 */ /* 0x0041e80000100a00 */
[----:B0-----:R-:W2:Y:S04]  /*368c0*/  LDL.LU.64 R6, [R1+0xd38] ;  /* 0x000d380001067983 */ /* 0x001ea80000300a00 */
[----:B------:R0:W-:Y:S04]  /*368d0*/  STL.64 [R1+0x470], R18 ;  /* 0x0004701201007387 */ /* 0x0001e80000100a00 */
[----:B---3--:R1:W-:Y:S04]  /*368e0*/  STL.64 [R1+0x4b0], R26 ;  /* 0x0004b01a01007387 */ /* 0x0083e80000100a00 */
[----:B----4-:R3:W-:Y:S04]  /*368f0*/  STL.64 [R1+0xcc0], R22 ;  /* 0x000cc01601007387 */ /* 0x0107e80000100a00 */
[----:B------:R4:W-:Y:S04]  /*36900*/  STL.64 [R1+0xc58], R8 ;  /* 0x000c580801007387 */ /* 0x0009e80000100a00 */
[----:B0-----:R-:W2:Y:S04]  /*36910*/  LDL.LU.64 R18, [R1+0xd88] ;  /* 0x000d880001127983 */ /* 0x001ea80000300a00 */
[----:B-1----:R-:W2:Y:S04]  /*36920*/  LDL.LU.64 R26, [R1+0xd48] ;  /* 0x000d4800011a7983 */ /* 0x002ea80000300a00 */
[----:B---3--:R-:W3:Y:S04]  /*36930*/  LDL.LU R22, [R1+0x940] ;  /* 0x0009400001167983 */ /* 0x008ee80000300800 */
[----:B------:R-:W3:Y:S04]  /*36940*/  LDL.LU R23, [R1+0x944] ;  /* 0x0009440001177983 */ /* 0x000ee80000300800 */
[----:B----4-:R-:W4:Y:S04]  /*36950*/  LDL.LU R8, [R1+0xa18] ;  /* 0x000a180001087983 */ /* 0x010f280000300800 */
[----:B------:R-:W4:Y:S04]  /*36960*/  LDL.LU R9, [R1+0xa1c] ;  /* 0x000a1c0001097983 */ /* 0x000f280000300800 */
[----:B--2---:R0:W-:Y:S04]  /*36970*/  STL.64 [R1+0x538], R6 ;  /* 0x0005380601007387 */ /* 0x0041e80000100a00 */
[----:B0-----:R-:W2:Y:S04]  /*36980*/  LDL.LU.64 R6, [R1+0xd30] ;  /* 0x000d300001067983 */ /* 0x001ea80000300a00 */
[----:B------:R0:W-:Y:S04]  /*36990*/  STL.64 [R1+0x490], R18 ;  /* 0x0004901201007387 */ /* 0x0001e80000100a00 */
[----:B------:R1:W-:Y:S04]  /*369a0*/  STL.64 [R1+0x520], R26 ;  /* 0x0005201a01007387 */ /* 0x0003e80000100a00 */
[----:B---3--:R3:W-:Y:S04]  /*369b0*/  STL.64 [R1+0xcf0], R22 ;  /* 0x000cf01601007387 */ /* 0x0087e80000100a00 */
[----:B0-----:R-:W2:Y:S04]  /*369c0*/  LDL.LU.64 R18, [R1+0xd68] ;  /* 0x000d680001127983 */ /* 0x001ea80000300a00 */
[----:B----4-:R0:W-:Y:S04]  /*369d0*/  STL.64 [R1+0xc78], R8 ;  /* 0x000c780801007387 */ /* 0x0101e80000100a00 */
[----:B-1----:R-:W4:Y:S04]  /*369e0*/  LDL.LU R26, [R1+0x9b0] ;  /* 0x0009b000011a7983 */ /* 0x002f280000300800 */
[----:B------:R-:W4:Y:S04]  /*369f0*/  LDL.LU R27, [R1+0x9b4] ;  /* 0x0009b400011b7983 */ /* 0x000f280000300800 */
[----:B---3--:R-:W3:Y:S04]  /*36a00*/  LDL.LU R22, [R1+0x910] ;  /* 0x0009100001167983 */ /* 0x008ee80000300800 */
[----:B------:R-:W3:Y:S04]  /*36a10*/  LDL.LU R23, [R1+0x914] ;  /* 0x0009140001177983 */ /* 0x000ee80000300800 */
[----:B0-----:R-:W3:Y:S04]  /*36a20*/  LDL.LU R8, [R1+0x9f8] ;  /* 0x0009f80001087983 */ /* 0x001ee80000300800 */
[----:B------:R-:W3:Y:S04]  /*36a30*/  LDL.LU R9, [R1+0x9fc] ;  /* 0x0009fc0001097983 */ /* 0x000ee80000300800 */
[----:B--2---:R0:W-:Y:S04]  /*36a40*/  STL.64 [R1+0x540], R6 ;  /* 0x0005400601007387 */ /* 0x0041e80000100a00 */
[----:B0-----:R-:W2:Y:S04]  /*36a50*/  LDL.LU.64 R6, [R1+0xd28] ;  /* 0x000d280001067983 */ /* 0x001ea80000300a00 */
[----:B------:R0:W-:Y:S04]  /*36a60*/  STL.64 [R1+0x500], R18 ;  /* 0x0005001201007387 */ /* 0x0001e80000100a00 */
[----:B----4-:R-:W-:Y:S04]  /*36a70*/  STL.64 [R1+0xcb8], R26 ;  /* 0x000cb81a01007387 */ /* 0x010fe80000100a00 */
[----:B0-----:R-:W4:Y:S04]  /*36a80*/  LDL.LU R18, [R1+0x990] ;  /* 0x0009900001127983 */ /* 0x001f280000300800 */
[----:B---3--:R0:W-:Y:S04]  /*36a90*/  STL.64 [R1+0xd08], R22 ;  /* 0x000d081601007387 */ /* 0x0081e80000100a00 */
[----:B------:R-:W4:Y:S04]  /*36aa0*/  LDL.LU R19, [R1+0x994] ;  /* 0x0009940001137983 */ /* 0x000f280000300800 */
[----:B------:R1:W-:Y:S04]  /*36ab0*/  STL.64 [R1+0xc88], R8 ;  /* 0x000c880801007387 */ /* 0x0003e80000100a00 */
[----:B0-----:R-:W3:Y:S04]  /*36ac0*/  LDL.LU R22, [R1+0x8f8] ;  /* 0x0008f80001167983 */ /* 0x001ee80000300800 */
[----:B------:R-:W3:Y:S04]  /*36ad0*/  LDL.LU R23, [R1+0x8fc] ;  /* 0x0008fc0001177983 */ /* 0x000ee80000300800 */
[----:B------:R-:W3:Y:S04]  /*36ae0*/  LDL.LU R26, [R1+0x948] ;  /* 0x00094800011a7983 */ /* 0x000ee80000300800 */
[----:B------:R-:W3:Y:S04]  /*36af0*/  LDL.LU R27, [R1+0x94c] ;  /* 0x00094c00011b7983 */ /* 0x000ee80000300800 */
[----:B-1----:R-:W3:Y:S04]  /*36b00*/  LDL.LU R8, [R1+0x9e8] ;  /* 0x0009e80001087983 */ /* 0x002ee80000300800 */
[----:B------:R-:W3:Y:S04]  /*36b10*/  LDL.LU R9, [R1+0x9ec] ;  /* 0x0009ec0001097983 */ /* 0x000ee80000300800 */
[----:B--2---:R0:W-:Y:S04]  /*36b20*/  STL.64 [R1+0x548], R6 ;  /* 0x0005480601007387 */ /* 0x0041e80000100a00 */
[----:B0-----:R-:W2:Y:S04]  /*36b30*/  LDL.LU.64 R6, [R1+0xd20] ;  /* 0x000d200001067983 */ /* 0x001ea80000300a00 */
[----:B----4-:R0:W-:Y:S04]  /*36b40*/  STL.64 [R1+0xcc8], R18 ;  /* 0x000cc81201007387 */ /* 0x0101e80000100a00 */
[----:B---3--:R1:W-:Y:S04]  /*36b50*/  STL.64 [R1+0x560], R22 ;  /* 0x0005601601007387 */ /* 0x0083e80000100a00 */
[----:B0-----:R-:W3:Y:S04]  /*36b60*/  LDL.LU R18, [R1+0x938] ;  /* 0x0009380001127983 */ /* 0x001ee80000300800 */
[----:B------:R0:W-:Y:S04]  /*36b70*/  STL.64 [R1+0x5b0], R26 ;  /* 0x0005b01a01007387 */ /* 0x0001e80000100a00 */
[----:B------:R-:W3:Y:S04]  /*36b80*/  LDL.LU R19, [R1+0x93c] ;  /* 0x00093c0001137983 */ /* 0x000ee80000300800 */
[----:B------:R4:W-:Y:S04]  /*36b90*/  STL.64 [R1+0xc90], R8 ;  /* 0x000c900801007387 */ /* 0x0009e80000100a00 */
[----:B-1----:R-:W3:Y:S04]  /*36ba0*/  LDL.LU.64 R22, [R1+0xd08] ;  /* 0x000d080001167983 */ /* 0x002ee80000300a00 */
[----:B0-----:R-:W3:Y:S04]  /*36bb0*/  LDL.LU.64 R26, [R1+0xcb8] ;  /* 0x000cb800011a7983 */ /* 0x001ee80000300a00 */
[----:B----4-:R-:W4:Y:S04]  /*36bc0*/  LDL.LU R8, [R1+0x9e0] ;  /* 0x0009e00001087983 */ /* 0x010f280000300800 */
[----:B------:R-:W4:Y:S04]  /*36bd0*/  LDL.LU R9, [R1+0x9e4] ;  /* 0x0009e40001097983 */ /* 0x000f280000300800 */
[----:B--2---:R0:W-:Y:S04]  /*36be0*/  STL.64 [R1+0x550], R6 ;  /* 0x0005500601007387 */ /* 0x0041e80000100a00 */
[----:B0-----:R-:W2:Y:S04]  /*36bf0*/  LDL.LU.64 R6, [R1+0xd18] ;  /* 0x000d180001067983 */ /* 0x001ea80000300a00 */
[----:B---3--:R0:W-:Y:S04]  /*36c00*/  STL.64 [R1+0x5a0], R18 ;  /* 0x0005a01201007387 */ /* 0x0081e80000100a00 */
[----:B------:R1:W-:Y:S04]  /*36c10*/  STL.64 [R1+0x578], R22 ;  /* 0x0005781601007387 */ /* 0x0003e80000100a00 */
[----:B------:R3:W-:Y:S04]  /*36c20*/  STL.64 [R1+0x618], R26 ;  /* 0x0006181a01007387 */ /* 0x0007e80000100a00 */
[----:B0-----:R-:W2:Y:S04]  /*36c30*/  LDL.LU.64 R18, [R1+0xcc8] ;  /* 0x000cc80001127983 */ /* 0x001ea80000300a00 */
[----:B----4-:R0:W-:Y:S04]  /*36c40*/  STL.64 [R1+0xc98], R8 ;  /* 0x000c980801007387 */ /* 0x0101e80000100a00 */
[----:B-1----:R-:W4:Y:S04]  /*36c50*/  LDL.LU.64 R22, [R1+0xcf0] ;  /* 0x000cf00001167983 */ /* 0x002f280000300a00 */
[----:B---3--:R-:W3:Y:S04]  /*36c60*/  LDL.LU R26, [R1+0xaa0] ;  /* 0x000aa000011a7983 */ /* 0x008ee80000300800 */
[----:B------:R-:W3:Y:S04]  /*36c70*/  LDL.LU R27, [R1+0xaa4] ;  /* 0x000aa400011b7983 */ /* 0x000ee80000300800 */
[----:B0-----:R-:W3:Y:S04]  /*36c80*/  LDL.LU R8, [R1+0x9d8] ;  /* 0x0009d80001087983 */ /* 0x001ee80000300800 */
[----:B------:R-:W3:Y:S04]  /*36c90*/  LDL.LU R9, [R1+0x9dc] ;  /* 0x0009dc0001097983 */ /* 0x000ee80000300800 */
[----:B--2---:R0:W-:Y:S04]  /*36ca0*/  STL.64 [R1+0x558], R6 ;  /* 0x0005580601007387 */ /* 0x0041e80000100a00 */
[----:B0-----:R-:W2:Y:S04]  /*36cb0*/  LDL.LU.64 R6, [R1+0xd10] ;  /* 0x000d100001067983 */ /* 0x001ea80000300a00 */
[----:B------:R0:W-:Y:S04]  /*36cc0*/  STL.64 [R1+0xcf8], R14 ;  /* 0x000cf80e01007387 */ /* 0x0001e80000100a00 */
[----:B0-----:R-:W2:Y:S04]  /*36cd0*/  LDL.LU R14, [R1+0x908] ;  /* 0x00090800010e7983 */ /* 0x001ea80000300800 */
[----:B------:R-:W2:Y:S04]  /*36ce0*/  LDL.LU R15, [R1+0x90c] ;  /* 0x00090c00010f7983 */ /* 0x000ea80000300800 */
[----:B------:R0:W-:Y:S04]  /*36cf0*/  STL.64 [R1+0x5f8], R18 ;  /* 0x0005f81201007387 */ /* 0x0001e80000100a00 */
[----:B----4-:R1:W-:Y:S04]  /*36d00*/  STL.64 [R1+0x5a8], R22 ;  /* 0x0005a81601007387 */ /* 0x0103e80000100a00 */
[----:B0-----:R-:W4:Y:S04]  /*36d10*/  LDL.LU R18, [R1+0xa80] ;  /* 0x000a800001127983 */ /* 0x001f280000300800 */
[----:B---3--:R0:W-:Y:S04]  /*36d20*/  STL.64 [R1+0xc38], R26 ;  /* 0x000c381a01007387 */ /* 0x0081e80000100a00 */
[----:B-1----:R-:W3:Y:S04]  /*36d30*/  LDL.LU.64 R22, [R1+0xcc0] ;  /* 0x000cc00001167983 */ /* 0x002ee80000300a00 */
[----:B------:R1:W-:Y:S04]  /*36d40*/  STL.64 [R1+0xca0], R8 ;  /* 0x000ca00801007387 */ /* 0x0003e80000100a00 */
[----:B------:R-:W4:Y:S04]  /*36d50*/  LDL.LU R19, [R1+0xa84] ;  /* 0x000a840001137983 */ /* 0x000f280000300800 */
[----:B0-----:R-:W4:Y:S04]  /*36d60*/  LDL.LU R26, [R1+0xa38] ;  /* 0x000a3800011a7983 */ /* 0x001f280000300800 */
[----:B------:R-:W4:Y:S04]  /*36d70*/  LDL.LU R27, [R1+0xa3c] ;  /* 0x000a3c00011b7983 */ /* 0x000f280000300800 */
[----:B-1----:R-:W4:Y:S04]  /*36d80*/  LDL.LU R8, [R1+0x9d0] ;  /* 0x0009d00001087983 */ /* 0x002f280000300800 */
[----:B------:R-:W4:Y:S04]  /*36d90*/  LDL.LU R9, [R1+0x9d4] ;  /* 0x0009d40001097983 */ /* 0x000f280000300800 */
[----:B--2---:R0:W-:Y:S04]  /*36da0*/  STL.64 [R1+0x568], R6 ;  /* 0x0005680601007387 */ /* 0x0041e80000100a00 */
[----:B0-----:R-:W2:Y:S04]  /*36db0*/  LDL.LU.64 R6, [R1+0xd00] ;  /* 0x000d000001067983 */ /* 0x001ea80000300a00 */
[----:B------:R0:W-:Y:S04]  /*36dc0*/  STL.64 [R1+0x488], R16 ;  /* 0x0004881001007387 */ /* 0x0001e80000100a00 */
[----:B------:R1:W-:Y:S04]  /*36dd0*/  STL.64 [R1+0x498], R20 ;  /* 0x0004981401007387 */ /* 0x0003e80000100a00 */
[----:B------:R3:W-:Y:S04]  /*36de0*/  STL.64 [R1+0x4a8], R24 ;  /* 0x0004a81801007387 */ /* 0x0007e80000100a00 */
[----:B------:R4:W-:Y:S04]  /*36df0*/  STL.64 [R1+0x4b8], R28 ;  /* 0x0004b81c01007387 */ /* 0x0009e80000100a00 */
[----:B------:R4:W-:Y:S04]  /*36e00*/  STL.64 [R1+0xcd8], R10 ;  /* 0x000cd80a01007387 */ /* 0x0009e80000100a00 */
[----:B------:R4:W-:Y:S04]  /*36e10*/  STL.64 [R1+0x570], R14 ;  /* 0x0005700e01007387 */ /* 0x0009e80000100a00 */
[----:B------:R4:W-:Y:S04]  /*36e20*/  STL.64 [R1+0x580], R2 ;  /* 0x0005800201007387 */ /* 0x0009e80000100a00 */
[----:B------:R-:W-:Y:S04]  /*36e30*/  STL.64 [R1+0x5c0], R4 ;  /* 0x0005c00401007387 */ /* 0x000fe80000100a00 */
[----:B------:R-:W-:Y:S04]  /*36e40*/  STL.64 [R1+0x5e0], R12 ;  /* 0x0005e00c01007387 */ /* 0x000fe80000100a00 */
[----:B0-----:R-:W2:Y:S04]  /*36e50*/  LDL.LU.64 R16, [R1+0xd70] ;  /* 0x000d700001107983 */ /* 0x001ea80000300a00 */
[----:B-1----:R-:W2:Y:S04]  /*36e60*/  LDL.LU.64 R20, [R1+0xd60] ;  /* 0x000d600001147983 */ /* 0x002ea80000300a00 */
[----:B---3--:R0:W-:Y:S04]  /*36e70*/  STL.64 [R1+0x608], R22 ;  /* 0x0006081601007387 */ /* 0x0081e80000100a00 */
[----:B------:R-:W3:Y:S04]  /*36e80*/  LDL.LU.64 R24, [R1+0xd50] ;  /* 0x000d500001187983 */ /* 0x000ee80000300a00 */
[----:B----4-:R1:W-:Y:S04]  /*36e90*/  STL.64 [R1+0xc48], R18 ;  /* 0x000c481201007387 */ /* 0x0103e80000100a00 */
[----:B------:R-:W4:Y:S04]  /*36ea0*/  LDL.LU.64 R28, [R1+0xd40] ;  /* 0x000d4000011c7983 */ /* 0x000f280000300a00 */
[----:B------:R1:W-:Y:S04]  /*36eb0*/  STL.64 [R1+0xc68], R26 ;  /* 0x000c681a01007387 */ /* 0x0003e80000100a00 */
[----:B------:R-:W4:Y:S04]  /*36ec0*/  LDL.LU R10, [R1+0x928] ;  /* 0x00092800010a7983 */ /* 0x000f280000300800 */
[----:B------:R1:W-:Y:S04]  /*36ed0*/  STL.64 [R1+0xca8], R8 ;  /* 0x000ca80801007387 */ /* 0x0003e80000100a00 */
[----:B------:R-:W4:Y:S04]  /*36ee0*/  LDL.LU R11, [R1+0x92c] ;  /* 0x00092c00010b7983 */ /* 0x000f280000300800 */
[----:B------:R-:W4:Y:S04]  /*36ef0*/  LDL.LU.64 R14, [R1+0xcf8] ;  /* 0x000cf800010e7983 */ /* 0x000f280000300a00 */
[----:B------:R-:W4:Y:S04]  /*36f00*/  LDL.LU.64 R2, [R1+0xce8] ;  /* 0x000ce80001027983 */ /* 0x000f280000300a00 */
[----:B0-----:R-:W4:Y:S04]  /*36f10*/  LDL.LU R22, [R1+0xa90] ;  /* 0x000a900001167983 */ /* 0x001f280000300800 */
        /* <DEDUP_REMOVED lines=12> */
[----:B0-----:R-:W2:Y:S04]  /*36fe0*/  LDL.LU.64 R6, [R1+0xce0] ;  /* 0x000ce00001067983 */ /* 0x001ea80000300a00 */
[----:B------:R0:W-:Y:S04]  /*36ff0*/  STL.64 [R1+0x4f8], R16 ;  /* 0x0004f81001007387 */ /* 0x0001e80000100a00 */
[----:B------:R1:W-:Y:S04]  /*37000*/  STL.64 [R1+0x508], R20 ;  /* 0x0005081401007387 */ /* 0x0003e80000100a00 */
[----:B---3--:R3:W-:Y:S04]  /*37010*/  STL.64 [R1+0x518], R24 ;  /* 0x0005181801007387 */ /* 0x0087e80000100a00 */
[----:B0-----:R-:W2:Y:S04]  /*37020*/  LDL.LU R16, [R1+0x988] ;  /* 0x0009880001107983 */ /* 0x001ea80000300800 */
[----:B----4-:R0:W-:Y:S04]  /*37030*/  STL.64 [R1+0x528], R28 ;  /* 0x0005281c01007387 */ /* 0x0101e80000100a00 */
[----:B------:R-:W4:Y:S04]  /*37040*/  LDL.LU R17, [R1+0x98c] ;  /* 0x00098c0001117983 */ /* 0x000f280000300800 */
[----:B-1----:R-:W4:Y:S04]  /*37050*/  LDL.LU R20, [R1+0x998] ;  /* 0x0009980001147983 */ /* 0x002f280000300800 */
[----:B------:R-:W4:Y:S04]  /*37060*/  LDL.LU R21, [R1+0x99c] ;  /* 0x00099c0001157983 */ /* 0x000f280000300800 */
[----:B------:R1:W-:Y:S04]  /*37070*/  STL.64 [R1+0x590], R10 ;  /* 0x0005900a01007387 */ /* 0x0003e80000100a00 */
[----:B------:R1:W-:Y:S04]  /*37080*/  STL.64 [R1+0x598], R14 ;  /* 0x0005980e01007387 */ /* 0x0003e80000100a00 */
[----:B------:R-:W-:Y:S04]  /*37090*/  STL.64 [R1+0x5b8], R2 ;  /* 0x0005b80201007387 */ /* 0x000fe80000100a00 */
[----:B---3--:R-:W3:Y:S04]  /*370a0*/  LDL.LU R24, [R1+0x9a8] ;  /* 0x0009a80001187983 */ /* 0x008ee80000300800 */
[----:B------:R-:W-:Y:S04]  /*370b0*/  STL.64 [R1+0xc40], R22 ;  /* 0x000c401601007387 */ /* 0x000fe80000100a00 */
[----:B------:R-:W3:Y:S04]  /*370c0*/  LDL.LU R25, [R1+0x9ac] ;  /* 0x0009ac0001197983 */ /* 0x000ee80000300800 */
[----:B------:R-:W-:Y:S04]  /*370d0*/  STL.64 [R1+0xc50], R12 ;  /* 0x000c500c01007387 */ /* 0x000fe80000100a00 */
[----:B0-----:R-:W4:Y:S04]  /*370e0*/  LDL.LU R28, [R1+0x9b8] ;  /* 0x0009b800011c7983 */ /* 0x001f280000300800 */
[----:B------:R-:W-:Y:S04]  /*370f0*/  STL.64 [R1+0xc60], R4 ;  /* 0x000c600401007387 */ /* 0x000fe80000100a00 */
[----:B------:R-:W4:Y:S04]  /*37100*/  LDL.LU R29, [R1+0x9bc] ;  /* 0x0009bc00011d7983 */ /* 0x000f280000300800 */
[----:B------:R-:W-:Y:S04]  /*37110*/  STL.64 [R1+0xc70], R18 ;  /* 0x000c701201007387 */ /* 0x000fe80000100a00 */
[----:B-1----:R-:W4:Y:S04]  /*37120*/  LDL.LU.64 R10, [R1+0xcd8] ;  /* 0x000cd800010a7983 */ /* 0x002f280000300a00 */
[----:B------:R0:W-:Y:S04]  /*37130*/  STL.64 [R1+0xc80], R26 ;  /* 0x000c801a01007387 */ /* 0x0001e80000100a00 */
[----:B------:R-:W4:Y:S04]  /*37140*/  LDL.LU.64 R14, [R1+0xcd0] ;  /* 0x000cd000010e7983 */ /* 0x000f280000300a00 */
[----:B------:R1:W-:Y:S04]  /*37150*/  STL.64 [R1+0xcb0], R8 ;  /* 0x000cb00801007387 */ /* 0x0003e80000100a00 */
[----:B0-----:R-:W4:Y:S04]  /*37160*/  LDL.LU R26, [R1+0x9f0] ;  /* 0x0009f000011a7983 */ /* 0x001f280000300800 */
[----:B------:R-:W4:Y:S04]  /*37170*/  LDL.LU R27, [R1+0x9f4] ;  /* 0x0009f400011b7983 */ /* 0x000f280000300800 */
[----:B-1----:R-:W3:Y:S04]  /*37180*/  LDL.LU R8, [R1+0x9c0] ;  /* 0x0009c00001087983 */ /* 0x002ee80000300800 */
[----:B------:R-:W3:Y:S04]  /*37190*/  LDL.LU R9, [R1+0x9c4] ;  /* 0x0009c40001097983 */ /* 0x000ee80000300800 */
        /* <DEDUP_REMOVED lines=42> */
[----:B------:R0:W-:Y:S04]  /*37440*/  STL.64 [R1+0x610], R24 ;  /* 0x0006101801007387 */ /* 0x0001e80000100a00 */
[----:B---3--:R1:W-:Y:S04]  /*37450*/  STL.64 [R1+0x630], R8 ;  /* 0x0006300801007387 */ /* 0x0083e80000100a00 */
[----:B0-----:R-:W3:Y:S04]  /*37460*/  LDL.LU R24, [R1+0xa98] ;  /* 0x000a980001187983 */ /* 0x001ee80000300800 */
[----:B------:R-:W3:Y:S04]  /*37470*/  LDL.LU R25, [R1+0xa9c] ;  /* 0x000a9c0001197983 */ /* 0x000ee80000300800 */
[----:B-1----:R-:W4:Y:S04]  /*37480*/  LDL.LU.64 R8, [R1+0xca8] ;  /* 0x000ca80001087983 */ /* 0x002f280000300a00 */
[----:B--2---:R0:W-:Y:S04]  /*37490*/  STL.64 [R1+0x718], R6 ;  /* 0x0007180601007387 */ /* 0x0041e80000100a00 */
[----:B0-----:R-:W2:Y:S04]  /*374a0*/  LDL.LU.64 R6, [R1+0xc30] ;  /* 0x000c300001067983 */ /* 0x001ea80000300a00 */
[----:B---3--:R0:W-:Y:S04]  /*374b0*/  STL.64 [R1+0x700], R24 ;  /* 0x0007001801007387 */ /* 0x0081e80000100a00 */
[----:B----4-:R1:W-:Y:S04]  /*374c0*/  STL.64 [R1+0x638], R8 ;  /* 0x0006380801007387 */ /* 0x0103e80000100a00 */
[----:B0-----:R-:W3:Y:S04]  /*374d0*/  LDL.LU R24, [R1+0xb90] ;  /* 0x000b900001187983 */ /* 0x001ee80000300800 */
[----:B-1----:R-:W4:Y:S04]  /*374e0*/  LDL.LU.64 R8, [R1+0xca0] ;  /* 0x000ca00001087983 */ /* 0x002f280000300a00 */
[----:B------:R-:W3:Y:S04]  /*374f0*/  LDL.LU R25, [R1+0xb94] ;  /* 0x000b940001197983 */ /* 0x000ee80000300800 */
[----:B--2---:R0:W-:Y:S04]  /*37500*/  STL.64 [R1+0x720], R6 ;  /* 0x0007200601007387 */ /* 0x0041e80000100a00 */
[----:B0-----:R-:W2:Y:S04]  /*37510*/  LDL.LU.64 R6, [R1+0xc28] ;  /* 0x000c280001067983 */ /* 0x001ea80000300a00 */
[----:B------:R0:W-:Y:S04]  /*37520*/  STL.64 [R1+0x5f0], R16 ;  /* 0x0005f01001007387 */ /* 0x0001e80000100a00 */
[----:B----4-:R1:W-:Y:S04]  /*37530*/  STL.64 [R1+0x640], R8 ;  /* 0x0006400801007387 */ /* 0x0103e80000100a00 */
[----:B---3--:R3:W-:Y:S04]  /*37540*/  STL.64 [R1+0xbb8], R24 ;  /* 0x000bb81801007387 */ /* 0x0087e80000100a00 */
[----:B0-----:R-:W4:Y:S04]  /*37550*/  LDL.LU R16, [R1+0xa78] ;  /* 0x000a780001107983 */ /* 0x001f280000300800 */
[----:B------:R-:W4:Y:S04]  /*37560*/  LDL.LU R17, [R1+0xa7c] ;  /* 0x000a7c0001117983 */ /* 0x000f280000300800 */
[----:B-1----:R-:W4:Y:S04]  /*37570*/  LDL.LU.64 R8, [R1+0xc98] ;  /* 0x000c980001087983 */ /* 0x002f280000300a00 */
[----:B---3--:R-:W3:Y:S04]  /*37580*/  LDL.LU R24, [R1+0xb28] ;  /* 0x000b280001187983 */ /* 0x008ee80000300800 */
[----:B------:R-:W3:Y:S04]  /*37590*/  LDL.LU R25, [R1+0xb2c] ;  /* 0x000b2c0001197983 */ /* 0x000ee80000300800 */
[----:B--2---:R0:W-:Y:S04]  /*375a0*/  STL.64 [R1+0x728], R6 ;  /* 0x0007280601007387 */ /* 0x0041e80000100a00 */
[----:B0-----:R-:W2:Y:S04]  /*375b0*/  LDL.LU.64 R6, [R1+0xc20] ;  /* 0x000c200001067983 */ /* 0x001ea80000300a00 */
[----:B----4-:R-:W-:Y:S04]  /*375c0*/  STL.64 [R1+0x6e0], R16 ;  /* 0x0006e01001007387 */ /* 0x010fe80000100a00 */
[----:B------:R0:W-:Y:S04]  /*375d0*/  STL.64 [R1+0x648], R8 ;  /* 0x0006480801007387 */ /* 0x0001e80000100a00 */
[----:B---3--:R1:W-:Y:S04]  /*375e0*/  STL.64 [R1+0xbe8], R24 ;  /* 0x000be81801007387 */ /* 0x0083e80000100a00 */
[----:B0-----:R-:W3:Y:S04]  /*375f0*/  LDL.LU.64 R8, [R1+0xc90] ;  /* 0x000c900001087983 */ /* 0x001ee80000300a00 */
[----:B------:R-:W4:Y:S04]  /*37600*/  LDL.LU R16, [R1+0xb70] ;  /* 0x000b700001107983 */ /* 0x000f280000300800 */
[----:B------:R-:W4:Y:S04]  /*37610*/  LDL.LU R17, [R1+0xb74] ;  /* 0x000b740001117983 */ /* 0x000f280000300800 */
[----:B-1----:R-:W4:Y:S04]  /*37620*/  LDL.LU R24, [R1+0xaf8] ;  /* 0x000af80001187983 */ /* 0x002f280000300800 */
[----:B------:R-:W4:Y:S04]  /*37630*/  LDL.LU R25, [R1+0xafc] ;  /* 0x000afc0001197983 */ /* 0x000f280000300800 */
[----:B--2---:R0:W-:Y:S04]  /*37640*/  STL.64 [R1+0x730], R6 ;  /* 0x0007300601007387 */ /* 0x0041e80000100a00 */
[----:B0-----:R-:W2:Y:S04]  /*37650*/  LDL.LU.64 R6, [R1+0xc18] ;  /* 0x000c180001067983 */ /* 0x001ea80000300a00 */
[----:B------:R0:W-:Y:S04]  /*37660*/  STL.64 [R1+0x5d8], R10 ;  /* 0x0005d80a01007387 */ /* 0x0001e80000100a00 */
[----:B------:R1:W-:Y:S04]  /*37670*/  STL.64 [R1+0x600], R20 ;  /* 0x0006001401007387 */ /* 0x0003e80000100a00 */
[----:B------:R-:W-:Y:S04]  /*37680*/  STL.64 [R1+0x658], R26 ;  /* 0x0006581a01007387 */ /* 0x000fe80000100a00 */
[----:B---3--:R3:W-:Y:S04]  /*37690*/  STL.64 [R1+0x650], R8 ;  /* 0x0006500801007387 */ /* 0x0087e80000100a00 */
[----:B0-----:R-:W2:Y:S04]  /*376a0*/  LDL.LU R10, [R1+0xa60] ;  /* 0x000a6000010a7983 */ /* 0x001ea80000300800 */
[----:B----4-:R0:W-:Y:S04]  /*376b0*/  STL.64 [R1+0xbc8], R16 ;  /* 0x000bc81001007387 */ /* 0x0101e80000100a00 */
[----:B------:R-:W4:Y:S04]  /*376c0*/  LDL.LU R11, [R1+0xa64] ;  /* 0x000a6400010b7983 */ /* 0x000f280000300800 */
[----:B------:R0:W-:Y:S04]  /*376d0*/  STL.64 [R1+0xc00], R24 ;  /* 0x000c001801007387 */ /* 0x0001e80000100a00 */
[----:B-1----:R-:W4:Y:S04]  /*376e0*/  LDL.LU R20, [R1+0xa88] ;  /* 0x000a880001147983 */ /* 0x002f280000300800 */
[----:B------:R-:W4:Y:S04]  /*376f0*/  LDL.LU R21, [R1+0xa8c] ;  /* 0x000a8c0001157983 */ /* 0x000f280000300800 */
[----:B---3--:R-:W3:Y:S04]  /*37700*/  LDL.LU.64 R8, [R1+0xc88] ;  /* 0x000c880001087983 */ /* 0x008ee80000300a00 */
[----:B------:R-:W3:Y:S04]  /*37710*/  LDL.LU.64 R26, [R1+0xc80] ;  /* 0x000c8000011a7983 */ /* 0x000ee80000300a00 */
[----:B0-----:R-:W3:Y:S04]  /*37720*/  LDL.LU R16, [R1+0xb18] ;  /* 0x000b180001107983 */ /* 0x001ee80000300800 */
[----:B------:R-:W3:Y:S04]  /*37730*/  LDL.LU R17, [R1+0xb1c] ;  /* 0x000b1c0001117983 */ /* 0x000ee80000300800 */
[----:B------:R-:W3:Y:S04]  /*37740*/  LDL.LU R24, [R1+0xae0] ;  /* 0x000ae00001187983 */ /* 0x000ee80000300800 */
[----:B------:R-:W3:Y:S04]  /*37750*/  LDL.LU R25, [R1+0xae4] ;  /* 0x000ae40001197983 */ /* 0x000ee80000300800 */
[----:B--2---:R0:W-:Y:S04]  /*37760*/  STL.64 [R1+0x738], R6 ;  /* 0x0007380601007387 */ /* 0x0041e80000100a00 */
[----:B0-----:R-:W2:Y:S04]  /*37770*/  LDL.LU.64 R6, [R1+0xc10] ;  /* 0x000c100001067983 */ /* 0x001ea80000300a00 */
[----:B------:R0:W-:Y:S04]  /*37780*/  STL.64 [R1+0x668], R18 ;  /* 0x0006681201007387 */ /* 0x0001e80000100a00 */
[----:B------:R1:W-:Y:S04]  /*37790*/  STL.64 [R1+0x6a8], R2 ;  /* 0x0006a80201007387 */ /* 0x0003e80000100a00 */
[----:B----4-:R-:W-:Y:S04]  /*377a0*/  STL.64 [R1+0x6c8], R10 ;  /* 0x0006c80a01007387 */ /* 0x010fe80000100a00 */
[----:B0-----:R-:W4:Y:S04]  /*377b0*/  LDL.LU.64 R18, [R1+0xc70] ;  /* 0x000c700001127983 */ /* 0x001f280000300a00 */
[----:B-1----:R-:W4:Y:S04]  /*377c0*/  LDL.LU R2, [R1+0xb38] ;  /* 0x000b380001027983 */ /* 0x002f280000300800 */
[----:B------:R0:W-:Y:S04]  /*377d0*/  STL.64 [R1+0x6f0], R20 ;  /* 0x0006f01401007387 */ /* 0x0001e80000100a00 */
[----:B---3--:R1:W-:Y:S04]  /*377e0*/  STL.64 [R1+0x660], R8 ;  /* 0x0006600801007387 */ /* 0x0083e80000100a00 */
[----:B------:R3:W-:Y:S04]  /*377f0*/  STL.64 [R1+0x670], R26 ;  /* 0x0006701a01007387 */ /* 0x0007e80000100a00 */
[----:B0-----:R-:W4:Y:S04]  /*37800*/  LDL.LU R20, [R1+0xb80] ;  /* 0x000b800001147983 */ /* 0x001f280000300800 */
[----:B------:R0:W-:Y:S04]  /*37810*/  STL.64 [R1+0xbf0], R16 ;  /* 0x000bf01001007387 */ /* 0x0001e80000100a00 */
[----:B-1----:R-:W4:Y:S04]  /*37820*/  LDL.LU.64 R8, [R1+0xc78] ;  /* 0x000c780001087983 */ /* 0x002f280000300a00 */
[----:B------:R1:W-:Y:S04]  /*37830*/  STL.64 [R1+0x748], R24 ;  /* 0x0007481801007387 */ /* 0x0003e80000100a00 */
[----:B---3--:R-:W3:Y:S04]  /*37840*/  LDL.LU.64 R26, [R1+0xc68] ;  /* 0x000c6800011a7983 */ /* 0x008ee80000300a00 */
[----:B------:R-:W3:Y:S04]  /*37850*/  LDL.LU R21, [R1+0xb84] ;  /* 0x000b840001157983 */ /* 0x000ee80000300800 */
[----:B------:R-:W3:Y:S04]  /*37860*/  LDL.LU R10, [R1+0xb58] ;  /* 0x000b5800010a7983 */ /* 0x000ee80000300800 */
[----:B------:R-:W3:Y:S04]  /*37870*/  LDL.LU R11, [R1+0xb5c] ;  /* 0x000b5c00010b7983 */ /* 0x000ee80000300800 */
[----:B------:R-:W3:Y:S04]  /*37880*/  LDL.LU R3, [R1+0xb3c] ;  /* 0x000b3c0001037983 */ /* 0x000ee80000300800 */
[----:B0-----:R-:W3:Y:S04]  /*37890*/  LDL.LU R16, [R1+0xaf0] ;  /* 0x000af00001107983 */ /* 0x001ee80000300800 */
[----:B------:R-:W3:Y:S04]  /*378a0*/  LDL.LU R17, [R1+0xaf4] ;  /* 0x000af40001117983 */ /* 0x000ee80000300800 */
[----:B-1----:R-:W3:Y:S04]  /*378b0*/  LDL.LU.64 R24, [R1+0xc00] ;  /* 0x000c000001187983 */ /* 0x002ee80000300a00 */
[----:B------:R0:W-:Y:S04]  /*378c0*/  STL.64 [R1+0x620], R28 ;  /* 0x0006201c01007387 */ /* 0x0001e80000100a00 */
[----:B0-----:R-:W3:Y:S04]  /*378d0*/  LDL.LU R28, [R1+0xaa8] ;  /* 0x000aa800011c7983 */ /* 0x001ee80000300800 */
[----:B------:R-:W3:Y:S04]  /*378e0*/  LDL.LU R29, [R1+0xaac] ;  /* 0x000aac00011d7983 */ /* 0x000ee80000300800 */
[----:B--2---:R0:W-:Y:S04]  /*378f0*/  STL.64 [R1+0x740], R6 ;  /* 0x0007400601007387 */ /* 0x0041e80000100a00 */
[----:B0-----:R-:W2:Y:S04]  /*37900*/  LDL.LU.64 R6, [R1+0xc08] ;  /* 0x000c080001067983 */ /* 0x001ea80000300a00 */
[----:B------:R0:W-:Y:S04]  /*37910*/  STL.64 [R1+0x5e8], R14 ;  /* 0x0005e80e01007387 */ /* 0x0001e80000100a00 */
[----:B------:R1:W-:Y:S04]  /*37920*/  STL.64 [R1+0x678], R4 ;  /* 0x0006780401007387 */ /* 0x0003e80000100a00 */
[----:B------:R1:W-:Y:S04]  /*37930*/  STL.64 [R1+0x688], R12 ;  /* 0x0006880c01007387 */ /* 0x0003e80000100a00 */
[----:B----4-:R-:W-:Y:S04]  /*37940*/  STL.64 [R1+0x690], R18 ;  /* 0x0006901201007387 */ /* 0x010fe80000100a00 */
[----:B------:R-:W-:Y:S04]  /*37950*/  STL.64 [R1+0x698], R22 ;  /* 0x0006981601007387 */ /* 0x000fe80000100a00 */
[----:B0-----:R-:W4:Y:S04]  /*37960*/  LDL.LU R14, [R1+0xa70] ;  /* 0x000a7000010e7983 */ /* 0x001f280000300800 */
[----:B------:R-:W4:Y:S04]  /*37970*/  LDL.LU R15, [R1+0xa74] ;  /* 0x000a7400010f7983 */ /* 0x000f280000300800 */
[----:B-1----:R-:W4:Y:S04]  /*37980*/  LDL.LU.64 R4, [R1+0xc60] ;  /* 0x000c600001047983 */ /* 0x002f280000300a00 */
[----:B------:R0:W-:Y:S04]  /*37990*/  STL.64 [R1+0x680], R8 ;  /* 0x0006800801007387 */ /* 0x0001e80000100a00 */
[----:B------:R-:W4:Y:S04]  /*379a0*/  LDL.LU.64 R12, [R1+0xc50] ;  /* 0x000c5000010c7983 */ /* 0x000f280000300a00 */
[----:B---3--:R1:W-:Y:S04]  /*379b0*/  STL.64 [R1+0x6a0], R26 ;  /* 0x0006a01a01007387 */ /* 0x0083e80000100a00 */
[----:B------:R-:W-:Y:S04]  /*379c0*/  STL.64 [R1+0xbc0], R20 ;  /* 0x000bc01401007387 */ /* 0x000fe80000100a00 */
[----:B0-----:R-:W3:Y:S04]  /*379d0*/  LDL.LU.64 R8, [R1+0xc58] ;  /* 0x000c580001087983 */ /* 0x001ee80000300a00 */
[----:B------:R-:W-:Y:S04]  /*379e0*/  STL.64 [R1+0xbd0], R10 ;  /* 0x000bd00a01007387 */ /* 0x000fe80000100a00 */
[----:B------:R0:W-:Y:S04]  /*379f0*/  STL.64 [R1+0xbe0], R2 ;  /* 0x000be00201007387 */ /* 0x0001e80000100a00 */
[----:B------:R-:W3:Y:S04]  /*37a00*/  LDL.LU.64 R18, [R1+0xc48] ;  /* 0x000c480001127983 */ /* 0x000ee80000300a00 */
[----:B------:R0:W-:Y:S04]  /*37a10*/  STL.64 [R1+0x758], R16 ;  /* 0x0007581001007387 */ /* 0x0001e80000100a00 */
[----:B------:R0:W-:Y:S04]  /*37a20*/  STL.64 [R1+0x760], R24 ;  /* 0x0007601801007387 */ /* 0x0001e80000100a00 */
[----:B------:R-:W3:Y:S04]  /*37a30*/  LDL.LU.64 R22, [R1+0xc40] ;  /* 0x000c400001167983 */ /* 0x000ee80000300a00 */
[----:B-1----:R-:W3:Y:S04]  /*37a40*/  LDL.LU.64 R26, [R1+0xc38] ;  /* 0x000c3800011a7983 */ /* 0x002ee80000300a00 */
[----:B0-----:R-:W3:Y:S04]  /*37a50*/  LDL.LU R2, [R1+0xb00] ;  /* 0x000b000001027983 */ /* 0x001ee80000300800 */
[----:B------:R-:W3:Y:S04]  /*37a60*/  LDL.LU R3, [R1+0xb04] ;  /* 0x000b040001037983 */ /* 0x000ee80000300800 */
[----:B------:R-:W3:Y:S04]  /*37a70*/  LDL.LU R10, [R1+0xb10] ;  /* 0x000b1000010a7983 */ /* 0x000ee80000300800 */
[----:B------:R-:W3:Y:S04]  /*37a80*/  LDL.LU R11, [R1+0xb14] ;  /* 0x000b1400010b7983 */ /* 0x000ee80000300800 */
[----:B------:R-:W3:Y:S04]  /*37a90*/  LDL.LU R20, [R1+0xb20] ;  /* 0x000b200001147983 */ /* 0x000ee80000300800 */
[----:B------:R-:W3:Y:S04]  /*37aa0*/  LDL.LU R21, [R1+0xb24] ;  /* 0x000b240001157983 */ /* 0x000ee80000300800 */
[----:B------:R-:W3:Y:S04]  /*37ab0*/  LDL.LU.64 R16, [R1+0xbf0] ;  /* 0x000bf00001107983 */ /* 0x000ee80000300a00 */
[----:B------:R-:W3:Y:S04]  /*37ac0*/  LDL.LU.64 R24, [R1+0xbe8] ;  /* 0x000be80001187983 */ /* 0x000ee80000300a00 */
[----:B------:R0:W-:Y:S04]  /*37ad0*/  STL.64 [R1+0x710], R28 ;  /* 0x0007101c01007387 */ /* 0x0001e80000100a00 */
[----:B0-----:R-:W3:Y:S04]  /*37ae0*/  LDL.LU R28, [R1+0xb30] ;  /* 0x000b3000011c7983 */ /* 0x001ee80000300800 */
[----:B------:R-:W3:Y:S04]  /*37af0*/  LDL.LU R29, [R1+0xb34] ;  /* 0x000b3400011d7983 */ /* 0x000ee80000300800 */
[----:B--2---:R0:W-:Y:S04]  /*37b00*/  STL.64 [R1+0x750], R6 ;  /* 0x0007500601007387 */ /* 0x0041e80000100a00 */
[----:B0-----:R-:W2:Y:S04]  /*37b10*/  LDL.LU.64 R6, [R1+0xbf8] ;  /* 0x000bf80001067983 */ /* 0x001ea80000300a00 */
[----:B----4-:R-:W-:Y:S04]  /*37b20*/  STL.64 [R1+0x6d8], R14 ;  /* 0x0006d80e01007387 */ /* 0x010fe80000100a00 */
[----:B------:R0:W-:Y:S04]  /*37b30*/  STL.64 [R1+0x6b0], R4 ;  /* 0x0006b00401007387 */ /* 0x0001e80000100a00 */
[----:B------:R1:W-:Y:S04]  /*37b40*/  STL.64 [R1+0x6d0], R12 ;  /* 0x0006d00c01007387 */ /* 0x0003e80000100a00 */
[----:B0-----:R-:W4:Y:S04]  /*37b50*/  LDL.LU R4, [R1+0xb40] ;  /* 0x000b400001047983 */ /* 0x001f280000300800 */
[----:B------:R-:W4:Y:S04]  /*37b60*/  LDL.LU R5, [R1+0xb44] ;  /* 0x000b440001057983 */ /* 0x000f280000300800 */
[----:B---3--:R0:W-:Y:S04]  /*37b70*/  STL.64 [R1+0x6c0], R8 ;  /* 0x0006c00801007387 */ /* 0x0081e80000100a00 */
[----:B-1----:R-:W3:Y:S04]  /*37b80*/  LDL.LU R12, [R1+0xb60] ;  /* 0x000b6000010c7983 */ /* 0x002ee80000300800 */
[----:B------:R-:W3:Y:S04]  /*37b90*/  LDL.LU R13, [R1+0xb64] ;  /* 0x000b6400010d7983 */ /* 0x000ee80000300800 */
[----:B------:R1:W-:Y:S04]  /*37ba0*/  STL.64 [R1+0x6e8], R18 ;  /* 0x0006e81201007387 */ /* 0x0003e80000100a00 */
[----:B0-----:R-:W3:Y:S04]  /*37bb0*/  LDL.LU R8, [R1+0xb50] ;  /* 0x000b500001087983 */ /* 0x001ee80000300800 */
[----:B------:R-:W3:Y:S04]  /*37bc0*/  LDL.LU R9, [R1+0xb54] ;  /* 0x000b540001097983 */ /* 0x000ee80000300800 */
[----:B------:R0:W-:Y:S04]  /*37bd0*/  STL.64 [R1+0x6f8], R22 ;  /* 0x0006f81601007387 */ /* 0x0001e80000100a00 */
[----:B------:R0:W-:Y:S04]  /*37be0*/  STL.64 [R1+0x708], R26 ;  /* 0x0007081a01007387 */ /* 0x0001e80000100a00 */
[----:B------:R-:W3:Y:S04]  /*37bf0*/  LDL.LU R14, [R1+0xb68] ;  /* 0x000b6800010e7983 */ /* 0x000ee80000300800 */
[----:B------:R0:W-:Y:S04]  /*37c00*/  STL.64 [R1+0x768], R2 ;  /* 0x0007680201007387 */ /* 0x0001e80000100a00 */
[----:B------:R-:W3:Y:S04]  /*37c10*/  LDL.LU R15, [R1+0xb6c] ;  /* 0x000b6c00010f7983 */ /* 0x000ee80000300800 */
[----:B------:R0:W-:Y:S04]  /*37c20*/  STL.64 [R1+0x778], R10 ;  /* 0x0007780a01007387 */ /* 0x0001e80000100a00 */
[----:B-1----:R-:W3:Y:S04]  /*37c30*/  LDL.LU R18, [R1+0xb78] ;  /* 0x000b780001127983 */ /* 0x002ee80000300800 */
[----:B------:R-:W-:Y:S04]  /*37c40*/  STL.64 [R1+0x788], R20 ;  /* 0x0007881401007387 */ /* 0x000fe80000100a00 */
[----:B------:R1:W-:Y:S04]  /*37c50*/  STL.64 [R1+0x780], R16 ;  /* 0x0007801001007387 */ /* 0x0003e80000100a00 */
[----:B------:R1:W-:Y:S04]  /*37c60*/  STL.64 [R1+0x790], R24 ;  /* 0x0007901801007387 */ /* 0x0003e80000100a00 */
[----:B------:R-:W3:Y:S04]  /*37c70*/  LDL.LU R19, [R1+0xb7c] ;  /* 0x000b7c0001137983 */ /* 0x000ee80000300800 */
[----:B0-----:R-:W3:Y:S04]  /*37c80*/  LDL.LU R22, [R1+0xb88] ;  /* 0x000b880001167983 */ /* 0x001ee80000300800 */
[----:B------:R-:W3:Y:S04]  /*37c90*/  LDL.LU R23, [R1+0xb8c] ;  /* 0x000b8c0001177983 */ /* 0x000ee80000300800 */
[----:B------:R-:W3:Y:S04]  /*37ca0*/  LDL.LU R26, [R1+0xb98] ;  /* 0x000b9800011a7983 */ /* 0x000ee80000300800 */
[----:B------:R-:W3:Y:S04]  /*37cb0*/  LDL.LU R27, [R1+0xb9c] ;  /* 0x000b9c00011b7983 */ /* 0x000ee80000300800 */
[----:B------:R-:W3:Y:S04]  /*37cc0*/  LDL.LU.64 R2, [R1+0xbe0] ;  /* 0x000be00001027983 */ /* 0x000ee80000300a00 */
[----:B------:R-:W3:Y:S04]  /*37cd0*/  LDL.LU.64 R10, [R1+0xbd0] ;  /* 0x000bd000010a7983 */ /* 0x000ee80000300a00 */
[----:B-1----:R-:W3:Y:S04]  /*37ce0*/  LDL.LU.64 R16, [R1+0xbc8] ;  /* 0x000bc80001107983 */ /* 0x002ee80000300a00 */
[----:B------:R-:W3:Y:S04]  /*37cf0*/  LDL.LU.64 R20, [R1+0xbc0] ;  /* 0x000bc00001147983 */ /* 0x000ee80000300a00 */
[----:B------:R-:W3:Y:S04]  /*37d00*/  LDL.LU.64 R24, [R1+0xbb8] ;  /* 0x000bb80001187983 */ /* 0x000ee80000300a00 */
[----:B------:R0:W-:Y:S04]  /*37d10*/  STL.64 [R1+0x798], R28 ;  /* 0x0007981c01007387 */ /* 0x0001e80000100a00 */
[----:B0-----:R0:W5:Y:S04]  /*37d20*/  LDL.LU.64 R28, [R1+0xbb0] ;  /* 0x000bb000011c7983 */ /* 0x0011680000300a00 */
[----:B--2---:R1:W-:Y:S04]  /*37d30*/  STL.64 [R1+0x770], R6 ;  /* 0x0007700601007387 */ /* 0x0043e80000100a00 */
[----:B-1----:R-:W2:Y:S01]  /*37d40*/  LDL.LU.64 R6, [R1+0xbd8] ;  /* 0x000bd80001067983 */ /* 0x002ea20000300a00 */
[----:B------:R-:W1:Y:S03]  /*37d50*/  S2R R0, SR_TID.X ;  /* 0x0000000000007919 */ /* 0x000e660000002100 */
[----:B----4-:R0:W-:Y:S01]  /*37d60*/  STL.64 [R1+0x7a8], R4 ;  /* 0x0007a80401007387 */ /* 0x0101e20000100a00 */
[----:B-1----:R-:W-:-:S03]  /*37d70*/  ISETP.NE.AND P0, PT, R0, RZ, PT ;  /* 0x000000ff0000720c */ /* 0x002fc60003f05270 */
        /* <DEDUP_REMOVED lines=11> */
[----:B--2---:R0:W-:Y:S01]  /*37e30*/  STL.64 [R1+0x7b0], R6 ;  /* 0x0007b00601007387 */ /* 0x0041e20000100a00 */
[----:B------:R-:W-:Y:S05]  /*37e40*/  @P0 EXIT ;  /* 0x000000000000094d */ /* 0x000fea0003800000 */
[----:B0-----:R-:W0:Y:S01]  /*37e50*/  S2R R11, SR_CTAID.X ;  /* 0x00000000000b7919 */ /* 0x001e220000002500 */
[----:B------:R-:W0:Y:S01]  /*37e60*/  LDCU UR4, c[0x0][0x3a0] ;  /* 0x00007400ff0477ac */ /* 0x000e220008000800 */
[----:B------:R-:W1:Y:S01]  /*37e70*/  LDC.64 R8, c[0x0][0x388] ;  /* 0x0000e200ff087b82 */ /* 0x000e620000000a00 */
[----:B------:R-:W-:Y:S02]  /*37e80*/  HFMA2 R5, -RZ, RZ, 0, 0 ;  /* 0x00000000ff057431 */ /* 0x000fe400000001ff */
[----:B------:R-:W-:Y:S01]  /*37e90*/  IMAD.MOV.U32 R4, RZ, RZ, 0x10 ;  /* 0x00000010ff047424 */ /* 0x000fe200078e00ff */
[----:B------:R-:W2:Y:S01]  /*37ea0*/  LDCU.128 UR12, c[0x0][0x390] ;  /* 0x00007200ff0c77ac */ /* 0x000ea20008000c00 */
[----:B-----5:R-:W3:Y:S01]  /*37eb0*/  MUFU.LG2 R28, R28 ;  /* 0x0000001c001c7308 */ /* 0x020ee20000000c00 */
[----:B------:R-:W-:Y:S02]  /*37ec0*/  IMAD.MOV.U32 R2, RZ, RZ, RZ ;  /* 0x000000ffff027224 */ /* 0x000fe400078e00ff */
[----:B0-----:R-:W-:Y:S01]  /*37ed0*/  IMAD R0, R11, UR4, RZ ;  /* 0x000000040b007c24 */ /* 0x001fe2000f8e02ff */
[----:B------:R-:W-:-:S03]  /*37ee0*/  USHF.L.U32 UR4, UR4, 0x1, URZ ;  /* 0x0000000104047899 */ /* 0x000fc600080006ff */
[----:B------:R-:W-:Y:S01]  /*37ef0*/  IMAD.SHL.U32 R3, R0, 0x2, RZ ;  /* 0x0000000200037824 */ /* 0x000fe200078e00ff */
[----:B------:R-:W-:-:S03]  /*37f00*/  IADD3 R0, PT, PT, R1, 0x624, RZ ;  /* 0x0000062401007810 */ /* 0x000fc60007ffe0ff */
[----:B------:R-:W-:-:S03]  /*37f10*/  IMAD.WIDE R4, R3, 0x4, R4 ;  /* 0x0000000403047825 */ /* 0x000fc600078e0204 */
[C---:B--2---:R-:W-:Y:S02]  /*37f20*/  IADD3 R7, P0, PT, R4.reuse, UR12, RZ ;  /* 0x0000000c04077c10 */ /* 0x044fe4000ff1e0ff */
[----:B------:R-:W-:Y:S02]  /*37f30*/  IADD3 R3, P1, PT, R4, UR14, RZ ;  /* 0x0000000e04037c10 */ /* 0x000fe4000ff3e0ff */
[C---:B------:R-:W-:Y:S02]  /*37f40*/  IADD3.X R18, PT, PT, R5.reuse, UR13, RZ, P0, !PT ;  /* 0x0000000d05127c10 */ /* 0x040fe400087fe4ff */
[----:B------:R-:W-:Y:S01]  /*37f50*/  IADD3.X R16, PT, PT, R5, UR15, RZ, P1, !PT ;  /* 0x0000000f05107c10 */ /* 0x000fe20008ffe4ff */
[----:B-1-3--:R-:W-:-:S08]  /*37f60*/  IMAD.WIDE.U32 R4, R11, 0x4, R8 ;  /* 0x000000040b047825 */ /* 0x00afd000078e0008 */
.L_x_19248:
[----:B------:R-:W0:Y:S01]  /*37f70*/  S2R R14, SR_CTAID.X ;  /* 0x00000000000e7919 */ /* 0x000e220000002500 */
[----:B------:R-:W0:Y:S01]  /*37f80*/  LDC.64 R20, c[0x0][0x388] ;  /* 0x0000e200ff147b82 */ /* 0x000e220000000a00 */
[----:B------:R-:W-:-:S13]  /*37f90*/  ISETP.GE.AND P6, PT, R2, UR4, PT ;  /* 0x0000000402007c0c */ /* 0x000fda000bfc6270 */
[----:B------:R-:W2:Y:S04]  /*37fa0*/  @!P6 LDL R4, [R0+-0x1c] ;  /* 0xffffe4000004e983 */ /* 0x000ea80000100800 */
[----:B------:R-:W3:Y:S01]  /*37fb0*/  @!P6 LDL R5, [R0+-0x21c] ;  /* 0xfffde4000005e983 */ /* 0x000ee20000100800 */
[----:B0-----:R-:W-:-:S05]  /*37fc0*/  IMAD.WIDE.U32 R14, R14, 0x4, R20 ;  /* 0x000000040e0e7825 */ /* 0x001fca00078e0014 */
[----:B------:R0:W4:Y:S01]  /*37fd0*/  @!P6 LDG.E.CONSTANT R6, desc[UR8][R14.64] ;  /* 0x000000080e06e981 */ /* 0x000122000c1e9900 */
[C---:B------:R-:W-:Y:S02]  /*37fe0*/  IADD3 R8, PT, PT, R2.reuse, 0x1, RZ ;  /* 0x0000000102087810 */ /* 0x040fe40007ffe0ff */
[----:B------:R-:W-:Y:S02]  /*37ff0*/  IADD3 R9, PT, PT, R2, 0x3, RZ ;  /* 0x0000000302097810 */ /* 0x000fe40007ffe0ff */
[----:B------:R-:W-:Y:S01]  /*38000*/  ISETP.GE.AND P5, PT, R8, UR4, PT ;  /* 0x0000000408007c0c */ /* 0x000fe2000bfa6270 */
[----:B------:R-:W-:Y:S01]  /*38010*/  VIADD R8, R2, 0x2 ;  /* 0x0000000202087836 */ /* 0x000fe20000000000 */
[----:B------:R-:W-:-:S04]  /*38020*/  ISETP.GE.AND P3, PT, R9, UR4, PT ;  /* 0x0000000409007c0c */ /* 0x000fc8000bf66270 */
[----:B------:R-:W-:Y:S01]  /*38030*/  ISETP.GE.AND P4, PT, R8, UR4, PT ;  /* 0x0000000408007c0c */ /* 0x000fe2000bf86270 */
[C---:B------:R-:W-:Y:S01]  /*38040*/  VIADD R8, R2.reuse, 0x4 ;  /* 0x0000000402087836 */ /* 0x040fe20000000000 */
[----:B------:R-:W-:Y:S01]  /*38050*/  IADD3 R10, PT, PT, R2, 0x5, RZ ;  /* 0x00000005020a7810 */ /* 0x000fe20007ffe0ff */
[----:B------:R-:W-:Y:S01]  /*38060*/  IMAD.MOV.U32 R13, RZ, RZ, R18 ;  /* 0x000000ffff0d7224 */ /* 0x000fe200078e0012 */
[----:B------:R-:W-:Y:S01]  /*38070*/  MOV R12, R7 ;  /* 0x00000007000c7202 */ /* 0x000fe20000000f00 */
[----:B------:R-:W-:Y:S01]  /*38080*/  IMAD.MOV.U32 R7, RZ, RZ, R15 ;  /* 0x000000ffff077224 */ /* 0x000fe200078e000f */
[----:B------:R-:W-:Y:S01]  /*38090*/  ISETP.GE.AND P2, PT, R8, UR4, PT ;  /* 0x0000000408007c0c */ /* 0x000fe2000bf46270 */
[----:B------:R-:W-:Y:S01]  /*380a0*/  VIADD R8, R2, 0x6 ;  /* 0x0000000602087836 */ /* 0x000fe20000000000 */
[----:B------:R-:W-:Y:S01]  /*380b0*/  ISETP.GE.AND P1, PT, R10, UR4, PT ;  /* 0x000000040a007c0c */ /* 0x000fe2000bf26270 */
[----:B0-----:R-:W-:Y:S01]  /*380c0*/  IMAD.MOV.U32 R15, RZ, RZ, R16 ;  /* 0x000000ffff0f7224 */ /* 0x001fe200078e0010 */
[----:B------:R-:W5:Y:S02]  /*380d0*/  @!P5 LDL R26, [R0+-0x18] ;  /* 0xffffe800001ad983 */ /* 0x000f640000100800 */
[----:B------:R-:W-:-:S02]  /*380e0*/  ISETP.GE.AND P0, PT, R8, UR4, PT ;  /* 0x0000000408007c0c */ /* 0x000fc4000bf06270 */
[----:B------:R-:W5:Y:S04]  /*380f0*/  @!P4 LDL R27, [R0+-0x14] ;  /* 0xffffec00001bc983 */ /* 0x000f680000100800 */
[----:B------:R-:W5:Y:S04]  /*38100*/  @!P3 LDL R24, [R0+-0x10] ;  /* 0xfffff0000018b983 */ /* 0x000f680000100800 */
[----:B------:R-:W5:Y:S04]  /*38110*/  @!P2 LDL R22, [R0+-0xc] ;  /* 0xfffff4000016a983 */ /* 0x000f680000100800 */
[----:B------:R-:W5:Y:S04]  /*38120*/  @!P1 LDL R19, [R0+-0x8] ;  /* 0xfffff80000139983 */ /* 0x000f680000100800 */
[----:B------:R-:W5:Y:S04]  /*38130*/  @!P0 LDL R8, [R0+-0x4] ;  /* 0xfffffc0000088983 */ /* 0x000f680000100800 */
[----:B------:R-:W5:Y:S04]  /*38140*/  @!P5 LDL R16, [R0+-0x218] ;  /* 0xfffde8000010d983 */ /* 0x000f680000100800 */
[----:B------:R-:W5:Y:S04]  /*38150*/  @!P4 LDL R20, [R0+-0x214] ;  /* 0xfffdec000014c983 */ /* 0x000f680000100800 */
[----:B------:R-:W5:Y:S01]  /*38160*/  @!P3 LDL R18, [R0+-0x210] ;  /* 0xfffdf0000012b983 */ /* 0x000f620000100800 */
[----:B--2---:R-:W-:-:S04]  /*38170*/  @!P6 FADD.FTZ R9, R4, -R29 ;  /* 0x8000001d0409e221 */ /* 0x004fc80000010000 */
[----:B------:R-:W-:Y:S01]  /*38180*/  @!P6 FFMA.FTZ R9, R28, -0.69314718246459960938, R9 ;  /* 0xbf3172181c09e823 */ /* 0x000fe20000010009 */
[----:B---3--:R0:W-:Y:S04]  /*38190*/  @!P6 STG.E desc[UR8][R12.64+-0x10], R5 ;  /* 0xfffff0050c00e986 */ /* 0x0081e8000c101908 */
[----:B0-----:R-:W2:Y:S01]  /*381a0*/  @!P1 LDL R5, [R0+-0x208] ;  /* 0xfffdf80000059983 */ /* 0x001ea20000100800 */
[----:B----4-:R-:W-:Y:S01]  /*381b0*/  @!P6 FADD.FTZ R9, R6, R9 ;  /* 0x000000090609e221 */ /* 0x010fe20000010000 */
[----:B------:R-:W-:Y:S02]  /*381c0*/  MOV R6, R14 ;  /* 0x0000000e00067202 */ /* 0x000fe40000000f00 */
[----:B------:R-:W-:Y:S02]  /*381d0*/  MOV R14, R3 ;  /* 0x00000003000e7202 */ /* 0x000fe40000000f00 */
[----:B------:R-:W-:Y:S01]  /*381e0*/  IADD3 R3, PT, PT, R2, 0x7, RZ ;  /* 0x0000000702037810 */ /* 0x000fe20007ffe0ff */
[----:B------:R-:W3:Y:S04]  /*381f0*/  @!P4 LDG.E.CONSTANT R23, desc[UR8][R6.64] ;  /* 0x000000080617c981 */ /* 0x000ee8000c1e9900 */
[----:B------:R0:W-:Y:S01]  /*38200*/  @!P6 STG.E desc[UR8][R14.64+-0x10], R9 ;  /* 0xfffff0090e00e986 */ /* 0x0001e2000c101908 */
[----:B------:R-:W-:-:S03]  /*38210*/  ISETP.GE.AND P6, PT, R3, UR4, PT ;  /* 0x0000000403007c0c */ /* 0x000fc6000bfc6270 */
[----:B------:R-:W4:Y:S04]  /*38220*/  @!P5 LDG.E.CONSTANT R25, desc[UR8][R6.64] ;  /* 0x000000080619d981 */ /* 0x000f28000c1e9900 */
[----:B------:R-:W2:Y:S04]  /*38230*/  @!P3 LDG.E.CONSTANT R21, desc[UR8][R6.64] ;  /* 0x000000080615b981 */ /* 0x000ea8000c1e9900 */
[----:B------:R-:W2:Y:S04]  /*38240*/  @!P2 LDG.E.CONSTANT R17, desc[UR8][R6.64] ;  /* 0x000000080611a981 */ /* 0x000ea8000c1e9900 */
[----:B------:R-:W2:Y:S04]  /*38250*/  @!P6 LDL R10, [R0] ;  /* 0x00000000000ae983 */ /* 0x000ea80000100800 */
[----:B------:R-:W2:Y:S04]  /*38260*/  @!P1 LDG.E.CONSTANT R11, desc[UR8][R6.64] ;  /* 0x00000008060b9981 */ /* 0x000ea8000c1e9900 */
[----:B------:R-:W2:Y:S04]  /*38270*/  @!P2 LDL R3, [R0+-0x20c] ;  /* 0xfffdf4000003a983 */ /* 0x000ea80000100800 */
[----:B0-----:R-:W2:Y:S04]  /*38280*/  @!P0 LDG.E.CONSTANT R9, desc[UR8][R6.64] ;  /* 0x0000000806098981 */ /* 0x001ea8000c1e9900 */
[----:B------:R-:W2:Y:S04]  /*38290*/  @!P6 LDL R4, [R0+-0x200] ;  /* 0xfffe00000004e983 */ /* 0x000ea80000100800 */
[----:B------:R-:W2:Y:S04]  /*382a0*/  @!P6 LDG.E.CONSTANT R7, desc[UR8][R6.64] ;  /* 0x000000080607e981 */ /* 0x000ea8000c1e9900 */
[----:B------:R0:W2:Y:S01]  /*382b0*/  @!P0 LDL R6, [R0+-0x204] ;  /* 0xfffdfc0000068983 */ /* 0x0000a20000100800 */
[--C-:B-----5:R-:W-:Y:S01]  /*382c0*/  @!P4 FADD.FTZ R27, R27, -R29.reuse ;  /* 0x8000001d1b1bc221 */ /* 0x120fe20000010000 */
[----:B------:R-:W-:-:S03]  /*382d0*/  @!P5 FADD.FTZ R26, R26, -R29 ;  /* 0x8000001d1a1ad221 */ /* 0x000fc60000010000 */
[C---:B------:R-:W-:Y:S01]  /*382e0*/  @!P4 FFMA.FTZ R27, R28.reuse, -0.69314718246459960938, R27 ;  /* 0xbf3172181c1bc823 */ /* 0x040fe2000001001b */
[----:B------:R-:W-:Y:S01]  /*382f0*/  @!P5 FFMA.FTZ R26, R28, -0.69314718246459960938, R26 ;  /* 0xbf3172181c1ad823 */ /* 0x000fe2000001001a */
[--C-:B------:R-:W-:Y:S01]  /*38300*/  @!P3 FADD.FTZ R24, R24, -R29.reuse ;  /* 0x8000001d1818b221 */ /* 0x100fe20000010000 */
[----:B------:R-:W-:-:S03]  /*38310*/  @!P1 FADD.FTZ R19, R19, -R29 ;  /* 0x8000001d13139221 */ /* 0x000fc60000010000 */
[----:B------:R-:W-:Y:S01]  /*38320*/  @!P3 FFMA.FTZ R24, R28, -0.69314718246459960938, R24 ;  /* 0xbf3172181c18b823 */ /* 0x000fe20000010018 */
[----:B------:R-:W-:Y:S01]  /*38330*/  @!P5 STG.E desc[UR8][R12.64+-0xc], R16 ;  /* 0xfffff4100c00d986 */ /* 0x000fe2000c101908 */
[----:B------:R-:W-:Y:S01]  /*38340*/  VIADD R2, R2, 0x8 ;  /* 0x0000000802027836 */ /* 0x000fe20000000000 */
[----:B0-----:R-:W-:Y:S01]  /*38350*/  IADD3 R0, PT, PT, R0, 0x20, RZ ;  /* 0x0000002000007810 */ /* 0x001fe20007ffe0ff */
[----:B---3--:R-:W-:Y:S01]  /*38360*/  @!P4 FADD.FTZ R23, R23, R27 ;  /* 0x0000001b1717c221 */ /* 0x008fe20000010000 */
[----:B------:R-:W-:-:S04]  /*38370*/  @!P2 FADD.FTZ R27, R22, -R29 ;  /* 0x8000001d161ba221 */ /* 0x000fc80000010000 */
[----:B------:R-:W-:Y:S01]  /*38380*/  @!P2 FFMA.FTZ R22, R28, -0.69314718246459960938, R27 ;  /* 0xbf3172181c16a823 */ /* 0x000fe2000001001b */
[----:B------:R-:W-:Y:S01]  /*38390*/  @!P0 FADD.FTZ R27, R8, -R29 ;  /* 0x8000001d081b8221 */ /* 0x000fe20000010000 */
[----:B----4-:R-:W-:Y:S01]  /*383a0*/  @!P5 FADD.FTZ R25, R25, R26 ;  /* 0x0000001a1919d221 */ /* 0x010fe20000010000 */
[----:B------:R-:W-:Y:S01]  /*383b0*/  @!P1 FFMA.FTZ R8, R28, -0.69314718246459960938, R19 ;  /* 0xbf3172181c089823 */ /* 0x000fe20000010013 */
[----:B--2---:R-:W-:-:S03]  /*383c0*/  @!P3 FADD.FTZ R21, R21, R24 ;  /* 0x000000181515b221 */ /* 0x004fc60000010000 */
[----:B------:R-:W-:Y:S01]  /*383d0*/  @!P5 STG.E desc[UR8][R14.64+-0xc], R25 ;  /* 0xfffff4190e00d986 */ /* 0x000fe2000c101908 */
[----:B------:R-:W-:-:S03]  /*383e0*/  @!P2 FADD.FTZ R17, R17, R22 ;  /* 0x000000161111a221 */ /* 0x000fc60000010000 */
[----:B------:R-:W-:Y:S01]  /*383f0*/  @!P4 STG.E desc[UR8][R12.64+-0x8], R20 ;  /* 0xfffff8140c00c986 */ /* 0x000fe2000c101908 */
[----:B------:R-:W-:Y:S01]  /*38400*/  @!P6 FADD.FTZ R19, R10, -R29 ;  /* 0x8000001d0a13e221 */ /* 0x000fe20000010000 */
[C---:B------:R-:W-:Y:S02]  /*38410*/  @!P0 FFMA.FTZ R10, R28.reuse, -0.69314718246459960938, R27 ;  /* 0xbf3172181c0a8823 */ /* 0x040fe4000001001b */
[----:B------:R-:W-:Y:S01]  /*38420*/  @!P4 STG.E desc[UR8][R14.64+-0x8], R23 ;  /* 0xfffff8170e00c986 */ /* 0x000fe2000c101908 */
[----:B------:R-:W-:Y:S01]  /*38430*/  @!P1 FADD.FTZ R11, R11, R8 ;  /* 0x000000080b0b9221 */ /* 0x000fe20000010000 */
[----:B------:R-:W-:Y:S02]  /*38440*/  @!P6 FFMA.FTZ R8, R28, -0.69314718246459960938, R19 ;  /* 0xbf3172181c08e823 */ /* 0x000fe40000010013 */
[----:B------:R-:W-:Y:S04]  /*38450*/  @!P3 STG.E desc[UR8][R12.64+-0x4], R18 ;  /* 0xfffffc120c00b986 */ /* 0x000fe8000c101908 */
[----:B------:R-:W-:Y:S01]  /*38460*/  @!P3 STG.E desc[UR8][R14.64+-0x4], R21 ;  /* 0xfffffc150e00b986 */ /* 0x000fe2000c101908 */
[----:B------:R-:W-:-:S03]  /*38470*/  @!P0 FADD.FTZ R9, R9, R10 ;  /* 0x0000000a09098221 */ /* 0x000fc60000010000 */
[----:B------:R0:W-:Y:S04]  /*38480*/  @!P2 STG.E desc[UR8][R12.64], R3 ;  /* 0x000000030c00a986 */ /* 0x0001e8000c101908 */
[----:B------:R1:W-:Y:S04]  /*38490*/  @!P2 STG.E desc[UR8][R14.64], R17 ;  /* 0x000000110e00a986 */ /* 0x0003e8000c101908 */
[----:B------:R1:W-:Y:S01]  /*384a0*/  @!P1 STG.E desc[UR8][R12.64+0x4], R5 ;  /* 0x000004050c009986 */ /* 0x0003e2000c101908 */
[----:B------:R-:W-:-:S03]  /*384b0*/  @!P6 FADD.FTZ R19, R7, R8 ;  /* 0x000000080713e221 */ /* 0x000fc60000010000 */
[----:B------:R1:W-:Y:S04]  /*384c0*/  @!P1 STG.E desc[UR8][R14.64+0x4], R11 ;  /* 0x0000040b0e009986 */ /* 0x0003e8000c101908 */
[----:B------:R1:W-:Y:S04]  /*384d0*/  @!P0 STG.E desc[UR8][R12.64+0x8], R6 ;  /* 0x000008060c008986 */ /* 0x0003e8000c101908 */
[----:B------:R1:W-:Y:S04]  /*384e0*/  @!P0 STG.E desc[UR8][R14.64+0x8], R9 ;  /* 0x000008090e008986 */ /* 0x0003e8000c101908 */
[----:B------:R1:W-:Y:S04]  /*384f0*/  @!P6 STG.E desc[UR8][R12.64+0xc], R4 ;  /* 0x00000c040c00e986 */ /* 0x0003e8000c101908 */
[----:B------:R1:W-:Y:S01]  /*38500*/  @!P6 STG.E desc[UR8][R14.64+0xc], R19 ;  /* 0x00000c130e00e986 */ /* 0x0003e2000c101908 */
[----:B------:R-:W-:-:S02]  /*38510*/  ISETP.NE.AND P0, PT, R2, 0x80, PT ;  /* 0x000000800200780c */ /* 0x000fc40003f05270 */
[----:B0-----:R-:W-:Y:S02]  /*38520*/  IADD3 R3, P2, PT, R14, 0x20, RZ ;  /* 0x000000200e037810 */ /* 0x001fe40007f5e0ff */
[----:B------:R-:W-:-:S03]  /*38530*/  IADD3 R7, P1, PT, R12, 0x20, RZ ;  /* 0x000000200c077810 */ /* 0x000fc60007f3e0ff */
[----:B------:R-:W-:Y:S01]  /*38540*/  IMAD.X R16, RZ, RZ, R15, P2 ;  /* 0x000000ffff107224 */ /* 0x000fe200010e060f */
[----:B------:R-:W-:-:S05]  /*38550*/  IADD3.X R18, PT, PT, RZ, R13, RZ, P1, !PT ;  /* 0x0000000dff127210 */ /* 0x000fca0000ffe4ff */
[----:B-1----:R-:W-:Y:S05]  /*38560*/  @P0 BRA `(.L_x_19248) ;  /* 0xfffffff800800947 */ /* 0x002fea000383ffff */
[----:B------:R-:W-:Y:S05]  /*38570*/  EXIT ;  /* 0x000000000000794d */ /* 0x000fea0003800000 */
.L_x_19249:
        /* <DEDUP_REMOVED lines=16> */
.L_x_38473:


//--------------------- .text._ZN17fastertransformer38beam_online_softmax_topk_stage2_kernelIfLi128ELi64EEEvPKfS2_PiPT_ii --------------------------
	.section	.text._ZN17fastertransformer38beam_online_softmax_topk_stage2_kernelIfLi128ELi64EEEvPKfS2_PiPT_ii,"ax",@progbits
	.align	128
        .global         _ZN17fastertransformer38beam_online_softmax_topk_stage2_kernelIfLi128ELi64EEEvPKfS2_PiPT_ii
        .type           _ZN17fastertransformer38beam_online_softmax_topk_stage2_kernelIfLi128ELi64EEEvPKfS2_PiPT_ii,@function
        .size           _ZN17fastertransformer38beam_online_softmax_topk_stage2_kernelIfLi128ELi64EEEvPKfS2_PiPT_ii,(.L_x_38474 - _ZN17fastertransformer38beam_online_softmax_topk_stage2_kernelIfLi128ELi64EEEvPKfS2_PiPT_ii)
        .other          _ZN17fastertransformer38beam_online_softmax_topk_stage2_kernelIfLi128ELi64EEEvPKfS2_PiPT_ii,@"STO_CUDA_ENTRY STV_DEFAULT"
_ZN17fastertransformer38beam_online_softmax_topk_stage2_kernelIfLi128ELi64EEEvPKfS2_PiPT_ii:
.text._ZN17fastertransformer38beam_online_softmax_topk_stage2_kernelIfLi128ELi64EEEvPKfS2_PiPT_ii:
[----:B------:R-:W0:Y:S01]  /*0000*/  LDC R1, c[0x0][0x37c] ;  /* 0x0000df00ff017b82 */ /* 0x000e220000000800 */
[----:B------:R-:W1:Y:S07]  /*0010*/  S2R R0, SR_TID.X ;  /* 0x0000000000007919 */ /* 0x000e6e0000002100 */
[----:B------:R-:W2:Y:S01]  /*0020*/  LDC R3, c[0x0][0x3a4] ;  /* 0x0000e900ff037b82 */ /* 0x000ea20000000800 */
[----:B0-----:R-:W-:Y:S01]  /*0030*/  VIADD R1, R1, 0xffffe818 ;  /* 0xffffe81801017836 */ /* 0x001fe20000000000 */
[----:B------:R-:W-:Y:S01]  /*0040*/  MOV R6, 0xff7fffff ;  /* 0xff7fffff00067802 */ /* 0x000fe20000000f00 */
        /* <DEDUP_REMOVED lines=9> */
[----:B------:R-:W4:Y:S02]  /*00e0*/  LDCU.64 UR10, c[0x0][0x380] ;  /* 0x00007000ff0a77ac */ /* 0x000f240008000a00 */
        /* <DEDUP_REMOVED lines=134> */
[----:B------:R-:W-:Y:S02]  /*0950*/  IMAD.MOV.U32 R15, RZ, RZ, R0 ;  /* 0x000000ffff0f7224 */ /* 0x000fe400078e0000 */
[----:B--2---:R-:W-:-:S04]  /*0960*/  IADD3 R6, PT, PT, R5, R2, RZ ;  /* 0x0000000205067210 */ /* 0x004fc80007ffe0ff */
[C---:B------:R-:W-:Y:S02]  /*0970*/  LOP3.LUT R2, R6.reuse, 0xc0, RZ, 0xc0, !PT ;  /* 0x000000c006027812 */ /* 0x040fe400078ec0ff */
[----:B------:R-:W-:Y:S02]  /*0980*/  ISETP.GE.U32.AND P1, PT, R6, 0xc0, PT ;  /* 0x000000c00600780c */ /* 0x000fe40003f26070 */
[----:B------:R-:W-:Y:S01]  /*0990*/  ISETP.NE.AND P0, PT, R2, 0xc0, PT ;  /* 0x000000c00200780c */ /* 0x000fe20003f05270 */
[----:B0-----:R-:W-:-:S05]  /*09a0*/  IMAD R2, R5, UR4, RZ ;  /* 0x0000000405027c24 */ /* 0x001fca000f8e02ff */
[----:B------:R-:W-:-:S07]  /*09b0*/  SHF.R.S32.HI R4, RZ, 0x1f, R2 ;  /* 0x0000001fff047819 */ /* 0x000fce0000011402 */
[----:B------:R-:W-:Y:S05]  /*09c0*/  @!P0 BRA `(.L_x_19253) ;  /* 0x00000000004c8947 */ /* 0x000fea0003800000 */
[----:B------:R-:W0:Y:S01]  /*09d0*/  S2R R10, SR_CgaCtaId ;  /* 0x00000000000a7919 */ /* 0x000e220000008800 */
[----:B------:R-:W-:Y:S01]  /*09e0*/  MOV R7, 0x400 ;  /* 0x0000040000077802 */ /* 0x000fe20000000f00 */
[----:B------:R-:W-:Y:S01]  /*09f0*/  IMAD.MOV.U32 R9, RZ, RZ, RZ ;  /* 0x000000ffff097224 */ /* 0x000fe200078e00ff */
[----:B------:R-:W-:Y:S02]  /*0a00*/  LEA.HI R6, R6, 0x1, RZ, 0x1a ;  /* 0x0000000106067811 */ /* 0x000fe400078fd0ff */
[----:B------:R-:W-:Y:S01]  /*0a10*/  MOV R15, R0 ;  /* 0x00000000000f7202 */ /* 0x000fe20000000f00 */
[----:B------:R-:W-:Y:S01]  /*0a20*/  VIADD R7, R7, 0xc20 ;  /* 0x00000c2007077836 */ /* 0x000fe20000000000 */
[----:B------:R-:W-:-:S04]  /*0a30*/  LOP3.LUT R8, R6, 0x3, RZ, 0xc0, !PT ;  /* 0x0000000306087812 */ /* 0x000fc800078ec0ff */
[----:B0-----:R-:W-:-:S07]  /*0a40*/  LEA R10, R10, R7, 0x18 ;  /* 0x000000070a0a7211 */ /* 0x001fce00078ec0ff */
.L_x_19254:
[----:B------:R-:W-:-:S05]  /*0a50*/  IADD3 R7, P0, PT, R2, R15, RZ ;  /* 0x0000000f02077210 */ /* 0x000fca0007f1e0ff */
[----:B------:R-:W-:Y:S01]  /*0a60*/  IMAD.X R12, RZ, RZ, R4, P0 ;  /* 0x000000ffff0c7224 */ /* 0x000fe200000e0604 */
[----:B0-----:R-:W-:-:S04]  /*0a70*/  LEA R6, P0, R7, UR6, 0x2 ;  /* 0x0000000607067c11 */ /* 0x001fc8000f8010ff */
[----:B------:R-:W-:-:S05]  /*0a80*/  LEA.HI.X R7, R7, UR7, R12, 0x2, P0 ;  /* 0x0000000707077c11 */ /* 0x000fca00080f140c */
[----:B------:R-:W2:Y:S01]  /*0a90*/  LDG.E.CONSTANT R6, desc[UR8][R6.64] ;  /* 0x0000000806067981 */ /* 0x000ea2000c1e9900 */
[C---:B------:R-:W-:Y:S01]  /*0aa0*/  IMAD R11, R15.reuse, 0x4, R10 ;  /* 0x000000040f0b7824 */ /* 0x040fe200078e020a */
[----:B------:R-:W-:Y:S01]  /*0ab0*/  IADD3 R15, PT, PT, R15, 0x40, RZ ;  /* 0x000000400f0f7810 */ /* 0x000fe20007ffe0ff */
[----:B------:R-:W-:-:S05]  /*0ac0*/  VIADD R9, R9, 0x1 ;  /* 0x0000000109097836 */ /* 0x000fca0000000000 */
[----:B------:R-:W-:Y:S01]  /*0ad0*/  ISETP.NE.AND P0, PT, R9, R8, PT ;  /* 0x000000080900720c */ /* 0x000fe20003f05270 */
[----:B--2---:R0:W-:-:S12]  /*0ae0*/  STS [R11], R6 ;  /* 0x000000060b007388 */ /* 0x0041d80000000800 */
[----:B------:R-:W-:Y:S05]  /*0af0*/  @P0 BRA `(.L_x_19254) ;  /* 0xfffffffc00d40947 */ /* 0x000fea000383ffff */
.L_x_19253:
[----:B------:R-:W-:Y:S05]  /*0b00*/  BSYNC.RECONVERGENT B1 ;  /* 0x0000000000017941 */ /* 0x000fea0003800200 */
.L_x_19252:
[----:B------:R-:W-:Y:S05]  /*0b10*/  @!P1 BRA `(.L_x_19251) ;  /* 0x0000000400d49947 */ /* 0x000fea0003800000 */
[----:B------:R-:W1:Y:S01]  /*0b20*/  S2R R7, SR_CgaCtaId ;  /* 0x0000000000077919 */ /* 0x000e620000008800 */
[----:B------:R-:W-:Y:S01]  /*0b30*/  IMAD.IADD R8, R5, 0x1, -R15 ;  /* 0x0000000105087824 */ /* 0x000fe200078e0a0f */
[----:B0-----:R-:W-:Y:S01]  /*0b40*/  MOV R6, 0x400 ;  /* 0x0000040000067802 */ /* 0x001fe20000000f00 */
        /* <DEDUP_REMOVED lines=8> */
.L_x_19257:
[----:B0-----:R-:W-:Y:S01]  /*0bd0*/  IADD3 R6, P1, PT, R2, R15, RZ ;  /* 0x0000000f02067210 */ /* 0x001fe20007f3e0ff */
[C---:B------:R-:W-:Y:S01]  /*0be0*/  VIADD R9, R15.reuse, 0x200 ;  /* 0x000002000f097836 */ /* 0x040fe20000000000 */
[C---:B------:R-:W-:Y:S01]  /*0bf0*/  IADD3 R7, PT, PT, R15.reuse, 0x100, RZ ;  /* 0x000001000f077810 */ /* 0x040fe20007ffe0ff */
[----:B------:R-:W-:Y:S01]  /*0c00*/  VIADD R13, R15, 0x300 ;  /* 0x000003000f0d7836 */ /* 0x000fe20000000000 */
[----:B------:R-:W-:Y:S01]  /*0c10*/  LEA R10, P2, R6, UR10, 0x2 ;  /* 0x0000000a060a7c11 */ /* 0x000fe2000f8410ff */
[----:B------:R-:W-:Y:S01]  /*0c20*/  IMAD.X R11, RZ, RZ, R4, P1 ;  /* 0x000000ffff0b7224 */ /* 0x000fe200008e0604 */
[----:B------:R-:W-:-:S04]  /*0c30*/  IADD3 R7, P1, PT, R2, R7, RZ ;  /* 0x0000000702077210 */ /* 0x000fc80007f3e0ff */
[----:B------:R-:W-:Y:S02]  /*0c40*/  LEA.HI.X R11, R6, UR11, R11, 0x2, P2 ;  /* 0x0000000b060b7c11 */ /* 0x000fe400090f140b */
        /* <DEDUP_REMOVED lines=27> */
[C---:B0-----:R-:W-:Y:S01]  /*0e00*/  IMAD R6, R15.reuse, 0x4, R14 ;  /* 0x000000040f067824 */ /* 0x041fe200078e020e */
[----:B------:R-:W-:-:S04]  /*0e10*/  IADD3 R15, PT, PT, R15, 0x400, RZ ;  /* 0x000004000f0f7810 */ /* 0x000fc80007ffe0ff */
        /* <DEDUP_REMOVED lines=18> */
.L_x_19256:
[----:B------:R-:W-:Y:S05]  /*0f40*/  BSYNC.RECONVERGENT B1 ;  /* 0x0000000000017941 */ /* 0x000fea0003800200 */
.L_x_19255:
        /* <DEDUP_REMOVED lines=8> */
[----:B------:R-:W-:-:S04]  /*0fd0*/  IADD3 R7, P1, PT, R2, R7, RZ ;  /* 0x0000000702077210 */ /* 0x000fc80007f3e0ff */
[----:B------:R-:W-:Y:S02]  /*0fe0*/  IADD3.X R10, PT, PT, RZ, R4, RZ, P1, !PT ;  /* 0x00000004ff0a7210 */ /* 0x000fe40000ffe4ff */
        /* <DEDUP_REMOVED lines=23> */
.L_x_19259:
[----:B------:R-:W-:Y:S05]  /*1160*/  BSYNC.RECONVERGENT B1 ;  /* 0x0000000000017941 */ /* 0x000fea0003800200 */
.L_x_19258:
        /* <DEDUP_REMOVED lines=9> */
[----:B------:R-:W4:Y:S04]  /*1200*/  LDG.E.CONSTANT R8, desc[UR8][R4.64+0x200] ;  /* 0x0002000804087981 */ /* 0x000f28000c1e9900 */
[----:B0-----:R-:W5:Y:S01]  /*1210*/  LDG.E.CONSTANT R10, desc[UR8][R4.64+0x300] ;  /* 0x00030008040a7981 */ /* 0x001f62000c1e9900 */
[----:B------:R-:W-:-:S05]  /*1220*/  LEA R7, R15, R14, 0x2 ;  /* 0x0000000e0f077211 */ /* 0x000fca00078e10ff */
[----:B--2---:R1:W-:Y:S04]  /*1230*/  STS [R7], R2 ;  /* 0x0000000207007388 */ /* 0x0043e80000000800 */
[----:B---3--:R1:W-:Y:S04]  /*1240*/  STS [R7+0x100], R6 ;  /* 0x0001000607007388 */ /* 0x0083e80000000800 */
[----:B----4-:R1:W-:Y:S04]  /*1250*/  STS [R7+0x200], R8 ;  /* 0x0002000807007388 */ /* 0x0103e80000000800 */
[----:B-----5:R1:W-:Y:S02]  /*1260*/  STS [R7+0x300], R10 ;  /* 0x0003000a07007388 */ /* 0x0203e40000000800 */
.L_x_19251:
[----:B------:R-:W-:Y:S05]  /*1270*/  BSYNC.RECONVERGENT B0 ;  /* 0x0000000000007941 */ /* 0x000fea0003800200 */
.L_x_19250:
[----:B-1----:R-:W-:Y:S01]  /*1280*/  IMAD.MOV.U32 R2, RZ, RZ, -0x1 ;  /* 0xffffffffff027424 */ /* 0x002fe200078e00ff */
[----:B------:R-:W-:Y:S01]  /*1290*/  ISETP.GE.U32.AND P0, PT, R0, R3, PT ;  /* 0x000000030000720c */ /* 0x000fe20003f06070 */
[----:B------:R-:W-:Y:S01]  /*12a0*/  IMAD.MOV.U32 R4, RZ, RZ, -0x800001 ;  /* 0xff7fffffff047424 */ /* 0x000fe200078e00ff */
[----:B------:R-:W-:Y:S01]  /*12b0*/  MOV R3, 0xff7fffff ;  /* 0xff7fffff00037802 */ /* 0x000fe20000000f00 */
[----:B------:R-:W-:Y:S01]  /*12c0*/  BAR.SYNC.DEFER_BLOCKING 0x0 ;  /* 0x0000000000007b1d */ /* 0x000fe20000010000 */
[----:B------:R-:W-:Y:S01]  /*12d0*/  IMAD.MOV.U32 R28, RZ, RZ, RZ ;  /* 0x000000ffff1c7224 */ /* 0x000fe200078e00ff */
[----:B--2---:R-:W-:Y:S01]  /*12e0*/  MOV R9, 0xffffffff ;  /* 0xffffffff00097802 */ /* 0x004fe20000000f00 */
[----:B------:R-:W-:Y:S01]  /*12f0*/  IMAD.MOV.U32 R5, RZ, RZ, -0x1 ;  /* 0xffffffffff057424 */ /* 0x000fe200078e00ff */
[----:B------:R-:W-:Y:S01]  /*1300*/  MOV R13, 0xffffffff ;  /* 0xffffffff000d7802 */ /* 0x000fe20000000f00 */
[----:B------:R-:W-:Y:S01]  /*1310*/  IMAD.MOV.U32 R7, RZ, RZ, -0x1 ;  /* 0xffffffffff077424 */ /* 0x000fe200078e00ff */
[----:B------:R-:W-:Y:S01]  /*1320*/  BSSY.RECONVERGENT B0, `(.L_x_19260) ;  /* 0x000029b000007945 */ /* 0x000fe20003800200 */
[----:B0-----:R-:W-:Y:S01]  /*1330*/  IMAD.MOV.U32 R6, RZ, RZ, -0x1 ;  /* 0xffffffffff067424 */ /* 0x001fe200078e00ff */
        /* <DEDUP_REMOVED lines=149> */
[----:B0-----:R-:W-:-:S02]  /*1c90*/  IMAD.MOV.U32 R2, RZ, RZ, -0x1 ;  /* 0xffffffffff027424 */ /* 0x001fc400078e00ff */
[----:B-1----:R-:W-:-:S03]  /*1ca0*/  IMAD.MOV.U32 R4, RZ, RZ, -0x1 ;  /* 0xffffffffff047424 */ /* 0x002fc600078e00ff */
[----:B------:R0:W-:Y:S01]  /*1cb0*/  STL [R1+0x11a8], R2 ;  /* 0x0011a80201007387 */ /* 0x0001e20000100800 */
[----:B--2---:R-:W-:-:S03]  /*1cc0*/  MOV R3, 0xffffffff ;  /* 0xffffffff00037802 */ /* 0x004fc60000000f00 */
        /* <DEDUP_REMOVED lines=103> */
[----:B------:R-:W1:Y:S04]  /*2340*/  LDCU UR4, c[0x0][0x3a0] ;  /* 0x00007400ff0477ac */ /* 0x000e680008000800 */
[----:B------:R-:W-:Y:S01]  /*2350*/  VIADD R2, R2, 0xc20 ;  /* 0x00000c2002027836 */ /* 0x000fe20000000000 */
[----:B-1----:R-:W-:-:S04]  /*2360*/  UISETP.GE.AND UP0, UPT, UR4, 0x1, UPT ;  /* 0x000000010400788c */ /* 0x002fc8000bf06270 */
        /* <DEDUP_REMOVED lines=24> */
.L_x_19266:
        /* <DEDUP_REMOVED lines=12> */
[----:B0-----:R-:W-:Y:S01]  /*25b0*/  IMAD.MOV.U32 R9, RZ, RZ, R2 ;  /* 0x000000ffff097224 */ /* 0x001fe200078e0002 */
[----:B------:R-:W-:-:S02]  /*25c0*/  MOV R8, R3 ;  /* 0x0000000300087202 */ /* 0x000fc40000000f00 */
[----:B------:R-:W-:Y:S04]  /*25d0*/  LDS.64 R26, [R28+0x38] ;  /* 0x000038001c1a7984 */ /* 0x000fe80000000a00 */
[----:B------:R-:W0:Y:S04]  /*25e0*/  LDS.64 R2, [R28+0x200] ;  /* 0x000200001c027984 */ /* 0x000e280000000a00 */
[----:B-1----:R1:W-:Y:S04]  /*25f0*/  STL [R1+0x13c0], R21 ;  /* 0x0013c01501007387 */ /* 0x0023e80000100800 */
[----:B--2---:R2:W-:Y:S01]  /*2600*/  STL.64 [R1+0x13d8], R6 ;  /* 0x0013d80601007387 */ /* 0x0045e20000100a00 */
[----:B-1----:R-:W-:-:S02]  /*2610*/  VIADD R21, R0, 0x4 ;  /* 0x0000000400157836 */ /* 0x002fc40000000000 */
[----:B--2---:R-:W-:Y:S02]  /*2620*/  IMAD.MOV.U32 R6, RZ, RZ, R9 ;  /* 0x000000ffff067224 */ /* 0x004fe400078e0009 */
[----:B------:R-:W-:Y:S02]  /*2630*/  IMAD.MOV.U32 R7, RZ, RZ, R8 ;  /* 0x000000ffff077224 */ /* 0x000fe400078e0008 */
[----:B------:R-:W-:Y:S01]  /*2640*/  LDS.64 R8, [R28+0x210] ;  /* 0x000210001c087984 */ /* 0x000fe20000000a00 */
[----:B0-----:R-:W-:Y:S02]  /*2650*/  IMAD.MOV.U32 R5, RZ, RZ, R2 ;  /* 0x000000ffff057224 */ /* 0x001fe400078e0002 */
[----:B------:R-:W-:Y:S02]  /*2660*/  IMAD.MOV.U32 R4, RZ, RZ, R3 ;  /* 0x000000ffff047224 */ /* 0x000fe400078e0003 */
[----:B------:R-:W0:Y:S04]  /*2670*/  LDS.64 R2, [R28+0x8] ;  /* 0x000008001c027984 */ /* 0x000e280000000a00 */
[----:B0-----:R0:W-:Y:S02]  /*2680*/  STL.64 [R1+0x13c8], R2 ;  /* 0x0013c80201007387 */ /* 0x0011e40000100a00 */
[----:B0-----:R-:W-:Y:S01]  /*2690*/  IMAD.MOV.U32 R2, RZ, RZ, R5 ;  /* 0x000000ffff027224 */ /* 0x001fe200078e0005 */
[----:B------:R-:W-:-:S02]  /*26a0*/  MOV R3, R4 ;  /* 0x0000000400037202 */ /* 0x000fc40000000f00 */
        /* <DEDUP_REMOVED lines=14> */
[----:B------:R-:W-:-:S05]  /*2790*/  VIADD R3, R1, 0x808 ;  /* 0x0000080801037836 */ /* 0x000fca0000000000 */
[C---:B------:R-:W-:Y:S01]  /*27a0*/  LEA R3, R0.reuse, R3, 0x2 ;  /* 0x0000000300037211 */ /* 0x040fe200078e10ff */
[----:B------:R-:W-:Y:S04]  /*27b0*/  STL [R1+0x1020], R21 ;  /* 0x0010201501007387 */ /* 0x000fe80000100800 */
[----:B---3--:R0:W-:Y:S04]  /*27c0*/  STL.64 [R3+0x210], R4 ;  /* 0x0002100403007387 */ /* 0x0081e80000100a00 */
[----:B----4-:R1:W-:Y:S04]  /*27d0*/  STL.64 [R21+0x8], R6 ;  /* 0x0000080615007387 */ /* 0x0103e80000100a00 */
[----:B0-----:R-:W3:Y:S04]  /*27e0*/  LDL R5, [R1+0x1038] ;  /* 0x0010380001057983 */ /* 0x001ee80000100800 */
[----:B-1----:R-:W4:Y:S04]  /*27f0*/  LDL.LU R7, [R1+0x1020] ;  /* 0x0010200001077983 */ /* 0x002f280000300800 */
[----:B------:R-:W5:Y:S01]  /*2800*/  LDL.LU R21, [R1+0x13c0] ;  /* 0x0013c00001157983 */ /* 0x000f620000300800 */
[----:B------:R-:W-:-:S02]  /*2810*/  VIADD R2, R0, 0x8 ;  /* 0x0000000800027836 */ /* 0x000fc40000000000 */
[----:B------:R-:W-:Y:S02]  /*2820*/  VIADD R4, R1, 0x808 ;  /* 0x0000080801047836 */ /* 0x000fe40000000000 */
[----:B------:R-:W-:-:S03]  /*2830*/  VIADD R3, R0, 0xc ;  /* 0x0000000c00037836 */ /* 0x000fc60000000000 */
[----:B------:R-:W-:Y:S01]  /*2840*/  LEA R2, R2, R4, 0x2 ;  /* 0x0000000402027211 */ /* 0x000fe200078e10ff */
[----:B------:R-:W-:Y:S02]  /*2850*/  IMAD R3, R3, 0x4, R4 ;  /* 0x0000000403037824 */ /* 0x000fe400078e0204 */
        /* <DEDUP_REMOVED lines=14> */
.L_x_19265:
[----:B------:R-:W2:Y:S02]  /*2940*/  LDL R21, [R1+0x1028] ;  /* 0x0010280001157983 */ /* 0x000ea40000100800 */
[----:B--2---:R-:W-:-:S05]  /*2950*/  IMAD.IADD R2, R21, 0x1, -R0 ;  /* 0x0000000115027824 */ /* 0x004fca00078e0a00 */
[----:B------:R-:W-:-:S13]  /*2960*/  ISETP.GT.AND P1, PT, R2, 0x4, PT ;  /* 0x000000040200780c */ /* 0x000fda0003f24270 */
[----:B------:R-:W-:Y:S05]  /*2970*/  @!P1 BRA `(.L_x_19267) ;  /* 0x0000000000609947 */ /* 0x000fea0003800000 */
[----:B0-----:R-:W2:Y:S01]  /*2980*/  LDL R3, [R1+0x102c] ;  /* 0x00102c0001037983 */ /* 0x001ea20000100800 */
[----:B------:R-:W-:Y:S01]  /*2990*/  VIADD R22, R1, 0x808 ;  /* 0x0000080801167836 */ /* 0x000fe20000000000 */
[----:B------:R-:W-:Y:S01]  /*29a0*/  PLOP3.LUT P0, PT, PT, PT, PT, 0x8, 0x80 ;  /* 0x000000000080781c */ /* 0x000fe20003f0e170 */
[C---:B------:R-:W-:Y:S02]  /*29b0*/  VIADD R20, R0.reuse, 0x4 ;  /* 0x0000000400147836 */ /* 0x040fe40000000000 */
[----:B------:R-:W-:-:S03]  /*29c0*/  IMAD R19, R0, 0x4, R22 ;  /* 0x0000000400137824 */ /* 0x000fc600078e0216 */
[----:B------:R-:W-:Y:S02]  /*29d0*/  LEA R20, R20, R22, 0x2 ;  /* 0x0000001614147211 */ /* 0x000fe400078e10ff */
        /* <DEDUP_REMOVED lines=18> */
.L_x_19267:
[----:B------:R-:W-:-:S13]  /*2b00*/  ISETP.NE.OR P0, PT, R0, R21, P0 ;  /* 0x000000150000720c */ /* 0x000fda0000705670 */
[----:B------:R-:W-:Y:S05]  /*2b10*/  @!P0 BRA `(.L_x_19263) ;  /* 0x0000000000408947 */ /* 0x000fea0003800000 */
.L_x_19264:
[----:B0---4-:R-:W2:Y:S04]  /*2b20*/  LDL R2, [R1+0x102c] ;  /* 0x00102c0001027983 */ /* 0x011ea80000100800 */
[----:B------:R-:W3:Y:S01]  /*2b30*/  LDL R12, [R1+0x1028] ;  /* 0x00102800010c7983 */ /* 0x000ee20000100800 */
[----:B------:R-:W-:-:S05]  /*2b40*/  VIADD R11, R1, 0x808 ;  /* 0x00000808010b7836 */ /* 0x000fca0000000000 */
[C---:B------:R-:W-:Y:S01]  /*2b50*/  LEA R11, R0.reuse, R11, 0x2 ;  /* 0x0000000b000b7211 */ /* 0x040fe200078e10ff */
[C---:B--2---:R-:W-:Y:S02]  /*2b60*/  IMAD R10, R0.reuse, 0x4, R2 ;  /* 0x00000004000a7824 */ /* 0x044fe400078e0202 */
[----:B------:R-:W-:-:S03]  /*2b70*/  VIADD R0, R0, 0x4 ;  /* 0x0000000400007836 */ /* 0x000fc60000000000 */
[----:B------:R-:W0:Y:S02]  /*2b80*/  LDS.64 R2, [R10] ;  /* 0x000000000a027984 */ /* 0x000e240000000a00 */
[----:B---3--:R-:W-:Y:S02]  /*2b90*/  ISETP.NE.AND P0, PT, R0, R12, PT ;  /* 0x0000000c0000720c */ /* 0x008fe40003f05270 */
        /* <DEDUP_REMOVED lines=8> */
.L_x_19263:
[----:B------:R-:W-:-:S09]  /*2c20*/  UISETP.NE.AND UP0, UPT, UR6, URZ, UPT ;  /* 0x000000ff0600728c */ /* 0x000fd2000bf05270 */
[----:B------:R-:W-:Y:S05]  /*2c30*/  BRA.U !UP0, `(.L_x_19262) ;  /* 0x00000001083c7547 */ /* 0x000fea000b800000 */
[----:B------:R-:W-:-:S05]  /*2c40*/  UMOV UR4, URZ ;  /* 0x000000ff00047c82 */ /* 0x000fca0008000000 */
.L_x_19268:
        /* <DEDUP_REMOVED lines=14> */
.L_x_19262:
        /* <DEDUP_REMOVED lines=14> */
[----:B0-----:R-:W-:-:S02]  /*2e10*/  IMAD.MOV.U32 R2, RZ, RZ, R29 ;  /* 0x000000ffff027224 */ /* 0x001fc400078e001d */
[----:B------:R0:W-:Y:S01]  /*2e20*/  STL.64 [R1+0x13c0], R28 ;  /* 0x0013c01c01007387 */ /* 0x0001e20000100a00 */
[----:B------:R-:W-:-:S03]  /*2e30*/  IMAD.MOV.U32 R3, RZ, RZ, R28 ;  /* 0x000000ffff037224 */ /* 0x000fc600078e001c */
        /* <DEDUP_REMOVED lines=233> */
.L_x_19261:
[----:B------:R-:W-:Y:S05]  /*3cd0*/  BSYNC.RECONVERGENT B0 ;  /* 0x0000000000007941 */ /* 0x000fea0003800200 */
.L_x_19260:
        /* <DEDUP_REMOVED lines=8> */
[----:B---3--:R-:W-:-:S03]  /*3d60*/  MOV R27, R0 ;  /* 0x00000000001b7202 */ /* 0x008fc60000000f00 */
        /* <DEDUP_REMOVED lines=1137> */
.L_x_19293:
        /* <DEDUP_REMOVED lines=16> */
.L_x_19292:
        /* <DEDUP_REMOVED lines=8> */
.L_x_19273:
        /* <DEDUP_REMOVED lines=12> */
.L_x_19274:
[----:B------:R-:W-:Y:S05]  /*86c0*/  BSYNC.RELIABLE B2 ;  /* 0x0000000000027941 */ /* 0x000fea0003800100 */
.L_x_19272:
[----:B0-----:R-:W2:Y:S04]  /*86d0*/  LDL R10, [R5+-0x1fc] ;  /* 0xfffe0400050a7983 */ /* 0x001ea80000100800 */
[----:B------:R-:W-:Y:S04]  /*86e0*/  STL [R5], R7 ;  /* 0x0000000705007387 */ /* 0x000fe80000100800 */
[----:B-----5:R-:W-:Y:S04]  /*86f0*/  STL [R5+-0x1fc], R8 ;  /* 0xfffe040805007387 */ /* 0x020fe80000100800 */
[----:B------:R0:W-:Y:S02]  /*8700*/  STL [R5+0x4], R6 ;  /* 0x0000040605007387 */ /* 0x0001e40000100800 */
[----:B0-----:R-:W-:-:S02]  /*8710*/  IMAD.MOV.U32 R6, RZ, RZ, R7 ;  /* 0x000000ffff067224 */ /* 0x001fc400078e0007 */
[----:B--2---:R0:W-:Y:S05]  /*8720*/  STL [R5+-0x200], R10 ;  /* 0xfffe000a05007387 */ /* 0x0041ea0000100800 */
.L_x_19275:
[----:B------:R-:W-:Y:S05]  /*8730*/  BSYNC.RECONVERGENT B1 ;  /* 0x0000000000017941 */ /* 0x000fea0003800200 */
.L_x_19271:
[----:B------:R-:W2:Y:S01]  /*8740*/  LDL R7, [R5+-0x4] ;  /* 0xfffffc0005077983 */ /* 0x000ea20000100800 */
[----:B------:R-:W-:Y:S04]  /*8750*/  BSSY.RECONVERGENT B1, `(.L_x_19276) ;  /* 0x0000016000017945 */ /* 0x000fe80003800200 */
[----:B------:R-:W-:Y:S01]  /*8760*/  BSSY.RELIABLE B2, `(.L_x_19277) ;  /* 0x000000e000027945 */ /* 0x000fe20003800100 */
[----:B--2---:R-:W-:-:S13]  /*8770*/  FSETP.GT.FTZ.AND P0, PT, R6, R7, PT ;  /* 0x000000070600720b */ /* 0x004fda0003f14000 */
[----:B------:R-:W-:Y:S05]  /*8780*/  @!P0 BRA `(.L_x_19278) ;  /* 0x0000000000088947 */ /* 0x000fea0003800000 */
[----:B------:R2:W5:Y:S01]  /*8790*/  LDL R8, [R5+-0x204] ;  /* 0xfffdfc0005087983 */ /* 0x0005620000100800 */
[----:B------:R-:W-:Y:S05]  /*87a0*/  BRA `(.L_x_19279) ;  /* 0x0000000000247947 */ /* 0x000fea0003800000 */
.L_x_19278:
        /* <DEDUP_REMOVED lines=9> */
.L_x_19279:
[----:B------:R-:W-:Y:S05]  /*8840*/  BSYNC.RELIABLE B2 ;  /* 0x0000000000027941 */ /* 0x000fea0003800100 */
.L_x_19277:
[----:B-----5:R-:W-:Y:S01]  /*8850*/  STL [R5+-0x200], R8 ;  /* 0xfffe000805007387 */ /* 0x020fe20000100800 */
[----:B------:R-:W-:-:S03]  /*8860*/  IMAD.MOV.U32 R9, RZ, RZ, R10 ;  /* 0x000000ffff097224 */ /* 0x000fc600078e000a */
[----:B------:R-:W-:Y:S04]  /*8870*/  STL [R5+-0x4], R6 ;  /* 0xfffffc0605007387 */ /* 0x000fe80000100800 */
[----:B------:R-:W-:Y:S04]  /*8880*/  STL [R5+-0x204], R10 ;  /* 0xfffdfc0a05007387 */ /* 0x000fe80000100800 */
[----:B------:R3:W-:Y:S02]  /*8890*/  STL [R5], R7 ;  /* 0x0000000705007387 */ /* 0x0007e40000100800 */
[----:B---3--:R-:W-:-:S07]  /*88a0*/  IMAD.MOV.U32 R7, RZ, RZ, R6 ;  /* 0x000000ffff077224 */ /* 0x008fce00078e0006 */
.L_x_19280:
[----:B------:R-:W-:Y:S05]  /*88b0*/  BSYNC.RECONVERGENT B1 ;  /* 0x0000000000017941 */ /* 0x000fea0003800200 */
.L_x_19276:
[----:B------:R-:W3:Y:S01]  /*88c0*/  LDL R6, [R5+-0x8] ;  /* 0xfffff80005067983 */ /* 0x000ee20000100800 */
[----:B------:R-:W-:Y:S04]  /*88d0*/  BSSY.RECONVERGENT B1, `(.L_x_19281) ;  /* 0x0000018000017945 */ /* 0x000fe80003800200 */
[----:B------:R-:W-:Y:S01]  /*88e0*/  BSSY.RELIABLE B2, `(.L_x_19282) ;  /* 0x0000010000027945 */ /* 0x000fe20003800100 */
[----:B---3--:R-:W-:-:S13]  /*88f0*/  FSETP.GT.FTZ.AND P0, PT, R7, R6, PT ;  /* 0x000000060700720b */ /* 0x008fda0003f14000 */
[----:B------:R-:W-:Y:S05]  /*8900*/  @!P0 BRA `(.L_x_19283) ;  /* 0x0000000000088947 */ /* 0x000fea0003800000 */
[----:B------:R3:W5:Y:S01]  /*8910*/  LDL R8, [R5+-0x208] ;  /* 0xfffdf80005087983 */ /* 0x0007620000100800 */
[----:B------:R-:W-:Y:S05]  /*8920*/  BRA `(.L_x_19284) ;  /* 0x00000000002c7947 */ /* 0x000fea0003800000 */
.L_x_19283:
        /* <DEDUP_REMOVED lines=11> */
.L_x_19284:
[----:B------:R-:W-:Y:S05]  /*89e0*/  BSYNC.RELIABLE B2 ;  /* 0x0000000000027941 */ /* 0x000fea0003800100 */
.L_x_19282:
[----:B-----5:R-:W-:Y:S01]  /*89f0*/  STL [R5+-0x204], R8 ;  /* 0xfffdfc0805007387 */ /* 0x020fe20000100800 */
[----:B0-----:R-:W-:-:S03]  /*8a00*/  IMAD.MOV.U32 R10, RZ, RZ, R9 ;  /* 0x000000ffff0a7224 */ /* 0x001fc600078e0009 */
[----:B------:R-:W-:Y:S04]  /*8a10*/  STL [R5+-0x8], R7 ;  /* 0xfffff80705007387 */ /* 0x000fe80000100800 */
[----:B------:R-:W-:Y:S04]  /*8a20*/  STL [R5+-0x208], R9 ;  /* 0xfffdf80905007387 */ /* 0x000fe80000100800 */
[----:B------:R0:W-:Y:S02]  /*8a30*/  STL [R5+-0x4], R6 ;  /* 0xfffffc0605007387 */ /* 0x0001e40000100800 */
[----:B0-----:R-:W-:-:S07]  /*8a40*/  IMAD.MOV.U32 R6, RZ, RZ, R7 ;  /* 0x000000ffff067224 */ /* 0x001fce00078e0007 */
.L_x_19285:
[----:B------:R-:W-:Y:S05]  /*8a50*/  BSYNC.RECONVERGENT B1 ;  /* 0x0000000000017941 */ /* 0x000fea0003800200 */
.L_x_19281:
        /* <DEDUP_REMOVED lines=11> */
.L_x_19289:
        /* <DEDUP_REMOVED lines=11> */
.L_x_19290:
[----:B------:R-:W-:Y:S05]  /*8bc0*/  BSYNC.RELIABLE B2 ;  /* 0x0000000000027941 */ /* 0x000fea0003800100 */
.L_x_19288:
[----:B------:R4:W-:Y:S04]  /*8bd0*/  STL [R7+0x200], R6 ;  /* 0x0002000607007387 */ /* 0x0009e80000100800 */
[----:B------:R-:W2:Y:S04]  /*8be0*/  LDL R10, [R5+-0x208] ;  /* 0xfffdf800050a7983 */ /* 0x000ea80000100800 */
[----:B--2---:R4:W-:Y:S04]  /*8bf0*/  STL [R7], R10 ;  /* 0x0000000a07007387 */ /* 0x0049e80000100800 */
[----:B------:R4:W-:Y:S04]  /*8c00*/  STL [R5+-0x8], R9 ;  /* 0xfffff80905007387 */ /* 0x0009e80000100800 */
[----:B-----5:R4:W-:Y:S02]  /*8c10*/  STL [R5+-0x208], R8 ;  /* 0xfffdf80805007387 */ /* 0x0209e40000100800 */
.L_x_19291:
[----:B------:R-:W-:Y:S05]  /*8c20*/  BSYNC.RECONVERGENT B1 ;  /* 0x0000000000017941 */ /* 0x000fea0003800200 */
.L_x_19287:
[----:B------:R-:W-:Y:S01]  /*8c30*/  VIADD R4, R4, 0xfffffffc ;  /* 0xfffffffc04047836 */ /* 0x000fe20000000000 */
[----:B------:R-:W-:Y:S06]  /*8c40*/  BRA `(.L_x_19292) ;  /* 0xfffffff8004c7947 */ /* 0x000fec000383ffff */
.L_x_19286:
        /* <DEDUP_REMOVED lines=247> */
.L_x_19270:
[----:B------:R-:W-:Y:S05]  /*9bc0*/  BSYNC.RECONVERGENT B0 ;  /* 0x0000000000007941 */ /* 0x000fea0003800200 */
.L_x_19269:
[----:B------:R-:W-:Y:S05]  /*9bd0*/  WARPSYNC.ALL ;  /* 0x0000000000007948 */ /* 0x000fea0003800000 */
[----:B-----5:R-:W1:Y:S04]  /*9be0*/  SHFL.DOWN PT, R0, R26, 0x2, 0x1f ;  /* 0x08401f001a007f89 */ /* 0x020e6800000e0000 */
[----:B------:R2:W-:Y:S04]  /*9bf0*/  STL.64 [R1+0x13c0], R26 ;  /* 0x0013c01a01007387 */ /* 0x0005e80000100a00 */
[----:B-1----:R-:W-:Y:S04]  /*9c00*/  STL [R1+0x13b0], R0 ;  /* 0x0013b00001007387 */ /* 0x002fe80000100800 */
[----:B--2---:R-:W2:Y:S04]  /*9c10*/  LDL.LU R26, [R1+0x13b0] ;  /* 0x0013b000011a7983 */ /* 0x004ea80000300800 */
[----:B------:R-:W1:Y:S04]  /*9c20*/  SHFL.DOWN PT, R0, R27, 0x2, 0x1f ;  /* 0x08401f001b007f89 */ /* 0x000e6800000e0000 */
[----:B------:R-:W-:Y:S01]  /*9c30*/  STL.64 [R1+0x13c8], R24 ;  /* 0x0013c81801007387 */ /* 0x000fe20000100a00 */
[----:B-1----:R-:W-:-:S03]  /*9c40*/  IMAD.MOV.U32 R27, RZ, RZ, R0 ;  /* 0x000000ffff1b7224 */ /* 0x002fc600078e0000 */
[----:B------:R-:W3:Y:S04]  /*9c50*/  LDL R0, [R1+0x101c] ;  /* 0x00101c0001007983 */ /* 0x000ee80000100800 */
[----:B------:R-:W-:Y:S04]  /*9c60*/  STL.64 [R1+0x13d0], R22 ;  /* 0x0013d01601007387 */ /* 0x000fe80000100a00 */
[----:B------:R-:W-:Y:S04]  /*9c70*/  STL.64 [R1+0x13d8], R20 ;  /* 0x0013d81401007387 */ /* 0x000fe80000100a00 */
[----:B------:R-:W-:Y:S04]  /*9c80*/  STL.64 [R1+0x13e0], R18 ;  /* 0x0013e01201007387 */ /* 0x000fe80000100a00 */
[----:B------:R-:W-:Y:S04]  /*9c90*/  STL.64 [R1+0x13e8], R16 ;  /* 0x0013e81001007387 */ /* 0x000fe80000100a00 */
[----:B------:R-:W-:Y:S04]  /*9ca0*/  STL.64 [R1+0x13f0], R14 ;  /* 0x0013f00e01007387 */ /* 0x000fe80000100a00 */
[----:B--2---:R-:W-:Y:S04]  /*9cb0*/  STL.64 [R1+0x408], R26 ;  /* 0x0004081a01007387 */ /* 0x004fe80000100a00 */
[----:B------:R-:W-:Y:S04]  /*9cc0*/  SHFL.DOWN PT, R26, R24, 0x2, 0x1f ;  /* 0x08401f00181a7f89 */ /* 0x000fe800000e0000 */
[----:B------:R-:W-:Y:S04]  /*9cd0*/  SHFL.DOWN PT, R27, R25, 0x2, 0x1f ;  /* 0x08401f00191b7f89 */ /* 0x000fe800000e0000 */
[----:B------:R-:W-:Y:S04]  /*9ce0*/  SHFL.DOWN PT, R24, R22, 0x2, 0x1f ;  /* 0x08401f0016187f89 */ /* 0x000fe800000e0000 */
[----:B------:R-:W1:Y:S04]  /*9cf0*/  SHFL.DOWN PT, R25, R23, 0x2, 0x1f ;  /* 0x08401f0017197f89 */ /* 0x000e6800000e0000 */
[----:B-1----:R1:W-:Y:S04]  /*9d00*/  STL.64 [R1+0x418], R24 ;  /* 0x0004181801007387 */ /* 0x0023e80000100a00 */
[----:B-1----:R-:W2:Y:S04]  /*9d10*/  LDL R25, [R1+0x1018] ;  /* 0x0010180001197983 */ /* 0x002ea80000100800 */
[----:B------:R1:W-:Y:S04]  /*9d20*/  STL.64 [R1+0x410], R26 ;  /* 0x0004101a01007387 */ /* 0x0003e80000100a00 */
[----:B------:R-:W-:Y:S04]  /*9d30*/  SHFL.DOWN PT, R22, R20, 0x2, 0x1f ;  /* 0x08401f0014167f89 */ /* 0x000fe800000e0000 */
[----:B------:R-:W-:Y:S04]  /*9d40*/  SHFL.DOWN PT, R23, R21, 0x2, 0x1f ;  /* 0x08401f0015177f89 */ /* 0x000fe800000e0000 */
[----:B-1----:R-:W4:Y:S04]  /*9d50*/  LDL R26, [R1+0x1020] ;  /* 0x00102000011a7983 */ /* 0x002f280000100800 */
[----:B------:R-:W4:Y:S04]  /*9d60*/  LDL R27, [R1+0x1024] ;  /* 0x00102400011b7983 */ /* 0x000f280000100800 */
[----:B------:R-:W-:Y:S04]  /*9d70*/  SHFL.DOWN PT, R20, R18, 0x2, 0x1f ;  /* 0x08401f0012147f89 */ /* 0x000fe800000e0000 */
[----:B------:R-:W-:Y:S04]  /*9d80*/  SHFL.DOWN PT, R21, R19, 0x2, 0x1f ;  /* 0x08401f0013157f89 */ /* 0x000fe800000e0000 */
[----:B------:R-:W-:Y:S04]  /*9d90*/  SHFL.DOWN PT, R18, R16, 0x2, 0x1f ;  /* 0x08401f0010127f89 */ /* 0x000fe800000e0000 */
[----:B------:R-:W-:Y:S04]  /*9da0*/  SHFL.DOWN PT, R19, R17, 0x2, 0x1f ;  /* 0x08401f0011137f89 */ /* 0x000fe800000e0000 */
[----:B------:R-:W-:Y:S04]  /*9db0*/  SHFL.DOWN PT, R16, R14, 0x2, 0x1f ;  /* 0x08401f000e107f89 */ /* 0x000fe800000e0000 */
[----:B------:R-:W1:Y:S04]  /*9dc0*/  SHFL.DOWN PT, R17, R15, 0x2, 0x1f ;  /* 0x08401f000f117f89 */ /* 0x000e6800000e0000 */
[----:B------:R-:W-:Y:S04]  /*9dd0*/  SHFL.DOWN PT, R14, R12, 0x2, 0x1f ;  /* 0x08401f000c0e7f89 */ /* 0x000fe800000e0000 */
[----:B------:R-:W0:Y:S04]  /*9de0*/  SHFL.DOWN PT, R15, R13, 0x2, 0x1f ;  /* 0x08401f000d0f7f89 */ /* 0x000e2800000e0000 */
[----:B------:R-:W4:Y:S04]  /*9df0*/  LDL R24, [R1+0x1044] ;  /* 0x0010440001187983 */ /* 0x000f280000100800 */
[----:B-1----:R1:W-:Y:S04]  /*9e00*/  STL.64 [R1+0x438], R16 ;  /* 0x0004381001007387 */ /* 0x0023e80000100a00 */
[----:B0-----:R0:W-:Y:S04]  /*9e10*/  STL.64 [R1+0x440], R14 ;  /* 0x0004400e01007387 */ /* 0x0011e80000100a00 */
[----:B-1----:R-:W4:Y:S04]  /*9e20*/  LDL R16, [R1+0x102c] ;  /* 0x00102c0001107983 */ /* 0x002f280000100800 */
[----:B------:R1:W-:Y:S04]  /*9e30*/  STL.64 [R1+0x428], R20 ;  /* 0x0004281401007387 */ /* 0x0003e80000100a00 */
[----:B0-----:R-:W4:Y:S04]  /*9e40*/  LDL R15, [R1+0x1028] ;  /* 0x00102800010f7983 */ /* 0x001f280000100800 */
[----:B------:R0:W-:Y:S04]  /*9e50*/  STL.64 [R1+0x430], R18 ;  /* 0x0004301201007387 */ /* 0x0001e80000100a00 */
[----:B-1----:R-:W4:Y:S04]  /*9e60*/  LDL R20, [R1+0x1034] ;  /* 0x0010340001147983 */ /* 0x002f280000100800 */
[----:B------:R1:W-:Y:S04]  /*9e70*/  STL.64 [R1+0x420], R22 ;  /* 0x0004201601007387 */ /* 0x0003e80000100a00 */
[----:B0-----:R-:W4:Y:S04]  /*9e80*/  LDL R19, [R1+0x1030] ;  /* 0x0010300001137983 */ /* 0x001f280000100800 */
[----:B------:R-:W4:Y:S04]  /*9e90*/  LDL R21, [R1+0x1038] ;  /* 0x0010380001157983 */ /* 0x000f280000100800 */
[----:B-1----:R-:W4:Y:S04]  /*9ea0*/  LDL R22, [R1+0x103c] ;  /* 0x00103c0001167983 */ /* 0x002f280000100800 */
[----:B------:R-:W4:Y:S04]  /*9eb0*/  LDL R23, [R1+0x1040] ;  /* 0x0010400001177983 */ /* 0x000f280000100800 */
[----:B------:R-:W-:Y:S04]  /*9ec0*/  STL.64 [R1+0x13f8], R12 ;  /* 0x0013f80c01007387 */ /* 0x000fe80000100a00 */
[----:B------:R-:W-:Y:S04]  /*9ed0*/  SHFL.DOWN PT, R12, R10, 0x2, 0x1f ;  /* 0x08401f000a0c7f89 */ /* 0x000fe800000e0000 */
[----:B------:R-:W-:Y:S04]  /*9ee0*/  SHFL.DOWN PT, R13, R11, 0x2, 0x1f ;  /* 0x08401f000b0d7f89 */ /* 0x000fe800000e0000 */
        /* <DEDUP_REMOVED lines=9> */
[----:B------:R-:W4:Y:S04]  /*9f80*/  LDL R17, [R1+0x1048] ;  /* 0x0010480001117983 */ /* 0x000f280000100800 */
[----:B------:R-:W4:Y:S04]  /*9f90*/  LDL R18, [R1+0x104c] ;  /* 0x00104c0001127983 */ /* 0x000f280000100800 */
[----:B------:R-:W4:Y:S04]  /*9fa0*/  LDL R14, [R1+0x130c] ;  /* 0x00130c00010e7983 */ /* 0x000f280000100800 */
[----:B0-----:R-:W-:Y:S04]  /*9fb0*/  STL.64 [R1+0x460], R6 ;  /* 0x0004600601007387 */ /* 0x001fe80000100a00 */
[----:B------:R-:W-:Y:S04]  /*9fc0*/  SHFL.DOWN PT, R6, R2, 0x2, 0x1f ;  /* 0x08401f0002067f89 */ /* 0x000fe800000e0000 */
[----:B------:R-:W0:Y:S04]  /*9fd0*/  SHFL.DOWN PT, R7, R3, 0x2, 0x1f ;  /* 0x08401f0003077f89 */ /* 0x000e2800000e0000 */
[----:B0-----:R-:W-:Y:S04]  /*9fe0*/  STL.64 [R1+0x468], R6 ;  /* 0x0004680601007387 */ /* 0x001fe80000100a00 */
[----:B---3--:R0:W-:Y:S04]  /*9ff0*/  SHFL.DOWN PT, R7, R0, 0x2, 0x1f ;  /* 0x08401f0000077f89 */ /* 0x0081e800000e0000 */
[----:B0-----:R-:W3:Y:S04]  /*a000*/  LDL R0, [R1+0x1054] ;  /* 0x0010540001007983 */ /* 0x001ee80000100800 */
[----:B--2---:R0:W1:Y:S04]  /*a010*/  SHFL.DOWN PT, R6, R25, 0x2, 0x1f ;  /* 0x08401f0019067f89 */ /* 0x00406800000e0000 */
[----:B0-----:R-:W2:Y:S04]  /*a020*/  LDL R25, [R1+0x1050] ;  /* 0x0010500001197983 */ /* 0x001ea80000100800 */
[----:B-1----:R-:W-:Y:S04]  /*a030*/  STL.64 [R1+0x470], R6 ;  /* 0x0004700601007387 */ /* 0x002fe80000100a00 */
[----:B----4-:R0:W-:Y:S04]  /*a040*/  SHFL.DOWN PT, R6, R26, 0x2, 0x1f ;  /* 0x08401f001a067f89 */ /* 0x0101e800000e0000 */
        /* <DEDUP_REMOVED lines=389> */
[----:B------:R-:W-:Y:S04]  /*b8a0*/  SHFL.DOWN PT, R7, R16, 0x2, 0x1f ;  /* 0x08401f0010077f89 */ /* 0x000fe800000e0000 */
[----:B------:R0:W1:Y:S04]  /*b8b0*/  SHFL.DOWN PT, R6, R15, 0x2, 0x1f ;  /* 0x08401f000f067f89 */ /* 0x00006800000e0000 */
[----:B------:R-:W-:Y:S04]  /*b8c0*/  STL.64 [R1+0x458], R8 ;  /* 0x0004580801007387 */ /* 0x000fe80000100a00 */
[----:B------:R-:W-:Y:S04]  /*b8d0*/  STL.64 [R1+0x448], R12 ;  /* 0x0004480c01007387 */ /* 0x000fe80000100a00 */
[----:B------:R-:W-:Y:S04]  /*b8e0*/  STL.64 [R1+0x450], R10 ;  /* 0x0004500a01007387 */ /* 0x000fe80000100a00 */
[----:B0-----:R-:W4:Y:S04]  /*b8f0*/  LDL R15, [R1+0x1318] ;  /* 0x00131800010f7983 */ /* 0x001f280000100800 */
[----:B------:R-:W4:Y:S04]  /*b900*/  LDL R16, [R1+0x131c] ;  /* 0x00131c0001107983 */ /* 0x000f280000100800 */
[----:B-1----:R-:W-:Y:S04]  /*b910*/  STL.64 [R1+0x6e8], R6 ;  /* 0x0006e80601007387 */ /* 0x002fe80000100a00 */
[----:B------:R0:W-:Y:S04]  /*b920*/  SHFL.DOWN PT, R6, R19, 0x2, 0x1f ;  /* 0x08401f0013067f89 */ /* 0x0001e800000e0000 */
[----:B------:R1:W1:Y:S04]  /*b930*/  SHFL.DOWN PT, R7, R20, 0x2, 0x1f ;  /* 0x08401f0014077f89 */ /* 0x00026800000e0000 */
[----:B0-----:R-:W4:Y:S04]  /*b940*/  LDL R19, [R1+0x12c8] ;  /* 0x0012c80001137983 */ /* 0x001f280000100800 */
[----:B-1----:R-:W4:Y:S04]  /*b950*/  LDL R20, [R1+0x12cc] ;  /* 0x0012cc0001147983 */ /* 0x002f280000100800 */
[----:B------:R-:W-:Y:S04]  /*b960*/  SHFL.DOWN PT, R8, R29, 0x2, 0x1f ;  /* 0x08401f001d087f89 */ /* 0x000fe800000e0000 */
[----:B------:R-:W-:Y:S04]  /*b970*/  SHFL.DOWN PT, R9, R28, 0x2, 0x1f ;  /* 0x08401f001c097f89 */ /* 0x000fe800000e0000 */
[----:B------:R-:W4:Y:S04]  /*b980*/  LDL R13, [R1+0x1308] ;  /* 0x00130800010d7983 */ /* 0x000f280000100800 */
[----:B------:R-:W-:Y:S04]  /*b990*/  STL.64 [R1+0x6f0], R6 ;  /* 0x0006f00601007387 */ /* 0x000fe80000100a00 */
[----:B------:R0:W-:Y:S04]  /*b9a0*/  SHFL.DOWN PT, R6, R21, 0x2, 0x1f ;  /* 0x08401f0015067f89 */ /* 0x0001e800000e0000 */
[----:B------:R1:W1:Y:S04]  /*b9b0*/  SHFL.DOWN PT, R7, R22, 0x2, 0x1f ;  /* 0x08401f0016077f89 */ /* 0x00026800000e0000 */
[----:B0-----:R-:W4:Y:S04]  /*b9c0*/  LDL R21, [R1+0x12d0] ;  /* 0x0012d00001157983 */ /* 0x001f280000100800 */
[----:B-1----:R-:W4:Y:S04]  /*b9d0*/  LDL R22, [R1+0x12d4] ;  /* 0x0012d40001167983 */ /* 0x002f280000100800 */
[----:B------:R-:W4:Y:S04]  /*b9e0*/  LDL R10, [R1+0x1364] ;  /* 0x00136400010a7983 */ /* 0x000f280000100800 */
[----:B------:R-:W4:Y:S04]  /*b9f0*/  LDL R11, [R1+0x1368] ;  /* 0x00136800010b7983 */ /* 0x000f280000100800 */
[----:B------:R-:W4:Y:S04]  /*ba00*/  LDL R12, [R1+0x136c] ;  /* 0x00136c00010c7983 */ /* 0x000f280000100800 */
[----:B------:R-:W-:Y:S04]  /*ba10*/  STL.64 [R1+0x6f8], R6 ;  /* 0x0006f80601007387 */ /* 0x000fe80000100a00 */
[----:B------:R0:W-:Y:S04]  /*ba20*/  SHFL.DOWN PT, R6, R23, 0x2, 0x1f ;  /* 0x08401f0017067f89 */ /* 0x0001e800000e0000 */
[----:B------:R1:W1:Y:S04]  /*ba30*/  SHFL.DOWN PT, R7, R24, 0x2, 0x1f ;  /* 0x08401f0018077f89 */ /* 0x00026800000e0000 */
[----:B0-----:R-:W4:Y:S04]  /*ba40*/  LDL R23, [R1+0x12d8] ;  /* 0x0012d80001177983 */ /* 0x001f280000100800 */
[----:B-1----:R-:W4:Y:S04]  /*ba50*/  LDL R24, [R1+0x12dc] ;  /* 0x0012dc0001187983 */ /* 0x002f280000100800 */
[----:B------:R-:W-:Y:S04]  /*ba60*/  STL.64 [R1+0x700], R6 ;  /* 0x0007000601007387 */ /* 0x000fe80000100a00 */
        /* <DEDUP_REMOVED lines=11> */
[----:B------:R1:W1:Y:S04]  /*bb20*/  SHFL.DOWN PT, R7, R27, 0x2, 0x1f ;  /* 0x08401f001b077f89 */ /* 0x00026800000e0000 */
[----:B0-----:R-:W2:Y:S04]  /*bb30*/  LDL R26, [R1+0x12f0] ;  /* 0x0012f000011a7983 */ /* 0x001ea80000100800 */
[----:B-1----:R-:W2:Y:S04]  /*bb40*/  LDL R27, [R1+0x12f4] ;  /* 0x0012f400011b7983 */ /* 0x002ea80000100800 */
[----:B------:R-:W-:Y:S04]  /*bb50*/  STL.64 [R1+0x400], R8 ;  /* 0x0004000801007387 */ /* 0x000fe80000100a00 */
[----:B------:R-:W-:Y:S04]  /*bb60*/  STL.64 [R1+0x718], R6 ;  /* 0x0007180601007387 */ /* 0x000fe80000100a00 */
        /* <DEDUP_REMOVED lines=27> */
[----:B0-----:R-:W3:Y:S04]  /*bd20*/  LDL R26, [R1+0x1330] ;  /* 0x00133000011a7983 */ /* 0x001ee80000100800 */
[----:B-1----:R-:W3:Y:S04]  /*bd30*/  LDL R27, [R1+0x1334] ;  /* 0x00133400011b7983 */ /* 0x002ee80000100800 */
[----:B----4-:R-:W-:Y:S04]  /*bd40*/  STL.64 [R1+0x748], R6 ;  /* 0x0007480601007387 */ /* 0x010fe80000100a00 */
        /* <DEDUP_REMOVED lines=12> */
[----:B------:R1:W-:Y:S04]  /*be10*/  STL.64 [R1+0x13b0], R8 ;  /* 0x0013b00801007387 */ /* 0x0003e80000100a00 */
[----:B0-----:R-:W3:Y:S04]  /*be20*/  LDL R13, [R1+0x1370] ;  /* 0x00137000010d7983 */ /* 0x001ee80000100800 */
[----:B-1----:R-:W3:Y:S04]  /*be30*/  LDL R14, [R1+0x1374] ;  /* 0x00137400010e7983 */ /* 0x002ee80000100800 */
[----:B------:R-:W3:Y:S04]  /*be40*/  LDL R9, [R1+0x1360] ;  /* 0x0013600001097983 */ /* 0x000ee80000100800 */
        /* <DEDUP_REMOVED lines=16> */
[----:B--2---:R0:W-:Y:S04]  /*bf50*/  SHFL.DOWN PT, R6, R25, 0x2, 0x1f ;  /* 0x08401f0019067f89 */ /* 0x0041e800000e0000 */
        /* <DEDUP_REMOVED lines=30> */
[----:B------:R1:W2:Y:S04]  /*c140*/  SHFL.DOWN PT, R7, R27, 0x2, 0x1f ;  /* 0x08401f001b077f89 */ /* 0x0002a800000e0000 */
[----:B0-----:R-:W4:Y:S04]  /*c150*/  LDL R26, [R1+0x13a8] ;  /* 0x0013a800011a7983 */ /* 0x001f280000100800 */
[----:B-1----:R-:W4:Y:S04]  /*c160*/  LDL R27, [R1+0x13ac] ;  /* 0x0013ac00011b7983 */ /* 0x002f280000100800 */
[----:B------:R-:W-:Y:S04]  /*c170*/  SHFL.DOWN PT, R8, R9, 0x2, 0x1f ;  /* 0x08401f0009087f89 */ /* 0x000fe800000e0000 */
[----:B------:R-:W0:Y:S04]  /*c180*/  SHFL.DOWN PT, R9, R10, 0x2, 0x1f ;  /* 0x08401f000a097f89 */ /* 0x000e2800000e0000 */
        /* <DEDUP_REMOVED lines=8> */
[----:B--2---:R2:W-:Y:S04]  /*c210*/  STL.64 [R1+0x7b0], R6 ;  /* 0x0007b00601007387 */ /* 0x0045e80000100a00 */
[----:B0-----:R-:W-:Y:S04]  /*c220*/  STL.64 [R1+0x7b8], R8 ;  /* 0x0007b80801007387 */ /* 0x001fe80000100a00 */
[----:B------:R-:W-:Y:S04]  /*c230*/  SHFL.DOWN PT, R18, R19, 0x2, 0x1f ;  /* 0x08401f0013127f89 */ /* 0x000fe800000e0000 */
[----:B------:R-:W0:Y:S04]  /*c240*/  SHFL.DOWN PT, R19, R20, 0x2, 0x1f ;  /* 0x08401f0014137f89 */ /* 0x000e2800000e0000 */
[----:B-1----:R-:W-:Y:S04]  /*c250*/  STL.64 [R1+0x7c0], R10 ;  /* 0x0007c00a01007387 */ /* 0x002fe80000100a00 */
[----:B--2---:R1:W5:Y:S04]  /*c260*/  LDL.LU.64 R6, [R1+0x1410] ;  /* 0x0014100001067983 */ /* 0x0043680000300a00 */
[----:B------:R-:W-:Y:S04]  /*c270*/  SHFL.DOWN PT, R20, R21, 0x2, 0x1f ;  /* 0x08401f0015147f89 */ /* 0x000fe800000e0000 */
[----:B------:R-:W2:Y:S04]  /*c280*/  SHFL.DOWN PT, R21, R22, 0x2, 0x1f ;  /* 0x08401f0016157f89 */ /* 0x000ea800000e0000 */
[----:B------:R1:W-:Y:S04]  /*c290*/  STL.64 [R1+0x7c8], R12 ;  /* 0x0007c80c01007387 */ /* 0x0003e80000100a00 */
[----:B------:R1:W-:Y:S04]  /*c2a0*/  STL.64 [R1+0x7d0], R14 ;  /* 0x0007d00e01007387 */ /* 0x0003e80000100a00 */
[----:B------:R1:W-:Y:S04]  /*c2b0*/  STL.64 [R1+0x7d8], R16 ;  /* 0x0007d81001007387 */ /* 0x0003e80000100a00 */
[----:B0-----:R0:W-:Y:S04]  /*c2c0*/  STL.64 [R1+0x7e0], R18 ;  /* 0x0007e01201007387 */ /* 0x0011e80000100a00 */
[----:B------:R0:W5:Y:S04]  /*c2d0*/  LDL.LU.64 R8, [R1+0x1408] ;  /* 0x0014080001087983 */ /* 0x0001680000300a00 */
[----:B--2---:R2:W-:Y:S04]  /*c2e0*/  STL.64 [R1+0x7e8], R20 ;  /* 0x0007e81401007387 */ /* 0x0045e80000100a00 */
[----:B------:R0:W5:Y:S04]  /*c2f0*/  LDL.LU.64 R10, [R1+0x1400] ;  /* 0x00140000010a7983 */ /* 0x0001680000300a00 */
[----:B-1----:R1:W5:Y:S04]  /*c300*/  LDL.LU.64 R12, [R1+0x13f8] ;  /* 0x0013f800010c7983 */ /* 0x0023680000300a00 */
[----:B------:R1:W5:Y:S04]  /*c310*/  LDL.LU.64 R14, [R1+0x13f0] ;  /* 0x0013f000010e7983 */ /* 0x0003680000300a00 */
[----:B------:R1:W5:Y:S04]  /*c320*/  LDL.LU.64 R16, [R1+0x13e8] ;  /* 0x0013e80001107983 */ /* 0x0003680000300a00 */
[----:B0-----:R1:W5:Y:S04]  /*c330*/  LDL.LU.64 R18, [R1+0x13e0] ;  /* 0x0013e00001127983 */ /* 0x0013680000300a00 */
[----:B--2---:R1:W5:Y:S04]  /*c340*/  LDL.LU.64 R20, [R1+0x13d8] ;  /* 0x0013d80001147983 */ /* 0x0043680000300a00 */
[----:B------:R-:W-:Y:S04]  /*c350*/  SHFL.DOWN PT, R22, R23, 0x2, 0x1f ;  /* 0x08401f0017167f89 */ /* 0x000fe800000e0000 */
[----:B------:R-:W0:Y:S04]  /*c360*/  SHFL.DOWN PT, R23, R24, 0x2, 0x1f ;  /* 0x08401f0018177f89 */ /* 0x000e2800000e0000 */
[----:B0-----:R0:W-:Y:S04]  /*c370*/  STL.64 [R1+0x7f0], R22 ;  /* 0x0007f01601007387 */ /* 0x0011e80000100a00 */
[----:B0-----:R1:W5:Y:S04]  /*c380*/  LDL.LU.64 R22, [R1+0x13d0] ;  /* 0x0013d00001167983 */ /* 0x0013680000300a00 */
[----:B---3--:R-:W-:Y:S04]  /*c390*/  SHFL.DOWN PT, R24, R25, 0x2, 0x1f ;  /* 0x08401f0019187f89 */ /* 0x008fe800000e0000 */
[----:B----4-:R-:W0:Y:S04]  /*c3a0*/  SHFL.DOWN PT, R25, R0, 0x2, 0x1f ;  /* 0x08401f0000197f89 */ /* 0x010e2800000e0000 */
[----:B------:R-:W-:Y:S04]  /*c3b0*/  SHFL.DOWN PT, R26, R26, 0x2, 0x1f ;  /* 0x08401f001a1a7f89 */ /* 0x000fe800000e0000 */
[----:B------:R-:W2:Y:S04]  /*c3c0*/  SHFL.DOWN PT, R27, R27, 0x2, 0x1f ;  /* 0x08401f001b1b7f89 */ /* 0x000ea800000e0000 */
[----:B0-----:R0:W-:Y:S04]  /*c3d0*/  STL.64 [R1+0x7f8], R24 ;  /* 0x0007f81801007387 */ /* 0x0011e80000100a00 */
[----:B0-----:R1:W5:Y:S04]  /*c3e0*/  LDL.LU.64 R24, [R1+0x13c8] ;  /* 0x0013c80001187983 */ /* 0x0013680000300a00 */
[----:B--2---:R0:W-:Y:S04]  /*c3f0*/  STL.64 [R1+0x800], R26 ;  /* 0x0008001a01007387 */ /* 0x0041e80000100a00 */
[----:B0-----:R1:W5:Y:S01]  /*c400*/  LDL.LU.64 R26, [R1+0x13c0] ;  /* 0x0013c000011a7983 */ /* 0x0013620000300a00 */
        /* <DEDUP_REMOVED lines=440> */
[----:B------:R1:W-:Y:S04]  /*df90*/  STL.64 [R1+0x310], R26 ;  /* 0x0003101a01007387 */ /* 0x0003e80000100a00 */
[----:B0-----:R-:W2:Y:S04]  /*dfa0*/  LDL.LU.64 R2, [R1+0x1400] ;  /* 0x0014000001027983 */ /* 0x001ea80000300a00 */
[----:B-1----:R-:W2:Y:S04]  /*dfb0*/  LDL.LU R4, [R1+0x1268] ;  /* 0x0012680001047983 */ /* 0x002ea80000300800 */
[----:B------:R-:W2:Y:S04]  /*dfc0*/  LDL.LU R5, [R1+0x126c] ;  /* 0x00126c0001057983 */ /* 0x000ea80000300800 */
[----:B------:R-:W2:Y:S04]  /*dfd0*/  LDL.LU R26, [R1+0x12d0] ;  /* 0x0012d000011a7983 */ /* 0x000ea80000300800 */
        /* <DEDUP_REMOVED lines=8> */
[----:B---3--:R-:W-:Y:S04]  /*e060*/  STL.64 [R1+0x2f8], R20 ;  /* 0x0002f81401007387 */ /* 0x008fe80000100a00 */
[----:B------:R-:W3:Y:S04]  /*e070*/  LDL.LU R9, [R1+0x136c] ;  /* 0x00136c0001097983 */ /* 0x000ee80000300800 */
[----:B------:R-:W-:Y:S04]  /*e080*/  STL.64 [R1+0x308], R24 ;  /* 0x0003081801007387 */ /* 0x000fe80000100a00 */
[----:B------:R0:W-:Y:S04]  /*e090*/  STL.64 [R1+0x2e0], R14 ;  /* 0x0002e00e01007387 */ /* 0x0001e80000100a00 */
[----:B------:R0:W-:Y:S04]  /*e0a0*/  STL.64 [R1+0x2f0], R18 ;  /* 0x0002f01201007387 */ /* 0x0001e80000100a00 */
[----:B-1----:R-:W3:Y:S04]  /*e0b0*/  LDL.LU R12, [R1+0x1378] ;  /* 0x00137800010c7983 */ /* 0x002ee80000300800 */
[----:B------:R1:W-:Y:S04]  /*e0c0*/  STL.64 [R1+0x378], R6 ;  /* 0x0003780601007387 */ /* 0x0003e80000100a00 */
[----:B------:R-:W3:Y:S04]  /*e0d0*/  LDL.LU R13, [R1+0x137c] ;  /* 0x00137c00010d7983 */ /* 0x000ee80000300800 */
[----:B------:R1:W-:Y:S04]  /*e0e0*/  STL.64 [R1+0x388], R16 ;  /* 0x0003881001007387 */ /* 0x0003e80000100a00 */
[----:B--2---:R2:W-:Y:S04]  /*e0f0*/  STL.64 [R1+0x390], R22 ;  /* 0x0003901601007387 */ /* 0x0045e80000100a00 */
        /* <DEDUP_REMOVED lines=8> */
[----:B-1----:R-:W3:Y:S04]  /*e180*/  LDL.LU.64 R6, [R1+0x13e0] ;  /* 0x0013e00001067983 */ /* 0x002ee80000300a00 */
[----:B------:R-:W3:Y:S04]  /*e190*/  LDL.LU.64 R16, [R1+0x13d0] ;  /* 0x0013d00001107983 */ /* 0x000ee80000300a00 */
        /* <DEDUP_REMOVED lines=22> */
[----:B------:R1:W-:Y:S04]  /*e300*/  STL.64 [R1+0x3a0], R2 ;  /* 0x0003a00201007387 */ /* 0x0003e80000100a00 */
[----:B------:R2:W-:Y:S01]  /*e310*/  STL.64 [R1+0x3a8], R4 ;  /* 0x0003a80401007387 */ /* 0x0005e20000100a00 */
[----:B-1----:R-:W-:-:S02]  /*e320*/  HFMA2 R2, -RZ, RZ, 0, 0 ;  /* 0x00000000ff027431 */ /* 0x002fc400000001ff */
[----:B0-----:R-:W-:Y:S01]  /*e330*/  FFMA.FTZ R28, R28, R29, R27 ;  /* 0x0000001d1c1c7223 */ /* 0x001fe2000001001b */
[C---:B------:R-:W-:Y:S02]  /*e340*/  VIADD R3, R1.reuse, 0x200 ;  /* 0x0000020001037836 */ /* 0x040fe40000000000 */
[----:B--2---:R-:W-:Y:S01]  /*e350*/  VIADD R5, R1, 0x400 ;  /* 0x0000040001057836 */ /* 0x004fe20000000000 */
[----:B----4-:R0:W-:Y:S06]  /*e360*/  STL.64 [R1+0x3c0], R10 ;  /* 0x0003c00a01007387 */ /* 0x0101ec0000100a00 */
.L_x_19318:
[C---:B------:R-:W-:Y:S01]  /*e370*/  IMAD R8, R2.reuse, 0x4, R5 ;  /* 0x0000000402087824 */ /* 0x040fe200078e0205 */
[----:B-123--:R-:W2:Y:S04]  /*e380*/  LDL R9, [R1+0x3fc] ;  /* 0x0003fc0001097983 */ /* 0x00eea80000100800 */
[----:B------:R-:W2:Y:S04]  /*e390*/  LDL R6, [R8+0x208] ;  /* 0x0002080008067983 */ /* 0x000ea80000100800 */
[----:B------:R-:W3:Y:S04]  /*e3a0*/  LDL R4, [R1+0x1fc] ;  /* 0x0001fc0001047983 */ /* 0x000ee80000100800 */
[----:B------:R-:W4:Y:S01]  /*e3b0*/  LDL R7, [R8+0x8] ;  /* 0x0000080008077983 */ /* 0x000f220000100800 */
        /* <DEDUP_REMOVED lines=10> */
.L_x_19317:
[----:B-1234-:R-:W-:-:S05]  /*e460*/  LEA R9, R4, R3, 0x2 ;  /* 0x0000000304097211 */ /* 0x01efca00078e10ff */
[----:B01----:R-:W2:Y:S01]  /*e470*/  LDL.64 R6, [R9] ;  /* 0x0000000009067983 */ /* 0x003ea20000100a00 */
[----:B------:R-:W-:Y:S04]  /*e480*/  BSSY.RECONVERGENT B1, `(.L_x_19296) ;  /* 0x0000019000017945 */ /* 0x000fe80003800200 */
[----:B------:R-:W-:Y:S01]  /*e490*/  BSSY.RELIABLE B2, `(.L_x_19297) ;  /* 0x0000011000027945 */ /* 0x000fe20003800100 */
[----:B--2---:R-:W-:-:S13]  /*e4a0*/  FSETP.GT.FTZ.AND P0, PT, R7, R6, PT ;  /* 0x000000060700720b */ /* 0x004fda0003f14000 */
[----:B------:R-:W-:Y:S05]  /*e4b0*/  @!P0 BRA `(.L_x_19298) ;  /* 0x0000000000088947 */ /* 0x000fea0003800000 */
[----:B------:R1:W5:Y:S01]  /*e4c0*/  LDL R8, [R9+-0x200] ;  /* 0xfffe000009087983 */ /* 0x0003620000100800 */
[----:B------:R-:W-:Y:S05]  /*e4d0*/  BRA `(.L_x_19299) ;  /* 0x0000000000307947 */ /* 0x000fea0003800000 */
.L_x_19298:
        /* <DEDUP_REMOVED lines=12> */
.L_x_19299:
[----:B------:R-:W-:Y:S05]  /*e5a0*/  BSYNC.RELIABLE B2 ;  /* 0x0000000000027941 */ /* 0x000fea0003800100 */
.L_x_19297:
[----:B0-----:R-:W2:Y:S04]  /*e5b0*/  LDL R10, [R9+-0x1fc] ;  /* 0xfffe0400090a7983 */ /* 0x001ea80000100800 */
[----:B------:R-:W-:Y:S04]  /*e5c0*/  STL [R9], R7 ;  /* 0x0000000709007387 */ /* 0x000fe80000100800 */
[----:B-----5:R-:W-:Y:S04]  /*e5d0*/  STL [R9+-0x1fc], R8 ;  /* 0xfffe040809007387 */ /* 0x020fe80000100800 */
[----:B------:R0:W-:Y:S02]  /*e5e0*/  STL [R9+0x4], R6 ;  /* 0x0000040609007387 */ /* 0x0001e40000100800 */
[----:B0-----:R-:W-:-:S02]  /*e5f0*/  IMAD.MOV.U32 R6, RZ, RZ, R7 ;  /* 0x000000ffff067224 */ /* 0x001fc400078e0007 */
[----:B--2---:R0:W-:Y:S05]  /*e600*/  STL [R9+-0x200], R10 ;  /* 0xfffe000a09007387 */ /* 0x0041ea0000100800 */
.L_x_19300:
[----:B------:R-:W-:Y:S05]  /*e610*/  BSYNC.RECONVERGENT B1 ;  /* 0x0000000000017941 */ /* 0x000fea0003800200 */
.L_x_19296:
[----:B------:R-:W2:Y:S01]  /*e620*/  LDL R7, [R9+-0x4] ;  /* 0xfffffc0009077983 */ /* 0x000ea20000100800 */
[----:B------:R-:W-:Y:S04]  /*e630*/  BSSY.RECONVERGENT B1, `(.L_x_19301) ;  /* 0x0000016000017945 */ /* 0x000fe80003800200 */
[----:B------:R-:W-:Y:S01]  /*e640*/  BSSY.RELIABLE B2, `(.L_x_19302) ;  /* 0x000000e000027945 */ /* 0x000fe20003800100 */
[----:B--2---:R-:W-:-:S13]  /*e650*/  FSETP.GT.FTZ.AND P0, PT, R6, R7, PT ;  /* 0x000000070600720b */ /* 0x004fda0003f14000 */
[----:B------:R-:W-:Y:S05]  /*e660*/  @!P0 BRA `(.L_x_19303) ;  /* 0x0000000000088947 */ /* 0x000fea0003800000 */
[----:B------:R2:W5:Y:S01]  /*e670*/  LDL R8, [R9+-0x204] ;  /* 0xfffdfc0009087983 */ /* 0x0005620000100800 */
[----:B------:R-:W-:Y:S05]  /*e680*/  BRA `(.L_x_19304) ;  /* 0x0000000000247947 */ /* 0x000fea0003800000 */
.L_x_19303:
        /* <DEDUP_REMOVED lines=9> */
.L_x_19304:
[----:B------:R-:W-:Y:S05]  /*e720*/  BSYNC.RELIABLE B2 ;  /* 0x0000000000027941 */ /* 0x000fea0003800100 */
.L_x_19302:
[----:B-----5:R-:W-:Y:S01]  /*e730*/  STL [R9+-0x200], R8 ;  /* 0xfffe000809007387 */ /* 0x020fe20000100800 */
[----:B------:R-:W-:-:S03]  /*e740*/  IMAD.MOV.U32 R11, RZ, RZ, R10 ;  /* 0x000000ffff0b7224 */ /* 0x000fc600078e000a */
[----:B------:R-:W-:Y:S04]  /*e750*/  STL [R9+-0x4], R6 ;  /* 0xfffffc0609007387 */ /* 0x000fe80000100800 */
[----:B------:R-:W-:Y:S04]  /*e760*/  STL [R9+-0x204], R10 ;  /* 0xfffdfc0a09007387 */ /* 0x000fe80000100800 */
[----:B------:R3:W-:Y:S02]  /*e770*/  STL [R9], R7 ;  /* 0x0000000709007387 */ /* 0x0007e40000100800 */
[----:B---3--:R-:W-:-:S07]  /*e780*/  IMAD.MOV.U32 R7, RZ, RZ, R6 ;  /* 0x000000ffff077224 */ /* 0x008fce00078e0006 */
.L_x_19305:
[----:B------:R-:W-:Y:S05]  /*e790*/  BSYNC.RECONVERGENT B1 ;  /* 0x0000000000017941 */ /* 0x000fea0003800200 */
.L_x_19301:
[----:B------:R-:W3:Y:S01]  /*e7a0*/  LDL R6, [R9+-0x8] ;  /* 0xfffff80009067983 */ /* 0x000ee20000100800 */
[----:B------:R-:W-:Y:S04]  /*e7b0*/  BSSY.RECONVERGENT B1, `(.L_x_19306) ;  /* 0x0000018000017945 */ /* 0x000fe80003800200 */
[----:B------:R-:W-:Y:S01]  /*e7c0*/  BSSY.RELIABLE B2, `(.L_x_19307) ;  /* 0x0000010000027945 */ /* 0x000fe20003800100 */
[----:B---3--:R-:W-:-:S13]  /*e7d0*/  FSETP.GT.FTZ.AND P0, PT, R7, R6, PT ;  /* 0x000000060700720b */ /* 0x008fda0003f14000 */
[----:B------:R-:W-:Y:S05]  /*e7e0*/  @!P0 BRA `(.L_x_19308) ;  /* 0x0000000000088947 */ /* 0x000fea0003800000 */
[----:B------:R3:W5:Y:S01]  /*e7f0*/  LDL R8, [R9+-0x208] ;  /* 0xfffdf80009087983 */ /* 0x0007620000100800 */
[----:B------:R-:W-:Y:S05]  /*e800*/  BRA `(.L_x_19309) ;  /* 0x00000000002c7947 */ /* 0x000fea0003800000 */
.L_x_19308:
        /* <DEDUP_REMOVED lines=11> */
.L_x_19309:
[----:B------:R-:W-:Y:S05]  /*e8c0*/  BSYNC.RELIABLE B2 ;  /* 0x0000000000027941 */ /* 0x000fea0003800100 */
.L_x_19307:
[----:B-----5:R-:W-:Y:S01]  /*e8d0*/  STL [R9+-0x204], R8 ;  /* 0xfffdfc0809007387 */ /* 0x020fe20000100800 */
[----:B0-----:R-:W-:-:S03]  /*e8e0*/  IMAD.MOV.U32 R10, RZ, RZ, R11 ;  /* 0x000000ffff0a7224 */ /* 0x001fc600078e000b */
[----:B------:R-:W-:Y:S04]  /*e8f0*/  STL [R9+-0x8], R7 ;  /* 0xfffff80709007387 */ /* 0x000fe80000100800 */
[----:B------:R-:W-:Y:S04]  /*e900*/  STL [R9+-0x208], R11 ;  /* 0xfffdf80b09007387 */ /* 0x000fe80000100800 */
[----:B------:R0:W-:Y:S02]  /*e910*/  STL [R9+-0x4], R6 ;  /* 0xfffffc0609007387 */ /* 0x0001e40000100800 */
[----:B0-----:R-:W-:-:S07]  /*e920*/  IMAD.MOV.U32 R6, RZ, RZ, R7 ;  /* 0x000000ffff067224 */ /* 0x001fce00078e0007 */
.L_x_19310:
[----:B------:R-:W-:Y:S05]  /*e930*/  BSYNC.RECONVERGENT B1 ;  /* 0x0000000000017941 */ /* 0x000fea0003800200 */
.L_x_19306:
        /* <DEDUP_REMOVED lines=11> */
.L_x_19314:
        /* <DEDUP_REMOVED lines=11> */
.L_x_19315:
[----:B------:R-:W-:Y:S05]  /*eaa0*/  BSYNC.RELIABLE B2 ;  /* 0x0000000000027941 */ /* 0x000fea0003800100 */
.L_x_19313:
[----:B------:R4:W-:Y:S04]  /*eab0*/  STL [R7+0x200], R6 ;  /* 0x0002000607007387 */ /* 0x0009e80000100800 */
[----:B------:R-:W2:Y:S04]  /*eac0*/  LDL R10, [R9+-0x208] ;  /* 0xfffdf800090a7983 */ /* 0x000ea80000100800 */
[----:B--2---:R4:W-:Y:S04]  /*ead0*/  STL [R7], R10 ;  /* 0x0000000a07007387 */ /* 0x0049e80000100800 */
[----:B------:R4:W-:Y:S04]  /*eae0*/  STL [R9+-0x8], R11 ;  /* 0xfffff80b09007387 */ /* 0x0009e80000100800 */
[----:B-----5:R4:W-:Y:S02]  /*eaf0*/  STL [R9+-0x208], R8 ;  /* 0xfffdf80809007387 */ /* 0x0209e40000100800 */
.L_x_19316:
[----:B------:R-:W-:Y:S05]  /*eb00*/  BSYNC.RECONVERGENT B1 ;  /* 0x0000000000017941 */ /* 0x000fea0003800200 */
.L_x_19312:
[----:B------:R-:W-:Y:S01]  /*eb10*/  IADD3 R4, PT, PT, R4, -0x4, RZ ;  /* 0xfffffffc04047810 */ /* 0x000fe20007ffe0ff */
[----:B------:R-:W-:Y:S06]  /*eb20*/  BRA `(.L_x_19317) ;  /* 0xfffffff8004c7947 */ /* 0x000fec000383ffff */
.L_x_19311:
        /* <DEDUP_REMOVED lines=14> */
[----:B------:R0:W5:Y:S04]  /*ec10*/  LDL.64 R4, [R1+0x58] ;  /* 0x0000580001047983 */ /* 0x0001680000100a00 */
        /* <DEDUP_REMOVED lines=232> */
.L_x_19295:
[----:B------:R-:W-:Y:S05]  /*faa0*/  BSYNC.RECONVERGENT B0 ;  /* 0x0000000000007941 */ /* 0x000fea0003800200 */
.L_x_19294:
        /* <DEDUP_REMOVED lines=1085> */
[----:B0-----:R-:W2:Y:S04]  /*13e80*/  LDL.LU R4, [R1+0x1268] ;  /* 0x0012680001047983 */ /* 0x001ea80000300800 */
[----:B------:R-:W2:Y:S04]  /*13e90*/  LDL.LU R5, [R1+0x126c] ;  /* 0x00126c0001057983 */ /* 0x000ea80000300800 */
[----:B-1----:R-:W2:Y:S04]  /*13ea0*/  LDL.LU.64 R2, [R1+0x1400] ;  /* 0x0014000001027983 */ /* 0x002ea80000300a00 */
        /* <DEDUP_REMOVED lines=53> */
[----:B0-----:R-:W-:Y:S01]  /*14200*/  FFMA.FTZ R28, R28, R29, R27 ;  /* 0x0000001d1c1c7223 */ /* 0x001fe2000001001b */
[C---:B-1----:R-:W-:Y:S01]  /*14210*/  VIADD R5, R1.reuse, 0x400 ;  /* 0x0000040001057836 */ /* 0x042fe20000000000 */
[----:B--2---:R-:W-:Y:S01]  /*14220*/  IADD3 R3, PT, PT, R1, 0x200, RZ ;  /* 0x0000020001037810 */ /* 0x004fe20007ffe0ff */
[----:B------:R-:W-:Y:S01]  /*14230*/  IMAD.MOV.U32 R2, RZ, RZ, RZ ;  /* 0x000000ffff027224 */ /* 0x000fe200078e00ff */
[----:B----4-:R0:W-:Y:S06]  /*14240*/  STL.64 [R1+0x3c0], R10 ;  /* 0x0003c00a01007387 */ /* 0x0101ec0000100a00 */
.L_x_19343:
        /* <DEDUP_REMOVED lines=15> */
.L_x_19342:
[----:B-1234-:R-:W-:-:S05]  /*14340*/  IMAD R9, R4, 0x4, R3 ;  /* 0x0000000404097824 */ /* 0x01efca00078e0203 */
[----:B01----:R-:W2:Y:S01]  /*14350*/  LDL.64 R6, [R9] ;  /* 0x0000000009067983 */ /* 0x003ea20000100a00 */
[----:B------:R-:W-:Y:S04]  /*14360*/  BSSY.RECONVERGENT B1, `(.L_x_19321) ;  /* 0x0000019000017945 */ /* 0x000fe80003800200 */
[----:B------:R-:W-:Y:S01]  /*14370*/  BSSY.RELIABLE B2, `(.L_x_19322) ;  /* 0x0000011000027945 */ /* 0x000fe20003800100 */
[----:B--2---:R-:W-:-:S13]  /*14380*/  FSETP.GT.FTZ.AND P0, PT, R7, R6, PT ;  /* 0x000000060700720b */ /* 0x004fda0003f14000 */
[----:B------:R-:W-:Y:S05]  /*14390*/  @!P0 BRA `(.L_x_19323) ;  /* 0x0000000000088947 */ /* 0x000fea0003800000 */
[----:B------:R1:W5:Y:S01]  /*143a0*/  LDL R8, [R9+-0x200] ;  /* 0xfffe000009087983 */ /* 0x0003620000100800 */
[----:B------:R-:W-:Y:S05]  /*143b0*/  BRA `(.L_x_19324) ;  /* 0x0000000000307947 */ /* 0x000fea0003800000 */
.L_x_19323:
        /* <DEDUP_REMOVED lines=12> */
.L_x_19324:
[----:B------:R-:W-:Y:S05]  /*14480*/  BSYNC.RELIABLE B2 ;  /* 0x0000000000027941 */ /* 0x000fea0003800100 */
.L_x_19322:
[----:B0-----:R-:W2:Y:S04]  /*14490*/  LDL R10, [R9+-0x1fc] ;  /* 0xfffe0400090a7983 */ /* 0x001ea80000100800 */
[----:B------:R-:W-:Y:S04]  /*144a0*/  STL [R9], R7 ;  /* 0x0000000709007387 */ /* 0x000fe80000100800 */
[----:B-----5:R-:W-:Y:S04]  /*144b0*/  STL [R9+-0x1fc], R8 ;  /* 0xfffe040809007387 */ /* 0x020fe80000100800 */
[----:B------:R0:W-:Y:S02]  /*144c0*/  STL [R9+0x4], R6 ;  /* 0x0000040609007387 */ /* 0x0001e40000100800 */
[----:B0-----:R-:W-:-:S02]  /*144d0*/  MOV R6, R7 ;  /* 0x0000000700067202 */ /* 0x001fc40000000f00 */
[----:B--2---:R0:W-:Y:S05]  /*144e0*/  STL [R9+-0x200], R10 ;  /* 0xfffe000a09007387 */ /* 0x0041ea0000100800 */
.L_x_19325:
[----:B------:R-:W-:Y:S05]  /*144f0*/  BSYNC.RECONVERGENT B1 ;  /* 0x0000000000017941 */ /* 0x000fea0003800200 */
.L_x_19321:
[----:B------:R-:W2:Y:S01]  /*14500*/  LDL R7, [R9+-0x4] ;  /* 0xfffffc0009077983 */ /* 0x000ea20000100800 */
[----:B------:R-:W-:Y:S04]  /*14510*/  BSSY.RECONVERGENT B1, `(.L_x_19326) ;  /* 0x0000016000017945 */ /* 0x000fe80003800200 */
[----:B------:R-:W-:Y:S01]  /*14520*/  BSSY.RELIABLE B2, `(.L_x_19327) ;  /* 0x000000e000027945 */ /* 0x000fe20003800100 */
[----:B--2---:R-:W-:-:S13]  /*14530*/  FSETP.GT.FTZ.AND P0, PT, R6, R7, PT ;  /* 0x000000070600720b */ /* 0x004fda0003f14000 */
[----:B------:R-:W-:Y:S05]  /*14540*/  @!P0 BRA `(.L_x_19328) ;  /* 0x0000000000088947 */ /* 0x000fea0003800000 */
[----:B------:R2:W5:Y:S01]  /*14550*/  LDL R8, [R9+-0x204] ;  /* 0xfffdfc0009087983 */ /* 0x0005620000100800 */
[----:B------:R-:W-:Y:S05]  /*14560*/  BRA `(.L_x_19329) ;  /* 0x0000000000247947 */ /* 0x000fea0003800000 */
.L_x_19328:
        /* <DEDUP_REMOVED lines=9> */
.L_x_19329:
[----:B------:R-:W-:Y:S05]  /*14600*/  BSYNC.RELIABLE B2 ;  /* 0x0000000000027941 */ /* 0x000fea0003800100 */
.L_x_19327:
[----:B-----5:R-:W-:Y:S01]  /*14610*/  STL [R9+-0x200], R8 ;  /* 0xfffe000809007387 */ /* 0x020fe20000100800 */
[----:B------:R-:W-:-:S03]  /*14620*/  MOV R11, R10 ;  /* 0x0000000a000b7202 */ /* 0x000fc60000000f00 */
[----:B------:R-:W-:Y:S04]  /*14630*/  STL [R9+-0x4], R6 ;  /* 0xfffffc0609007387 */ /* 0x000fe80000100800 */
[----:B------:R-:W-:Y:S04]  /*14640*/  STL [R9+-0x204], R10 ;  /* 0xfffdfc0a09007387 */ /* 0x000fe80000100800 */
[----:B------:R3:W-:Y:S02]  /*14650*/  STL [R9], R7 ;  /* 0x0000000709007387 */ /* 0x0007e40000100800 */
[----:B---3--:R-:W-:-:S07]  /*14660*/  IMAD.MOV.U32 R7, RZ, RZ, R6 ;  /* 0x000000ffff077224 */ /* 0x008fce00078e0006 */
.L_x_19330:
[----:B------:R-:W-:Y:S05]  /*14670*/  BSYNC.RECONVERGENT B1 ;  /* 0x0000000000017941 */ /* 0x000fea0003800200 */
.L_x_19326:
[----:B------:R-:W3:Y:S01]  /*14680*/  LDL R6, [R9+-0x8] ;  /* 0xfffff80009067983 */ /* 0x000ee20000100800 */
[----:B------:R-:W-:Y:S04]  /*14690*/  BSSY.RECONVERGENT B1, `(.L_x_19331) ;  /* 0x0000018000017945 */ /* 0x000fe80003800200 */
[----:B------:R-:W-:Y:S01]  /*146a0*/  BSSY.RELIABLE B2, `(.L_x_19332) ;  /* 0x0000010000027945 */ /* 0x000fe20003800100 */
[----:B---3--:R-:W-:-:S13]  /*146b0*/  FSETP.GT.FTZ.AND P0, PT, R7, R6, PT ;  /* 0x000000060700720b */ /* 0x008fda0003f14000 */
[----:B------:R-:W-:Y:S05]  /*146c0*/  @!P0 BRA `(.L_x_19333) ;  /* 0x0000000000088947 */ /* 0x000fea0003800000 */
[----:B------:R3:W5:Y:S01]  /*146d0*/  LDL R8, [R9+-0x208] ;  /* 0xfffdf80009087983 */ /* 0x0007620000100800 */
[----:B------:R-:W-:Y:S05]  /*146e0*/  BRA `(.L_x_19334) ;  /* 0x00000000002c7947 */ /* 0x000fea0003800000 */
.L_x_19333:
        /* <DEDUP_REMOVED lines=11> */
.L_x_19334:
[----:B------:R-:W-:Y:S05]  /*147a0*/  BSYNC.RELIABLE B2 ;  /* 0x0000000000027941 */ /* 0x000fea0003800100 */
.L_x_19332:
[----:B-----5:R-:W-:Y:S01]  /*147b0*/  STL [R9+-0x204], R8 ;  /* 0xfffdfc0809007387 */ /* 0x020fe20000100800 */
[----:B0-----:R-:W-:-:S03]  /*147c0*/  IMAD.MOV.U32 R10, RZ, RZ, R11 ;  /* 0x000000ffff0a7224 */ /* 0x001fc600078e000b */
[----:B------:R-:W-:Y:S04]  /*147d0*/  STL [R9+-0x8], R7 ;  /* 0xfffff80709007387 */ /* 0x000fe80000100800 */
[----:B------:R-:W-:Y:S04]  /*147e0*/  STL [R9+-0x208], R11 ;  /* 0xfffdf80b09007387 */ /* 0x000fe80000100800 */
[----:B------:R0:W-:Y:S02]  /*147f0*/  STL [R9+-0x4], R6 ;  /* 0xfffffc0609007387 */ /* 0x0001e40000100800 */
[----:B0-----:R-:W-:-:S07]  /*14800*/  MOV R6, R7 ;  /* 0x0000000700067202 */ /* 0x001fce0000000f00 */
.L_x_19335:
[----:B------:R-:W-:Y:S05]  /*14810*/  BSYNC.RECONVERGENT B1 ;  /* 0x0000000000017941 */ /* 0x000fea0003800200 */
.L_x_19331:
        /* <DEDUP_REMOVED lines=11> */
.L_x_19339:
        /* <DEDUP_REMOVED lines=11> */
.L_x_19340:
[----:B------:R-:W-:Y:S05]  /*14980*/  BSYNC.RELIABLE B2 ;  /* 0x0000000000027941 */ /* 0x000fea0003800100 */
.L_x_19338:
[----:B------:R4:W-:Y:S04]  /*14990*/  STL [R7+0x200], R6 ;  /* 0x0002000607007387 */ /* 0x0009e80000100800 */
[----:B------:R-:W2:Y:S04]  /*149a0*/  LDL R10, [R9+-0x208] ;  /* 0xfffdf800090a7983 */ /* 0x000ea80000100800 */
[----:B--2---:R4:W-:Y:S04]  /*149b0*/  STL [R7], R10 ;  /* 0x0000000a07007387 */ /* 0x0049e80000100800 */
[----:B------:R4:W-:Y:S04]  /*149c0*/  STL [R9+-0x8], R11 ;  /* 0xfffff80b09007387 */ /* 0x0009e80000100800 */
[----:B-----5:R4:W-:Y:S02]  /*149d0*/  STL [R9+-0x208], R8 ;  /* 0xfffdf80809007387 */ /* 0x0209e40000100800 */
.L_x_19341:
[----:B------:R-:W-:Y:S05]  /*149e0*/  BSYNC.RECONVERGENT B1 ;  /* 0x0000000000017941 */ /* 0x000fea0003800200 */
.L_x_19337:
[----:B------:R-:W-:Y:S01]  /*149f0*/  VIADD R4, R4, 0xfffffffc ;  /* 0xfffffffc04047836 */ /* 0x000fe20000000000 */
[----:B------:R-:W-:Y:S06]  /*14a00*/  BRA `(.L_x_19342) ;  /* 0xfffffff8004c7947 */ /* 0x000fec000383ffff */
.L_x_19336:
        /* <DEDUP_REMOVED lines=247> */
.L_x_19320:
[----:B------:R-:W-:Y:S05]  /*15980*/  BSYNC.RECONVERGENT B0 ;  /* 0x0000000000007941 */ /* 0x000fea0003800200 */
.L_x_19319:
        /* <DEDUP_REMOVED lines=1145> */
.L_x_19368:
        /* <DEDUP_REMOVED lines=16> */
.L_x_19367:
        /* <DEDUP_REMOVED lines=8> */
.L_x_19348:
        /* <DEDUP_REMOVED lines=12> */
.L_x_19349:
[----:B------:R-:W-:Y:S05]  /*1a360*/  BSYNC.RELIABLE B2 ;  /* 0x0000000000027941 */ /* 0x000fea0003800100 */
.L_x_19347:
[----:B0-----:R-:W2:Y:S04]  /*1a370*/  LDL R10, [R5+-0x1fc] ;  /* 0xfffe0400050a7983 */ /* 0x001ea80000100800 */
[----:B------:R-:W-:Y:S04]  /*1a380*/  STL [R5], R7 ;  /* 0x0000000705007387 */ /* 0x000fe80000100800 */
[----:B-----5:R-:W-:Y:S04]  /*1a390*/  STL [R5+-0x1fc], R8 ;  /* 0xfffe040805007387 */ /* 0x020fe80000100800 */
[----:B------:R0:W-:Y:S02]  /*1a3a0*/  STL [R5+0x4], R6 ;  /* 0x0000040605007387 */ /* 0x0001e40000100800 */
[----:B0-----:R-:W-:-:S02]  /*1a3b0*/  IMAD.MOV.U32 R6, RZ, RZ, R7 ;  /* 0x000000ffff067224 */ /* 0x001fc400078e0007 */
[----:B--2---:R0:W-:Y:S05]  /*1a3c0*/  STL [R5+-0x200], R10 ;  /* 0xfffe000a05007387 */ /* 0x0041ea0000100800 */
.L_x_19350:
[----:B------:R-:W-:Y:S05]  /*1a3d0*/  BSYNC.RECONVERGENT B1 ;  /* 0x0000000000017941 */ /* 0x000fea0003800200 */
.L_x_19346:
[----:B------:R-:W2:Y:S01]  /*1a3e0*/  LDL R7, [R5+-0x4] ;  /* 0xfffffc0005077983 */ /* 0x000ea20000100800 */
[----:B------:R-:W-:Y:S04]  /*1a3f0*/  BSSY.RECONVERGENT B1, `(.L_x_19351) ;  /* 0x0000016000017945 */ /* 0x000fe80003800200 */
[----:B------:R-:W-:Y:S01]  /*1a400*/  BSSY.RELIABLE B2, `(.L_x_19352) ;  /* 0x000000e000027945 */ /* 0x000fe20003800100 */
[----:B--2---:R-:W-:-:S13]  /*1a410*/  FSETP.GT.FTZ.AND P0, PT, R6, R7, PT ;  /* 0x000000070600720b */ /* 0x004fda0003f14000 */
[----:B------:R-:W-:Y:S05]  /*1a420*/  @!P0 BRA `(.L_x_19353) ;  /* 0x0000000000088947 */ /* 0x000fea0003800000 */
[----:B------:R2:W5:Y:S01]  /*1a430*/  LDL R8, [R5+-0x204] ;  /* 0xfffdfc0005087983 */ /* 0x0005620000100800 */
[----:B------:R-:W-:Y:S05]  /*1a440*/  BRA `(.L_x_19354) ;  /* 0x0000000000247947 */ /* 0x000fea0003800000 */
.L_x_19353:
        /* <DEDUP_REMOVED lines=9> */
.L_x_19354:
[----:B------:R-:W-:Y:S05]  /*1a4e0*/  BSYNC.RELIABLE B2 ;  /* 0x0000000000027941 */ /* 0x000fea0003800100 */
.L_x_19352:
[----:B-----5:R-:W-:Y:S01]  /*1a4f0*/  STL [R5+-0x200], R8 ;  /* 0xfffe000805007387 */ /* 0x020fe20000100800 */
[----:B------:R-:W-:-:S03]  /*1a500*/  IMAD.MOV.U32 R9, RZ, RZ, R10 ;  /* 0x000000ffff097224 */ /* 0x000fc600078e000a */
[----:B------:R-:W-:Y:S04]  /*1a510*/  STL [R5+-0x4], R6 ;  /* 0xfffffc0605007387 */ /* 0x000fe80000100800 */
[----:B------:R-:W-:Y:S04]  /*1a520*/  STL [R5+-0x204], R10 ;  /* 0xfffdfc0a05007387 */ /* 0x000fe80000100800 */
[----:B------:R3:W-:Y:S02]  /*1a530*/  STL [R5], R7 ;  /* 0x0000000705007387 */ /* 0x0007e40000100800 */
[----:B---3--:R-:W-:-:S07]  /*1a540*/  MOV R7, R6 ;  /* 0x0000000600077202 */ /* 0x008fce0000000f00 */
.L_x_19355:
[----:B------:R-:W-:Y:S05]  /*1a550*/  BSYNC.RECONVERGENT B1 ;  /* 0x0000000000017941 */ /* 0x000fea0003800200 */
.L_x_19351:
[----:B------:R-:W3:Y:S01]  /*1a560*/  LDL R6, [R5+-0x8] ;  /* 0xfffff80005067983 */ /* 0x000ee20000100800 */
[----:B------:R-:W-:Y:S04]  /*1a570*/  BSSY.RECONVERGENT B1, `(.L_x_19356) ;  /* 0x0000018000017945 */ /* 0x000fe80003800200 */
[----:B------:R-:W-:Y:S01]  /*1a580*/  BSSY.RELIABLE B2, `(.L_x_19357) ;  /* 0x0000010000027945 */ /* 0x000fe20003800100 */
[----:B---3--:R-:W-:-:S13]  /*1a590*/  FSETP.GT.FTZ.AND P0, PT, R7, R6, PT ;  /* 0x000000060700720b */ /* 0x008fda0003f14000 */
[----:B------:R-:W-:Y:S05]  /*1a5a0*/  @!P0 BRA `(.L_x_19358) ;  /* 0x0000000000088947 */ /* 0x000fea0003800000 */
[----:B------:R3:W5:Y:S01]  /*1a5b0*/  LDL R8, [R5+-0x208] ;  /* 0xfffdf80005087983 */ /* 0x0007620000100800 */
[----:B------:R-:W-:Y:S05]  /*1a5c0*/  BRA `(.L_x_19359) ;  /* 0x00000000002c7947 */ /* 0x000fea0003800000 */
.L_x_19358:
        /* <DEDUP_REMOVED lines=11> */
.L_x_19359:
[----:B------:R-:W-:Y:S05]  /*1a680*/  BSYNC.RELIABLE B2 ;  /* 0x0000000000027941 */ /* 0x000fea0003800100 */
.L_x_19357:
[----:B-----5:R-:W-:Y:S01]  /*1a690*/  STL [R5+-0x204], R8 ;  /* 0xfffdfc0805007387 */ /* 0x020fe20000100800 */
[----:B0-----:R-:W-:-:S03]  /*1a6a0*/  MOV R10, R9 ;  /* 0x00000009000a7202 */ /* 0x001fc60000000f00 */
[----:B------:R-:W-:Y:S04]  /*1a6b0*/  STL [R5+-0x8], R7 ;  /* 0xfffff80705007387 */ /* 0x000fe80000100800 */
[----:B------:R-:W-:Y:S04]  /*1a6c0*/  STL [R5+-0x208], R9 ;  /* 0xfffdf80905007387 */ /* 0x000fe80000100800 */
[----:B------:R0:W-:Y:S02]  /*1a6d0*/  STL [R5+-0x4], R6 ;  /* 0xfffffc0605007387 */ /* 0x0001e40000100800 */
[----:B0-----:R-:W-:-:S07]  /*1a6e0*/  IMAD.MOV.U32 R6, RZ, RZ, R7 ;  /* 0x000000ffff067224 */ /* 0x001fce00078e0007 */
.L_x_19360:
[----:B------:R-:W-:Y:S05]  /*1a6f0*/  BSYNC.RECONVERGENT B1 ;  /* 0x0000000000017941 */ /* 0x000fea0003800200 */
.L_x_19356:
        /* <DEDUP_REMOVED lines=11> */
.L_x_19364:
        /* <DEDUP_REMOVED lines=11> */
.L_x_19365:
[----:B------:R-:W-:Y:S05]  /*1a860*/  BSYNC.RELIABLE B2 ;  /* 0x0000000000027941 */ /* 0x000fea0003800100 */
.L_x_19363:
[----:B------:R4:W-:Y:S04]  /*1a870*/  STL [R7+0x200], R6 ;  /* 0x0002000607007387 */ /* 0x0009e80000100800 */
[----:B------:R-:W2:Y:S04]  /*1a880*/  LDL R10, [R5+-0x208] ;  /* 0xfffdf800050a7983 */ /* 0x000ea80000100800 */
[----:B--2---:R4:W-:Y:S04]  /*1a890*/  STL [R7], R10 ;  /* 0x0000000a07007387 */ /* 0x0049e80000100800 */
[----:B------:R4:W-:Y:S04]  /*1a8a0*/  STL [R5+-0x8], R9 ;  /* 0xfffff80905007387 */ /* 0x0009e80000100800 */
[----:B-----5:R4:W-:Y:S02]  /*1a8b0*/  STL [R5+-0x208], R8 ;  /* 0xfffdf80805007387 */ /* 0x0209e40000100800 */
.L_x_19366:
[----:B------:R-:W-:Y:S05]  /*1a8c0*/  BSYNC.RECONVERGENT B1 ;  /* 0x0000000000017941 */ /* 0x000fea0003800200 */
.L_x_19362:
[----:B------:R-:W-:Y:S01]  /*1a8d0*/  VIADD R4, R4, 0xfffffffc ;  /* 0xfffffffc04047836 */ /* 0x000fe20000000000 */
[----:B------:R-:W-:Y:S06]  /*1a8e0*/  BRA `(.L_x_19367) ;  /* 0xfffffff8004c7947 */ /* 0x000fec000383ffff */
.L_x_19361:
        /* <DEDUP_REMOVED lines=247> */
.L_x_19345:
[----:B------:R-:W-:Y:S05]  /*1b860*/  BSYNC.RECONVERGENT B0 ;  /* 0x0000000000007941 */ /* 0x000fea0003800200 */
.L_x_19344:
        /* <DEDUP_REMOVED lines=1145> */
.L_x_19393:
        /* <DEDUP_REMOVED lines=16> */
.L_x_19392:
        /* <DEDUP_REMOVED lines=8> */
.L_x_19373:
        /* <DEDUP_REMOVED lines=12> */
.L_x_19374:
[----:B------:R-:W-:Y:S05]  /*20240*/  BSYNC.RELIABLE B2 ;  /* 0x0000000000027941 */ /* 0x000fea0003800100 */
.L_x_19372:
[----:B0-----:R-:W2:Y:S04]  /*20250*/  LDL R10, [R5+-0x1fc] ;  /* 0xfffe0400050a7983 */ /* 0x001ea80000100800 */
[----:B------:R-:W-:Y:S04]  /*20260*/  STL [R5], R7 ;  /* 0x0000000705007387 */ /* 0x000fe80000100800 */
[----:B-----5:R-:W-:Y:S04]  /*20270*/  STL [R5+-0x1fc], R8 ;  /* 0xfffe040805007387 */ /* 0x020fe80000100800 */
[----:B------:R0:W-:Y:S02]  /*20280*/  STL [R5+0x4], R6 ;  /* 0x0000040605007387 */ /* 0x0001e40000100800 */
[----:B0-----:R-:W-:-:S02]  /*20290*/  IMAD.MOV.U32 R6, RZ, RZ, R7 ;  /* 0x000000ffff067224 */ /* 0x001fc400078e0007 */
[----:B--2---:R0:W-:Y:S05]  /*202a0*/  STL [R5+-0x200], R10 ;  /* 0xfffe000a05007387 */ /* 0x0041ea0000100800 */
.L_x_19375:
[----:B------:R-:W-:Y:S05]  /*202b0*/  BSYNC.RECONVERGENT B1 ;  /* 0x0000000000017941 */ /* 0x000fea0003800200 */
.L_x_19371:
[----:B------:R-:W2:Y:S01]  /*202c0*/  LDL R7, [R5+-0x4] ;  /* 0xfffffc0005077983 */ /* 0x000ea20000100800 */
[----:B------:R-:W-:Y:S04]  /*202d0*/  BSSY.RECONVERGENT B1, `(.L_x_19376) ;  /* 0x0000016000017945 */ /* 0x000fe80003800200 */
[----:B------:R-:W-:Y:S01]  /*202e0*/  BSSY.RELIABLE B2, `(.L_x_19377) ;  /* 0x000000e000027945 */ /* 0x000fe20003800100 */
[----:B--2---:R-:W-:-:S13]  /*202f0*/  FSETP.GT.FTZ.AND P0, PT, R6, R7, PT ;  /* 0x000000070600720b */ /* 0x004fda0003f14000 */
[----:B------:R-:W-:Y:S05]  /*20300*/  @!P0 BRA `(.L_x_19378) ;  /* 0x0000000000088947 */ /* 0x000fea0003800000 */
[----:B------:R2:W5:Y:S01]  /*20310*/  LDL R8, [R5+-0x204] ;  /* 0xfffdfc0005087983 */ /* 0x0005620000100800 */
[----:B------:R-:W-:Y:S05]  /*20320*/  BRA `(.L_x_19379) ;  /* 0x0000000000247947 */ /* 0x000fea0003800000 */
.L_x_19378:
        /* <DEDUP_REMOVED lines=9> */
.L_x_19379:
[----:B------:R-:W-:Y:S05]  /*203c0*/  BSYNC.RELIABLE B2 ;  /* 0x0000000000027941 */ /* 0x000fea0003800100 */
.L_x_19377:
[----:B-----5:R-:W-:Y:S01]  /*203d0*/  STL [R5+-0x200], R8 ;  /* 0xfffe000805007387 */ /* 0x020fe20000100800 */
[----:B------:R-:W-:-:S03]  /*203e0*/  IMAD.MOV.U32 R9, RZ, RZ, R10 ;  /* 0x000000ffff097224 */ /* 0x000fc600078e000a */
[----:B------:R-:W-:Y:S04]  /*203f0*/  STL [R5+-0x4], R6 ;  /* 0xfffffc0605007387 */ /* 0x000fe80000100800 */
[----:B------:R-:W-:Y:S04]  /*20400*/  STL [R5+-0x204], R10 ;  /* 0xfffdfc0a05007387 */ /* 0x000fe80000100800 */
[----:B------:R3:W-:Y:S02]  /*20410*/  STL [R5], R7 ;  /* 0x0000000705007387 */ /* 0x0007e40000100800 */
[----:B---3--:R-:W-:-:S07]  /*20420*/  IMAD.MOV.U32 R7, RZ, RZ, R6 ;  /* 0x000000ffff077224 */ /* 0x008fce00078e0006 */
.L_x_19380:
[----:B------:R-:W-:Y:S05]  /*20430*/  BSYNC.RECONVERGENT B1 ;  /* 0x0000000000017941 */ /* 0x000fea0003800200 */
.L_x_19376:
[----:B------:R-:W3:Y:S01]  /*20440*/  LDL R6, [R5+-0x8] ;  /* 0xfffff80005067983 */ /* 0x000ee20000100800 */
[----:B------:R-:W-:Y:S04]  /*20450*/  BSSY.RECONVERGENT B1, `(.L_x_19381) ;  /* 0x0000018000017945 */ /* 0x000fe80003800200 */
[----:B------:R-:W-:Y:S01]  /*20460*/  BSSY.RELIABLE B2, `(.L_x_19382) ;  /* 0x0000010000027945 */ /* 0x000fe20003800100 */
[----:B---3--:R-:W-:-:S13]  /*20470*/  FSETP.GT.FTZ.AND P0, PT, R7, R6, PT ;  /* 0x000000060700720b */ /* 0x008fda0003f14000 */
[----:B------:R-:W-:Y:S05]  /*20480*/  @!P0 BRA `(.L_x_19383) ;  /* 0x0000000000088947 */ /* 0x000fea0003800000 */
[----:B------:R3:W5:Y:S01]  /*20490*/  LDL R8, [R5+-0x208] ;  /* 0xfffdf80005087983 */ /* 0x0007620000100800 */
[----:B------:R-:W-:Y:S05]  /*204a0*/  BRA `(.L_x_19384) ;  /* 0x00000000002c7947 */ /* 0x000fea0003800000 */
.L_x_19383:
        /* <DEDUP_REMOVED lines=11> */
.L_x_19384:
[----:B------:R-:W-:Y:S05]  /*20560*/  BSYNC.RELIABLE B2 ;  /* 0x0000000000027941 */ /* 0x000fea0003800100 */
.L_x_19382:
[----:B-----5:R-:W-:Y:S01]  /*20570*/  STL [R5+-0x204], R8 ;  /* 0xfffdfc0805007387 */ /* 0x020fe20000100800 */
[----:B0-----:R-:W-:-:S03]  /*20580*/  IMAD.MOV.U32 R10, RZ, RZ, R9 ;  /* 0x000000ffff0a7224 */ /* 0x001fc600078e0009 */
[----:B------:R-:W-:Y:S04]  /*20590*/  STL [R5+-0x8], R7 ;  /* 0xfffff80705007387 */ /* 0x000fe80000100800 */
[----:B------:R-:W-:Y:S04]  /*205a0*/  STL [R5+-0x208], R9 ;  /* 0xfffdf80905007387 */ /* 0x000fe80000100800 */
[----:B------:R0:W-:Y:S02]  /*205b0*/  STL [R5+-0x4], R6 ;  /* 0xfffffc0605007387 */ /* 0x0001e40000100800 */
[----:B0-----:R-:W-:-:S07]  /*205c0*/  IMAD.MOV.U32 R6, RZ, RZ, R7 ;  /* 0x000000ffff067224 */ /* 0x001fce00078e0007 */
.L_x_19385:
[----:B------:R-:W-:Y:S05]  /*205d0*/  BSYNC.RECONVERGENT B1 ;  /* 0x0000000000017941 */ /* 0x000fea0003800200 */
.L_x_19381:
        /* <DEDUP_REMOVED lines=11> */
.L_x_19389:
        /* <DEDUP_REMOVED lines=11> */
.L_x_19390:
[----:B------:R-:W-:Y:S05]  /*20740*/  BSYNC.RELIABLE B2 ;  /* 0x0000000000027941 */ /* 0x000fea0003800100 */
.L_x_19388:
[----:B------:R4:W-:Y:S04]  /*20750*/  STL [R7+0x200], R6 ;  /* 0x0002000607007387 */ /* 0x0009e80000100800 */
[----:B------:R-:W2:Y:S04]  /*20760*/  LDL R10, [R5+-0x208] ;  /* 0xfffdf800050a7983 */ /* 0x000ea80000100800 */
[----:B--2---:R4:W-:Y:S04]  /*20770*/  STL [R7], R10 ;  /* 0x0000000a07007387 */ /* 0x0049e80000100800 */
[----:B------:R4:W-:Y:S04]  /*20780*/  STL [R5+-0x8], R9 ;  /* 0xfffff80905007387 */ /* 0x0009e80000100800 */
[----:B-----5:R4:W-:Y:S02]  /*20790*/  STL [R5+-0x208], R8 ;  /* 0xfffdf80805007387 */ /* 0x0209e40000100800 */
.L_x_19391:
[----:B------:R-:W-:Y:S05]  /*207a0*/  BSYNC.RECONVERGENT B1 ;  /* 0x0000000000017941 */ /* 0x000fea0003800200 */
.L_x_19387:
[----:B------:R-:W-:Y:S01]  /*207b0*/  IADD3 R4, PT, PT, R4, -0x4, RZ ;  /* 0xfffffffc04047810 */ /* 0x000fe20007ffe0ff */
[----:B------:R-:W-:Y:S06]  /*207c0*/  BRA `(.L_x_19392) ;  /* 0xfffffff8004c7947 */ /* 0x000fec000383ffff */
.L_x_19386:
        /* <DEDUP_REMOVED lines=247> */
.L_x_19370:
[----:B------:R-:W-:Y:S05]  /*21740*/  BSYNC.RECONVERGENT B0 ;  /* 0x0000000000007941 */ /* 0x000fea0003800200 */
.L_x_19369:
        /* <DEDUP_REMOVED lines=11> */
[----:B---3--:R-:W-:Y:S02]  /*21800*/  MOV R3, R28 ;  /* 0x0000001c00037202 */ /* 0x008fe40000000f00 */
[----:B-1----:R-:W-:Y:S02]  /*21810*/  LEA R0, R0, R2, 0x18 ;  /* 0x0000000200007211 */ /* 0x002fe400078ec0ff */
[----:B------:R-:W1:Y:S02]  /*21820*/  S2R R2, SR_TID.X ;  /* 0x0000000000027919 */ /* 0x000e640000002100 */
[----:B-1----:R-:W-:-:S05]  /*21830*/  SHF.R.U32.HI R2, RZ, 0x5, R2 ;  /* 0x00000005ff027819 */ /* 0x002fca0000011602 */
[----:B------:R-:W-:Y:S01]  /*21840*/  IMAD R0, R2, 0x408, R0 ;  /* 0x0000040802007824 */ /* 0x000fe200078e0200 */
[----:B------:R-:W-:Y:S01]  /*21850*/  STL.64 [R1+0x13d8], R22 ;  /* 0x0013d81601007387 */ /* 0x000fe20000100a00 */
[----:B------:R-:W-:-:S03]  /*21860*/  IMAD.MOV.U32 R2, RZ, RZ, R29 ;  /* 0x000000ffff027224 */ /* 0x000fc600078e001d */
[----:B------:R1:W-:Y:S01]  /*21870*/  STS.64 [R0+0x60], R6 ;  /* 0x0000600600007388 */ /* 0x0003e20000000a00 */
[----:B----4-:R-:W-:-:S03]  /*21880*/  IMAD.MOV.U32 R28, RZ, RZ, R2 ;  /* 0x000000ffff1c7224 */ /* 0x010fc600078e0002 */
[----:B------:R2:W-:Y:S04]  /*21890*/  STS.64 [R0+0x20], R22 ;  /* 0x0000201600007388 */ /* 0x0005e80000000a00 */
        /* <DEDUP_REMOVED lines=16> */
[----:B------:R-:W-:-:S03]  /*219a0*/  IMAD.MOV.U32 R29, RZ, RZ, R3 ;  /* 0x000000ffff1d7224 */ /* 0x000fc600078e0003 */
        /* <DEDUP_REMOVED lines=486> */
.L_x_19395:
[----:B------:R-:W-:Y:S05]  /*23810*/  BSYNC.RECONVERGENT B0 ;  /* 0x0000000000007941 */ /* 0x000fea0003800200 */
.L_x_19394:
        /* <DEDUP_REMOVED lines=165> */
[----:B0-----:R-:W-:-:S03]  /*24270*/  MOV R12, R4 ;  /* 0x00000004000c7202 */ /* 0x001fc60000000f00 */
[----:B------:R0:W-:Y:S01]  /*24280*/  STL [R1+0x173c], R15 ;  /* 0x00173c0f01007387 */ /* 0x0001e20000100800 */
[----:B-1----:R-:W-:Y:S02]  /*24290*/  IMAD.MOV.U32 R13, RZ, RZ, R5 ;  /* 0x000000ffff0d7224 */ /* 0x002fe400078e0005 */
[----:B--2---:R-:W-:Y:S01]  /*242a0*/  IMAD.MOV.U32 R14, RZ, RZ, R6 ;  /* 0x000000ffff0e7224 */ /* 0x004fe200078e0006 */
[----:B0-----:R-:W-:-:S04]  /*242b0*/  MOV R15, R7 ;  /* 0x00000007000f7202 */ /* 0x001fc80000000f00 */
[----:B------:R-:W-:Y:S04]  /*242c0*/  STL [R1+0x1768], R14 ;  /* 0x0017680e01007387 */ /* 0x000fe80000100800 */
[----:B------:R-:W-:Y:S04]  /*242d0*/  STL [R1+0x176c], R15 ;  /* 0x00176c0f01007387 */ /* 0x000fe80000100800 */
[----:B------:R-:W-:Y:S04]  /*242e0*/  STL [R1+0x1764], R13 ;  /* 0x0017640d01007387 */ /* 0x000fe80000100800 */
[----:B------:R-:W-:Y:S04]  /*242f0*/  STL [R1+0x1760], R12 ;  /* 0x0017600c01007387 */ /* 0x000fe80000100800 */
[----:B------:R-:W0:Y:S04]  /*24300*/  LDS.128 R4, [UR4+0x7b0] ;  /* 0x0007b004ff047984 */ /* 0x000e280008000c00 */
[----:B------:R-:W1:Y:S01]  /*24310*/  LDS.128 R12, [UR4+0x7a0] ;  /* 0x0007a004ff0c7984 */ /* 0x000e620008000c00 */
[----:B0-----:R-:W-:Y:S01]  /*24320*/  IMAD.MOV.U32 R3, RZ, RZ, R5 ;  /* 0x000000ffff037224 */ /* 0x001fe200078e0005 */
[----:B------:R-:W-:Y:S01]  /*24330*/  MOV R2, R6 ;  /* 0x0000000600027202 */ /* 0x000fe20000000f00 */
[----:B-1----:R-:W-:Y:S01]  /*24340*/  IMAD.MOV.U32 R5, RZ, RZ, R12 ;  /* 0x000000ffff057224 */ /* 0x002fe200078e000c */
[----:B------:R-:W-:Y:S01]  /*24350*/  MOV R6, R13 ;  /* 0x0000000d00067202 */ /* 0x000fe20000000f00 */
[----:B------:R-:W-:-:S02]  /*24360*/  IMAD.MOV.U32 R8, RZ, RZ, R14 ;  /* 0x000000ffff087224 */ /* 0x000fc400078e000e */
[----:B------:R-:W-:Y:S02]  /*24370*/  IMAD.MOV.U32 R9, RZ, RZ, R15 ;  /* 0x000000ffff097224 */ /* 0x000fe400078e000f */
[----:B------:R-:W0:Y:S04]  /*24380*/  LDS.128 R12, [UR4+0x790] ;  /* 0x00079004ff0c7984 */ /* 0x000e280008000c00 */
[----:B------:R-:W-:Y:S04]  /*24390*/  STL [R1+0x1728], R10 ;  /* 0x0017280a01007387 */ /* 0x000fe80000100800 */
[----:B------:R-:W-:Y:S04]  /*243a0*/  STL [R1+0x1724], R11 ;  /* 0x0017240b01007387 */ /* 0x000fe80000100800 */
[----:B------:R1:W-:Y:S04]  /*243b0*/  STL [R1+0x1788], R8 ;  /* 0x0017880801007387 */ /* 0x0003e80000100800 */
[----:B------:R2:W-:Y:S04]  /*243c0*/  STL [R1+0x17a0], R9 ;  /* 0x0017a00901007387 */ /* 0x0005e80000100800 */
[----:B-1----:R-:W3:Y:S04]  /*243d0*/  LDL.LU R8, [R1+0x11a0] ;  /* 0x0011a00001087983 */ /* 0x002ee80000300800 */
[----:B--2---:R-:W2:Y:S01]  /*243e0*/  LDL.LU R9, [R1+0x11a4] ;  /* 0x0011a40001097983 */ /* 0x004ea20000300800 */
[----:B0-----:R-:W-:Y:S01]  /*243f0*/  MOV R10, R12 ;  /* 0x0000000c000a7202 */ /* 0x001fe20000000f00 */
        /* <DEDUP_REMOVED lines=30> */
[----:B------:R-:W-:-:S02]  /*245e0*/  IMAD.MOV.U32 R0, RZ, RZ, R7 ;  /* 0x000000ffff007224 */ /* 0x000fc400078e0007 */
[----:B------:R-:W-:Y:S01]  /*245f0*/  IMAD.MOV.U32 R7, RZ, RZ, R14 ;  /* 0x000000ffff077224 */ /* 0x000fe200078e000e */
        /* <DEDUP_REMOVED lines=22> */
[----:B0-----:R-:W-:-:S02]  /*24760*/  IMAD.MOV.U32 R18, RZ, RZ, R10 ;  /* 0x000000ffff127224 */ /* 0x001fc400078e000a */
[----:B------:R-:W-:Y:S02]  /*24770*/  IMAD.MOV.U32 R19, RZ, RZ, R11 ;  /* 0x000000ffff137224 */ /* 0x000fe400078e000b */
[----:B-1----:R-:W-:Y:S01]  /*24780*/  IMAD.MOV.U32 R16, RZ, RZ, R8 ;  /* 0x000000ffff107224 */ /* 0x002fe200078e0008 */
[----:B------:R-:W-:Y:S01]  /*24790*/  MOV R17, R9 ;  /* 0x0000000900117202 */ /* 0x000fe20000000f00 */
[----:B------:R-:W4:Y:S04]  /*247a0*/  LDL.LU.64 R10, [R1+0x17b8] ;  /* 0x0017b800010a7983 */ /* 0x000f280000300a00 */
        /* <DEDUP_REMOVED lines=17> */
[----:B0-----:R-:W-:Y:S01]  /*248c0*/  IMAD.MOV.U32 R6, RZ, RZ, R25 ;  /* 0x000000ffff067224 */ /* 0x001fe200078e0019 */
[----:B------:R-:W-:Y:S01]  /*248d0*/  MOV R5, R26 ;  /* 0x0000001a00057202 */ /* 0x000fe20000000f00 */
[----:B------:R-:W-:-:S02]  /*248e0*/  IMAD.MOV.U32 R0, RZ, RZ, R27 ;  /* 0x000000ffff007224 */ /* 0x000fc400078e001b */
[----:B------:R-:W2:Y:S04]  /*248f0*/  LDL.LU.64 R26, [R1+0x1798] ;  /* 0x00179800011a7983 */ /* 0x000ea80000300a00 */
[----:B------:R0:W-:Y:S04]  /*24900*/  STL.64 [R1+0x1c0], R20 ;  /* 0x0001c01401007387 */ /* 0x0001e80000100a00 */
[----:B------:R3:W-:Y:S04]  /*24910*/  STL.64 [R1+0x1c8], R22 ;  /* 0x0001c81601007387 */ /* 0x0007e80000100a00 */
[----:B0-----:R-:W4:Y:S04]  /*24920*/  LDL.LU R20, [R1+0x11d8] ;  /* 0x0011d80001147983 */ /* 0x001f280000300800 */
[----:B---3--:R-:W3:Y:S01]  /*24930*/  LDL.LU R22, [R1+0x11e0] ;  /* 0x0011e00001167983 */ /* 0x008ee20000300800 */
[----:B-1----:R-:W-:Y:S01]  /*24940*/  MOV R2, R8 ;  /* 0x0000000800027202 */ /* 0x002fe20000000f00 */
[----:B------:R-:W-:-:S02]  /*24950*/  IMAD.MOV.U32 R8, RZ, RZ, R24 ;  /* 0x000000ffff087224 */ /* 0x000fc400078e0018 */
[----:B------:R-:W3:Y:S04]  /*24960*/  LDL.LU R23, [R1+0x11e4] ;  /* 0x0011e40001177983 */ /* 0x000ee80000300800 */
[----:B------:R-:W4:Y:S04]  /*24970*/  LDL.LU R21, [R1+0x11dc] ;  /* 0x0011dc0001157983 */ /* 0x000f280000300800 */
[----:B------:R-:W4:Y:S01]  /*24980*/  LDL.LU.64 R24, [R1+0x1790] ;  /* 0x0017900001187983 */ /* 0x000f220000300a00 */
[----:B------:R-:W-:Y:S01]  /*24990*/  MOV R29, R15 ;  /* 0x0000000f001d7202 */ /* 0x000fe20000000f00 */
[----:B------:R-:W-:Y:S01]  /*249a0*/  IMAD.MOV.U32 R3, RZ, RZ, R9 ;  /* 0x000000ffff037224 */ /* 0x000fe200078e0009 */
[----:B------:R-:W-:Y:S01]  /*249b0*/  MOV R15, R11 ;  /* 0x0000000b000f7202 */ /* 0x000fe20000000f00 */
[----:B------:R0:W-:Y:S04]  /*249c0*/  STL [R1+0x1770], R28 ;  /* 0x0017701c01007387 */ /* 0x0001e80000100800 */
[----:B------:R-:W4:Y:S01]  /*249d0*/  LDL.LU R9, [R1+0x17a0] ;  /* 0x0017a00001097983 */ /* 0x000f220000300800 */
[----:B0-----:R-:W-:-:S03]  /*249e0*/  IMAD.MOV.U32 R28, RZ, RZ, R10 ;  /* 0x000000ffff1c7224 */ /* 0x001fc600078e000a */
        /* <DEDUP_REMOVED lines=11> */
[----:B0-----:R-:W-:Y:S01]  /*24aa0*/  IMAD.MOV.U32 R26, RZ, RZ, R28 ;  /* 0x000000ffff1a7224 */ /* 0x001fe200078e001c */
[----:B------:R-:W-:-:S02]  /*24ab0*/  MOV R27, R15 ;  /* 0x0000000f001b7202 */ /* 0x000fc40000000f00 */
[----:B--2---:R-:W-:Y:S01]  /*24ac0*/  MOV R24, R2 ;  /* 0x0000000200187202 */ /* 0x004fe20000000f00 */
[----:B------:R-:W-:Y:S01]  /*24ad0*/  IMAD.MOV.U32 R25, RZ, RZ, R3 ;  /* 0x000000ffff197224 */ /* 0x000fe200078e0003 */
[----:B------:R-:W2:Y:S01]  /*24ae0*/  LDL.LU R15, [R1+0x176c] ;  /* 0x00176c00010f7983 */ /* 0x000ea20000300800 */
[----:B-1----:R-:W-:-:S03]  /*24af0*/  IMAD.MOV.U32 R22, RZ, RZ, R5 ;  /* 0x000000ffff167224 */ /* 0x002fc600078e0005 */
[----:B------:R-:W4:Y:S01]  /*24b00*/  LDL.LU R5, [R1+0x1780] ;  /* 0x0017800001057983 */ /* 0x000f220000300800 */
[----:B---3--:R-:W-:Y:S01]  /*24b10*/  IMAD.MOV.U32 R20, RZ, RZ, R8 ;  /* 0x000000ffff147224 */ /* 0x008fe200078e0008 */
[----:B------:R-:W-:Y:S02]  /*24b20*/  MOV R21, R6 ;  /* 0x0000000600157202 */ /* 0x000fe40000000f00 */
[----:B------:R-:W3:Y:S04]  /*24b30*/  LDL.LU R8, [R1+0x1788] ;  /* 0x0017880001087983 */ /* 0x000ee80000300800 */
[----:B------:R-:W2:Y:S04]  /*24b40*/  LDL.LU R6, [R1+0x1784] ;  /* 0x0017840001067983 */ /* 0x000ea80000300800 */
[----:B------:R0:W-:Y:S04]  /*24b50*/  STL.64 [R1+0x16e8], R26 ;  /* 0x0016e81a01007387 */ /* 0x0001e80000100a00 */
[----:B------:R1:W-:Y:S01]  /*24b60*/  STL.64 [R1+0x16e0], R24 ;  /* 0x0016e01801007387 */ /* 0x0003e20000100a00 */
[----:B------:R-:W-:-:S03]  /*24b70*/  IMAD.MOV.U32 R23, RZ, RZ, R0 ;  /* 0x000000ffff177224 */ /* 0x000fc600078e0000 */
[----:B------:R-:W2:Y:S01]  /*24b80*/  LDL.LU R3, [R1+0x1774] ;  /* 0x0017740001037983 */ /* 0x000ea20000300800 */
[----:B0-----:R-:W-:Y:S01]  /*24b90*/  MOV R26, R12 ;  /* 0x0000000c001a7202 */ /* 0x001fe20000000f00 */
[----:B------:R-:W-:Y:S02]  /*24ba0*/  IMAD.MOV.U32 R27, RZ, RZ, R4 ;  /* 0x000000ffff1b7224 */ /* 0x000fe400078e0004 */
[----:B------:R-:W2:Y:S01]  /*24bb0*/  LDL.LU R12, [R1+0x1760] ;  /* 0x00176000010c7983 */ /* 0x000ea20000300800 */
[----:B-1----:R-:W-:Y:S02]  /*24bc0*/  IMAD.MOV.U32 R24, RZ, RZ, R14 ;  /* 0x000000ffff187224 */ /* 0x002fe400078e000e */
[----:B------:R-:W-:Y:S01]  /*24bd0*/  IMAD.MOV.U32 R25, RZ, RZ, R13 ;  /* 0x000000ffff197224 */ /* 0x000fe200078e000d */
[----:B------:R-:W2:Y:S04]  /*24be0*/  LDL.LU R14, [R1+0x1768] ;  /* 0x00176800010e7983 */ /* 0x000ea80000300800 */
[----:B------:R-:W2:Y:S04]  /*24bf0*/  LDL.LU R13, [R1+0x1764] ;  /* 0x00176400010d7983 */ /* 0x000ea80000300800 */
[----:B------:R0:W-:Y:S04]  /*24c00*/  STL.64 [R1+0x1708], R26 ;  /* 0x0017081a01007387 */ /* 0x0001e80000100a00 */
[----:B------:R-:W-:Y:S04]  /*24c10*/  STL.64 [R1+0x1700], R24 ;  /* 0x0017001801007387 */ /* 0x000fe80000100a00 */
[----:B------:R1:W-:Y:S01]  /*24c20*/  STL.64 [R1+0x16d8], R22 ;  /* 0x0016d81601007387 */ /* 0x0003e20000100a00 */
[----:B0-----:R-:W-:-:S03]  /*24c30*/  IMAD.MOV.U32 R27, RZ, RZ, R9 ;  /* 0x000000ffff1b7224 */ /* 0x001fc600078e0009 */
[----:B------:R-:W2:Y:S04]  /*24c40*/  LDL.LU R4, [R1+0x175c] ;  /* 0x00175c0001047983 */ /* 0x000ea80000300800 */
[----:B------:R-:W2:Y:S01]  /*24c50*/  LDL.LU R28, [R1+0x1770] ;  /* 0x00177000011c7983 */ /* 0x000ea20000300800 */
[----:B-1----:R-:W-:Y:S01]  /*24c60*/  MOV R22, R18 ;  /* 0x0000001200167202 */ /* 0x002fe20000000f00 */
[----:B------:R-:W-:Y:S02]  /*24c70*/  IMAD.MOV.U32 R23, RZ, RZ, R19 ;  /* 0x000000ffff177224 */ /* 0x000fe400078e0013 */
[----:B------:R-:W2:Y:S04]  /*24c80*/  LDL.LU R0, [R1+0x177c] ;  /* 0x00177c0001007983 */ /* 0x000ea80000300800 */
[----:B------:R0:W-:Y:S04]  /*24c90*/  STL.64 [R1+0x16f8], R22 ;  /* 0x0016f81601007387 */ /* 0x0001e80000100a00 */
[----:B------:R-:W2:Y:S04]  /*24ca0*/  LDL.LU R2, [R1+0x1778] ;  /* 0x0017780001027983 */ /* 0x000ea80000300800 */
[----:B------:R-:W-:Y:S01]  /*24cb0*/  STL.64 [R1+0x16d0], R20 ;  /* 0x0016d01401007387 */ /* 0x000fe20000100a00 */
[----:B0-----:R-:W-:-:S03]  /*24cc0*/  IMAD.MOV.U32 R22, RZ, RZ, R7 ;  /* 0x000000ffff167224 */ /* 0x001fc600078e0007 */
[----:B------:R-:W2:Y:S04]  /*24cd0*/  LDL.LU R18, [R1+0x1730] ;  /* 0x0017300001127983 */ /* 0x000ea80000300800 */
[----:B------:R-:W2:Y:S01]  /*24ce0*/  LDL.LU R7, [R1+0x1720] ;  /* 0x0017200001077983 */ /* 0x000ea20000300800 */
[----:B----4-:R-:W-:-:S03]  /*24cf0*/  IMAD.MOV.U32 R24, RZ, RZ, R5 ;  /* 0x000000ffff187224 */ /* 0x010fc600078e0005 */
[----:B------:R-:W4:Y:S01]  /*24d00*/  LDL.LU R19, [R1+0x172c] ;  /* 0x00172c0001137983 */ /* 0x000f220000300800 */
[----:B---3--:R-:W-:-:S03]  /*24d10*/  IMAD.MOV.U32 R26, RZ, RZ, R8 ;  /* 0x000000ffff1a7224 */ /* 0x008fc600078e0008 */
[----:B------:R-:W3:Y:S01]  /*24d20*/  LDL.LU R5, [R1+0x1758] ;  /* 0x0017580001057983 */ /* 0x000ee20000300800 */
[----:B--2---:R-:W-:-:S03]  /*24d30*/  MOV R25, R6 ;  /* 0x0000000600197202 */ /* 0x004fc60000000f00 */
[----:B------:R0:W-:Y:S04]  /*24d40*/  STL.64 [R1+0x1718], R26 ;  /* 0x0017181a01007387 */ /* 0x0001e80000100a00 */
[----:B------:R1:W-:Y:S04]  /*24d50*/  STL.64 [R1+0x1710], R24 ;  /* 0x0017101801007387 */ /* 0x0003e80000100a00 */
[----:B------:R-:W2:Y:S01]  /*24d60*/  LDL.LU R6, [R1+0x1754] ;  /* 0x0017540001067983 */ /* 0x000ea20000300800 */
[----:B0-----:R-:W-:Y:S01]  /*24d70*/  MOV R27, R15 ;  /* 0x0000000f001b7202 */ /* 0x001fe20000000f00 */
[----:B------:R-:W-:-:S02]  /*24d80*/  IMAD.MOV.U32 R23, RZ, RZ, R29 ;  /* 0x000000ffff177224 */ /* 0x000fc400078e001d */
[----:B------:R-:W4:Y:S01]  /*24d90*/  LDL.LU R15, [R1+0x173c] ;  /* 0x00173c00010f7983 */ /* 0x000f220000300800 */
[----:B-1----:R-:W-:Y:S01]  /*24da0*/  MOV R24, R12 ;  /* 0x0000000c00187202 */ /* 0x002fe20000000f00 */
[----:B------:R-:W-:Y:S02]  /*24db0*/  IMAD.MOV.U32 R20, RZ, RZ, R16 ;  /* 0x000000ffff147224 */ /* 0x000fe400078e0010 */
[----:B------:R-:W4:Y:S01]  /*24dc0*/  LDL.LU R12, [R1+0x1748] ;  /* 0x00174800010c7983 */ /* 0x000f220000300800 */
[----:B------:R-:W-:-:S03]  /*24dd0*/  IMAD.MOV.U32 R26, RZ, RZ, R14 ;  /* 0x000000ffff1a7224 */ /* 0x000fc600078e000e */
[----:B------:R-:W4:Y:S01]  /*24de0*/  LDL.LU R8, [R1+0x1750] ;  /* 0x0017500001087983 */ /* 0x000f220000300800 */
[----:B------:R-:W-:-:S03]  /*24df0*/  IMAD.MOV.U32 R25, RZ, RZ, R13 ;  /* 0x000000ffff197224 */ /* 0x000fc600078e000d */
[----:B------:R-:W-:Y:S04]  /*24e00*/  STL.64 [R1+0x7b8], R26 ;  /* 0x0007b81a01007387 */ /* 0x000fe80000100a00 */
[----:B------:R-:W-:Y:S04]  /*24e10*/  STL.64 [R1+0x7b0], R24 ;  /* 0x0007b01801007387 */ /* 0x000fe80000100a00 */
[----:B------:R-:W0:Y:S04]  /*24e20*/  LDS.128 R24, [UR4+0x6e0] ;  /* 0x0006e004ff187984 */ /* 0x000e280008000c00 */
[----:B------:R-:W4:Y:S04]  /*24e30*/  LDL.LU R13, [R1+0x1744] ;  /* 0x00174400010d7983 */ /* 0x000f280000300800 */
[----:B------:R-:W4:Y:S04]  /*24e40*/  LDL.LU R14, [R1+0x1740] ;  /* 0x00174000010e7983 */ /* 0x000f280000300800 */
[----:B------:R-:W4:Y:S04]  /*24e50*/  LDL.LU R9, [R1+0x174c] ;  /* 0x00174c0001097983 */ /* 0x000f280000300800 */
[----:B---3--:R-:W-:Y:S04]  /*24e60*/  STL.64 [R1+0x7c0], R4 ;  /* 0x0007c00401007387 */ /* 0x008fe80000100a00 */
[----:B0-----:R0:W-:Y:S04]  /*24e70*/  STL.64 [R1+0x1038], R24 ;  /* 0x0010381801007387 */ /* 0x0011e80000100a00 */
[----:B------:R1:W-:Y:S04]  /*24e80*/  STL.64 [R1+0x1040], R26 ;  /* 0x0010401a01007387 */ /* 0x0003e80000100a00 */
[----:B--2---:R-:W-:Y:S04]  /*24e90*/  STL.64 [R1+0x7c8], R6 ;  /* 0x0007c80601007387 */ /* 0x004fe80000100a00 */
[----:B0-----:R-:W2:Y:S04]  /*24ea0*/  LDL.LU.64 R24, [R1+0x1710] ;  /* 0x0017100001187983 */ /* 0x001ea80000300a00 */
[----:B-1----:R-:W3:Y:S04]  /*24eb0*/  LDL.LU.64 R26, [R1+0x1718] ;  /* 0x00171800011a7983 */ /* 0x002ee80000300a00 */
[----:B------:R-:W0:Y:S01]  /*24ec0*/  LDS.128 R4, [UR4+0x6f0] ;  /* 0x0006f004ff047984 */ /* 0x000e220008000c00 */
[----:B------:R-:W-:-:S03]  /*24ed0*/  IMAD.MOV.U32 R21, RZ, RZ, R17 ;  /* 0x000000ffff157224 */ /* 0x000fc600078e0011 */
[----:B------:R-:W-:Y:S04]  /*24ee0*/  STL.64 [R1+0x788], R22 ;  /* 0x0007881601007387 */ /* 0x000fe80000100a00 */
[----:B------:R-:W4:Y:S04]  /*24ef0*/  LDL.LU R16, [R1+0x1738] ;  /* 0x0017380001107983 */ /* 0x000f280000300800 */
[----:B0-----:R0:W-:Y:S04]  /*24f00*/  STL [R1+0x16ac], R4 ;  /* 0x0016ac0401007387 */ /* 0x0011e80000100800 */
[----:B------:R1:W-:Y:S04]  /*24f10*/  STL [R1+0x16a8], R5 ;  /* 0x0016a80501007387 */ /* 0x0003e80000100800 */
[----:B--2---:R-:W-:Y:S04]  /*24f20*/  STL.64 [R1+0x790], R24 ;  /* 0x0007901801007387 */ /* 0x004fe80000100a00 */
[----:B---3--:R-:W-:Y:S04]  /*24f30*/  STL.64 [R1+0x798], R26 ;  /* 0x0007981a01007387 */ /* 0x008fe80000100a00 */
[----:B------:R-:W2:Y:S01]  /*24f40*/  LDS.128 R24, [UR4+0x6d0] ;  /* 0x0006d004ff187984 */ /* 0x000ea20008000c00 */
[----:B0-----:R-:W-:Y:S01]  /*24f50*/  MOV R4, R28 ;  /* 0x0000001c00047202 */ /* 0x001fe20000000f00 */
[----:B-1----:R-:W-:-:S02]  /*24f60*/  IMAD.MOV.U32 R5, RZ, RZ, R3 ;  /* 0x000000ffff057224 */ /* 0x002fc400078e0003 */
[----:B------:R-:W-:Y:S04]  /*24f70*/  STL [R1+0x16a4], R6 ;  /* 0x0016a40601007387 */ /* 0x000fe80000100800 */
[----:B------:R2:W-:Y:S04]  /*24f80*/  STL.64 [R1+0x7a0], R4 ;  /* 0x0007a00401007387 */ /* 0x0005e80000100a00 */
[----:B------:R0:W-:Y:S04]  /*24f90*/  STL [R1+0x16a0], R7 ;  /* 0x0016a00701007387 */ /* 0x0001e80000100800 */
[----:B----4-:R-:W-:Y:S04]  /*24fa0*/  STL.64 [R1+0x7e0], R12 ;  /* 0x0007e00c01007387 */ /* 0x010fe80000100a00 */
[----:B------:R-:W-:Y:S04]  /*24fb0*/  STL.64 [R1+0x7e8], R14 ;  /* 0x0007e80e01007387 */ /* 0x000fe80000100a00 */
[----:B------:R-:W3:Y:S01]  /*24fc0*/  LDL.LU R17, [R1+0x1734] ;  /* 0x0017340001117983 */ /* 0x000ee20000300800 */
[----:B--2---:R-:W-:-:S03]  /*24fd0*/  IMAD.MOV.U32 R4, RZ, RZ, R26 ;  /* 0x000000ffff047224 */ /* 0x004fc600078e001a */
[----:B------:R-:W-:Y:S01]  /*24fe0*/  STL.64 [R1+0x10e8], R24 ;  /* 0x0010e81801007387 */ /* 0x000fe20000100a00 */
[----:B------:R-:W-:-:S03]  /*24ff0*/  IMAD.MOV.U32 R29, RZ, RZ, R27 ;  /* 0x000000ffff1d7224 */ /* 0x000fc600078e001b */
[----:B------:R-:W1:Y:S04]  /*25000*/  LDS.128 R24, [UR4+0x6c0] ;  /* 0x0006c004ff187984 */ /* 0x000e680008000c00 */
[----:B------:R-:W-:Y:S01]  /*25010*/  STL.64 [R1+0x16f0], R20 ;  /* 0x0016f01401007387 */ /* 0x000fe20000100a00 */
[----:B------:R-:W-:Y:S01]  /*25020*/  IMAD.MOV.U32 R6, RZ, RZ, R2 ;  /* 0x000000ffff067224 */ /* 0x000fe200078e0002 */
[----:B0-----:R-:W-:Y:S02]  /*25030*/  MOV R7, R0 ;  /* 0x0000000000077202 */ /* 0x001fe40000000f00 */
[----:B------:R-:W0:Y:S04]  /*25040*/  LDS.128 R12, [UR4+0x710] ;  /* 0x00071004ff0c7984 */ /* 0x000e280008000c00 */
[----:B-1----:R1:W-:Y:S04]  /*25050*/  STL.64 [R1+0x10f8], R24 ;  /* 0x0010f81801007387 */ /* 0x0023e80000100a00 */
[----:B------:R2:W-:Y:S04]  /*25060*/  STL.64 [R1+0x1100], R26 ;  /* 0x0011001a01007387 */ /* 0x0005e80000100a00 */
[----:B-1----:R-:W4:Y:S04]  /*25070*/  LDL.LU.64 R24, [R1+0x1700] ;  /* 0x0017000001187983 */ /* 0x002f280000300a00 */
[----:B--2---:R-:W2:Y:S01]  /*25080*/  LDL.LU.64 R26, [R1+0x1708] ;  /* 0x00170800011a7983 */ /* 0x004ea20000300a00 */
[----:B------:R-:W-:Y:S01]  /*25090*/  IMAD.MOV.U32 R20, RZ, RZ, R10 ;  /* 0x000000ffff147224 */ /* 0x000fe200078e000a */
[----:B------:R-:W-:-:S02]  /*250a0*/  MOV R21, R11 ;  /* 0x0000000b00157202 */ /* 0x000fc40000000f00 */
[----:B------:R-:W-:Y:S04]  /*250b0*/  STL.64 [R1+0x7a8], R6 ;  /* 0x0007a80601007387 */ /* 0x000fe80000100a00 */
[----:B------:R-:W-:Y:S04]  /*250c0*/  STL.64 [R1+0x780], R20 ;  /* 0x0007801401007387 */ /* 0x000fe80000100a00 */
[----:B------:R-:W1:Y:S04]  /*250d0*/  LDS.128 R20, [UR4+0x6b0] ;  /* 0x0006b004ff147984 */ /* 0x000e680008000c00 */
[----:B0-----:R-:W-:Y:S04]  /*250e0*/  STL.64 [R1+0x700], R12 ;  /* 0x0007000c01007387 */ /* 0x001fe80000100a00 */
[----:B------:R-:W-:Y:S04]  /*250f0*/  STL.64 [R1+0x708], R14 ;  /* 0x0007080e01007387 */ /* 0x000fe80000100a00 */
[----:B------:R-:W0:Y:S04]  /*25100*/  LDS.128 R12, [UR4+0x620] ;  /* 0x00062004ff0c7984 */ /* 0x000e280008000c00 */
[----:B------:R-:W-:Y:S04]  /*25110*/  STL.64 [R1+0x7f8], R18 ;  /* 0x0007f81201007387 */ /* 0x000fe80000100a00 */
[----:B------:R-:W3:Y:S04]  /*25120*/  LDL.LU R10, [R1+0x1728] ;  /* 0x00172800010a7983 */ /* 0x000ee80000300800 */
[----:B------:R-:W3:Y:S01]  /*25130*/  LDL.LU R11, [R1+0x1724] ;  /* 0x00172400010b7983 */ /* 0x000ee20000300800 */
[----:B-1----:R-:W-:Y:S01]  /*25140*/  MOV R5, R20 ;  /* 0x0000001400057202 */ /* 0x002fe20000000f00 */
[----:B------:R-:W-:-:S02]  /*25150*/  IMAD.MOV.U32 R6, RZ, RZ, R22 ;  /* 0x000000ffff067224 */ /* 0x000fc400078e0016 */
[----:B------:R1:W-:Y:S01]  /*25160*/  STL [R1+0x10dc], R21 ;  /* 0x0010dc1501007387 */ /* 0x0003e20000100800 */
[----:B------:R-:W-:-:S03]  /*25170*/  IMAD.MOV.U32 R7, RZ, RZ, R23 ;  /* 0x000000ffff077224 */ /* 0x000fc600078e0017 */
[----:B------:R-:W3:Y:S04]  /*25180*/  LDL.LU.64 R22, [R1+0x16f8] ;  /* 0x0016f80001167983 */ /* 0x000ee80000300a00 */
[----:B-1----:R-:W3:Y:S04]  /*25190*/  LDL.LU.64 R20, [R1+0x16f0] ;  /* 0x0016f00001147983 */ /* 0x002ee80000300a00 */
[----:B0-----:R-:W-:Y:S04]  /*251a0*/  STL.64 [R1+0x1048], R12 ;  /* 0x0010480c01007387 */ /* 0x001fe80000100a00 */
[----:B------:R-:W-:Y:S04]  /*251b0*/  STL.64 [R1+0x1050], R14 ;  /* 0x0010500e01007387 */ /* 0x000fe80000100a00 */
[----:B------:R-:W0:Y:S04]  /*251c0*/  LDS.128 R12, [UR4+0x610] ;  /* 0x00061004ff0c7984 */ /* 0x000e280008000c00 */
[----:B0-----:R0:W-:Y:S04]  /*251d0*/  STL.64 [R1+0x1028], R12 ;  /* 0x0010280c01007387 */ /* 0x0011e80000100a00 */
[----:B0-----:R-:W3:Y:S04]  /*251e0*/  LDL.LU R13, [R1+0x10dc] ;  /* 0x0010dc00010d7983 */ /* 0x001ee80000300800 */
[----:B----4-:R-:W-:Y:S04]  /*251f0*/  STL.64 [R1+0x770], R24 ;  /* 0x0007701801007387 */ /* 0x010fe80000100a00 */
[----:B--2---:R-:W-:Y:S04]  /*25200*/  STL.64 [R1+0x778], R26 ;  /* 0x0007781a01007387 */ /* 0x004fe80000100a00 */
[----:B------:R-:W0:Y:S02]  /*25210*/  LDS.128 R24, [UR4+0x6a0] ;  /* 0x0006a004ff187984 */ /* 0x000e240008000c00 */
[----:B0-----:R-:W-:Y:S01]  /*25220*/  MOV R28, R24 ;  /* 0x00000018001c7202 */ /* 0x001fe20000000f00 */
[----:B------:R-:W-:Y:S01]  /*25230*/  IMAD.MOV.U32 R3, RZ, RZ, R25 ;  /* 0x000000ffff037224 */ /* 0x000fe200078e0019 */
[----:B------:R-:W-:Y:S01]  /*25240*/  MOV R0, R27 ;  /* 0x0000001b00007202 */ /* 0x000fe20000000f00 */
[----:B------:R-:W-:Y:S01]  /*25250*/  IMAD.MOV.U32 R2, RZ, RZ, R26 ;  /* 0x000000ffff027224 */ /* 0x000fe200078e001a */
[----:B------:R-:W2:Y:S04]  /*25260*/  LDL.LU.64 R24, [R1+0x16e0] ;  /* 0x0016e00001187983 */ /* 0x000ea80000300a00 */
[----:B------:R-:W4:Y:S04]  /*25270*/  LDL.LU.64 R26, [R1+0x16e8] ;  /* 0x0016e800011a7983 */ /* 0x000f280000300a00 */
[----:B---3--:R-:W-:Y:S04]  /*25280*/  STL.64 [R1+0x768], R22 ;  /* 0x0007681601007387 */ /* 0x008fe80000100a00 */
[----:B------:R-:W-:Y:S04]  /*25290*/  STL.64 [R1+0x760], R20 ;  /* 0x0007601401007387 */ /* 0x000fe80000100a00 */
[----:B------:R-:W0:Y:S04]  /*252a0*/  LDS.128 R20, [UR4+0x690] ;  /* 0x00069004ff147984 */ /* 0x000e280008000c00 */
[----:B------:R-:W-:Y:S04]  /*252b0*/  STL.64 [R1+0x7f0], R16 ;  /* 0x0007f01001007387 */ /* 0x000fe80000100a00 */
[----:B------:R-:W1:Y:S04]  /*252c0*/  LDS.128 R16, [UR4+0x720] ;  /* 0x00072004ff107984 */ /* 0x000e680008000c00 */
[----:B0-----:R0:W-:Y:S04]  /*252d0*/  STL.64 [R1+0x10b8], R20 ;  /* 0x0010b81401007387 */ /* 0x0011e80000100a00 */
[----:B------:R3:W-:Y:S04]  /*252e0*/  STL.64 [R1+0x10c0], R22 ;  /* 0x0010c01601007387 */ /* 0x0007e80000100a00 */
[----:B0-----:R-:W4:Y:S04]  /*252f0*/  LDL.LU.64 R20, [R1+0x16d0] ;  /* 0x0016d00001147983 */ /* 0x001f280000300a00 */
[----:B---3--:R-:W3:Y:S04]  /*25300*/  LDL.LU.64 R22, [R1+0x16d8] ;  /* 0x0016d80001167983 */ /* 0x008ee80000300a00 */
[----:B-1----:R-:W-:Y:S04]  /*25310*/  STL.64 [R1+0x710], R16 ;  /* 0x0007101001007387 */ /* 0x002fe80000100a00 */
[----:B------:R-:W-:Y:S04]  /*25320*/  STL.64 [R1+0x718], R18 ;  /* 0x0007181201007387 */ /* 0x000fe80000100a00 */
[----:B------:R-:W0:Y:S01]  /*25330*/  LDS.128 R16, [UR4+0x630] ;  /* 0x00063004ff107984 */ /* 0x000e220008000c00 */
[----:B------:R-:W-:-:S03]  /*25340*/  IMAD.MOV.U32 R12, RZ, RZ, R5 ;  /* 0x000000ffff0c7224 */ /* 0x000fc600078e0005 */
[----:B------:R1:W-:Y:S04]  /*25350*/  STL [R1+0x1030], R14 ;  /* 0x0010300e01007387 */ /* 0x0003e80000100800 */
[----:B------:R-:W-:Y:S04]  /*25360*/  STL.64 [R1+0x6a0], R12 ;  /* 0x0006a00c01007387 */ /* 0x000fe80000100a00 */
[----:B------:R-:W3:Y:S01]  /*25370*/  LDL.LU R5, [R1+0x16a8] ;  /* 0x0016a80001057983 */ /* 0x000ee20000300800 */
[----:B-1----:R-:W-:-:S03]  /*25380*/  IMAD.MOV.U32 R14, RZ, RZ, R6 ;  /* 0x000000ffff0e7224 */ /* 0x002fc600078e0006 */
[----:B------:R-:W3:Y:S04]  /*25390*/  LDL.LU R6, [R1+0x16a4] ;  /* 0x0016a40001067983 */ /* 0x000ee80000300800 */
[----:B0-----:R0:W-:Y:S02]  /*253a0*/  STL.64 [R1+0x1060], R18 ;  /* 0x0010601201007387 */ /* 0x0011e40000100a00 */
[----:B0-----:R-:W-:Y:S01]  /*253b0*/  IMAD.MOV.U32 R19, RZ, RZ, R29 ;  /* 0x000000ffff137224 */ /* 0x001fe200078e001d */
[----:B------:R-:W-:Y:S02]  /*253c0*/  MOV R29, R15 ;  /* 0x0000000f001d7202 */ /* 0x000fe40000000f00 */
[----:B------:R-:W-:Y:S01]  /*253d0*/  MOV R15, R7 ;  /* 0x00000007000f7202 */ /* 0x000fe20000000f00 */
[----:B------:R-:W-:Y:S04]  /*253e0*/  STL.64 [R1+0x1058], R16 ;  /* 0x0010581001007387 */ /* 0x000fe80000100a00 */
[----:B------:R-:W-:Y:S04]  /*253f0*/  STL.64 [R1+0x6a8], R14 ;  /* 0x0006a80e01007387 */ /* 0x000fe80000100a00 */
[----:B------:R-:W-:Y:S04]  /*25400*/  LDS.128 R12, [UR4+0x5c0] ;  /* 0x0005c004ff0c7984 */ /* 0x000fe80008000c00 */
[----:B--2---:R-:W-:Y:S04]  /*25410*/  STL.64 [R1+0x750], R24 ;  /* 0x0007501801007387 */ /* 0x004fe80000100a00 */
[----:B----4-:R-:W-:Y:S04]  /*25420*/  STL.64 [R1+0x758], R26 ;  /* 0x0007581a01007387 */ /* 0x010fe80000100a00 */
[----:B------:R-:W0:Y:S04]  /*25430*/  LDS.128 R24, [UR4+0x680] ;  /* 0x00068004ff187984 */ /* 0x000e280008000c00 */
[----:B------:R-:W-:Y:S04]  /*25440*/  STL.64 [R1+0x740], R20 ;  /* 0x0007401401007387 */ /* 0x000fe80000100a00 */
[----:B0-----:R0:W-:Y:S04]  /*25450*/  STL.64 [R1+0x10a8], R24 ;  /* 0x0010a81801007387 */ /* 0x0011e80000100a00 */
[----:B------:R1:W-:Y:S04]  /*25460*/  STL.64 [R1+0x10b0], R26 ;  /* 0x0010b01a01007387 */ /* 0x0003e80000100a00 */
[----:B---3--:R-:W-:Y:S04]  /*25470*/  STL.64 [R1+0x748], R22 ;  /* 0x0007481601007387 */ /* 0x008fe80000100a00 */
        /* <DEDUP_REMOVED lines=42> */
[----:B-1----:R-:W-:Y:S01]  /*25720*/  MOV R10, R2 ;  /* 0x00000002000a7202 */ /* 0x002fe20000000f00 */
[----:B------:R-:W-:Y:S01]  /*25730*/  IMAD.MOV.U32 R9, RZ, RZ, R3 ;  /* 0x000000ffff097224 */ /* 0x000fe200078e0003 */
        /* <DEDUP_REMOVED lines=28> */
[----:B------:R-:W-:Y:S01]  /*25900*/  IMAD.MOV.U32 R28, RZ, RZ, R24 ;  /* 0x000000ffff1c7224 */ /* 0x000fe200078e0018 */
[----:B------:R-:W-:Y:S01]  /*25910*/  MOV R3, R25 ;  /* 0x0000001900037202 */ /* 0x000fe20000000f00 */
[----:B------:R-:W-:Y:S01]  /*25920*/  IMAD.MOV.U32 R2, RZ, RZ, R26 ;  /* 0x000000ffff027224 */ /* 0x000fe200078e001a */
[----:B------:R-:W-:Y:S01]  /*25930*/  STL.64 [R1+0x6c0], R16 ;  /* 0x0006c01001007387 */ /* 0x000fe20000100a00 */
[----:B------:R-:W-:-:S03]  /*25940*/  IMAD.MOV.U32 R0, RZ, RZ, R27 ;  /* 0x000000ffff007224 */ /* 0x000fc600078e001b */
        /* <DEDUP_REMOVED lines=39> */
[----:B------:R-:W-:-:S03]  /*25bc0*/  MOV R23, R29 ;  /* 0x0000001d00177202 */ /* 0x000fc60000000f00 */
[----:B------:R0:W-:Y:S04]  /*25bd0*/  STL.64 [R1+0x680], R24 ;  /* 0x0006801801007387 */ /* 0x0001e80000100a00 */
[----:B------:R1:W-:Y:S01]  /*25be0*/  STL.64 [R1+0x688], R26 ;  /* 0x0006881a01007387 */ /* 0x0003e20000100a00 */
[----:B0-----:R-:W-:Y:S02]  /*25bf0*/  IMAD.MOV.U32 R24, RZ, RZ, R28 ;  /* 0x000000ffff187224 */ /* 0x001fe400078e001c */
[----:B------:R-:W-:Y:S01]  /*25c00*/  IMAD.MOV.U32 R25, RZ, RZ, R3 ;  /* 0x000000ffff197224 */ /* 0x000fe200078e0003 */
[----:B-1----:R-:W-:Y:S01]  /*25c10*/  MOV R26, R2 ;  /* 0x00000002001a7202 */ /* 0x002fe20000000f00 */
[----:B------:R-:W-:-:S03]  /*25c20*/  IMAD.MOV.U32 R27, RZ, RZ, R0 ;  /* 0x000000ffff1b7224 */ /* 0x000fc600078e0000 */
[----:B------:R0:W-:Y:S04]  /*25c30*/  STL.64 [R1+0x5f0], R24 ;  /* 0x0005f01801007387 */ /* 0x0001e80000100a00 */
[----:B----4-:R-:W-:Y:S04]  /*25c40*/  STL.64 [R1+0x660], R8 ;  /* 0x0006600801007387 */ /* 0x010fe80000100a00 */
[----:B------:R-:W-:Y:S04]  /*25c50*/  STL.64 [R1+0x668], R10 ;  /* 0x0006680a01007387 */ /* 0x000fe80000100a00 */
[----:B------:R-:W1:Y:S04]  /*25c60*/  LDS.128 R8, [UR4+0x590] ;  /* 0x00059004ff087984 */ /* 0x000e680008000c00 */
[----:B------:R-:W-:Y:S04]  /*25c70*/  STL.64 [R1+0x600], R20 ;  /* 0x0006001401007387 */ /* 0x000fe80000100a00 */
[----:B------:R-:W-:Y:S04]  /*25c80*/  STL.64 [R1+0x608], R22 ;  /* 0x0006081601007387 */ /* 0x000fe80000100a00 */
[----:B------:R-:W-:Y:S04]  /*25c90*/  LDS.128 R20, [UR4+0x550] ;  /* 0x00055004ff147984 */ /* 0x000fe80008000c00 */
[----:B------:R4:W-:Y:S04]  /*25ca0*/  STL.64 [R1+0x5f8], R26 ;  /* 0x0005f81a01007387 */ /* 0x0009e80000100a00 */
[----:B0-----:R-:W3:Y:S04]  /*25cb0*/  LDL.LU.64 R24, [R1+0x1620] ;  /* 0x0016200001187983 */ /* 0x001ee80000300a00 */
[----:B----4-:R-:W4:Y:S04]  /*25cc0*/  LDL.LU.64 R26, [R1+0x1628] ;  /* 0x00162800011a7983 */ /* 0x010f280000300a00 */
[----:B-1----:R0:W-:Y:S01]  /*25cd0*/  STL.64 [R1+0x1038], R8 ;  /* 0x0010380801007387 */ /* 0x0021e20000100a00 */
[----:B------:R-:W-:-:S03]  /*25ce0*/  IMAD.MOV.U32 R3, RZ, RZ, R11 ;  /* 0x000000ffff037224 */ /* 0x000fc600078e000b */
        /* <DEDUP_REMOVED lines=17> */
[----:B0-----:R-:W-:-:S02]  /*25e00*/  MOV R2, R18 ;  /* 0x0000001200027202 */ /* 0x001fc40000000f00 */
        /* <DEDUP_REMOVED lines=16> */
[----:B-1----:R-:W-:-:S03]  /*25f10*/  IMAD.MOV.U32 R29, RZ, RZ, R26 ;  /* 0x000000ffff1d7224 */ /* 0x002fc600078e001a */
[----:B------:R-:W-:Y:S01]  /*25f20*/  STL.64 [R1+0x10f8], R24 ;  /* 0x0010f81801007387 */ /* 0x000fe20000100a00 */
[----:B------:R-:W-:-:S03]  /*25f30*/  MOV R28, R27 ;  /* 0x0000001b001c7202 */ /* 0x000fc60000000f00 */
[----:B------:R-:W1:Y:S01]  /*25f40*/  LDS.128 R24, [UR4+0x530] ;  /* 0x00053004ff187984 */ /* 0x000e620008000c00 */
[----:B----4-:R-:W-:Y:S01]  /*25f50*/  MOV R3, R9 ;  /* 0x0000000900037202 */ /* 0x010fe20000000f00 */
[----:B0-----:R-:W-:Y:S02]  /*25f60*/  IMAD.MOV.U32 R6, RZ, RZ, R10 ;  /* 0x000000ffff067224 */ /* 0x001fe400078e000a */
[----:B------:R0:W-:Y:S01]  /*25f70*/  STL [R1+0x1118], R8 ;  /* 0x0011180801007387 */ /* 0x0001e20000100800 */
[----:B------:R-:W-:-:S03]  /*25f80*/  IMAD.MOV.U32 R7, RZ, RZ, R11 ;  /* 0x000000ffff077224 */ /* 0x000fc600078e000b */
[----:B------:R-:W4:Y:S04]  /*25f90*/  LDL.LU.64 R10, [R1+0x1668] ;  /* 0x00166800010a7983 */ /* 0x000f280000300a00 */
[----:B0-----:R-:W4:Y:S04]  /*25fa0*/  LDL.LU.64 R8, [R1+0x1660] ;  /* 0x0016600001087983 */ /* 0x001f280000300a00 */
        /* <DEDUP_REMOVED lines=17> */
[----:B------:R-:W-:-:S03]  /*260c0*/  IMAD.MOV.U32 R29, RZ, RZ, R23 ;  /* 0x000000ffff1d7224 */ /* 0x000fc600078e0017 */
[----:B------:R-:W0:Y:S04]  /*260d0*/  LDS.128 R20, [UR4+0x510] ;  /* 0x00051004ff147984 */ /* 0x000e280008000c00 */
[----:B0-----:R0:W-:Y:S02]  /*260e0*/  STL.64 [R1+0x10c0], R22 ;  /* 0x0010c01601007387 */ /* 0x0011e40000100a00 */
[----:B0-----:R-:W-:Y:S01]  /*260f0*/  MOV R22, R6 ;  /* 0x0000000600167202 */ /* 0x001fe20000000f00 */
        /* <DEDUP_REMOVED lines=8> */
[----:B0-----:R-:W-:Y:S01]  /*26180*/  MOV R29, R17 ;  /* 0x00000011001d7202 */ /* 0x001fe20000000f00 */
[----:B-1----:R-:W-:-:S02]  /*26190*/  IMAD.MOV.U32 R28, RZ, RZ, R18 ;  /* 0x000000ffff1c7224 */ /* 0x002fc400078e0012 */
[----:B------:R-:W-:Y:S04]  /*261a0*/  STL [R1+0x10a8], R16 ;  /* 0x0010a81001007387 */ /* 0x000fe80000100800 */
[----:B------:R-:W-:Y:S04]  /*261b0*/  STL [R1+0x15ac], R28 ;  /* 0x0015ac1c01007387 */ /* 0x000fe80000100800 */
[----:B----4-:R-:W-:Y:S04]  /*261c0*/  STL.64 [R1+0x5a8], R10 ;  /* 0x0005a80a01007387 */ /* 0x010fe80000100a00 */
[----:B------:R-:W-:Y:S04]  /*261d0*/  STL.64 [R1+0x5a0], R8 ;  /* 0x0005a00801007387 */ /* 0x000fe80000100a00 */
[----:B------:R-:W-:Y:S04]  /*261e0*/  LDS.128 R8, [UR4+0x4c0] ;  /* 0x0004c004ff087984 */ /* 0x000fe80008000c00 */
[----:B--2---:R0:W-:Y:S02]  /*261f0*/  STL.64 [R1+0x5b0], R12 ;  /* 0x0005b00c01007387 */ /* 0x0041e40000100a00 */
[----:B0-----:R-:W-:-:S02]  /*26200*/  IMAD.MOV.U32 R13, RZ, RZ, R19 ;  /* 0x000000ffff0d7224 */ /* 0x001fc400078e0013 */
[----:B------:R-:W0:Y:S04]  /*26210*/  LDS.128 R16, [UR4+0x4f0] ;  /* 0x0004f004ff107984 */ /* 0x000e280008000c00 */
[----:B---3--:R0:W-:Y:S02]  /*26220*/  STL.64 [R1+0x5b8], R14 ;  /* 0x0005b80e01007387 */ /* 0x0081e40000100a00 */
[----:B0-----:R-:W-:Y:S02]  /*26230*/  MOV R15, R18 ;  /* 0x00000012000f7202 */ /* 0x001fe40000000f00 */
[----:B------:R-:W-:Y:S01]  /*26240*/  STL.64 [R1+0x1098], R16 ;  /* 0x0010981001007387 */ /* 0x000fe20000100a00 */
[----:B------:R-:W-:-:S03]  /*26250*/  IMAD.MOV.U32 R14, RZ, RZ, R19 ;  /* 0x000000ffff0e7224 */ /* 0x000fc600078e0013 */
[----:B------:R-:W0:Y:S04]  /*26260*/  LDS.128 R16, [UR4+0x4e0] ;  /* 0x0004e004ff107984 */ /* 0x000e280008000c00 */
[----:B------:R-:W-:Y:S04]  /*26270*/  STL [R1+0x15b0], R13 ;  /* 0x0015b00d01007387 */ /* 0x000fe80000100800 */
[----:B------:R1:W-:Y:S04]  /*26280*/  STL.64 [R1+0x590], R4 ;  /* 0x0005900401007387 */ /* 0x0003e80000100a00 */
[----:B------:R-:W-:Y:S04]  /*26290*/  STL.64 [R1+0x1608], R26 ;  /* 0x0016081a01007387 */ /* 0x000fe80000100a00 */
[----:B------:R-:W-:Y:S01]  /*262a0*/  STL.64 [R1+0x1600], R24 ;  /* 0x0016001801007387 */ /* 0x000fe20000100a00 */
[----:B-1----:R-:W-:Y:S01]  /*262b0*/  MOV R5, R10 ;  /* 0x0000000a00057202 */ /* 0x002fe20000000f00 */
[----:B------:R-:W-:-:S02]  /*262c0*/  IMAD.MOV.U32 R4, RZ, RZ, R11 ;  /* 0x000000ffff047224 */ /* 0x000fc400078e000b */
[----:B------:R-:W1:Y:S01]  /*262d0*/  LDS.128 R24, [UR4+0x4a0] ;  /* 0x0004a004ff187984 */ /* 0x000e620008000c00 */
[----:B0-----:R-:W-:Y:S01]  /*262e0*/  IMAD.MOV.U32 R13, RZ, RZ, R17 ;  /* 0x000000ffff0d7224 */ /* 0x001fe200078e0011 */
[----:B------:R-:W-:-:S04]  /*262f0*/  MOV R28, R18 ;  /* 0x00000012001c7202 */ /* 0x000fc80000000f00 */
[----:B------:R0:W-:Y:S04]  /*26300*/  STL [R1+0x15bc], R13 ;  /* 0x0015bc0d01007387 */ /* 0x0001e80000100800 */
[----:B------:R2:W-:Y:S01]  /*26310*/  STL [R1+0x15c0], R28 ;  /* 0x0015c01c01007387 */ /* 0x0005e20000100800 */
[----:B0-----:R-:W-:Y:S02]  /*26320*/  IMAD.MOV.U32 R13, RZ, RZ, R9 ;  /* 0x000000ffff0d7224 */ /* 0x001fe400078e0009 */
[----:B--2---:R-:W-:Y:S02]  /*26330*/  IMAD.MOV.U32 R28, RZ, RZ, R8 ;  /* 0x000000ffff1c7224 */ /* 0x004fe400078e0008 */
[----:B------:R-:W0:Y:S04]  /*26340*/  LDS.128 R8, [UR4+0x4b0] ;  /* 0x0004b004ff087984 */ /* 0x000e280008000c00 */
[----:B------:R2:W-:Y:S01]  /*26350*/  STL [R1+0x15a8], R29 ;  /* 0x0015a81d01007387 */ /* 0x0005e20000100800 */
[----:B-1----:R-:W-:-:S03]  /*26360*/  MOV R12, R24 ;  /* 0x00000018000c7202 */ /* 0x002fc60000000f00 */
        /* <DEDUP_REMOVED lines=16> */
[----:B------:R-:W-:-:S03]  /*26470*/  IMAD.MOV.U32 R21, RZ, RZ, R3 ;  /* 0x000000ffff157224 */ /* 0x000fc600078e0003 */
[----:B------:R-:W4:Y:S04]  /*26480*/  LDL.LU R3, [R1+0x1618] ;  /* 0x0016180001037983 */ /* 0x000f280000300800 */
[----:B------:R-:W-:Y:S04]  /*26490*/  STL [R1+0x15dc], R4 ;  /* 0x0015dc0401007387 */ /* 0x000fe80000100800 */
[----:B------:R-:W-:Y:S04]  /*264a0*/  STL [R1+0x15e8], R7 ;  /* 0x0015e80701007387 */ /* 0x000fe80000100800 */
[----:B------:R-:W-:Y:S04]  /*264b0*/  STL [R1+0x15e4], R29 ;  /* 0x0015e41d01007387 */ /* 0x000fe80000100800 */
[----:B------:R1:W-:Y:S04]  /*264c0*/  STL.64 [R1+0x15f8], R22 ;  /* 0x0015f81601007387 */ /* 0x0003e80000100a00 */
[----:B-1----:R-:W4:Y:S01]  /*264d0*/  LDL.LU R22, [R1+0x1040] ;  /* 0x0010400001167983 */ /* 0x002f220000300800 */
[----:B0-----:R-:W-:-:S05]  /*264e0*/  IMAD.MOV.U32 R14, RZ, RZ, R18 ;  /* 0x000000ffff0e7224 */ /* 0x001fca00078e0012 */
[----:B------:R0:W-:Y:S02]  /*264f0*/  STL [R1+0x15c8], R14 ;  /* 0x0015c80e01007387 */ /* 0x0001e40000100800 */
[----:B0-----:R-:W-:-:S05]  /*26500*/  MOV R14, R8 ;  /* 0x00000008000e7202 */ /* 0x001fca0000000f00 */
[----:B------:R-:W-:Y:S04]  /*26510*/  STL [R1+0x15e0], R14 ;  /* 0x0015e00e01007387 */ /* 0x000fe80000100800 */
[----:B--2---:R-:W-:Y:S04]  /*26520*/  STL.64 [R1+0x570], R24 ;  /* 0x0005701801007387 */ /* 0x004fe80000100a00 */
[----:B---3--:R-:W-:Y:S04]  /*26530*/  STL.64 [R1+0x578], R26 ;  /* 0x0005781a01007387 */ /* 0x008fe80000100a00 */
[----:B------:R-:W0:Y:S04]  /*26540*/  LDS.128 R24, [UR4+0x470] ;  /* 0x00047004ff187984 */ /* 0x000e280008000c00 */
[----:B----4-:R1:W-:Y:S04]  /*26550*/  STL.64 [R1+0x15f0], R20 ;  /* 0x0015f01401007387 */ /* 0x0103e80000100a00 */
[----:B-1----:R-:W2:Y:S04]  /*26560*/  LDL.LU R20, [R1+0x1038] ;  /* 0x0010380001147983 */ /* 0x002ea80000300800 */
[----:B------:R-:W2:Y:S01]  /*26570*/  LDL.LU R21, [R1+0x103c] ;  /* 0x00103c0001157983 */ /* 0x000ea20000300800 */
[----:B0-----:R-:W-:Y:S01]  /*26580*/  MOV R7, R24 ;  /* 0x0000001800077202 */ /* 0x001fe20000000f00 */
[----:B------:R-:W-:Y:S01]  /*26590*/  IMAD.MOV.U32 R29, RZ, RZ, R25 ;  /* 0x000000ffff1d7224 */ /* 0x000fe200078e0019 */
[----:B------:R-:W-:Y:S01]  /*265a0*/  MOV R4, R27 ;  /* 0x0000001b00047202 */ /* 0x000fe20000000f00 */
[----:B------:R-:W-:-:S02]  /*265b0*/  IMAD.MOV.U32 R14, RZ, RZ, R26 ;  /* 0x000000ffff0e7224 */ /* 0x000fc400078e001a */
[----:B------:R-:W0:Y:S04]  /*265c0*/  LDS.128 R24, [UR4+0x460] ;  /* 0x00046004ff187984 */ /* 0x000e280008000c00 */
[----:B0-----:R0:W-:Y:S04]  /*265d0*/  STL.64 [R1+0x14b0], R24 ;  /* 0x0014b01801007387 */ /* 0x0011e80000100a00 */
[----:B0-----:R-:W3:Y:S04]  /*265e0*/  LDL.LU R24, [R1+0x1108] ;  /* 0x0011080001187983 */ /* 0x001ee80000300800 */
[----:B------:R-:W3:Y:S01]  /*265f0*/  LDL.LU R25, [R1+0x110c] ;  /* 0x00110c0001197983 */ /* 0x000ee20000300800 */
[----:B------:R-:W-:-:S03]  /*26600*/  IMAD.MOV.U32 R23, RZ, RZ, R3 ;  /* 0x000000ffff177224 */ /* 0x000fc600078e0003 */
[----:B------:R0:W-:Y:S04]  /*26610*/  STL.64 [R1+0x1078], R16 ;  /* 0x0010781001007387 */ /* 0x0001e80000100a00 */
[----:B------:R-:W-:Y:S04]  /*26620*/  STL.64 [R1+0x588], R22 ;  /* 0x0005881601007387 */ /* 0x000fe80000100a00 */
[----:B------:R1:W-:Y:S01]  /*26630*/  STL [R1+0x15b4], R15 ;  /* 0x0015b40f01007387 */ /* 0x0003e20000100800 */
[----:B0-----:R-:W-:Y:S02]  /*26640*/  IMAD.MOV.U32 R16, RZ, RZ, R2 ;  /* 0x000000ffff107224 */ /* 0x001fe400078e0002 */
[----:B------:R-:W-:Y:S01]  /*26650*/  IMAD.MOV.U32 R17, RZ, RZ, R0 ;  /* 0x000000ffff117224 */ /* 0x000fe200078e0000 */
[----:B------:R0:W-:Y:S01]  /*26660*/  STL.64 [R1+0x14b8], R26 ;  /* 0x0014b81a01007387 */ /* 0x0001e20000100a00 */
[----:B-1----:R-:W-:Y:S01]  /*26670*/  MOV R15, R19 ;  /* 0x00000013000f7202 */ /* 0x002fe20000000f00 */
[----:B0-----:R-:W-:-:S02]  /*26680*/  IMAD.MOV.U32 R26, RZ, RZ, R16 ;  /* 0x000000ffff1a7224 */ /* 0x001fc400078e0010 */
[----:B------:R-:W-:Y:S02]  /*26690*/  IMAD.MOV.U32 R27, RZ, RZ, R17 ;  /* 0x000000ffff1b7224 */ /* 0x000fe400078e0011 */
[----:B------:R-:W0:Y:S04]  /*266a0*/  LDS.128 R16, [UR4+0x440] ;  /* 0x00044004ff107984 */ /* 0x000e280008000c00 */
[----:B------:R1:W-:Y:S04]  /*266b0*/  STL.64 [R1+0x558], R26 ;  /* 0x0005581a01007387 */ /* 0x0003e80000100a00 */
[----:B------:R-:W-:Y:S04]  /*266c0*/  STL [R1+0x15d4], R13 ;  /* 0x0015d40d01007387 */ /* 0x000fe80000100800 */
[----:B------:R-:W-:Y:S01]  /*266d0*/  STL [R1+0x15d0], R28 ;  /* 0x0015d01c01007387 */ /* 0x000fe20000100800 */
[----:B-1----:R-:W-:-:S03]  /*266e0*/  IMAD.MOV.U32 R26, RZ, RZ, R14 ;  /* 0x000000ffff1a7224 */ /* 0x002fc600078e000e */
[----:B------:R-:W4:Y:S04]  /*266f0*/  LDL.LU R14, [R1+0x15e0] ;  /* 0x0015e000010e7983 */ /* 0x000f280000300800 */
[----:B0-----:R-:W-:Y:S04]  /*26700*/  STL.64 [R1+0x14d8], R18 ;  /* 0x0014d81201007387 */ /* 0x001fe80000100a00 */
[----:B------:R-:W-:Y:S04]  /*26710*/  STL.64 [R1+0x14d0], R16 ;  /* 0x0014d01001007387 */ /* 0x000fe80000100a00 */
[----:B--2---:R-:W-:Y:S04]  /*26720*/  STL.64 [R1+0x580], R20 ;  /* 0x0005801401007387 */ /* 0x004fe80000100a00 */
[----:B------:R-:W0:Y:S02]  /*26730*/  LDS.128 R20, [UR4+0x490] ;  /* 0x00049004ff147984 */ /* 0x000e240008000c00 */
[----:B0-----:R-:W-:Y:S01]  /*26740*/  IMAD.MOV.U32 R13, RZ, RZ, R21 ;  /* 0x000000ffff0d7224 */ /* 0x001fe200078e0015 */
[----:B------:R-:W-:-:S03]  /*26750*/  MOV R28, R22 ;  /* 0x00000016001c7202 */ /* 0x000fc60000000f00 */
[----:B------:R-:W-:Y:S01]  /*26760*/  IMAD.MOV.U32 R17, RZ, RZ, R13 ;  /* 0x000000ffff117224 */ /* 0x000fe200078e000d */
[----:B------:R-:W-:Y:S01]  /*26770*/  MOV R18, R28 ;  /* 0x0000001c00127202 */ /* 0x000fe20000000f00 */
[----:B------:R-:W2:Y:S04]  /*26780*/  LDL.LU R13, [R1+0x15d4] ;  /* 0x0015d400010d7983 */ /* 0x000ea80000300800 */
[----:B------:R-:W2:Y:S04]  /*26790*/  LDL.LU R28, [R1+0x15d0] ;  /* 0x0015d000011c7983 */ /* 0x000ea80000300800 */
[----:B---3--:R0:W-:Y:S02]  /*267a0*/  STL.64 [R1+0x550], R24 ;  /* 0x0005501801007387 */ /* 0x0081e40000100a00 */
[----:B0-----:R-:W-:-:S02]  /*267b0*/  IMAD.MOV.U32 R25, RZ, RZ, R29 ;  /* 0x000000ffff197224 */ /* 0x001fc400078e001d */
[----:B------:R-:W3:Y:S04]  /*267c0*/  LDL.LU R29, [R1+0x15e4] ;  /* 0x0015e400011d7983 */ /* 0x000ee80000300800 */
[----:B------:R0:W-:Y:S02]  /*267d0*/  STL [R1+0x15d8], R5 ;  /* 0x0015d80501007387 */ /* 0x0001e40000100800 */
[----:B0-----:R-:W-:-:S04]  /*267e0*/  IMAD.MOV.U32 R5, RZ, RZ, R20 ;  /* 0x000000ffff057224 */ /* 0x001fc800078e0014 */
[----:B------:R-:W-:Y:S01]  /*267f0*/  IMAD.MOV.U32 R16, RZ, RZ, R5 ;  /* 0x000000ffff107224 */ /* 0x000fe200078e0005 */
[----:B------:R-:W-:Y:S01]  /*26800*/  MOV R24, R7 ;  /* 0x0000000700187202 */ /* 0x000fe20000000f00 */
[----:B------:R0:W-:Y:S04]  /*26810*/  STL [R1+0x15cc], R15 ;  /* 0x0015cc0f01007387 */ /* 0x0001e80000100800 */
[----:B------:R4:W-:Y:S04]  /*26820*/  STL.64 [R1+0x14f0], R16 ;  /* 0x0014f01001007387 */ /* 0x0009e80000100a00 */
[----:B------:R-:W2:Y:S01]  /*26830*/  LDL.LU R7, [R1+0x15e8] ;  /* 0x0015e80001077983 */ /* 0x000ea20000300800 */
[----:B------:R-:W-:Y:S01]  /*26840*/  MOV R27, R4 ;  /* 0x00000004001b7202 */ /* 0x000fe20000000f00 */
[----:B0-----:R-:W-:-:S02]  /*26850*/  IMAD.MOV.U32 R15, RZ, RZ, R23 ;  /* 0x000000ffff0f7224 */ /* 0x001fc400078e0017 */
[----:B------:R-:W2:Y:S04]  /*26860*/  LDL.LU R4, [R1+0x15dc] ;  /* 0x0015dc0001047983 */ /* 0x000ea80000300800 */
[----:B------:R-:W2:Y:S01]  /*26870*/  LDL.LU R5, [R1+0x15d8] ;  /* 0x0015d80001057983 */ /* 0x000ea20000300800 */
[----:B----4-:R-:W-:-:S03]  /*26880*/  IMAD.MOV.U32 R16, RZ, RZ, R14 ;  /* 0x000000ffff107224 */ /* 0x010fc600078e000e */
[----:B------:R-:W0:Y:S01]  /*26890*/  LDS.128 R20, [UR4+0x480] ;  /* 0x00048004ff147984 */ /* 0x000e220008000c00 */
[----:B---3--:R-:W-:Y:S01]  /*268a0*/  MOV R17, R29 ;  /* 0x0000001d00117202 */ /* 0x008fe20000000f00 */
[----:B------:R-:W-:Y:S02]  /*268b0*/  IMAD.MOV.U32 R19, RZ, RZ, R15 ;  /* 0x000000ffff137224 */ /* 0x000fe400078e000f */
[----:B------:R-:W3:Y:S04]  /*268c0*/  LDL.LU R14, [R1+0x15c8] ;  /* 0x0015c800010e7983 */ /* 0x000ee80000300800 */
[----:B------:R2:W-:Y:S04]  /*268d0*/  STL.64 [R1+0x1500], R16 ;  /* 0x0015001001007387 */ /* 0x0005e80000100a00 */
[----:B------:R-:W4:Y:S04]  /*268e0*/  LDL.LU R15, [R1+0x15cc] ;  /* 0x0015cc00010f7983 */ /* 0x000f280000300800 */
[----:B------:R-:W4:Y:S01]  /*268f0*/  LDL.LU R29, [R1+0x15c4] ;  /* 0x0015c400011d7983 */ /* 0x000f220000300800 */
[----:B--2---:R-:W-:Y:S01]  /*26900*/  MOV R16, R28 ;  /* 0x0000001c00107202 */ /* 0x004fe20000000f00 */
[----:B------:R-:W-:-:S02]  /*26910*/  IMAD.MOV.U32 R17, RZ, RZ, R13 ;  /* 0x000000ffff117224 */ /* 0x000fc400078e000d */
[----:B------:R-:W-:Y:S04]  /*26920*/  STL.64 [R1+0x14f8], R18 ;  /* 0x0014f81201007387 */ /* 0x000fe80000100a00 */
[----:B------:R1:W-:Y:S04]  /*26930*/  STL.64 [R1+0x1510], R16 ;  /* 0x0015101001007387 */ /* 0x0003e80000100a00 */
[----:B------:R-:W2:Y:S04]  /*26940*/  LDL.LU R13, [R1+0x15bc] ;  /* 0x0015bc00010d7983 */ /* 0x000ea80000300800 */
[----:B------:R-:W4:Y:S04]  /*26950*/  LDL.LU R28, [R1+0x15c0] ;  /* 0x0015c000011c7983 */ /* 0x000f280000300800 */
[----:B-1----:R-:W3:Y:S04]  /*26960*/  LDL.LU R16, [R1+0x1078] ;  /* 0x0010780001107983 */ /* 0x002ee80000300800 */
[----:B------:R-:W3:Y:S04]  /*26970*/  LDL.LU R17, [R1+0x107c] ;  /* 0x00107c0001117983 */ /* 0x000ee80000300800 */
[----:B---3--:R1:W-:Y:S04]  /*26980*/  STL.64 [R1+0x1520], R16 ;  /* 0x0015201001007387 */ /* 0x0083e80000100a00 */
[----:B-1----:R-:W3:Y:S01]  /*26990*/  LDL.LU R16, [R1+0x1088] ;  /* 0x0010880001107983 */ /* 0x002ee20000300800 */
[----:B--2---:R-:W-:Y:S01]  /*269a0*/  MOV R17, R13 ;  /* 0x0000000d00117202 */ /* 0x004fe20000000f00 */
[----:B------:R-:W-:-:S02]  /*269b0*/  IMAD.MOV.U32 R18, RZ, RZ, R7 ;  /* 0x000000ffff127224 */ /* 0x000fc400078e0007 */
[----:B------:R-:W-:Y:S01]  /*269c0*/  IMAD.MOV.U32 R19, RZ, RZ, R6 ;  /* 0x000000ffff137224 */ /* 0x000fe200078e0006 */
[----:B------:R-:W2:Y:S04]  /*269d0*/  LDL.LU R13, [R1+0x15b0] ;  /* 0x0015b000010d7983 */ /* 0x000ea80000300800 */
[----:B------:R-:W-:Y:S01]  /*269e0*/  STL.64 [R1+0x1508], R18 ;  /* 0x0015081201007387 */ /* 0x000fe20000100a00 */
[----:B0-----:R-:W-:Y:S01]  /*269f0*/  IMAD.MOV.U32 R8, RZ, RZ, R20 ;  /* 0x000000ffff087224 */ /* 0x001fe200078e0014 */
[----:B------:R-:W-:Y:S01]  /*26a00*/  MOV R3, R21 ;  /* 0x0000001500037202 */ /* 0x000fe20000000f00 */
[----:B------:R-:W-:Y:S01]  /*26a10*/  IMAD.MOV.U32 R2, RZ, RZ, R22 ;  /* 0x000000ffff027224 */ /* 0x000fe200078e0016 */
[----:B------:R-:W2:Y:S01]  /*26a20*/  LDL.LU.64 R20, [R1+0x15f0] ;  /* 0x0015f00001147983 */ /* 0x000ea20000300a00 */
[----:B------:R-:W-:-:S03]  /*26a30*/  IMAD.MOV.U32 R0, RZ, RZ, R23 ;  /* 0x000000ffff007224 */ /* 0x000fc600078e0017 */
[----:B------:R-:W2:Y:S04]  /*26a40*/  LDL.LU.64 R22, [R1+0x15f8] ;  /* 0x0015f80001167983 */ /* 0x000ea80000300a00 */
[----:B---3--:R0:W-:Y:S04]  /*26a50*/  STL.64 [R1+0x1530], R16 ;  /* 0x0015301001007387 */ /* 0x0081e80000100a00 */
[----:B------:R-:W3:Y:S04]  /*26a60*/  LDL.LU R6, [R1+0x1130] ;  /* 0x0011300001067983 */ /* 0x000ee80000300800 */
[----:B------:R-:W3:Y:S04]  /*26a70*/  LDL.LU R7, [R1+0x1134] ;  /* 0x0011340001077983 */ /* 0x000ee80000300800 */
[----:B0-----:R-:W2:Y:S04]  /*26a80*/  LDL.LU R16, [R1+0x1098] ;  /* 0x0010980001107983 */ /* 0x001ea80000300800 */
[----:B------:R-:W2:Y:S01]  /*26a90*/  LDL.LU R17, [R1+0x109c] ;  /* 0x00109c0001117983 */ /* 0x000ea20000300800 */
[----:B------:R-:W-:Y:S01]  /*26aa0*/  IMAD.MOV.U32 R18, RZ, RZ, R5 ;  /* 0x000000ffff127224 */ /* 0x000fe200078e0005 */
[----:B------:R-:W-:-:S02]  /*26ab0*/  MOV R19, R4 ;  /* 0x0000000400137202 */ /* 0x000fc40000000f00 */
[----:B------:R-:W3:Y:S04]  /*26ac0*/  LDL.LU R4, [R1+0x1128] ;  /* 0x0011280001047983 */ /* 0x000ee80000300800 */
[----:B------:R0:W-:Y:S04]  /*26ad0*/  STL.64 [R1+0x1518], R18 ;  /* 0x0015181201007387 */ /* 0x0001e80000100a00 */
[----:B------:R-:W3:Y:S01]  /*26ae0*/  LDL.LU R5, [R1+0x112c] ;  /* 0x00112c0001057983 */ /* 0x000ee20000300800 */
[----:B0-----:R-:W-:Y:S02]  /*26af0*/  IMAD.MOV.U32 R18, RZ, RZ, R14 ;  /* 0x000000ffff127224 */ /* 0x001fe400078e000e */
[----:B----4-:R-:W-:Y:S01]  /*26b00*/  IMAD.MOV.U32 R19, RZ, RZ, R15 ;  /* 0x000000ffff137224 */ /* 0x010fe200078e000f */
[----:B------:R-:W4:Y:S04]  /*26b10*/  LDL.LU R14, [R1+0x15b8] ;  /* 0x0015b800010e7983 */ /* 0x000f280000300800 */
[----:B------:R0:W-:Y:S04]  /*26b20*/  STL.64 [R1+0x1528], R18 ;  /* 0x0015281201007387 */ /* 0x0001e80000100a00 */
[----:B------:R-:W3:Y:S01]  /*26b30*/  LDL.LU R15, [R1+0x15b4] ;  /* 0x0015b400010f7983 */ /* 0x000ee20000300800 */
[----:B0-----:R-:W-:-:S03]  /*26b40*/  IMAD.MOV.U32 R19, RZ, RZ, R29 ;  /* 0x000000ffff137224 */ /* 0x001fc600078e001d */
[----:B------:R-:W4:Y:S04]  /*26b50*/  LDL.LU R29, [R1+0x15a8] ;  /* 0x0015a800011d7983 */ /* 0x000f280000300800 */
[----:B--2---:R0:W-:Y:S04]  /*26b60*/  STL.64 [R1+0x1540], R16 ;  /* 0x0015401001007387 */ /* 0x0041e80000100a00 */
[----:B0-----:R-:W2:Y:S01]  /*26b70*/  LDL.LU R16, [R1+0x10a8] ;  /* 0x0010a80001107983 */ /* 0x001ea20000300800 */
[----:B------:R-:W-:-:S03]  /*26b80*/  IMAD.MOV.U32 R18, RZ, RZ, R28 ;  /* 0x000000ffff127224 */ /* 0x000fc600078e001c */
[----:B------:R-:W3:Y:S01]  /*26b90*/  LDL.LU R28, [R1+0x15ac] ;  /* 0x0015ac00011c7983 */ /* 0x000ee20000300800 */
[----:B----4-:R-:W-:-:S03]  /*26ba0*/  IMAD.MOV.U32 R17, RZ, RZ, R29 ;  /* 0x000000ffff117224 */ /* 0x010fc600078e001d */
[----:B------:R-:W-:Y:S04]  /*26bb0*/  STL.64 [R1+0x1538], R18 ;  /* 0x0015381201007387 */ /* 0x000fe80000100a00 */
[----:B------:R-:W4:Y:S04]  /*26bc0*/  LDL.LU R29, [R1+0x15a4] ;  /* 0x0015a400011d7983 */ /* 0x000f280000300800 */
[----:B--2---:R0:W-:Y:S04]  /*26bd0*/  STL.64 [R1+0x1550], R16 ;  /* 0x0015501001007387 */ /* 0x0041e80000100a00 */
[----:B0-----:R-:W2:Y:S04]  /*26be0*/  LDL.LU R16, [R1+0x10b8] ;  /* 0x0010b80001107983 */ /* 0x001ea80000300800 */
[----:B------:R-:W2:Y:S01]  /*26bf0*/  LDL.LU R17, [R1+0x10bc] ;  /* 0x0010bc0001117983 */ /* 0x000ea20000300800 */
[----:B---3--:R-:W-:Y:S01]  /*26c00*/  MOV R18, R15 ;  /* 0x0000000f00127202 */ /* 0x008fe20000000f00 */
[----:B------:R-:W-:-:S05]  /*26c10*/  IMAD.MOV.U32 R19, RZ, RZ, R14 ;  /* 0x000000ffff137224 */ /* 0x000fca00078e000e */
[----:B------:R0:W-:Y:S02]  /*26c20*/  STL.64 [R1+0x1548], R18 ;  /* 0x0015481201007387 */ /* 0x0001e40000100a00 */
[----:B0-----:R-:W-:Y:S01]  /*26c30*/  MOV R18, R28 ;  /* 0x0000001c00127202 */ /* 0x001fe20000000f00 */
[----:B------:R-:W-:Y:S01]  /*26c40*/  IMAD.MOV.U32 R19, RZ, RZ, R13 ;  /* 0x000000ffff137224 */ /* 0x000fe200078e000d */
[----:B------:R-:W3:Y:S04]  /*26c50*/  LDL.LU R28, [R1+0x15a0] ;  /* 0x0015a000011c7983 */ /* 0x000ee80000300800 */
[----:B------:R0:W-:Y:S04]  /*26c60*/  STL.64 [R1+0x1558], R18 ;  /* 0x0015581201007387 */ /* 0x0001e80000100a00 */
[----:B0-----:R-:W4:Y:S04]  /*26c70*/  LDL.LU R18, [R1+0x10c0] ;  /* 0x0010c00001127983 */ /* 0x001f280000300800 */
[----:B------:R-:W4:Y:S04]  /*26c80*/  LDL.LU R19, [R1+0x10c4] ;  /* 0x0010c40001137983 */ /* 0x000f280000300800 */
[----:B--2---:R0:W-:Y:S04]  /*26c90*/  STL.64 [R1+0x1560], R16 ;  /* 0x0015601001007387 */ /* 0x0041e80000100a00 */
[----:B0-----:R-:W2:Y:S04]  /*26ca0*/  LDL.LU R16, [R1+0x10c8] ;  /* 0x0010c80001107983 */ /* 0x001ea80000300800 */
[----:B------:R-:W2:Y:S04]  /*26cb0*/  LDL.LU R17, [R1+0x10cc] ;  /* 0x0010cc0001117983 */ /* 0x000ea80000300800 */
[----:B----4-:R3:W-:Y:S02]  /*26cc0*/  STL.64 [R1+0x1568], R18 ;  /* 0x0015681201007387 */ /* 0x0107e40000100a00 */
[----:B---3--:R-:W-:Y:S01]  /*26cd0*/  IMAD.MOV.U32 R18, RZ, RZ, R28 ;  /* 0x000000ffff127224 */ /* 0x008fe200078e001c */
[----:B------:R-:W-:Y:S01]  /*26ce0*/  MOV R19, R29 ;  /* 0x0000001d00137202 */ /* 0x000fe20000000f00 */
[----:B------:R-:W3:Y:S04]  /*26cf0*/  LDL.LU R28, [R1+0x159c] ;  /* 0x00159c00011c7983 */ /* 0x000ee80000300800 */
[----:B------:R0:W-:Y:S04]  /*26d00*/  STL.64 [R1+0x1578], R18 ;  /* 0x0015781201007387 */ /* 0x0001e80000100a00 */
[----:B------:R-:W4:Y:S04]  /*26d10*/  LDL.LU R29, [R1+0x1598] ;  /* 0x00159800011d7983 */ /* 0x000f280000300800 */
[----:B0-----:R-:W3:Y:S04]  /*26d20*/  LDL.LU R18, [R1+0x10e0] ;  /* 0x0010e00001127983 */ /* 0x001ee80000300800 */
[----:B------:R-:W3:Y:S04]  /*26d30*/  LDL.LU R19, [R1+0x10e4] ;  /* 0x0010e40001137983 */ /* 0x000ee80000300800 */
[----:B--2---:R0:W-:Y:S04]  /*26d40*/  STL.64 [R1+0x1570], R16 ;  /* 0x0015701001007387 */ /* 0x0041e80000100a00 */
[----:B0-----:R-:W2:Y:S04]  /*26d50*/  LDL.LU R16, [R1+0x10d8] ;  /* 0x0010d80001107983 */ /* 0x001ea80000300800 */
[----:B------:R-:W2:Y:S04]  /*26d60*/  LDL.LU R17, [R1+0x10dc] ;  /* 0x0010dc0001117983 */ /* 0x000ea80000300800 */
[----:B---3--:R4:W-:Y:S02]  /*26d70*/  STL.64 [R1+0x1588], R18 ;  /* 0x0015881201007387 */ /* 0x0089e40000100a00 */
[----:B----4-:R-:W-:-:S02]  /*26d80*/  IMAD.MOV.U32 R18, RZ, RZ, R29 ;  /* 0x000000ffff127224 */ /* 0x010fc400078e001d */
[----:B------:R-:W-:Y:S01]  /*26d90*/  IMAD.MOV.U32 R19, RZ, RZ, R28 ;  /* 0x000000ffff137224 */ /* 0x000fe200078e001c */
[----:B------:R-:W-:Y:S04]  /*26da0*/  STL.64 [R1+0x560], R20 ;  /* 0x0005601401007387 */ /* 0x000fe80000100a00 */
[----:B------:R0:W-:Y:S04]  /*26db0*/  STL.64 [R1+0x538], R18 ;  /* 0x0005381201007387 */ /* 0x0001e80000100a00 */
[----:B------:R-:W-:Y:S04]  /*26dc0*/  STL.64 [R1+0x568], R22 ;  /* 0x0005681601007387 */ /* 0x000fe80000100a00 */
[----:B------:R-:W1:Y:S04]  /*26dd0*/  LDS.128 R20, [UR4+0x450] ;  /* 0x00045004ff147984 */ /* 0x000e680008000c00 */
[----:B0-----:R-:W3:Y:S04]  /*26de0*/  LDL.LU.64 R18, [R1+0x1588] ;  /* 0x0015880001127983 */ /* 0x001ee80000300a00 */
[----:B------:R-:W-:Y:S04]  /*26df0*/  STL.64 [R1+0x540], R4 ;  /* 0x0005400401007387 */ /* 0x000fe80000100a00 */
[----:B------:R-:W-:Y:S04]  /*26e00*/  STL.64 [R1+0x548], R6 ;  /* 0x0005480601007387 */ /* 0x000fe80000100a00 */
[----:B------:R-:W0:Y:S04]  /*26e10*/  LDS.128 R4, [UR4+0x410] ;  /* 0x00041004ff047984 */ /* 0x000e280008000c00 */
[----:B------:R-:W-:Y:S04]  /*26e20*/  STL.64 [R1+0x14e8], R26 ;  /* 0x0014e81a01007387 */ /* 0x000fe80000100a00 */
[----:B------:R-:W-:Y:S04]  /*26e30*/  STL.64 [R1+0x14e0], R24 ;  /* 0x0014e01801007387 */ /* 0x000fe80000100a00 */
[----:B------:R-:W4:Y:S04]  /*26e40*/  LDL.LU R29, [R1+0x1594] ;  /* 0x00159400011d7983 */ /* 0x000f280000300800 */
[----:B------:R-:W4:Y:S04]  /*26e50*/  LDL.LU R28, [R1+0x1590] ;  /* 0x00159000011c7983 */ /* 0x000f280000300800 */
[----:B--2---:R2:W-:Y:S04]  /*26e60*/  STL.64 [R1+0x1580], R16 ;  /* 0x0015801001007387 */ /* 0x0045e80000100a00 */
[----:B--2---:R-:W2:Y:S04]  /*26e70*/  LDL.LU R16, [R1+0x10f8] ;  /* 0x0010f80001107983 */ /* 0x004ea80000300800 */
[----:B------:R-:W2:Y:S04]  /*26e80*/  LDL.LU R17, [R1+0x10fc] ;  /* 0x0010fc0001117983 */ /* 0x000ea80000300800 */
[----:B---3--:R3:W-:Y:S04]  /*26e90*/  STL.64 [R1+0x528], R18 ;  /* 0x0005281201007387 */ /* 0x0087e80000100a00 */
[----:B---3--:R-:W3:Y:S04]  /*26ea0*/  LDL.LU.64 R18, [R1+0x1578] ;  /* 0x0015780001127983 */ /* 0x008ee80000300a00 */
[----:B--2---:R2:W-:Y:S04]  /*26eb0*/  STL.64 [R1+0x530], R16 ;  /* 0x0005301001007387 */ /* 0x0045e80000100a00 */
[----:B--2---:R-:W2:Y:S04]  /*26ec0*/  LDL.LU.64 R16, [R1+0x1580] ;  /* 0x0015800001107983 */ /* 0x004ea80000300a00 */
        /* <DEDUP_REMOVED lines=24> */
[----:B-1----:R1:W-:Y:S04]  /*27050*/  STL.64 [R1+0x14c8], R22 ;  /* 0x0014c81601007387 */ /* 0x0023e80000100a00 */
[----:B0-----:R0:W-:Y:S01]  /*27060*/  STL.64 [R1+0x408], R6 ;  /* 0x0004080601007387 */ /* 0x0011e20000100a00 */
[----:B-1----:R-:W-:Y:S01]  /*27070*/  MOV R22, R2 ;  /* 0x0000000200167202 */ /* 0x002fe20000000f00 */
[----:B------:R-:W-:-:S02]  /*27080*/  IMAD.MOV.U32 R23, RZ, RZ, R0 ;  /* 0x000000ffff177224 */ /* 0x000fc400078e0000 */
[----:B0-----:R-:W4:Y:S04]  /*27090*/  LDL.LU R6, [R1+0x1268] ;  /* 0x0012680001067983 */ /* 0x001f280000300800 */
[----:B------:R0:W-:Y:S04]  /*270a0*/  STL.64 [R1+0x478], R22 ;  /* 0x0004781601007387 */ /* 0x0001e80000100a00 */
[----:B------:R-:W4:Y:S04]  /*270b0*/  LDL.LU R7, [R1+0x126c] ;  /* 0x00126c0001077983 */ /* 0x000f280000300800 */
[----:B0-----:R-:W4:Y:S04]  /*270c0*/  LDL.LU.64 R22, [R1+0x14c8] ;  /* 0x0014c80001167983 */ /* 0x001f280000300a00 */
[----:B---3--:R0:W-:Y:S04]  /*270d0*/  STL.64 [R1+0x4b8], R18 ;  /* 0x0004b81201007387 */ /* 0x0081e80000100a00 */
[----:B0-----:R-:W3:Y:S04]  /*270e0*/  LDL.LU.64 R18, [R1+0x1508] ;  /* 0x0015080001127983 */ /* 0x001ee80000300a00 */
[----:B--2---:R0:W-:Y:S04]  /*270f0*/  STL.64 [R1+0x4c0], R16 ;  /* 0x0004c01001007387 */ /* 0x0041e80000100a00 */
[----:B0-----:R-:W2:Y:S01]  /*27100*/  LDL.LU.64 R16, [R1+0x1510] ;  /* 0x0015100001107983 */ /* 0x001ea20000300a00 */
[----:B------:R-:W-:Y:S01]  /*27110*/  MOV R24, R12 ;  /* 0x0000000c00187202 */ /* 0x000fe20000000f00 */
[----:B------:R-:W-:Y:S01]  /*27120*/  IMAD.MOV.U32 R25, RZ, RZ, R11 ;  /* 0x000000ffff197224 */ /* 0x000fe200078e000b */
[----:B------:R-:W-:Y:S01]  /*27130*/  MOV R27, R9 ;  /* 0x00000009001b7202 */ /* 0x000fe20000000f00 */
[----:B------:R-:W-:Y:S01]  /*27140*/  IMAD.MOV.U32 R26, RZ, RZ, R10 ;  /* 0x000000ffff1a7224 */ /* 0x000fe200078e000a */
[----:B------:R-:W-:Y:S04]  /*27150*/  STL.64 [R1+0x14c0], R20 ;  /* 0x0014c01401007387 */ /* 0x000fe80000100a00 */
[----:B------:R0:W-:Y:S04]  /*27160*/  STL.64 [R1+0x490], R24 ;  /* 0x0004901801007387 */ /* 0x0001e80000100a00 */
[----:B------:R1:W-:Y:S04]  /*27170*/  STL.64 [R1+0x498], R26 ;  /* 0x0004981a01007387 */ /* 0x0003e80000100a00 */
[----:B----4-:R4:W-:Y:S04]  /*27180*/  STL.64 [R1+0x1470], R6 ;  /* 0x0014700601007387 */ /* 0x0109e80000100a00 */
[----:B0-----:R-:W2:Y:S04]  /*27190*/  LDL.LU.64 R24, [R1+0x14e0] ;  /* 0x0014e00001187983 */ /* 0x001ea80000300a00 */
[----:B------:R0:W-:Y:S04]  /*271a0*/  STL.64 [R1+0x448], R22 ;  /* 0x0004481601007387 */ /* 0x0001e80000100a00 */
[----:B-1----:R-:W2:Y:S04]  /*271b0*/  LDL.LU.64 R26, [R1+0x14e8] ;  /* 0x0014e800011a7983 */ /* 0x002ea80000300a00 */
[----:B----4-:R-:W4:Y:S04]  /*271c0*/  LDL.LU R6, [R1+0x1228] ;  /* 0x0012280001067983 */ /* 0x010f280000300800 */
[----:B0-----:R-:W4:Y:S04]  /*271d0*/  LDL.LU R22, [R1+0x12a8] ;  /* 0x0012a80001167983 */ /* 0x001f280000300800 */
[----:B------:R-:W4:Y:S04]  /*271e0*/  LDL.LU R23, [R1+0x12ac] ;  /* 0x0012ac0001177983 */ /* 0x000f280000300800 */
[----:B------:R-:W4:Y:S04]  /*271f0*/  LDL.LU R7, [R1+0x122c] ;  /* 0x00122c0001077983 */ /* 0x000f280000300800 */
[----:B---3--:R0:W-:Y:S04]  /*27200*/  STL.64 [R1+0x4a8], R18 ;  /* 0x0004a81201007387 */ /* 0x0081e80000100a00 */
[----:B------:R-:W1:Y:S04]  /*27210*/  LDS.128 R12, [UR4+0x430] ;  /* 0x00043004ff0c7984 */ /* 0x000e680008000c00 */
[----:B0-----:R-:W3:Y:S04]  /*27220*/  LDL.LU.64 R18, [R1+0x14f8] ;  /* 0x0014f80001127983 */ /* 0x001ee80000300a00 */
[----:B--2---:R0:W-:Y:S04]  /*27230*/  STL.64 [R1+0x4b0], R16 ;  /* 0x0004b01001007387 */ /* 0x0041e80000100a00 */
[----:B0-----:R-:W2:Y:S01]  /*27240*/  LDL.LU.64 R16, [R1+0x1500] ;  /* 0x0015000001107983 */ /* 0x001ea20000300a00 */
[----:B------:R-:W-:-:S03]  /*27250*/  IMAD.MOV.U32 R20, RZ, RZ, R8 ;  /* 0x000000ffff147224 */ /* 0x000fc600078e0008 */
[----:B------:R-:W0:Y:S04]  /*27260*/  LDS.128 R8, [UR4+0x420] ;  /* 0x00042004ff087984 */ /* 0x000e280008000c00 */
[----:B-1----:R1:W-:Y:S04]  /*27270*/  STL.64 [R1+0x428], R14 ;  /* 0x0004280e01007387 */ /* 0x0023e80000100a00 */
[----:B------:R1:W-:Y:S04]  /*27280*/  STL.64 [R1+0x460], R24 ;  /* 0x0004601801007387 */ /* 0x0003e80000100a00 */
[----:B------:R4:W-:Y:S04]  /*27290*/  STL.64 [R1+0x468], R26 ;  /* 0x0004681a01007387 */ /* 0x0009e80000100a00 */
[----:B-1----:R-:W2:Y:S04]  /*272a0*/  LDL.LU R14, [R1+0x1288] ;  /* 0x00128800010e7983 */ /* 0x002ea80000300800 */
[----:B------:R-:W2:Y:S04]  /*272b0*/  LDL.LU.64 R24, [R1+0x14b0] ;  /* 0x0014b00001187983 */ /* 0x000ea80000300a00 */
[----:B----4-:R1:W-:Y:S04]  /*272c0*/  STL.64 [R1+0x1450], R22 ;  /* 0x0014501601007387 */ /* 0x0103e80000100a00 */
[----:B------:R4:W-:Y:S04]  /*272d0*/  STL.64 [R1+0x1490], R6 ;  /* 0x0014900601007387 */ /* 0x0009e80000100a00 */
[----:B------:R-:W2:Y:S04]  /*272e0*/  LDL.LU.64 R26, [R1+0x14b8] ;  /* 0x0014b800011a7983 */ /* 0x000ea80000300a00 */
[----:B------:R-:W2:Y:S04]  /*272f0*/  LDL.LU R15, [R1+0x128c] ;  /* 0x00128c00010f7983 */ /* 0x000ea80000300800 */
[----:B-1----:R-:W2:Y:S04]  /*27300*/  LDL.LU R22, [R1+0x1248] ;  /* 0x0012480001167983 */ /* 0x002ea80000300800 */
[----:B------:R-:W2:Y:S04]  /*27310*/  LDL.LU R23, [R1+0x124c] ;  /* 0x00124c0001177983 */ /* 0x000ea80000300800 */
[----:B----4-:R-:W4:Y:S04]  /*27320*/  LDL.LU R6, [R1+0x1208] ;  /* 0x0012080001067983 */ /* 0x010f280000300800 */
[----:B------:R-:W4:Y:S04]  /*27330*/  LDL.LU R7, [R1+0x120c] ;  /* 0x00120c0001077983 */ /* 0x000f280000300800 */
[----:B---3--:R1:W-:Y:S04]  /*27340*/  STL.64 [R1+0x488], R18 ;  /* 0x0004881201007387 */ /* 0x0083e80000100a00 */
[----:B0-----:R0:W-:Y:S04]  /*27350*/  STL.64 [R1+0x418], R10 ;  /* 0x0004180a01007387 */ /* 0x0011e80000100a00 */
[----:B-1----:R-:W3:Y:S04]  /*27360*/  LDL.LU.64 R18, [R1+0x14d8] ;  /* 0x0014d80001127983 */ /* 0x002ee80000300a00 */
[----:B0-----:R-:W3:Y:S04]  /*27370*/  LDL.LU R10, [R1+0x1278] ;  /* 0x00127800010a7983 */ /* 0x001ee80000300800 */
[----:B------:R-:W3:Y:S04]  /*27380*/  LDL.LU R11, [R1+0x127c] ;  /* 0x00127c00010b7983 */ /* 0x000ee80000300800 */
[----:B--2---:R0:W-:Y:S04]  /*27390*/  STL.64 [R1+0x4a0], R16 ;  /* 0x0004a01001007387 */ /* 0x0041e80000100a00 */
[----:B0-----:R-:W2:Y:S01]  /*273a0*/  LDL.LU.64 R16, [R1+0x14f0] ;  /* 0x0014f00001107983 */ /* 0x001ea20000300a00 */
[----:B------:R-:W-:-:S03]  /*273b0*/  IMAD.MOV.U32 R21, RZ, RZ, R3 ;  /* 0x000000ffff157224 */ /* 0x000fc600078e0003 */
[----:B------:R-:W0:Y:S04]  /*273c0*/  LDS.64 R2, [UR4+0x810] ;  /* 0x00081004ff027984 */ /* 0x000e280008000a00 */
[----:B------:R1:W-:Y:S04]  /*273d0*/  STL.64 [R1+0x470], R20 ;  /* 0x0004701401007387 */ /* 0x0003e80000100a00 */
[----:B------:R1:W-:Y:S04]  /*273e0*/  STL.64 [R1+0x450], R24 ;  /* 0x0004501801007387 */ /* 0x0003e80000100a00 */
[----:B-1----:R-:W2:Y:S04]  /*273f0*/  LDL.LU.64 R20, [R1+0x14c0] ;  /* 0x0014c00001147983 */ /* 0x002ea80000300a00 */
[----:B------:R1:W-:Y:S04]  /*27400*/  STL.64 [R1+0x458], R26 ;  /* 0x0004581a01007387 */ /* 0x0003e80000100a00 */
[----:B------:R-:W-:Y:S04]  /*27410*/  STL.64 [R1+0x1460], R14 ;  /* 0x0014600e01007387 */ /* 0x000fe80000100a00 */
[----:B------:R-:W2:Y:S04]  /*27420*/  LDL.LU R24, [R1+0x11e8] ;  /* 0x0011e80001187983 */ /* 0x000ea80000300800 */
[----:B------:R-:W-:Y:S04]  /*27430*/  STL.64 [R1+0x1480], R22 ;  /* 0x0014801601007387 */ /* 0x000fe80000100a00 */
[----:B------:R-:W2:Y:S04]  /*27440*/  LDL.LU R25, [R1+0x11ec] ;  /* 0x0011ec0001197983 */ /* 0x000ea80000300800 */
[----:B0-----:R0:W-:Y:S04]  /*27450*/  STL.64 [R1+0x800], R2 ;  /* 0x0008000201007387 */ /* 0x0011e80000100a00 */
[----:B----4-:R-:W-:Y:S04]  /*27460*/  STL.64 [R1+0x14a0], R6 ;  /* 0x0014a00601007387 */ /* 0x010fe80000100a00 */
[----:B-1----:R-:W4:Y:S04]  /*27470*/  LDL.LU R26, [R1+0x12b8] ;  /* 0x0012b800011a7983 */ /* 0x002f280000300800 */
[----:B------:R-:W4:Y:S04]  /*27480*/  LDL.LU R27, [R1+0x12bc] ;  /* 0x0012bc00011b7983 */ /* 0x000f280000300800 */
[----:B---3--:R1:W-:Y:S04]  /*27490*/  STL.64 [R1+0x438], R18 ;  /* 0x0004381201007387 */ /* 0x0083e80000100a00 */
        /* <DEDUP_REMOVED lines=10> */
[----:B------:R0:W-:Y:S04]  /*27540*/  STL.64 [R1+0x1468], R10 ;  /* 0x0014680a01007387 */ /* 0x0001e80000100a00 */
[----:B0-----:R-:W3:Y:S04]  /*27550*/  LDL.LU R10, [R1+0x1230] ;  /* 0x00123000010a7983 */ /* 0x001ee80000300800 */
[----:B------:R-:W3:Y:S04]  /*27560*/  LDL.LU R11, [R1+0x1234] ;  /* 0x00123400010b7983 */ /* 0x000ee80000300800 */
[----:B--2---:R0:W-:Y:S04]  /*27570*/  STL.64 [R1+0x480], R16 ;  /* 0x0004801001007387 */ /* 0x0041e80000100a00 */
[----:B0-----:R-:W2:Y:S01]  /*27580*/  LDL.LU.64 R16, [R1+0x14d0] ;  /* 0x0014d00001107983 */ /* 0x001ea20000300a00 */
[----:B------:R-:W-:-:S03]  /*27590*/  FSETP.GT.FTZ.AND P0, PT, R29, R4, PT ;  /* 0x000000041d00720b */ /* 0x000fc60003f14000 */
[----:B------:R0:W-:Y:S01]  /*275a0*/  STL.64 [R1+0x400], R4 ;  /* 0x0004000401007387 */ /* 0x0001e20000100a00 */
[----:B------:R-:W-:-:S03]  /*275b0*/  FSEL R0, R29, R4, P0 ;  /* 0x000000041d007208 */ /* 0x000fc60000000000 */
[----:B------:R-:W-:Y:S04]  /*275c0*/  STL.64 [R1+0x440], R20 ;  /* 0x0004401401007387 */ /* 0x000fe80000100a00 */
[----:B------:R-:W-:Y:S01]  /*275d0*/  STL.64 [R1+0x420], R12 ;  /* 0x0004200c01007387 */ /* 0x000fe20000100a00 */
[----:B0-----:R-:W-:-:S03]  /*275e0*/  FSEL R4, R4, R29, P0 ;  /* 0x0000001d04047208 */ /* 0x001fc60000000000 */
[----:B------:R0:W-:Y:S04]  /*275f0*/  STL.64 [R1+0x410], R8 ;  /* 0x0004100801007387 */ /* 0x0001e80000100a00 */
[----:B------:R-:W-:Y:S04]  /*27600*/  STL.64 [R1+0x13c8], R4 ;  /* 0x0013c80401007387 */ /* 0x000fe80000100a00 */
[----:B------:R-:W-:Y:S04]  /*27610*/  STL [R1+0x13c0], R28 ;  /* 0x0013c01c01007387 */ /* 0x000fe80000100800 */
[----:B0-----:R-:W2:Y:S04]  /*27620*/  LDL.LU R8, [R1+0x1280] ;  /* 0x0012800001087983 */ /* 0x001ea80000300800 */
[----:B------:R-:W2:Y:S04]  /*27630*/  LDL.LU R9, [R1+0x1284] ;  /* 0x0012840001097983 */ /* 0x000ea80000300800 */
[----:B------:R-:W2:Y:S04]  /*27640*/  LDL.LU R12, [R1+0x1290] ;  /* 0x00129000010c7983 */ /* 0x000ea80000300800 */
[----:B------:R-:W2:Y:S04]  /*27650*/  LDL.LU R13, [R1+0x1294] ;  /* 0x00129400010d7983 */ /* 0x000ea80000300800 */
[----:B----4-:R0:W-:Y:S04]  /*27660*/  STL.64 [R1+0x1448], R26 ;  /* 0x0014481a01007387 */ /* 0x0101e80000100a00 */
[----:B------:R-:W4:Y:S04]  /*27670*/  LDL.LU R20, [R1+0x12b0] ;  /* 0x0012b00001147983 */ /* 0x000f280000300800 */
[----:B------:R-:W4:Y:S04]  /*27680*/  LDL.LU R21, [R1+0x12b4] ;  /* 0x0012b40001157983 */ /* 0x000f280000300800 */
[----:B---3--:R1:W-:Y:S04]  /*27690*/  STL.64 [R1+0x1478], R2 ;  /* 0x0014780201007387 */ /* 0x0083e80000100a00 */
[----:B0-----:R-:W3:Y:S04]  /*276a0*/  LDL.LU R26, [R1+0x1250] ;  /* 0x00125000011a7983 */ /* 0x001ee80000300800 */
[----:B------:R-:W-:Y:S04]  /*276b0*/  STL.64 [R1+0x1458], R18 ;  /* 0x0014581201007387 */ /* 0x000fe80000100a00 */
[----:B-1----:R-:W4:Y:S04]  /*276c0*/  LDL.LU R2, [R1+0x1220] ;  /* 0x0012200001027983 */ /* 0x002f280000300800 */
[----:B------:R0:W-:Y:S04]  /*276d0*/  STL.64 [R1+0x1488], R14 ;  /* 0x0014880e01007387 */ /* 0x0001e80000100a00 */
[----:B------:R-:W4:Y:S04]  /*276e0*/  LDL.LU R3, [R1+0x1224] ;  /* 0x0012240001037983 */ /* 0x000f280000300800 */
[----:B------:R1:W-:Y:S04]  /*276f0*/  STL.64 [R1+0x1498], R22 ;  /* 0x0014981601007387 */ /* 0x0003e80000100a00 */
[----:B0-----:R-:W3:Y:S04]  /*27700*/  LDL.LU R14, [R1+0x1210] ;  /* 0x00121000010e7983 */ /* 0x001ee80000300800 */
[----:B------:R0:W-:Y:S04]  /*27710*/  STL.64 [R1+0x14a8], R6 ;  /* 0x0014a80601007387 */ /* 0x0001e80000100a00 */
[----:B-1----:R-:W4:Y:S04]  /*27720*/  LDL.LU R22, [R1+0x1200] ;  /* 0x0012000001167983 */ /* 0x002f280000300800 */
[----:B------:R-:W4:Y:S04]  /*27730*/  LDL.LU R23, [R1+0x1204] ;  /* 0x0012040001177983 */ /* 0x000f280000300800 */
[----:B0-----:R-:W3:Y:S04]  /*27740*/  LDL.LU R6, [R1+0x11f0] ;  /* 0x0011f00001067983 */ /* 0x001ee80000300800 */
        /* <DEDUP_REMOVED lines=9> */
[----:B------:R1:W-:Y:S04]  /*277e0*/  STL.64 [R1+0x238], R24 ;  /* 0x0002381801007387 */ /* 0x0003e80000100a00 */
[----:B------:R2:W-:Y:S04]  /*277f0*/  STL.64 [R1+0x280], R10 ;  /* 0x0002800a01007387 */ /* 0x0005e80000100a00 */
[----:B0-----:R-:W4:Y:S04]  /*27800*/  LDL.LU R16, [R1+0x12a0] ;  /* 0x0012a00001107983 */ /* 0x001f280000300800 */
[----:B------:R-:W4:Y:S04]  /*27810*/  LDL.LU R17, [R1+0x12a4] ;  /* 0x0012a40001117983 */ /* 0x000f280000300800 */
[----:B-1----:R-:W4:Y:S04]  /*27820*/  LDL.LU R24, [R1+0x12c0] ;  /* 0x0012c00001187983 */ /* 0x002f280000300800 */
[----:B------:R-:W4:Y:S04]  /*27830*/  LDL.LU R25, [R1+0x12c4] ;  /* 0x0012c40001197983 */ /* 0x000f280000300800 */
[----:B------:R-:W4:Y:S04]  /*27840*/  LDL.LU R29, [R1+0x125c] ;  /* 0x00125c00011d7983 */ /* 0x000f280000300800 */
[----:B--2---:R-:W2:Y:S04]  /*27850*/  LDL.LU.64 R10, [R1+0x1468] ;  /* 0x00146800010a7983 */ /* 0x004ea80000300a00 */
        /* <DEDUP_REMOVED lines=29> */
[----:B---3--:R0:W-:Y:S04]  /*27a30*/  STL.64 [R1+0x240], R6 ;  /* 0x0002400601007387 */ /* 0x0081e80000100a00 */
[----:B0-----:R-:W3:Y:S04]  /*27a40*/  LDL.LU.64 R6, [R1+0x14a8] ;  /* 0x0014a80001067983 */ /* 0x001ee80000300a00 */
[----:B--2---:R0:W-:Y:S04]  /*27a50*/  STL.64 [R1+0x320], R10 ;  /* 0x0003200a01007387 */ /* 0x0041e80000100a00 */
[----:B0-----:R-:W2:Y:S04]  /*27a60*/  LDL.LU.64 R10, [R1+0x1438] ;  /* 0x00143800010a7983 */ /* 0x001ea80000300a00 */
[----:B----4-:R0:W-:Y:S04]  /*27a70*/  STL.64 [R1+0x2b0], R4 ;  /* 0x0002b00401007387 */ /* 0x0101e80000100a00 */
        /* <DEDUP_REMOVED lines=8> */
[----:B------:R3:W-:Y:S04]  /*27b00*/  STL.64 [R1+0x260], R14 ;  /* 0x0002600e01007387 */ /* 0x0007e80000100a00 */
[----:B0-----:R-:W4:Y:S04]  /*27b10*/  LDL.LU R4, [R1+0x1310] ;  /* 0x0013100001047983 */ /* 0x001f280000300800 */
[----:B------:R-:W4:Y:S04]  /*27b20*/  LDL.LU R5, [R1+0x1314] ;  /* 0x0013140001057983 */ /* 0x000f280000300800 */
[----:B------:R0:W-:Y:S04]  /*27b30*/  STL.64 [R1+0x2f0], R16 ;  /* 0x0002f01001007387 */ /* 0x0001e80000100a00 */
[----:B-1----:R-:W4:Y:S04]  /*27b40*/  LDL.LU.64 R6, [R1+0x1490] ;  /* 0x0014900001067983 */ /* 0x002f280000300a00 */
[----:B---3--:R-:W3:Y:S04]  /*27b50*/  LDL.LU.64 R14, [R1+0x1488] ;  /* 0x00148800010e7983 */ /* 0x008ee80000300a00 */
[----:B0-----:R-:W3:Y:S04]  /*27b60*/  LDL.LU R16, [R1+0x1388] ;  /* 0x0013880001107983 */ /* 0x001ee80000300800 */
[----:B------:R-:W3:Y:S04]  /*27b70*/  LDL.LU R17, [R1+0x138c] ;  /* 0x00138c0001117983 */ /* 0x000ee80000300800 */
[----:B--2---:R0:W-:Y:S04]  /*27b80*/  STL.64 [R1+0x330], R10 ;  /* 0x0003300a01007387 */ /* 0x0041e80000100a00 */
[----:B0-----:R-:W2:Y:S04]  /*27b90*/  LDL.LU.64 R10, [R1+0x1428] ;  /* 0x00142800010a7983 */ /* 0x001ea80000300a00 */
[----:B------:R-:W-:Y:S04]  /*27ba0*/  STL.64 [R1+0x250], R22 ;  /* 0x0002501601007387 */ /* 0x000fe80000100a00 */
[----:B----4-:R0:W-:Y:S04]  /*27bb0*/  STL.64 [R1+0x1410], R4 ;  /* 0x0014100401007387 */ /* 0x0101e80000100a00 */
[----:B------:R-:W-:Y:S04]  /*27bc0*/  STL.64 [R1+0x2a0], R26 ;  /* 0x0002a01a01007387 */ /* 0x000fe80000100a00 */
[----:B------:R1:W-:Y:S04]  /*27bd0*/  STL.64 [R1+0x278], R6 ;  /* 0x0002780601007387 */ /* 0x0003e80000100a00 */
[----:B0-----:R-:W4:Y:S04]  /*27be0*/  LDL.LU R4, [R1+0x12f8] ;  /* 0x0012f80001047983 */ /* 0x001f280000300800 */
[----:B------:R-:W4:Y:S04]  /*27bf0*/  LDL.LU R5, [R1+0x12fc] ;  /* 0x0012fc0001057983 */ /* 0x000f280000300800 */
[----:B---3--:R0:W-:Y:S04]  /*27c00*/  STL.64 [R1+0x288], R14 ;  /* 0x0002880e01007387 */ /* 0x0081e80000100a00 */
[----:B------:R3:W-:Y:S04]  /*27c10*/  STL.64 [R1+0x13d8], R16 ;  /* 0x0013d81001007387 */ /* 0x0007e80000100a00 */
[----:B------:R-:W4:Y:S04]  /*27c20*/  LDL.LU.64 R22, [R1+0x1498] ;  /* 0x0014980001167983 */ /* 0x000f280000300a00 */
[----:B-1----:R-:W4:Y:S04]  /*27c30*/  LDL.LU.64 R6, [R1+0x1470] ;  /* 0x0014700001067983 */ /* 0x002f280000300a00 */
[----:B0-----:R-:W4:Y:S04]  /*27c40*/  LDL.LU.64 R14, [R1+0x1460] ;  /* 0x00146000010e7983 */ /* 0x001f280000300a00 */
[----:B------:R-:W4:Y:S04]  /*27c50*/  LDL.LU.64 R26, [R1+0x1448] ;  /* 0x00144800011a7983 */ /* 0x000f280000300a00 */
[----:B---3--:R-:W3:Y:S04]  /*27c60*/  LDL.LU R16, [R1+0x1330] ;  /* 0x0013300001107983 */ /* 0x008ee80000300800 */
[----:B------:R-:W3:Y:S04]  /*27c70*/  LDL.LU R17, [R1+0x1334] ;  /* 0x0013340001117983 */ /* 0x000ee80000300800 */
[----:B--2---:R0:W-:Y:S04]  /*27c80*/  STL.64 [R1+0x338], R10 ;  /* 0x0003380a01007387 */ /* 0x0041e80000100a00 */
[----:B0-----:R-:W2:Y:S04]  /*27c90*/  LDL.LU.64 R10, [R1+0x1420] ;  /* 0x00142000010a7983 */ /* 0x001ea80000300a00 */
[----:B----4-:R0:W-:Y:S04]  /*27ca0*/  STL.64 [R1+0x348], R4 ;  /* 0x0003480401007387 */ /* 0x0101e80000100a00 */
[----:B0-----:R-:W4:Y:S04]  /*27cb0*/  LDL.LU.64 R4, [R1+0x1410] ;  /* 0x0014100001047983 */ /* 0x001f280000300a00 */
[----:B------:R0:W-:Y:S04]  /*27cc0*/  STL.64 [R1+0x268], R22 ;  /* 0x0002681601007387 */ /* 0x0001e80000100a00 */
        /* <DEDUP_REMOVED lines=11> */
[----:B---3--:R-:W3:Y:S04]  /*27d80*/  LDL.LU R16, [R1+0x1308] ;  /* 0x0013080001107983 */ /* 0x008ee80000300800 */
[----:B------:R-:W3:Y:S04]  /*27d90*/  LDL.LU R17, [R1+0x130c] ;  /* 0x00130c0001117983 */ /* 0x000ee80000300800 */
[----:B--2---:R0:W-:Y:S04]  /*27da0*/  STL.64 [R1+0x340], R10 ;  /* 0x0003400a01007387 */ /* 0x0041e80000100a00 */
[----:B0-----:R-:W2:Y:S04]  /*27db0*/  LDL.LU.64 R10, [R1+0x1418] ;  /* 0x00141800010a7983 */ /* 0x001ea80000300a00 */
[----:B------:R0:W-:Y:S04]  /*27dc0*/  STL.64 [R1+0x290], R18 ;  /* 0x0002901201007387 */ /* 0x0001e80000100a00 */
[----:B----4-:R1:W-:Y:S04]  /*27dd0*/  STL.64 [R1+0x360], R4 ;  /* 0x0003600401007387 */ /* 0x0103e80000100a00 */
[----:B0-----:R-:W4:Y:S04]  /*27de0*/  LDL.LU.64 R18, [R1+0x1458] ;  /* 0x0014580001127983 */ /* 0x001f280000300a00 */
[----:B-1----:R-:W4:Y:S04]  /*27df0*/  LDL.LU.64 R4, [R1+0x13f8] ;  /* 0x0013f80001047983 */ /* 0x002f280000300a00 */
[----:B------:R0:W-:Y:S04]  /*27e00*/  STL.64 [R1+0x298], R22 ;  /* 0x0002981601007387 */ /* 0x0001e80000100a00 */
[----:B------:R1:W-:Y:S04]  /*27e10*/  STL.64 [R1+0x13d0], R26 ;  /* 0x0013d01a01007387 */ /* 0x0003e80000100a00 */
[----:B0-----:R-:W4:Y:S04]  /*27e20*/  LDL.LU.64 R22, [R1+0x1450] ;  /* 0x0014500001167983 */ /* 0x001f280000300a00 */
[----:B------:R0:W-:Y:S04]  /*27e30*/  STL.64 [R1+0x13e0], R14 ;  /* 0x0013e00e01007387 */ /* 0x0001e80000100a00 */
[----:B-1----:R-:W4:Y:S04]  /*27e40*/  LDL.LU R26, [R1+0x1338] ;  /* 0x00133800011a7983 */ /* 0x002f280000300800 */
[----:B------:R1:W-:Y:S04]  /*27e50*/  STL.64 [R1+0x13f0], R6 ;  /* 0x0013f00601007387 */ /* 0x0003e80000100a00 */
[----:B0-----:R-:W4:Y:S04]  /*27e60*/  LDL.LU R14, [R1+0x1328] ;  /* 0x00132800010e7983 */ /* 0x001f280000300800 */
[----:B---3--:R0:W-:Y:S04]  /*27e70*/  STL.64 [R1+0x358], R16 ;  /* 0x0003581001007387 */ /* 0x0081e80000100a00 */
[----:B-1----:R-:W3:Y:S04]  /*27e80*/  LDL.LU R6, [R1+0x1318] ;  /* 0x0013180001067983 */ /* 0x002ee80000300800 */
[----:B------:R-:W3:Y:S04]  /*27e90*/  LDL.LU R7, [R1+0x131c] ;  /* 0x00131c0001077983 */ /* 0x000ee80000300800 */
[----:B------:R-:W3:Y:S04]  /*27ea0*/  LDL.LU R15, [R1+0x132c] ;  /* 0x00132c00010f7983 */ /* 0x000ee80000300800 */
[----:B------:R-:W3:Y:S04]  /*27eb0*/  LDL.LU R27, [R1+0x133c] ;  /* 0x00133c00011b7983 */ /* 0x000ee80000300800 */
[----:B0-----:R-:W3:Y:S04]  /*27ec0*/  LDL.LU.64 R16, [R1+0x1400] ;  /* 0x0014000001107983 */ /* 0x001ee80000300a00 */
[----:B------:R0:W-:Y:S04]  /*27ed0*/  STL.64 [R1+0x270], R2 ;  /* 0x0002700201007387 */ /* 0x0001e80000100a00 */
[----:B------:R1:W-:Y:S04]  /*27ee0*/  STL.64 [R1+0x2a8], R28 ;  /* 0x0002a81c01007387 */ /* 0x0003e80000100a00 */
[----:B0-----:R-:W3:Y:S04]  /*27ef0*/  LDL.LU.64 R2, [R1+0x1478] ;  /* 0x0014780001027983 */ /* 0x001ee80000300a00 */
[----:B-1----:R-:W3:Y:S04]  /*27f00*/  LDL.LU R28, [R1+0x1348] ;  /* 0x00134800011c7983 */ /* 0x002ee80000300800 */
[----:B------:R-:W3:Y:S04]  /*27f10*/  LDL.LU R29, [R1+0x134c] ;  /* 0x00134c00011d7983 */ /* 0x000ee80000300800 */
[----:B--2---:R0:W-:Y:S04]  /*27f20*/  STL.64 [R1+0x350], R10 ;  /* 0x0003500a01007387 */ /* 0x0041e80000100a00 */
[----:B0-----:R-:W2:Y:S04]  /*27f30*/  LDL.LU.64 R10, [R1+0x1408] ;  /* 0x00140800010a7983 */ /* 0x001ea80000300a00 */
[----:B------:R-:W-:Y:S04]  /*27f40*/  STL.64 [R1+0x2d0], R8 ;  /* 0x0002d00801007387 */ /* 0x000fe80000100a00 */
[----:B------:R-:W-:Y:S04]  /*27f50*/  STL.64 [R1+0x2e0], R12 ;  /* 0x0002e00c01007387 */ /* 0x000fe80000100a00 */
[----:B----4-:R0:W-:Y:S04]  /*27f60*/  STL.64 [R1+0x390], R4 ;  /* 0x0003900401007387 */ /* 0x0101e80000100a00 */
[----:B------:R1:W-:Y:S04]  /*27f70*/  STL.64 [R1+0x2e8], R18 ;  /* 0x0002e81201007387 */ /* 0x0003e80000100a00 */
[----:B------:R-:W-:Y:S04]  /*27f80*/  STL.64 [R1+0x300], R20 ;  /* 0x0003001401007387 */ /* 0x000fe80000100a00 */
[----:B0-----:R-:W4:Y:S04]  /*27f90*/  LDL.LU.64 R4, [R1+0x13c8] ;  /* 0x0013c80001047983 */ /* 0x001f280000300a00 */
[----:B------:R-:W-:Y:S04]  /*27fa0*/  STL.64 [R1+0x310], R24 ;  /* 0x0003101801007387 */ /* 0x000fe80000100a00 */
[----:B------:R-:W4:Y:S04]  /*27fb0*/  LDL.LU R8, [R1+0x1368] ;  /* 0x0013680001087983 */ /* 0x000f280000300800 */
[----:B------:R0:W-:Y:S04]  /*27fc0*/  STL.64 [R1+0x2f8], R22 ;  /* 0x0002f81601007387 */ /* 0x0001e80000100a00 */
[----:B------:R-:W4:Y:S04]  /*27fd0*/  LDL.LU R9, [R1+0x136c] ;  /* 0x00136c0001097983 */ /* 0x000f280000300800 */
[----:B------:R-:W4:Y:S04]  /*27fe0*/  LDL.LU R12, [R1+0x1378] ;  /* 0x00137800010c7983 */ /* 0x000f280000300800 */
[----:B------:R-:W4:Y:S04]  /*27ff0*/  LDL.LU R13, [R1+0x137c] ;  /* 0x00137c00010d7983 */ /* 0x000f280000300800 */
[----:B-1----:R-:W4:Y:S04]  /*28000*/  LDL.LU R18, [R1+0x1380] ;  /* 0x0013800001127983 */ /* 0x002f280000300800 */
[----:B------:R-:W4:Y:S04]  /*28010*/  LDL.LU R19, [R1+0x1384] ;  /* 0x0013840001137983 */ /* 0x000f280000300800 */
[----:B0-----:R-:W4:Y:S04]  /*28020*/  LDL.LU R22, [R1+0x1390] ;  /* 0x0013900001167983 */ /* 0x001f280000300800 */
[----:B---3--:R0:W-:Y:S04]  /*28030*/  STL.64 [R1+0x368], R6 ;  /* 0x0003680601007387 */ /* 0x0081e80000100a00 */
[----:B------:R1:W-:Y:S04]  /*28040*/  STL.64 [R1+0x378], R14 ;  /* 0x0003780e01007387 */ /* 0x0003e80000100a00 */
[----:B------:R-:W-:Y:S04]  /*28050*/  STL.64 [R1+0x388], R26 ;  /* 0x0003881a01007387 */ /* 0x000fe80000100a00 */
[----:B------:R3:W-:Y:S04]  /*28060*/  STL.64 [R1+0x380], R16 ;  /* 0x0003801001007387 */ /* 0x0007e80000100a00 */
[----:B------:R-:W4:Y:S04]  /*28070*/  LDL.LU R23, [R1+0x1394] ;  /* 0x0013940001177983 */ /* 0x000f280000300800 */
[----:B------:R-:W4:Y:S04]  /*28080*/  LDL.LU R20, [R1+0x1398] ;  /* 0x0013980001147983 */ /* 0x000f280000300800 */
[----:B------:R-:W4:Y:S04]  /*28090*/  LDL.LU R21, [R1+0x139c] ;  /* 0x00139c0001157983 */ /* 0x000f280000300800 */
[----:B------:R-:W4:Y:S04]  /*280a0*/  LDL.LU R24, [R1+0x13a8] ;  /* 0x0013a80001187983 */ /* 0x000f280000300800 */
[----:B------:R-:W4:Y:S04]  /*280b0*/  LDL.LU R25, [R1+0x13ac] ;  /* 0x0013ac0001197983 */ /* 0x000f280000300800 */
[----:B0-----:R-:W4:Y:S04]  /*280c0*/  LDL.LU.64 R6, [R1+0x13f0] ;  /* 0x0013f00001067983 */ /* 0x001f280000300a00 */
[----:B-1----:R-:W4:Y:S04]  /*280d0*/  LDL.LU.64 R14, [R1+0x13e0] ;  /* 0x0013e000010e7983 */ /* 0x002f280000300a00 */
[----:B---3--:R-:W3:Y:S04]  /*280e0*/  LDL.LU.64 R16, [R1+0x13d8] ;  /* 0x0013d80001107983 */ /* 0x008ee80000300a00 */
[----:B------:R-:W3:Y:S04]  /*280f0*/  LDL.LU.64 R26, [R1+0x13d0] ;  /* 0x0013d000011a7983 */ /* 0x000ee80000300a00 */
[----:B------:R0:W-:Y:S04]  /*28100*/  STL.64 [R1+0x2c0], R2 ;  /* 0x0002c00201007387 */ /* 0x0001e80000100a00 */
[----:B------:R1:W-:Y:S04]  /*28110*/  STL.64 [R1+0x398], R28 ;  /* 0x0003981c01007387 */ /* 0x0003e80000100a00 */
[----:B0-----:R-:W3:Y:S04]  /*28120*/  LDL.LU R2, [R1+0x1358] ;  /* 0x0013580001027983 */ /* 0x001ee80000300800 */
[----:B------:R-:W3:Y:S04]  /*28130*/  LDL.LU R3, [R1+0x135c] ;  /* 0x00135c0001037983 */ /* 0x000ee80000300800 */
[----:B-1----:R-:W3:Y:S04]  /*28140*/  LDL.LU R28, [R1+0x13c0] ;  /* 0x0013c000011c7983 */ /* 0x002ee80000300800 */
[----:B--2---:R0:W-:Y:S04]  /*28150*/  STL.64 [R1+0x370], R10 ;  /* 0x0003700a01007387 */ /* 0x0041e80000100a00 */
[----:B0-----:R-:W2:Y:S01]  /*28160*/  LDL.LU.64 R10, [R1+0x13e8] ;  /* 0x0013e800010a7983 */ /* 0x001ea20000300a00 */
[----:B----4-:R-:W-:-:S04]  /*28170*/  FADD.FTZ R4, -R0, R4 ;  /* 0x0000000400047221 */ /* 0x010fc80000010100 */
[----:B------:R-:W-:-:S06]  /*28180*/  FMUL.FTZ R4, R4, 1.4426950216293334961 ;  /* 0x3fb8aa3b04047820 */ /* 0x000fcc0000410000 */
        /* <DEDUP_REMOVED lines=11> */
[----:B------:R1:W-:Y:S02]  /*28240*/  STL.64 [R1+0x3a8], R2 ;  /* 0x0003a80201007387 */ /* 0x0003e40000100a00 */
[----:B-1----:R-:W-:-:S02]  /*28250*/  FSEL R2, R28, R5, P0 ;  /* 0x000000051c027208 */ /* 0x002fc40000000000 */
[----:B------:R-:W-:Y:S02]  /*28260*/  FSEL R5, R5, R28, P0 ;  /* 0x0000001c05057208 */ /* 0x000fe40000000000 */
[----:B------:R-:W-:-:S03]  /*28270*/  IADD3 R3, PT, PT, R1, 0x200, RZ ;  /* 0x0000020001037810 */ /* 0x000fc60007ffe0ff */
[----:B0-----:R-:W-:Y:S01]  /*28280*/  FFMA.FTZ R28, R5, R4, R2 ;  /* 0x00000004051c7223 */ /* 0x001fe20000010002 */
[----:B------:R-:W-:Y:S02]  /*28290*/  VIADD R5, R1, 0x400 ;  /* 0x0000040001057836 */ /* 0x000fe40000000000 */
[----:B------:R-:W-:Y:S01]  /*282a0*/  IMAD.MOV.U32 R2, RZ, RZ, RZ ;  /* 0x000000ffff027224 */ /* 0x000fe200078e00ff */
[----:B--2---:R0:W-:Y:S06]  /*282b0*/  STL.64 [R1+0x3b0], R10 ;  /* 0x0003b00a01007387 */ /* 0x0041ec0000100a00 */
.L_x_19420:
[C---:B------:R-:W-:Y:S01]  /*282c0*/  IMAD R8, R2.reuse, 0x4, R5 ;  /* 0x0000000402087824 */ /* 0x040fe200078e0205 */
[----:B-123--:R-:W2:Y:S04]  /*282d0*/  LDL R9, [R1+0x3fc] ;  /* 0x0003fc0001097983 */ /* 0x00eea80000100800 */
[----:B------:R-:W2:Y:S04]  /*282e0*/  LDL R6, [R8+0x208] ;  /* 0x0002080008067983 */ /* 0x000ea80000100800 */
[----:B------:R-:W3:Y:S04]  /*282f0*/  LDL R4, [R1+0x1fc] ;  /* 0x0001fc0001047983 */ /* 0x000ee80000100800 */
[----:B------:R-:W4:Y:S01]  /*28300*/  LDL R7, [R8+0x8] ;  /* 0x0000080008077983 */ /* 0x000f220000100800 */
        /* <DEDUP_REMOVED lines=10> */
.L_x_19419:
        /* <DEDUP_REMOVED lines=8> */
.L_x_19400:
        /* <DEDUP_REMOVED lines=12> */
.L_x_19401:
[----:B------:R-:W-:Y:S05]  /*284f0*/  BSYNC.RELIABLE B2 ;  /* 0x0000000000027941 */ /* 0x000fea0003800100 */
.L_x_19399:
[----:B0-----:R-:W2:Y:S04]  /*28500*/  LDL R10, [R9+-0x1fc] ;  /* 0xfffe0400090a7983 */ /* 0x001ea80000100800 */
[----:B------:R-:W-:Y:S04]  /*28510*/  STL [R9], R7 ;  /* 0x0000000709007387 */ /* 0x000fe80000100800 */
[----:B-----5:R-:W-:Y:S04]  /*28520*/  STL [R9+-0x1fc], R8 ;  /* 0xfffe040809007387 */ /* 0x020fe80000100800 */
[----:B------:R0:W-:Y:S02]  /*28530*/  STL [R9+0x4], R6 ;  /* 0x0000040609007387 */ /* 0x0001e40000100800 */
[----:B0-----:R-:W-:-:S02]  /*28540*/  IMAD.MOV.U32 R6, RZ, RZ, R7 ;  /* 0x000000ffff067224 */ /* 0x001fc400078e0007 */
[----:B--2---:R0:W-:Y:S05]  /*28550*/  STL [R9+-0x200], R10 ;  /* 0xfffe000a09007387 */ /* 0x0041ea0000100800 */
.L_x_19402:
[----:B------:R-:W-:Y:S05]  /*28560*/  BSYNC.RECONVERGENT B1 ;  /* 0x0000000000017941 */ /* 0x000fea0003800200 */
.L_x_19398:
[----:B------:R-:W2:Y:S01]  /*28570*/  LDL R7, [R9+-0x4] ;  /* 0xfffffc0009077983 */ /* 0x000ea20000100800 */
[----:B------:R-:W-:Y:S04]  /*28580*/  BSSY.RECONVERGENT B1, `(.L_x_19403) ;  /* 0x0000016000017945 */ /* 0x000fe80003800200 */
[----:B------:R-:W-:Y:S01]  /*28590*/  BSSY.RELIABLE B2, `(.L_x_19404) ;  /* 0x000000e000027945 */ /* 0x000fe20003800100 */
[----:B--2---:R-:W-:-:S13]  /*285a0*/  FSETP.GT.FTZ.AND P0, PT, R6, R7, PT ;  /* 0x000000070600720b */ /* 0x004fda0003f14000 */
[----:B------:R-:W-:Y:S05]  /*285b0*/  @!P0 BRA `(.L_x_19405) ;  /* 0x0000000000088947 */ /* 0x000fea0003800000 */
[----:B------:R2:W5:Y:S01]  /*285c0*/  LDL R8, [R9+-0x204] ;  /* 0xfffdfc0009087983 */ /* 0x0005620000100800 */
[----:B------:R-:W-:Y:S05]  /*285d0*/  BRA `(.L_x_19406) ;  /* 0x0000000000247947 */ /* 0x000fea0003800000 */
.L_x_19405:
        /* <DEDUP_REMOVED lines=9> */
.L_x_19406:
[----:B------:R-:W-:Y:S05]  /*28670*/  BSYNC.RELIABLE B2 ;  /* 0x0000000000027941 */ /* 0x000fea0003800100 */
.L_x_19404:
[----:B-----5:R-:W-:Y:S01]  /*28680*/  STL [R9+-0x200], R8 ;  /* 0xfffe000809007387 */ /* 0x020fe20000100800 */
[----:B------:R-:W-:-:S03]  /*28690*/  MOV R11, R10 ;  /* 0x0000000a000b7202 */ /* 0x000fc60000000f00 */
[----:B------:R-:W-:Y:S04]  /*286a0*/  STL [R9+-0x4], R6 ;  /* 0xfffffc0609007387 */ /* 0x000fe80000100800 */
[----:B------:R-:W-:Y:S04]  /*286b0*/  STL [R9+-0x204], R10 ;  /* 0xfffdfc0a09007387 */ /* 0x000fe80000100800 */
[----:B------:R3:W-:Y:S02]  /*286c0*/  STL [R9], R7 ;  /* 0x0000000709007387 */ /* 0x0007e40000100800 */
[----:B---3--:R-:W-:-:S07]  /*286d0*/  IMAD.MOV.U32 R7, RZ, RZ, R6 ;  /* 0x000000ffff077224 */ /* 0x008fce00078e0006 */
.L_x_19407:
[----:B------:R-:W-:Y:S05]  /*286e0*/  BSYNC.RECONVERGENT B1 ;  /* 0x0000000000017941 */ /* 0x000fea0003800200 */
.L_x_19403:
[----:B------:R-:W3:Y:S01]  /*286f0*/  LDL R6, [R9+-0x8] ;  /* 0xfffff80009067983 */ /* 0x000ee20000100800 */
[----:B------:R-:W-:Y:S04]  /*28700*/  BSSY.RECONVERGENT B1, `(.L_x_19408) ;  /* 0x0000018000017945 */ /* 0x000fe80003800200 */
[----:B------:R-:W-:Y:S01]  /*28710*/  BSSY.RELIABLE B2, `(.L_x_19409) ;  /* 0x0000010000027945 */ /* 0x000fe20003800100 */
[----:B---3--:R-:W-:-:S13]  /*28720*/  FSETP.GT.FTZ.AND P0, PT, R7, R6, PT ;  /* 0x000000060700720b */ /* 0x008fda0003f14000 */
[----:B------:R-:W-:Y:S05]  /*28730*/  @!P0 BRA `(.L_x_19410) ;  /* 0x0000000000088947 */ /* 0x000fea0003800000 */
[----:B------:R3:W5:Y:S01]  /*28740*/  LDL R8, [R9+-0x208] ;  /* 0xfffdf80009087983 */ /* 0x0007620000100800 */
[----:B------:R-:W-:Y:S05]  /*28750*/  BRA `(.L_x_19411) ;  /* 0x00000000002c7947 */ /* 0x000fea0003800000 */
.L_x_19410:
        /* <DEDUP_REMOVED lines=11> */
.L_x_19411:
[----:B------:R-:W-:Y:S05]  /*28810*/  BSYNC.RELIABLE B2 ;  /* 0x0000000000027941 */ /* 0x000fea0003800100 */
.L_x_19409:
[----:B-----5:R-:W-:Y:S01]  /*28820*/  STL [R9+-0x204], R8 ;  /* 0xfffdfc0809007387 */ /* 0x020fe20000100800 */
[----:B0-----:R-:W-:-:S03]  /*28830*/  MOV R10, R11 ;  /* 0x0000000b000a7202 */ /* 0x001fc60000000f00 */
[----:B------:R-:W-:Y:S04]  /*28840*/  STL [R9+-0x8], R7 ;  /* 0xfffff80709007387 */ /* 0x000fe80000100800 */
[----:B------:R-:W-:Y:S04]  /*28850*/  STL [R9+-0x208], R11 ;  /* 0xfffdf80b09007387 */ /* 0x000fe80000100800 */
[----:B------:R0:W-:Y:S02]  /*28860*/  STL [R9+-0x4], R6 ;  /* 0xfffffc0609007387 */ /* 0x0001e40000100800 */
[----:B0-----:R-:W-:-:S07]  /*28870*/  IMAD.MOV.U32 R6, RZ, RZ, R7 ;  /* 0x000000ffff067224 */ /* 0x001fce00078e0007 */
.L_x_19412:
[----:B------:R-:W-:Y:S05]  /*28880*/  BSYNC.RECONVERGENT B1 ;  /* 0x0000000000017941 */ /* 0x000fea0003800200 */
.L_x_19408:
        /* <DEDUP_REMOVED lines=11> */
.L_x_19416:
        /* <DEDUP_REMOVED lines=11> */
.L_x_19417:
[----:B------:R-:W-:Y:S05]  /*289f0*/  BSYNC.RELIABLE B2 ;  /* 0x0000000000027941 */ /* 0x000fea0003800100 */
.L_x_19415:
[----:B------:R4:W-:Y:S04]  /*28a00*/  STL [R7+0x200], R6 ;  /* 0x0002000607007387 */ /* 0x0009e80000100800 */
[----:B------:R-:W2:Y:S04]  /*28a10*/  LDL R10, [R9+-0x208] ;  /* 0xfffdf800090a7983 */ /* 0x000ea80000100800 */
[----:B--2---:R4:W-:Y:S04]  /*28a20*/  STL [R7], R10 ;  /* 0x0000000a07007387 */ /* 0x0049e80000100800 */
[----:B------:R4:W-:Y:S04]  /*28a30*/  STL [R9+-0x8], R11 ;  /* 0xfffff80b09007387 */ /* 0x0009e80000100800 */
[----:B-----5:R4:W-:Y:S02]  /*28a40*/  STL [R9+-0x208], R8 ;  /* 0xfffdf80809007387 */ /* 0x0209e40000100800 */
.L_x_19418:
[----:B------:R-:W-:Y:S05]  /*28a50*/  BSYNC.RECONVERGENT B1 ;  /* 0x0000000000017941 */ /* 0x000fea0003800200 */
.L_x_19414:
[----:B------:R-:W-:Y:S01]  /*28a60*/  IADD3 R4, PT, PT, R4, -0x4, RZ ;  /* 0xfffffffc04047810 */ /* 0x000fe20007ffe0ff */
[----:B------:R-:W-:Y:S06]  /*28a70*/  BRA `(.L_x_19419) ;  /* 0xfffffff8004c7947 */ /* 0x000fec000383ffff */
.L_x_19413:
        /* <DEDUP_REMOVED lines=247> */
.L_x_19397:
[----:B------:R-:W-:Y:S05]  /*299f0*/  BSYNC.RECONVERGENT B0 ;  /* 0x0000000000007941 */ /* 0x000fea0003800200 */
.L_x_19396:
[----:B------:R-:W-:Y:S05]  /*29a00*/  WARPSYNC.ALL ;  /* 0x0000000000007948 */ /* 0x000fea0003800000 */
[----:B-----5:R1:W-:Y:S01]  /*29a10*/  STL.64 [R1+0xc68], R6 ;  /* 0x000c680601007387 */ /* 0x0203e20000100a00 */
[----:B------:R-:W-:-:S03]  /*29a20*/  IMAD.MOV.U32 R0, RZ, RZ, R28 ;  /* 0x000000ffff007224 */ /* 0x000fc600078e001c */
[----:B------:R-:W-:Y:S04]  /*29a30*/  STL [R1+0x13b0], R29 ;  /* 0x0013b01d01007387 */ /* 0x000fe80000100800 */
[----:B------:R-:W-:Y:S04]  /*29a40*/  STL.64 [R1+0x13c0], R28 ;  /* 0x0013c01c01007387 */ /* 0x000fe80000100a00 */
[----:B-1----:R-:W2:Y:S04]  /*29a50*/  LDL.LU R6, [R1+0x1078] ;  /* 0x0010780001067983 */ /* 0x002ea80000300800 */
[----:B------:R-:W2:Y:S04]  /*29a60*/  LDL.LU R7, [R1+0x107c] ;  /* 0x00107c0001077983 */ /* 0x000ea80000300800 */
[----:B------:R1:W-:Y:S04]  /*29a70*/  STL.64 [R1+0xc28], R22 ;  /* 0x000c281601007387 */ /* 0x0003e80000100a00 */
[----:B------:R3:W-:Y:S04]  /*29a80*/  STL.64 [R1+0xc18], R26 ;  /* 0x000c181a01007387 */ /* 0x0007e80000100a00 */
[----:B------:R4:W-:Y:S04]  /*29a90*/  STL.64 [R1+0xc38], R18 ;  /* 0x000c381201007387 */ /* 0x0009e80000100a00 */
[----:B-1----:R-:W2:Y:S04]  /*29aa0*/  LDL.LU R22, [R1+0x10b8] ;  /* 0x0010b80001167983 */ /* 0x002ea80000300800 */
[----:B------:R-:W2:Y:S04]  /*29ab0*/  LDL.LU R23, [R1+0x10bc] ;  /* 0x0010bc0001177983 */ /* 0x000ea80000300800 */
[----:B---3--:R-:W3:Y:S04]  /*29ac0*/  LDL.LU R26, [R1+0x10c8] ;  /* 0x0010c800011a7983 */ /* 0x008ee80000300800 */
[----:B------:R-:W3:Y:S04]  /*29ad0*/  LDL.LU R27, [R1+0x10cc] ;  /* 0x0010cc00011b7983 */ /* 0x000ee80000300800 */
[----:B------:R1:W-:Y:S04]  /*29ae0*/  STL.64 [R1+0xc60], R8 ;  /* 0x000c600801007387 */ /* 0x0003e80000100a00 */
[----:B----4-:R-:W4:Y:S04]  /*29af0*/  LDL.LU R18, [R1+0x10a8] ;  /* 0x0010a80001127983 */ /* 0x010f280000300800 */
[----:B------:R-:W4:Y:S04]  /*29b00*/  LDL.LU R19, [R1+0x10ac] ;  /* 0x0010ac0001137983 */ /* 0x000f280000300800 */
[----:B-1----:R-:W4:Y:S04]  /*29b10*/  LDL.LU R8, [R1+0x1080] ;  /* 0x0010800001087983 */ /* 0x002f280000300800 */
[----:B------:R-:W4:Y:S04]  /*29b20*/  LDL.LU R9, [R1+0x1084] ;  /* 0x0010840001097983 */ /* 0x000f280000300800 */
[----:B------:R1:W-:Y:S04]  /*29b30*/  STL.64 [R1+0xc48], R14 ;  /* 0x000c480e01007387 */ /* 0x0003e80000100a00 */
[----:B------:R0:W-:Y:S04]  /*29b40*/  STL.64 [R1+0xc78], R2 ;  /* 0x000c780201007387 */ /* 0x0001e80000100a00 */
[----:B------:R-:W4:Y:S01]  /*29b50*/  LDL.LU R28, [R1+0x13b0] ;  /* 0x0013b000011c7983 */ /* 0x000f220000300800 */
[----:B------:R-:W-:-:S03]  /*29b60*/  MOV R29, R0 ;  /* 0x00000000001d7202 */ /* 0x000fc60000000f00 */
[----:B-1----:R-:W4:Y:S04]  /*29b70*/  LDL.LU R14, [R1+0x1098] ;  /* 0x00109800010e7983 */ /* 0x002f280000300800 */
[----:B------:R-:W4:Y:S04]  /*29b80*/  LDL.LU R15, [R1+0x109c] ;  /* 0x00109c00010f7983 */ /* 0x000f280000300800 */
[----:B0-----:R-:W4:Y:S04]  /*29b90*/  LDL.LU R2, [R1+0x1068] ;  /* 0x0010680001027983 */ /* 0x001f280000300800 */
[----:B------:R-:W4:Y:S04]  /*29ba0*/  LDL.LU R3, [R1+0x106c] ;  /* 0x00106c0001037983 */ /* 0x000f280000300800 */
[----:B--2---:R0:W-:Y:S04]  /*29bb0*/  STL.64 [R1+0xce0], R6 ;  /* 0x000ce00601007387 */ /* 0x0041e80000100a00 */
[----:B0-----:R-:W2:Y:S04]  /*29bc0*/  LDL.LU R6, [R1+0x1170] ;  /* 0x0011700001067983 */ /* 0x001ea80000300800 */
[----:B------:R-:W2:Y:S04]  /*29bd0*/  LDL.LU R7, [R1+0x1174] ;  /* 0x0011740001077983 */ /* 0x000ea80000300800 */
[----:B------:R0:W-:Y:S04]  /*29be0*/  STL.64 [R1+0x1568], R22 ;  /* 0x0015681601007387 */ /* 0x0001e80000100a00 */
[----:B0-----:R-:W2:Y:S04]  /*29bf0*/  LDL.LU R22, [R1+0x1048] ;  /* 0x0010480001167983 */ /* 0x001ea80000300800 */
[----:B------:R-:W2:Y:S04]  /*29c00*/  LDL.LU R23, [R1+0x104c] ;  /* 0x00104c0001177983 */ /* 0x000ea80000300800 */
[----:B---3--:R0:W-:Y:S04]  /*29c10*/  STL.64 [R1+0x1558], R26 ;  /* 0x0015581a01007387 */ /* 0x0081e80000100a00 */
[----:B0-----:R-:W3:Y:S04]  /*29c20*/  LDL.LU R26, [R1+0x1058] ;  /* 0x00105800011a7983 */ /* 0x001ee80000300800 */
[----:B------:R-:W3:Y:S04]  /*29c30*/  LDL.LU R27, [R1+0x105c] ;  /* 0x00105c00011b7983 */ /* 0x000ee80000300800 */
[----:B----4-:R0:W-:Y:S04]  /*29c40*/  STL.64 [R1+0x1578], R18 ;  /* 0x0015781201007387 */ /* 0x0101e80000100a00 */
        /* <DEDUP_REMOVED lines=89> */
[----:B------:R0:W-:Y:S04]  /*2a1e0*/  STL.64 [R1+0xc88], R22 ;  /* 0x000c881601007387 */ /* 0x0001e80000100a00 */
        /* <DEDUP_REMOVED lines=11> */
[----:B0-----:R-:W3:Y:S04]  /*2a2a0*/  LDL.LU.64 R26, [R1+0x1588] ;  /* 0x00158800011a7983 */ /* 0x001ee80000300a00 */
[----:B-1----:R-:W3:Y:S04]  /*2a2b0*/  LDL.LU R22, [R1+0x11b0] ;  /* 0x0011b00001167983 */ /* 0x002ee80000300800 */
[----:B------:R-:W3:Y:S04]  /*2a2c0*/  LDL.LU R23, [R1+0x11b4] ;  /* 0x0011b40001177983 */ /* 0x000ee80000300800 */
[----:B--2---:R0:W-:Y:S04]  /*2a2d0*/  STL.64 [R1+0xd40], R6 ;  /* 0x000d400601007387 */ /* 0x0041e80000100a00 */
[----:B0-----:R-:W2:Y:S04]  /*2a2e0*/  LDL.LU.64 R6, [R1+0x1548] ;  /* 0x0015480001067983 */ /* 0x001ea80000300a00 */
[----:B----4-:R0:W-:Y:S04]  /*2a2f0*/  STL.64 [R1+0xc80], R18 ;  /* 0x000c801201007387 */ /* 0x0101e80000100a00 */
[----:B---3--:R1:W-:Y:S04]  /*2a300*/  STL.64 [R1+0xcc0], R26 ;  /* 0x000cc01a01007387 */ /* 0x0083e80000100a00 */
[----:B------:R3:W-:Y:S04]  /*2a310*/  STL.64 [R1+0x14d0], R22 ;  /* 0x0014d01601007387 */ /* 0x0007e80000100a00 */
        /* <DEDUP_REMOVED lines=344> */
[----:B------:R-:W-:Y:S01]  /*2b8a0*/  IMAD.MOV.U32 R4, RZ, RZ, 0x10 ;  /* 0x00000010ff047424 */ /* 0x000fe200078e00ff */
[----:B-----5:R-:W2:Y:S01]  /*2b8b0*/  MUFU.LG2 R28, R28 ;  /* 0x0000001c001c7308 */ /* 0x020ea20000000c00 */
[----:B------:R-:W3:Y:S01]  /*2b8c0*/  LDCU.128 UR12, c[0x0][0x390] ;  /* 0x00007200ff0c77ac */ /* 0x000ee20008000c00 */
[----:B------:R-:W-:Y:S02]  /*2b8d0*/  IMAD.MOV.U32 R5, RZ, RZ, 0x0 ;  /* 0x00000000ff057424 */ /* 0x000fe400078e00ff */
[----:B------:R-:W-:Y:S02]  /*2b8e0*/  IMAD.MOV.U32 R2, RZ, RZ, RZ ;  /* 0x000000ffff027224 */ /* 0x000fe400078e00ff */
[----:B0-----:R-:W-:Y:S01]  /*2b8f0*/  IMAD R0, R11, UR4, RZ ;  /* 0x000000040b007c24 */ /* 0x001fe2000f8e02ff */
[----:B------:R-:W-:-:S04]  /*2b900*/  USHF.L.U32 UR4, UR4, 0x1, URZ ;  /* 0x0000000104047899 */ /* 0x000fc800080006ff */
[----:B------:R-:W-:Y:S01]  /*2b910*/  SHF.L.U32 R3, R0, 0x1, RZ ;  /* 0x0000000100037819 */ /* 0x000fe200000006ff */
[----:B------:R-:W-:-:S04]  /*2b920*/  VIADD R0, R1, 0xe34 ;  /* 0x00000e3401007836 */ /* 0x000fc80000000000 */
[----:B------:R-:W-:-:S03]  /*2b930*/  IMAD.WIDE R4, R3, 0x4, R4 ;  /* 0x0000000403047825 */ /* 0x000fc600078e0204 */
[C---:B---3--:R-:W-:Y:S02]  /*2b940*/  IADD3 R7, P0, PT, R4.reuse, UR12, RZ ;  /* 0x0000000c04077c10 */ /* 0x048fe4000ff1e0ff */
[----:B------:R-:W-:Y:S02]  /*2b950*/  IADD3 R3, P1, PT, R4, UR14, RZ ;  /* 0x0000000e04037c10 */ /* 0x000fe4000ff3e0ff */
[C---:B------:R-:W-:Y:S02]  /*2b960*/  IADD3.X R18, PT, PT, R5.reuse, UR13, RZ, P0, !PT ;  /* 0x0000000d05127c10 */ /* 0x040fe400087fe4ff */
[----:B------:R-:W-:Y:S01]  /*2b970*/  IADD3.X R16, PT, PT, R5, UR15, RZ, P1, !PT ;  /* 0x0000000f05107c10 */ /* 0x000fe20008ffe4ff */
[----:B-12---:R-:W-:-:S08]  /*2b980*/  IMAD.WIDE.U32 R4, R11, 0x4, R8 ;  /* 0x000000040b047825 */ /* 0x006fd000078e0008 */
.L_x_19421:
[----:B------:R-:W0:Y:S01]  /*2b990*/  S2R R14, SR_CTAID.X ;  /* 0x00000000000e7919 */ /* 0x000e220000002500 */
[----:B------:R-:W0:Y:S01]  /*2b9a0*/  LDC.64 R20, c[0x0][0x388] ;  /* 0x0000e200ff147b82 */ /* 0x000e220000000a00 */
[----:B------:R-:W-:-:S13]  /*2b9b0*/  ISETP.GE.AND P6, PT, R2, UR4, PT ;  /* 0x0000000402007c0c */ /* 0x000fda000bfc6270 */
[----:B------:R-:W2:Y:S04]  /*2b9c0*/  @!P6 LDL R4, [R0+-0x1c] ;  /* 0xffffe4000004e983 */ /* 0x000ea80000100800 */
[----:B------:R-:W3:Y:S01]  /*2b9d0*/  @!P6 LDL R5, [R0+-0x21c] ;  /* 0xfffde4000005e983 */ /* 0x000ee20000100800 */
[----:B0-----:R-:W-:-:S05]  /*2b9e0*/  IMAD.WIDE.U32 R14, R14, 0x4, R20 ;  /* 0x000000040e0e7825 */ /* 0x001fca00078e0014 */
[----:B------:R0:W4:Y:S01]  /*2b9f0*/  @!P6 LDG.E.CONSTANT R6, desc[UR8][R14.64] ;  /* 0x000000080e06e981 */ /* 0x000122000c1e9900 */
[C---:B------:R-:W-:Y:S01]  /*2ba00*/  IADD3 R8, PT, PT, R2.reuse, 0x1, RZ ;  /* 0x0000000102087810 */ /* 0x040fe20007ffe0ff */
[----:B------:R-:W-:-:S03]  /*2ba10*/  VIADD R9, R2, 0x3 ;  /* 0x0000000302097836 */ /* 0x000fc60000000000 */
[----:B------:R-:W-:Y:S01]  /*2ba20*/  ISETP.GE.AND P5, PT, R8, UR4, PT ;  /* 0x0000000408007c0c */ /* 0x000fe2000bfa6270 */
[----:B------:R-:W-:Y:S01]  /*2ba30*/  VIADD R8, R2, 0x2 ;  /* 0x0000000202087836 */ /* 0x000fe20000000000 */
[----:B------:R-:W-:-:S04]  /*2ba40*/  ISETP.GE.AND P3, PT, R9, UR4, PT ;  /* 0x0000000409007c0c */ /* 0x000fc8000bf66270 */
[----:B------:R-:W-:Y:S02]  /*2ba50*/  ISETP.GE.AND P4, PT, R8, UR4, PT ;  /* 0x0000000408007c0c */ /* 0x000fe4000bf86270 */
[C---:B------:R-:W-:Y:S01]  /*2ba60*/  IADD3 R8, PT, PT, R2.reuse, 0x4, RZ ;  /* 0x0000000402087810 */ /* 0x040fe20007ffe0ff */
[----:B------:R-:W-:Y:S01]  /*2ba70*/  VIADD R10, R2, 0x5 ;  /* 0x00000005020a7836 */ /* 0x000fe20000000000 */
[----:B------:R-:W-:Y:S01]  /*2ba80*/  MOV R12, R7 ;  /* 0x00000007000c7202 */ /* 0x000fe20000000f00 */
[----:B------:R-:W-:Y:S01]  /*2ba90*/  IMAD.MOV.U32 R13, RZ, RZ, R18 ;  /* 0x000000ffff0d7224 */ /* 0x000fe200078e0012 */
[----:B------:R-:W-:Y:S01]  /*2baa0*/  ISETP.GE.AND P2, PT, R8, UR4, PT ;  /* 0x0000000408007c0c */ /* 0x000fe2000bf46270 */
[----:B------:R-:W-:Y:S01]  /*2bab0*/  VIADD R8, R2, 0x6 ;  /* 0x0000000602087836 */ /* 0x000fe20000000000 */
[----:B------:R-:W-:Y:S01]  /*2bac0*/  MOV R7, R15 ;  /* 0x0000000f00077202 */ /* 0x000fe20000000f00 */
[----:B0-----:R-:W-:Y:S01]  /*2bad0*/  IMAD.MOV.U32 R15, RZ, RZ, R16 ;  /* 0x000000ffff0f7224 */ /* 0x001fe200078e0010 */
[----:B------:R-:W-:Y:S01]  /*2bae0*/  ISETP.GE.AND P1, PT, R10, UR4, PT ;  /* 0x000000040a007c0c */ /* 0x000fe2000bf26270 */
[----:B------:R-:W5:Y:S01]  /*2baf0*/  @!P5 LDL R26, [R0+-0x18] ;  /* 0xffffe800001ad983 */ /* 0x000f620000100800 */
[----:B------:R-:W-:-:S03]  /*2bb00*/  ISETP.GE.AND P0, PT, R8, UR4, PT ;  /* 0x0000000408007c0c */ /* 0x000fc6000bf06270 */
        /* <DEDUP_REMOVED lines=13> */
[----:B------:R-:W-:Y:S02]  /*2bbe0*/  IMAD.MOV.U32 R6, RZ, RZ, R14 ;  /* 0x000000ffff067224 */ /* 0x000fe400078e000e */
[----:B------:R-:W-:Y:S01]  /*2bbf0*/  IMAD.MOV.U32 R14, RZ, RZ, R3 ;  /* 0x000000ffff0e7224 */ /* 0x000fe200078e0003 */
[----:B------:R-:W-:-:S02]  /*2bc00*/  IADD3 R3, PT, PT, R2, 0x7, RZ ;  /* 0x0000000702037810 */ /* 0x000fc40007ffe0ff */
        /* <DEDUP_REMOVED lines=21> */
[----:B------:R-:W-:Y:S02]  /*2bd60*/  VIADD R2, R2, 0x8 ;  /* 0x0000000802027836 */ /* 0x000fe40000000000 */
[----:B0-----:R-:W-:Y:S02]  /*2bd70*/  VIADD R0, R0, 0x20 ;  /* 0x0000002000007836 */ /* 0x001fe40000000000 */
        /* <DEDUP_REMOVED lines=28> */
[----:B------:R-:W-:Y:S02]  /*2bf40*/  IADD3 R7, P1, PT, R12, 0x20, RZ ;  /* 0x000000200c077810 */ /* 0x000fe40007f3e0ff */
[----:B0-----:R-:W-:-:S03]  /*2bf50*/  IADD3 R3, P2, PT, R14, 0x20, RZ ;  /* 0x000000200e037810 */ /* 0x001fc60007f5e0ff */
[----:B------:R-:W-:Y:S01]  /*2bf60*/  IMAD.X R18, RZ, RZ, R13, P1 ;  /* 0x000000ffff127224 */ /* 0x000fe200008e060d */
[----:B------:R-:W-:-:S05]  /*2bf70*/  IADD3.X R16, PT, PT, RZ, R15, RZ, P2, !PT ;  /* 0x0000000fff107210 */ /* 0x000fca00017fe4ff */
[----:B-1----:R-:W-:Y:S05]  /*2bf80*/  @P0 BRA `(.L_x_19421) ;  /* 0xfffffff800800947 */ /* 0x002fea000383ffff */
[----:B------:R-:W-:Y:S05]  /*2bf90*/  EXIT ;  /* 0x000000000000794d */ /* 0x000fea0003800000 */
.L_x_19422:
        /* <DEDUP_REMOVED lines=14> */
.L_x_38474:


//--------------------- .text._ZN17fastertransformer38beam_online_softmax_topk_stage2_kernelIfLi128ELi32EEEvPKfS2_PiPT_ii --------------------------
	.section	.text._ZN17fastertransformer38beam_online_softmax_topk_stage2_kernelIfLi128ELi32EEEvPKfS2_PiPT_ii,"ax",@progbits
	.align	128
        .global         _ZN17fastertransformer38beam_online_softmax_topk_stage2_kernelIfLi128ELi32EEEvPKfS2_PiPT_ii
        .type           _ZN17fastertransformer38beam_online_softmax_topk_stage2_kernelIfLi128ELi32EEEvPKfS2_PiPT_ii,@function
        .size           _ZN17fastertransformer38beam_online_softmax_topk_stage2_kernelIfLi128ELi32EEEvPKfS2_PiPT_ii,(.L_x_38475 - _ZN17fastertransformer38beam_online_softmax_topk_stage2_kernelIfLi128ELi32EEEvPKfS2_PiPT_ii)
        .other          _ZN17fastertransformer38beam_online_softmax_topk_stage2_kernelIfLi128ELi32EEEvPKfS2_PiPT_ii,@"STO_CUDA_ENTRY STV_DEFAULT"
_ZN17fastertransformer38beam_online_softmax_topk_stage2_kernelIfLi128ELi32EEEvPKfS2_PiPT_ii:
.text._ZN17fastertransformer38beam_online_softmax_topk_stage2_kernelIfLi128ELi32EEEvPKfS2_PiPT_ii:
        /* <DEDUP_REMOVED lines=12> */
[----:B------:R4:W-:Y:S01]  /*00c0*/  STL.64 [R1+0x810], R4 ;  /* 0x0008100401007387 */ /* 0x0009e20000100a00 */
[----:B------:R-:W-:Y:S01]  /*00d0*/  IMAD.MOV.U32 R9, RZ, RZ, RZ ;  /* 0x000000ffff097224 */ /* 0x000fe200078e00ff */
[----:B------:R-:W0:Y:S01]  /*00e0*/  LDCU.64 UR10, c[0x0][0x380] ;  /* 0x00007000ff0a77ac */ /* 0x000e220008000a00 */
[----:B------:R-:W-:Y:S01]  /*00f0*/  VIADD R0, R1, 0x808 ;  /* 0x0000080801007836 */ /* 0x000fe20000000000 */
[----:B------:R4:W-:Y:S04]  /*0100*/  STL.64 [R1+0x818], R4 ;  /* 0x0008180401007387 */ /* 0x0009e80000100a00 */
[----:B------:R4:W-:Y:S04]  /*0110*/  STL.64 [R1+0x820], R4 ;  /* 0x0008200401007387 */ /* 0x0009e80000100a00 */
        /* <DEDUP_REMOVED lines=129> */
[----:B------:R-:W0:Y:S01]  /*0930*/  S2UR UR4, SR_CTAID.X ;  /* 0x00000000000479c3 */ /* 0x000e220000002500 */
[----:B----4-:R-:W-:Y:S01]  /*0940*/  LOP3.LUT R4, RZ, R12, RZ, 0x33, !PT ;  /* 0x0000000cff047212 */ /* 0x010fe200078e33ff */
[----:B------:R-:W-:Y:S04]  /*0950*/  BSSY.RECONVERGENT B1, `(.L_x_19425) ;  /* 0x000001b000017945 */ /* 0x000fe80003800200 */
[----:B------:R-:W-:-:S05]  /*0960*/  IMAD.IADD R7, R3, 0x1, R4 ;  /* 0x0000000103077824 */ /* 0x000fca00078e0204 */
[C---:B------:R-:W-:Y:S02]  /*0970*/  LOP3.LUT R4, R7.reuse, 0x60, RZ, 0xc0, !PT ;  /* 0x0000006007047812 */ /* 0x040fe400078ec0ff */
[----:B------:R-:W-:Y:S02]  /*0980*/  ISETP.GE.U32.AND P1, PT, R7, 0x60, PT ;  /* 0x000000600700780c */ /* 0x000fe40003f26070 */
[----:B------:R-:W-:Y:S01]  /*0990*/  ISETP.NE.AND P0, PT, R4, 0x60, PT ;  /* 0x000000600400780c */ /* 0x000fe20003f05270 */
[----:B------:R-:W-:Y:S02]  /*09a0*/  IMAD.MOV.U32 R4, RZ, RZ, R12 ;  /* 0x000000ffff047224 */ /* 0x000fe400078e000c */
[----:B0-----:R-:W-:-:S05]  /*09b0*/  IMAD R5, R3, UR4, RZ ;  /* 0x0000000403057c24 */ /* 0x001fca000f8e02ff */
[----:B------:R-:W-:-:S05]  /*09c0*/  SHF.R.S32.HI R6, RZ, 0x1f, R5 ;  /* 0x0000001fff067819 */ /* 0x000fca0000011405 */
[----:B------:R-:W-:Y:S05]  /*09d0*/  @!P0 BRA `(.L_x_19426) ;  /* 0x0000000000488947 */ /* 0x000fea0003800000 */
[----:B------:R-:W0:Y:S01]  /*09e0*/  S2R R11, SR_CgaCtaId ;  /* 0x00000000000b7919 */ /* 0x000e220000008800 */
[----:B------:R-:W-:Y:S01]  /*09f0*/  MOV R4, 0x400 ;  /* 0x0000040000047802 */ /* 0x000fe20000000f00 */
[----:B------:R-:W-:Y:S01]  /*0a00*/  IMAD.MOV.U32 R10, RZ, RZ, RZ ;  /* 0x000000ffff0a7224 */ /* 0x000fe200078e00ff */
[----:B------:R-:W-:-:S04]  /*0a10*/  LEA.HI R7, R7, 0x1, RZ, 0x1b ;  /* 0x0000000107077811 */ /* 0x000fc800078fd8ff */
[----:B------:R-:W-:Y:S02]  /*0a20*/  LOP3.LUT R7, R7, 0x3, RZ, 0xc0, !PT ;  /* 0x0000000307077812 */ /* 0x000fe400078ec0ff */
[----:B0-----:R-:W-:Y:S02]  /*0a30*/  LEA R11, R11, R4, 0x18 ;  /* 0x000000040b0b7211 */ /* 0x001fe400078ec0ff */
[----:B------:R-:W-:-:S07]  /*0a40*/  MOV R4, R12 ;  /* 0x0000000c00047202 */ /* 0x000fce0000000f00 */
.L_x_19427:
        /* <DEDUP_REMOVED lines=11> */
.L_x_19426:
[----:B------:R-:W-:Y:S05]  /*0b00*/  BSYNC.RECONVERGENT B1 ;  /* 0x0000000000017941 */ /* 0x000fea0003800200 */
.L_x_19425:
[----:B------:R-:W-:Y:S05]  /*0b10*/  @!P1 BRA `(.L_x_19424) ;  /* 0x0000000400d09947 */ /* 0x000fea0003800000 */
[----:B0-----:R-:W0:Y:S01]  /*0b20*/  S2R R8, SR_CgaCtaId ;  /* 0x0000000000087919 */ /* 0x001e220000008800 */
[----:B------:R-:W-:Y:S01]  /*0b30*/  IMAD.IADD R7, R3, 0x1, -R4 ;  /* 0x0000000103077824 */ /* 0x000fe200078e0a04 */
[----:B------:R-:W-:Y:S01]  /*0b40*/  BSSY.RECONVERGENT B1, `(.L_x_19428) ;  /* 0x000003f000017945 */ /* 0x000fe20003800200 */
[----:B------:R-:W-:-:S03]  /*0b50*/  PLOP3.LUT P0, PT, PT, PT, PT, 0x80, 0x8 ;  /* 0x000000000008781c */ /* 0x000fc60003f0f070 */
[----:B------:R-:W-:Y:S02]  /*0b60*/  ISETP.GT.AND P1, PT, R7, 0x180, PT ;  /* 0x000001800700780c */ /* 0x000fe40003f24270 */
[----:B------:R-:W-:-:S04]  /*0b70*/  MOV R7, 0x400 ;  /* 0x0000040000077802 */ /* 0x000fc80000000f00 */
[----:B0-----:R-:W-:-:S07]  /*0b80*/  LEA R7, R8, R7, 0x18 ;  /* 0x0000000708077211 */ /* 0x001fce00078ec0ff */
[----:B------:R-:W-:Y:S05]  /*0b90*/  @!P1 BRA `(.L_x_19429) ;  /* 0x0000000000e49947 */ /* 0x000fea0003800000 */
[----:B------:R-:W-:Y:S02]  /*0ba0*/  PLOP3.LUT P0, PT, PT, PT, PT, 0x8, 0x80 ;  /* 0x000000000080781c */ /* 0x000fe40003f0e170 */
[----:B------:R-:W-:-:S11]  /*0bb0*/  IADD3 R29, PT, PT, R3, -0x180, RZ ;  /* 0xfffffe80031d7810 */ /* 0x000fd60007ffe0ff */
.L_x_19430:
[----:B------:R-:W-:Y:S01]  /*0bc0*/  IADD3 R9, P1, PT, R5, R4, RZ ;  /* 0x0000000405097210 */ /* 0x000fe20007f3e0ff */
[C---:B------:R-:W-:Y:S02]  /*0bd0*/  VIADD R8, R4.reuse, 0x80 ;  /* 0x0000008004087836 */ /* 0x040fe40000000000 */
[C---:B------:R-:W-:Y:S01]  /*0be0*/  VIADD R12, R4.reuse, 0x180 ;  /* 0x00000180040c7836 */ /* 0x040fe20000000000 */
[----:B0-----:R-:W-:Y:S01]  /*0bf0*/  LEA R14, P2, R9, UR10, 0x2 ;  /* 0x0000000a090e7c11 */ /* 0x001fe2000f8410ff */
[----:B------:R-:W-:Y:S01]  /*0c00*/  IMAD.X R16, RZ, RZ, R6, P1 ;  /* 0x000000ffff107224 */ /* 0x000fe200008e0606 */
[----:B------:R-:W-:Y:S01]  /*0c10*/  IADD3 R11, P1, PT, R5, R8, RZ ;  /* 0x00000008050b7210 */ /* 0x000fe20007f3e0ff */
[----:B------:R-:W-:-:S03]  /*0c20*/  VIADD R10, R4, 0x100 ;  /* 0x00000100040a7836 */ /* 0x000fc60000000000 */
        /* <DEDUP_REMOVED lines=48> */
.L_x_19429:
[----:B------:R-:W-:Y:S05]  /*0f30*/  BSYNC.RECONVERGENT B1 ;  /* 0x0000000000017941 */ /* 0x000fea0003800200 */
.L_x_19428:
[----:B------:R-:W-:Y:S01]  /*0f40*/  IMAD.IADD R8, R3, 0x1, -R4 ;  /* 0x0000000103087824 */ /* 0x000fe200078e0a04 */
[----:B------:R-:W-:Y:S04]  /*0f50*/  BSSY.RECONVERGENT B1, `(.L_x_19431) ;  /* 0x0000020000017945 */ /* 0x000fe80003800200 */
[----:B------:R-:W-:-:S13]  /*0f60*/  ISETP.GT.AND P1, PT, R8, 0x80, PT ;  /* 0x000000800800780c */ /* 0x000fda0003f24270 */
[----:B------:R-:W-:Y:S05]  /*0f70*/  @!P1 BRA `(.L_x_19432) ;  /* 0x0000000000749947 */ /* 0x000fea0003800000 */
[----:B------:R-:W1:Y:S01]  /*0f80*/  LDCU.64 UR4, c[0x0][0x380] ;  /* 0x00007000ff0477ac */ /* 0x000e620008000a00 */
[----:B------:R-:W-:Y:S01]  /*0f90*/  IADD3 R9, P0, PT, R5, R4, RZ ;  /* 0x0000000405097210 */ /* 0x000fe20007f1e0ff */
[----:B------:R-:W-:-:S03]  /*0fa0*/  VIADD R10, R4, 0x80 ;  /* 0x00000080040a7836 */ /* 0x000fc60000000000 */
[----:B------:R-:W-:Y:S02]  /*0fb0*/  IADD3.X R12, PT, PT, RZ, R6, RZ, P0, !PT ;  /* 0x00000006ff0c7210 */ /* 0x000fe400007fe4ff */
[----:B------:R-:W-:Y:S02]  /*0fc0*/  IADD3 R11, P1, PT, R5, R10, RZ ;  /* 0x0000000a050b7210 */ /* 0x000fe40007f3e0ff */
[----:B-1----:R-:W-:-:S04]  /*0fd0*/  LEA R8, P0, R9, UR4, 0x2 ;  /* 0x0000000409087c11 */ /* 0x002fc8000f8010ff */
[----:B------:R-:W-:Y:S01]  /*0fe0*/  LEA.HI.X R9, R9, UR5, R12, 0x2, P0 ;  /* 0x0000000509097c11 */ /* 0x000fe200080f140c */
[----:B------:R-:W-:Y:S01]  /*0ff0*/  IMAD.X R12, RZ, RZ, R6, P1 ;  /* 0x000000ffff0c7224 */ /* 0x000fe200008e0606 */
[----:B------:R-:W-:-:S03]  /*1000*/  LEA R10, P0, R11, UR4, 0x2 ;  /* 0x000000040b0a7c11 */ /* 0x000fc6000f8010ff */
[----:B0-----:R-:W2:Y:S01]  /*1010*/  LDG.E.CONSTANT R14, desc[UR8][R8.64+0x80] ;  /* 0x00008008080e7981 */ /* 0x001ea2000c1e9900 */
        /* <DEDUP_REMOVED lines=19> */
.L_x_19432:
[----:B------:R-:W-:Y:S05]  /*1150*/  BSYNC.RECONVERGENT B1 ;  /* 0x0000000000017941 */ /* 0x000fea0003800200 */
.L_x_19431:
[----:B------:R-:W-:-:S13]  /*1160*/  ISETP.LT.OR P0, PT, R4, R3, P0 ;  /* 0x000000030400720c */ /* 0x000fda0000701670 */
[----:B------:R-:W-:Y:S05]  /*1170*/  @!P0 BRA `(.L_x_19424) ;  /* 0x0000000000388947 */ /* 0x000fea0003800000 */
[----:B------:R-:W2:Y:S01]  /*1180*/  LDCU.64 UR4, c[0x0][0x380] ;  /* 0x00007000ff0477ac */ /* 0x000ea20008000a00 */
[----:B------:R-:W-:-:S05]  /*1190*/  IADD3 R5, P0, PT, R5, R4, RZ ;  /* 0x0000000405057210 */ /* 0x000fca0007f1e0ff */
[----:B------:R-:W-:Y:S01]  /*11a0*/  IMAD.X R6, RZ, RZ, R6, P0 ;  /* 0x000000ffff067224 */ /* 0x000fe200000e0606 */
[----:B--2---:R-:W-:-:S04]  /*11b0*/  LEA R8, P0, R5, UR4, 0x2 ;  /* 0x0000000405087c11 */ /* 0x004fc8000f8010ff */
[----:B------:R-:W-:-:S05]  /*11c0*/  LEA.HI.X R9, R5, UR5, R6, 0x2, P0 ;  /* 0x0000000505097c11 */ /* 0x000fca00080f1406 */
[----:B------:R-:W2:Y:S04]  /*11d0*/  LDG.E.CONSTANT R3, desc[UR8][R8.64] ;  /* 0x0000000808037981 */ /* 0x000ea8000c1e9900 */
[----:B------:R-:W3:Y:S04]  /*11e0*/  LDG.E.CONSTANT R5, desc[UR8][R8.64+0x80] ;  /* 0x0000800808057981 */ /* 0x000ee8000c1e9900 */
[----:B------:R-:W4:Y:S04]  /*11f0*/  LDG.E.CONSTANT R11, desc[UR8][R8.64+0x100] ;  /* 0x00010008080b7981 */ /* 0x000f28000c1e9900 */
[----:B-1----:R-:W5:Y:S01]  /*1200*/  LDG.E.CONSTANT R13, desc[UR8][R8.64+0x180] ;  /* 0x00018008080d7981 */ /* 0x002f62000c1e9900 */
[----:B------:R-:W-:-:S05]  /*1210*/  IMAD R4, R4, 0x4, R7 ;  /* 0x0000000404047824 */ /* 0x000fca00078e0207 */
[----:B--2---:R2:W-:Y:S04]  /*1220*/  STS [R4], R3 ;  /* 0x0000000304007388 */ /* 0x0045e80000000800 */
[----:B---3--:R2:W-:Y:S04]  /*1230*/  STS [R4+0x80], R5 ;  /* 0x0000800504007388 */ /* 0x0085e80000000800 */
[----:B----4-:R2:W-:Y:S04]  /*1240*/  STS [R4+0x100], R11 ;  /* 0x0001000b04007388 */ /* 0x0105e80000000800 */
[----:B-----5:R2:W-:Y:S02]  /*1250*/  STS [R4+0x180], R13 ;  /* 0x0001800d04007388 */ /* 0x0205e40000000800 */
.L_x_19424:
[----:B------:R-:W-:Y:S05]  /*1260*/  BSYNC.RECONVERGENT B0 ;  /* 0x0000000000007941 */ /* 0x000fea0003800200 */
.L_x_19423:
[----:B--2---:R-:W2:Y:S01]  /*1270*/  S2R R3, SR_TID.X ;  /* 0x0000000000037919 */ /* 0x004ea20000002100 */
[----:B----4-:R-:W-:Y:S01]  /*1280*/  IMAD.MOV.U32 R5, RZ, RZ, -0x1 ;  /* 0xffffffffff057424 */ /* 0x010fe200078e00ff */
[----:B------:R-:W-:Y:S01]  /*1290*/  BSSY.RECONVERGENT B0, `(.L_x_19433) ;  /* 0x000026d000007945 */ /* 0x000fe20003800200 */
[----:B------:R-:W-:Y:S01]  /*12a0*/  IMAD.MOV.U32 R4, RZ, RZ, -0x800001 ;  /* 0xff7fffffff047424 */ /* 0x000fe200078e00ff */
[----:B------:R-:W-:Y:S01]  /*12b0*/  BAR.SYNC.DEFER_BLOCKING 0x0 ;  /* 0x0000000000007b1d */ /* 0x000fe20000010000 */
[----:B------:R-:W-:Y:S01]  /*12c0*/  IMAD.MOV.U32 R7, RZ, RZ, -0x1 ;  /* 0xffffffffff077424 */ /* 0x000fe200078e00ff */
[----:B0-----:R-:W-:Y:S01]  /*12d0*/  MOV R8, 0xffffffff ;  /* 0xffffffff00087802 */ /* 0x001fe20000000f00 */
[----:B------:R-:W-:Y:S01]  /*12e0*/  IMAD.MOV.U32 R6, RZ, RZ, -0x1 ;  /* 0xffffffffff067424 */ /* 0x000fe200078e00ff */
[----:B------:R-:W-:Y:S01]  /*12f0*/  MOV R15, 0xffffffff ;  /* 0xffffffff000f7802 */ /* 0x000fe20000000f00 */
[----:B------:R-:W-:Y:S01]  /*1300*/  IMAD.MOV.U32 R9, RZ, RZ, -0x1 ;  /* 0xffffffffff097424 */ /* 0x000fe200078e00ff */
[----:B-1----:R-:W-:Y:S01]  /*1310*/  MOV R18, 0xffffffff ;  /* 0xffffffff00127802 */ /* 0x002fe20000000f00 */
        /* <DEDUP_REMOVED lines=22> */
[----:B--2---:R-:W-:Y:S01]  /*1480*/  ISETP.GE.U32.AND P0, PT, R3, R2, PT ;  /* 0x000000020300720c */ /* 0x004fe20003f06070 */
[----:B------:R-:W-:-:S02]  /*1490*/  IMAD.MOV.U32 R3, RZ, RZ, -0x800001 ;  /* 0xff7fffffff037424 */ /* 0x000fc400078e00ff */
[----:B------:R-:W-:Y:S01]  /*14a0*/  HFMA2 R2, -RZ, RZ, 0, 0 ;  /* 0x00000000ff027431 */ /* 0x000fe200000001ff */
        /* <DEDUP_REMOVED lines=118> */
[----:B-1----:R-:W-:-:S03]  /*1c10*/  MOV R4, 0xffffffff ;  /* 0xffffffff00047802 */ /* 0x002fc60000000f00 */
        /* <DEDUP_REMOVED lines=86> */
[----:B------:R0:W-:Y:S02]  /*2180*/  STL [R1+0x1130], R3 ;  /* 0x0011300301007387 */ /* 0x0001e40000100800 */
[----:B0-----:R-:W-:-:S05]  /*2190*/  IMAD.MOV.U32 R3, RZ, RZ, -0x1 ;  /* 0xffffffffff037424 */ /* 0x001fca00078e00ff */
        /* <DEDUP_REMOVED lines=23> */
[----:B0-----:R-:W-:Y:S01]  /*2310*/  IMAD.MOV.U32 R3, RZ, RZ, -0x800001 ;  /* 0xff7fffffff037424 */ /* 0x001fe200078e00ff */
[----:B------:R-:W-:Y:S06]  /*2320*/  @P0 BRA `(.L_x_19434) ;  /* 0x00000014008c0947 */ /* 0x000fec0003800000 */
[----:B------:R-:W0:Y:S01]  /*2330*/  S2R R3, SR_CgaCtaId ;  /* 0x0000000000037919 */ /* 0x000e220000008800 */
[----:B------:R-:W1:Y:S01]  /*2340*/  LDCU UR4, c[0x0][0x3a0] ;  /* 0x00007400ff0477ac */ /* 0x000e620008000800 */
[----:B------:R-:W-:Y:S01]  /*2350*/  MOV R2, 0x400 ;  /* 0x0000040000027802 */ /* 0x000fe20000000f00 */
[----:B------:R-:W2:Y:S01]  /*2360*/  S2R R60, SR_TID.X ;  /* 0x00000000003c7919 */ /* 0x000ea20000002100 */
[----:B-1----:R-:W-:Y:S02]  /*2370*/  UISETP.GE.AND UP0, UPT, UR4, 0x1, UPT ;  /* 0x000000010400788c */ /* 0x002fe4000bf06270 */
[----:B0-----:R-:W-:-:S05]  /*2380*/  LEA R2, R3, R2, 0x18 ;  /* 0x0000000203027211 */ /* 0x001fca00078ec0ff */
[----:B--2---:R-:W-:Y:S02]  /*2390*/  IMAD R2, R60, 0x408, R2 ;  /* 0x000004083c027824 */ /* 0x004fe400078e0202 */
        /* <DEDUP_REMOVED lines=9> */
[----:B------:R-:W-:-:S03]  /*2430*/  HFMA2 R5, -RZ, RZ, 0, 0 ;  /* 0x00000000ff057431 */ /* 0x000fc600000001ff */
        /* <DEDUP_REMOVED lines=9> */
.L_x_19439:
[C---:B------:R-:W-:Y:S01]  /*24d0*/  IMAD R4, R5.reuse, 0x4, R2 ;  /* 0x0000000405047824 */ /* 0x040fe200078e0202 */
[CC--:B0-----:R-:W-:Y:S01]  /*24e0*/  LEA R8, R5.reuse, R0.reuse, 0x2 ;  /* 0x0000000005087211 */ /* 0x0c1fe200078e10ff */
[C---:B------:R-:W-:Y:S02]  /*24f0*/  VIADD R9, R5.reuse, 0x4 ;  /* 0x0000000405097836 */ /* 0x040fe40000000000 */
[C---:B------:R-:W-:Y:S01]  /*2500*/  VIADD R25, R5.reuse, 0x8 ;  /* 0x0000000805197836 */ /* 0x040fe20000000000 */
[----:B------:R-:W0:Y:S01]  /*2510*/  LDS.64 R6, [R4] ;  /* 0x0000000004067984 */ /* 0x000e220000000a00 */
[----:B------:R-:W-:Y:S02]  /*2520*/  VIADD R35, R5, 0xc ;  /* 0x0000000c05237836 */ /* 0x000fe40000000000 */
[--C-:B------:R-:W-:Y:S01]  /*2530*/  IMAD R9, R9, 0x4, R0.reuse ;  /* 0x0000000409097824 */ /* 0x100fe200078e0200 */
[----:B------:R-:W1:Y:S01]  /*2540*/  LDS.64 R10, [R4+0x200] ;  /* 0x00020000040a7984 */ /* 0x000e620000000a00 */
[----:B------:R-:W-:Y:S01]  /*2550*/  LEA R25, R25, R0, 0x2 ;  /* 0x0000000019197211 */ /* 0x000fe200078e10ff */
[----:B------:R-:W-:-:S02]  /*2560*/  IMAD R35, R35, 0x4, R0 ;  /* 0x0000000423237824 */ /* 0x000fc400078e0200 */
[----:B------:R-:W2:Y:S01]  /*2570*/  LDS.64 R12, [R4+0x8] ;  /* 0x00000800040c7984 */ /* 0x000ea20000000a00 */
[----:B------:R-:W-:-:S03]  /*2580*/  VIADD R5, R5, 0x10 ;  /* 0x0000001005057836 */ /* 0x000fc60000000000 */
[----:B------:R-:W3:Y:S02]  /*2590*/  LDS.64 R14, [R4+0x208] ;  /* 0x00020800040e7984 */ /* 0x000ee40000000a00 */
[----:B------:R-:W-:Y:S02]  /*25a0*/  ISETP.GE.AND P1, PT, R5, R24, PT ;  /* 0x000000180500720c */ /* 0x000fe40003f26270 */
[----:B------:R-:W4:Y:S04]  /*25b0*/  LDS.64 R16, [R4+0x10] ;  /* 0x0000100004107984 */ /* 0x000f280000000a00 */
[----:B------:R-:W5:Y:S04]  /*25c0*/  LDS.64 R18, [R4+0x210] ;  /* 0x0002100004127984 */ /* 0x000f680000000a00 */
        /* <DEDUP_REMOVED lines=26> */
[----:B------:R-:W-:Y:S05]  /*2770*/  @!P1 BRA `(.L_x_19439) ;  /* 0xfffffffc00549947 */ /* 0x000fea000383ffff */
.L_x_19438:
[----:B------:R-:W-:-:S05]  /*2780*/  IMAD.IADD R4, R3, 0x1, -R5 ;  /* 0x0000000103047824 */ /* 0x000fca00078e0a05 */
[----:B------:R-:W-:-:S13]  /*2790*/  ISETP.GT.AND P1, PT, R4, 0x4, PT ;  /* 0x000000040400780c */ /* 0x000fda0003f24270 */
[----:B------:R-:W-:Y:S05]  /*27a0*/  @!P1 BRA `(.L_x_19440) ;  /* 0x0000000000589947 */ /* 0x000fea0003800000 */
[C---:B------:R-:W-:Y:S01]  /*27b0*/  IMAD R4, R5.reuse, 0x4, R2 ;  /* 0x0000000405047824 */ /* 0x040fe200078e0202 */
[C---:B0-----:R-:W-:Y:S01]  /*27c0*/  LEA R8, R5.reuse, R0, 0x2 ;  /* 0x0000000005087211 */ /* 0x041fe200078e10ff */
[C---:B------:R-:W-:Y:S01]  /*27d0*/  VIADD R9, R5.reuse, 0x4 ;  /* 0x0000000405097836 */ /* 0x040fe20000000000 */
[----:B------:R-:W-:Y:S01]  /*27e0*/  PLOP3.LUT P0, PT, PT, PT, PT, 0x8, 0x80 ;  /* 0x000000000080781c */ /* 0x000fe20003f0e170 */
[----:B------:R-:W-:Y:S01]  /*27f0*/  VIADD R5, R5, 0x8 ;  /* 0x0000000805057836 */ /* 0x000fe20000000000 */
[----:B------:R-:W0:Y:S01]  /*2800*/  LDS.64 R6, [R4] ;  /* 0x0000000004067984 */ /* 0x000e220000000a00 */
[----:B------:R-:W-:-:S03]  /*2810*/  IMAD R9, R9, 0x4, R0 ;  /* 0x0000000409097824 */ /* 0x000fc600078e0200 */
        /* <DEDUP_REMOVED lines=15> */
.L_x_19440:
[----:B------:R-:W-:-:S13]  /*2910*/  ISETP.NE.OR P0, PT, R5, R3, P0 ;  /* 0x000000030500720c */ /* 0x000fda0000705670 */
[----:B------:R-:W-:Y:S05]  /*2920*/  @!P0 BRA `(.L_x_19436) ;  /* 0x0000000000348947 */ /* 0x000fea0003800000 */
.L_x_19437:
[C---:B------:R-:W-:Y:S01]  /*2930*/  IMAD R4, R5.reuse, 0x4, R2 ;  /* 0x0000000405047824 */ /* 0x040fe200078e0202 */
[C---:B0---4-:R-:W-:Y:S01]  /*2940*/  LEA R14, R5.reuse, R0, 0x2 ;  /* 0x00000000050e7211 */ /* 0x051fe200078e10ff */
[----:B------:R-:W-:-:S03]  /*2950*/  VIADD R5, R5, 0x4 ;  /* 0x0000000405057836 */ /* 0x000fc60000000000 */
[----:B------:R-:W0:Y:S02]  /*2960*/  LDS.64 R6, [R4] ;  /* 0x0000000004067984 */ /* 0x000e240000000a00 */
[----:B------:R-:W-:Y:S02]  /*2970*/  ISETP.NE.AND P0, PT, R5, R3, PT ;  /* 0x000000030500720c */ /* 0x000fe40003f05270 */
        /* <DEDUP_REMOVED lines=8> */
.L_x_19436:
[----:B------:R-:W-:-:S09]  /*2a00*/  UISETP.NE.AND UP0, UPT, UR6, URZ, UPT ;  /* 0x000000ff0600728c */ /* 0x000fd2000bf05270 */
[----:B------:R-:W-:Y:S05]  /*2a10*/  BRA.U !UP0, `(.L_x_19435) ;  /* 0x00000001082c7547 */ /* 0x000fea000b800000 */
[----:B------:R-:W-:-:S05]  /*2a20*/  UMOV UR4, URZ ;  /* 0x000000ff00047c82 */ /* 0x000fca0008000000 */
.L_x_19441:
[C---:B------:R-:W-:Y:S01]  /*2a30*/  IMAD R4, R3.reuse, 0x4, R2 ;  /* 0x0000000403047824 */ /* 0x040fe200078e0202 */
[----:B------:R-:W-:Y:S01]  /*2a40*/  UIADD3 UR4, UPT, UPT, UR4, 0x1, URZ ;  /* 0x0000000104047890 */ /* 0x000fe2000fffe0ff */
[C---:B0-2-4-:R-:W-:Y:S02]  /*2a50*/  IMAD R6, R3.reuse, 0x4, R0 ;  /* 0x0000000403067824 */ /* 0x055fe400078e0200 */
[----:B------:R-:W-:Y:S01]  /*2a60*/  VIADD R3, R3, 0x1 ;  /* 0x0000000103037836 */ /* 0x000fe20000000000 */
[----:B------:R-:W0:Y:S01]  /*2a70*/  LDS R5, [R4] ;  /* 0x0000000004057984 */ /* 0x000e220000000800 */
[----:B------:R-:W-:-:S03]  /*2a80*/  UISETP.NE.AND UP0, UPT, UR4, UR6, UPT ;  /* 0x000000060400728c */ /* 0x000fc6000bf05270 */
[----:B------:R-:W1:Y:S04]  /*2a90*/  LDS R7, [R4+0x200] ;  /* 0x0002000004077984 */ /* 0x000e680000000800 */
[----:B0-----:R2:W-:Y:S04]  /*2aa0*/  STL [R6+0x8], R5 ;  /* 0x0000080506007387 */ /* 0x0015e80000100800 */
[----:B-1----:R2:W-:Y:S01]  /*2ab0*/  STL [R6+0x208], R7 ;  /* 0x0002080706007387 */ /* 0x0025e20000100800 */
[----:B------:R-:W-:Y:S05]  /*2ac0*/  BRA.U UP0, `(.L_x_19441) ;  /* 0xfffffffd00d87547 */ /* 0x000fea000b83ffff */
.L_x_19435:
[----:B------:R-:W1:Y:S04]  /*2ad0*/  LDS.64 R2, [R2+0x400] ;  /* 0x0004000002027984 */ /* 0x000e680000000a00 */
        /* <DEDUP_REMOVED lines=9> */
[----:B-1----:R-:W-:Y:S01]  /*2b70*/  MOV R4, R3 ;  /* 0x0000000300047202 */ /* 0x002fe20000000f00 */
[----:B--2---:R-:W-:-:S02]  /*2b80*/  IMAD.MOV.U32 R5, RZ, RZ, R2 ;  /* 0x000000ffff057224 */ /* 0x004fc400078e0002 */
[----:B------:R1:W-:Y:S04]  /*2b90*/  STL.64 [R1+0x1338], R2 ;  /* 0x0013380201007387 */ /* 0x0003e80000100a00 */
[----:B0-----:R3:W5:Y:S04]  /*2ba0*/  LDL.64 R42, [R1+0x858] ;  /* 0x00085800012a7983 */ /* 0x0017680000100a00 */
[----:B------:R3:W5:Y:S04]  /*2bb0*/  LDL.64 R40, [R1+0x860] ;  /* 0x0008600001287983 */ /* 0x0007680000100a00 */
[----:B-1----:R-:W2:Y:S04]  /*2bc0*/  LDL.64 R2, [R1+0x8f8] ;  /* 0x0008f80001027983 */ /* 0x002ea80000100a00 */
        /* <DEDUP_REMOVED lines=16> */
[----:B------:R3:W5:Y:S04]  /*2cd0*/  LDL.64 R6, [R1+0x8e8] ;  /* 0x0008e80001067983 */ /* 0x0007680000100a00 */
        /* <DEDUP_REMOVED lines=200> */
.L_x_19434:
[----:B------:R-:W-:Y:S05]  /*3960*/  BSYNC.RECONVERGENT B0 ;  /* 0x0000000000007941 */ /* 0x000fea0003800200 */
.L_x_19433:
[----:B-----5:R-:W0:Y:S04]  /*3970*/  SHFL.DOWN PT, R0, R60, 0x1, 0x1f ;  /* 0x08201f003c007f89 */ /* 0x020e2800000e0000 */
[----:B------:R1:W-:Y:S04]  /*3980*/  STL.64 [R1+0x1338], R60 ;  /* 0x0013383c01007387 */ /* 0x0003e80000100a00 */
[----:B0-----:R-:W-:Y:S04]  /*3990*/  STL [R1+0x1330], R0 ;  /* 0x0013300001007387 */ /* 0x001fe80000100800 */
[----:B-1----:R-:W2:Y:S04]  /*39a0*/  LDL.LU R60, [R1+0x1330] ;  /* 0x00133000013c7983 */ /* 0x002ea80000300800 */
[----:B------:R-:W0:Y:S04]  /*39b0*/  SHFL.DOWN PT, R0, R61, 0x1, 0x1f ;  /* 0x08201f003d007f89 */ /* 0x000e2800000e0000 */
[----:B------:R-:W-:Y:S04]  /*39c0*/  STL.64 [R1+0x1340], R58 ;  /* 0x0013403a01007387 */ /* 0x000fe80000100a00 */
[----:B------:R-:W-:Y:S04]  /*39d0*/  STL.64 [R1+0x1348], R56 ;  /* 0x0013483801007387 */ /* 0x000fe80000100a00 */
[----:B------:R-:W-:Y:S01]  /*39e0*/  STL.64 [R1+0x1350], R54 ;  /* 0x0013503601007387 */ /* 0x000fe20000100a00 */
[----:B0-----:R-:W-:-:S03]  /*39f0*/  IMAD.MOV.U32 R61, RZ, RZ, R0 ;  /* 0x000000ffff3d7224 */ /* 0x001fc600078e0000 */
[----:B------:R-:W-:Y:S04]  /*3a00*/  STL.64 [R1+0x1358], R52 ;  /* 0x0013583401007387 */ /* 0x000fe80000100a00 */
[----:B------:R-:W-:Y:S04]  /*3a10*/  STL.64 [R1+0x1360], R50 ;  /* 0x0013603201007387 */ /* 0x000fe80000100a00 */
[----:B------:R-:W-:Y:S04]  /*3a20*/  STL.64 [R1+0x1368], R48 ;  /* 0x0013683001007387 */ /* 0x000fe80000100a00 */
[----:B------:R-:W-:Y:S04]  /*3a30*/  STL.64 [R1+0x1370], R46 ;  /* 0x0013702e01007387 */ /* 0x000fe80000100a00 */
[----:B------:R-:W-:Y:S04]  /*3a40*/  STL.64 [R1+0x1378], R44 ;  /* 0x0013782c01007387 */ /* 0x000fe80000100a00 */
[----:B------:R-:W-:Y:S04]  /*3a50*/  STL.64 [R1+0x1380], R42 ;  /* 0x0013802a01007387 */ /* 0x000fe80000100a00 */
[----:B------:R-:W-:Y:S04]  /*3a60*/  STL.64 [R1+0x1388], R40 ;  /* 0x0013882801007387 */ /* 0x000fe80000100a00 */
[----:B------:R-:W4:Y:S01]  /*3a70*/  LDL R0, [R1+0x103c] ;  /* 0x00103c0001007983 */ /* 0x000f220000100800 */
        /* <DEDUP_REMOVED lines=39> */
[----:B------:R1:W-:Y:S04]  /*3cf0*/  STL.64 [R1+0x430], R52 ;  /* 0x0004303401007387 */ /* 0x0003e80000100a00 */
[----:B------:R2:W-:Y:S04]  /*3d00*/  STL.64 [R1+0x438], R50 ;  /* 0x0004383201007387 */ /* 0x0005e80000100a00 */
[----:B-1----:R-:W3:Y:S04]  /*3d10*/  LDL R52, [R1+0x101c] ;  /* 0x00101c0001347983 */ /* 0x002ee80000100800 */
[----:B--2---:R-:W2:Y:S04]  /*3d20*/  LDL R51, [R1+0x1018] ;  /* 0x0010180001337983 */ /* 0x004ea80000100800 */
[----:B0-----:R-:W-:Y:S04]  /*3d30*/  STL.64 [R1+0x488], R40 ;  /* 0x0004882801007387 */ /* 0x001fe80000100a00 */
[----:B------:R-:W-:Y:S04]  /*3d40*/  SHFL.DOWN PT, R40, R26, 0x1, 0x1f ;  /* 0x08201f001a287f89 */ /* 0x000fe800000e0000 */
[----:B------:R-:W0:Y:S04]  /*3d50*/  SHFL.DOWN PT, R41, R27, 0x1, 0x1f ;  /* 0x08201f001b297f89 */ /* 0x000e2800000e0000 */
[----:B------:R1:W-:Y:S04]  /*3d60*/  STL.64 [R1+0x418], R58 ;  /* 0x0004183a01007387 */ /* 0x0003e80000100a00 */
[----:B------:R4:W-:Y:S04]  /*3d70*/  STL.64 [R1+0x420], R56 ;  /* 0x0004203801007387 */ /* 0x0009e80000100a00 */
[----:B------:R0:W-:Y:S04]  /*3d80*/  STL.64 [R1+0x428], R54 ;  /* 0x0004283601007387 */ /* 0x0001e80000100a00 */
[----:B-1----:R-:W3:Y:S04]  /*3d90*/  LDL R58, [R1+0x1024] ;  /* 0x00102400013a7983 */ /* 0x002ee80000100800 */
[----:B----4-:R-:W4:Y:S04]  /*3da0*/  LDL R57, [R1+0x1020] ;  /* 0x0010200001397983 */ /* 0x010f280000100800 */
[----:B0-----:R-:W-:Y:S04]  /*3db0*/  STL.64 [R1+0x490], R40 ;  /* 0x0004902801007387 */ /* 0x001fe80000100a00 */
[----:B------:R-:W-:Y:S04]  /*3dc0*/  SHFL.DOWN PT, R40, R24, 0x1, 0x1f ;  /* 0x08201f0018287f89 */ /* 0x000fe800000e0000 */
[----:B------:R-:W0:Y:S04]  /*3dd0*/  SHFL.DOWN PT, R41, R25, 0x1, 0x1f ;  /* 0x08201f0019297f89 */ /* 0x000e2800000e0000 */
[----:B------:R-:W4:Y:S04]  /*3de0*/  LDL R53, [R1+0x1028] ;  /* 0x0010280001357983 */ /* 0x000f280000100800 */
[----:B------:R-:W4:Y:S04]  /*3df0*/  LDL R54, [R1+0x102c] ;  /* 0x00102c0001367983 */ /* 0x000f280000100800 */
[----:B------:R1:W-:Y:S04]  /*3e00*/  STL.64 [R1+0x410], R60 ;  /* 0x0004103c01007387 */ /* 0x0003e80000100a00 */
[----:B------:R-:W4:Y:S04]  /*3e10*/  LDL R59, [R1+0x1030] ;  /* 0x00103000013b7983 */ /* 0x000f280000100800 */
[----:B------:R1:W-:Y:S04]  /*3e20*/  STL.64 [R1+0x440], R48 ;  /* 0x0004403001007387 */ /* 0x0003e80000100a00 */
[----:B0-----:R-:W-:Y:S04]  /*3e30*/  STL.64 [R1+0x498], R40 ;  /* 0x0004982801007387 */ /* 0x001fe80000100a00 */
[----:B------:R-:W-:Y:S04]  /*3e40*/  SHFL.DOWN PT, R40, R22, 0x1, 0x1f ;  /* 0x08201f0016287f89 */ /* 0x000fe800000e0000 */
[----:B------:R-:W0:Y:S04]  /*3e50*/  SHFL.DOWN PT, R41, R23, 0x1, 0x1f ;  /* 0x08201f0017297f89 */ /* 0x000e2800000e0000 */
[----:B-1----:R-:W4:Y:S04]  /*3e60*/  LDL R60, [R1+0x1034] ;  /* 0x00103400013c7983 */ /* 0x002f280000100800 */
[----:B------:R-:W4:Y:S04]  /*3e70*/  LDL R61, [R1+0x1038] ;  /* 0x00103800013d7983 */ /* 0x000f280000100800 */
[----:B------:R-:W4:Y:S04]  /*3e80*/  LDL R49, [R1+0x1040] ;  /* 0x0010400001317983 */ /* 0x000f280000100800 */
[----:B------:R-:W4:Y:S04]  /*3e90*/  LDL R50, [R1+0x1044] ;  /* 0x0010440001327983 */ /* 0x000f280000100800 */
[----:B------:R-:W4:Y:S04]  /*3ea0*/  LDL R55, [R1+0x1048] ;  /* 0x0010480001377983 */ /* 0x000f280000100800 */
[----:B0-----:R-:W-:Y:S04]  /*3eb0*/  STL.64 [R1+0x4a0], R40 ;  /* 0x0004a02801007387 */ /* 0x001fe80000100a00 */
[----:B------:R-:W-:Y:S04]  /*3ec0*/  SHFL.DOWN PT, R40, R20, 0x1, 0x1f ;  /* 0x08201f0014287f89 */ /* 0x000fe800000e0000 */
[----:B------:R-:W0:Y:S04]  /*3ed0*/  SHFL.DOWN PT, R41, R21, 0x1, 0x1f ;  /* 0x08201f0015297f89 */ /* 0x000e2800000e0000 */
[----:B------:R-:W4:Y:S04]  /*3ee0*/  LDL R56, [R1+0x104c] ;  /* 0x00104c0001387983 */ /* 0x000f280000100800 */
[----:B------:R1:W-:Y:S04]  /*3ef0*/  STL.64 [R1+0x448], R46 ;  /* 0x0004482e01007387 */ /* 0x0003e80000100a00 */
[----:B------:R-:W4:Y:S04]  /*3f00*/  LDL R48, [R1+0x1204] ;  /* 0x0012040001307983 */ /* 0x000f280000100800 */
[----:B-1----:R-:W4:Y:S04]  /*3f10*/  LDL R47, [R1+0x1200] ;  /* 0x00120000012f7983 */ /* 0x002f280000100800 */
[----:B0-----:R-:W-:Y:S04]  /*3f20*/  STL.64 [R1+0x4a8], R40 ;  /* 0x0004a82801007387 */ /* 0x001fe80000100a00 */
[----:B------:R-:W-:Y:S04]  /*3f30*/  SHFL.DOWN PT, R40, R18, 0x1, 0x1f ;  /* 0x08201f0012287f89 */ /* 0x000fe800000e0000 */
[----:B------:R-:W0:Y:S04]  /*3f40*/  SHFL.DOWN PT, R41, R19, 0x1, 0x1f ;  /* 0x08201f0013297f89 */ /* 0x000e2800000e0000 */
[----:B------:R-:W-:Y:S04]  /*3f50*/  STL.64 [R1+0x458], R42 ;  /* 0x0004582a01007387 */ /* 0x000fe80000100a00 */
[----:B------:R1:W-:Y:S04]  /*3f60*/  STL.64 [R1+0x450], R44 ;  /* 0x0004502c01007387 */ /* 0x0003e80000100a00 */
[----:B------:R-:W4:Y:S04]  /*3f70*/  LDL R46, [R1+0x127c] ;  /* 0x00127c00012e7983 */ /* 0x000f280000100800 */
[----:B0-----:R-:W-:Y:S04]  /*3f80*/  STL.64 [R1+0x4b0], R40 ;  /* 0x0004b02801007387 */ /* 0x001fe80000100a00 */
[----:B------:R-:W-:Y:S04]  /*3f90*/  SHFL.DOWN PT, R40, R16, 0x1, 0x1f ;  /* 0x08201f0010287f89 */ /* 0x000fe800000e0000 */
[----:B------:R-:W0:Y:S04]  /*3fa0*/  SHFL.DOWN PT, R41, R17, 0x1, 0x1f ;  /* 0x08201f0011297f89 */ /* 0x000e2800000e0000 */
[----:B------:R-:W-:Y:S04]  /*3fb0*/  SHFL.DOWN PT, R42, R3, 0x1, 0x1f ;  /* 0x08201f00032a7f89 */ /* 0x000fe800000e0000 */
[----:B------:R-:W-:Y:S04]  /*3fc0*/  SHFL.DOWN PT, R43, R2, 0x1, 0x1f ;  /* 0x08201f00022b7f89 */ /* 0x000fe800000e0000 */
[----:B-1----:R-:W4:Y:S04]  /*3fd0*/  LDL R45, [R1+0x1278] ;  /* 0x00127800012d7983 */ /* 0x002f280000100800 */
[----:B------:R-:W4:Y:S04]  /*3fe0*/  LDL R44, [R1+0x12e4] ;  /* 0x0012e400012c7983 */ /* 0x000f280000100800 */
        /* <DEDUP_REMOVED lines=19> */
[----:B--2---:R0:W-:Y:S04]  /*4120*/  SHFL.DOWN PT, R40, R51, 0x1, 0x1f ;  /* 0x08201f0033287f89 */ /* 0x0041e800000e0000 */
[----:B---3--:R1:W2:Y:S04]  /*4130*/  SHFL.DOWN PT, R41, R52, 0x1, 0x1f ;  /* 0x08201f0034297f89 */ /* 0x0082a800000e0000 */
        /* <DEDUP_REMOVED lines=347> */
[----:B------:R-:W-:Y:S04]  /*56f0*/  STL.64 [R1+0x400], R42 ;  /* 0x0004002a01007387 */ /* 0x000fe80000100a00 */
        /* <DEDUP_REMOVED lines=32> */
[----:B------:R-:W1:Y:S04]  /*5900*/  SHFL.DOWN PT, R41, R46, 0x1, 0x1f ;  /* 0x08201f002e297f89 */ /* 0x000e6800000e0000 */
[----:B------:R2:W-:Y:S04]  /*5910*/  STL [R1+0x1330], R42 ;  /* 0x0013302a01007387 */ /* 0x0005e80000100800 */
[----:B------:R2:W-:Y:S04]  /*5920*/  STL [R1+0x1334], R43 ;  /* 0x0013342b01007387 */ /* 0x0005e80000100800 */
[----:B0-----:R-:W3:Y:S04]  /*5930*/  LDL R45, [R1+0x12e8] ;  /* 0x0012e800012d7983 */ /* 0x001ee80000100800 */
[----:B--2---:R-:W2:Y:S04]  /*5940*/  LDL R42, [R1+0x12dc] ;  /* 0x0012dc00012a7983 */ /* 0x004ea80000100800 */
[----:B------:R-:W2:Y:S04]  /*5950*/  LDL R43, [R1+0x12e0] ;  /* 0x0012e000012b7983 */ /* 0x000ea80000100800 */
[----:B-1----:R-:W-:Y:S04]  /*5960*/  STL.64 [R1+0x750], R40 ;  /* 0x0007502801007387 */ /* 0x002fe80000100a00 */
[----:B------:R-:W2:Y:S04]  /*5970*/  LDL R46, [R1+0x12ec] ;  /* 0x0012ec00012e7983 */ /* 0x000ea80000100800 */
[----:B----4-:R0:W-:Y:S04]  /*5980*/  SHFL.DOWN PT, R40, R57, 0x1, 0x1f ;  /* 0x08201f0039287f89 */ /* 0x0101e800000e0000 */
[----:B---3--:R1:W3:Y:S04]  /*5990*/  SHFL.DOWN PT, R41, R58, 0x1, 0x1f ;  /* 0x08201f003a297f89 */ /* 0x0082e800000e0000 */
[----:B0-----:R-:W4:Y:S04]  /*59a0*/  LDL R57, [R1+0x12c0] ;  /* 0x0012c00001397983 */ /* 0x001f280000100800 */
[----:B-1----:R-:W2:Y:S04]  /*59b0*/  LDL R58, [R1+0x12c4] ;  /* 0x0012c400013a7983 */ /* 0x002ea80000100800 */
[----:B---3--:R-:W-:Y:S04]  /*59c0*/  STL.64 [R1+0x758], R40 ;  /* 0x0007582801007387 */ /* 0x008fe80000100a00 */
[----:B------:R0:W-:Y:S04]  /*59d0*/  SHFL.DOWN PT, R40, R47, 0x1, 0x1f ;  /* 0x08201f002f287f89 */ /* 0x0001e800000e0000 */
[----:B------:R-:W1:Y:S04]  /*59e0*/  SHFL.DOWN PT, R41, R48, 0x1, 0x1f ;  /* 0x08201f0030297f89 */ /* 0x000e6800000e0000 */
[----:B0-----:R-:W3:Y:S04]  /*59f0*/  LDL R47, [R1+0x12f0] ;  /* 0x0012f000012f7983 */ /* 0x001ee80000100800 */
[----:B-1----:R-:W-:Y:S04]  /*5a00*/  STL.64 [R1+0x760], R40 ;  /* 0x0007602801007387 */ /* 0x002fe80000100a00 */
[----:B------:R0:W-:Y:S04]  /*5a10*/  SHFL.DOWN PT, R40, R59, 0x1, 0x1f ;  /* 0x08201f003b287f89 */ /* 0x0001e800000e0000 */
[----:B------:R1:W1:Y:S04]  /*5a20*/  SHFL.DOWN PT, R41, R60, 0x1, 0x1f ;  /* 0x08201f003c297f89 */ /* 0x00026800000e0000 */
[----:B0-----:R-:W3:Y:S04]  /*5a30*/  LDL R59, [R1+0x12c8] ;  /* 0x0012c800013b7983 */ /* 0x001ee80000100800 */
[----:B-1----:R-:W3:Y:S04]  /*5a40*/  LDL R60, [R1+0x12cc] ;  /* 0x0012cc00013c7983 */ /* 0x002ee80000100800 */
[----:B------:R-:W-:Y:S04]  /*5a50*/  STL.64 [R1+0x768], R40 ;  /* 0x0007682801007387 */ /* 0x000fe80000100a00 */
[----:B------:R-:W-:Y:S04]  /*5a60*/  SHFL.DOWN PT, R40, R49, 0x1, 0x1f ;  /* 0x08201f0031287f89 */ /* 0x000fe800000e0000 */
[----:B------:R0:W1:Y:S04]  /*5a70*/  SHFL.DOWN PT, R41, R50, 0x1, 0x1f ;  /* 0x08201f0032297f89 */ /* 0x00006800000e0000 */
[----:B0-----:R-:W3:Y:S04]  /*5a80*/  LDL R50, [R1+0x12fc] ;  /* 0x0012fc0001327983 */ /* 0x001ee80000100800 */
[----:B-1----:R-:W-:Y:S04]  /*5a90*/  STL.64 [R1+0x770], R40 ;  /* 0x0007702801007387 */ /* 0x002fe80000100a00 */
[----:B------:R0:W-:Y:S04]  /*5aa0*/  SHFL.DOWN PT, R40, R51, 0x1, 0x1f ;  /* 0x08201f0033287f89 */ /* 0x0001e800000e0000 */
[----:B------:R1:W1:Y:S04]  /*5ab0*/  SHFL.DOWN PT, R41, R52, 0x1, 0x1f ;  /* 0x08201f0034297f89 */ /* 0x00026800000e0000 */
[----:B0-----:R-:W3:Y:S04]  /*5ac0*/  LDL R51, [R1+0x1300] ;  /* 0x0013000001337983 */ /* 0x001ee80000100800 */
[----:B-1----:R-:W3:Y:S04]  /*5ad0*/  LDL R52, [R1+0x1304] ;  /* 0x0013040001347983 */ /* 0x002ee80000100800 */
[----:B------:R-:W-:Y:S04]  /*5ae0*/  STL.64 [R1+0x778], R40 ;  /* 0x0007782801007387 */ /* 0x000fe80000100a00 */
[----:B------:R0:W-:Y:S04]  /*5af0*/  SHFL.DOWN PT, R40, R61, 0x1, 0x1f ;  /* 0x08201f003d287f89 */ /* 0x0001e800000e0000 */
[----:B------:R1:W1:Y:S04]  /*5b00*/  SHFL.DOWN PT, R41, R0, 0x1, 0x1f ;  /* 0x08201f0000297f89 */ /* 0x00026800000e0000 */
[----:B0-----:R-:W3:Y:S04]  /*5b10*/  LDL R61, [R1+0x12d0] ;  /* 0x0012d000013d7983 */ /* 0x001ee80000100800 */
[----:B-1----:R-:W3:Y:S04]  /*5b20*/  LDL R0, [R1+0x12d4] ;  /* 0x0012d40001007983 */ /* 0x002ee80000100800 */
[----:B------:R-:W-:Y:S04]  /*5b30*/  STL.64 [R1+0x780], R40 ;  /* 0x0007802801007387 */ /* 0x000fe80000100a00 */
        /* <DEDUP_REMOVED lines=9> */
[----:B----4-:R0:W-:Y:S04]  /*5bd0*/  SHFL.DOWN PT, R48, R57, 0x1, 0x1f ;  /* 0x08201f0039307f89 */ /* 0x0101e800000e0000 */
[----:B--2---:R1:W2:Y:S04]  /*5be0*/  SHFL.DOWN PT, R49, R58, 0x1, 0x1f ;  /* 0x08201f003a317f89 */ /* 0x0042a800000e0000 */
[----:B0-----:R-:W4:Y:S04]  /*5bf0*/  LDL R57, [R1+0x1318] ;  /* 0x0013180001397983 */ /* 0x001f280000100800 */
[----:B-1----:R-:W4:Y:S04]  /*5c00*/  LDL R58, [R1+0x131c] ;  /* 0x00131c00013a7983 */ /* 0x002f280000100800 */
[----:B--2---:R0:W-:Y:S04]  /*5c10*/  STL.64 [R1+0x798], R48 ;  /* 0x0007983001007387 */ /* 0x0041e80000100a00 */
[----:B0-----:R-:W2:Y:S04]  /*5c20*/  LDL R48, [R1+0x12f4] ;  /* 0x0012f40001307983 */ /* 0x001ea80000100800 */
[----:B------:R-:W4:Y:S04]  /*5c30*/  LDL R49, [R1+0x12f8] ;  /* 0x0012f80001317983 */ /* 0x000f280000100800 */
[----:B---3--:R0:W-:Y:S04]  /*5c40*/  SHFL.DOWN PT, R54, R59, 0x1, 0x1f ;  /* 0x08201f003b367f89 */ /* 0x0081e800000e0000 */
        /* <DEDUP_REMOVED lines=11> */
[----:B------:R-:W-:Y:S04]  /*5d00*/  SHFL.DOWN PT, R40, R41, 0x1, 0x1f ;  /* 0x08201f0029287f89 */ /* 0x000fe800000e0000 */
[----:B------:R-:W0:Y:S04]  /*5d10*/  SHFL.DOWN PT, R41, R42, 0x1, 0x1f ;  /* 0x08201f002a297f89 */ /* 0x000e2800000e0000 */
[----:B------:R-:W-:Y:S04]  /*5d20*/  SHFL.DOWN PT, R42, R43, 0x1, 0x1f ;  /* 0x08201f002b2a7f89 */ /* 0x000fe800000e0000 */
[----:B------:R-:W1:Y:S04]  /*5d30*/  SHFL.DOWN PT, R43, R44, 0x1, 0x1f ;  /* 0x08201f002c2b7f89 */ /* 0x000e6800000e0000 */
[----:B------:R-:W-:Y:S04]  /*5d40*/  SHFL.DOWN PT, R44, R45, 0x1, 0x1f ;  /* 0x08201f002d2c7f89 */ /* 0x000fe800000e0000 */
[----:B------:R-:W1:Y:S04]  /*5d50*/  SHFL.DOWN PT, R45, R46, 0x1, 0x1f ;  /* 0x08201f002e2d7f89 */ /* 0x000e6800000e0000 */
[----:B------:R-:W-:Y:S04]  /*5d60*/  SHFL.DOWN PT, R46, R47, 0x1, 0x1f ;  /* 0x08201f002f2e7f89 */ /* 0x000fe800000e0000 */
[----:B0-----:R0:W-:Y:S04]  /*5d70*/  STL.64 [R1+0x7b0], R40 ;  /* 0x0007b02801007387 */ /* 0x0011e80000100a00 */
[----:B-1----:R1:W-:Y:S04]  /*5d80*/  STL.64 [R1+0x7b8], R42 ;  /* 0x0007b82a01007387 */ /* 0x0023e80000100a00 */
[----:B0-----:R0:W5:Y:S04]  /*5d90*/  LDL.LU.64 R40, [R1+0x1388] ;  /* 0x0013880001287983 */ /* 0x0011680000300a00 */
[----:B------:R0:W-:Y:S04]  /*5da0*/  STL.64 [R1+0x7c0], R44 ;  /* 0x0007c02c01007387 */ /* 0x0001e80000100a00 */
[----:B-1----:R1:W5:Y:S04]  /*5db0*/  LDL.LU.64 R42, [R1+0x1380] ;  /* 0x00138000012a7983 */ /* 0x0023680000300a00 */
[----:B0-----:R1:W5:Y:S04]  /*5dc0*/  LDL.LU.64 R44, [R1+0x1378] ;  /* 0x00137800012c7983 */ /* 0x0013680000300a00 */
[----:B--2---:R-:W0:Y:S04]  /*5dd0*/  SHFL.DOWN PT, R47, R48, 0x1, 0x1f ;  /* 0x08201f00302f7f89 */ /* 0x004e2800000e0000 */
[----:B----4-:R-:W-:Y:S04]  /*5de0*/  SHFL.DOWN PT, R48, R49, 0x1, 0x1f ;  /* 0x08201f0031307f89 */ /* 0x010fe800000e0000 */
[----:B------:R-:W2:Y:S04]  /*5df0*/  SHFL.DOWN PT, R49, R50, 0x1, 0x1f ;  /* 0x08201f0032317f89 */ /* 0x000ea800000e0000 */
[----:B------:R-:W-:Y:S04]  /*5e00*/  SHFL.DOWN PT, R50, R51, 0x1, 0x1f ;  /* 0x08201f0033327f89 */ /* 0x000fe800000e0000 */
[----:B------:R-:W4:Y:S04]  /*5e10*/  SHFL.DOWN PT, R51, R52, 0x1, 0x1f ;  /* 0x08201f0034337f89 */ /* 0x000f2800000e0000 */
[----:B------:R-:W-:Y:S04]  /*5e20*/  SHFL.DOWN PT, R52, R53, 0x1, 0x1f ;  /* 0x08201f0035347f89 */ /* 0x000fe800000e0000 */
[----:B0-----:R0:W-:Y:S04]  /*5e30*/  STL.64 [R1+0x7c8], R46 ;  /* 0x0007c82e01007387 */ /* 0x0011e80000100a00 */
[----:B--2---:R-:W-:Y:S04]  /*5e40*/  STL.64 [R1+0x7d0], R48 ;  /* 0x0007d03001007387 */ /* 0x004fe80000100a00 */
[----:B0-----:R1:W5:Y:S04]  /*5e50*/  LDL.LU.64 R46, [R1+0x1370] ;  /* 0x00137000012e7983 */ /* 0x0013680000300a00 */
[----:B---3--:R-:W0:Y:S04]  /*5e60*/  SHFL.DOWN PT, R53, R54, 0x1, 0x1f ;  /* 0x08201f0036357f89 */ /* 0x008e2800000e0000 */
[----:B------:R-:W-:Y:S04]  /*5e70*/  SHFL.DOWN PT, R54, R55, 0x1, 0x1f ;  /* 0x08201f0037367f89 */ /* 0x000fe800000e0000 */
[----:B------:R-:W2:Y:S04]  /*5e80*/  SHFL.DOWN PT, R55, R56, 0x1, 0x1f ;  /* 0x08201f0038377f89 */ /* 0x000ea800000e0000 */
[----:B------:R-:W-:Y:S04]  /*5e90*/  SHFL.DOWN PT, R56, R57, 0x1, 0x1f ;  /* 0x08201f0039387f89 */ /* 0x000fe800000e0000 */
[----:B------:R-:W3:Y:S04]  /*5ea0*/  SHFL.DOWN PT, R57, R58, 0x1, 0x1f ;  /* 0x08201f003a397f89 */ /* 0x000ee800000e0000 */
[----:B------:R-:W-:Y:S04]  /*5eb0*/  SHFL.DOWN PT, R58, R59, 0x1, 0x1f ;  /* 0x08201f003b3a7f89 */ /* 0x000fe800000e0000 */
[----:B----4-:R4:W-:Y:S04]  /*5ec0*/  STL.64 [R1+0x7d8], R50 ;  /* 0x0007d83201007387 */ /* 0x0109e80000100a00 */
[----:B0-----:R0:W-:Y:S04]  /*5ed0*/  STL.64 [R1+0x7e0], R52 ;  /* 0x0007e03401007387 */ /* 0x0011e80000100a00 */
[----:B--2---:R2:W-:Y:S04]  /*5ee0*/  STL.64 [R1+0x7e8], R54 ;  /* 0x0007e83601007387 */ /* 0x0045e80000100a00 */
[----:B------:R1:W5:Y:S04]  /*5ef0*/  LDL.LU.64 R48, [R1+0x1368] ;  /* 0x0013680001307983 */ /* 0x0003680000300a00 */
[----:B---3--:R3:W-:Y:S04]  /*5f00*/  STL.64 [R1+0x7f0], R56 ;  /* 0x0007f03801007387 */ /* 0x0087e80000100a00 */
[----:B----4-:R1:W5:Y:S04]  /*5f10*/  LDL.LU.64 R50, [R1+0x1360] ;  /* 0x0013600001327983 */ /* 0x0103680000300a00 */
[----:B0-----:R1:W5:Y:S04]  /*5f20*/  LDL.LU.64 R52, [R1+0x1358] ;  /* 0x0013580001347983 */ /* 0x0013680000300a00 */
[----:B--2---:R1:W5:Y:S04]  /*5f30*/  LDL.LU.64 R54, [R1+0x1350] ;  /* 0x0013500001367983 */ /* 0x0043680000300a00 */
[----:B---3--:R1:W5:Y:S04]  /*5f40*/  LDL.LU.64 R56, [R1+0x1348] ;  /* 0x0013480001387983 */ /* 0x0083680000300a00 */
[----:B------:R-:W0:Y:S04]  /*5f50*/  SHFL.DOWN PT, R59, R60, 0x1, 0x1f ;  /* 0x08201f003c3b7f89 */ /* 0x000e2800000e0000 */
[----:B------:R-:W-:Y:S04]  /*5f60*/  SHFL.DOWN PT, R60, R61, 0x1, 0x1f ;  /* 0x08201f003d3c7f89 */ /* 0x000fe800000e0000 */
        /* <DEDUP_REMOVED lines=9> */
[----:B-----5:R0:W-:Y:S04]  /*6000*/  STL.64 [R1], R60 ;  /* 0x0000003c01007387 */ /* 0x0201e80000100a00 */
[----:B------:R1:W-:Y:S04]  /*6010*/  STL [R1+0x1354], R4 ;  /* 0x0013540401007387 */ /* 0x0003e80000100800 */
[----:B0-----:R-:W2:Y:S04]  /*6020*/  LDL.LU R60, [R1+0x1050] ;  /* 0x00105000013c7983 */ /* 0x001ea80000300800 */
[----:B------:R-:W2:Y:S04]  /*6030*/  LDL.LU R61, [R1+0x1054] ;  /* 0x00105400013d7983 */ /* 0x000ea80000300800 */
[----:B------:R0:W-:Y:S04]  /*6040*/  STL.64 [R1+0x8], R58 ;  /* 0x0000083a01007387 */ /* 0x0001e80000100a00 */
[----:B-1----:R-:W3:Y:S04]  /*6050*/  LDL.LU R4, [R1+0x1330] ;  /* 0x0013300001047983 */ /* 0x002ee80000300800 */
[----:B------:R1:W-:Y:S04]  /*6060*/  STL [R1+0x1350], R5 ;  /* 0x0013500501007387 */ /* 0x0003e80000100800 */
[----:B0-----:R-:W4:Y:S04]  /*6070*/  LDL.LU R58, [R1+0x1048] ;  /* 0x00104800013a7983 */ /* 0x001f280000300800 */
[----:B------:R-:W4:Y:S04]  /*6080*/  LDL.LU R59, [R1+0x104c] ;  /* 0x00104c00013b7983 */ /* 0x000f280000300800 */
[----:B-1----:R-:W4:Y:S04]  /*6090*/  LDL.LU R5, [R1+0x1334] ;  /* 0x0013340001057983 */ /* 0x002f280000300800 */
[----:B--2---:R0:W-:Y:S01]  /*60a0*/  STL.64 [R1+0x120], R60 ;  /* 0x0001203c01007387 */ /* 0x0041e20000100a00 */
[----:B---3--:R-:W-:-:S03]  /*60b0*/  FSETP.GT.FTZ.AND P0, PT, R3, R4, PT ;  /* 0x000000040300720b */ /* 0x008fc60003f14000 */
[----:B0-----:R-:W2:Y:S01]  /*60c0*/  LDL.LU R60, [R1+0x1148] ;  /* 0x00114800013c7983 */ /* 0x001ea20000300800 */
[----:B------:R-:W-:Y:S02]  /*60d0*/  FSEL R0, R3, R4, P0 ;  /* 0x0000000403007208 */ /* 0x000fe40000000000 */
[----:B------:R-:W-:Y:S01]  /*60e0*/  FSEL R3, R4, R3, P0 ;  /* 0x0000000304037208 */ /* 0x000fe20000000000 */
[----:B------:R-:W2:Y:S04]  /*60f0*/  LDL.LU R61, [R1+0x114c] ;  /* 0x00114c00013d7983 */ /* 0x000ea80000300800 */
[----:B----4-:R0:W-:Y:S01]  /*6100*/  STL.64 [R1+0x118], R58 ;  /* 0x0001183a01007387 */ /* 0x0101e20000100a00 */
[----:B------:R-:W-:-:S03]  /*6110*/  FSEL R4, R2, R5, P0 ;  /* 0x0000000502047208 */ /* 0x000fc60000000000 */
[----:B0-----:R-:W3:Y:S04]  /*6120*/  LDL.LU R58, [R1+0x1140] ;  /* 0x00114000013a7983 */ /* 0x001ee80000300800 */
[----:B------:R-:W3:Y:S01]  /*6130*/  LDL.LU R59, [R1+0x1144] ;  /* 0x00114400013b7983 */ /* 0x000ee20000300800 */
[----:B------:R-:W-:-:S03]  /*6140*/  FSEL R2, R5, R2, P0 ;  /* 0x0000000205027208 */ /* 0x000fc60000000000 */
[----:B------:R-:W-:Y:S04]  /*6150*/  STL.64 [R1+0x10], R56 ;  /* 0x0000103801007387 */ /* 0x000fe80000100a00 */
[----:B--2---:R0:W-:Y:S04]  /*6160*/  STL.64 [R1+0x1348], R60 ;  /* 0x0013483c01007387 */ /* 0x0041e80000100a00 */
[----:B------:R1:W-:Y:S04]  /*6170*/  STL.64 [R1+0x1338], R2 ;  /* 0x0013380201007387 */ /* 0x0003e80000100a00 */
[----:B------:R2:W-:Y:S04]  /*6180*/  STL.64 [R1+0x20], R52 ;  /* 0x0000203401007387 */ /* 0x0005e80000100a00 */
[----:B0-----:R-:W4:Y:S04]  /*6190*/  LDL.LU R60, [R1+0x1060] ;  /* 0x00106000013c7983 */ /* 0x001f280000300800 */
[----:B------:R-:W4:Y:S04]  /*61a0*/  LDL.LU R61, [R1+0x1064] ;  /* 0x00106400013d7983 */ /* 0x000f280000300800 */
[----:B-1----:R-:W4:Y:S04]  /*61b0*/  LDL.LU R2, [R1+0x1058] ;  /* 0x0010580001027983 */ /* 0x002f280000300800 */
[----:B------:R-:W4:Y:S04]  /*61c0*/  LDL.LU R3, [R1+0x105c] ;  /* 0x00105c0001037983 */ /* 0x000f280000300800 */
[----:B------:R0:W-:Y:S04]  /*61d0*/  STL.64 [R1+0x28], R50 ;  /* 0x0000283201007387 */ /* 0x0001e80000100a00 */
[----:B------:R1:W-:Y:S04]  /*61e0*/  STL.64 [R1+0x30], R48 ;  /* 0x0000303001007387 */ /* 0x0003e80000100a00 */
[----:B------:R3:W-:Y:S04]  /*61f0*/  STL.64 [R1+0x38], R46 ;  /* 0x0000382e01007387 */ /* 0x0007e80000100a00 */
[----:B------:R-:W4:Y:S04]  /*6200*/  LDL.LU R56, [R1+0x1040] ;  /* 0x0010400001387983 */ /* 0x000f280000300800 */
[----:B------:R-:W4:Y:S04]  /*6210*/  LDL.LU R57, [R1+0x1044] ;  /* 0x0010440001397983 */ /* 0x000f280000300800 */
[----:B--2---:R-:W2:Y:S04]  /*6220*/  LDL.LU R52, [R1+0x1030] ;  /* 0x0010300001347983 */ /* 0x004ea80000300800 */
[----:B------:R-:W2:Y:S04]  /*6230*/  LDL.LU R53, [R1+0x1034] ;  /* 0x0010340001357983 */ /* 0x000ea80000300800 */
[----:B0-----:R-:W2:Y:S04]  /*6240*/  LDL.LU R50, [R1+0x1028] ;  /* 0x0010280001327983 */ /* 0x001ea80000300800 */
[----:B------:R-:W2:Y:S04]  /*6250*/  LDL.LU R51, [R1+0x102c] ;  /* 0x00102c0001337983 */ /* 0x000ea80000300800 */
[----:B-1----:R-:W2:Y:S04]  /*6260*/  LDL.LU R48, [R1+0x1020] ;  /* 0x0010200001307983 */ /* 0x002ea80000300800 */
[----:B------:R-:W2:Y:S04]  /*6270*/  LDL.LU R49, [R1+0x1024] ;  /* 0x0010240001317983 */ /* 0x000ea80000300800 */
[----:B---3--:R-:W3:Y:S04]  /*6280*/  LDL.LU R46, [R1+0x1018] ;  /* 0x00101800012e7983 */ /* 0x008ee80000300800 */
[----:B------:R-:W3:Y:S04]  /*6290*/  LDL.LU R47, [R1+0x101c] ;  /* 0x00101c00012f7983 */ /* 0x000ee80000300800 */
[----:B------:R0:W-:Y:S04]  /*62a0*/  STL.64 [R1+0x18], R54 ;  /* 0x0000183601007387 */ /* 0x0001e80000100a00 */
[----:B------:R1:W-:Y:S04]  /*62b0*/  STL.64 [R1+0x210], R58 ;  /* 0x0002103a01007387 */ /* 0x0003e80000100a00 */
[----:B------:R1:W-:Y:S04]  /*62c0*/  STL [R1+0x1330], R4 ;  /* 0x0013300401007387 */ /* 0x0003e80000100800 */
[----:B0-----:R-:W3:Y:S04]  /*62d0*/  LDL.LU R54, [R1+0x1038] ;  /* 0x0010380001367983 */ /* 0x001ee80000300800 */
[----:B------:R-:W3:Y:S04]  /*62e0*/  LDL.LU R55, [R1+0x103c] ;  /* 0x00103c0001377983 */ /* 0x000ee80000300800 */
[----:B-1----:R-:W3:Y:S04]  /*62f0*/  LDL.LU R58, [R1+0x1240] ;  /* 0x00124000013a7983 */ /* 0x002ee80000300800 */
[----:B------:R-:W3:Y:S04]  /*6300*/  LDL.LU R59, [R1+0x1244] ;  /* 0x00124400013b7983 */ /* 0x000ee80000300800 */
        /* <DEDUP_REMOVED lines=19> */
[----:B------:R1:W-:Y:S04]  /*6440*/  STL.64 [R1+0xd8], R6 ;  /* 0x0000d80601007387 */ /* 0x0003e80000100a00 */
[----:B------:R-:W3:Y:S04]  /*6450*/  LDL.LU R4, [R1+0x1354] ;  /* 0x0013540001047983 */ /* 0x000ee80000300800 */
[----:B------:R-:W3:Y:S04]  /*6460*/  LDL.LU R5, [R1+0x1350] ;  /* 0x0013500001057983 */ /* 0x000ee80000300800 */
        /* <DEDUP_REMOVED lines=31> */
[----:B------:R-:W4:Y:S04]  /*6660*/  LDL.LU R26, [R1+0x10c0] ;  /* 0x0010c000011a7983 */ /* 0x000f280000300800 */
[----:B------:R1:W-:Y:S04]  /*6670*/  STL.64 [R1+0x128], R2 ;  /* 0x0001280201007387 */ /* 0x0003e80000100a00 */
[----:B0-----:R-:W4:Y:S04]  /*6680*/  LDL.LU.64 R60, [R1+0x1348] ;  /* 0x00134800013c7983 */ /* 0x001f280000300a00 */
[----:B------:R-:W4:Y:S04]  /*6690*/  LDL.LU R27, [R1+0x10c4] ;  /* 0x0010c400011b7983 */ /* 0x000f280000300800 */
[----:B-1----:R-:W4:Y:S04]  /*66a0*/  LDL.LU R2, [R1+0x1150] ;  /* 0x0011500001027983 */ /* 0x002f280000300800 */
[----:B------:R-:W4:Y:S04]  /*66b0*/  LDL.LU R3, [R1+0x1154] ;  /* 0x0011540001037983 */ /* 0x000f280000300800 */
[----:B------:R0:W-:Y:S04]  /*66c0*/  STL.64 [R1+0x110], R56 ;  /* 0x0001103801007387 */ /* 0x0001e80000100a00 */
[----:B------:R-:W4:Y:S04]  /*66d0*/  LDL.LU R30, [R1+0x10d0] ;  /* 0x0010d000011e7983 */ /* 0x000f280000300800 */
[----:B--2---:R1:W-:Y:S04]  /*66e0*/  STL.64 [R1+0x100], R52 ;  /* 0x0001003401007387 */ /* 0x0043e80000100a00 */
[----:B0-----:R-:W2:Y:S04]  /*66f0*/  LDL.LU R56, [R1+0x1138] ;  /* 0x0011380001387983 */ /* 0x001ea80000300800 */
[----:B------:R-:W-:Y:S04]  /*6700*/  STL.64 [R1+0xf8], R50 ;  /* 0x0000f83201007387 */ /* 0x000fe80000100a00 */
[----:B------:R-:W2:Y:S04]  /*6710*/  LDL.LU R57, [R1+0x113c] ;  /* 0x00113c0001397983 */ /* 0x000ea80000300800 */
[----:B------:R0:W-:Y:S04]  /*6720*/  STL.64 [R1+0xf0], R48 ;  /* 0x0000f03001007387 */ /* 0x0001e80000100a00 */
[----:B-1----:R-:W2:Y:S04]  /*6730*/  LDL.LU R52, [R1+0x1128] ;  /* 0x0011280001347983 */ /* 0x002ea80000300800 */
[----:B---3--:R1:W-:Y:S04]  /*6740*/  STL.64 [R1+0xe8], R46 ;  /* 0x0000e82e01007387 */ /* 0x0083e80000100a00 */
[----:B------:R-:W2:Y:S04]  /*6750*/  LDL.LU R53, [R1+0x112c] ;  /* 0x00112c0001357983 */ /* 0x000ea80000300800 */
[----:B0-----:R-:W3:Y:S04]  /*6760*/  LDL.LU R48, [R1+0x1118] ;  /* 0x0011180001307983 */ /* 0x001ee80000300800 */
[----:B------:R-:W3:Y:S04]  /*6770*/  LDL.LU R49, [R1+0x111c] ;  /* 0x00111c0001317983 */ /* 0x000ee80000300800 */
[----:B------:R-:W2:Y:S04]  /*6780*/  LDL.LU R31, [R1+0x10d4] ;  /* 0x0010d400011f7983 */ /* 0x000ea80000300800 */
[----:B------:R-:W3:Y:S04]  /*6790*/  LDL.LU R34, [R1+0x10e0] ;  /* 0x0010e00001227983 */ /* 0x000ee80000300800 */
[----:B------:R-:W3:Y:S04]  /*67a0*/  LDL.LU R35, [R1+0x10e4] ;  /* 0x0010e40001237983 */ /* 0x000ee80000300800 */
[----:B------:R-:W3:Y:S04]  /*67b0*/  LDL.LU R38, [R1+0x10f0] ;  /* 0x0010f00001267983 */ /* 0x000ee80000300800 */
[----:B------:R-:W3:Y:S04]  /*67c0*/  LDL.LU R39, [R1+0x10f4] ;  /* 0x0010f40001277983 */ /* 0x000ee80000300800 */
[----:B------:R-:W3:Y:S04]  /*67d0*/  LDL.LU R42, [R1+0x1100] ;  /* 0x00110000012a7983 */ /* 0x000ee80000300800 */
[----:B------:R-:W3:Y:S04]  /*67e0*/  LDL.LU R43, [R1+0x1104] ;  /* 0x00110400012b7983 */ /* 0x000ee80000300800 */
[----:B-1----:R-:W3:Y:S04]  /*67f0*/  LDL.LU R46, [R1+0x1110] ;  /* 0x00111000012e7983 */ /* 0x002ee80000300800 */
[----:B------:R-:W3:Y:S04]  /*6800*/  LDL.LU R47, [R1+0x1114] ;  /* 0x00111400012f7983 */ /* 0x000ee80000300800 */
[----:B------:R-:W3:Y:S04]  /*6810*/  LDL.LU R50, [R1+0x1120] ;  /* 0x0011200001327983 */ /* 0x000ee80000300800 */
[----:B------:R-:W3:Y:S04]  /*6820*/  LDL.LU R51, [R1+0x1124] ;  /* 0x0011240001337983 */ /* 0x000ee80000300800 */
[----:B------:R0:W-:Y:S04]  /*6830*/  STL.64 [R1+0x108], R54 ;  /* 0x0001083601007387 */ /* 0x0001e80000100a00 */
[----:B------:R1:W-:Y:S04]  /*6840*/  STL.64 [R1+0x1340], R58 ;  /* 0x0013403a01007387 */ /* 0x0003e80000100a00 */
[----:B0-----:R-:W3:Y:S04]  /*6850*/  LDL.LU R54, [R1+0x1130] ;  /* 0x0011300001367983 */ /* 0x001ee80000300800 */
[----:B------:R-:W3:Y:S04]  /*6860*/  LDL.LU R55, [R1+0x1134] ;  /* 0x0011340001377983 */ /* 0x000ee80000300800 */
[----:B-1----:R-:W3:Y:S04]  /*6870*/  LDL.LU R58, [R1+0x1158] ;  /* 0x00115800013a7983 */ /* 0x002ee80000300800 */
        /* <DEDUP_REMOVED lines=33> */
[----:B-1----:R-:W4:Y:S04]  /*6a90*/  LDL.LU R4, [R1+0x1068] ;  /* 0x0010680001047983 */ /* 0x002f280000300800 */
        /* <DEDUP_REMOVED lines=49> */
[----:B---3--:R-:W3:Y:S04]  /*6db0*/  LDL.LU R56, [R1+0x1238] ;  /* 0x0012380001387983 */ /* 0x008ee80000300800 */
[----:B------:R-:W3:Y:S04]  /*6dc0*/  LDL.LU R57, [R1+0x123c] ;  /* 0x00123c0001397983 */ /* 0x000ee80000300800 */
[----:B------:R0:W-:Y:S04]  /*6dd0*/  STL.64 [R1+0x200], R54 ;  /* 0x0002003601007387 */ /* 0x0001e80000100a00 */
[----:B------:R1:W-:Y:S04]  /*6de0*/  STL.64 [R1+0x228], R58 ;  /* 0x0002283a01007387 */ /* 0x0003e80000100a00 */
[----:B0-----:R-:W3:Y:S04]  /*6df0*/  LDL.LU R54, [R1+0x1230] ;  /* 0x0012300001367983 */ /* 0x001ee80000300800 */
[----:B------:R-:W3:Y:S04]  /*6e00*/  LDL.LU R55, [R1+0x1234] ;  /* 0x0012340001377983 */ /* 0x000ee80000300800 */
[----:B-1----:R-:W3:Y:S04]  /*6e10*/  LDL.LU.64 R58, [R1+0x1340] ;  /* 0x00134000013a7983 */ /* 0x002ee80000300a00 */
[----:B----4-:R0:W-:Y:S04]  /*6e20*/  STL.64 [R1+0x318], R60 ;  /* 0x0003183c01007387 */ /* 0x0101e80000100a00 */
[----:B0-----:R-:W4:Y:S04]  /*6e30*/  LDL.LU R60, [R1+0x1250] ;  /* 0x00125000013c7983 */ /* 0x001f280000300800 */
[----:B------:R-:W4:Y:S04]  /*6e40*/  LDL.LU R61, [R1+0x1254] ;  /* 0x00125400013d7983 */ /* 0x000f280000300800 */
[----:B------:R0:W-:Y:S04]  /*6e50*/  STL.64 [R1+0x230], R2 ;  /* 0x0002300201007387 */ /* 0x0001e80000100a00 */
[----:B0-----:R-:W4:Y:S04]  /*6e60*/  LDL.LU.64 R2, [R1+0x1338] ;  /* 0x0013380001027983 */ /* 0x001f280000300a00 */
[----:B------:R0:W-:Y:S04]  /*6e70*/  STL.64 [R1+0x138], R4 ;  /* 0x0001380401007387 */ /* 0x0001e80000100a00 */
[----:B------:R1:W-:Y:S04]  /*6e80*/  STL.64 [R1+0x2f0], R50 ;  /* 0x0002f03201007387 */ /* 0x0003e80000100a00 */
[----:B0-----:R-:W4:Y:S04]  /*6e90*/  LDL.LU R4, [R1+0x1168] ;  /* 0x0011680001047983 */ /* 0x001f280000300800 */
[----:B------:R-:W-:Y:S04]  /*6ea0*/  STL.64 [R1+0x2e0], R46 ;  /* 0x0002e02e01007387 */ /* 0x000fe80000100a00 */
[----:B------:R-:W4:Y:S04]  /*6eb0*/  LDL.LU R5, [R1+0x116c] ;  /* 0x00116c0001057983 */ /* 0x000f280000300800 */
[----:B------:R-:W-:Y:S04]  /*6ec0*/  STL.64 [R1+0x2d0], R42 ;  /* 0x0002d02a01007387 */ /* 0x000fe80000100a00 */
[----:B-1----:R-:W4:Y:S04]  /*6ed0*/  LDL.LU R50, [R1+0x1308] ;  /* 0x0013080001327983 */ /* 0x002f280000300800 */
[----:B------:R0:W-:Y:S04]  /*6ee0*/  STL.64 [R1+0x2c0], R38 ;  /* 0x0002c02601007387 */ /* 0x0001e80000100a00 */
[----:B------:R-:W4:Y:S04]  /*6ef0*/  LDL.LU R51, [R1+0x130c] ;  /* 0x00130c0001337983 */ /* 0x000f280000300800 */
[----:B------:R1:W-:Y:S04]  /*6f00*/  STL.64 [R1+0x2b0], R34 ;  /* 0x0002b02201007387 */ /* 0x0003e80000100a00 */
[----:B0-----:R-:W4:Y:S04]  /*6f10*/  LDL.LU R38, [R1+0x12d8] ;  /* 0x0012d80001267983 */ /* 0x001f280000300800 */
[----:B------:R0:W-:Y:S04]  /*6f20*/  STL.64 [R1+0x2a0], R30 ;  /* 0x0002a01e01007387 */ /* 0x0001e80000100a00 */
[----:B-1----:R-:W4:Y:S04]  /*6f30*/  LDL.LU R34, [R1+0x12c8] ;  /* 0x0012c80001227983 */ /* 0x002f280000300800 */
        /* <DEDUP_REMOVED lines=32> */
[----:B------:R-:W-:Y:S04]  /*7140*/  STL.64 [R1+0x2e8], R48 ;  /* 0x0002e83001007387 */ /* 0x000fe80000100a00 */
[----:B0-----:R-:W4:Y:S04]  /*7150*/  LDL.LU R44, [R1+0x12f0] ;  /* 0x0012f000012c7983 */ /* 0x001f280000300800 */
[----:B--2---:R-:W-:Y:S04]  /*7160*/  STL.64 [R1+0x2f8], R52 ;  /* 0x0002f83401007387 */ /* 0x004fe80000100a00 */
[----:B------:R-:W2:Y:S04]  /*7170*/  LDL.LU R45, [R1+0x12f4] ;  /* 0x0012f400012d7983 */ /* 0x000ea80000300800 */
[----:B---3--:R0:W-:Y:S04]  /*7180*/  STL.64 [R1+0x308], R56 ;  /* 0x0003083801007387 */ /* 0x0081e80000100a00 */
[----:B------:R-:W3:Y:S04]  /*7190*/  LDL.LU R41, [R1+0x12e4] ;  /* 0x0012e40001297983 */ /* 0x000ee80000300800 */
        /* <DEDUP_REMOVED lines=27> */
[----:B------:R1:W-:Y:S04]  /*7350*/  STL.64 [R1+0x310], R58 ;  /* 0x0003103a01007387 */ /* 0x0003e80000100a00 */
[----:B------:R-:W3:Y:S04]  /*7360*/  LDL.LU R53, [R1+0x1314] ;  /* 0x0013140001357983 */ /* 0x000ee80000300800 */
[----:B0-----:R-:W3:Y:S04]  /*7370*/  LDL.LU R54, [R1+0x1318] ;  /* 0x0013180001367983 */ /* 0x001ee80000300800 */
[----:B------:R-:W3:Y:S04]  /*7380*/  LDL.LU R55, [R1+0x131c] ;  /* 0x00131c0001377983 */ /* 0x000ee80000300800 */
[----:B-1----:R-:W3:Y:S04]  /*7390*/  LDL.LU R58, [R1+0x1328] ;  /* 0x00132800013a7983 */ /* 0x002ee80000300800 */
[----:B------:R-:W3:Y:S04]  /*73a0*/  LDL.LU R59, [R1+0x132c] ;  /* 0x00132c00013b7983 */ /* 0x000ee80000300800 */
[----:B----4-:R0:W-:Y:S04]  /*73b0*/  STL.64 [R1+0x320], R60 ;  /* 0x0003203c01007387 */ /* 0x0101e80000100a00 */
[----:B0-----:R-:W4:Y:S01]  /*73c0*/  LDL.LU R61, [R1+0x1330] ;  /* 0x00133000013d7983 */ /* 0x001f220000300800 */
[----:B------:R-:W-:-:S03]  /*73d0*/  FADD.FTZ R3, -R0, R3 ;  /* 0x0000000300037221 */ /* 0x000fc60000010100 */
[----:B------:R-:W-:Y:S01]  /*73e0*/  STL.64 [R1+0x3d8], R50 ;  /* 0x0003d83201007387 */ /* 0x000fe20000100a00 */
[----:B------:R-:W-:-:S06]  /*73f0*/  FMUL.FTZ R3, R3, 1.4426950216293334961 ;  /* 0x3fb8aa3b03037820 */ /* 0x000fcc0000410000 */
[----:B------:R-:W4:Y:S01]  /*7400*/  MUFU.EX2 R3, R3 ;  /* 0x0000000300037308 */ /* 0x000f220000000800 */
[----:B------:R0:W-:Y:S02]  /*7410*/  STL.64 [R1+0x238], R4 ;  /* 0x0002380401007387 */ /* 0x0001e40000100a00 */
[----:B0-----:R-:W-:Y:S02]  /*7420*/  IMAD.MOV.U32 R4, RZ, RZ, RZ ;  /* 0x000000ffff047224 */ /* 0x001fe400078e00ff */
[----:B--2---:R-:W-:Y:S04]  /*7430*/  STL.64 [R1+0x3c0], R44 ;  /* 0x0003c02c01007387 */ /* 0x004fe80000100a00 */
        /* <DEDUP_REMOVED lines=24> */
[----:B------:R0:W-:Y:S01]  /*75c0*/  STL.64 [R1+0x328], R6 ;  /* 0x0003280601007387 */ /* 0x0001e20000100a00 */
[----:B----4-:R-:W-:Y:S01]  /*75d0*/  FFMA.FTZ R2, R2, R3, R61 ;  /* 0x0000000302027223 */ /* 0x010fe2000001003d */
[----:B0-----:R-:W-:-:S07]  /*75e0*/  VIADD R6, R1, 0x200 ;  /* 0x0000020001067836 */ /* 0x001fce0000000000 */
.L_x_19466:
[----:B------:R-:W-:Y:S01]  /*75f0*/  IADD3 R3, PT, PT, R1, 0x400, RZ ;  /* 0x0000040001037810 */ /* 0x000fe20007ffe0ff */
[----:B--2---:R-:W2:Y:S04]  /*7600*/  LDL R7, [R1+0x3fc] ;  /* 0x0003fc0001077983 */ /* 0x004ea80000100800 */
[C---:B0--3--:R-:W-:Y:S02]  /*7610*/  IMAD R5, R4.reuse, 0x4, R3 ;  /* 0x0000000404057824 */ /* 0x049fe400078e0203 */
        /* <DEDUP_REMOVED lines=13> */
.L_x_19465:
        /* <DEDUP_REMOVED lines=8> */
.L_x_19446:
        /* <DEDUP_REMOVED lines=12> */
.L_x_19447:
[----:B------:R-:W-:Y:S05]  /*7830*/  BSYNC.RELIABLE B2 ;  /* 0x0000000000027941 */ /* 0x000fea0003800100 */
.L_x_19445:
[----:B------:R-:W2:Y:S04]  /*7840*/  LDL R12, [R5+-0x1fc] ;  /* 0xfffe0400050c7983 */ /* 0x000ea80000100800 */
[----:B------:R-:W-:Y:S04]  /*7850*/  STL [R5], R9 ;  /* 0x0000000905007387 */ /* 0x000fe80000100800 */
[----:B-----5:R-:W-:Y:S04]  /*7860*/  STL [R5+-0x1fc], R10 ;  /* 0xfffe040a05007387 */ /* 0x020fe80000100800 */
[----:B------:R1:W-:Y:S02]  /*7870*/  STL [R5+0x4], R8 ;  /* 0x0000040805007387 */ /* 0x0003e40000100800 */
[----:B-1----:R-:W-:-:S02]  /*7880*/  IMAD.MOV.U32 R8, RZ, RZ, R9 ;  /* 0x000000ffff087224 */ /* 0x002fc400078e0009 */
[----:B--2---:R1:W-:Y:S05]  /*7890*/  STL [R5+-0x200], R12 ;  /* 0xfffe000c05007387 */ /* 0x0043ea0000100800 */
.L_x_19448:
[----:B------:R-:W-:Y:S05]  /*78a0*/  BSYNC.RECONVERGENT B1 ;  /* 0x0000000000017941 */ /* 0x000fea0003800200 */
.L_x_19444:
[----:B------:R-:W2:Y:S01]  /*78b0*/  LDL R7, [R5+-0x4] ;  /* 0xfffffc0005077983 */ /* 0x000ea20000100800 */
[----:B------:R-:W-:Y:S04]  /*78c0*/  BSSY.RECONVERGENT B1, `(.L_x_19449) ;  /* 0x0000016000017945 */ /* 0x000fe80003800200 */
[----:B------:R-:W-:Y:S01]  /*78d0*/  BSSY.RELIABLE B2, `(.L_x_19450) ;  /* 0x000000e000027945 */ /* 0x000fe20003800100 */
[----:B--2---:R-:W-:-:S13]  /*78e0*/  FSETP.GT.FTZ.AND P0, PT, R8, R7, PT ;  /* 0x000000070800720b */ /* 0x004fda0003f14000 */
[----:B------:R-:W-:Y:S05]  /*78f0*/  @!P0 BRA `(.L_x_19451) ;  /* 0x0000000000088947 */ /* 0x000fea0003800000 */
[----:B------:R2:W5:Y:S01]  /*7900*/  LDL R10, [R5+-0x204] ;  /* 0xfffdfc00050a7983 */ /* 0x0005620000100800 */
[----:B------:R-:W-:Y:S05]  /*7910*/  BRA `(.L_x_19452) ;  /* 0x0000000000247947 */ /* 0x000fea0003800000 */
.L_x_19451:
        /* <DEDUP_REMOVED lines=9> */
.L_x_19452:
[----:B------:R-:W-:Y:S05]  /*79b0*/  BSYNC.RELIABLE B2 ;  /* 0x0000000000027941 */ /* 0x000fea0003800100 */
.L_x_19450:
[----:B-----5:R-:W-:Y:S01]  /*79c0*/  STL [R5+-0x200], R10 ;  /* 0xfffe000a05007387 */ /* 0x020fe20000100800 */
[----:B------:R-:W-:-:S03]  /*79d0*/  IMAD.MOV.U32 R9, RZ, RZ, R12 ;  /* 0x000000ffff097224 */ /* 0x000fc600078e000c */
[----:B------:R-:W-:Y:S04]  /*79e0*/  STL [R5+-0x4], R8 ;  /* 0xfffffc0805007387 */ /* 0x000fe80000100800 */
[----:B------:R-:W-:Y:S04]  /*79f0*/  STL [R5+-0x204], R12 ;  /* 0xfffdfc0c05007387 */ /* 0x000fe80000100800 */
[----:B------:R3:W-:Y:S02]  /*7a00*/  STL [R5], R7 ;  /* 0x0000000705007387 */ /* 0x0007e40000100800 */
[----:B---3--:R-:W-:-:S07]  /*7a10*/  MOV R7, R8 ;  /* 0x0000000800077202 */ /* 0x008fce0000000f00 */
.L_x_19453:
[----:B------:R-:W-:Y:S05]  /*7a20*/  BSYNC.RECONVERGENT B1 ;  /* 0x0000000000017941 */ /* 0x000fea0003800200 */
.L_x_19449:
[----:B------:R-:W3:Y:S01]  /*7a30*/  LDL R8, [R5+-0x8] ;  /* 0xfffff80005087983 */ /* 0x000ee20000100800 */
[----:B------:R-:W-:Y:S04]  /*7a40*/  BSSY.RECONVERGENT B1, `(.L_x_19454) ;  /* 0x0000018000017945 */ /* 0x000fe80003800200 */
[----:B------:R-:W-:Y:S01]  /*7a50*/  BSSY.RELIABLE B2, `(.L_x_19455) ;  /* 0x0000010000027945 */ /* 0x000fe20003800100 */
[----:B---3--:R-:W-:-:S13]  /*7a60*/  FSETP.GT.FTZ.AND P0, PT, R7, R8, PT ;  /* 0x000000080700720b */ /* 0x008fda0003f14000 */
[----:B------:R-:W-:Y:S05]  /*7a70*/  @!P0 BRA `(.L_x_19456) ;  /* 0x0000000000088947 */ /* 0x000fea0003800000 */
[----:B------:R3:W5:Y:S01]  /*7a80*/  LDL R10, [R5+-0x208] ;  /* 0xfffdf800050a7983 */ /* 0x0007620000100800 */
[----:B------:R-:W-:Y:S05]  /*7a90*/  BRA `(.L_x_19457) ;  /* 0x00000000002c7947 */ /* 0x000fea0003800000 */
.L_x_19456:
        /* <DEDUP_REMOVED lines=11> */
.L_x_19457:
[----:B------:R-:W-:Y:S05]  /*7b50*/  BSYNC.RELIABLE B2 ;  /* 0x0000000000027941 */ /* 0x000fea0003800100 */
.L_x_19455:
[----:B-----5:R-:W-:Y:S01]  /*7b60*/  STL [R5+-0x204], R10 ;  /* 0xfffdfc0a05007387 */ /* 0x020fe20000100800 */
[----:B-1----:R-:W-:-:S03]  /*7b70*/  IMAD.MOV.U32 R12, RZ, RZ, R9 ;  /* 0x000000ffff0c7224 */ /* 0x002fc600078e0009 */
[----:B------:R-:W-:Y:S04]  /*7b80*/  STL [R5+-0x8], R7 ;  /* 0xfffff80705007387 */ /* 0x000fe80000100800 */
[----:B------:R-:W-:Y:S04]  /*7b90*/  STL [R5+-0x208], R9 ;  /* 0xfffdf80905007387 */ /* 0x000fe80000100800 */
[----:B------:R1:W-:Y:S02]  /*7ba0*/  STL [R5+-0x4], R8 ;  /* 0xfffffc0805007387 */ /* 0x0003e40000100800 */
[----:B-1----:R-:W-:-:S07]  /*7bb0*/  MOV R8, R7 ;  /* 0x0000000700087202 */ /* 0x002fce0000000f00 */
.L_x_19458:
[----:B------:R-:W-:Y:S05]  /*7bc0*/  BSYNC.RECONVERGENT B1 ;  /* 0x0000000000017941 */ /* 0x000fea0003800200 */
.L_x_19454:
        /* <DEDUP_REMOVED lines=11> */
.L_x_19462:
        /* <DEDUP_REMOVED lines=11> */
.L_x_19463:
[----:B------:R-:W-:Y:S05]  /*7d30*/  BSYNC.RELIABLE B2 ;  /* 0x0000000000027941 */ /* 0x000fea0003800100 */
.L_x_19461:
[----:B------:R4:W-:Y:S04]  /*7d40*/  STL [R7+0x200], R8 ;  /* 0x0002000807007387 */ /* 0x0009e80000100800 */
[----:B------:R-:W2:Y:S04]  /*7d50*/  LDL R12, [R5+-0x208] ;  /* 0xfffdf800050c7983 */ /* 0x000ea80000100800 */
[----:B--2---:R4:W-:Y:S04]  /*7d60*/  STL [R7], R12 ;  /* 0x0000000c07007387 */ /* 0x0049e80000100800 */
[----:B------:R4:W-:Y:S04]  /*7d70*/  STL [R5+-0x8], R9 ;  /* 0xfffff80905007387 */ /* 0x0009e80000100800 */
[----:B-----5:R4:W-:Y:S02]  /*7d80*/  STL [R5+-0x208], R10 ;  /* 0xfffdf80a05007387 */ /* 0x0209e40000100800 */
.L_x_19464:
[----:B------:R-:W-:Y:S05]  /*7d90*/  BSYNC.RECONVERGENT B1 ;  /* 0x0000000000017941 */ /* 0x000fea0003800200 */
.L_x_19460:
[----:B------:R-:W-:Y:S01]  /*7da0*/  IADD3 R3, PT, PT, R3, -0x4, RZ ;  /* 0xfffffffc03037810 */ /* 0x000fe20007ffe0ff */
[----:B------:R-:W-:Y:S06]  /*7db0*/  BRA `(.L_x_19465) ;  /* 0xfffffff8004c7947 */ /* 0x000fec000383ffff */
.L_x_19459:
[----:B------:R-:W-:Y:S05]  /*7dc0*/  @P1 BRA `(.L_x_19466) ;  /* 0xfffffff800081947 */ /* 0x000fea000383ffff */
[----:B------:R1:W-:Y:S04]  /*7dd0*/  STL [R1+0x1338], R2 ;  /* 0x0013380201007387 */ /* 0x0003e80000100800 */
        /* <DEDUP_REMOVED lines=227> */
[----:B0-----:R1:W5:Y:S01]  /*8c10*/  LDL.LU R2, [R1+0x1338] ;  /* 0x0013380001027983 */ /* 0x0013620000300800 */
[----:B------:R-:W-:-:S07]  /*8c20*/  IMAD.MOV.U32 R3, RZ, RZ, R0 ;  /* 0x000000ffff037224 */ /* 0x000fce00078e0000 */
.L_x_19443:
[----:B------:R-:W-:Y:S05]  /*8c30*/  BSYNC.RECONVERGENT B0 ;  /* 0x0000000000007941 */ /* 0x000fea0003800200 */
.L_x_19442:
[----:B------:R-:W-:Y:S05]  /*8c40*/  WARPSYNC.ALL ;  /* 0x0000000000007948 */ /* 0x000fea0003800000 */
[----:B-----5:R-:W0:Y:S04]  /*8c50*/  SHFL.DOWN PT, R0, R60, 0x2, 0x1f ;  /* 0x08401f003c007f89 */ /* 0x020e2800000e0000 */
[----:B------:R2:W-:Y:S04]  /*8c60*/  STL.64 [R1+0x1338], R60 ;  /* 0x0013383c01007387 */ /* 0x0005e80000100a00 */
[----:B0-----:R-:W-:Y:S04]  /*8c70*/  STL [R1+0x1330], R0 ;  /* 0x0013300001007387 */ /* 0x001fe80000100800 */
[----:B--2---:R-:W2:Y:S04]  /*8c80*/  LDL.LU R60, [R1+0x1330] ;  /* 0x00133000013c7983 */ /* 0x004ea80000300800 */
        /* <DEDUP_REMOVED lines=12> */
[----:B------:R-:W3:Y:S04]  /*8d50*/  LDL R0, [R1+0x1044] ;  /* 0x0010440001007983 */ /* 0x000ee80000100800 */
        /* <DEDUP_REMOVED lines=40> */
[----:B--2---:R-:W2:Y:S04]  /*8fe0*/  LDL R50, [R1+0x101c] ;  /* 0x00101c0001327983 */ /* 0x004ea80000100800 */
[----:B----4-:R-:W4:Y:S04]  /*8ff0*/  LDL R49, [R1+0x1018] ;  /* 0x0010180001317983 */ /* 0x010f280000100800 */
[----:B0-----:R-:W-:Y:S04]  /*9000*/  STL.64 [R1+0x488], R40 ;  /* 0x0004882801007387 */ /* 0x001fe80000100a00 */
[----:B------:R-:W-:Y:S04]  /*9010*/  SHFL.DOWN PT, R40, R26, 0x2, 0x1f ;  /* 0x08401f001a287f89 */ /* 0x000fe800000e0000 */
[----:B------:R-:W0:Y:S04]  /*9020*/  SHFL.DOWN PT, R41, R27, 0x2, 0x1f ;  /* 0x08401f001b297f89 */ /* 0x000e2800000e0000 */
[----:B------:R1:W-:Y:S04]  /*9030*/  STL.64 [R1+0x428], R54 ;  /* 0x0004283601007387 */ /* 0x0003e80000100a00 */
[----:B------:R3:W-:Y:S04]  /*9040*/  STL.64 [R1+0x430], R52 ;  /* 0x0004303401007387 */ /* 0x0007e80000100a00 */
[----:B------:R0:W-:Y:S04]  /*9050*/  STL.64 [R1+0x420], R56 ;  /* 0x0004203801007387 */ /* 0x0001e80000100a00 */
[----:B-1----:R-:W2:Y:S04]  /*9060*/  LDL R54, [R1+0x1024] ;  /* 0x0010240001367983 */ /* 0x002ea80000100800 */
[----:B---3--:R-:W3:Y:S04]  /*9070*/  LDL R53, [R1+0x1020] ;  /* 0x0010200001357983 */ /* 0x008ee80000100800 */
[----:B0-----:R-:W-:Y:S04]  /*9080*/  STL.64 [R1+0x490], R40 ;  /* 0x0004902801007387 */ /* 0x001fe80000100a00 */
[----:B------:R-:W-:Y:S04]  /*9090*/  SHFL.DOWN PT, R40, R24, 0x2, 0x1f ;  /* 0x08401f0018287f89 */ /* 0x000fe800000e0000 */
[----:B------:R-:W0:Y:S04]  /*90a0*/  SHFL.DOWN PT, R41, R25, 0x2, 0x1f ;  /* 0x08401f0019297f89 */ /* 0x000e2800000e0000 */
[----:B------:R-:W3:Y:S04]  /*90b0*/  LDL R55, [R1+0x1028] ;  /* 0x0010280001377983 */ /* 0x000ee80000100800 */
[----:B------:R-:W3:Y:S04]  /*90c0*/  LDL R56, [R1+0x102c] ;  /* 0x00102c0001387983 */ /* 0x000ee80000100800 */
[----:B------:R1:W-:Y:S04]  /*90d0*/  STL.64 [R1+0x418], R58 ;  /* 0x0004183a01007387 */ /* 0x0003e80000100a00 */
[----:B------:R-:W3:Y:S04]  /*90e0*/  LDL R57, [R1+0x1030] ;  /* 0x0010300001397983 */ /* 0x000ee80000100800 */
[----:B------:R-:W3:Y:S04]  /*90f0*/  LDL R51, [R1+0x1038] ;  /* 0x0010380001337983 */ /* 0x000ee80000100800 */
[----:B0-----:R-:W-:Y:S04]  /*9100*/  STL.64 [R1+0x498], R40 ;  /* 0x0004982801007387 */ /* 0x001fe80000100a00 */
[----:B------:R-:W-:Y:S04]  /*9110*/  SHFL.DOWN PT, R40, R22, 0x2, 0x1f ;  /* 0x08401f0016287f89 */ /* 0x000fe800000e0000 */
[----:B------:R-:W0:Y:S04]  /*9120*/  SHFL.DOWN PT, R41, R23, 0x2, 0x1f ;  /* 0x08401f0017297f89 */ /* 0x000e2800000e0000 */
[----:B-1----:R-:W3:Y:S04]  /*9130*/  LDL R58, [R1+0x1034] ;  /* 0x00103400013a7983 */ /* 0x002ee80000100800 */
[----:B------:R-:W3:Y:S04]  /*9140*/  LDL R52, [R1+0x103c] ;  /* 0x00103c0001347983 */ /* 0x000ee80000100800 */
[----:B------:R-:W3:Y:S04]  /*9150*/  LDL R59, [R1+0x1040] ;  /* 0x00104000013b7983 */ /* 0x000ee80000100800 */
[----:B------:R1:W-:Y:S04]  /*9160*/  STL.64 [R1+0x410], R60 ;  /* 0x0004103c01007387 */ /* 0x0003e80000100a00 */
[----:B------:R-:W-:Y:S04]  /*9170*/  STL.64 [R1+0x458], R42 ;  /* 0x0004582a01007387 */ /* 0x000fe80000100a00 */
[----:B0-----:R-:W-:Y:S04]  /*9180*/  STL.64 [R1+0x4a0], R40 ;  /* 0x0004a02801007387 */ /* 0x001fe80000100a00 */
[----:B------:R-:W-:Y:S04]  /*9190*/  SHFL.DOWN PT, R40, R20, 0x2, 0x1f ;  /* 0x08401f0014287f89 */ /* 0x000fe800000e0000 */
[----:B------:R-:W0:Y:S04]  /*91a0*/  SHFL.DOWN PT, R41, R21, 0x2, 0x1f ;  /* 0x08401f0015297f89 */ /* 0x000e2800000e0000 */
[----:B-1----:R-:W3:Y:S04]  /*91b0*/  LDL R60, [R1+0x1048] ;  /* 0x00104800013c7983 */ /* 0x002ee80000100800 */
[----:B------:R-:W3:Y:S04]  /*91c0*/  LDL R61, [R1+0x104c] ;  /* 0x00104c00013d7983 */ /* 0x000ee80000100800 */
[----:B------:R1:W-:Y:S04]  /*91d0*/  STL.64 [R1+0x448], R46 ;  /* 0x0004482e01007387 */ /* 0x0003e80000100a00 */
[----:B------:R1:W-:Y:S04]  /*91e0*/  STL.64 [R1+0x450], R44 ;  /* 0x0004502c01007387 */ /* 0x0003e80000100a00 */
[----:B------:R-:W3:Y:S04]  /*91f0*/  LDL R48, [R1+0x128c] ;  /* 0x00128c0001307983 */ /* 0x000ee80000100800 */
[----:B0-----:R-:W-:Y:S04]  /*9200*/  STL.64 [R1+0x4a8], R40 ;  /* 0x0004a82801007387 */ /* 0x001fe80000100a00 */
[----:B------:R-:W-:Y:S04]  /*9210*/  SHFL.DOWN PT, R40, R18, 0x2, 0x1f ;  /* 0x08401f0012287f89 */ /* 0x000fe800000e0000 */
[----:B------:R-:W0:Y:S04]  /*9220*/  SHFL.DOWN PT, R41, R19, 0x2, 0x1f ;  /* 0x08401f0013297f89 */ /* 0x000e2800000e0000 */
[----:B------:R-:W-:Y:S04]  /*9230*/  SHFL.DOWN PT, R42, R3, 0x2, 0x1f ;  /* 0x08401f00032a7f89 */ /* 0x000fe800000e0000 */
[----:B------:R-:W-:Y:S04]  /*9240*/  SHFL.DOWN PT, R43, R2, 0x2, 0x1f ;  /* 0x08401f00022b7f89 */ /* 0x000fe800000e0000 */
[----:B-1----:R-:W3:Y:S04]  /*9250*/  LDL R47, [R1+0x1288] ;  /* 0x00128800012f7983 */ /* 0x002ee80000100800 */
[----:B------:R-:W3:Y:S04]  /*9260*/  LDL R44, [R1+0x12e4] ;  /* 0x0012e400012c7983 */ /* 0x000ee80000100800 */
[----:B------:R-:W3:Y:S04]  /*9270*/  LDL R45, [R1+0x12e8] ;  /* 0x0012e800012d7983 */ /* 0x000ee80000100800 */
[----:B0-----:R-:W-:Y:S04]  /*9280*/  STL.64 [R1+0x4b0], R40 ;  /* 0x0004b02801007387 */ /* 0x001fe80000100a00 */
[----:B------:R-:W-:Y:S04]  /*9290*/  SHFL.DOWN PT, R40, R16, 0x2, 0x1f ;  /* 0x08401f0010287f89 */ /* 0x000fe800000e0000 */
[----:B------:R-:W0:Y:S04]  /*92a0*/  SHFL.DOWN PT, R41, R17, 0x2, 0x1f ;  /* 0x08401f0011297f89 */ /* 0x000e2800000e0000 */
[----:B------:R-:W3:Y:S04]  /*92b0*/  LDL R46, [R1+0x12ec] ;  /* 0x0012ec00012e7983 */ /* 0x000ee80000100800 */
        /* <DEDUP_REMOVED lines=19> */
[----:B----4-:R0:W-:Y:S04]  /*93f0*/  SHFL.DOWN PT, R40, R49, 0x2, 0x1f ;  /* 0x08401f0031287f89 */ /* 0x0101e800000e0000 */
[----:B--2---:R1:W2:Y:S04]  /*9400*/  SHFL.DOWN PT, R41, R50, 0x2, 0x1f ;  /* 0x08401f0032297f89 */ /* 0x0042a800000e0000 */
        /* <DEDUP_REMOVED lines=391> */
[----:B------:R1:W-:Y:S04]  /*ac80*/  STL.64 [R1+0x1330], R42 ;  /* 0x0013302a01007387 */ /* 0x0003e80000100a00 */
[----:B0-----:R-:W4:Y:S04]  /*ac90*/  LDL R47, [R1+0x12f0] ;  /* 0x0012f000012f7983 */ /* 0x001f280000100800 */
[----:B-1----:R-:W4:Y:S04]  /*aca0*/  LDL R48, [R1+0x12f4] ;  /* 0x0012f40001307983 */ /* 0x002f280000100800 */
[----:B------:R-:W4:Y:S04]  /*acb0*/  LDL R43, [R1+0x12e0] ;  /* 0x0012e000012b7983 */ /* 0x000f280000100800 */
        /* <DEDUP_REMOVED lines=61> */
[----:B0-----:R0:W-:Y:S04]  /*b090*/  STL.64 [R1+0x7b8], R42 ;  /* 0x0007b82a01007387 */ /* 0x0011e80000100a00 */
[----:B---3--:R-:W-:Y:S04]  /*b0a0*/  SHFL.DOWN PT, R52, R53, 0x2, 0x1f ;  /* 0x08401f0035347f89 */ /* 0x008fe800000e0000 */
[----:B----4-:R-:W3:Y:S04]  /*b0b0*/  SHFL.DOWN PT, R53, R54, 0x2, 0x1f ;  /* 0x08401f0036357f89 */ /* 0x010ee800000e0000 */
[----:B-1----:R1:W-:Y:S04]  /*b0c0*/  STL.64 [R1+0x7c0], R44 ;  /* 0x0007c02c01007387 */ /* 0x0023e80000100a00 */
[----:B--2---:R2:W5:Y:S04]  /*b0d0*/  LDL.LU.64 R40, [R1+0x1388] ;  /* 0x0013880001287983 */ /* 0x0045680000300a00 */
[----:B0-----:R2:W5:Y:S04]  /*b0e0*/  LDL.LU.64 R42, [R1+0x1380] ;  /* 0x00138000012a7983 */ /* 0x0015680000300a00 */
[----:B------:R-:W-:Y:S04]  /*b0f0*/  SHFL.DOWN PT, R54, R55, 0x2, 0x1f ;  /* 0x08401f0037367f89 */ /* 0x000fe800000e0000 */
[----:B------:R-:W0:Y:S04]  /*b100*/  SHFL.DOWN PT, R55, R56, 0x2, 0x1f ;  /* 0x08401f0038377f89 */ /* 0x000e2800000e0000 */
[----:B------:R4:W-:Y:S04]  /*b110*/  STL.64 [R1+0x7c8], R46 ;  /* 0x0007c82e01007387 */ /* 0x0009e80000100a00 */
[----:B------:R2:W-:Y:S04]  /*b120*/  STL.64 [R1+0x7d0], R48 ;  /* 0x0007d03001007387 */ /* 0x0005e80000100a00 */
[----:B------:R2:W-:Y:S04]  /*b130*/  STL.64 [R1+0x7d8], R50 ;  /* 0x0007d83201007387 */ /* 0x0005e80000100a00 */
[----:B---3--:R3:W-:Y:S04]  /*b140*/  STL.64 [R1+0x7e0], R52 ;  /* 0x0007e03401007387 */ /* 0x0087e80000100a00 */
[----:B-1----:R1:W5:Y:S04]  /*b150*/  LDL.LU.64 R44, [R1+0x1378] ;  /* 0x00137800012c7983 */ /* 0x0023680000300a00 */
[----:B0-----:R0:W-:Y:S04]  /*b160*/  STL.64 [R1+0x7e8], R54 ;  /* 0x0007e83601007387 */ /* 0x0011e80000100a00 */
[----:B----4-:R1:W5:Y:S04]  /*b170*/  LDL.LU.64 R46, [R1+0x1370] ;  /* 0x00137000012e7983 */ /* 0x0103680000300a00 */
[----:B--2---:R1:W5:Y:S04]  /*b180*/  LDL.LU.64 R48, [R1+0x1368] ;  /* 0x0013680001307983 */ /* 0x0043680000300a00 */
[----:B------:R1:W5:Y:S04]  /*b190*/  LDL.LU.64 R50, [R1+0x1360] ;  /* 0x0013600001327983 */ /* 0x0003680000300a00 */
[----:B---3--:R1:W5:Y:S04]  /*b1a0*/  LDL.LU.64 R52, [R1+0x1358] ;  /* 0x0013580001347983 */ /* 0x0083680000300a00 */
[----:B0-----:R1:W5:Y:S04]  /*b1b0*/  LDL.LU.64 R54, [R1+0x1350] ;  /* 0x0013500001367983 */ /* 0x0013680000300a00 */
[----:B------:R-:W-:Y:S04]  /*b1c0*/  SHFL.DOWN PT, R56, R57, 0x2, 0x1f ;  /* 0x08401f0039387f89 */ /* 0x000fe800000e0000 */
[----:B------:R-:W0:Y:S04]  /*b1d0*/  SHFL.DOWN PT, R57, R58, 0x2, 0x1f ;  /* 0x08401f003a397f89 */ /* 0x000e2800000e0000 */
[----:B0-----:R0:W-:Y:S04]  /*b1e0*/  STL.64 [R1+0x7f0], R56 ;  /* 0x0007f03801007387 */ /* 0x0011e80000100a00 */
[----:B0-----:R1:W5:Y:S04]  /*b1f0*/  LDL.LU.64 R56, [R1+0x1348] ;  /* 0x0013480001387983 */ /* 0x0013680000300a00 */
[----:B------:R-:W-:Y:S04]  /*b200*/  SHFL.DOWN PT, R58, R59, 0x2, 0x1f ;  /* 0x08401f003b3a7f89 */ /* 0x000fe800000e0000 */
[----:B------:R-:W0:Y:S04]  /*b210*/  SHFL.DOWN PT, R59, R0, 0x2, 0x1f ;  /* 0x08401f00003b7f89 */ /* 0x000e2800000e0000 */
        /* <DEDUP_REMOVED lines=332> */
[----:B0-----:R-:W-:Y:S02]  /*c6e0*/  HFMA2 R4, -RZ, RZ, 0, 0 ;  /* 0x00000000ff047431 */ /* 0x001fe400000001ff */
[C---:B------:R-:W-:Y:S01]  /*c6f0*/  VIADD R5, R1.reuse, 0x400 ;  /* 0x0000040001057836 */ /* 0x040fe20000000000 */
        /* <DEDUP_REMOVED lines=28> */
.L_x_19491:
[C---:B0-23--:R-:W-:Y:S01]  /*c8c0*/  IMAD R7, R4.reuse, 0x4, R5 ;  /* 0x0000000404077824 */ /* 0x04dfe200078e0205 */
[----:B------:R-:W2:Y:S04]  /*c8d0*/  LDL R9, [R1+0x3fc] ;  /* 0x0003fc0001097983 */ /* 0x000ea80000100800 */
        /* <DEDUP_REMOVED lines=13> */
.L_x_19490:
        /* <DEDUP_REMOVED lines=8> */
.L_x_19471:
        /* <DEDUP_REMOVED lines=12> */
.L_x_19472:
[----:B------:R-:W-:Y:S05]  /*caf0*/  BSYNC.RELIABLE B2 ;  /* 0x0000000000027941 */ /* 0x000fea0003800100 */
.L_x_19470:
[----:B------:R-:W2:Y:S04]  /*cb00*/  LDL R12, [R7+-0x1fc] ;  /* 0xfffe0400070c7983 */ /* 0x000ea80000100800 */
[----:B------:R-:W-:Y:S04]  /*cb10*/  STL [R7], R9 ;  /* 0x0000000907007387 */ /* 0x000fe80000100800 */
[----:B-----5:R-:W-:Y:S04]  /*cb20*/  STL [R7+-0x1fc], R6 ;  /* 0xfffe040607007387 */ /* 0x020fe80000100800 */
[----:B------:R1:W-:Y:S02]  /*cb30*/  STL [R7+0x4], R8 ;  /* 0x0000040807007387 */ /* 0x0003e40000100800 */
[----:B-1----:R-:W-:-:S02]  /*cb40*/  IMAD.MOV.U32 R8, RZ, RZ, R9 ;  /* 0x000000ffff087224 */ /* 0x002fc400078e0009 */
[----:B--2---:R1:W-:Y:S05]  /*cb50*/  STL [R7+-0x200], R12 ;  /* 0xfffe000c07007387 */ /* 0x0043ea0000100800 */
.L_x_19473:
[----:B------:R-:W-:Y:S05]  /*cb60*/  BSYNC.RECONVERGENT B1 ;  /* 0x0000000000017941 */ /* 0x000fea0003800200 */
.L_x_19469:
[----:B------:R-:W2:Y:S01]  /*cb70*/  LDL R6, [R7+-0x4] ;  /* 0xfffffc0007067983 */ /* 0x000ea20000100800 */
[----:B------:R-:W-:Y:S04]  /*cb80*/  BSSY.RECONVERGENT B1, `(.L_x_19474) ;  /* 0x0000016000017945 */ /* 0x000fe80003800200 */
[----:B------:R-:W-:Y:S01]  /*cb90*/  BSSY.RELIABLE B2, `(.L_x_19475) ;  /* 0x000000e000027945 */ /* 0x000fe20003800100 */
[----:B--2---:R-:W-:-:S13]  /*cba0*/  FSETP.GT.FTZ.AND P0, PT, R8, R6, PT ;  /* 0x000000060800720b */ /* 0x004fda0003f14000 */
[----:B------:R-:W-:Y:S05]  /*cbb0*/  @!P0 BRA `(.L_x_19476) ;  /* 0x0000000000088947 */ /* 0x000fea0003800000 */
[----:B------:R2:W5:Y:S01]  /*cbc0*/  LDL R14, [R7+-0x204] ;  /* 0xfffdfc00070e7983 */ /* 0x0005620000100800 */
[----:B------:R-:W-:Y:S05]  /*cbd0*/  BRA `(.L_x_19477) ;  /* 0x0000000000247947 */ /* 0x000fea0003800000 */
.L_x_19476:
        /* <DEDUP_REMOVED lines=9> */
.L_x_19477:
[----:B------:R-:W-:Y:S05]  /*cc70*/  BSYNC.RELIABLE B2 ;  /* 0x0000000000027941 */ /* 0x000fea0003800100 */
.L_x_19475:
[----:B-----5:R-:W-:Y:S01]  /*cc80*/  STL [R7+-0x200], R14 ;  /* 0xfffe000e07007387 */ /* 0x020fe20000100800 */
[----:B------:R-:W-:-:S03]  /*cc90*/  IMAD.MOV.U32 R9, RZ, RZ, R12 ;  /* 0x000000ffff097224 */ /* 0x000fc600078e000c */
[----:B------:R-:W-:Y:S04]  /*cca0*/  STL [R7+-0x4], R8 ;  /* 0xfffffc0807007387 */ /* 0x000fe80000100800 */
[----:B------:R-:W-:Y:S04]  /*ccb0*/  STL [R7+-0x204], R12 ;  /* 0xfffdfc0c07007387 */ /* 0x000fe80000100800 */
[----:B------:R3:W-:Y:S02]  /*ccc0*/  STL [R7], R6 ;  /* 0x0000000607007387 */ /* 0x0007e40000100800 */
[----:B---3--:R-:W-:-:S07]  /*ccd0*/  MOV R6, R8 ;  /* 0x0000000800067202 */ /* 0x008fce0000000f00 */
.L_x_19478:
[----:B------:R-:W-:Y:S05]  /*cce0*/  BSYNC.RECONVERGENT B1 ;  /* 0x0000000000017941 */ /* 0x000fea0003800200 */
.L_x_19474:
[----:B------:R-:W3:Y:S01]  /*ccf0*/  LDL R11, [R7+-0x8] ;  /* 0xfffff800070b7983 */ /* 0x000ee20000100800 */
[----:B------:R-:W-:Y:S04]  /*cd00*/  BSSY.RECONVERGENT B1, `(.L_x_19479) ;  /* 0x0000018000017945 */ /* 0x000fe80003800200 */
[----:B------:R-:W-:Y:S01]  /*cd10*/  BSSY.RELIABLE B2, `(.L_x_19480) ;  /* 0x0000010000027945 */ /* 0x000fe20003800100 */
[----:B---3--:R-:W-:-:S13]  /*cd20*/  FSETP.GT.FTZ.AND P0, PT, R6, R11, PT ;  /* 0x0000000b0600720b */ /* 0x008fda0003f14000 */
[----:B------:R-:W-:Y:S05]  /*cd30*/  @!P0 BRA `(.L_x_19481) ;  /* 0x0000000000088947 */ /* 0x000fea0003800000 */
[----:B------:R3:W5:Y:S01]  /*cd40*/  LDL R8, [R7+-0x208] ;  /* 0xfffdf80007087983 */ /* 0x0007620000100800 */
[----:B------:R-:W-:Y:S05]  /*cd50*/  BRA `(.L_x_19482) ;  /* 0x00000000002c7947 */ /* 0x000fea0003800000 */
.L_x_19481:
        /* <DEDUP_REMOVED lines=11> */
.L_x_19482:
[----:B------:R-:W-:Y:S05]  /*ce10*/  BSYNC.RELIABLE B2 ;  /* 0x0000000000027941 */ /* 0x000fea0003800100 */
.L_x_19480:
[----:B-----5:R-:W-:Y:S01]  /*ce20*/  STL [R7+-0x204], R8 ;  /* 0xfffdfc0807007387 */ /* 0x020fe20000100800 */
[----:B-1----:R-:W-:-:S03]  /*ce30*/  IMAD.MOV.U32 R12, RZ, RZ, R9 ;  /* 0x000000ffff0c7224 */ /* 0x002fc600078e0009 */
[----:B------:R-:W-:Y:S04]  /*ce40*/  STL [R7+-0x8], R6 ;  /* 0xfffff80607007387 */ /* 0x000fe80000100800 */
[----:B------:R-:W-:Y:S04]  /*ce50*/  STL [R7+-0x208], R9 ;  /* 0xfffdf80907007387 */ /* 0x000fe80000100800 */
[----:B------:R1:W-:Y:S02]  /*ce60*/  STL [R7+-0x4], R11 ;  /* 0xfffffc0b07007387 */ /* 0x0003e40000100800 */
[----:B-1----:R-:W-:-:S07]  /*ce70*/  MOV R11, R6 ;  /* 0x00000006000b7202 */ /* 0x002fce0000000f00 */
.L_x_19483:
[----:B------:R-:W-:Y:S05]  /*ce80*/  BSYNC.RECONVERGENT B1 ;  /* 0x0000000000017941 */ /* 0x000fea0003800200 */
.L_x_19479:
        /* <DEDUP_REMOVED lines=11> */
.L_x_19487:
        /* <DEDUP_REMOVED lines=11> */
.L_x_19488:
[----:B------:R-:W-:Y:S05]  /*cff0*/  BSYNC.RELIABLE B2 ;  /* 0x0000000000027941 */ /* 0x000fea0003800100 */
.L_x_19486:
[----:B------:R4:W-:Y:S04]  /*d000*/  STL [R6+0x200], R11 ;  /* 0x0002000b06007387 */ /* 0x0009e80000100800 */
[----:B------:R-:W2:Y:S04]  /*d010*/  LDL R9, [R7+-0x208] ;  /* 0xfffdf80007097983 */ /* 0x000ea80000100800 */
[----:B--2---:R4:W-:Y:S04]  /*d020*/  STL [R6], R9 ;  /* 0x0000000906007387 */ /* 0x0049e80000100800 */
[----:B------:R4:W-:Y:S04]  /*d030*/  STL [R7+-0x8], R14 ;  /* 0xfffff80e07007387 */ /* 0x0009e80000100800 */
[----:B-----5:R4:W-:Y:S02]  /*d040*/  STL [R7+-0x208], R8 ;  /* 0xfffdf80807007387 */ /* 0x0209e40000100800 */
.L_x_19489:
[----:B------:R-:W-:Y:S05]  /*d050*/  BSYNC.RECONVERGENT B1 ;  /* 0x0000000000017941 */ /* 0x000fea0003800200 */
.L_x_19485:
[----:B------:R-:W-:Y:S01]  /*d060*/  IADD3 R3, PT, PT, R3, -0x4, RZ ;  /* 0xfffffffc03037810 */ /* 0x000fe20007ffe0ff */
[----:B------:R-:W-:Y:S06]  /*d070*/  BRA `(.L_x_19490) ;  /* 0xfffffff8004c7947 */ /* 0x000fec000383ffff */
.L_x_19484:
        /* <DEDUP_REMOVED lines=231> */
.L_x_19468:
[----:B------:R-:W-:Y:S05]  /*def0*/  BSYNC.RECONVERGENT B0 ;  /* 0x0000000000007941 */ /* 0x000fea0003800200 */
.L_x_19467:
        /* <DEDUP_REMOVED lines=968> */
.L_x_19516:
        /* <DEDUP_REMOVED lines=15> */
.L_x_19515:
        /* <DEDUP_REMOVED lines=8> */
.L_x_19496:
        /* <DEDUP_REMOVED lines=12> */
.L_x_19497:
[----:B------:R-:W-:Y:S05]  /*11db0*/  BSYNC.RELIABLE B2 ;  /* 0x0000000000027941 */ /* 0x000fea0003800100 */
.L_x_19495:
[----:B------:R-:W2:Y:S04]  /*11dc0*/  LDL R12, [R7+-0x1fc] ;  /* 0xfffe0400070c7983 */ /* 0x000ea80000100800 */
[----:B------:R-:W-:Y:S04]  /*11dd0*/  STL [R7], R9 ;  /* 0x0000000907007387 */ /* 0x000fe80000100800 */
[----:B-----5:R-:W-:Y:S04]  /*11de0*/  STL [R7+-0x1fc], R6 ;  /* 0xfffe040607007387 */ /* 0x020fe80000100800 */
[----:B------:R1:W-:Y:S02]  /*11df0*/  STL [R7+0x4], R8 ;  /* 0x0000040807007387 */ /* 0x0003e40000100800 */
[----:B-1----:R-:W-:-:S02]  /*11e00*/  IMAD.MOV.U32 R8, RZ, RZ, R9 ;  /* 0x000000ffff087224 */ /* 0x002fc400078e0009 */
[----:B--2---:R1:W-:Y:S05]  /*11e10*/  STL [R7+-0x200], R12 ;  /* 0xfffe000c07007387 */ /* 0x0043ea0000100800 */
.L_x_19498:
[----:B------:R-:W-:Y:S05]  /*11e20*/  BSYNC.RECONVERGENT B1 ;  /* 0x0000000000017941 */ /* 0x000fea0003800200 */
.L_x_19494:
[----:B------:R-:W2:Y:S01]  /*11e30*/  LDL R6, [R7+-0x4] ;  /* 0xfffffc0007067983 */ /* 0x000ea20000100800 */
[----:B------:R-:W-:Y:S04]  /*11e40*/  BSSY.RECONVERGENT B1, `(.L_x_19499) ;  /* 0x0000016000017945 */ /* 0x000fe80003800200 */
[----:B------:R-:W-:Y:S01]  /*11e50*/  BSSY.RELIABLE B2, `(.L_x_19500) ;  /* 0x000000e000027945 */ /* 0x000fe20003800100 */
[----:B--2---:R-:W-:-:S13]  /*11e60*/  FSETP.GT.FTZ.AND P0, PT, R8, R6, PT ;  /* 0x000000060800720b */ /* 0x004fda0003f14000 */
[----:B------:R-:W-:Y:S05]  /*11e70*/  @!P0 BRA `(.L_x_19501) ;  /* 0x0000000000088947 */ /* 0x000fea0003800000 */
[----:B------:R2:W5:Y:S01]  /*11e80*/  LDL R14, [R7+-0x204] ;  /* 0xfffdfc00070e7983 */ /* 0x0005620000100800 */
[----:B------:R-:W-:Y:S05]  /*11e90*/  BRA `(.L_x_19502) ;  /* 0x0000000000247947 */ /* 0x000fea0003800000 */
.L_x_19501:
        /* <DEDUP_REMOVED lines=9> */
.L_x_19502:
[----:B------:R-:W-:Y:S05]  /*11f30*/  BSYNC.RELIABLE B2 ;  /* 0x0000000000027941 */ /* 0x000fea0003800100 */
.L_x_19500:
[----:B-----5:R-:W-:Y:S01]  /*11f40*/  STL [R7+-0x200], R14 ;  /* 0xfffe000e07007387 */ /* 0x020fe20000100800 */
[----:B------:R-:W-:-:S03]  /*11f50*/  IMAD.MOV.U32 R9, RZ, RZ, R12 ;  /* 0x000000ffff097224 */ /* 0x000fc600078e000c */
[----:B------:R-:W-:Y:S04]  /*11f60*/  STL [R7+-0x4], R8 ;  /* 0xfffffc0807007387 */ /* 0x000fe80000100800 */
[----:B------:R-:W-:Y:S04]  /*11f70*/  STL [R7+-0x204], R12 ;  /* 0xfffdfc0c07007387 */ /* 0x000fe80000100800 */
[----:B------:R3:W-:Y:S02]  /*11f80*/  STL [R7], R6 ;  /* 0x0000000607007387 */ /* 0x0007e40000100800 */
[----:B---3--:R-:W-:-:S07]  /*11f90*/  MOV R6, R8 ;  /* 0x0000000800067202 */ /* 0x008fce0000000f00 */
.L_x_19503:
[----:B------:R-:W-:Y:S05]  /*11fa0*/  BSYNC.RECONVERGENT B1 ;  /* 0x0000000000017941 */ /* 0x000fea0003800200 */
.L_x_19499:
[----:B------:R-:W3:Y:S01]  /*11fb0*/  LDL R11, [R7+-0x8] ;  /* 0xfffff800070b7983 */ /* 0x000ee20000100800 */
[----:B------:R-:W-:Y:S04]  /*11fc0*/  BSSY.RECONVERGENT B1, `(.L_x_19504) ;  /* 0x0000018000017945 */ /* 0x000fe80003800200 */
[----:B------:R-:W-:Y:S01]  /*11fd0*/  BSSY.RELIABLE B2, `(.L_x_19505) ;  /* 0x0000010000027945 */ /* 0x000fe20003800100 */
[----:B---3--:R-:W-:-:S13]  /*11fe0*/  FSETP.GT.FTZ.AND P0, PT, R6, R11, PT ;  /* 0x0000000b0600720b */ /* 0x008fda0003f14000 */
[----:B------:R-:W-:Y:S05]  /*11ff0*/  @!P0 BRA `(.L_x_19506) ;  /* 0x0000000000088947 */ /* 0x000fea0003800000 */
[----:B------:R3:W5:Y:S01]  /*12000*/  LDL R8, [R7+-0x208] ;  /* 0xfffdf80007087983 */ /* 0x0007620000100800 */
[----:B------:R-:W-:Y:S05]  /*12010*/  BRA `(.L_x_19507) ;  /* 0x00000000002c7947 */ /* 0x000fea0003800000 */
.L_x_19506:
        /* <DEDUP_REMOVED lines=11> */
.L_x_19507:
[----:B------:R-:W-:Y:S05]  /*120d0*/  BSYNC.RELIABLE B2 ;  /* 0x0000000000027941 */ /* 0x000fea0003800100 */
.L_x_19505:
[----:B-----5:R-:W-:Y:S01]  /*120e0*/  STL [R7+-0x204], R8 ;  /* 0xfffdfc0807007387 */ /* 0x020fe20000100800 */
[----:B-1----:R-:W-:-:S03]  /*120f0*/  IMAD.MOV.U32 R12, RZ, RZ, R9 ;  /* 0x000000ffff0c7224 */ /* 0x002fc600078e0009 */
[----:B------:R-:W-:Y:S04]  /*12100*/  STL [R7+-0x8], R6 ;  /* 0xfffff80607007387 */ /* 0x000fe80000100800 */
[----:B------:R-:W-:Y:S04]  /*12110*/  STL [R7+-0x208], R9 ;  /* 0xfffdf80907007387 */ /* 0x000fe80000100800 */
[----:B------:R1:W-:Y:S02]  /*12120*/  STL [R7+-0x4], R11 ;  /* 0xfffffc0b07007387 */ /* 0x0003e40000100800 */
[----:B-1----:R-:W-:-:S07]  /*12130*/  MOV R11, R6 ;  /* 0x00000006000b7202 */ /* 0x002fce0000000f00 */
.L_x_19508:
[----:B------:R-:W-:Y:S05]  /*12140*/  BSYNC.RECONVERGENT B1 ;  /* 0x0000000000017941 */ /* 0x000fea0003800200 */
.L_x_19504:
        /* <DEDUP_REMOVED lines=11> */
.L_x_19512:
        /* <DEDUP_REMOVED lines=11> */
.L_x_19513:
[----:B------:R-:W-:Y:S05]  /*122b0*/  BSYNC.RELIABLE B2 ;  /* 0x0000000000027941 */ /* 0x000fea0003800100 */
.L_x_19511:
[----:B------:R4:W-:Y:S04]  /*122c0*/  STL [R6+0x200], R11 ;  /* 0x0002000b06007387 */ /* 0x0009e80000100800 */
[----:B------:R-:W2:Y:S04]  /*122d0*/  LDL R9, [R7+-0x208] ;  /* 0xfffdf80007097983 */ /* 0x000ea80000100800 */
[----:B--2---:R4:W-:Y:S04]  /*122e0*/  STL [R6], R9 ;  /* 0x0000000906007387 */ /* 0x0049e80000100800 */
[----:B------:R4:W-:Y:S04]  /*122f0*/  STL [R7+-0x8], R14 ;  /* 0xfffff80e07007387 */ /* 0x0009e80000100800 */
[----:B-----5:R4:W-:Y:S02]  /*12300*/  STL [R7+-0x208], R8 ;  /* 0xfffdf80807007387 */ /* 0x0209e40000100800 */
.L_x_19514:
[----:B------:R-:W-:Y:S05]  /*12310*/  BSYNC.RECONVERGENT B1 ;  /* 0x0000000000017941 */ /* 0x000fea0003800200 */
.L_x_19510:
[----:B------:R-:W-:Y:S01]  /*12320*/  IADD3 R3, PT, PT, R3, -0x4, RZ ;  /* 0xfffffffc03037810 */ /* 0x000fe20007ffe0ff */
[----:B------:R-:W-:Y:S06]  /*12330*/  BRA `(.L_x_19515) ;  /* 0xfffffff8004c7947 */ /* 0x000fec000383ffff */
.L_x_19509:
        /* <DEDUP_REMOVED lines=231> */
.L_x_19493:
[----:B------:R-:W-:Y:S05]  /*131b0*/  BSYNC.RECONVERGENT B0 ;  /* 0x0000000000007941 */ /* 0x000fea0003800200 */
.L_x_19492:
        /* <DEDUP_REMOVED lines=967> */
.L_x_19541:
        /* <DEDUP_REMOVED lines=16> */
.L_x_19540:
        /* <DEDUP_REMOVED lines=8> */
.L_x_19521:
        /* <DEDUP_REMOVED lines=12> */
.L_x_19522:
[----:B------:R-:W-:Y:S05]  /*17070*/  BSYNC.RELIABLE B2 ;  /* 0x0000000000027941 */ /* 0x000fea0003800100 */
.L_x_19520:
[----:B------:R-:W2:Y:S04]  /*17080*/  LDL R12, [R5+-0x1fc] ;  /* 0xfffe0400050c7983 */ /* 0x000ea80000100800 */
[----:B------:R-:W-:Y:S04]  /*17090*/  STL [R5], R7 ;  /* 0x0000000705007387 */ /* 0x000fe80000100800 */
[----:B-----5:R-:W-:Y:S04]  /*170a0*/  STL [R5+-0x1fc], R8 ;  /* 0xfffe040805007387 */ /* 0x020fe80000100800 */
[----:B------:R1:W-:Y:S02]  /*170b0*/  STL [R5+0x4], R6 ;  /* 0x0000040605007387 */ /* 0x0003e40000100800 */
[----:B-1----:R-:W-:-:S02]  /*170c0*/  IMAD.MOV.U32 R6, RZ, RZ, R7 ;  /* 0x000000ffff067224 */ /* 0x002fc400078e0007 */
[----:B--2---:R1:W-:Y:S05]  /*170d0*/  STL [R5+-0x200], R12 ;  /* 0xfffe000c05007387 */ /* 0x0043ea0000100800 */
.L_x_19523:
[----:B------:R-:W-:Y:S05]  /*170e0*/  BSYNC.RECONVERGENT B1 ;  /* 0x0000000000017941 */ /* 0x000fea0003800200 */
.L_x_19519:
[----:B------:R-:W2:Y:S01]  /*170f0*/  LDL R7, [R5+-0x4] ;  /* 0xfffffc0005077983 */ /* 0x000ea20000100800 */
[----:B------:R-:W-:Y:S04]  /*17100*/  BSSY.RECONVERGENT B1, `(.L_x_19524) ;  /* 0x0000016000017945 */ /* 0x000fe80003800200 */
[----:B------:R-:W-:Y:S01]  /*17110*/  BSSY.RELIABLE B2, `(.L_x_19525) ;  /* 0x000000e000027945 */ /* 0x000fe20003800100 */
[----:B--2---:R-:W-:-:S13]  /*17120*/  FSETP.GT.FTZ.AND P0, PT, R6, R7, PT ;  /* 0x000000070600720b */ /* 0x004fda0003f14000 */
[----:B------:R-:W-:Y:S05]  /*17130*/  @!P0 BRA `(.L_x_19526) ;  /* 0x0000000000088947 */ /* 0x000fea0003800000 */
[----:B------:R2:W5:Y:S01]  /*17140*/  LDL R8, [R5+-0x204] ;  /* 0xfffdfc0005087983 */ /* 0x0005620000100800 */
[----:B------:R-:W-:Y:S05]  /*17150*/  BRA `(.L_x_19527) ;  /* 0x0000000000247947 */ /* 0x000fea0003800000 */
.L_x_19526:
        /* <DEDUP_REMOVED lines=9> */
.L_x_19527:
[----:B------:R-:W-:Y:S05]  /*171f0*/  BSYNC.RELIABLE B2 ;  /* 0x0000000000027941 */ /* 0x000fea0003800100 */
.L_x_19525:
[----:B-----5:R-:W-:Y:S01]  /*17200*/  STL [R5+-0x200], R8 ;  /* 0xfffe000805007387 */ /* 0x020fe20000100800 */
[----:B------:R-:W-:-:S03]  /*17210*/  IMAD.MOV.U32 R9, RZ, RZ, R12 ;  /* 0x000000ffff097224 */ /* 0x000fc600078e000c */
[----:B------:R-:W-:Y:S04]  /*17220*/  STL [R5+-0x4], R6 ;  /* 0xfffffc0605007387 */ /* 0x000fe80000100800 */
[----:B------:R-:W-:Y:S04]  /*17230*/  STL [R5+-0x204], R12 ;  /* 0xfffdfc0c05007387 */ /* 0x000fe80000100800 */
[----:B------:R3:W-:Y:S02]  /*17240*/  STL [R5], R7 ;  /* 0x0000000705007387 */ /* 0x0007e40000100800 */
[----:B---3--:R-:W-:-:S07]  /*17250*/  MOV R7, R6 ;  /* 0x0000000600077202 */ /* 0x008fce0000000f00 */
.L_x_19528:
[----:B------:R-:W-:Y:S05]  /*17260*/  BSYNC.RECONVERGENT B1 ;  /* 0x0000000000017941 */ /* 0x000fea0003800200 */
.L_x_19524:
[----:B------:R-:W3:Y:S01]  /*17270*/  LDL R6, [R5+-0x8] ;  /* 0xfffff80005067983 */ /* 0x000ee20000100800 */
[----:B------:R-:W-:Y:S04]  /*17280*/  BSSY.RECONVERGENT B1, `(.L_x_19529) ;  /* 0x0000018000017945 */ /* 0x000fe80003800200 */
[----:B------:R-:W-:Y:S01]  /*17290*/  BSSY.RELIABLE B2, `(.L_x_19530) ;  /* 0x0000010000027945 */ /* 0x000fe20003800100 */
[----:B---3--:R-:W-:-:S13]  /*172a0*/  FSETP.GT.FTZ.AND P0, PT, R7, R6, PT ;  /* 0x000000060700720b */ /* 0x008fda0003f14000 */
[----:B------:R-:W-:Y:S05]  /*172b0*/  @!P0 BRA `(.L_x_19531) ;  /* 0x0000000000088947 */ /* 0x000fea0003800000 */
[----:B------:R3:W5:Y:S01]  /*172c0*/  LDL R8, [R5+-0x208] ;  /* 0xfffdf80005087983 */ /* 0x0007620000100800 */
[----:B------:R-:W-:Y:S05]  /*172d0*/  BRA `(.L_x_19532) ;  /* 0x00000000002c7947 */ /* 0x000fea0003800000 */
.L_x_19531:
        /* <DEDUP_REMOVED lines=11> */
.L_x_19532:
[----:B------:R-:W-:Y:S05]  /*17390*/  BSYNC.RELIABLE B2 ;  /* 0x0000000000027941 */ /* 0x000fea0003800100 */
.L_x_19530:
[----:B-----5:R-:W-:Y:S01]  /*173a0*/  STL [R5+-0x204], R8 ;  /* 0xfffdfc0805007387 */ /* 0x020fe20000100800 */
[----:B-1----:R-:W-:-:S03]  /*173b0*/  IMAD.MOV.U32 R12, RZ, RZ, R9 ;  /* 0x000000ffff0c7224 */ /* 0x002fc600078e0009 */
[----:B------:R-:W-:Y:S04]  /*173c0*/  STL [R5+-0x8], R7 ;  /* 0xfffff80705007387 */ /* 0x000fe80000100800 */
[----:B------:R-:W-:Y:S04]  /*173d0*/  STL [R5+-0x208], R9 ;  /* 0xfffdf80905007387 */ /* 0x000fe80000100800 */
[----:B------:R1:W-:Y:S02]  /*173e0*/  STL [R5+-0x4], R6 ;  /* 0xfffffc0605007387 */ /* 0x0003e40000100800 */
[----:B-1----:R-:W-:-:S07]  /*173f0*/  MOV R6, R7 ;  /* 0x0000000700067202 */ /* 0x002fce0000000f00 */
.L_x_19533:
[----:B------:R-:W-:Y:S05]  /*17400*/  BSYNC.RECONVERGENT B1 ;  /* 0x0000000000017941 */ /* 0x000fea0003800200 */
.L_x_19529:
        /* <DEDUP_REMOVED lines=11> */
.L_x_19537:
        /* <DEDUP_REMOVED lines=11> */
.L_x_19538:
[----:B------:R-:W-:Y:S05]  /*17570*/  BSYNC.RELIABLE B2 ;  /* 0x0000000000027941 */ /* 0x000fea0003800100 */
.L_x_19536:
[----:B------:R4:W-:Y:S04]  /*17580*/  STL [R7+0x200], R6 ;  /* 0x0002000607007387 */ /* 0x0009e80000100800 */
[----:B------:R-:W2:Y:S04]  /*17590*/  LDL R12, [R5+-0x208] ;  /* 0xfffdf800050c7983 */ /* 0x000ea80000100800 */
[----:B--2---:R4:W-:Y:S04]  /*175a0*/  STL [R7], R12 ;  /* 0x0000000c07007387 */ /* 0x0049e80000100800 */
[----:B------:R4:W-:Y:S04]  /*175b0*/  STL [R5+-0x8], R9 ;  /* 0xfffff80905007387 */ /* 0x0009e80000100800 */
[----:B-----5:R4:W-:Y:S02]  /*175c0*/  STL [R5+-0x208], R8 ;  /* 0xfffdf80805007387 */ /* 0x0209e40000100800 */
.L_x_19539:
[----:B------:R-:W-:Y:S05]  /*175d0*/  BSYNC.RECONVERGENT B1 ;  /* 0x0000000000017941 */ /* 0x000fea0003800200 */
.L_x_19535:
[----:B------:R-:W-:Y:S01]  /*175e0*/  IADD3 R3, PT, PT, R3, -0x4, RZ ;  /* 0xfffffffc03037810 */ /* 0x000fe20007ffe0ff */
[----:B------:R-:W-:Y:S06]  /*175f0*/  BRA `(.L_x_19540) ;  /* 0xfffffff8004c7947 */ /* 0x000fec000383ffff */
.L_x_19534:
        /* <DEDUP_REMOVED lines=231> */
.L_x_19518:
[----:B------:R-:W-:Y:S05]  /*18470*/  BSYNC.RECONVERGENT B0 ;  /* 0x0000000000007941 */ /* 0x000fea0003800200 */
.L_x_19517:
        /* <DEDUP_REMOVED lines=75> */
[----:B------:R1:W-:Y:S04]  /*18930*/  STL.64 [R1+0x428], R54 ;  /* 0x0004283601007387 */ /* 0x0003e80000100a00 */
[----:B0-----:R-:W-:Y:S04]  /*18940*/  STL.64 [R1+0x498], R40 ;  /* 0x0004982801007387 */ /* 0x001fe80000100a00 */
[----:B------:R-:W-:Y:S04]  /*18950*/  SHFL.DOWN PT, R40, R22, 0x10, 0x1f ;  /* 0x0a001f0016287f89 */ /* 0x000fe800000e0000 */
[----:B------:R-:W0:Y:S04]  /*18960*/  SHFL.DOWN PT, R41, R23, 0x10, 0x1f ;  /* 0x0a001f0017297f89 */ /* 0x000e2800000e0000 */
[----:B-1----:R-:W3:Y:S04]  /*18970*/  LDL R60, [R1+0x1034] ;  /* 0x00103400013c7983 */ /* 0x002ee80000100800 */
[----:B------:R-:W3:Y:S04]  /*18980*/  LDL R53, [R1+0x1038] ;  /* 0x0010380001357983 */ /* 0x000ee80000100800 */
[----:B------:R-:W3:Y:S04]  /*18990*/  LDL R54, [R1+0x103c] ;  /* 0x00103c0001367983 */ /* 0x000ee80000100800 */
[----:B------:R-:W3:Y:S04]  /*189a0*/  LDL R61, [R1+0x1040] ;  /* 0x00104000013d7983 */ /* 0x000ee80000100800 */
[----:B------:R-:W3:Y:S04]  /*189b0*/  LDL R55, [R1+0x1048] ;  /* 0x0010480001377983 */ /* 0x000ee80000100800 */
[----:B0-----:R-:W-:Y:S04]  /*189c0*/  STL.64 [R1+0x4a0], R40 ;  /* 0x0004a02801007387 */ /* 0x001fe80000100a00 */
[----:B------:R-:W-:Y:S04]  /*189d0*/  SHFL.DOWN PT, R40, R20, 0x10, 0x1f ;  /* 0x0a001f0014287f89 */ /* 0x000fe800000e0000 */
[----:B------:R-:W0:Y:S04]  /*189e0*/  SHFL.DOWN PT, R41, R21, 0x10, 0x1f ;  /* 0x0a001f0015297f89 */ /* 0x000e2800000e0000 */
[----:B------:R-:W3:Y:S04]  /*189f0*/  LDL R56, [R1+0x104c] ;  /* 0x00104c0001387983 */ /* 0x000ee80000100800 */
[----:B------:R-:W-:Y:S04]  /*18a00*/  STL.64 [R1+0x458], R42 ;  /* 0x0004582a01007387 */ /* 0x000fe80000100a00 */
[----:B------:R-:W-:Y:S04]  /*18a10*/  STL.64 [R1+0x448], R46 ;  /* 0x0004482e01007387 */ /* 0x000fe80000100a00 */
        /* <DEDUP_REMOVED lines=382> */
[----:B------:R-:W-:Y:S04]  /*1a200*/  STL.64 [R1+0x400], R42 ;  /* 0x0004002a01007387 */ /* 0x000fe80000100a00 */
        /* <DEDUP_REMOVED lines=37> */
[----:B------:R-:W4:Y:S04]  /*1a460*/  LDL R43, [R1+0x12e0] ;  /* 0x0012e000012b7983 */ /* 0x000f280000100800 */
        /* <DEDUP_REMOVED lines=33> */
[----:B------:R-:W-:Y:S04]  /*1a680*/  SHFL.DOWN PT, R40, R55, 0x10, 0x1f ;  /* 0x0a001f0037287f89 */ /* 0x000fe800000e0000 */
[----:B------:R0:W1:Y:S04]  /*1a690*/  SHFL.DOWN PT, R41, R56, 0x10, 0x1f ;  /* 0x0a001f0038297f89 */ /* 0x00006800000e0000 */
[----:B0-----:R-:W2:Y:S04]  /*1a6a0*/  LDL R56, [R1+0x1314] ;  /* 0x0013140001387983 */ /* 0x001ea80000100800 */
[----:B-1----:R0:W-:Y:S04]  /*1a6b0*/  STL.64 [R1+0x790], R40 ;  /* 0x0007902801007387 */ /* 0x0021e80000100a00 */
[----:B0-----:R-:W2:Y:S04]  /*1a6c0*/  LDL R41, [R1+0x12d8] ;  /* 0x0012d80001297983 */ /* 0x001ea80000100800 */
[----:B---3--:R0:W-:Y:S04]  /*1a6d0*/  SHFL.DOWN PT, R48, R57, 0x10, 0x1f ;  /* 0x0a001f0039307f89 */ /* 0x0081e800000e0000 */
[----:B----4-:R1:W3:Y:S04]  /*1a6e0*/  SHFL.DOWN PT, R49, R58, 0x10, 0x1f ;  /* 0x0a001f003a317f89 */ /* 0x0102e800000e0000 */
[----:B0-----:R-:W4:Y:S04]  /*1a6f0*/  LDL R57, [R1+0x1318] ;  /* 0x0013180001397983 */ /* 0x001f280000100800 */
[----:B-1----:R-:W4:Y:S04]  /*1a700*/  LDL R58, [R1+0x131c] ;  /* 0x00131c00013a7983 */ /* 0x002f280000100800 */
[----:B---3--:R0:W-:Y:S04]  /*1a710*/  STL.64 [R1+0x798], R48 ;  /* 0x0007983001007387 */ /* 0x0081e80000100a00 */
[----:B0-----:R-:W3:Y:S04]  /*1a720*/  LDL R48, [R1+0x12f4] ;  /* 0x0012f40001307983 */ /* 0x001ee80000100800 */
[----:B------:R-:W4:Y:S04]  /*1a730*/  LDL R49, [R1+0x12f8] ;  /* 0x0012f80001317983 */ /* 0x000f280000100800 */
[----:B--2---:R0:W-:Y:S04]  /*1a740*/  SHFL.DOWN PT, R54, R59, 0x10, 0x1f ;  /* 0x0a001f003b367f89 */ /* 0x0041e800000e0000 */
[----:B------:R-:W1:Y:S04]  /*1a750*/  SHFL.DOWN PT, R55, R60, 0x10, 0x1f ;  /* 0x0a001f003c377f89 */ /* 0x000e6800000e0000 */
[----:B0-----:R-:W2:Y:S04]  /*1a760*/  LDL R59, [R1+0x1320] ;  /* 0x00132000013b7983 */ /* 0x001ea80000100800 */
[----:B-1----:R0:W-:Y:S04]  /*1a770*/  STL.64 [R1+0x7a0], R54 ;  /* 0x0007a03601007387 */ /* 0x0021e80000100a00 */
[----:B0-----:R-:W2:Y:S04]  /*1a780*/  LDL R54, [R1+0x130c] ;  /* 0x00130c0001367983 */ /* 0x001ea80000100800 */
[----:B------:R-:W2:Y:S04]  /*1a790*/  LDL R55, [R1+0x1310] ;  /* 0x0013100001377983 */ /* 0x000ea80000100800 */
[----:B------:R-:W-:Y:S04]  /*1a7a0*/  SHFL.DOWN PT, R60, R61, 0x10, 0x1f ;  /* 0x0a001f003d3c7f89 */ /* 0x000fe800000e0000 */
[----:B------:R0:W1:Y:S04]  /*1a7b0*/  SHFL.DOWN PT, R61, R0, 0x10, 0x1f ;  /* 0x0a001f00003d7f89 */ /* 0x00006800000e0000 */
[----:B0-----:R-:W2:Y:S04]  /*1a7c0*/  LDL R0, [R1+0x132c] ;  /* 0x00132c0001007983 */ /* 0x001ea80000100800 */
[----:B-1----:R0:W-:Y:S04]  /*1a7d0*/  STL.64 [R1+0x7a8], R60 ;  /* 0x0007a83c01007387 */ /* 0x0021e80000100a00 */
[----:B0-----:R-:W2:Y:S04]  /*1a7e0*/  LDL R60, [R1+0x1324] ;  /* 0x00132400013c7983 */ /* 0x001ea80000100800 */
        /* <DEDUP_REMOVED lines=14> */
[----:B---3--:R-:W0:Y:S04]  /*1a8d0*/  SHFL.DOWN PT, R47, R48, 0x10, 0x1f ;  /* 0x0a001f00302f7f89 */ /* 0x008e2800000e0000 */
[----:B----4-:R-:W-:Y:S04]  /*1a8e0*/  SHFL.DOWN PT, R48, R49, 0x10, 0x1f ;  /* 0x0a001f0031307f89 */ /* 0x010fe800000e0000 */
[----:B------:R-:W3:Y:S04]  /*1a8f0*/  SHFL.DOWN PT, R49, R50, 0x10, 0x1f ;  /* 0x0a001f0032317f89 */ /* 0x000ee800000e0000 */
[----:B------:R-:W-:Y:S04]  /*1a900*/  SHFL.DOWN PT, R50, R51, 0x10, 0x1f ;  /* 0x0a001f0033327f89 */ /* 0x000fe800000e0000 */
[----:B------:R-:W4:Y:S04]  /*1a910*/  SHFL.DOWN PT, R51, R52, 0x10, 0x1f ;  /* 0x0a001f0034337f89 */ /* 0x000f2800000e0000 */
[----:B------:R-:W-:Y:S04]  /*1a920*/  SHFL.DOWN PT, R52, R53, 0x10, 0x1f ;  /* 0x0a001f0035347f89 */ /* 0x000fe800000e0000 */
[----:B0-----:R0:W-:Y:S04]  /*1a930*/  STL.64 [R1+0x7c8], R46 ;  /* 0x0007c82e01007387 */ /* 0x0011e80000100a00 */
[----:B---3--:R-:W-:Y:S04]  /*1a940*/  STL.64 [R1+0x7d0], R48 ;  /* 0x0007d03001007387 */ /* 0x008fe80000100a00 */
[----:B0-----:R1:W5:Y:S04]  /*1a950*/  LDL.LU.64 R46, [R1+0x1370] ;  /* 0x00137000012e7983 */ /* 0x0013680000300a00 */
[----:B--2---:R-:W0:Y:S04]  /*1a960*/  SHFL.DOWN PT, R53, R54, 0x10, 0x1f ;  /* 0x0a001f0036357f89 */ /* 0x004e2800000e0000 */
        /* <DEDUP_REMOVED lines=376> */
.L_x_19566:
        /* <DEDUP_REMOVED lines=16> */
.L_x_19565:
        /* <DEDUP_REMOVED lines=8> */
.L_x_19546:
        /* <DEDUP_REMOVED lines=12> */
.L_x_19547:
[----:B------:R-:W-:Y:S05]  /*1c330*/  BSYNC.RELIABLE B2 ;  /* 0x0000000000027941 */ /* 0x000fea0003800100 */
.L_x_19545:
[----:B------:R-:W2:Y:S04]  /*1c340*/  LDL R12, [R5+-0x1fc] ;  /* 0xfffe0400050c7983 */ /* 0x000ea80000100800 */
[----:B------:R-:W-:Y:S04]  /*1c350*/  STL [R5], R7 ;  /* 0x0000000705007387 */ /* 0x000fe80000100800 */
[----:B-----5:R-:W-:Y:S04]  /*1c360*/  STL [R5+-0x1fc], R8 ;  /* 0xfffe040805007387 */ /* 0x020fe80000100800 */
[----:B------:R1:W-:Y:S02]  /*1c370*/  STL [R5+0x4], R6 ;  /* 0x0000040605007387 */ /* 0x0003e40000100800 */
[----:B-1----:R-:W-:-:S02]  /*1c380*/  IMAD.MOV.U32 R6, RZ, RZ, R7 ;  /* 0x000000ffff067224 */ /* 0x002fc400078e0007 */
[----:B--2---:R1:W-:Y:S05]  /*1c390*/  STL [R5+-0x200], R12 ;  /* 0xfffe000c05007387 */ /* 0x0043ea0000100800 */
.L_x_19548:
[----:B------:R-:W-:Y:S05]  /*1c3a0*/  BSYNC.RECONVERGENT B1 ;  /* 0x0000000000017941 */ /* 0x000fea0003800200 */
.L_x_19544:
[----:B------:R-:W2:Y:S01]  /*1c3b0*/  LDL R7, [R5+-0x4] ;  /* 0xfffffc0005077983 */ /* 0x000ea20000100800 */
[----:B------:R-:W-:Y:S04]  /*1c3c0*/  BSSY.RECONVERGENT B1, `(.L_x_19549) ;  /* 0x0000016000017945 */ /* 0x000fe80003800200 */
[----:B------:R-:W-:Y:S01]  /*1c3d0*/  BSSY.RELIABLE B2, `(.L_x_19550) ;  /* 0x000000e000027945 */ /* 0x000fe20003800100 */
[----:B--2---:R-:W-:-:S13]  /*1c3e0*/  FSETP.GT.FTZ.AND P0, PT, R6, R7, PT ;  /* 0x000000070600720b */ /* 0x004fda0003f14000 */
[----:B------:R-:W-:Y:S05]  /*1c3f0*/  @!P0 BRA `(.L_x_19551) ;  /* 0x0000000000088947 */ /* 0x000fea0003800000 */
[----:B------:R2:W5:Y:S01]  /*1c400*/  LDL R8, [R5+-0x204] ;  /* 0xfffdfc0005087983 */ /* 0x0005620000100800 */
[----:B------:R-:W-:Y:S05]  /*1c410*/  BRA `(.L_x_19552) ;  /* 0x0000000000247947 */ /* 0x000fea0003800000 */
.L_x_19551:
        /* <DEDUP_REMOVED lines=9> */
.L_x_19552:
[----:B------:R-:W-:Y:S05]  /*1c4b0*/  BSYNC.RELIABLE B2 ;  /* 0x0000000000027941 */ /* 0x000fea0003800100 */
.L_x_19550:
[----:B-----5:R-:W-:Y:S01]  /*1c4c0*/  STL [R5+-0x200], R8 ;  /* 0xfffe000805007387 */ /* 0x020fe20000100800 */
[----:B------:R-:W-:-:S03]  /*1c4d0*/  IMAD.MOV.U32 R9, RZ, RZ, R12 ;  /* 0x000000ffff097224 */ /* 0x000fc600078e000c */
[----:B------:R-:W-:Y:S04]  /*1c4e0*/  STL [R5+-0x4], R6 ;  /* 0xfffffc0605007387 */ /* 0x000fe80000100800 */
[----:B------:R-:W-:Y:S04]  /*1c4f0*/  STL [R5+-0x204], R12 ;  /* 0xfffdfc0c05007387 */ /* 0x000fe80000100800 */
[----:B------:R3:W-:Y:S02]  /*1c500*/  STL [R5], R7 ;  /* 0x0000000705007387 */ /* 0x0007e40000100800 */
[----:B---3--:R-:W-:-:S07]  /*1c510*/  MOV R7, R6 ;  /* 0x0000000600077202 */ /* 0x008fce0000000f00 */
.L_x_19553:
[----:B------:R-:W-:Y:S05]  /*1c520*/  BSYNC.RECONVERGENT B1 ;  /* 0x0000000000017941 */ /* 0x000fea0003800200 */
.L_x_19549:
[----:B------:R-:W3:Y:S01]  /*1c530*/  LDL R6, [R5+-0x8] ;  /* 0xfffff80005067983 */ /* 0x000ee20000100800 */
[----:B------:R-:W-:Y:S04]  /*1c540*/  BSSY.RECONVERGENT B1, `(.L_x_19554) ;  /* 0x0000018000017945 */ /* 0x000fe80003800200 */
[----:B------:R-:W-:Y:S01]  /*1c550*/  BSSY.RELIABLE B2, `(.L_x_19555) ;  /* 0x0000010000027945 */ /* 0x000fe20003800100 */
[----:B---3--:R-:W-:-:S13]  /*1c560*/  FSETP.GT.FTZ.AND P0, PT, R7, R6, PT ;  /* 0x000000060700720b */ /* 0x008fda0003f14000 */
[----:B------:R-:W-:Y:S05]  /*1c570*/  @!P0 BRA `(.L_x_19556) ;  /* 0x0000000000088947 */ /* 0x000fea0003800000 */
[----:B------:R3:W5:Y:S01]  /*1c580*/  LDL R8, [R5+-0x208] ;  /* 0xfffdf80005087983 */ /* 0x0007620000100800 */
[----:B------:R-:W-:Y:S05]  /*1c590*/  BRA `(.L_x_19557) ;  /* 0x00000000002c7947 */ /* 0x000fea0003800000 */
.L_x_19556:
        /* <DEDUP_REMOVED lines=11> */
.L_x_19557:
[----:B------:R-:W-:Y:S05]  /*1c650*/  BSYNC.RELIABLE B2 ;  /* 0x0000000000027941 */ /* 0x000fea0003800100 */
.L_x_19555:
[----:B-----5:R-:W-:Y:S01]  /*1c660*/  STL [R5+-0x204], R8 ;  /* 0xfffdfc0805007387 */ /* 0x020fe20000100800 */
[----:B-1----:R-:W-:-:S03]  /*1c670*/  IMAD.MOV.U32 R12, RZ, RZ, R9 ;  /* 0x000000ffff0c7224 */ /* 0x002fc600078e0009 */
[----:B------:R-:W-:Y:S04]  /*1c680*/  STL [R5+-0x8], R7 ;  /* 0xfffff80705007387 */ /* 0x000fe80000100800 */
[----:B------:R-:W-:Y:S04]  /*1c690*/  STL [R5+-0x208], R9 ;  /* 0xfffdf80905007387 */ /* 0x000fe80000100800 */
[----:B------:R1:W-:Y:S02]  /*1c6a0*/  STL [R5+-0x4], R6 ;  /* 0xfffffc0605007387 */ /* 0x0003e40000100800 */
[----:B-1----:R-:W-:-:S07]  /*1c6b0*/  MOV R6, R7 ;  /* 0x0000000700067202 */ /* 0x002fce0000000f00 */
.L_x_19558:
[----:B------:R-:W-:Y:S05]  /*1c6c0*/  BSYNC.RECONVERGENT B1 ;  /* 0x0000000000017941 */ /* 0x000fea0003800200 */
.L_x_19554:
        /* <DEDUP_REMOVED lines=11> */
.L_x_19562:
        /* <DEDUP_REMOVED lines=11> */
.L_x_19563:
[----:B------:R-:W-:Y:S05]  /*1c830*/  BSYNC.RELIABLE B2 ;  /* 0x0000000000027941 */ /* 0x000fea0003800100 */
.L_x_19561:
[----:B------:R4:W-:Y:S04]  /*1c840*/  STL [R7+0x200], R6 ;  /* 0x0002000607007387 */ /* 0x0009e80000100800 */
[----:B------:R-:W2:Y:S04]  /*1c850*/  LDL R12, [R5+-0x208] ;  /* 0xfffdf800050c7983 */ /* 0x000ea80000100800 */
[----:B--2---:R4:W-:Y:S04]  /*1c860*/  STL [R7], R12 ;  /* 0x0000000c07007387 */ /* 0x0049e80000100800 */
[----:B------:R4:W-:Y:S04]  /*1c870*/  STL [R5+-0x8], R9 ;  /* 0xfffff80905007387 */ /* 0x0009e80000100800 */
[----:B-----5:R4:W-:Y:S02]  /*1c880*/  STL [R5+-0x208], R8 ;  /* 0xfffdf80805007387 */ /* 0x0209e40000100800 */
.L_x_19564:
[----:B------:R-:W-:Y:S05]  /*1c890*/  BSYNC.RECONVERGENT B1 ;  /* 0x0000000000017941 */ /* 0x000fea0003800200 */
.L_x_19560:
[----:B------:R-:W-:Y:S01]  /*1c8a0*/  IADD3 R3, PT, PT, R3, -0x4, RZ ;  /* 0xfffffffc03037810 */ /* 0x000fe20007ffe0ff */
[----:B------:R-:W-:Y:S06]  /*1c8b0*/  BRA `(.L_x_19565) ;  /* 0xfffffff8004c7947 */ /* 0x000fec000383ffff */
.L_x_19559:
        /* <DEDUP_REMOVED lines=231> */
.L_x_19543:
[----:B------:R-:W-:Y:S05]  /*1d730*/  BSYNC.RECONVERGENT B0 ;  /* 0x0000000000007941 */ /* 0x000fea0003800200 */
.L_x_19542:
[----:B------:R-:W-:Y:S05]  /*1d740*/  WARPSYNC.ALL ;  /* 0x0000000000007948 */ /* 0x000fea0003800000 */
[----:B-----5:R0:W-:Y:S01]  /*1d750*/  STL.64 [R1+0xc18], R60 ;  /* 0x000c183c01007387 */ /* 0x0201e20000100a00 */
[----:B------:R-:W-:-:S03]  /*1d760*/  IMAD.MOV.U32 R0, RZ, RZ, R2 ;  /* 0x000000ffff007224 */ /* 0x000fc600078e0002 */
[----:B------:R-:W-:Y:S04]  /*1d770*/  STL [R1+0x1330], R3 ;  /* 0x0013300301007387 */ /* 0x000fe80000100800 */
[----:B------:R2:W-:Y:S04]  /*1d780*/  STL.64 [R1+0x1338], R2 ;  /* 0x0013380201007387 */ /* 0x0005e80000100a00 */
[----:B0-----:R-:W3:Y:S04]  /*1d790*/  LDL.LU R60, [R1+0x1048] ;  /* 0x00104800013c7983 */ /* 0x001ee80000300800 */
[----:B------:R-:W3:Y:S04]  /*1d7a0*/  LDL.LU R61, [R1+0x104c] ;  /* 0x00104c00013d7983 */ /* 0x000ee80000300800 */
[----:B--2---:R-:W2:Y:S01]  /*1d7b0*/  LDL.LU R2, [R1+0x1330] ;  /* 0x0013300001027983 */ /* 0x004ea20000300800 */
[----:B------:R-:W-:-:S03]  /*1d7c0*/  IMAD.MOV.U32 R3, RZ, RZ, R0 ;  /* 0x000000ffff037224 */ /* 0x000fc600078e0000 */
[----:B------:R0:W-:Y:S04]  /*1d7d0*/  STL.64 [R1+0xc20], R58 ;  /* 0x000c203a01007387 */ /* 0x0001e80000100a00 */
[----:B------:R4:W-:Y:S04]  /*1d7e0*/  STL.64 [R1+0xc28], R56 ;  /* 0x000c283801007387 */ /* 0x0009e80000100a00 */
[----:B------:R1:W-:Y:S04]  /*1d7f0*/  STL.64 [R1+0xc30], R54 ;  /* 0x000c303601007387 */ /* 0x0003e80000100a00 */
[----:B------:R1:W-:Y:S04]  /*1d800*/  STL.64 [R1+0xc38], R52 ;  /* 0x000c383401007387 */ /* 0x0003e80000100a00 */
[----:B------:R1:W-:Y:S04]  /*1d810*/  STL.64 [R1+0xc40], R50 ;  /* 0x000c403201007387 */ /* 0x0003e80000100a00 */
[----:B------:R1:W-:Y:S04]  /*1d820*/  STL.64 [R1+0xc48], R48 ;  /* 0x000c483001007387 */ /* 0x0003e80000100a00 */
[----:B0-----:R-:W2:Y:S04]  /*1d830*/  LDL.LU R58, [R1+0x1040] ;  /* 0x00104000013a7983 */ /* 0x001ea80000300800 */
[----:B------:R-:W2:Y:S04]  /*1d840*/  LDL.LU R59, [R1+0x1044] ;  /* 0x00104400013b7983 */ /* 0x000ea80000300800 */
[----:B----4-:R-:W4:Y:S04]  /*1d850*/  LDL.LU R56, [R1+0x1038] ;  /* 0x0010380001387983 */ /* 0x010f280000300800 */
        /* <DEDUP_REMOVED lines=64> */
[----:B---3--:R0:W-:Y:S04]  /*1dc60*/  STL.64 [R1+0xd30], R60 ;  /* 0x000d303c01007387 */ /* 0x0081e80000100a00 */
[----:B--2---:R1:W-:Y:S04]  /*1dc70*/  STL.64 [R1+0xc10], R2 ;  /* 0x000c100201007387 */ /* 0x0043e80000100a00 */
[----:B------:R-:W2:Y:S04]  /*1dc80*/  LDL.LU R27, [R1+0x10bc] ;  /* 0x0010bc00011b7983 */ /* 0x000ea80000300800 */
[----:B0-----:R-:W3:Y:S04]  /*1dc90*/  LDL.LU R60, [R1+0x1140] ;  /* 0x00114000013c7983 */ /* 0x001ee80000300800 */
[----:B------:R-:W3:Y:S04]  /*1dca0*/  LDL.LU R61, [R1+0x1144] ;  /* 0x00114400013d7983 */ /* 0x000ee80000300800 */
[----:B-1----:R-:W2:Y:S04]  /*1dcb0*/  LDL.LU R2, [R1+0x1050] ;  /* 0x0010500001027983 */ /* 0x002ea80000300800 */
[----:B------:R-:W2:Y:S04]  /*1dcc0*/  LDL.LU R3, [R1+0x1054] ;  /* 0x0010540001037983 */ /* 0x000ea80000300800 */
[----:B------:R-:W2:Y:S04]  /*1dcd0*/  LDL.LU R30, [R1+0x10c8] ;  /* 0x0010c800011e7983 */ /* 0x000ea80000300800 */
[----:B------:R-:W2:Y:S04]  /*1dce0*/  LDL.LU R31, [R1+0x10cc] ;  /* 0x0010cc00011f7983 */ /* 0x000ea80000300800 */
[----:B------:R-:W-:Y:S04]  /*1dcf0*/  STL.64 [R1+0xd28], R58 ;  /* 0x000d283a01007387 */ /* 0x000fe80000100a00 */
[----:B------:R-:W2:Y:S04]  /*1dd00*/  LDL.LU R34, [R1+0x10d8] ;  /* 0x0010d80001227983 */ /* 0x000ea80000300800 */
[----:B----4-:R0:W-:Y:S04]  /*1dd10*/  STL.64 [R1+0xd20], R56 ;  /* 0x000d203801007387 */ /* 0x0101e80000100a00 */
[----:B------:R-:W4:Y:S04]  /*1dd20*/  LDL.LU R35, [R1+0x10dc] ;  /* 0x0010dc0001237983 */ /* 0x000f280000300800 */
[----:B------:R-:W-:Y:S04]  /*1dd30*/  STL.64 [R1+0xd18], R54 ;  /* 0x000d183601007387 */ /* 0x000fe80000100a00 */
[----:B0-----:R-:W4:Y:S04]  /*1dd40*/  LDL.LU R56, [R1+0x1130] ;  /* 0x0011300001387983 */ /* 0x001f280000300800 */
[----:B------:R0:W-:Y:S04]  /*1dd50*/  STL.64 [R1+0xd10], R52 ;  /* 0x000d103401007387 */ /* 0x0001e80000100a00 */
[----:B------:R-:W4:Y:S04]  /*1dd60*/  LDL.LU R57, [R1+0x1134] ;  /* 0x0011340001397983 */ /* 0x000f280000300800 */
[----:B------:R-:W-:Y:S04]  /*1dd70*/  STL.64 [R1+0xd08], R50 ;  /* 0x000d083201007387 */ /* 0x000fe80000100a00 */
[----:B0-----:R-:W4:Y:S04]  /*1dd80*/  LDL.LU R52, [R1+0x1120] ;  /* 0x0011200001347983 */ /* 0x001f280000300800 */
[----:B------:R0:W-:Y:S04]  /*1dd90*/  STL.64 [R1+0xd00], R48 ;  /* 0x000d003001007387 */ /* 0x0001e80000100a00 */
        /* <DEDUP_REMOVED lines=16> */
[----:B0-----:R-:W3:Y:S04]  /*1dea0*/  LDL.LU R60, [R1+0x1058] ;  /* 0x00105800013c7983 */ /* 0x001ee80000300800 */
[----:B------:R-:W3:Y:S04]  /*1deb0*/  LDL.LU R61, [R1+0x105c] ;  /* 0x00105c00013d7983 */ /* 0x000ee80000300800 */
[----:B--2---:R0:W-:Y:S04]  /*1dec0*/  STL.64 [R1+0xd38], R2 ;  /* 0x000d380201007387 */ /* 0x0041e80000100a00 */
[----:B0-----:R-:W2:Y:S04]  /*1ded0*/  LDL.LU R2, [R1+0x1148] ;  /* 0x0011480001027983 */ /* 0x001ea80000300800 */
[----:B------:R-:W2:Y:S01]  /*1dee0*/  LDL.LU R3, [R1+0x114c] ;  /* 0x00114c0001037983 */ /* 0x000ea20000300800 */
[----:B------:R-:W-:Y:S06]  /*1def0*/  BAR.SYNC.DEFER_BLOCKING 0x0 ;  /* 0x0000000000007b1d */ /* 0x000fec0000010000 */
[----:B---3--:R0:W-:Y:S04]  /*1df00*/  STL.64 [R1+0xd40], R60 ;  /* 0x000d403c01007387 */ /* 0x0081e80000100a00 */
[----:B0-----:R-:W3:Y:S04]  /*1df10*/  LDL.LU.64 R60, [R1+0x1340] ;  /* 0x00134000013c7983 */ /* 0x001ee80000300a00 */
        /* <DEDUP_REMOVED lines=29> */
[----:B------:R1:W-:Y:S04]  /*1e0f0*/  STL.64 [R1+0xe18], R56 ;  /* 0x000e183801007387 */ /* 0x0003e80000100a00 */
[----:B------:R-:W-:Y:S04]  /*1e100*/  STL.64 [R1+0xe20], R58 ;  /* 0x000e203a01007387 */ /* 0x000fe80000100a00 */
        /* <DEDUP_REMOVED lines=62> */
[----:B----4-:R-:W-:Y:S04]  /*1e4f0*/  STL.64 [R1+0xf08], R56 ;  /* 0x000f083801007387 */ /* 0x010fe80000100a00 */
[----:B------:R0:W-:Y:S04]  /*1e500*/  STL.64 [R1+0xef8], R52 ;  /* 0x000ef83401007387 */ /* 0x0001e80000100a00 */
        /* <DEDUP_REMOVED lines=36> */
[----:B------:R-:W4:Y:S04]  /*1e750*/  LDL.LU R25, [R1+0x129c] ;  /* 0x00129c0001197983 */ /* 0x000f280000300800 */
[----:B---3--:R1:W-:Y:S04]  /*1e760*/  STL.64 [R1+0xea8], R32 ;  /* 0x000ea82001007387 */ /* 0x0083e80000100a00 */
[----:B0-----:R-:W3:Y:S04]  /*1e770*/  LDL.LU R28, [R1+0x12a8] ;  /* 0x0012a800011c7983 */ /* 0x001ee80000300800 */
[----:B------:R-:W-:Y:S04]  /*1e780*/  STL.64 [R1+0xf18], R60 ;  /* 0x000f183c01007387 */ /* 0x000fe80000100a00 */
[----:B-1----:R-:W3:Y:S04]  /*1e790*/  LDL.LU R32, [R1+0x12b8] ;  /* 0x0012b80001207983 */ /* 0x002ee80000300800 */
[----:B------:R0:W-:Y:S04]  /*1e7a0*/  STL.64 [R1+0xeb8], R36 ;  /* 0x000eb82401007387 */ /* 0x0001e80000100a00 */
[----:B------:R-:W3:Y:S04]  /*1e7b0*/  LDL.LU R33, [R1+0x12bc] ;  /* 0x0012bc0001217983 */ /* 0x000ee80000300800 */
[----:B------:R1:W-:Y:S04]  /*1e7c0*/  STL.64 [R1+0xec8], R40 ;  /* 0x000ec82801007387 */ /* 0x0003e80000100a00 */
[----:B0-----:R-:W3:Y:S04]  /*1e7d0*/  LDL.LU R36, [R1+0x12c8] ;  /* 0x0012c80001247983 */ /* 0x001ee80000300800 */
[----:B------:R0:W-:Y:S04]  /*1e7e0*/  STL.64 [R1+0xed8], R44 ;  /* 0x000ed82c01007387 */ /* 0x0001e80000100a00 */
[----:B-1----:R-:W3:Y:S04]  /*1e7f0*/  LDL.LU R40, [R1+0x12d8] ;  /* 0x0012d80001287983 */ /* 0x002ee80000300800 */
[----:B------:R1:W-:Y:S04]  /*1e800*/  STL.64 [R1+0xee8], R48 ;  /* 0x000ee83001007387 */ /* 0x0003e80000100a00 */
[----:B0-----:R-:W3:Y:S04]  /*1e810*/  LDL.LU R44, [R1+0x12e8] ;  /* 0x0012e800012c7983 */ /* 0x001ee80000300800 */
[----:B------:R-:W-:Y:S04]  /*1e820*/  STL.64 [R1+0xef0], R50 ;  /* 0x000ef03201007387 */ /* 0x000fe80000100a00 */
[----:B-1----:R-:W3:Y:S04]  /*1e830*/  LDL.LU R48, [R1+0x12f8] ;  /* 0x0012f80001307983 */ /* 0x002ee80000300800 */
[----:B------:R0:W-:Y:S04]  /*1e840*/  STL.64 [R1+0xf00], R54 ;  /* 0x000f003601007387 */ /* 0x0001e80000100a00 */
[----:B------:R-:W3:Y:S04]  /*1e850*/  LDL.LU R49, [R1+0x12fc] ;  /* 0x0012fc0001317983 */ /* 0x000ee80000300800 */
        /* <DEDUP_REMOVED lines=33> */
[----:B0-----:R0:W5:Y:S01]  /*1ea70*/  LDL.LU.64 R2, [R1+0x1338] ;  /* 0x0013380001027983 */ /* 0x0011620000300a00 */
[----:B------:R-:W1:Y:S02]  /*1ea80*/  S2R R0, SR_TID.X ;  /* 0x0000000000007919 */ /* 0x000e640000002100 */
[----:B-1----:R-:W-:Y:S01]  /*1ea90*/  ISETP.NE.AND P0, PT, R0, RZ, PT ;  /* 0x000000ff0000720c */ /* 0x002fe20003f05270 */
[----:B----4-:R0:W-:Y:S04]  /*1eaa0*/  STL.64 [R1+0xf80], R24 ;  /* 0x000f801801007387 */ /* 0x0101e80000100a00 */
        /* <DEDUP_REMOVED lines=39> */
[----:B------:R-:W-:Y:S02]  /*1ed20*/  IMAD.SHL.U32 R9, R0, 0x2, RZ ;  /* 0x0000000200097824 */ /* 0x000fe400078e00ff */
[----:B------:R-:W-:Y:S02]  /*1ed30*/  VIADD R0, R1, 0xe34 ;  /* 0x00000e3401007836 */ /* 0x000fe40000000000 */
[----:B------:R-:W-:-:S03]  /*1ed40*/  IMAD.WIDE R4, R9, 0x4, R4 ;  /* 0x0000000409047825 */ /* 0x000fc600078e0204 */
[C---:B--2---:R-:W-:Y:S02]  /*1ed50*/  IADD3 R14, P0, PT, R4.reuse, UR12, RZ ;  /* 0x0000000c040e7c10 */ /* 0x044fe4000ff1e0ff */
[----:B------:R-:W-:Y:S02]  /*1ed60*/  IADD3 R15, P1, PT, R4, UR14, RZ ;  /* 0x0000000e040f7c10 */ /* 0x000fe4000ff3e0ff */
[C---:B------:R-:W-:Y:S02]  /*1ed70*/  IADD3.X R17, PT, PT, R5.reuse, UR13, RZ, P0, !PT ;  /* 0x0000000d05117c10 */ /* 0x040fe400087fe4ff */
[----:B------:R-:W-:Y:S01]  /*1ed80*/  IADD3.X R16, PT, PT, R5, UR15, RZ, P1, !PT ;  /* 0x0000000f05107c10 */ /* 0x000fe20008ffe4ff */
[----:B-1-3--:R-:W-:-:S08]  /*1ed90*/  IMAD.WIDE.U32 R4, R11, 0x4, R6 ;  /* 0x000000040b047825 */ /* 0x00afd000078e0006 */
.L_x_19567:
[----:B------:R-:W-:-:S13]  /*1eda0*/  ISETP.GE.AND P6, PT, R10, UR4, PT ;  /* 0x000000040a007c0c */ /* 0x000fda000bfc6270 */
[----:B------:R-:W2:Y:S04]  /*1edb0*/  @!P6 LDL R6, [R0+-0x1c] ;  /* 0xffffe4000006e983 */ /* 0x000ea80000100800 */
[----:B------:R-:W3:Y:S04]  /*1edc0*/  @!P6 LDL R9, [R0+-0x21c] ;  /* 0xfffde4000009e983 */ /* 0x000ee80000100800 */
[----:B------:R-:W4:Y:S01]  /*1edd0*/  @!P6 LDG.E.CONSTANT R8, desc[UR8][R4.64] ;  /* 0x000000080408e981 */ /* 0x000f22000c1e9900 */
[C---:B------:R-:W-:Y:S02]  /*1ede0*/  VIADD R7, R10.reuse, 0x1 ;  /* 0x000000010a077836 */ /* 0x040fe40000000000 */
[----:B------:R-:W-:-:S02]  /*1edf0*/  VIADD R11, R10, 0x3 ;  /* 0x000000030a0b7836 */ /* 0x000fc40000000000 */
[C---:B------:R-:W-:Y:S01]  /*1ee00*/  VIADD R13, R10.reuse, 0x6 ;  /* 0x000000060a0d7836 */ /* 0x040fe20000000000 */
[----:B------:R-:W-:Y:S02]  /*1ee10*/  ISETP.GE.AND P5, PT, R7, UR4, PT ;  /* 0x0000000407007c0c */ /* 0x000fe4000bfa6270 */
[C---:B------:R-:W-:Y:S02]  /*1ee20*/  IADD3 R7, PT, PT, R10.reuse, 0x2, RZ ;  /* 0x000000020a077810 */ /* 0x040fe40007ffe0ff */
[----:B------:R-:W-:Y:S01]  /*1ee30*/  ISETP.GE.AND P3, PT, R11, UR4, PT ;  /* 0x000000040b007c0c */ /* 0x000fe2000bf66270 */
[C---:B------:R-:W-:Y:S01]  /*1ee40*/  VIADD R11, R10.reuse, 0x5 ;  /* 0x000000050a0b7836 */ /* 0x040fe20000000000 */
[----:B------:R-:W-:Y:S01]  /*1ee50*/  ISETP.GE.AND P4, PT, R7, UR4, PT ;  /* 0x0000000407007c0c */ /* 0x000fe2000bf86270 */
[----:B------:R-:W-:-:S03]  /*1ee60*/  VIADD R7, R10, 0x4 ;  /* 0x000000040a077836 */ /* 0x000fc60000000000 */
[----:B------:R-:W-:Y:S02]  /*1ee70*/  ISETP.GE.AND P1, PT, R11, UR4, PT ;  /* 0x000000040b007c0c */ /* 0x000fe4000bf26270 */
[----:B------:R-:W-:Y:S01]  /*1ee80*/  ISETP.GE.AND P2, PT, R7, UR4, PT ;  /* 0x0000000407007c0c */ /* 0x000fe2000bf46270 */
[----:B------:R-:W5:Y:S01]  /*1ee90*/  @!P5 LDL R12, [R0+-0x18] ;  /* 0xffffe800000cd983 */ /* 0x000f620000100800 */
[----:B------:R-:W-:-:S03]  /*1eea0*/  ISETP.GE.AND P0, PT, R13, UR4, PT ;  /* 0x000000040d007c0c */ /* 0x000fc6000bf06270 */
[----:B------:R-:W5:Y:S04]  /*1eeb0*/  @!P5 LDG.E.CONSTANT R26, desc[UR8][R4.64] ;  /* 0x00000008041ad981 */ /* 0x000f68000c1e9900 */
[----:B------:R-:W5:Y:S04]  /*1eec0*/  @!P5 LDL R13, [R0+-0x218] ;  /* 0xfffde800000dd983 */ /* 0x000f680000100800 */
[----:B------:R-:W5:Y:S04]  /*1eed0*/  @!P2 LDL R18, [R0+-0xc] ;  /* 0xfffff4000012a983 */ /* 0x000f680000100800 */
[----:B------:R-:W5:Y:S04]  /*1eee0*/  @!P1 LDL R20, [R0+-0x8] ;  /* 0xfffff80000149983 */ /* 0x000f680000100800 */
[----:B------:R-:W5:Y:S04]  /*1eef0*/  @!P4 LDG.E.CONSTANT R28, desc[UR8][R4.64] ;  /* 0x00000008041cc981 */ /* 0x000f68000c1e9900 */
[----:B------:R-:W5:Y:S04]  /*1ef00*/  @!P0 LDL R22, [R0+-0x4] ;  /* 0xfffffc0000168983 */ /* 0x000f680000100800 */
[----:B------:R-:W5:Y:S04]  /*1ef10*/  @!P3 LDG.E.CONSTANT R30, desc[UR8][R4.64] ;  /* 0x00000008041eb981 */ /* 0x000f68000c1e9900 */
[----:B------:R-:W5:Y:S04]  /*1ef20*/  @!P2 LDG.E.CONSTANT R32, desc[UR8][R4.64] ;  /* 0x000000080420a981 */ /* 0x000f68000c1e9900 */
[----:B------:R-:W5:Y:S04]  /*1ef30*/  @!P3 LDL R19, [R0+-0x210] ;  /* 0xfffdf0000013b983 */ /* 0x000f680000100800 */
[----:B------:R-:W5:Y:S04]  /*1ef40*/  @!P1 LDG.E.CONSTANT R34, desc[UR8][R4.64] ;  /* 0x0000000804229981 */ /* 0x000f68000c1e9900 */
[----:B------:R-:W5:Y:S04]  /*1ef50*/  @!P2 LDL R23, [R0+-0x20c] ;  /* 0xfffdf4000017a983 */ /* 0x000f680000100800 */
[----:B------:R-:W5:Y:S04]  /*1ef60*/  @!P0 LDG.E.CONSTANT R36, desc[UR8][R4.64] ;  /* 0x0000000804248981 */ /* 0x000f68000c1e9900 */
[----:B------:R-:W5:Y:S04]  /*1ef70*/  @!P1 LDL R27, [R0+-0x208] ;  /* 0xfffdf800001b9983 */ /* 0x000f680000100800 */
[----:B------:R-:W5:Y:S01]  /*1ef80*/  @!P0 LDL R31, [R0+-0x204] ;  /* 0xfffdfc00001f8983 */ /* 0x000f620000100800 */
[----:B--2---:R-:W-:Y:S01]  /*1ef90*/  @!P6 FADD.FTZ R7, R6, -R3 ;  /* 0x800000030607e221 */ /* 0x004fe20000010000 */
[----:B------:R-:W-:-:S02]  /*1efa0*/  MOV R6, R14 ;  /* 0x0000000e00067202 */ /* 0x000fc40000000f00 */
[----:B------:R-:W2:Y:S01]  /*1efb0*/  @!P4 LDL R14, [R0+-0x14] ;  /* 0xffffec00000ec983 */ /* 0x000ea20000100800 */
[----:B------:R-:W-:Y:S01]  /*1efc0*/  @!P6 FFMA.FTZ R11, R2, -0.69314718246459960938, R7 ;  /* 0xbf317218020be823 */ /* 0x000fe20000010007 */
[----:B------:R-:W-:-:S03]  /*1efd0*/  IMAD.MOV.U32 R7, RZ, RZ, R17 ;  /* 0x000000ffff077224 */ /* 0x000fc600078e0011 */
[----:B----4-:R-:W-:Y:S01]  /*1efe0*/  @!P6 FADD.FTZ R11, R8, R11 ;  /* 0x0000000b080be221 */ /* 0x010fe20000010000 */
[----:B------:R-:W-:Y:S01]  /*1eff0*/  IMAD.MOV.U32 R8, RZ, RZ, R15 ;  /* 0x000000ffff087224 */ /* 0x000fe200078e000f */
[----:B---3--:R0:W-:Y:S01]  /*1f000*/  @!P6 STG.E desc[UR8][R6.64+-0x10], R9 ;  /* 0xfffff0090600e986 */ /* 0x0081e2000c101908 */
[----:B------:R-:W-:Y:S02]  /*1f010*/  VIADD R15, R10, 0x7 ;  /* 0x000000070a0f7836 */ /* 0x000fe40000000000 */
[----:B0-----:R-:W-:Y:S02]  /*1f020*/  IMAD.MOV.U32 R9, RZ, RZ, R16 ;  /* 0x000000ffff097224 */ /* 0x001fe400078e0010 */
[----:B------:R-:W3:Y:S04]  /*1f030*/  @!P3 LDL R16, [R0+-0x10] ;  /* 0xfffff0000010b983 */ /* 0x000ee80000100800 */
[----:B------:R5:W-:Y:S01]  /*1f040*/  @!P6 STG.E desc[UR8][R8.64+-0x10], R11 ;  /* 0xfffff00b0800e986 */ /* 0x000be2000c101908 */
[----:B------:R-:W-:-:S03]  /*1f050*/  ISETP.GE.AND P6, PT, R15, UR4, PT ;  /* 0x000000040f007c0c */ /* 0x000fc6000bfc6270 */
[----:B------:R-:W4:Y:S10]  /*1f060*/  @!P4 LDL R15, [R0+-0x214] ;  /* 0xfffdec00000fc983 */ /* 0x000f340000100800 */
[----:B------:R-:W4:Y:S04]  /*1f070*/  @!P6 LDL R24, [R0] ;  /* 0x000000000018e983 */ /* 0x000f280000100800 */
[----:B------:R-:W4:Y:S04]  /*1f080*/  @!P6 LDG.E.CONSTANT R38, desc[UR8][R4.64] ;  /* 0x000000080426e981 */ /* 0x000f28000c1e9900 */
[----:B------:R0:W4:Y:S01]  /*1f090*/  @!P6 LDL R33, [R0+-0x200] ;  /* 0xfffe00000021e983 */ /* 0x0001220000100800 */
[----:B-----5:R-:W-:-:S04]  /*1f0a0*/  @!P5 FADD.FTZ R11, R12, -R3 ;  /* 0x800000030c0bd221 */ /* 0x020fc80000010000 */
[----:B------:R-:W-:Y:S01]  /*1f0b0*/  @!P5 FFMA.FTZ R11, R2, -0.69314718246459960938, R11 ;  /* 0xbf317218020bd823 */ /* 0x000fe2000001000b */
[--C-:B------:R-:W-:Y:S01]  /*1f0c0*/  @!P2 FADD.FTZ R25, R18, -R3.reuse ;  /* 0x800000031219a221 */ /* 0x100fe20000010000 */
[----:B------:R-:W-:Y:S02]  /*1f0d0*/  @!P1 FADD.FTZ R29, R20, -R3 ;  /* 0x80000003141d9221 */ /* 0x000fe40000010000 */
[----:B------:R-:W-:Y:S01]  /*1f0e0*/  @!P5 FADD.FTZ R11, R26, R11 ;  /* 0x0000000b1a0bd221 */ /* 0x000fe20000010000 */
[----:B------:R1:W-:Y:S01]  /*1f0f0*/  @!P5 STG.E desc[UR8][R6.64+-0xc], R13 ;  /* 0xfffff40d0600d986 */ /* 0x0003e2000c101908 */
[C---:B------:R-:W-:Y:S01]  /*1f100*/  @!P2 FFMA.FTZ R25, R2.reuse, -0.69314718246459960938, R25 ;  /* 0xbf3172180219a823 */ /* 0x040fe20000010019 */
[----:B------:R-:W-:Y:S02]  /*1f110*/  @!P1 FFMA.FTZ R29, R2, -0.69314718246459960938, R29 ;  /* 0xbf317218021d9823 */ /* 0x000fe4000001001d */
[----:B------:R5:W-:Y:S01]  /*1f120*/  @!P5 STG.E desc[UR8][R8.64+-0xc], R11 ;  /* 0xfffff40b0800d986 */ /* 0x000be2000c101908 */
[----:B------:R-:W-:Y:S01]  /*1f130*/  @!P2 FADD.FTZ R25, R32, R25 ;  /* 0x000000192019a221 */ /* 0x000fe20000010000 */
[----:B-1----:R-:W-:Y:S01]  /*1f140*/  @!P0 FADD.FTZ R13, R22, -R3 ;  /* 0x80000003160d8221 */ /* 0x002fe20000010000 */
[----:B------:R-:W-:-:S03]  /*1f150*/  @!P1 FADD.FTZ R29, R34, R29 ;  /* 0x0000001d221d9221 */ /* 0x000fc60000010000 */
[----:B------:R-:W-:-:S04]  /*1f160*/  @!P0 FFMA.FTZ R13, R2, -0.69314718246459960938, R13 ;  /* 0xbf317218020d8823 */ /* 0x000fc8000001000d */
[----:B------:R-:W-:Y:S01]  /*1f170*/  @!P0 FADD.FTZ R13, R36, R13 ;  /* 0x0000000d240d8221 */ /* 0x000fe20000010000 */
[----:B------:R-:W-:Y:S01]  /*1f180*/  IADD3 R10, PT, PT, R10, 0x8, RZ ;  /* 0x000000080a0a7810 */ /* 0x000fe20007ffe0ff */
[----:B0-----:R-:W-:Y:S02]  /*1f190*/  VIADD R0, R0, 0x20 ;  /* 0x0000002000007836 */ /* 0x001fe40000000000 */
[----:B--2---:R-:W-:-:S04]  /*1f1a0*/  @!P4 FADD.FTZ R17, R14, -R3 ;  /* 0x800000030e11c221 */ /* 0x004fc80000010000 */
[----:B------:R-:W-:-:S04]  /*1f1b0*/  @!P4 FFMA.FTZ R17, R2, -0.69314718246459960938, R17 ;  /* 0xbf3172180211c823 */ /* 0x000fc80000010011 */
[----:B------:R-:W-:Y:S01]  /*1f1c0*/  @!P4 FADD.FTZ R17, R28, R17 ;  /* 0x000000111c11c221 */ /* 0x000fe20000010000 */
[----:B---3--:R-:W-:-:S04]  /*1f1d0*/  @!P3 FADD.FTZ R21, R16, -R3 ;  /* 0x800000031015b221 */ /* 0x008fc80000010000 */
[----:B------:R-:W-:-:S04]  /*1f1e0*/  @!P3 FFMA.FTZ R21, R2, -0.69314718246459960938, R21 ;  /* 0xbf3172180215b823 */ /* 0x000fc80000010015 */
[----:B------:R-:W-:Y:S01]  /*1f1f0*/  @!P3 FADD.FTZ R21, R30, R21 ;  /* 0x000000151e15b221 */ /* 0x000fe20000010000 */
[----:B----4-:R0:W-:Y:S04]  /*1f200*/  @!P4 STG.E desc[UR8][R6.64+-0x8], R15 ;  /* 0xfffff80f0600c986 */ /* 0x0101e8000c101908 */
[----:B------:R1:W-:Y:S01]  /*1f210*/  @!P4 STG.E desc[UR8][R8.64+-0x8], R17 ;  /* 0xfffff8110800c986 */ /* 0x0003e2000c101908 */
[----:B-----5:R-:W-:-:S03]  /*1f220*/  @!P6 FADD.FTZ R11, R24, -R3 ;  /* 0x80000003180be221 */ /* 0x020fc60000010000 */
[----:B------:R2:W-:Y:S01]  /*1f230*/  @!P3 STG.E desc[UR8][R6.64+-0x4], R19 ;  /* 0xfffffc130600b986 */ /* 0x0005e2000c101908 */
[----:B------:R-:W-:-:S03]  /*1f240*/  @!P6 FFMA.FTZ R11, R2, -0.69314718246459960938, R11 ;  /* 0xbf317218020be823 */ /* 0x000fc6000001000b */
[----:B------:R2:W-:Y:S04]  /*1f250*/  @!P3 STG.E desc[UR8][R8.64+-0x4], R21 ;  /* 0xfffffc150800b986 */ /* 0x0005e8000c101908 */
[----:B------:R2:W-:Y:S01]  /*1f260*/  @!P2 STG.E desc[UR8][R6.64], R23 ;  /* 0x000000170600a986 */ /* 0x0005e2000c101908 */
[----:B------:R-:W-:-:S03]  /*1f270*/  @!P6 FADD.FTZ R11, R38, R11 ;  /* 0x0000000b260be221 */ /* 0x000fc60000010000 */
[----:B------:R2:W-:Y:S04]  /*1f280*/  @!P2 STG.E desc[UR8][R8.64], R25 ;  /* 0x000000190800a986 */ /* 0x0005e8000c101908 */
[----:B------:R2:W-:Y:S04]  /*1f290*/  @!P1 STG.E desc[UR8][R6.64+0x4], R27 ;  /* 0x0000041b06009986 */ /* 0x0005e8000c101908 */
        /* <DEDUP_REMOVED lines=8> */
[----:B-1----:R-:W-:Y:S02]  /*1f320*/  IMAD.X R17, RZ, RZ, R7, P1 ;  /* 0x000000ffff117224 */ /* 0x002fe400008e0607 */
[----:B------:R-:W-:-:S04]  /*1f330*/  IMAD.X R16, RZ, RZ, R9, P2 ;  /* 0x000000ffff107224 */ /* 0x000fc800010e0609 */
[----:B--2---:R-:W-:Y:S05]  /*1f340*/  @P0 BRA `(.L_x_19567) ;  /* 0xfffffff800940947 */ /* 0x004fea000383ffff */
[----:B------:R-:W-:Y:S05]  /*1f350*/  EXIT ;  /* 0x000000000000794d */ /* 0x000fea0003800000 */
.L_x_19568:
        /* <DEDUP_REMOVED lines=10> */
.L_x_38475:


//--------------------- .text._ZN17fastertransformer38beam_online_softmax_topk_stage1_kernelIfLi1ELi128ELi64EEEvPKT_S3_PKbPfiiPKi --------------------------
	.section	.text._ZN17fastertransformer38beam_online_softmax_topk_stage1_kernelIfLi1ELi128ELi64EEEvPKT_S3_PKbPfiiPKi,"ax",@progbits
	.align	128
        .global         _ZN17fastertransformer38beam_online_softmax_topk_stage1_kernelIfLi1ELi128ELi64EEEvPKT_S3_PKbPfiiPKi
        .type           _ZN17fastertransformer38beam_online_softmax_topk_stage1_kernelIfLi1ELi128ELi64EEEvPKT_S3_PKbPfiiPKi,@function
        .size           _ZN17fastertransformer38beam_online_softmax_topk_stage1_kernelIfLi1ELi128ELi64EEEvPKT_S3_PKbPfiiPKi,(.L_x_38476 - _ZN17fastertransformer38beam_online_softmax_topk_stage1_kernelIfLi1ELi128ELi64EEEvPKT_S3_PKbPfiiPKi)
        .other          _ZN17fastertransformer38beam_online_softmax_topk_stage1_kernelIfLi1ELi128ELi64EEEvPKT_S3_PKbPfiiPKi,@"STO_CUDA_ENTRY STV_DEFAULT"
_ZN17fastertransformer38beam_online_softmax_topk_stage1_kernelIfLi1ELi128ELi64EEEvPKT_S3_PKbPfiiPKi:
.text._ZN17fastertransformer38beam_online_softmax_topk_stage1_kernelIfLi1ELi128ELi64EEEvPKT_S3_PKbPfiiPKi:
        /* <DEDUP_REMOVED lines=10> */
[----:B--2---:R-:W0:Y:S01]  /*00a0*/  I2F.U32.RP R6, R15 ;  /* 0x0000000f00067306 */ /* 0x004e220000209000 */
[----:B------:R-:W-:Y:S01]  /*00b0*/  IMAD.MOV.U32 R4, RZ, RZ, RZ ;  /* 0x000000ffff047224 */ /* 0x000fe200078e00ff */
[----:B------:R-:W1:Y:S01]  /*00c0*/  S2UR UR4, SR_CTAID.Y ;  /* 0x00000000000479c3 */ /* 0x000e620000002600 */
[----:B------:R-:W-:Y:S01]  /*00d0*/  IMAD.MOV.U32 R10, RZ, RZ, -0x800001 ;  /* 0xff7fffffff0a7424 */ /* 0x000fe200078e00ff */
[C---:B------:R-:W-:Y:S01]  /*00e0*/  ISETP.NE.U32.AND P2, PT, R15.reuse, RZ, PT ;  /* 0x000000ff0f00720c */ /* 0x040fe20003f45070 */
[----:B------:R-:W-:Y:S01]  /*00f0*/  IMAD.MOV.U32 R12, RZ, RZ, -0x800001 ;  /* 0xff7fffffff0c7424 */ /* 0x000fe200078e00ff */
[----:B------:R-:W-:Y:S01]  /*0100*/  BSSY.RECONVERGENT B0, `(.L_x_19569) ;  /* 0x00001e3000007945 */ /* 0x000fe20003800200 */
[----:B------:R-:W-:Y:S01]  /*0110*/  IMAD.MOV.U32 R13, RZ, RZ, RZ ;  /* 0x000000ffff0d7224 */ /* 0x000fe200078e00ff */
[----:B---3--:R-:W-:Y:S01]  /*0120*/  IADD3 R2, PT, PT, R15, -0x1, R14 ;  /* 0xffffffff0f027810 */ /* 0x008fe20007ffe00e */
[----:B------:R-:W-:-:S03]  /*0130*/  VIADD R8, R1, 0x808 ;  /* 0x0000080801087836 */ /* 0x000fc60000000000 */
[----:B------:R-:W-:Y:S01]  /*0140*/  STL.64 [R1+0x808], R12 ;  /* 0x0008080c01007387 */ /* 0x000fe20000100a00 */
[----:B0-----:R-:W0:Y:S02]  /*0150*/  MUFU.RCP R6, R6 ;  /* 0x0000000600067308 */ /* 0x001e240000001000 */
[----:B0-----:R-:W-:-:S06]  /*0160*/  VIADD R7, R6, 0xffffffe ;  /* 0x0ffffffe06077836 */ /* 0x001fcc0000000000 */
[----:B------:R-:W0:Y:S02]  /*0170*/  F2I.FTZ.U32.TRUNC.NTZ R5, R7 ;  /* 0x0000000700057305 */ /* 0x000e24000021f000 */
[----:B0-----:R-:W-:-:S04]  /*0180*/  IMAD.MOV R0, RZ, RZ, -R5 ;  /* 0x000000ffff007224 */ /* 0x001fc800078e0a05 */
[----:B------:R-:W-:-:S04]  /*0190*/  IMAD R11, R0, R15, RZ ;  /* 0x0000000f000b7224 */ /* 0x000fc800078e02ff */
[----:B------:R-:W-:Y:S01]  /*01a0*/  IMAD.HI.U32 R5, R5, R11, R4 ;  /* 0x0000000b05057227 */ /* 0x000fe200078e0004 */
[----:B------:R-:W-:-:S03]  /*01b0*/  MOV R11, 0xff7fffff ;  /* 0xff7fffff000b7802 */ /* 0x000fc60000000f00 */
[----:B------:R-:W-:Y:S02]  /*01c0*/  IMAD.MOV.U32 R4, RZ, RZ, -0x1 ;  /* 0xffffffffff047424 */ /* 0x000fe400078e00ff */
[----:B------:R-:W-:Y:S01]  /*01d0*/  IMAD.HI.U32 R0, R5, R2, RZ ;  /* 0x0000000205007227 */ /* 0x000fe200078e00ff */
[----:B------:R-:W-:Y:S03]  /*01e0*/  STL.64 [R1+0xa10], R10 ;  /* 0x000a100a01007387 */ /* 0x000fe60000100a00 */
[----:B------:R-:W-:Y:S01]  /*01f0*/  IMAD.MOV R6, RZ, RZ, -R0 ;  /* 0x000000ffff067224 */ /* 0x000fe200078e0a00 */
[----:B------:R-:W-:Y:S01]  /*0200*/  STL.64 [R1+0xa18], R10 ;  /* 0x000a180a01007387 */ /* 0x000fe20000100a00 */
[----:B------:R-:W-:Y:S02]  /*0210*/  IMAD.MOV.U32 R5, RZ, RZ, -0x1 ;  /* 0xffffffffff057424 */ /* 0x000fe400078e00ff */
        /* <DEDUP_REMOVED lines=11> */
[----:B------:R-:W-:-:S03]  /*02d0*/  IMAD.MOV.U32 R2, RZ, RZ, -0x800001 ;  /* 0xff7fffffff027424 */ /* 0x000fc600078e00ff */
        /* <DEDUP_REMOVED lines=52> */
[----:B----4-:R-:W-:Y:S01]  /*0620*/  ISETP.NE.AND P0, PT, R3, RZ, PT ;  /* 0x000000ff0300720c */ /* 0x010fe20003f05270 */
[----:B------:R-:W-:-:S02]  /*0630*/  IMAD.MOV.U32 R3, RZ, RZ, RZ ;  /* 0x000000ffff037224 */ /* 0x000fc400078e00ff */
        /* <DEDUP_REMOVED lines=71> */
[----:B-1----:R-:W-:-:S02]  /*0ab0*/  IMAD R5, R0, UR4, RZ ;  /* 0x0000000400057c24 */ /* 0x002fc4000f8e02ff */
[----:B------:R-:W-:-:S03]  /*0ac0*/  IMAD R4, R9, R14, RZ ;  /* 0x0000000e09047224 */ /* 0x000fc600078e02ff */
[----:B------:R-:W-:Y:S01]  /*0ad0*/  VIADDMNMX R0, R5, R0, R14, PT ;  /* 0x0000000005007246 */ /* 0x000fe2000380010e */
[----:B0-----:R-:W-:Y:S06]  /*0ae0*/  @!P0 BRA `(.L_x_19570) ;  /* 0x0000000800a88947 */ /* 0x001fec0003800000 */
[----:B------:R-:W-:-:S05]  /*0af0*/  IMAD.IADD R4, R5, 0x1, R6 ;  /* 0x0000000105047824 */ /* 0x000fca00078e0206 */
[----:B------:R-:W-:-:S13]  /*0b00*/  ISETP.GE.AND P0, PT, R4, R0, PT ;  /* 0x000000000400720c */ /* 0x000fda0003f06270 */
[----:B------:R-:W-:Y:S05]  /*0b10*/  @P0 BRA `(.L_x_19571) ;  /* 0x0000001400040947 */ /* 0x000fea0003800000 */
[----:B------:R-:W0:Y:S01]  /*0b20*/  LDC R10, c[0x0][0x3a4] ;  /* 0x0000e900ff0a7b82 */ /* 0x000e220000000800 */
[----:B------:R-:W-:Y:S02]  /*0b30*/  IABS R11, R9 ;  /* 0x00000009000b7213 */ /* 0x000fe40000000000 */
[----:B0-----:R-:W-:-:S04]  /*0b40*/  IABS R6, R10 ;  /* 0x0000000a00067213 */ /* 0x001fc80000000000 */
[----:B------:R-:W0:Y:S08]  /*0b50*/  I2F.RP R5, R6 ;  /* 0x0000000600057306 */ /* 0x000e300000209400 */
[----:B0-----:R-:W0:Y:S02]  /*0b60*/  MUFU.RCP R5, R5 ;  /* 0x0000000500057308 */ /* 0x001e240000001000 */
[----:B0-----:R-:W-:-:S06]  /*0b70*/  VIADD R2, R5, 0xffffffe ;  /* 0x0ffffffe05027836 */ /* 0x001fcc0000000000 */
[----:B------:R0:W1:Y:S02]  /*0b80*/  F2I.FTZ.U32.TRUNC.NTZ R3, R2 ;  /* 0x0000000200037305 */ /* 0x000064000021f000 */
[----:B0-----:R-:W-:Y:S01]  /*0b90*/  IMAD.MOV.U32 R2, RZ, RZ, RZ ;  /* 0x000000ffff027224 */ /* 0x001fe200078e00ff */
[----:B-1----:R-:W-:-:S05]  /*0ba0*/  IADD3 R7, PT, PT, RZ, -R3, RZ ;  /* 0x80000003ff077210 */ /* 0x002fca0007ffe0ff */
[----:B------:R-:W-:-:S04]  /*0bb0*/  IMAD R7, R7, R6, RZ ;  /* 0x0000000607077224 */ /* 0x000fc800078e02ff */
[----:B------:R-:W-:Y:S01]  /*0bc0*/  IMAD.HI.U32 R3, R3, R7, R2 ;  /* 0x0000000703037227 */ /* 0x000fe200078e0002 */
[----:B------:R-:W-:-:S03]  /*0bd0*/  LOP3.LUT R2, R9, R10, RZ, 0x3c, !PT ;  /* 0x0000000a09027212 */ /* 0x000fc600078e3cff */
[----:B------:R-:W-:Y:S01]  /*0be0*/  IMAD.MOV.U32 R7, RZ, RZ, R11 ;  /* 0x000000ffff077224 */ /* 0x000fe200078e000b */
[----:B------:R-:W-:-:S03]  /*0bf0*/  ISETP.GE.AND P1, PT, R2, RZ, PT ;  /* 0x000000ff0200720c */ /* 0x000fc60003f26270 */
        /* <DEDUP_REMOVED lines=15> */
[----:B------:R-:W-:Y:S02]  /*0cf0*/  IMAD.MOV.U32 R9, RZ, RZ, -0x800001 ;  /* 0xff7fffffff097424 */ /* 0x000fe400078e00ff */
[----:B------:R-:W-:-:S07]  /*0d00*/  IMAD.MOV.U32 R3, RZ, RZ, RZ ;  /* 0x000000ffff037224 */ /* 0x000fce00078e00ff */
.L_x_19595:
[----:B012---:R-:W2:Y:S04]  /*0d10*/  LDL R7, [R1+0xc0c] ;  /* 0x000c0c0001077983 */ /* 0x007ea80000100800 */
[----:B------:R-:W3:Y:S01]  /*0d20*/  LDL R5, [R1+0xa0c] ;  /* 0x000a0c0001057983 */ /* 0x000ee20000100800 */
[----:B-----5:R-:W-:Y:S02]  /*0d30*/  ISETP.NE.AND P0, PT, R4, R19, PT ;  /* 0x000000130400720c */ /* 0x020fe40003f05270 */
[----:B------:R-:W-:-:S04]  /*0d40*/  MOV R2, 0x7f7fffff ;  /* 0x7f7fffff00027802 */ /* 0x000fc80000000f00 */
[----:B------:R-:W-:-:S04]  /*0d50*/  FSEL R10, R2, -3.40282346638528859812e+38, !P0 ;  /* 0xff7fffff020a7808 */ /* 0x000fc80004000000 */
[----:B------:R-:W-:-:S04]  /*0d60*/  FSETP.GT.FTZ.AND P2, PT, R9, R10, PT ;  /* 0x0000000a0900720b */ /* 0x000fc80003f54000 */
[----:B------:R-:W-:Y:S02]  /*0d70*/  FSEL R2, R9, R10, P2 ;  /* 0x0000000a09027208 */ /* 0x000fe40001000000 */
[C---:B------:R-:W-:Y:S02]  /*0d80*/  FSEL R6, R3.reuse, 1, !P2 ;  /* 0x3f80000003067808 */ /* 0x040fe40005000000 */
[----:B------:R-:W-:Y:S02]  /*0d90*/  FSEL R3, R3, 1, P2 ;  /* 0x3f80000003037808 */ /* 0x000fe40001000000 */
[CC--:B--2---:R-:W-:Y:S02]  /*0da0*/  FSETP.GT.FTZ.AND P0, PT, R10.reuse, R7.reuse, PT ;  /* 0x000000070a00720b */ /* 0x0c4fe40003f14000 */
[----:B------:R-:W-:Y:S02]  /*0db0*/  FSETP.NEU.FTZ.AND P1, PT, R10, R7, PT ;  /* 0x000000070a00720b */ /* 0x000fe40003f3d000 */
[----:B---3--:R-:W-:-:S02]  /*0dc0*/  ISETP.EQ.OR P0, PT, R5, -0x1, P0 ;  /* 0xffffffff0500780c */ /* 0x008fc40000702670 */
[----:B------:R-:W-:Y:S02]  /*0dd0*/  ISETP.GE.OR P1, PT, R4, R5, P1 ;  /* 0x000000050400720c */ /* 0x000fe40000f26670 */
[----:B------:R-:W-:Y:S02]  /*0de0*/  FSEL R5, R10, R9, P2 ;  /* 0x000000090a057208 */ /* 0x000fe40001000000 */
[----:B------:R-:W-:-:S03]  /*0df0*/  PLOP3.LUT P0, PT, P0, P1, PT, 0x8, 0x80 ;  /* 0x000000000080781c */ /* 0x000fc60000702170 */
[----:B------:R-:W-:-:S04]  /*0e00*/  FADD.FTZ R5, -R2, R5 ;  /* 0x0000000502057221 */ /* 0x000fc80000010100 */
[----:B------:R-:W-:-:S04]  /*0e10*/  FMUL.FTZ R7, R5, 1.4426950216293334961 ;  /* 0x3fb8aa3b05077820 */ /* 0x000fc80000410000 */
[----:B------:R-:W0:Y:S02]  /*0e20*/  MUFU.EX2 R5, R7 ;  /* 0x0000000700057308 */ /* 0x000e240000000800 */
[----:B------:R1:W-:Y:S04]  /*0e30*/  @!P0 STL [R1+0xc0c], R10 ;  /* 0x000c0c0a01008387 */ /* 0x0003e80000100800 */
[----:B------:R1:W-:Y:S01]  /*0e40*/  @!P0 STL [R1+0xa0c], R4 ;  /* 0x000a0c0401008387 */ /* 0x0003e20000100800 */
[----:B0-----:R-:W-:Y:S01]  /*0e50*/  FFMA.FTZ R3, R6, R5, R3 ;  /* 0x0000000506037223 */ /* 0x001fe20000010003 */
[----:B------:R-:W-:-:S07]  /*0e60*/  IMAD.MOV.U32 R5, RZ, RZ, 0x7e ;  /* 0x0000007eff057424 */ /* 0x000fce00078e00ff */
.L_x_19594:
[----:B012-4-:R-:W-:-:S05]  /*0e70*/  IMAD R7, R5, 0x4, R8 ;  /* 0x0000000405077824 */ /* 0x017fca00078e0208 */
[----:B-1----:R-:W2:Y:S01]  /*0e80*/  LDL.64 R10, [R7+0x208] ;  /* 0x00020800070a7983 */ /* 0x002ea20000100a00 */
[----:B------:R-:W-:Y:S04]  /*0e90*/  BSSY.RECONVERGENT B2, `(.L_x_19573) ;  /* 0x0000019000027945 */ /* 0x000fe80003800200 */
[----:B------:R-:W-:Y:S01]  /*0ea0*/  BSSY.RELIABLE B3, `(.L_x_19574) ;  /* 0x0000011000037945 */ /* 0x000fe20003800100 */
[----:B--2---:R-:W-:-:S13]  /*0eb0*/  FSETP.GT.FTZ.AND P0, PT, R11, R10, PT ;  /* 0x0000000a0b00720b */ /* 0x004fda0003f14000 */
[----:B---3--:R-:W-:Y:S05]  /*0ec0*/  @!P0 BRA `(.L_x_19575) ;  /* 0x0000000000088947 */ /* 0x008fea0003800000 */
[----:B------:R0:W5:Y:S01]  /*0ed0*/  LDL R13, [R7+0x8] ;  /* 0x00000800070d7983 */ /* 0x0001620000100800 */
[----:B------:R-:W-:Y:S05]  /*0ee0*/  BRA `(.L_x_19576) ;  /* 0x0000000000307947 */ /* 0x000fea0003800000 */
.L_x_19575:
[----:B------:R-:W2:Y:S01]  /*0ef0*/  LDL R12, [R7+0x8] ;  /* 0x00000800070c7983 */ /* 0x000ea20000100800 */
        /* <DEDUP_REMOVED lines=10> */
[----:B------:R-:W-:-:S07]  /*0fa0*/  IMAD.MOV.U32 R13, RZ, RZ, R12 ;  /* 0x000000ffff0d7224 */ /* 0x000fce00078e000c */
.L_x_19576:
[----:B------:R-:W-:Y:S05]  /*0fb0*/  BSYNC.RELIABLE B3 ;  /* 0x0000000000037941 */ /* 0x000fea0003800100 */
.L_x_19574:
[----:B------:R-:W2:Y:S01]  /*0fc0*/  LDL R12, [R7+0xc] ;  /* 0x00000c00070c7983 */ /* 0x000ea20000100800 */
[----:B------:R-:W-:Y:S02]  /*0fd0*/  IMAD.MOV.U32 R15, RZ, RZ, R10 ;  /* 0x000000ffff0f7224 */ /* 0x000fe400078e000a */
[--C-:B------:R-:W-:Y:S02]  /*0fe0*/  IMAD.MOV.U32 R14, RZ, RZ, R11.reuse ;  /* 0x000000ffff0e7224 */ /* 0x100fe400078e000b */
[----:B------:R-:W-:-:S03]  /*0ff0*/  IMAD.MOV.U32 R10, RZ, RZ, R11 ;  /* 0x000000ffff0a7224 */ /* 0x000fc600078e000b */
[----:B------:R1:W-:Y:S04]  /*1000*/  STL.64 [R7+0x208], R14 ;  /* 0x0002080e07007387 */ /* 0x0003e80000100a00 */
[----:B--2--5:R1:W-:Y:S02]  /*1010*/  STL.64 [R7+0x8], R12 ;  /* 0x0000080c07007387 */ /* 0x0243e40000100a00 */
.L_x_19577:
[----:B------:R-:W-:Y:S05]  /*1020*/  BSYNC.RECONVERGENT B2 ;  /* 0x0000000000027941 */ /* 0x000fea0003800200 */
.L_x_19573:
[----:B-1----:R-:W2:Y:S01]  /*1030*/  LDL R14, [R7+0x204] ;  /* 0x00020400070e7983 */ /* 0x002ea20000100800 */
[----:B------:R-:W-:Y:S04]  /*1040*/  BSSY.RECONVERGENT B2, `(.L_x_19578) ;  /* 0x0000016000027945 */ /* 0x000fe80003800200 */
[----:B------:R-:W-:Y:S01]  /*1050*/  BSSY.RELIABLE B3, `(.L_x_19579) ;  /* 0x000000e000037945 */ /* 0x000fe20003800100 */
[----:B--2---:R-:W-:-:S13]  /*1060*/  FSETP.GT.FTZ.AND P0, PT, R10, R14, PT ;  /* 0x0000000e0a00720b */ /* 0x004fda0003f14000 */
[----:B------:R-:W-:Y:S05]  /*1070*/  @!P0 BRA `(.L_x_19580) ;  /* 0x0000000000088947 */ /* 0x000fea0003800000 */
[----:B------:R1:W5:Y:S01]  /*1080*/  LDL R6, [R7+0x4] ;  /* 0x0000040007067983 */ /* 0x0003620000100800 */
[----:B------:R-:W-:Y:S05]  /*1090*/  BRA `(.L_x_19581) ;  /* 0x0000000000247947 */ /* 0x000fea0003800000 */
.L_x_19580:
[----:B------:R-:W2:Y:S01]  /*10a0*/  LDL R16, [R7+0x4] ;  /* 0x0000040007107983 */ /* 0x000ea20000100800 */
        /* <DEDUP_REMOVED lines=8> */
.L_x_19581:
[----:B------:R-:W-:Y:S05]  /*1130*/  BSYNC.RELIABLE B3 ;  /* 0x0000000000037941 */ /* 0x000fea0003800100 */
.L_x_19579:
[----:B-----5:R-:W-:Y:S01]  /*1140*/  STL [R7+0x8], R6 ;  /* 0x0000080607007387 */ /* 0x020fe20000100800 */
[----:B------:R-:W-:-:S03]  /*1150*/  MOV R16, R12 ;  /* 0x0000000c00107202 */ /* 0x000fc60000000f00 */
[----:B------:R-:W-:Y:S04]  /*1160*/  STL [R7+0x204], R10 ;  /* 0x0002040a07007387 */ /* 0x000fe80000100800 */
[----:B------:R-:W-:Y:S04]  /*1170*/  STL [R7+0x4], R12 ;  /* 0x0000040c07007387 */ /* 0x000fe80000100800 */
[----:B------:R2:W-:Y:S02]  /*1180*/  STL [R7+0x208], R14 ;  /* 0x0002080e07007387 */ /* 0x0005e40000100800 */
[----:B--2---:R-:W-:-:S07]  /*1190*/  IMAD.MOV.U32 R14, RZ, RZ, R10 ;  /* 0x000000ffff0e7224 */ /* 0x004fce00078e000a */
.L_x_19582:
[----:B------:R-:W-:Y:S05]  /*11a0*/  BSYNC.RECONVERGENT B2 ;  /* 0x0000000000027941 */ /* 0x000fea0003800200 */
.L_x_19578:
[----:B------:R-:W2:Y:S01]  /*11b0*/  LDL R15, [R7+0x200] ;  /* 0x00020000070f7983 */ /* 0x000ea20000100800 */
[----:B------:R-:W-:Y:S04]  /*11c0*/  BSSY.RECONVERGENT B2, `(.L_x_19583) ;  /* 0x0000016000027945 */ /* 0x000fe80003800200 */
[----:B------:R-:W-:Y:S01]  /*11d0*/  BSSY.RELIABLE B3, `(.L_x_19584) ;  /* 0x0000010000037945 */ /* 0x000fe20003800100 */
[----:B--2---:R-:W-:-:S13]  /*11e0*/  FSETP.GT.FTZ.AND P0, PT, R14, R15, PT ;  /* 0x0000000f0e00720b */ /* 0x004fda0003f14000 */
[----:B------:R-:W-:Y:S05]  /*11f0*/  @!P0 BRA `(.L_x_19585) ;  /* 0x0000000000088947 */ /* 0x000fea0003800000 */
[----:B------:R2:W5:Y:S01]  /*1200*/  LDL R17, [R7] ;  /* 0x0000000007117983 */ /* 0x0005620000100800 */
[----:B------:R-:W-:Y:S05]  /*1210*/  BRA `(.L_x_19586) ;  /* 0x00000000002c7947 */ /* 0x000fea0003800000 */
.L_x_19585:
[----:B------:R-:W2:Y:S01]  /*1220*/  LDL R9, [R7] ;  /* 0x0000000007097983 */ /* 0x000ea20000100800 */
[----:B------:R-:W-:Y:S01]  /*1230*/  IMAD.MOV.U32 R17, RZ, RZ, -0x1 ;  /* 0xffffffffff117424 */ /* 0x000fe200078e00ff */
[----:B--2---:R-:W-:-:S13]  /*1240*/  ISETP.NE.AND P0, PT, R9, -0x1, PT ;  /* 0xffffffff0900780c */ /* 0x004fda0003f05270 */
        /* <DEDUP_REMOVED lines=8> */
.L_x_19586:
[----:B------:R-:W-:Y:S05]  /*12d0*/  BSYNC.RELIABLE B3 ;  /* 0x0000000000037941 */ /* 0x000fea0003800100 */
.L_x_19584:
[----:B-----5:R-:W-:Y:S01]  /*12e0*/  STL.64 [R7], R16 ;  /* 0x0000001007007387 */ /* 0x020fe20000100a00 */
[----:B------:R-:W-:-:S03]  /*12f0*/  IMAD.MOV.U32 R9, RZ, RZ, R16 ;  /* 0x000000ffff097224 */ /* 0x000fc600078e0010 */
[----:B------:R3:W-:Y:S02]  /*1300*/  STL.64 [R7+0x200], R14 ;  /* 0x0002000e07007387 */ /* 0x0007e40000100a00 */
[----:B---3--:R-:W-:-:S07]  /*1310*/  IMAD.MOV.U32 R15, RZ, RZ, R14 ;  /* 0x000000ffff0f7224 */ /* 0x008fce00078e000e */
.L_x_19587:
[----:B------:R-:W-:Y:S05]  /*1320*/  BSYNC.RECONVERGENT B2 ;  /* 0x0000000000027941 */ /* 0x000fea0003800200 */
.L_x_19583:
        /* <DEDUP_REMOVED lines=9> */
[----:B------:R3:W5:Y:S01]  /*13c0*/  LDL R10, [R6+0x8] ;  /* 0x00000800060a7983 */ /* 0x0007620000100800 */
[----:B------:R-:W-:Y:S05]  /*13d0*/  BRA `(.L_x_19592) ;  /* 0x00000000002c7947 */ /* 0x000fea0003800000 */
.L_x_19591:
[----:B------:R-:W3:Y:S01]  /*13e0*/  LDL R14, [R6+0x8] ;  /* 0x00000800060e7983 */ /* 0x000ee20000100800 */
        /* <DEDUP_REMOVED lines=10> */
.L_x_19592:
[----:B------:R-:W-:Y:S05]  /*1490*/  BSYNC.RELIABLE B3 ;  /* 0x0000000000037941 */ /* 0x000fea0003800100 */
.L_x_19590:
[----:B------:R4:W-:Y:S04]  /*14a0*/  STL [R6+0x208], R15 ;  /* 0x0002080f06007387 */ /* 0x0009e80000100800 */
[----:B------:R-:W2:Y:S04]  /*14b0*/  LDL R9, [R7] ;  /* 0x0000000007097983 */ /* 0x000ea80000100800 */
[----:B--2---:R4:W-:Y:S04]  /*14c0*/  STL [R6+0x8], R9 ;  /* 0x0000080906007387 */ /* 0x0049e80000100800 */
[----:B------:R4:W-:Y:S04]  /*14d0*/  STL [R7+0x200], R12 ;  /* 0x0002000c07007387 */ /* 0x0009e80000100800 */
[----:B-----5:R4:W-:Y:S02]  /*14e0*/  STL [R7], R10 ;  /* 0x0000000a07007387 */ /* 0x0209e40000100800 */
.L_x_19593:
[----:B------:R-:W-:Y:S05]  /*14f0*/  BSYNC.RECONVERGENT B2 ;  /* 0x0000000000027941 */ /* 0x000fea0003800200 */
.L_x_19589:
[----:B------:R-:W-:Y:S01]  /*1500*/  IADD3 R5, PT, PT, R5, -0x4, RZ ;  /* 0xfffffffc05057810 */ /* 0x000fe20007ffe0ff */
[----:B------:R-:W-:Y:S06]  /*1510*/  BRA `(.L_x_19594) ;  /* 0xfffffff800547947 */ /* 0x000fec000383ffff */
.L_x_19588:
[----:B------:R-:W-:Y:S02]  /*1520*/  VIADD R4, R4, 0x40 ;  /* 0x0000004004047836 */ /* 0x000fe40000000000 */
[----:B------:R-:W-:-:S03]  /*1530*/  IMAD.MOV.U32 R9, RZ, RZ, R2 ;  /* 0x000000ffff097224 */ /* 0x000fc600078e0002 */
[----:B------:R-:W-:-:S13]  /*1540*/  ISETP.GE.AND P0, PT, R4, R0, PT ;  /* 0x000000000400720c */ /* 0x000fda0003f06270 */
[----:B------:R-:W-:Y:S05]  /*1550*/  @!P0 BRA `(.L_x_19595) ;  /* 0xfffffff400ec8947 */ /* 0x000fea000383ffff */
[----:B------:R-:W-:Y:S05]  /*1560*/  BSYNC.RECONVERGENT B1 ;  /* 0x0000000000017941 */ /* 0x000fea0003800200 */
.L_x_19572:
[----:B------:R3:W-:Y:S01]  /*1570*/  STL.64 [R1+0x808], R2 ;  /* 0x0008080201007387 */ /* 0x0007e20000100a00 */
[----:B------:R-:W-:Y:S05]  /*1580*/  BRA `(.L_x_19571) ;  /* 0x0000000800687947 */ /* 0x000fea0003800000 */
.L_x_19570:
[----:B------:R-:W-:-:S05]  /*1590*/  IMAD.IADD R5, R5, 0x1, R6 ;  /* 0x0000000105057824 */ /* 0x000fca00078e0206 */
[----:B------:R-:W-:-:S13]  /*15a0*/  ISETP.GE.AND P0, PT, R5, R0, PT ;  /* 0x000000000500720c */ /* 0x000fda0003f06270 */
[----:B------:R-:W-:Y:S05]  /*15b0*/  @P0 BRA `(.L_x_19571) ;  /* 0x00000008005c0947 */ /* 0x000fea0003800000 */
[----:B------:R-:W-:Y:S01]  /*15c0*/  UMOV UR4, URZ ;  /* 0x000000ff00047c82 */ /* 0x000fe20008000000 */
[----:B------:R-:W-:Y:S01]  /*15d0*/  BSSY.RECONVERGENT B1, `(.L_x_19596) ;  /* 0x0000094000017945 */ /* 0x000fe20003800200 */
[----:B------:R-:W-:Y:S02]  /*15e0*/  IMAD.MOV.U32 R9, RZ, RZ, -0x800001 ;  /* 0xff7fffffff097424 */ /* 0x000fe400078e00ff */
[----:B------:R-:W-:-:S07]  /*15f0*/  IMAD.U32 R3, RZ, RZ, UR4 ;  /* 0x00000004ff037e24 */ /* 0x000fce000f8e00ff */
.L_x_19619:
[----:B0-----:R-:W0:Y:S01]  /*1600*/  LDCU.64 UR4, c[0x0][0x388] ;  /* 0x00007100ff0477ac */ /* 0x001e220008000a00 */
[----:B-12---:R-:W-:Y:S01]  /*1610*/  SHF.R.S32.HI R7, RZ, 0x1f, R5 ;  /* 0x0000001fff077819 */ /* 0x006fe20000011405 */
[----:B------:R-:W-:Y:S01]  /*1620*/  IMAD.MOV.U32 R10, RZ, RZ, RZ ;  /* 0x000000ffff0a7224 */ /* 0x000fe200078e00ff */
[C---:B------:R-:W-:Y:S01]  /*1630*/  IADD3 R2, P1, PT, R4.reuse, R5, RZ ;  /* 0x0000000504027210 */ /* 0x040fe20007f3e0ff */
[----:B------:R-:W2:Y:S03]  /*1640*/  LDL R11, [R1+0xc0c] ;  /* 0x000c0c00010b7983 */ /* 0x000ea60000100800 */
[----:B------:R-:W-:Y:S02]  /*1650*/  LEA.HI.X.SX32 R7, R4, R7, 0x1, P1 ;  /* 0x0000000704077211 */ /* 0x000fe400008f0eff */
[----:B0-----:R-:W-:-:S04]  /*1660*/  ISETP.NE.U32.AND P0, PT, RZ, UR4, PT ;  /* 0x00000004ff007c0c */ /* 0x001fc8000bf05070 */
[----:B------:R-:W-:Y:S01]  /*1670*/  ISETP.NE.AND.EX P0, PT, RZ, UR5, PT, P0 ;  /* 0x00000005ff007c0c */ /* 0x000fe2000bf05300 */
[----:B------:R-:W0:-:S12]  /*1680*/  LDCU.64 UR4, c[0x0][0x380] ;  /* 0x00007000ff0477ac */ /* 0x000e180008000a00 */
[----:B------:R-:W1:Y:S01]  /*1690*/  @P0 LDC.64 R12, c[0x0][0x388] ;  /* 0x0000e200ff0c0b82 */ /* 0x000e620000000a00 */
[----:B0-----:R-:W-:-:S04]  /*16a0*/  LEA R6, P1, R2, UR4, 0x2 ;  /* 0x0000000402067c11 */ /* 0x001fc8000f8210ff */
[----:B------:R-:W-:Y:S02]  /*16b0*/  LEA.HI.X R7, R2, UR5, R7, 0x2, P1 ;  /* 0x0000000502077c11 */ /* 0x000fe400088f1407 */
[----:B------:R-:W3:Y:S04]  /*16c0*/  LDL R2, [R1+0xa0c] ;  /* 0x000a0c0001027983 */ /* 0x000ee80000100800 */
[----:B------:R-:W4:Y:S01]  /*16d0*/  LDG.E.CONSTANT R7, desc[UR8][R6.64] ;  /* 0x0000000806077981 */ /* 0x000f22000c1e9900 */
[----:B-1----:R-:W-:-:S05]  /*16e0*/  @P0 IMAD.WIDE R12, R5, 0x4, R12 ;  /* 0x00000004050c0825 */ /* 0x002fca00078e020c */
[----:B------:R-:W4:Y:S02]  /*16f0*/  @P0 LDG.E.CONSTANT R10, desc[UR8][R12.64] ;  /* 0x000000080c0a0981 */ /* 0x000f24000c1e9900 */
[----:B----4-:R-:W-:-:S05]  /*1700*/  FADD.FTZ R10, R7, R10 ;  /* 0x0000000a070a7221 */ /* 0x010fca0000010000 */
[CC--:B--2---:R-:W-:Y:S02]  /*1710*/  FSETP.GT.FTZ.AND P0, PT, R10.reuse, R11.reuse, PT ;  /* 0x0000000b0a00720b */ /* 0x0c4fe40003f14000 */
[----:B------:R-:W-:Y:S02]  /*1720*/  FSETP.NEU.FTZ.AND P1, PT, R10, R11, PT ;  /* 0x0000000b0a00720b */ /* 0x000fe40003f3d000 */
[----:B---3--:R-:W-:Y:S02]  /*1730*/  ISETP.EQ.OR P0, PT, R2, -0x1, P0 ;  /* 0xffffffff0200780c */ /* 0x008fe40000702670 */
[----:B------:R-:W-:Y:S02]  /*1740*/  ISETP.GE.OR P1, PT, R5, R2, P1 ;  /* 0x000000020500720c */ /* 0x000fe40000f26670 */
[----:B------:R-:W-:Y:S02]  /*1750*/  FSETP.GT.FTZ.AND P2, PT, R9, R10, PT ;  /* 0x0000000a0900720b */ /* 0x000fe40003f54000 */
[----:B------:R-:W-:-:S02]  /*1760*/  PLOP3.LUT P0, PT, P0, P1, PT, 0x8, 0x80 ;  /* 0x000000000080781c */ /* 0x000fc40000702170 */
[----:B------:R-:W-:Y:S02]  /*1770*/  FSEL R7, R10, R9, P2 ;  /* 0x000000090a077208 */ /* 0x000fe40001000000 */
[----:B------:R-:W-:-:S05]  /*1780*/  FSEL R2, R9, R10, P2 ;  /* 0x0000000a09027208 */ /* 0x000fca0001000000 */
[----:B------:R-:W-:-:S04]  /*1790*/  FADD.FTZ R7, -R2, R7 ;  /* 0x0000000702077221 */ /* 0x000fc80000010100 */
[----:B------:R-:W-:Y:S01]  /*17a0*/  FMUL.FTZ R7, R7, 1.4426950216293334961 ;  /* 0x3fb8aa3b07077820 */ /* 0x000fe20000410000 */
[----:B------:R0:W-:Y:S04]  /*17b0*/  @!P0 STL [R1+0xc0c], R10 ;  /* 0x000c0c0a01008387 */ /* 0x0001e80000100800 */
[----:B------:R0:W-:Y:S01]  /*17c0*/  @!P0 STL [R1+0xa0c], R5 ;  /* 0x000a0c0501008387 */ /* 0x0001e20000100800 */
[----:B------:R-:W1:Y:S01]  /*17d0*/  MUFU.EX2 R7, R7 ;  /* 0x0000000700077308 */ /* 0x000e620000000800 */
[C---:B------:R-:W-:Y:S02]  /*17e0*/  FSEL R6, R3.reuse, 1, !P2 ;  /* 0x3f80000003067808 */ /* 0x040fe40005000000 */
[----:B------:R-:W-:-:S05]  /*17f0*/  FSEL R3, R3, 1, P2 ;  /* 0x3f80000003037808 */ /* 0x000fca0001000000 */
[----:B-1----:R-:W-:Y:S01]  /*1800*/  FFMA.FTZ R3, R6, R7, R3 ;  /* 0x0000000706037223 */ /* 0x002fe20000010003 */
[----:B0-----:R-:W-:-:S07]  /*1810*/  IMAD.MOV.U32 R6, RZ, RZ, 0x7e ;  /* 0x0000007eff067424 */ /* 0x001fce00078e00ff */
.L_x_19618:
[----:B012-4-:R-:W-:-:S05]  /*1820*/  IMAD R7, R6, 0x4, R8 ;  /* 0x0000000406077824 */ /* 0x017fca00078e0208 */
[----:B---3--:R-:W2:Y:S01]  /*1830*/  LDL.64 R10, [R7+0x208] ;  /* 0x00020800070a7983 */ /* 0x008ea20000100a00 */
[----:B------:R-:W-:Y:S04]  /*1840*/  BSSY.RECONVERGENT B2, `(.L_x_19597) ;  /* 0x0000019000027945 */ /* 0x000fe80003800200 */
[----:B------:R-:W-:Y:S01]  /*1850*/  BSSY.RELIABLE B3, `(.L_x_19598) ;  /* 0x0000011000037945 */ /* 0x000fe20003800100 */
[----:B--2---:R-:W-:-:S13]  /*1860*/  FSETP.GT.FTZ.AND P0, PT, R11, R10, PT ;  /* 0x0000000a0b00720b */ /* 0x004fda0003f14000 */
[----:B------:R-:W-:Y:S05]  /*1870*/  @!P0 BRA `(.L_x_19599) ;  /* 0x0000000000088947 */ /* 0x000fea0003800000 */
[----:B------:R0:W5:Y:S01]  /*1880*/  LDL R13, [R7+0x8] ;  /* 0x00000800070d7983 */ /* 0x0001620000100800 */
[----:B------:R-:W-:Y:S05]  /*1890*/  BRA `(.L_x_19600) ;  /* 0x0000000000307947 */ /* 0x000fea0003800000 */
.L_x_19599:
        /* <DEDUP_REMOVED lines=12> */
.L_x_19600:
[----:B------:R-:W-:Y:S05]  /*1960*/  BSYNC.RELIABLE B3 ;  /* 0x0000000000037941 */ /* 0x000fea0003800100 */
.L_x_19598:
[----:B------:R-:W2:Y:S01]  /*1970*/  LDL R12, [R7+0xc] ;  /* 0x00000c00070c7983 */ /* 0x000ea20000100800 */
[----:B------:R-:W-:Y:S02]  /*1980*/  IMAD.MOV.U32 R15, RZ, RZ, R10 ;  /* 0x000000ffff0f7224 */ /* 0x000fe400078e000a */
[--C-:B------:R-:W-:Y:S02]  /*1990*/  IMAD.MOV.U32 R14, RZ, RZ, R11.reuse ;  /* 0x000000ffff0e7224 */ /* 0x100fe400078e000b */
[----:B------:R-:W-:-:S03]  /*19a0*/  IMAD.MOV.U32 R10, RZ, RZ, R11 ;  /* 0x000000ffff0a7224 */ /* 0x000fc600078e000b */
[----:B------:R1:W-:Y:S04]  /*19b0*/  STL.64 [R7+0x208], R14 ;  /* 0x0002080e07007387 */ /* 0x0003e80000100a00 */
[----:B--2--5:R1:W-:Y:S02]  /*19c0*/  STL.64 [R7+0x8], R12 ;  /* 0x0000080c07007387 */ /* 0x0243e40000100a00 */
.L_x_19601:
[----:B------:R-:W-:Y:S05]  /*19d0*/  BSYNC.RECONVERGENT B2 ;  /* 0x0000000000027941 */ /* 0x000fea0003800200 */
.L_x_19597:
[----:B-1----:R-:W2:Y:S01]  /*19e0*/  LDL R14, [R7+0x204] ;  /* 0x00020400070e7983 */ /* 0x002ea20000100800 */
[----:B------:R-:W-:Y:S04]  /*19f0*/  BSSY.RECONVERGENT B2, `(.L_x_19602) ;  /* 0x0000016000027945 */ /* 0x000fe80003800200 */
[----:B------:R-:W-:Y:S01]  /*1a00*/  BSSY.RELIABLE B3, `(.L_x_19603) ;  /* 0x000000e000037945 */ /* 0x000fe20003800100 */
[----:B--2---:R-:W-:-:S13]  /*1a10*/  FSETP.GT.FTZ.AND P0, PT, R10, R14, PT ;  /* 0x0000000e0a00720b */ /* 0x004fda0003f14000 */
[----:B------:R-:W-:Y:S05]  /*1a20*/  @!P0 BRA `(.L_x_19604) ;  /* 0x0000000000088947 */ /* 0x000fea0003800000 */
[----:B------:R1:W5:Y:S01]  /*1a30*/  LDL R16, [R7+0x4] ;  /* 0x0000040007107983 */ /* 0x0003620000100800 */
[----:B------:R-:W-:Y:S05]  /*1a40*/  BRA `(.L_x_19605) ;  /* 0x0000000000247947 */ /* 0x000fea0003800000 */
.L_x_19604:
        /* <DEDUP_REMOVED lines=9> */
.L_x_19605:
[----:B------:R-:W-:Y:S05]  /*1ae0*/  BSYNC.RELIABLE B3 ;  /* 0x0000000000037941 */ /* 0x000fea0003800100 */
.L_x_19603:
[----:B-----5:R-:W-:Y:S01]  /*1af0*/  STL [R7+0x8], R16 ;  /* 0x0000081007007387 */ /* 0x020fe20000100800 */
[----:B------:R-:W-:-:S03]  /*1b00*/  IMAD.MOV.U32 R18, RZ, RZ, R12 ;  /* 0x000000ffff127224 */ /* 0x000fc600078e000c */
[----:B------:R-:W-:Y:S04]  /*1b10*/  STL [R7+0x204], R10 ;  /* 0x0002040a07007387 */ /* 0x000fe80000100800 */
[----:B------:R-:W-:Y:S04]  /*1b20*/  STL [R7+0x4], R12 ;  /* 0x0000040c07007387 */ /* 0x000fe80000100800 */
[----:B------:R2:W-:Y:S02]  /*1b30*/  STL [R7+0x208], R14 ;  /* 0x0002080e07007387 */ /* 0x0005e40000100800 */
[----:B--2---:R-:W-:-:S07]  /*1b40*/  IMAD.MOV.U32 R14, RZ, RZ, R10 ;  /* 0x000000ffff0e7224 */ /* 0x004fce00078e000a */
.L_x_19606:
[----:B------:R-:W-:Y:S05]  /*1b50*/  BSYNC.RECONVERGENT B2 ;  /* 0x0000000000027941 */ /* 0x000fea0003800200 */
.L_x_19602:
[----:B------:R-:W2:Y:S01]  /*1b60*/  LDL R15, [R7+0x200] ;  /* 0x00020000070f7983 */ /* 0x000ea20000100800 */
[----:B------:R-:W-:Y:S04]  /*1b70*/  BSSY.RECONVERGENT B2, `(.L_x_19607) ;  /* 0x0000016000027945 */ /* 0x000fe80003800200 */
[----:B------:R-:W-:Y:S01]  /*1b80*/  BSSY.RELIABLE B3, `(.L_x_19608) ;  /* 0x0000010000037945 */ /* 0x000fe20003800100 */
[----:B--2---:R-:W-:-:S13]  /*1b90*/  FSETP.GT.FTZ.AND P0, PT, R14, R15, PT ;  /* 0x0000000f0e00720b */ /* 0x004fda0003f14000 */
[----:B------:R-:W-:Y:S05]  /*1ba0*/  @!P0 BRA `(.L_x_19609) ;  /* 0x0000000000088947 */ /* 0x000fea0003800000 */
[----:B------:R2:W5:Y:S01]  /*1bb0*/  LDL R19, [R7] ;  /* 0x0000000007137983 */ /* 0x0005620000100800 */
[----:B------:R-:W-:Y:S05]  /*1bc0*/  BRA `(.L_x_19610) ;  /* 0x00000000002c7947 */ /* 0x000fea0003800000 */
.L_x_19609:
        /* <DEDUP_REMOVED lines=11> */
.L_x_19610:
[----:B------:R-:W-:Y:S05]  /*1c80*/  BSYNC.RELIABLE B3 ;  /* 0x0000000000037941 */ /* 0x000fea0003800100 */
.L_x_19608:
[----:B-----5:R-:W-:Y:S01]  /*1c90*/  STL.64 [R7], R18 ;  /* 0x0000001207007387 */ /* 0x020fe20000100a00 */
[----:B------:R-:W-:-:S03]  /*1ca0*/  MOV R9, R18 ;  /* 0x0000001200097202 */ /* 0x000fc60000000f00 */
[----:B------:R3:W-:Y:S02]  /*1cb0*/  STL.64 [R7+0x200], R14 ;  /* 0x0002000e07007387 */ /* 0x0007e40000100a00 */
[----:B---3--:R-:W-:-:S07]  /*1cc0*/  IMAD.MOV.U32 R15, RZ, RZ, R14 ;  /* 0x000000ffff0f7224 */ /* 0x008fce00078e000e */
.L_x_19611:
[----:B------:R-:W-:Y:S05]  /*1cd0*/  BSYNC.RECONVERGENT B2 ;  /* 0x0000000000027941 */ /* 0x000fea0003800200 */
.L_x_19607:
        /* <DEDUP_REMOVED lines=11> */
.L_x_19615:
        /* <DEDUP_REMOVED lines=11> */
.L_x_19616:
[----:B------:R-:W-:Y:S05]  /*1e40*/  BSYNC.RELIABLE B3 ;  /* 0x0000000000037941 */ /* 0x000fea0003800100 */
.L_x_19614:
[----:B------:R4:W-:Y:S04]  /*1e50*/  STL [R10+0x208], R15 ;  /* 0x0002080f0a007387 */ /* 0x0009e80000100800 */
[----:B------:R-:W2:Y:S04]  /*1e60*/  LDL R9, [R7] ;  /* 0x0000000007097983 */ /* 0x000ea80000100800 */
[----:B--2---:R4:W-:Y:S04]  /*1e70*/  STL [R10+0x8], R9 ;  /* 0x000008090a007387 */ /* 0x0049e80000100800 */
[----:B------:R4:W-:Y:S04]  /*1e80*/  STL [R7+0x200], R14 ;  /* 0x0002000e07007387 */ /* 0x0009e80000100800 */
[----:B-----5:R4:W-:Y:S02]  /*1e90*/  STL [R7], R12 ;  /* 0x0000000c07007387 */ /* 0x0209e40000100800 */
.L_x_19617:
[----:B------:R-:W-:Y:S05]  /*1ea0*/  BSYNC.RECONVERGENT B2 ;  /* 0x0000000000027941 */ /* 0x000fea0003800200 */
.L_x_19613:
[----:B------:R-:W-:Y:S01]  /*1eb0*/  VIADD R6, R6, 0xfffffffc ;  /* 0xfffffffc06067836 */ /* 0x000fe20000000000 */
[----:B------:R-:W-:Y:S06]  /*1ec0*/  BRA `(.L_x_19618) ;  /* 0xfffffff800547947 */ /* 0x000fec000383ffff */
.L_x_19612:
[----:B------:R-:W-:Y:S02]  /*1ed0*/  VIADD R5, R5, 0x40 ;  /* 0x0000004005057836 */ /* 0x000fe40000000000 */
[----:B------:R-:W-:-:S03]  /*1ee0*/  IMAD.MOV.U32 R9, RZ, RZ, R2 ;  /* 0x000000ffff097224 */ /* 0x000fc600078e0002 */
[----:B------:R-:W-:-:S13]  /*1ef0*/  ISETP.GE.AND P0, PT, R5, R0, PT ;  /* 0x000000000500720c */ /* 0x000fda0003f06270 */
[----:B------:R-:W-:Y:S05]  /*1f00*/  @!P0 BRA `(.L_x_19619) ;  /* 0xfffffff400bc8947 */ /* 0x000fea000383ffff */
[----:B------:R-:W-:Y:S05]  /*1f10*/  BSYNC.RECONVERGENT B1 ;  /* 0x0000000000017941 */ /* 0x000fea0003800200 */
.L_x_19596:
[----:B------:R4:W-:Y:S02]  /*1f20*/  STL.64 [R1+0x808], R2 ;  /* 0x0008080201007387 */ /* 0x0009e40000100a00 */
.L_x_19571:
[----:B------:R-:W-:Y:S05]  /*1f30*/  BSYNC.RECONVERGENT B0 ;  /* 0x0000000000007941 */ /* 0x000fea0003800200 */
.L_x_19569:
[----:B------:R-:W-:Y:S05]  /*1f40*/  WARPSYNC.ALL ;  /* 0x0000000000007948 */ /* 0x000fea0003800000 */
[----:B------:R-:W3:Y:S04]  /*1f50*/  LDL.64 R4, [R1+0x810] ;  /* 0x0008100001047983 */ /* 0x000ee80000100a00 */
[----:B------:R-:W4:Y:S04]  /*1f60*/  LDL.64 R30, [R1+0x898] ;  /* 0x00089800011e7983 */ /* 0x000f280000100a00 */
[----:B012---:R-:W2:Y:S04]  /*1f70*/  LDL.64 R6, [R1+0x838] ;  /* 0x0008380001067983 */ /* 0x007ea80000100a00 */
        /* <DEDUP_REMOVED lines=71> */
[----:B------:R-:W2:Y:S01]  /*23f0*/  LDL.64 R154, [R1+0xa88] ;  /* 0x000a8800019a7983 */ /* 0x000ea20000100a00 */
[----:B---3--:R-:W-:-:S03]  /*2400*/  IMAD.MOV.U32 R194, RZ, RZ, R4 ;  /* 0x000000ffffc27224 */ /* 0x008fc600078e0004 */
[----:B------:R0:W-:Y:S01]  /*2410*/  STL.64 [R1+0x1030], R4 ;  /* 0x0010300401007387 */ /* 0x0001e20000100a00 */
[----:B------:R-:W-:-:S03]  /*2420*/  MOV R195, R5 ;  /* 0x0000000500c37202 */ /* 0x000fc60000000f00 */
[----:B------:R-:W3:Y:S04]  /*2430*/  LDL.64 R156, [R1+0xa90] ;  /* 0x000a9000019c7983 */ /* 0x000ee80000100a00 */
[----:B------:R-:W3:Y:S04]  /*2440*/  LDL.64 R158, [R1+0xa98] ;  /* 0x000a9800019e7983 */ /* 0x000ee80000100a00 */
[----:B0-----:R-:W4:Y:S04]  /*2450*/  LDL.64 R4, [R1+0x818] ;  /* 0x0008180001047983 */ /* 0x001f280000100a00 */
        /* <DEDUP_REMOVED lines=18> */
[----:B------:R0:W-:Y:S01]  /*2580*/  STL.64 [R1+0x1028], R4 ;  /* 0x0010280401007387 */ /* 0x0001e20000100a00 */
[----:B------:R-:W-:-:S03]  /*2590*/  IMAD.MOV.U32 R197, RZ, RZ, R5 ;  /* 0x000000ffffc57224 */ /* 0x000fc600078e0005 */
[----:B0-----:R-:W4:Y:S02]  /*25a0*/  LDL.64 R4, [R1+0x820] ;  /* 0x0008200001047983 */ /* 0x001f240000100a00 */
[----:B----4-:R-:W-:Y:S02]  /*25b0*/  IMAD.MOV.U32 R198, RZ, RZ, R4 ;  /* 0x000000ffffc67224 */ /* 0x010fe400078e0004 */
[----:B------:R0:W-:Y:S01]  /*25c0*/  STL.64 [R1+0x1020], R4 ;  /* 0x0010200401007387 */ /* 0x0001e20000100a00 */
[----:B------:R-:W-:-:S03]  /*25d0*/  IMAD.MOV.U32 R193, RZ, RZ, R5 ;  /* 0x000000ffffc17224 */ /* 0x000fc600078e0005 */
[----:B0-----:R-:W4:Y:S04]  /*25e0*/  LDL.64 R4, [R1+0x828] ;  /* 0x0008280001047983 */ /* 0x001f280000100a00 */
[----:B------:R-:W-:Y:S04]  /*25f0*/  SHFL.DOWN PT, R199, R193, 0x1, 0x1f ;  /* 0x08201f00c1c77f89 */ /* 0x000fe800000e0000 */
[----:B------:R-:W-:Y:S04]  /*2600*/  SHFL.DOWN PT, R194, R194, 0x1, 0x1f ;  /* 0x08201f00c2c27f89 */ /* 0x000fe800000e0000 */
[----:B------:R-:W0:Y:S04]  /*2610*/  SHFL.DOWN PT, R195, R195, 0x1, 0x1f ;  /* 0x08201f00c3c37f89 */ /* 0x000e2800000e0000 */
[----:B------:R-:W-:Y:S04]  /*2620*/  SHFL.DOWN PT, R196, R196, 0x1, 0x1f ;  /* 0x08201f00c4c47f89 */ /* 0x000fe800000e0000 */
[----:B------:R-:W1:Y:S04]  /*2630*/  SHFL.DOWN PT, R197, R197, 0x1, 0x1f ;  /* 0x08201f00c5c57f89 */ /* 0x000e6800000e0000 */
[----:B------:R-:W2:Y:S04]  /*2640*/  SHFL.DOWN PT, R198, R198, 0x1, 0x1f ;  /* 0x08201f00c6c67f89 */ /* 0x000ea800000e0000 */
[----:B0-----:R0:W-:Y:S04]  /*2650*/  STL.64 [R1+0x408], R194 ;  /* 0x000408c201007387 */ /* 0x0011e80000100a00 */
[----:B0-----:R-:W3:Y:S01]  /*2660*/  LDL.64 R194, [R1+0xb28] ;  /* 0x000b280001c27983 */ /* 0x001ee20000100a00 */
[----:B----4-:R-:W-:-:S03]  /*2670*/  IMAD.MOV.U32 R192, RZ, RZ, R4 ;  /* 0x000000ffffc07224 */ /* 0x010fc600078e0004 */
[----:B------:R0:W-:Y:S01]  /*2680*/  STL.64 [R1+0x1018], R4 ;  /* 0x0010180401007387 */ /* 0x0001e20000100a00 */
[----:B------:R-:W-:-:S03]  /*2690*/  IMAD.MOV.U32 R0, RZ, RZ, R5 ;  /* 0x000000ffff007224 */ /* 0x000fc600078e0005 */
[----:B0-----:R-:W4:Y:S04]  /*26a0*/  LDL.64 R4, [R1+0x830] ;  /* 0x0008300001047983 */ /* 0x001f280000100a00 */
[----:B------:R0:W-:Y:S04]  /*26b0*/  SHFL.DOWN PT, R200, R192, 0x1, 0x1f ;  /* 0x08201f00c0c87f89 */ /* 0x0001e800000e0000 */
[----:B0-----:R-:W3:Y:S04]  /*26c0*/  LDL.64 R192, [R1+0xb20] ;  /* 0x000b200001c07983 */ /* 0x001ee80000100a00 */
[----:B-1----:R0:W-:Y:S04]  /*26d0*/  STL.64 [R1+0x410], R196 ;  /* 0x000410c401007387 */ /* 0x0021e80000100a00 */
[----:B--2---:R-:W-:Y:S04]  /*26e0*/  STL.64 [R1+0x418], R198 ;  /* 0x000418c601007387 */ /* 0x004fe80000100a00 */
[----:B------:R-:W1:Y:S04]  /*26f0*/  SHFL.DOWN PT, R201, R0, 0x1, 0x1f ;  /* 0x08201f0000c97f89 */ /* 0x000e6800000e0000 */
[----:B0-----:R-:W2:Y:S04]  /*2700*/  LDL.64 R196, [R1+0xb30] ;  /* 0x000b300001c47983 */ /* 0x001ea80000100a00 */
[----:B------:R-:W-:Y:S04]  /*2710*/  SHFL.DOWN PT, R198, R30, 0x1, 0x1f ;  /* 0x08201f001ec67f89 */ /* 0x000fe800000e0000 */
[----:B------:R-:W0:Y:S04]  /*2720*/  SHFL.DOWN PT, R199, R31, 0x1, 0x1f ;  /* 0x08201f001fc77f89 */ /* 0x000e2800000e0000 */
[----:B------:R-:W-:Y:S04]  /*2730*/  SHFL.DOWN PT, R204, R6, 0x1, 0x1f ;  /* 0x08201f0006cc7f89 */ /* 0x000fe800000e0000 */
[----:B------:R-:W0:Y:S04]  /*2740*/  SHFL.DOWN PT, R205, R7, 0x1, 0x1f ;  /* 0x08201f0007cd7f89 */ /* 0x000e2800000e0000 */
[----:B-1----:R-:W-:Y:S04]  /*2750*/  STL.64 [R1+0x420], R200 ;  /* 0x000420c801007387 */ /* 0x002fe80000100a00 */
[----:B------:R-:W-:Y:S04]  /*2760*/  SHFL.DOWN PT, R200, R32, 0x1, 0x1f ;  /* 0x08201f0020c87f89 */ /* 0x000fe800000e0000 */
[----:B------:R-:W1:Y:S04]  /*2770*/  SHFL.DOWN PT, R201, R33, 0x1, 0x1f ;  /* 0x08201f0021c97f89 */ /* 0x000e6800000e0000 */
[----:B0-----:R0:W-:Y:S04]  /*2780*/  STL.64 [R1+0x490], R198 ;  /* 0x000490c601007387 */ /* 0x0011e80000100a00 */
[----:B0-----:R-:W2:Y:S04]  /*2790*/  LDL.64 R198, [R1+0xb38] ;  /* 0x000b380001c67983 */ /* 0x001ea80000100a00 */
[----:B------:R-:W-:Y:S04]  /*27a0*/  STL.64 [R1+0x430], R204 ;  /* 0x000430cc01007387 */ /* 0x000fe80000100a00 */
[----:B-1----:R0:W-:Y:S04]  /*27b0*/  STL.64 [R1+0x498], R200 ;  /* 0x000498c801007387 */ /* 0x0021e80000100a00 */
[----:B------:R-:W-:Y:S04]  /*27c0*/  SHFL.DOWN PT, R206, R8, 0x1, 0x1f ;  /* 0x08201f0008ce7f89 */ /* 0x000fe800000e0000 */
[----:B------:R-:W1:Y:S04]  /*27d0*/  SHFL.DOWN PT, R207, R9, 0x1, 0x1f ;  /* 0x08201f0009cf7f89 */ /* 0x000e6800000e0000 */
[----:B------:R-:W-:Y:S04]  /*27e0*/  SHFL.DOWN PT, R208, R10, 0x1, 0x1f ;  /* 0x08201f000ad07f89 */ /* 0x000fe800000e0000 */
[----:B------:R-:W1:Y:S04]  /*27f0*/  SHFL.DOWN PT, R209, R11, 0x1, 0x1f ;  /* 0x08201f000bd17f89 */ /* 0x000e6800000e0000 */
[----:B------:R-:W-:Y:S04]  /*2800*/  SHFL.DOWN PT, R204, R36, 0x1, 0x1f ;  /* 0x08201f0024cc7f89 */ /* 0x000fe800000e0000 */
[----:B------:R-:W1:Y:S04]  /*2810*/  SHFL.DOWN PT, R205, R37, 0x1, 0x1f ;  /* 0x08201f0025cd7f89 */ /* 0x000e6800000e0000 */
[----:B0-----:R-:W2:Y:S04]  /*2820*/  LDL.64 R200, [R1+0xb40] ;  /* 0x000b400001c87983 */ /* 0x001ea80000100a00 */
[----:B-1----:R-:W-:Y:S04]  /*2830*/  STL.64 [R1+0x438], R206 ;  /* 0x000438ce01007387 */ /* 0x002fe80000100a00 */
[----:B------:R-:W-:Y:S04]  /*2840*/  SHFL.DOWN PT, R210, R12, 0x1, 0x1f ;  /* 0x08201f000cd27f89 */ /* 0x000fe800000e0000 */
[----:B------:R-:W-:Y:S04]  /*2850*/  STL.64 [R1+0x440], R208 ;  /* 0x000440d001007387 */ /* 0x000fe80000100a00 */
        /* <DEDUP_REMOVED lines=22> */
[----:B0-----:R-:W-:Y:S04]  /*29c0*/  STL.64 [R1+0x448], R210 ;  /* 0x000448d201007387 */ /* 0x001fe80000100a00 */
[----:B-1----:R-:W-:Y:S04]  /*29d0*/  STL.64 [R1+0x450], R212 ;  /* 0x000450d401007387 */ /* 0x002fe80000100a00 */
[----:B------:R-:W-:Y:S04]  /*29e0*/  STL.64 [R1+0x4b0], R206 ;  /* 0x0004b0ce01007387 */ /* 0x000fe80000100a00 */
[----:B------:R-:W-:Y:S04]  /*29f0*/  STL.64 [R1+0x4b8], R208 ;  /* 0x0004b8d001007387 */ /* 0x000fe80000100a00 */
[----:B----4-:R-:W-:Y:S04]  /*2a00*/  SHFL.DOWN PT, R202, R4, 0x1, 0x1f ;  /* 0x08201f0004ca7f89 */ /* 0x010fe800000e0000 */
[----:B------:R-:W0:Y:S04]  /*2a10*/  SHFL.DOWN PT, R203, R5, 0x1, 0x1f ;  /* 0x08201f0005cb7f89 */ /* 0x000e2800000e0000 */
[----:B0-----:R-:W-:Y:S04]  /*2a20*/  STL.64 [R1+0x428], R202 ;  /* 0x000428ca01007387 */ /* 0x001fe80000100a00 */
[----:B------:R-:W-:Y:S04]  /*2a30*/  SHFL.DOWN PT, R202, R34, 0x1, 0x1f ;  /* 0x08201f0022ca7f89 */ /* 0x000fe800000e0000 */
[----:B------:R-:W0:Y:S04]  /*2a40*/  SHFL.DOWN PT, R203, R35, 0x1, 0x1f ;  /* 0x08201f0023cb7f89 */ /* 0x000e2800000e0000 */
[----:B0-----:R0:W-:Y:S04]  /*2a50*/  STL.64 [R1+0x4a0], R202 ;  /* 0x0004a0ca01007387 */ /* 0x0011e80000100a00 */
[----:B0-----:R-:W4:Y:S04]  /*2a60*/  LDL.64 R202, [R1+0xb48] ;  /* 0x000b480001ca7983 */ /* 0x001f280000100a00 */
[----:B------:R0:W-:Y:S04]  /*2a70*/  STL.64 [R1+0x530], R204 ;  /* 0x000530cc01007387 */ /* 0x0001e80000100a00 */
[----:B------:R-:W-:Y:S04]  /*2a80*/  SHFL.DOWN PT, R214, R16, 0x1, 0x1f ;  /* 0x08201f0010d67f89 */ /* 0x000fe800000e0000 */
[----:B------:R-:W1:Y:S04]  /*2a90*/  SHFL.DOWN PT, R215, R17, 0x1, 0x1f ;  /* 0x08201f0011d77f89 */ /* 0x000e6800000e0000 */
[----:B------:R-:W-:Y:S04]  /*2aa0*/  SHFL.DOWN PT, R210, R42, 0x1, 0x1f ;  /* 0x08201f002ad27f89 */ /* 0x000fe800000e0000 */
[----:B------:R-:W3:Y:S04]  /*2ab0*/  SHFL.DOWN PT, R211, R43, 0x1, 0x1f ;  /* 0x08201f002bd37f89 */ /* 0x000ee800000e0000 */
[----:B------:R-:W-:Y:S04]  /*2ac0*/  SHFL.DOWN PT, R212, R44, 0x1, 0x1f ;  /* 0x08201f002cd47f89 */ /* 0x000fe800000e0000 */
[----:B------:R-:W2:Y:S04]  /*2ad0*/  SHFL.DOWN PT, R213, R45, 0x1, 0x1f ;  /* 0x08201f002dd57f89 */ /* 0x000ea800000e0000 */
[----:B------:R-:W-:Y:S04]  /*2ae0*/  SHFL.DOWN PT, R206, R72, 0x1, 0x1f ;  /* 0x08201f0048ce7f89 */ /* 0x000fe800000e0000 */
[----:B------:R-:W2:Y:S04]  /*2af0*/  SHFL.DOWN PT, R207, R73, 0x1, 0x1f ;  /* 0x08201f0049cf7f89 */ /* 0x000ea800000e0000 */
[----:B------:R-:W-:Y:S04]  /*2b00*/  SHFL.DOWN PT, R208, R74, 0x1, 0x1f ;  /* 0x08201f004ad07f89 */ /* 0x000fe800000e0000 */
[----:B------:R-:W2:Y:S04]  /*2b10*/  SHFL.DOWN PT, R209, R75, 0x1, 0x1f ;  /* 0x08201f004bd17f89 */ /* 0x000ea800000e0000 */
[----:B0-----:R-:W4:Y:S04]  /*2b20*/  LDL.64 R204, [R1+0xb50] ;  /* 0x000b500001cc7983 */ /* 0x001f280000100a00 */
        /* <DEDUP_REMOVED lines=26> */
[----:B-1----:R-:W-:Y:S04]  /*2cd0*/  STL.64 [R1+0x458], R214 ;  /* 0x000458d601007387 */ /* 0x002fe80000100a00 */
[----:B------:R-:W-:Y:S04]  /*2ce0*/  SHFL.DOWN PT, R236, R68, 0x1, 0x1f ;  /* 0x08201f0044ec7f89 */ /* 0x000fe800000e0000 */
[----:B------:R-:W1:Y:S04]  /*2cf0*/  SHFL.DOWN PT, R237, R69, 0x1, 0x1f ;  /* 0x08201f0045ed7f89 */ /* 0x000e6800000e0000 */
[----:B---3--:R-:W-:Y:S04]  /*2d00*/  STL.64 [R1+0x4c0], R210 ;  /* 0x0004c0d201007387 */ /* 0x008fe80000100a00 */
[----:B--2---:R-:W-:Y:S04]  /*2d10*/  STL.64 [R1+0x4c8], R212 ;  /* 0x0004c8d401007387 */ /* 0x004fe80000100a00 */
[----:B------:R2:W-:Y:S04]  /*2d20*/  STL.64 [R1+0x538], R206 ;  /* 0x000538ce01007387 */ /* 0x0005e80000100a00 */
[----:B------:R-:W-:Y:S04]  /*2d30*/  STL.64 [R1+0x540], R208 ;  /* 0x000540d001007387 */ /* 0x000fe80000100a00 */
        /* <DEDUP_REMOVED lines=8> */
[----:B--2---:R-:W2:Y:S04]  /*2dc0*/  LDL.64 R206, [R1+0xb58] ;  /* 0x000b580001ce7983 */ /* 0x004ea80000100a00 */
[----:B0-----:R-:W-:Y:S04]  /*2dd0*/  STL.64 [R1+0x4d8], R216 ;  /* 0x0004d8d801007387 */ /* 0x001fe80000100a00 */
        /* <DEDUP_REMOVED lines=27> */
[----:B-1----:R-:W-:Y:S04]  /*2f90*/  STL.64 [R1+0x528], R236 ;  /* 0x000528ec01007387 */ /* 0x002fe80000100a00 */
[----:B------:R-:W-:Y:S04]  /*2fa0*/  SHFL.DOWN PT, R234, R100, 0x1, 0x1f ;  /* 0x08201f0064ea7f89 */ /* 0x000fe800000e0000 */
[----:B------:R-:W1:Y:S04]  /*2fb0*/  SHFL.DOWN PT, R235, R101, 0x1, 0x1f ;  /* 0x08201f0065eb7f89 */ /* 0x000e6800000e0000 */
[----:B---3--:R-:W-:Y:S04]  /*2fc0*/  STL.64 [R1+0x4d0], R214 ;  /* 0x0004d0d601007387 */ /* 0x008fe80000100a00 */
[----:B------:R-:W-:Y:S04]  /*2fd0*/  SHFL.DOWN PT, R236, R102, 0x1, 0x1f ;  /* 0x08201f0066ec7f89 */ /* 0x000fe800000e0000 */
[----:B------:R-:W3:Y:S04]  /*2fe0*/  SHFL.DOWN PT, R237, R103, 0x1, 0x1f ;  /* 0x08201f0067ed7f89 */ /* 0x000ee800000e0000 */
[----:B------:R-:W-:Y:S04]  /*2ff0*/  STL.64 [R1+0x548], R210 ;  /* 0x000548d201007387 */ /* 0x000fe80000100a00 */
[----:B------:R-:W-:Y:S04]  /*3000*/  STL.64 [R1+0x550], R212 ;  /* 0x000550d401007387 */ /* 0x000fe80000100a00 */
[----:B------:R0:W-:Y:S04]  /*3010*/  STL.64 [R1+0x5c0], R208 ;  /* 0x0005c0d001007387 */ /* 0x0001e80000100a00 */
        /* <DEDUP_REMOVED lines=8> */
[----:B0-----:R-:W2:Y:S04]  /*30a0*/  LDL.64 R208, [R1+0xb60] ;  /* 0x000b600001d07983 */ /* 0x001ea80000100a00 */
        /* <DEDUP_REMOVED lines=9> */
[----:B------:R-:W-:Y:S04]  /*3140*/  SHFL.DOWN PT, R216, R114, 0x1, 0x1f ;  /* 0x08201f0072d87f89 */ /* 0x000fe800000e0000 */
[----:B------:R-:W0:Y:S04]  /*3150*/  SHFL.DOWN PT, R217, R115, 0x1, 0x1f ;  /* 0x08201f0073d97f89 */ /* 0x000e2800000e0000 */
        /* <DEDUP_REMOVED lines=22> */
[----:B------:R-:W-:Y:S04]  /*32c0*/  SHFL.DOWN PT, R236, R134, 0x1, 0x1f ;  /* 0x08201f0086ec7f89 */ /* 0x000fe800000e0000 */
[----:B------:R-:W3:Y:S04]  /*32d0*/  SHFL.DOWN PT, R237, R135, 0x1, 0x1f ;  /* 0x08201f0087ed7f89 */ /* 0x000ee800000e0000 */
        /* <DEDUP_REMOVED lines=17> */
[----:B-1----:R-:W-:Y:S04]  /*33f0*/  STL.64 [R1+0x620], R232 ;  /* 0x000620e801007387 */ /* 0x002fe80000100a00 */
[----:B------:R-:W-:Y:S04]  /*3400*/  SHFL.DOWN PT, R216, R142, 0x1, 0x1f ;  /* 0x08201f008ed87f89 */ /* 0x000fe800000e0000 */
[----:B------:R-:W0:Y:S04]  /*3410*/  SHFL.DOWN PT, R217, R143, 0x1, 0x1f ;  /* 0x08201f008fd97f89 */ /* 0x000e2800000e0000 */
[----:B------:R-:W-:Y:S04]  /*3420*/  SHFL.DOWN PT, R218, R144, 0x1, 0x1f ;  /* 0x08201f0090da7f89 */ /* 0x000fe800000e0000 */
[----:B------:R-:W1:Y:S04]  /*3430*/  SHFL.DOWN PT, R219, R145, 0x1, 0x1f ;  /* 0x08201f0091db7f89 */ /* 0x000e6800000e0000 */
        /* <DEDUP_REMOVED lines=12> */
[----:B---3--:R-:W-:Y:S04]  /*3500*/  STL.64 [R1+0x628], R234 ;  /* 0x000628ea01007387 */ /* 0x008fe80000100a00 */
[----:B------:R-:W-:Y:S04]  /*3510*/  SHFL.DOWN PT, R232, R158, 0x1, 0x1f ;  /* 0x08201f009ee87f89 */ /* 0x000fe800000e0000 */
[----:B------:R-:W3:Y:S04]  /*3520*/  SHFL.DOWN PT, R233, R159, 0x1, 0x1f ;  /* 0x08201f009fe97f89 */ /* 0x000ee800000e0000 */
[----:B------:R-:W-:Y:S04]  /*3530*/  STL.64 [R1+0x630], R236 ;  /* 0x000630ec01007387 */ /* 0x000fe80000100a00 */
[----:B------:R-:W-:Y:S04]  /*3540*/  SHFL.DOWN PT, R234, R160, 0x1, 0x1f ;  /* 0x08201f00a0ea7f89 */ /* 0x000fe800000e0000 */
[----:B------:R-:W3:Y:S04]  /*3550*/  SHFL.DOWN PT, R235, R161, 0x1, 0x1f ;  /* 0x08201f00a1eb7f89 */ /* 0x000ee800000e0000 */
[----:B------:R-:W-:Y:S04]  /*3560*/  STL.64 [R1+0x5d8], R214 ;  /* 0x0005d8d601007387 */ /* 0x000fe80000100a00 */
[----:B------:R-:W-:Y:S04]  /*3570*/  STL.64 [R1+0x638], R238 ;  /* 0x000638ee01007387 */ /* 0x000fe80000100a00 */
[----:B------:R-:W-:Y:S04]  /*3580*/  SHFL.DOWN PT, R236, R162, 0x1, 0x1f ;  /* 0x08201f00a2ec7f89 */ /* 0x000fe800000e0000 */
[----:B------:R-:W3:Y:S04]  /*3590*/  SHFL.DOWN PT, R237, R163, 0x1, 0x1f ;  /* 0x08201f00a3ed7f89 */ /* 0x000ee800000e0000 */
[----:B------:R0:W-:Y:S04]  /*35a0*/  STL.64 [R1+0x640], R212 ;  /* 0x000640d401007387 */ /* 0x0001e80000100a00 */
[----:B------:R-:W-:Y:S04]  /*35b0*/  SHFL.DOWN PT, R214, R140, 0x1, 0x1f ;  /* 0x08201f008cd67f89 */ /* 0x000fe800000e0000 */
[----:B------:R-:W3:Y:S04]  /*35c0*/  SHFL.DOWN PT, R215, R141, 0x1, 0x1f ;  /* 0x08201f008dd77f89 */ /* 0x000ee800000e0000 */
[----:B------:R-:W-:Y:S04]  /*35d0*/  SHFL.DOWN PT, R238, R164, 0x1, 0x1f ;  /* 0x08201f00a4ee7f89 */ /* 0x000fe800000e0000 */
[----:B------:R-:W3:Y:S04]  /*35e0*/  SHFL.DOWN PT, R239, R165, 0x1, 0x1f ;  /* 0x08201f00a5ef7f89 */ /* 0x000ee800000e0000 */
[----:B0-----:R-:W2:Y:S04]  /*35f0*/  LDL.64 R212, [R1+0xb70] ;  /* 0x000b700001d47983 */ /* 0x001ea80000100a00 */
[----:B------:R-:W-:Y:S04]  /*3600*/  STL.64 [R1+0x650], R216 ;  /* 0x000650d801007387 */ /* 0x000fe80000100a00 */
[----:B-1----:R-:W-:Y:S04]  /*3610*/  STL.64 [R1+0x658], R218 ;  /* 0x000658da01007387 */ /* 0x002fe80000100a00 */
[----:B----4-:R-:W-:Y:S04]  /*3620*/  STL.64 [R1+0x660], R220 ;  /* 0x000660dc01007387 */ /* 0x010fe80000100a00 */
[----:B------:R-:W-:Y:S04]  /*3630*/  STL.64 [R1+0x668], R222 ;  /* 0x000668de01007387 */ /* 0x000fe80000100a00 */
[----:B------:R-:W-:Y:S04]  /*3640*/  STL.64 [R1+0x670], R224 ;  /* 0x000670e001007387 */ /* 0x000fe80000100a00 */
[----:B------:R-:W-:Y:S04]  /*3650*/  STL.64 [R1+0x678], R226 ;  /* 0x000678e201007387 */ /* 0x000fe80000100a00 */
[----:B------:R-:W-:Y:S04]  /*3660*/  STL.64 [R1+0x680], R228 ;  /* 0x000680e401007387 */ /* 0x000fe80000100a00 */
[----:B------:R-:W-:Y:S04]  /*3670*/  STL.64 [R1+0x688], R230 ;  /* 0x000688e601007387 */ /* 0x000fe80000100a00 */
        /* <DEDUP_REMOVED lines=25> */
[----:B------:R0:W-:Y:S04]  /*3810*/  STL.64 [R1+0x648], R214 ;  /* 0x000648d601007387 */ /* 0x0001e80000100a00 */
[----:B------:R-:W-:Y:S04]  /*3820*/  STL.64 [R1+0x6a8], R238 ;  /* 0x0006a8ee01007387 */ /* 0x000fe80000100a00 */
[----:B------:R-:W-:Y:S04]  /*3830*/  SHFL.DOWN PT, R236, R188, 0x1, 0x1f ;  /* 0x08201f00bcec7f89 */ /* 0x000fe800000e0000 */
[----:B------:R-:W4:Y:S04]  /*3840*/  SHFL.DOWN PT, R237, R189, 0x1, 0x1f ;  /* 0x08201f00bded7f89 */ /* 0x000f2800000e0000 */
[----:B------:R-:W-:Y:S04]  /*3850*/  SHFL.DOWN PT, R238, R190, 0x1, 0x1f ;  /* 0x08201f00beee7f89 */ /* 0x000fe800000e0000 */
[----:B------:R-:W4:Y:S04]  /*3860*/  SHFL.DOWN PT, R239, R191, 0x1, 0x1f ;  /* 0x08201f00bfef7f89 */ /* 0x000f2800000e0000 */
[----:B0-----:R-:W2:Y:S04]  /*3870*/  LDL.64 R214, [R1+0xb78] ;  /* 0x000b780001d67983 */ /* 0x001ea80000100a00 */
[----:B------:R-:W-:Y:S04]  /*3880*/  STL.64 [R1+0x6b0], R240 ;  /* 0x0006b0f001007387 */ /* 0x000fe80000100a00 */
[----:B-1----:R0:W-:Y:S04]  /*3890*/  STL.64 [R1+0x6b8], R216 ;  /* 0x0006b8d801007387 */ /* 0x0021e80000100a00 */
        /* <DEDUP_REMOVED lines=9> */
[----:B------:R-:W1:Y:S04]  /*3930*/  SHFL.DOWN PT, R242, R2, 0x1, 0x1f ;  /* 0x08201f0002f27f89 */ /* 0x000e6800000e0000 */
[----:B------:R-:W3:Y:S04]  /*3940*/  SHFL.DOWN PT, R243, R3, 0x1, 0x1f ;  /* 0x08201f0003f37f89 */ /* 0x000ee800000e0000 */
[----:B------:R4:W-:Y:S04]  /*3950*/  STL.64 [R1+0x708], R236 ;  /* 0x000708ec01007387 */ /* 0x0009e80000100a00 */
[----:B------:R-:W-:Y:S04]  /*3960*/  STL.64 [R1+0x1048], R4 ;  /* 0x0010480401007387 */ /* 0x000fe80000100a00 */
[----:B------:R4:W-:Y:S04]  /*3970*/  STL.64 [R1+0x710], R238 ;  /* 0x000710ee01007387 */ /* 0x0009e80000100a00 */
[----:B------:R-:W-:Y:S04]  /*3980*/  SHFL.DOWN PT, R4, R192, 0x1, 0x1f ;  /* 0x08201f00c0047f89 */ /* 0x000fe800000e0000 */
[----:B------:R-:W4:Y:S04]  /*3990*/  SHFL.DOWN PT, R5, R193, 0x1, 0x1f ;  /* 0x08201f00c1057f89 */ /* 0x000f2800000e0000 */
[----:B0-----:R-:W2:Y:S01]  /*39a0*/  LDL.64 R216, [R1+0xb80] ;  /* 0x000b800001d87983 */ /* 0x001ea20000100a00 */
[----:B-1----:R-:W-:-:S03]  /*39b0*/  IMAD.MOV.U32 R252, RZ, RZ, R242 ;  /* 0x000000fffffc7224 */ /* 0x002fc600078e00f2 */
[----:B------:R-:W2:Y:S04]  /*39c0*/  LDL.64 R218, [R1+0xb88] ;  /* 0x000b880001da7983 */ /* 0x000ea80000100a00 */
[----:B------:R-:W2:Y:S04]  /*39d0*/  LDL.64 R220, [R1+0xb90] ;  /* 0x000b900001dc7983 */ /* 0x000ea80000100a00 */
[----:B------:R-:W2:Y:S04]  /*39e0*/  LDL.64 R222, [R1+0xb98] ;  /* 0x000b980001de7983 */ /* 0x000ea80000100a00 */
[----:B------:R-:W2:Y:S04]  /*39f0*/  LDL.64 R224, [R1+0xba0] ;  /* 0x000ba00001e07983 */ /* 0x000ea80000100a00 */
[----:B------:R-:W2:Y:S04]  /*3a00*/  LDL.64 R226, [R1+0xba8] ;  /* 0x000ba80001e27983 */ /* 0x000ea80000100a00 */
[----:B------:R-:W2:Y:S04]  /*3a10*/  LDL.64 R228, [R1+0xbb0] ;  /* 0x000bb00001e47983 */ /* 0x000ea80000100a00 */
[----:B------:R-:W2:Y:S04]  /*3a20*/  LDL.64 R230, [R1+0xbb8] ;  /* 0x000bb80001e67983 */ /* 0x000ea80000100a00 */
[----:B---3--:R-:W-:Y:S04]  /*3a30*/  STL [R1+0x103c], R243 ;  /* 0x00103cf301007387 */ /* 0x008fe80000100800 */
[----:B------:R0:W-:Y:S04]  /*3a40*/  STL.64 [R1+0x400], R242 ;  /* 0x000400f201007387 */ /* 0x0001e80000100a00 */
[----:B------:R-:W3:Y:S04]  /*3a50*/  LDL.64 R232, [R1+0xbc0] ;  /* 0x000bc00001e87983 */ /* 0x000ee80000100a00 */
[----:B------:R-:W3:Y:S04]  /*3a60*/  LDL.64 R234, [R1+0xbc8] ;  /* 0x000bc80001ea7983 */ /* 0x000ee80000100a00 */
[----:B----4-:R-:W4:Y:S04]  /*3a70*/  LDL.64 R236, [R1+0xbd0] ;  /* 0x000bd00001ec7983 */ /* 0x010f280000100a00 */
[----:B------:R-:W4:Y:S04]  /*3a80*/  LDL.64 R238, [R1+0xbd8] ;  /* 0x000bd80001ee7983 */ /* 0x000f280000100a00 */
[----:B------:R-:W4:Y:S04]  /*3a90*/  LDL.64 R240, [R1+0xbe0] ;  /* 0x000be00001f07983 */ /* 0x000f280000100a00 */
[----:B0-----:R-:W4:Y:S04]  /*3aa0*/  LDL.64 R242, [R1+0xbe8] ;  /* 0x000be80001f27983 */ /* 0x001f280000100a00 */
[----:B------:R-:W4:Y:S04]  /*3ab0*/  LDL.64 R244, [R1+0xbf0] ;  /* 0x000bf00001f47983 */ /* 0x000f280000100a00 */
[----:B------:R-:W4:Y:S04]  /*3ac0*/  LDL.64 R246, [R1+0xbf8] ;  /* 0x000bf80001f67983 */ /* 0x000f280000100a00 */
[----:B------:R-:W4:Y:S04]  /*3ad0*/  LDL.64 R248, [R1+0xc00] ;  /* 0x000c000001f87983 */ /* 0x000f280000100a00 */
[----:B------:R-:W4:Y:S04]  /*3ae0*/  LDL.64 R250, [R1+0xc08] ;  /* 0x000c080001fa7983 */ /* 0x000f280000100a00 */
[----:B------:R-:W-:Y:S04]  /*3af0*/  STL.64 [R1+0x718], R4 ;  /* 0x0007180401007387 */ /* 0x000fe80000100a00 */
        /* <DEDUP_REMOVED lines=18> */
[----:B--2---:R-:W-:Y:S04]  /*3c20*/  SHFL.DOWN PT, R4, R206, 0x1, 0x1f ;  /* 0x08201f00ce047f89 */ /* 0x004fe800000e0000 */
        /* <DEDUP_REMOVED lines=38> */
[----:B---3--:R-:W-:Y:S04]  /*3e90*/  SHFL.DOWN PT, R4, R232, 0x1, 0x1f ;  /* 0x08201f00e8047f89 */ /* 0x008fe800000e0000 */
        /* <DEDUP_REMOVED lines=22> */
[----:B------:R1:W-:Y:S04]  /*4000*/  STL [R1+0x1040], R0 ;  /* 0x0010400001007387 */ /* 0x0003e80000100800 */
[----:B0-----:R-:W-:Y:S04]  /*4010*/  STL.64 [R1+0x7f0], R4 ;  /* 0x0007f00401007387 */ /* 0x001fe80000100a00 */
[----:B------:R-:W-:Y:S04]  /*4020*/  SHFL.DOWN PT, R4, R248, 0x1, 0x1f ;  /* 0x08201f00f8047f89 */ /* 0x000fe800000e0000 */
[----:B------:R-:W0:Y:S01]  /*4030*/  SHFL.DOWN PT, R5, R249, 0x1, 0x1f ;  /* 0x08201f00f9057f89 */ /* 0x000e2200000e0000 */
[----:B-1----:R-:W1:Y:S03]  /*4040*/  S2R R0, SR_LANEID ;  /* 0x0000000000007919 */ /* 0x002e660000000000 */
[----:B0-----:R-:W-:Y:S04]  /*4050*/  STL.64 [R1+0x7f8], R4 ;  /* 0x0007f80401007387 */ /* 0x001fe80000100a00 */
[----:B------:R-:W-:Y:S04]  /*4060*/  SHFL.DOWN PT, R4, R250, 0x1, 0x1f ;  /* 0x08201f00fa047f89 */ /* 0x000fe800000e0000 */
[----:B------:R-:W0:Y:S01]  /*4070*/  SHFL.DOWN PT, R5, R251, 0x1, 0x1f ;  /* 0x08201f00fb057f89 */ /* 0x000e2200000e0000 */
[----:B-1----:R-:W-:-:S03]  /*4080*/  ISETP.GT.AND P0, PT, R0, 0x1e, PT ;  /* 0x0000001e0000780c */ /* 0x002fc60003f04270 */
[----:B------:R1:W5:Y:S04]  /*4090*/  LDL.LU R0, [R1+0x1040] ;  /* 0x0010400001007983 */ /* 0x0003680000300800 */
[----:B0-----:R0:W-:Y:S04]  /*40a0*/  STL.64 [R1+0x800], R4 ;  /* 0x0008000401007387 */ /* 0x0011e80000100a00 */
[----:B0-----:R1:W5:Y:S01]  /*40b0*/  LDL.LU.64 R4, [R1+0x1048] ;  /* 0x0010480001047983 */ /* 0x0013620000300a00 */
[----:B------:R-:W-:Y:S04]  /*40c0*/  BSSY.RECONVERGENT B0, `(.L_x_19620) ;  /* 0x00001a3000007945 */ /* 0x000fe80003800200 */
[----:B------:R-:W-:Y:S05]  /*40d0*/  @P0 BRA `(.L_x_19621) ;  /* 0x0000001800840947 */ /* 0x000fea0003800000 */
[----:B------:R0:W-:Y:S04]  /*40e0*/  STL [R1+0x1060], R243 ;  /* 0x001060f301007387 */ /* 0x0001e80000100800 */
[----:B------:R2:W-:Y:S04]  /*40f0*/  STL.64 [R1+0x1058], R244 ;  /* 0x001058f401007387 */ /* 0x0005e80000100a00 */
[----:B------:R3:W-:Y:S04]  /*4100*/  STL.64 [R1+0x1050], R246 ;  /* 0x001050f601007387 */ /* 0x0007e80000100a00 */
[----:B0-----:R-:W4:Y:S04]  /*4110*/  LDL.LU R243, [R1+0x103c] ;  /* 0x00103c0001f37983 */ /* 0x001f280000300800 */
[----:B------:R0:W-:Y:S04]  /*4120*/  STL.64 [R1+0x1048], R248 ;  /* 0x001048f801007387 */ /* 0x0001e80000100a00 */
[----:B------:R1:W-:Y:S04]  /*4130*/  STL.64 [R1+0x1040], R250 ;  /* 0x001040fa01007387 */ /* 0x0003e80000100a00 */
[----:B--2---:R-:W2:Y:S04]  /*4140*/  LDL.LU R244, [R1+0x1030] ;  /* 0x0010300001f47983 */ /* 0x004ea80000300800 */
[----:B------:R-:W2:Y:S04]  /*4150*/  LDL.LU R245, [R1+0x1034] ;  /* 0x0010340001f57983 */ /* 0x000ea80000300800 */
[----:B---3--:R-:W3:Y:S04]  /*4160*/  LDL.LU R246, [R1+0x1028] ;  /* 0x0010280001f67983 */ /* 0x008ee80000300800 */
[----:B------:R-:W3:Y:S04]  /*4170*/  LDL.LU R247, [R1+0x102c] ;  /* 0x00102c0001f77983 */ /* 0x000ee80000300800 */
[----:B0-----:R-:W3:Y:S04]  /*4180*/  LDL.LU R248, [R1+0x1020] ;  /* 0x0010200001f87983 */ /* 0x001ee80000300800 */
[----:B------:R-:W3:Y:S04]  /*4190*/  LDL.LU R249, [R1+0x1024] ;  /* 0x0010240001f97983 */ /* 0x000ee80000300800 */
[----:B-1----:R-:W3:Y:S01]  /*41a0*/  LDL.LU R250, [R1+0x1018] ;  /* 0x0010180001fa7983 */ /* 0x002ee20000300800 */
[----:B------:R-:W-:Y:S01]  /*41b0*/  FSETP.GT.FTZ.AND P0, PT, R2, R252, PT ;  /* 0x000000fc0200720b */ /* 0x000fe20003f14000 */
[----:B-----5:R-:W-:-:S03]  /*41c0*/  IMAD.MOV.U32 R251, RZ, RZ, R0 ;  /* 0x000000fffffb7224 */ /* 0x020fc600078e0000 */
[----:B------:R-:W-:Y:S02]  /*41d0*/  FSEL R0, R2, R252, P0 ;  /* 0x000000fc02007208 */ /* 0x000fe40000000000 */
[----:B------:R-:W-:Y:S02]  /*41e0*/  FSEL R2, R252, R2, P0 ;  /* 0x00000002fc027208 */ /* 0x000fe40000000000 */
[----:B----4-:R-:W-:Y:S02]  /*41f0*/  FSEL R252, R3, R243, P0 ;  /* 0x000000f303fc7208 */ /* 0x010fe40000000000 */
[----:B------:R-:W-:Y:S02]  /*4200*/  FSEL R3, R243, R3, P0 ;  /* 0x00000003f3037208 */ /* 0x000fe40000000000 */
[----:B------:R-:W4:Y:S04]  /*4210*/  LDL.LU R243, [R1+0x1060] ;  /* 0x0010600001f37983 */ /* 0x000f280000300800 */
[----:B--2---:R0:W-:Y:S04]  /*4220*/  STL.64 [R1], R244 ;  /* 0x000000f401007387 */ /* 0x0041e80000100a00 */
[----:B---3--:R1:W-:Y:S04]  /*4230*/  STL.64 [R1+0x8], R246 ;  /* 0x000008f601007387 */ /* 0x0083e80000100a00 */
[----:B0-----:R-:W2:Y:S04]  /*4240*/  LDL.LU.64 R244, [R1+0x1058] ;  /* 0x0010580001f47983 */ /* 0x001ea80000300a00 */
[----:B------:R0:W-:Y:S04]  /*4250*/  STL.64 [R1+0x10], R248 ;  /* 0x000010f801007387 */ /* 0x0001e80000100a00 */
[----:B------:R3:W-:Y:S04]  /*4260*/  STL.64 [R1+0x18], R250 ;  /* 0x000018fa01007387 */ /* 0x0007e80000100a00 */
[----:B-1----:R-:W2:Y:S04]  /*4270*/  LDL.LU.64 R246, [R1+0x1050] ;  /* 0x0010500001f67983 */ /* 0x002ea80000300a00 */
[----:B0-----:R-:W2:Y:S04]  /*4280*/  LDL.LU.64 R248, [R1+0x1048] ;  /* 0x0010480001f87983 */ /* 0x001ea80000300a00 */
[----:B---3--:R-:W3:Y:S01]  /*4290*/  LDL.LU.64 R250, [R1+0x1040] ;  /* 0x0010400001fa7983 */ /* 0x008ee20000300a00 */
        /* <DEDUP_REMOVED lines=122> */
[----:B--2---:R-:W-:Y:S04]  /*4a40*/  STL.64 [R1+0x3e0], R244 ;  /* 0x0003e0f401007387 */ /* 0x004fe80000100a00 */
[----:B------:R-:W-:Y:S04]  /*4a50*/  STL.64 [R1+0x3e8], R246 ;  /* 0x0003e8f601007387 */ /* 0x000fe80000100a00 */
[----:B------:R-:W-:Y:S04]  /*4a60*/  STL.64 [R1+0x3f0], R248 ;  /* 0x0003f0f801007387 */ /* 0x000fe80000100a00 */
[----:B---3--:R-:W-:Y:S04]  /*4a70*/  STL.64 [R1+0x3f8], R250 ;  /* 0x0003f8fa01007387 */ /* 0x008fe80000100a00 */
[----:B------:R0:W-:Y:S04]  /*4a80*/  STL.64 [R1+0x20], R4 ;  /* 0x0000200401007387 */ /* 0x0001e80000100a00 */
[----:B------:R1:W-:Y:S01]  /*4a90*/  STL.64 [R1+0x28], R6 ;  /* 0x0000280601007387 */ /* 0x0003e20000100a00 */
[----:B0-----:R-:W-:Y:S01]  /*4aa0*/  IADD3 R5, PT, PT, R1, 0x200, RZ ;  /* 0x0000020001057810 */ /* 0x001fe20007ffe0ff */
[----:B------:R-:W-:-:S02]  /*4ab0*/  IMAD.MOV.U32 R4, RZ, RZ, RZ ;  /* 0x000000ffff047224 */ /* 0x000fc400078e00ff */
[----:B-1----:R-:W-:-:S07]  /*4ac0*/  VIADD R7, R1, 0x400 ;  /* 0x0000040001077836 */ /* 0x002fce0000000000 */
.L_x_19644:
[C---:B012---:R-:W-:Y:S01]  /*4ad0*/  IMAD R9, R4.reuse, 0x4, R7 ;  /* 0x0000000404097824 */ /* 0x047fe200078e0207 */
        /* <DEDUP_REMOVED lines=14> */
.L_x_19643:
        /* <DEDUP_REMOVED lines=8> */
.L_x_19624:
        /* <DEDUP_REMOVED lines=12> */
.L_x_19625:
[----:B------:R-:W-:Y:S05]  /*4d00*/  BSYNC.RELIABLE B2 ;  /* 0x0000000000027941 */ /* 0x000fea0003800100 */
.L_x_19623:
[----:B------:R-:W2:Y:S04]  /*4d10*/  LDL R8, [R9+-0x1fc] ;  /* 0xfffe040009087983 */ /* 0x000ea80000100800 */
[----:B------:R-:W-:Y:S04]  /*4d20*/  STL [R9], R11 ;  /* 0x0000000b09007387 */ /* 0x000fe80000100800 */
[----:B-----5:R-:W-:Y:S04]  /*4d30*/  STL [R9+-0x1fc], R6 ;  /* 0xfffe040609007387 */ /* 0x020fe80000100800 */
[----:B------:R1:W-:Y:S02]  /*4d40*/  STL [R9+0x4], R10 ;  /* 0x0000040a09007387 */ /* 0x0003e40000100800 */
[----:B-1----:R-:W-:-:S02]  /*4d50*/  IMAD.MOV.U32 R10, RZ, RZ, R11 ;  /* 0x000000ffff0a7224 */ /* 0x002fc400078e000b */
[----:B--2---:R1:W-:Y:S05]  /*4d60*/  STL [R9+-0x200], R8 ;  /* 0xfffe000809007387 */ /* 0x0043ea0000100800 */
.L_x_19626:
[----:B------:R-:W-:Y:S05]  /*4d70*/  BSYNC.RECONVERGENT B1 ;  /* 0x0000000000017941 */ /* 0x000fea0003800200 */
.L_x_19622:
[----:B------:R-:W2:Y:S01]  /*4d80*/  LDL R6, [R9+-0x4] ;  /* 0xfffffc0009067983 */ /* 0x000ea20000100800 */
[----:B------:R-:W-:Y:S04]  /*4d90*/  BSSY.RECONVERGENT B1, `(.L_x_19627) ;  /* 0x0000016000017945 */ /* 0x000fe80003800200 */
[----:B------:R-:W-:Y:S01]  /*4da0*/  BSSY.RELIABLE B2, `(.L_x_19628) ;  /* 0x000000e000027945 */ /* 0x000fe20003800100 */
[----:B--2---:R-:W-:-:S13]  /*4db0*/  FSETP.GT.FTZ.AND P0, PT, R10, R6, PT ;  /* 0x000000060a00720b */ /* 0x004fda0003f14000 */
[----:B------:R-:W-:Y:S05]  /*4dc0*/  @!P0 BRA `(.L_x_19629) ;  /* 0x0000000000088947 */ /* 0x000fea0003800000 */
[----:B------:R2:W5:Y:S01]  /*4dd0*/  LDL R12, [R9+-0x204] ;  /* 0xfffdfc00090c7983 */ /* 0x0005620000100800 */
[----:B------:R-:W-:Y:S05]  /*4de0*/  BRA `(.L_x_19630) ;  /* 0x0000000000247947 */ /* 0x000fea0003800000 */
.L_x_19629:
        /* <DEDUP_REMOVED lines=9> */
.L_x_19630:
[----:B------:R-:W-:Y:S05]  /*4e80*/  BSYNC.RELIABLE B2 ;  /* 0x0000000000027941 */ /* 0x000fea0003800100 */
.L_x_19628:
[----:B-----5:R-:W-:Y:S01]  /*4e90*/  STL [R9+-0x200], R12 ;  /* 0xfffe000c09007387 */ /* 0x020fe20000100800 */
[----:B------:R-:W-:-:S03]  /*4ea0*/  IMAD.MOV.U32 R11, RZ, RZ, R8 ;  /* 0x000000ffff0b7224 */ /* 0x000fc600078e0008 */
[----:B------:R-:W-:Y:S04]  /*4eb0*/  STL [R9+-0x4], R10 ;  /* 0xfffffc0a09007387 */ /* 0x000fe80000100800 */
[----:B------:R-:W-:Y:S04]  /*4ec0*/  STL [R9+-0x204], R8 ;  /* 0xfffdfc0809007387 */ /* 0x000fe80000100800 */
[----:B------:R3:W-:Y:S02]  /*4ed0*/  STL [R9], R6 ;  /* 0x0000000609007387 */ /* 0x0007e40000100800 */
[----:B---3--:R-:W-:-:S07]  /*4ee0*/  IMAD.MOV.U32 R6, RZ, RZ, R10 ;  /* 0x000000ffff067224 */ /* 0x008fce00078e000a */
.L_x_19631:
[----:B------:R-:W-:Y:S05]  /*4ef0*/  BSYNC.RECONVERGENT B1 ;  /* 0x0000000000017941 */ /* 0x000fea0003800200 */
.L_x_19627:
[----:B------:R-:W3:Y:S01]  /*4f00*/  LDL R13, [R9+-0x8] ;  /* 0xfffff800090d7983 */ /* 0x000ee20000100800 */
[----:B------:R-:W-:Y:S04]  /*4f10*/  BSSY.RECONVERGENT B1, `(.L_x_19632) ;  /* 0x0000018000017945 */ /* 0x000fe80003800200 */
[----:B------:R-:W-:Y:S01]  /*4f20*/  BSSY.RELIABLE B2, `(.L_x_19633) ;  /* 0x0000010000027945 */ /* 0x000fe20003800100 */
[----:B---3--:R-:W-:-:S13]  /*4f30*/  FSETP.GT.FTZ.AND P0, PT, R6, R13, PT ;  /* 0x0000000d0600720b */ /* 0x008fda0003f14000 */
[----:B------:R-:W-:Y:S05]  /*4f40*/  @!P0 BRA `(.L_x_19634) ;  /* 0x0000000000088947 */ /* 0x000fea0003800000 */
[----:B-1----:R1:W5:Y:S01]  /*4f50*/  LDL R8, [R9+-0x208] ;  /* 0xfffdf80009087983 */ /* 0x0023620000100800 */
[----:B------:R-:W-:Y:S05]  /*4f60*/  BRA `(.L_x_19635) ;  /* 0x00000000002c7947 */ /* 0x000fea0003800000 */
.L_x_19634:
        /* <DEDUP_REMOVED lines=11> */
.L_x_19635:
[----:B------:R-:W-:Y:S05]  /*5020*/  BSYNC.RELIABLE B2 ;  /* 0x0000000000027941 */ /* 0x000fea0003800100 */
.L_x_19633:
[----:B-----5:R-:W-:Y:S01]  /*5030*/  STL [R9+-0x204], R8 ;  /* 0xfffdfc0809007387 */ /* 0x020fe20000100800 */
[----:B------:R-:W-:-:S03]  /*5040*/  IMAD.MOV.U32 R10, RZ, RZ, R11 ;  /* 0x000000ffff0a7224 */ /* 0x000fc600078e000b */
[----:B------:R-:W-:Y:S04]  /*5050*/  STL [R9+-0x8], R6 ;  /* 0xfffff80609007387 */ /* 0x000fe80000100800 */
[----:B------:R-:W-:Y:S04]  /*5060*/  STL [R9+-0x208], R11 ;  /* 0xfffdf80b09007387 */ /* 0x000fe80000100800 */
[----:B------:R3:W-:Y:S02]  /*5070*/  STL [R9+-0x4], R13 ;  /* 0xfffffc0d09007387 */ /* 0x0007e40000100800 */
[----:B---3--:R-:W-:-:S07]  /*5080*/  IMAD.MOV.U32 R13, RZ, RZ, R6 ;  /* 0x000000ffff0d7224 */ /* 0x008fce00078e0006 */
.L_x_19636:
[----:B------:R-:W-:Y:S05]  /*5090*/  BSYNC.RECONVERGENT B1 ;  /* 0x0000000000017941 */ /* 0x000fea0003800200 */
.L_x_19632:
        /* <DEDUP_REMOVED lines=11> */
.L_x_19640:
        /* <DEDUP_REMOVED lines=11> */
.L_x_19641:
[----:B------:R-:W-:Y:S05]  /*5200*/  BSYNC.RELIABLE B2 ;  /* 0x0000000000027941 */ /* 0x000fea0003800100 */
.L_x_19639:
[----:B------:R4:W-:Y:S04]  /*5210*/  STL [R6+0x200], R13 ;  /* 0x0002000d06007387 */ /* 0x0009e80000100800 */
[----:B------:R-:W2:Y:S04]  /*5220*/  LDL R11, [R9+-0x208] ;  /* 0xfffdf800090b7983 */ /* 0x000ea80000100800 */
[----:B--2---:R4:W-:Y:S04]  /*5230*/  STL [R6], R11 ;  /* 0x0000000b06007387 */ /* 0x0049e80000100800 */
[----:B------:R4:W-:Y:S04]  /*5240*/  STL [R9+-0x8], R12 ;  /* 0xfffff80c09007387 */ /* 0x0009e80000100800 */
[----:B-----5:R4:W-:Y:S02]  /*5250*/  STL [R9+-0x208], R8 ;  /* 0xfffdf80809007387 */ /* 0x0209e40000100800 */
.L_x_19642:
[----:B------:R-:W-:Y:S05]  /*5260*/  BSYNC.RECONVERGENT B1 ;  /* 0x0000000000017941 */ /* 0x000fea0003800200 */
.L_x_19638:
[----:B------:R-:W-:Y:S01]  /*5270*/  VIADD R2, R2, 0xfffffffc ;  /* 0xfffffffc02027836 */ /* 0x000fe20000000000 */
[----:B------:R-:W-:Y:S06]  /*5280*/  BRA `(.L_x_19643) ;  /* 0xfffffff8004c7947 */ /* 0x000fec000383ffff */
.L_x_19637:
[----:B------:R-:W-:Y:S05]  /*5290*/  @P1 BRA `(.L_x_19644) ;  /* 0xfffffff8000c1947 */ /* 0x000fea000383ffff */
[----:B------:R-:W3:Y:S04]  /*52a0*/  LDL.64 R58, [R1] ;  /* 0x00000000013a7983 */ /* 0x000ee80000100a00 */
[----:B------:R-:W4:Y:S04]  /*52b0*/  LDL.64 R60, [R1+0x8] ;  /* 0x00000800013c7983 */ /* 0x000f280000100a00 */
[----:B------:R-:W4:Y:S04]  /*52c0*/  LDL.64 R62, [R1+0x10] ;  /* 0x00001000013e7983 */ /* 0x000f280000100a00 */
[----:B------:R-:W4:Y:S04]  /*52d0*/  LDL.64 R64, [R1+0x18] ;  /* 0x0000180001407983 */ /* 0x000f280000100a00 */
        /* <DEDUP_REMOVED lines=71> */
[----:B---3--:R1:W-:Y:S04]  /*5750*/  STL.64 [R1+0x1030], R58 ;  /* 0x0010303a01007387 */ /* 0x0083e80000100a00 */
[----:B----4-:R2:W-:Y:S04]  /*5760*/  STL.64 [R1+0x1028], R60 ;  /* 0x0010283c01007387 */ /* 0x0105e80000100a00 */
[----:B------:R3:W-:Y:S04]  /*5770*/  STL.64 [R1+0x1020], R62 ;  /* 0x0010203e01007387 */ /* 0x0007e80000100a00 */
[----:B------:R4:W-:Y:S04]  /*5780*/  STL.64 [R1+0x1018], R64 ;  /* 0x0010184001007387 */ /* 0x0009e80000100a00 */
[----:B-1----:R0:W5:Y:S04]  /*5790*/  LDL.64 R58, [R1+0xf8] ;  /* 0x0000f800013a7983 */ /* 0x0021680000100a00 */
[----:B--2---:R0:W5:Y:S04]  /*57a0*/  LDL.64 R60, [R1+0x100] ;  /* 0x00010000013c7983 */ /* 0x0041680000100a00 */
[----:B---3--:R0:W5:Y:S04]  /*57b0*/  LDL.64 R62, [R1+0x108] ;  /* 0x00010800013e7983 */ /* 0x0081680000100a00 */
[----:B----4-:R0:W5:Y:S04]  /*57c0*/  LDL.64 R64, [R1+0x110] ;  /* 0x0001100001407983 */ /* 0x0101680000100a00 */
        /* <DEDUP_REMOVED lines=49> */
[----:B------:R-:W-:-:S07]  /*5ae0*/  IMAD.MOV.U32 R2, RZ, RZ, R0 ;  /* 0x000000ffff027224 */ /* 0x000fce00078e0000 */
.L_x_19621:
[----:B------:R-:W-:Y:S05]  /*5af0*/  BSYNC.RECONVERGENT B0 ;  /* 0x0000000000007941 */ /* 0x000fea0003800200 */
.L_x_19620:
[----:B------:R-:W-:Y:S05]  /*5b00*/  WARPSYNC.ALL ;  /* 0x0000000000007948 */ /* 0x000fea0003800000 */
[----:B-----5:R2:W-:Y:S04]  /*5b10*/  STL.64 [R1+0x1050], R250 ;  /* 0x001050fa01007387 */ /* 0x0205e80000100a00 */
[----:B------:R-:W3:Y:S04]  /*5b20*/  LDL R252, [R1+0x1018] ;  /* 0x0010180001fc7983 */ /* 0x000ee80000100800 */
[----:B------:R-:W4:Y:S04]  /*5b30*/  LDL R0, [R1+0x101c] ;  /* 0x00101c0001007983 */ /* 0x000f280000100800 */
[----:B--2---:R-:W2:Y:S04]  /*5b40*/  LDL R250, [R1+0x1020] ;  /* 0x0010200001fa7983 */ /* 0x004ea80000100800 */
[----:B------:R-:W3:Y:S04]  /*5b50*/  LDL R251, [R1+0x1024] ;  /* 0x0010240001fb7983 */ /* 0x000ee80000100800 */
[----:B------:R-:W-:Y:S04]  /*5b60*/  STL.64 [R1+0x1048], R4 ;  /* 0x0010480401007387 */ /* 0x000fe80000100a00 */
[----:B------:R0:W-:Y:S04]  /*5b70*/  STL.64 [R1+0x1060], R246 ;  /* 0x001060f601007387 */ /* 0x0001e80000100a00 */
[----:B------:R1:W-:Y:S04]  /*5b80*/  STL.64 [R1+0x1058], R248 ;  /* 0x001058f801007387 */ /* 0x0003e80000100a00 */
[----:B0-----:R-:W4:Y:S04]  /*5b90*/  LDL R246, [R1+0x1030] ;  /* 0x0010300001f67983 */ /* 0x001f280000100800 */
[----:B------:R-:W4:Y:S04]  /*5ba0*/  LDL R247, [R1+0x1034] ;  /* 0x0010340001f77983 */ /* 0x000f280000100800 */
[----:B-1----:R-:W4:Y:S04]  /*5bb0*/  LDL R248, [R1+0x1028] ;  /* 0x0010280001f87983 */ /* 0x002f280000100800 */
[----:B------:R-:W4:Y:S04]  /*5bc0*/  LDL R249, [R1+0x102c] ;  /* 0x00102c0001f97983 */ /* 0x000f280000100800 */
[----:B--2---:R-:W-:Y:S04]  /*5bd0*/  SHFL.DOWN PT, R250, R250, 0x2, 0x1f ;  /* 0x08401f00fafa7f89 */ /* 0x004fe800000e0000 */
[----:B---3--:R-:W0:Y:S04]  /*5be0*/  SHFL.DOWN PT, R251, R251, 0x2, 0x1f ;  /* 0x08401f00fbfb7f89 */ /* 0x008e2800000e0000 */
[----:B0-----:R-:W-:Y:S04]  /*5bf0*/  STL.64 [R1+0x418], R250 ;  /* 0x000418fa01007387 */ /* 0x001fe80000100a00 */
[----:B------:R-:W-:Y:S04]  /*5c00*/  SHFL.DOWN PT, R250, R252, 0x2, 0x1f ;  /* 0x08401f00fcfa7f89 */ /* 0x000fe800000e0000 */
[----:B----4-:R-:W0:Y:S04]  /*5c10*/  SHFL.DOWN PT, R251, R0, 0x2, 0x1f ;  /* 0x08401f0000fb7f89 */ /* 0x010e2800000e0000 */
[----:B0-----:R-:W-:Y:S04]  /*5c20*/  STL.64 [R1+0x420], R250 ;  /* 0x000420fa01007387 */ /* 0x001fe80000100a00 */
        /* <DEDUP_REMOVED lines=282> */
[----:B------:R-:W-:Y:S04]  /*6dd0*/  SHFL.DOWN PT, R248, R248, 0x2, 0x1f ;  /* 0x08401f00f8f87f89 */ /* 0x000fe800000e0000 */
[----:B------:R-:W2:Y:S04]  /*6de0*/  SHFL.DOWN PT, R249, R249, 0x2, 0x1f ;  /* 0x08401f00f9f97f89 */ /* 0x000ea800000e0000 */
[----:B------:R-:W-:Y:S04]  /*6df0*/  STL.64 [R1+0x428], R250 ;  /* 0x000428fa01007387 */ /* 0x000fe80000100a00 */
[----:B0-----:R-:W-:Y:S04]  /*6e00*/  STL.64 [R1+0x710], R4 ;  /* 0x0007100401007387 */ /* 0x001fe80000100a00 */
[----:B------:R-:W-:Y:S04]  /*6e10*/  SHFL.DOWN PT, R250, R2, 0x2, 0x1f ;  /* 0x08401f0002fa7f89 */ /* 0x000fe800000e0000 */
[----:B------:R-:W0:Y:S04]  /*6e20*/  SHFL.DOWN PT, R251, R3, 0x2, 0x1f ;  /* 0x08401f0003fb7f89 */ /* 0x000e2800000e0000 */
[----:B------:R-:W-:Y:S04]  /*6e30*/  SHFL.DOWN PT, R4, R192, 0x2, 0x1f ;  /* 0x08401f00c0047f89 */ /* 0x000fe800000e0000 */
[----:B------:R-:W3:Y:S04]  /*6e40*/  SHFL.DOWN PT, R5, R193, 0x2, 0x1f ;  /* 0x08401f00c1057f89 */ /* 0x000ee800000e0000 */
[----:B-1----:R1:W-:Y:S04]  /*6e50*/  STL.64 [R1+0x408], R246 ;  /* 0x000408f601007387 */ /* 0x0023e80000100a00 */
[----:B--2---:R2:W-:Y:S04]  /*6e60*/  STL.64 [R1+0x410], R248 ;  /* 0x000410f801007387 */ /* 0x0045e80000100a00 */
[----:B0-----:R-:W-:Y:S04]  /*6e70*/  STL.64 [R1+0x400], R250 ;  /* 0x000400fa01007387 */ /* 0x001fe80000100a00 */
[----:B-1----:R-:W4:Y:S04]  /*6e80*/  LDL.LU.64 R246, [R1+0x1060] ;  /* 0x0010600001f67983 */ /* 0x002f280000300a00 */
[----:B---3--:R-:W-:Y:S04]  /*6e90*/  STL.64 [R1+0x718], R4 ;  /* 0x0007180401007387 */ /* 0x008fe80000100a00 */
[----:B------:R-:W-:Y:S04]  /*6ea0*/  SHFL.DOWN PT, R4, R194, 0x2, 0x1f ;  /* 0x08401f00c2047f89 */ /* 0x000fe800000e0000 */
[----:B------:R-:W0:Y:S04]  /*6eb0*/  SHFL.DOWN PT, R5, R195, 0x2, 0x1f ;  /* 0x08401f00c3057f89 */ /* 0x000e2800000e0000 */
[----:B--2---:R-:W2:Y:S04]  /*6ec0*/  LDL.LU.64 R248, [R1+0x1058] ;  /* 0x0010580001f87983 */ /* 0x004ea80000300a00 */
        /* <DEDUP_REMOVED lines=44> */
[----:B------:R-:W0:Y:S01]  /*7190*/  SHFL.DOWN PT, R5, R225, 0x2, 0x1f ;  /* 0x08401f00e1057f89 */ /* 0x000e2200000e0000 */
[----:B------:R-:W-:-:S03]  /*71a0*/  IMAD.MOV.U32 R252, RZ, RZ, R250 ;  /* 0x000000fffffc7224 */ /* 0x000fc600078e00fa */
[----:B------:R1:W-:Y:S04]  /*71b0*/  STL.64 [R1+0x1038], R250 ;  /* 0x001038fa01007387 */ /* 0x0003e80000100a00 */
[----:B-1----:R-:W3:Y:S04]  /*71c0*/  LDL.LU.64 R250, [R1+0x1050] ;  /* 0x0010500001fa7983 */ /* 0x002ee80000300a00 */
        /* <DEDUP_REMOVED lines=33> */
[----:B------:R1:W-:Y:S04]  /*73e0*/  STL [R1+0x1040], R0 ;  /* 0x0010400001007387 */ /* 0x0003e80000100800 */
[----:B0-----:R-:W-:Y:S04]  /*73f0*/  STL.64 [R1+0x7f0], R4 ;  /* 0x0007f00401007387 */ /* 0x001fe80000100a00 */
[----:B--2---:R-:W-:Y:S04]  /*7400*/  SHFL.DOWN PT, R4, R248, 0x2, 0x1f ;  /* 0x08401f00f8047f89 */ /* 0x004fe800000e0000 */
[----:B------:R-:W0:Y:S01]  /*7410*/  SHFL.DOWN PT, R5, R249, 0x2, 0x1f ;  /* 0x08401f00f9057f89 */ /* 0x000e2200000e0000 */
[----:B-1----:R-:W1:Y:S03]  /*7420*/  S2R R0, SR_LANEID ;  /* 0x0000000000007919 */ /* 0x002e660000000000 */
[----:B0-----:R-:W-:Y:S04]  /*7430*/  STL.64 [R1+0x7f8], R4 ;  /* 0x0007f80401007387 */ /* 0x001fe80000100a00 */
[----:B---3--:R-:W-:Y:S04]  /*7440*/  SHFL.DOWN PT, R4, R250, 0x2, 0x1f ;  /* 0x08401f00fa047f89 */ /* 0x008fe800000e0000 */
        /* <DEDUP_REMOVED lines=161> */
[----:B------:R1:W-:Y:S04]  /*7e60*/  STL.64 [R1+0x28], R6 ;  /* 0x0000280601007387 */ /* 0x0003e80000100a00 */
[----:B------:R2:W-:Y:S01]  /*7e70*/  STL.64 [R1+0x30], R8 ;  /* 0x0000300801007387 */ /* 0x0005e20000100a00 */
[----:B0-----:R-:W-:-:S02]  /*7e80*/  IMAD.MOV.U32 R4, RZ, RZ, RZ ;  /* 0x000000ffff047224 */ /* 0x001fc400078e00ff */
[C---:B-1----:R-:W-:Y:S02]  /*7e90*/  VIADD R7, R1.reuse, 0x400 ;  /* 0x0000040001077836 */ /* 0x042fe40000000000 */
[----:B--2---:R-:W-:-:S07]  /*7ea0*/  VIADD R9, R1, 0x200 ;  /* 0x0000020001097836 */ /* 0x004fce0000000000 */
.L_x_19669:
[C---:B------:R-:W-:Y:S01]  /*7eb0*/  IMAD R8, R4.reuse, 0x4, R7 ;  /* 0x0000000404087824 */ /* 0x040fe200078e0207 */
[----:B--2---:R-:W2:Y:S04]  /*7ec0*/  LDL R11, [R1+0x3fc] ;  /* 0x0003fc00010b7983 */ /* 0x004ea80000100800 */
[----:B------:R-:W2:Y:S04]  /*7ed0*/  LDL R6, [R8+0x208] ;  /* 0x0002080008067983 */ /* 0x000ea80000100800 */
[----:B------:R-:W3:Y:S04]  /*7ee0*/  LDL R2, [R1+0x1fc] ;  /* 0x0001fc0001027983 */ /* 0x000ee80000100800 */
[----:B01----:R-:W4:Y:S01]  /*7ef0*/  LDL R5, [R8+0x8] ;  /* 0x0000080008057983 */ /* 0x003f220000100800 */
        /* <DEDUP_REMOVED lines=10> */
.L_x_19668:
        /* <DEDUP_REMOVED lines=8> */
.L_x_19649:
        /* <DEDUP_REMOVED lines=12> */
.L_x_19650:
[----:B------:R-:W-:Y:S05]  /*80e0*/  BSYNC.RELIABLE B2 ;  /* 0x0000000000027941 */ /* 0x000fea0003800100 */
.L_x_19648:
[----:B------:R-:W2:Y:S04]  /*80f0*/  LDL R8, [R5+-0x1fc] ;  /* 0xfffe040005087983 */ /* 0x000ea80000100800 */
[----:B------:R-:W-:Y:S04]  /*8100*/  STL [R5], R11 ;  /* 0x0000000b05007387 */ /* 0x000fe80000100800 */
[----:B-----5:R-:W-:Y:S04]  /*8110*/  STL [R5+-0x1fc], R6 ;  /* 0xfffe040605007387 */ /* 0x020fe80000100800 */
[----:B------:R1:W-:Y:S02]  /*8120*/  STL [R5+0x4], R10 ;  /* 0x0000040a05007387 */ /* 0x0003e40000100800 */
[----:B-1----:R-:W-:-:S02]  /*8130*/  IMAD.MOV.U32 R10, RZ, RZ, R11 ;  /* 0x000000ffff0a7224 */ /* 0x002fc400078e000b */
[----:B--2---:R1:W-:Y:S05]  /*8140*/  STL [R5+-0x200], R8 ;  /* 0xfffe000805007387 */ /* 0x0043ea0000100800 */
.L_x_19651:
[----:B------:R-:W-:Y:S05]  /*8150*/  BSYNC.RECONVERGENT B1 ;  /* 0x0000000000017941 */ /* 0x000fea0003800200 */
.L_x_19647:
[----:B------:R-:W2:Y:S01]  /*8160*/  LDL R6, [R5+-0x4] ;  /* 0xfffffc0005067983 */ /* 0x000ea20000100800 */
[----:B------:R-:W-:Y:S04]  /*8170*/  BSSY.RECONVERGENT B1, `(.L_x_19652) ;  /* 0x0000016000017945 */ /* 0x000fe80003800200 */
[----:B------:R-:W-:Y:S01]  /*8180*/  BSSY.RELIABLE B2, `(.L_x_19653) ;  /* 0x000000e000027945 */ /* 0x000fe20003800100 */
[----:B--2---:R-:W-:-:S13]  /*8190*/  FSETP.GT.FTZ.AND P0, PT, R10, R6, PT ;  /* 0x000000060a00720b */ /* 0x004fda0003f14000 */
[----:B------:R-:W-:Y:S05]  /*81a0*/  @!P0 BRA `(.L_x_19654) ;  /* 0x0000000000088947 */ /* 0x000fea0003800000 */
[----:B------:R2:W5:Y:S01]  /*81b0*/  LDL R12, [R5+-0x204] ;  /* 0xfffdfc00050c7983 */ /* 0x0005620000100800 */
[----:B------:R-:W-:Y:S05]  /*81c0*/  BRA `(.L_x_19655) ;  /* 0x0000000000247947 */ /* 0x000fea0003800000 */
.L_x_19654:
        /* <DEDUP_REMOVED lines=9> */
.L_x_19655:
[----:B------:R-:W-:Y:S05]  /*8260*/  BSYNC.RELIABLE B2 ;  /* 0x0000000000027941 */ /* 0x000fea0003800100 */
.L_x_19653:
[----:B-----5:R-:W-:Y:S01]  /*8270*/  STL [R5+-0x200], R12 ;  /* 0xfffe000c05007387 */ /* 0x020fe20000100800 */
[----:B------:R-:W-:-:S03]  /*8280*/  IMAD.MOV.U32 R11, RZ, RZ, R8 ;  /* 0x000000ffff0b7224 */ /* 0x000fc600078e0008 */
[----:B------:R-:W-:Y:S04]  /*8290*/  STL [R5+-0x4], R10 ;  /* 0xfffffc0a05007387 */ /* 0x000fe80000100800 */
[----:B------:R-:W-:Y:S04]  /*82a0*/  STL [R5+-0x204], R8 ;  /* 0xfffdfc0805007387 */ /* 0x000fe80000100800 */
[----:B------:R3:W-:Y:S02]  /*82b0*/  STL [R5], R6 ;  /* 0x0000000605007387 */ /* 0x0007e40000100800 */
[----:B---3--:R-:W-:-:S07]  /*82c0*/  IMAD.MOV.U32 R6, RZ, RZ, R10 ;  /* 0x000000ffff067224 */ /* 0x008fce00078e000a */
.L_x_19656:
[----:B------:R-:W-:Y:S05]  /*82d0*/  BSYNC.RECONVERGENT B1 ;  /* 0x0000000000017941 */ /* 0x000fea0003800200 */
.L_x_19652:
[----:B------:R-:W3:Y:S01]  /*82e0*/  LDL R13, [R5+-0x8] ;  /* 0xfffff800050d7983 */ /* 0x000ee20000100800 */
[----:B------:R-:W-:Y:S04]  /*82f0*/  BSSY.RECONVERGENT B1, `(.L_x_19657) ;  /* 0x0000018000017945 */ /* 0x000fe80003800200 */
[----:B------:R-:W-:Y:S01]  /*8300*/  BSSY.RELIABLE B2, `(.L_x_19658) ;  /* 0x0000010000027945 */ /* 0x000fe20003800100 */
[----:B---3--:R-:W-:-:S13]  /*8310*/  FSETP.GT.FTZ.AND P0, PT, R6, R13, PT ;  /* 0x0000000d0600720b */ /* 0x008fda0003f14000 */
[----:B------:R-:W-:Y:S05]  /*8320*/  @!P0 BRA `(.L_x_19659) ;  /* 0x0000000000088947 */ /* 0x000fea0003800000 */
[----:B-1----:R1:W5:Y:S01]  /*8330*/  LDL R8, [R5+-0x208] ;  /* 0xfffdf80005087983 */ /* 0x0023620000100800 */
[----:B------:R-:W-:Y:S05]  /*8340*/  BRA `(.L_x_19660) ;  /* 0x00000000002c7947 */ /* 0x000fea0003800000 */
.L_x_19659:
        /* <DEDUP_REMOVED lines=11> */
.L_x_19660:
[----:B------:R-:W-:Y:S05]  /*8400*/  BSYNC.RELIABLE B2 ;  /* 0x0000000000027941 */ /* 0x000fea0003800100 */
.L_x_19658:
[----:B-----5:R-:W-:Y:S01]  /*8410*/  STL [R5+-0x204], R8 ;  /* 0xfffdfc0805007387 */ /* 0x020fe20000100800 */
[----:B------:R-:W-:-:S03]  /*8420*/  IMAD.MOV.U32 R10, RZ, RZ, R11 ;  /* 0x000000ffff0a7224 */ /* 0x000fc600078e000b */
[----:B------:R-:W-:Y:S04]  /*8430*/  STL [R5+-0x8], R6 ;  /* 0xfffff80605007387 */ /* 0x000fe80000100800 */
[----:B------:R-:W-:Y:S04]  /*8440*/  STL [R5+-0x208], R11 ;  /* 0xfffdf80b05007387 */ /* 0x000fe80000100800 */
[----:B------:R3:W-:Y:S02]  /*8450*/  STL [R5+-0x4], R13 ;  /* 0xfffffc0d05007387 */ /* 0x0007e40000100800 */
[----:B---3--:R-:W-:-:S07]  /*8460*/  IMAD.MOV.U32 R13, RZ, RZ, R6 ;  /* 0x000000ffff0d7224 */ /* 0x008fce00078e0006 */
.L_x_19661:
[----:B------:R-:W-:Y:S05]  /*8470*/  BSYNC.RECONVERGENT B1 ;  /* 0x0000000000017941 */ /* 0x000fea0003800200 */
.L_x_19657:
        /* <DEDUP_REMOVED lines=11> */
.L_x_19665:
        /* <DEDUP_REMOVED lines=11> */
.L_x_19666:
[----:B------:R-:W-:Y:S05]  /*85e0*/  BSYNC.RELIABLE B2 ;  /* 0x0000000000027941 */ /* 0x000fea0003800100 */
.L_x_19664:
[----:B------:R4:W-:Y:S04]  /*85f0*/  STL [R6+0x200], R13 ;  /* 0x0002000d06007387 */ /* 0x0009e80000100800 */
[----:B------:R-:W2:Y:S04]  /*8600*/  LDL R11, [R5+-0x208] ;  /* 0xfffdf800050b7983 */ /* 0x000ea80000100800 */
[----:B--2---:R4:W-:Y:S04]  /*8610*/  STL [R6], R11 ;  /* 0x0000000b06007387 */ /* 0x0049e80000100800 */
[----:B------:R4:W-:Y:S04]  /*8620*/  STL [R5+-0x8], R12 ;  /* 0xfffff80c05007387 */ /* 0x0009e80000100800 */
[----:B-----5:R4:W-:Y:S02]  /*8630*/  STL [R5+-0x208], R8 ;  /* 0xfffdf80805007387 */ /* 0x0209e40000100800 */
.L_x_19667:
[----:B------:R-:W-:Y:S05]  /*8640*/  BSYNC.RECONVERGENT B1 ;  /* 0x0000000000017941 */ /* 0x000fea0003800200 */
.L_x_19663:
[----:B------:R-:W-:Y:S01]  /*8650*/  VIADD R2, R2, 0xfffffffc ;  /* 0xfffffffc02027836 */ /* 0x000fe20000000000 */
[----:B------:R-:W-:Y:S06]  /*8660*/  BRA `(.L_x_19668) ;  /* 0xfffffff8004c7947 */ /* 0x000fec000383ffff */
.L_x_19662:
[----:B------:R-:W-:Y:S05]  /*8670*/  @P1 BRA `(.L_x_19669) ;  /* 0xfffffff8000c1947 */ /* 0x000fea000383ffff */
[----:B------:R-:W3:Y:S04]  /*8680*/  LDL.64 R58, [R1] ;  /* 0x00000000013a7983 */ /* 0x000ee80000100a00 */
[----:B------:R-:W4:Y:S04]  /*8690*/  LDL.64 R60, [R1+0x8] ;  /* 0x00000800013c7983 */ /* 0x000f280000100a00 */
[----:B------:R-:W4:Y:S04]  /*86a0*/  LDL.64 R62, [R1+0x10] ;  /* 0x00001000013e7983 */ /* 0x000f280000100a00 */
[----:B------:R-:W4:Y:S04]  /*86b0*/  LDL.64 R64, [R1+0x18] ;  /* 0x0000180001407983 */ /* 0x000f280000100a00 */
        /* <DEDUP_REMOVED lines=129> */
.L_x_19646:
[----:B------:R-:W-:Y:S05]  /*8ed0*/  BSYNC.RECONVERGENT B0 ;  /* 0x0000000000007941 */ /* 0x000fea0003800200 */
.L_x_19645:
        /* <DEDUP_REMOVED lines=425> */
[----:B------:R-:W-:-:S02]  /*a970*/  FSETP.GT.FTZ.AND P0, PT, R2, R252, PT ;  /* 0x000000fc0200720b */ /* 0x000fc40003f14000 */
[----:B-----5:R-:W-:Y:S02]  /*a980*/  MOV R251, R0 ;  /* 0x0000000000fb7202 */ /* 0x020fe40000000f00 */
        /* <DEDUP_REMOVED lines=144> */
.L_x_19694:
        /* <DEDUP_REMOVED lines=15> */
.L_x_19693:
        /* <DEDUP_REMOVED lines=8> */
.L_x_19674:
        /* <DEDUP_REMOVED lines=12> */
.L_x_19675:
[----:B------:R-:W-:Y:S05]  /*b4c0*/  BSYNC.RELIABLE B2 ;  /* 0x0000000000027941 */ /* 0x000fea0003800100 */
.L_x_19673:
[----:B------:R-:W2:Y:S04]  /*b4d0*/  LDL R8, [R5+-0x1fc] ;  /* 0xfffe040005087983 */ /* 0x000ea80000100800 */
[----:B------:R-:W-:Y:S04]  /*b4e0*/  STL [R5], R11 ;  /* 0x0000000b05007387 */ /* 0x000fe80000100800 */
[----:B-----5:R-:W-:Y:S04]  /*b4f0*/  STL [R5+-0x1fc], R6 ;  /* 0xfffe040605007387 */ /* 0x020fe80000100800 */
[----:B------:R1:W-:Y:S02]  /*b500*/  STL [R5+0x4], R10 ;  /* 0x0000040a05007387 */ /* 0x0003e40000100800 */
[----:B-1----:R-:W-:-:S02]  /*b510*/  MOV R10, R11 ;  /* 0x0000000b000a7202 */ /* 0x002fc40000000f00 */
[----:B--2---:R1:W-:Y:S05]  /*b520*/  STL [R5+-0x200], R8 ;  /* 0xfffe000805007387 */ /* 0x0043ea0000100800 */
.L_x_19676:
[----:B------:R-:W-:Y:S05]  /*b530*/  BSYNC.RECONVERGENT B1 ;  /* 0x0000000000017941 */ /* 0x000fea0003800200 */
.L_x_19672:
[----:B------:R-:W2:Y:S01]  /*b540*/  LDL R6, [R5+-0x4] ;  /* 0xfffffc0005067983 */ /* 0x000ea20000100800 */
[----:B------:R-:W-:Y:S04]  /*b550*/  BSSY.RECONVERGENT B1, `(.L_x_19677) ;  /* 0x0000016000017945 */ /* 0x000fe80003800200 */
[----:B------:R-:W-:Y:S01]  /*b560*/  BSSY.RELIABLE B2, `(.L_x_19678) ;  /* 0x000000e000027945 */ /* 0x000fe20003800100 */
[----:B--2---:R-:W-:-:S13]  /*b570*/  FSETP.GT.FTZ.AND P0, PT, R10, R6, PT ;  /* 0x000000060a00720b */ /* 0x004fda0003f14000 */
[----:B------:R-:W-:Y:S05]  /*b580*/  @!P0 BRA `(.L_x_19679) ;  /* 0x0000000000088947 */ /* 0x000fea0003800000 */
[----:B------:R2:W5:Y:S01]  /*b590*/  LDL R12, [R5+-0x204] ;  /* 0xfffdfc00050c7983 */ /* 0x0005620000100800 */
[----:B------:R-:W-:Y:S05]  /*b5a0*/  BRA `(.L_x_19680) ;  /* 0x0000000000247947 */ /* 0x000fea0003800000 */
.L_x_19679:
        /* <DEDUP_REMOVED lines=9> */
.L_x_19680:
[----:B------:R-:W-:Y:S05]  /*b640*/  BSYNC.RELIABLE B2 ;  /* 0x0000000000027941 */ /* 0x000fea0003800100 */
.L_x_19678:
[----:B-----5:R-:W-:Y:S01]  /*b650*/  STL [R5+-0x200], R12 ;  /* 0xfffe000c05007387 */ /* 0x020fe20000100800 */
[----:B------:R-:W-:-:S03]  /*b660*/  IMAD.MOV.U32 R11, RZ, RZ, R8 ;  /* 0x000000ffff0b7224 */ /* 0x000fc600078e0008 */
[----:B------:R-:W-:Y:S04]  /*b670*/  STL [R5+-0x4], R10 ;  /* 0xfffffc0a05007387 */ /* 0x000fe80000100800 */
[----:B------:R-:W-:Y:S04]  /*b680*/  STL [R5+-0x204], R8 ;  /* 0xfffdfc0805007387 */ /* 0x000fe80000100800 */
[----:B------:R3:W-:Y:S02]  /*b690*/  STL [R5], R6 ;  /* 0x0000000605007387 */ /* 0x0007e40000100800 */
[----:B---3--:R-:W-:-:S07]  /*b6a0*/  IMAD.MOV.U32 R6, RZ, RZ, R10 ;  /* 0x000000ffff067224 */ /* 0x008fce00078e000a */
.L_x_19681:
[----:B------:R-:W-:Y:S05]  /*b6b0*/  BSYNC.RECONVERGENT B1 ;  /* 0x0000000000017941 */ /* 0x000fea0003800200 */
.L_x_19677:
[----:B------:R-:W3:Y:S01]  /*b6c0*/  LDL R13, [R5+-0x8] ;  /* 0xfffff800050d7983 */ /* 0x000ee20000100800 */
[----:B------:R-:W-:Y:S04]  /*b6d0*/  BSSY.RECONVERGENT B1, `(.L_x_19682) ;  /* 0x0000018000017945 */ /* 0x000fe80003800200 */
[----:B------:R-:W-:Y:S01]  /*b6e0*/  BSSY.RELIABLE B2, `(.L_x_19683) ;  /* 0x0000010000027945 */ /* 0x000fe20003800100 */
[----:B---3--:R-:W-:-:S13]  /*b6f0*/  FSETP.GT.FTZ.AND P0, PT, R6, R13, PT ;  /* 0x0000000d0600720b */ /* 0x008fda0003f14000 */
[----:B------:R-:W-:Y:S05]  /*b700*/  @!P0 BRA `(.L_x_19684) ;  /* 0x0000000000088947 */ /* 0x000fea0003800000 */
[----:B-1----:R1:W5:Y:S01]  /*b710*/  LDL R8, [R5+-0x208] ;  /* 0xfffdf80005087983 */ /* 0x0023620000100800 */
[----:B------:R-:W-:Y:S05]  /*b720*/  BRA `(.L_x_19685) ;  /* 0x00000000002c7947 */ /* 0x000fea0003800000 */
.L_x_19684:
        /* <DEDUP_REMOVED lines=11> */
.L_x_19685:
[----:B------:R-:W-:Y:S05]  /*b7e0*/  BSYNC.RELIABLE B2 ;  /* 0x0000000000027941 */ /* 0x000fea0003800100 */
.L_x_19683:
[----:B-----5:R-:W-:Y:S01]  /*b7f0*/  STL [R5+-0x204], R8 ;  /* 0xfffdfc0805007387 */ /* 0x020fe20000100800 */
[----:B------:R-:W-:-:S03]  /*b800*/  IMAD.MOV.U32 R10, RZ, RZ, R11 ;  /* 0x000000ffff0a7224 */ /* 0x000fc600078e000b */
[----:B------:R-:W-:Y:S04]  /*b810*/  STL [R5+-0x8], R6 ;  /* 0xfffff80605007387 */ /* 0x000fe80000100800 */
[----:B------:R-:W-:Y:S04]  /*b820*/  STL [R5+-0x208], R11 ;  /* 0xfffdf80b05007387 */ /* 0x000fe80000100800 */
[----:B------:R3:W-:Y:S02]  /*b830*/  STL [R5+-0x4], R13 ;  /* 0xfffffc0d05007387 */ /* 0x0007e40000100800 */
[----:B---3--:R-:W-:-:S07]  /*b840*/  IMAD.MOV.U32 R13, RZ, RZ, R6 ;  /* 0x000000ffff0d7224 */ /* 0x008fce00078e0006 */
.L_x_19686:
[----:B------:R-:W-:Y:S05]  /*b850*/  BSYNC.RECONVERGENT B1 ;  /* 0x0000000000017941 */ /* 0x000fea0003800200 */
.L_x_19682:
        /* <DEDUP_REMOVED lines=11> */
.L_x_19690:
        /* <DEDUP_REMOVED lines=11> */
.L_x_19691:
[----:B------:R-:W-:Y:S05]  /*b9c0*/  BSYNC.RELIABLE B2 ;  /* 0x0000000000027941 */ /* 0x000fea0003800100 */
.L_x_19689:
[----:B------:R4:W-:Y:S04]  /*b9d0*/  STL [R6+0x200], R13 ;  /* 0x0002000d06007387 */ /* 0x0009e80000100800 */
[----:B------:R-:W2:Y:S04]  /*b9e0*/  LDL R11, [R5+-0x208] ;  /* 0xfffdf800050b7983 */ /* 0x000ea80000100800 */
[----:B--2---:R4:W-:Y:S04]  /*b9f0*/  STL [R6], R11 ;  /* 0x0000000b06007387 */ /* 0x0049e80000100800 */
[----:B------:R4:W-:Y:S04]  /*ba00*/  STL [R5+-0x8], R12 ;  /* 0xfffff80c05007387 */ /* 0x0009e80000100800 */
[----:B-----5:R4:W-:Y:S02]  /*ba10*/  STL [R5+-0x208], R8 ;  /* 0xfffdf80805007387 */ /* 0x0209e40000100800 */
.L_x_19692:
[----:B------:R-:W-:Y:S05]  /*ba20*/  BSYNC.RECONVERGENT B1 ;  /* 0x0000000000017941 */ /* 0x000fea0003800200 */
.L_x_19688:
[----:B------:R-:W-:Y:S01]  /*ba30*/  VIADD R2, R2, 0xfffffffc ;  /* 0xfffffffc02027836 */ /* 0x000fe20000000000 */
[----:B------:R-:W-:Y:S06]  /*ba40*/  BRA `(.L_x_19693) ;  /* 0xfffffff8004c7947 */ /* 0x000fec000383ffff */
.L_x_19687:
        /* <DEDUP_REMOVED lines=134> */
.L_x_19671:
[----:B------:R-:W-:Y:S05]  /*c2b0*/  BSYNC.RECONVERGENT B0 ;  /* 0x0000000000007941 */ /* 0x000fea0003800200 */
.L_x_19670:
        /* <DEDUP_REMOVED lines=568> */
[----:B0-----:R-:W-:-:S02]  /*e640*/  IMAD.MOV.U32 R4, RZ, RZ, RZ ;  /* 0x000000ffff047224 */ /* 0x001fc400078e00ff */
[----:B-1----:R-:W-:-:S07]  /*e650*/  VIADD R7, R1, 0x200 ;  /* 0x0000020001077836 */ /* 0x002fce0000000000 */
.L_x_19719:
[----:B------:R-:W-:Y:S01]  /*e660*/  VIADD R2, R1, 0x400 ;  /* 0x0000040001027836 */ /* 0x000fe20000000000 */
[----:B--2---:R-:W2:Y:S04]  /*e670*/  LDL R9, [R1+0x3fc] ;  /* 0x0003fc0001097983 */ /* 0x004ea80000100800 */
[C---:B------:R-:W-:Y:S02]  /*e680*/  LEA R8, R4.reuse, R2, 0x2 ;  /* 0x0000000204087211 */ /* 0x040fe400078e10ff */
[----:B---3--:R-:W3:Y:S04]  /*e690*/  LDL R2, [R1+0x1fc] ;  /* 0x0001fc0001027983 */ /* 0x008ee80000100800 */
[----:B------:R-:W2:Y:S04]  /*e6a0*/  LDL R6, [R8+0x208] ;  /* 0x0002080008067983 */ /* 0x000ea80000100800 */
[----:B0-----:R-:W4:Y:S01]  /*e6b0*/  LDL R5, [R8+0x8] ;  /* 0x0000080008057983 */ /* 0x001f220000100800 */
        /* <DEDUP_REMOVED lines=10> */
.L_x_19718:
[----:B0-234-:R-:W-:-:S05]  /*e760*/  IMAD R5, R2, 0x4, R7 ;  /* 0x0000000402057824 */ /* 0x01dfca00078e0207 */
[----:B------:R-:W2:Y:S01]  /*e770*/  LDL.64 R8, [R5] ;  /* 0x0000000005087983 */ /* 0x000ea20000100a00 */
[----:B------:R-:W-:Y:S04]  /*e780*/  BSSY.RECONVERGENT B1, `(.L_x_19697) ;  /* 0x0000019000017945 */ /* 0x000fe80003800200 */
[----:B------:R-:W-:Y:S01]  /*e790*/  BSSY.RELIABLE B2, `(.L_x_19698) ;  /* 0x0000011000027945 */ /* 0x000fe20003800100 */
[----:B--2---:R-:W-:-:S13]  /*e7a0*/  FSETP.GT.FTZ.AND P0, PT, R9, R8, PT ;  /* 0x000000080900720b */ /* 0x004fda0003f14000 */
[----:B-1----:R-:W-:Y:S05]  /*e7b0*/  @!P0 BRA `(.L_x_19699) ;  /* 0x0000000000088947 */ /* 0x002fea0003800000 */
[----:B------:R0:W5:Y:S01]  /*e7c0*/  LDL R6, [R5+-0x200] ;  /* 0xfffe000005067983 */ /* 0x0001620000100800 */
[----:B------:R-:W-:Y:S05]  /*e7d0*/  BRA `(.L_x_19700) ;  /* 0x0000000000307947 */ /* 0x000fea0003800000 */
.L_x_19699:
        /* <DEDUP_REMOVED lines=12> */
.L_x_19700:
[----:B------:R-:W-:Y:S05]  /*e8a0*/  BSYNC.RELIABLE B2 ;  /* 0x0000000000027941 */ /* 0x000fea0003800100 */
.L_x_19698:
[----:B------:R-:W2:Y:S04]  /*e8b0*/  LDL R10, [R5+-0x1fc] ;  /* 0xfffe0400050a7983 */ /* 0x000ea80000100800 */
[----:B------:R-:W-:Y:S04]  /*e8c0*/  STL [R5], R9 ;  /* 0x0000000905007387 */ /* 0x000fe80000100800 */
[----:B-----5:R-:W-:Y:S04]  /*e8d0*/  STL [R5+-0x1fc], R6 ;  /* 0xfffe040605007387 */ /* 0x020fe80000100800 */
[----:B------:R1:W-:Y:S02]  /*e8e0*/  STL [R5+0x4], R8 ;  /* 0x0000040805007387 */ /* 0x0003e40000100800 */
[----:B-1----:R-:W-:-:S02]  /*e8f0*/  IMAD.MOV.U32 R8, RZ, RZ, R9 ;  /* 0x000000ffff087224 */ /* 0x002fc400078e0009 */
[----:B--2---:R1:W-:Y:S05]  /*e900*/  STL [R5+-0x200], R10 ;  /* 0xfffe000a05007387 */ /* 0x0043ea0000100800 */
.L_x_19701:
[----:B------:R-:W-:Y:S05]  /*e910*/  BSYNC.RECONVERGENT B1 ;  /* 0x0000000000017941 */ /* 0x000fea0003800200 */
.L_x_19697:
[----:B------:R-:W2:Y:S01]  /*e920*/  LDL R6, [R5+-0x4] ;  /* 0xfffffc0005067983 */ /* 0x000ea20000100800 */
[----:B------:R-:W-:Y:S04]  /*e930*/  BSSY.RECONVERGENT B1, `(.L_x_19702) ;  /* 0x0000016000017945 */ /* 0x000fe80003800200 */
[----:B------:R-:W-:Y:S01]  /*e940*/  BSSY.RELIABLE B2, `(.L_x_19703) ;  /* 0x000000e000027945 */ /* 0x000fe20003800100 */
[----:B--2---:R-:W-:-:S13]  /*e950*/  FSETP.GT.FTZ.AND P0, PT, R8, R6, PT ;  /* 0x000000060800720b */ /* 0x004fda0003f14000 */
[----:B------:R-:W-:Y:S05]  /*e960*/  @!P0 BRA `(.L_x_19704) ;  /* 0x0000000000088947 */ /* 0x000fea0003800000 */
[----:B------:R2:W5:Y:S01]  /*e970*/  LDL R12, [R5+-0x204] ;  /* 0xfffdfc00050c7983 */ /* 0x0005620000100800 */
[----:B------:R-:W-:Y:S05]  /*e980*/  BRA `(.L_x_19705) ;  /* 0x0000000000247947 */ /* 0x000fea0003800000 */
.L_x_19704:
        /* <DEDUP_REMOVED lines=9> */
.L_x_19705:
[----:B------:R-:W-:Y:S05]  /*ea20*/  BSYNC.RELIABLE B2 ;  /* 0x0000000000027941 */ /* 0x000fea0003800100 */
.L_x_19703:
[----:B-----5:R-:W-:Y:S01]  /*ea30*/  STL [R5+-0x200], R12 ;  /* 0xfffe000c05007387 */ /* 0x020fe20000100800 */
[----:B------:R-:W-:-:S03]  /*ea40*/  MOV R9, R10 ;  /* 0x0000000a00097202 */ /* 0x000fc60000000f00 */
[----:B------:R-:W-:Y:S04]  /*ea50*/  STL [R5+-0x4], R8 ;  /* 0xfffffc0805007387 */ /* 0x000fe80000100800 */
[----:B------:R-:W-:Y:S04]  /*ea60*/  STL [R5+-0x204], R10 ;  /* 0xfffdfc0a05007387 */ /* 0x000fe80000100800 */
[----:B------:R3:W-:Y:S02]  /*ea70*/  STL [R5], R6 ;  /* 0x0000000605007387 */ /* 0x0007e40000100800 */
[----:B---3--:R-:W-:-:S07]  /*ea80*/  IMAD.MOV.U32 R6, RZ, RZ, R8 ;  /* 0x000000ffff067224 */ /* 0x008fce00078e0008 */
.L_x_19706:
[----:B------:R-:W-:Y:S05]  /*ea90*/  BSYNC.RECONVERGENT B1 ;  /* 0x0000000000017941 */ /* 0x000fea0003800200 */
.L_x_19702:
[----:B------:R-:W3:Y:S01]  /*eaa0*/  LDL R11, [R5+-0x8] ;  /* 0xfffff800050b7983 */ /* 0x000ee20000100800 */
[----:B------:R-:W-:Y:S04]  /*eab0*/  BSSY.RECONVERGENT B1, `(.L_x_19707) ;  /* 0x0000018000017945 */ /* 0x000fe80003800200 */
[----:B------:R-:W-:Y:S01]  /*eac0*/  BSSY.RELIABLE B2, `(.L_x_19708) ;  /* 0x0000010000027945 */ /* 0x000fe20003800100 */
[----:B---3--:R-:W-:-:S13]  /*ead0*/  FSETP.GT.FTZ.AND P0, PT, R6, R11, PT ;  /* 0x0000000b0600720b */ /* 0x008fda0003f14000 */
[----:B------:R-:W-:Y:S05]  /*eae0*/  @!P0 BRA `(.L_x_19709) ;  /* 0x0000000000088947 */ /* 0x000fea0003800000 */
[----:B------:R3:W5:Y:S01]  /*eaf0*/  LDL R8, [R5+-0x208] ;  /* 0xfffdf80005087983 */ /* 0x0007620000100800 */
[----:B------:R-:W-:Y:S05]  /*eb00*/  BRA `(.L_x_19710) ;  /* 0x00000000002c7947 */ /* 0x000fea0003800000 */
.L_x_19709:
        /* <DEDUP_REMOVED lines=11> */
.L_x_19710:
[----:B------:R-:W-:Y:S05]  /*ebc0*/  BSYNC.RELIABLE B2 ;  /* 0x0000000000027941 */ /* 0x000fea0003800100 */
.L_x_19708:
[----:B-----5:R-:W-:Y:S01]  /*ebd0*/  STL [R5+-0x204], R8 ;  /* 0xfffdfc0805007387 */ /* 0x020fe20000100800 */
[----:B-1----:R-:W-:-:S03]  /*ebe0*/  IMAD.MOV.U32 R10, RZ, RZ, R9 ;  /* 0x000000ffff0a7224 */ /* 0x002fc600078e0009 */
[----:B------:R-:W-:Y:S04]  /*ebf0*/  STL [R5+-0x8], R6 ;  /* 0xfffff80605007387 */ /* 0x000fe80000100800 */
[----:B------:R-:W-:Y:S04]  /*ec00*/  STL [R5+-0x208], R9 ;  /* 0xfffdf80905007387 */ /* 0x000fe80000100800 */
[----:B------:R1:W-:Y:S02]  /*ec10*/  STL [R5+-0x4], R11 ;  /* 0xfffffc0b05007387 */ /* 0x0003e40000100800 */
[----:B-1----:R-:W-:-:S07]  /*ec20*/  IMAD.MOV.U32 R11, RZ, RZ, R6 ;  /* 0x000000ffff0b7224 */ /* 0x002fce00078e0006 */
.L_x_19711:
[----:B------:R-:W-:Y:S05]  /*ec30*/  BSYNC.RECONVERGENT B1 ;  /* 0x0000000000017941 */ /* 0x000fea0003800200 */
.L_x_19707:
        /* <DEDUP_REMOVED lines=11> */
.L_x_19715:
        /* <DEDUP_REMOVED lines=11> */
.L_x_19716:
[----:B------:R-:W-:Y:S05]  /*eda0*/  BSYNC.RELIABLE B2 ;  /* 0x0000000000027941 */ /* 0x000fea0003800100 */
.L_x_19714:
[----:B------:R4:W-:Y:S04]  /*edb0*/  STL [R6+0x200], R11 ;  /* 0x0002000b06007387 */ /* 0x0009e80000100800 */
[----:B------:R-:W2:Y:S04]  /*edc0*/  LDL R9, [R5+-0x208] ;  /* 0xfffdf80005097983 */ /* 0x000ea80000100800 */
[----:B--2---:R4:W-:Y:S04]  /*edd0*/  STL [R6], R9 ;  /* 0x0000000906007387 */ /* 0x0049e80000100800 */
[----:B------:R4:W-:Y:S04]  /*ede0*/  STL [R5+-0x8], R12 ;  /* 0xfffff80c05007387 */ /* 0x0009e80000100800 */
[----:B-----5:R4:W-:Y:S02]  /*edf0*/  STL [R5+-0x208], R8 ;  /* 0xfffdf80805007387 */ /* 0x0209e40000100800 */
.L_x_19717:
[----:B------:R-:W-:Y:S05]  /*ee00*/  BSYNC.RECONVERGENT B1 ;  /* 0x0000000000017941 */ /* 0x000fea0003800200 */
.L_x_19713:
[----:B------:R-:W-:Y:S01]  /*ee10*/  VIADD R2, R2, 0xfffffffc ;  /* 0xfffffffc02027836 */ /* 0x000fe20000000000 */
[----:B------:R-:W-:Y:S06]  /*ee20*/  BRA `(.L_x_19718) ;  /* 0xfffffff8004c7947 */ /* 0x000fec000383ffff */
.L_x_19712:
[----:B------:R-:W-:Y:S05]  /*ee30*/  @P1 BRA `(.L_x_19719) ;  /* 0xfffffff800081947 */ /* 0x000fea000383ffff */
[----:B------:R-:W4:Y:S04]  /*ee40*/  LDL.64 R58, [R1] ;  /* 0x00000000013a7983 */ /* 0x000f280000100a00 */
[----:B------:R-:W4:Y:S04]  /*ee50*/  LDL.64 R60, [R1+0x8] ;  /* 0x00000800013c7983 */ /* 0x000f280000100a00 */
[----:B------:R-:W4:Y:S04]  /*ee60*/  LDL.64 R62, [R1+0x10] ;  /* 0x00001000013e7983 */ /* 0x000f280000100a00 */
[----:B------:R-:W4:Y:S04]  /*ee70*/  LDL.64 R64, [R1+0x18] ;  /* 0x0000180001407983 */ /* 0x000f280000100a00 */
[----:B0-23--:R0:W5:Y:S04]  /*ee80*/  LDL.64 R4, [R1+0x20] ;  /* 0x0000200001047983 */ /* 0x00d1680000100a00 */
        /* <DEDUP_REMOVED lines=70> */
[----:B----4-:R1:W-:Y:S04]  /*f2f0*/  STL.64 [R1+0x1030], R58 ;  /* 0x0010303a01007387 */ /* 0x0103e80000100a00 */
[----:B------:R2:W-:Y:S04]  /*f300*/  STL.64 [R1+0x1028], R60 ;  /* 0x0010283c01007387 */ /* 0x0005e80000100a00 */
        /* <DEDUP_REMOVED lines=55> */
[----:B------:R-:W-:-:S07]  /*f680*/  MOV R2, R0 ;  /* 0x0000000000027202 */ /* 0x000fce0000000f00 */
.L_x_19696:
[----:B------:R-:W-:Y:S05]  /*f690*/  BSYNC.RECONVERGENT B0 ;  /* 0x0000000000007941 */ /* 0x000fea0003800200 */
.L_x_19695:
        /* <DEDUP_REMOVED lines=570> */
.L_x_19744:
[----:B------:R-:W-:Y:S01]  /*11a40*/  VIADD R2, R1, 0x400 ;  /* 0x0000040001027836 */ /* 0x000fe20000000000 */
[----:B--2---:R-:W2:Y:S03]  /*11a50*/  LDL R9, [R1+0x3fc] ;  /* 0x0003fc0001097983 */ /* 0x004ea60000100800 */
[C---:B------:R-:W-:Y:S02]  /*11a60*/  IMAD R8, R4.reuse, 0x4, R2 ;  /* 0x0000000404087824 */ /* 0x040fe400078e0202 */
        /* <DEDUP_REMOVED lines=13> */
.L_x_19743:
        /* <DEDUP_REMOVED lines=8> */
.L_x_19724:
        /* <DEDUP_REMOVED lines=12> */
.L_x_19725:
[----:B------:R-:W-:Y:S05]  /*11c80*/  BSYNC.RELIABLE B2 ;  /* 0x0000000000027941 */ /* 0x000fea0003800100 */
.L_x_19723:
[----:B------:R-:W2:Y:S04]  /*11c90*/  LDL R10, [R5+-0x1fc] ;  /* 0xfffe0400050a7983 */ /* 0x000ea80000100800 */
[----:B------:R-:W-:Y:S04]  /*11ca0*/  STL [R5], R9 ;  /* 0x0000000905007387 */ /* 0x000fe80000100800 */
[----:B-----5:R-:W-:Y:S04]  /*11cb0*/  STL [R5+-0x1fc], R6 ;  /* 0xfffe040605007387 */ /* 0x020fe80000100800 */
[----:B------:R1:W-:Y:S02]  /*11cc0*/  STL [R5+0x4], R8 ;  /* 0x0000040805007387 */ /* 0x0003e40000100800 */
[----:B-1----:R-:W-:-:S02]  /*11cd0*/  IMAD.MOV.U32 R8, RZ, RZ, R9 ;  /* 0x000000ffff087224 */ /* 0x002fc400078e0009 */
[----:B--2---:R1:W-:Y:S05]  /*11ce0*/  STL [R5+-0x200], R10 ;  /* 0xfffe000a05007387 */ /* 0x0043ea0000100800 */
.L_x_19726:
[----:B------:R-:W-:Y:S05]  /*11cf0*/  BSYNC.RECONVERGENT B1 ;  /* 0x0000000000017941 */ /* 0x000fea0003800200 */
.L_x_19722:
[----:B------:R-:W2:Y:S01]  /*11d00*/  LDL R6, [R5+-0x4] ;  /* 0xfffffc0005067983 */ /* 0x000ea20000100800 */
[----:B------:R-:W-:Y:S04]  /*11d10*/  BSSY.RECONVERGENT B1, `(.L_x_19727) ;  /* 0x0000016000017945 */ /* 0x000fe80003800200 */
[----:B------:R-:W-:Y:S01]  /*11d20*/  BSSY.RELIABLE B2, `(.L_x_19728) ;  /* 0x000000e000027945 */ /* 0x000fe20003800100 */
[----:B--2---:R-:W-:-:S13]  /*11d30*/  FSETP.GT.FTZ.AND P0, PT, R8, R6, PT ;  /* 0x000000060800720b */ /* 0x004fda0003f14000 */
[----:B------:R-:W-:Y:S05]  /*11d40*/  @!P0 BRA `(.L_x_19729) ;  /* 0x0000000000088947 */ /* 0x000fea0003800000 */
[----:B------:R2:W5:Y:S01]  /*11d50*/  LDL R12, [R5+-0x204] ;  /* 0xfffdfc00050c7983 */ /* 0x0005620000100800 */
[----:B------:R-:W-:Y:S05]  /*11d60*/  BRA `(.L_x_19730) ;  /* 0x0000000000247947 */ /* 0x000fea0003800000 */
.L_x_19729:
        /* <DEDUP_REMOVED lines=9> */
.L_x_19730:
[----:B------:R-:W-:Y:S05]  /*11e00*/  BSYNC.RELIABLE B2 ;  /* 0x0000000000027941 */ /* 0x000fea0003800100 */
.L_x_19728:
[----:B-----5:R-:W-:Y:S01]  /*11e10*/  STL [R5+-0x200], R12 ;  /* 0xfffe000c05007387 */ /* 0x020fe20000100800 */
[----:B------:R-:W-:-:S03]  /*11e20*/  IMAD.MOV.U32 R9, RZ, RZ, R10 ;  /* 0x000000ffff097224 */ /* 0x000fc600078e000a */
[----:B------:R-:W-:Y:S04]  /*11e30*/  STL [R5+-0x4], R8 ;  /* 0xfffffc0805007387 */ /* 0x000fe80000100800 */
[----:B------:R-:W-:Y:S04]  /*11e40*/  STL [R5+-0x204], R10 ;  /* 0xfffdfc0a05007387 */ /* 0x000fe80000100800 */
[----:B------:R3:W-:Y:S02]  /*11e50*/  STL [R5], R6 ;  /* 0x0000000605007387 */ /* 0x0007e40000100800 */
[----:B---3--:R-:W-:-:S07]  /*11e60*/  IMAD.MOV.U32 R6, RZ, RZ, R8 ;  /* 0x000000ffff067224 */ /* 0x008fce00078e0008 */
.L_x_19731:
[----:B------:R-:W-:Y:S05]  /*11e70*/  BSYNC.RECONVERGENT B1 ;  /* 0x0000000000017941 */ /* 0x000fea0003800200 */
.L_x_19727:
[----:B------:R-:W3:Y:S01]  /*11e80*/  LDL R11, [R5+-0x8] ;  /* 0xfffff800050b7983 */ /* 0x000ee20000100800 */
[----:B------:R-:W-:Y:S04]  /*11e90*/  BSSY.RECONVERGENT B1, `(.L_x_19732) ;  /* 0x0000018000017945 */ /* 0x000fe80003800200 */
[----:B------:R-:W-:Y:S01]  /*11ea0*/  BSSY.RELIABLE B2, `(.L_x_19733) ;  /* 0x0000010000027945 */ /* 0x000fe20003800100 */
[----:B---3--:R-:W-:-:S13]  /*11eb0*/  FSETP.GT.FTZ.AND P0, PT, R6, R11, PT ;  /* 0x0000000b0600720b */ /* 0x008fda0003f14000 */
[----:B------:R-:W-:Y:S05]  /*11ec0*/  @!P0 BRA `(.L_x_19734) ;  /* 0x0000000000088947 */ /* 0x000fea0003800000 */
[----:B------:R3:W5:Y:S01]  /*11ed0*/  LDL R8, [R5+-0x208] ;  /* 0xfffdf80005087983 */ /* 0x0007620000100800 */
[----:B------:R-:W-:Y:S05]  /*11ee0*/  BRA `(.L_x_19735) ;  /* 0x00000000002c7947 */ /* 0x000fea0003800000 */
.L_x_19734:
        /* <DEDUP_REMOVED lines=11> */
.L_x_19735:
[----:B------:R-:W-:Y:S05]  /*11fa0*/  BSYNC.RELIABLE B2 ;  /* 0x0000000000027941 */ /* 0x000fea0003800100 */
.L_x_19733:
[----:B-----5:R-:W-:Y:S01]  /*11fb0*/  STL [R5+-0x204], R8 ;  /* 0xfffdfc0805007387 */ /* 0x020fe20000100800 */
[----:B-1----:R-:W-:-:S03]  /*11fc0*/  IMAD.MOV.U32 R10, RZ, RZ, R9 ;  /* 0x000000ffff0a7224 */ /* 0x002fc600078e0009 */
[----:B------:R-:W-:Y:S04]  /*11fd0*/  STL [R5+-0x8], R6 ;  /* 0xfffff80605007387 */ /* 0x000fe80000100800 */
[----:B------:R-:W-:Y:S04]  /*11fe0*/  STL [R5+-0x208], R9 ;  /* 0xfffdf80905007387 */ /* 0x000fe80000100800 */
[----:B------:R1:W-:Y:S02]  /*11ff0*/  STL [R5+-0x4], R11 ;  /* 0xfffffc0b05007387 */ /* 0x0003e40000100800 */
[----:B-1----:R-:W-:-:S07]  /*12000*/  MOV R11, R6 ;  /* 0x00000006000b7202 */ /* 0x002fce0000000f00 */
.L_x_19736:
[----:B------:R-:W-:Y:S05]  /*12010*/  BSYNC.RECONVERGENT B1 ;  /* 0x0000000000017941 */ /* 0x000fea0003800200 */
.L_x_19732:
        /* <DEDUP_REMOVED lines=11> */
.L_x_19740:
        /* <DEDUP_REMOVED lines=11> */
.L_x_19741:
[----:B------:R-:W-:Y:S05]  /*12180*/  BSYNC.RELIABLE B2 ;  /* 0x0000000000027941 */ /* 0x000fea0003800100 */
.L_x_19739:
[----:B------:R4:W-:Y:S04]  /*12190*/  STL [R6+0x200], R11 ;  /* 0x0002000b06007387 */ /* 0x0009e80000100800 */
[----:B------:R-:W2:Y:S04]  /*121a0*/  LDL R9, [R5+-0x208] ;  /* 0xfffdf80005097983 */ /* 0x000ea80000100800 */
[----:B--2---:R4:W-:Y:S04]  /*121b0*/  STL [R6], R9 ;  /* 0x0000000906007387 */ /* 0x0049e80000100800 */
[----:B------:R4:W-:Y:S04]  /*121c0*/  STL [R5+-0x8], R12 ;  /* 0xfffff80c05007387 */ /* 0x0009e80000100800 */
[----:B-----5:R4:W-:Y:S02]  /*121d0*/  STL [R5+-0x208], R8 ;  /* 0xfffdf80805007387 */ /* 0x0209e40000100800 */
.L_x_19742:
[----:B------:R-:W-:Y:S05]  /*121e0*/  BSYNC.RECONVERGENT B1 ;  /* 0x0000000000017941 */ /* 0x000fea0003800200 */
.L_x_19738:
[----:B------:R-:W-:Y:S01]  /*121f0*/  VIADD R2, R2, 0xfffffffc ;  /* 0xfffffffc02027836 */ /* 0x000fe20000000000 */
[----:B------:R-:W-:Y:S06]  /*12200*/  BRA `(.L_x_19743) ;  /* 0xfffffff8004c7947 */ /* 0x000fec000383ffff */
.L_x_19737:
        /* <DEDUP_REMOVED lines=134> */
.L_x_19721:
[----:B------:R-:W-:Y:S05]  /*12a70*/  BSYNC.RECONVERGENT B0 ;  /* 0x0000000000007941 */ /* 0x000fea0003800200 */
.L_x_19720:
[----:B------:R-:W-:Y:S05]  /*12a80*/  WARPSYNC.ALL ;  /* 0x0000000000007948 */ /* 0x000fea0003800000 */
[----:B-----5:R-:W2:Y:S01]  /*12a90*/  S2R R0, SR_LANEID ;  /* 0x0000000000007919 */ /* 0x020ea20000000000 */
[----:B------:R-:W-:Y:S01]  /*12aa0*/  BSSY.RECONVERGENT B0, `(.L_x_19745) ;  /* 0x000009a000007945 */ /* 0x000fe20003800200 */
[----:B--2---:R-:W-:-:S13]  /*12ab0*/  ISETP.NE.AND P0, PT, R0, RZ, PT ;  /* 0x000000ff0000720c */ /* 0x004fda0003f05270 */
[----:B------:R-:W-:Y:S05]  /*12ac0*/  @P0 BRA `(.L_x_19746) ;  /* 0x00000008005c0947 */ /* 0x000fea0003800000 */
[----:B------:R2:W-:Y:S04]  /*12ad0*/  STL.64 [R1+0x1058], R244 ;  /* 0x001058f401007387 */ /* 0x0005e80000100a00 */
[----:B------:R3:W-:Y:S04]  /*12ae0*/  STL.64 [R1+0x1050], R246 ;  /* 0x001050f601007387 */ /* 0x0007e80000100a00 */
[----:B------:R4:W-:Y:S04]  /*12af0*/  STL.64 [R1+0x1048], R248 ;  /* 0x001048f801007387 */ /* 0x0009e80000100a00 */
[----:B------:R5:W-:Y:S04]  /*12b00*/  STL.64 [R1+0x1040], R250 ;  /* 0x001040fa01007387 */ /* 0x000be80000100a00 */
[----:B--2---:R-:W2:Y:S04]  /*12b10*/  LDL R244, [R1+0x1030] ;  /* 0x0010300001f47983 */ /* 0x004ea80000100800 */
[----:B------:R-:W2:Y:S04]  /*12b20*/  LDL R245, [R1+0x1034] ;  /* 0x0010340001f57983 */ /* 0x000ea80000100800 */
[----:B---3--:R-:W3:Y:S04]  /*12b30*/  LDL R246, [R1+0x1028] ;  /* 0x0010280001f67983 */ /* 0x008ee80000100800 */
[----:B------:R-:W3:Y:S04]  /*12b40*/  LDL R247, [R1+0x102c] ;  /* 0x00102c0001f77983 */ /* 0x000ee80000100800 */
[----:B----4-:R-:W4:Y:S04]  /*12b50*/  LDL R248, [R1+0x1020] ;  /* 0x0010200001f87983 */ /* 0x010f280000100800 */
[----:B------:R-:W4:Y:S04]  /*12b60*/  LDL R249, [R1+0x1024] ;  /* 0x0010240001f97983 */ /* 0x000f280000100800 */
[----:B-----5:R-:W5:Y:S04]  /*12b70*/  LDL R250, [R1+0x1018] ;  /* 0x0010180001fa7983 */ /* 0x020f680000100800 */
[----:B------:R-:W5:Y:S01]  /*12b80*/  LDL R251, [R1+0x101c] ;  /* 0x00101c0001fb7983 */ /* 0x000f620000100800 */
[----:B------:R-:W-:Y:S01]  /*12b90*/  MOV R252, 0x400 ;  /* 0x0000040000fc7802 */ /* 0x000fe20000000f00 */
[----:B------:R-:W0:Y:S03]  /*12ba0*/  S2R R0, SR_CgaCtaId ;  /* 0x0000000000007919 */ /* 0x000e260000008800 */
[----:B0-----:R-:W-:-:S02]  /*12bb0*/  LEA R0, R0, R252, 0x18 ;  /* 0x000000fc00007211 */ /* 0x001fc400078ec0ff */
[----:B------:R-:W0:Y:S02]  /*12bc0*/  S2R R252, SR_TID.X ;  /* 0x0000000000fc7919 */ /* 0x000e240000002100 */
[----:B0-----:R-:W-:-:S05]  /*12bd0*/  SHF.R.U32.HI R252, RZ, 0x5, R252 ;  /* 0x00000005fffc7819 */ /* 0x001fca00000116fc */
[----:B------:R-:W-:-:S05]  /*12be0*/  IMAD R0, R252, 0x408, R0 ;  /* 0x00000408fc007824 */ /* 0x000fca00078e0200 */
[----:B------:R-:W-:Y:S04]  /*12bf0*/  STS.64 [R0+0x8], R2 ;  /* 0x0000080200007388 */ /* 0x000fe80000000a00 */
[----:B--2---:R0:W-:Y:S04]  /*12c00*/  STS.64 [R0+0x10], R244 ;  /* 0x000010f400007388 */ /* 0x0041e80000000a00 */
[----:B---3--:R2:W-:Y:S04]  /*12c10*/  STS.64 [R0+0x18], R246 ;  /* 0x000018f600007388 */ /* 0x0085e80000000a00 */
[----:B0-----:R-:W3:Y:S04]  /*12c20*/  LDL.LU.64 R244, [R1+0x1058] ;  /* 0x0010580001f47983 */ /* 0x001ee80000300a00 */
[----:B----4-:R0:W-:Y:S04]  /*12c30*/  STS.64 [R0+0x20], R248 ;  /* 0x000020f800007388 */ /* 0x0101e80000000a00 */
[----:B--2---:R-:W2:Y:S04]  /*12c40*/  LDL.LU.64 R246, [R1+0x1050] ;  /* 0x0010500001f67983 */ /* 0x004ea80000300a00 */
[----:B-----5:R4:W-:Y:S04]  /*12c50*/  STS.64 [R0+0x28], R250 ;  /* 0x000028fa00007388 */ /* 0x0209e80000000a00 */
[----:B0-----:R-:W5:Y:S04]  /*12c60*/  LDL.LU.64 R248, [R1+0x1048] ;  /* 0x0010480001f87983 */ /* 0x001f680000300a00 */
[----:B----4-:R-:W4:Y:S04]  /*12c70*/  LDL.LU.64 R250, [R1+0x1040] ;  /* 0x0010400001fa7983 */ /* 0x010f280000300a00 */
        /* <DEDUP_REMOVED lines=120> */
[----:B---3--:R0:W-:Y:S04]  /*13400*/  STS.64 [R0+0x3f0], R244 ;  /* 0x0003f0f400007388 */ /* 0x0081e80000000a00 */
[----:B--2---:R0:W-:Y:S04]  /*13410*/  STS.64 [R0+0x3f8], R246 ;  /* 0x0003f8f600007388 */ /* 0x0041e80000000a00 */
[----:B-----5:R0:W-:Y:S04]  /*13420*/  STS.64 [R0+0x400], R248 ;  /* 0x000400f800007388 */ /* 0x0201e80000000a00 */
[----:B----4-:R0:W-:Y:S02]  /*13430*/  STS.64 [R0+0x408], R250 ;  /* 0x000408fa00007388 */ /* 0x0101e40000000a00 */
.L_x_19746:
[----:B------:R-:W-:Y:S05]  /*13440*/  BSYNC.RECONVERGENT B0 ;  /* 0x0000000000007941 */ /* 0x000fea0003800200 */
.L_x_19745:
[----:B0-----:R-:W0:Y:S01]  /*13450*/  S2R R0, SR_TID.X ;  /* 0x0000000000007919 */ /* 0x001e220000002100 */
[----:B------:R-:W-:Y:S01]  /*13460*/  BSSY.RECONVERGENT B0, `(.L_x_19747) ;  /* 0x0000268000007945 */ /* 0x000fe20003800200 */
[----:B------:R-:W-:Y:S01]  /*13470*/  VIADD R252, R1, 0xc10 ;  /* 0x00000c1001fc7836 */ /* 0x000fe20000000000 */
[----:B------:R-:W-:Y:S01]  /*13480*/  BAR.SYNC.DEFER_BLOCKING 0x0 ;  /* 0x0000000000007b1d */ /* 0x000fe20000010000 */
[----:B0-----:R-:W-:-:S13]  /*13490*/  ISETP.NE.AND P0, PT, R0, RZ, PT ;  /* 0x000000ff0000720c */ /* 0x001fda0003f05270 */
[----:B------:R-:W-:Y:S05]  /*134a0*/  @P0 BRA `(.L_x_19748) ;  /* 0x00000024008c0947 */ /* 0x000fea0003800000 */
[----:B------:R0:W-:Y:S04]  /*134b0*/  STL.64 [R1+0x1058], R244 ;  /* 0x001058f401007387 */ /* 0x0001e80000100a00 */
[----:B------:R2:W-:Y:S04]  /*134c0*/  STL.64 [R1+0x1050], R246 ;  /* 0x001050f601007387 */ /* 0x0005e80000100a00 */
[----:B------:R3:W-:Y:S04]  /*134d0*/  STL.64 [R1+0x1048], R248 ;  /* 0x001048f801007387 */ /* 0x0007e80000100a00 */
[----:B------:R4:W-:Y:S04]  /*134e0*/  STL.64 [R1+0x1040], R250 ;  /* 0x001040fa01007387 */ /* 0x0009e80000100a00 */
[----:B0-----:R-:W5:Y:S04]  /*134f0*/  LDL.LU R244, [R1+0x1030] ;  /* 0x0010300001f47983 */ /* 0x001f680000300800 */
[----:B------:R-:W5:Y:S04]  /*13500*/  LDL.LU R245, [R1+0x1034] ;  /* 0x0010340001f57983 */ /* 0x000f680000300800 */
[----:B--2---:R-:W2:Y:S04]  /*13510*/  LDL.LU R246, [R1+0x1028] ;  /* 0x0010280001f67983 */ /* 0x004ea80000300800 */
[----:B------:R-:W2:Y:S04]  /*13520*/  LDL.LU R247, [R1+0x102c] ;  /* 0x00102c0001f77983 */ /* 0x000ea80000300800 */
[----:B---3--:R-:W3:Y:S04]  /*13530*/  LDL.LU R248, [R1+0x1020] ;  /* 0x0010200001f87983 */ /* 0x008ee80000300800 */
[----:B------:R-:W3:Y:S04]  /*13540*/  LDL.LU R249, [R1+0x1024] ;  /* 0x0010240001f97983 */ /* 0x000ee80000300800 */
[----:B----4-:R-:W4:Y:S04]  /*13550*/  LDL.LU R250, [R1+0x1018] ;  /* 0x0010180001fa7983 */ /* 0x010f280000300800 */
[----:B------:R-:W4:Y:S01]  /*13560*/  LDL.LU R251, [R1+0x101c] ;  /* 0x00101c0001fb7983 */ /* 0x000f220000300800 */
[----:B------:R-:W0:Y:S01]  /*13570*/  S2UR UR5, SR_CgaCtaId ;  /* 0x00000000000579c3 */ /* 0x000e220000008800 */
[----:B------:R-:W-:-:S02]  /*13580*/  UMOV UR4, 0x400 ;  /* 0x0000040000047882 */ /* 0x000fc40000000000 */
[----:B------:R-:W-:Y:S04]  /*13590*/  STL.64 [R1+0x50], R16 ;  /* 0x0000501001007387 */ /* 0x000fe80000100a00 */
[----:B------:R-:W-:Y:S04]  /*135a0*/  STL.64 [R1+0x58], R18 ;  /* 0x0000581201007387 */ /* 0x000fe80000100a00 */
[----:B------:R-:W-:Y:S01]  /*135b0*/  STL.64 [R1+0x20], R4 ;  /* 0x0000200401007387 */ /* 0x000fe20000100a00 */
[----:B0-----:R-:W-:-:S03]  /*135c0*/  ULEA UR4, UR5, UR4, 0x18 ;  /* 0x0000000405047291 */ /* 0x001fc6000f8ec0ff */
[----:B------:R-:W-:Y:S06]  /*135d0*/  STL.64 [R1+0x28], R6 ;  /* 0x0000280601007387 */ /* 0x000fec0000100a00 */
[----:B------:R-:W0:Y:S04]  /*135e0*/  LDS.128 R16, [UR4+0x7d0] ;  /* 0x0007d004ff107984 */ /* 0x000e280008000c00 */
[----:B------:R-:W1:Y:S04]  /*135f0*/  LDS.128 R4, [UR4+0x800] ;  /* 0x00080004ff047984 */ /* 0x000e680008000c00 */
[----:B------:R-:W-:Y:S04]  /*13600*/  STL.64 [R1+0x30], R8 ;  /* 0x0000300801007387 */ /* 0x000fe80000100a00 */
[----:B------:R-:W-:Y:S04]  /*13610*/  STL.64 [R1+0x38], R10 ;  /* 0x0000380a01007387 */ /* 0x000fe80000100a00 */
[----:B------:R-:W-:Y:S04]  /*13620*/  STL.64 [R1+0x40], R12 ;  /* 0x0000400c01007387 */ /* 0x000fe80000100a00 */
[----:B------:R-:W-:Y:S04]  /*13630*/  STL.64 [R1+0x48], R14 ;  /* 0x0000480e01007387 */ /* 0x000fe80000100a00 */
[----:B------:R-:W-:Y:S04]  /*13640*/  STL.64 [R1+0xa0], R36 ;  /* 0x0000a02401007387 */ /* 0x000fe80000100a00 */
[----:B------:R-:W-:Y:S04]  /*13650*/  STL.64 [R1+0xa8], R38 ;  /* 0x0000a82601007387 */ /* 0x000fe80000100a00 */
[----:B------:R-:W4:Y:S04]  /*13660*/  LDS.128 R8, [UR4+0x7f0] ;  /* 0x0007f004ff087984 */ /* 0x000f280008000c00 */
[----:B------:R-:W4:Y:S04]  /*13670*/  LDS.128 R12, [UR4+0x7e0] ;  /* 0x0007e004ff0c7984 */ /* 0x000f280008000c00 */
[----:B------:R-:W4:Y:S04]  /*13680*/  LDS.128 R36, [UR4+0x7c0] ;  /* 0x0007c004ff247984 */ /* 0x000f280008000c00 */
[----:B0-----:R-:W-:Y:S04]  /*13690*/  STL.64 [R1+0x7c0], R16 ;  /* 0x0007c01001007387 */ /* 0x001fe80000100a00 */
[----:B------:R-:W-:Y:S04]  /*136a0*/  STL.64 [R1+0x7c8], R18 ;  /* 0x0007c81201007387 */ /* 0x000fe80000100a00 */
[----:B------:R-:W0:Y:S04]  /*136b0*/  LDS.128 R16, [UR4+0x6f0] ;  /* 0x0006f004ff107984 */ /* 0x000e280008000c00 */
[----:B-1----:R-:W-:Y:S04]  /*136c0*/  STL.64 [R1+0x7f0], R4 ;  /* 0x0007f00401007387 */ /* 0x002fe80000100a00 */
[----:B------:R-:W-:Y:S04]  /*136d0*/  STL.64 [R1+0x7f8], R6 ;  /* 0x0007f80601007387 */ /* 0x000fe80000100a00 */
[----:B------:R-:W1:Y:S04]  /*136e0*/  LDS.128 R4, [UR4+0x720] ;  /* 0x00072004ff047984 */ /* 0x000e680008000c00 */
[----:B-----5:R5:W-:Y:S04]  /*136f0*/  STL.64 [R1], R244 ;  /* 0x000000f401007387 */ /* 0x020be80000100a00 */
[----:B--2---:R2:W-:Y:S04]  /*13700*/  STL.64 [R1+0x8], R246 ;  /* 0x000008f601007387 */ /* 0x0045e80000100a00 */
[----:B-----5:R-:W5:Y:S04]  /*13710*/  LDL.LU.64 R244, [R1+0x1058] ;  /* 0x0010580001f47983 */ /* 0x020f680000300a00 */
[----:B---3--:R3:W-:Y:S04]  /*13720*/  STL.64 [R1+0x10], R248 ;  /* 0x000010f801007387 */ /* 0x0087e80000100a00 */
[----:B--2---:R-:W2:Y:S04]  /*13730*/  LDL.LU.64 R246, [R1+0x1050] ;  /* 0x0010500001f67983 */ /* 0x004ea80000300a00 */
[----:B----4-:R4:W-:Y:S04]  /*13740*/  STL.64 [R1+0x18], R250 ;  /* 0x000018fa01007387 */ /* 0x0109e80000100a00 */
[----:B---3--:R-:W3:Y:S04]  /*13750*/  LDL.LU.64 R248, [R1+0x1048] ;  /* 0x0010480001f87983 */ /* 0x008ee80000300a00 */
[----:B----4-:R-:W4:Y:S04]  /*13760*/  LDL.LU.64 R250, [R1+0x1040] ;  /* 0x0010400001fa7983 */ /* 0x010f280000300a00 */
        /* <DEDUP_REMOVED lines=26> */
[----:B------:R-:W1:Y:S04]  /*13910*/  LDS.128 R56, [UR4+0x7b0] ;  /* 0x0007b004ff387984 */ /* 0x000e680008000c00 */
[----:B------:R-:W1:Y:S04]  /*13920*/  LDS.128 R52, [UR4+0x7a0] ;  /* 0x0007a004ff347984 */ /* 0x000e680008000c00 */
[----:B------:R-:W1:Y:S04]  /*13930*/  LDS.128 R48, [UR4+0x790] ;  /* 0x00079004ff307984 */ /* 0x000e680008000c00 */
[----:B------:R-:W1:Y:S04]  /*13940*/  LDS.128 R44, [UR4+0x780] ;  /* 0x00078004ff2c7984 */ /* 0x000e680008000c00 */
[----:B------:R-:W1:Y:S04]  /*13950*/  LDS.128 R40, [UR4+0x770] ;  /* 0x00077004ff287984 */ /* 0x000e680008000c00 */
[----:B------:R-:W1:Y:S04]  /*13960*/  LDS.128 R32, [UR4+0x760] ;  /* 0x00076004ff207984 */ /* 0x000e680008000c00 */
[----:B------:R-:W5:Y:S04]  /*13970*/  LDS.128 R28, [UR4+0x750] ;  /* 0x00075004ff1c7984 */ /* 0x000f680008000c00 */
        /* <DEDUP_REMOVED lines=8> */
[----:B------:R-:W0:Y:S04]  /*13a00*/  LDS.128 R16, [UR4+0x5a0] ;  /* 0x0005a004ff107984 */ /* 0x000e280008000c00 */
[----:B-1----:R-:W-:Y:S04]  /*13a10*/  STL.64 [R1+0x710], R4 ;  /* 0x0007100401007387 */ /* 0x002fe80000100a00 */
[----:B------:R-:W-:Y:S04]  /*13a20*/  STL.64 [R1+0x718], R6 ;  /* 0x0007180601007387 */ /* 0x000fe80000100a00 */
[----:B------:R-:W1:Y:S04]  /*13a30*/  LDS.128 R4, [UR4+0x5d0] ;  /* 0x0005d004ff047984 */ /* 0x000e680008000c00 */
        /* <DEDUP_REMOVED lines=38> */
[----:B------:R-:W5:Y:S04]  /*13ca0*/  LDS.128 R84, [UR4+0x6c0] ;  /* 0x0006c004ff547984 */ /* 0x000f680008000c00 */
[----:B------:R-:W-:Y:S04]  /*13cb0*/  LDS.128 R76, [UR4+0x6b0] ;  /* 0x0006b004ff4c7984 */ /* 0x000fe80008000c00 */
        /* <DEDUP_REMOVED lines=29> */
[----:B-----5:R-:W-:Y:S01]  /*13e90*/  STL.64 [R1+0x6b0], R84 ;  /* 0x0006b05401007387 */ /* 0x020fe20000100a00 */
[----:B0-----:R-:W-:-:S03]  /*13ea0*/  FSETP.GT.FTZ.AND P0, PT, R2, R16, PT ;  /* 0x000000100200720b */ /* 0x001fc60003f14000 */
[----:B------:R-:W-:Y:S01]  /*13eb0*/  STL.64 [R1+0x6b8], R86 ;  /* 0x0006b85601007387 */ /* 0x000fe20000100a00 */
[----:B------:R-:W-:-:S03]  /*13ec0*/  FSEL R0, R2, R16, P0 ;  /* 0x0000001002007208 */ /* 0x000fc60000000000 */
        /* <DEDUP_REMOVED lines=36> */
[----:B------:R-:W5:Y:S04]  /*14110*/  LDS.128 R88, [UR4+0x560] ;  /* 0x00056004ff587984 */ /* 0x000f680008000c00 */
        /* <DEDUP_REMOVED lines=19> */
[----:B------:R-:W4:Y:S04]  /*14250*/  LDS.64 R80, [UR4+0x810] ;  /* 0x00081004ff507984 */ /* 0x000f280008000a00 */
[----:B-1----:R1:W-:Y:S04]  /*14260*/  STL.64 [R1+0x430], R4 ;  /* 0x0004300401007387 */ /* 0x0023e80000100a00 */
        /* <DEDUP_REMOVED lines=16> */
[----:B------:R-:W-:Y:S01]  /*14370*/  STL.64 [R1+0x1e8], R118 ;  /* 0x0001e87601007387 */ /* 0x000fe20000100a00 */
[----:B------:R-:W-:-:S03]  /*14380*/  HFMA2 R2, -RZ, RZ, 0, 0 ;  /* 0x00000000ff027431 */ /* 0x000fc600000001ff */
        /* <DEDUP_REMOVED lines=12> */
[----:B-----5:R-:W-:Y:S04]  /*14450*/  STL.64 [R1+0x550], R88 ;  /* 0x0005505801007387 */ /* 0x020fe80000100a00 */
        /* <DEDUP_REMOVED lines=39> */
[----:B0-----:R-:W-:-:S03]  /*146d0*/  VIADD R7, R1, 0x400 ;  /* 0x0000040001077836 */ /* 0x001fc60000000000 */
[----:B------:R2:W-:Y:S01]  /*146e0*/  STL.64 [R1+0x418], R14 ;  /* 0x0004180e01007387 */ /* 0x0005e20000100a00 */
[----:B-1----:R-:W-:-:S03]  /*146f0*/  VIADD R9, R1, 0x200 ;  /* 0x0000020001097836 */ /* 0x002fc60000000000 */
        /* <DEDUP_REMOVED lines=60> */
.L_x_19771:
        /* <DEDUP_REMOVED lines=15> */
.L_x_19770:
        /* <DEDUP_REMOVED lines=8> */
.L_x_19751:
        /* <DEDUP_REMOVED lines=12> */
.L_x_19752:
[----:B------:R-:W-:Y:S05]  /*14cf0*/  BSYNC.RELIABLE B2 ;  /* 0x0000000000027941 */ /* 0x000fea0003800100 */
.L_x_19750:
[----:B------:R-:W2:Y:S04]  /*14d00*/  LDL R8, [R5+-0x1fc] ;  /* 0xfffe040005087983 */ /* 0x000ea80000100800 */
[----:B------:R-:W-:Y:S04]  /*14d10*/  STL [R5], R11 ;  /* 0x0000000b05007387 */ /* 0x000fe80000100800 */
[----:B-----5:R-:W-:Y:S04]  /*14d20*/  STL [R5+-0x1fc], R6 ;  /* 0xfffe040605007387 */ /* 0x020fe80000100800 */
[----:B------:R1:W-:Y:S02]  /*14d30*/  STL [R5+0x4], R10 ;  /* 0x0000040a05007387 */ /* 0x0003e40000100800 */
[----:B-1----:R-:W-:-:S02]  /*14d40*/  IMAD.MOV.U32 R10, RZ, RZ, R11 ;  /* 0x000000ffff0a7224 */ /* 0x002fc400078e000b */
[----:B--2---:R1:W-:Y:S05]  /*14d50*/  STL [R5+-0x200], R8 ;  /* 0xfffe000805007387 */ /* 0x0043ea0000100800 */
.L_x_19753:
[----:B------:R-:W-:Y:S05]  /*14d60*/  BSYNC.RECONVERGENT B1 ;  /* 0x0000000000017941 */ /* 0x000fea0003800200 */
.L_x_19749:
[----:B------:R-:W2:Y:S01]  /*14d70*/  LDL R6, [R5+-0x4] ;  /* 0xfffffc0005067983 */ /* 0x000ea20000100800 */
[----:B------:R-:W-:Y:S04]  /*14d80*/  BSSY.RECONVERGENT B1, `(.L_x_19754) ;  /* 0x0000016000017945 */ /* 0x000fe80003800200 */
[----:B------:R-:W-:Y:S01]  /*14d90*/  BSSY.RELIABLE B2, `(.L_x_19755) ;  /* 0x000000e000027945 */ /* 0x000fe20003800100 */
[----:B--2---:R-:W-:-:S13]  /*14da0*/  FSETP.GT.FTZ.AND P0, PT, R10, R6, PT ;  /* 0x000000060a00720b */ /* 0x004fda0003f14000 */
[----:B------:R-:W-:Y:S05]  /*14db0*/  @!P0 BRA `(.L_x_19756) ;  /* 0x0000000000088947 */ /* 0x000fea0003800000 */
[----:B------:R2:W5:Y:S01]  /*14dc0*/  LDL R12, [R5+-0x204] ;  /* 0xfffdfc00050c7983 */ /* 0x0005620000100800 */
[----:B------:R-:W-:Y:S05]  /*14dd0*/  BRA `(.L_x_19757) ;  /* 0x0000000000247947 */ /* 0x000fea0003800000 */
.L_x_19756:
        /* <DEDUP_REMOVED lines=9> */
.L_x_19757:
[----:B------:R-:W-:Y:S05]  /*14e70*/  BSYNC.RELIABLE B2 ;  /* 0x0000000000027941 */ /* 0x000fea0003800100 */
.L_x_19755:
[----:B-----5:R-:W-:Y:S01]  /*14e80*/  STL [R5+-0x200], R12 ;  /* 0xfffe000c05007387 */ /* 0x020fe20000100800 */
[----:B------:R-:W-:-:S03]  /*14e90*/  IMAD.MOV.U32 R11, RZ, RZ, R8 ;  /* 0x000000ffff0b7224 */ /* 0x000fc600078e0008 */
[----:B------:R-:W-:Y:S04]  /*14ea0*/  STL [R5+-0x4], R10 ;  /* 0xfffffc0a05007387 */ /* 0x000fe80000100800 */
[----:B------:R-:W-:Y:S04]  /*14eb0*/  STL [R5+-0x204], R8 ;  /* 0xfffdfc0805007387 */ /* 0x000fe80000100800 */
[----:B------:R3:W-:Y:S02]  /*14ec0*/  STL [R5], R6 ;  /* 0x0000000605007387 */ /* 0x0007e40000100800 */
[----:B---3--:R-:W-:-:S07]  /*14ed0*/  MOV R6, R10 ;  /* 0x0000000a00067202 */ /* 0x008fce0000000f00 */
.L_x_19758:
[----:B------:R-:W-:Y:S05]  /*14ee0*/  BSYNC.RECONVERGENT B1 ;  /* 0x0000000000017941 */ /* 0x000fea0003800200 */
.L_x_19754:
[----:B------:R-:W3:Y:S01]  /*14ef0*/  LDL R13, [R5+-0x8] ;  /* 0xfffff800050d7983 */ /* 0x000ee20000100800 */
[----:B------:R-:W-:Y:S04]  /*14f00*/  BSSY.RECONVERGENT B1, `(.L_x_19759) ;  /* 0x0000018000017945 */ /* 0x000fe80003800200 */
[----:B------:R-:W-:Y:S01]  /*14f10*/  BSSY.RELIABLE B2, `(.L_x_19760) ;  /* 0x0000010000027945 */ /* 0x000fe20003800100 */
[----:B---3--:R-:W-:-:S13]  /*14f20*/  FSETP.GT.FTZ.AND P0, PT, R6, R13, PT ;  /* 0x0000000d0600720b */ /* 0x008fda0003f14000 */
[----:B------:R-:W-:Y:S05]  /*14f30*/  @!P0 BRA `(.L_x_19761) ;  /* 0x0000000000088947 */ /* 0x000fea0003800000 */
[----:B-1----:R1:W5:Y:S01]  /*14f40*/  LDL R8, [R5+-0x208] ;  /* 0xfffdf80005087983 */ /* 0x0023620000100800 */
[----:B------:R-:W-:Y:S05]  /*14f50*/  BRA `(.L_x_19762) ;  /* 0x00000000002c7947 */ /* 0x000fea0003800000 */
.L_x_19761:
        /* <DEDUP_REMOVED lines=11> */
.L_x_19762:
[----:B------:R-:W-:Y:S05]  /*15010*/  BSYNC.RELIABLE B2 ;  /* 0x0000000000027941 */ /* 0x000fea0003800100 */
.L_x_19760:
[----:B-----5:R-:W-:Y:S01]  /*15020*/  STL [R5+-0x204], R8 ;  /* 0xfffdfc0805007387 */ /* 0x020fe20000100800 */
[----:B------:R-:W-:-:S03]  /*15030*/  IMAD.MOV.U32 R10, RZ, RZ, R11 ;  /* 0x000000ffff0a7224 */ /* 0x000fc600078e000b */
[----:B------:R-:W-:Y:S04]  /*15040*/  STL [R5+-0x8], R6 ;  /* 0xfffff80605007387 */ /* 0x000fe80000100800 */
[----:B------:R-:W-:Y:S04]  /*15050*/  STL [R5+-0x208], R11 ;  /* 0xfffdf80b05007387 */ /* 0x000fe80000100800 */
[----:B------:R3:W-:Y:S02]  /*15060*/  STL [R5+-0x4], R13 ;  /* 0xfffffc0d05007387 */ /* 0x0007e40000100800 */
[----:B---3--:R-:W-:-:S07]  /*15070*/  IMAD.MOV.U32 R13, RZ, RZ, R6 ;  /* 0x000000ffff0d7224 */ /* 0x008fce00078e0006 */
.L_x_19763:
[----:B------:R-:W-:Y:S05]  /*15080*/  BSYNC.RECONVERGENT B1 ;  /* 0x0000000000017941 */ /* 0x000fea0003800200 */
.L_x_19759:
        /* <DEDUP_REMOVED lines=11> */
.L_x_19767:
        /* <DEDUP_REMOVED lines=11> */
.L_x_19768:
[----:B------:R-:W-:Y:S05]  /*151f0*/  BSYNC.RELIABLE B2 ;  /* 0x0000000000027941 */ /* 0x000fea0003800100 */
.L_x_19766:
[----:B------:R4:W-:Y:S04]  /*15200*/  STL [R6+0x200], R13 ;  /* 0x0002000d06007387 */ /* 0x0009e80000100800 */
[----:B------:R-:W2:Y:S04]  /*15210*/  LDL R11, [R5+-0x208] ;  /* 0xfffdf800050b7983 */ /* 0x000ea80000100800 */
[----:B--2---:R4:W-:Y:S04]  /*15220*/  STL [R6], R11 ;  /* 0x0000000b06007387 */ /* 0x0049e80000100800 */
[----:B------:R4:W-:Y:S04]  /*15230*/  STL [R5+-0x8], R12 ;  /* 0xfffff80c05007387 */ /* 0x0009e80000100800 */
[----:B-----5:R4:W-:Y:S02]  /*15240*/  STL [R5+-0x208], R8 ;  /* 0xfffdf80805007387 */ /* 0x0209e40000100800 */
.L_x_19769:
[----:B------:R-:W-:Y:S05]  /*15250*/  BSYNC.RECONVERGENT B1 ;  /* 0x0000000000017941 */ /* 0x000fea0003800200 */
.L_x_19765:
[----:B------:R-:W-:Y:S01]  /*15260*/  IADD3 R4, PT, PT, R4, -0x4, RZ ;  /* 0xfffffffc04047810 */ /* 0x000fe20007ffe0ff */
[----:B------:R-:W-:Y:S06]  /*15270*/  BRA `(.L_x_19770) ;  /* 0xfffffff8004c7947 */ /* 0x000fec000383ffff */
.L_x_19764:
        /* <DEDUP_REMOVED lines=134> */
.L_x_19748:
[----:B------:R-:W-:Y:S05]  /*15ae0*/  BSYNC.RECONVERGENT B0 ;  /* 0x0000000000007941 */ /* 0x000fea0003800200 */
.L_x_19747:
[----:B------:R-:W-:Y:S05]  /*15af0*/  WARPSYNC.ALL ;  /* 0x0000000000007948 */ /* 0x000fea0003800000 */
[----:B-----5:R2:W-:Y:S04]  /*15b00*/  STL.64 [R1+0x1058], R246 ;  /* 0x001058f601007387 */ /* 0x0205e80000100a00 */
[----:B------:R3:W-:Y:S04]  /*15b10*/  STL.64 [R1+0x1050], R248 ;  /* 0x001050f801007387 */ /* 0x0007e80000100a00 */
[----:B------:R4:W-:Y:S04]  /*15b20*/  STL.64 [R1+0x1048], R250 ;  /* 0x001048fa01007387 */ /* 0x0009e80000100a00 */
[----:B------:R0:W-:Y:S04]  /*15b30*/  STL.64 [R1+0x1040], R2 ;  /* 0x0010400201007387 */ /* 0x0001e80000100a00 */
[----:B--2---:R-:W2:Y:S04]  /*15b40*/  LDL.LU R246, [R1+0x1030] ;  /* 0x0010300001f67983 */ /* 0x004ea80000300800 */
[----:B------:R-:W2:Y:S04]  /*15b50*/  LDL.LU R247, [R1+0x1034] ;  /* 0x0010340001f77983 */ /* 0x000ea80000300800 */
[----:B---3--:R-:W3:Y:S04]  /*15b60*/  LDL.LU R248, [R1+0x1028] ;  /* 0x0010280001f87983 */ /* 0x008ee80000300800 */
[----:B------:R-:W3:Y:S04]  /*15b70*/  LDL.LU R249, [R1+0x102c] ;  /* 0x00102c0001f97983 */ /* 0x000ee80000300800 */
[----:B----4-:R-:W4:Y:S04]  /*15b80*/  LDL.LU R250, [R1+0x1020] ;  /* 0x0010200001fa7983 */ /* 0x010f280000300800 */
[----:B------:R-:W4:Y:S04]  /*15b90*/  LDL.LU R251, [R1+0x1024] ;  /* 0x0010240001fb7983 */ /* 0x000f280000300800 */
[----:B0-----:R-:W4:Y:S04]  /*15ba0*/  LDL.LU R2, [R1+0x1018] ;  /* 0x0010180001027983 */ /* 0x001f280000300800 */
[----:B------:R-:W4:Y:S04]  /*15bb0*/  LDL.LU R3, [R1+0x101c] ;  /* 0x00101c0001037983 */ /* 0x000f280000300800 */
[----:B--2---:R0:W-:Y:S04]  /*15bc0*/  STL.64 [R1+0xc18], R246 ;  /* 0x000c18f601007387 */ /* 0x0041e80000100a00 */
[----:B---3--:R2:W-:Y:S04]  /*15bd0*/  STL.64 [R1+0xc20], R248 ;  /* 0x000c20f801007387 */ /* 0x0085e80000100a00 */
[----:B0-----:R-:W3:Y:S04]  /*15be0*/  LDL.LU.64 R246, [R1+0x1058] ;  /* 0x0010580001f67983 */ /* 0x001ee80000300a00 */
[----:B----4-:R0:W-:Y:S04]  /*15bf0*/  STL.64 [R1+0xc28], R250 ;  /* 0x000c28fa01007387 */ /* 0x0101e80000100a00 */
[----:B--2---:R-:W2:Y:S04]  /*15c00*/  LDL.LU.64 R248, [R1+0x1050] ;  /* 0x0010500001f87983 */ /* 0x004ea80000300a00 */
[----:B------:R4:W-:Y:S04]  /*15c10*/  STL.64 [R1+0xc30], R2 ;  /* 0x000c300201007387 */ /* 0x0009e80000100a00 */
[----:B0-----:R-:W2:Y:S04]  /*15c20*/  LDL.LU.64 R250, [R1+0x1048] ;  /* 0x0010480001fa7983 */ /* 0x001ea80000300a00 */
[----:B----4-:R-:W4:Y:S01]  /*15c30*/  LDL.LU.64 R2, [R1+0x1040] ;  /* 0x0010400001027983 */ /* 0x010f220000300a00 */
[----:B------:R-:W0:Y:S01]  /*15c40*/  S2UR UR7, SR_CTAID.X ;  /* 0x00000000000779c3 */ /* 0x000e220000002500 */
[----:B------:R-:W-:Y:S01]  /*15c50*/  BSSY.RECONVERGENT B0, `(.L_x_19772) ;  /* 0x0000139000007945 */ /* 0x000fe20003800200 */
[----:B------:R-:W1:Y:S01]  /*15c60*/  S2R R0, SR_TID.X ;  /* 0x0000000000007919 */ /* 0x000e620000002100 */
        /* <DEDUP_REMOVED lines=123> */
[----:B--2---:R1:W-:Y:S04]  /*16420*/  STL.64 [R1+0x1008], R248 ;  /* 0x001008f801007387 */ /* 0x0043e80000100a00 */
[----:B------:R1:W-:Y:S04]  /*16430*/  STL.64 [R1+0x1010], R250 ;  /* 0x001010fa01007387 */ /* 0x0003e80000100a00 */
[----:B----4-:R1:W-:Y:S01]  /*16440*/  STL.64 [R1+0xc10], R2 ;  /* 0x000c100201007387 */ /* 0x0103e20000100a00 */
[----:B0-----:R-:W-:Y:S05]  /*16450*/  @P0 BRA `(.L_x_19773) ;  /* 0x0000000800e00947 */ /* 0x001fea0003800000 */
[----:B------:R-:W0:Y:S02]  /*16460*/  LDC R4, c[0x0][0x3a4] ;  /* 0x0000e900ff047b82 */ /* 0x000e240000000800 */
[----:B0-----:R-:W-:-:S13]  /*16470*/  ISETP.GE.AND P0, PT, R4, 0x1, PT ;  /* 0x000000010400780c */ /* 0x001fda0003f06270 */
[----:B------:R-:W-:Y:S05]  /*16480*/  @!P0 BRA `(.L_x_19774) ;  /* 0x0000000800bc8947 */ /* 0x000fea0003800000 */
[----:B------:R-:W0:Y:S01]  /*16490*/  LDCU UR4, c[0x0][0x3a0] ;  /* 0x00007400ff0477ac */ /* 0x000e220008000800 */
[----:B------:R-:W-:Y:S02]  /*164a0*/  IMAD.SHL.U32 R4, R4, 0x2, RZ ;  /* 0x0000000204047824 */ /* 0x000fe400078e00ff */
[----:B------:R-:W-:-:S03]  /*164b0*/  IMAD.MOV.U32 R7, RZ, RZ, RZ ;  /* 0x000000ffff077224 */ /* 0x000fc600078e00ff */
[C---:B------:R-:W-:Y:S02]  /*164c0*/  ISETP.GE.AND P0, PT, R4.reuse, 0x4, PT ;  /* 0x000000040400780c */ /* 0x040fe40003f06270 */
[----:B------:R-:W-:-:S04]  /*164d0*/  VIMNMX R4, PT, PT, R4, 0x1, !PT ;  /* 0x0000000104047848 */ /* 0x000fc80007fe0100 */
[----:B------:R-:W-:Y:S01]  /*164e0*/  LOP3.LUT R5, R4, 0x3, RZ, 0xc0, !PT ;  /* 0x0000000304057812 */ /* 0x000fe200078ec0ff */
[----:B0-----:R-:W-:-:S06]  /*164f0*/  UIMAD UR5, UR7, UR4, URZ ;  /* 0x00000004070572a4 */ /* 0x001fcc000f8e02ff */
[----:B------:R-:W-:Y:S06]  /*16500*/  @!P0 BRA `(.L_x_19775) ;  /* 0x0000000800488947 */ /* 0x000fec0003800000 */
[----:B------:R-:W0:Y:S01]  /*16510*/  S2UR UR6, SR_CgaCtaId ;  /* 0x00000000000679c3 */ /* 0x000e220000008800 */
[----:B------:R-:W-:Y:S01]  /*16520*/  LOP3.LUT R7, R4, 0x7ffffffc, RZ, 0xc0, !PT ;  /* 0x7ffffffc04077812 */ /* 0x000fe200078ec0ff */
[----:B------:R-:W-:Y:S01]  /*16530*/  UMOV UR4, 0x400 ;  /* 0x0000040000047882 */ /* 0x000fe20000000000 */
[----:B------:R-:W-:Y:S01]  /*16540*/  VIADD R6, R1, 0xe20 ;  /* 0x00000e2001067836 */ /* 0x000fe20000000000 */
[----:B------:R-:W-:Y:S02]  /*16550*/  UIADD3 UR4, UPT, UPT, UR4, 0xc20, URZ ;  /* 0x00000c2004047890 */ /* 0x000fe4000fffe0ff */
        /* <DEDUP_REMOVED lines=10> */
.L_x_19778:
[----:B0-----:R-:W2:Y:S04]  /*16600*/  LDL.64 R8, [R6+-0x208] ;  /* 0xfffdf80006087983 */ /* 0x001ea80000100a00 */
[----:B------:R-:W3:Y:S04]  /*16610*/  LDL.64 R12, [R6+-0x200] ;  /* 0xfffe0000060c7983 */ /* 0x000ee80000100a00 */
[----:B------:R-:W4:Y:S04]  /*16620*/  LDL.64 R16, [R6+-0x1f8] ;  /* 0xfffe080006107983 */ /* 0x000f280000100a00 */
[----:B-1----:R-:W5:Y:S04]  /*16630*/  LDL.64 R20, [R6+-0x1f0] ;  /* 0xfffe100006147983 */ /* 0x002f680000100a00 */
[----:B------:R-:W5:Y:S04]  /*16640*/  LDL.64 R24, [R6+-0x1e8] ;  /* 0xfffe180006187983 */ /* 0x000f680000100a00 */
[----:B------:R-:W5:Y:S04]  /*16650*/  LDL.64 R28, [R6+-0x1e0] ;  /* 0xfffe2000061c7983 */ /* 0x000f680000100a00 */
[----:B------:R-:W5:Y:S04]  /*16660*/  LDL.64 R32, [R6+-0x1d8] ;  /* 0xfffe280006207983 */ /* 0x000f680000100a00 */
[----:B------:R-:W5:Y:S04]  /*16670*/  LDL.64 R36, [R6+-0x1d0] ;  /* 0xfffe300006247983 */ /* 0x000f680000100a00 */
[----:B------:R-:W5:Y:S04]  /*16680*/  LDL.64 R10, [R6+-0x8] ;  /* 0xfffff800060a7983 */ /* 0x000f680000100a00 */
[----:B------:R-:W5:Y:S04]  /*16690*/  LDL.64 R14, [R6] ;  /* 0x00000000060e7983 */ /* 0x000f680000100a00 */
[----:B------:R-:W5:Y:S04]  /*166a0*/  LDL.64 R18, [R6+0x8] ;  /* 0x0000080006127983 */ /* 0x000f680000100a00 */
[----:B------:R-:W5:Y:S04]  /*166b0*/  LDL.64 R22, [R6+0x10] ;  /* 0x0000100006167983 */ /* 0x000f680000100a00 */
[----:B------:R-:W5:Y:S04]  /*166c0*/  LDL.64 R26, [R6+0x18] ;  /* 0x00001800061a7983 */ /* 0x000f680000100a00 */
[----:B------:R-:W5:Y:S04]  /*166d0*/  LDL.64 R30, [R6+0x20] ;  /* 0x00002000061e7983 */ /* 0x000f680000100a00 */
[----:B------:R-:W5:Y:S04]  /*166e0*/  LDL.64 R34, [R6+0x28] ;  /* 0x0000280006227983 */ /* 0x000f680000100a00 */
[----:B------:R0:W5:Y:S01]  /*166f0*/  LDL.64 R38, [R6+0x30] ;  /* 0x0000300006267983 */ /* 0x0001620000100a00 */
[----:B------:R-:W-:-:S05]  /*16700*/  VIADD R4, R4, 0x10 ;  /* 0x0000001004047836 */ /* 0x000fca0000000000 */
[----:B------:R-:W-:Y:S01]  /*16710*/  ISETP.GE.AND P1, PT, R4, -0xc, PT ;  /* 0xfffffff40400780c */ /* 0x000fe20003f26270 */
[----:B0-----:R-:W-:Y:S02]  /*16720*/  VIADD R6, R6, 0x40 ;  /* 0x0000004006067836 */ /* 0x001fe40000000000 */
[----:B--2---:R-:W-:Y:S02]  /*16730*/  VIADD R8, R8, UR5 ;  /* 0x0000000508087c36 */ /* 0x004fe40008000000 */
[----:B------:R-:W-:Y:S02]  /*16740*/  VIADD R9, R9, UR5 ;  /* 0x0000000509097c36 */ /* 0x000fe40008000000 */
[----:B---3--:R-:W-:Y:S01]  /*16750*/  VIADD R12, R12, UR5 ;  /* 0x000000050c0c7c36 */ /* 0x008fe20008000000 */
[----:B------:R-:W-:Y:S01]  /*16760*/  IADD3 R13, PT, PT, R13, UR5, RZ ;  /* 0x000000050d0d7c10 */ /* 0x000fe2000fffe0ff */
[----:B----4-:R-:W-:Y:S02]  /*16770*/  VIADD R16, R16, UR5 ;  /* 0x0000000510107c36 */ /* 0x010fe40008000000 */
[----:B------:R-:W-:-:S02]  /*16780*/  VIADD R17, R17, UR5 ;  /* 0x0000000511117c36 */ /* 0x000fc40008000000 */
[----:B-----5:R-:W-:Y:S02]  /*16790*/  VIADD R20, R20, UR5 ;  /* 0x0000000514147c36 */ /* 0x020fe40008000000 */
[----:B------:R-:W-:Y:S02]  /*167a0*/  VIADD R21, R21, UR5 ;  /* 0x0000000515157c36 */ /* 0x000fe40008000000 */
[----:B------:R-:W-:Y:S02]  /*167b0*/  VIADD R24, R24, UR5 ;  /* 0x0000000518187c36 */ /* 0x000fe40008000000 */
[----:B------:R-:W-:Y:S02]  /*167c0*/  VIADD R25, R25, UR5 ;  /* 0x0000000519197c36 */ /* 0x000fe40008000000 */
[----:B------:R-:W-:Y:S02]  /*167d0*/  VIADD R28, R28, UR5 ;  /* 0x000000051c1c7c36 */ /* 0x000fe40008000000 */
[----:B------:R-:W-:-:S02]  /*167e0*/  VIADD R29, R29, UR5 ;  /* 0x000000051d1d7c36 */ /* 0x000fc40008000000 */
[----:B------:R-:W-:Y:S01]  /*167f0*/  VIADD R32, R32, UR5 ;  /* 0x0000000520207c36 */ /* 0x000fe20008000000 */
[----:B------:R-:W-:Y:S01]  /*16800*/  IADD3 R33, PT, PT, R33, UR5, RZ ;  /* 0x0000000521217c10 */ /* 0x000fe2000fffe0ff */
[----:B------:R-:W-:Y:S02]  /*16810*/  VIADD R36, R36, UR5 ;  /* 0x0000000524247c36 */ /* 0x000fe40008000000 */
[----:B------:R-:W-:Y:S01]  /*16820*/  VIADD R37, R37, UR5 ;  /* 0x0000000525257c36 */ /* 0x000fe20008000000 */
[----:B------:R0:W-:Y:S04]  /*16830*/  STS [UR4+-0x200], R8 ;  /* 0xfffe0008ff007988 */ /* 0x0001e80008000804 */
[----:B------:R0:W-:Y:S04]  /*16840*/  STS [UR4+-0x1fc], R9 ;  /* 0xfffe0409ff007988 */ /* 0x0001e80008000804 */
[----:B------:R0:W-:Y:S04]  /*16850*/  STS [UR4], R10 ;  /* 0x0000000aff007988 */ /* 0x0001e80008000804 */
[----:B------:R0:W-:Y:S04]  /*16860*/  STS [UR4+0x4], R11 ;  /* 0x0000040bff007988 */ /* 0x0001e80008000804 */
[----:B------:R0:W-:Y:S04]  /*16870*/  STS [UR4+-0x1f8], R12 ;  /* 0xfffe080cff007988 */ /* 0x0001e80008000804 */
[----:B------:R0:W-:Y:S04]  /*16880*/  STS [UR4+-0x1f4], R13 ;  /* 0xfffe0c0dff007988 */ /* 0x0001e80008000804 */
[----:B------:R0:W-:Y:S04]  /*16890*/  STS [UR4+0x8], R14 ;  /* 0x0000080eff007988 */ /* 0x0001e80008000804 */
        /* <DEDUP_REMOVED lines=24> */
[----:B------:R0:W-:Y:S01]  /*16a20*/  STS [UR4+0x3c], R39 ;  /* 0x00003c27ff007988 */ /* 0x0001e20008000804 */
[----:B------:R-:W-:Y:S01]  /*16a30*/  UIADD3 UR4, UPT, UPT, UR4, 0x40, URZ ;  /* 0x0000004004047890 */ /* 0x000fe2000fffe0ff */
[----:B------:R-:W-:Y:S11]  /*16a40*/  @!P1 BRA `(.L_x_19778) ;  /* 0xfffffff800ec9947 */ /* 0x000ff6000383ffff */
.L_x_19777:
[----:B0-----:R-:W-:-:S05]  /*16a50*/  IMAD.MOV R8, RZ, RZ, -R4 ;  /* 0x000000ffff087224 */ /* 0x001fca00078e0a04 */
[----:B------:R-:W-:-:S13]  /*16a60*/  ISETP.GT.AND P1, PT, R8, 0x4, PT ;  /* 0x000000040800780c */ /* 0x000fda0003f24270 */
[----:B------:R-:W-:Y:S05]  /*16a70*/  @!P1 BRA `(.L_x_19779) ;  /* 0x0000000000909947 */ /* 0x000fea0003800000 */
[----:B------:R-:W2:Y:S04]  /*16a80*/  LDL.64 R8, [R6+-0x208] ;  /* 0xfffdf80006087983 */ /* 0x000ea80000100a00 */
[----:B------:R-:W3:Y:S04]  /*16a90*/  LDL.64 R12, [R6+-0x200] ;  /* 0xfffe0000060c7983 */ /* 0x000ee80000100a00 */
[----:B------:R-:W4:Y:S04]  /*16aa0*/  LDL.64 R16, [R6+-0x1f8] ;  /* 0xfffe080006107983 */ /* 0x000f280000100a00 */
[----:B-1----:R-:W5:Y:S04]  /*16ab0*/  LDL.64 R20, [R6+-0x1f0] ;  /* 0xfffe100006147983 */ /* 0x002f680000100a00 */
[----:B------:R-:W5:Y:S04]  /*16ac0*/  LDL.64 R10, [R6+-0x8] ;  /* 0xfffff800060a7983 */ /* 0x000f680000100a00 */
[----:B------:R-:W5:Y:S04]  /*16ad0*/  LDL.64 R14, [R6] ;  /* 0x00000000060e7983 */ /* 0x000f680000100a00 */
[----:B------:R-:W5:Y:S04]  /*16ae0*/  LDL.64 R18, [R6+0x8] ;  /* 0x0000080006127983 */ /* 0x000f680000100a00 */
[----:B------:R0:W5:Y:S01]  /*16af0*/  LDL.64 R22, [R6+0x10] ;  /* 0x0000100006167983 */ /* 0x0001620000100a00 */
[----:B------:R-:W-:Y:S01]  /*16b00*/  PLOP3.LUT P0, PT, PT, PT, PT, 0x8, 0x80 ;  /* 0x000000000080781c */ /* 0x000fe20003f0e170 */
[----:B------:R-:W-:-:S02]  /*16b10*/  VIADD R4, R4, 0x8 ;  /* 0x0000000804047836 */ /* 0x000fc40000000000 */
[----:B0-----:R-:W-:Y:S02]  /*16b20*/  VIADD R6, R6, 0x20 ;  /* 0x0000002006067836 */ /* 0x001fe40000000000 */
[----:B--2---:R-:W-:Y:S02]  /*16b30*/  VIADD R8, R8, UR5 ;  /* 0x0000000508087c36 */ /* 0x004fe40008000000 */
[----:B------:R-:W-:Y:S02]  /*16b40*/  VIADD R9, R9, UR5 ;  /* 0x0000000509097c36 */ /* 0x000fe40008000000 */
[----:B---3--:R-:W-:Y:S02]  /*16b50*/  VIADD R12, R12, UR5 ;  /* 0x000000050c0c7c36 */ /* 0x008fe40008000000 */
[----:B------:R-:W-:Y:S01]  /*16b60*/  VIADD R13, R13, UR5 ;  /* 0x000000050d0d7c36 */ /* 0x000fe20008000000 */
[----:B----4-:R-:W-:Y:S01]  /*16b70*/  IADD3 R16, PT, PT, R16, UR5, RZ ;  /* 0x0000000510107c10 */ /* 0x010fe2000fffe0ff */
[----:B------:R-:W-:-:S02]  /*16b80*/  VIADD R17, R17, UR5 ;  /* 0x0000000511117c36 */ /* 0x000fc40008000000 */
[----:B-----5:R-:W-:Y:S02]  /*16b90*/  VIADD R20, R20, UR5 ;  /* 0x0000000514147c36 */ /* 0x020fe40008000000 */
        /* <DEDUP_REMOVED lines=17> */
[----:B------:R-:W-:-:S12]  /*16cb0*/  UIADD3 UR4, UPT, UPT, UR4, 0x20, URZ ;  /* 0x0000002004047890 */ /* 0x000fd8000fffe0ff */
.L_x_19779:
[----:B------:R-:W-:-:S13]  /*16cc0*/  ISETP.NE.OR P0, PT, R4, RZ, P0 ;  /* 0x000000ff0400720c */ /* 0x000fda0000705670 */
[----:B------:R-:W-:Y:S05]  /*16cd0*/  @!P0 BRA `(.L_x_19775) ;  /* 0x0000000000548947 */ /* 0x000fea0003800000 */
.L_x_19776:
[----:B0-2---:R-:W2:Y:S04]  /*16ce0*/  LDL.64 R8, [R6+-0x208] ;  /* 0xfffdf80006087983 */ /* 0x005ea80000100a00 */
[----:B------:R-:W3:Y:S04]  /*16cf0*/  LDL.64 R12, [R6+-0x200] ;  /* 0xfffe0000060c7983 */ /* 0x000ee80000100a00 */
[----:B------:R-:W4:Y:S04]  /*16d00*/  LDL.64 R10, [R6+-0x8] ;  /* 0xfffff800060a7983 */ /* 0x000f280000100a00 */
[----:B------:R0:W5:Y:S01]  /*16d10*/  LDL.64 R14, [R6] ;  /* 0x00000000060e7983 */ /* 0x0001620000100a00 */
[----:B------:R-:W-:-:S05]  /*16d20*/  VIADD R4, R4, 0x4 ;  /* 0x0000000404047836 */ /* 0x000fca0000000000 */
[----:B------:R-:W-:Y:S01]  /*16d30*/  ISETP.NE.AND P0, PT, R4, RZ, PT ;  /* 0x000000ff0400720c */ /* 0x000fe20003f05270 */
[----:B0-----:R-:W-:Y:S02]  /*16d40*/  VIADD R6, R6, 0x10 ;  /* 0x0000001006067836 */ /* 0x001fe40000000000 */
[----:B--2---:R-:W-:Y:S02]  /*16d50*/  VIADD R8, R8, UR5 ;  /* 0x0000000508087c36 */ /* 0x004fe40008000000 */
[----:B------:R-:W-:Y:S02]  /*16d60*/  VIADD R9, R9, UR5 ;  /* 0x0000000509097c36 */ /* 0x000fe40008000000 */
[----:B---3--:R-:W-:Y:S01]  /*16d70*/  VIADD R12, R12, UR5 ;  /* 0x000000050c0c7c36 */ /* 0x008fe20008000000 */
[----:B------:R-:W-:Y:S01]  /*16d80*/  IADD3 R13, PT, PT, R13, UR5, RZ ;  /* 0x000000050d0d7c10 */ /* 0x000fe2000fffe0ff */
[----:B------:R2:W-:Y:S04]  /*16d90*/  STS [UR4+-0x200], R8 ;  /* 0xfffe0008ff007988 */ /* 0x0005e80008000804 */
[----:B------:R2:W-:Y:S04]  /*16da0*/  STS [UR4+-0x1fc], R9 ;  /* 0xfffe0409ff007988 */ /* 0x0005e80008000804 */
[----:B----4-:R2:W-:Y:S04]  /*16db0*/  STS [UR4], R10 ;  /* 0x0000000aff007988 */ /* 0x0105e80008000804 */
[----:B------:R2:W-:Y:S04]  /*16dc0*/  STS [UR4+0x4], R11 ;  /* 0x0000040bff007988 */ /* 0x0005e80008000804 */
[----:B------:R2:W-:Y:S04]  /*16dd0*/  STS [UR4+-0x1f8], R12 ;  /* 0xfffe080cff007988 */ /* 0x0005e80008000804 */
[----:B------:R2:W-:Y:S04]  /*16de0*/  STS [UR4+-0x1f4], R13 ;  /* 0xfffe0c0dff007988 */ /* 0x0005e80008000804 */
[----:B-----5:R2:W-:Y:S04]  /*16df0*/  STS [UR4+0x8], R14 ;  /* 0x0000080eff007988 */ /* 0x0205e80008000804 */
[----:B------:R2:W-:Y:S01]  /*16e00*/  STS [UR4+0xc], R15 ;  /* 0x00000c0fff007988 */ /* 0x0005e20008000804 */
[----:B------:R-:W-:Y:S01]  /*16e10*/  UIADD3 UR4, UPT, UPT, UR4, 0x10, URZ ;  /* 0x0000001004047890 */ /* 0x000fe2000fffe0ff */
[----:B------:R-:W-:Y:S11]  /*16e20*/  @P0 BRA `(.L_x_19776) ;  /* 0xfffffffc00ac0947 */ /* 0x000ff6000383ffff */
.L_x_19775:
[----:B------:R-:W-:-:S13]  /*16e30*/  ISETP.NE.AND P0, PT, R5, RZ, PT ;  /* 0x000000ff0500720c */ /* 0x000fda0003f05270 */
[----:B------:R-:W-:Y:S05]  /*16e40*/  @!P0 BRA `(.L_x_19774) ;  /* 0x00000000004c8947 */ /* 0x000fea0003800000 */
[----:B0-2---:R-:W0:Y:S01]  /*16e50*/  S2R R9, SR_CgaCtaId ;  /* 0x0000000000097919 */ /* 0x005e220000008800 */
[----:B------:R-:W-:Y:S01]  /*16e60*/  MOV R4, 0x400 ;  /* 0x0000040000047802 */ /* 0x000fe20000000f00 */
[----:B------:R-:W-:Y:S02]  /*16e70*/  IMAD R252, R7, 0x4, R252 ;  /* 0x0000000407fc7824 */ /* 0x000fe400078e02fc */
[----:B------:R-:W-:Y:S02]  /*16e80*/  IMAD.MOV R5, RZ, RZ, -R5 ;  /* 0x000000ffff057224 */ /* 0x000fe400078e0a05 */
[----:B------:R-:W-:Y:S02]  /*16e90*/  VIADD R4, R4, 0xc20 ;  /* 0x00000c2004047836 */ /* 0x000fe40000000000 */
[----:B------:R-:W-:-:S03]  /*16ea0*/  VIADD R252, R252, 0x208 ;  /* 0x00000208fcfc7836 */ /* 0x000fc60000000000 */
[----:B0-----:R-:W-:-:S05]  /*16eb0*/  LEA R4, R9, R4, 0x18 ;  /* 0x0000000409047211 */ /* 0x001fca00078ec0ff */
[----:B------:R-:W-:-:S04]  /*16ec0*/  IMAD R7, R7, 0x4, R4 ;  /* 0x0000000407077824 */ /* 0x000fc800078e0204 */
[----:B------:R-:W-:-:S07]  /*16ed0*/  VIADD R7, R7, 0x200 ;  /* 0x0000020007077836 */ /* 0x000fce0000000000 */
.L_x_19780:
[----:B------:R-:W2:Y:S04]  /*16ee0*/  LDL R4, [R252+-0x200] ;  /* 0xfffe0000fc047983 */ /* 0x000ea80000100800 */
[----:B------:R0:W3:Y:S01]  /*16ef0*/  LDL R6, [R252] ;  /* 0x00000000fc067983 */ /* 0x0000e20000100800 */
[----:B------:R-:W-:-:S04]  /*16f00*/  IADD3 R5, PT, PT, R5, 0x1, RZ ;  /* 0x0000000105057810 */ /* 0x000fc80007ffe0ff */
[----:B------:R-:W-:Y:S01]  /*16f10*/  ISETP.NE.AND P0, PT, R5, RZ, PT ;  /* 0x000000ff0500720c */ /* 0x000fe20003f05270 */
[----:B0-----:R-:W-:Y:S02]  /*16f20*/  VIADD R252, R252, 0x4 ;  /* 0x00000004fcfc7836 */ /* 0x001fe40000000000 */
[----:B--2---:R-:W-:Y:S01]  /*16f30*/  VIADD R4, R4, UR5 ;  /* 0x0000000504047c36 */ /* 0x004fe20008000000 */
[----:B---3--:R-:W-:Y:S04]  /*16f40*/  STS [R7], R6 ;  /* 0x0000000607007388 */ /* 0x008fe80000000800 */
[----:B------:R0:W-:Y:S02]  /*16f50*/  STS [R7+-0x200], R4 ;  /* 0xfffe000407007388 */ /* 0x0001e40000000800 */
[----:B0-----:R-:W-:-:S03]  /*16f60*/  VIADD R7, R7, 0x4 ;  /* 0x0000000407077836 */ /* 0x001fc60000000000 */
[----:B------:R-:W-:Y:S05]  /*16f70*/  @P0 BRA `(.L_x_19780) ;  /* 0xfffffffc00d80947 */ /* 0x000fea000383ffff */
.L_x_19774:
[----:B------:R-:W3:Y:S01]  /*16f80*/  S2UR UR5, SR_CgaCtaId ;  /* 0x00000000000579c3 */ /* 0x000ee20000008800 */
[----:B------:R-:W-:Y:S01]  /*16f90*/  UMOV UR4, 0x400 ;  /* 0x0000040000047882 */ /* 0x000fe20000000000 */
[----:B------:R-:W-:Y:S02]  /*16fa0*/  IMAD.MOV.U32 R4, RZ, RZ, R3 ;  /* 0x000000ffff047224 */ /* 0x000fe400078e0003 */
[----:B------:R-:W-:Y:S01]  /*16fb0*/  IMAD.MOV.U32 R5, RZ, RZ, R2 ;  /* 0x000000ffff057224 */ /* 0x000fe200078e0002 */
[----:B---3--:R-:W-:-:S09]  /*16fc0*/  ULEA UR4, UR5, UR4, 0x18 ;  /* 0x0000000405047291 */ /* 0x008fd2000f8ec0ff */
[----:B------:R3:W-:Y:S03]  /*16fd0*/  STS.64 [UR4+0x1020], R4 ;  /* 0x00102004ff007988 */ /* 0x0007e60008000a04 */
.L_x_19773:
[----:B------:R-:W-:Y:S05]  /*16fe0*/  BSYNC.RECONVERGENT B0 ;  /* 0x0000000000007941 */ /* 0x000fea0003800200 */
.L_x_19772:
[----:B------:R-:W-:Y:S01]  /*16ff0*/  BAR.SYNC.DEFER_BLOCKING 0x0 ;  /* 0x0000000000007b1d */ /* 0x000fe20000010000 */
[----:B------:R-:W-:-:S13]  /*17000*/  ISETP.GT.U32.AND P0, PT, R0, 0x101, PT ;  /* 0x000001010000780c */ /* 0x000fda0003f04070 */
[----:B------:R-:W-:Y:S05]  /*17010*/  @P0 EXIT ;  /* 0x000000000000094d */ /* 0x000fea0003800000 */
[----:B-1----:R-:W1:Y:S01]  /*17020*/  S2R R2, SR_CTAID.Y ;  /* 0x0000000000027919 */ /* 0x002e620000002600 */
[----:B------:R-:W4:Y:S01]  /*17030*/  S2UR UR5, SR_CgaCtaId ;  /* 0x00000000000579c3 */ /* 0x000f220000008800 */
[----:B------:R-:W-:Y:S02]  /*17040*/  UMOV UR4, 0x400 ;  /* 0x0000040000047882 */ /* 0x000fe40000000000 */
[----:B------:R-:W-:-:S05]  /*17050*/  UIADD3 UR4, UPT, UPT, UR4, 0xc20, URZ ;  /* 0x00000c2004047890 */ /* 0x000fca000fffe0ff */
[----:B------:R-:W1:Y:S08]  /*17060*/  LDC R3, c[0x0][0x374] ;  /* 0x0000dd00ff037b82 */ /* 0x000e700000000800 */
[----:B---3--:R-:W3:Y:S01]  /*17070*/  LDC.64 R4, c[0x0][0x398] ;  /* 0x0000e600ff047b82 */ /* 0x008ee20000000a00 */
[----:B----4-:R-:W-:-:S06]  /*17080*/  ULEA UR4, UR5, UR4, 0x18 ;  /* 0x0000000405047291 */ /* 0x010fcc000f8ec0ff */
[----:B------:R-:W-:Y:S01]  /*17090*/  LEA R6, R0, UR4, 0x2 ;  /* 0x0000000400067c11 */ /* 0x000fe2000f8e10ff */
[----:B-1----:R-:W-:-:S04]  /*170a0*/  IMAD R3, R3, UR7, R2 ;  /* 0x0000000703037c24 */ /* 0x002fc8000f8e0202 */
[----:B------:R-:W-:-:S07]  /*170b0*/  IMAD R7, R3, 0x102, R0 ;  /* 0x0000010203077824 */ /* 0x000fce00078e0200 */
.L_x_19781:
[----:B012---:R0:W1:Y:S01]  /*170c0*/  LDS R9, [R6] ;  /* 0x0000000006097984 */ /* 0x0070620000000800 */
[----:B---3--:R-:W-:Y:S01]  /*170d0*/  IMAD.WIDE.U32 R2, R7, 0x4, R4 ;  /* 0x0000000407027825 */ /* 0x008fe200078e0004 */
[----:B------:R-:W-:-:S03]  /*170e0*/  ISETP.GE.U32.AND P0, PT, R0, 0xc2, PT ;  /* 0x000000c20000780c */ /* 0x000fc60003f06070 */
[----:B------:R-:W-:Y:S02]  /*170f0*/  VIADD R0, R0, 0x40 ;  /* 0x0000004000007836 */ /* 0x000fe40000000000 */
[----:B------:R-:W-:Y:S02]  /*17100*/  VIADD R7, R7, 0x40 ;  /* 0x0000004007077836 */ /* 0x000fe40000000000 */
[----:B0-----:R-:W-:Y:S01]  /*17110*/  VIADD R6, R6, 0x100 ;  /* 0x0000010006067836 */ /* 0x001fe20000000000 */
[----:B-1----:R1:W-:Y:S05]  /*17120*/  STG.E desc[UR8][R2.64], R9 ;  /* 0x0000000902007986 */ /* 0x0023ea000c101908 */
[----:B------:R-:W-:Y:S05]  /*17130*/  @!P0 BRA `(.L_x_19781) ;  /* 0xfffffffc00e08947 */ /* 0x000fea000383ffff */
[----:B------:R-:W-:Y:S05]  /*17140*/  EXIT ;  /* 0x000000000000794d */ /* 0x000fea0003800000 */
.L_x_19782:
        /* <DEDUP_REMOVED lines=11> */
.L_x_38476:


//--------------------- .text._ZN17fastertransformer17batch_topk_kernelIfLi64ELi32EEEvPKiPKT_PiPfS7_PKbS2_NS_14BeamHypothesesEiiifS3_ --------------------------
	.section	.text._ZN17fastertransformer17batch_topk_kernelIfLi64ELi32EEEvPKiPKT_PiPfS7_PKbS2_NS_14BeamHypothesesEiiifS3_,"ax",@progbits
	.align	128
        .global         _ZN17fastertransformer17batch_topk_kernelIfLi64ELi32EEEvPKiPKT_PiPfS7_PKbS2_NS_14BeamHypothesesEiiifS3_
        .type           _ZN17fastertransformer17batch_topk_kernelIfLi64ELi32EEEvPKiPKT_PiPfS7_PKbS2_NS_14BeamHypothesesEiiifS3_,@function
        .size           _ZN17fastertransformer17batch_topk_kernelIfLi64ELi32EEEvPKiPKT_PiPfS7_PKbS2_NS_14BeamHypothesesEiiifS3_,(.L_x_38477 - _ZN17fastertransformer17batch_topk_kernelIfLi64ELi32EEEvPKiPKT_PiPfS7_PKbS2_NS_14BeamHypothesesEiiifS3_)
        .other          _ZN17fastertransformer17batch_topk_kernelIfLi64ELi32EEEvPKiPKT_PiPfS7_PKbS2_NS_14BeamHypothesesEiiifS3_,@"STO_CUDA_ENTRY STV_DEFAULT"
_ZN17fastertransformer17batch_topk_kernelIfLi64ELi32EEEvPKiPKT_PiPfS7_PKbS2_NS_14BeamHypothesesEiiifS3_:
.text._ZN17fastertransformer17batch_topk_kernelIfLi64ELi32EEEvPKiPKT_PiPfS7_PKbS2_NS_14BeamHypothesesEiiifS3_:
        /* <DEDUP_REMOVED lines=8> */
[----:B------:R-:W5:Y:S01]  /*0080*/  LDCU UR5, c[0x0][0x440] ;  /* 0x00008800ff0577ac */ /* 0x000f620008000800 */
        /* <DEDUP_REMOVED lines=9> */
[----:B-----5:R-:W-:Y:S01]  /*0120*/  IMAD R131, R135, UR5, RZ ;  /* 0x0000000587837c24 */ /* 0x020fe2000f8e02ff */
[----:B------:R-:W-:Y:S02]  /*0130*/  UISETP.NE.AND.EX UP0, UPT, UR11, URZ, UPT, UP0 ;  /* 0x000000ff0b00728c */ /* 0x000fe4000bf05300 */
[----:B------:R-:W-:-:S06]  /*0140*/  @!P1 VIADD R4, R4, 0x4 ;  /* 0x0000000404049836 */ /* 0x000fcc0000000000 */
[----:B------:R-:W0:Y:S01]  /*0150*/  @!P0 S2R R7, SR_CgaCtaId ;  /* 0x0000000000078919 */ /* 0x000e220000008800 */
[----:B------:R-:W-:Y:S02]  /*0160*/  @!P0 MOV R0, 0x400 ;  /* 0x0000040000008802 */ /* 0x000fe40000000f00 */
[----:B-1----:R-:W-:-:S05]  /*0170*/  @!P1 LEA R5, R5, R4, 0x18 ;  /* 0x0000000405059211 */ /* 0x002fca00078ec0ff */
[----:B------:R-:W-:Y:S01]  /*0180*/  @!P1 IMAD R4, R130, 0x4, R5 ;  /* 0x0000000482049824 */ /* 0x000fe200078e0205 */
[----:B0-----:R-:W-:Y:S02]  /*0190*/  @!P0 LEA R2, R7, R0, 0x18 ;  /* 0x0000000007028211 */ /* 0x001fe400078ec0ff */
[----:B----4-:R-:W-:-:S03]  /*01a0*/  IADD3 R0, PT, PT, R1, UR4, RZ ;  /* 0x0000000401007c10 */ /* 0x010fc6000fffe0ff */
        /* <DEDUP_REMOVED lines=19> */
.L_x_19784:
[----:B------:R-:W-:Y:S05]  /*02e0*/  BSYNC.RECONVERGENT B0 ;  /* 0x0000000000007941 */ /* 0x000fea0003800200 */
.L_x_19783:
[----:B------:R-:W-:Y:S01]  /*02f0*/  ISETP.GE.AND P0, PT, R130, UR5, PT ;  /* 0x0000000582007c0c */ /* 0x000fe2000bf06270 */
[----:B------:R-:W1:Y:S01]  /*0300*/  LDCU UR11, c[0x0][0x440] ;  /* 0x00008800ff0b77ac */ /* 0x000e620008000800 */
[----:B------:R-:W-:Y:S01]  /*0310*/  BSSY.RECONVERGENT B0, `(.L_x_19785) ;  /* 0x0000531000007945 */ /* 0x000fe20003800200 */
[----:B------:R-:W-:Y:S01]  /*0320*/  IMAD.MOV.U32 R67, RZ, RZ, -0x1 ;  /* 0xffffffffff437424 */ /* 0x000fe200078e00ff */
[----:B0-----:R-:W-:Y:S01]  /*0330*/  MOV R2, 0xff7fffff ;  /* 0xff7fffff00027802 */ /* 0x001fe20000000f00 */
[----:B------:R-:W0:Y:S01]  /*0340*/  LDCU UR10, c[0x0][0x450] ;  /* 0x00008a00ff0a77ac */ /* 0x000e220008000800 */
        /* <DEDUP_REMOVED lines=126> */
[----:B01----:R-:W-:Y:S06]  /*0b30*/  @P0 BRA `(.L_x_19786) ;  /* 0x0000004800b80947 */ /* 0x003fec0003800000 */
[----:B------:R-:W0:Y:S01]  /*0b40*/  LDCU.64 UR4, c[0x0][0x3a8] ;  /* 0x00007500ff0477ac */ /* 0x000e220008000a00 */
[----:B------:R-:W1:Y:S01]  /*0b50*/  LDC.64 R4, c[0x0][0x3b0] ;  /* 0x0000ec00ff047b82 */ /* 0x000e620000000a00 */
[----:B------:R-:W-:Y:S01]  /*0b60*/  IMAD.WIDE.U32 R2, R130, 0x4, RZ ;  /* 0x0000000482027825 */ /* 0x000fe200078e00ff */
[----:B------:R-:W-:Y:S01]  /*0b70*/  MOV R7, 0xff7fffff ;  /* 0xff7fffff00077802 */ /* 0x000fe20000000f00 */
[----:B------:R-:W2:Y:S01]  /*0b80*/  LDCU.64 UR8, c[0x0][0x388] ;  /* 0x00007100ff0877ac */ /* 0x000ea20008000a00 */
[----:B------:R-:W-:Y:S01]  /*0b90*/  MOV R11, 0xff7fffff ;  /* 0xff7fffff000b7802 */ /* 0x000fe20000000f00 */
[----:B------:R-:W-:Y:S01]  /*0ba0*/  IMAD.MOV.U32 R67, RZ, RZ, -0x1 ;  /* 0xffffffffff437424 */ /* 0x000fe200078e00ff */
[----:B------:R-:W-:Y:S01]  /*0bb0*/  MOV R15, 0xff7fffff ;  /* 0xff7fffff000f7802 */ /* 0x000fe20000000f00 */
[----:B------:R-:W-:Y:S01]  /*0bc0*/  IMAD.WIDE R2, R131, 0x4, R2 ;  /* 0x0000000483027825 */ /* 0x000fe200078e0202 */
[----:B------:R-:W-:Y:S02]  /*0bd0*/  MOV R19, 0xff7fffff ;  /* 0xff7fffff00137802 */ /* 0x000fe40000000f00 */
        /* <DEDUP_REMOVED lines=8> */
[C---:B0-----:R-:W-:Y:S01]  /*0c60*/  IADD3 R132, P0, PT, R135.reuse, UR4, RZ ;  /* 0x0000000487847c10 */ /* 0x041fe2000ff1e0ff */
[----:B------:R-:W0:Y:S01]  /*0c70*/  LDCU UR4, c[0x0][0x44c] ;  /* 0x00008980ff0477ac */ /* 0x000e220008000800 */
[----:B------:R-:W-:Y:S01]  /*0c80*/  IMAD.MOV.U32 R13, RZ, RZ, -0x800001 ;  /* 0xff7fffffff0d7424 */ /* 0x000fe200078e00ff */
[----:B--2---:R-:W-:Y:S01]  /*0c90*/  IADD3 R136, P1, PT, R2, UR8, RZ ;  /* 0x0000000802887c10 */ /* 0x004fe2000ff3e0ff */
[----:B------:R-:W-:Y:S01]  /*0ca0*/  IMAD.MOV.U32 R2, RZ, RZ, -0x800001 ;  /* 0xff7fffffff027424 */ /* 0x000fe200078e00ff */
[----:B------:R-:W-:Y:S01]  /*0cb0*/  MOV R39, 0xff7fffff ;  /* 0xff7fffff00277802 */ /* 0x000fe20000000f00 */
[----:B-1----:R-:W-:Y:S01]  /*0cc0*/  IMAD.WIDE.U32 R134, R135, 0x4, R4 ;  /* 0x0000000487867825 */ /* 0x002fe200078e0004 */
[----:B------:R-:W-:-:S02]  /*0cd0*/  IADD3.X R137, PT, PT, R3, UR9, RZ, P1, !PT ;  /* 0x0000000903897c10 */ /* 0x000fc40008ffe4ff */
[----:B------:R-:W-:Y:S01]  /*0ce0*/  MOV R3, 0xff7fffff ;  /* 0xff7fffff00037802 */ /* 0x000fe20000000f00 */
[----:B------:R-:W-:Y:S01]  /*0cf0*/  IMAD.X R133, RZ, RZ, UR5, P0 ;  /* 0x00000005ff857e24 */ /* 0x000fe200080e06ff */
        /* <DEDUP_REMOVED lines=42> */
[----:B0-----:R-:W-:Y:S01]  /*0fa0*/  FSETP.NEU.FTZ.AND P1, PT, RZ, UR4, PT ;  /* 0x00000004ff007c0b */ /* 0x001fe2000bf3d000 */
        /* <DEDUP_REMOVED lines=68> */
[----:B------:R-:W-:-:S07]  /*13f0*/  IMAD.MOV.U32 R128, RZ, RZ, -0x1 ;  /* 0xffffffffff807424 */ /* 0x000fce00078e00ff */
.L_x_19980:
[----:B------:R0:W5:Y:S01]  /*1400*/  @!P1 LDG.E.CONSTANT R131, desc[UR6][R136.64] ;  /* 0x0000000688839981 */ /* 0x000162000c1e9900 */
[----:B------:R-:W1:Y:S01]  /*1410*/  LDC R143, c[0x0][0x444] ;  /* 0x00011100ff8f7b82 */ /* 0x000e620000000800 */
[----:B------:R-:W-:Y:S02]  /*1420*/  IABS R144, R130 ;  /* 0x0000008200907213 */ /* 0x000fe40000000000 */
[----:B------:R-:W-:Y:S02]  /*1430*/  ISETP.GE.AND P3, PT, R130, RZ, PT ;  /* 0x000000ff8200720c */ /* 0x000fe40003f66270 */
[----:B-1----:R-:W-:-:S04]  /*1440*/  IABS R142, R143 ;  /* 0x0000008f008e7213 */ /* 0x002fc80000000000 */
[----:B------:R-:W1:Y:S08]  /*1450*/  I2F.RP R140, R142 ;  /* 0x0000008e008c7306 */ /* 0x000e700000209400 */
[----:B-1----:R-:W1:Y:S02]  /*1460*/  MUFU.RCP R140, R140 ;  /* 0x0000008c008c7308 */ /* 0x002e640000001000 */
[----:B-1----:R-:W-:-:S06]  /*1470*/  VIADD R138, R140, 0xffffffe ;  /* 0x0ffffffe8c8a7836 */ /* 0x002fcc0000000000 */
[----:B------:R1:W2:Y:S02]  /*1480*/  F2I.FTZ.U32.TRUNC.NTZ R139, R138 ;  /* 0x0000008a008b7305 */ /* 0x0002a4000021f000 */
[----:B-1----:R-:W-:Y:S01]  /*1490*/  IMAD.MOV.U32 R138, RZ, RZ, RZ ;  /* 0x000000ffff8a7224 */ /* 0x002fe200078e00ff */
[----:B--2---:R-:W-:-:S05]  /*14a0*/  IADD3 R141, PT, PT, RZ, -R139, RZ ;  /* 0x8000008bff8d7210 */ /* 0x004fca0007ffe0ff */
        /* <DEDUP_REMOVED lines=13> */
[----:B------:R-:W-:Y:S01]  /*1580*/  I2FP.F32.U32 R140, R139 ;  /* 0x0000008b008c7245 */ /* 0x000fe20000201000 */
[----:B0-----:R-:W-:Y:S06]  /*1590*/  @!P1 BRA `(.L_x_19787) ;  /* 0x0000000000309947 */ /* 0x001fec0003800000 */
[----:B------:R-:W2:Y:S04]  /*15a0*/  LDG.E.U8 R139, desc[UR6][R132.64] ;  /* 0x00000006848b7981 */ /* 0x000ea8000c1e1100 */
[----:B------:R-:W3:Y:S04]  /*15b0*/  LDG.E R138, desc[UR6][R134.64] ;  /* 0x00000006868a7981 */ /* 0x000ee8000c1e1900 */
[----:B-----5:R-:W4:Y:S01]  /*15c0*/  LDG.E.CONSTANT R131, desc[UR6][R136.64] ;  /* 0x0000000688837981 */ /* 0x020f22000c1e9900 */
[----:B--2---:R-:W-:-:S13]  /*15d0*/  ISETP.NE.AND P0, PT, R139, RZ, PT ;  /* 0x000000ff8b00720c */ /* 0x004fda0003f05270 */
[----:B---3--:R-:W-:-:S05]  /*15e0*/  @!P0 VIADD R138, R138, 0x1 ;  /* 0x000000018a8a8836 */ /* 0x008fca0000000000 */
[----:B------:R-:W-:-:S13]  /*15f0*/  ISETP.NE.AND P0, PT, R138, 0x1, PT ;  /* 0x000000018a00780c */ /* 0x000fda0003f05270 */
[----:B------:R-:W0:Y:S01]  /*1600*/  @P0 LDC R139, c[0x0][0x44c] ;  /* 0x00011300ff8b0b82 */ /* 0x000e220000000800 */
[----:B------:R-:W-:-:S06]  /*1610*/  @P0 I2FP.F32.S32 R138, R138 ;  /* 0x0000008a008a0245 */ /* 0x000fcc0000201400 */
[----:B------:R-:W0:Y:S02]  /*1620*/  @P0 MUFU.LG2 R138, R138 ;  /* 0x0000008a008a0308 */ /* 0x000e240000000c00 */
[----:B0-----:R-:W-:-:S06]  /*1630*/  @P0 FMUL.FTZ R139, R138, R139 ;  /* 0x0000008b8a8b0220 */ /* 0x001fcc0000410000 */
[----:B------:R-:W4:Y:S02]  /*1640*/  @P0 MUFU.EX2 R142, -R139 ;  /* 0x8000008b008e0308 */ /* 0x000f240000000800 */
[----:B----4-:R-:W-:-:S07]  /*1650*/  @P0 FMUL.FTZ R131, R131, R142 ;  /* 0x0000008e83830220 */ /* 0x010fce0000410000 */
.L_x_19787:
[----:B-----5:R-:W-:Y:S01]  /*1660*/  FFMA.FTZ R140, R140, UR10, R131 ;  /* 0x0000000a8c8c7c23 */ /* 0x020fe20008010083 */
[----:B------:R-:W-:Y:S04]  /*1670*/  BSSY.RECONVERGENT B1, `(.L_x_19788) ;  /* 0x0000009000017945 */ /* 0x000fe80003800200 */
[----:B------:R-:W-:-:S04]  /*1680*/  FSETP.GT.FTZ.AND P0, PT, R140, R3, PT ;  /* 0x000000038c00720b */ /* 0x000fc80003f14000 */
[----:B------:R-:W-:-:S13]  /*1690*/  ISETP.EQ.OR P0, PT, R67, -0x1, P0 ;  /* 0xffffffff4300780c */ /* 0x000fda0000702670 */
[----:B------:R-:W-:Y:S05]  /*16a0*/  @P0 BRA `(.L_x_19789) ;  /* 0x00000000000c0947 */ /* 0x000fea0003800000 */
[----:B------:R-:W-:-:S04]  /*16b0*/  FSETP.NEU.FTZ.AND P0, PT, R140, R3, PT ;  /* 0x000000038c00720b */ /* 0x000fc80003f1d000 */
[----:B------:R-:W-:-:S13]  /*16c0*/  ISETP.GE.OR P0, PT, R130, R67, P0 ;  /* 0x000000438200720c */ /* 0x000fda0000706670 */
[----:B------:R-:W-:Y:S05]  /*16d0*/  @P0 BRA `(.L_x_19790) ;  /* 0x0000000000080947 */ /* 0x000fea0003800000 */
.L_x_19789:
[----:B------:R-:W-:Y:S01]  /*16e0*/  MOV R3, R140 ;  /* 0x0000008c00037202 */ /* 0x000fe20000000f00 */
[----:B------:R-:W-:-:S07]  /*16f0*/  IMAD.MOV.U32 R67, RZ, RZ, R130 ;  /* 0x000000ffff437224 */ /* 0x000fce00078e0082 */
.L_x_19790:
[----:B------:R-:W-:Y:S05]  /*1700*/  BSYNC.RECONVERGENT B1 ;  /* 0x0000000000017941 */ /* 0x000fea0003800200 */
.L_x_19788:
[----:B------:R-:W-:Y:S01]  /*1710*/  FSETP.GT.FTZ.AND P0, PT, R3, R2, PT ;  /* 0x000000020300720b */ /* 0x000fe20003f14000 */
[----:B------:R-:W-:Y:S03]  /*1720*/  BSSY.RECONVERGENT B1, `(.L_x_19791) ;  /* 0x000000c000017945 */ /* 0x000fe60003800200 */
[----:B------:R-:W-:-:S13]  /*1730*/  ISETP.EQ.OR P0, PT, R66, -0x1, P0 ;  /* 0xffffffff4200780c */ /* 0x000fda0000702670 */
[----:B------:R-:W-:Y:S05]  /*1740*/  @P0 BRA `(.L_x_19792) ;  /* 0x0000000000140947 */ /* 0x000fea0003800000 */
[----:B------:R-:W-:Y:S01]  /*1750*/  FSETP.NEU.FTZ.AND P0, PT, R3, R2, PT ;  /* 0x000000020300720b */ /* 0x000fe20003f1d000 */
[----:B------:R-:W-:Y:S02]  /*1760*/  IMAD.MOV.U32 R138, RZ, RZ, R2 ;  /* 0x000000ffff8a7224 */ /* 0x000fe400078e0002 */
[----:B------:R-:W-:Y:S01]  /*1770*/  IMAD.MOV.U32 R140, RZ, RZ, R66 ;  /* 0x000000ffff8c7224 */ /* 0x000fe200078e0042 */
[----:B------:R-:W-:-:S13]  /*1780*/  ISETP.GE.OR P0, PT, R67, R66, P0 ;  /* 0x000000424300720c */ /* 0x000fda0000706670 */
[----:B------:R-:W-:Y:S05]  /*1790*/  @P0 BRA `(.L_x_19793) ;  /* 0x0000000000100947 */ /* 0x000fea0003800000 */
.L_x_19792:
[----:B------:R-:W-:Y:S01]  /*17a0*/  MOV R138, R3 ;  /* 0x00000003008a7202 */ /* 0x000fe20000000f00 */
[----:B------:R-:W-:Y:S02]  /*17b0*/  IMAD.MOV.U32 R140, RZ, RZ, R67 ;  /* 0x000000ffff8c7224 */ /* 0x000fe400078e0043 */
[----:B------:R-:W-:Y:S02]  /*17c0*/  IMAD.MOV.U32 R3, RZ, RZ, R2 ;  /* 0x000000ffff037224 */ /* 0x000fe400078e0002 */
[----:B------:R-:W-:-:S07]  /*17d0*/  IMAD.MOV.U32 R67, RZ, RZ, R66 ;  /* 0x000000ffff437224 */ /* 0x000fce00078e0042 */
.L_x_19793:
[----:B------:R-:W-:Y:S05]  /*17e0*/  BSYNC.RECONVERGENT B1 ;  /* 0x0000000000017941 */ /* 0x000fea0003800200 */
.L_x_19791:
[----:B------:R-:W-:Y:S01]  /*17f0*/  FSETP.GT.FTZ.AND P0, PT, R138, R5, PT ;  /* 0x000000058a00720b */ /* 0x000fe20003f14000 */
[----:B------:R-:W-:Y:S03]  /*1800*/  BSSY.RECONVERGENT B1, `(.L_x_19794) ;  /* 0x000000e000017945 */ /* 0x000fe60003800200 */
[----:B------:R-:W-:-:S13]  /*1810*/  ISETP.EQ.OR P0, PT, R69, -0x1, P0 ;  /* 0xffffffff4500780c */ /* 0x000fda0000702670 */
[----:B------:R-:W-:Y:S05]  /*1820*/  @P0 BRA `(.L_x_19795) ;  /* 0x00000000001c0947 */ /* 0x000fea0003800000 */
[-C--:B------:R-:W-:Y:S01]  /*1830*/  FSETP.NEU.FTZ.AND P0, PT, R138, R5.reuse, PT ;  /* 0x000000058a00720b */ /* 0x080fe20003f1d000 */
[----:B------:R-:W-:Y:S01]  /*1840*/  IMAD.MOV.U32 R139, RZ, RZ, R69 ;  /* 0x000000ffff8b7224 */ /* 0x000fe200078e0045 */
[----:B------:R-:W-:Y:S01]  /*1850*/  MOV R131, R5 ;  /* 0x0000000500837202 */ /* 0x000fe20000000f00 */
[----:B------:R-:W-:Y:S01]  /*1860*/  IMAD.MOV.U32 R2, RZ, RZ, R138 ;  /* 0x000000ffff027224 */ /* 0x000fe200078e008a */
[----:B------:R-:W-:Y:S01]  /*1870*/  ISETP.GE.OR P0, PT, R140, R69, P0 ;  /* 0x000000458c00720c */ /* 0x000fe20000706670 */
[----:B------:R-:W-:-:S12]  /*1880*/  IMAD.MOV.U32 R66, RZ, RZ, R140 ;  /* 0x000000ffff427224 */ /* 0x000fd800078e008c */
[----:B------:R-:W-:Y:S05]  /*1890*/  @P0 BRA `(.L_x_19796) ;  /* 0x0000000000100947 */ /* 0x000fea0003800000 */
.L_x_19795:
[----:B------:R-:W-:Y:S01]  /*18a0*/  MOV R131, R138 ;  /* 0x0000008a00837202 */ /* 0x000fe20000000f00 */
[----:B------:R-:W-:Y:S02]  /*18b0*/  IMAD.MOV.U32 R139, RZ, RZ, R140 ;  /* 0x000000ffff8b7224 */ /* 0x000fe400078e008c */
[----:B------:R-:W-:Y:S02]  /*18c0*/  IMAD.MOV.U32 R2, RZ, RZ, R5 ;  /* 0x000000ffff027224 */ /* 0x000fe400078e0005 */
[----:B------:R-:W-:-:S07]  /*18d0*/  IMAD.MOV.U32 R66, RZ, RZ, R69 ;  /* 0x000000ffff427224 */ /* 0x000fce00078e0045 */
.L_x_19796:
[----:B------:R-:W-:Y:S05]  /*18e0*/  BSYNC.RECONVERGENT B1 ;  /* 0x0000000000017941 */ /* 0x000fea0003800200 */
.L_x_19794:
        /* <DEDUP_REMOVED lines=11> */
.L_x_19798:
[----:B------:R-:W-:Y:S01]  /*19a0*/  MOV R138, R131 ;  /* 0x00000083008a7202 */ /* 0x000fe20000000f00 */
[----:B------:R-:W-:Y:S02]  /*19b0*/  IMAD.MOV.U32 R140, RZ, RZ, R139 ;  /* 0x000000ffff8c7224 */ /* 0x000fe400078e008b */
[----:B------:R-:W-:Y:S02]  /*19c0*/  IMAD.MOV.U32 R5, RZ, RZ, R4 ;  /* 0x000000ffff057224 */ /* 0x000fe400078e0004 */
[----:B------:R-:W-:-:S07]  /*19d0*/  IMAD.MOV.U32 R69, RZ, RZ, R68 ;  /* 0x000000ffff457224 */ /* 0x000fce00078e0044 */
.L_x_19799:
[----:B------:R-:W-:Y:S05]  /*19e0*/  BSYNC.RECONVERGENT B1 ;  /* 0x0000000000017941 */ /* 0x000fea0003800200 */
.L_x_19797:
        /* <DEDUP_REMOVED lines=11> */
.L_x_19801:
[----:B------:R-:W-:Y:S01]  /*1aa0*/  MOV R131, R138 ;  /* 0x0000008a00837202 */ /* 0x000fe20000000f00 */
[----:B------:R-:W-:Y:S02]  /*1ab0*/  IMAD.MOV.U32 R139, RZ, RZ, R140 ;  /* 0x000000ffff8b7224 */ /* 0x000fe400078e008c */
[----:B------:R-:W-:Y:S02]  /*1ac0*/  IMAD.MOV.U32 R4, RZ, RZ, R7 ;  /* 0x000000ffff047224 */ /* 0x000fe400078e0007 */
[----:B------:R-:W-:-:S07]  /*1ad0*/  IMAD.MOV.U32 R68, RZ, RZ, R71 ;  /* 0x000000ffff447224 */ /* 0x000fce00078e0047 */
.L_x_19802:
[----:B------:R-:W-:Y:S05]  /*1ae0*/  BSYNC.RECONVERGENT B1 ;  /* 0x0000000000017941 */ /* 0x000fea0003800200 */
.L_x_19800:
        /* <DEDUP_REMOVED lines=11> */
.L_x_19804:
[----:B------:R-:W-:Y:S01]  /*1ba0*/  MOV R138, R131 ;  /* 0x00000083008a7202 */ /* 0x000fe20000000f00 */
[----:B------:R-:W-:Y:S02]  /*1bb0*/  IMAD.MOV.U32 R140, RZ, RZ, R139 ;  /* 0x000000ffff8c7224 */ /* 0x000fe400078e008b */
[----:B------:R-:W-:Y:S02]  /*1bc0*/  IMAD.MOV.U32 R7, RZ, RZ, R6 ;  /* 0x000000ffff077224 */ /* 0x000fe400078e0006 */
[----:B------:R-:W-:-:S07]  /*1bd0*/  IMAD.MOV.U32 R71, RZ, RZ, R70 ;  /* 0x000000ffff477224 */ /* 0x000fce00078e0046 */
.L_x_19805:
[----:B------:R-:W-:Y:S05]  /*1be0*/  BSYNC.RECONVERGENT B1 ;  /* 0x0000000000017941 */ /* 0x000fea0003800200 */
.L_x_19803:
        /* <DEDUP_REMOVED lines=11> */
.L_x_19807:
[----:B------:R-:W-:Y:S01]  /*1ca0*/  MOV R131, R138 ;  /* 0x0000008a00837202 */ /* 0x000fe20000000f00 */
[----:B------:R-:W-:Y:S02]  /*1cb0*/  IMAD.MOV.U32 R139, RZ, RZ, R140 ;  /* 0x000000ffff8b7224 */ /* 0x000fe400078e008c */
[----:B------:R-:W-:Y:S02]  /*1cc0*/  IMAD.MOV.U32 R6, RZ, RZ, R9 ;  /* 0x000000ffff067224 */ /* 0x000fe400078e0009 */
[----:B------:R-:W-:-:S07]  /*1cd0*/  IMAD.MOV.U32 R70, RZ, RZ, R73 ;  /* 0x000000ffff467224 */ /* 0x000fce00078e0049 */
.L_x_19808:
[----:B------:R-:W-:Y:S05]  /*1ce0*/  BSYNC.RECONVERGENT B1 ;  /* 0x0000000000017941 */ /* 0x000fea0003800200 */
.L_x_19806:
        /* <DEDUP_REMOVED lines=11> */
.L_x_19810:
[----:B------:R-:W-:Y:S01]  /*1da0*/  MOV R138, R131 ;  /* 0x00000083008a7202 */ /* 0x000fe20000000f00 */
[----:B------:R-:W-:Y:S02]  /*1db0*/  IMAD.MOV.U32 R140, RZ, RZ, R139 ;  /* 0x000000ffff8c7224 */ /* 0x000fe400078e008b */
[----:B------:R-:W-:Y:S02]  /*1dc0*/  IMAD.MOV.U32 R9, RZ, RZ, R8 ;  /* 0x000000ffff097224 */ /* 0x000fe400078e0008 */
[----:B------:R-:W-:-:S07]  /*1dd0*/  IMAD.MOV.U32 R73, RZ, RZ, R72 ;  /* 0x000000ffff497224 */ /* 0x000fce00078e0048 */
.L_x_19811:
[----:B------:R-:W-:Y:S05]  /*1de0*/  BSYNC.RECONVERGENT B1 ;  /* 0x0000000000017941 */ /* 0x000fea0003800200 */
.L_x_19809:
        /* <DEDUP_REMOVED lines=11> */
.L_x_19813:
[----:B------:R-:W-:Y:S01]  /*1ea0*/  MOV R131, R138 ;  /* 0x0000008a00837202 */ /* 0x000fe20000000f00 */
[----:B------:R-:W-:Y:S02]  /*1eb0*/  IMAD.MOV.U32 R139, RZ, RZ, R140 ;  /* 0x000000ffff8b7224 */ /* 0x000fe400078e008c */
[----:B------:R-:W-:Y:S02]  /*1ec0*/  IMAD.MOV.U32 R8, RZ, RZ, R11 ;  /* 0x000000ffff087224 */ /* 0x000fe400078e000b */
[----:B------:R-:W-:-:S07]  /*1ed0*/  IMAD.MOV.U32 R72, RZ, RZ, R75 ;  /* 0x000000ffff487224 */ /* 0x000fce00078e004b */
.L_x_19814:
[----:B------:R-:W-:Y:S05]  /*1ee0*/  BSYNC.RECONVERGENT B1 ;  /* 0x0000000000017941 */ /* 0x000fea0003800200 */
.L_x_19812:
        /* <DEDUP_REMOVED lines=11> */
.L_x_19816:
[----:B------:R-:W-:Y:S01]  /*1fa0*/  MOV R138, R131 ;  /* 0x00000083008a7202 */ /* 0x000fe20000000f00 */
[----:B------:R-:W-:Y:S02]  /*1fb0*/  IMAD.MOV.U32 R140, RZ, RZ, R139 ;  /* 0x000000ffff8c7224 */ /* 0x000fe400078e008b */
[----:B------:R-:W-:Y:S02]  /*1fc0*/  IMAD.MOV.U32 R11, RZ, RZ, R10 ;  /* 0x000000ffff0b7224 */ /* 0x000fe400078e000a */
[----:B------:R-:W-:-:S07]  /*1fd0*/  IMAD.MOV.U32 R75, RZ, RZ, R74 ;  /* 0x000000ffff4b7224 */ /* 0x000fce00078e004a */
.L_x_19817:
[----:B------:R-:W-:Y:S05]  /*1fe0*/  BSYNC.RECONVERGENT B1 ;  /* 0x0000000000017941 */ /* 0x000fea0003800200 */
.L_x_19815:
        /* <DEDUP_REMOVED lines=11> */
.L_x_19819:
[----:B------:R-:W-:Y:S01]  /*20a0*/  MOV R131, R138 ;  /* 0x0000008a00837202 */ /* 0x000fe20000000f00 */
[----:B------:R-:W-:Y:S02]  /*20b0*/  IMAD.MOV.U32 R139, RZ, RZ, R140 ;  /* 0x000000ffff8b7224 */ /* 0x000fe400078e008c */
[----:B------:R-:W-:Y:S02]  /*20c0*/  IMAD.MOV.U32 R10, RZ, RZ, R13 ;  /* 0x000000ffff0a7224 */ /* 0x000fe400078e000d */
[----:B------:R-:W-:-:S07]  /*20d0*/  IMAD.MOV.U32 R74, RZ, RZ, R77 ;  /* 0x000000ffff4a7224 */ /* 0x000fce00078e004d */
.L_x_19820:
[----:B------:R-:W-:Y:S05]  /*20e0*/  BSYNC.RECONVERGENT B1 ;  /* 0x0000000000017941 */ /* 0x000fea0003800200 */
.L_x_19818:
        /* <DEDUP_REMOVED lines=11> */
.L_x_19822:
[----:B------:R-:W-:Y:S01]  /*21a0*/  MOV R138, R131 ;  /* 0x00000083008a7202 */ /* 0x000fe20000000f00 */
[----:B------:R-:W-:Y:S02]  /*21b0*/  IMAD.MOV.U32 R140, RZ, RZ, R139 ;  /* 0x000000ffff8c7224 */ /* 0x000fe400078e008b */
[----:B------:R-:W-:Y:S02]  /*21c0*/  IMAD.MOV.U32 R13, RZ, RZ, R12 ;  /* 0x000000ffff0d7224 */ /* 0x000fe400078e000c */
[----:B------:R-:W-:-:S07]  /*21d0*/  IMAD.MOV.U32 R77, RZ, RZ, R76 ;  /* 0x000000ffff4d7224 */ /* 0x000fce00078e004c */
.L_x_19823:
[----:B------:R-:W-:Y:S05]  /*21e0*/  BSYNC.RECONVERGENT B1 ;  /* 0x0000000000017941 */ /* 0x000fea0003800200 */
.L_x_19821:
        /* <DEDUP_REMOVED lines=11> */
.L_x_19825:
[----:B------:R-:W-:Y:S01]  /*22a0*/  MOV R131, R138 ;  /* 0x0000008a00837202 */ /* 0x000fe20000000f00 */
[----:B------:R-:W-:Y:S02]  /*22b0*/  IMAD.MOV.U32 R139, RZ, RZ, R140 ;  /* 0x000000ffff8b7224 */ /* 0x000fe400078e008c */
[----:B------:R-:W-:Y:S02]  /*22c0*/  IMAD.MOV.U32 R12, RZ, RZ, R15 ;  /* 0x000000ffff0c7224 */ /* 0x000fe400078e000f */
[----:B------:R-:W-:-:S07]  /*22d0*/  IMAD.MOV.U32 R76, RZ, RZ, R79 ;  /* 0x000000ffff4c7224 */ /* 0x000fce00078e004f */
.L_x_19826:
[----:B------:R-:W-:Y:S05]  /*22e0*/  BSYNC.RECONVERGENT B1 ;  /* 0x0000000000017941 */ /* 0x000fea0003800200 */
.L_x_19824:
        /* <DEDUP_REMOVED lines=11> */
.L_x_19828:
[----:B------:R-:W-:Y:S01]  /*23a0*/  MOV R138, R131 ;  /* 0x00000083008a7202 */ /* 0x000fe20000000f00 */
[----:B------:R-:W-:Y:S02]  /*23b0*/  IMAD.MOV.U32 R140, RZ, RZ, R139 ;  /* 0x000000ffff8c7224 */ /* 0x000fe400078e008b */
[----:B------:R-:W-:Y:S02]  /*23c0*/  IMAD.MOV.U32 R15, RZ, RZ, R14 ;  /* 0x000000ffff0f7224 */ /* 0x000fe400078e000e */
[----:B------:R-:W-:-:S07]  /*23d0*/  IMAD.MOV.U32 R79, RZ, RZ, R78 ;  /* 0x000000ffff4f7224 */ /* 0x000fce00078e004e */
.L_x_19829:
[----:B------:R-:W-:Y:S05]  /*23e0*/  BSYNC.RECONVERGENT B1 ;  /* 0x0000000000017941 */ /* 0x000fea0003800200 */
.L_x_19827:
        /* <DEDUP_REMOVED lines=11> */
.L_x_19831:
[----:B------:R-:W-:Y:S01]  /*24a0*/  MOV R131, R138 ;  /* 0x0000008a00837202 */ /* 0x000fe20000000f00 */
[----:B------:R-:W-:Y:S02]  /*24b0*/  IMAD.MOV.U32 R139, RZ, RZ, R140 ;  /* 0x000000ffff8b7224 */ /* 0x000fe400078e008c */
[----:B------:R-:W-:Y:S02]  /*24c0*/  IMAD.MOV.U32 R14, RZ, RZ, R17 ;  /* 0x000000ffff0e7224 */ /* 0x000fe400078e0011 */
[----:B------:R-:W-:-:S07]  /*24d0*/  IMAD.MOV.U32 R78, RZ, RZ, R81 ;  /* 0x000000ffff4e7224 */ /* 0x000fce00078e0051 */
.L_x_19832:
[----:B------:R-:W-:Y:S05]  /*24e0*/  BSYNC.RECONVERGENT B1 ;  /* 0x0000000000017941 */ /* 0x000fea0003800200 */
.L_x_19830:
        /* <DEDUP_REMOVED lines=11> */
.L_x_19834:
[----:B------:R-:W-:Y:S01]  /*25a0*/  MOV R138, R131 ;  /* 0x00000083008a7202 */ /* 0x000fe20000000f00 */
[----:B------:R-:W-:Y:S02]  /*25b0*/  IMAD.MOV.U32 R140, RZ, RZ, R139 ;  /* 0x000000ffff8c7224 */ /* 0x000fe400078e008b */
[----:B------:R-:W-:Y:S02]  /*25c0*/  IMAD.MOV.U32 R17, RZ, RZ, R16 ;  /* 0x000000ffff117224 */ /* 0x000fe400078e0010 */
[----:B------:R-:W-:-:S07]  /*25d0*/  IMAD.MOV.U32 R81, RZ, RZ, R80 ;  /* 0x000000ffff517224 */ /* 0x000fce00078e0050 */
.L_x_19835:
[----:B------:R-:W-:Y:S05]  /*25e0*/  BSYNC.RECONVERGENT B1 ;  /* 0x0000000000017941 */ /* 0x000fea0003800200 */
.L_x_19833:
        /* <DEDUP_REMOVED lines=11> */
.L_x_19837:
[----:B------:R-:W-:Y:S01]  /*26a0*/  MOV R131, R138 ;  /* 0x0000008a00837202 */ /* 0x000fe20000000f00 */
[----:B------:R-:W-:Y:S02]  /*26b0*/  IMAD.MOV.U32 R139, RZ, RZ, R140 ;  /* 0x000000ffff8b7224 */ /* 0x000fe400078e008c */
[----:B------:R-:W-:Y:S02]  /*26c0*/  IMAD.MOV.U32 R16, RZ, RZ, R19 ;  /* 0x000000ffff107224 */ /* 0x000fe400078e0013 */
[----:B------:R-:W-:-:S07]  /*26d0*/  IMAD.MOV.U32 R80, RZ, RZ, R83 ;  /* 0x000000ffff507224 */ /* 0x000fce00078e0053 */
.L_x_19838:
[----:B------:R-:W-:Y:S05]  /*26e0*/  BSYNC.RECONVERGENT B1 ;  /* 0x0000000000017941 */ /* 0x000fea0003800200 */
.L_x_19836:
        /* <DEDUP_REMOVED lines=11> */
.L_x_19840:
[----:B------:R-:W-:Y:S01]  /*27a0*/  MOV R138, R131 ;  /* 0x00000083008a7202 */ /* 0x000fe20000000f00 */
[----:B------:R-:W-:Y:S02]  /*27b0*/  IMAD.MOV.U32 R140, RZ, RZ, R139 ;  /* 0x000000ffff8c7224 */ /* 0x000fe400078e008b */
[----:B------:R-:W-:Y:S02]  /*27c0*/  IMAD.MOV.U32 R19, RZ, RZ, R18 ;  /* 0x000000ffff137224 */ /* 0x000fe400078e0012 */
[----:B------:R-:W-:-:S07]  /*27d0*/  IMAD.MOV.U32 R83, RZ, RZ, R82 ;  /* 0x000000ffff537224 */ /* 0x000fce00078e0052 */
.L_x_19841:
[----:B------:R-:W-:Y:S05]  /*27e0*/  BSYNC.RECONVERGENT B1 ;  /* 0x0000000000017941 */ /* 0x000fea0003800200 */
.L_x_19839:
        /* <DEDUP_REMOVED lines=11> */
.L_x_19843:
[----:B------:R-:W-:Y:S01]  /*28a0*/  MOV R131, R138 ;  /* 0x0000008a00837202 */ /* 0x000fe20000000f00 */
[----:B------:R-:W-:Y:S02]  /*28b0*/  IMAD.MOV.U32 R139, RZ, RZ, R140 ;  /* 0x000000ffff8b7224 */ /* 0x000fe400078e008c */
[----:B------:R-:W-:Y:S02]  /*28c0*/  IMAD.MOV.U32 R18, RZ, RZ, R21 ;  /* 0x000000ffff127224 */ /* 0x000fe400078e0015 */
[----:B------:R-:W-:-:S07]  /*28d0*/  IMAD.MOV.U32 R82, RZ, RZ, R85 ;  /* 0x000000ffff527224 */ /* 0x000fce00078e0055 */
.L_x_19844:
[----:B------:R-:W-:Y:S05]  /*28e0*/  BSYNC.RECONVERGENT B1 ;  /* 0x0000000000017941 */ /* 0x000fea0003800200 */
.L_x_19842:
        /* <DEDUP_REMOVED lines=11> */
.L_x_19846:
[----:B------:R-:W-:Y:S01]  /*29a0*/  MOV R138, R131 ;  /* 0x00000083008a7202 */ /* 0x000fe20000000f00 */
[----:B------:R-:W-:Y:S02]  /*29b0*/  IMAD.MOV.U32 R140, RZ, RZ, R139 ;  /* 0x000000ffff8c7224 */ /* 0x000fe400078e008b */
[----:B------:R-:W-:Y:S02]  /*29c0*/  IMAD.MOV.U32 R21, RZ, RZ, R20 ;  /* 0x000000ffff157224 */ /* 0x000fe400078e0014 */
[----:B------:R-:W-:-:S07]  /*29d0*/  IMAD.MOV.U32 R85, RZ, RZ, R84 ;  /* 0x000000ffff557224 */ /* 0x000fce00078e0054 */
.L_x_19847:
[----:B------:R-:W-:Y:S05]  /*29e0*/  BSYNC.RECONVERGENT B1 ;  /* 0x0000000000017941 */ /* 0x000fea0003800200 */
.L_x_19845:
        /* <DEDUP_REMOVED lines=11> */
.L_x_19849:
[----:B------:R-:W-:Y:S01]  /*2aa0*/  MOV R131, R138 ;  /* 0x0000008a00837202 */ /* 0x000fe20000000f00 */
[----:B------:R-:W-:Y:S02]  /*2ab0*/  IMAD.MOV.U32 R139, RZ, RZ, R140 ;  /* 0x000000ffff8b7224 */ /* 0x000fe400078e008c */
[----:B------:R-:W-:Y:S02]  /*2ac0*/  IMAD.MOV.U32 R20, RZ, RZ, R23 ;  /* 0x000000ffff147224 */ /* 0x000fe400078e0017 */
[----:B------:R-:W-:-:S07]  /*2ad0*/  IMAD.MOV.U32 R84, RZ, RZ, R87 ;  /* 0x000000ffff547224 */ /* 0x000fce00078e0057 */
.L_x_19850:
[----:B------:R-:W-:Y:S05]  /*2ae0*/  BSYNC.RECONVERGENT B1 ;  /* 0x0000000000017941 */ /* 0x000fea0003800200 */
.L_x_19848:
        /* <DEDUP_REMOVED lines=11> */
.L_x_19852:
[----:B------:R-:W-:Y:S01]  /*2ba0*/  MOV R138, R131 ;  /* 0x00000083008a7202 */ /* 0x000fe20000000f00 */
[----:B------:R-:W-:Y:S02]  /*2bb0*/  IMAD.MOV.U32 R140, RZ, RZ, R139 ;  /* 0x000000ffff8c7224 */ /* 0x000fe400078e008b */
[----:B------:R-:W-:Y:S02]  /*2bc0*/  IMAD.MOV.U32 R23, RZ, RZ, R22 ;  /* 0x000000ffff177224 */ /* 0x000fe400078e0016 */
[----:B------:R-:W-:-:S07]  /*2bd0*/  IMAD.MOV.U32 R87, RZ, RZ, R86 ;  /* 0x000000ffff577224 */ /* 0x000fce00078e0056 */
.L_x_19853:
[----:B------:R-:W-:Y:S05]  /*2be0*/  BSYNC.RECONVERGENT B1 ;  /* 0x0000000000017941 */ /* 0x000fea0003800200 */
.L_x_19851:
        /* <DEDUP_REMOVED lines=11> */
.L_x_19855:
[----:B------:R-:W-:Y:S01]  /*2ca0*/  MOV R131, R138 ;  /* 0x0000008a00837202 */ /* 0x000fe20000000f00 */
[----:B------:R-:W-:Y:S02]  /*2cb0*/  IMAD.MOV.U32 R139, RZ, RZ, R140 ;  /* 0x000000ffff8b7224 */ /* 0x000fe400078e008c */
[----:B------:R-:W-:Y:S02]  /*2cc0*/  IMAD.MOV.U32 R22, RZ, RZ, R25 ;  /* 0x000000ffff167224 */ /* 0x000fe400078e0019 */
[----:B------:R-:W-:-:S07]  /*2cd0*/  IMAD.MOV.U32 R86, RZ, RZ, R89 ;  /* 0x000000ffff567224 */ /* 0x000fce00078e0059 */
.L_x_19856:
[----:B------:R-:W-:Y:S05]  /*2ce0*/  BSYNC.RECONVERGENT B1 ;  /* 0x0000000000017941 */ /* 0x000fea0003800200 */
.L_x_19854:
        /* <DEDUP_REMOVED lines=11> */
.L_x_19858:
[----:B------:R-:W-:Y:S01]  /*2da0*/  MOV R138, R131 ;  /* 0x00000083008a7202 */ /* 0x000fe20000000f00 */
[----:B------:R-:W-:Y:S02]  /*2db0*/  IMAD.MOV.U32 R140, RZ, RZ, R139 ;  /* 0x000000ffff8c7224 */ /* 0x000fe400078e008b */
[----:B------:R-:W-:Y:S02]  /*2dc0*/  IMAD.MOV.U32 R25, RZ, RZ, R24 ;  /* 0x000000ffff197224 */ /* 0x000fe400078e0018 */
[----:B------:R-:W-:-:S07]  /*2dd0*/  IMAD.MOV.U32 R89, RZ, RZ, R88 ;  /* 0x000000ffff597224 */ /* 0x000fce00078e0058 */
.L_x_19859:
[----:B------:R-:W-:Y:S05]  /*2de0*/  BSYNC.RECONVERGENT B1 ;  /* 0x0000000000017941 */ /* 0x000fea0003800200 */
.L_x_19857:
        /* <DEDUP_REMOVED lines=11> */
.L_x_19861:
[----:B------:R-:W-:Y:S01]  /*2ea0*/  MOV R131, R138 ;  /* 0x0000008a00837202 */ /* 0x000fe20000000f00 */
[----:B------:R-:W-:Y:S02]  /*2eb0*/  IMAD.MOV.U32 R139, RZ, RZ, R140 ;  /* 0x000000ffff8b7224 */ /* 0x000fe400078e008c */
[----:B------:R-:W-:Y:S02]  /*2ec0*/  IMAD.MOV.U32 R24, RZ, RZ, R27 ;  /* 0x000000ffff187224 */ /* 0x000fe400078e001b */
[----:B------:R-:W-:-:S07]  /*2ed0*/  IMAD.MOV.U32 R88, RZ, RZ, R91 ;  /* 0x000000ffff587224 */ /* 0x000fce00078e005b */
.L_x_19862:
[----:B------:R-:W-:Y:S05]  /*2ee0*/  BSYNC.RECONVERGENT B1 ;  /* 0x0000000000017941 */ /* 0x000fea0003800200 */
.L_x_19860:
        /* <DEDUP_REMOVED lines=11> */
.L_x_19864:
[----:B------:R-:W-:Y:S01]  /*2fa0*/  MOV R138, R131 ;  /* 0x00000083008a7202 */ /* 0x000fe20000000f00 */
[----:B------:R-:W-:Y:S02]  /*2fb0*/  IMAD.MOV.U32 R140, RZ, RZ, R139 ;  /* 0x000000ffff8c7224 */ /* 0x000fe400078e008b */
[----:B------:R-:W-:Y:S02]  /*2fc0*/  IMAD.MOV.U32 R27, RZ, RZ, R26 ;  /* 0x000000ffff1b7224 */ /* 0x000fe400078e001a */
[----:B------:R-:W-:-:S07]  /*2fd0*/  IMAD.MOV.U32 R91, RZ, RZ, R90 ;  /* 0x000000ffff5b7224 */ /* 0x000fce00078e005a */
.L_x_19865:
[----:B------:R-:W-:Y:S05]  /*2fe0*/  BSYNC.RECONVERGENT B1 ;  /* 0x0000000000017941 */ /* 0x000fea0003800200 */
.L_x_19863:
        /* <DEDUP_REMOVED lines=11> */
.L_x_19867:
[----:B------:R-:W-:Y:S01]  /*30a0*/  MOV R131, R138 ;  /* 0x0000008a00837202 */ /* 0x000fe20000000f00 */
[----:B------:R-:W-:Y:S02]  /*30b0*/  IMAD.MOV.U32 R139, RZ, RZ, R140 ;  /* 0x000000ffff8b7224 */ /* 0x000fe400078e008c */
[----:B------:R-:W-:Y:S02]  /*30c0*/  IMAD.MOV.U32 R26, RZ, RZ, R29 ;  /* 0x000000ffff1a7224 */ /* 0x000fe400078e001d */
[----:B------:R-:W-:-:S07]  /*30d0*/  IMAD.MOV.U32 R90, RZ, RZ, R93 ;  /* 0x000000ffff5a7224 */ /* 0x000fce00078e005d */
.L_x_19868:
[----:B------:R-:W-:Y:S05]  /*30e0*/  BSYNC.RECONVERGENT B1 ;  /* 0x0000000000017941 */ /* 0x000fea0003800200 */
.L_x_19866:
        /* <DEDUP_REMOVED lines=11> */
.L_x_19870:
[----:B------:R-:W-:Y:S01]  /*31a0*/  MOV R138, R131 ;  /* 0x00000083008a7202 */ /* 0x000fe20000000f00 */
[----:B------:R-:W-:Y:S02]  /*31b0*/  IMAD.MOV.U32 R140, RZ, RZ, R139 ;  /* 0x000000ffff8c7224 */ /* 0x000fe400078e008b */
[----:B------:R-:W-:Y:S02]  /*31c0*/  IMAD.MOV.U32 R29, RZ, RZ, R28 ;  /* 0x000000ffff1d7224 */ /* 0x000fe400078e001c */
[----:B------:R-:W-:-:S07]  /*31d0*/  IMAD.MOV.U32 R93, RZ, RZ, R92 ;  /* 0x000000ffff5d7224 */ /* 0x000fce00078e005c */
.L_x_19871:
[----:B------:R-:W-:Y:S05]  /*31e0*/  BSYNC.RECONVERGENT B1 ;  /* 0x0000000000017941 */ /* 0x000fea0003800200 */
.L_x_19869:
        /* <DEDUP_REMOVED lines=11> */
.L_x_19873:
[----:B------:R-:W-:Y:S01]  /*32a0*/  MOV R131, R138 ;  /* 0x0000008a00837202 */ /* 0x000fe20000000f00 */
[----:B------:R-:W-:Y:S02]  /*32b0*/  IMAD.MOV.U32 R139, RZ, RZ, R140 ;  /* 0x000000ffff8b7224 */ /* 0x000fe400078e008c */
[----:B------:R-:W-:Y:S02]  /*32c0*/  IMAD.MOV.U32 R28, RZ, RZ, R31 ;  /* 0x000000ffff1c7224 */ /* 0x000fe400078e001f */
[----:B------:R-:W-:-:S07]  /*32d0*/  IMAD.MOV.U32 R92, RZ, RZ, R95 ;  /* 0x000000ffff5c7224 */ /* 0x000fce00078e005f */
.L_x_19874:
[----:B------:R-:W-:Y:S05]  /*32e0*/  BSYNC.RECONVERGENT B1 ;  /* 0x0000000000017941 */ /* 0x000fea0003800200 */
.L_x_19872:
        /* <DEDUP_REMOVED lines=11> */
.L_x_19876:
[----:B------:R-:W-:Y:S01]  /*33a0*/  MOV R138, R131 ;  /* 0x00000083008a7202 */ /* 0x000fe20000000f00 */
[----:B------:R-:W-:Y:S02]  /*33b0*/  IMAD.MOV.U32 R140, RZ, RZ, R139 ;  /* 0x000000ffff8c7224 */ /* 0x000fe400078e008b */
[----:B------:R-:W-:Y:S02]  /*33c0*/  IMAD.MOV.U32 R31, RZ, RZ, R30 ;  /* 0x000000ffff1f7224 */ /* 0x000fe400078e001e */
[----:B------:R-:W-:-:S07]  /*33d0*/  IMAD.MOV.U32 R95, RZ, RZ, R94 ;  /* 0x000000ffff5f7224 */ /* 0x000fce00078e005e */
.L_x_19877:
[----:B------:R-:W-:Y:S05]  /*33e0*/  BSYNC.RECONVERGENT B1 ;  /* 0x0000000000017941 */ /* 0x000fea0003800200 */
.L_x_19875:
        /* <DEDUP_REMOVED lines=11> */
.L_x_19879:
[----:B------:R-:W-:Y:S01]  /*34a0*/  MOV R131, R138 ;  /* 0x0000008a00837202 */ /* 0x000fe20000000f00 */
[----:B------:R-:W-:Y:S02]  /*34b0*/  IMAD.MOV.U32 R139, RZ, RZ, R140 ;  /* 0x000000ffff8b7224 */ /* 0x000fe400078e008c */
[----:B------:R-:W-:Y:S02]  /*34c0*/  IMAD.MOV.U32 R30, RZ, RZ, R33 ;  /* 0x000000ffff1e7224 */ /* 0x000fe400078e0021 */
[----:B------:R-:W-:-:S07]  /*34d0*/  IMAD.MOV.U32 R94, RZ, RZ, R97 ;  /* 0x000000ffff5e7224 */ /* 0x000fce00078e0061 */
.L_x_19880:
[----:B------:R-:W-:Y:S05]  /*34e0*/  BSYNC.RECONVERGENT B1 ;  /* 0x0000000000017941 */ /* 0x000fea0003800200 */
.L_x_19878:
        /* <DEDUP_REMOVED lines=11> */
.L_x_19882:
[----:B------:R-:W-:Y:S01]  /*35a0*/  MOV R138, R131 ;  /* 0x00000083008a7202 */ /* 0x000fe20000000f00 */
[----:B------:R-:W-:Y:S02]  /*35b0*/  IMAD.MOV.U32 R140, RZ, RZ, R139 ;  /* 0x000000ffff8c7224 */ /* 0x000fe400078e008b */
[----:B------:R-:W-:Y:S02]  /*35c0*/  IMAD.MOV.U32 R33, RZ, RZ, R32 ;  /* 0x000000ffff217224 */ /* 0x000fe400078e0020 */
[----:B------:R-:W-:-:S07]  /*35d0*/  IMAD.MOV.U32 R97, RZ, RZ, R96 ;  /* 0x000000ffff617224 */ /* 0x000fce00078e0060 */
.L_x_19883:
[----:B------:R-:W-:Y:S05]  /*35e0*/  BSYNC.RECONVERGENT B1 ;  /* 0x0000000000017941 */ /* 0x000fea0003800200 */
.L_x_19881:
        /* <DEDUP_REMOVED lines=11> */
.L_x_19885:
[----:B------:R-:W-:Y:S01]  /*36a0*/  MOV R131, R138 ;  /* 0x0000008a00837202 */ /* 0x000fe20000000f00 */
[----:B------:R-:W-:Y:S02]  /*36b0*/  IMAD.MOV.U32 R139, RZ, RZ, R140 ;  /* 0x000000ffff8b7224 */ /* 0x000fe400078e008c */
[----:B------:R-:W-:Y:S02]  /*36c0*/  IMAD.MOV.U32 R32, RZ, RZ, R35 ;  /* 0x000000ffff207224 */ /* 0x000fe400078e0023 */
[----:B------:R-:W-:-:S07]  /*36d0*/  IMAD.MOV.U32 R96, RZ, RZ, R99 ;  /* 0x000000ffff607224 */ /* 0x000fce00078e0063 */
.L_x_19886:
[----:B------:R-:W-:Y:S05]  /*36e0*/  BSYNC.RECONVERGENT B1 ;  /* 0x0000000000017941 */ /* 0x000fea0003800200 */
.L_x_19884:
        /* <DEDUP_REMOVED lines=11> */
.L_x_19888:
[----:B------:R-:W-:Y:S01]  /*37a0*/  MOV R138, R131 ;  /* 0x00000083008a7202 */ /* 0x000fe20000000f00 */
[----:B------:R-:W-:Y:S02]  /*37b0*/  IMAD.MOV.U32 R140, RZ, RZ, R139 ;  /* 0x000000ffff8c7224 */ /* 0x000fe400078e008b */
[----:B------:R-:W-:Y:S02]  /*37c0*/  IMAD.MOV.U32 R35, RZ, RZ, R34 ;  /* 0x000000ffff237224 */ /* 0x000fe400078e0022 */
[----:B------:R-:W-:-:S07]  /*37d0*/  IMAD.MOV.U32 R99, RZ, RZ, R98 ;  /* 0x000000ffff637224 */ /* 0x000fce00078e0062 */
.L_x_19889:
[----:B------:R-:W-:Y:S05]  /*37e0*/  BSYNC.RECONVERGENT B1 ;  /* 0x0000000000017941 */ /* 0x000fea0003800200 */
.L_x_19887:
        /* <DEDUP_REMOVED lines=11> */
.L_x_19891:
[----:B------:R-:W-:Y:S01]  /*38a0*/  MOV R131, R138 ;  /* 0x0000008a00837202 */ /* 0x000fe20000000f00 */
[----:B------:R-:W-:Y:S02]  /*38b0*/  IMAD.MOV.U32 R139, RZ, RZ, R140 ;  /* 0x000000ffff8b7224 */ /* 0x000fe400078e008c */
[----:B------:R-:W-:Y:S02]  /*38c0*/  IMAD.MOV.U32 R34, RZ, RZ, R37 ;  /* 0x000000ffff227224 */ /* 0x000fe400078e0025 */
[----:B------:R-:W-:-:S07]  /*38d0*/  IMAD.MOV.U32 R98, RZ, RZ, R101 ;  /* 0x000000ffff627224 */ /* 0x000fce00078e0065 */
.L_x_19892:
[----:B------:R-:W-:Y:S05]  /*38e0*/  BSYNC.RECONVERGENT B1 ;  /* 0x0000000000017941 */ /* 0x000fea0003800200 */
.L_x_19890:
        /* <DEDUP_REMOVED lines=11> */
.L_x_19894:
[----:B------:R-:W-:Y:S01]  /*39a0*/  MOV R138, R131 ;  /* 0x00000083008a7202 */ /* 0x000fe20000000f00 */
[----:B------:R-:W-:Y:S02]  /*39b0*/  IMAD.MOV.U32 R140, RZ, RZ, R139 ;  /* 0x000000ffff8c7224 */ /* 0x000fe400078e008b */
[----:B------:R-:W-:Y:S02]  /*39c0*/  IMAD.MOV.U32 R37, RZ, RZ, R36 ;  /* 0x000000ffff257224 */ /* 0x000fe400078e0024 */
[----:B------:R-:W-:-:S07]  /*39d0*/  IMAD.MOV.U32 R101, RZ, RZ, R100 ;  /* 0x000000ffff657224 */ /* 0x000fce00078e0064 */
.L_x_19895:
[----:B------:R-:W-:Y:S05]  /*39e0*/  BSYNC.RECONVERGENT B1 ;  /* 0x0000000000017941 */ /* 0x000fea0003800200 */
.L_x_19893:
        /* <DEDUP_REMOVED lines=11> */
.L_x_19897:
[----:B------:R-:W-:Y:S01]  /*3aa0*/  MOV R131, R138 ;  /* 0x0000008a00837202 */ /* 0x000fe20000000f00 */
[----:B------:R-:W-:Y:S02]  /*3ab0*/  IMAD.MOV.U32 R139, RZ, RZ, R140 ;  /* 0x000000ffff8b7224 */ /* 0x000fe400078e008c */
[----:B------:R-:W-:Y:S02]  /*3ac0*/  IMAD.MOV.U32 R36, RZ, RZ, R39 ;  /* 0x000000ffff247224 */ /* 0x000fe400078e0027 */
[----:B------:R-:W-:-:S07]  /*3ad0*/  IMAD.MOV.U32 R100, RZ, RZ, R103 ;  /* 0x000000ffff647224 */ /* 0x000fce00078e0067 */
.L_x_19898:
[----:B------:R-:W-:Y:S05]  /*3ae0*/  BSYNC.RECONVERGENT B1 ;  /* 0x0000000000017941 */ /* 0x000fea0003800200 */
.L_x_19896:
        /* <DEDUP_REMOVED lines=11> */
.L_x_19900:
[----:B------:R-:W-:Y:S01]  /*3ba0*/  MOV R138, R131 ;  /* 0x00000083008a7202 */ /* 0x000fe20000000f00 */
[----:B------:R-:W-:Y:S02]  /*3bb0*/  IMAD.MOV.U32 R140, RZ, RZ, R139 ;  /* 0x000000ffff8c7224 */ /* 0x000fe400078e008b */
[----:B------:R-:W-:Y:S02]  /*3bc0*/  IMAD.MOV.U32 R39, RZ, RZ, R38 ;  /* 0x000000ffff277224 */ /* 0x000fe400078e0026 */
[----:B------:R-:W-:-:S07]  /*3bd0*/  IMAD.MOV.U32 R103, RZ, RZ, R102 ;  /* 0x000000ffff677224 */ /* 0x000fce00078e0066 */
.L_x_19901:
[----:B------:R-:W-:Y:S05]  /*3be0*/  BSYNC.RECONVERGENT B1 ;  /* 0x0000000000017941 */ /* 0x000fea0003800200 */
.L_x_19899:
        /* <DEDUP_REMOVED lines=11> */
.L_x_19903:
[----:B------:R-:W-:Y:S01]  /*3ca0*/  MOV R131, R138 ;  /* 0x0000008a00837202 */ /* 0x000fe20000000f00 */
[----:B------:R-:W-:Y:S02]  /*3cb0*/  IMAD.MOV.U32 R139, RZ, RZ, R140 ;  /* 0x000000ffff8b7224 */ /* 0x000fe400078e008c */
[----:B------:R-:W-:Y:S02]  /*3cc0*/  IMAD.MOV.U32 R38, RZ, RZ, R41 ;  /* 0x000000ffff267224 */ /* 0x000fe400078e0029 */
[----:B------:R-:W-:-:S07]  /*3cd0*/  IMAD.MOV.U32 R102, RZ, RZ, R105 ;  /* 0x000000ffff667224 */ /* 0x000fce00078e0069 */
.L_x_19904:
[----:B------:R-:W-:Y:S05]  /*3ce0*/  BSYNC.RECONVERGENT B1 ;  /* 0x0000000000017941 */ /* 0x000fea0003800200 */
.L_x_19902:
        /* <DEDUP_REMOVED lines=11> */
.L_x_19906:
[----:B------:R-:W-:Y:S01]  /*3da0*/  MOV R138, R131 ;  /* 0x00000083008a7202 */ /* 0x000fe20000000f00 */
[----:B------:R-:W-:Y:S02]  /*3db0*/  IMAD.MOV.U32 R140, RZ, RZ, R139 ;  /* 0x000000ffff8c7224 */ /* 0x000fe400078e008b */
[----:B------:R-:W-:Y:S02]  /*3dc0*/  IMAD.MOV.U32 R41, RZ, RZ, R40 ;  /* 0x000000ffff297224 */ /* 0x000fe400078e0028 */
[----:B------:R-:W-:-:S07]  /*3dd0*/  IMAD.MOV.U32 R105, RZ, RZ, R104 ;  /* 0x000000ffff697224 */ /* 0x000fce00078e0068 */
.L_x_19907:
[----:B------:R-:W-:Y:S05]  /*3de0*/  BSYNC.RECONVERGENT B1 ;  /* 0x0000000000017941 */ /* 0x000fea0003800200 */
.L_x_19905:
        /* <DEDUP_REMOVED lines=11> */
.L_x_19909:
[----:B------:R-:W-:Y:S01]  /*3ea0*/  MOV R131, R138 ;  /* 0x0000008a00837202 */ /* 0x000fe20000000f00 */
[----:B------:R-:W-:Y:S02]  /*3eb0*/  IMAD.MOV.U32 R139, RZ, RZ, R140 ;  /* 0x000000ffff8b7224 */ /* 0x000fe400078e008c */
[----:B------:R-:W-:Y:S02]  /*3ec0*/  IMAD.MOV.U32 R40, RZ, RZ, R43 ;  /* 0x000000ffff287224 */ /* 0x000fe400078e002b */
[----:B------:R-:W-:-:S07]  /*3ed0*/  IMAD.MOV.U32 R104, RZ, RZ, R107 ;  /* 0x000000ffff687224 */ /* 0x000fce00078e006b */
.L_x_19910:
[----:B------:R-:W-:Y:S05]  /*3ee0*/  BSYNC.RECONVERGENT B1 ;  /* 0x0000000000017941 */ /* 0x000fea0003800200 */
.L_x_19908:
        /* <DEDUP_REMOVED lines=11> */
.L_x_19912:
[----:B------:R-:W-:Y:S01]  /*3fa0*/  MOV R138, R131 ;  /* 0x00000083008a7202 */ /* 0x000fe20000000f00 */
[----:B------:R-:W-:Y:S02]  /*3fb0*/  IMAD.MOV.U32 R140, RZ, RZ, R139 ;  /* 0x000000ffff8c7224 */ /* 0x000fe400078e008b */
[----:B------:R-:W-:Y:S02]  /*3fc0*/  IMAD.MOV.U32 R43, RZ, RZ, R42 ;  /* 0x000000ffff2b7224 */ /* 0x000fe400078e002a */
[----:B------:R-:W-:-:S07]  /*3fd0*/  IMAD.MOV.U32 R107, RZ, RZ, R106 ;  /* 0x000000ffff6b7224 */ /* 0x000fce00078e006a */
.L_x_19913:
[----:B------:R-:W-:Y:S05]  /*3fe0*/  BSYNC.RECONVERGENT B1 ;  /* 0x0000000000017941 */ /* 0x000fea0003800200 */
.L_x_19911:
        /* <DEDUP_REMOVED lines=11> */
.L_x_19915:
[----:B------:R-:W-:Y:S01]  /*40a0*/  MOV R131, R138 ;  /* 0x0000008a00837202 */ /* 0x000fe20000000f00 */
[----:B------:R-:W-:Y:S02]  /*40b0*/  IMAD.MOV.U32 R139, RZ, RZ, R140 ;  /* 0x000000ffff8b7224 */ /* 0x000fe400078e008c */
[----:B------:R-:W-:Y:S02]  /*40c0*/  IMAD.MOV.U32 R42, RZ, RZ, R45 ;  /* 0x000000ffff2a7224 */ /* 0x000fe400078e002d */
[----:B------:R-:W-:-:S07]  /*40d0*/  IMAD.MOV.U32 R106, RZ, RZ, R109 ;  /* 0x000000ffff6a7224 */ /* 0x000fce00078e006d */
.L_x_19916:
[----:B------:R-:W-:Y:S05]  /*40e0*/  BSYNC.RECONVERGENT B1 ;  /* 0x0000000000017941 */ /* 0x000fea0003800200 */
.L_x_19914:
        /* <DEDUP_REMOVED lines=11> */
.L_x_19918:
[----:B------:R-:W-:Y:S01]  /*41a0*/  MOV R138, R131 ;  /* 0x00000083008a7202 */ /* 0x000fe20000000f00 */
[----:B------:R-:W-:Y:S02]  /*41b0*/  IMAD.MOV.U32 R140, RZ, RZ, R139 ;  /* 0x000000ffff8c7224 */ /* 0x000fe400078e008b */
[----:B------:R-:W-:Y:S02]  /*41c0*/  IMAD.MOV.U32 R45, RZ, RZ, R44 ;  /* 0x000000ffff2d7224 */ /* 0x000fe400078e002c */
[----:B------:R-:W-:-:S07]  /*41d0*/  IMAD.MOV.U32 R109, RZ, RZ, R108 ;  /* 0x000000ffff6d7224 */ /* 0x000fce00078e006c */
.L_x_19919:
[----:B------:R-:W-:Y:S05]  /*41e0*/  BSYNC.RECONVERGENT B1 ;  /* 0x0000000000017941 */ /* 0x000fea0003800200 */
.L_x_19917:
        /* <DEDUP_REMOVED lines=11> */
.L_x_19921:
[----:B------:R-:W-:Y:S01]  /*42a0*/  MOV R131, R138 ;  /* 0x0000008a00837202 */ /* 0x000fe20000000f00 */
[----:B------:R-:W-:Y:S02]  /*42b0*/  IMAD.MOV.U32 R139, RZ, RZ, R140 ;  /* 0x000000ffff8b7224 */ /* 0x000fe400078e008c */
[----:B------:R-:W-:Y:S02]  /*42c0*/  IMAD.MOV.U32 R44, RZ, RZ, R47 ;  /* 0x000000ffff2c7224 */ /* 0x000fe400078e002f */
[----:B------:R-:W-:-:S07]  /*42d0*/  IMAD.MOV.U32 R108, RZ, RZ, R111 ;  /* 0x000000ffff6c7224 */ /* 0x000fce00078e006f */
.L_x_19922:
[----:B------:R-:W-:Y:S05]  /*42e0*/  BSYNC.RECONVERGENT B1 ;  /* 0x0000000000017941 */ /* 0x000fea0003800200 */
.L_x_19920:
        /* <DEDUP_REMOVED lines=11> */
.L_x_19924:
[----:B------:R-:W-:Y:S01]  /*43a0*/  MOV R138, R131 ;  /* 0x00000083008a7202 */ /* 0x000fe20000000f00 */
[----:B------:R-:W-:Y:S02]  /*43b0*/  IMAD.MOV.U32 R140, RZ, RZ, R139 ;  /* 0x000000ffff8c7224 */ /* 0x000fe400078e008b */
[----:B------:R-:W-:Y:S02]  /*43c0*/  IMAD.MOV.U32 R47, RZ, RZ, R46 ;  /* 0x000000ffff2f7224 */ /* 0x000fe400078e002e */
[----:B------:R-:W-:-:S07]  /*43d0*/  IMAD.MOV.U32 R111, RZ, RZ, R110 ;  /* 0x000000ffff6f7224 */ /* 0x000fce00078e006e */
.L_x_19925:
[----:B------:R-:W-:Y:S05]  /*43e0*/  BSYNC.RECONVERGENT B1 ;  /* 0x0000000000017941 */ /* 0x000fea0003800200 */
.L_x_19923:
        /* <DEDUP_REMOVED lines=11> */
.L_x_19927:
[----:B------:R-:W-:Y:S01]  /*44a0*/  MOV R131, R138 ;  /* 0x0000008a00837202 */ /* 0x000fe20000000f00 */
[----:B------:R-:W-:Y:S02]  /*44b0*/  IMAD.MOV.U32 R139, RZ, RZ, R140 ;  /* 0x000000ffff8b7224 */ /* 0x000fe400078e008c */
[----:B------:R-:W-:Y:S02]  /*44c0*/  IMAD.MOV.U32 R46, RZ, RZ, R49 ;  /* 0x000000ffff2e7224 */ /* 0x000fe400078e0031 */
[----:B------:R-:W-:-:S07]  /*44d0*/  IMAD.MOV.U32 R110, RZ, RZ, R113 ;  /* 0x000000ffff6e7224 */ /* 0x000fce00078e0071 */
.L_x_19928:
[----:B------:R-:W-:Y:S05]  /*44e0*/  BSYNC.RECONVERGENT B1 ;  /* 0x0000000000017941 */ /* 0x000fea0003800200 */
.L_x_19926:
        /* <DEDUP_REMOVED lines=11> */
.L_x_19930:
[----:B------:R-:W-:Y:S01]  /*45a0*/  MOV R138, R131 ;  /* 0x00000083008a7202 */ /* 0x000fe20000000f00 */
[----:B------:R-:W-:Y:S02]  /*45b0*/  IMAD.MOV.U32 R140, RZ, RZ, R139 ;  /* 0x000000ffff8c7224 */ /* 0x000fe400078e008b */
[----:B------:R-:W-:Y:S02]  /*45c0*/  IMAD.MOV.U32 R49, RZ, RZ, R48 ;  /* 0x000000ffff317224 */ /* 0x000fe400078e0030 */
[----:B------:R-:W-:-:S07]  /*45d0*/  IMAD.MOV.U32 R113, RZ, RZ, R112 ;  /* 0x000000ffff717224 */ /* 0x000fce00078e0070 */
.L_x_19931:
[----:B------:R-:W-:Y:S05]  /*45e0*/  BSYNC.RECONVERGENT B1 ;  /* 0x0000000000017941 */ /* 0x000fea0003800200 */
.L_x_19929:
        /* <DEDUP_REMOVED lines=11> */
.L_x_19933:
[----:B------:R-:W-:Y:S01]  /*46a0*/  MOV R131, R138 ;  /* 0x0000008a00837202 */ /* 0x000fe20000000f00 */
[----:B------:R-:W-:Y:S02]  /*46b0*/  IMAD.MOV.U32 R139, RZ, RZ, R140 ;  /* 0x000000ffff8b7224 */ /* 0x000fe400078e008c */
[----:B------:R-:W-:Y:S02]  /*46c0*/  IMAD.MOV.U32 R48, RZ, RZ, R51 ;  /* 0x000000ffff307224 */ /* 0x000fe400078e0033 */
[----:B------:R-:W-:-:S07]  /*46d0*/  IMAD.MOV.U32 R112, RZ, RZ, R115 ;  /* 0x000000ffff707224 */ /* 0x000fce00078e0073 */
.L_x_19934:
[----:B------:R-:W-:Y:S05]  /*46e0*/  BSYNC.RECONVERGENT B1 ;  /* 0x0000000000017941 */ /* 0x000fea0003800200 */
.L_x_19932:
        /* <DEDUP_REMOVED lines=11> */
.L_x_19936:
[----:B------:R-:W-:Y:S01]  /*47a0*/  MOV R138, R131 ;  /* 0x00000083008a7202 */ /* 0x000fe20000000f00 */
[----:B------:R-:W-:Y:S02]  /*47b0*/  IMAD.MOV.U32 R140, RZ, RZ, R139 ;  /* 0x000000ffff8c7224 */ /* 0x000fe400078e008b */
[----:B------:R-:W-:Y:S02]  /*47c0*/  IMAD.MOV.U32 R51, RZ, RZ, R50 ;  /* 0x000000ffff337224 */ /* 0x000fe400078e0032 */
[----:B------:R-:W-:-:S07]  /*47d0*/  IMAD.MOV.U32 R115, RZ, RZ, R114 ;  /* 0x000000ffff737224 */ /* 0x000fce00078e0072 */
.L_x_19937:
[----:B------:R-:W-:Y:S05]  /*47e0*/  BSYNC.RECONVERGENT B1 ;  /* 0x0000000000017941 */ /* 0x000fea0003800200 */
.L_x_19935:
        /* <DEDUP_REMOVED lines=11> */
.L_x_19939:
[----:B------:R-:W-:Y:S01]  /*48a0*/  MOV R131, R138 ;  /* 0x0000008a00837202 */ /* 0x000fe20000000f00 */
[----:B------:R-:W-:Y:S02]  /*48b0*/  IMAD.MOV.U32 R139, RZ, RZ, R140 ;  /* 0x000000ffff8b7224 */ /* 0x000fe400078e008c */
[----:B------:R-:W-:Y:S02]  /*48c0*/  IMAD.MOV.U32 R50, RZ, RZ, R53 ;  /* 0x000000ffff327224 */ /* 0x000fe400078e0035 */
[----:B------:R-:W-:-:S07]  /*48d0*/  IMAD.MOV.U32 R114, RZ, RZ, R117 ;  /* 0x000000ffff727224 */ /* 0x000fce00078e0075 */
.L_x_19940:
[----:B------:R-:W-:Y:S05]  /*48e0*/  BSYNC.RECONVERGENT B1 ;  /* 0x0000000000017941 */ /* 0x000fea0003800200 */
.L_x_19938:
        /* <DEDUP_REMOVED lines=11> */
.L_x_19942:
[----:B------:R-:W-:Y:S01]  /*49a0*/  MOV R138, R131 ;  /* 0x00000083008a7202 */ /* 0x000fe20000000f00 */
[----:B------:R-:W-:Y:S02]  /*49b0*/  IMAD.MOV.U32 R140, RZ, RZ, R139 ;  /* 0x000000ffff8c7224 */ /* 0x000fe400078e008b */
[----:B------:R-:W-:Y:S02]  /*49c0*/  IMAD.MOV.U32 R53, RZ, RZ, R52 ;  /* 0x000000ffff357224 */ /* 0x000fe400078e0034 */
[----:B------:R-:W-:-:S07]  /*49d0*/  IMAD.MOV.U32 R117, RZ, RZ, R116 ;  /* 0x000000ffff757224 */ /* 0x000fce00078e0074 */
.L_x_19943:
[----:B------:R-:W-:Y:S05]  /*49e0*/  BSYNC.RECONVERGENT B1 ;  /* 0x0000000000017941 */ /* 0x000fea0003800200 */
.L_x_19941:
        /* <DEDUP_REMOVED lines=11> */
.L_x_19945:
[----:B------:R-:W-:Y:S01]  /*4aa0*/  MOV R131, R138 ;  /* 0x0000008a00837202 */ /* 0x000fe20000000f00 */
[----:B------:R-:W-:Y:S02]  /*4ab0*/  IMAD.MOV.U32 R139, RZ, RZ, R140 ;  /* 0x000000ffff8b7224 */ /* 0x000fe400078e008c */
[----:B------:R-:W-:Y:S02]  /*4ac0*/  IMAD.MOV.U32 R52, RZ, RZ, R55 ;  /* 0x000000ffff347224 */ /* 0x000fe400078e0037 */
[----:B------:R-:W-:-:S07]  /*4ad0*/  IMAD.MOV.U32 R116, RZ, RZ, R119 ;  /* 0x000000ffff747224 */ /* 0x000fce00078e0077 */
.L_x_19946:
[----:B------:R-:W-:Y:S05]  /*4ae0*/  BSYNC.RECONVERGENT B1 ;  /* 0x0000000000017941 */ /* 0x000fea0003800200 */
.L_x_19944:
        /* <DEDUP_REMOVED lines=11> */
.L_x_19948:
[----:B------:R-:W-:Y:S01]  /*4ba0*/  MOV R138, R131 ;  /* 0x00000083008a7202 */ /* 0x000fe20000000f00 */
[----:B------:R-:W-:Y:S02]  /*4bb0*/  IMAD.MOV.U32 R140, RZ, RZ, R139 ;  /* 0x000000ffff8c7224 */ /* 0x000fe400078e008b */
[----:B------:R-:W-:Y:S02]  /*4bc0*/  IMAD.MOV.U32 R55, RZ, RZ, R54 ;  /* 0x000000ffff377224 */ /* 0x000fe400078e0036 */
[----:B------:R-:W-:-:S07]  /*4bd0*/  IMAD.MOV.U32 R119, RZ, RZ, R118 ;  /* 0x000000ffff777224 */ /* 0x000fce00078e0076 */
.L_x_19949:
[----:B------:R-:W-:Y:S05]  /*4be0*/  BSYNC.RECONVERGENT B1 ;  /* 0x0000000000017941 */ /* 0x000fea0003800200 */
.L_x_19947:
        /* <DEDUP_REMOVED lines=11> */
.L_x_19951:
[----:B------:R-:W-:Y:S01]  /*4ca0*/  MOV R131, R138 ;  /* 0x0000008a00837202 */ /* 0x000fe20000000f00 */
[----:B------:R-:W-:Y:S02]  /*4cb0*/  IMAD.MOV.U32 R139, RZ, RZ, R140 ;  /* 0x000000ffff8b7224 */ /* 0x000fe400078e008c */
[----:B------:R-:W-:Y:S02]  /*4cc0*/  IMAD.MOV.U32 R54, RZ, RZ, R57 ;  /* 0x000000ffff367224 */ /* 0x000fe400078e0039 */
[----:B------:R-:W-:-:S07]  /*4cd0*/  IMAD.MOV.U32 R118, RZ, RZ, R121 ;  /* 0x000000ffff767224 */ /* 0x000fce00078e0079 */
.L_x_19952:
[----:B------:R-:W-:Y:S05]  /*4ce0*/  BSYNC.RECONVERGENT B1 ;  /* 0x0000000000017941 */ /* 0x000fea0003800200 */
.L_x_19950:
        /* <DEDUP_REMOVED lines=11> */
.L_x_19954:
[----:B------:R-:W-:Y:S01]  /*4da0*/  MOV R138, R131 ;  /* 0x00000083008a7202 */ /* 0x000fe20000000f00 */
[----:B------:R-:W-:Y:S02]  /*4db0*/  IMAD.MOV.U32 R140, RZ, RZ, R139 ;  /* 0x000000ffff8c7224 */ /* 0x000fe400078e008b */
[----:B------:R-:W-:Y:S02]  /*4dc0*/  IMAD.MOV.U32 R57, RZ, RZ, R56 ;  /* 0x000000ffff397224 */ /* 0x000fe400078e0038 */
[----:B------:R-:W-:-:S07]  /*4dd0*/  IMAD.MOV.U32 R121, RZ, RZ, R120 ;  /* 0x000000ffff797224 */ /* 0x000fce00078e0078 */
.L_x_19955:
[----:B------:R-:W-:Y:S05]  /*4de0*/  BSYNC.RECONVERGENT B1 ;  /* 0x0000000000017941 */ /* 0x000fea0003800200 */
.L_x_19953:
        /* <DEDUP_REMOVED lines=11> */
.L_x_19957:
[----:B------:R-:W-:Y:S01]  /*4ea0*/  MOV R131, R138 ;  /* 0x0000008a00837202 */ /* 0x000fe20000000f00 */
[----:B------:R-:W-:Y:S02]  /*4eb0*/  IMAD.MOV.U32 R139, RZ, RZ, R140 ;  /* 0x000000ffff8b7224 */ /* 0x000fe400078e008c */
[----:B------:R-:W-:Y:S02]  /*4ec0*/  IMAD.MOV.U32 R56, RZ, RZ, R59 ;  /* 0x000000ffff387224 */ /* 0x000fe400078e003b */
[----:B------:R-:W-:-:S07]  /*4ed0*/  IMAD.MOV.U32 R120, RZ, RZ, R123 ;  /* 0x000000ffff787224 */ /* 0x000fce00078e007b */
.L_x_19958:
[----:B------:R-:W-:Y:S05]  /*4ee0*/  BSYNC.RECONVERGENT B1 ;  /* 0x0000000000017941 */ /* 0x000fea0003800200 */
.L_x_19956:
        /* <DEDUP_REMOVED lines=11> */
.L_x_19960:
[----:B------:R-:W-:Y:S01]  /*4fa0*/  MOV R138, R131 ;  /* 0x00000083008a7202 */ /* 0x000fe20000000f00 */
[----:B------:R-:W-:Y:S02]  /*4fb0*/  IMAD.MOV.U32 R140, RZ, RZ, R139 ;  /* 0x000000ffff8c7224 */ /* 0x000fe400078e008b */
[----:B------:R-:W-:Y:S02]  /*4fc0*/  IMAD.MOV.U32 R59, RZ, RZ, R58 ;  /* 0x000000ffff3b7224 */ /* 0x000fe400078e003a */
[----:B------:R-:W-:-:S07]  /*4fd0*/  IMAD.MOV.U32 R123, RZ, RZ, R122 ;  /* 0x000000ffff7b7224 */ /* 0x000fce00078e007a */
.L_x_19961:
[----:B------:R-:W-:Y:S05]  /*4fe0*/  BSYNC.RECONVERGENT B1 ;  /* 0x0000000000017941 */ /* 0x000fea0003800200 */
.L_x_19959:
        /* <DEDUP_REMOVED lines=11> */
.L_x_19963:
[----:B------:R-:W-:Y:S01]  /*50a0*/  MOV R131, R138 ;  /* 0x0000008a00837202 */ /* 0x000fe20000000f00 */
[----:B------:R-:W-:Y:S02]  /*50b0*/  IMAD.MOV.U32 R139, RZ, RZ, R140 ;  /* 0x000000ffff8b7224 */ /* 0x000fe400078e008c */
[----:B------:R-:W-:Y:S02]  /*50c0*/  IMAD.MOV.U32 R58, RZ, RZ, R61 ;  /* 0x000000ffff3a7224 */ /* 0x000fe400078e003d */
[----:B------:R-:W-:-:S07]  /*50d0*/  IMAD.MOV.U32 R122, RZ, RZ, R125 ;  /* 0x000000ffff7a7224 */ /* 0x000fce00078e007d */
.L_x_19964:
[----:B------:R-:W-:Y:S05]  /*50e0*/  BSYNC.RECONVERGENT B1 ;  /* 0x0000000000017941 */ /* 0x000fea0003800200 */
.L_x_19962:
        /* <DEDUP_REMOVED lines=11> */
.L_x_19966:
[----:B------:R-:W-:Y:S01]  /*51a0*/  MOV R138, R131 ;  /* 0x00000083008a7202 */ /* 0x000fe20000000f00 */
[----:B------:R-:W-:Y:S02]  /*51b0*/  IMAD.MOV.U32 R140, RZ, RZ, R139 ;  /* 0x000000ffff8c7224 */ /* 0x000fe400078e008b */
[----:B------:R-:W-:Y:S02]  /*51c0*/  IMAD.MOV.U32 R61, RZ, RZ, R60 ;  /* 0x000000ffff3d7224 */ /* 0x000fe400078e003c */
[----:B------:R-:W-:-:S07]  /*51d0*/  IMAD.MOV.U32 R125, RZ, RZ, R124 ;  /* 0x000000ffff7d7224 */ /* 0x000fce00078e007c */
.L_x_19967:
[----:B------:R-:W-:Y:S05]  /*51e0*/  BSYNC.RECONVERGENT B1 ;  /* 0x0000000000017941 */ /* 0x000fea0003800200 */
.L_x_19965:
        /* <DEDUP_REMOVED lines=11> */
.L_x_19969:
[----:B------:R-:W-:Y:S01]  /*52a0*/  MOV R131, R138 ;  /* 0x0000008a00837202 */ /* 0x000fe20000000f00 */
[----:B------:R-:W-:Y:S02]  /*52b0*/  IMAD.MOV.U32 R139, RZ, RZ, R140 ;  /* 0x000000ffff8b7224 */ /* 0x000fe400078e008c */
[----:B------:R-:W-:Y:S02]  /*52c0*/  IMAD.MOV.U32 R60, RZ, RZ, R63 ;  /* 0x000000ffff3c7224 */ /* 0x000fe400078e003f */
[----:B------:R-:W-:-:S07]  /*52d0*/  IMAD.MOV.U32 R124, RZ, RZ, R127 ;  /* 0x000000ffff7c7224 */ /* 0x000fce00078e007f */
.L_x_19970:
[----:B------:R-:W-:Y:S05]  /*52e0*/  BSYNC.RECONVERGENT B1 ;  /* 0x0000000000017941 */ /* 0x000fea0003800200 */
.L_x_19968:
        /* <DEDUP_REMOVED lines=11> */
.L_x_19972:
[----:B------:R-:W-:Y:S01]  /*53a0*/  MOV R138, R131 ;  /* 0x00000083008a7202 */ /* 0x000fe20000000f00 */
[----:B------:R-:W-:Y:S02]  /*53b0*/  IMAD.MOV.U32 R140, RZ, RZ, R139 ;  /* 0x000000ffff8c7224 */ /* 0x000fe400078e008b */
[----:B------:R-:W-:Y:S02]  /*53c0*/  IMAD.MOV.U32 R63, RZ, RZ, R62 ;  /* 0x000000ffff3f7224 */ /* 0x000fe400078e003e */
[----:B------:R-:W-:-:S07]  /*53d0*/  IMAD.MOV.U32 R127, RZ, RZ, R126 ;  /* 0x000000ffff7f7224 */ /* 0x000fce00078e007e */
.L_x_19973:
[----:B------:R-:W-:Y:S05]  /*53e0*/  BSYNC.RECONVERGENT B1 ;  /* 0x0000000000017941 */ /* 0x000fea0003800200 */
.L_x_19971:
        /* <DEDUP_REMOVED lines=11> */
.L_x_19975:
[----:B------:R-:W-:Y:S01]  /*54a0*/  MOV R131, R138 ;  /* 0x0000008a00837202 */ /* 0x000fe20000000f00 */
[----:B------:R-:W-:Y:S02]  /*54b0*/  IMAD.MOV.U32 R139, RZ, RZ, R140 ;  /* 0x000000ffff8b7224 */ /* 0x000fe400078e008c */
[----:B------:R-:W-:Y:S02]  /*54c0*/  IMAD.MOV.U32 R62, RZ, RZ, R65 ;  /* 0x000000ffff3e7224 */ /* 0x000fe400078e0041 */
[----:B------:R-:W-:-:S07]  /*54d0*/  IMAD.MOV.U32 R126, RZ, RZ, R129 ;  /* 0x000000ffff7e7224 */ /* 0x000fce00078e0081 */
.L_x_19976:
[----:B------:R-:W-:Y:S05]  /*54e0*/  BSYNC.RECONVERGENT B1 ;  /* 0x0000000000017941 */ /* 0x000fea0003800200 */
.L_x_19974:
[----:B------:R-:W-:Y:S01]  /*54f0*/  FSETP.GT.FTZ.AND P0, PT, R131, R64, PT ;  /* 0x000000408300720b */ /* 0x000fe20003f14000 */
[----:B------:R-:W-:Y:S03]  /*5500*/  BSSY.RECONVERGENT B1, `(.L_x_19977) ;  /* 0x000000c000017945 */ /* 0x000fe60003800200 */
[----:B------:R-:W-:-:S13]  /*5510*/  ISETP.EQ.OR P0, PT, R128, -0x1, P0 ;  /* 0xffffffff8000780c */ /* 0x000fda0000702670 */
[----:B------:R-:W-:Y:S05]  /*5520*/  @P0 BRA `(.L_x_19978) ;  /* 0x0000000000140947 */ /* 0x000fea0003800000 */
[----:B------:R-:W-:Y:S01]  /*5530*/  FSETP.NEU.FTZ.AND P0, PT, R131, R64, PT ;  /* 0x000000408300720b */ /* 0x000fe20003f1d000 */
[----:B------:R-:W-:Y:S01]  /*5540*/  IMAD.MOV.U32 R129, RZ, RZ, R139 ;  /* 0x000000ffff817224 */ /* 0x000fe200078e008b */
[----:B------:R-:W-:Y:S02]  /*5550*/  MOV R65, R131 ;  /* 0x0000008300417202 */ /* 0x000fe40000000f00 */
[----:B------:R-:W-:-:S13]  /*5560*/  ISETP.GE.OR P0, PT, R139, R128, P0 ;  /* 0x000000808b00720c */ /* 0x000fda0000706670 */
[----:B------:R-:W-:Y:S05]  /*5570*/  @P0 BRA `(.L_x_19979) ;  /* 0x0000000000100947 */ /* 0x000fea0003800000 */
.L_x_19978:
[----:B------:R-:W-:Y:S01]  /*5580*/  IMAD.MOV.U32 R65, RZ, RZ, R64 ;  /* 0x000000ffff417224 */ /* 0x000fe200078e0040 */
[----:B------:R-:W-:Y:S01]  /*5590*/  MOV R64, R131 ;  /* 0x0000008300407202 */ /* 0x000fe20000000f00 */
[----:B------:R-:W-:Y:S02]  /*55a0*/  IMAD.MOV.U32 R129, RZ, RZ, R128 ;  /* 0x000000ffff817224 */ /* 0x000fe400078e0080 */
[----:B------:R-:W-:-:S07]  /*55b0*/  IMAD.MOV.U32 R128, RZ, RZ, R139 ;  /* 0x000000ffff807224 */ /* 0x000fce00078e008b */
.L_x_19979:
[----:B------:R-:W-:Y:S05]  /*55c0*/  BSYNC.RECONVERGENT B1 ;  /* 0x0000000000017941 */ /* 0x000fea0003800200 */
.L_x_19977:
[----:B------:R-:W-:Y:S01]  /*55d0*/  VIADD R130, R130, 0x20 ;  /* 0x0000002082827836 */ /* 0x000fe20000000000 */
[----:B------:R-:W-:-:S04]  /*55e0*/  IADD3 R136, P2, PT, R136, 0x80, RZ ;  /* 0x0000008088887810 */ /* 0x000fc80007f5e0ff */
[----:B------:R-:W-:Y:S01]  /*55f0*/  ISETP.GE.AND P0, PT, R130, UR11, PT ;  /* 0x0000000b82007c0c */ /* 0x000fe2000bf06270 */
[----:B------:R-:W-:-:S12]  /*5600*/  IMAD.X R137, RZ, RZ, R137, P2 ;  /* 0x000000ffff897224 */ /* 0x000fd800010e0689 */
[----:B------:R-:W-:Y:S05]  /*5610*/  @!P0 BRA `(.L_x_19980) ;  /* 0xffffffbc00788947 */ /* 0x000fea000383ffff */
.L_x_19786:
[----:B------:R-:W-:Y:S05]  /*5620*/  BSYNC.RECONVERGENT B0 ;  /* 0x0000000000007941 */ /* 0x000fea0003800200 */
.L_x_19785:
[----:B------:R-:W-:Y:S01]  /*5630*/  SHFL.DOWN PT, R130, R128, 0x1, 0x1f ;  /* 0x08201f0080827f89 */ /* 0x000fe200000e0000 */
        /* <DEDUP_REMOVED lines=195> */
[----:B0-----:R-:W-:Y:S01]  /*6270*/  MOV R133, R128 ;  /* 0x0000008000857202 */ /* 0x001fe20000000f00 */
[----:B------:R-:W-:Y:S02]  /*6280*/  IMAD.MOV.U32 R132, RZ, RZ, R64 ;  /* 0x000000ffff847224 */ /* 0x000fe400078e0040 */
[----:B------:R-:W-:Y:S02]  /*6290*/  VIADD R131, R1, 0x100 ;  /* 0x0000010001837836 */ /* 0x000fe40000000000 */
[----:B------:R-:W-:-:S07]  /*62a0*/  IMAD.MOV.U32 R130, RZ, RZ, RZ ;  /* 0x000000ffff827224 */ /* 0x000fce00078e00ff */
.L_x_20172:
[----:B------:R-:W2:Y:S04]  /*62b0*/  LDL R64, [R131] ;  /* 0x0000000083407983 */ /* 0x000ea80000100800 */
[----:B------:R-:W3:Y:S01]  /*62c0*/  LDL R128, [R131+-0x100] ;  /* 0xffff000083807983 */ /* 0x000ee20000100800 */
[----:B------:R-:W-:Y:S01]  /*62d0*/  VIADD R130, R130, 0x1 ;  /* 0x0000000182827836 */ /* 0x000fe20000000000 */
[----:B------:R-:W-:Y:S01]  /*62e0*/  BSSY.RECONVERGENT B1, `(.L_x_19983) ;  /* 0x0000015000017945 */ /* 0x000fe20003800200 */
[CC--:B--2---:R-:W-:Y:S02]  /*62f0*/  FSETP.GT.FTZ.AND P0, PT, R64.reuse, R3.reuse, PT ;  /* 0x000000034000720b */ /* 0x0c4fe40003f14000 */
[----:B------:R-:W-:Y:S02]  /*6300*/  FSETP.NEU.FTZ.AND P1, PT, R64, R3, PT ;  /* 0x000000034000720b */ /* 0x000fe40003f3d000 */
[----:B------:R-:W-:-:S02]  /*6310*/  ISETP.EQ.OR P0, PT, R67, -0x1, P0 ;  /* 0xffffffff4300780c */ /* 0x000fc40000702670 */
[----:B---3--:R-:W-:-:S04]  /*6320*/  ISETP.GE.OR P1, PT, R128, R67, P1 ;  /* 0x000000438000720c */ /* 0x008fc80000f26670 */
[----:B------:R-:W-:Y:S02]  /*6330*/  PLOP3.LUT P2, PT, P0, P1, PT, 0x8, 0x80 ;  /* 0x000000000080781c */ /* 0x000fe40000742170 */
[----:B------:R-:W-:-:S11]  /*6340*/  ISETP.NE.AND P1, PT, R130, 0x40, PT ;  /* 0x000000408200780c */ /* 0x000fd60003f25270 */
[----:B------:R-:W-:Y:S01]  /*6350*/  @!P2 MOV R3, R64 ;  /* 0x000000400003a202 */ /* 0x000fe20000000f00 */
[----:B------:R-:W-:-:S03]  /*6360*/  @!P2 IMAD.MOV.U32 R67, RZ, RZ, R128 ;  /* 0x000000ffff43a224 */ /* 0x000fc600078e0080 */
[----:B------:R-:W-:-:S04]  /*6370*/  FSETP.GT.FTZ.AND P0, PT, R3, R2, PT ;  /* 0x000000020300720b */ /* 0x000fc80003f14000 */
[----:B------:R-:W-:-:S13]  /*6380*/  ISETP.EQ.OR P0, PT, R66, -0x1, P0 ;  /* 0xffffffff4200780c */ /* 0x000fda0000702670 */
[----:B------:R-:W-:Y:S05]  /*6390*/  @P0 BRA `(.L_x_19984) ;  /* 0x0000000000140947 */ /* 0x000fea0003800000 */
[-C--:B------:R-:W-:Y:S01]  /*63a0*/  FSETP.NEU.FTZ.AND P0, PT, R3, R2.reuse, PT ;  /* 0x000000020300720b */ /* 0x080fe20003f1d000 */
[----:B------:R-:W-:Y:S01]  /*63b0*/  IMAD.MOV.U32 R64, RZ, RZ, R66 ;  /* 0x000000ffff407224 */ /* 0x000fe200078e0042 */
[----:B------:R-:W-:Y:S02]  /*63c0*/  MOV R128, R2 ;  /* 0x0000000200807202 */ /* 0x000fe40000000f00 */
[----:B------:R-:W-:-:S13]  /*63d0*/  ISETP.GE.OR P0, PT, R67, R66, P0 ;  /* 0x000000424300720c */ /* 0x000fda0000706670 */
[----:B------:R-:W-:Y:S05]  /*63e0*/  @P0 BRA `(.L_x_19985) ;  /* 0x0000000000100947 */ /* 0x000fea0003800000 */
.L_x_19984:
[----:B------:R-:W-:Y:S02]  /*63f0*/  IMAD.MOV.U32 R64, RZ, RZ, R67 ;  /* 0x000000ffff407224 */ /* 0x000fe400078e0043 */
[----:B------:R-:W-:Y:S01]  /*6400*/  IMAD.MOV.U32 R128, RZ, RZ, R3 ;  /* 0x000000ffff807224 */ /* 0x000fe200078e0003 */
[----:B------:R-:W-:Y:S01]  /*6410*/  MOV R3, R2 ;  /* 0x0000000200037202 */ /* 0x000fe20000000f00 */
[----:B------:R-:W-:-:S07]  /*6420*/  IMAD.MOV.U32 R67, RZ, RZ, R66 ;  /* 0x000000ffff437224 */ /* 0x000fce00078e0042 */
.L_x_19985:
[----:B------:R-:W-:Y:S05]  /*6430*/  BSYNC.RECONVERGENT B1 ;  /* 0x0000000000017941 */ /* 0x000fea0003800200 */
.L_x_19983:
[----:B------:R-:W-:Y:S01]  /*6440*/  FSETP.GT.FTZ.AND P0, PT, R128, R5, PT ;  /* 0x000000058000720b */ /* 0x000fe20003f14000 */
[----:B------:R-:W-:Y:S03]  /*6450*/  BSSY.RECONVERGENT B1, `(.L_x_19986) ;  /* 0x000000e000017945 */ /* 0x000fe60003800200 */
[----:B------:R-:W-:-:S13]  /*6460*/  ISETP.EQ.OR P0, PT, R69, -0x1, P0 ;  /* 0xffffffff4500780c */ /* 0x000fda0000702670 */
[----:B------:R-:W-:Y:S05]  /*6470*/  @P0 BRA `(.L_x_19987) ;  /* 0x00000000001c0947 */ /* 0x000fea0003800000 */
[----:B------:R-:W-:Y:S01]  /*6480*/  FSETP.NEU.FTZ.AND P0, PT, R128, R5, PT ;  /* 0x000000058000720b */ /* 0x000fe20003f1d000 */
[----:B------:R-:W-:Y:S01]  /*6490*/  IMAD.MOV.U32 R135, RZ, RZ, R69 ;  /* 0x000000ffff877224 */ /* 0x000fe200078e0045 */
[----:B------:R-:W-:Y:S01]  /*64a0*/  MOV R2, R128 ;  /* 0x0000008000027202 */ /* 0x000fe20000000f00 */
[----:B------:R-:W-:Y:S01]  /*64b0*/  IMAD.MOV.U32 R137, RZ, RZ, R5 ;  /* 0x000000ffff897224 */ /* 0x000fe200078e0005 */
[----:B------:R-:W-:Y:S01]  /*64c0*/  ISETP.GE.OR P0, PT, R64, R69, P0 ;  /* 0x000000454000720c */ /* 0x000fe20000706670 */
[----:B------:R-:W-:-:S12]  /*64d0*/  IMAD.MOV.U32 R66, RZ, RZ, R64 ;  /* 0x000000ffff427224 */ /* 0x000fd800078e0040 */
[----:B------:R-:W-:Y:S05]  /*64e0*/  @P0 BRA `(.L_x_19988) ;  /* 0x0000000000100947 */ /* 0x000fea0003800000 */
.L_x_19987:
[----:B------:R-:W-:Y:S01]  /*64f0*/  IMAD.MOV.U32 R135, RZ, RZ, R64 ;  /* 0x000000ffff877224 */ /* 0x000fe200078e0040 */
[----:B------:R-:W-:Y:S01]  /*6500*/  MOV R2, R5 ;  /* 0x0000000500027202 */ /* 0x000fe20000000f00 */
[----:B------:R-:W-:Y:S02]  /*6510*/  IMAD.MOV.U32 R137, RZ, RZ, R128 ;  /* 0x000000ffff897224 */ /* 0x000fe400078e0080 */
[----:B------:R-:W-:-:S07]  /*6520*/  IMAD.MOV.U32 R66, RZ, RZ, R69 ;  /* 0x000000ffff427224 */ /* 0x000fce00078e0045 */
.L_x_19988:
[----:B------:R-:W-:Y:S05]  /*6530*/  BSYNC.RECONVERGENT B1 ;  /* 0x0000000000017941 */ /* 0x000fea0003800200 */
.L_x_19986:
        /* <DEDUP_REMOVED lines=11> */
.L_x_19990:
[----:B------:R-:W-:Y:S01]  /*65f0*/  IMAD.MOV.U32 R64, RZ, RZ, R135 ;  /* 0x000000ffff407224 */ /* 0x000fe200078e0087 */
[----:B------:R-:W-:Y:S01]  /*6600*/  MOV R5, R4 ;  /* 0x0000000400057202 */ /* 0x000fe20000000f00 */
[----:B------:R-:W-:Y:S02]  /*6610*/  IMAD.MOV.U32 R128, RZ, RZ, R137 ;  /* 0x000000ffff807224 */ /* 0x000fe400078e0089 */
[----:B------:R-:W-:-:S07]  /*6620*/  IMAD.MOV.U32 R69, RZ, RZ, R68 ;  /* 0x000000ffff457224 */ /* 0x000fce00078e0044 */
.L_x_19991:
[----:B------:R-:W-:Y:S05]  /*6630*/  BSYNC.RECONVERGENT B1 ;  /* 0x0000000000017941 */ /* 0x000fea0003800200 */
.L_x_19989:
        /* <DEDUP_REMOVED lines=11> */
.L_x_19993:
[----:B------:R-:W-:Y:S01]  /*66f0*/  IMAD.MOV.U32 R135, RZ, RZ, R64 ;  /* 0x000000ffff877224 */ /* 0x000fe200078e0040 */
[----:B------:R-:W-:Y:S01]  /*6700*/  MOV R4, R7 ;  /* 0x0000000700047202 */ /* 0x000fe20000000f00 */
[----:B------:R-:W-:Y:S02]  /*6710*/  IMAD.MOV.U32 R137, RZ, RZ, R128 ;  /* 0x000000ffff897224 */ /* 0x000fe400078e0080 */
[----:B------:R-:W-:-:S07]  /*6720*/  IMAD.MOV.U32 R68, RZ, RZ, R71 ;  /* 0x000000ffff447224 */ /* 0x000fce00078e0047 */
.L_x_19994:
[----:B------:R-:W-:Y:S05]  /*6730*/  BSYNC.RECONVERGENT B1 ;  /* 0x0000000000017941 */ /* 0x000fea0003800200 */
.L_x_19992:
        /* <DEDUP_REMOVED lines=11> */
.L_x_19996:
[----:B------:R-:W-:Y:S01]  /*67f0*/  IMAD.MOV.U32 R64, RZ, RZ, R135 ;  /* 0x000000ffff407224 */ /* 0x000fe200078e0087 */
[----:B------:R-:W-:Y:S01]  /*6800*/  MOV R7, R6 ;  /* 0x0000000600077202 */ /* 0x000fe20000000f00 */
[----:B------:R-:W-:Y:S02]  /*6810*/  IMAD.MOV.U32 R128, RZ, RZ, R137 ;  /* 0x000000ffff807224 */ /* 0x000fe400078e0089 */
[----:B------:R-:W-:-:S07]  /*6820*/  IMAD.MOV.U32 R71, RZ, RZ, R70 ;  /* 0x000000ffff477224 */ /* 0x000fce00078e0046 */
.L_x_19997:
[----:B------:R-:W-:Y:S05]  /*6830*/  BSYNC.RECONVERGENT B1 ;  /* 0x0000000000017941 */ /* 0x000fea0003800200 */
.L_x_19995:
        /* <DEDUP_REMOVED lines=11> */
.L_x_19999:
[----:B------:R-:W-:Y:S01]  /*68f0*/  IMAD.MOV.U32 R135, RZ, RZ, R64 ;  /* 0x000000ffff877224 */ /* 0x000fe200078e0040 */
[----:B------:R-:W-:Y:S01]  /*6900*/  MOV R6, R9 ;  /* 0x0000000900067202 */ /* 0x000fe20000000f00 */
[----:B------:R-:W-:Y:S02]  /*6910*/  IMAD.MOV.U32 R137, RZ, RZ, R128 ;  /* 0x000000ffff897224 */ /* 0x000fe400078e0080 */
[----:B------:R-:W-:-:S07]  /*6920*/  IMAD.MOV.U32 R70, RZ, RZ, R73 ;  /* 0x000000ffff467224 */ /* 0x000fce00078e0049 */
.L_x_20000:
[----:B------:R-:W-:Y:S05]  /*6930*/  BSYNC.RECONVERGENT B1 ;  /* 0x0000000000017941 */ /* 0x000fea0003800200 */
.L_x_19998:
        /* <DEDUP_REMOVED lines=11> */
.L_x_20002:
[----:B------:R-:W-:Y:S01]  /*69f0*/  IMAD.MOV.U32 R64, RZ, RZ, R135 ;  /* 0x000000ffff407224 */ /* 0x000fe200078e0087 */
[----:B------:R-:W-:Y:S01]  /*6a00*/  MOV R9, R8 ;  /* 0x0000000800097202 */ /* 0x000fe20000000f00 */
[----:B------:R-:W-:Y:S02]  /*6a10*/  IMAD.MOV.U32 R128, RZ, RZ, R137 ;  /* 0x000000ffff807224 */ /* 0x000fe400078e0089 */
[----:B------:R-:W-:-:S07]  /*6a20*/  IMAD.MOV.U32 R73, RZ, RZ, R72 ;  /* 0x000000ffff497224 */ /* 0x000fce00078e0048 */
.L_x_20003:
[----:B------:R-:W-:Y:S05]  /*6a30*/  BSYNC.RECONVERGENT B1 ;  /* 0x0000000000017941 */ /* 0x000fea0003800200 */
.L_x_20001:
        /* <DEDUP_REMOVED lines=11> */
.L_x_20005:
[----:B------:R-:W-:Y:S01]  /*6af0*/  IMAD.MOV.U32 R135, RZ, RZ, R64 ;  /* 0x000000ffff877224 */ /* 0x000fe200078e0040 */
[----:B------:R-:W-:Y:S01]  /*6b00*/  MOV R8, R11 ;  /* 0x0000000b00087202 */ /* 0x000fe20000000f00 */
[----:B------:R-:W-:Y:S02]  /*6b10*/  IMAD.MOV.U32 R137, RZ, RZ, R128 ;  /* 0x000000ffff897224 */ /* 0x000fe400078e0080 */
[----:B------:R-:W-:-:S07]  /*6b20*/  IMAD.MOV.U32 R72, RZ, RZ, R75 ;  /* 0x000000ffff487224 */ /* 0x000fce00078e004b */
.L_x_20006:
[----:B------:R-:W-:Y:S05]  /*6b30*/  BSYNC.RECONVERGENT B1 ;  /* 0x0000000000017941 */ /* 0x000fea0003800200 */
.L_x_20004:
        /* <DEDUP_REMOVED lines=11> */
.L_x_20008:
[----:B------:R-:W-:Y:S01]  /*6bf0*/  IMAD.MOV.U32 R64, RZ, RZ, R135 ;  /* 0x000000ffff407224 */ /* 0x000fe200078e0087 */
[----:B------:R-:W-:Y:S01]  /*6c00*/  MOV R11, R10 ;  /* 0x0000000a000b7202 */ /* 0x000fe20000000f00 */
[----:B------:R-:W-:Y:S02]  /*6c10*/  IMAD.MOV.U32 R128, RZ, RZ, R137 ;  /* 0x000000ffff807224 */ /* 0x000fe400078e0089 */
[----:B------:R-:W-:-:S07]  /*6c20*/  IMAD.MOV.U32 R75, RZ, RZ, R74 ;  /* 0x000000ffff4b7224 */ /* 0x000fce00078e004a */
.L_x_20009:
[----:B------:R-:W-:Y:S05]  /*6c30*/  BSYNC.RECONVERGENT B1 ;  /* 0x0000000000017941 */ /* 0x000fea0003800200 */
.L_x_20007:
        /* <DEDUP_REMOVED lines=11> */
.L_x_20011:
[----:B------:R-:W-:Y:S01]  /*6cf0*/  IMAD.MOV.U32 R135, RZ, RZ, R64 ;  /* 0x000000ffff877224 */ /* 0x000fe200078e0040 */
[----:B------:R-:W-:Y:S01]  /*6d00*/  MOV R10, R13 ;  /* 0x0000000d000a7202 */ /* 0x000fe20000000f00 */
[----:B------:R-:W-:Y:S02]  /*6d10*/  IMAD.MOV.U32 R137, RZ, RZ, R128 ;  /* 0x000000ffff897224 */ /* 0x000fe400078e0080 */
[----:B------:R-:W-:-:S07]  /*6d20*/  IMAD.MOV.U32 R74, RZ, RZ, R77 ;  /* 0x000000ffff4a7224 */ /* 0x000fce00078e004d */
.L_x_20012:
[----:B------:R-:W-:Y:S05]  /*6d30*/  BSYNC.RECONVERGENT B1 ;  /* 0x0000000000017941 */ /* 0x000fea0003800200 */
.L_x_20010:
        /* <DEDUP_REMOVED lines=11> */
.L_x_20014:
[----:B------:R-:W-:Y:S01]  /*6df0*/  IMAD.MOV.U32 R64, RZ, RZ, R135 ;  /* 0x000000ffff407224 */ /* 0x000fe200078e0087 */
[----:B------:R-:W-:Y:S01]  /*6e00*/  MOV R13, R12 ;  /* 0x0000000c000d7202 */ /* 0x000fe20000000f00 */
[----:B------:R-:W-:Y:S02]  /*6e10*/  IMAD.MOV.U32 R128, RZ, RZ, R137 ;  /* 0x000000ffff807224 */ /* 0x000fe400078e0089 */
[----:B------:R-:W-:-:S07]  /*6e20*/  IMAD.MOV.U32 R77, RZ, RZ, R76 ;  /* 0x000000ffff4d7224 */ /* 0x000fce00078e004c */
.L_x_20015:
[----:B------:R-:W-:Y:S05]  /*6e30*/  BSYNC.RECONVERGENT B1 ;  /* 0x0000000000017941 */ /* 0x000fea0003800200 */
.L_x_20013:
        /* <DEDUP_REMOVED lines=11> */
.L_x_20017:
[----:B------:R-:W-:Y:S01]  /*6ef0*/  IMAD.MOV.U32 R135, RZ, RZ, R64 ;  /* 0x000000ffff877224 */ /* 0x000fe200078e0040 */
[----:B------:R-:W-:Y:S01]  /*6f00*/  MOV R12, R15 ;  /* 0x0000000f000c7202 */ /* 0x000fe20000000f00 */
[----:B------:R-:W-:Y:S02]  /*6f10*/  IMAD.MOV.U32 R137, RZ, RZ, R128 ;  /* 0x000000ffff897224 */ /* 0x000fe400078e0080 */
[----:B------:R-:W-:-:S07]  /*6f20*/  IMAD.MOV.U32 R76, RZ, RZ, R79 ;  /* 0x000000ffff4c7224 */ /* 0x000fce00078e004f */
.L_x_20018:
[----:B------:R-:W-:Y:S05]  /*6f30*/  BSYNC.RECONVERGENT B1 ;  /* 0x0000000000017941 */ /* 0x000fea0003800200 */
.L_x_20016:
        /* <DEDUP_REMOVED lines=11> */
.L_x_20020:
[----:B------:R-:W-:Y:S01]  /*6ff0*/  IMAD.MOV.U32 R64, RZ, RZ, R135 ;  /* 0x000000ffff407224 */ /* 0x000fe200078e0087 */
[----:B------:R-:W-:Y:S01]  /*7000*/  MOV R15, R14 ;  /* 0x0000000e000f7202 */ /* 0x000fe20000000f00 */
[----:B------:R-:W-:Y:S02]  /*7010*/  IMAD.MOV.U32 R128, RZ, RZ, R137 ;  /* 0x000000ffff807224 */ /* 0x000fe400078e0089 */
[----:B------:R-:W-:-:S07]  /*7020*/  IMAD.MOV.U32 R79, RZ, RZ, R78 ;  /* 0x000000ffff4f7224 */ /* 0x000fce00078e004e */
.L_x_20021:
[----:B------:R-:W-:Y:S05]  /*7030*/  BSYNC.RECONVERGENT B1 ;  /* 0x0000000000017941 */ /* 0x000fea0003800200 */
.L_x_20019:
        /* <DEDUP_REMOVED lines=11> */
.L_x_20023:
[----:B------:R-:W-:Y:S01]  /*70f0*/  IMAD.MOV.U32 R135, RZ, RZ, R64 ;  /* 0x000000ffff877224 */ /* 0x000fe200078e0040 */
[----:B------:R-:W-:Y:S01]  /*7100*/  MOV R14, R17 ;  /* 0x00000011000e7202 */ /* 0x000fe20000000f00 */
[----:B------:R-:W-:Y:S02]  /*7110*/  IMAD.MOV.U32 R137, RZ, RZ, R128 ;  /* 0x000000ffff897224 */ /* 0x000fe400078e0080 */
[----:B------:R-:W-:-:S07]  /*7120*/  IMAD.MOV.U32 R78, RZ, RZ, R81 ;  /* 0x000000ffff4e7224 */ /* 0x000fce00078e0051 */
.L_x_20024:
[----:B------:R-:W-:Y:S05]  /*7130*/  BSYNC.RECONVERGENT B1 ;  /* 0x0000000000017941 */ /* 0x000fea0003800200 */
.L_x_20022:
        /* <DEDUP_REMOVED lines=11> */
.L_x_20026:
[----:B------:R-:W-:Y:S01]  /*71f0*/  IMAD.MOV.U32 R64, RZ, RZ, R135 ;  /* 0x000000ffff407224 */ /* 0x000fe200078e0087 */
[----:B------:R-:W-:Y:S01]  /*7200*/  MOV R17, R16 ;  /* 0x0000001000117202 */ /* 0x000fe20000000f00 */
[----:B------:R-:W-:Y:S02]  /*7210*/  IMAD.MOV.U32 R128, RZ, RZ, R137 ;  /* 0x000000ffff807224 */ /* 0x000fe400078e0089 */
[----:B------:R-:W-:-:S07]  /*7220*/  IMAD.MOV.U32 R81, RZ, RZ, R80 ;  /* 0x000000ffff517224 */ /* 0x000fce00078e0050 */
.L_x_20027:
[----:B------:R-:W-:Y:S05]  /*7230*/  BSYNC.RECONVERGENT B1 ;  /* 0x0000000000017941 */ /* 0x000fea0003800200 */
.L_x_20025:
        /* <DEDUP_REMOVED lines=11> */
.L_x_20029:
[----:B------:R-:W-:Y:S01]  /*72f0*/  IMAD.MOV.U32 R135, RZ, RZ, R64 ;  /* 0x000000ffff877224 */ /* 0x000fe200078e0040 */
[----:B------:R-:W-:Y:S01]  /*7300*/  MOV R16, R19 ;  /* 0x0000001300107202 */ /* 0x000fe20000000f00 */
[----:B------:R-:W-:Y:S02]  /*7310*/  IMAD.MOV.U32 R137, RZ, RZ, R128 ;  /* 0x000000ffff897224 */ /* 0x000fe400078e0080 */
[----:B------:R-:W-:-:S07]  /*7320*/  IMAD.MOV.U32 R80, RZ, RZ, R83 ;  /* 0x000000ffff507224 */ /* 0x000fce00078e0053 */
.L_x_20030:
[----:B------:R-:W-:Y:S05]  /*7330*/  BSYNC.RECONVERGENT B1 ;  /* 0x0000000000017941 */ /* 0x000fea0003800200 */
.L_x_20028:
        /* <DEDUP_REMOVED lines=11> */
.L_x_20032:
[----:B------:R-:W-:Y:S01]  /*73f0*/  IMAD.MOV.U32 R64, RZ, RZ, R135 ;  /* 0x000000ffff407224 */ /* 0x000fe200078e0087 */
[----:B------:R-:W-:Y:S01]  /*7400*/  MOV R19, R18 ;  /* 0x0000001200137202 */ /* 0x000fe20000000f00 */
[----:B------:R-:W-:Y:S02]  /*7410*/  IMAD.MOV.U32 R128, RZ, RZ, R137 ;  /* 0x000000ffff807224 */ /* 0x000fe400078e0089 */
[----:B------:R-:W-:-:S07]  /*7420*/  IMAD.MOV.U32 R83, RZ, RZ, R82 ;  /* 0x000000ffff537224 */ /* 0x000fce00078e0052 */
.L_x_20033:
[----:B------:R-:W-:Y:S05]  /*7430*/  BSYNC.RECONVERGENT B1 ;  /* 0x0000000000017941 */ /* 0x000fea0003800200 */
.L_x_20031:
        /* <DEDUP_REMOVED lines=11> */
.L_x_20035:
[----:B------:R-:W-:Y:S01]  /*74f0*/  IMAD.MOV.U32 R135, RZ, RZ, R64 ;  /* 0x000000ffff877224 */ /* 0x000fe200078e0040 */
[----:B------:R-:W-:Y:S01]  /*7500*/  MOV R18, R21 ;  /* 0x0000001500127202 */ /* 0x000fe20000000f00 */
[----:B------:R-:W-:Y:S02]  /*7510*/  IMAD.MOV.U32 R137, RZ, RZ, R128 ;  /* 0x000000ffff897224 */ /* 0x000fe400078e0080 */
[----:B------:R-:W-:-:S07]  /*7520*/  IMAD.MOV.U32 R82, RZ, RZ, R85 ;  /* 0x000000ffff527224 */ /* 0x000fce00078e0055 */
.L_x_20036:
[----:B------:R-:W-:Y:S05]  /*7530*/  BSYNC.RECONVERGENT B1 ;  /* 0x0000000000017941 */ /* 0x000fea0003800200 */
.L_x_20034:
        /* <DEDUP_REMOVED lines=11> */
.L_x_20038:
[----:B------:R-:W-:Y:S01]  /*75f0*/  IMAD.MOV.U32 R64, RZ, RZ, R135 ;  /* 0x000000ffff407224 */ /* 0x000fe200078e0087 */
[----:B------:R-:W-:Y:S01]  /*7600*/  MOV R21, R20 ;  /* 0x0000001400157202 */ /* 0x000fe20000000f00 */
[----:B------:R-:W-:Y:S02]  /*7610*/  IMAD.MOV.U32 R128, RZ, RZ, R137 ;  /* 0x000000ffff807224 */ /* 0x000fe400078e0089 */
[----:B------:R-:W-:-:S07]  /*7620*/  IMAD.MOV.U32 R85, RZ, RZ, R84 ;  /* 0x000000ffff557224 */ /* 0x000fce00078e0054 */
.L_x_20039:
[----:B------:R-:W-:Y:S05]  /*7630*/  BSYNC.RECONVERGENT B1 ;  /* 0x0000000000017941 */ /* 0x000fea0003800200 */
.L_x_20037:
        /* <DEDUP_REMOVED lines=11> */
.L_x_20041:
[----:B------:R-:W-:Y:S01]  /*76f0*/  IMAD.MOV.U32 R135, RZ, RZ, R64 ;  /* 0x000000ffff877224 */ /* 0x000fe200078e0040 */
[----:B------:R-:W-:Y:S01]  /*7700*/  MOV R20, R23 ;  /* 0x0000001700147202 */ /* 0x000fe20000000f00 */
[----:B------:R-:W-:Y:S02]  /*7710*/  IMAD.MOV.U32 R137, RZ, RZ, R128 ;  /* 0x000000ffff897224 */ /* 0x000fe400078e0080 */
[----:B------:R-:W-:-:S07]  /*7720*/  IMAD.MOV.U32 R84, RZ, RZ, R87 ;  /* 0x000000ffff547224 */ /* 0x000fce00078e0057 */
.L_x_20042:
[----:B------:R-:W-:Y:S05]  /*7730*/  BSYNC.RECONVERGENT B1 ;  /* 0x0000000000017941 */ /* 0x000fea0003800200 */
.L_x_20040:
        /* <DEDUP_REMOVED lines=11> */
.L_x_20044:
[----:B------:R-:W-:Y:S01]  /*77f0*/  IMAD.MOV.U32 R64, RZ, RZ, R135 ;  /* 0x000000ffff407224 */ /* 0x000fe200078e0087 */
[----:B------:R-:W-:Y:S01]  /*7800*/  MOV R23, R22 ;  /* 0x0000001600177202 */ /* 0x000fe20000000f00 */
[----:B------:R-:W-:Y:S02]  /*7810*/  IMAD.MOV.U32 R128, RZ, RZ, R137 ;  /* 0x000000ffff807224 */ /* 0x000fe400078e0089 */
[----:B------:R-:W-:-:S07]  /*7820*/  IMAD.MOV.U32 R87, RZ, RZ, R86 ;  /* 0x000000ffff577224 */ /* 0x000fce00078e0056 */
.L_x_20045:
[----:B------:R-:W-:Y:S05]  /*7830*/  BSYNC.RECONVERGENT B1 ;  /* 0x0000000000017941 */ /* 0x000fea0003800200 */
.L_x_20043:
        /* <DEDUP_REMOVED lines=11> */
.L_x_20047:
[----:B------:R-:W-:Y:S01]  /*78f0*/  IMAD.MOV.U32 R135, RZ, RZ, R64 ;  /* 0x000000ffff877224 */ /* 0x000fe200078e0040 */
[----:B------:R-:W-:Y:S01]  /*7900*/  MOV R22, R25 ;  /* 0x0000001900167202 */ /* 0x000fe20000000f00 */
[----:B------:R-:W-:Y:S02]  /*7910*/  IMAD.MOV.U32 R137, RZ, RZ, R128 ;  /* 0x000000ffff897224 */ /* 0x000fe400078e0080 */
[----:B------:R-:W-:-:S07]  /*7920*/  IMAD.MOV.U32 R86, RZ, RZ, R89 ;  /* 0x000000ffff567224 */ /* 0x000fce00078e0059 */
.L_x_20048:
[----:B------:R-:W-:Y:S05]  /*7930*/  BSYNC.RECONVERGENT B1 ;  /* 0x0000000000017941 */ /* 0x000fea0003800200 */
.L_x_20046:
        /* <DEDUP_REMOVED lines=11> */
.L_x_20050:
[----:B------:R-:W-:Y:S01]  /*79f0*/  IMAD.MOV.U32 R64, RZ, RZ, R135 ;  /* 0x000000ffff407224 */ /* 0x000fe200078e0087 */
[----:B------:R-:W-:Y:S01]  /*7a00*/  MOV R25, R24 ;  /* 0x0000001800197202 */ /* 0x000fe20000000f00 */
[----:B------:R-:W-:Y:S02]  /*7a10*/  IMAD.MOV.U32 R128, RZ, RZ, R137 ;  /* 0x000000ffff807224 */ /* 0x000fe400078e0089 */
[----:B------:R-:W-:-:S07]  /*7a20*/  IMAD.MOV.U32 R89, RZ, RZ, R88 ;  /* 0x000000ffff597224 */ /* 0x000fce00078e0058 */
.L_x_20051:
[----:B------:R-:W-:Y:S05]  /*7a30*/  BSYNC.RECONVERGENT B1 ;  /* 0x0000000000017941 */ /* 0x000fea0003800200 */
.L_x_20049:
        /* <DEDUP_REMOVED lines=11> */
.L_x_20053:
[----:B------:R-:W-:Y:S01]  /*7af0*/  IMAD.MOV.U32 R135, RZ, RZ, R64 ;  /* 0x000000ffff877224 */ /* 0x000fe200078e0040 */
[----:B------:R-:W-:Y:S01]  /*7b00*/  MOV R24, R27 ;  /* 0x0000001b00187202 */ /* 0x000fe20000000f00 */
[----:B------:R-:W-:Y:S02]  /*7b10*/  IMAD.MOV.U32 R137, RZ, RZ, R128 ;  /* 0x000000ffff897224 */ /* 0x000fe400078e0080 */
[----:B------:R-:W-:-:S07]  /*7b20*/  IMAD.MOV.U32 R88, RZ, RZ, R91 ;  /* 0x000000ffff587224 */ /* 0x000fce00078e005b */
.L_x_20054:
[----:B------:R-:W-:Y:S05]  /*7b30*/  BSYNC.RECONVERGENT B1 ;  /* 0x0000000000017941 */ /* 0x000fea0003800200 */
.L_x_20052:
        /* <DEDUP_REMOVED lines=11> */
.L_x_20056:
[----:B------:R-:W-:Y:S01]  /*7bf0*/  IMAD.MOV.U32 R64, RZ, RZ, R135 ;  /* 0x000000ffff407224 */ /* 0x000fe200078e0087 */
[----:B------:R-:W-:Y:S01]  /*7c00*/  MOV R27, R26 ;  /* 0x0000001a001b7202 */ /* 0x000fe20000000f00 */
[----:B------:R-:W-:Y:S02]  /*7c10*/  IMAD.MOV.U32 R128, RZ, RZ, R137 ;  /* 0x000000ffff807224 */ /* 0x000fe400078e0089 */
[----:B------:R-:W-:-:S07]  /*7c20*/  IMAD.MOV.U32 R91, RZ, RZ, R90 ;  /* 0x000000ffff5b7224 */ /* 0x000fce00078e005a */
.L_x_20057:
[----:B------:R-:W-:Y:S05]  /*7c30*/  BSYNC.RECONVERGENT B1 ;  /* 0x0000000000017941 */ /* 0x000fea0003800200 */
.L_x_20055:
        /* <DEDUP_REMOVED lines=11> */
.L_x_20059:
[----:B------:R-:W-:Y:S01]  /*7cf0*/  IMAD.MOV.U32 R135, RZ, RZ, R64 ;  /* 0x000000ffff877224 */ /* 0x000fe200078e0040 */
[----:B------:R-:W-:Y:S01]  /*7d00*/  MOV R26, R29 ;  /* 0x0000001d001a7202 */ /* 0x000fe20000000f00 */
[----:B------:R-:W-:Y:S02]  /*7d10*/  IMAD.MOV.U32 R137, RZ, RZ, R128 ;  /* 0x000000ffff897224 */ /* 0x000fe400078e0080 */
[----:B------:R-:W-:-:S07]  /*7d20*/  IMAD.MOV.U32 R90, RZ, RZ, R93 ;  /* 0x000000ffff5a7224 */ /* 0x000fce00078e005d */
.L_x_20060:
[----:B------:R-:W-:Y:S05]  /*7d30*/  BSYNC.RECONVERGENT B1 ;  /* 0x0000000000017941 */ /* 0x000fea0003800200 */
.L_x_20058:
        /* <DEDUP_REMOVED lines=11> */
.L_x_20062:
[----:B------:R-:W-:Y:S01]  /*7df0*/  IMAD.MOV.U32 R64, RZ, RZ, R135 ;  /* 0x000000ffff407224 */ /* 0x000fe200078e0087 */
[----:B------:R-:W-:Y:S01]  /*7e00*/  MOV R29, R28 ;  /* 0x0000001c001d7202 */ /* 0x000fe20000000f00 */
[----:B------:R-:W-:Y:S02]  /*7e10*/  IMAD.MOV.U32 R128, RZ, RZ, R137 ;  /* 0x000000ffff807224 */ /* 0x000fe400078e0089 */
[----:B------:R-:W-:-:S07]  /*7e20*/  IMAD.MOV.U32 R93, RZ, RZ, R92 ;  /* 0x000000ffff5d7224 */ /* 0x000fce00078e005c */
.L_x_20063:
[----:B------:R-:W-:Y:S05]  /*7e30*/  BSYNC.RECONVERGENT B1 ;  /* 0x0000000000017941 */ /* 0x000fea0003800200 */
.L_x_20061:
        /* <DEDUP_REMOVED lines=11> */
.L_x_20065:
[----:B------:R-:W-:Y:S01]  /*7ef0*/  IMAD.MOV.U32 R135, RZ, RZ, R64 ;  /* 0x000000ffff877224 */ /* 0x000fe200078e0040 */
[----:B------:R-:W-:Y:S01]  /*7f00*/  MOV R28, R31 ;  /* 0x0000001f001c7202 */ /* 0x000fe20000000f00 */
[----:B------:R-:W-:Y:S02]  /*7f10*/  IMAD.MOV.U32 R137, RZ, RZ, R128 ;  /* 0x000000ffff897224 */ /* 0x000fe400078e0080 */
[----:B------:R-:W-:-:S07]  /*7f20*/  IMAD.MOV.U32 R92, RZ, RZ, R95 ;  /* 0x000000ffff5c7224 */ /* 0x000fce00078e005f */
.L_x_20066:
[----:B------:R-:W-:Y:S05]  /*7f30*/  BSYNC.RECONVERGENT B1 ;  /* 0x0000000000017941 */ /* 0x000fea0003800200 */
.L_x_20064:
        /* <DEDUP_REMOVED lines=11> */
.L_x_20068:
[----:B------:R-:W-:Y:S01]  /*7ff0*/  IMAD.MOV.U32 R64, RZ, RZ, R135 ;  /* 0x000000ffff407224 */ /* 0x000fe200078e0087 */
[----:B------:R-:W-:Y:S01]  /*8000*/  MOV R31, R30 ;  /* 0x0000001e001f7202 */ /* 0x000fe20000000f00 */
[----:B------:R-:W-:Y:S02]  /*8010*/  IMAD.MOV.U32 R128, RZ, RZ, R137 ;  /* 0x000000ffff807224 */ /* 0x000fe400078e0089 */
[----:B------:R-:W-:-:S07]  /*8020*/  IMAD.MOV.U32 R95, RZ, RZ, R94 ;  /* 0x000000ffff5f7224 */ /* 0x000fce00078e005e */
.L_x_20069:
[----:B------:R-:W-:Y:S05]  /*8030*/  BSYNC.RECONVERGENT B1 ;  /* 0x0000000000017941 */ /* 0x000fea0003800200 */
.L_x_20067:
        /* <DEDUP_REMOVED lines=11> */
.L_x_20071:
[----:B------:R-:W-:Y:S01]  /*80f0*/  IMAD.MOV.U32 R135, RZ, RZ, R64 ;  /* 0x000000ffff877224 */ /* 0x000fe200078e0040 */
[----:B------:R-:W-:Y:S01]  /*8100*/  MOV R30, R33 ;  /* 0x00000021001e7202 */ /* 0x000fe20000000f00 */
[----:B------:R-:W-:Y:S02]  /*8110*/  IMAD.MOV.U32 R137, RZ, RZ, R128 ;  /* 0x000000ffff897224 */ /* 0x000fe400078e0080 */
[----:B------:R-:W-:-:S07]  /*8120*/  IMAD.MOV.U32 R94, RZ, RZ, R97 ;  /* 0x000000ffff5e7224 */ /* 0x000fce00078e0061 */
.L_x_20072:
[----:B------:R-:W-:Y:S05]  /*8130*/  BSYNC.RECONVERGENT B1 ;  /* 0x0000000000017941 */ /* 0x000fea0003800200 */
.L_x_20070:
        /* <DEDUP_REMOVED lines=11> */
.L_x_20074:
[----:B------:R-:W-:Y:S01]  /*81f0*/  IMAD.MOV.U32 R64, RZ, RZ, R135 ;  /* 0x000000ffff407224 */ /* 0x000fe200078e0087 */
[----:B------:R-:W-:Y:S01]  /*8200*/  MOV R33, R32 ;  /* 0x0000002000217202 */ /* 0x000fe20000000f00 */
[----:B------:R-:W-:Y:S02]  /*8210*/  IMAD.MOV.U32 R128, RZ, RZ, R137 ;  /* 0x000000ffff807224 */ /* 0x000fe400078e0089 */
[----:B------:R-:W-:-:S07]  /*8220*/  IMAD.MOV.U32 R97, RZ, RZ, R96 ;  /* 0x000000ffff617224 */ /* 0x000fce00078e0060 */
.L_x_20075:
[----:B------:R-:W-:Y:S05]  /*8230*/  BSYNC.RECONVERGENT B1 ;  /* 0x0000000000017941 */ /* 0x000fea0003800200 */
.L_x_20073:
        /* <DEDUP_REMOVED lines=11> */
.L_x_20077:
[----:B------:R-:W-:Y:S01]  /*82f0*/  IMAD.MOV.U32 R135, RZ, RZ, R64 ;  /* 0x000000ffff877224 */ /* 0x000fe200078e0040 */
[----:B------:R-:W-:Y:S01]  /*8300*/  MOV R32, R35 ;  /* 0x0000002300207202 */ /* 0x000fe20000000f00 */
[----:B------:R-:W-:Y:S02]  /*8310*/  IMAD.MOV.U32 R137, RZ, RZ, R128 ;  /* 0x000000ffff897224 */ /* 0x000fe400078e0080 */
[----:B------:R-:W-:-:S07]  /*8320*/  IMAD.MOV.U32 R96, RZ, RZ, R99 ;  /* 0x000000ffff607224 */ /* 0x000fce00078e0063 */
.L_x_20078:
[----:B------:R-:W-:Y:S05]  /*8330*/  BSYNC.RECONVERGENT B1 ;  /* 0x0000000000017941 */ /* 0x000fea0003800200 */
.L_x_20076:
        /* <DEDUP_REMOVED lines=11> */
.L_x_20080:
[----:B------:R-:W-:Y:S01]  /*83f0*/  IMAD.MOV.U32 R64, RZ, RZ, R135 ;  /* 0x000000ffff407224 */ /* 0x000fe200078e0087 */
[----:B------:R-:W-:Y:S01]  /*8400*/  MOV R35, R34 ;  /* 0x0000002200237202 */ /* 0x000fe20000000f00 */
[----:B------:R-:W-:Y:S02]  /*8410*/  IMAD.MOV.U32 R128, RZ, RZ, R137 ;  /* 0x000000ffff807224 */ /* 0x000fe400078e0089 */
[----:B------:R-:W-:-:S07]  /*8420*/  IMAD.MOV.U32 R99, RZ, RZ, R98 ;  /* 0x000000ffff637224 */ /* 0x000fce00078e0062 */
.L_x_20081:
[----:B------:R-:W-:Y:S05]  /*8430*/  BSYNC.RECONVERGENT B1 ;  /* 0x0000000000017941 */ /* 0x000fea0003800200 */
.L_x_20079:
        /* <DEDUP_REMOVED lines=11> */
.L_x_20083:
[----:B------:R-:W-:Y:S01]  /*84f0*/  IMAD.MOV.U32 R135, RZ, RZ, R64 ;  /* 0x000000ffff877224 */ /* 0x000fe200078e0040 */
[----:B------:R-:W-:Y:S01]  /*8500*/  MOV R34, R37 ;  /* 0x0000002500227202 */ /* 0x000fe20000000f00 */
[----:B------:R-:W-:Y:S02]  /*8510*/  IMAD.MOV.U32 R137, RZ, RZ, R128 ;  /* 0x000000ffff897224 */ /* 0x000fe400078e0080 */
[----:B------:R-:W-:-:S07]  /*8520*/  IMAD.MOV.U32 R98, RZ, RZ, R101 ;  /* 0x000000ffff627224 */ /* 0x000fce00078e0065 */
.L_x_20084:
[----:B------:R-:W-:Y:S05]  /*8530*/  BSYNC.RECONVERGENT B1 ;  /* 0x0000000000017941 */ /* 0x000fea0003800200 */
.L_x_20082:
        /* <DEDUP_REMOVED lines=11> */
.L_x_20086:
[----:B------:R-:W-:Y:S01]  /*85f0*/  IMAD.MOV.U32 R64, RZ, RZ, R135 ;  /* 0x000000ffff407224 */ /* 0x000fe200078e0087 */
[----:B------:R-:W-:Y:S01]  /*8600*/  MOV R37, R36 ;  /* 0x0000002400257202 */ /* 0x000fe20000000f00 */
[----:B------:R-:W-:Y:S02]  /*8610*/  IMAD.MOV.U32 R128, RZ, RZ, R137 ;  /* 0x000000ffff807224 */ /* 0x000fe400078e0089 */
[----:B------:R-:W-:-:S07]  /*8620*/  IMAD.MOV.U32 R101, RZ, RZ, R100 ;  /* 0x000000ffff657224 */ /* 0x000fce00078e0064 */
.L_x_20087:
[----:B------:R-:W-:Y:S05]  /*8630*/  BSYNC.RECONVERGENT B1 ;  /* 0x0000000000017941 */ /* 0x000fea0003800200 */
.L_x_20085:
        /* <DEDUP_REMOVED lines=11> */
.L_x_20089:
[----:B------:R-:W-:Y:S01]  /*86f0*/  IMAD.MOV.U32 R135, RZ, RZ, R64 ;  /* 0x000000ffff877224 */ /* 0x000fe200078e0040 */
[----:B------:R-:W-:Y:S01]  /*8700*/  MOV R36, R39 ;  /* 0x0000002700247202 */ /* 0x000fe20000000f00 */
[----:B------:R-:W-:Y:S02]  /*8710*/  IMAD.MOV.U32 R137, RZ, RZ, R128 ;  /* 0x000000ffff897224 */ /* 0x000fe400078e0080 */
[----:B------:R-:W-:-:S07]  /*8720*/  IMAD.MOV.U32 R100, RZ, RZ, R103 ;  /* 0x000000ffff647224 */ /* 0x000fce00078e0067 */
.L_x_20090:
[----:B------:R-:W-:Y:S05]  /*8730*/  BSYNC.RECONVERGENT B1 ;  /* 0x0000000000017941 */ /* 0x000fea0003800200 */
.L_x_20088:
        /* <DEDUP_REMOVED lines=11> */
.L_x_20092:
[----:B------:R-:W-:Y:S01]  /*87f0*/  IMAD.MOV.U32 R64, RZ, RZ, R135 ;  /* 0x000000ffff407224 */ /* 0x000fe200078e0087 */
[----:B------:R-:W-:Y:S01]  /*8800*/  MOV R39, R38 ;  /* 0x0000002600277202 */ /* 0x000fe20000000f00 */
[----:B------:R-:W-:Y:S02]  /*8810*/  IMAD.MOV.U32 R128, RZ, RZ, R137 ;  /* 0x000000ffff807224 */ /* 0x000fe400078e0089 */
[----:B------:R-:W-:-:S07]  /*8820*/  IMAD.MOV.U32 R103, RZ, RZ, R102 ;  /* 0x000000ffff677224 */ /* 0x000fce00078e0066 */
.L_x_20093:
[----:B------:R-:W-:Y:S05]  /*8830*/  BSYNC.RECONVERGENT B1 ;  /* 0x0000000000017941 */ /* 0x000fea0003800200 */
.L_x_20091:
        /* <DEDUP_REMOVED lines=11> */
.L_x_20095:
[----:B------:R-:W-:Y:S01]  /*88f0*/  IMAD.MOV.U32 R135, RZ, RZ, R64 ;  /* 0x000000ffff877224 */ /* 0x000fe200078e0040 */
[----:B------:R-:W-:Y:S01]  /*8900*/  MOV R38, R41 ;  /* 0x0000002900267202 */ /* 0x000fe20000000f00 */
[----:B------:R-:W-:Y:S02]  /*8910*/  IMAD.MOV.U32 R137, RZ, RZ, R128 ;  /* 0x000000ffff897224 */ /* 0x000fe400078e0080 */
[----:B------:R-:W-:-:S07]  /*8920*/  IMAD.MOV.U32 R102, RZ, RZ, R105 ;  /* 0x000000ffff667224 */ /* 0x000fce00078e0069 */
.L_x_20096:
[----:B------:R-:W-:Y:S05]  /*8930*/  BSYNC.RECONVERGENT B1 ;  /* 0x0000000000017941 */ /* 0x000fea0003800200 */
.L_x_20094:
        /* <DEDUP_REMOVED lines=11> */
.L_x_20098:
[----:B------:R-:W-:Y:S01]  /*89f0*/  IMAD.MOV.U32 R64, RZ, RZ, R135 ;  /* 0x000000ffff407224 */ /* 0x000fe200078e0087 */
[----:B------:R-:W-:Y:S01]  /*8a00*/  MOV R41, R40 ;  /* 0x0000002800297202 */ /* 0x000fe20000000f00 */
[----:B------:R-:W-:Y:S02]  /*8a10*/  IMAD.MOV.U32 R128, RZ, RZ, R137 ;  /* 0x000000ffff807224 */ /* 0x000fe400078e0089 */
[----:B------:R-:W-:-:S07]  /*8a20*/  IMAD.MOV.U32 R105, RZ, RZ, R104 ;  /* 0x000000ffff697224 */ /* 0x000fce00078e0068 */
.L_x_20099:
[----:B------:R-:W-:Y:S05]  /*8a30*/  BSYNC.RECONVERGENT B1 ;  /* 0x0000000000017941 */ /* 0x000fea0003800200 */
.L_x_20097:
        /* <DEDUP_REMOVED lines=11> */
.L_x_20101:
[----:B------:R-:W-:Y:S01]  /*8af0*/  IMAD.MOV.U32 R135, RZ, RZ, R64 ;  /* 0x000000ffff877224 */ /* 0x000fe200078e0040 */
[----:B------:R-:W-:Y:S01]  /*8b00*/  MOV R40, R43 ;  /* 0x0000002b00287202 */ /* 0x000fe20000000f00 */
[----:B------:R-:W-:Y:S02]  /*8b10*/  IMAD.MOV.U32 R137, RZ, RZ, R128 ;  /* 0x000000ffff897224 */ /* 0x000fe400078e0080 */
[----:B------:R-:W-:-:S07]  /*8b20*/  IMAD.MOV.U32 R104, RZ, RZ, R107 ;  /* 0x000000ffff687224 */ /* 0x000fce00078e006b */
.L_x_20102:
[----:B------:R-:W-:Y:S05]  /*8b30*/  BSYNC.RECONVERGENT B1 ;  /* 0x0000000000017941 */ /* 0x000fea0003800200 */
.L_x_20100:
        /* <DEDUP_REMOVED lines=11> */
.L_x_20104:
[----:B------:R-:W-:Y:S01]  /*8bf0*/  IMAD.MOV.U32 R64, RZ, RZ, R135 ;  /* 0x000000ffff407224 */ /* 0x000fe200078e0087 */
[----:B------:R-:W-:Y:S01]  /*8c00*/  MOV R43, R42 ;  /* 0x0000002a002b7202 */ /* 0x000fe20000000f00 */
[----:B------:R-:W-:Y:S02]  /*8c10*/  IMAD.MOV.U32 R128, RZ, RZ, R137 ;  /* 0x000000ffff807224 */ /* 0x000fe400078e0089 */
[----:B------:R-:W-:-:S07]  /*8c20*/  IMAD.MOV.U32 R107, RZ, RZ, R106 ;  /* 0x000000ffff6b7224 */ /* 0x000fce00078e006a */
.L_x_20105:
[----:B------:R-:W-:Y:S05]  /*8c30*/  BSYNC.RECONVERGENT B1 ;  /* 0x0000000000017941 */ /* 0x000fea0003800200 */
.L_x_20103:
        /* <DEDUP_REMOVED lines=11> */
.L_x_20107:
[----:B------:R-:W-:Y:S01]  /*8cf0*/  IMAD.MOV.U32 R135, RZ, RZ, R64 ;  /* 0x000000ffff877224 */ /* 0x000fe200078e0040 */
[----:B------:R-:W-:Y:S01]  /*8d00*/  MOV R42, R45 ;  /* 0x0000002d002a7202 */ /* 0x000fe20000000f00 */
[----:B------:R-:W-:Y:S02]  /*8d10*/  IMAD.MOV.U32 R137, RZ, RZ, R128 ;  /* 0x000000ffff897224 */ /* 0x000fe400078e0080 */
[----:B------:R-:W-:-:S07]  /*8d20*/  IMAD.MOV.U32 R106, RZ, RZ, R109 ;  /* 0x000000ffff6a7224 */ /* 0x000fce00078e006d */
.L_x_20108:
[----:B------:R-:W-:Y:S05]  /*8d30*/  BSYNC.RECONVERGENT B1 ;  /* 0x0000000000017941 */ /* 0x000fea0003800200 */
.L_x_20106:
        /* <DEDUP_REMOVED lines=11> */
.L_x_20110:
[----:B------:R-:W-:Y:S01]  /*8df0*/  IMAD.MOV.U32 R64, RZ, RZ, R135 ;  /* 0x000000ffff407224 */ /* 0x000fe200078e0087 */
[----:B------:R-:W-:Y:S01]  /*8e00*/  MOV R45, R44 ;  /* 0x0000002c002d7202 */ /* 0x000fe20000000f00 */
[----:B------:R-:W-:Y:S02]  /*8e10*/  IMAD.MOV.U32 R128, RZ, RZ, R137 ;  /* 0x000000ffff807224 */ /* 0x000fe400078e0089 */
[----:B------:R-:W-:-:S07]  /*8e20*/  IMAD.MOV.U32 R109, RZ, RZ, R108 ;  /* 0x000000ffff6d7224 */ /* 0x000fce00078e006c */
.L_x_20111:
[----:B------:R-:W-:Y:S05]  /*8e30*/  BSYNC.RECONVERGENT B1 ;  /* 0x0000000000017941 */ /* 0x000fea0003800200 */
.L_x_20109:
        /* <DEDUP_REMOVED lines=11> */
.L_x_20113:
[----:B------:R-:W-:Y:S01]  /*8ef0*/  IMAD.MOV.U32 R135, RZ, RZ, R64 ;  /* 0x000000ffff877224 */ /* 0x000fe200078e0040 */
[----:B------:R-:W-:Y:S01]  /*8f00*/  MOV R44, R47 ;  /* 0x0000002f002c7202 */ /* 0x000fe20000000f00 */
[----:B------:R-:W-:Y:S02]  /*8f10*/  IMAD.MOV.U32 R137, RZ, RZ, R128 ;  /* 0x000000ffff897224 */ /* 0x000fe400078e0080 */
[----:B------:R-:W-:-:S07]  /*8f20*/  IMAD.MOV.U32 R108, RZ, RZ, R111 ;  /* 0x000000ffff6c7224 */ /* 0x000fce00078e006f */
.L_x_20114:
[----:B------:R-:W-:Y:S05]  /*8f30*/  BSYNC.RECONVERGENT B1 ;  /* 0x0000000000017941 */ /* 0x000fea0003800200 */
.L_x_20112:
        /* <DEDUP_REMOVED lines=11> */
.L_x_20116:
[----:B------:R-:W-:Y:S01]  /*8ff0*/  IMAD.MOV.U32 R64, RZ, RZ, R135 ;  /* 0x000000ffff407224 */ /* 0x000fe200078e0087 */
[----:B------:R-:W-:Y:S01]  /*9000*/  MOV R47, R46 ;  /* 0x0000002e002f7202 */ /* 0x000fe20000000f00 */
[----:B------:R-:W-:Y:S02]  /*9010*/  IMAD.MOV.U32 R128, RZ, RZ, R137 ;  /* 0x000000ffff807224 */ /* 0x000fe400078e0089 */
[----:B------:R-:W-:-:S07]  /*9020*/  IMAD.MOV.U32 R111, RZ, RZ, R110 ;  /* 0x000000ffff6f7224 */ /* 0x000fce00078e006e */
.L_x_20117:
[----:B------:R-:W-:Y:S05]  /*9030*/  BSYNC.RECONVERGENT B1 ;  /* 0x0000000000017941 */ /* 0x000fea0003800200 */
.L_x_20115:
        /* <DEDUP_REMOVED lines=11> */
.L_x_20119:
[----:B------:R-:W-:Y:S01]  /*90f0*/  IMAD.MOV.U32 R135, RZ, RZ, R64 ;  /* 0x000000ffff877224 */ /* 0x000fe200078e0040 */
[----:B------:R-:W-:Y:S01]  /*9100*/  MOV R46, R49 ;  /* 0x00000031002e7202 */ /* 0x000fe20000000f00 */
[----:B------:R-:W-:Y:S02]  /*9110*/  IMAD.MOV.U32 R137, RZ, RZ, R128 ;  /* 0x000000ffff897224 */ /* 0x000fe400078e0080 */
[----:B------:R-:W-:-:S07]  /*9120*/  IMAD.MOV.U32 R110, RZ, RZ, R113 ;  /* 0x000000ffff6e7224 */ /* 0x000fce00078e0071 */
.L_x_20120:
[----:B------:R-:W-:Y:S05]  /*9130*/  BSYNC.RECONVERGENT B1 ;  /* 0x0000000000017941 */ /* 0x000fea0003800200 */
.L_x_20118:
        /* <DEDUP_REMOVED lines=11> */
.L_x_20122:
[----:B------:R-:W-:Y:S01]  /*91f0*/  IMAD.MOV.U32 R64, RZ, RZ, R135 ;  /* 0x000000ffff407224 */ /* 0x000fe200078e0087 */
[----:B------:R-:W-:Y:S01]  /*9200*/  MOV R49, R48 ;  /* 0x0000003000317202 */ /* 0x000fe20000000f00 */
[----:B------:R-:W-:Y:S02]  /*9210*/  IMAD.MOV.U32 R128, RZ, RZ, R137 ;  /* 0x000000ffff807224 */ /* 0x000fe400078e0089 */
[----:B------:R-:W-:-:S07]  /*9220*/  IMAD.MOV.U32 R113, RZ, RZ, R112 ;  /* 0x000000ffff717224 */ /* 0x000fce00078e0070 */
.L_x_20123:
[----:B------:R-:W-:Y:S05]  /*9230*/  BSYNC.RECONVERGENT B1 ;  /* 0x0000000000017941 */ /* 0x000fea0003800200 */
.L_x_20121:
        /* <DEDUP_REMOVED lines=11> */
.L_x_20125:
[----:B------:R-:W-:Y:S01]  /*92f0*/  IMAD.MOV.U32 R135, RZ, RZ, R64 ;  /* 0x000000ffff877224 */ /* 0x000fe200078e0040 */
[----:B------:R-:W-:Y:S01]  /*9300*/  MOV R48, R51 ;  /* 0x0000003300307202 */ /* 0x000fe20000000f00 */
[----:B------:R-:W-:Y:S02]  /*9310*/  IMAD.MOV.U32 R137, RZ, RZ, R128 ;  /* 0x000000ffff897224 */ /* 0x000fe400078e0080 */
[----:B------:R-:W-:-:S07]  /*9320*/  IMAD.MOV.U32 R112, RZ, RZ, R115 ;  /* 0x000000ffff707224 */ /* 0x000fce00078e0073 */
.L_x_20126:
[----:B------:R-:W-:Y:S05]  /*9330*/  BSYNC.RECONVERGENT B1 ;  /* 0x0000000000017941 */ /* 0x000fea0003800200 */
.L_x_20124:
        /* <DEDUP_REMOVED lines=11> */
.L_x_20128:
[----:B------:R-:W-:Y:S01]  /*93f0*/  IMAD.MOV.U32 R64, RZ, RZ, R135 ;  /* 0x000000ffff407224 */ /* 0x000fe200078e0087 */
[----:B------:R-:W-:Y:S01]  /*9400*/  MOV R51, R50 ;  /* 0x0000003200337202 */ /* 0x000fe20000000f00 */
[----:B------:R-:W-:Y:S02]  /*9410*/  IMAD.MOV.U32 R128, RZ, RZ, R137 ;  /* 0x000000ffff807224 */ /* 0x000fe400078e0089 */
[----:B------:R-:W-:-:S07]  /*9420*/  IMAD.MOV.U32 R115, RZ, RZ, R114 ;  /* 0x000000ffff737224 */ /* 0x000fce00078e0072 */
.L_x_20129:
[----:B------:R-:W-:Y:S05]  /*9430*/  BSYNC.RECONVERGENT B1 ;  /* 0x0000000000017941 */ /* 0x000fea0003800200 */
.L_x_20127:
        /* <DEDUP_REMOVED lines=11> */
.L_x_20131:
[----:B------:R-:W-:Y:S01]  /*94f0*/  IMAD.MOV.U32 R135, RZ, RZ, R64 ;  /* 0x000000ffff877224 */ /* 0x000fe200078e0040 */
[----:B------:R-:W-:Y:S01]  /*9500*/  MOV R50, R53 ;  /* 0x0000003500327202 */ /* 0x000fe20000000f00 */
[----:B------:R-:W-:Y:S02]  /*9510*/  IMAD.MOV.U32 R137, RZ, RZ, R128 ;  /* 0x000000ffff897224 */ /* 0x000fe400078e0080 */
[----:B------:R-:W-:-:S07]  /*9520*/  IMAD.MOV.U32 R114, RZ, RZ, R117 ;  /* 0x000000ffff727224 */ /* 0x000fce00078e0075 */
.L_x_20132:
[----:B------:R-:W-:Y:S05]  /*9530*/  BSYNC.RECONVERGENT B1 ;  /* 0x0000000000017941 */ /* 0x000fea0003800200 */
.L_x_20130:
        /* <DEDUP_REMOVED lines=11> */
.L_x_20134:
[----:B------:R-:W-:Y:S01]  /*95f0*/  IMAD.MOV.U32 R64, RZ, RZ, R135 ;  /* 0x000000ffff407224 */ /* 0x000fe200078e0087 */
[----:B------:R-:W-:Y:S01]  /*9600*/  MOV R53, R52 ;  /* 0x0000003400357202 */ /* 0x000fe20000000f00 */
[----:B------:R-:W-:Y:S02]  /*9610*/  IMAD.MOV.U32 R128, RZ, RZ, R137 ;  /* 0x000000ffff807224 */ /* 0x000fe400078e0089 */
[----:B------:R-:W-:-:S07]  /*9620*/  IMAD.MOV.U32 R117, RZ, RZ, R116 ;  /* 0x000000ffff757224 */ /* 0x000fce00078e0074 */
.L_x_20135:
[----:B------:R-:W-:Y:S05]  /*9630*/  BSYNC.RECONVERGENT B1 ;  /* 0x0000000000017941 */ /* 0x000fea0003800200 */
.L_x_20133:
        /* <DEDUP_REMOVED lines=11> */
.L_x_20137:
[----:B------:R-:W-:Y:S01]  /*96f0*/  IMAD.MOV.U32 R135, RZ, RZ, R64 ;  /* 0x000000ffff877224 */ /* 0x000fe200078e0040 */
[----:B------:R-:W-:Y:S01]  /*9700*/  MOV R52, R55 ;  /* 0x0000003700347202 */ /* 0x000fe20000000f00 */
[----:B------:R-:W-:Y:S02]  /*9710*/  IMAD.MOV.U32 R137, RZ, RZ, R128 ;  /* 0x000000ffff897224 */ /* 0x000fe400078e0080 */
[----:B------:R-:W-:-:S07]  /*9720*/  IMAD.MOV.U32 R116, RZ, RZ, R119 ;  /* 0x000000ffff747224 */ /* 0x000fce00078e0077 */
.L_x_20138:
[----:B------:R-:W-:Y:S05]  /*9730*/  BSYNC.RECONVERGENT B1 ;  /* 0x0000000000017941 */ /* 0x000fea0003800200 */
.L_x_20136:
        /* <DEDUP_REMOVED lines=11> */
.L_x_20140:
[----:B------:R-:W-:Y:S01]  /*97f0*/  IMAD.MOV.U32 R64, RZ, RZ, R135 ;  /* 0x000000ffff407224 */ /* 0x000fe200078e0087 */
[----:B------:R-:W-:Y:S01]  /*9800*/  MOV R55, R54 ;  /* 0x0000003600377202 */ /* 0x000fe20000000f00 */
[----:B------:R-:W-:Y:S02]  /*9810*/  IMAD.MOV.U32 R128, RZ, RZ, R137 ;  /* 0x000000ffff807224 */ /* 0x000fe400078e0089 */
[----:B------:R-:W-:-:S07]  /*9820*/  IMAD.MOV.U32 R119, RZ, RZ, R118 ;  /* 0x000000ffff777224 */ /* 0x000fce00078e0076 */
.L_x_20141:
[----:B------:R-:W-:Y:S05]  /*9830*/  BSYNC.RECONVERGENT B1 ;  /* 0x0000000000017941 */ /* 0x000fea0003800200 */
.L_x_20139:
        /* <DEDUP_REMOVED lines=11> */
.L_x_20143:
[----:B------:R-:W-:Y:S01]  /*98f0*/  IMAD.MOV.U32 R135, RZ, RZ, R64 ;  /* 0x000000ffff877224 */ /* 0x000fe200078e0040 */
[----:B------:R-:W-:Y:S01]  /*9900*/  MOV R54, R57 ;  /* 0x0000003900367202 */ /* 0x000fe20000000f00 */
[----:B------:R-:W-:Y:S02]  /*9910*/  IMAD.MOV.U32 R137, RZ, RZ, R128 ;  /* 0x000000ffff897224 */ /* 0x000fe400078e0080 */
[----:B------:R-:W-:-:S07]  /*9920*/  IMAD.MOV.U32 R118, RZ, RZ, R121 ;  /* 0x000000ffff767224 */ /* 0x000fce00078e0079 */
.L_x_20144:
[----:B------:R-:W-:Y:S05]  /*9930*/  BSYNC.RECONVERGENT B1 ;  /* 0x0000000000017941 */ /* 0x000fea0003800200 */
.L_x_20142:
        /* <DEDUP_REMOVED lines=11> */
.L_x_20146:
[----:B------:R-:W-:Y:S01]  /*99f0*/  IMAD.MOV.U32 R64, RZ, RZ, R135 ;  /* 0x000000ffff407224 */ /* 0x000fe200078e0087 */
[----:B------:R-:W-:Y:S01]  /*9a00*/  MOV R57, R56 ;  /* 0x0000003800397202 */ /* 0x000fe20000000f00 */
[----:B------:R-:W-:Y:S02]  /*9a10*/  IMAD.MOV.U32 R128, RZ, RZ, R137 ;  /* 0x000000ffff807224 */ /* 0x000fe400078e0089 */
[----:B------:R-:W-:-:S07]  /*9a20*/  IMAD.MOV.U32 R121, RZ, RZ, R120 ;  /* 0x000000ffff797224 */ /* 0x000fce00078e0078 */
.L_x_20147:
[----:B------:R-:W-:Y:S05]  /*9a30*/  BSYNC.RECONVERGENT B1 ;  /* 0x0000000000017941 */ /* 0x000fea0003800200 */
.L_x_20145:
        /* <DEDUP_REMOVED lines=11> */
.L_x_20149:
[----:B------:R-:W-:Y:S01]  /*9af0*/  IMAD.MOV.U32 R135, RZ, RZ, R64 ;  /* 0x000000ffff877224 */ /* 0x000fe200078e0040 */
[----:B------:R-:W-:Y:S01]  /*9b00*/  MOV R56, R59 ;  /* 0x0000003b00387202 */ /* 0x000fe20000000f00 */
[----:B------:R-:W-:Y:S02]  /*9b10*/  IMAD.MOV.U32 R137, RZ, RZ, R128 ;  /* 0x000000ffff897224 */ /* 0x000fe400078e0080 */
[----:B------:R-:W-:-:S07]  /*9b20*/  IMAD.MOV.U32 R120, RZ, RZ, R123 ;  /* 0x000000ffff787224 */ /* 0x000fce00078e007b */
.L_x_20150:
[----:B------:R-:W-:Y:S05]  /*9b30*/  BSYNC.RECONVERGENT B1 ;  /* 0x0000000000017941 */ /* 0x000fea0003800200 */
.L_x_20148:
        /* <DEDUP_REMOVED lines=11> */
.L_x_20152:
[----:B------:R-:W-:Y:S01]  /*9bf0*/  IMAD.MOV.U32 R64, RZ, RZ, R135 ;  /* 0x000000ffff407224 */ /* 0x000fe200078e0087 */
[----:B------:R-:W-:Y:S01]  /*9c00*/  MOV R59, R58 ;  /* 0x0000003a003b7202 */ /* 0x000fe20000000f00 */
[----:B------:R-:W-:Y:S02]  /*9c10*/  IMAD.MOV.U32 R128, RZ, RZ, R137 ;  /* 0x000000ffff807224 */ /* 0x000fe400078e0089 */
[----:B------:R-:W-:-:S07]  /*9c20*/  IMAD.MOV.U32 R123, RZ, RZ, R122 ;  /* 0x000000ffff7b7224 */ /* 0x000fce00078e007a */
.L_x_20153:
[----:B------:R-:W-:Y:S05]  /*9c30*/  BSYNC.RECONVERGENT B1 ;  /* 0x0000000000017941 */ /* 0x000fea0003800200 */
.L_x_20151:
        /* <DEDUP_REMOVED lines=11> */
.L_x_20155:
[----:B------:R-:W-:Y:S01]  /*9cf0*/  IMAD.MOV.U32 R135, RZ, RZ, R64 ;  /* 0x000000ffff877224 */ /* 0x000fe200078e0040 */
[----:B------:R-:W-:Y:S01]  /*9d00*/  MOV R58, R61 ;  /* 0x0000003d003a7202 */ /* 0x000fe20000000f00 */
[----:B------:R-:W-:Y:S02]  /*9d10*/  IMAD.MOV.U32 R137, RZ, RZ, R128 ;  /* 0x000000ffff897224 */ /* 0x000fe400078e0080 */
[----:B------:R-:W-:-:S07]  /*9d20*/  IMAD.MOV.U32 R122, RZ, RZ, R125 ;  /* 0x000000ffff7a7224 */ /* 0x000fce00078e007d */
.L_x_20156:
[----:B------:R-:W-:Y:S05]  /*9d30*/  BSYNC.RECONVERGENT B1 ;  /* 0x0000000000017941 */ /* 0x000fea0003800200 */
.L_x_20154:
        /* <DEDUP_REMOVED lines=11> */
.L_x_20158:
[----:B------:R-:W-:Y:S01]  /*9df0*/  IMAD.MOV.U32 R64, RZ, RZ, R135 ;  /* 0x000000ffff407224 */ /* 0x000fe200078e0087 */
[----:B------:R-:W-:Y:S01]  /*9e00*/  MOV R61, R60 ;  /* 0x0000003c003d7202 */ /* 0x000fe20000000f00 */
[----:B------:R-:W-:Y:S02]  /*9e10*/  IMAD.MOV.U32 R128, RZ, RZ, R137 ;  /* 0x000000ffff807224 */ /* 0x000fe400078e0089 */
[----:B------:R-:W-:-:S07]  /*9e20*/  IMAD.MOV.U32 R125, RZ, RZ, R124 ;  /* 0x000000ffff7d7224 */ /* 0x000fce00078e007c */
.L_x_20159:
[----:B------:R-:W-:Y:S05]  /*9e30*/  BSYNC.RECONVERGENT B1 ;  /* 0x0000000000017941 */ /* 0x000fea0003800200 */
.L_x_20157:
        /* <DEDUP_REMOVED lines=11> */
.L_x_20161:
[----:B------:R-:W-:Y:S01]  /*9ef0*/  IMAD.MOV.U32 R135, RZ, RZ, R64 ;  /* 0x000000ffff877224 */ /* 0x000fe200078e0040 */
[----:B------:R-:W-:Y:S01]  /*9f00*/  MOV R60, R63 ;  /* 0x0000003f003c7202 */ /* 0x000fe20000000f00 */
[----:B------:R-:W-:Y:S02]  /*9f10*/  IMAD.MOV.U32 R137, RZ, RZ, R128 ;  /* 0x000000ffff897224 */ /* 0x000fe400078e0080 */
[----:B------:R-:W-:-:S07]  /*9f20*/  IMAD.MOV.U32 R124, RZ, RZ, R127 ;  /* 0x000000ffff7c7224 */ /* 0x000fce00078e007f */
.L_x_20162:
[----:B------:R-:W-:Y:S05]  /*9f30*/  BSYNC.RECONVERGENT B1 ;  /* 0x0000000000017941 */ /* 0x000fea0003800200 */
.L_x_20160:
        /* <DEDUP_REMOVED lines=11> */
.L_x_20164:
[----:B------:R-:W-:Y:S01]  /*9ff0*/  IMAD.MOV.U32 R64, RZ, RZ, R135 ;  /* 0x000000ffff407224 */ /* 0x000fe200078e0087 */
[----:B------:R-:W-:Y:S01]  /*a000*/  MOV R63, R62 ;  /* 0x0000003e003f7202 */ /* 0x000fe20000000f00 */
[----:B------:R-:W-:Y:S02]  /*a010*/  IMAD.MOV.U32 R128, RZ, RZ, R137 ;  /* 0x000000ffff807224 */ /* 0x000fe400078e0089 */
[----:B------:R-:W-:-:S07]  /*a020*/  IMAD.MOV.U32 R127, RZ, RZ, R126 ;  /* 0x000000ffff7f7224 */ /* 0x000fce00078e007e */
.L_x_20165:
[----:B------:R-:W-:Y:S05]  /*a030*/  BSYNC.RECONVERGENT B1 ;  /* 0x0000000000017941 */ /* 0x000fea0003800200 */
.L_x_20163:
        /* <DEDUP_REMOVED lines=11> */
.L_x_20167:
[----:B------:R-:W-:Y:S01]  /*a0f0*/  IMAD.MOV.U32 R134, RZ, RZ, R64 ;  /* 0x000000ffff867224 */ /* 0x000fe200078e0040 */
[----:B------:R-:W-:Y:S01]  /*a100*/  MOV R62, R65 ;  /* 0x00000041003e7202 */ /* 0x000fe20000000f00 */
[----:B------:R-:W-:Y:S02]  /*a110*/  IMAD.MOV.U32 R126, RZ, RZ, R129 ;  /* 0x000000ffff7e7224 */ /* 0x000fe400078e0081 */
[----:B------:R-:W-:-:S07]  /*a120*/  IMAD.MOV.U32 R135, RZ, RZ, R128 ;  /* 0x000000ffff877224 */ /* 0x000fce00078e0080 */
.L_x_20168:
[----:B------:R-:W-:Y:S05]  /*a130*/  BSYNC.RECONVERGENT B1 ;  /* 0x0000000000017941 */ /* 0x000fea0003800200 */
.L_x_20166:
        /* <DEDUP_REMOVED lines=11> */
.L_x_20170:
[----:B------:R-:W-:Y:S01]  /*a1f0*/  IMAD.MOV.U32 R129, RZ, RZ, R133 ;  /* 0x000000ffff817224 */ /* 0x000fe200078e0085 */
[----:B------:R-:W-:Y:S01]  /*a200*/  MOV R64, R135 ;  /* 0x0000008700407202 */ /* 0x000fe20000000f00 */
[----:B------:R-:W-:Y:S02]  /*a210*/  IMAD.MOV.U32 R65, RZ, RZ, R132 ;  /* 0x000000ffff417224 */ /* 0x000fe400078e0084 */
[--C-:B------:R-:W-:Y:S02]  /*a220*/  IMAD.MOV.U32 R128, RZ, RZ, R134.reuse ;  /* 0x000000ffff807224 */ /* 0x100fe400078e0086 */
[----:B------:R-:W-:Y:S02]  /*a230*/  IMAD.MOV.U32 R133, RZ, RZ, R134 ;  /* 0x000000ffff857224 */ /* 0x000fe400078e0086 */
[----:B------:R-:W-:-:S07]  /*a240*/  IMAD.MOV.U32 R132, RZ, RZ, R135 ;  /* 0x000000ffff847224 */ /* 0x000fce00078e0087 */
.L_x_20171:
[----:B------:R-:W-:Y:S05]  /*a250*/  BSYNC.RECONVERGENT B1 ;  /* 0x0000000000017941 */ /* 0x000fea0003800200 */
.L_x_20169:
[----:B------:R-:W-:Y:S01]  /*a260*/  VIADD R131, R131, 0x4 ;  /* 0x0000000483837836 */ /* 0x000fe20000000000 */
[----:B------:R-:W-:Y:S06]  /*a270*/  @P1 BRA `(.L_x_20172) ;  /* 0xffffffc0000c1947 */ /* 0x000fec000383ffff */
.L_x_19982:
[----:B------:R-:W-:Y:S05]  /*a280*/  BSYNC.RECONVERGENT B0 ;  /* 0x0000000000007941 */ /* 0x000fea0003800200 */
.L_x_19981:
[----:B0-----:R-:W0:Y:S01]  /*a290*/  SHFL.DOWN PT, R131, R128, 0x2, 0x1f ;  /* 0x08401f0080837f89 */ /* 0x001e2200000e0000 */
[----:B------:R-:W1:Y:S01]  /*a2a0*/  LDCU UR4, c[0x0][0x2f8] ;  /* 0x00005f00ff0477ac */ /* 0x000e620008000800 */
[----:B------:R-:W-:Y:S02]  /*a2b0*/  BSSY.RECONVERGENT B0, `(.L_x_20173) ;  /* 0x0000507000007945 */ /* 0x000fe40003800200 */
[----:B------:R-:W2:Y:S01]  /*a2c0*/  SHFL.DOWN PT, R133, R129, 0x2, 0x1f ;  /* 0x08401f0081857f89 */ /* 0x000ea200000e0000 */
[----:B------:R-:W3:Y:S03]  /*a2d0*/  LDCU UR5, c[0x0][0x2f8] ;  /* 0x00005f00ff0577ac */ /* 0x000ee60008000800 */
[----:B------:R-:W4:Y:S04]  /*a2e0*/  SHFL.DOWN PT, R132, R126, 0x2, 0x1f ;  /* 0x08401f007e847f89 */ /* 0x000f2800000e0000 */
[----:B------:R-:W5:Y:S04]  /*a2f0*/  SHFL.DOWN PT, R135, R127, 0x2, 0x1f ;  /* 0x08401f007f877f89 */ /* 0x000f6800000e0000 */
[----:B------:R-:W5:Y:S01]  /*a300*/  SHFL.DOWN PT, R134, R124, 0x2, 0x1f ;  /* 0x08401f007c867f89 */ /* 0x000f6200000e0000 */
[----:B-1----:R-:W-:-:S03]  /*a310*/  IADD3 R165, PT, PT, R0, -UR4, RZ ;  /* 0x8000000400a57c10 */ /* 0x002fc6000fffe0ff */
[----:B------:R-:W1:Y:S01]  /*a320*/  SHFL.DOWN PT, R137, R125, 0x2, 0x1f ;  /* 0x08401f007d897f89 */ /* 0x000e6200000e0000 */
[----:B---3--:R-:W-:-:S03]  /*a330*/  VIADD R130, R0, -UR5 ;  /* 0x8000000500827c36 */ /* 0x008fc60008000000 */
[----:B------:R-:W3:Y:S04]  /*a340*/  SHFL.DOWN PT, R136, R122, 0x2, 0x1f ;  /* 0x08401f007a887f89 */ /* 0x000ee800000e0000 */
        /* <DEDUP_REMOVED lines=13> */
[----:B0-----:R-:W-:Y:S04]  /*a420*/  STL [R165], R131 ;  /* 0x00000083a5007387 */ /* 0x001fe80000100800 */
[----:B--2---:R-:W-:Y:S04]  /*a430*/  STL [R130+0x4], R133 ;  /* 0x0000048582007387 */ /* 0x004fe80000100800 */
[----:B----4-:R-:W-:Y:S04]  /*a440*/  STL [R165+0x8], R132 ;  /* 0x00000884a5007387 */ /* 0x010fe80000100800 */
[----:B-----5:R-:W-:Y:S04]  /*a450*/  STL [R130+0xc], R135 ;  /* 0x00000c8782007387 */ /* 0x020fe80000100800 */
[----:B------:R-:W-:Y:S04]  /*a460*/  STL [R165+0x10], R134 ;  /* 0x00001086a5007387 */ /* 0x000fe80000100800 */
[----:B-1----:R-:W-:Y:S04]  /*a470*/  STL [R130+0x14], R137 ;  /* 0x0000148982007387 */ /* 0x002fe80000100800 */
[----:B---3--:R-:W-:Y:S04]  /*a480*/  STL [R165+0x18], R136 ;  /* 0x00001888a5007387 */ /* 0x008fe80000100800 */
[----:B------:R-:W-:Y:S04]  /*a490*/  STL [R130+0x1c], R139 ;  /* 0x00001c8b82007387 */ /* 0x000fe80000100800 */
[----:B------:R-:W0:Y:S04]  /*a4a0*/  SHFL.DOWN PT, R136, R88, 0x2, 0x1f ;  /* 0x08401f0058887f89 */ /* 0x000e2800000e0000 */
        /* <DEDUP_REMOVED lines=230> */
[----:B0-----:R-:W-:Y:S01]  /*b310*/  VIADD R133, R130, 0x100 ;  /* 0x0000010082857836 */ /* 0x001fe20000000000 */
[----:B------:R-:W-:Y:S01]  /*b320*/  MOV R131, R64 ;  /* 0x0000004000837202 */ /* 0x000fe20000000f00 */
[----:B------:R-:W-:Y:S02]  /*b330*/  IMAD.MOV.U32 R132, RZ, RZ, R128 ;  /* 0x000000ffff847224 */ /* 0x000fe400078e0080 */
[----:B------:R-:W-:-:S07]  /*b340*/  IMAD.MOV.U32 R130, RZ, RZ, RZ ;  /* 0x000000ffff827224 */ /* 0x000fce00078e00ff */
.L_x_20364:
        /* <DEDUP_REMOVED lines=10> */
[----:B------:R-:W-:Y:S01]  /*b3f0*/  @!P2 IMAD.MOV.U32 R3, RZ, RZ, R64 ;  /* 0x000000ffff03a224 */ /* 0x000fe200078e0040 */
[----:B------:R-:W-:-:S04]  /*b400*/  @!P2 MOV R67, R128 ;  /* 0x000000800043a202 */ /* 0x000fc80000000f00 */
[----:B------:R-:W-:-:S04]  /*b410*/  FSETP.GT.FTZ.AND P0, PT, R3, R2, PT ;  /* 0x000000020300720b */ /* 0x000fc80003f14000 */
[----:B------:R-:W-:-:S13]  /*b420*/  ISETP.EQ.OR P0, PT, R66, -0x1, P0 ;  /* 0xffffffff4200780c */ /* 0x000fda0000702670 */
[----:B------:R-:W-:Y:S05]  /*b430*/  @P0 BRA `(.L_x_20176) ;  /* 0x0000000000140947 */ /* 0x000fea0003800000 */
[----:B------:R-:W-:Y:S01]  /*b440*/  FSETP.NEU.FTZ.AND P0, PT, R3, R2, PT ;  /* 0x000000020300720b */ /* 0x000fe20003f1d000 */
[----:B------:R-:W-:Y:S02]  /*b450*/  IMAD.MOV.U32 R64, RZ, RZ, R66 ;  /* 0x000000ffff407224 */ /* 0x000fe400078e0042 */
[----:B------:R-:W-:Y:S01]  /*b460*/  IMAD.MOV.U32 R128, RZ, RZ, R2 ;  /* 0x000000ffff807224 */ /* 0x000fe200078e0002 */
[----:B------:R-:W-:-:S13]  /*b470*/  ISETP.GE.OR P0, PT, R67, R66, P0 ;  /* 0x000000424300720c */ /* 0x000fda0000706670 */
[----:B------:R-:W-:Y:S05]  /*b480*/  @P0 BRA `(.L_x_20177) ;  /* 0x0000000000100947 */ /* 0x000fea0003800000 */
.L_x_20176:
[----:B------:R-:W-:Y:S01]  /*b490*/  IMAD.MOV.U32 R64, RZ, RZ, R67 ;  /* 0x000000ffff407224 */ /* 0x000fe200078e0043 */
[----:B------:R-:W-:Y:S01]  /*b4a0*/  MOV R128, R3 ;  /* 0x0000000300807202 */ /* 0x000fe20000000f00 */
[----:B------:R-:W-:Y:S02]  /*b4b0*/  IMAD.MOV.U32 R67, RZ, RZ, R66 ;  /* 0x000000ffff437224 */ /* 0x000fe400078e0042 */
[----:B------:R-:W-:-:S07]  /*b4c0*/  IMAD.MOV.U32 R3, RZ, RZ, R2 ;  /* 0x000000ffff037224 */ /* 0x000fce00078e0002 */
.L_x_20177:
[----:B------:R-:W-:Y:S05]  /*b4d0*/  BSYNC.RECONVERGENT B1 ;  /* 0x0000000000017941 */ /* 0x000fea0003800200 */
.L_x_20175:
        /* <DEDUP_REMOVED lines=11> */
.L_x_20179:
[----:B------:R-:W-:Y:S01]  /*b590*/  IMAD.MOV.U32 R135, RZ, RZ, R64 ;  /* 0x000000ffff877224 */ /* 0x000fe200078e0040 */
[----:B------:R-:W-:Y:S01]  /*b5a0*/  MOV R137, R128 ;  /* 0x0000008000897202 */ /* 0x000fe20000000f00 */
[----:B------:R-:W-:Y:S02]  /*b5b0*/  IMAD.MOV.U32 R66, RZ, RZ, R69 ;  /* 0x000000ffff427224 */ /* 0x000fe400078e0045 */
[----:B------:R-:W-:-:S07]  /*b5c0*/  IMAD.MOV.U32 R2, RZ, RZ, R5 ;  /* 0x000000ffff027224 */ /* 0x000fce00078e0005 */
.L_x_20180:
[----:B------:R-:W-:Y:S05]  /*b5d0*/  BSYNC.RECONVERGENT B1 ;  /* 0x0000000000017941 */ /* 0x000fea0003800200 */
.L_x_20178:
        /* <DEDUP_REMOVED lines=11> */
.L_x_20182:
[----:B------:R-:W-:Y:S01]  /*b690*/  IMAD.MOV.U32 R64, RZ, RZ, R135 ;  /* 0x000000ffff407224 */ /* 0x000fe200078e0087 */
[----:B------:R-:W-:Y:S01]  /*b6a0*/  MOV R128, R137 ;  /* 0x0000008900807202 */ /* 0x000fe20000000f00 */
[----:B------:R-:W-:Y:S02]  /*b6b0*/  IMAD.MOV.U32 R69, RZ, RZ, R68 ;  /* 0x000000ffff457224 */ /* 0x000fe400078e0044 */
[----:B------:R-:W-:-:S07]  /*b6c0*/  IMAD.MOV.U32 R5, RZ, RZ, R4 ;  /* 0x000000ffff057224 */ /* 0x000fce00078e0004 */
.L_x_20183:
[----:B------:R-:W-:Y:S05]  /*b6d0*/  BSYNC.RECONVERGENT B1 ;  /* 0x0000000000017941 */ /* 0x000fea0003800200 */
.L_x_20181:
        /* <DEDUP_REMOVED lines=11> */
.L_x_20185:
[----:B------:R-:W-:Y:S01]  /*b790*/  IMAD.MOV.U32 R135, RZ, RZ, R64 ;  /* 0x000000ffff877224 */ /* 0x000fe200078e0040 */
[----:B------:R-:W-:Y:S01]  /*b7a0*/  MOV R137, R128 ;  /* 0x0000008000897202 */ /* 0x000fe20000000f00 */
[----:B------:R-:W-:Y:S02]  /*b7b0*/  IMAD.MOV.U32 R68, RZ, RZ, R71 ;  /* 0x000000ffff447224 */ /* 0x000fe400078e0047 */
[----:B------:R-:W-:-:S07]  /*b7c0*/  IMAD.MOV.U32 R4, RZ, RZ, R7 ;  /* 0x000000ffff047224 */ /* 0x000fce00078e0007 */
.L_x_20186:
[----:B------:R-:W-:Y:S05]  /*b7d0*/  BSYNC.RECONVERGENT B1 ;  /* 0x0000000000017941 */ /* 0x000fea0003800200 */
.L_x_20184:
        /* <DEDUP_REMOVED lines=11> */
.L_x_20188:
[----:B------:R-:W-:Y:S01]  /*b890*/  IMAD.MOV.U32 R64, RZ, RZ, R135 ;  /* 0x000000ffff407224 */ /* 0x000fe200078e0087 */
[----:B------:R-:W-:Y:S01]  /*b8a0*/  MOV R128, R137 ;  /* 0x0000008900807202 */ /* 0x000fe20000000f00 */
[----:B------:R-:W-:Y:S02]  /*b8b0*/  IMAD.MOV.U32 R71, RZ, RZ, R70 ;  /* 0x000000ffff477224 */ /* 0x000fe400078e0046 */
[----:B------:R-:W-:-:S07]  /*b8c0*/  IMAD.MOV.U32 R7, RZ, RZ, R6 ;  /* 0x000000ffff077224 */ /* 0x000fce00078e0006 */
.L_x_20189:
[----:B------:R-:W-:Y:S05]  /*b8d0*/  BSYNC.RECONVERGENT B1 ;  /* 0x0000000000017941 */ /* 0x000fea0003800200 */
.L_x_20187:
        /* <DEDUP_REMOVED lines=11> */
.L_x_20191:
[----:B------:R-:W-:Y:S01]  /*b990*/  IMAD.MOV.U32 R135, RZ, RZ, R64 ;  /* 0x000000ffff877224 */ /* 0x000fe200078e0040 */
[----:B------:R-:W-:Y:S01]  /*b9a0*/  MOV R137, R128 ;  /* 0x0000008000897202 */ /* 0x000fe20000000f00 */
[----:B------:R-:W-:Y:S02]  /*b9b0*/  IMAD.MOV.U32 R70, RZ, RZ, R73 ;  /* 0x000000ffff467224 */ /* 0x000fe400078e0049 */
[----:B------:R-:W-:-:S07]  /*b9c0*/  IMAD.MOV.U32 R6, RZ, RZ, R9 ;  /* 0x000000ffff067224 */ /* 0x000fce00078e0009 */
.L_x_20192:
[----:B------:R-:W-:Y:S05]  /*b9d0*/  BSYNC.RECONVERGENT B1 ;  /* 0x0000000000017941 */ /* 0x000fea0003800200 */
.L_x_20190:
        /* <DEDUP_REMOVED lines=11> */
.L_x_20194:
[----:B------:R-:W-:Y:S01]  /*ba90*/  IMAD.MOV.U32 R64, RZ, RZ, R135 ;  /* 0x000000ffff407224 */ /* 0x000fe200078e0087 */
[----:B------:R-:W-:Y:S01]  /*baa0*/  MOV R128, R137 ;  /* 0x0000008900807202 */ /* 0x000fe20000000f00 */
[----:B------:R-:W-:Y:S02]  /*bab0*/  IMAD.MOV.U32 R73, RZ, RZ, R72 ;  /* 0x000000ffff497224 */ /* 0x000fe400078e0048 */
[----:B------:R-:W-:-:S07]  /*bac0*/  IMAD.MOV.U32 R9, RZ, RZ, R8 ;  /* 0x000000ffff097224 */ /* 0x000fce00078e0008 */
.L_x_20195:
[----:B------:R-:W-:Y:S05]  /*bad0*/  BSYNC.RECONVERGENT B1 ;  /* 0x0000000000017941 */ /* 0x000fea0003800200 */
.L_x_20193:
        /* <DEDUP_REMOVED lines=11> */
.L_x_20197:
[----:B------:R-:W-:Y:S01]  /*bb90*/  IMAD.MOV.U32 R135, RZ, RZ, R64 ;  /* 0x000000ffff877224 */ /* 0x000fe200078e0040 */
[----:B------:R-:W-:Y:S01]  /*bba0*/  MOV R137, R128 ;  /* 0x0000008000897202 */ /* 0x000fe20000000f00 */
[----:B------:R-:W-:Y:S02]  /*bbb0*/  IMAD.MOV.U32 R72, RZ, RZ, R75 ;  /* 0x000000ffff487224 */ /* 0x000fe400078e004b */
[----:B------:R-:W-:-:S07]  /*bbc0*/  IMAD.MOV.U32 R8, RZ, RZ, R11 ;  /* 0x000000ffff087224 */ /* 0x000fce00078e000b */
.L_x_20198:
[----:B------:R-:W-:Y:S05]  /*bbd0*/  BSYNC.RECONVERGENT B1 ;  /* 0x0000000000017941 */ /* 0x000fea0003800200 */
.L_x_20196:
        /* <DEDUP_REMOVED lines=11> */
.L_x_20200:
[----:B------:R-:W-:Y:S01]  /*bc90*/  IMAD.MOV.U32 R64, RZ, RZ, R135 ;  /* 0x000000ffff407224 */ /* 0x000fe200078e0087 */
[----:B------:R-:W-:Y:S01]  /*bca0*/  MOV R128, R137 ;  /* 0x0000008900807202 */ /* 0x000fe20000000f00 */
[----:B------:R-:W-:Y:S02]  /*bcb0*/  IMAD.MOV.U32 R75, RZ, RZ, R74 ;  /* 0x000000ffff4b7224 */ /* 0x000fe400078e004a */
[----:B------:R-:W-:-:S07]  /*bcc0*/  IMAD.MOV.U32 R11, RZ, RZ, R10 ;  /* 0x000000ffff0b7224 */ /* 0x000fce00078e000a */
.L_x_20201:
[----:B------:R-:W-:Y:S05]  /*bcd0*/  BSYNC.RECONVERGENT B1 ;  /* 0x0000000000017941 */ /* 0x000fea0003800200 */
.L_x_20199:
        /* <DEDUP_REMOVED lines=11> */
.L_x_20203:
[----:B------:R-:W-:Y:S01]  /*bd90*/  IMAD.MOV.U32 R135, RZ, RZ, R64 ;  /* 0x000000ffff877224 */ /* 0x000fe200078e0040 */
[----:B------:R-:W-:Y:S01]  /*bda0*/  MOV R137, R128 ;  /* 0x0000008000897202 */ /* 0x000fe20000000f00 */
[----:B------:R-:W-:Y:S02]  /*bdb0*/  IMAD.MOV.U32 R74, RZ, RZ, R77 ;  /* 0x000000ffff4a7224 */ /* 0x000fe400078e004d */
[----:B------:R-:W-:-:S07]  /*bdc0*/  IMAD.MOV.U32 R10, RZ, RZ, R13 ;  /* 0x000000ffff0a7224 */ /* 0x000fce00078e000d */
.L_x_20204:
[----:B------:R-:W-:Y:S05]  /*bdd0*/  BSYNC.RECONVERGENT B1 ;  /* 0x0000000000017941 */ /* 0x000fea0003800200 */
.L_x_20202:
        /* <DEDUP_REMOVED lines=11> */
.L_x_20206:
[----:B------:R-:W-:Y:S01]  /*be90*/  IMAD.MOV.U32 R64, RZ, RZ, R135 ;  /* 0x000000ffff407224 */ /* 0x000fe200078e0087 */
[----:B------:R-:W-:Y:S01]  /*bea0*/  MOV R128, R137 ;  /* 0x0000008900807202 */ /* 0x000fe20000000f00 */
[----:B------:R-:W-:Y:S02]  /*beb0*/  IMAD.MOV.U32 R77, RZ, RZ, R76 ;  /* 0x000000ffff4d7224 */ /* 0x000fe400078e004c */
[----:B------:R-:W-:-:S07]  /*bec0*/  IMAD.MOV.U32 R13, RZ, RZ, R12 ;  /* 0x000000ffff0d7224 */ /* 0x000fce00078e000c */
.L_x_20207:
[----:B------:R-:W-:Y:S05]  /*bed0*/  BSYNC.RECONVERGENT B1 ;  /* 0x0000000000017941 */ /* 0x000fea0003800200 */
.L_x_20205:
        /* <DEDUP_REMOVED lines=11> */
.L_x_20209:
[----:B------:R-:W-:Y:S01]  /*bf90*/  IMAD.MOV.U32 R135, RZ, RZ, R64 ;  /* 0x000000ffff877224 */ /* 0x000fe200078e0040 */
[----:B------:R-:W-:Y:S01]  /*bfa0*/  MOV R137, R128 ;  /* 0x0000008000897202 */ /* 0x000fe20000000f00 */
[----:B------:R-:W-:Y:S02]  /*bfb0*/  IMAD.MOV.U32 R76, RZ, RZ, R79 ;  /* 0x000000ffff4c7224 */ /* 0x000fe400078e004f */
[----:B------:R-:W-:-:S07]  /*bfc0*/  IMAD.MOV.U32 R12, RZ, RZ, R15 ;  /* 0x000000ffff0c7224 */ /* 0x000fce00078e000f */
.L_x_20210:
[----:B------:R-:W-:Y:S05]  /*bfd0*/  BSYNC.RECONVERGENT B1 ;  /* 0x0000000000017941 */ /* 0x000fea0003800200 */
.L_x_20208:
        /* <DEDUP_REMOVED lines=11> */
.L_x_20212:
[----:B------:R-:W-:Y:S01]  /*c090*/  IMAD.MOV.U32 R64, RZ, RZ, R135 ;  /* 0x000000ffff407224 */ /* 0x000fe200078e0087 */
[----:B------:R-:W-:Y:S01]  /*c0a0*/  MOV R128, R137 ;  /* 0x0000008900807202 */ /* 0x000fe20000000f00 */
[----:B------:R-:W-:Y:S02]  /*c0b0*/  IMAD.MOV.U32 R79, RZ, RZ, R78 ;  /* 0x000000ffff4f7224 */ /* 0x000fe400078e004e */
[----:B------:R-:W-:-:S07]  /*c0c0*/  IMAD.MOV.U32 R15, RZ, RZ, R14 ;  /* 0x000000ffff0f7224 */ /* 0x000fce00078e000e */
.L_x_20213:
[----:B------:R-:W-:Y:S05]  /*c0d0*/  BSYNC.RECONVERGENT B1 ;  /* 0x0000000000017941 */ /* 0x000fea0003800200 */
.L_x_20211:
        /* <DEDUP_REMOVED lines=11> */
.L_x_20215:
[----:B------:R-:W-:Y:S01]  /*c190*/  IMAD.MOV.U32 R135, RZ, RZ, R64 ;  /* 0x000000ffff877224 */ /* 0x000fe200078e0040 */
[----:B------:R-:W-:Y:S01]  /*c1a0*/  MOV R137, R128 ;  /* 0x0000008000897202 */ /* 0x000fe20000000f00 */
[----:B------:R-:W-:Y:S02]  /*c1b0*/  IMAD.MOV.U32 R78, RZ, RZ, R81 ;  /* 0x000000ffff4e7224 */ /* 0x000fe400078e0051 */
[----:B------:R-:W-:-:S07]  /*c1c0*/  IMAD.MOV.U32 R14, RZ, RZ, R17 ;  /* 0x000000ffff0e7224 */ /* 0x000fce00078e0011 */
.L_x_20216:
[----:B------:R-:W-:Y:S05]  /*c1d0*/  BSYNC.RECONVERGENT B1 ;  /* 0x0000000000017941 */ /* 0x000fea0003800200 */
.L_x_20214:
        /* <DEDUP_REMOVED lines=11> */
.L_x_20218:
[----:B------:R-:W-:Y:S01]  /*c290*/  IMAD.MOV.U32 R64, RZ, RZ, R135 ;  /* 0x000000ffff407224 */ /* 0x000fe200078e0087 */
[----:B------:R-:W-:Y:S01]  /*c2a0*/  MOV R128, R137 ;  /* 0x0000008900807202 */ /* 0x000fe20000000f00 */
[----:B------:R-:W-:Y:S02]  /*c2b0*/  IMAD.MOV.U32 R81, RZ, RZ, R80 ;  /* 0x000000ffff517224 */ /* 0x000fe400078e0050 */
[----:B------:R-:W-:-:S07]  /*c2c0*/  IMAD.MOV.U32 R17, RZ, RZ, R16 ;  /* 0x000000ffff117224 */ /* 0x000fce00078e0010 */
.L_x_20219:
[----:B------:R-:W-:Y:S05]  /*c2d0*/  BSYNC.RECONVERGENT B1 ;  /* 0x0000000000017941 */ /* 0x000fea0003800200 */
.L_x_20217:
        /* <DEDUP_REMOVED lines=11> */
.L_x_20221:
[----:B------:R-:W-:Y:S01]  /*c390*/  IMAD.MOV.U32 R135, RZ, RZ, R64 ;  /* 0x000000ffff877224 */ /* 0x000fe200078e0040 */
[----:B------:R-:W-:Y:S01]  /*c3a0*/  MOV R137, R128 ;  /* 0x0000008000897202 */ /* 0x000fe20000000f00 */
[----:B------:R-:W-:Y:S02]  /*c3b0*/  IMAD.MOV.U32 R80, RZ, RZ, R83 ;  /* 0x000000ffff507224 */ /* 0x000fe400078e0053 */
[----:B------:R-:W-:-:S07]  /*c3c0*/  IMAD.MOV.U32 R16, RZ, RZ, R19 ;  /* 0x000000ffff107224 */ /* 0x000fce00078e0013 */
.L_x_20222:
[----:B------:R-:W-:Y:S05]  /*c3d0*/  BSYNC.RECONVERGENT B1 ;  /* 0x0000000000017941 */ /* 0x000fea0003800200 */
.L_x_20220:
        /* <DEDUP_REMOVED lines=11> */
.L_x_20224:
[----:B------:R-:W-:Y:S01]  /*c490*/  IMAD.MOV.U32 R64, RZ, RZ, R135 ;  /* 0x000000ffff407224 */ /* 0x000fe200078e0087 */
[----:B------:R-:W-:Y:S01]  /*c4a0*/  MOV R128, R137 ;  /* 0x0000008900807202 */ /* 0x000fe20000000f00 */
[----:B------:R-:W-:Y:S02]  /*c4b0*/  IMAD.MOV.U32 R83, RZ, RZ, R82 ;  /* 0x000000ffff537224 */ /* 0x000fe400078e0052 */
[----:B------:R-:W-:-:S07]  /*c4c0*/  IMAD.MOV.U32 R19, RZ, RZ, R18 ;  /* 0x000000ffff137224 */ /* 0x000fce00078e0012 */
.L_x_20225:
[----:B------:R-:W-:Y:S05]  /*c4d0*/  BSYNC.RECONVERGENT B1 ;  /* 0x0000000000017941 */ /* 0x000fea0003800200 */
.L_x_20223:
        /* <DEDUP_REMOVED lines=11> */
.L_x_20227:
[----:B------:R-:W-:Y:S01]  /*c590*/  IMAD.MOV.U32 R135, RZ, RZ, R64 ;  /* 0x000000ffff877224 */ /* 0x000fe200078e0040 */
[----:B------:R-:W-:Y:S01]  /*c5a0*/  MOV R137, R128 ;  /* 0x0000008000897202 */ /* 0x000fe20000000f00 */
[----:B------:R-:W-:Y:S02]  /*c5b0*/  IMAD.MOV.U32 R82, RZ, RZ, R85 ;  /* 0x000000ffff527224 */ /* 0x000fe400078e0055 */
[----:B------:R-:W-:-:S07]  /*c5c0*/  IMAD.MOV.U32 R18, RZ, RZ, R21 ;  /* 0x000000ffff127224 */ /* 0x000fce00078e0015 */
.L_x_20228:
[----:B------:R-:W-:Y:S05]  /*c5d0*/  BSYNC.RECONVERGENT B1 ;  /* 0x0000000000017941 */ /* 0x000fea0003800200 */
.L_x_20226:
        /* <DEDUP_REMOVED lines=11> */
.L_x_20230:
[----:B------:R-:W-:Y:S01]  /*c690*/  IMAD.MOV.U32 R64, RZ, RZ, R135 ;  /* 0x000000ffff407224 */ /* 0x000fe200078e0087 */
[----:B------:R-:W-:Y:S01]  /*c6a0*/  MOV R128, R137 ;  /* 0x0000008900807202 */ /* 0x000fe20000000f00 */
[----:B------:R-:W-:Y:S02]  /*c6b0*/  IMAD.MOV.U32 R85, RZ, RZ, R84 ;  /* 0x000000ffff557224 */ /* 0x000fe400078e0054 */
[----:B------:R-:W-:-:S07]  /*c6c0*/  IMAD.MOV.U32 R21, RZ, RZ, R20 ;  /* 0x000000ffff157224 */ /* 0x000fce00078e0014 */
.L_x_20231:
[----:B------:R-:W-:Y:S05]  /*c6d0*/  BSYNC.RECONVERGENT B1 ;  /* 0x0000000000017941 */ /* 0x000fea0003800200 */
.L_x_20229:
        /* <DEDUP_REMOVED lines=11> */
.L_x_20233:
[----:B------:R-:W-:Y:S01]  /*c790*/  IMAD.MOV.U32 R135, RZ, RZ, R64 ;  /* 0x000000ffff877224 */ /* 0x000fe200078e0040 */
[----:B------:R-:W-:Y:S01]  /*c7a0*/  MOV R137, R128 ;  /* 0x0000008000897202 */ /* 0x000fe20000000f00 */
[----:B------:R-:W-:Y:S02]  /*c7b0*/  IMAD.MOV.U32 R84, RZ, RZ, R87 ;  /* 0x000000ffff547224 */ /* 0x000fe400078e0057 */
[----:B------:R-:W-:-:S07]  /*c7c0*/  IMAD.MOV.U32 R20, RZ, RZ, R23 ;  /* 0x000000ffff147224 */ /* 0x000fce00078e0017 */
.L_x_20234:
[----:B------:R-:W-:Y:S05]  /*c7d0*/  BSYNC.RECONVERGENT B1 ;  /* 0x0000000000017941 */ /* 0x000fea0003800200 */
.L_x_20232:
        /* <DEDUP_REMOVED lines=11> */
.L_x_20236:
[----:B------:R-:W-:Y:S01]  /*c890*/  IMAD.MOV.U32 R64, RZ, RZ, R135 ;  /* 0x000000ffff407224 */ /* 0x000fe200078e0087 */
[----:B------:R-:W-:Y:S01]  /*c8a0*/  MOV R128, R137 ;  /* 0x0000008900807202 */ /* 0x000fe20000000f00 */
[----:B------:R-:W-:Y:S02]  /*c8b0*/  IMAD.MOV.U32 R87, RZ, RZ, R86 ;  /* 0x000000ffff577224 */ /* 0x000fe400078e0056 */
[----:B------:R-:W-:-:S07]  /*c8c0*/  IMAD.MOV.U32 R23, RZ, RZ, R22 ;  /* 0x000000ffff177224 */ /* 0x000fce00078e0016 */
.L_x_20237:
[----:B------:R-:W-:Y:S05]  /*c8d0*/  BSYNC.RECONVERGENT B1 ;  /* 0x0000000000017941 */ /* 0x000fea0003800200 */
.L_x_20235:
        /* <DEDUP_REMOVED lines=11> */
.L_x_20239:
[----:B------:R-:W-:Y:S01]  /*c990*/  IMAD.MOV.U32 R135, RZ, RZ, R64 ;  /* 0x000000ffff877224 */ /* 0x000fe200078e0040 */
[----:B------:R-:W-:Y:S01]  /*c9a0*/  MOV R137, R128 ;  /* 0x0000008000897202 */ /* 0x000fe20000000f00 */
[----:B------:R-:W-:Y:S02]  /*c9b0*/  IMAD.MOV.U32 R86, RZ, RZ, R89 ;  /* 0x000000ffff567224 */ /* 0x000fe400078e0059 */
[----:B------:R-:W-:-:S07]  /*c9c0*/  IMAD.MOV.U32 R22, RZ, RZ, R25 ;  /* 0x000000ffff167224 */ /* 0x000fce00078e0019 */
.L_x_20240:
[----:B------:R-:W-:Y:S05]  /*c9d0*/  BSYNC.RECONVERGENT B1 ;  /* 0x0000000000017941 */ /* 0x000fea0003800200 */
.L_x_20238:
        /* <DEDUP_REMOVED lines=11> */
.L_x_20242:
[----:B------:R-:W-:Y:S01]  /*ca90*/  IMAD.MOV.U32 R64, RZ, RZ, R135 ;  /* 0x000000ffff407224 */ /* 0x000fe200078e0087 */
[----:B------:R-:W-:Y:S01]  /*caa0*/  MOV R128, R137 ;  /* 0x0000008900807202 */ /* 0x000fe20000000f00 */
[----:B------:R-:W-:Y:S02]  /*cab0*/  IMAD.MOV.U32 R89, RZ, RZ, R88 ;  /* 0x000000ffff597224 */ /* 0x000fe400078e0058 */
[----:B------:R-:W-:-:S07]  /*cac0*/  IMAD.MOV.U32 R25, RZ, RZ, R24 ;  /* 0x000000ffff197224 */ /* 0x000fce00078e0018 */
.L_x_20243:
[----:B------:R-:W-:Y:S05]  /*cad0*/  BSYNC.RECONVERGENT B1 ;  /* 0x0000000000017941 */ /* 0x000fea0003800200 */
.L_x_20241:
        /* <DEDUP_REMOVED lines=11> */
.L_x_20245:
[----:B------:R-:W-:Y:S01]  /*cb90*/  IMAD.MOV.U32 R135, RZ, RZ, R64 ;  /* 0x000000ffff877224 */ /* 0x000fe200078e0040 */
[----:B------:R-:W-:Y:S01]  /*cba0*/  MOV R137, R128 ;  /* 0x0000008000897202 */ /* 0x000fe20000000f00 */
[----:B------:R-:W-:Y:S02]  /*cbb0*/  IMAD.MOV.U32 R88, RZ, RZ, R91 ;  /* 0x000000ffff587224 */ /* 0x000fe400078e005b */
[----:B------:R-:W-:-:S07]  /*cbc0*/  IMAD.MOV.U32 R24, RZ, RZ, R27 ;  /* 0x000000ffff187224 */ /* 0x000fce00078e001b */
.L_x_20246:
[----:B------:R-:W-:Y:S05]  /*cbd0*/  BSYNC.RECONVERGENT B1 ;  /* 0x0000000000017941 */ /* 0x000fea0003800200 */
.L_x_20244:
        /* <DEDUP_REMOVED lines=11> */
.L_x_20248:
[----:B------:R-:W-:Y:S01]  /*cc90*/  IMAD.MOV.U32 R64, RZ, RZ, R135 ;  /* 0x000000ffff407224 */ /* 0x000fe200078e0087 */
[----:B------:R-:W-:Y:S01]  /*cca0*/  MOV R128, R137 ;  /* 0x0000008900807202 */ /* 0x000fe20000000f00 */
[----:B------:R-:W-:Y:S02]  /*ccb0*/  IMAD.MOV.U32 R91, RZ, RZ, R90 ;  /* 0x000000ffff5b7224 */ /* 0x000fe400078e005a */
[----:B------:R-:W-:-:S07]  /*ccc0*/  IMAD.MOV.U32 R27, RZ, RZ, R26 ;  /* 0x000000ffff1b7224 */ /* 0x000fce00078e001a */
.L_x_20249:
[----:B------:R-:W-:Y:S05]  /*ccd0*/  BSYNC.RECONVERGENT B1 ;  /* 0x0000000000017941 */ /* 0x000fea0003800200 */
.L_x_20247:
        /* <DEDUP_REMOVED lines=11> */
.L_x_20251:
[----:B------:R-:W-:Y:S01]  /*cd90*/  IMAD.MOV.U32 R135, RZ, RZ, R64 ;  /* 0x000000ffff877224 */ /* 0x000fe200078e0040 */
[----:B------:R-:W-:Y:S01]  /*cda0*/  MOV R137, R128 ;  /* 0x0000008000897202 */ /* 0x000fe20000000f00 */
[----:B------:R-:W-:Y:S02]  /*cdb0*/  IMAD.MOV.U32 R90, RZ, RZ, R93 ;  /* 0x000000ffff5a7224 */ /* 0x000fe400078e005d */
[----:B------:R-:W-:-:S07]  /*cdc0*/  IMAD.MOV.U32 R26, RZ, RZ, R29 ;  /* 0x000000ffff1a7224 */ /* 0x000fce00078e001d */
.L_x_20252:
[----:B------:R-:W-:Y:S05]  /*cdd0*/  BSYNC.RECONVERGENT B1 ;  /* 0x0000000000017941 */ /* 0x000fea0003800200 */
.L_x_20250:
        /* <DEDUP_REMOVED lines=11> */
.L_x_20254:
[----:B------:R-:W-:Y:S01]  /*ce90*/  IMAD.MOV.U32 R64, RZ, RZ, R135 ;  /* 0x000000ffff407224 */ /* 0x000fe200078e0087 */
[----:B------:R-:W-:Y:S01]  /*cea0*/  MOV R128, R137 ;  /* 0x0000008900807202 */ /* 0x000fe20000000f00 */
[----:B------:R-:W-:Y:S02]  /*ceb0*/  IMAD.MOV.U32 R93, RZ, RZ, R92 ;  /* 0x000000ffff5d7224 */ /* 0x000fe400078e005c */
[----:B------:R-:W-:-:S07]  /*cec0*/  IMAD.MOV.U32 R29, RZ, RZ, R28 ;  /* 0x000000ffff1d7224 */ /* 0x000fce00078e001c */
.L_x_20255:
[----:B------:R-:W-:Y:S05]  /*ced0*/  BSYNC.RECONVERGENT B1 ;  /* 0x0000000000017941 */ /* 0x000fea0003800200 */
.L_x_20253:
        /* <DEDUP_REMOVED lines=11> */
.L_x_20257:
[----:B------:R-:W-:Y:S01]  /*cf90*/  IMAD.MOV.U32 R135, RZ, RZ, R64 ;  /* 0x000000ffff877224 */ /* 0x000fe200078e0040 */
[----:B------:R-:W-:Y:S01]  /*cfa0*/  MOV R137, R128 ;  /* 0x0000008000897202 */ /* 0x000fe20000000f00 */
[----:B------:R-:W-:Y:S02]  /*cfb0*/  IMAD.MOV.U32 R92, RZ, RZ, R95 ;  /* 0x000000ffff5c7224 */ /* 0x000fe400078e005f */
[----:B------:R-:W-:-:S07]  /*cfc0*/  IMAD.MOV.U32 R28, RZ, RZ, R31 ;  /* 0x000000ffff1c7224 */ /* 0x000fce00078e001f */
.L_x_20258:
[----:B------:R-:W-:Y:S05]  /*cfd0*/  BSYNC.RECONVERGENT B1 ;  /* 0x0000000000017941 */ /* 0x000fea0003800200 */
.L_x_20256:
        /* <DEDUP_REMOVED lines=11> */
.L_x_20260:
[----:B------:R-:W-:Y:S01]  /*d090*/  IMAD.MOV.U32 R64, RZ, RZ, R135 ;  /* 0x000000ffff407224 */ /* 0x000fe200078e0087 */
[----:B------:R-:W-:Y:S01]  /*d0a0*/  MOV R128, R137 ;  /* 0x0000008900807202 */ /* 0x000fe20000000f00 */
[----:B------:R-:W-:Y:S02]  /*d0b0*/  IMAD.MOV.U32 R95, RZ, RZ, R94 ;  /* 0x000000ffff5f7224 */ /* 0x000fe400078e005e */
[----:B------:R-:W-:-:S07]  /*d0c0*/  IMAD.MOV.U32 R31, RZ, RZ, R30 ;  /* 0x000000ffff1f7224 */ /* 0x000fce00078e001e */
.L_x_20261:
[----:B------:R-:W-:Y:S05]  /*d0d0*/  BSYNC.RECONVERGENT B1 ;  /* 0x0000000000017941 */ /* 0x000fea0003800200 */
.L_x_20259:
        /* <DEDUP_REMOVED lines=11> */
.L_x_20263:
[----:B------:R-:W-:Y:S01]  /*d190*/  IMAD.MOV.U32 R135, RZ, RZ, R64 ;  /* 0x000000ffff877224 */ /* 0x000fe200078e0040 */
[----:B------:R-:W-:Y:S01]  /*d1a0*/  MOV R137, R128 ;  /* 0x0000008000897202 */ /* 0x000fe20000000f00 */
[----:B------:R-:W-:Y:S02]  /*d1b0*/  IMAD.MOV.U32 R94, RZ, RZ, R97 ;  /* 0x000000ffff5e7224 */ /* 0x000fe400078e0061 */
[----:B------:R-:W-:-:S07]  /*d1c0*/  IMAD.MOV.U32 R30, RZ, RZ, R33 ;  /* 0x000000ffff1e7224 */ /* 0x000fce00078e0021 */
.L_x_20264:
[----:B------:R-:W-:Y:S05]  /*d1d0*/  BSYNC.RECONVERGENT B1 ;  /* 0x0000000000017941 */ /* 0x000fea0003800200 */
.L_x_20262:
        /* <DEDUP_REMOVED lines=11> */
.L_x_20266:
[----:B------:R-:W-:Y:S01]  /*d290*/  IMAD.MOV.U32 R64, RZ, RZ, R135 ;  /* 0x000000ffff407224 */ /* 0x000fe200078e0087 */
[----:B------:R-:W-:Y:S01]  /*d2a0*/  MOV R128, R137 ;  /* 0x0000008900807202 */ /* 0x000fe20000000f00 */
[----:B------:R-:W-:Y:S02]  /*d2b0*/  IMAD.MOV.U32 R97, RZ, RZ, R96 ;  /* 0x000000ffff617224 */ /* 0x000fe400078e0060 */
[----:B------:R-:W-:-:S07]  /*d2c0*/  IMAD.MOV.U32 R33, RZ, RZ, R32 ;  /* 0x000000ffff217224 */ /* 0x000fce00078e0020 */
.L_x_20267:
[----:B------:R-:W-:Y:S05]  /*d2d0*/  BSYNC.RECONVERGENT B1 ;  /* 0x0000000000017941 */ /* 0x000fea0003800200 */
.L_x_20265:
        /* <DEDUP_REMOVED lines=11> */
.L_x_20269:
[----:B------:R-:W-:Y:S01]  /*d390*/  IMAD.MOV.U32 R135, RZ, RZ, R64 ;  /* 0x000000ffff877224 */ /* 0x000fe200078e0040 */
[----:B------:R-:W-:Y:S01]  /*d3a0*/  MOV R137, R128 ;  /* 0x0000008000897202 */ /* 0x000fe20000000f00 */
[----:B------:R-:W-:Y:S02]  /*d3b0*/  IMAD.MOV.U32 R96, RZ, RZ, R99 ;  /* 0x000000ffff607224 */ /* 0x000fe400078e0063 */
[----:B------:R-:W-:-:S07]  /*d3c0*/  IMAD.MOV.U32 R32, RZ, RZ, R35 ;  /* 0x000000ffff207224 */ /* 0x000fce00078e0023 */
.L_x_20270:
[----:B------:R-:W-:Y:S05]  /*d3d0*/  BSYNC.RECONVERGENT B1 ;  /* 0x0000000000017941 */ /* 0x000fea0003800200 */
.L_x_20268:
        /* <DEDUP_REMOVED lines=11> */
.L_x_20272:
[----:B------:R-:W-:Y:S01]  /*d490*/  IMAD.MOV.U32 R64, RZ, RZ, R135 ;  /* 0x000000ffff407224 */ /* 0x000fe200078e0087 */
[----:B------:R-:W-:Y:S01]  /*d4a0*/  MOV R128, R137 ;  /* 0x0000008900807202 */ /* 0x000fe20000000f00 */
[----:B------:R-:W-:Y:S02]  /*d4b0*/  IMAD.MOV.U32 R99, RZ, RZ, R98 ;  /* 0x000000ffff637224 */ /* 0x000fe400078e0062 */
[----:B------:R-:W-:-:S07]  /*d4c0*/  IMAD.MOV.U32 R35, RZ, RZ, R34 ;  /* 0x000000ffff237224 */ /* 0x000fce00078e0022 */
.L_x_20273:
[----:B------:R-:W-:Y:S05]  /*d4d0*/  BSYNC.RECONVERGENT B1 ;  /* 0x0000000000017941 */ /* 0x000fea0003800200 */
.L_x_20271:
        /* <DEDUP_REMOVED lines=11> */
.L_x_20275:
[----:B------:R-:W-:Y:S01]  /*d590*/  IMAD.MOV.U32 R135, RZ, RZ, R64 ;  /* 0x000000ffff877224 */ /* 0x000fe200078e0040 */
[----:B------:R-:W-:Y:S01]  /*d5a0*/  MOV R137, R128 ;  /* 0x0000008000897202 */ /* 0x000fe20000000f00 */
[----:B------:R-:W-:Y:S02]  /*d5b0*/  IMAD.MOV.U32 R98, RZ, RZ, R101 ;  /* 0x000000ffff627224 */ /* 0x000fe400078e0065 */
[----:B------:R-:W-:-:S07]  /*d5c0*/  IMAD.MOV.U32 R34, RZ, RZ, R37 ;  /* 0x000000ffff227224 */ /* 0x000fce00078e0025 */
.L_x_20276:
[----:B------:R-:W-:Y:S05]  /*d5d0*/  BSYNC.RECONVERGENT B1 ;  /* 0x0000000000017941 */ /* 0x000fea0003800200 */
.L_x_20274:
        /* <DEDUP_REMOVED lines=11> */
.L_x_20278:
[----:B------:R-:W-:Y:S01]  /*d690*/  IMAD.MOV.U32 R64, RZ, RZ, R135 ;  /* 0x000000ffff407224 */ /* 0x000fe200078e0087 */
[----:B------:R-:W-:Y:S01]  /*d6a0*/  MOV R128, R137 ;  /* 0x0000008900807202 */ /* 0x000fe20000000f00 */
[----:B------:R-:W-:Y:S02]  /*d6b0*/  IMAD.MOV.U32 R101, RZ, RZ, R100 ;  /* 0x000000ffff657224 */ /* 0x000fe400078e0064 */
[----:B------:R-:W-:-:S07]  /*d6c0*/  IMAD.MOV.U32 R37, RZ, RZ, R36 ;  /* 0x000000ffff257224 */ /* 0x000fce00078e0024 */
.L_x_20279:
[----:B------:R-:W-:Y:S05]  /*d6d0*/  BSYNC.RECONVERGENT B1 ;  /* 0x0000000000017941 */ /* 0x000fea0003800200 */
.L_x_20277:
        /* <DEDUP_REMOVED lines=11> */
.L_x_20281:
[----:B------:R-:W-:Y:S01]  /*d790*/  IMAD.MOV.U32 R135, RZ, RZ, R64 ;  /* 0x000000ffff877224 */ /* 0x000fe200078e0040 */
[----:B------:R-:W-:Y:S01]  /*d7a0*/  MOV R137, R128 ;  /* 0x0000008000897202 */ /* 0x000fe20000000f00 */
[----:B------:R-:W-:Y:S02]  /*d7b0*/  IMAD.MOV.U32 R100, RZ, RZ, R103 ;  /* 0x000000ffff647224 */ /* 0x000fe400078e0067 */
[----:B------:R-:W-:-:S07]  /*d7c0*/  IMAD.MOV.U32 R36, RZ, RZ, R39 ;  /* 0x000000ffff247224 */ /* 0x000fce00078e0027 */
.L_x_20282:
[----:B------:R-:W-:Y:S05]  /*d7d0*/  BSYNC.RECONVERGENT B1 ;  /* 0x0000000000017941 */ /* 0x000fea0003800200 */
.L_x_20280:
        /* <DEDUP_REMOVED lines=11> */
.L_x_20284:
[----:B------:R-:W-:Y:S01]  /*d890*/  IMAD.MOV.U32 R64, RZ, RZ, R135 ;  /* 0x000000ffff407224 */ /* 0x000fe200078e0087 */
[----:B------:R-:W-:Y:S01]  /*d8a0*/  MOV R128, R137 ;  /* 0x0000008900807202 */ /* 0x000fe20000000f00 */
[----:B------:R-:W-:Y:S02]  /*d8b0*/  IMAD.MOV.U32 R103, RZ, RZ, R102 ;  /* 0x000000ffff677224 */ /* 0x000fe400078e0066 */
[----:B------:R-:W-:-:S07]  /*d8c0*/  IMAD.MOV.U32 R39, RZ, RZ, R38 ;  /* 0x000000ffff277224 */ /* 0x000fce00078e0026 */
.L_x_20285:
[----:B------:R-:W-:Y:S05]  /*d8d0*/  BSYNC.RECONVERGENT B1 ;  /* 0x0000000000017941 */ /* 0x000fea0003800200 */
.L_x_20283:
        /* <DEDUP_REMOVED lines=11> */
.L_x_20287:
[----:B------:R-:W-:Y:S01]  /*d990*/  IMAD.MOV.U32 R135, RZ, RZ, R64 ;  /* 0x000000ffff877224 */ /* 0x000fe200078e0040 */
[----:B------:R-:W-:Y:S01]  /*d9a0*/  MOV R137, R128 ;  /* 0x0000008000897202 */ /* 0x000fe20000000f00 */
[----:B------:R-:W-:Y:S02]  /*d9b0*/  IMAD.MOV.U32 R102, RZ, RZ, R105 ;  /* 0x000000ffff667224 */ /* 0x000fe400078e0069 */
[----:B------:R-:W-:-:S07]  /*d9c0*/  IMAD.MOV.U32 R38, RZ, RZ, R41 ;  /* 0x000000ffff267224 */ /* 0x000fce00078e0029 */
.L_x_20288:
[----:B------:R-:W-:Y:S05]  /*d9d0*/  BSYNC.RECONVERGENT B1 ;  /* 0x0000000000017941 */ /* 0x000fea0003800200 */
.L_x_20286:
        /* <DEDUP_REMOVED lines=11> */
.L_x_20290:
[----:B------:R-:W-:Y:S01]  /*da90*/  IMAD.MOV.U32 R64, RZ, RZ, R135 ;  /* 0x000000ffff407224 */ /* 0x000fe200078e0087 */
[----:B------:R-:W-:Y:S01]  /*daa0*/  MOV R128, R137 ;  /* 0x0000008900807202 */ /* 0x000fe20000000f00 */
[----:B------:R-:W-:Y:S02]  /*dab0*/  IMAD.MOV.U32 R105, RZ, RZ, R104 ;  /* 0x000000ffff697224 */ /* 0x000fe400078e0068 */
[----:B------:R-:W-:-:S07]  /*dac0*/  IMAD.MOV.U32 R41, RZ, RZ, R40 ;  /* 0x000000ffff297224 */ /* 0x000fce00078e0028 */
.L_x_20291:
[----:B------:R-:W-:Y:S05]  /*dad0*/  BSYNC.RECONVERGENT B1 ;  /* 0x0000000000017941 */ /* 0x000fea0003800200 */
.L_x_20289:
        /* <DEDUP_REMOVED lines=11> */
.L_x_20293:
[----:B------:R-:W-:Y:S01]  /*db90*/  IMAD.MOV.U32 R135, RZ, RZ, R64 ;  /* 0x000000ffff877224 */ /* 0x000fe200078e0040 */
[----:B------:R-:W-:Y:S01]  /*dba0*/  MOV R137, R128 ;  /* 0x0000008000897202 */ /* 0x000fe20000000f00 */
[----:B------:R-:W-:Y:S02]  /*dbb0*/  IMAD.MOV.U32 R104, RZ, RZ, R107 ;  /* 0x000000ffff687224 */ /* 0x000fe400078e006b */
[----:B------:R-:W-:-:S07]  /*dbc0*/  IMAD.MOV.U32 R40, RZ, RZ, R43 ;  /* 0x000000ffff287224 */ /* 0x000fce00078e002b */
.L_x_20294:
[----:B------:R-:W-:Y:S05]  /*dbd0*/  BSYNC.RECONVERGENT B1 ;  /* 0x0000000000017941 */ /* 0x000fea0003800200 */
.L_x_20292:
        /* <DEDUP_REMOVED lines=11> */
.L_x_20296:
[----:B------:R-:W-:Y:S01]  /*dc90*/  IMAD.MOV.U32 R64, RZ, RZ, R135 ;  /* 0x000000ffff407224 */ /* 0x000fe200078e0087 */
[----:B------:R-:W-:Y:S01]  /*dca0*/  MOV R128, R137 ;  /* 0x0000008900807202 */ /* 0x000fe20000000f00 */
[----:B------:R-:W-:Y:S02]  /*dcb0*/  IMAD.MOV.U32 R107, RZ, RZ, R106 ;  /* 0x000000ffff6b7224 */ /* 0x000fe400078e006a */
[----:B------:R-:W-:-:S07]  /*dcc0*/  IMAD.MOV.U32 R43, RZ, RZ, R42 ;  /* 0x000000ffff2b7224 */ /* 0x000fce00078e002a */
.L_x_20297:
[----:B------:R-:W-:Y:S05]  /*dcd0*/  BSYNC.RECONVERGENT B1 ;  /* 0x0000000000017941 */ /* 0x000fea0003800200 */
.L_x_20295:
        /* <DEDUP_REMOVED lines=11> */
.L_x_20299:
[----:B------:R-:W-:Y:S01]  /*dd90*/  IMAD.MOV.U32 R135, RZ, RZ, R64 ;  /* 0x000000ffff877224 */ /* 0x000fe200078e0040 */
[----:B------:R-:W-:Y:S01]  /*dda0*/  MOV R137, R128 ;  /* 0x0000008000897202 */ /* 0x000fe20000000f00 */
[----:B------:R-:W-:Y:S02]  /*ddb0*/  IMAD.MOV.U32 R106, RZ, RZ, R109 ;  /* 0x000000ffff6a7224 */ /* 0x000fe400078e006d */
[----:B------:R-:W-:-:S07]  /*ddc0*/  IMAD.MOV.U32 R42, RZ, RZ, R45 ;  /* 0x000000ffff2a7224 */ /* 0x000fce00078e002d */
.L_x_20300:
[----:B------:R-:W-:Y:S05]  /*ddd0*/  BSYNC.RECONVERGENT B1 ;  /* 0x0000000000017941 */ /* 0x000fea0003800200 */
.L_x_20298:
        /* <DEDUP_REMOVED lines=11> */
.L_x_20302:
[----:B------:R-:W-:Y:S01]  /*de90*/  IMAD.MOV.U32 R64, RZ, RZ, R135 ;  /* 0x000000ffff407224 */ /* 0x000fe200078e0087 */
[----:B------:R-:W-:Y:S01]  /*dea0*/  MOV R128, R137 ;  /* 0x0000008900807202 */ /* 0x000fe20000000f00 */
[----:B------:R-:W-:Y:S02]  /*deb0*/  IMAD.MOV.U32 R109, RZ, RZ, R108 ;  /* 0x000000ffff6d7224 */ /* 0x000fe400078e006c */
[----:B------:R-:W-:-:S07]  /*dec0*/  IMAD.MOV.U32 R45, RZ, RZ, R44 ;  /* 0x000000ffff2d7224 */ /* 0x000fce00078e002c */
.L_x_20303:
[----:B------:R-:W-:Y:S05]  /*ded0*/  BSYNC.RECONVERGENT B1 ;  /* 0x0000000000017941 */ /* 0x000fea0003800200 */
.L_x_20301:
        /* <DEDUP_REMOVED lines=11> */
.L_x_20305:
[----:B------:R-:W-:Y:S01]  /*df90*/  IMAD.MOV.U32 R135, RZ, RZ, R64 ;  /* 0x000000ffff877224 */ /* 0x000fe200078e0040 */
[----:B------:R-:W-:Y:S01]  /*dfa0*/  MOV R137, R128 ;  /* 0x0000008000897202 */ /* 0x000fe20000000f00 */
[----:B------:R-:W-:Y:S02]  /*dfb0*/  IMAD.MOV.U32 R108, RZ, RZ, R111 ;  /* 0x000000ffff6c7224 */ /* 0x000fe400078e006f */
[----:B------:R-:W-:-:S07]  /*dfc0*/  IMAD.MOV.U32 R44, RZ, RZ, R47 ;  /* 0x000000ffff2c7224 */ /* 0x000fce00078e002f */
.L_x_20306:
[----:B------:R-:W-:Y:S05]  /*dfd0*/  BSYNC.RECONVERGENT B1 ;  /* 0x0000000000017941 */ /* 0x000fea0003800200 */
.L_x_20304:
        /* <DEDUP_REMOVED lines=11> */
.L_x_20308:
[----:B------:R-:W-:Y:S01]  /*e090*/  IMAD.MOV.U32 R64, RZ, RZ, R135 ;  /* 0x000000ffff407224 */ /* 0x000fe200078e0087 */
[----:B------:R-:W-:Y:S01]  /*e0a0*/  MOV R128, R137 ;  /* 0x0000008900807202 */ /* 0x000fe20000000f00 */
[----:B------:R-:W-:Y:S02]  /*e0b0*/  IMAD.MOV.U32 R111, RZ, RZ, R110 ;  /* 0x000000ffff6f7224 */ /* 0x000fe400078e006e */
[----:B------:R-:W-:-:S07]  /*e0c0*/  IMAD.MOV.U32 R47, RZ, RZ, R46 ;  /* 0x000000ffff2f7224 */ /* 0x000fce00078e002e */
.L_x_20309:
[----:B------:R-:W-:Y:S05]  /*e0d0*/  BSYNC.RECONVERGENT B1 ;  /* 0x0000000000017941 */ /* 0x000fea0003800200 */
.L_x_20307:
        /* <DEDUP_REMOVED lines=11> */
.L_x_20311:
[----:B------:R-:W-:Y:S01]  /*e190*/  IMAD.MOV.U32 R135, RZ, RZ, R64 ;  /* 0x000000ffff877224 */ /* 0x000fe200078e0040 */
[----:B------:R-:W-:Y:S01]  /*e1a0*/  MOV R137, R128 ;  /* 0x0000008000897202 */ /* 0x000fe20000000f00 */
[----:B------:R-:W-:Y:S02]  /*e1b0*/  IMAD.MOV.U32 R110, RZ, RZ, R113 ;  /* 0x000000ffff6e7224 */ /* 0x000fe400078e0071 */
[----:B------:R-:W-:-:S07]  /*e1c0*/  IMAD.MOV.U32 R46, RZ, RZ, R49 ;  /* 0x000000ffff2e7224 */ /* 0x000fce00078e0031 */
.L_x_20312:
[----:B------:R-:W-:Y:S05]  /*e1d0*/  BSYNC.RECONVERGENT B1 ;  /* 0x0000000000017941 */ /* 0x000fea0003800200 */
.L_x_20310:
        /* <DEDUP_REMOVED lines=11> */
.L_x_20314:
[----:B------:R-:W-:Y:S01]  /*e290*/  IMAD.MOV.U32 R64, RZ, RZ, R135 ;  /* 0x000000ffff407224 */ /* 0x000fe200078e0087 */
[----:B------:R-:W-:Y:S01]  /*e2a0*/  MOV R128, R137 ;  /* 0x0000008900807202 */ /* 0x000fe20000000f00 */
[----:B------:R-:W-:Y:S02]  /*e2b0*/  IMAD.MOV.U32 R113, RZ, RZ, R112 ;  /* 0x000000ffff717224 */ /* 0x000fe400078e0070 */
[----:B------:R-:W-:-:S07]  /*e2c0*/  IMAD.MOV.U32 R49, RZ, RZ, R48 ;  /* 0x000000ffff317224 */ /* 0x000fce00078e0030 */
.L_x_20315:
[----:B------:R-:W-:Y:S05]  /*e2d0*/  BSYNC.RECONVERGENT B1 ;  /* 0x0000000000017941 */ /* 0x000fea0003800200 */
.L_x_20313:
        /* <DEDUP_REMOVED lines=11> */
.L_x_20317:
[----:B------:R-:W-:Y:S01]  /*e390*/  IMAD.MOV.U32 R135, RZ, RZ, R64 ;  /* 0x000000ffff877224 */ /* 0x000fe200078e0040 */
[----:B------:R-:W-:Y:S01]  /*e3a0*/  MOV R137, R128 ;  /* 0x0000008000897202 */ /* 0x000fe20000000f00 */
[----:B------:R-:W-:Y:S02]  /*e3b0*/  IMAD.MOV.U32 R112, RZ, RZ, R115 ;  /* 0x000000ffff707224 */ /* 0x000fe400078e0073 */
[----:B------:R-:W-:-:S07]  /*e3c0*/  IMAD.MOV.U32 R48, RZ, RZ, R51 ;  /* 0x000000ffff307224 */ /* 0x000fce00078e0033 */
.L_x_20318:
[----:B------:R-:W-:Y:S05]  /*e3d0*/  BSYNC.RECONVERGENT B1 ;  /* 0x0000000000017941 */ /* 0x000fea0003800200 */
.L_x_20316:
        /* <DEDUP_REMOVED lines=11> */
.L_x_20320:
[----:B------:R-:W-:Y:S01]  /*e490*/  IMAD.MOV.U32 R64, RZ, RZ, R135 ;  /* 0x000000ffff407224 */ /* 0x000fe200078e0087 */
[----:B------:R-:W-:Y:S01]  /*e4a0*/  MOV R128, R137 ;  /* 0x0000008900807202 */ /* 0x000fe20000000f00 */
[----:B------:R-:W-:Y:S02]  /*e4b0*/  IMAD.MOV.U32 R115, RZ, RZ, R114 ;  /* 0x000000ffff737224 */ /* 0x000fe400078e0072 */
[----:B------:R-:W-:-:S07]  /*e4c0*/  IMAD.MOV.U32 R51, RZ, RZ, R50 ;  /* 0x000000ffff337224 */ /* 0x000fce00078e0032 */
.L_x_20321:
[----:B------:R-:W-:Y:S05]  /*e4d0*/  BSYNC.RECONVERGENT B1 ;  /* 0x0000000000017941 */ /* 0x000fea0003800200 */
.L_x_20319:
        /* <DEDUP_REMOVED lines=11> */
.L_x_20323:
[----:B------:R-:W-:Y:S01]  /*e590*/  IMAD.MOV.U32 R135, RZ, RZ, R64 ;  /* 0x000000ffff877224 */ /* 0x000fe200078e0040 */
[----:B------:R-:W-:Y:S01]  /*e5a0*/  MOV R137, R128 ;  /* 0x0000008000897202 */ /* 0x000fe20000000f00 */
[----:B------:R-:W-:Y:S02]  /*e5b0*/  IMAD.MOV.U32 R114, RZ, RZ, R117 ;  /* 0x000000ffff727224 */ /* 0x000fe400078e0075 */
[----:B------:R-:W-:-:S07]  /*e5c0*/  IMAD.MOV.U32 R50, RZ, RZ, R53 ;  /* 0x000000ffff327224 */ /* 0x000fce00078e0035 */
.L_x_20324:
[----:B------:R-:W-:Y:S05]  /*e5d0*/  BSYNC.RECONVERGENT B1 ;  /* 0x0000000000017941 */ /* 0x000fea0003800200 */
.L_x_20322:
        /* <DEDUP_REMOVED lines=11> */
.L_x_20326:
[----:B------:R-:W-:Y:S01]  /*e690*/  IMAD.MOV.U32 R64, RZ, RZ, R135 ;  /* 0x000000ffff407224 */ /* 0x000fe200078e0087 */
[----:B------:R-:W-:Y:S01]  /*e6a0*/  MOV R128, R137 ;  /* 0x0000008900807202 */ /* 0x000fe20000000f00 */
[----:B------:R-:W-:Y:S02]  /*e6b0*/  IMAD.MOV.U32 R117, RZ, RZ, R116 ;  /* 0x000000ffff757224 */ /* 0x000fe400078e0074 */
[----:B------:R-:W-:-:S07]  /*e6c0*/  IMAD.MOV.U32 R53, RZ, RZ, R52 ;  /* 0x000000ffff357224 */ /* 0x000fce00078e0034 */
.L_x_20327:
[----:B------:R-:W-:Y:S05]  /*e6d0*/  BSYNC.RECONVERGENT B1 ;  /* 0x0000000000017941 */ /* 0x000fea0003800200 */
.L_x_20325:
        /* <DEDUP_REMOVED lines=11> */
.L_x_20329:
[----:B------:R-:W-:Y:S01]  /*e790*/  IMAD.MOV.U32 R135, RZ, RZ, R64 ;  /* 0x000000ffff877224 */ /* 0x000fe200078e0040 */
[----:B------:R-:W-:Y:S01]  /*e7a0*/  MOV R137, R128 ;  /* 0x0000008000897202 */ /* 0x000fe20000000f00 */
[----:B------:R-:W-:Y:S02]  /*e7b0*/  IMAD.MOV.U32 R116, RZ, RZ, R119 ;  /* 0x000000ffff747224 */ /* 0x000fe400078e0077 */
[----:B------:R-:W-:-:S07]  /*e7c0*/  IMAD.MOV.U32 R52, RZ, RZ, R55 ;  /* 0x000000ffff347224 */ /* 0x000fce00078e0037 */
.L_x_20330:
[----:B------:R-:W-:Y:S05]  /*e7d0*/  BSYNC.RECONVERGENT B1 ;  /* 0x0000000000017941 */ /* 0x000fea0003800200 */
.L_x_20328:
        /* <DEDUP_REMOVED lines=11> */
.L_x_20332:
[----:B------:R-:W-:Y:S01]  /*e890*/  IMAD.MOV.U32 R64, RZ, RZ, R135 ;  /* 0x000000ffff407224 */ /* 0x000fe200078e0087 */
[----:B------:R-:W-:Y:S01]  /*e8a0*/  MOV R128, R137 ;  /* 0x0000008900807202 */ /* 0x000fe20000000f00 */
[----:B------:R-:W-:Y:S02]  /*e8b0*/  IMAD.MOV.U32 R119, RZ, RZ, R118 ;  /* 0x000000ffff777224 */ /* 0x000fe400078e0076 */
[----:B------:R-:W-:-:S07]  /*e8c0*/  IMAD.MOV.U32 R55, RZ, RZ, R54 ;  /* 0x000000ffff377224 */ /* 0x000fce00078e0036 */
.L_x_20333:
[----:B------:R-:W-:Y:S05]  /*e8d0*/  BSYNC.RECONVERGENT B1 ;  /* 0x0000000000017941 */ /* 0x000fea0003800200 */
.L_x_20331:
        /* <DEDUP_REMOVED lines=11> */
.L_x_20335:
[----:B------:R-:W-:Y:S01]  /*e990*/  IMAD.MOV.U32 R135, RZ, RZ, R64 ;  /* 0x000000ffff877224 */ /* 0x000fe200078e0040 */
[----:B------:R-:W-:Y:S01]  /*e9a0*/  MOV R137, R128 ;  /* 0x0000008000897202 */ /* 0x000fe20000000f00 */
[----:B------:R-:W-:Y:S02]  /*e9b0*/  IMAD.MOV.U32 R118, RZ, RZ, R121 ;  /* 0x000000ffff767224 */ /* 0x000fe400078e0079 */
[----:B------:R-:W-:-:S07]  /*e9c0*/  IMAD.MOV.U32 R54, RZ, RZ, R57 ;  /* 0x000000ffff367224 */ /* 0x000fce00078e0039 */
.L_x_20336:
[----:B------:R-:W-:Y:S05]  /*e9d0*/  BSYNC.RECONVERGENT B1 ;  /* 0x0000000000017941 */ /* 0x000fea0003800200 */
.L_x_20334:
        /* <DEDUP_REMOVED lines=11> */
.L_x_20338:
[----:B------:R-:W-:Y:S01]  /*ea90*/  IMAD.MOV.U32 R64, RZ, RZ, R135 ;  /* 0x000000ffff407224 */ /* 0x000fe200078e0087 */
[----:B------:R-:W-:Y:S01]  /*eaa0*/  MOV R128, R137 ;  /* 0x0000008900807202 */ /* 0x000fe20000000f00 */
[----:B------:R-:W-:Y:S02]  /*eab0*/  IMAD.MOV.U32 R121, RZ, RZ, R120 ;  /* 0x000000ffff797224 */ /* 0x000fe400078e0078 */
[----:B------:R-:W-:-:S07]  /*eac0*/  IMAD.MOV.U32 R57, RZ, RZ, R56 ;  /* 0x000000ffff397224 */ /* 0x000fce00078e0038 */
.L_x_20339:
[----:B------:R-:W-:Y:S05]  /*ead0*/  BSYNC.RECONVERGENT B1 ;  /* 0x0000000000017941 */ /* 0x000fea0003800200 */
.L_x_20337:
        /* <DEDUP_REMOVED lines=11> */
.L_x_20341:
[----:B------:R-:W-:Y:S01]  /*eb90*/  IMAD.MOV.U32 R135, RZ, RZ, R64 ;  /* 0x000000ffff877224 */ /* 0x000fe200078e0040 */
[----:B------:R-:W-:Y:S01]  /*eba0*/  MOV R137, R128 ;  /* 0x0000008000897202 */ /* 0x000fe20000000f00 */
[----:B------:R-:W-:Y:S02]  /*ebb0*/  IMAD.MOV.U32 R120, RZ, RZ, R123 ;  /* 0x000000ffff787224 */ /* 0x000fe400078e007b */
[----:B------:R-:W-:-:S07]  /*ebc0*/  IMAD.MOV.U32 R56, RZ, RZ, R59 ;  /* 0x000000ffff387224 */ /* 0x000fce00078e003b */
.L_x_20342:
[----:B------:R-:W-:Y:S05]  /*ebd0*/  BSYNC.RECONVERGENT B1 ;  /* 0x0000000000017941 */ /* 0x000fea0003800200 */
.L_x_20340:
        /* <DEDUP_REMOVED lines=11> */
.L_x_20344:
[----:B------:R-:W-:Y:S01]  /*ec90*/  IMAD.MOV.U32 R64, RZ, RZ, R135 ;  /* 0x000000ffff407224 */ /* 0x000fe200078e0087 */
[----:B------:R-:W-:Y:S01]  /*eca0*/  MOV R128, R137 ;  /* 0x0000008900807202 */ /* 0x000fe20000000f00 */
[----:B------:R-:W-:Y:S02]  /*ecb0*/  IMAD.MOV.U32 R123, RZ, RZ, R122 ;  /* 0x000000ffff7b7224 */ /* 0x000fe400078e007a */
[----:B------:R-:W-:-:S07]  /*ecc0*/  IMAD.MOV.U32 R59, RZ, RZ, R58 ;  /* 0x000000ffff3b7224 */ /* 0x000fce00078e003a */
.L_x_20345:
[----:B------:R-:W-:Y:S05]  /*ecd0*/  BSYNC.RECONVERGENT B1 ;  /* 0x0000000000017941 */ /* 0x000fea0003800200 */
.L_x_20343:
        /* <DEDUP_REMOVED lines=11> */
.L_x_20347:
[----:B------:R-:W-:Y:S01]  /*ed90*/  IMAD.MOV.U32 R135, RZ, RZ, R64 ;  /* 0x000000ffff877224 */ /* 0x000fe200078e0040 */
[----:B------:R-:W-:Y:S01]  /*eda0*/  MOV R137, R128 ;  /* 0x0000008000897202 */ /* 0x000fe20000000f00 */
[----:B------:R-:W-:Y:S02]  /*edb0*/  IMAD.MOV.U32 R122, RZ, RZ, R125 ;  /* 0x000000ffff7a7224 */ /* 0x000fe400078e007d */
[----:B------:R-:W-:-:S07]  /*edc0*/  IMAD.MOV.U32 R58, RZ, RZ, R61 ;  /* 0x000000ffff3a7224 */ /* 0x000fce00078e003d */
.L_x_20348:
[----:B------:R-:W-:Y:S05]  /*edd0*/  BSYNC.RECONVERGENT B1 ;  /* 0x0000000000017941 */ /* 0x000fea0003800200 */
.L_x_20346:
        /* <DEDUP_REMOVED lines=11> */
.L_x_20350:
[----:B------:R-:W-:Y:S01]  /*ee90*/  IMAD.MOV.U32 R64, RZ, RZ, R135 ;  /* 0x000000ffff407224 */ /* 0x000fe200078e0087 */
[----:B------:R-:W-:Y:S01]  /*eea0*/  MOV R128, R137 ;  /* 0x0000008900807202 */ /* 0x000fe20000000f00 */
[----:B------:R-:W-:Y:S02]  /*eeb0*/  IMAD.MOV.U32 R125, RZ, RZ, R124 ;  /* 0x000000ffff7d7224 */ /* 0x000fe400078e007c */
[----:B------:R-:W-:-:S07]  /*eec0*/  IMAD.MOV.U32 R61, RZ, RZ, R60 ;  /* 0x000000ffff3d7224 */ /* 0x000fce00078e003c */
.L_x_20351:
[----:B------:R-:W-:Y:S05]  /*eed0*/  BSYNC.RECONVERGENT B1 ;  /* 0x0000000000017941 */ /* 0x000fea0003800200 */
.L_x_20349:
        /* <DEDUP_REMOVED lines=11> */
.L_x_20353:
[----:B------:R-:W-:Y:S01]  /*ef90*/  IMAD.MOV.U32 R135, RZ, RZ, R64 ;  /* 0x000000ffff877224 */ /* 0x000fe200078e0040 */
[----:B------:R-:W-:Y:S01]  /*efa0*/  MOV R137, R128 ;  /* 0x0000008000897202 */ /* 0x000fe20000000f00 */
[----:B------:R-:W-:Y:S02]  /*efb0*/  IMAD.MOV.U32 R124, RZ, RZ, R127 ;  /* 0x000000ffff7c7224 */ /* 0x000fe400078e007f */
[----:B------:R-:W-:-:S07]  /*efc0*/  IMAD.MOV.U32 R60, RZ, RZ, R63 ;  /* 0x000000ffff3c7224 */ /* 0x000fce00078e003f */
.L_x_20354:
[----:B------:R-:W-:Y:S05]  /*efd0*/  BSYNC.RECONVERGENT B1 ;  /* 0x0000000000017941 */ /* 0x000fea0003800200 */
.L_x_20352:
        /* <DEDUP_REMOVED lines=11> */
.L_x_20356:
[----:B------:R-:W-:Y:S01]  /*f090*/  IMAD.MOV.U32 R64, RZ, RZ, R135 ;  /* 0x000000ffff407224 */ /* 0x000fe200078e0087 */
[----:B------:R-:W-:Y:S01]  /*f0a0*/  MOV R128, R137 ;  /* 0x0000008900807202 */ /* 0x000fe20000000f00 */
[----:B------:R-:W-:Y:S02]  /*f0b0*/  IMAD.MOV.U32 R127, RZ, RZ, R126 ;  /* 0x000000ffff7f7224 */ /* 0x000fe400078e007e */
[----:B------:R-:W-:-:S07]  /*f0c0*/  IMAD.MOV.U32 R63, RZ, RZ, R62 ;  /* 0x000000ffff3f7224 */ /* 0x000fce00078e003e */
.L_x_20357:
[----:B------:R-:W-:Y:S05]  /*f0d0*/  BSYNC.RECONVERGENT B1 ;  /* 0x0000000000017941 */ /* 0x000fea0003800200 */
.L_x_20355:
        /* <DEDUP_REMOVED lines=11> */
.L_x_20359:
[----:B------:R-:W-:Y:S01]  /*f190*/  IMAD.MOV.U32 R135, RZ, RZ, R64 ;  /* 0x000000ffff877224 */ /* 0x000fe200078e0040 */
[----:B------:R-:W-:Y:S01]  /*f1a0*/  MOV R126, R129 ;  /* 0x00000081007e7202 */ /* 0x000fe20000000f00 */
[----:B------:R-:W-:Y:S02]  /*f1b0*/  IMAD.MOV.U32 R134, RZ, RZ, R128 ;  /* 0x000000ffff867224 */ /* 0x000fe400078e0080 */
[----:B------:R-:W-:-:S07]  /*f1c0*/  IMAD.MOV.U32 R62, RZ, RZ, R65 ;  /* 0x000000ffff3e7224 */ /* 0x000fce00078e0041 */
.L_x_20360:
[----:B------:R-:W-:Y:S05]  /*f1d0*/  BSYNC.RECONVERGENT B1 ;  /* 0x0000000000017941 */ /* 0x000fea0003800200 */
.L_x_20358:
        /* <DEDUP_REMOVED lines=11> */
.L_x_20362:
[----:B------:R-:W-:Y:S01]  /*f290*/  IMAD.MOV.U32 R129, RZ, RZ, R132 ;  /* 0x000000ffff817224 */ /* 0x000fe200078e0084 */
[----:B------:R-:W-:Y:S01]  /*f2a0*/  MOV R65, R131 ;  /* 0x0000008300417202 */ /* 0x000fe20000000f00 */
[--C-:B------:R-:W-:Y:S01]  /*f2b0*/  IMAD.MOV.U32 R128, RZ, RZ, R135.reuse ;  /* 0x000000ffff807224 */ /* 0x100fe200078e0087 */
[----:B------:R-:W-:Y:S01]  /*f2c0*/  MOV R131, R134 ;  /* 0x0000008600837202 */ /* 0x000fe20000000f00 */
[----:B------:R-:W-:Y:S02]  /*f2d0*/  IMAD.MOV.U32 R64, RZ, RZ, R134 ;  /* 0x000000ffff407224 */ /* 0x000fe400078e0086 */
[----:B------:R-:W-:-:S07]  /*f2e0*/  IMAD.MOV.U32 R132, RZ, RZ, R135 ;  /* 0x000000ffff847224 */ /* 0x000fce00078e0087 */
.L_x_20363:
[----:B------:R-:W-:Y:S05]  /*f2f0*/  BSYNC.RECONVERGENT B1 ;  /* 0x0000000000017941 */ /* 0x000fea0003800200 */
.L_x_20361:
[----:B------:R-:W-:Y:S01]  /*f300*/  VIADD R133, R133, 0x4 ;  /* 0x0000000485857836 */ /* 0x000fe20000000000 */
[----:B------:R-:W-:Y:S06]  /*f310*/  @P1 BRA `(.L_x_20364) ;  /* 0xffffffc0000c1947 */ /* 0x000fec000383ffff */
.L_x_20174:
[----:B------:R-:W-:Y:S05]  /*f320*/  BSYNC.RECONVERGENT B0 ;  /* 0x0000000000007941 */ /* 0x000fea0003800200 */
.L_x_20173:
        /* <DEDUP_REMOVED lines=8> */
[----:B-1----:R-:W-:-:S03]  /*f3b0*/  VIADD R165, R0, -UR4 ;  /* 0x8000000400a57c36 */ /* 0x002fc60008000000 */
        /* <DEDUP_REMOVED lines=255> */
[----:B0-----:R-:W-:Y:S01]  /*103b0*/  IADD3 R133, PT, PT, R130, 0x100, RZ ;  /* 0x0000010082857810 */ /* 0x001fe20007ffe0ff */
[----:B------:R-:W-:Y:S02]  /*103c0*/  IMAD.MOV.U32 R132, RZ, RZ, R128 ;  /* 0x000000ffff847224 */ /* 0x000fe400078e0080 */
[----:B------:R-:W-:Y:S02]  /*103d0*/  IMAD.MOV.U32 R131, RZ, RZ, R64 ;  /* 0x000000ffff837224 */ /* 0x000fe400078e0040 */
[----:B------:R-:W-:-:S07]  /*103e0*/  IMAD.MOV.U32 R130, RZ, RZ, RZ ;  /* 0x000000ffff827224 */ /* 0x000fce00078e00ff */
.L_x_20556:
        /* <DEDUP_REMOVED lines=20> */
.L_x_20368:
[----:B------:R-:W-:Y:S02]  /*10530*/  IMAD.MOV.U32 R64, RZ, RZ, R67 ;  /* 0x000000ffff407224 */ /* 0x000fe400078e0043 */
[----:B------:R-:W-:Y:S01]  /*10540*/  IMAD.MOV.U32 R128, RZ, RZ, R3 ;  /* 0x000000ffff807224 */ /* 0x000fe200078e0003 */
[----:B------:R-:W-:Y:S01]  /*10550*/  MOV R3, R2 ;  /* 0x0000000200037202 */ /* 0x000fe20000000f00 */
[----:B------:R-:W-:-:S07]  /*10560*/  IMAD.MOV.U32 R67, RZ, RZ, R66 ;  /* 0x000000ffff437224 */ /* 0x000fce00078e0042 */
.L_x_20369:
[----:B------:R-:W-:Y:S05]  /*10570*/  BSYNC.RECONVERGENT B1 ;  /* 0x0000000000017941 */ /* 0x000fea0003800200 */
.L_x_20367:
        /* <DEDUP_REMOVED lines=11> */
.L_x_20371:
[----:B------:R-:W-:Y:S01]  /*10630*/  IMAD.MOV.U32 R135, RZ, RZ, R64 ;  /* 0x000000ffff877224 */ /* 0x000fe200078e0040 */
[----:B------:R-:W-:Y:S01]  /*10640*/  MOV R2, R5 ;  /* 0x0000000500027202 */ /* 0x000fe20000000f00 */
[----:B------:R-:W-:Y:S02]  /*10650*/  IMAD.MOV.U32 R137, RZ, RZ, R128 ;  /* 0x000000ffff897224 */ /* 0x000fe400078e0080 */
[----:B------:R-:W-:-:S07]  /*10660*/  IMAD.MOV.U32 R66, RZ, RZ, R69 ;  /* 0x000000ffff427224 */ /* 0x000fce00078e0045 */
.L_x_20372:
[----:B------:R-:W-:Y:S05]  /*10670*/  BSYNC.RECONVERGENT B1 ;  /* 0x0000000000017941 */ /* 0x000fea0003800200 */
.L_x_20370:
        /* <DEDUP_REMOVED lines=11> */
.L_x_20374:
[----:B------:R-:W-:Y:S01]  /*10730*/  IMAD.MOV.U32 R64, RZ, RZ, R135 ;  /* 0x000000ffff407224 */ /* 0x000fe200078e0087 */
[----:B------:R-:W-:Y:S01]  /*10740*/  MOV R5, R4 ;  /* 0x0000000400057202 */ /* 0x000fe20000000f00 */
[----:B------:R-:W-:Y:S02]  /*10750*/  IMAD.MOV.U32 R128, RZ, RZ, R137 ;  /* 0x000000ffff807224 */ /* 0x000fe400078e0089 */
[----:B------:R-:W-:-:S07]  /*10760*/  IMAD.MOV.U32 R69, RZ, RZ, R68 ;  /* 0x000000ffff457224 */ /* 0x000fce00078e0044 */
.L_x_20375:
[----:B------:R-:W-:Y:S05]  /*10770*/  BSYNC.RECONVERGENT B1 ;  /* 0x0000000000017941 */ /* 0x000fea0003800200 */
.L_x_20373:
        /* <DEDUP_REMOVED lines=11> */
.L_x_20377:
[----:B------:R-:W-:Y:S01]  /*10830*/  IMAD.MOV.U32 R135, RZ, RZ, R64 ;  /* 0x000000ffff877224 */ /* 0x000fe200078e0040 */
[----:B------:R-:W-:Y:S01]  /*10840*/  MOV R4, R7 ;  /* 0x0000000700047202 */ /* 0x000fe20000000f00 */
[----:B------:R-:W-:Y:S02]  /*10850*/  IMAD.MOV.U32 R137, RZ, RZ, R128 ;  /* 0x000000ffff897224 */ /* 0x000fe400078e0080 */
[----:B------:R-:W-:-:S07]  /*10860*/  IMAD.MOV.U32 R68, RZ, RZ, R71 ;  /* 0x000000ffff447224 */ /* 0x000fce00078e0047 */
.L_x_20378:
[----:B------:R-:W-:Y:S05]  /*10870*/  BSYNC.RECONVERGENT B1 ;  /* 0x0000000000017941 */ /* 0x000fea0003800200 */
.L_x_20376:
        /* <DEDUP_REMOVED lines=11> */
.L_x_20380:
[----:B------:R-:W-:Y:S01]  /*10930*/  IMAD.MOV.U32 R64, RZ, RZ, R135 ;  /* 0x000000ffff407224 */ /* 0x000fe200078e0087 */
[----:B------:R-:W-:Y:S01]  /*10940*/  MOV R7, R6 ;  /* 0x0000000600077202 */ /* 0x000fe20000000f00 */
[----:B------:R-:W-:Y:S02]  /*10950*/  IMAD.MOV.U32 R128, RZ, RZ, R137 ;  /* 0x000000ffff807224 */ /* 0x000fe400078e0089 */
[----:B------:R-:W-:-:S07]  /*10960*/  IMAD.MOV.U32 R71, RZ, RZ, R70 ;  /* 0x000000ffff477224 */ /* 0x000fce00078e0046 */
.L_x_20381:
[----:B------:R-:W-:Y:S05]  /*10970*/  BSYNC.RECONVERGENT B1 ;  /* 0x0000000000017941 */ /* 0x000fea0003800200 */
.L_x_20379:
        /* <DEDUP_REMOVED lines=11> */
.L_x_20383:
[----:B------:R-:W-:Y:S01]  /*10a30*/  IMAD.MOV.U32 R135, RZ, RZ, R64 ;  /* 0x000000ffff877224 */ /* 0x000fe200078e0040 */
[----:B------:R-:W-:Y:S01]  /*10a40*/  MOV R6, R9 ;  /* 0x0000000900067202 */ /* 0x000fe20000000f00 */
[----:B------:R-:W-:Y:S02]  /*10a50*/  IMAD.MOV.U32 R137, RZ, RZ, R128 ;  /* 0x000000ffff897224 */ /* 0x000fe400078e0080 */
[----:B------:R-:W-:-:S07]  /*10a60*/  IMAD.MOV.U32 R70, RZ, RZ, R73 ;  /* 0x000000ffff467224 */ /* 0x000fce00078e0049 */
.L_x_20384:
[----:B------:R-:W-:Y:S05]  /*10a70*/  BSYNC.RECONVERGENT B1 ;  /* 0x0000000000017941 */ /* 0x000fea0003800200 */
.L_x_20382:
        /* <DEDUP_REMOVED lines=11> */
.L_x_20386:
[----:B------:R-:W-:Y:S01]  /*10b30*/  IMAD.MOV.U32 R64, RZ, RZ, R135 ;  /* 0x000000ffff407224 */ /* 0x000fe200078e0087 */
[----:B------:R-:W-:Y:S01]  /*10b40*/  MOV R9, R8 ;  /* 0x0000000800097202 */ /* 0x000fe20000000f00 */
[----:B------:R-:W-:Y:S02]  /*10b50*/  IMAD.MOV.U32 R128, RZ, RZ, R137 ;  /* 0x000000ffff807224 */ /* 0x000fe400078e0089 */
[----:B------:R-:W-:-:S07]  /*10b60*/  IMAD.MOV.U32 R73, RZ, RZ, R72 ;  /* 0x000000ffff497224 */ /* 0x000fce00078e0048 */
.L_x_20387:
[----:B------:R-:W-:Y:S05]  /*10b70*/  BSYNC.RECONVERGENT B1 ;  /* 0x0000000000017941 */ /* 0x000fea0003800200 */
.L_x_20385:
        /* <DEDUP_REMOVED lines=11> */
.L_x_20389:
[----:B------:R-:W-:Y:S01]  /*10c30*/  IMAD.MOV.U32 R135, RZ, RZ, R64 ;  /* 0x000000ffff877224 */ /* 0x000fe200078e0040 */
[----:B------:R-:W-:Y:S01]  /*10c40*/  MOV R8, R11 ;  /* 0x0000000b00087202 */ /* 0x000fe20000000f00 */
[----:B------:R-:W-:Y:S02]  /*10c50*/  IMAD.MOV.U32 R137, RZ, RZ, R128 ;  /* 0x000000ffff897224 */ /* 0x000fe400078e0080 */
[----:B------:R-:W-:-:S07]  /*10c60*/  IMAD.MOV.U32 R72, RZ, RZ, R75 ;  /* 0x000000ffff487224 */ /* 0x000fce00078e004b */
.L_x_20390:
[----:B------:R-:W-:Y:S05]  /*10c70*/  BSYNC.RECONVERGENT B1 ;  /* 0x0000000000017941 */ /* 0x000fea0003800200 */
.L_x_20388:
        /* <DEDUP_REMOVED lines=11> */
.L_x_20392:
[----:B------:R-:W-:Y:S01]  /*10d30*/  IMAD.MOV.U32 R64, RZ, RZ, R135 ;  /* 0x000000ffff407224 */ /* 0x000fe200078e0087 */
[----:B------:R-:W-:Y:S01]  /*10d40*/  MOV R11, R10 ;  /* 0x0000000a000b7202 */ /* 0x000fe20000000f00 */
[----:B------:R-:W-:Y:S02]  /*10d50*/  IMAD.MOV.U32 R128, RZ, RZ, R137 ;  /* 0x000000ffff807224 */ /* 0x000fe400078e0089 */
[----:B------:R-:W-:-:S07]  /*10d60*/  IMAD.MOV.U32 R75, RZ, RZ, R74 ;  /* 0x000000ffff4b7224 */ /* 0x000fce00078e004a */
.L_x_20393:
[----:B------:R-:W-:Y:S05]  /*10d70*/  BSYNC.RECONVERGENT B1 ;  /* 0x0000000000017941 */ /* 0x000fea0003800200 */
.L_x_20391:
        /* <DEDUP_REMOVED lines=11> */
.L_x_20395:
[----:B------:R-:W-:Y:S01]  /*10e30*/  IMAD.MOV.U32 R135, RZ, RZ, R64 ;  /* 0x000000ffff877224 */ /* 0x000fe200078e0040 */
[----:B------:R-:W-:Y:S01]  /*10e40*/  MOV R10, R13 ;  /* 0x0000000d000a7202 */ /* 0x000fe20000000f00 */
[----:B------:R-:W-:Y:S02]  /*10e50*/  IMAD.MOV.U32 R137, RZ, RZ, R128 ;  /* 0x000000ffff897224 */ /* 0x000fe400078e0080 */
[----:B------:R-:W-:-:S07]  /*10e60*/  IMAD.MOV.U32 R74, RZ, RZ, R77 ;  /* 0x000000ffff4a7224 */ /* 0x000fce00078e004d */
.L_x_20396:
[----:B------:R-:W-:Y:S05]  /*10e70*/  BSYNC.RECONVERGENT B1 ;  /* 0x0000000000017941 */ /* 0x000fea0003800200 */
.L_x_20394:
        /* <DEDUP_REMOVED lines=11> */
.L_x_20398:
[----:B------:R-:W-:Y:S01]  /*10f30*/  IMAD.MOV.U32 R64, RZ, RZ, R135 ;  /* 0x000000ffff407224 */ /* 0x000fe200078e0087 */
[----:B------:R-:W-:Y:S01]  /*10f40*/  MOV R13, R12 ;  /* 0x0000000c000d7202 */ /* 0x000fe20000000f00 */
[----:B------:R-:W-:Y:S02]  /*10f50*/  IMAD.MOV.U32 R128, RZ, RZ, R137 ;  /* 0x000000ffff807224 */ /* 0x000fe400078e0089 */
[----:B------:R-:W-:-:S07]  /*10f60*/  IMAD.MOV.U32 R77, RZ, RZ, R76 ;  /* 0x000000ffff4d7224 */ /* 0x000fce00078e004c */
.L_x_20399:
[----:B------:R-:W-:Y:S05]  /*10f70*/  BSYNC.RECONVERGENT B1 ;  /* 0x0000000000017941 */ /* 0x000fea0003800200 */
.L_x_20397:
        /* <DEDUP_REMOVED lines=11> */
.L_x_20401:
[----:B------:R-:W-:Y:S01]  /*11030*/  IMAD.MOV.U32 R135, RZ, RZ, R64 ;  /* 0x000000ffff877224 */ /* 0x000fe200078e0040 */
[----:B------:R-:W-:Y:S01]  /*11040*/  MOV R12, R15 ;  /* 0x0000000f000c7202 */ /* 0x000fe20000000f00 */
[----:B------:R-:W-:Y:S02]  /*11050*/  IMAD.MOV.U32 R137, RZ, RZ, R128 ;  /* 0x000000ffff897224 */ /* 0x000fe400078e0080 */
[----:B------:R-:W-:-:S07]  /*11060*/  IMAD.MOV.U32 R76, RZ, RZ, R79 ;  /* 0x000000ffff4c7224 */ /* 0x000fce00078e004f */
.L_x_20402:
[----:B------:R-:W-:Y:S05]  /*11070*/  BSYNC.RECONVERGENT B1 ;  /* 0x0000000000017941 */ /* 0x000fea0003800200 */
.L_x_20400:
        /* <DEDUP_REMOVED lines=11> */
.L_x_20404:
[----:B------:R-:W-:Y:S01]  /*11130*/  IMAD.MOV.U32 R64, RZ, RZ, R135 ;  /* 0x000000ffff407224 */ /* 0x000fe200078e0087 */
[----:B------:R-:W-:Y:S01]  /*11140*/  MOV R15, R14 ;  /* 0x0000000e000f7202 */ /* 0x000fe20000000f00 */
[----:B------:R-:W-:Y:S02]  /*11150*/  IMAD.MOV.U32 R128, RZ, RZ, R137 ;  /* 0x000000ffff807224 */ /* 0x000fe400078e0089 */
[----:B------:R-:W-:-:S07]  /*11160*/  IMAD.MOV.U32 R79, RZ, RZ, R78 ;  /* 0x000000ffff4f7224 */ /* 0x000fce00078e004e */
.L_x_20405:
[----:B------:R-:W-:Y:S05]  /*11170*/  BSYNC.RECONVERGENT B1 ;  /* 0x0000000000017941 */ /* 0x000fea0003800200 */
.L_x_20403:
        /* <DEDUP_REMOVED lines=11> */
.L_x_20407:
[----:B------:R-:W-:Y:S01]  /*11230*/  IMAD.MOV.U32 R135, RZ, RZ, R64 ;  /* 0x000000ffff877224 */ /* 0x000fe200078e0040 */
[----:B------:R-:W-:Y:S01]  /*11240*/  MOV R14, R17 ;  /* 0x00000011000e7202 */ /* 0x000fe20000000f00 */
[----:B------:R-:W-:Y:S02]  /*11250*/  IMAD.MOV.U32 R137, RZ, RZ, R128 ;  /* 0x000000ffff897224 */ /* 0x000fe400078e0080 */
[----:B------:R-:W-:-:S07]  /*11260*/  IMAD.MOV.U32 R78, RZ, RZ, R81 ;  /* 0x000000ffff4e7224 */ /* 0x000fce00078e0051 */
.L_x_20408:
[----:B------:R-:W-:Y:S05]  /*11270*/  BSYNC.RECONVERGENT B1 ;  /* 0x0000000000017941 */ /* 0x000fea0003800200 */
.L_x_20406:
        /* <DEDUP_REMOVED lines=11> */
.L_x_20410:
[----:B------:R-:W-:Y:S01]  /*11330*/  IMAD.MOV.U32 R64, RZ, RZ, R135 ;  /* 0x000000ffff407224 */ /* 0x000fe200078e0087 */
[----:B------:R-:W-:Y:S01]  /*11340*/  MOV R17, R16 ;  /* 0x0000001000117202 */ /* 0x000fe20000000f00 */
[----:B------:R-:W-:Y:S02]  /*11350*/  IMAD.MOV.U32 R128, RZ, RZ, R137 ;  /* 0x000000ffff807224 */ /* 0x000fe400078e0089 */
[----:B------:R-:W-:-:S07]  /*11360*/  IMAD.MOV.U32 R81, RZ, RZ, R80 ;  /* 0x000000ffff517224 */ /* 0x000fce00078e0050 */
.L_x_20411:
[----:B------:R-:W-:Y:S05]  /*11370*/  BSYNC.RECONVERGENT B1 ;  /* 0x0000000000017941 */ /* 0x000fea0003800200 */
.L_x_20409:
        /* <DEDUP_REMOVED lines=11> */
.L_x_20413:
[----:B------:R-:W-:Y:S01]  /*11430*/  IMAD.MOV.U32 R135, RZ, RZ, R64 ;  /* 0x000000ffff877224 */ /* 0x000fe200078e0040 */
[----:B------:R-:W-:Y:S01]  /*11440*/  MOV R16, R19 ;  /* 0x0000001300107202 */ /* 0x000fe20000000f00 */
[----:B------:R-:W-:Y:S02]  /*11450*/  IMAD.MOV.U32 R137, RZ, RZ, R128 ;  /* 0x000000ffff897224 */ /* 0x000fe400078e0080 */
[----:B------:R-:W-:-:S07]  /*11460*/  IMAD.MOV.U32 R80, RZ, RZ, R83 ;  /* 0x000000ffff507224 */ /* 0x000fce00078e0053 */
.L_x_20414:
[----:B------:R-:W-:Y:S05]  /*11470*/  BSYNC.RECONVERGENT B1 ;  /* 0x0000000000017941 */ /* 0x000fea0003800200 */
.L_x_20412:
        /* <DEDUP_REMOVED lines=11> */
.L_x_20416:
[----:B------:R-:W-:Y:S01]  /*11530*/  IMAD.MOV.U32 R64, RZ, RZ, R135 ;  /* 0x000000ffff407224 */ /* 0x000fe200078e0087 */
[----:B------:R-:W-:Y:S01]  /*11540*/  MOV R19, R18 ;  /* 0x0000001200137202 */ /* 0x000fe20000000f00 */
[----:B------:R-:W-:Y:S02]  /*11550*/  IMAD.MOV.U32 R128, RZ, RZ, R137 ;  /* 0x000000ffff807224 */ /* 0x000fe400078e0089 */
[----:B------:R-:W-:-:S07]  /*11560*/  IMAD.MOV.U32 R83, RZ, RZ, R82 ;  /* 0x000000ffff537224 */ /* 0x000fce00078e0052 */
.L_x_20417:
[----:B------:R-:W-:Y:S05]  /*11570*/  BSYNC.RECONVERGENT B1 ;  /* 0x0000000000017941 */ /* 0x000fea0003800200 */
.L_x_20415:
        /* <DEDUP_REMOVED lines=11> */
.L_x_20419:
[----:B------:R-:W-:Y:S01]  /*11630*/  IMAD.MOV.U32 R135, RZ, RZ, R64 ;  /* 0x000000ffff877224 */ /* 0x000fe200078e0040 */
[----:B------:R-:W-:Y:S01]  /*11640*/  MOV R18, R21 ;  /* 0x0000001500127202 */ /* 0x000fe20000000f00 */
[----:B------:R-:W-:Y:S02]  /*11650*/  IMAD.MOV.U32 R137, RZ, RZ, R128 ;  /* 0x000000ffff897224 */ /* 0x000fe400078e0080 */
[----:B------:R-:W-:-:S07]  /*11660*/  IMAD.MOV.U32 R82, RZ, RZ, R85 ;  /* 0x000000ffff527224 */ /* 0x000fce00078e0055 */
.L_x_20420:
[----:B------:R-:W-:Y:S05]  /*11670*/  BSYNC.RECONVERGENT B1 ;  /* 0x0000000000017941 */ /* 0x000fea0003800200 */
.L_x_20418:
        /* <DEDUP_REMOVED lines=11> */
.L_x_20422:
[----:B------:R-:W-:Y:S01]  /*11730*/  IMAD.MOV.U32 R64, RZ, RZ, R135 ;  /* 0x000000ffff407224 */ /* 0x000fe200078e0087 */
[----:B------:R-:W-:Y:S01]  /*11740*/  MOV R21, R20 ;  /* 0x0000001400157202 */ /* 0x000fe20000000f00 */
[----:B------:R-:W-:Y:S02]  /*11750*/  IMAD.MOV.U32 R128, RZ, RZ, R137 ;  /* 0x000000ffff807224 */ /* 0x000fe400078e0089 */
[----:B------:R-:W-:-:S07]  /*11760*/  IMAD.MOV.U32 R85, RZ, RZ, R84 ;  /* 0x000000ffff557224 */ /* 0x000fce00078e0054 */
.L_x_20423:
[----:B------:R-:W-:Y:S05]  /*11770*/  BSYNC.RECONVERGENT B1 ;  /* 0x0000000000017941 */ /* 0x000fea0003800200 */
.L_x_20421:
        /* <DEDUP_REMOVED lines=11> */
.L_x_20425:
[----:B------:R-:W-:Y:S01]  /*11830*/  IMAD.MOV.U32 R135, RZ, RZ, R64 ;  /* 0x000000ffff877224 */ /* 0x000fe200078e0040 */
[----:B------:R-:W-:Y:S01]  /*11840*/  MOV R20, R23 ;  /* 0x0000001700147202 */ /* 0x000fe20000000f00 */
[----:B------:R-:W-:Y:S02]  /*11850*/  IMAD.MOV.U32 R137, RZ, RZ, R128 ;  /* 0x000000ffff897224 */ /* 0x000fe400078e0080 */
[----:B------:R-:W-:-:S07]  /*11860*/  IMAD.MOV.U32 R84, RZ, RZ, R87 ;  /* 0x000000ffff547224 */ /* 0x000fce00078e0057 */
.L_x_20426:
[----:B------:R-:W-:Y:S05]  /*11870*/  BSYNC.RECONVERGENT B1 ;  /* 0x0000000000017941 */ /* 0x000fea0003800200 */
.L_x_20424:
        /* <DEDUP_REMOVED lines=11> */
.L_x_20428:
[----:B------:R-:W-:Y:S01]  /*11930*/  IMAD.MOV.U32 R64, RZ, RZ, R135 ;  /* 0x000000ffff407224 */ /* 0x000fe200078e0087 */
[----:B------:R-:W-:Y:S01]  /*11940*/  MOV R23, R22 ;  /* 0x0000001600177202 */ /* 0x000fe20000000f00 */
[----:B------:R-:W-:Y:S02]  /*11950*/  IMAD.MOV.U32 R128, RZ, RZ, R137 ;  /* 0x000000ffff807224 */ /* 0x000fe400078e0089 */
[----:B------:R-:W-:-:S07]  /*11960*/  IMAD.MOV.U32 R87, RZ, RZ, R86 ;  /* 0x000000ffff577224 */ /* 0x000fce00078e0056 */
.L_x_20429:
[----:B------:R-:W-:Y:S05]  /*11970*/  BSYNC.RECONVERGENT B1 ;  /* 0x0000000000017941 */ /* 0x000fea0003800200 */
.L_x_20427:
        /* <DEDUP_REMOVED lines=11> */
.L_x_20431:
[----:B------:R-:W-:Y:S01]  /*11a30*/  IMAD.MOV.U32 R135, RZ, RZ, R64 ;  /* 0x000000ffff877224 */ /* 0x000fe200078e0040 */
[----:B------:R-:W-:Y:S01]  /*11a40*/  MOV R22, R25 ;  /* 0x0000001900167202 */ /* 0x000fe20000000f00 */
[----:B------:R-:W-:Y:S02]  /*11a50*/  IMAD.MOV.U32 R137, RZ, RZ, R128 ;  /* 0x000000ffff897224 */ /* 0x000fe400078e0080 */
[----:B------:R-:W-:-:S07]  /*11a60*/  IMAD.MOV.U32 R86, RZ, RZ, R89 ;  /* 0x000000ffff567224 */ /* 0x000fce00078e0059 */
.L_x_20432:
[----:B------:R-:W-:Y:S05]  /*11a70*/  BSYNC.RECONVERGENT B1 ;  /* 0x0000000000017941 */ /* 0x000fea0003800200 */
.L_x_20430:
        /* <DEDUP_REMOVED lines=11> */
.L_x_20434:
[----:B------:R-:W-:Y:S01]  /*11b30*/  IMAD.MOV.U32 R64, RZ, RZ, R135 ;  /* 0x000000ffff407224 */ /* 0x000fe200078e0087 */
[----:B------:R-:W-:Y:S01]  /*11b40*/  MOV R25, R24 ;  /* 0x0000001800197202 */ /* 0x000fe20000000f00 */
[----:B------:R-:W-:Y:S02]  /*11b50*/  IMAD.MOV.U32 R128, RZ, RZ, R137 ;  /* 0x000000ffff807224 */ /* 0x000fe400078e0089 */
[----:B------:R-:W-:-:S07]  /*11b60*/  IMAD.MOV.U32 R89, RZ, RZ, R88 ;  /* 0x000000ffff597224 */ /* 0x000fce00078e0058 */
.L_x_20435:
[----:B------:R-:W-:Y:S05]  /*11b70*/  BSYNC.RECONVERGENT B1 ;  /* 0x0000000000017941 */ /* 0x000fea0003800200 */
.L_x_20433:
        /* <DEDUP_REMOVED lines=11> */
.L_x_20437:
[----:B------:R-:W-:Y:S01]  /*11c30*/  IMAD.MOV.U32 R135, RZ, RZ, R64 ;  /* 0x000000ffff877224 */ /* 0x000fe200078e0040 */
[----:B------:R-:W-:Y:S01]  /*11c40*/  MOV R24, R27 ;  /* 0x0000001b00187202 */ /* 0x000fe20000000f00 */
[----:B------:R-:W-:Y:S02]  /*11c50*/  IMAD.MOV.U32 R137, RZ, RZ, R128 ;  /* 0x000000ffff897224 */ /* 0x000fe400078e0080 */
[----:B------:R-:W-:-:S07]  /*11c60*/  IMAD.MOV.U32 R88, RZ, RZ, R91 ;  /* 0x000000ffff587224 */ /* 0x000fce00078e005b */
.L_x_20438:
[----:B------:R-:W-:Y:S05]  /*11c70*/  BSYNC.RECONVERGENT B1 ;  /* 0x0000000000017941 */ /* 0x000fea0003800200 */
.L_x_20436:
        /* <DEDUP_REMOVED lines=11> */
.L_x_20440:
[----:B------:R-:W-:Y:S01]  /*11d30*/  IMAD.MOV.U32 R64, RZ, RZ, R135 ;  /* 0x000000ffff407224 */ /* 0x000fe200078e0087 */
[----:B------:R-:W-:Y:S01]  /*11d40*/  MOV R27, R26 ;  /* 0x0000001a001b7202 */ /* 0x000fe20000000f00 */
[----:B------:R-:W-:Y:S02]  /*11d50*/  IMAD.MOV.U32 R128, RZ, RZ, R137 ;  /* 0x000000ffff807224 */ /* 0x000fe400078e0089 */
[----:B------:R-:W-:-:S07]  /*11d60*/  IMAD.MOV.U32 R91, RZ, RZ, R90 ;  /* 0x000000ffff5b7224 */ /* 0x000fce00078e005a */
.L_x_20441:
[----:B------:R-:W-:Y:S05]  /*11d70*/  BSYNC.RECONVERGENT B1 ;  /* 0x0000000000017941 */ /* 0x000fea0003800200 */
.L_x_20439:
        /* <DEDUP_REMOVED lines=11> */
.L_x_20443:
[----:B------:R-:W-:Y:S01]  /*11e30*/  IMAD.MOV.U32 R135, RZ, RZ, R64 ;  /* 0x000000ffff877224 */ /* 0x000fe200078e0040 */
[----:B------:R-:W-:Y:S01]  /*11e40*/  MOV R26, R29 ;  /* 0x0000001d001a7202 */ /* 0x000fe20000000f00 */
[----:B------:R-:W-:Y:S02]  /*11e50*/  IMAD.MOV.U32 R137, RZ, RZ, R128 ;  /* 0x000000ffff897224 */ /* 0x000fe400078e0080 */
[----:B------:R-:W-:-:S07]  /*11e60*/  IMAD.MOV.U32 R90, RZ, RZ, R93 ;  /* 0x000000ffff5a7224 */ /* 0x000fce00078e005d */
.L_x_20444:
[----:B------:R-:W-:Y:S05]  /*11e70*/  BSYNC.RECONVERGENT B1 ;  /* 0x0000000000017941 */ /* 0x000fea0003800200 */
.L_x_20442:
        /* <DEDUP_REMOVED lines=11> */
.L_x_20446:
[----:B------:R-:W-:Y:S01]  /*11f30*/  IMAD.MOV.U32 R64, RZ, RZ, R135 ;  /* 0x000000ffff407224 */ /* 0x000fe200078e0087 */
[----:B------:R-:W-:Y:S01]  /*11f40*/  MOV R29, R28 ;  /* 0x0000001c001d7202 */ /* 0x000fe20000000f00 */
[----:B------:R-:W-:Y:S02]  /*11f50*/  IMAD.MOV.U32 R128, RZ, RZ, R137 ;  /* 0x000000ffff807224 */ /* 0x000fe400078e0089 */
[----:B------:R-:W-:-:S07]  /*11f60*/  IMAD.MOV.U32 R93, RZ, RZ, R92 ;  /* 0x000000ffff5d7224 */ /* 0x000fce00078e005c */
.L_x_20447:
[----:B------:R-:W-:Y:S05]  /*11f70*/  BSYNC.RECONVERGENT B1 ;  /* 0x0000000000017941 */ /* 0x000fea0003800200 */
.L_x_20445:
        /* <DEDUP_REMOVED lines=11> */
.L_x_20449:
[----:B------:R-:W-:Y:S01]  /*12030*/  IMAD.MOV.U32 R135, RZ, RZ, R64 ;  /* 0x000000ffff877224 */ /* 0x000fe200078e0040 */
[----:B------:R-:W-:Y:S01]  /*12040*/  MOV R28, R31 ;  /* 0x0000001f001c7202 */ /* 0x000fe20000000f00 */
[----:B------:R-:W-:Y:S02]  /*12050*/  IMAD.MOV.U32 R137, RZ, RZ, R128 ;  /* 0x000000ffff897224 */ /* 0x000fe400078e0080 */
[----:B------:R-:W-:-:S07]  /*12060*/  IMAD.MOV.U32 R92, RZ, RZ, R95 ;  /* 0x000000ffff5c7224 */ /* 0x000fce00078e005f */
.L_x_20450:
[----:B------:R-:W-:Y:S05]  /*12070*/  BSYNC.RECONVERGENT B1 ;  /* 0x0000000000017941 */ /* 0x000fea0003800200 */
.L_x_20448:
        /* <DEDUP_REMOVED lines=11> */
.L_x_20452:
[----:B------:R-:W-:Y:S01]  /*12130*/  IMAD.MOV.U32 R64, RZ, RZ, R135 ;  /* 0x000000ffff407224 */ /* 0x000fe200078e0087 */
[----:B------:R-:W-:Y:S01]  /*12140*/  MOV R31, R30 ;  /* 0x0000001e001f7202 */ /* 0x000fe20000000f00 */
[----:B------:R-:W-:Y:S02]  /*12150*/  IMAD.MOV.U32 R128, RZ, RZ, R137 ;  /* 0x000000ffff807224 */ /* 0x000fe400078e0089 */
[----:B------:R-:W-:-:S07]  /*12160*/  IMAD.MOV.U32 R95, RZ, RZ, R94 ;  /* 0x000000ffff5f7224 */ /* 0x000fce00078e005e */
.L_x_20453:
[----:B------:R-:W-:Y:S05]  /*12170*/  BSYNC.RECONVERGENT B1 ;  /* 0x0000000000017941 */ /* 0x000fea0003800200 */
.L_x_20451:
        /* <DEDUP_REMOVED lines=11> */
.L_x_20455:
[----:B------:R-:W-:Y:S01]  /*12230*/  IMAD.MOV.U32 R135, RZ, RZ, R64 ;  /* 0x000000ffff877224 */ /* 0x000fe200078e0040 */
[----:B------:R-:W-:Y:S01]  /*12240*/  MOV R30, R33 ;  /* 0x00000021001e7202 */ /* 0x000fe20000000f00 */
[----:B------:R-:W-:Y:S02]  /*12250*/  IMAD.MOV.U32 R137, RZ, RZ, R128 ;  /* 0x000000ffff897224 */ /* 0x000fe400078e0080 */
[----:B------:R-:W-:-:S07]  /*12260*/  IMAD.MOV.U32 R94, RZ, RZ, R97 ;  /* 0x000000ffff5e7224 */ /* 0x000fce00078e0061 */
.L_x_20456:
[----:B------:R-:W-:Y:S05]  /*12270*/  BSYNC.RECONVERGENT B1 ;  /* 0x0000000000017941 */ /* 0x000fea0003800200 */
.L_x_20454:
        /* <DEDUP_REMOVED lines=11> */
.L_x_20458:
[----:B------:R-:W-:Y:S01]  /*12330*/  IMAD.MOV.U32 R64, RZ, RZ, R135 ;  /* 0x000000ffff407224 */ /* 0x000fe200078e0087 */
[----:B------:R-:W-:Y:S01]  /*12340*/  MOV R33, R32 ;  /* 0x0000002000217202 */ /* 0x000fe20000000f00 */
[----:B------:R-:W-:Y:S02]  /*12350*/  IMAD.MOV.U32 R128, RZ, RZ, R137 ;  /* 0x000000ffff807224 */ /* 0x000fe400078e0089 */
[----:B------:R-:W-:-:S07]  /*12360*/  IMAD.MOV.U32 R97, RZ, RZ, R96 ;  /* 0x000000ffff617224 */ /* 0x000fce00078e0060 */
.L_x_20459:
[----:B------:R-:W-:Y:S05]  /*12370*/  BSYNC.RECONVERGENT B1 ;  /* 0x0000000000017941 */ /* 0x000fea0003800200 */
.L_x_20457:
        /* <DEDUP_REMOVED lines=11> */
.L_x_20461:
[----:B------:R-:W-:Y:S01]  /*12430*/  IMAD.MOV.U32 R135, RZ, RZ, R64 ;  /* 0x000000ffff877224 */ /* 0x000fe200078e0040 */
[----:B------:R-:W-:Y:S01]  /*12440*/  MOV R32, R35 ;  /* 0x0000002300207202 */ /* 0x000fe20000000f00 */
[----:B------:R-:W-:Y:S02]  /*12450*/  IMAD.MOV.U32 R137, RZ, RZ, R128 ;  /* 0x000000ffff897224 */ /* 0x000fe400078e0080 */
[----:B------:R-:W-:-:S07]  /*12460*/  IMAD.MOV.U32 R96, RZ, RZ, R99 ;  /* 0x000000ffff607224 */ /* 0x000fce00078e0063 */
.L_x_20462:
[----:B------:R-:W-:Y:S05]  /*12470*/  BSYNC.RECONVERGENT B1 ;  /* 0x0000000000017941 */ /* 0x000fea0003800200 */
.L_x_20460:
        /* <DEDUP_REMOVED lines=11> */
.L_x_20464:
[----:B------:R-:W-:Y:S01]  /*12530*/  IMAD.MOV.U32 R64, RZ, RZ, R135 ;  /* 0x000000ffff407224 */ /* 0x000fe200078e0087 */
[----:B------:R-:W-:Y:S01]  /*12540*/  MOV R35, R34 ;  /* 0x0000002200237202 */ /* 0x000fe20000000f00 */
[----:B------:R-:W-:Y:S02]  /*12550*/  IMAD.MOV.U32 R128, RZ, RZ, R137 ;  /* 0x000000ffff807224 */ /* 0x000fe400078e0089 */
[----:B------:R-:W-:-:S07]  /*12560*/  IMAD.MOV.U32 R99, RZ, RZ, R98 ;  /* 0x000000ffff637224 */ /* 0x000fce00078e0062 */
.L_x_20465:
[----:B------:R-:W-:Y:S05]  /*12570*/  BSYNC.RECONVERGENT B1 ;  /* 0x0000000000017941 */ /* 0x000fea0003800200 */
.L_x_20463:
        /* <DEDUP_REMOVED lines=11> */
.L_x_20467:
[----:B------:R-:W-:Y:S01]  /*12630*/  IMAD.MOV.U32 R135, RZ, RZ, R64 ;  /* 0x000000ffff877224 */ /* 0x000fe200078e0040 */
[----:B------:R-:W-:Y:S01]  /*12640*/  MOV R34, R37 ;  /* 0x0000002500227202 */ /* 0x000fe20000000f00 */
[----:B------:R-:W-:Y:S02]  /*12650*/  IMAD.MOV.U32 R137, RZ, RZ, R128 ;  /* 0x000000ffff897224 */ /* 0x000fe400078e0080 */
[----:B------:R-:W-:-:S07]  /*12660*/  IMAD.MOV.U32 R98, RZ, RZ, R101 ;  /* 0x000000ffff627224 */ /* 0x000fce00078e0065 */
.L_x_20468:
[----:B------:R-:W-:Y:S05]  /*12670*/  BSYNC.RECONVERGENT B1 ;  /* 0x0000000000017941 */ /* 0x000fea0003800200 */
.L_x_20466:
        /* <DEDUP_REMOVED lines=11> */
.L_x_20470:
[----:B------:R-:W-:Y:S01]  /*12730*/  IMAD.MOV.U32 R64, RZ, RZ, R135 ;  /* 0x000000ffff407224 */ /* 0x000fe200078e0087 */
[----:B------:R-:W-:Y:S01]  /*12740*/  MOV R37, R36 ;  /* 0x0000002400257202 */ /* 0x000fe20000000f00 */
[----:B------:R-:W-:Y:S02]  /*12750*/  IMAD.MOV.U32 R128, RZ, RZ, R137 ;  /* 0x000000ffff807224 */ /* 0x000fe400078e0089 */
[----:B------:R-:W-:-:S07]  /*12760*/  IMAD.MOV.U32 R101, RZ, RZ, R100 ;  /* 0x000000ffff657224 */ /* 0x000fce00078e0064 */
.L_x_20471:
[----:B------:R-:W-:Y:S05]  /*12770*/  BSYNC.RECONVERGENT B1 ;  /* 0x0000000000017941 */ /* 0x000fea0003800200 */
.L_x_20469:
        /* <DEDUP_REMOVED lines=11> */
.L_x_20473:
[----:B------:R-:W-:Y:S01]  /*12830*/  IMAD.MOV.U32 R135, RZ, RZ, R64 ;  /* 0x000000ffff877224 */ /* 0x000fe200078e0040 */
[----:B------:R-:W-:Y:S01]  /*12840*/  MOV R36, R39 ;  /* 0x0000002700247202 */ /* 0x000fe20000000f00 */
[----:B------:R-:W-:Y:S02]  /*12850*/  IMAD.MOV.U32 R137, RZ, RZ, R128 ;  /* 0x000000ffff897224 */ /* 0x000fe400078e0080 */
[----:B------:R-:W-:-:S07]  /*12860*/  IMAD.MOV.U32 R100, RZ, RZ, R103 ;  /* 0x000000ffff647224 */ /* 0x000fce00078e0067 */
.L_x_20474:
[----:B------:R-:W-:Y:S05]  /*12870*/  BSYNC.RECONVERGENT B1 ;  /* 0x0000000000017941 */ /* 0x000fea0003800200 */
.L_x_20472:
        /* <DEDUP_REMOVED lines=11> */
.L_x_20476:
[----:B------:R-:W-:Y:S01]  /*12930*/  IMAD.MOV.U32 R64, RZ, RZ, R135 ;  /* 0x000000ffff407224 */ /* 0x000fe200078e0087 */
[----:B------:R-:W-:Y:S01]  /*12940*/  MOV R39, R38 ;  /* 0x0000002600277202 */ /* 0x000fe20000000f00 */
[----:B------:R-:W-:Y:S02]  /*12950*/  IMAD.MOV.U32 R128, RZ, RZ, R137 ;  /* 0x000000ffff807224 */ /* 0x000fe400078e0089 */
[----:B------:R-:W-:-:S07]  /*12960*/  IMAD.MOV.U32 R103, RZ, RZ, R102 ;  /* 0x000000ffff677224 */ /* 0x000fce00078e0066 */
.L_x_20477:
[----:B------:R-:W-:Y:S05]  /*12970*/  BSYNC.RECONVERGENT B1 ;  /* 0x0000000000017941 */ /* 0x000fea0003800200 */
.L_x_20475:
        /* <DEDUP_REMOVED lines=11> */
.L_x_20479:
[----:B------:R-:W-:Y:S01]  /*12a30*/  IMAD.MOV.U32 R135, RZ, RZ, R64 ;  /* 0x000000ffff877224 */ /* 0x000fe200078e0040 */
[----:B------:R-:W-:Y:S01]  /*12a40*/  MOV R38, R41 ;  /* 0x0000002900267202 */ /* 0x000fe20000000f00 */
[----:B------:R-:W-:Y:S02]  /*12a50*/  IMAD.MOV.U32 R137, RZ, RZ, R128 ;  /* 0x000000ffff897224 */ /* 0x000fe400078e0080 */
[----:B------:R-:W-:-:S07]  /*12a60*/  IMAD.MOV.U32 R102, RZ, RZ, R105 ;  /* 0x000000ffff667224 */ /* 0x000fce00078e0069 */
.L_x_20480:
[----:B------:R-:W-:Y:S05]  /*12a70*/  BSYNC.RECONVERGENT B1 ;  /* 0x0000000000017941 */ /* 0x000fea0003800200 */
.L_x_20478:
        /* <DEDUP_REMOVED lines=11> */
.L_x_20482:
[----:B------:R-:W-:Y:S01]  /*12b30*/  IMAD.MOV.U32 R64, RZ, RZ, R135 ;  /* 0x000000ffff407224 */ /* 0x000fe200078e0087 */
[----:B------:R-:W-:Y:S01]  /*12b40*/  MOV R41, R40 ;  /* 0x0000002800297202 */ /* 0x000fe20000000f00 */
[----:B------:R-:W-:Y:S02]  /*12b50*/  IMAD.MOV.U32 R128, RZ, RZ, R137 ;  /* 0x000000ffff807224 */ /* 0x000fe400078e0089 */
[----:B------:R-:W-:-:S07]  /*12b60*/  IMAD.MOV.U32 R105, RZ, RZ, R104 ;  /* 0x000000ffff697224 */ /* 0x000fce00078e0068 */
.L_x_20483:
[----:B------:R-:W-:Y:S05]  /*12b70*/  BSYNC.RECONVERGENT B1 ;  /* 0x0000000000017941 */ /* 0x000fea0003800200 */
.L_x_20481:
        /* <DEDUP_REMOVED lines=11> */
.L_x_20485:
[----:B------:R-:W-:Y:S01]  /*12c30*/  IMAD.MOV.U32 R135, RZ, RZ, R64 ;  /* 0x000000ffff877224 */ /* 0x000fe200078e0040 */
[----:B------:R-:W-:Y:S01]  /*12c40*/  MOV R40, R43 ;  /* 0x0000002b00287202 */ /* 0x000fe20000000f00 */
[----:B------:R-:W-:Y:S02]  /*12c50*/  IMAD.MOV.U32 R137, RZ, RZ, R128 ;  /* 0x000000ffff897224 */ /* 0x000fe400078e0080 */
[----:B------:R-:W-:-:S07]  /*12c60*/  IMAD.MOV.U32 R104, RZ, RZ, R107 ;  /* 0x000000ffff687224 */ /* 0x000fce00078e006b */
.L_x_20486:
[----:B------:R-:W-:Y:S05]  /*12c70*/  BSYNC.RECONVERGENT B1 ;  /* 0x0000000000017941 */ /* 0x000fea0003800200 */
.L_x_20484:
        /* <DEDUP_REMOVED lines=11> */
.L_x_20488:
[----:B------:R-:W-:Y:S01]  /*12d30*/  IMAD.MOV.U32 R64, RZ, RZ, R135 ;  /* 0x000000ffff407224 */ /* 0x000fe200078e0087 */
[----:B------:R-:W-:Y:S01]  /*12d40*/  MOV R43, R42 ;  /* 0x0000002a002b7202 */ /* 0x000fe20000000f00 */
[----:B------:R-:W-:Y:S02]  /*12d50*/  IMAD.MOV.U32 R128, RZ, RZ, R137 ;  /* 0x000000ffff807224 */ /* 0x000fe400078e0089 */
[----:B------:R-:W-:-:S07]  /*12d60*/  IMAD.MOV.U32 R107, RZ, RZ, R106 ;  /* 0x000000ffff6b7224 */ /* 0x000fce00078e006a */
.L_x_20489:
[----:B------:R-:W-:Y:S05]  /*12d70*/  BSYNC.RECONVERGENT B1 ;  /* 0x0000000000017941 */ /* 0x000fea0003800200 */
.L_x_20487:
        /* <DEDUP_REMOVED lines=11> */
.L_x_20491:
[----:B------:R-:W-:Y:S01]  /*12e30*/  IMAD.MOV.U32 R135, RZ, RZ, R64 ;  /* 0x000000ffff877224 */ /* 0x000fe200078e0040 */
[----:B------:R-:W-:Y:S01]  /*12e40*/  MOV R42, R45 ;  /* 0x0000002d002a7202 */ /* 0x000fe20000000f00 */
[----:B------:R-:W-:Y:S02]  /*12e50*/  IMAD.MOV.U32 R137, RZ, RZ, R128 ;  /* 0x000000ffff897224 */ /* 0x000fe400078e0080 */
[----:B------:R-:W-:-:S07]  /*12e60*/  IMAD.MOV.U32 R106, RZ, RZ, R109 ;  /* 0x000000ffff6a7224 */ /* 0x000fce00078e006d */
.L_x_20492:
[----:B------:R-:W-:Y:S05]  /*12e70*/  BSYNC.RECONVERGENT B1 ;  /* 0x0000000000017941 */ /* 0x000fea0003800200 */
.L_x_20490:
        /* <DEDUP_REMOVED lines=11> */
.L_x_20494:
[----:B------:R-:W-:Y:S01]  /*12f30*/  IMAD.MOV.U32 R64, RZ, RZ, R135 ;  /* 0x000000ffff407224 */ /* 0x000fe200078e0087 */
[----:B------:R-:W-:Y:S01]  /*12f40*/  MOV R45, R44 ;  /* 0x0000002c002d7202 */ /* 0x000fe20000000f00 */
[----:B------:R-:W-:Y:S02]  /*12f50*/  IMAD.MOV.U32 R128, RZ, RZ, R137 ;  /* 0x000000ffff807224 */ /* 0x000fe400078e0089 */
[----:B------:R-:W-:-:S07]  /*12f60*/  IMAD.MOV.U32 R109, RZ, RZ, R108 ;  /* 0x000000ffff6d7224 */ /* 0x000fce00078e006c */
.L_x_20495:
[----:B------:R-:W-:Y:S05]  /*12f70*/  BSYNC.RECONVERGENT B1 ;  /* 0x0000000000017941 */ /* 0x000fea0003800200 */
.L_x_20493:
        /* <DEDUP_REMOVED lines=11> */
.L_x_20497:
[----:B------:R-:W-:Y:S01]  /*13030*/  IMAD.MOV.U32 R135, RZ, RZ, R64 ;  /* 0x000000ffff877224 */ /* 0x000fe200078e0040 */
[----:B------:R-:W-:Y:S01]  /*13040*/  MOV R44, R47 ;  /* 0x0000002f002c7202 */ /* 0x000fe20000000f00 */
[----:B------:R-:W-:Y:S02]  /*13050*/  IMAD.MOV.U32 R137, RZ, RZ, R128 ;  /* 0x000000ffff897224 */ /* 0x000fe400078e0080 */
[----:B------:R-:W-:-:S07]  /*13060*/  IMAD.MOV.U32 R108, RZ, RZ, R111 ;  /* 0x000000ffff6c7224 */ /* 0x000fce00078e006f */
.L_x_20498:
[----:B------:R-:W-:Y:S05]  /*13070*/  BSYNC.RECONVERGENT B1 ;  /* 0x0000000000017941 */ /* 0x000fea0003800200 */
.L_x_20496:
        /* <DEDUP_REMOVED lines=11> */
.L_x_20500:
[----:B------:R-:W-:Y:S01]  /*13130*/  IMAD.MOV.U32 R64, RZ, RZ, R135 ;  /* 0x000000ffff407224 */ /* 0x000fe200078e0087 */
[----:B------:R-:W-:Y:S01]  /*13140*/  MOV R47, R46 ;  /* 0x0000002e002f7202 */ /* 0x000fe20000000f00 */
[----:B------:R-:W-:Y:S02]  /*13150*/  IMAD.MOV.U32 R128, RZ, RZ, R137 ;  /* 0x000000ffff807224 */ /* 0x000fe400078e0089 */
[----:B------:R-:W-:-:S07]  /*13160*/  IMAD.MOV.U32 R111, RZ, RZ, R110 ;  /* 0x000000ffff6f7224 */ /* 0x000fce00078e006e */
.L_x_20501:
[----:B------:R-:W-:Y:S05]  /*13170*/  BSYNC.RECONVERGENT B1 ;  /* 0x0000000000017941 */ /* 0x000fea0003800200 */
.L_x_20499:
        /* <DEDUP_REMOVED lines=11> */
.L_x_20503:
[----:B------:R-:W-:Y:S01]  /*13230*/  IMAD.MOV.U32 R135, RZ, RZ, R64 ;  /* 0x000000ffff877224 */ /* 0x000fe200078e0040 */
[----:B------:R-:W-:Y:S01]  /*13240*/  MOV R46, R49 ;  /* 0x00000031002e7202 */ /* 0x000fe20000000f00 */
[----:B------:R-:W-:Y:S02]  /*13250*/  IMAD.MOV.U32 R137, RZ, RZ, R128 ;  /* 0x000000ffff897224 */ /* 0x000fe400078e0080 */
[----:B------:R-:W-:-:S07]  /*13260*/  IMAD.MOV.U32 R110, RZ, RZ, R113 ;  /* 0x000000ffff6e7224 */ /* 0x000fce00078e0071 */
.L_x_20504:
[----:B------:R-:W-:Y:S05]  /*13270*/  BSYNC.RECONVERGENT B1 ;  /* 0x0000000000017941 */ /* 0x000fea0003800200 */
.L_x_20502:
        /* <DEDUP_REMOVED lines=11> */
.L_x_20506:
[----:B------:R-:W-:Y:S01]  /*13330*/  IMAD.MOV.U32 R64, RZ, RZ, R135 ;  /* 0x000000ffff407224 */ /* 0x000fe200078e0087 */
[----:B------:R-:W-:Y:S01]  /*13340*/  MOV R49, R48 ;  /* 0x0000003000317202 */ /* 0x000fe20000000f00 */
[----:B------:R-:W-:Y:S02]  /*13350*/  IMAD.MOV.U32 R128, RZ, RZ, R137 ;  /* 0x000000ffff807224 */ /* 0x000fe400078e0089 */
[----:B------:R-:W-:-:S07]  /*13360*/  IMAD.MOV.U32 R113, RZ, RZ, R112 ;  /* 0x000000ffff717224 */ /* 0x000fce00078e0070 */
.L_x_20507:
[----:B------:R-:W-:Y:S05]  /*13370*/  BSYNC.RECONVERGENT B1 ;  /* 0x0000000000017941 */ /* 0x000fea0003800200 */
.L_x_20505:
        /* <DEDUP_REMOVED lines=11> */
.L_x_20509:
[----:B------:R-:W-:Y:S01]  /*13430*/  IMAD.MOV.U32 R135, RZ, RZ, R64 ;  /* 0x000000ffff877224 */ /* 0x000fe200078e0040 */
[----:B------:R-:W-:Y:S01]  /*13440*/  MOV R48, R51 ;  /* 0x0000003300307202 */ /* 0x000fe20000000f00 */
[----:B------:R-:W-:Y:S02]  /*13450*/  IMAD.MOV.U32 R137, RZ, RZ, R128 ;  /* 0x000000ffff897224 */ /* 0x000fe400078e0080 */
[----:B------:R-:W-:-:S07]  /*13460*/  IMAD.MOV.U32 R112, RZ, RZ, R115 ;  /* 0x000000ffff707224 */ /* 0x000fce00078e0073 */
.L_x_20510:
[----:B------:R-:W-:Y:S05]  /*13470*/  BSYNC.RECONVERGENT B1 ;  /* 0x0000000000017941 */ /* 0x000fea0003800200 */
.L_x_20508:
        /* <DEDUP_REMOVED lines=11> */
.L_x_20512:
[----:B------:R-:W-:Y:S01]  /*13530*/  IMAD.MOV.U32 R64, RZ, RZ, R135 ;  /* 0x000000ffff407224 */ /* 0x000fe200078e0087 */
[----:B------:R-:W-:Y:S01]  /*13540*/  MOV R51, R50 ;  /* 0x0000003200337202 */ /* 0x000fe20000000f00 */
[----:B------:R-:W-:Y:S02]  /*13550*/  IMAD.MOV.U32 R128, RZ, RZ, R137 ;  /* 0x000000ffff807224 */ /* 0x000fe400078e0089 */
[----:B------:R-:W-:-:S07]  /*13560*/  IMAD.MOV.U32 R115, RZ, RZ, R114 ;  /* 0x000000ffff737224 */ /* 0x000fce00078e0072 */
.L_x_20513:
[----:B------:R-:W-:Y:S05]  /*13570*/  BSYNC.RECONVERGENT B1 ;  /* 0x0000000000017941 */ /* 0x000fea0003800200 */
.L_x_20511:
        /* <DEDUP_REMOVED lines=11> */
.L_x_20515:
[----:B------:R-:W-:Y:S01]  /*13630*/  IMAD.MOV.U32 R135, RZ, RZ, R64 ;  /* 0x000000ffff877224 */ /* 0x000fe200078e0040 */
[----:B------:R-:W-:Y:S01]  /*13640*/  MOV R50, R53 ;  /* 0x0000003500327202 */ /* 0x000fe20000000f00 */
[----:B------:R-:W-:Y:S02]  /*13650*/  IMAD.MOV.U32 R137, RZ, RZ, R128 ;  /* 0x000000ffff897224 */ /* 0x000fe400078e0080 */
[----:B------:R-:W-:-:S07]  /*13660*/  IMAD.MOV.U32 R114, RZ, RZ, R117 ;  /* 0x000000ffff727224 */ /* 0x000fce00078e0075 */
.L_x_20516:
[----:B------:R-:W-:Y:S05]  /*13670*/  BSYNC.RECONVERGENT B1 ;  /* 0x0000000000017941 */ /* 0x000fea0003800200 */
.L_x_20514:
        /* <DEDUP_REMOVED lines=11> */
.L_x_20518:
[----:B------:R-:W-:Y:S01]  /*13730*/  IMAD.MOV.U32 R64, RZ, RZ, R135 ;  /* 0x000000ffff407224 */ /* 0x000fe200078e0087 */
[----:B------:R-:W-:Y:S01]  /*13740*/  MOV R53, R52 ;  /* 0x0000003400357202 */ /* 0x000fe20000000f00 */
[----:B------:R-:W-:Y:S02]  /*13750*/  IMAD.MOV.U32 R128, RZ, RZ, R137 ;  /* 0x000000ffff807224 */ /* 0x000fe400078e0089 */
[----:B------:R-:W-:-:S07]  /*13760*/  IMAD.MOV.U32 R117, RZ, RZ, R116 ;  /* 0x000000ffff757224 */ /* 0x000fce00078e0074 */
.L_x_20519:
[----:B------:R-:W-:Y:S05]  /*13770*/  BSYNC.RECONVERGENT B1 ;  /* 0x0000000000017941 */ /* 0x000fea0003800200 */
.L_x_20517:
        /* <DEDUP_REMOVED lines=11> */
.L_x_20521:
[----:B------:R-:W-:Y:S01]  /*13830*/  IMAD.MOV.U32 R135, RZ, RZ, R64 ;  /* 0x000000ffff877224 */ /* 0x000fe200078e0040 */
[----:B------:R-:W-:Y:S01]  /*13840*/  MOV R52, R55 ;  /* 0x0000003700347202 */ /* 0x000fe20000000f00 */
[----:B------:R-:W-:Y:S02]  /*13850*/  IMAD.MOV.U32 R137, RZ, RZ, R128 ;  /* 0x000000ffff897224 */ /* 0x000fe400078e0080 */
[----:B------:R-:W-:-:S07]  /*13860*/  IMAD.MOV.U32 R116, RZ, RZ, R119 ;  /* 0x000000ffff747224 */ /* 0x000fce00078e0077 */
.L_x_20522:
[----:B------:R-:W-:Y:S05]  /*13870*/  BSYNC.RECONVERGENT B1 ;  /* 0x0000000000017941 */ /* 0x000fea0003800200 */
.L_x_20520:
        /* <DEDUP_REMOVED lines=11> */
.L_x_20524:
[----:B------:R-:W-:Y:S01]  /*13930*/  IMAD.MOV.U32 R64, RZ, RZ, R135 ;  /* 0x000000ffff407224 */ /* 0x000fe200078e0087 */
[----:B------:R-:W-:Y:S01]  /*13940*/  MOV R55, R54 ;  /* 0x0000003600377202 */ /* 0x000fe20000000f00 */
[----:B------:R-:W-:Y:S02]  /*13950*/  IMAD.MOV.U32 R128, RZ, RZ, R137 ;  /* 0x000000ffff807224 */ /* 0x000fe400078e0089 */
[----:B------:R-:W-:-:S07]  /*13960*/  IMAD.MOV.U32 R119, RZ, RZ, R118 ;  /* 0x000000ffff777224 */ /* 0x000fce00078e0076 */
.L_x_20525:
[----:B------:R-:W-:Y:S05]  /*13970*/  BSYNC.RECONVERGENT B1 ;  /* 0x0000000000017941 */ /* 0x000fea0003800200 */
.L_x_20523:
        /* <DEDUP_REMOVED lines=11> */
.L_x_20527:
[----:B------:R-:W-:Y:S01]  /*13a30*/  IMAD.MOV.U32 R135, RZ, RZ, R64 ;  /* 0x000000ffff877224 */ /* 0x000fe200078e0040 */
[----:B------:R-:W-:Y:S01]  /*13a40*/  MOV R54, R57 ;  /* 0x0000003900367202 */ /* 0x000fe20000000f00 */
[----:B------:R-:W-:Y:S02]  /*13a50*/  IMAD.MOV.U32 R137, RZ, RZ, R128 ;  /* 0x000000ffff897224 */ /* 0x000fe400078e0080 */
[----:B------:R-:W-:-:S07]  /*13a60*/  IMAD.MOV.U32 R118, RZ, RZ, R121 ;  /* 0x000000ffff767224 */ /* 0x000fce00078e0079 */
.L_x_20528:
[----:B------:R-:W-:Y:S05]  /*13a70*/  BSYNC.RECONVERGENT B1 ;  /* 0x0000000000017941 */ /* 0x000fea0003800200 */
.L_x_20526:
        /* <DEDUP_REMOVED lines=11> */
.L_x_20530:
[----:B------:R-:W-:Y:S01]  /*13b30*/  IMAD.MOV.U32 R64, RZ, RZ, R135 ;  /* 0x000000ffff407224 */ /* 0x000fe200078e0087 */
[----:B------:R-:W-:Y:S01]  /*13b40*/  MOV R57, R56 ;  /* 0x0000003800397202 */ /* 0x000fe20000000f00 */
[----:B------:R-:W-:Y:S02]  /*13b50*/  IMAD.MOV.U32 R128, RZ, RZ, R137 ;  /* 0x000000ffff807224 */ /* 0x000fe400078e0089 */
[----:B------:R-:W-:-:S07]  /*13b60*/  IMAD.MOV.U32 R121, RZ, RZ, R120 ;  /* 0x000000ffff797224 */ /* 0x000fce00078e0078 */
.L_x_20531:
[----:B------:R-:W-:Y:S05]  /*13b70*/  BSYNC.RECONVERGENT B1 ;  /* 0x0000000000017941 */ /* 0x000fea0003800200 */
.L_x_20529:
        /* <DEDUP_REMOVED lines=11> */
.L_x_20533:
[----:B------:R-:W-:Y:S01]  /*13c30*/  IMAD.MOV.U32 R135, RZ, RZ, R64 ;  /* 0x000000ffff877224 */ /* 0x000fe200078e0040 */
[----:B------:R-:W-:Y:S01]  /*13c40*/  MOV R56, R59 ;  /* 0x0000003b00387202 */ /* 0x000fe20000000f00 */
[----:B------:R-:W-:Y:S02]  /*13c50*/  IMAD.MOV.U32 R137, RZ, RZ, R128 ;  /* 0x000000ffff897224 */ /* 0x000fe400078e0080 */
[----:B------:R-:W-:-:S07]  /*13c60*/  IMAD.MOV.U32 R120, RZ, RZ, R123 ;  /* 0x000000ffff787224 */ /* 0x000fce00078e007b */
.L_x_20534:
[----:B------:R-:W-:Y:S05]  /*13c70*/  BSYNC.RECONVERGENT B1 ;  /* 0x0000000000017941 */ /* 0x000fea0003800200 */
.L_x_20532:
        /* <DEDUP_REMOVED lines=11> */
.L_x_20536:
[----:B------:R-:W-:Y:S01]  /*13d30*/  IMAD.MOV.U32 R64, RZ, RZ, R135 ;  /* 0x000000ffff407224 */ /* 0x000fe200078e0087 */
[----:B------:R-:W-:Y:S01]  /*13d40*/  MOV R59, R58 ;  /* 0x0000003a003b7202 */ /* 0x000fe20000000f00 */
[----:B------:R-:W-:Y:S02]  /*13d50*/  IMAD.MOV.U32 R128, RZ, RZ, R137 ;  /* 0x000000ffff807224 */ /* 0x000fe400078e0089 */
[----:B------:R-:W-:-:S07]  /*13d60*/  IMAD.MOV.U32 R123, RZ, RZ, R122 ;  /* 0x000000ffff7b7224 */ /* 0x000fce00078e007a */
.L_x_20537:
[----:B------:R-:W-:Y:S05]  /*13d70*/  BSYNC.RECONVERGENT B1 ;  /* 0x0000000000017941 */ /* 0x000fea0003800200 */
.L_x_20535:
        /* <DEDUP_REMOVED lines=11> */
.L_x_20539:
[----:B------:R-:W-:Y:S01]  /*13e30*/  IMAD.MOV.U32 R135, RZ, RZ, R64 ;  /* 0x000000ffff877224 */ /* 0x000fe200078e0040 */
[----:B------:R-:W-:Y:S01]  /*13e40*/  MOV R58, R61 ;  /* 0x0000003d003a7202 */ /* 0x000fe20000000f00 */
[----:B------:R-:W-:Y:S02]  /*13e50*/  IMAD.MOV.U32 R137, RZ, RZ, R128 ;  /* 0x000000ffff897224 */ /* 0x000fe400078e0080 */
[----:B------:R-:W-:-:S07]  /*13e60*/  IMAD.MOV.U32 R122, RZ, RZ, R125 ;  /* 0x000000ffff7a7224 */ /* 0x000fce00078e007d */
.L_x_20540:
[----:B------:R-:W-:Y:S05]  /*13e70*/  BSYNC.RECONVERGENT B1 ;  /* 0x0000000000017941 */ /* 0x000fea0003800200 */
.L_x_20538:
        /* <DEDUP_REMOVED lines=11> */
.L_x_20542:
[----:B------:R-:W-:Y:S01]  /*13f30*/  IMAD.MOV.U32 R64, RZ, RZ, R135 ;  /* 0x000000ffff407224 */ /* 0x000fe200078e0087 */
[----:B------:R-:W-:Y:S01]  /*13f40*/  MOV R61, R60 ;  /* 0x0000003c003d7202 */ /* 0x000fe20000000f00 */
[----:B------:R-:W-:Y:S02]  /*13f50*/  IMAD.MOV.U32 R128, RZ, RZ, R137 ;  /* 0x000000ffff807224 */ /* 0x000fe400078e0089 */
[----:B------:R-:W-:-:S07]  /*13f60*/  IMAD.MOV.U32 R125, RZ, RZ, R124 ;  /* 0x000000ffff7d7224 */ /* 0x000fce00078e007c */
.L_x_20543:
[----:B------:R-:W-:Y:S05]  /*13f70*/  BSYNC.RECONVERGENT B1 ;  /* 0x0000000000017941 */ /* 0x000fea0003800200 */
.L_x_20541:
        /* <DEDUP_REMOVED lines=11> */
.L_x_20545:
[----:B------:R-:W-:Y:S01]  /*14030*/  IMAD.MOV.U32 R135, RZ, RZ, R64 ;  /* 0x000000ffff877224 */ /* 0x000fe200078e0040 */
[----:B------:R-:W-:Y:S01]  /*14040*/  MOV R60, R63 ;  /* 0x0000003f003c7202 */ /* 0x000fe20000000f00 */
[----:B------:R-:W-:Y:S02]  /*14050*/  IMAD.MOV.U32 R137, RZ, RZ, R128 ;  /* 0x000000ffff897224 */ /* 0x000fe400078e0080 */
[----:B------:R-:W-:-:S07]  /*14060*/  IMAD.MOV.U32 R124, RZ, RZ, R127 ;  /* 0x000000ffff7c7224 */ /* 0x000fce00078e007f */
.L_x_20546:
[----:B------:R-:W-:Y:S05]  /*14070*/  BSYNC.RECONVERGENT B1 ;  /* 0x0000000000017941 */ /* 0x000fea0003800200 */
.L_x_20544:
        /* <DEDUP_REMOVED lines=11> */
.L_x_20548:
[----:B------:R-:W-:Y:S01]  /*14130*/  IMAD.MOV.U32 R64, RZ, RZ, R135 ;  /* 0x000000ffff407224 */ /* 0x000fe200078e0087 */
[----:B------:R-:W-:Y:S01]  /*14140*/  MOV R63, R62 ;  /* 0x0000003e003f7202 */ /* 0x000fe20000000f00 */
[----:B------:R-:W-:Y:S02]  /*14150*/  IMAD.MOV.U32 R128, RZ, RZ, R137 ;  /* 0x000000ffff807224 */ /* 0x000fe400078e0089 */
[----:B------:R-:W-:-:S07]  /*14160*/  IMAD.MOV.U32 R127, RZ, RZ, R126 ;  /* 0x000000ffff7f7224 */ /* 0x000fce00078e007e */
.L_x_20549:
[----:B------:R-:W-:Y:S05]  /*14170*/  BSYNC.RECONVERGENT B1 ;  /* 0x0000000000017941 */ /* 0x000fea0003800200 */
.L_x_20547:
        /* <DEDUP_REMOVED lines=11> */
.L_x_20551:
[----:B------:R-:W-:Y:S01]  /*14230*/  IMAD.MOV.U32 R135, RZ, RZ, R64 ;  /* 0x000000ffff877224 */ /* 0x000fe200078e0040 */
[----:B------:R-:W-:Y:S01]  /*14240*/  MOV R62, R65 ;  /* 0x00000041003e7202 */ /* 0x000fe20000000f00 */
[----:B------:R-:W-:Y:S02]  /*14250*/  IMAD.MOV.U32 R126, RZ, RZ, R129 ;  /* 0x000000ffff7e7224 */ /* 0x000fe400078e0081 */
[----:B------:R-:W-:-:S07]  /*14260*/  IMAD.MOV.U32 R134, RZ, RZ, R128 ;  /* 0x000000ffff867224 */ /* 0x000fce00078e0080 */
.L_x_20552:
[----:B------:R-:W-:Y:S05]  /*14270*/  BSYNC.RECONVERGENT B1 ;  /* 0x0000000000017941 */ /* 0x000fea0003800200 */
.L_x_20550:
        /* <DEDUP_REMOVED lines=11> */
.L_x_20554:
[----:B------:R-:W-:Y:S01]  /*14330*/  IMAD.MOV.U32 R129, RZ, RZ, R132 ;  /* 0x000000ffff817224 */ /* 0x000fe200078e0084 */
[----:B------:R-:W-:Y:S01]  /*14340*/  MOV R64, R134 ;  /* 0x0000008600407202 */ /* 0x000fe20000000f00 */
[----:B------:R-:W-:Y:S02]  /*14350*/  IMAD.MOV.U32 R65, RZ, RZ, R131 ;  /* 0x000000ffff417224 */ /* 0x000fe400078e0083 */
[--C-:B------:R-:W-:Y:S02]  /*14360*/  IMAD.MOV.U32 R128, RZ, RZ, R135.reuse ;  /* 0x000000ffff807224 */ /* 0x100fe400078e0087 */
[----:B------:R-:W-:Y:S02]  /*14370*/  IMAD.MOV.U32 R132, RZ, RZ, R135 ;  /* 0x000000ffff847224 */ /* 0x000fe400078e0087 */
[----:B------:R-:W-:-:S07]  /*14380*/  IMAD.MOV.U32 R131, RZ, RZ, R134 ;  /* 0x000000ffff837224 */ /* 0x000fce00078e0086 */
.L_x_20555:
[----:B------:R-:W-:Y:S05]  /*14390*/  BSYNC.RECONVERGENT B1 ;  /* 0x0000000000017941 */ /* 0x000fea0003800200 */
.L_x_20553:
[----:B------:R-:W-:Y:S01]  /*143a0*/  VIADD R133, R133, 0x4 ;  /* 0x0000000485857836 */ /* 0x000fe20000000000 */
[----:B------:R-:W-:Y:S06]  /*143b0*/  @P1 BRA `(.L_x_20556) ;  /* 0xffffffc0000c1947 */ /* 0x000fec000383ffff */
.L_x_20366:
[----:B------:R-:W-:Y:S05]  /*143c0*/  BSYNC.RECONVERGENT B0 ;  /* 0x0000000000007941 */ /* 0x000fea0003800200 */
.L_x_20365:
[----:B0-----:R-:W0:Y:S01]  /*143d0*/  SHFL.DOWN PT, R131, R128, 0x8, 0x1f ;  /* 0x09001f0080837f89 */ /* 0x001e2200000e0000 */
[----:B------:R-:W1:Y:S01]  /*143e0*/  LDCU UR4, c[0x0][0x2f8] ;  /* 0x00005f00ff0477ac */ /* 0x000e620008000800 */
[----:B------:R-:W-:Y:S02]  /*143f0*/  BSSY.RECONVERGENT B0, `(.L_x_20557) ;  /* 0x0000505000007945 */ /* 0x000fe40003800200 */
[----:B------:R-:W2:Y:S04]  /*14400*/  SHFL.DOWN PT, R133, R129, 0x8, 0x1f ;  /* 0x09001f0081857f89 */ /* 0x000ea800000e0000 */
[----:B------:R-:W3:Y:S04]  /*14410*/  SHFL.DOWN PT, R135, R126, 0x8, 0x1f ;  /* 0x09001f007e877f89 */ /* 0x000ee800000e0000 */
[----:B------:R-:W4:Y:S04]  /*14420*/  SHFL.DOWN PT, R137, R127, 0x8, 0x1f ;  /* 0x09001f007f897f89 */ /* 0x000f2800000e0000 */
[----:B------:R-:W5:Y:S01]  /*14430*/  SHFL.DOWN PT, R139, R124, 0x8, 0x1f ;  /* 0x09001f007c8b7f89 */ /* 0x000f6200000e0000 */
[----:B-1----:R-:W-:-:S03]  /*14440*/  IADD3 R130, PT, PT, R0, -UR4, RZ ;  /* 0x8000000400827c10 */ /* 0x002fc6000fffe0ff */
[----:B------:R-:W1:Y:S04]  /*14450*/  SHFL.DOWN PT, R141, R125, 0x8, 0x1f ;  /* 0x09001f007d8d7f89 */ /* 0x000e6800000e0000 */
        /* <DEDUP_REMOVED lines=14> */
[----:B0-----:R-:W-:Y:S04]  /*14540*/  STL [R130], R131 ;  /* 0x0000008382007387 */ /* 0x001fe80000100800 */
[----:B--2---:R-:W-:Y:S04]  /*14550*/  STL [R130+0x4], R133 ;  /* 0x0000048582007387 */ /* 0x004fe80000100800 */
[----:B---3--:R-:W-:Y:S04]  /*14560*/  STL [R130+0x8], R135 ;  /* 0x0000088782007387 */ /* 0x008fe80000100800 */
[----:B----4-:R-:W-:Y:S04]  /*14570*/  STL [R130+0xc], R137 ;  /* 0x00000c8982007387 */ /* 0x010fe80000100800 */
[----:B-----5:R-:W-:Y:S04]  /*14580*/  STL [R130+0x10], R139 ;  /* 0x0000108b82007387 */ /* 0x020fe80000100800 */
[----:B-1----:R-:W-:Y:S04]  /*14590*/  STL [R130+0x14], R141 ;  /* 0x0000148d82007387 */ /* 0x002fe80000100800 */
        /* <DEDUP_REMOVED lines=169> */
[----:B--2---:R-:W0:Y:S03]  /*15030*/  S2R R0, SR_LANEID ;  /* 0x0000000000007919 */ /* 0x004e260000000000 */
[----:B------:R-:W-:Y:S04]  /*15040*/  STL [R130+0x15c], R135 ;  /* 0x00015c8782007387 */ /* 0x000fe80000100800 */
[----:B---3--:R-:W-:Y:S04]  /*15050*/  STL [R130+0x160], R137 ;  /* 0x0001608982007387 */ /* 0x008fe80000100800 */
[----:B----4-:R-:W-:Y:S04]  /*15060*/  STL [R130+0x164], R139 ;  /* 0x0001648b82007387 */ /* 0x010fe80000100800 */
[----:B-----5:R-:W-:Y:S04]  /*15070*/  STL [R130+0x168], R141 ;  /* 0x0001688d82007387 */ /* 0x020fe80000100800 */
        /* <DEDUP_REMOVED lines=59> */
[----:B0-----:R-:W-:Y:S02]  /*15430*/  VIADD R133, R130, 0x100 ;  /* 0x0000010082857836 */ /* 0x001fe40000000000 */
[----:B------:R-:W-:Y:S02]  /*15440*/  HFMA2 R130, -RZ, RZ, 0, 0 ;  /* 0x00000000ff827431 */ /* 0x000fe400000001ff */
[----:B------:R-:W-:Y:S02]  /*15450*/  IMAD.MOV.U32 R132, RZ, RZ, R128 ;  /* 0x000000ffff847224 */ /* 0x000fe400078e0080 */
[----:B------:R-:W-:-:S07]  /*15460*/  IMAD.MOV.U32 R131, RZ, RZ, R64 ;  /* 0x000000ffff837224 */ /* 0x000fce00078e0040 */
.L_x_20748:
        /* <DEDUP_REMOVED lines=10> */
[----:B------:R-:W-:Y:S02]  /*15510*/  @!P2 IMAD.MOV.U32 R3, RZ, RZ, R64 ;  /* 0x000000ffff03a224 */ /* 0x000fe400078e0040 */
[----:B------:R-:W-:-:S03]  /*15520*/  @!P2 IMAD.MOV.U32 R67, RZ, RZ, R128 ;  /* 0x000000ffff43a224 */ /* 0x000fc600078e0080 */
[----:B------:R-:W-:-:S04]  /*15530*/  FSETP.GT.FTZ.AND P0, PT, R3, R2, PT ;  /* 0x000000020300720b */ /* 0x000fc80003f14000 */
[----:B------:R-:W-:-:S13]  /*15540*/  ISETP.EQ.OR P0, PT, R66, -0x1, P0 ;  /* 0xffffffff4200780c */ /* 0x000fda0000702670 */
[----:B------:R-:W-:Y:S05]  /*15550*/  @P0 BRA `(.L_x_20560) ;  /* 0x0000000000140947 */ /* 0x000fea0003800000 */
[----:B------:R-:W-:Y:S01]  /*15560*/  FSETP.NEU.FTZ.AND P0, PT, R3, R2, PT ;  /* 0x000000020300720b */ /* 0x000fe20003f1d000 */
[----:B------:R-:W-:Y:S01]  /*15570*/  IMAD.MOV.U32 R128, RZ, RZ, R2 ;  /* 0x000000ffff807224 */ /* 0x000fe200078e0002 */
[-C--:B------:R-:W-:Y:S02]  /*15580*/  MOV R64, R66.reuse ;  /* 0x0000004200407202 */ /* 0x080fe40000000f00 */
[----:B------:R-:W-:-:S13]  /*15590*/  ISETP.GE.OR P0, PT, R67, R66, P0 ;  /* 0x000000424300720c */ /* 0x000fda0000706670 */
[----:B------:R-:W-:Y:S05]  /*155a0*/  @P0 BRA `(.L_x_20561) ;  /* 0x0000000000100947 */ /* 0x000fea0003800000 */
.L_x_20560:
[----:B------:R-:W-:Y:S01]  /*155b0*/  IMAD.MOV.U32 R64, RZ, RZ, R67 ;  /* 0x000000ffff407224 */ /* 0x000fe200078e0043 */
[----:B------:R-:W-:Y:S01]  /*155c0*/  MOV R67, R66 ;  /* 0x0000004200437202 */ /* 0x000fe20000000f00 */
[----:B------:R-:W-:Y:S02]  /*155d0*/  IMAD.MOV.U32 R128, RZ, RZ, R3 ;  /* 0x000000ffff807224 */ /* 0x000fe400078e0003 */
[----:B------:R-:W-:-:S07]  /*155e0*/  IMAD.MOV.U32 R3, RZ, RZ, R2 ;  /* 0x000000ffff037224 */ /* 0x000fce00078e0002 */
.L_x_20561:
[----:B------:R-:W-:Y:S05]  /*155f0*/  BSYNC.RECONVERGENT B1 ;  /* 0x0000000000017941 */ /* 0x000fea0003800200 */
.L_x_20559:
        /* <DEDUP_REMOVED lines=11> */
.L_x_20563:
[----:B------:R-:W-:Y:S01]  /*156b0*/  IMAD.MOV.U32 R135, RZ, RZ, R64 ;  /* 0x000000ffff877224 */ /* 0x000fe200078e0040 */
[----:B------:R-:W-:Y:S01]  /*156c0*/  MOV R66, R69 ;  /* 0x0000004500427202 */ /* 0x000fe20000000f00 */
[----:B------:R-:W-:Y:S02]  /*156d0*/  IMAD.MOV.U32 R137, RZ, RZ, R128 ;  /* 0x000000ffff897224 */ /* 0x000fe400078e0080 */
[----:B------:R-:W-:-:S07]  /*156e0*/  IMAD.MOV.U32 R2, RZ, RZ, R5 ;  /* 0x000000ffff027224 */ /* 0x000fce00078e0005 */
.L_x_20564:
[----:B------:R-:W-:Y:S05]  /*156f0*/  BSYNC.RECONVERGENT B1 ;  /* 0x0000000000017941 */ /* 0x000fea0003800200 */
.L_x_20562:
        /* <DEDUP_REMOVED lines=11> */
.L_x_20566:
[----:B------:R-:W-:Y:S01]  /*157b0*/  IMAD.MOV.U32 R64, RZ, RZ, R135 ;  /* 0x000000ffff407224 */ /* 0x000fe200078e0087 */
[----:B------:R-:W-:Y:S01]  /*157c0*/  MOV R69, R68 ;  /* 0x0000004400457202 */ /* 0x000fe20000000f00 */
[----:B------:R-:W-:Y:S02]  /*157d0*/  IMAD.MOV.U32 R128, RZ, RZ, R137 ;  /* 0x000000ffff807224 */ /* 0x000fe400078e0089 */
[----:B------:R-:W-:-:S07]  /*157e0*/  IMAD.MOV.U32 R5, RZ, RZ, R4 ;  /* 0x000000ffff057224 */ /* 0x000fce00078e0004 */
.L_x_20567:
[----:B------:R-:W-:Y:S05]  /*157f0*/  BSYNC.RECONVERGENT B1 ;  /* 0x0000000000017941 */ /* 0x000fea0003800200 */
.L_x_20565:
        /* <DEDUP_REMOVED lines=11> */
.L_x_20569:
[----:B------:R-:W-:Y:S01]  /*158b0*/  IMAD.MOV.U32 R135, RZ, RZ, R64 ;  /* 0x000000ffff877224 */ /* 0x000fe200078e0040 */
[----:B------:R-:W-:Y:S01]  /*158c0*/  MOV R68, R71 ;  /* 0x0000004700447202 */ /* 0x000fe20000000f00 */
[----:B------:R-:W-:Y:S02]  /*158d0*/  IMAD.MOV.U32 R137, RZ, RZ, R128 ;  /* 0x000000ffff897224 */ /* 0x000fe400078e0080 */
[----:B------:R-:W-:-:S07]  /*158e0*/  IMAD.MOV.U32 R4, RZ, RZ, R7 ;  /* 0x000000ffff047224 */ /* 0x000fce00078e0007 */
.L_x_20570:
[----:B------:R-:W-:Y:S05]  /*158f0*/  BSYNC.RECONVERGENT B1 ;  /* 0x0000000000017941 */ /* 0x000fea0003800200 */
.L_x_20568:
        /* <DEDUP_REMOVED lines=11> */
.L_x_20572:
[----:B------:R-:W-:Y:S01]  /*159b0*/  IMAD.MOV.U32 R64, RZ, RZ, R135 ;  /* 0x000000ffff407224 */ /* 0x000fe200078e0087 */
[----:B------:R-:W-:Y:S01]  /*159c0*/  MOV R71, R70 ;  /* 0x0000004600477202 */ /* 0x000fe20000000f00 */
[----:B------:R-:W-:Y:S02]  /*159d0*/  IMAD.MOV.U32 R128, RZ, RZ, R137 ;  /* 0x000000ffff807224 */ /* 0x000fe400078e0089 */
[----:B------:R-:W-:-:S07]  /*159e0*/  IMAD.MOV.U32 R7, RZ, RZ, R6 ;  /* 0x000000ffff077224 */ /* 0x000fce00078e0006 */
.L_x_20573:
[----:B------:R-:W-:Y:S05]  /*159f0*/  BSYNC.RECONVERGENT B1 ;  /* 0x0000000000017941 */ /* 0x000fea0003800200 */
.L_x_20571:
        /* <DEDUP_REMOVED lines=11> */
.L_x_20575:
[----:B------:R-:W-:Y:S01]  /*15ab0*/  IMAD.MOV.U32 R135, RZ, RZ, R64 ;  /* 0x000000ffff877224 */ /* 0x000fe200078e0040 */
[----:B------:R-:W-:Y:S01]  /*15ac0*/  MOV R70, R73 ;  /* 0x0000004900467202 */ /* 0x000fe20000000f00 */
[----:B------:R-:W-:Y:S02]  /*15ad0*/  IMAD.MOV.U32 R137, RZ, RZ, R128 ;  /* 0x000000ffff897224 */ /* 0x000fe400078e0080 */
[----:B------:R-:W-:-:S07]  /*15ae0*/  IMAD.MOV.U32 R6, RZ, RZ, R9 ;  /* 0x000000ffff067224 */ /* 0x000fce00078e0009 */
.L_x_20576:
[----:B------:R-:W-:Y:S05]  /*15af0*/  BSYNC.RECONVERGENT B1 ;  /* 0x0000000000017941 */ /* 0x000fea0003800200 */
.L_x_20574:
        /* <DEDUP_REMOVED lines=11> */
.L_x_20578:
[----:B------:R-:W-:Y:S01]  /*15bb0*/  IMAD.MOV.U32 R64, RZ, RZ, R135 ;  /* 0x000000ffff407224 */ /* 0x000fe200078e0087 */
[----:B------:R-:W-:Y:S01]  /*15bc0*/  MOV R73, R72 ;  /* 0x0000004800497202 */ /* 0x000fe20000000f00 */
[----:B------:R-:W-:Y:S02]  /*15bd0*/  IMAD.MOV.U32 R128, RZ, RZ, R137 ;  /* 0x000000ffff807224 */ /* 0x000fe400078e0089 */
[----:B------:R-:W-:-:S07]  /*15be0*/  IMAD.MOV.U32 R9, RZ, RZ, R8 ;  /* 0x000000ffff097224 */ /* 0x000fce00078e0008 */
.L_x_20579:
[----:B------:R-:W-:Y:S05]  /*15bf0*/  BSYNC.RECONVERGENT B1 ;  /* 0x0000000000017941 */ /* 0x000fea0003800200 */
.L_x_20577:
        /* <DEDUP_REMOVED lines=11> */
.L_x_20581:
[----:B------:R-:W-:Y:S01]  /*15cb0*/  IMAD.MOV.U32 R135, RZ, RZ, R64 ;  /* 0x000000ffff877224 */ /* 0x000fe200078e0040 */
[----:B------:R-:W-:Y:S01]  /*15cc0*/  MOV R72, R75 ;  /* 0x0000004b00487202 */ /* 0x000fe20000000f00 */
[----:B------:R-:W-:Y:S02]  /*15cd0*/  IMAD.MOV.U32 R137, RZ, RZ, R128 ;  /* 0x000000ffff897224 */ /* 0x000fe400078e0080 */
[----:B------:R-:W-:-:S07]  /*15ce0*/  IMAD.MOV.U32 R8, RZ, RZ, R11 ;  /* 0x000000ffff087224 */ /* 0x000fce00078e000b */
.L_x_20582:
[----:B------:R-:W-:Y:S05]  /*15cf0*/  BSYNC.RECONVERGENT B1 ;  /* 0x0000000000017941 */ /* 0x000fea0003800200 */
.L_x_20580:
        /* <DEDUP_REMOVED lines=11> */
.L_x_20584:
[----:B------:R-:W-:Y:S01]  /*15db0*/  IMAD.MOV.U32 R64, RZ, RZ, R135 ;  /* 0x000000ffff407224 */ /* 0x000fe200078e0087 */
[----:B------:R-:W-:Y:S01]  /*15dc0*/  MOV R75, R74 ;  /* 0x0000004a004b7202 */ /* 0x000fe20000000f00 */
[----:B------:R-:W-:Y:S02]  /*15dd0*/  IMAD.MOV.U32 R128, RZ, RZ, R137 ;  /* 0x000000ffff807224 */ /* 0x000fe400078e0089 */
[----:B------:R-:W-:-:S07]  /*15de0*/  IMAD.MOV.U32 R11, RZ, RZ, R10 ;  /* 0x000000ffff0b7224 */ /* 0x000fce00078e000a */
.L_x_20585:
[----:B------:R-:W-:Y:S05]  /*15df0*/  BSYNC.RECONVERGENT B1 ;  /* 0x0000000000017941 */ /* 0x000fea0003800200 */
.L_x_20583:
        /* <DEDUP_REMOVED lines=11> */
.L_x_20587:
[----:B------:R-:W-:Y:S01]  /*15eb0*/  IMAD.MOV.U32 R135, RZ, RZ, R64 ;  /* 0x000000ffff877224 */ /* 0x000fe200078e0040 */
[----:B------:R-:W-:Y:S01]  /*15ec0*/  MOV R74, R77 ;  /* 0x0000004d004a7202 */ /* 0x000fe20000000f00 */
[----:B------:R-:W-:Y:S02]  /*15ed0*/  IMAD.MOV.U32 R137, RZ, RZ, R128 ;  /* 0x000000ffff897224 */ /* 0x000fe400078e0080 */
[----:B------:R-:W-:-:S07]  /*15ee0*/  IMAD.MOV.U32 R10, RZ, RZ, R13 ;  /* 0x000000ffff0a7224 */ /* 0x000fce00078e000d */
.L_x_20588:
[----:B------:R-:W-:Y:S05]  /*15ef0*/  BSYNC.RECONVERGENT B1 ;  /* 0x0000000000017941 */ /* 0x000fea0003800200 */
.L_x_20586:
        /* <DEDUP_REMOVED lines=11> */
.L_x_20590:
[----:B------:R-:W-:Y:S01]  /*15fb0*/  IMAD.MOV.U32 R64, RZ, RZ, R135 ;  /* 0x000000ffff407224 */ /* 0x000fe200078e0087 */
[----:B------:R-:W-:Y:S01]  /*15fc0*/  MOV R77, R76 ;  /* 0x0000004c004d7202 */ /* 0x000fe20000000f00 */
[----:B------:R-:W-:Y:S02]  /*15fd0*/  IMAD.MOV.U32 R128, RZ, RZ, R137 ;  /* 0x000000ffff807224 */ /* 0x000fe400078e0089 */
[----:B------:R-:W-:-:S07]  /*15fe0*/  IMAD.MOV.U32 R13, RZ, RZ, R12 ;  /* 0x000000ffff0d7224 */ /* 0x000fce00078e000c */
.L_x_20591:
[----:B------:R-:W-:Y:S05]  /*15ff0*/  BSYNC.RECONVERGENT B1 ;  /* 0x0000000000017941 */ /* 0x000fea0003800200 */
.L_x_20589:
        /* <DEDUP_REMOVED lines=11> */
.L_x_20593:
[----:B------:R-:W-:Y:S01]  /*160b0*/  IMAD.MOV.U32 R135, RZ, RZ, R64 ;  /* 0x000000ffff877224 */ /* 0x000fe200078e0040 */
[----:B------:R-:W-:Y:S01]  /*160c0*/  MOV R76, R79 ;  /* 0x0000004f004c7202 */ /* 0x000fe20000000f00 */
[----:B------:R-:W-:Y:S02]  /*160d0*/  IMAD.MOV.U32 R137, RZ, RZ, R128 ;  /* 0x000000ffff897224 */ /* 0x000fe400078e0080 */
[----:B------:R-:W-:-:S07]  /*160e0*/  IMAD.MOV.U32 R12, RZ, RZ, R15 ;  /* 0x000000ffff0c7224 */ /* 0x000fce00078e000f */
.L_x_20594:
[----:B------:R-:W-:Y:S05]  /*160f0*/  BSYNC.RECONVERGENT B1 ;  /* 0x0000000000017941 */ /* 0x000fea0003800200 */
.L_x_20592:
        /* <DEDUP_REMOVED lines=11> */
.L_x_20596:
[----:B------:R-:W-:Y:S01]  /*161b0*/  IMAD.MOV.U32 R64, RZ, RZ, R135 ;  /* 0x000000ffff407224 */ /* 0x000fe200078e0087 */
[----:B------:R-:W-:Y:S01]  /*161c0*/  MOV R79, R78 ;  /* 0x0000004e004f7202 */ /* 0x000fe20000000f00 */
[----:B------:R-:W-:Y:S02]  /*161d0*/  IMAD.MOV.U32 R128, RZ, RZ, R137 ;  /* 0x000000ffff807224 */ /* 0x000fe400078e0089 */
[----:B------:R-:W-:-:S07]  /*161e0*/  IMAD.MOV.U32 R15, RZ, RZ, R14 ;  /* 0x000000ffff0f7224 */ /* 0x000fce00078e000e */
.L_x_20597:
[----:B------:R-:W-:Y:S05]  /*161f0*/  BSYNC.RECONVERGENT B1 ;  /* 0x0000000000017941 */ /* 0x000fea0003800200 */
.L_x_20595:
        /* <DEDUP_REMOVED lines=11> */
.L_x_20599:
[----:B------:R-:W-:Y:S01]  /*162b0*/  IMAD.MOV.U32 R135, RZ, RZ, R64 ;  /* 0x000000ffff877224 */ /* 0x000fe200078e0040 */
[----:B------:R-:W-:Y:S01]  /*162c0*/  MOV R78, R81 ;  /* 0x00000051004e7202 */ /* 0x000fe20000000f00 */
[----:B------:R-:W-:Y:S02]  /*162d0*/  IMAD.MOV.U32 R137, RZ, RZ, R128 ;  /* 0x000000ffff897224 */ /* 0x000fe400078e0080 */
[----:B------:R-:W-:-:S07]  /*162e0*/  IMAD.MOV.U32 R14, RZ, RZ, R17 ;  /* 0x000000ffff0e7224 */ /* 0x000fce00078e0011 */
.L_x_20600:
[----:B------:R-:W-:Y:S05]  /*162f0*/  BSYNC.RECONVERGENT B1 ;  /* 0x0000000000017941 */ /* 0x000fea0003800200 */
.L_x_20598:
        /* <DEDUP_REMOVED lines=11> */
.L_x_20602:
[----:B------:R-:W-:Y:S01]  /*163b0*/  IMAD.MOV.U32 R64, RZ, RZ, R135 ;  /* 0x000000ffff407224 */ /* 0x000fe200078e0087 */
[----:B------:R-:W-:Y:S01]  /*163c0*/  MOV R81, R80 ;  /* 0x0000005000517202 */ /* 0x000fe20000000f00 */
[----:B------:R-:W-:Y:S02]  /*163d0*/  IMAD.MOV.U32 R128, RZ, RZ, R137 ;  /* 0x000000ffff807224 */ /* 0x000fe400078e0089 */
[----:B------:R-:W-:-:S07]  /*163e0*/  IMAD.MOV.U32 R17, RZ, RZ, R16 ;  /* 0x000000ffff117224 */ /* 0x000fce00078e0010 */
.L_x_20603:
[----:B------:R-:W-:Y:S05]  /*163f0*/  BSYNC.RECONVERGENT B1 ;  /* 0x0000000000017941 */ /* 0x000fea0003800200 */
.L_x_20601:
        /* <DEDUP_REMOVED lines=11> */
.L_x_20605:
[----:B------:R-:W-:Y:S01]  /*164b0*/  IMAD.MOV.U32 R135, RZ, RZ, R64 ;  /* 0x000000ffff877224 */ /* 0x000fe200078e0040 */
[----:B------:R-:W-:Y:S01]  /*164c0*/  MOV R80, R83 ;  /* 0x0000005300507202 */ /* 0x000fe20000000f00 */
[----:B------:R-:W-:Y:S02]  /*164d0*/  IMAD.MOV.U32 R137, RZ, RZ, R128 ;  /* 0x000000ffff897224 */ /* 0x000fe400078e0080 */
[----:B------:R-:W-:-:S07]  /*164e0*/  IMAD.MOV.U32 R16, RZ, RZ, R19 ;  /* 0x000000ffff107224 */ /* 0x000fce00078e0013 */
.L_x_20606:
[----:B------:R-:W-:Y:S05]  /*164f0*/  BSYNC.RECONVERGENT B1 ;  /* 0x0000000000017941 */ /* 0x000fea0003800200 */
.L_x_20604:
        /* <DEDUP_REMOVED lines=11> */
.L_x_20608:
[----:B------:R-:W-:Y:S01]  /*165b0*/  IMAD.MOV.U32 R64, RZ, RZ, R135 ;  /* 0x000000ffff407224 */ /* 0x000fe200078e0087 */
[----:B------:R-:W-:Y:S01]  /*165c0*/  MOV R83, R82 ;  /* 0x0000005200537202 */ /* 0x000fe20000000f00 */
[----:B------:R-:W-:Y:S02]  /*165d0*/  IMAD.MOV.U32 R128, RZ, RZ, R137 ;  /* 0x000000ffff807224 */ /* 0x000fe400078e0089 */
[----:B------:R-:W-:-:S07]  /*165e0*/  IMAD.MOV.U32 R19, RZ, RZ, R18 ;  /* 0x000000ffff137224 */ /* 0x000fce00078e0012 */
.L_x_20609:
[----:B------:R-:W-:Y:S05]  /*165f0*/  BSYNC.RECONVERGENT B1 ;  /* 0x0000000000017941 */ /* 0x000fea0003800200 */
.L_x_20607:
        /* <DEDUP_REMOVED lines=11> */
.L_x_20611:
[----:B------:R-:W-:Y:S01]  /*166b0*/  IMAD.MOV.U32 R135, RZ, RZ, R64 ;  /* 0x000000ffff877224 */ /* 0x000fe200078e0040 */
[----:B------:R-:W-:Y:S01]  /*166c0*/  MOV R82, R85 ;  /* 0x0000005500527202 */ /* 0x000fe20000000f00 */
[----:B------:R-:W-:Y:S02]  /*166d0*/  IMAD.MOV.U32 R137, RZ, RZ, R128 ;  /* 0x000000ffff897224 */ /* 0x000fe400078e0080 */
[----:B------:R-:W-:-:S07]  /*166e0*/  IMAD.MOV.U32 R18, RZ, RZ, R21 ;  /* 0x000000ffff127224 */ /* 0x000fce00078e0015 */
.L_x_20612:
[----:B------:R-:W-:Y:S05]  /*166f0*/  BSYNC.RECONVERGENT B1 ;  /* 0x0000000000017941 */ /* 0x000fea0003800200 */
.L_x_20610:
        /* <DEDUP_REMOVED lines=11> */
.L_x_20614:
[----:B------:R-:W-:Y:S01]  /*167b0*/  IMAD.MOV.U32 R64, RZ, RZ, R135 ;  /* 0x000000ffff407224 */ /* 0x000fe200078e0087 */
[----:B------:R-:W-:Y:S01]  /*167c0*/  MOV R85, R84 ;  /* 0x0000005400557202 */ /* 0x000fe20000000f00 */
[----:B------:R-:W-:Y:S02]  /*167d0*/  IMAD.MOV.U32 R128, RZ, RZ, R137 ;  /* 0x000000ffff807224 */ /* 0x000fe400078e0089 */
[----:B------:R-:W-:-:S07]  /*167e0*/  IMAD.MOV.U32 R21, RZ, RZ, R20 ;  /* 0x000000ffff157224 */ /* 0x000fce00078e0014 */
.L_x_20615:
[----:B------:R-:W-:Y:S05]  /*167f0*/  BSYNC.RECONVERGENT B1 ;  /* 0x0000000000017941 */ /* 0x000fea0003800200 */
.L_x_20613:
        /* <DEDUP_REMOVED lines=11> */
.L_x_20617:
[----:B------:R-:W-:Y:S01]  /*168b0*/  IMAD.MOV.U32 R135, RZ, RZ, R64 ;  /* 0x000000ffff877224 */ /* 0x000fe200078e0040 */
[----:B------:R-:W-:Y:S01]  /*168c0*/  MOV R84, R87 ;  /* 0x0000005700547202 */ /* 0x000fe20000000f00 */
[----:B------:R-:W-:Y:S02]  /*168d0*/  IMAD.MOV.U32 R137, RZ, RZ, R128 ;  /* 0x000000ffff897224 */ /* 0x000fe400078e0080 */
[----:B------:R-:W-:-:S07]  /*168e0*/  IMAD.MOV.U32 R20, RZ, RZ, R23 ;  /* 0x000000ffff147224 */ /* 0x000fce00078e0017 */
.L_x_20618:
[----:B------:R-:W-:Y:S05]  /*168f0*/  BSYNC.RECONVERGENT B1 ;  /* 0x0000000000017941 */ /* 0x000fea0003800200 */
.L_x_20616:
        /* <DEDUP_REMOVED lines=11> */
.L_x_20620:
[----:B------:R-:W-:Y:S01]  /*169b0*/  IMAD.MOV.U32 R64, RZ, RZ, R135 ;  /* 0x000000ffff407224 */ /* 0x000fe200078e0087 */
[----:B------:R-:W-:Y:S01]  /*169c0*/  MOV R87, R86 ;  /* 0x0000005600577202 */ /* 0x000fe20000000f00 */
[----:B------:R-:W-:Y:S02]  /*169d0*/  IMAD.MOV.U32 R128, RZ, RZ, R137 ;  /* 0x000000ffff807224 */ /* 0x000fe400078e0089 */
[----:B------:R-:W-:-:S07]  /*169e0*/  IMAD.MOV.U32 R23, RZ, RZ, R22 ;  /* 0x000000ffff177224 */ /* 0x000fce00078e0016 */
.L_x_20621:
[----:B------:R-:W-:Y:S05]  /*169f0*/  BSYNC.RECONVERGENT B1 ;  /* 0x0000000000017941 */ /* 0x000fea0003800200 */
.L_x_20619:
        /* <DEDUP_REMOVED lines=11> */
.L_x_20623:
[----:B------:R-:W-:Y:S01]  /*16ab0*/  IMAD.MOV.U32 R135, RZ, RZ, R64 ;  /* 0x000000ffff877224 */ /* 0x000fe200078e0040 */
[----:B------:R-:W-:Y:S01]  /*16ac0*/  MOV R86, R89 ;  /* 0x0000005900567202 */ /* 0x000fe20000000f00 */
[----:B------:R-:W-:Y:S02]  /*16ad0*/  IMAD.MOV.U32 R137, RZ, RZ, R128 ;  /* 0x000000ffff897224 */ /* 0x000fe400078e0080 */
[----:B------:R-:W-:-:S07]  /*16ae0*/  IMAD.MOV.U32 R22, RZ, RZ, R25 ;  /* 0x000000ffff167224 */ /* 0x000fce00078e0019 */
.L_x_20624:
[----:B------:R-:W-:Y:S05]  /*16af0*/  BSYNC.RECONVERGENT B1 ;  /* 0x0000000000017941 */ /* 0x000fea0003800200 */
.L_x_20622:
        /* <DEDUP_REMOVED lines=11> */
.L_x_20626:
[----:B------:R-:W-:Y:S01]  /*16bb0*/  IMAD.MOV.U32 R64, RZ, RZ, R135 ;  /* 0x000000ffff407224 */ /* 0x000fe200078e0087 */
[----:B------:R-:W-:Y:S01]  /*16bc0*/  MOV R128, R137 ;  /* 0x0000008900807202 */ /* 0x000fe20000000f00 */
[----:B------:R-:W-:Y:S02]  /*16bd0*/  IMAD.MOV.U32 R89, RZ, RZ, R88 ;  /* 0x000000ffff597224 */ /* 0x000fe400078e0058 */
[----:B------:R-:W-:-:S07]  /*16be0*/  IMAD.MOV.U32 R25, RZ, RZ, R24 ;  /* 0x000000ffff197224 */ /* 0x000fce00078e0018 */
.L_x_20627:
[----:B------:R-:W-:Y:S05]  /*16bf0*/  BSYNC.RECONVERGENT B1 ;  /* 0x0000000000017941 */ /* 0x000fea0003800200 */
.L_x_20625:
[----:B------:R-:W-:Y:S01]  /*16c00*/  FSETP.GT.FTZ.AND P0, PT, R128, R27, PT ;  /* 0x0000001b8000720b */ /* 0x000fe20003f14000 */
[----:B------:R-:W-:Y:S03]  /*16c10*/  BSSY.RECONVERGENT B1, `(.L_x_20628) ;  /* 0x000000e000017945 */ /* 0x000fe60003800200 */
[----:B------:R-:W-:-:S13]  /*16c20*/  ISETP.EQ.OR P0, PT, R91, -0x1, P0 ;  /* 0xffffffff5b00780c */ /* 0x000fda0000702670 */
[----:B------:R-:W-:Y:S05]  /*16c30*/  @P0 BRA `(.L_x_20629) ;  /* 0x00000000001c0947 */ /* 0x000fea0003800000 */
[----:B------:R-:W-:Y:S01]  /*16c40*/  FSETP.NEU.FTZ.AND P0, PT, R128, R27, PT ;  /* 0x0000001b8000720b */ /* 0x000fe20003f1d000 */
[----:B------:R-:W-:Y:S01]  /*16c50*/  IMAD.MOV.U32 R137, RZ, RZ, R27 ;  /* 0x000000ffff897224 */ /* 0x000fe200078e001b */
[-C--:B------:R-:W-:Y:S01]  /*16c60*/  MOV R135, R91.reuse ;  /* 0x0000005b00877202 */ /* 0x080fe20000000f00 */
[----:B------:R-:W-:Y:S01]  /*16c70*/  IMAD.MOV.U32 R88, RZ, RZ, R64 ;  /* 0x000000ffff587224 */ /* 0x000fe200078e0040 */
[----:B------:R-:W-:Y:S02]  /*16c80*/  ISETP.GE.OR P0, PT, R64, R91, P0 ;  /* 0x0000005b4000720c */ /* 0x000fe40000706670 */
[----:B------:R-:W-:-:S11]  /*16c90*/  MOV R24, R128 ;  /* 0x0000008000187202 */ /* 0x000fd60000000f00 */
[----:B------:R-:W-:Y:S05]  /*16ca0*/  @P0 BRA `(.L_x_20630) ;  /* 0x0000000000100947 */ /* 0x000fea0003800000 */
.L_x_20629:
[----:B------:R-:W-:Y:S01]  /*16cb0*/  IMAD.MOV.U32 R135, RZ, RZ, R64 ;  /* 0x000000ffff877224 */ /* 0x000fe200078e0040 */
[----:B------:R-:W-:Y:S01]  /*16cc0*/  MOV R88, R91 ;  /* 0x0000005b00587202 */ /* 0x000fe20000000f00 */
[----:B------:R-:W-:Y:S02]  /*16cd0*/  IMAD.MOV.U32 R137, RZ, RZ, R128 ;  /* 0x000000ffff897224 */ /* 0x000fe400078e0080 */
[----:B------:R-:W-:-:S07]  /*16ce0*/  IMAD.MOV.U32 R24, RZ, RZ, R27 ;  /* 0x000000ffff187224 */ /* 0x000fce00078e001b */
.L_x_20630:
[----:B------:R-:W-:Y:S05]  /*16cf0*/  BSYNC.RECONVERGENT B1 ;  /* 0x0000000000017941 */ /* 0x000fea0003800200 */
.L_x_20628:
        /* <DEDUP_REMOVED lines=11> */
.L_x_20632:
[----:B------:R-:W-:Y:S01]  /*16db0*/  MOV R64, R135 ;  /* 0x0000008700407202 */ /* 0x000fe20000000f00 */
[----:B------:R-:W-:Y:S01]  /*16dc0*/  IMAD.MOV.U32 R128, RZ, RZ, R137 ;  /* 0x000000ffff807224 */ /* 0x000fe200078e0089 */
[----:B------:R-:W-:Y:S01]  /*16dd0*/  MOV R27, R26 ;  /* 0x0000001a001b7202 */ /* 0x000fe20000000f00 */
[----:B------:R-:W-:-:S07]  /*16de0*/  IMAD.MOV.U32 R91, RZ, RZ, R90 ;  /* 0x000000ffff5b7224 */ /* 0x000fce00078e005a */
.L_x_20633:
[----:B------:R-:W-:Y:S05]  /*16df0*/  BSYNC.RECONVERGENT B1 ;  /* 0x0000000000017941 */ /* 0x000fea0003800200 */
.L_x_20631:
        /* <DEDUP_REMOVED lines=11> */
.L_x_20635:
[----:B------:R-:W-:Y:S01]  /*16eb0*/  IMAD.MOV.U32 R135, RZ, RZ, R64 ;  /* 0x000000ffff877224 */ /* 0x000fe200078e0040 */
[----:B------:R-:W-:Y:S01]  /*16ec0*/  MOV R137, R128 ;  /* 0x0000008000897202 */ /* 0x000fe20000000f00 */
[----:B------:R-:W-:Y:S02]  /*16ed0*/  IMAD.MOV.U32 R90, RZ, RZ, R93 ;  /* 0x000000ffff5a7224 */ /* 0x000fe400078e005d */
[----:B------:R-:W-:-:S07]  /*16ee0*/  IMAD.MOV.U32 R26, RZ, RZ, R29 ;  /* 0x000000ffff1a7224 */ /* 0x000fce00078e001d */
.L_x_20636:
[----:B------:R-:W-:Y:S05]  /*16ef0*/  BSYNC.RECONVERGENT B1 ;  /* 0x0000000000017941 */ /* 0x000fea0003800200 */
.L_x_20634:
        /* <DEDUP_REMOVED lines=11> */
.L_x_20638:
[----:B------:R-:W-:Y:S01]  /*16fb0*/  IMAD.MOV.U32 R64, RZ, RZ, R135 ;  /* 0x000000ffff407224 */ /* 0x000fe200078e0087 */
[----:B------:R-:W-:Y:S01]  /*16fc0*/  MOV R93, R92 ;  /* 0x0000005c005d7202 */ /* 0x000fe20000000f00 */
[----:B------:R-:W-:Y:S02]  /*16fd0*/  IMAD.MOV.U32 R128, RZ, RZ, R137 ;  /* 0x000000ffff807224 */ /* 0x000fe400078e0089 */
[----:B------:R-:W-:-:S07]  /*16fe0*/  IMAD.MOV.U32 R29, RZ, RZ, R28 ;  /* 0x000000ffff1d7224 */ /* 0x000fce00078e001c */
.L_x_20639:
[----:B------:R-:W-:Y:S05]  /*16ff0*/  BSYNC.RECONVERGENT B1 ;  /* 0x0000000000017941 */ /* 0x000fea0003800200 */
.L_x_20637:
        /* <DEDUP_REMOVED lines=11> */
.L_x_20641:
[----:B------:R-:W-:Y:S01]  /*170b0*/  MOV R135, R64 ;  /* 0x0000004000877202 */ /* 0x000fe20000000f00 */
[----:B------:R-:W-:Y:S01]  /*170c0*/  IMAD.MOV.U32 R137, RZ, RZ, R128 ;  /* 0x000000ffff897224 */ /* 0x000fe200078e0080 */
[----:B------:R-:W-:Y:S01]  /*170d0*/  MOV R28, R31 ;  /* 0x0000001f001c7202 */ /* 0x000fe20000000f00 */
[----:B------:R-:W-:-:S07]  /*170e0*/  IMAD.MOV.U32 R92, RZ, RZ, R95 ;  /* 0x000000ffff5c7224 */ /* 0x000fce00078e005f */
.L_x_20642:
[----:B------:R-:W-:Y:S05]  /*170f0*/  BSYNC.RECONVERGENT B1 ;  /* 0x0000000000017941 */ /* 0x000fea0003800200 */
.L_x_20640:
        /* <DEDUP_REMOVED lines=11> */
.L_x_20644:
[----:B------:R-:W-:Y:S01]  /*171b0*/  IMAD.MOV.U32 R64, RZ, RZ, R135 ;  /* 0x000000ffff407224 */ /* 0x000fe200078e0087 */
[----:B------:R-:W-:Y:S01]  /*171c0*/  MOV R128, R137 ;  /* 0x0000008900807202 */ /* 0x000fe20000000f00 */
[----:B------:R-:W-:Y:S02]  /*171d0*/  IMAD.MOV.U32 R95, RZ, RZ, R94 ;  /* 0x000000ffff5f7224 */ /* 0x000fe400078e005e */
[----:B------:R-:W-:-:S07]  /*171e0*/  IMAD.MOV.U32 R31, RZ, RZ, R30 ;  /* 0x000000ffff1f7224 */ /* 0x000fce00078e001e */
.L_x_20645:
[----:B------:R-:W-:Y:S05]  /*171f0*/  BSYNC.RECONVERGENT B1 ;  /* 0x0000000000017941 */ /* 0x000fea0003800200 */
.L_x_20643:
        /* <DEDUP_REMOVED lines=11> */
.L_x_20647:
[----:B------:R-:W-:Y:S01]  /*172b0*/  IMAD.MOV.U32 R135, RZ, RZ, R64 ;  /* 0x000000ffff877224 */ /* 0x000fe200078e0040 */
[----:B------:R-:W-:Y:S01]  /*172c0*/  MOV R94, R97 ;  /* 0x00000061005e7202 */ /* 0x000fe20000000f00 */
[----:B------:R-:W-:Y:S02]  /*172d0*/  IMAD.MOV.U32 R137, RZ, RZ, R128 ;  /* 0x000000ffff897224 */ /* 0x000fe400078e0080 */
[----:B------:R-:W-:-:S07]  /*172e0*/  IMAD.MOV.U32 R30, RZ, RZ, R33 ;  /* 0x000000ffff1e7224 */ /* 0x000fce00078e0021 */
.L_x_20648:
[----:B------:R-:W-:Y:S05]  /*172f0*/  BSYNC.RECONVERGENT B1 ;  /* 0x0000000000017941 */ /* 0x000fea0003800200 */
.L_x_20646:
        /* <DEDUP_REMOVED lines=11> */
.L_x_20650:
[----:B------:R-:W-:Y:S01]  /*173b0*/  MOV R64, R135 ;  /* 0x0000008700407202 */ /* 0x000fe20000000f00 */
[----:B------:R-:W-:Y:S01]  /*173c0*/  IMAD.MOV.U32 R128, RZ, RZ, R137 ;  /* 0x000000ffff807224 */ /* 0x000fe200078e0089 */
[----:B------:R-:W-:Y:S01]  /*173d0*/  MOV R33, R32 ;  /* 0x0000002000217202 */ /* 0x000fe20000000f00 */
[----:B------:R-:W-:-:S07]  /*173e0*/  IMAD.MOV.U32 R97, RZ, RZ, R96 ;  /* 0x000000ffff617224 */ /* 0x000fce00078e0060 */
.L_x_20651:
[----:B------:R-:W-:Y:S05]  /*173f0*/  BSYNC.RECONVERGENT B1 ;  /* 0x0000000000017941 */ /* 0x000fea0003800200 */
.L_x_20649:
        /* <DEDUP_REMOVED lines=11> */
.L_x_20653:
[----:B------:R-:W-:Y:S01]  /*174b0*/  IMAD.MOV.U32 R135, RZ, RZ, R64 ;  /* 0x000000ffff877224 */ /* 0x000fe200078e0040 */
[----:B------:R-:W-:Y:S01]  /*174c0*/  MOV R137, R128 ;  /* 0x0000008000897202 */ /* 0x000fe20000000f00 */
[----:B------:R-:W-:Y:S02]  /*174d0*/  IMAD.MOV.U32 R96, RZ, RZ, R99 ;  /* 0x000000ffff607224 */ /* 0x000fe400078e0063 */
[----:B------:R-:W-:-:S07]  /*174e0*/  IMAD.MOV.U32 R32, RZ, RZ, R35 ;  /* 0x000000ffff207224 */ /* 0x000fce00078e0023 */
.L_x_20654:
[----:B------:R-:W-:Y:S05]  /*174f0*/  BSYNC.RECONVERGENT B1 ;  /* 0x0000000000017941 */ /* 0x000fea0003800200 */
.L_x_20652:
        /* <DEDUP_REMOVED lines=11> */
.L_x_20656:
[----:B------:R-:W-:Y:S01]  /*175b0*/  IMAD.MOV.U32 R64, RZ, RZ, R135 ;  /* 0x000000ffff407224 */ /* 0x000fe200078e0087 */
[----:B------:R-:W-:Y:S01]  /*175c0*/  MOV R99, R98 ;  /* 0x0000006200637202 */ /* 0x000fe20000000f00 */
[----:B------:R-:W-:Y:S02]  /*175d0*/  IMAD.MOV.U32 R128, RZ, RZ, R137 ;  /* 0x000000ffff807224 */ /* 0x000fe400078e0089 */
[----:B------:R-:W-:-:S07]  /*175e0*/  IMAD.MOV.U32 R35, RZ, RZ, R34 ;  /* 0x000000ffff237224 */ /* 0x000fce00078e0022 */
.L_x_20657:
[----:B------:R-:W-:Y:S05]  /*175f0*/  BSYNC.RECONVERGENT B1 ;  /* 0x0000000000017941 */ /* 0x000fea0003800200 */
.L_x_20655:
        /* <DEDUP_REMOVED lines=11> */
.L_x_20659:
[----:B------:R-:W-:Y:S01]  /*176b0*/  MOV R135, R64 ;  /* 0x0000004000877202 */ /* 0x000fe20000000f00 */
[----:B------:R-:W-:Y:S01]  /*176c0*/  IMAD.MOV.U32 R137, RZ, RZ, R128 ;  /* 0x000000ffff897224 */ /* 0x000fe200078e0080 */
[----:B------:R-:W-:Y:S01]  /*176d0*/  MOV R34, R37 ;  /* 0x0000002500227202 */ /* 0x000fe20000000f00 */
[----:B------:R-:W-:-:S07]  /*176e0*/  IMAD.MOV.U32 R98, RZ, RZ, R101 ;  /* 0x000000ffff627224 */ /* 0x000fce00078e0065 */
.L_x_20660:
[----:B------:R-:W-:Y:S05]  /*176f0*/  BSYNC.RECONVERGENT B1 ;  /* 0x0000000000017941 */ /* 0x000fea0003800200 */
.L_x_20658:
        /* <DEDUP_REMOVED lines=11> */
.L_x_20662:
[----:B------:R-:W-:Y:S01]  /*177b0*/  IMAD.MOV.U32 R64, RZ, RZ, R135 ;  /* 0x000000ffff407224 */ /* 0x000fe200078e0087 */
[----:B------:R-:W-:Y:S01]  /*177c0*/  MOV R128, R137 ;  /* 0x0000008900807202 */ /* 0x000fe20000000f00 */
[----:B------:R-:W-:Y:S02]  /*177d0*/  IMAD.MOV.U32 R101, RZ, RZ, R100 ;  /* 0x000000ffff657224 */ /* 0x000fe400078e0064 */
[----:B------:R-:W-:-:S07]  /*177e0*/  IMAD.MOV.U32 R37, RZ, RZ, R36 ;  /* 0x000000ffff257224 */ /* 0x000fce00078e0024 */
.L_x_20663:
[----:B------:R-:W-:Y:S05]  /*177f0*/  BSYNC.RECONVERGENT B1 ;  /* 0x0000000000017941 */ /* 0x000fea0003800200 */
.L_x_20661:
        /* <DEDUP_REMOVED lines=11> */
.L_x_20665:
[----:B------:R-:W-:Y:S01]  /*178b0*/  IMAD.MOV.U32 R135, RZ, RZ, R64 ;  /* 0x000000ffff877224 */ /* 0x000fe200078e0040 */
[----:B------:R-:W-:Y:S01]  /*178c0*/  MOV R100, R103 ;  /* 0x0000006700647202 */ /* 0x000fe20000000f00 */
[----:B------:R-:W-:Y:S02]  /*178d0*/  IMAD.MOV.U32 R137, RZ, RZ, R128 ;  /* 0x000000ffff897224 */ /* 0x000fe400078e0080 */
[----:B------:R-:W-:-:S07]  /*178e0*/  IMAD.MOV.U32 R36, RZ, RZ, R39 ;  /* 0x000000ffff247224 */ /* 0x000fce00078e0027 */
.L_x_20666:
[----:B------:R-:W-:Y:S05]  /*178f0*/  BSYNC.RECONVERGENT B1 ;  /* 0x0000000000017941 */ /* 0x000fea0003800200 */
.L_x_20664:
        /* <DEDUP_REMOVED lines=11> */
.L_x_20668:
[----:B------:R-:W-:Y:S01]  /*179b0*/  MOV R64, R135 ;  /* 0x0000008700407202 */ /* 0x000fe20000000f00 */
[----:B------:R-:W-:Y:S01]  /*179c0*/  IMAD.MOV.U32 R128, RZ, RZ, R137 ;  /* 0x000000ffff807224 */ /* 0x000fe200078e0089 */
[----:B------:R-:W-:Y:S01]  /*179d0*/  MOV R39, R38 ;  /* 0x0000002600277202 */ /* 0x000fe20000000f00 */
[----:B------:R-:W-:-:S07]  /*179e0*/  IMAD.MOV.U32 R103, RZ, RZ, R102 ;  /* 0x000000ffff677224 */ /* 0x000fce00078e0066 */
.L_x_20669:
[----:B------:R-:W-:Y:S05]  /*179f0*/  BSYNC.RECONVERGENT B1 ;  /* 0x0000000000017941 */ /* 0x000fea0003800200 */
.L_x_20667:
        /* <DEDUP_REMOVED lines=11> */
.L_x_20671:
[----:B------:R-:W-:Y:S01]  /*17ab0*/  IMAD.MOV.U32 R135, RZ, RZ, R64 ;  /* 0x000000ffff877224 */ /* 0x000fe200078e0040 */
[----:B------:R-:W-:Y:S01]  /*17ac0*/  MOV R137, R128 ;  /* 0x0000008000897202 */ /* 0x000fe20000000f00 */
[----:B------:R-:W-:Y:S02]  /*17ad0*/  IMAD.MOV.U32 R102, RZ, RZ, R105 ;  /* 0x000000ffff667224 */ /* 0x000fe400078e0069 */
[----:B------:R-:W-:-:S07]  /*17ae0*/  IMAD.MOV.U32 R38, RZ, RZ, R41 ;  /* 0x000000ffff267224 */ /* 0x000fce00078e0029 */
.L_x_20672:
[----:B------:R-:W-:Y:S05]  /*17af0*/  BSYNC.RECONVERGENT B1 ;  /* 0x0000000000017941 */ /* 0x000fea0003800200 */
.L_x_20670:
        /* <DEDUP_REMOVED lines=11> */
.L_x_20674:
[----:B------:R-:W-:Y:S01]  /*17bb0*/  IMAD.MOV.U32 R64, RZ, RZ, R135 ;  /* 0x000000ffff407224 */ /* 0x000fe200078e0087 */
[----:B------:R-:W-:Y:S01]  /*17bc0*/  MOV R105, R104 ;  /* 0x0000006800697202 */ /* 0x000fe20000000f00 */
[----:B------:R-:W-:Y:S02]  /*17bd0*/  IMAD.MOV.U32 R128, RZ, RZ, R137 ;  /* 0x000000ffff807224 */ /* 0x000fe400078e0089 */
[----:B------:R-:W-:-:S07]  /*17be0*/  IMAD.MOV.U32 R41, RZ, RZ, R40 ;  /* 0x000000ffff297224 */ /* 0x000fce00078e0028 */
.L_x_20675:
[----:B------:R-:W-:Y:S05]  /*17bf0*/  BSYNC.RECONVERGENT B1 ;  /* 0x0000000000017941 */ /* 0x000fea0003800200 */
.L_x_20673:
        /* <DEDUP_REMOVED lines=11> */
.L_x_20677:
[----:B------:R-:W-:Y:S01]  /*17cb0*/  MOV R135, R64 ;  /* 0x0000004000877202 */ /* 0x000fe20000000f00 */
[----:B------:R-:W-:Y:S01]  /*17cc0*/  IMAD.MOV.U32 R137, RZ, RZ, R128 ;  /* 0x000000ffff897224 */ /* 0x000fe200078e0080 */
[----:B------:R-:W-:Y:S01]  /*17cd0*/  MOV R40, R43 ;  /* 0x0000002b00287202 */ /* 0x000fe20000000f00 */
[----:B------:R-:W-:-:S07]  /*17ce0*/  IMAD.MOV.U32 R104, RZ, RZ, R107 ;  /* 0x000000ffff687224 */ /* 0x000fce00078e006b */
.L_x_20678:
[----:B------:R-:W-:Y:S05]  /*17cf0*/  BSYNC.RECONVERGENT B1 ;  /* 0x0000000000017941 */ /* 0x000fea0003800200 */
.L_x_20676:
        /* <DEDUP_REMOVED lines=11> */
.L_x_20680:
[----:B------:R-:W-:Y:S01]  /*17db0*/  IMAD.MOV.U32 R64, RZ, RZ, R135 ;  /* 0x000000ffff407224 */ /* 0x000fe200078e0087 */
[----:B------:R-:W-:Y:S01]  /*17dc0*/  MOV R128, R137 ;  /* 0x0000008900807202 */ /* 0x000fe20000000f00 */
[----:B------:R-:W-:Y:S02]  /*17dd0*/  IMAD.MOV.U32 R107, RZ, RZ, R106 ;  /* 0x000000ffff6b7224 */ /* 0x000fe400078e006a */
[----:B------:R-:W-:-:S07]  /*17de0*/  IMAD.MOV.U32 R43, RZ, RZ, R42 ;  /* 0x000000ffff2b7224 */ /* 0x000fce00078e002a */
.L_x_20681:
[----:B------:R-:W-:Y:S05]  /*17df0*/  BSYNC.RECONVERGENT B1 ;  /* 0x0000000000017941 */ /* 0x000fea0003800200 */
.L_x_20679:
        /* <DEDUP_REMOVED lines=11> */
.L_x_20683:
[----:B------:R-:W-:Y:S01]  /*17eb0*/  IMAD.MOV.U32 R135, RZ, RZ, R64 ;  /* 0x000000ffff877224 */ /* 0x000fe200078e0040 */
[----:B------:R-:W-:Y:S01]  /*17ec0*/  MOV R106, R109 ;  /* 0x0000006d006a7202 */ /* 0x000fe20000000f00 */
[----:B------:R-:W-:Y:S02]  /*17ed0*/  IMAD.MOV.U32 R137, RZ, RZ, R128 ;  /* 0x000000ffff897224 */ /* 0x000fe400078e0080 */
[----:B------:R-:W-:-:S07]  /*17ee0*/  IMAD.MOV.U32 R42, RZ, RZ, R45 ;  /* 0x000000ffff2a7224 */ /* 0x000fce00078e002d */
.L_x_20684:
[----:B------:R-:W-:Y:S05]  /*17ef0*/  BSYNC.RECONVERGENT B1 ;  /* 0x0000000000017941 */ /* 0x000fea0003800200 */
.L_x_20682:
        /* <DEDUP_REMOVED lines=11> */
.L_x_20686:
[----:B------:R-:W-:Y:S01]  /*17fb0*/  MOV R64, R135 ;  /* 0x0000008700407202 */ /* 0x000fe20000000f00 */
[----:B------:R-:W-:Y:S01]  /*17fc0*/  IMAD.MOV.U32 R128, RZ, RZ, R137 ;  /* 0x000000ffff807224 */ /* 0x000fe200078e0089 */
[----:B------:R-:W-:Y:S01]  /*17fd0*/  MOV R45, R44 ;  /* 0x0000002c002d7202 */ /* 0x000fe20000000f00 */
[----:B------:R-:W-:-:S07]  /*17fe0*/  IMAD.MOV.U32 R109, RZ, RZ, R108 ;  /* 0x000000ffff6d7224 */ /* 0x000fce00078e006c */
.L_x_20687:
[----:B------:R-:W-:Y:S05]  /*17ff0*/  BSYNC.RECONVERGENT B1 ;  /* 0x0000000000017941 */ /* 0x000fea0003800200 */
.L_x_20685:
        /* <DEDUP_REMOVED lines=11> */
.L_x_20689:
[----:B------:R-:W-:Y:S01]  /*180b0*/  IMAD.MOV.U32 R135, RZ, RZ, R64 ;  /* 0x000000ffff877224 */ /* 0x000fe200078e0040 */
[----:B------:R-:W-:Y:S01]  /*180c0*/  MOV R137, R128 ;  /* 0x0000008000897202 */ /* 0x000fe20000000f00 */
[----:B------:R-:W-:Y:S02]  /*180d0*/  IMAD.MOV.U32 R108, RZ, RZ, R111 ;  /* 0x000000ffff6c7224 */ /* 0x000fe400078e006f */
[----:B------:R-:W-:-:S07]  /*180e0*/  IMAD.MOV.U32 R44, RZ, RZ, R47 ;  /* 0x000000ffff2c7224 */ /* 0x000fce00078e002f */
.L_x_20690:
[----:B------:R-:W-:Y:S05]  /*180f0*/  BSYNC.RECONVERGENT B1 ;  /* 0x0000000000017941 */ /* 0x000fea0003800200 */
.L_x_20688:
        /* <DEDUP_REMOVED lines=11> */
.L_x_20692:
[----:B------:R-:W-:Y:S01]  /*181b0*/  IMAD.MOV.U32 R64, RZ, RZ, R135 ;  /* 0x000000ffff407224 */ /* 0x000fe200078e0087 */
[----:B------:R-:W-:Y:S01]  /*181c0*/  MOV R111, R110 ;  /* 0x0000006e006f7202 */ /* 0x000fe20000000f00 */
[----:B------:R-:W-:Y:S02]  /*181d0*/  IMAD.MOV.U32 R128, RZ, RZ, R137 ;  /* 0x000000ffff807224 */ /* 0x000fe400078e0089 */
[----:B------:R-:W-:-:S07]  /*181e0*/  IMAD.MOV.U32 R47, RZ, RZ, R46 ;  /* 0x000000ffff2f7224 */ /* 0x000fce00078e002e */
.L_x_20693:
[----:B------:R-:W-:Y:S05]  /*181f0*/  BSYNC.RECONVERGENT B1 ;  /* 0x0000000000017941 */ /* 0x000fea0003800200 */
.L_x_20691:
        /* <DEDUP_REMOVED lines=11> */
.L_x_20695:
[----:B------:R-:W-:Y:S01]  /*182b0*/  MOV R135, R64 ;  /* 0x0000004000877202 */ /* 0x000fe20000000f00 */
[----:B------:R-:W-:Y:S01]  /*182c0*/  IMAD.MOV.U32 R137, RZ, RZ, R128 ;  /* 0x000000ffff897224 */ /* 0x000fe200078e0080 */
[----:B------:R-:W-:Y:S01]  /*182d0*/  MOV R46, R49 ;  /* 0x00000031002e7202 */ /* 0x000fe20000000f00 */
[----:B------:R-:W-:-:S07]  /*182e0*/  IMAD.MOV.U32 R110, RZ, RZ, R113 ;  /* 0x000000ffff6e7224 */ /* 0x000fce00078e0071 */
.L_x_20696:
[----:B------:R-:W-:Y:S05]  /*182f0*/  BSYNC.RECONVERGENT B1 ;  /* 0x0000000000017941 */ /* 0x000fea0003800200 */
.L_x_20694:
        /* <DEDUP_REMOVED lines=11> */
.L_x_20698:
[----:B------:R-:W-:Y:S01]  /*183b0*/  IMAD.MOV.U32 R64, RZ, RZ, R135 ;  /* 0x000000ffff407224 */ /* 0x000fe200078e0087 */
[----:B------:R-:W-:Y:S01]  /*183c0*/  MOV R128, R137 ;  /* 0x0000008900807202 */ /* 0x000fe20000000f00 */
[----:B------:R-:W-:Y:S02]  /*183d0*/  IMAD.MOV.U32 R113, RZ, RZ, R112 ;  /* 0x000000ffff717224 */ /* 0x000fe400078e0070 */
[----:B------:R-:W-:-:S07]  /*183e0*/  IMAD.MOV.U32 R49, RZ, RZ, R48 ;  /* 0x000000ffff317224 */ /* 0x000fce00078e0030 */
.L_x_20699:
[----:B------:R-:W-:Y:S05]  /*183f0*/  BSYNC.RECONVERGENT B1 ;  /* 0x0000000000017941 */ /* 0x000fea0003800200 */
.L_x_20697:
        /* <DEDUP_REMOVED lines=11> */
.L_x_20701:
[----:B------:R-:W-:Y:S01]  /*184b0*/  IMAD.MOV.U32 R135, RZ, RZ, R64 ;  /* 0x000000ffff877224 */ /* 0x000fe200078e0040 */
[----:B------:R-:W-:Y:S01]  /*184c0*/  MOV R112, R115 ;  /* 0x0000007300707202 */ /* 0x000fe20000000f00 */
[----:B------:R-:W-:Y:S02]  /*184d0*/  IMAD.MOV.U32 R137, RZ, RZ, R128 ;  /* 0x000000ffff897224 */ /* 0x000fe400078e0080 */
[----:B------:R-:W-:-:S07]  /*184e0*/  IMAD.MOV.U32 R48, RZ, RZ, R51 ;  /* 0x000000ffff307224 */ /* 0x000fce00078e0033 */
.L_x_20702:
[----:B------:R-:W-:Y:S05]  /*184f0*/  BSYNC.RECONVERGENT B1 ;  /* 0x0000000000017941 */ /* 0x000fea0003800200 */
.L_x_20700:
        /* <DEDUP_REMOVED lines=11> */
.L_x_20704:
[----:B------:R-:W-:Y:S01]  /*185b0*/  MOV R64, R135 ;  /* 0x0000008700407202 */ /* 0x000fe20000000f00 */
[----:B------:R-:W-:Y:S01]  /*185c0*/  IMAD.MOV.U32 R128, RZ, RZ, R137 ;  /* 0x000000ffff807224 */ /* 0x000fe200078e0089 */
[----:B------:R-:W-:Y:S01]  /*185d0*/  MOV R51, R50 ;  /* 0x0000003200337202 */ /* 0x000fe20000000f00 */
[----:B------:R-:W-:-:S07]  /*185e0*/  IMAD.MOV.U32 R115, RZ, RZ, R114 ;  /* 0x000000ffff737224 */ /* 0x000fce00078e0072 */
.L_x_20705:
[----:B------:R-:W-:Y:S05]  /*185f0*/  BSYNC.RECONVERGENT B1 ;  /* 0x0000000000017941 */ /* 0x000fea0003800200 */
.L_x_20703:
        /* <DEDUP_REMOVED lines=11> */
.L_x_20707:
[----:B------:R-:W-:Y:S01]  /*186b0*/  IMAD.MOV.U32 R135, RZ, RZ, R64 ;  /* 0x000000ffff877224 */ /* 0x000fe200078e0040 */
[----:B------:R-:W-:Y:S01]  /*186c0*/  MOV R137, R128 ;  /* 0x0000008000897202 */ /* 0x000fe20000000f00 */
[----:B------:R-:W-:Y:S02]  /*186d0*/  IMAD.MOV.U32 R114, RZ, RZ, R117 ;  /* 0x000000ffff727224 */ /* 0x000fe400078e0075 */
[----:B------:R-:W-:-:S07]  /*186e0*/  IMAD.MOV.U32 R50, RZ, RZ, R53 ;  /* 0x000000ffff327224 */ /* 0x000fce00078e0035 */
.L_x_20708:
[----:B------:R-:W-:Y:S05]  /*186f0*/  BSYNC.RECONVERGENT B1 ;  /* 0x0000000000017941 */ /* 0x000fea0003800200 */
.L_x_20706:
        /* <DEDUP_REMOVED lines=11> */
.L_x_20710:
[----:B------:R-:W-:Y:S01]  /*187b0*/  IMAD.MOV.U32 R64, RZ, RZ, R135 ;  /* 0x000000ffff407224 */ /* 0x000fe200078e0087 */
[----:B------:R-:W-:Y:S01]  /*187c0*/  MOV R117, R116 ;  /* 0x0000007400757202 */ /* 0x000fe20000000f00 */
[----:B------:R-:W-:Y:S02]  /*187d0*/  IMAD.MOV.U32 R128, RZ, RZ, R137 ;  /* 0x000000ffff807224 */ /* 0x000fe400078e0089 */
[----:B------:R-:W-:-:S07]  /*187e0*/  IMAD.MOV.U32 R53, RZ, RZ, R52 ;  /* 0x000000ffff357224 */ /* 0x000fce00078e0034 */
.L_x_20711:
[----:B------:R-:W-:Y:S05]  /*187f0*/  BSYNC.RECONVERGENT B1 ;  /* 0x0000000000017941 */ /* 0x000fea0003800200 */
.L_x_20709:
        /* <DEDUP_REMOVED lines=11> */
.L_x_20713:
[----:B------:R-:W-:Y:S01]  /*188b0*/  MOV R135, R64 ;  /* 0x0000004000877202 */ /* 0x000fe20000000f00 */
[----:B------:R-:W-:Y:S01]  /*188c0*/  IMAD.MOV.U32 R137, RZ, RZ, R128 ;  /* 0x000000ffff897224 */ /* 0x000fe200078e0080 */
[----:B------:R-:W-:Y:S01]  /*188d0*/  MOV R52, R55 ;  /* 0x0000003700347202 */ /* 0x000fe20000000f00 */
[----:B------:R-:W-:-:S07]  /*188e0*/  IMAD.MOV.U32 R116, RZ, RZ, R119 ;  /* 0x000000ffff747224 */ /* 0x000fce00078e0077 */
.L_x_20714:
[----:B------:R-:W-:Y:S05]  /*188f0*/  BSYNC.RECONVERGENT B1 ;  /* 0x0000000000017941 */ /* 0x000fea0003800200 */
.L_x_20712:
        /* <DEDUP_REMOVED lines=11> */
.L_x_20716:
[----:B------:R-:W-:Y:S01]  /*189b0*/  IMAD.MOV.U32 R64, RZ, RZ, R135 ;  /* 0x000000ffff407224 */ /* 0x000fe200078e0087 */
[----:B------:R-:W-:Y:S01]  /*189c0*/  MOV R128, R137 ;  /* 0x0000008900807202 */ /* 0x000fe20000000f00 */
[----:B------:R-:W-:Y:S02]  /*189d0*/  IMAD.MOV.U32 R119, RZ, RZ, R118 ;  /* 0x000000ffff777224 */ /* 0x000fe400078e0076 */
[----:B------:R-:W-:-:S07]  /*189e0*/  IMAD.MOV.U32 R55, RZ, RZ, R54 ;  /* 0x000000ffff377224 */ /* 0x000fce00078e0036 */
.L_x_20717:
[----:B------:R-:W-:Y:S05]  /*189f0*/  BSYNC.RECONVERGENT B1 ;  /* 0x0000000000017941 */ /* 0x000fea0003800200 */
.L_x_20715:
        /* <DEDUP_REMOVED lines=11> */
.L_x_20719:
[----:B------:R-:W-:Y:S01]  /*18ab0*/  IMAD.MOV.U32 R135, RZ, RZ, R64 ;  /* 0x000000ffff877224 */ /* 0x000fe200078e0040 */
[----:B------:R-:W-:Y:S01]  /*18ac0*/  MOV R118, R121 ;  /* 0x0000007900767202 */ /* 0x000fe20000000f00 */
[----:B------:R-:W-:Y:S02]  /*18ad0*/  IMAD.MOV.U32 R137, RZ, RZ, R128 ;  /* 0x000000ffff897224 */ /* 0x000fe400078e0080 */
[----:B------:R-:W-:-:S07]  /*18ae0*/  IMAD.MOV.U32 R54, RZ, RZ, R57 ;  /* 0x000000ffff367224 */ /* 0x000fce00078e0039 */
.L_x_20720:
[----:B------:R-:W-:Y:S05]  /*18af0*/  BSYNC.RECONVERGENT B1 ;  /* 0x0000000000017941 */ /* 0x000fea0003800200 */
.L_x_20718:
        /* <DEDUP_REMOVED lines=11> */
.L_x_20722:
[----:B------:R-:W-:Y:S01]  /*18bb0*/  MOV R64, R135 ;  /* 0x0000008700407202 */ /* 0x000fe20000000f00 */
[----:B------:R-:W-:Y:S01]  /*18bc0*/  IMAD.MOV.U32 R128, RZ, RZ, R137 ;  /* 0x000000ffff807224 */ /* 0x000fe200078e0089 */
[----:B------:R-:W-:Y:S01]  /*18bd0*/  MOV R57, R56 ;  /* 0x0000003800397202 */ /* 0x000fe20000000f00 */
[----:B------:R-:W-:-:S07]  /*18be0*/  IMAD.MOV.U32 R121, RZ, RZ, R120 ;  /* 0x000000ffff797224 */ /* 0x000fce00078e0078 */
.L_x_20723:
[----:B------:R-:W-:Y:S05]  /*18bf0*/  BSYNC.RECONVERGENT B1 ;  /* 0x0000000000017941 */ /* 0x000fea0003800200 */
.L_x_20721:
        /* <DEDUP_REMOVED lines=11> */
.L_x_20725:
[----:B------:R-:W-:Y:S01]  /*18cb0*/  IMAD.MOV.U32 R135, RZ, RZ, R64 ;  /* 0x000000ffff877224 */ /* 0x000fe200078e0040 */
[----:B------:R-:W-:Y:S01]  /*18cc0*/  MOV R137, R128 ;  /* 0x0000008000897202 */ /* 0x000fe20000000f00 */
[----:B------:R-:W-:Y:S02]  /*18cd0*/  IMAD.MOV.U32 R120, RZ, RZ, R123 ;  /* 0x000000ffff787224 */ /* 0x000fe400078e007b */
[----:B------:R-:W-:-:S07]  /*18ce0*/  IMAD.MOV.U32 R56, RZ, RZ, R59 ;  /* 0x000000ffff387224 */ /* 0x000fce00078e003b */
.L_x_20726:
[----:B------:R-:W-:Y:S05]  /*18cf0*/  BSYNC.RECONVERGENT B1 ;  /* 0x0000000000017941 */ /* 0x000fea0003800200 */
.L_x_20724:
        /* <DEDUP_REMOVED lines=11> */
.L_x_20728:
[----:B------:R-:W-:Y:S01]  /*18db0*/  IMAD.MOV.U32 R64, RZ, RZ, R135 ;  /* 0x000000ffff407224 */ /* 0x000fe200078e0087 */
[----:B------:R-:W-:Y:S01]  /*18dc0*/  MOV R123, R122 ;  /* 0x0000007a007b7202 */ /* 0x000fe20000000f00 */
[----:B------:R-:W-:Y:S02]  /*18dd0*/  IMAD.MOV.U32 R128, RZ, RZ, R137 ;  /* 0x000000ffff807224 */ /* 0x000fe400078e0089 */
[----:B------:R-:W-:-:S07]  /*18de0*/  IMAD.MOV.U32 R59, RZ, RZ, R58 ;  /* 0x000000ffff3b7224 */ /* 0x000fce00078e003a */
.L_x_20729:
[----:B------:R-:W-:Y:S05]  /*18df0*/  BSYNC.RECONVERGENT B1 ;  /* 0x0000000000017941 */ /* 0x000fea0003800200 */
.L_x_20727:
        /* <DEDUP_REMOVED lines=11> */
.L_x_20731:
[----:B------:R-:W-:Y:S01]  /*18eb0*/  MOV R135, R64 ;  /* 0x0000004000877202 */ /* 0x000fe20000000f00 */
[----:B------:R-:W-:Y:S01]  /*18ec0*/  IMAD.MOV.U32 R137, RZ, RZ, R128 ;  /* 0x000000ffff897224 */ /* 0x000fe200078e0080 */
[----:B------:R-:W-:Y:S01]  /*18ed0*/  MOV R58, R61 ;  /* 0x0000003d003a7202 */ /* 0x000fe20000000f00 */
[----:B------:R-:W-:-:S07]  /*18ee0*/  IMAD.MOV.U32 R122, RZ, RZ, R125 ;  /* 0x000000ffff7a7224 */ /* 0x000fce00078e007d */
.L_x_20732:
[----:B------:R-:W-:Y:S05]  /*18ef0*/  BSYNC.RECONVERGENT B1 ;  /* 0x0000000000017941 */ /* 0x000fea0003800200 */
.L_x_20730:
        /* <DEDUP_REMOVED lines=11> */
.L_x_20734:
[----:B------:R-:W-:Y:S01]  /*18fb0*/  IMAD.MOV.U32 R64, RZ, RZ, R135 ;  /* 0x000000ffff407224 */ /* 0x000fe200078e0087 */
[----:B------:R-:W-:Y:S01]  /*18fc0*/  MOV R128, R137 ;  /* 0x0000008900807202 */ /* 0x000fe20000000f00 */
[----:B------:R-:W-:Y:S02]  /*18fd0*/  IMAD.MOV.U32 R125, RZ, RZ, R124 ;  /* 0x000000ffff7d7224 */ /* 0x000fe400078e007c */
[----:B------:R-:W-:-:S07]  /*18fe0*/  IMAD.MOV.U32 R61, RZ, RZ, R60 ;  /* 0x000000ffff3d7224 */ /* 0x000fce00078e003c */
.L_x_20735:
[----:B------:R-:W-:Y:S05]  /*18ff0*/  BSYNC.RECONVERGENT B1 ;  /* 0x0000000000017941 */ /* 0x000fea0003800200 */
.L_x_20733:
        /* <DEDUP_REMOVED lines=11> */
.L_x_20737:
[----:B------:R-:W-:Y:S01]  /*190b0*/  IMAD.MOV.U32 R135, RZ, RZ, R64 ;  /* 0x000000ffff877224 */ /* 0x000fe200078e0040 */
[----:B------:R-:W-:Y:S01]  /*190c0*/  MOV R124, R127 ;  /* 0x0000007f007c7202 */ /* 0x000fe20000000f00 */
[----:B------:R-:W-:Y:S02]  /*190d0*/  IMAD.MOV.U32 R137, RZ, RZ, R128 ;  /* 0x000000ffff897224 */ /* 0x000fe400078e0080 */
[----:B------:R-:W-:-:S07]  /*190e0*/  IMAD.MOV.U32 R60, RZ, RZ, R63 ;  /* 0x000000ffff3c7224 */ /* 0x000fce00078e003f */
.L_x_20738:
[----:B------:R-:W-:Y:S05]  /*190f0*/  BSYNC.RECONVERGENT B1 ;  /* 0x0000000000017941 */ /* 0x000fea0003800200 */
.L_x_20736:
        /* <DEDUP_REMOVED lines=11> */
.L_x_20740:
[----:B------:R-:W-:Y:S01]  /*191b0*/  MOV R64, R135 ;  /* 0x0000008700407202 */ /* 0x000fe20000000f00 */
[----:B------:R-:W-:Y:S01]  /*191c0*/  IMAD.MOV.U32 R128, RZ, RZ, R137 ;  /* 0x000000ffff807224 */ /* 0x000fe200078e0089 */
[----:B------:R-:W-:Y:S01]  /*191d0*/  MOV R63, R62 ;  /* 0x0000003e003f7202 */ /* 0x000fe20000000f00 */
[----:B------:R-:W-:-:S07]  /*191e0*/  IMAD.MOV.U32 R127, RZ, RZ, R126 ;  /* 0x000000ffff7f7224 */ /* 0x000fce00078e007e */
.L_x_20741:
[----:B------:R-:W-:Y:S05]  /*191f0*/  BSYNC.RECONVERGENT B1 ;  /* 0x0000000000017941 */ /* 0x000fea0003800200 */
.L_x_20739:
        /* <DEDUP_REMOVED lines=11> */
.L_x_20743:
[----:B------:R-:W-:Y:S01]  /*192b0*/  IMAD.MOV.U32 R135, RZ, RZ, R64 ;  /* 0x000000ffff877224 */ /* 0x000fe200078e0040 */
[----:B------:R-:W-:Y:S01]  /*192c0*/  MOV R126, R129 ;  /* 0x00000081007e7202 */ /* 0x000fe20000000f00 */
[----:B------:R-:W-:Y:S02]  /*192d0*/  IMAD.MOV.U32 R134, RZ, RZ, R128 ;  /* 0x000000ffff867224 */ /* 0x000fe400078e0080 */
[----:B------:R-:W-:-:S07]  /*192e0*/  IMAD.MOV.U32 R62, RZ, RZ, R65 ;  /* 0x000000ffff3e7224 */ /* 0x000fce00078e0041 */
.L_x_20744:
[----:B------:R-:W-:Y:S05]  /*192f0*/  BSYNC.RECONVERGENT B1 ;  /* 0x0000000000017941 */ /* 0x000fea0003800200 */
.L_x_20742:
        /* <DEDUP_REMOVED lines=11> */
.L_x_20746:
[----:B------:R-:W-:Y:S01]  /*193b0*/  IMAD.MOV.U32 R129, RZ, RZ, R132 ;  /* 0x000000ffff817224 */ /* 0x000fe200078e0084 */
[----:B------:R-:W-:Y:S01]  /*193c0*/  MOV R128, R135 ;  /* 0x0000008700807202 */ /* 0x000fe20000000f00 */
[----:B------:R-:W-:Y:S01]  /*193d0*/  IMAD.MOV.U32 R65, RZ, RZ, R131 ;  /* 0x000000ffff417224 */ /* 0x000fe200078e0083 */
[----:B------:R-:W-:Y:S01]  /*193e0*/  MOV R131, R134 ;  /* 0x0000008600837202 */ /* 0x000fe20000000f00 */
[----:B------:R-:W-:Y:S02]  /*193f0*/  IMAD.MOV.U32 R64, RZ, RZ, R134 ;  /* 0x000000ffff407224 */ /* 0x000fe400078e0086 */
[----:B------:R-:W-:-:S07]  /*19400*/  IMAD.MOV.U32 R132, RZ, RZ, R135 ;  /* 0x000000ffff847224 */ /* 0x000fce00078e0087 */
.L_x_20747:
[----:B------:R-:W-:Y:S05]  /*19410*/  BSYNC.RECONVERGENT B1 ;  /* 0x0000000000017941 */ /* 0x000fea0003800200 */
.L_x_20745:
[----:B------:R-:W-:Y:S01]  /*19420*/  VIADD R133, R133, 0x4 ;  /* 0x0000000485857836 */ /* 0x000fe20000000000 */
[----:B------:R-:W-:Y:S06]  /*19430*/  @P1 BRA `(.L_x_20748) ;  /* 0xffffffc0000c1947 */ /* 0x000fec000383ffff */
.L_x_20558:
[----:B------:R-:W-:Y:S05]  /*19440*/  BSYNC.RECONVERGENT B0 ;  /* 0x0000000000007941 */ /* 0x000fea0003800200 */
.L_x_20557:
        /* <DEDUP_REMOVED lines=198> */
[----:B------:R-:W-:-:S07]  /*1a0b0*/  IMAD.MOV.U32 R130, RZ, RZ, RZ ;  /* 0x000000ffff827224 */ /* 0x000fce00078e00ff */
.L_x_20940:
[----:B------:R-:W-:-:S05]  /*1a0c0*/  LEA R64, R130, R1, 0x2 ;  /* 0x0000000182407211 */ /* 0x000fca00078e10ff */
[----:B------:R-:W2:Y:S04]  /*1a0d0*/  LDL R128, [R64+0x100] ;  /* 0x0001000040807983 */ /* 0x000ea80000100800 */
[----:B------:R-:W3:Y:S01]  /*1a0e0*/  LDL R134, [R64] ;  /* 0x0000000040867983 */ /* 0x000ee20000100800 */
        /* <DEDUP_REMOVED lines=18> */
.L_x_20752:
[----:B------:R-:W-:Y:S01]  /*1a210*/  MOV R64, R67 ;  /* 0x0000004300407202 */ /* 0x000fe20000000f00 */
[----:B------:R-:W-:Y:S01]  /*1a220*/  IMAD.MOV.U32 R128, RZ, RZ, R3 ;  /* 0x000000ffff807224 */ /* 0x000fe200078e0003 */
[----:B------:R-:W-:Y:S01]  /*1a230*/  MOV R3, R2 ;  /* 0x0000000200037202 */ /* 0x000fe20000000f00 */
[----:B------:R-:W-:-:S07]  /*1a240*/  IMAD.MOV.U32 R67, RZ, RZ, R66 ;  /* 0x000000ffff437224 */ /* 0x000fce00078e0042 */
.L_x_20753:
[----:B------:R-:W-:Y:S05]  /*1a250*/  BSYNC.RECONVERGENT B1 ;  /* 0x0000000000017941 */ /* 0x000fea0003800200 */
.L_x_20751:
        /* <DEDUP_REMOVED lines=11> */
.L_x_20755:
[----:B------:R-:W-:Y:S01]  /*1a310*/  IMAD.MOV.U32 R133, RZ, RZ, R64 ;  /* 0x000000ffff857224 */ /* 0x000fe200078e0040 */
[----:B------:R-:W-:Y:S01]  /*1a320*/  MOV R135, R128 ;  /* 0x0000008000877202 */ /* 0x000fe20000000f00 */
[----:B------:R-:W-:Y:S02]  /*1a330*/  IMAD.MOV.U32 R66, RZ, RZ, R69 ;  /* 0x000000ffff427224 */ /* 0x000fe400078e0045 */
[----:B------:R-:W-:-:S07]  /*1a340*/  IMAD.MOV.U32 R2, RZ, RZ, R5 ;  /* 0x000000ffff027224 */ /* 0x000fce00078e0005 */
.L_x_20756:
[----:B------:R-:W-:Y:S05]  /*1a350*/  BSYNC.RECONVERGENT B1 ;  /* 0x0000000000017941 */ /* 0x000fea0003800200 */
.L_x_20754:
        /* <DEDUP_REMOVED lines=11> */
.L_x_20758:
[----:B------:R-:W-:Y:S01]  /*1a410*/  IMAD.MOV.U32 R64, RZ, RZ, R133 ;  /* 0x000000ffff407224 */ /* 0x000fe200078e0085 */
[----:B------:R-:W-:Y:S01]  /*1a420*/  MOV R69, R68 ;  /* 0x0000004400457202 */ /* 0x000fe20000000f00 */
[----:B------:R-:W-:Y:S02]  /*1a430*/  IMAD.MOV.U32 R128, RZ, RZ, R135 ;  /* 0x000000ffff807224 */ /* 0x000fe400078e0087 */
[----:B------:R-:W-:-:S07]  /*1a440*/  IMAD.MOV.U32 R5, RZ, RZ, R4 ;  /* 0x000000ffff057224 */ /* 0x000fce00078e0004 */
.L_x_20759:
[----:B------:R-:W-:Y:S05]  /*1a450*/  BSYNC.RECONVERGENT B1 ;  /* 0x0000000000017941 */ /* 0x000fea0003800200 */
.L_x_20757:
        /* <DEDUP_REMOVED lines=11> */
.L_x_20761:
[----:B------:R-:W-:Y:S01]  /*1a510*/  MOV R133, R64 ;  /* 0x0000004000857202 */ /* 0x000fe20000000f00 */
[----:B------:R-:W-:Y:S01]  /*1a520*/  IMAD.MOV.U32 R135, RZ, RZ, R128 ;  /* 0x000000ffff877224 */ /* 0x000fe200078e0080 */
[----:B------:R-:W-:Y:S01]  /*1a530*/  MOV R4, R7 ;  /* 0x0000000700047202 */ /* 0x000fe20000000f00 */
[----:B------:R-:W-:-:S07]  /*1a540*/  IMAD.MOV.U32 R68, RZ, RZ, R71 ;  /* 0x000000ffff447224 */ /* 0x000fce00078e0047 */
.L_x_20762:
[----:B------:R-:W-:Y:S05]  /*1a550*/  BSYNC.RECONVERGENT B1 ;  /* 0x0000000000017941 */ /* 0x000fea0003800200 */
.L_x_20760:
        /* <DEDUP_REMOVED lines=11> */
.L_x_20764:
[----:B------:R-:W-:Y:S01]  /*1a610*/  IMAD.MOV.U32 R64, RZ, RZ, R133 ;  /* 0x000000ffff407224 */ /* 0x000fe200078e0085 */
[----:B------:R-:W-:Y:S01]  /*1a620*/  MOV R128, R135 ;  /* 0x0000008700807202 */ /* 0x000fe20000000f00 */
[----:B------:R-:W-:Y:S02]  /*1a630*/  IMAD.MOV.U32 R71, RZ, RZ, R70 ;  /* 0x000000ffff477224 */ /* 0x000fe400078e0046 */
[----:B------:R-:W-:-:S07]  /*1a640*/  IMAD.MOV.U32 R7, RZ, RZ, R6 ;  /* 0x000000ffff077224 */ /* 0x000fce00078e0006 */
.L_x_20765:
[----:B------:R-:W-:Y:S05]  /*1a650*/  BSYNC.RECONVERGENT B1 ;  /* 0x0000000000017941 */ /* 0x000fea0003800200 */
.L_x_20763:
        /* <DEDUP_REMOVED lines=11> */
.L_x_20767:
[----:B------:R-:W-:Y:S01]  /*1a710*/  IMAD.MOV.U32 R133, RZ, RZ, R64 ;  /* 0x000000ffff857224 */ /* 0x000fe200078e0040 */
[----:B------:R-:W-:Y:S01]  /*1a720*/  MOV R70, R73 ;  /* 0x0000004900467202 */ /* 0x000fe20000000f00 */
[----:B------:R-:W-:Y:S02]  /*1a730*/  IMAD.MOV.U32 R135, RZ, RZ, R128 ;  /* 0x000000ffff877224 */ /* 0x000fe400078e0080 */
[----:B------:R-:W-:-:S07]  /*1a740*/  IMAD.MOV.U32 R6, RZ, RZ, R9 ;  /* 0x000000ffff067224 */ /* 0x000fce00078e0009 */
.L_x_20768:
[----:B------:R-:W-:Y:S05]  /*1a750*/  BSYNC.RECONVERGENT B1 ;  /* 0x0000000000017941 */ /* 0x000fea0003800200 */
.L_x_20766:
        /* <DEDUP_REMOVED lines=11> */
.L_x_20770:
[----:B------:R-:W-:Y:S01]  /*1a810*/  MOV R64, R133 ;  /* 0x0000008500407202 */ /* 0x000fe20000000f00 */
[----:B------:R-:W-:Y:S01]  /*1a820*/  IMAD.MOV.U32 R128, RZ, RZ, R135 ;  /* 0x000000ffff807224 */ /* 0x000fe200078e0087 */
[----:B------:R-:W-:Y:S01]  /*1a830*/  MOV R9, R8 ;  /* 0x0000000800097202 */ /* 0x000fe20000000f00 */
[----:B------:R-:W-:-:S07]  /*1a840*/  IMAD.MOV.U32 R73, RZ, RZ, R72 ;  /* 0x000000ffff497224 */ /* 0x000fce00078e0048 */
.L_x_20771:
[----:B------:R-:W-:Y:S05]  /*1a850*/  BSYNC.RECONVERGENT B1 ;  /* 0x0000000000017941 */ /* 0x000fea0003800200 */
.L_x_20769:
        /* <DEDUP_REMOVED lines=11> */
.L_x_20773:
[----:B------:R-:W-:Y:S01]  /*1a910*/  IMAD.MOV.U32 R133, RZ, RZ, R64 ;  /* 0x000000ffff857224 */ /* 0x000fe200078e0040 */
[----:B------:R-:W-:Y:S01]  /*1a920*/  MOV R135, R128 ;  /* 0x0000008000877202 */ /* 0x000fe20000000f00 */
[----:B------:R-:W-:Y:S02]  /*1a930*/  IMAD.MOV.U32 R72, RZ, RZ, R75 ;  /* 0x000000ffff487224 */ /* 0x000fe400078e004b */
[----:B------:R-:W-:-:S07]  /*1a940*/  IMAD.MOV.U32 R8, RZ, RZ, R11 ;  /* 0x000000ffff087224 */ /* 0x000fce00078e000b */
.L_x_20774:
[----:B------:R-:W-:Y:S05]  /*1a950*/  BSYNC.RECONVERGENT B1 ;  /* 0x0000000000017941 */ /* 0x000fea0003800200 */
.L_x_20772:
        /* <DEDUP_REMOVED lines=11> */
.L_x_20776:
[----:B------:R-:W-:Y:S01]  /*1aa10*/  IMAD.MOV.U32 R64, RZ, RZ, R133 ;  /* 0x000000ffff407224 */ /* 0x000fe200078e0085 */
[----:B------:R-:W-:Y:S01]  /*1aa20*/  MOV R75, R74 ;  /* 0x0000004a004b7202 */ /* 0x000fe20000000f00 */
[----:B------:R-:W-:Y:S02]  /*1aa30*/  IMAD.MOV.U32 R128, RZ, RZ, R135 ;  /* 0x000000ffff807224 */ /* 0x000fe400078e0087 */
[----:B------:R-:W-:-:S07]  /*1aa40*/  IMAD.MOV.U32 R11, RZ, RZ, R10 ;  /* 0x000000ffff0b7224 */ /* 0x000fce00078e000a */
.L_x_20777:
[----:B------:R-:W-:Y:S05]  /*1aa50*/  BSYNC.RECONVERGENT B1 ;  /* 0x0000000000017941 */ /* 0x000fea0003800200 */
.L_x_20775:
        /* <DEDUP_REMOVED lines=11> */
.L_x_20779:
[----:B------:R-:W-:Y:S01]  /*1ab10*/  MOV R133, R64 ;  /* 0x0000004000857202 */ /* 0x000fe20000000f00 */
[----:B------:R-:W-:Y:S01]  /*1ab20*/  IMAD.MOV.U32 R135, RZ, RZ, R128 ;  /* 0x000000ffff877224 */ /* 0x000fe200078e0080 */
[----:B------:R-:W-:Y:S01]  /*1ab30*/  MOV R10, R13 ;  /* 0x0000000d000a7202 */ /* 0x000fe20000000f00 */
[----:B------:R-:W-:-:S07]  /*1ab40*/  IMAD.MOV.U32 R74, RZ, RZ, R77 ;  /* 0x000000ffff4a7224 */ /* 0x000fce00078e004d */
.L_x_20780:
[----:B------:R-:W-:Y:S05]  /*1ab50*/  BSYNC.RECONVERGENT B1 ;  /* 0x0000000000017941 */ /* 0x000fea0003800200 */
.L_x_20778:
        /* <DEDUP_REMOVED lines=11> */
.L_x_20782:
[----:B------:R-:W-:Y:S01]  /*1ac10*/  IMAD.MOV.U32 R64, RZ, RZ, R133 ;  /* 0x000000ffff407224 */ /* 0x000fe200078e0085 */
[----:B------:R-:W-:Y:S01]  /*1ac20*/  MOV R128, R135 ;  /* 0x0000008700807202 */ /* 0x000fe20000000f00 */
[----:B------:R-:W-:Y:S02]  /*1ac30*/  IMAD.MOV.U32 R77, RZ, RZ, R76 ;  /* 0x000000ffff4d7224 */ /* 0x000fe400078e004c */
[----:B------:R-:W-:-:S07]  /*1ac40*/  IMAD.MOV.U32 R13, RZ, RZ, R12 ;  /* 0x000000ffff0d7224 */ /* 0x000fce00078e000c */
.L_x_20783:
[----:B------:R-:W-:Y:S05]  /*1ac50*/  BSYNC.RECONVERGENT B1 ;  /* 0x0000000000017941 */ /* 0x000fea0003800200 */
.L_x_20781:
        /* <DEDUP_REMOVED lines=11> */
.L_x_20785:
[----:B------:R-:W-:Y:S01]  /*1ad10*/  IMAD.MOV.U32 R133, RZ, RZ, R64 ;  /* 0x000000ffff857224 */ /* 0x000fe200078e0040 */
[----:B------:R-:W-:Y:S01]  /*1ad20*/  MOV R76, R79 ;  /* 0x0000004f004c7202 */ /* 0x000fe20000000f00 */
[----:B------:R-:W-:Y:S02]  /*1ad30*/  IMAD.MOV.U32 R135, RZ, RZ, R128 ;  /* 0x000000ffff877224 */ /* 0x000fe400078e0080 */
[----:B------:R-:W-:-:S07]  /*1ad40*/  IMAD.MOV.U32 R12, RZ, RZ, R15 ;  /* 0x000000ffff0c7224 */ /* 0x000fce00078e000f */
.L_x_20786:
[----:B------:R-:W-:Y:S05]  /*1ad50*/  BSYNC.RECONVERGENT B1 ;  /* 0x0000000000017941 */ /* 0x000fea0003800200 */
.L_x_20784:
        /* <DEDUP_REMOVED lines=11> */
.L_x_20788:
[----:B------:R-:W-:Y:S01]  /*1ae10*/  MOV R64, R133 ;  /* 0x0000008500407202 */ /* 0x000fe20000000f00 */
[----:B------:R-:W-:Y:S01]  /*1ae20*/  IMAD.MOV.U32 R128, RZ, RZ, R135 ;  /* 0x000000ffff807224 */ /* 0x000fe200078e0087 */
[----:B------:R-:W-:Y:S01]  /*1ae30*/  MOV R15, R14 ;  /* 0x0000000e000f7202 */ /* 0x000fe20000000f00 */
[----:B------:R-:W-:-:S07]  /*1ae40*/  IMAD.MOV.U32 R79, RZ, RZ, R78 ;  /* 0x000000ffff4f7224 */ /* 0x000fce00078e004e */
.L_x_20789:
[----:B------:R-:W-:Y:S05]  /*1ae50*/  BSYNC.RECONVERGENT B1 ;  /* 0x0000000000017941 */ /* 0x000fea0003800200 */
.L_x_20787:
        /* <DEDUP_REMOVED lines=11> */
.L_x_20791:
[----:B------:R-:W-:Y:S01]  /*1af10*/  IMAD.MOV.U32 R133, RZ, RZ, R64 ;  /* 0x000000ffff857224 */ /* 0x000fe200078e0040 */
[----:B------:R-:W-:Y:S01]  /*1af20*/  MOV R135, R128 ;  /* 0x0000008000877202 */ /* 0x000fe20000000f00 */
[----:B------:R-:W-:Y:S02]  /*1af30*/  IMAD.MOV.U32 R78, RZ, RZ, R81 ;  /* 0x000000ffff4e7224 */ /* 0x000fe400078e0051 */
[----:B------:R-:W-:-:S07]  /*1af40*/  IMAD.MOV.U32 R14, RZ, RZ, R17 ;  /* 0x000000ffff0e7224 */ /* 0x000fce00078e0011 */
.L_x_20792:
[----:B------:R-:W-:Y:S05]  /*1af50*/  BSYNC.RECONVERGENT B1 ;  /* 0x0000000000017941 */ /* 0x000fea0003800200 */
.L_x_20790:
        /* <DEDUP_REMOVED lines=11> */
.L_x_20794:
[----:B------:R-:W-:Y:S01]  /*1b010*/  IMAD.MOV.U32 R64, RZ, RZ, R133 ;  /* 0x000000ffff407224 */ /* 0x000fe200078e0085 */
[----:B------:R-:W-:Y:S01]  /*1b020*/  MOV R81, R80 ;  /* 0x0000005000517202 */ /* 0x000fe20000000f00 */
[----:B------:R-:W-:Y:S02]  /*1b030*/  IMAD.MOV.U32 R128, RZ, RZ, R135 ;  /* 0x000000ffff807224 */ /* 0x000fe400078e0087 */
[----:B------:R-:W-:-:S07]  /*1b040*/  IMAD.MOV.U32 R17, RZ, RZ, R16 ;  /* 0x000000ffff117224 */ /* 0x000fce00078e0010 */
.L_x_20795:
[----:B------:R-:W-:Y:S05]  /*1b050*/  BSYNC.RECONVERGENT B1 ;  /* 0x0000000000017941 */ /* 0x000fea0003800200 */
.L_x_20793:
        /* <DEDUP_REMOVED lines=11> */
.L_x_20797:
[----:B------:R-:W-:Y:S01]  /*1b110*/  MOV R133, R64 ;  /* 0x0000004000857202 */ /* 0x000fe20000000f00 */
[----:B------:R-:W-:Y:S01]  /*1b120*/  IMAD.MOV.U32 R135, RZ, RZ, R128 ;  /* 0x000000ffff877224 */ /* 0x000fe200078e0080 */
[----:B------:R-:W-:Y:S01]  /*1b130*/  MOV R16, R19 ;  /* 0x0000001300107202 */ /* 0x000fe20000000f00 */
[----:B------:R-:W-:-:S07]  /*1b140*/  IMAD.MOV.U32 R80, RZ, RZ, R83 ;  /* 0x000000ffff507224 */ /* 0x000fce00078e0053 */
.L_x_20798:
[----:B------:R-:W-:Y:S05]  /*1b150*/  BSYNC.RECONVERGENT B1 ;  /* 0x0000000000017941 */ /* 0x000fea0003800200 */
.L_x_20796:
        /* <DEDUP_REMOVED lines=11> */
.L_x_20800:
[----:B------:R-:W-:Y:S01]  /*1b210*/  IMAD.MOV.U32 R64, RZ, RZ, R133 ;  /* 0x000000ffff407224 */ /* 0x000fe200078e0085 */
[----:B------:R-:W-:Y:S01]  /*1b220*/  MOV R128, R135 ;  /* 0x0000008700807202 */ /* 0x000fe20000000f00 */
[----:B------:R-:W-:Y:S02]  /*1b230*/  IMAD.MOV.U32 R83, RZ, RZ, R82 ;  /* 0x000000ffff537224 */ /* 0x000fe400078e0052 */
[----:B------:R-:W-:-:S07]  /*1b240*/  IMAD.MOV.U32 R19, RZ, RZ, R18 ;  /* 0x000000ffff137224 */ /* 0x000fce00078e0012 */
.L_x_20801:
[----:B------:R-:W-:Y:S05]  /*1b250*/  BSYNC.RECONVERGENT B1 ;  /* 0x0000000000017941 */ /* 0x000fea0003800200 */
.L_x_20799:
        /* <DEDUP_REMOVED lines=11> */
.L_x_20803:
[----:B------:R-:W-:Y:S01]  /*1b310*/  IMAD.MOV.U32 R133, RZ, RZ, R64 ;  /* 0x000000ffff857224 */ /* 0x000fe200078e0040 */
[----:B------:R-:W-:Y:S01]  /*1b320*/  MOV R82, R85 ;  /* 0x0000005500527202 */ /* 0x000fe20000000f00 */
[----:B------:R-:W-:Y:S02]  /*1b330*/  IMAD.MOV.U32 R135, RZ, RZ, R128 ;  /* 0x000000ffff877224 */ /* 0x000fe400078e0080 */
[----:B------:R-:W-:-:S07]  /*1b340*/  IMAD.MOV.U32 R18, RZ, RZ, R21 ;  /* 0x000000ffff127224 */ /* 0x000fce00078e0015 */
.L_x_20804:
[----:B------:R-:W-:Y:S05]  /*1b350*/  BSYNC.RECONVERGENT B1 ;  /* 0x0000000000017941 */ /* 0x000fea0003800200 */
.L_x_20802:
        /* <DEDUP_REMOVED lines=11> */
.L_x_20806:
[----:B------:R-:W-:Y:S01]  /*1b410*/  MOV R64, R133 ;  /* 0x0000008500407202 */ /* 0x000fe20000000f00 */
[----:B------:R-:W-:Y:S01]  /*1b420*/  IMAD.MOV.U32 R128, RZ, RZ, R135 ;  /* 0x000000ffff807224 */ /* 0x000fe200078e0087 */
[----:B------:R-:W-:Y:S01]  /*1b430*/  MOV R21, R20 ;  /* 0x0000001400157202 */ /* 0x000fe20000000f00 */
[----:B------:R-:W-:-:S07]  /*1b440*/  IMAD.MOV.U32 R85, RZ, RZ, R84 ;  /* 0x000000ffff557224 */ /* 0x000fce00078e0054 */
.L_x_20807:
[----:B------:R-:W-:Y:S05]  /*1b450*/  BSYNC.RECONVERGENT B1 ;  /* 0x0000000000017941 */ /* 0x000fea0003800200 */
.L_x_20805:
        /* <DEDUP_REMOVED lines=11> */
.L_x_20809:
[----:B------:R-:W-:Y:S01]  /*1b510*/  IMAD.MOV.U32 R133, RZ, RZ, R64 ;  /* 0x000000ffff857224 */ /* 0x000fe200078e0040 */
[----:B------:R-:W-:Y:S01]  /*1b520*/  MOV R135, R128 ;  /* 0x0000008000877202 */ /* 0x000fe20000000f00 */
[----:B------:R-:W-:Y:S02]  /*1b530*/  IMAD.MOV.U32 R84, RZ, RZ, R87 ;  /* 0x000000ffff547224 */ /* 0x000fe400078e0057 */
[----:B------:R-:W-:-:S07]  /*1b540*/  IMAD.MOV.U32 R20, RZ, RZ, R23 ;  /* 0x000000ffff147224 */ /* 0x000fce00078e0017 */
.L_x_20810:
[----:B------:R-:W-:Y:S05]  /*1b550*/  BSYNC.RECONVERGENT B1 ;  /* 0x0000000000017941 */ /* 0x000fea0003800200 */
.L_x_20808:
        /* <DEDUP_REMOVED lines=11> */
.L_x_20812:
[----:B------:R-:W-:Y:S01]  /*1b610*/  IMAD.MOV.U32 R64, RZ, RZ, R133 ;  /* 0x000000ffff407224 */ /* 0x000fe200078e0085 */
[----:B------:R-:W-:Y:S01]  /*1b620*/  MOV R87, R86 ;  /* 0x0000005600577202 */ /* 0x000fe20000000f00 */
[----:B------:R-:W-:Y:S02]  /*1b630*/  IMAD.MOV.U32 R128, RZ, RZ, R135 ;  /* 0x000000ffff807224 */ /* 0x000fe400078e0087 */
[----:B------:R-:W-:-:S07]  /*1b640*/  IMAD.MOV.U32 R23, RZ, RZ, R22 ;  /* 0x000000ffff177224 */ /* 0x000fce00078e0016 */
.L_x_20813:
[----:B------:R-:W-:Y:S05]  /*1b650*/  BSYNC.RECONVERGENT B1 ;  /* 0x0000000000017941 */ /* 0x000fea0003800200 */
.L_x_20811:
        /* <DEDUP_REMOVED lines=11> */
.L_x_20815:
[----:B------:R-:W-:Y:S01]  /*1b710*/  MOV R133, R64 ;  /* 0x0000004000857202 */ /* 0x000fe20000000f00 */
[----:B------:R-:W-:Y:S01]  /*1b720*/  IMAD.MOV.U32 R135, RZ, RZ, R128 ;  /* 0x000000ffff877224 */ /* 0x000fe200078e0080 */
[----:B------:R-:W-:Y:S01]  /*1b730*/  MOV R22, R25 ;  /* 0x0000001900167202 */ /* 0x000fe20000000f00 */
[----:B------:R-:W-:-:S07]  /*1b740*/  IMAD.MOV.U32 R86, RZ, RZ, R89 ;  /* 0x000000ffff567224 */ /* 0x000fce00078e0059 */
.L_x_20816:
[----:B------:R-:W-:Y:S05]  /*1b750*/  BSYNC.RECONVERGENT B1 ;  /* 0x0000000000017941 */ /* 0x000fea0003800200 */
.L_x_20814:
        /* <DEDUP_REMOVED lines=11> */
.L_x_20818:
[----:B------:R-:W-:Y:S01]  /*1b810*/  IMAD.MOV.U32 R64, RZ, RZ, R133 ;  /* 0x000000ffff407224 */ /* 0x000fe200078e0085 */
[----:B------:R-:W-:Y:S01]  /*1b820*/  MOV R128, R135 ;  /* 0x0000008700807202 */ /* 0x000fe20000000f00 */
[----:B------:R-:W-:Y:S02]  /*1b830*/  IMAD.MOV.U32 R89, RZ, RZ, R88 ;  /* 0x000000ffff597224 */ /* 0x000fe400078e0058 */
[----:B------:R-:W-:-:S07]  /*1b840*/  IMAD.MOV.U32 R25, RZ, RZ, R24 ;  /* 0x000000ffff197224 */ /* 0x000fce00078e0018 */
.L_x_20819:
[----:B------:R-:W-:Y:S05]  /*1b850*/  BSYNC.RECONVERGENT B1 ;  /* 0x0000000000017941 */ /* 0x000fea0003800200 */
.L_x_20817:
        /* <DEDUP_REMOVED lines=11> */
.L_x_20821:
[----:B------:R-:W-:Y:S01]  /*1b910*/  IMAD.MOV.U32 R133, RZ, RZ, R64 ;  /* 0x000000ffff857224 */ /* 0x000fe200078e0040 */
[----:B------:R-:W-:Y:S01]  /*1b920*/  MOV R88, R91 ;  /* 0x0000005b00587202 */ /* 0x000fe20000000f00 */
[----:B------:R-:W-:Y:S02]  /*1b930*/  IMAD.MOV.U32 R135, RZ, RZ, R128 ;  /* 0x000000ffff877224 */ /* 0x000fe400078e0080 */
[----:B------:R-:W-:-:S07]  /*1b940*/  IMAD.MOV.U32 R24, RZ, RZ, R27 ;  /* 0x000000ffff187224 */ /* 0x000fce00078e001b */
.L_x_20822:
[----:B------:R-:W-:Y:S05]  /*1b950*/  BSYNC.RECONVERGENT B1 ;  /* 0x0000000000017941 */ /* 0x000fea0003800200 */
.L_x_20820:
        /* <DEDUP_REMOVED lines=11> */
.L_x_20824:
[----:B------:R-:W-:Y:S01]  /*1ba10*/  MOV R64, R133 ;  /* 0x0000008500407202 */ /* 0x000fe20000000f00 */
[----:B------:R-:W-:Y:S01]  /*1ba20*/  IMAD.MOV.U32 R128, RZ, RZ, R135 ;  /* 0x000000ffff807224 */ /* 0x000fe200078e0087 */
[----:B------:R-:W-:Y:S01]  /*1ba30*/  MOV R27, R26 ;  /* 0x0000001a001b7202 */ /* 0x000fe20000000f00 */
[----:B------:R-:W-:-:S07]  /*1ba40*/  IMAD.MOV.U32 R91, RZ, RZ, R90 ;  /* 0x000000ffff5b7224 */ /* 0x000fce00078e005a */
.L_x_20825:
[----:B------:R-:W-:Y:S05]  /*1ba50*/  BSYNC.RECONVERGENT B1 ;  /* 0x0000000000017941 */ /* 0x000fea0003800200 */
.L_x_20823:
        /* <DEDUP_REMOVED lines=11> */
.L_x_20827:
[----:B------:R-:W-:Y:S01]  /*1bb10*/  IMAD.MOV.U32 R133, RZ, RZ, R64 ;  /* 0x000000ffff857224 */ /* 0x000fe200078e0040 */
[----:B------:R-:W-:Y:S01]  /*1bb20*/  MOV R135, R128 ;  /* 0x0000008000877202 */ /* 0x000fe20000000f00 */
[----:B------:R-:W-:Y:S02]  /*1bb30*/  IMAD.MOV.U32 R90, RZ, RZ, R93 ;  /* 0x000000ffff5a7224 */ /* 0x000fe400078e005d */
[----:B------:R-:W-:-:S07]  /*1bb40*/  IMAD.MOV.U32 R26, RZ, RZ, R29 ;  /* 0x000000ffff1a7224 */ /* 0x000fce00078e001d */
.L_x_20828:
[----:B------:R-:W-:Y:S05]  /*1bb50*/  BSYNC.RECONVERGENT B1 ;  /* 0x0000000000017941 */ /* 0x000fea0003800200 */
.L_x_20826:
        /* <DEDUP_REMOVED lines=11> */
.L_x_20830:
[----:B------:R-:W-:Y:S01]  /*1bc10*/  IMAD.MOV.U32 R64, RZ, RZ, R133 ;  /* 0x000000ffff407224 */ /* 0x000fe200078e0085 */
[----:B------:R-:W-:Y:S01]  /*1bc20*/  MOV R93, R92 ;  /* 0x0000005c005d7202 */ /* 0x000fe20000000f00 */
[----:B------:R-:W-:Y:S02]  /*1bc30*/  IMAD.MOV.U32 R128, RZ, RZ, R135 ;  /* 0x000000ffff807224 */ /* 0x000fe400078e0087 */
[----:B------:R-:W-:-:S07]  /*1bc40*/  IMAD.MOV.U32 R29, RZ, RZ, R28 ;  /* 0x000000ffff1d7224 */ /* 0x000fce00078e001c */
.L_x_20831:
[----:B------:R-:W-:Y:S05]  /*1bc50*/  BSYNC.RECONVERGENT B1 ;  /* 0x0000000000017941 */ /* 0x000fea0003800200 */
.L_x_20829:
        /* <DEDUP_REMOVED lines=11> */
.L_x_20833:
[----:B------:R-:W-:Y:S01]  /*1bd10*/  MOV R133, R64 ;  /* 0x0000004000857202 */ /* 0x000fe20000000f00 */
[----:B------:R-:W-:Y:S01]  /*1bd20*/  IMAD.MOV.U32 R135, RZ, RZ, R128 ;  /* 0x000000ffff877224 */ /* 0x000fe200078e0080 */
[----:B------:R-:W-:Y:S01]  /*1bd30*/  MOV R28, R31 ;  /* 0x0000001f001c7202 */ /* 0x000fe20000000f00 */
[----:B------:R-:W-:-:S07]  /*1bd40*/  IMAD.MOV.U32 R92, RZ, RZ, R95 ;  /* 0x000000ffff5c7224 */ /* 0x000fce00078e005f */
.L_x_20834:
[----:B------:R-:W-:Y:S05]  /*1bd50*/  BSYNC.RECONVERGENT B1 ;  /* 0x0000000000017941 */ /* 0x000fea0003800200 */
.L_x_20832:
        /* <DEDUP_REMOVED lines=11> */
.L_x_20836:
[----:B------:R-:W-:Y:S01]  /*1be10*/  IMAD.MOV.U32 R64, RZ, RZ, R133 ;  /* 0x000000ffff407224 */ /* 0x000fe200078e0085 */
[----:B------:R-:W-:Y:S01]  /*1be20*/  MOV R128, R135 ;  /* 0x0000008700807202 */ /* 0x000fe20000000f00 */
[----:B------:R-:W-:Y:S02]  /*1be30*/  IMAD.MOV.U32 R95, RZ, RZ, R94 ;  /* 0x000000ffff5f7224 */ /* 0x000fe400078e005e */
[----:B------:R-:W-:-:S07]  /*1be40*/  IMAD.MOV.U32 R31, RZ, RZ, R30 ;  /* 0x000000ffff1f7224 */ /* 0x000fce00078e001e */
.L_x_20837:
[----:B------:R-:W-:Y:S05]  /*1be50*/  BSYNC.RECONVERGENT B1 ;  /* 0x0000000000017941 */ /* 0x000fea0003800200 */
.L_x_20835:
        /* <DEDUP_REMOVED lines=11> */
.L_x_20839:
[----:B------:R-:W-:Y:S01]  /*1bf10*/  IMAD.MOV.U32 R133, RZ, RZ, R64 ;  /* 0x000000ffff857224 */ /* 0x000fe200078e0040 */
[----:B------:R-:W-:Y:S01]  /*1bf20*/  MOV R94, R97 ;  /* 0x00000061005e7202 */ /* 0x000fe20000000f00 */
[----:B------:R-:W-:Y:S02]  /*1bf30*/  IMAD.MOV.U32 R135, RZ, RZ, R128 ;  /* 0x000000ffff877224 */ /* 0x000fe400078e0080 */
[----:B------:R-:W-:-:S07]  /*1bf40*/  IMAD.MOV.U32 R30, RZ, RZ, R33 ;  /* 0x000000ffff1e7224 */ /* 0x000fce00078e0021 */
.L_x_20840:
[----:B------:R-:W-:Y:S05]  /*1bf50*/  BSYNC.RECONVERGENT B1 ;  /* 0x0000000000017941 */ /* 0x000fea0003800200 */
.L_x_20838:
        /* <DEDUP_REMOVED lines=11> */
.L_x_20842:
[----:B------:R-:W-:Y:S01]  /*1c010*/  MOV R64, R133 ;  /* 0x0000008500407202 */ /* 0x000fe20000000f00 */
[----:B------:R-:W-:Y:S01]  /*1c020*/  IMAD.MOV.U32 R128, RZ, RZ, R135 ;  /* 0x000000ffff807224 */ /* 0x000fe200078e0087 */
[----:B------:R-:W-:Y:S01]  /*1c030*/  MOV R33, R32 ;  /* 0x0000002000217202 */ /* 0x000fe20000000f00 */
[----:B------:R-:W-:-:S07]  /*1c040*/  IMAD.MOV.U32 R97, RZ, RZ, R96 ;  /* 0x000000ffff617224 */ /* 0x000fce00078e0060 */
.L_x_20843:
[----:B------:R-:W-:Y:S05]  /*1c050*/  BSYNC.RECONVERGENT B1 ;  /* 0x0000000000017941 */ /* 0x000fea0003800200 */
.L_x_20841:
        /* <DEDUP_REMOVED lines=11> */
.L_x_20845:
[----:B------:R-:W-:Y:S01]  /*1c110*/  IMAD.MOV.U32 R133, RZ, RZ, R64 ;  /* 0x000000ffff857224 */ /* 0x000fe200078e0040 */
[----:B------:R-:W-:Y:S01]  /*1c120*/  MOV R135, R128 ;  /* 0x0000008000877202 */ /* 0x000fe20000000f00 */
[----:B------:R-:W-:Y:S02]  /*1c130*/  IMAD.MOV.U32 R96, RZ, RZ, R99 ;  /* 0x000000ffff607224 */ /* 0x000fe400078e0063 */
[----:B------:R-:W-:-:S07]  /*1c140*/  IMAD.MOV.U32 R32, RZ, RZ, R35 ;  /* 0x000000ffff207224 */ /* 0x000fce00078e0023 */
.L_x_20846:
[----:B------:R-:W-:Y:S05]  /*1c150*/  BSYNC.RECONVERGENT B1 ;  /* 0x0000000000017941 */ /* 0x000fea0003800200 */
.L_x_20844:
        /* <DEDUP_REMOVED lines=11> */
.L_x_20848:
[----:B------:R-:W-:Y:S01]  /*1c210*/  IMAD.MOV.U32 R64, RZ, RZ, R133 ;  /* 0x000000ffff407224 */ /* 0x000fe200078e0085 */
[----:B------:R-:W-:Y:S01]  /*1c220*/  MOV R99, R98 ;  /* 0x0000006200637202 */ /* 0x000fe20000000f00 */
[----:B------:R-:W-:Y:S02]  /*1c230*/  IMAD.MOV.U32 R128, RZ, RZ, R135 ;  /* 0x000000ffff807224 */ /* 0x000fe400078e0087 */
[----:B------:R-:W-:-:S07]  /*1c240*/  IMAD.MOV.U32 R35, RZ, RZ, R34 ;  /* 0x000000ffff237224 */ /* 0x000fce00078e0022 */
.L_x_20849:
[----:B------:R-:W-:Y:S05]  /*1c250*/  BSYNC.RECONVERGENT B1 ;  /* 0x0000000000017941 */ /* 0x000fea0003800200 */
.L_x_20847:
        /* <DEDUP_REMOVED lines=11> */
.L_x_20851:
[----:B------:R-:W-:Y:S01]  /*1c310*/  MOV R133, R64 ;  /* 0x0000004000857202 */ /* 0x000fe20000000f00 */
[----:B------:R-:W-:Y:S01]  /*1c320*/  IMAD.MOV.U32 R135, RZ, RZ, R128 ;  /* 0x000000ffff877224 */ /* 0x000fe200078e0080 */
[----:B------:R-:W-:Y:S01]  /*1c330*/  MOV R34, R37 ;  /* 0x0000002500227202 */ /* 0x000fe20000000f00 */
[----:B------:R-:W-:-:S07]  /*1c340*/  IMAD.MOV.U32 R98, RZ, RZ, R101 ;  /* 0x000000ffff627224 */ /* 0x000fce00078e0065 */
.L_x_20852:
[----:B------:R-:W-:Y:S05]  /*1c350*/  BSYNC.RECONVERGENT B1 ;  /* 0x0000000000017941 */ /* 0x000fea0003800200 */
.L_x_20850:
        /* <DEDUP_REMOVED lines=11> */
.L_x_20854:
[----:B------:R-:W-:Y:S01]  /*1c410*/  IMAD.MOV.U32 R64, RZ, RZ, R133 ;  /* 0x000000ffff407224 */ /* 0x000fe200078e0085 */
[----:B------:R-:W-:Y:S01]  /*1c420*/  MOV R128, R135 ;  /* 0x0000008700807202 */ /* 0x000fe20000000f00 */
[----:B------:R-:W-:Y:S02]  /*1c430*/  IMAD.MOV.U32 R101, RZ, RZ, R100 ;  /* 0x000000ffff657224 */ /* 0x000fe400078e0064 */
[----:B------:R-:W-:-:S07]  /*1c440*/  IMAD.MOV.U32 R37, RZ, RZ, R36 ;  /* 0x000000ffff257224 */ /* 0x000fce00078e0024 */
.L_x_20855:
[----:B------:R-:W-:Y:S05]  /*1c450*/  BSYNC.RECONVERGENT B1 ;  /* 0x0000000000017941 */ /* 0x000fea0003800200 */
.L_x_20853:
        /* <DEDUP_REMOVED lines=11> */
.L_x_20857:
[----:B------:R-:W-:Y:S01]  /*1c510*/  IMAD.MOV.U32 R133, RZ, RZ, R64 ;  /* 0x000000ffff857224 */ /* 0x000fe200078e0040 */
[----:B------:R-:W-:Y:S01]  /*1c520*/  MOV R100, R103 ;  /* 0x0000006700647202 */ /* 0x000fe20000000f00 */
[----:B------:R-:W-:Y:S02]  /*1c530*/  IMAD.MOV.U32 R135, RZ, RZ, R128 ;  /* 0x000000ffff877224 */ /* 0x000fe400078e0080 */
[----:B------:R-:W-:-:S07]  /*1c540*/  IMAD.MOV.U32 R36, RZ, RZ, R39 ;  /* 0x000000ffff247224 */ /* 0x000fce00078e0027 */
.L_x_20858:
[----:B------:R-:W-:Y:S05]  /*1c550*/  BSYNC.RECONVERGENT B1 ;  /* 0x0000000000017941 */ /* 0x000fea0003800200 */
.L_x_20856:
        /* <DEDUP_REMOVED lines=11> */
.L_x_20860:
[----:B------:R-:W-:Y:S01]  /*1c610*/  MOV R64, R133 ;  /* 0x0000008500407202 */ /* 0x000fe20000000f00 */
[----:B------:R-:W-:Y:S01]  /*1c620*/  IMAD.MOV.U32 R128, RZ, RZ, R135 ;  /* 0x000000ffff807224 */ /* 0x000fe200078e0087 */
[----:B------:R-:W-:Y:S01]  /*1c630*/  MOV R39, R38 ;  /* 0x0000002600277202 */ /* 0x000fe20000000f00 */
[----:B------:R-:W-:-:S07]  /*1c640*/  IMAD.MOV.U32 R103, RZ, RZ, R102 ;  /* 0x000000ffff677224 */ /* 0x000fce00078e0066 */
.L_x_20861:
[----:B------:R-:W-:Y:S05]  /*1c650*/  BSYNC.RECONVERGENT B1 ;  /* 0x0000000000017941 */ /* 0x000fea0003800200 */
.L_x_20859:
        /* <DEDUP_REMOVED lines=11> */
.L_x_20863:
[----:B------:R-:W-:Y:S01]  /*1c710*/  IMAD.MOV.U32 R133, RZ, RZ, R64 ;  /* 0x000000ffff857224 */ /* 0x000fe200078e0040 */
[----:B------:R-:W-:Y:S01]  /*1c720*/  MOV R135, R128 ;  /* 0x0000008000877202 */ /* 0x000fe20000000f00 */
[----:B------:R-:W-:Y:S02]  /*1c730*/  IMAD.MOV.U32 R102, RZ, RZ, R105 ;  /* 0x000000ffff667224 */ /* 0x000fe400078e0069 */
[----:B------:R-:W-:-:S07]  /*1c740*/  IMAD.MOV.U32 R38, RZ, RZ, R41 ;  /* 0x000000ffff267224 */ /* 0x000fce00078e0029 */
.L_x_20864:
[----:B------:R-:W-:Y:S05]  /*1c750*/  BSYNC.RECONVERGENT B1 ;  /* 0x0000000000017941 */ /* 0x000fea0003800200 */
.L_x_20862:
        /* <DEDUP_REMOVED lines=11> */
.L_x_20866:
[----:B------:R-:W-:Y:S01]  /*1c810*/  IMAD.MOV.U32 R64, RZ, RZ, R133 ;  /* 0x000000ffff407224 */ /* 0x000fe200078e0085 */
[----:B------:R-:W-:Y:S01]  /*1c820*/  MOV R105, R104 ;  /* 0x0000006800697202 */ /* 0x000fe20000000f00 */
[----:B------:R-:W-:Y:S02]  /*1c830*/  IMAD.MOV.U32 R128, RZ, RZ, R135 ;  /* 0x000000ffff807224 */ /* 0x000fe400078e0087 */
[----:B------:R-:W-:-:S07]  /*1c840*/  IMAD.MOV.U32 R41, RZ, RZ, R40 ;  /* 0x000000ffff297224 */ /* 0x000fce00078e0028 */
.L_x_20867:
[----:B------:R-:W-:Y:S05]  /*1c850*/  BSYNC.RECONVERGENT B1 ;  /* 0x0000000000017941 */ /* 0x000fea0003800200 */
.L_x_20865:
        /* <DEDUP_REMOVED lines=11> */
.L_x_20869:
[----:B------:R-:W-:Y:S01]  /*1c910*/  MOV R133, R64 ;  /* 0x0000004000857202 */ /* 0x000fe20000000f00 */
[----:B------:R-:W-:Y:S01]  /*1c920*/  IMAD.MOV.U32 R135, RZ, RZ, R128 ;  /* 0x000000ffff877224 */ /* 0x000fe200078e0080 */
[----:B------:R-:W-:Y:S01]  /*1c930*/  MOV R40, R43 ;  /* 0x0000002b00287202 */ /* 0x000fe20000000f00 */
[----:B------:R-:W-:-:S07]  /*1c940*/  IMAD.MOV.U32 R104, RZ, RZ, R107 ;  /* 0x000000ffff687224 */ /* 0x000fce00078e006b */
.L_x_20870:
[----:B------:R-:W-:Y:S05]  /*1c950*/  BSYNC.RECONVERGENT B1 ;  /* 0x0000000000017941 */ /* 0x000fea0003800200 */
.L_x_20868:
        /* <DEDUP_REMOVED lines=11> */
.L_x_20872:
[----:B------:R-:W-:Y:S01]  /*1ca10*/  IMAD.MOV.U32 R64, RZ, RZ, R133 ;  /* 0x000000ffff407224 */ /* 0x000fe200078e0085 */
[----:B------:R-:W-:Y:S01]  /*1ca20*/  MOV R128, R135 ;  /* 0x0000008700807202 */ /* 0x000fe20000000f00 */
[----:B------:R-:W-:Y:S02]  /*1ca30*/  IMAD.MOV.U32 R107, RZ, RZ, R106 ;  /* 0x000000ffff6b7224 */ /* 0x000fe400078e006a */
[----:B------:R-:W-:-:S07]  /*1ca40*/  IMAD.MOV.U32 R43, RZ, RZ, R42 ;  /* 0x000000ffff2b7224 */ /* 0x000fce00078e002a */
.L_x_20873:
[----:B------:R-:W-:Y:S05]  /*1ca50*/  BSYNC.RECONVERGENT B1 ;  /* 0x0000000000017941 */ /* 0x000fea0003800200 */
.L_x_20871:
        /* <DEDUP_REMOVED lines=11> */
.L_x_20875:
[----:B------:R-:W-:Y:S01]  /*1cb10*/  IMAD.MOV.U32 R133, RZ, RZ, R64 ;  /* 0x000000ffff857224 */ /* 0x000fe200078e0040 */
[----:B------:R-:W-:Y:S01]  /*1cb20*/  MOV R106, R109 ;  /* 0x0000006d006a7202 */ /* 0x000fe20000000f00 */
[----:B------:R-:W-:Y:S02]  /*1cb30*/  IMAD.MOV.U32 R135, RZ, RZ, R128 ;  /* 0x000000ffff877224 */ /* 0x000fe400078e0080 */
[----:B------:R-:W-:-:S07]  /*1cb40*/  IMAD.MOV.U32 R42, RZ, RZ, R45 ;  /* 0x000000ffff2a7224 */ /* 0x000fce00078e002d */
.L_x_20876:
[----:B------:R-:W-:Y:S05]  /*1cb50*/  BSYNC.RECONVERGENT B1 ;  /* 0x0000000000017941 */ /* 0x000fea0003800200 */
.L_x_20874:
        /* <DEDUP_REMOVED lines=11> */
.L_x_20878:
[----:B------:R-:W-:Y:S01]  /*1cc10*/  MOV R64, R133 ;  /* 0x0000008500407202 */ /* 0x000fe20000000f00 */
[----:B------:R-:W-:Y:S01]  /*1cc20*/  IMAD.MOV.U32 R128, RZ, RZ, R135 ;  /* 0x000000ffff807224 */ /* 0x000fe200078e0087 */
[----:B------:R-:W-:Y:S01]  /*1cc30*/  MOV R45, R44 ;  /* 0x0000002c002d7202 */ /* 0x000fe20000000f00 */
[----:B------:R-:W-:-:S07]  /*1cc40*/  IMAD.MOV.U32 R109, RZ, RZ, R108 ;  /* 0x000000ffff6d7224 */ /* 0x000fce00078e006c */
.L_x_20879:
[----:B------:R-:W-:Y:S05]  /*1cc50*/  BSYNC.RECONVERGENT B1 ;  /* 0x0000000000017941 */ /* 0x000fea0003800200 */
.L_x_20877:
        /* <DEDUP_REMOVED lines=11> */
.L_x_20881:
[----:B------:R-:W-:Y:S01]  /*1cd10*/  IMAD.MOV.U32 R133, RZ, RZ, R64 ;  /* 0x000000ffff857224 */ /* 0x000fe200078e0040 */
[----:B------:R-:W-:Y:S01]  /*1cd20*/  MOV R135, R128 ;  /* 0x0000008000877202 */ /* 0x000fe20000000f00 */
[----:B------:R-:W-:Y:S02]  /*1cd30*/  IMAD.MOV.U32 R108, RZ, RZ, R111 ;  /* 0x000000ffff6c7224 */ /* 0x000fe400078e006f */
[----:B------:R-:W-:-:S07]  /*1cd40*/  IMAD.MOV.U32 R44, RZ, RZ, R47 ;  /* 0x000000ffff2c7224 */ /* 0x000fce00078e002f */
.L_x_20882:
[----:B------:R-:W-:Y:S05]  /*1cd50*/  BSYNC.RECONVERGENT B1 ;  /* 0x0000000000017941 */ /* 0x000fea0003800200 */
.L_x_20880:
        /* <DEDUP_REMOVED lines=11> */
.L_x_20884:
[----:B------:R-:W-:Y:S01]  /*1ce10*/  IMAD.MOV.U32 R64, RZ, RZ, R133 ;  /* 0x000000ffff407224 */ /* 0x000fe200078e0085 */
[----:B------:R-:W-:Y:S01]  /*1ce20*/  MOV R111, R110 ;  /* 0x0000006e006f7202 */ /* 0x000fe20000000f00 */
[----:B------:R-:W-:Y:S02]  /*1ce30*/  IMAD.MOV.U32 R128, RZ, RZ, R135 ;  /* 0x000000ffff807224 */ /* 0x000fe400078e0087 */
[----:B------:R-:W-:-:S07]  /*1ce40*/  IMAD.MOV.U32 R47, RZ, RZ, R46 ;  /* 0x000000ffff2f7224 */ /* 0x000fce00078e002e */
.L_x_20885:
[----:B------:R-:W-:Y:S05]  /*1ce50*/  BSYNC.RECONVERGENT B1 ;  /* 0x0000000000017941 */ /* 0x000fea0003800200 */
.L_x_20883:
        /* <DEDUP_REMOVED lines=11> */
.L_x_20887:
[----:B------:R-:W-:Y:S01]  /*1cf10*/  MOV R133, R64 ;  /* 0x0000004000857202 */ /* 0x000fe20000000f00 */
[----:B------:R-:W-:Y:S01]  /*1cf20*/  IMAD.MOV.U32 R135, RZ, RZ, R128 ;  /* 0x000000ffff877224 */ /* 0x000fe200078e0080 */
[----:B------:R-:W-:Y:S01]  /*1cf30*/  MOV R46, R49 ;  /* 0x00000031002e7202 */ /* 0x000fe20000000f00 */
[----:B------:R-:W-:-:S07]  /*1cf40*/  IMAD.MOV.U32 R110, RZ, RZ, R113 ;  /* 0x000000ffff6e7224 */ /* 0x000fce00078e0071 */
.L_x_20888:
[----:B------:R-:W-:Y:S05]  /*1cf50*/  BSYNC.RECONVERGENT B1 ;  /* 0x0000000000017941 */ /* 0x000fea0003800200 */
.L_x_20886:
        /* <DEDUP_REMOVED lines=11> */
.L_x_20890:
[----:B------:R-:W-:Y:S01]  /*1d010*/  IMAD.MOV.U32 R64, RZ, RZ, R133 ;  /* 0x000000ffff407224 */ /* 0x000fe200078e0085 */
[----:B------:R-:W-:Y:S01]  /*1d020*/  MOV R128, R135 ;  /* 0x0000008700807202 */ /* 0x000fe20000000f00 */
[----:B------:R-:W-:Y:S02]  /*1d030*/  IMAD.MOV.U32 R113, RZ, RZ, R112 ;  /* 0x000000ffff717224 */ /* 0x000fe400078e0070 */
[----:B------:R-:W-:-:S07]  /*1d040*/  IMAD.MOV.U32 R49, RZ, RZ, R48 ;  /* 0x000000ffff317224 */ /* 0x000fce00078e0030 */
.L_x_20891:
[----:B------:R-:W-:Y:S05]  /*1d050*/  BSYNC.RECONVERGENT B1 ;  /* 0x0000000000017941 */ /* 0x000fea0003800200 */
.L_x_20889:
        /* <DEDUP_REMOVED lines=11> */
.L_x_20893:
[----:B------:R-:W-:Y:S01]  /*1d110*/  IMAD.MOV.U32 R133, RZ, RZ, R64 ;  /* 0x000000ffff857224 */ /* 0x000fe200078e0040 */
[----:B------:R-:W-:Y:S01]  /*1d120*/  MOV R112, R115 ;  /* 0x0000007300707202 */ /* 0x000fe20000000f00 */
[----:B------:R-:W-:Y:S02]  /*1d130*/  IMAD.MOV.U32 R135, RZ, RZ, R128 ;  /* 0x000000ffff877224 */ /* 0x000fe400078e0080 */
[----:B------:R-:W-:-:S07]  /*1d140*/  IMAD.MOV.U32 R48, RZ, RZ, R51 ;  /* 0x000000ffff307224 */ /* 0x000fce00078e0033 */
.L_x_20894:
[----:B------:R-:W-:Y:S05]  /*1d150*/  BSYNC.RECONVERGENT B1 ;  /* 0x0000000000017941 */ /* 0x000fea0003800200 */
.L_x_20892:
        /* <DEDUP_REMOVED lines=11> */
.L_x_20896:
[----:B------:R-:W-:Y:S01]  /*1d210*/  MOV R64, R133 ;  /* 0x0000008500407202 */ /* 0x000fe20000000f00 */
[----:B------:R-:W-:Y:S01]  /*1d220*/  IMAD.MOV.U32 R128, RZ, RZ, R135 ;  /* 0x000000ffff807224 */ /* 0x000fe200078e0087 */
[----:B------:R-:W-:Y:S01]  /*1d230*/  MOV R51, R50 ;  /* 0x0000003200337202 */ /* 0x000fe20000000f00 */
[----:B------:R-:W-:-:S07]  /*1d240*/  IMAD.MOV.U32 R115, RZ, RZ, R114 ;  /* 0x000000ffff737224 */ /* 0x000fce00078e0072 */
.L_x_20897:
[----:B------:R-:W-:Y:S05]  /*1d250*/  BSYNC.RECONVERGENT B1 ;  /* 0x0000000000017941 */ /* 0x000fea0003800200 */
.L_x_20895:
        /* <DEDUP_REMOVED lines=11> */
.L_x_20899:
[----:B------:R-:W-:Y:S01]  /*1d310*/  IMAD.MOV.U32 R133, RZ, RZ, R64 ;  /* 0x000000ffff857224 */ /* 0x000fe200078e0040 */
[----:B------:R-:W-:Y:S01]  /*1d320*/  MOV R135, R128 ;  /* 0x0000008000877202 */ /* 0x000fe20000000f00 */
[----:B------:R-:W-:Y:S02]  /*1d330*/  IMAD.MOV.U32 R114, RZ, RZ, R117 ;  /* 0x000000ffff727224 */ /* 0x000fe400078e0075 */
[----:B------:R-:W-:-:S07]  /*1d340*/  IMAD.MOV.U32 R50, RZ, RZ, R53 ;  /* 0x000000ffff327224 */ /* 0x000fce00078e0035 */
.L_x_20900:
[----:B------:R-:W-:Y:S05]  /*1d350*/  BSYNC.RECONVERGENT B1 ;  /* 0x0000000000017941 */ /* 0x000fea0003800200 */
.L_x_20898:
        /* <DEDUP_REMOVED lines=11> */
.L_x_20902:
[----:B------:R-:W-:Y:S01]  /*1d410*/  IMAD.MOV.U32 R64, RZ, RZ, R133 ;  /* 0x000000ffff407224 */ /* 0x000fe200078e0085 */
[----:B------:R-:W-:Y:S01]  /*1d420*/  MOV R117, R116 ;  /* 0x0000007400757202 */ /* 0x000fe20000000f00 */
[----:B------:R-:W-:Y:S02]  /*1d430*/  IMAD.MOV.U32 R128, RZ, RZ, R135 ;  /* 0x000000ffff807224 */ /* 0x000fe400078e0087 */
[----:B------:R-:W-:-:S07]  /*1d440*/  IMAD.MOV.U32 R53, RZ, RZ, R52 ;  /* 0x000000ffff357224 */ /* 0x000fce00078e0034 */
.L_x_20903:
[----:B------:R-:W-:Y:S05]  /*1d450*/  BSYNC.RECONVERGENT B1 ;  /* 0x0000000000017941 */ /* 0x000fea0003800200 */
.L_x_20901:
        /* <DEDUP_REMOVED lines=11> */
.L_x_20905:
[----:B------:R-:W-:Y:S01]  /*1d510*/  MOV R133, R64 ;  /* 0x0000004000857202 */ /* 0x000fe20000000f00 */
[----:B------:R-:W-:Y:S01]  /*1d520*/  IMAD.MOV.U32 R135, RZ, RZ, R128 ;  /* 0x000000ffff877224 */ /* 0x000fe200078e0080 */
[----:B------:R-:W-:Y:S01]  /*1d530*/  MOV R52, R55 ;  /* 0x0000003700347202 */ /* 0x000fe20000000f00 */
[----:B------:R-:W-:-:S07]  /*1d540*/  IMAD.MOV.U32 R116, RZ, RZ, R119 ;  /* 0x000000ffff747224 */ /* 0x000fce00078e0077 */
.L_x_20906:
[----:B------:R-:W-:Y:S05]  /*1d550*/  BSYNC.RECONVERGENT B1 ;  /* 0x0000000000017941 */ /* 0x000fea0003800200 */
.L_x_20904:
        /* <DEDUP_REMOVED lines=11> */
.L_x_20908:
[----:B------:R-:W-:Y:S01]  /*1d610*/  IMAD.MOV.U32 R64, RZ, RZ, R133 ;  /* 0x000000ffff407224 */ /* 0x000fe200078e0085 */
[----:B------:R-:W-:Y:S01]  /*1d620*/  MOV R128, R135 ;  /* 0x0000008700807202 */ /* 0x000fe20000000f00 */
[----:B------:R-:W-:Y:S02]  /*1d630*/  IMAD.MOV.U32 R119, RZ, RZ, R118 ;  /* 0x000000ffff777224 */ /* 0x000fe400078e0076 */
[----:B------:R-:W-:-:S07]  /*1d640*/  IMAD.MOV.U32 R55, RZ, RZ, R54 ;  /* 0x000000ffff377224 */ /* 0x000fce00078e0036 */
.L_x_20909:
[----:B------:R-:W-:Y:S05]  /*1d650*/  BSYNC.RECONVERGENT B1 ;  /* 0x0000000000017941 */ /* 0x000fea0003800200 */
.L_x_20907:
        /* <DEDUP_REMOVED lines=11> */
.L_x_20911:
[----:B------:R-:W-:Y:S01]  /*1d710*/  IMAD.MOV.U32 R133, RZ, RZ, R64 ;  /* 0x000000ffff857224 */ /* 0x000fe200078e0040 */
[----:B------:R-:W-:Y:S01]  /*1d720*/  MOV R118, R121 ;  /* 0x0000007900767202 */ /* 0x000fe20000000f00 */
[----:B------:R-:W-:Y:S02]  /*1d730*/  IMAD.MOV.U32 R135, RZ, RZ, R128 ;  /* 0x000000ffff877224 */ /* 0x000fe400078e0080 */
[----:B------:R-:W-:-:S07]  /*1d740*/  IMAD.MOV.U32 R54, RZ, RZ, R57 ;  /* 0x000000ffff367224 */ /* 0x000fce00078e0039 */
.L_x_20912:
[----:B------:R-:W-:Y:S05]  /*1d750*/  BSYNC.RECONVERGENT B1 ;  /* 0x0000000000017941 */ /* 0x000fea0003800200 */
.L_x_20910:
        /* <DEDUP_REMOVED lines=11> */
.L_x_20914:
[----:B------:R-:W-:Y:S01]  /*1d810*/  MOV R64, R133 ;  /* 0x0000008500407202 */ /* 0x000fe20000000f00 */
[----:B------:R-:W-:Y:S01]  /*1d820*/  IMAD.MOV.U32 R128, RZ, RZ, R135 ;  /* 0x000000ffff807224 */ /* 0x000fe200078e0087 */
[----:B------:R-:W-:Y:S01]  /*1d830*/  MOV R57, R56 ;  /* 0x0000003800397202 */ /* 0x000fe20000000f00 */
[----:B------:R-:W-:-:S07]  /*1d840*/  IMAD.MOV.U32 R121, RZ, RZ, R120 ;  /* 0x000000ffff797224 */ /* 0x000fce00078e0078 */
.L_x_20915:
[----:B------:R-:W-:Y:S05]  /*1d850*/  BSYNC.RECONVERGENT B1 ;  /* 0x0000000000017941 */ /* 0x000fea0003800200 */
.L_x_20913:
        /* <DEDUP_REMOVED lines=11> */
.L_x_20917:
[----:B------:R-:W-:Y:S01]  /*1d910*/  IMAD.MOV.U32 R133, RZ, RZ, R64 ;  /* 0x000000ffff857224 */ /* 0x000fe200078e0040 */
[----:B------:R-:W-:Y:S01]  /*1d920*/  MOV R135, R128 ;  /* 0x0000008000877202 */ /* 0x000fe20000000f00 */
[----:B------:R-:W-:Y:S02]  /*1d930*/  IMAD.MOV.U32 R120, RZ, RZ, R123 ;  /* 0x000000ffff787224 */ /* 0x000fe400078e007b */
[----:B------:R-:W-:-:S07]  /*1d940*/  IMAD.MOV.U32 R56, RZ, RZ, R59 ;  /* 0x000000ffff387224 */ /* 0x000fce00078e003b */
.L_x_20918:
[----:B------:R-:W-:Y:S05]  /*1d950*/  BSYNC.RECONVERGENT B1 ;  /* 0x0000000000017941 */ /* 0x000fea0003800200 */
.L_x_20916:
        /* <DEDUP_REMOVED lines=11> */
.L_x_20920:
[----:B------:R-:W-:Y:S01]  /*1da10*/  IMAD.MOV.U32 R64, RZ, RZ, R133 ;  /* 0x000000ffff407224 */ /* 0x000fe200078e0085 */
[----:B------:R-:W-:Y:S01]  /*1da20*/  MOV R123, R122 ;  /* 0x0000007a007b7202 */ /* 0x000fe20000000f00 */
[----:B------:R-:W-:Y:S02]  /*1da30*/  IMAD.MOV.U32 R128, RZ, RZ, R135 ;  /* 0x000000ffff807224 */ /* 0x000fe400078e0087 */
[----:B------:R-:W-:-:S07]  /*1da40*/  IMAD.MOV.U32 R59, RZ, RZ, R58 ;  /* 0x000000ffff3b7224 */ /* 0x000fce00078e003a */
.L_x_20921:
[----:B------:R-:W-:Y:S05]  /*1da50*/  BSYNC.RECONVERGENT B1 ;  /* 0x0000000000017941 */ /* 0x000fea0003800200 */
.L_x_20919:
        /* <DEDUP_REMOVED lines=11> */
.L_x_20923:
[----:B------:R-:W-:Y:S01]  /*1db10*/  MOV R133, R64 ;  /* 0x0000004000857202 */ /* 0x000fe20000000f00 */
[----:B------:R-:W-:Y:S01]  /*1db20*/  IMAD.MOV.U32 R135, RZ, RZ, R128 ;  /* 0x000000ffff877224 */ /* 0x000fe200078e0080 */
[----:B------:R-:W-:Y:S01]  /*1db30*/  MOV R58, R61 ;  /* 0x0000003d003a7202 */ /* 0x000fe20000000f00 */
[----:B------:R-:W-:-:S07]  /*1db40*/  IMAD.MOV.U32 R122, RZ, RZ, R125 ;  /* 0x000000ffff7a7224 */ /* 0x000fce00078e007d */
.L_x_20924:
[----:B------:R-:W-:Y:S05]  /*1db50*/  BSYNC.RECONVERGENT B1 ;  /* 0x0000000000017941 */ /* 0x000fea0003800200 */
.L_x_20922:
        /* <DEDUP_REMOVED lines=11> */
.L_x_20926:
[----:B------:R-:W-:Y:S01]  /*1dc10*/  IMAD.MOV.U32 R64, RZ, RZ, R133 ;  /* 0x000000ffff407224 */ /* 0x000fe200078e0085 */
[----:B------:R-:W-:Y:S01]  /*1dc20*/  MOV R128, R135 ;  /* 0x0000008700807202 */ /* 0x000fe20000000f00 */
[----:B------:R-:W-:Y:S02]  /*1dc30*/  IMAD.MOV.U32 R125, RZ, RZ, R124 ;  /* 0x000000ffff7d7224 */ /* 0x000fe400078e007c */
[----:B------:R-:W-:-:S07]  /*1dc40*/  IMAD.MOV.U32 R61, RZ, RZ, R60 ;  /* 0x000000ffff3d7224 */ /* 0x000fce00078e003c */
.L_x_20927:
[----:B------:R-:W-:Y:S05]  /*1dc50*/  BSYNC.RECONVERGENT B1 ;  /* 0x0000000000017941 */ /* 0x000fea0003800200 */
.L_x_20925:
        /* <DEDUP_REMOVED lines=11> */
.L_x_20929:
[----:B------:R-:W-:Y:S01]  /*1dd10*/  IMAD.MOV.U32 R133, RZ, RZ, R64 ;  /* 0x000000ffff857224 */ /* 0x000fe200078e0040 */
[----:B------:R-:W-:Y:S01]  /*1dd20*/  MOV R124, R127 ;  /* 0x0000007f007c7202 */ /* 0x000fe20000000f00 */
[----:B------:R-:W-:Y:S02]  /*1dd30*/  IMAD.MOV.U32 R135, RZ, RZ, R128 ;  /* 0x000000ffff877224 */ /* 0x000fe400078e0080 */
[----:B------:R-:W-:-:S07]  /*1dd40*/  IMAD.MOV.U32 R60, RZ, RZ, R63 ;  /* 0x000000ffff3c7224 */ /* 0x000fce00078e003f */
.L_x_20930:
[----:B------:R-:W-:Y:S05]  /*1dd50*/  BSYNC.RECONVERGENT B1 ;  /* 0x0000000000017941 */ /* 0x000fea0003800200 */
.L_x_20928:
        /* <DEDUP_REMOVED lines=11> */
.L_x_20932:
[----:B------:R-:W-:Y:S01]  /*1de10*/  MOV R64, R133 ;  /* 0x0000008500407202 */ /* 0x000fe20000000f00 */
[----:B------:R-:W-:Y:S01]  /*1de20*/  IMAD.MOV.U32 R128, RZ, RZ, R135 ;  /* 0x000000ffff807224 */ /* 0x000fe200078e0087 */
[----:B------:R-:W-:Y:S01]  /*1de30*/  MOV R63, R62 ;  /* 0x0000003e003f7202 */ /* 0x000fe20000000f00 */
[----:B------:R-:W-:-:S07]  /*1de40*/  IMAD.MOV.U32 R127, RZ, RZ, R126 ;  /* 0x000000ffff7f7224 */ /* 0x000fce00078e007e */
.L_x_20933:
[----:B------:R-:W-:Y:S05]  /*1de50*/  BSYNC.RECONVERGENT B1 ;  /* 0x0000000000017941 */ /* 0x000fea0003800200 */
.L_x_20931:
        /* <DEDUP_REMOVED lines=11> */
.L_x_20935:
[----:B------:R-:W-:Y:S01]  /*1df10*/  IMAD.MOV.U32 R133, RZ, RZ, R64 ;  /* 0x000000ffff857224 */ /* 0x000fe200078e0040 */
[----:B------:R-:W-:Y:S01]  /*1df20*/  MOV R126, R129 ;  /* 0x00000081007e7202 */ /* 0x000fe20000000f00 */
[----:B------:R-:W-:Y:S02]  /*1df30*/  IMAD.MOV.U32 R134, RZ, RZ, R128 ;  /* 0x000000ffff867224 */ /* 0x000fe400078e0080 */
[----:B------:R-:W-:-:S07]  /*1df40*/  IMAD.MOV.U32 R62, RZ, RZ, R65 ;  /* 0x000000ffff3e7224 */ /* 0x000fce00078e0041 */
.L_x_20936:
[----:B------:R-:W-:Y:S05]  /*1df50*/  BSYNC.RECONVERGENT B1 ;  /* 0x0000000000017941 */ /* 0x000fea0003800200 */
.L_x_20934:
        /* <DEDUP_REMOVED lines=11> */
.L_x_20938:
[----:B------:R-:W-:Y:S01]  /*1e010*/  IMAD.MOV.U32 R129, RZ, RZ, R132 ;  /* 0x000000ffff817224 */ /* 0x000fe200078e0084 */
[----:B------:R-:W-:Y:S01]  /*1e020*/  MOV R128, R133 ;  /* 0x0000008500807202 */ /* 0x000fe20000000f00 */
[----:B------:R-:W-:Y:S01]  /*1e030*/  IMAD.MOV.U32 R65, RZ, RZ, R131 ;  /* 0x000000ffff417224 */ /* 0x000fe200078e0083 */
[----:B------:R-:W-:Y:S01]  /*1e040*/  MOV R131, R134 ;  /* 0x0000008600837202 */ /* 0x000fe20000000f00 */
[----:B------:R-:W-:Y:S02]  /*1e050*/  IMAD.MOV.U32 R64, RZ, RZ, R134 ;  /* 0x000000ffff407224 */ /* 0x000fe400078e0086 */
[----:B------:R-:W-:-:S07]  /*1e060*/  IMAD.MOV.U32 R132, RZ, RZ, R133 ;  /* 0x000000ffff847224 */ /* 0x000fce00078e0085 */
.L_x_20939:
[----:B------:R-:W-:Y:S05]  /*1e070*/  BSYNC.RECONVERGENT B1 ;  /* 0x0000000000017941 */ /* 0x000fea0003800200 */
.L_x_20937:
[----:B------:R-:W-:Y:S05]  /*1e080*/  @P1 BRA `(.L_x_20940) ;  /* 0xffffffc0000c1947 */ /* 0x000fea000383ffff */
.L_x_20750:
[----:B------:R-:W-:Y:S05]  /*1e090*/  BSYNC.RECONVERGENT B0 ;  /* 0x0000000000007941 */ /* 0x000fea0003800200 */
.L_x_20749:
[----:B------:R1:W-:Y:S01]  /*1e0a0*/  STL.64 [R1+0x310], R60 ;  /* 0x0003103c01007387 */ /* 0x0003e20000100a00 */
[----:B------:R-:W-:Y:S03]  /*1e0b0*/  BSSY.RECONVERGENT B0, `(.L_x_20941) ;  /* 0x00003f6000007945 */ /* 0x000fe60003800200 */
        /* <DEDUP_REMOVED lines=58> */
[----:B--2---:R-:W1:Y:S03]  /*1e460*/  S2R R36, SR_CTAID.X ;  /* 0x0000000000247919 */ /* 0x004e660000002500 */
[----:B------:R3:W-:Y:S04]  /*1e470*/  STL.64 [R1+0x3c8], R14 ;  /* 0x0003c80e01007387 */ /* 0x0007e80000100a00 */
[----:B------:R3:W-:Y:S04]  /*1e480*/  STL.64 [R1+0x3d0], R12 ;  /* 0x0003d00c01007387 */ /* 0x0007e80000100a00 */
[----:B------:R3:W-:Y:S04]  /*1e490*/  STL.64 [R1+0x3d8], R10 ;  /* 0x0003d80a01007387 */ /* 0x0007e80000100a00 */
[----:B------:R3:W-:Y:S04]  /*1e4a0*/  STL.64 [R1+0x3e0], R8 ;  /* 0x0003e00801007387 */ /* 0x0007e80000100a00 */
[----:B------:R3:W-:Y:S04]  /*1e4b0*/  STL.64 [R1+0x3e8], R6 ;  /* 0x0003e80601007387 */ /* 0x0007e80000100a00 */
[----:B------:R3:W-:Y:S04]  /*1e4c0*/  STL.64 [R1+0x3f0], R4 ;  /* 0x0003f00401007387 */ /* 0x0007e80000100a00 */
[----:B------:R3:W-:Y:S01]  /*1e4d0*/  STL.64 [R1+0x3f8], R2 ;  /* 0x0003f80201007387 */ /* 0x0007e20000100a00 */
[----:B------:R-:W-:Y:S06]  /*1e4e0*/  BAR.SYNC.DEFER_BLOCKING 0x0 ;  /* 0x0000000000007b1d */ /* 0x000fec0000010000 */
[----:B------:R-:W-:Y:S05]  /*1e4f0*/  @P0 BRA `(.L_x_20942) ;  /* 0x0000003800c40947 */ /* 0x000fea0003800000 */
[----:B------:R-:W2:Y:S01]  /*1e500*/  LDCU.64 UR4, c[0x0][0x418] ;  /* 0x00008300ff0477ac */ /* 0x000ea20008000a00 */
[----:B---3--:R-:W3:Y:S08]  /*1e510*/  LDC.64 R14, c[0x0][0x440] ;  /* 0x00011000ff0e7b82 */ /* 0x008ef00000000a00 */
[----:B------:R-:W4:Y:S08]  /*1e520*/  LDC.64 R18, c[0x0][0x3d8] ;  /* 0x0000f600ff127b82 */ /* 0x000f300000000a00 */
[----:B------:R-:W5:Y:S01]  /*1e530*/  LDC.64 R22, c[0x0][0x420] ;  /* 0x00010800ff167b82 */ /* 0x000f620000000a00 */
[----:B--2---:R-:W-:Y:S01]  /*1e540*/  ISETP.NE.U32.AND P0, PT, RZ, UR4, PT ;  /* 0x00000004ff007c0c */ /* 0x004fe2000bf05070 */
[----:B------:R-:W5:Y:S03]  /*1e550*/  LDCU UR4, c[0x0][0x42c] ;  /* 0x00008580ff0477ac */ /* 0x000f660008000800 */
[----:B------:R-:W-:-:S03]  /*1e560*/  ISETP.NE.AND.EX P0, PT, RZ, UR5, PT, P0 ;  /* 0x00000005ff007c0c */ /* 0x000fc6000bf05300 */
[----:B------:R-:W2:Y:S01]  /*1e570*/  LDC.64 R2, c[0x0][0x380] ;  /* 0x0000e000ff027b82 */ /* 0x000ea20000000a00 */
[C---:B---3--:R-:W-:Y:S01]  /*1e580*/  LOP3.LUT R37, R15.reuse, 0xf, RZ, 0xc0, !PT ;  /* 0x0000000f0f257812 */ /* 0x048fe200078ec0ff */
[----:B-1----:R-:W-:Y:S01]  /*1e590*/  IMAD R17, R36, R14, RZ ;  /* 0x0000000e24117224 */ /* 0x002fe200078e02ff */
[C---:B------:R-:W-:Y:S02]  /*1e5a0*/  LOP3.LUT R52, R15.reuse, 0x7, RZ, 0xc0, !PT ;  /* 0x000000070f347812 */ /* 0x040fe400078ec0ff */
[----:B------:R-:W-:Y:S01]  /*1e5b0*/  LOP3.LUT R20, R15, 0x3, RZ, 0xc0, !PT ;  /* 0x000000030f147812 */ /* 0x000fe200078ec0ff */
[----:B------:R-:W-:Y:S02]  /*1e5c0*/  VIADD R16, R37, 0xffffffff ;  /* 0xffffffff25107836 */ /* 0x000fe40000000000 */
[----:B------:R-:W1:Y:S01]  /*1e5d0*/  LDC.64 R4, c[0x0][0x388] ;  /* 0x0000e200ff047b82 */ /* 0x000e620000000a00 */
[----:B----4-:R-:W-:Y:S01]  /*1e5e0*/  ISETP.NE.U32.AND P1, PT, R18, RZ, PT ;  /* 0x000000ff1200720c */ /* 0x010fe20003f25070 */
[----:B------:R-:W-:Y:S01]  /*1e5f0*/  VIADD R18, R52, 0xffffffff ;  /* 0xffffffff34127836 */ /* 0x000fe20000000000 */
[----:B------:R-:W-:-:S02]  /*1e600*/  ISETP.GE.U32.AND P3, PT, R16, 0x7, PT ;  /* 0x000000071000780c */ /* 0x000fc40003f66070 */
[----:B------:R-:W-:Y:S01]  /*1e610*/  ISETP.NE.AND.EX P0, PT, R19, RZ, P0, P1 ;  /* 0x000000ff1300720c */ /* 0x000fe20000705310 */
[----:B------:R-:W-:Y:S01]  /*1e620*/  VIADD R19, R15, 0xffffffff ;  /* 0xffffffff0f137836 */ /* 0x000fe20000000000 */
[----:B------:R-:W-:Y:S01]  /*1e630*/  ISETP.GE.U32.AND P4, PT, R18, 0x3, PT ;  /* 0x000000031200780c */ /* 0x000fe20003f86070 */
[----:B------:R-:W3:Y:S01]  /*1e640*/  LDC.64 R6, c[0x0][0x3d0] ;  /* 0x0000f400ff067b82 */ /* 0x000ee20000000a00 */
[----:B-----5:R-:W-:Y:S01]  /*1e650*/  IMAD R21, R23, UR4, RZ ;  /* 0x0000000417157c24 */ /* 0x020fe2000f8e02ff */
[----:B------:R-:W-:Y:S01]  /*1e660*/  SHF.L.U32 R16, R15, 0x1, RZ ;  /* 0x000000010f107819 */ /* 0x000fe200000006ff */
[----:B------:R-:W-:Y:S01]  /*1e670*/  IMAD R25, R23, UR4, R36 ;  /* 0x0000000417197c24 */ /* 0x000fe2000f8e0224 */
[----:B------:R-:W-:Y:S01]  /*1e680*/  LOP3.LUT R18, R15, 0x7ffffff0, RZ, 0xc0, !PT ;  /* 0x7ffffff00f127812 */ /* 0x000fe200078ec0ff */
[----:B------:R-:W-:Y:S01]  /*1e690*/  HFMA2 R23, -RZ, RZ, 0, 0 ;  /* 0x00000000ff177431 */ /* 0x000fe200000001ff */
[C---:B------:R-:W-:Y:S02]  /*1e6a0*/  LOP3.LUT R54, R22.reuse, 0x3, RZ, 0xc0, !PT ;  /* 0x0000000316367812 */ /* 0x040fe400078ec0ff */
[----:B------:R-:W4:Y:S01]  /*1e6b0*/  LDC.64 R10, c[0x0][0x3e8] ;  /* 0x0000fa00ff0a7b82 */ /* 0x000f220000000a00 */
[----:B--2---:R-:W-:Y:S01]  /*1e6c0*/  IMAD.WIDE R2, R17, 0x4, R2 ;  /* 0x0000000411027825 */ /* 0x004fe200078e0202 */
[----:B------:R-:W-:-:S02]  /*1e6d0*/  LOP3.LUT R53, R22, 0x7, RZ, 0xc0, !PT ;  /* 0x0000000716357812 */ /* 0x000fc400078ec0ff */
[C---:B------:R-:W-:Y:S01]  /*1e6e0*/  LOP3.LUT R55, R22.reuse, 0x7ffffff8, RZ, 0xc0, !PT ;  /* 0x7ffffff816377812 */ /* 0x040fe200078ec0ff */
[----:B------:R-:W-:Y:S01]  /*1e6f0*/  IMAD.MOV R24, RZ, RZ, -R18 ;  /* 0x000000ffff187224 */ /* 0x000fe200078e0a12 */
[----:B------:R-:W-:Y:S01]  /*1e700*/  LOP3.LUT R22, R22, 0x1, RZ, 0xc0, !PT ;  /* 0x0000000116167812 */ /* 0x000fe200078ec0ff */
[----:B------:R-:W-:Y:S01]  /*1e710*/  VIADD R57, R54, 0xffffffff ;  /* 0xffffffff36397836 */ /* 0x000fe20000000000 */
[----:B------:R-:W2:Y:S01]  /*1e720*/  LDC.64 R12, c[0x0][0x3e0] ;  /* 0x0000f800ff0c7b82 */ /* 0x000ea20000000a00 */
[----:B-1----:R-:W-:Y:S01]  /*1e730*/  IMAD.WIDE R4, R17, 0x4, R4 ;  /* 0x0000000411047825 */ /* 0x002fe200078e0204 */
[----:B------:R-:W-:-:S03]  /*1e740*/  IADD3 R56, PT, PT, R53, -0x1, RZ ;  /* 0xffffffff35387810 */ /* 0x000fc60007ffe0ff */
[----:B------:R-:W-:Y:S02]  /*1e750*/  IMAD R17, R36, R15, RZ ;  /* 0x0000000f24117224 */ /* 0x000fe400078e02ff */
[----:B------:R-:W-:Y:S01]  /*1e760*/  IMAD.IADD R15, R21, 0x1, R36 ;  /* 0x00000001150f7824 */ /* 0x000fe200078e0224 */
[----:B------:R-:W1:Y:S01]  /*1e770*/  LDC.64 R8, c[0x0][0x410] ;  /* 0x00010400ff087b82 */ /* 0x000e620000000a00 */
[----:B---3--:R-:W-:Y:S02]  /*1e780*/  IADD3 R6, P1, PT, R6, 0x20, RZ ;  /* 0x0000002006067810 */ /* 0x008fe40007f3e0ff */
[----:B------:R-:W-:-:S03]  /*1e790*/  IMAD R26, R16, R15, RZ ;  /* 0x0000000f101a7224 */ /* 0x000fc600078e02ff */
[----:B------:R-:W-:Y:S02]  /*1e7a0*/  IMAD.X R7, RZ, RZ, R7, P1 ;  /* 0x000000ffff077224 */ /* 0x000fe400008e0607 */
[----:B----4-:R-:W-:-:S04]  /*1e7b0*/  IMAD.WIDE R10, R25, 0x4, R10 ;  /* 0x00000004190a7825 */ /* 0x010fc800078e020a */
[----:B--2---:R-:W-:-:S04]  /*1e7c0*/  IMAD.WIDE R12, R25, 0x4, R12 ;  /* 0x00000004190c7825 */ /* 0x004fc800078e020c */
[----:B------:R-:W-:Y:S02]  /*1e7d0*/  IMAD R25, R25, R16, RZ ;  /* 0x0000001019197224 */ /* 0x000fe400078e02ff */
[----:B-1----:R-:W-:-:S07]  /*1e7e0*/  IMAD.WIDE.U32 R8, R36, 0x4, R8 ;  /* 0x0000000424087825 */ /* 0x002fce00078e0008 */
.L_x_20965:
[----:B------:R-:W1:Y:S02]  /*1e7f0*/  LDC.64 R38, c[0x0][0x3e8] ;  /* 0x0000fa00ff267b82 */ /* 0x000e640000000a00 */
[----:B-1----:R-:W-:-:S04]  /*1e800*/  ISETP.NE.U32.AND P1, PT, R38, RZ, PT ;  /* 0x000000ff2600720c */ /* 0x002fc80003f25070 */
[----:B------:R-:W-:-:S13]  /*1e810*/  ISETP.NE.AND.EX P1, PT, R39, RZ, PT, P1 ;  /* 0x000000ff2700720c */ /* 0x000fda0003f25310 */
[----:B----4-:R-:W-:Y:S05]  /*1e820*/  @!P1 BRA `(.L_x_20943) ;  /* 0x0000003000509947 */ /* 0x010fea0003800000 */
[----:B------:R-:W-:Y:S01]  /*1e830*/  IMAD R27, R23, 0x4, R0 ;  /* 0x00000004171b7824 */ /* 0x000fe200078e0200 */
[----:B------:R-:W2:Y:S01]  /*1e840*/  LDG.E R30, desc[UR6][R8.64] ;  /* 0x00000006081e7981 */ /* 0x000ea2000c1e1900 */
[----:B------:R-:W1:Y:S03]  /*1e850*/  LDC R29, c[0x0][0x448] ;  /* 0x00011200ff1d7b82 */ /* 0x000e660000000800 */
[----:B------:R-:W3:Y:S01]  /*1e860*/  LDL R45, [R27] ;  /* 0x000000001b2d7983 */ /* 0x000ee20000100800 */
[----:B-1----:R-:W-:-:S04]  /*1e870*/  IABS R34, R29 ;  /* 0x0000001d00227213 */ /* 0x002fc80000000000 */
[----:B------:R-:W1:Y:S01]  /*1e880*/  I2F.RP R28, R34 ;  /* 0x00000022001c7306 */ /* 0x000e620000209400 */
[----:B---3--:R-:W-:-:S06]  /*1e890*/  IMAD.WIDE R32, R45, 0x4, R2 ;  /* 0x000000042d207825 */ /* 0x008fcc00078e0202 */
[----:B------:R-:W3:Y:S01]  /*1e8a0*/  LDG.E.CONSTANT R32, desc[UR6][R32.64] ;  /* 0x0000000620207981 */ /* 0x000ee2000c1e9900 */
[----:B-1----:R-:W1:Y:S02]  /*1e8b0*/  MUFU.RCP R28, R28 ;  /* 0x0000001c001c7308 */ /* 0x002e640000001000 */
[----:B-1----:R-:W-:-:S06]  /*1e8c0*/  IADD3 R14, PT, PT, R28, 0xffffffe, RZ ;  /* 0x0ffffffe1c0e7810 */ /* 0x002fcc0007ffe0ff */
[----:B------:R1:W4:Y:S02]  /*1e8d0*/  F2I.FTZ.U32.TRUNC.NTZ R15, R14 ;  /* 0x0000000e000f7305 */ /* 0x000324000021f000 */
[----:B-1----:R-:W-:Y:S02]  /*1e8e0*/  IMAD.MOV.U32 R14, RZ, RZ, RZ ;  /* 0x000000ffff0e7224 */ /* 0x002fe400078e00ff */
[----:B----4-:R-:W-:-:S04]  /*1e8f0*/  IMAD.MOV R31, RZ, RZ, -R15 ;  /* 0x000000ffff1f7224 */ /* 0x010fc800078e0a0f */
[----:B------:R-:W-:-:S04]  /*1e900*/  IMAD R31, R31, R34, RZ ;  /* 0x000000221f1f7224 */ /* 0x000fc800078e02ff */
[----:B------:R-:W-:Y:S01]  /*1e910*/  IMAD.HI.U32 R15, R15, R31, R14 ;  /* 0x0000001f0f0f7227 */ /* 0x000fe200078e000e */
[----:B---3--:R-:W-:-:S04]  /*1e920*/  IABS R33, R32 ;  /* 0x0000002000217213 */ /* 0x008fc80000000000 */
[----:B------:R-:W-:-:S05]  /*1e930*/  MOV R31, R33 ;  /* 0x00000021001f7202 */ /* 0x000fca0000000f00 */
        /* <DEDUP_REMOVED lines=17> */
[----:B------:R-:W2:Y:S04]  /*1ea50*/  LDG.E R29, desc[UR6][R10.64] ;  /* 0x000000060a1d7981 */ /* 0x000ea8000c1e1900 */
[----:B------:R-:W5:Y:S01]  /*1ea60*/  LDL R27, [R27+0x100] ;  /* 0x000100001b1b7983 */ /* 0x000f620000100800 */
[----:B--2---:R-:W-:-:S13]  /*1ea70*/  ISETP.NE.AND P1, PT, R29, R28, PT ;  /* 0x0000001c1d00720c */ /* 0x004fda0003f25270 */
[----:B------:R-:W-:Y:S05]  /*1ea80*/  @P1 BRA `(.L_x_20945) ;  /* 0x0000000800941947 */ /* 0x000fea0003800000 */
[----:B------:R-:W2:Y:S02]  /*1ea90*/  LDG.E R34, desc[UR6][R12.64] ;  /* 0x000000060c227981 */ /* 0x000ea4000c1e1900 */
[----:B--2--5:R-:W-:-:S13]  /*1eaa0*/  FSETP.GEU.FTZ.AND P1, PT, R27, R34, PT ;  /* 0x000000221b00720b */ /* 0x024fda0003f3e000 */
[----:B------:R-:W-:Y:S05]  /*1eab0*/  @!P1 BRA `(.L_x_20946) ;  /* 0x0000002c00989947 */ /* 0x000fea0003800000 */
[----:B------:R-:W1:Y:S01]  /*1eac0*/  LDCU UR4, c[0x0][0x444] ;  /* 0x00008880ff0477ac */ /* 0x000e620008000800 */
[----:B------:R-:W-:Y:S02]  /*1ead0*/  ISETP.GE.AND P1, PT, R28, 0x1, PT ;  /* 0x000000011c00780c */ /* 0x000fe40003f26270 */
[----:B-1----:R-:W-:-:S11]  /*1eae0*/  MOV R29, UR4 ;  /* 0x00000004001d7c02 */ /* 0x002fd60008000f00 */
        /* <DEDUP_REMOVED lines=13> */
.L_x_20948:
        /* <DEDUP_REMOVED lines=10> */
.L_x_20947:
[----:B------:R-:W-:Y:S01]  /*1ec60*/  MOV R29, 0x7f7fffff ;  /* 0x7f7fffff001d7802 */ /* 0x000fe20000000f00 */
[----:B------:R1:W-:Y:S01]  /*1ec70*/  STG.E desc[UR6][R10.64], R19 ;  /* 0x000000130a007986 */ /* 0x0003e2000c101906 */
[----:B------:R-:W-:Y:S01]  /*1ec80*/  ISETP.GE.U32.AND P1, PT, R19, 0xf, PT ;  /* 0x0000000f1300780c */ /* 0x000fe20003f26070 */
[----:B------:R-:W-:Y:S02]  /*1ec90*/  IMAD.MOV.U32 R34, RZ, RZ, RZ ;  /* 0x000000ffff227224 */ /* 0x000fe400078e00ff */
[----:B------:R1:W-:Y:S04]  /*1eca0*/  STG.E desc[UR6][R12.64], R29 ;  /* 0x0000001d0c007986 */ /* 0x0003e8000c101906 */
[----:B------:R1:W-:Y:S06]  /*1ecb0*/  STG.E desc[UR6][R30.64], R27 ;  /* 0x0000001b1e007986 */ /* 0x0003ec000c101906 */
[----:B------:R-:W-:Y:S05]  /*1ecc0*/  @!P1 BRA `(.L_x_20949) ;  /* 0x0000000000e49947 */ /* 0x000fea0003800000 */
[----:B-1----:R1:W5:Y:S01]  /*1ecd0*/  LDG.E R29, desc[UR6][R12.64] ;  /* 0x000000060c1d7981 */ /* 0x002362000c1e1900 */
[----:B------:R-:W-:Y:S01]  /*1ece0*/  IMAD.MOV.U32 R33, RZ, RZ, R25 ;  /* 0x000000ffff217224 */ /* 0x000fe200078e0019 */
[----:B------:R-:W-:-:S07]  /*1ecf0*/  MOV R34, R24 ;  /* 0x0000001800227202 */ /* 0x000fce0000000f00 */
.L_x_20950:
        /* <DEDUP_REMOVED lines=53> */
[----:B------:R-:W-:-:S07]  /*1f050*/  MOV R34, R18 ;  /* 0x0000001200227202 */ /* 0x000fce0000000f00 */
.L_x_20949:
        /* <DEDUP_REMOVED lines=30> */
[----:B------:R-:W-:Y:S02]  /*1f240*/  IADD3 R34, PT, PT, R34, 0x8, RZ ;  /* 0x0000000822227810 */ /* 0x000fe40007ffe0ff */
[----:B----4-:R-:W-:-:S05]  /*1f250*/  FMNMX.FTZ R39, R35, R38, PT ;  /* 0x0000002623277209 */ /* 0x010fca0003810000 */
[----:B------:R1:W-:Y:S02]  /*1f260*/  STG.E desc[UR6][R12.64], R39 ;  /* 0x000000270c007986 */ /* 0x0003e4000c101906 */
.L_x_20951:
        /* <DEDUP_REMOVED lines=17> */
[----:B------:R-:W-:Y:S02]  /*1f380*/  IADD3 R34, PT, PT, R34, 0x4, RZ ;  /* 0x0000000422227810 */ /* 0x000fe40007ffe0ff */
[----:B--2---:R-:W-:-:S05]  /*1f390*/  FMNMX.FTZ R39, R35, R38, PT ;  /* 0x0000002623277209 */ /* 0x004fca0003810000 */
[----:B------:R1:W-:Y:S02]  /*1f3a0*/  STG.E desc[UR6][R12.64], R39 ;  /* 0x000000270c007986 */ /* 0x0003e4000c101906 */
.L_x_20952:
        /* <DEDUP_REMOVED lines=19> */
.L_x_20945:
[----:B------:R-:W4:Y:S01]  /*1f4e0*/  LDG.E R33, desc[UR6][R8.64] ;  /* 0x0000000608217981 */ /* 0x000f22000c1e1900 */
[----:B--23--:R-:W2:Y:S01]  /*1f4f0*/  LDC R30, c[0x0][0x420] ;  /* 0x00010800ff1e7b82 */ /* 0x00cea20000000800 */
[----:B------:R-:W3:Y:S01]  /*1f500*/  LDCU UR4, c[0x0][0x430] ;  /* 0x00008600ff0477ac */ /* 0x000ee20008000800 */
[----:B------:R-:W-:Y:S02]  /*1f510*/  IMAD.IADD R31, R26, 0x1, R29 ;  /* 0x000000011a1f7824 */ /* 0x000fe400078e021d */
[----:B-1----:R-:W-:Y:S01]  /*1f520*/  IMAD.WIDE R14, R45, 0x4, R4 ;  /* 0x000000042d0e7825 */ /* 0x002fe200078e0204 */
[----:B------:R-:W1:Y:S03]  /*1f530*/  LDCU.64 UR12, c[0x0][0x3d8] ;  /* 0x00007b00ff0c77ac */ /* 0x000e660008000a00 */
[----:B------:R-:W0:Y:S01]  /*1f540*/  LDC.64 R34, c[0x0][0x3b8] ;  /* 0x0000ee00ff227b82 */ /* 0x000e220000000a00 */
[----:B---3--:R-:W-:Y:S01]  /*1f550*/  IMAD R31, R31, UR4, RZ ;  /* 0x000000041f1f7c24 */ /* 0x008fe2000f8e02ff */
[----:B-1----:R-:W-:-:S04]  /*1f560*/  UISETP.NE.U32.AND UP0, UPT, UR12, URZ, UPT ;  /* 0x000000ff0c00728c */ /* 0x002fc8000bf05070 */
[----:B--2---:R-:W-:Y:S02]  /*1f570*/  IADD3 R39, PT, PT, R31, R30, RZ ;  /* 0x0000001e1f277210 */ /* 0x004fe40007ffe0ff */
[----:B------:R-:W-:Y:S01]  /*1f580*/  ISETP.GE.AND P1, PT, R30, 0x1, PT ;  /* 0x000000011e00780c */ /* 0x000fe20003f26270 */
[----:B------:R-:W-:Y:S02]  /*1f590*/  UISETP.NE.AND.EX UP0, UPT, UR13, URZ, UPT, UP0 ;  /* 0x000000ff0d00728c */ /* 0x000fe4000bf05300 */
[----:B0-----:R-:W-:-:S05]  /*1f5a0*/  IMAD.WIDE R34, R39, 0x4, R34 ;  /* 0x0000000427227825 */ /* 0x001fca00078e0222 */
[----:B----4-:R0:W-:Y:S02]  /*1f5b0*/  STG.E desc[UR6][R34.64], R33 ;  /* 0x0000002122007986 */ /* 0x0101e4000c101906 */
[----:B------:R-:W-:Y:S05]  /*1f5c0*/  BRA.U !UP0, `(.L_x_20953) ;  /* 0x0000000108e87547 */ /* 0x000fea000b800000 */
[----:B------:R-:W2:Y:S01]  /*1f5d0*/  LDG.E.CONSTANT R38, desc[UR6][R14.64] ;  /* 0x000000060e267981 */ /* 0x000ea2000c1e9900 */
[----:B------:R-:W0:Y:S01]  /*1f5e0*/  LDC R41, c[0x0][0x448] ;  /* 0x00011200ff297b82 */ /* 0x000e220000000800 */
        /* <DEDUP_REMOVED lines=8> */
[----:B0-----:R-:W-:Y:S01]  /*1f670*/  VIADD R34, R40, 0xffffffe ;  /* 0x0ffffffe28227836 */ /* 0x001fe20000000000 */
[----:B------:R-:W-:-:S05]  /*1f680*/  IABS R40, R32 ;  /* 0x0000002000287213 */ /* 0x000fca0000000000 */
[----:B------:R0:W1:Y:S02]  /*1f690*/  F2I.FTZ.U32.TRUNC.NTZ R35, R34 ;  /* 0x0000002200237305 */ /* 0x000064000021f000 */
[----:B0-----:R-:W-:Y:S02]  /*1f6a0*/  HFMA2 R34, -RZ, RZ, 0, 0 ;  /* 0x00000000ff227431 */ /* 0x001fe400000001ff */
        /* <DEDUP_REMOVED lines=8> */
[----:B------:R-:W-:Y:S02]  /*1f730*/  ISETP.GT.U32.AND P6, PT, R33, R34, PT ;  /* 0x000000222100720c */ /* 0x000fe40003fc4070 */
[----:B0-----:R-:W-:-:S11]  /*1f740*/  IADD3 R35, PT, PT, R42, 0xffffffe, RZ ;  /* 0x0ffffffe2a237810 */ /* 0x001fd60007ffe0ff */
[----:B------:R-:W-:Y:S02]  /*1f750*/  @!P6 IMAD.IADD R34, R34, 0x1, -R33 ;  /* 0x000000012222e824 */ /* 0x000fe400078e0a21 */
[----:B------:R-:W-:Y:S01]  /*1f760*/  @!P6 VIADD R43, R43, 0x1 ;  /* 0x000000012b2be836 */ /* 0x000fe20000000000 */
[----:B------:R-:W-:Y:S02]  /*1f770*/  ISETP.NE.AND P6, PT, R41, RZ, PT ;  /* 0x000000ff2900720c */ /* 0x000fe40003fc5270 */
[----:B------:R-:W-:Y:S01]  /*1f780*/  ISETP.GE.U32.AND P5, PT, R34, R33, PT ;  /* 0x000000212200720c */ /* 0x000fe20003fa6070 */
[----:B------:R-:W0:Y:S01]  /*1f790*/  F2I.FTZ.U32.TRUNC.NTZ R35, R35 ;  /* 0x0000002300237305 */ /* 0x000e22000021f000 */
[----:B------:R-:W-:-:S04]  /*1f7a0*/  LOP3.LUT R33, R32, R41, RZ, 0x3c, !PT ;  /* 0x0000002920217212 */ /* 0x000fc800078e3cff */
[----:B------:R-:W-:-:S07]  /*1f7b0*/  ISETP.GE.AND P2, PT, R33, RZ, PT ;  /* 0x000000ff2100720c */ /* 0x000fce0003f46270 */
[----:B------:R-:W-:Y:S02]  /*1f7c0*/  @P5 VIADD R43, R43, 0x1 ;  /* 0x000000012b2b5836 */ /* 0x000fe40000000000 */
[----:B0-----:R-:W-:-:S03]  /*1f7d0*/  IMAD.MOV R34, RZ, RZ, -R35 ;  /* 0x000000ffff227224 */ /* 0x001fc600078e0a23 */
[----:B------:R-:W-:-:S05]  /*1f7e0*/  MOV R33, R43 ;  /* 0x0000002b00217202 */ /* 0x000fca0000000f00 */
        /* <DEDUP_REMOVED lines=24> */
.L_x_20953:
[----:B------:R-:W-:Y:S05]  /*1f970*/  @!P1 BRA `(.L_x_20954) ;  /* 0x0000001c00a09947 */ /* 0x000fea0003800000 */
[----:B-1----:R-:W0:Y:S01]  /*1f980*/  LDC R39, c[0x0][0x448] ;  /* 0x00011200ff277b82 */ /* 0x002e220000000800 */
[----:B------:R-:W-:Y:S02]  /*1f990*/  IABS R43, R28 ;  /* 0x0000001c002b7213 */ /* 0x000fe40000000000 */
[----:B0-----:R-:W-:-:S04]  /*1f9a0*/  IABS R33, R39 ;  /* 0x0000002700217213 */ /* 0x001fc80000000000 */
[----:B------:R-:W0:Y:S08]  /*1f9b0*/  I2F.RP R38, R33 ;  /* 0x0000002100267306 */ /* 0x000e300000209400 */
[----:B0-----:R-:W0:Y:S02]  /*1f9c0*/  MUFU.RCP R38, R38 ;  /* 0x0000002600267308 */ /* 0x001e240000001000 */
[----:B0-----:R-:W-:-:S02]  /*1f9d0*/  IADD3 R34, PT, PT, R38, 0xffffffe, RZ ;  /* 0x0ffffffe26227810 */ /* 0x001fc40007ffe0ff */
[----:B------:R-:W-:-:S04]  /*1f9e0*/  IABS R38, R32 ;  /* 0x0000002000267213 */ /* 0x000fc80000000000 */
[----:B------:R0:W1:Y:S01]  /*1f9f0*/  F2I.FTZ.U32.TRUNC.NTZ R35, R34 ;  /* 0x0000002200237305 */ /* 0x000062000021f000 */
[----:B------:R-:W-:-:S04]  /*1fa00*/  LOP3.LUT R32, R32, R39, RZ, 0x3c, !PT ;  /* 0x0000002720207212 */ /* 0x000fc800078e3cff */
[----:B------:R-:W-:Y:S01]  /*1fa10*/  ISETP.GE.AND P5, PT, R32, RZ, PT ;  /* 0x000000ff2000720c */ /* 0x000fe20003fa6270 */
[----:B0-----:R-:W-:Y:S02]  /*1fa20*/  IMAD.MOV.U32 R34, RZ, RZ, RZ ;  /* 0x000000ffff227224 */ /* 0x001fe400078e00ff */
[----:B-1----:R-:W-:-:S04]  /*1fa30*/  IMAD.MOV R40, RZ, RZ, -R35 ;  /* 0x000000ffff287224 */ /* 0x002fc800078e0a23 */
[----:B------:R-:W-:Y:S02]  /*1fa40*/  IMAD R41, R40, R33, RZ ;  /* 0x0000002128297224 */ /* 0x000fe400078e02ff */
[----:B------:R-:W0:Y:S02]  /*1fa50*/  I2F.RP R40, R43 ;  /* 0x0000002b00287306 */ /* 0x000e240000209400 */
[----:B------:R-:W-:-:S06]  /*1fa60*/  IMAD.HI.U32 R41, R35, R41, R34 ;  /* 0x0000002923297227 */ /* 0x000fcc00078e0022 */
[----:B------:R-:W-:-:S05]  /*1fa70*/  IMAD.HI.U32 R34, R41, R38, RZ ;  /* 0x0000002629227227 */ /* 0x000fca00078e00ff */
[----:B------:R-:W-:Y:S01]  /*1fa80*/  IADD3 R35, PT, PT, -R34, RZ, RZ ;  /* 0x000000ff22237210 */ /* 0x000fe20007ffe1ff */
[----:B0-----:R-:W0:Y:S04]  /*1fa90*/  MUFU.RCP R40, R40 ;  /* 0x0000002800287308 */ /* 0x001e280000001000 */
[----:B------:R-:W-:-:S05]  /*1faa0*/  IMAD R38, R33, R35, R38 ;  /* 0x0000002321267224 */ /* 0x000fca00078e0226 */
[----:B------:R-:W-:Y:S01]  /*1fab0*/  ISETP.GT.U32.AND P1, PT, R33, R38, PT ;  /* 0x000000262100720c */ /* 0x000fe20003f24070 */
[----:B0-----:R-:W-:-:S12]  /*1fac0*/  VIADD R35, R40, 0xffffffe ;  /* 0x0ffffffe28237836 */ /* 0x001fd80000000000 */
[----:B------:R-:W-:Y:S01]  /*1fad0*/  @!P1 IMAD.IADD R38, R38, 0x1, -R33 ;  /* 0x0000000126269824 */ /* 0x000fe200078e0a21 */
[----:B------:R-:W-:Y:S02]  /*1fae0*/  @!P1 IADD3 R34, PT, PT, R34, 0x1, RZ ;  /* 0x0000000122229810 */ /* 0x000fe40007ffe0ff */
[----:B------:R-:W-:Y:S02]  /*1faf0*/  ISETP.NE.AND P1, PT, R39, RZ, PT ;  /* 0x000000ff2700720c */ /* 0x000fe40003f25270 */
[----:B------:R-:W-:Y:S02]  /*1fb00*/  ISETP.GE.U32.AND P2, PT, R38, R33, PT ;  /* 0x000000212600720c */ /* 0x000fe40003f46070 */
[----:B------:R-:W0:Y:S11]  /*1fb10*/  F2I.FTZ.U32.TRUNC.NTZ R33, R35 ;  /* 0x0000002300217305 */ /* 0x000e36000021f000 */
[----:B------:R-:W-:-:S02]  /*1fb20*/  @P2 VIADD R34, R34, 0x1 ;  /* 0x0000000122222836 */ /* 0x000fc40000000000 */
[----:B0-----:R-:W-:-:S03]  /*1fb30*/  IMAD.MOV R32, RZ, RZ, -R33 ;  /* 0x000000ffff207224 */ /* 0x001fc600078e0a21 */
[----:B------:R-:W-:Y:S02]  /*1fb40*/  @!P5 IADD3 R34, PT, PT, -R34, RZ, RZ ;  /* 0x000000ff2222d210 */ /* 0x000fe40007ffe1ff */
        /* <DEDUP_REMOVED lines=25> */
.L_x_20957:
[----:B--2---:R-:W2:Y:S01]  /*1fce0*/  LDC R65, c[0x0][0x428] ;  /* 0x00010a00ff417b82 */ /* 0x004ea20000000800 */
[----:B0-----:R-:W-:Y:S01]  /*1fcf0*/  UIADD3 UR8, UPT, UPT, UR5, -0x1, URZ ;  /* 0xffffffff05087890 */ /* 0x001fe2000fffe0ff */
[----:B-----5:R-:W-:-:S06]  /*1fd00*/  IMAD.IADD R42, R17, 0x1, R42 ;  /* 0x00000001112a7824 */ /* 0x020fcc00078e022a */
[----:B------:R-:W0:Y:S08]  /*1fd10*/  LDC.64 R32, c[0x0][0x3f8] ;  /* 0x0000fe00ff207b82 */ /* 0x000e300000000a00 */
[----:B------:R-:W3:Y:S01]  /*1fd20*/  LDC.64 R40, c[0x0][0x418] ;  /* 0x00010600ff287b82 */ /* 0x000ee20000000a00 */
[----:B--2---:R-:W-:-:S04]  /*1fd30*/  IMAD R35, R65, UR8, R21 ;  /* 0x0000000841237c24 */ /* 0x004fc8000f8e0215 */
[----:B------:R-:W-:Y:S01]  /*1fd40*/  IMAD R47, R35, R28, R42 ;  /* 0x0000001c232f7224 */ /* 0x000fe200078e022a */
[----:B------:R-:W-:Y:S02]  /*1fd50*/  USHF.R.S32.HI UR9, URZ, 0x1f, UR5 ;  /* 0x0000001fff097899 */ /* 0x000fe40008011405 */
[----:B------:R-:W-:Y:S01]  /*1fd60*/  IADD3 R48, P2, PT, R31, UR5, RZ ;  /* 0x000000051f307c10 */ /* 0x000fe2000ff5e0ff */
[----:B------:R-:W2:Y:S01]  /*1fd70*/  LDC.64 R42, c[0x0][0x400] ;  /* 0x00010000ff2a7b82 */ /* 0x000ea20000000a00 */
[----:B0-----:R-:W-:-:S05]  /*1fd80*/  IMAD.WIDE R38, R47, 0x4, R32 ;  /* 0x000000042f267825 */ /* 0x001fca00078e0220 */
[----:B------:R-:W4:Y:S01]  /*1fd90*/  LDG.E R49, desc[UR6][R38.64] ;  /* 0x0000000626317981 */ /* 0x000f22000c1e1900 */
[----:B------:R-:W-:Y:S02]  /*1fda0*/  LEA.HI.X.SX32 R35, R31, UR9, 0x1, P2 ;  /* 0x000000091f237c11 */ /* 0x000fe400090f0eff */
[C---:B------:R-:W-:Y:S01]  /*1fdb0*/  SHF.L.U32 R46, R48.reuse, 0x2, RZ ;  /* 0x00000002302e7819 */ /* 0x040fe200000006ff */
[----:B---3--:R-:W-:Y:S01]  /*1fdc0*/  IMAD.WIDE R44, R47, 0x4, R40 ;  /* 0x000000042f2c7825 */ /* 0x008fe200078e0228 */
[----:B------:R-:W-:Y:S02]  /*1fdd0*/  SHF.L.U64.HI R48, R48, 0x2, R35 ;  /* 0x0000000230307819 */ /* 0x000fe40000010223 */
[----:B-1----:R-:W-:-:S04]  /*1fde0*/  IADD3 R34, P2, PT, R46, UR10, RZ ;  /* 0x0000000a2e227c10 */ /* 0x002fc8000ff5e0ff */
[----:B------:R-:W-:-:S05]  /*1fdf0*/  IADD3.X R35, PT, PT, R48, UR11, RZ, P2, !PT ;  /* 0x0000000b30237c10 */ /* 0x000fca00097fe4ff */
[----:B----4-:R0:W-:Y:S04]  /*1fe00*/  STG.E desc[UR6][R34.64+-0x4], R49 ;  /* 0xfffffc3122007986 */ /* 0x0101e8000c101906 */
[----:B------:R-:W3:Y:S01]  /*1fe10*/  LDG.E R51, desc[UR6][R44.64] ;  /* 0x000000062c337981 */ /* 0x000ee2000c1e1900 */
[----:B------:R-:W-:Y:S01]  /*1fe20*/  IADD3 R38, P2, PT, R46, UR12, RZ ;  /* 0x0000000c2e267c10 */ /* 0x000fe2000ff5e0ff */
[----:B--2---:R-:W-:-:S03]  /*1fe30*/  IMAD.WIDE R46, R47, 0x4, R42 ;  /* 0x000000042f2e7825 */ /* 0x004fc600078e022a */
[----:B------:R-:W-:-:S05]  /*1fe40*/  IADD3.X R39, PT, PT, R48, UR13, RZ, P2, !PT ;  /* 0x0000000d30277c10 */ /* 0x000fca00097fe4ff */
[----:B---3--:R1:W-:Y:S04]  /*1fe50*/  STG.E desc[UR6][R38.64+-0x4], R51 ;  /* 0xfffffc3326007986 */ /* 0x0083e8000c101906 */
[----:B------:R-:W2:Y:S01]  /*1fe60*/  LDG.E R46, desc[UR6][R46.64] ;  /* 0x000000062e2e7981 */ /* 0x000ea2000c1e1900 */
[----:B------:R-:W-:-:S04]  /*1fe70*/  IMAD R58, R65, UR8, -R65 ;  /* 0x00000008413a7c24 */ /* 0x000fc8000f8e0a41 */
[----:B------:R-:W-:Y:S02]  /*1fe80*/  IMAD.IADD R59, R21, 0x1, R58 ;  /* 0x00000001153b7824 */ /* 0x000fe400078e023a */
[----:B--2---:R-:W-:-:S04]  /*1fe90*/  IMAD.IADD R48, R17, 0x1, R46 ;  /* 0x0000000111307824 */ /* 0x004fc800078e022e */
[----:B------:R-:W-:-:S04]  /*1fea0*/  IMAD R59, R59, R28, R48 ;  /* 0x0000001c3b3b7224 */ /* 0x000fc800078e0230 */
[----:B------:R-:W-:-:S05]  /*1feb0*/  IMAD.WIDE R44, R59, 0x4, R32 ;  /* 0x000000043b2c7825 */ /* 0x000fca00078e0220 */
[----:B------:R-:W2:Y:S01]  /*1fec0*/  LDG.E R61, desc[UR6][R44.64] ;  /* 0x000000062c3d7981 */ /* 0x000ea2000c1e1900 */
[----:B0-----:R-:W-:-:S03]  /*1fed0*/  IMAD.WIDE R48, R59, 0x4, R40 ;  /* 0x000000043b307825 */ /* 0x001fc600078e0228 */
[----:B--2---:R-:W-:Y:S04]  /*1fee0*/  STG.E desc[UR6][R34.64+-0x8], R61 ;  /* 0xfffff83d22007986 */ /* 0x004fe8000c101906 */
[----:B------:R-:W2:Y:S01]  /*1fef0*/  LDG.E R49, desc[UR6][R48.64] ;  /* 0x0000000630317981 */ /* 0x000ea2000c1e1900 */
[----:B-1----:R-:W-:Y:S01]  /*1ff00*/  IMAD.WIDE R50, R59, 0x4, R42 ;  /* 0x000000043b327825 */ /* 0x002fe200078e022a */
[----:B------:R-:W-:Y:S02]  /*1ff10*/  IADD3 R58, PT, PT, R58, -R65, RZ ;  /* 0x800000413a3a7210 */ /* 0x000fe40007ffe0ff */
[----:B--2---:R0:W-:Y:S04]  /*1ff20*/  STG.E desc[UR6][R38.64+-0x8], R49 ;  /* 0xfffff83126007986 */ /* 0x0041e8000c101906 */
[----:B------:R-:W2:Y:S01]  /*1ff30*/  LDG.E R50, desc[UR6][R50.64] ;  /* 0x0000000632327981 */ /* 0x000ea2000c1e1900 */
[----:B------:R-:W-:-:S02]  /*1ff40*/  IMAD.IADD R47, R21, 0x1, R58 ;  /* 0x00000001152f7824 */ /* 0x000fc400078e023a */
[----:B--2---:R-:W-:-:S04]  /*1ff50*/  IMAD.IADD R46, R17, 0x1, R50 ;  /* 0x00000001112e7824 */ /* 0x004fc800078e0232 */
[----:B------:R-:W-:-:S04]  /*1ff60*/  IMAD R59, R47, R28, R46 ;  /* 0x0000001c2f3b7224 */ /* 0x000fc800078e022e */
[----:B------:R-:W-:-:S05]  /*1ff70*/  IMAD.WIDE R44, R59, 0x4, R32 ;  /* 0x000000043b2c7825 */ /* 0x000fca00078e0220 */
[----:B------:R-:W2:Y:S01]  /*1ff80*/  LDG.E R63, desc[UR6][R44.64] ;  /* 0x000000062c3f7981 */ /* 0x000ea2000c1e1900 */
[----:B------:R-:W-:-:S03]  /*1ff90*/  IMAD.WIDE R46, R59, 0x4, R40 ;  /* 0x000000043b2e7825 */ /* 0x000fc600078e0228 */
[----:B--2---:R-:W-:Y:S04]  /*1ffa0*/  STG.E desc[UR6][R34.64+-0xc], R63 ;  /* 0xfffff43f22007986 */ /* 0x004fe8000c101906 */
[----:B------:R-:W2:Y:S01]  /*1ffb0*/  LDG.E R47, desc[UR6][R46.64] ;  /* 0x000000062e2f7981 */ /* 0x000ea2000c1e1900 */
[----:B0-----:R-:W-:Y:S01]  /*1ffc0*/  IMAD.WIDE R48, R59, 0x4, R42 ;  /* 0x000000043b307825 */ /* 0x001fe200078e022a */
        /* <DEDUP_REMOVED lines=50> */
[----:B------:R-:W-:Y:S02]  /*202f0*/  IADD3 R49, PT, PT, R21, -R65, R58 ;  /* 0x8000004115317210 */ /* 0x000fe40007ffe03a */
[----:B---3--:R-:W-:-:S05]  /*20300*/  IADD3 R48, PT, PT, R17, R46, RZ ;  /* 0x0000002e11307210 */ /* 0x008fca0007ffe0ff */
        /* <DEDUP_REMOVED lines=10> */
[----:B-----5:R2:W5:Y:S01]  /*203b0*/  LDG.E R42, desc[UR6][R42.64] ;  /* 0x000000062a2a7981 */ /* 0x020562000c1e1900 */
[----:B------:R-:W-:-:S07]  /*203c0*/  UIADD3 UR5, UPT, UPT, UR5, -0x8, URZ ;  /* 0xfffffff805057890 */ /* 0x000fce000fffe0ff */
[----:B------:R-:W-:Y:S05]  /*203d0*/  @P2 BRA `(.L_x_20957) ;  /* 0xfffffff800402947 */ /* 0x000fea000383ffff */
.L_x_20956:
[----:B------:R-:W-:Y:S05]  /*203e0*/  @!P1 BRA `(.L_x_20954) ;  /* 0x0000001400049947 */ /* 0x000fea0003800000 */
[----:B------:R-:W-:Y:S02]  /*203f0*/  ISETP.GE.U32.AND P2, PT, R56, 0x3, PT ;  /* 0x000000033800780c */ /* 0x000fe40003f46070 */
[----:B------:R-:W-:-:S11]  /*20400*/  ISETP.NE.AND P1, PT, R54, RZ, PT ;  /* 0x000000ff3600720c */ /* 0x000fd60003f25270 */
[----:B------:R-:W-:Y:S05]  /*20410*/  @!P2 BRA `(.L_x_20958) ;  /* 0x0000000000f8a947 */ /* 0x000fea0003800000 */
[----:B------:R-:W2:Y:S01]  /*20420*/  LDC R62, c[0x0][0x428] ;  /* 0x00010a00ff3e7b82 */ /* 0x000ea20000000800 */
[----:B0-----:R-:W-:Y:S01]  /*20430*/  UIADD3 UR4, UPT, UPT, UR5, -0x1, URZ ;  /* 0xffffffff05047890 */ /* 0x001fe2000fffe0ff */
[----:B-----5:R-:W-:Y:S01]  /*20440*/  IMAD.IADD R42, R17, 0x1, R42 ;  /* 0x00000001112a7824 */ /* 0x020fe200078e022a */
[----:B------:R-:W0:Y:S05]  /*20450*/  LDCU.64 UR10, c[0x0][0x3b8] ;  /* 0x00007700ff0a77ac */ /* 0x000e2a0008000a00 */
[----:B------:R-:W1:Y:S08]  /*20460*/  LDC.64 R46, c[0x0][0x3f8] ;  /* 0x0000fe00ff2e7b82 */ /* 0x000e700000000a00 */
[----:B------:R-:W3:Y:S01]  /*20470*/  LDC.64 R48, c[0x0][0x418] ;  /* 0x00010600ff307b82 */ /* 0x000ee20000000a00 */
[----:B--2---:R-:W-:Y:S01]  /*20480*/  IMAD R33, R62, UR4, R21 ;  /* 0x000000043e217c24 */ /* 0x004fe2000f8e0215 */
[----:B------:R-:W-:-:S06]  /*20490*/  USHF.R.S32.HI UR8, URZ, 0x1f, UR5 ;  /* 0x0000001fff087899 */ /* 0x000fcc0008011405 */
[----:B------:R-:W2:Y:S01]  /*204a0*/  LDC.64 R50, c[0x0][0x400] ;  /* 0x00010000ff327b82 */ /* 0x000ea20000000a00 */
[----:B------:R-:W-:-:S04]  /*204b0*/  IMAD R41, R33, R28, R42 ;  /* 0x0000001c21297224 */ /* 0x000fc800078e022a */
[----:B-1----:R-:W-:-:S05]  /*204c0*/  IMAD.WIDE R32, R41, 0x4, R46 ;  /* 0x0000000429207825 */ /* 0x002fca00078e022e */
[----:B------:R-:W4:Y:S01]  /*204d0*/  LDG.E R43, desc[UR6][R32.64] ;  /* 0x00000006202b7981 */ /* 0x000f22000c1e1900 */
[----:B------:R-:W-:Y:S01]  /*204e0*/  IADD3 R42, P2, PT, R31, UR5, RZ ;  /* 0x000000051f2a7c10 */ /* 0x000fe2000ff5e0ff */
[----:B---3--:R-:W-:-:S03]  /*204f0*/  IMAD.WIDE R38, R41, 0x4, R48 ;  /* 0x0000000429267825 */ /* 0x008fc600078e0230 */
[----:B------:R-:W-:Y:S01]  /*20500*/  LEA.HI.X.SX32 R35, R31, UR8, 0x1, P2 ;  /* 0x000000081f237c11 */ /* 0x000fe200090f0eff */
[----:B------:R-:W-:-:S03]  /*20510*/  IMAD.SHL.U32 R40, R42, 0x4, RZ ;  /* 0x000000042a287824 */ /* 0x000fc600078e00ff */
[----:B------:R-:W-:Y:S02]  /*20520*/  SHF.L.U64.HI R42, R42, 0x2, R35 ;  /* 0x000000022a2a7819 */ /* 0x000fe40000010223 */
[----:B0-----:R-:W-:-:S04]  /*20530*/  IADD3 R34, P2, PT, R40, UR10, RZ ;  /* 0x0000000a28227c10 */ /* 0x001fc8000ff5e0ff */
        /* <DEDUP_REMOVED lines=13> */
[----:B------:R-:W2:Y:S01]  /*20610*/  LDG.E R61, desc[UR6][R38.64] ;  /* 0x00000006263d7981 */ /* 0x000ea2000c1e1900 */
[----:B0-----:R-:W-:-:S03]  /*20620*/  IMAD.WIDE R42, R59, 0x4, R48 ;  /* 0x000000043b2a7825 */ /* 0x001fc600078e0230 */
[----:B--2---:R0:W-:Y:S04]  /*20630*/  STG.E desc[UR6][R34.64+-0x8], R61 ;  /* 0xfffff83d22007986 */ /* 0x0041e8000c101906 */
[----:B------:R-:W2:Y:S01]  /*20640*/  LDG.E R43, desc[UR6][R42.64] ;  /* 0x000000062a2b7981 */ /* 0x000ea2000c1e1900 */
[----:B-1----:R-:W-:-:S04]  /*20650*/  IMAD.WIDE R44, R59, 0x4, R50 ;  /* 0x000000043b2c7825 */ /* 0x002fc800078e0232 */
[----:B------:R-:W-:Y:S01]  /*20660*/  IMAD.IADD R58, R58, 0x1, -R62 ;  /* 0x000000013a3a7824 */ /* 0x000fe200078e0a3e */
[----:B--2---:R1:W-:Y:S04]  /*20670*/  STG.E desc[UR6][R32.64+-0x8], R43 ;  /* 0xfffff82b20007986 */ /* 0x0043e8000c101906 */
[----:B------:R-:W2:Y:S01]  /*20680*/  LDG.E R44, desc[UR6][R44.64] ;  /* 0x000000062c2c7981 */ /* 0x000ea2000c1e1900 */
[----:B------:R-:W-:Y:S01]  /*20690*/  IADD3 R41, PT, PT, R21, R58, RZ ;  /* 0x0000003a15297210 */ /* 0x000fe20007ffe0ff */
[----:B--2---:R-:W-:-:S04]  /*206a0*/  IMAD.IADD R40, R17, 0x1, R44 ;  /* 0x0000000111287824 */ /* 0x004fc800078e022c */
[----:B------:R-:W-:-:S04]  /*206b0*/  IMAD R59, R41, R28, R40 ;  /* 0x0000001c293b7224 */ /* 0x000fc800078e0228 */
[----:B------:R-:W-:-:S05]  /*206c0*/  IMAD.WIDE R38, R59, 0x4, R46 ;  /* 0x000000043b267825 */ /* 0x000fca00078e022e */
[----:B------:R-:W2:Y:S01]  /*206d0*/  LDG.E R63, desc[UR6][R38.64] ;  /* 0x00000006263f7981 */ /* 0x000ea2000c1e1900 */
[----:B------:R-:W-:-:S03]  /*206e0*/  IMAD.WIDE R40, R59, 0x4, R48 ;  /* 0x000000043b287825 */ /* 0x000fc600078e0230 */
[----:B--2---:R3:W-:Y:S04]  /*206f0*/  STG.E desc[UR6][R34.64+-0xc], R63 ;  /* 0xfffff43f22007986 */ /* 0x0047e8000c101906 */
[----:B0-----:R-:W2:Y:S01]  /*20700*/  LDG.E R61, desc[UR6][R40.64] ;  /* 0x00000006283d7981 */ /* 0x001ea2000c1e1900 */
        /* <DEDUP_REMOVED lines=15> */
.L_x_20958:
[----:B------:R-:W-:Y:S05]  /*20800*/  @!P1 BRA `(.L_x_20954) ;  /* 0x0000000c00fc9947 */ /* 0x000fea0003800000 */
[----:B------:R-:W-:Y:S02]  /*20810*/  ISETP.NE.AND P2, PT, R57, RZ, PT ;  /* 0x000000ff3900720c */ /* 0x000fe40003f45270 */
[----:B------:R-:W-:-:S11]  /*20820*/  ISETP.NE.AND P1, PT, R22, RZ, PT ;  /* 0x000000ff1600720c */ /* 0x000fd60003f25270 */
[----:B------:R-:W-:Y:S05]  /*20830*/  @!P2 BRA `(.L_x_20959) ;  /* 0x00000000009ca947 */ /* 0x000fea0003800000 */
[----:B------:R-:W1:Y:S01]  /*20840*/  LDC R50, c[0x0][0x428] ;  /* 0x00010a00ff327b82 */ /* 0x000e620000000800 */
[----:B0-----:R-:W-:Y:S01]  /*20850*/  UIADD3 UR4, UPT, UPT, UR5, -0x1, URZ ;  /* 0xffffffff05047890 */ /* 0x001fe2000fffe0ff */
[----:B-----5:R-:W-:Y:S01]  /*20860*/  IADD3 R42, PT, PT, R17, R42, RZ ;  /* 0x0000002a112a7210 */ /* 0x020fe20007ffe0ff */
[----:B------:R-:W0:Y:S05]  /*20870*/  LDCU.64 UR10, c[0x0][0x3b8] ;  /* 0x00007700ff0a77ac */ /* 0x000e2a0008000a00 */
[----:B--23--:R-:W2:Y:S08]  /*20880*/  LDC.64 R32, c[0x0][0x3f8] ;  /* 0x0000fe00ff207b82 */ /* 0x00ceb00000000a00 */
[----:B------:R-:W3:Y:S01]  /*20890*/  LDC.64 R38, c[0x0][0x418] ;  /* 0x00010600ff267b82 */ /* 0x000ee20000000a00 */
[----:B-1----:R-:W-:Y:S01]  /*208a0*/  IMAD R35, R50, UR4, R21 ;  /* 0x0000000432237c24 */ /* 0x002fe2000f8e0215 */
[----:B------:R-:W-:-:S02]  /*208b0*/  USHF.R.S32.HI UR8, URZ, 0x1f, UR5 ;  /* 0x0000001fff087899 */ /* 0x000fc40008011405 */
[----:B------:R-:W-:-:S04]  /*208c0*/  IADD3 R40, P2, PT, R31, UR5, RZ ;  /* 0x000000051f287c10 */ /* 0x000fc8000ff5e0ff */
[----:B------:R-:W1:Y:S01]  /*208d0*/  LDC.64 R46, c[0x0][0x400] ;  /* 0x00010000ff2e7b82 */ /* 0x000e620000000a00 */
[----:B------:R-:W-:-:S04]  /*208e0*/  IMAD R49, R35, R28, R42 ;  /* 0x0000001c23317224 */ /* 0x000fc800078e022a */
[----:B--2---:R-:W-:-:S06]  /*208f0*/  IMAD.WIDE R34, R49, 0x4, R32 ;  /* 0x0000000431227825 */ /* 0x004fcc00078e0220 */
[----:B------:R-:W2:Y:S01]  /*20900*/  LDG.E R35, desc[UR6][R34.64] ;  /* 0x0000000622237981 */ /* 0x000ea2000c1e1900 */
[----:B------:R-:W-:Y:S01]  /*20910*/  LEA.HI.X.SX32 R41, R31, UR8, 0x1, P2 ;  /* 0x000000081f297c11 */ /* 0x000fe200090f0eff */
[C---:B------:R-:W-:Y:S02]  /*20920*/  IMAD.SHL.U32 R44, R40.reuse, 0x4, RZ ;  /* 0x00000004282c7824 */ /* 0x040fe400078e00ff */
[----:B---3--:R-:W-:Y:S01]  /*20930*/  IMAD.WIDE R42, R49, 0x4, R38 ;  /* 0x00000004312a7825 */ /* 0x008fe200078e0226 */
[----:B------:R-:W-:Y:S02]  /*20940*/  SHF.L.U64.HI R45, R40, 0x2, R41 ;  /* 0x00000002282d7819 */ /* 0x000fe40000010229 */
        /* <DEDUP_REMOVED lines=10> */
[----:B------:R-:W-:Y:S01]  /*209f0*/  IMAD.IADD R50, R21, 0x1, R50 ;  /* 0x0000000115327824 */ /* 0x000fe200078e0232 */
[----:B--2---:R-:W-:-:S05]  /*20a00*/  IADD3 R51, PT, PT, R17, R48, RZ ;  /* 0x0000003011337210 */ /* 0x004fca0007ffe0ff */
[----:B------:R-:W-:-:S04]  /*20a10*/  IMAD R51, R50, R28, R51 ;  /* 0x0000001c32337224 */ /* 0x000fc800078e0233 */
[----:B------:R-:W-:-:S06]  /*20a20*/  IMAD.WIDE R32, R51, 0x4, R32 ;  /* 0x0000000433207825 */ /* 0x000fcc00078e0220 */
[----:B------:R-:W2:Y:S01]  /*20a30*/  LDG.E R33, desc[UR6][R32.64] ;  /* 0x0000000620217981 */ /* 0x000ea2000c1e1900 */
[----:B0-----:R-:W-:-:S03]  /*20a40*/  IMAD.WIDE R34, R51, 0x4, R38 ;  /* 0x0000000433227825 */ /* 0x001fc600078e0226 */
[----:B--2---:R1:W-:Y:S04]  /*20a50*/  STG.E desc[UR6][R40.64+-0x8], R33 ;  /* 0xfffff82128007986 */ /* 0x0043e8000c101906 */
[----:B------:R-:W2:Y:S01]  /*20a60*/  LDG.E R35, desc[UR6][R34.64] ;  /* 0x0000000622237981 */ /* 0x000ea2000c1e1900 */
[----:B------:R-:W-:-:S03]  /*20a70*/  IMAD.WIDE R38, R51, 0x4, R46 ;  /* 0x0000000433267825 */ /* 0x000fc600078e022e */
[----:B--2---:R1:W-:Y:S04]  /*20a80*/  STG.E desc[UR6][R44.64+-0x8], R35 ;  /* 0xfffff8232c007986 */ /* 0x0043e8000c101906 */
[----:B------:R1:W5:Y:S01]  /*20a90*/  LDG.E R42, desc[UR6][R38.64] ;  /* 0x00000006262a7981 */ /* 0x000362000c1e1900 */
[----:B------:R-:W-:-:S12]  /*20aa0*/  UIADD3 UR5, UPT, UPT, UR5, -0x2, URZ ;  /* 0xfffffffe05057890 */ /* 0x000fd8000fffe0ff */
.L_x_20959:
[----:B------:R-:W-:Y:S05]  /*20ab0*/  @!P1 BRA `(.L_x_20954) ;  /* 0x0000000c00509947 */ /* 0x000fea0003800000 */
[----:B--23--:R-:W2:Y:S01]  /*20ac0*/  LDC R34, c[0x0][0x428] ;  /* 0x00010a00ff227b82 */ /* 0x00cea20000000800 */
[----:B0-----:R-:W-:Y:S01]  /*20ad0*/  UIADD3 UR4, UPT, UPT, UR5, -0x1, URZ ;  /* 0xffffffff05047890 */ /* 0x001fe2000fffe0ff */
[----:B-----5:R-:W-:Y:S01]  /*20ae0*/  IMAD.IADD R42, R17, 0x1, R42 ;  /* 0x00000001112a7824 */ /* 0x020fe200078e022a */
[----:B------:R-:W0:Y:S05]  /*20af0*/  LDCU.64 UR8, c[0x0][0x3b8] ;  /* 0x00007700ff0877ac */ /* 0x000e2a0008000a00 */
[----:B-1----:R-:W1:Y:S01]  /*20b00*/  LDC.64 R32, c[0x0][0x3f8] ;  /* 0x0000fe00ff207b82 */ /* 0x002e620000000a00 */
[----:B--2---:R-:W-:-:S04]  /*20b10*/  IMAD R35, R34, UR4, R21 ;  /* 0x0000000422237c24 */ /* 0x004fc8000f8e0215 */
[----:B------:R-:W-:-:S03]  /*20b20*/  IMAD R41, R35, R28, R42 ;  /* 0x0000001c23297224 */ /* 0x000fc600078e022a */
[----:B------:R-:W2:Y:S01]  /*20b30*/  LDC.64 R34, c[0x0][0x418] ;  /* 0x00010600ff227b82 */ /* 0x000ea20000000a00 */
[----:B-1----:R-:W-:-:S05]  /*20b40*/  IMAD.WIDE R32, R41, 0x4, R32 ;  /* 0x0000000429207825 */ /* 0x002fca00078e0220 */
[----:B------:R-:W3:Y:S01]  /*20b50*/  LDG.E R43, desc[UR6][R32.64] ;  /* 0x00000006202b7981 */ /* 0x000ee2000c1e1900 */
[----:B------:R-:W-:Y:S02]  /*20b60*/  USHF.R.S32.HI UR4, URZ, 0x1f, UR5 ;  /* 0x0000001fff047899 */ /* 0x000fe40008011405 */
[----:B------:R-:W-:-:S04]  /*20b70*/  IADD3 R40, P1, PT, R31, UR5, RZ ;  /* 0x000000051f287c10 */ /* 0x000fc8000ff3e0ff */
[----:B------:R-:W-:Y:S01]  /*20b80*/  LEA.HI.X.SX32 R39, R31, UR4, 0x1, P1 ;  /* 0x000000041f277c11 */ /* 0x000fe200088f0eff */
[----:B------:R-:W-:-:S03]  /*20b90*/  IMAD.SHL.U32 R31, R40, 0x4, RZ ;  /* 0x00000004281f7824 */ /* 0x000fc600078e00ff */
[----:B------:R-:W-:Y:S02]  /*20ba0*/  SHF.L.U64.HI R40, R40, 0x2, R39 ;  /* 0x0000000228287819 */ /* 0x000fe40000010227 */
[----:B0-----:R-:W-:-:S04]  /*20bb0*/  IADD3 R38, P1, PT, R31, UR8, RZ ;  /* 0x000000081f267c10 */ /* 0x001fc8000ff3e0ff */
        /* <DEDUP_REMOVED lines=8> */
.L_x_20955:
[----:B------:R-:W0:Y:S01]  /*20c40*/  LDCU UR4, c[0x0][0x420] ;  /* 0x00008400ff0477ac */ /* 0x000e220008000800 */
[----:B------:R-:W-:Y:S02]  /*20c50*/  ISETP.GE.U32.AND P2, PT, R30, 0x8, PT ;  /* 0x000000081e00780c */ /* 0x000fe40003f46070 */
[----:B------:R-:W-:Y:S02]  /*20c60*/  ISETP.NE.AND P1, PT, R53, RZ, PT ;  /* 0x000000ff3500720c */ /* 0x000fe40003f25270 */
[----:B0-----:R-:W-:-:S09]  /*20c70*/  MOV R40, UR4 ;  /* 0x0000000400287c02 */ /* 0x001fd20008000f00 */
[----:B------:R-:W-:Y:S05]  /*20c80*/  @!P2 BRA `(.L_x_20960) ;  /* 0x000000040058a947 */ /* 0x000fea0003800000 */
[----:B------:R-:W-:Y:S01]  /*20c90*/  SHF.R.S32.HI R51, RZ, 0x1f, R31 ;  /* 0x0000001fff337819 */ /* 0x000fe2000001141f */
[----:B------:R-:W-:Y:S01]  /*20ca0*/  IMAD.U32 R40, RZ, RZ, UR4 ;  /* 0x00000004ff287e24 */ /* 0x000fe2000f8e00ff */
[----:B------:R-:W0:Y:S01]  /*20cb0*/  LDCU.64 UR8, c[0x0][0x3b8] ;  /* 0x00007700ff0877ac */ /* 0x000e220008000a00 */
[----:B------:R-:W-:-:S05]  /*20cc0*/  UMOV UR4, URZ ;  /* 0x000000ff00047c82 */ /* 0x000fca0008000000 */
.L_x_20961:
[----:B-1----:R-:W1:Y:S01]  /*20cd0*/  LDC R59, c[0x0][0x428] ;  /* 0x00010a00ff3b7b82 */ /* 0x002e620000000800 */
[----:B------:R-:W-:Y:S01]  /*20ce0*/  VIADD R46, R40, 0xffffffff ;  /* 0xffffffff282e7836 */ /* 0x000fe20000000000 */
[----:B-----5:R-:W-:-:S06]  /*20cf0*/  IADD3 R45, PT, PT, R17, R42, RZ ;  /* 0x0000002a112d7210 */ /* 0x020fcc0007ffe0ff */
[----:B------:R-:W2:Y:S08]  /*20d00*/  LDC.64 R32, c[0x0][0x3f8] ;  /* 0x0000fe00ff207b82 */ /* 0x000eb00000000a00 */
[----:B------:R-:W3:Y:S01]  /*20d10*/  LDC.64 R38, c[0x0][0x400] ;  /* 0x00010000ff267b82 */ /* 0x000ee20000000a00 */
[----:B-1----:R-:W-:-:S04]  /*20d20*/  IMAD R35, R46, R59, R21 ;  /* 0x0000003b2e237224 */ /* 0x002fc800078e0215 */
[----:B------:R-:W-:-:S04]  /*20d30*/  IMAD R45, R35, R28, R45 ;  /* 0x0000001c232d7224 */ /* 0x000fc800078e022d */
[----:B--2---:R-:W-:-:S05]  /*20d40*/  IMAD.WIDE R42, R45, 0x4, R32 ;  /* 0x000000042d2a7825 */ /* 0x004fca00078e0220 */
        /* <DEDUP_REMOVED lines=17> */
[----:B------:R-:W2:Y:S01]  /*20e60*/  LDG.E R46, desc[UR6][R46.64] ;  /* 0x000000062e2e7981 */ /* 0x000ea2000c1e1900 */
[----:B0-----:R-:W-:Y:S02]  /*20e70*/  IMAD.IADD R41, R21, 0x1, R50 ;  /* 0x0000000115297824 */ /* 0x001fe400078e0232 */
        /* <DEDUP_REMOVED lines=8> */
[----:B------:R-:W-:Y:S02]  /*20f00*/  IMAD.IADD R41, R21, 0x1, R50 ;  /* 0x0000000115297824 */ /* 0x000fe400078e0232 */
[----:B--2---:R-:W-:-:S04]  /*20f10*/  IMAD.IADD R42, R17, 0x1, R48 ;  /* 0x00000001112a7824 */ /* 0x004fc800078e0230 */
[----:B------:R-:W-:-:S04]  /*20f20*/  IMAD R41, R41, R28, R42 ;  /* 0x0000001c29297224 */ /* 0x000fc800078e022a */
[----:B-1----:R-:W-:-:S06]  /*20f30*/  IMAD.WIDE R42, R41, 0x4, R32 ;  /* 0x00000004292a7825 */ /* 0x002fcc00078e0220 */
        /* <DEDUP_REMOVED lines=8> */
[----:B0-----:R-:W-:-:S06]  /*20fc0*/  IMAD.WIDE R44, R41, 0x4, R32 ;  /* 0x00000004292c7825 */ /* 0x001fcc00078e0220 */
        /* <DEDUP_REMOVED lines=22> */
[----:B------:R-:W-:Y:S02]  /*21130*/  IADD3 R41, PT, PT, R21, -R59, R50 ;  /* 0x8000003b15297210 */ /* 0x000fe40007ffe032 */
[----:B--2---:R-:W-:-:S05]  /*21140*/  IADD3 R42, PT, PT, R17, R48, RZ ;  /* 0x00000030112a7210 */ /* 0x004fca0007ffe0ff */
[----:B------:R-:W-:-:S04]  /*21150*/  IMAD R41, R41, R28, R42 ;  /* 0x0000001c29297224 */ /* 0x000fc800078e022a */
[----:B------:R-:W-:-:S06]  /*21160*/  IMAD.WIDE R32, R41, 0x4, R32 ;  /* 0x0000000429207825 */ /* 0x000fcc00078e0220 */
[----:B------:R-:W2:Y:S01]  /*21170*/  LDG.E R33, desc[UR6][R32.64] ;  /* 0x0000000620217981 */ /* 0x000ea2000c1e1900 */
[----:B------:R-:W-:Y:S01]  /*21180*/  IMAD.WIDE R38, R41, 0x4, R38 ;  /* 0x0000000429267825 */ /* 0x000fe200078e0226 */
[----:B------:R-:W-:-:S06]  /*21190*/  UIADD3 UR4, UPT, UPT, UR4, 0x8, URZ ;  /* 0x0000000804047890 */ /* 0x000fcc000fffe0ff */
[----:B------:R-:W-:Y:S01]  /*211a0*/  ISETP.NE.AND P2, PT, R55, UR4, PT ;  /* 0x0000000437007c0c */ /* 0x000fe2000bf45270 */
[----:B--2---:R1:W-:Y:S04]  /*211b0*/  STG.E desc[UR6][R34.64+-0x20], R33 ;  /* 0xffffe02122007986 */ /* 0x0043e8000c101906 */
[----:B-----5:R1:W5:Y:S01]  /*211c0*/  LDG.E R42, desc[UR6][R38.64] ;  /* 0x00000006262a7981 */ /* 0x020362000c1e1900 */
[----:B------:R-:W-:-:S07]  /*211d0*/  VIADD R40, R40, 0xfffffff8 ;  /* 0xfffffff828287836 */ /* 0x000fce0000000000 */
[----:B------:R-:W-:Y:S05]  /*211e0*/  @P2 BRA `(.L_x_20961) ;  /* 0xfffffff800b82947 */ /* 0x000fea000383ffff */
.L_x_20960:
[----:B------:R-:W-:Y:S05]  /*211f0*/  @!P1 BRA `(.L_x_20954) ;  /* 0x0000000400809947 */ /* 0x000fea0003800000 */
[----:B------:R-:W-:Y:S02]  /*21200*/  ISETP.GE.U32.AND P1, PT, R56, 0x3, PT ;  /* 0x000000033800780c */ /* 0x000fe40003f26070 */
[----:B------:R-:W-:-:S11]  /*21210*/  ISETP.NE.AND P2, PT, R54, RZ, PT ;  /* 0x000000ff3600720c */ /* 0x000fd60003f45270 */
[----:B------:R-:W-:Y:S05]  /*21220*/  @!P1 BRA `(.L_x_20962) ;  /* 0x0000000000b49947 */ /* 0x000fea0003800000 */
[----:B------:R-:W0:Y:S01]  /*21230*/  LDC R51, c[0x0][0x428] ;  /* 0x00010a00ff337b82 */ /* 0x000e220000000800 */
[----:B------:R-:W-:Y:S01]  /*21240*/  VIADD R44, R40, 0xffffffff ;  /* 0xffffffff282c7836 */ /* 0x000fe20000000000 */
[----:B-1---5:R-:W-:Y:S01]  /*21250*/  IADD3 R39, PT, PT, R17, R42, RZ ;  /* 0x0000002a11277210 */ /* 0x022fe20007ffe0ff */
[----:B------:R-:W1:Y:S05]  /*21260*/  LDCU.64 UR4, c[0x0][0x3b8] ;  /* 0x00007700ff0477ac */ /* 0x000e6a0008000a00 */
[----:B------:R-:W2:Y:S08]  /*21270*/  LDC.64 R46, c[0x0][0x3f8] ;  /* 0x0000fe00ff2e7b82 */ /* 0x000eb00000000a00 */
[----:B------:R-:W3:Y:S01]  /*21280*/  LDC.64 R48, c[0x0][0x400] ;  /* 0x00010000ff307b82 */ /* 0x000ee20000000a00 */
[----:B0-----:R-:W-:-:S04]  /*21290*/  IMAD R33, R44, R51, R21 ;  /* 0x000000332c217224 */ /* 0x001fc800078e0215 */
[----:B------:R-:W-:-:S04]  /*212a0*/  IMAD R39, R33, R28, R39 ;  /* 0x0000001c21277224 */ /* 0x000fc800078e0227 */
[----:B--2---:R-:W-:-:S05]  /*212b0*/  IMAD.WIDE R32, R39, 0x4, R46 ;  /* 0x0000000427207825 */ /* 0x004fca00078e022e */
[----:B------:R-:W2:Y:S01]  /*212c0*/  LDG.E R41, desc[UR6][R32.64] ;  /* 0x0000000620297981 */ /* 0x000ea2000c1e1900 */
[----:B------:R-:W-:Y:S02]  /*212d0*/  SHF.R.S32.HI R34, RZ, 0x1f, R40 ;  /* 0x0000001fff227819 */ /* 0x000fe40000011428 */
[----:B------:R-:W-:-:S04]  /*212e0*/  IADD3 R35, P1, PT, R31, R40, RZ ;  /* 0x000000281f237210 */ /* 0x000fc80007f3e0ff */
[----:B------:R-:W-:Y:S02]  /*212f0*/  LEA.HI.X.SX32 R38, R31, R34, 0x1, P1 ;  /* 0x000000221f267211 */ /* 0x000fe400008f0eff */
[----:B-1----:R-:W-:-:S04]  /*21300*/  LEA R34, P1, R35, UR4, 0x2 ;  /* 0x0000000423227c11 */ /* 0x002fc8000f8210ff */
[----:B------:R-:W-:Y:S01]  /*21310*/  LEA.HI.X R35, R35, UR5, R38, 0x2, P1 ;  /* 0x0000000523237c11 */ /* 0x000fe200088f1426 */
[----:B---3--:R-:W-:-:S04]  /*21320*/  IMAD.WIDE R38, R39, 0x4, R48 ;  /* 0x0000000427267825 */ /* 0x008fc800078e0230 */
[----:B--2---:R-:W-:Y:S04]  /*21330*/  STG.E desc[UR6][R34.64+-0x4], R41 ;  /* 0xfffffc2922007986 */ /* 0x004fe8000c101906 */
        /* <DEDUP_REMOVED lines=19> */
[----:B0-----:R-:W-:Y:S02]  /*21470*/  IADD3 R33, PT, PT, R21, -R51, R50 ;  /* 0x8000003315217210 */ /* 0x001fe40007ffe032 */
[----:B---3--:R-:W-:-:S05]  /*21480*/  IADD3 R32, PT, PT, R17, R44, RZ ;  /* 0x0000002c11207210 */ /* 0x008fca0007ffe0ff */
[----:B------:R-:W-:-:S04]  /*21490*/  IMAD R43, R33, R28, R32 ;  /* 0x0000001c212b7224 */ /* 0x000fc800078e0220 */
[----:B------:R-:W-:-:S06]  /*214a0*/  IMAD.WIDE R32, R43, 0x4, R46 ;  /* 0x000000042b207825 */ /* 0x000fcc00078e022e */
[----:B------:R-:W3:Y:S01]  /*214b0*/  LDG.E R33, desc[UR6][R32.64] ;  /* 0x0000000620217981 */ /* 0x000ee2000c1e1900 */
[----:B------:R-:W-:-:S03]  /*214c0*/  IMAD.WIDE R42, R43, 0x4, R48 ;  /* 0x000000042b2a7825 */ /* 0x000fc600078e0230 */
[----:B---3--:R2:W-:Y:S04]  /*214d0*/  STG.E desc[UR6][R34.64+-0x10], R33 ;  /* 0xfffff02122007986 */ /* 0x0085e8000c101906 */
[----:B------:R2:W5:Y:S01]  /*214e0*/  LDG.E R42, desc[UR6][R42.64] ;  /* 0x000000062a2a7981 */ /* 0x000562000c1e1900 */
[----:B------:R-:W-:-:S07]  /*214f0*/  VIADD R40, R40, 0xfffffffc ;  /* 0xfffffffc28287836 */ /* 0x000fce0000000000 */
.L_x_20962:
[----:B------:R-:W-:Y:S05]  /*21500*/  @!P2 BRA `(.L_x_20954) ;  /* 0x0000000000bca947 */ /* 0x000fea0003800000 */
[----:B------:R-:W-:Y:S02]  /*21510*/  ISETP.NE.AND P1, PT, R57, RZ, PT ;  /* 0x000000ff3900720c */ /* 0x000fe40003f25270 */
[----:B------:R-:W-:-:S11]  /*21520*/  ISETP.NE.AND P2, PT, R22, RZ, PT ;  /* 0x000000ff1600720c */ /* 0x000fd60003f45270 */
[----:B------:R-:W-:Y:S05]  /*21530*/  @!P1 BRA `(.L_x_20963) ;  /* 0x0000000000709947 */ /* 0x000fea0003800000 */
[----:B------:R-:W0:Y:S01]  /*21540*/  LDC R47, c[0x0][0x428] ;  /* 0x00010a00ff2f7b82 */ /* 0x000e220000000800 */
[----:B------:R-:W-:Y:S01]  /*21550*/  VIADD R46, R40, 0xffffffff ;  /* 0xffffffff282e7836 */ /* 0x000fe20000000000 */
[----:B-----5:R-:W-:Y:S01]  /*21560*/  IADD3 R42, PT, PT, R17, R42, RZ ;  /* 0x0000002a112a7210 */ /* 0x020fe20007ffe0ff */
[----:B------:R-:W3:Y:S05]  /*21570*/  LDCU.64 UR4, c[0x0][0x3b8] ;  /* 0x00007700ff0477ac */ /* 0x000eea0008000a00 */
[----:B-12---:R-:W1:Y:S01]  /*21580*/  LDC.64 R32, c[0x0][0x3f8] ;  /* 0x0000fe00ff207b82 */ /* 0x006e620000000a00 */
[----:B0-----:R-:W-:-:S04]  /*21590*/  IMAD R35, R46, R47, R21 ;  /* 0x0000002f2e237224 */ /* 0x001fc800078e0215 */
[----:B------:R-:W-:-:S03]  /*215a0*/  IMAD R45, R35, R28, R42 ;  /* 0x0000001c232d7224 */ /* 0x000fc600078e022a */
[----:B------:R-:W0:Y:S01]  /*215b0*/  LDC.64 R42, c[0x0][0x400] ;  /* 0x00010000ff2a7b82 */ /* 0x000e220000000a00 */
[----:B-1----:R-:W-:-:S05]  /*215c0*/  IMAD.WIDE R34, R45, 0x4, R32 ;  /* 0x000000042d227825 */ /* 0x002fca00078e0220 */
        /* <DEDUP_REMOVED lines=19> */
.L_x_20963:
[----:B------:R-:W-:Y:S05]  /*21700*/  @!P2 BRA `(.L_x_20954) ;  /* 0x00000000003ca947 */ /* 0x000fea0003800000 */
[----:B------:R-:W3:Y:S01]  /*21710*/  LDCU UR4, c[0x0][0x428] ;  /* 0x00008500ff0477ac */ /* 0x000ee20008000800 */
[----:B012---:R-:W0:Y:S01]  /*21720*/  LDC.64 R32, c[0x0][0x3f8] ;  /* 0x0000fe00ff207b82 */ /* 0x007e220000000a00 */
[----:B------:R-:W-:Y:S02]  /*21730*/  VIADD R34, R40, 0xffffffff ;  /* 0xffffffff28227836 */ /* 0x000fe40000000000 */
        /* <DEDUP_REMOVED lines=12> */
.L_x_20954:
[----:B01234-:R-:W0:Y:S01]  /*21800*/  LDC.64 R32, c[0x0][0x3c0] ;  /* 0x0000f000ff207b82 */ /* 0x01fe220000000a00 */
[----:B------:R-:W-:Y:S01]  /*21810*/  IADD3 R29, PT, PT, R25, R29, RZ ;  /* 0x0000001d191d7210 */ /* 0x000fe20007ffe0ff */
[----:B------:R-:W2:Y:S06]  /*21820*/  LDG.E.CONSTANT R15, desc[UR6][R14.64] ;  /* 0x000000060e0f7981 */ /* 0x000eac000c1e9900 */
[----:B------:R-:W1:Y:S01]  /*21830*/  LDC.64 R34, c[0x0][0x3d0] ;  /* 0x0000f400ff227b82 */ /* 0x000e620000000a00 */
[----:B0-----:R-:W-:-:S05]  /*21840*/  IMAD.WIDE R32, R29, 0x4, R32 ;  /* 0x000000041d207825 */ /* 0x001fca00078e0220 */
[----:B------:R3:W-:Y:S01]  /*21850*/  STG.E desc[UR6][R32.64], R30 ;  /* 0x0000001e20007986 */ /* 0x0007e2000c101906 */
[----:B-1----:R-:W-:-:S05]  /*21860*/  IMAD.WIDE R34, R29, 0x4, R34 ;  /* 0x000000041d227825 */ /* 0x002fca00078e0222 */
[----:B-----5:R3:W-:Y:S04]  /*21870*/  STG.E desc[UR6][R34.64], R27 ;  /* 0x0000001b22007986 */ /* 0x0207e8000c101906 */
[----:B------:R-:W4:Y:S02]  /*21880*/  LDG.E R38, desc[UR6][R12.64] ;  /* 0x000000060c267981 */ /* 0x000f24000c1e1900 */
[----:B----4-:R-:W-:Y:S02]  /*21890*/  FMNMX.FTZ R31, R27, R38, PT ;  /* 0x000000261b1f7209 */ /* 0x010fe40003810000 */
[----:B------:R-:W0:Y:S03]  /*218a0*/  LDC.64 R38, c[0x0][0x3c8] ;  /* 0x0000f200ff267b82 */ /* 0x000e260000000a00 */
[----:B------:R3:W-:Y:S04]  /*218b0*/  STG.E desc[UR6][R12.64], R31 ;  /* 0x0000001f0c007986 */ /* 0x0007e8000c101906 */
[----:B------:R-:W4:Y:S01]  /*218c0*/  LDG.E R40, desc[UR6][R10.64] ;  /* 0x000000060a287981 */ /* 0x000f22000c1e1900 */
[----:B0-----:R-:W-:-:S04]  /*218d0*/  IMAD.WIDE R38, R29, 0x4, R38 ;  /* 0x000000041d267825 */ /* 0x001fc800078e0226 */
[----:B----4-:R-:W-:-:S05]  /*218e0*/  VIADD R41, R40, 0x1 ;  /* 0x0000000128297836 */ /* 0x010fca0000000000 */
[----:B------:R3:W-:Y:S04]  /*218f0*/  STG.E desc[UR6][R10.64], R41 ;  /* 0x000000290a007986 */ /* 0x0007e8000c101906 */
[----:B--2---:R3:W-:Y:S01]  /*21900*/  STG.E desc[UR6][R38.64], R15 ;  /* 0x0000000f26007986 */ /* 0x0047e2000c101906 */
[----:B------:R-:W-:Y:S05]  /*21910*/  BRA `(.L_x_20944) ;  /* 0x0000000400947947 */ /* 0x000fea0003800000 */
.L_x_20946:
[----:B------:R-:W1:Y:S01]  /*21920*/  S2UR UR5, SR_CgaCtaId ;  /* 0x00000000000579c3 */ /* 0x000e620000008800 */
[----:B------:R-:W-:Y:S02]  /*21930*/  UMOV UR4, 0x400 ;  /* 0x0000040000047882 */ /* 0x000fe40000000000 */
[----:B-1----:R-:W-:-:S09]  /*21940*/  ULEA UR4, UR5, UR4, 0x18 ;  /* 0x0000000405047291 */ /* 0x002fd2000f8ec0ff */
[----:B------:R2:W-:Y:S01]  /*21950*/  STS [UR4], R28 ;  /* 0x0000001cff007988 */ /* 0x0005e20008000804 */
[----:B------:R-:W-:Y:S05]  /*21960*/  BRA `(.L_x_20942) ;  /* 0x0000000400a87947 */ /* 0x000fea0003800000 */
.L_x_20943:
        /* <DEDUP_REMOVED lines=8> */
[----:B------:R-:W-:Y:S01]  /*219f0*/  LEA R33, R23, R0, 0x2 ;  /* 0x0000000017217211 */ /* 0x000fe200078e10ff */
        /* <DEDUP_REMOVED lines=11> */
[----:B------:R3:W2:Y:S01]  /*21ab0*/  LDG.E.CONSTANT R35, desc[UR6][R14.64] ;  /* 0x000000060e237981 */ /* 0x0006a2000c1e9900 */
[----:B-1----:R-:W-:Y:S01]  /*21ac0*/  IADD3 R29, P2, PT, R17, R38, RZ ;  /* 0x00000026111d7210 */ /* 0x002fe20007f5e0ff */
[----:B------:R-:W-:-:S05]  /*21ad0*/  @!P1 IMAD.WIDE R30, R33, 0x4, R4 ;  /* 0x00000004211e9825 */ /* 0x000fca00078e0204 */
[----:B------:R4:W5:Y:S01]  /*21ae0*/  @!P1 LDG.E.CONSTANT R27, desc[UR6][R30.64] ;  /* 0x000000061e1b9981 */ /* 0x000962000c1e9900 */
[----:B------:R-:W-:Y:S01]  /*21af0*/  VIADD R34, R38, 0x1 ;  /* 0x0000000126227836 */ /* 0x000fe20000000000 */
[----:B---3--:R-:W-:Y:S01]  /*21b00*/  SHF.R.S32.HI R14, RZ, 0x1f, R38 ;  /* 0x0000001fff0e7819 */ /* 0x008fe20000011426 */
[----:B------:R-:W-:-:S03]  /*21b10*/  IMAD.SHL.U32 R15, R29, 0x4, RZ ;  /* 0x000000041d0f7824 */ /* 0x000fc600078e00ff */
[----:B------:R-:W-:Y:S02]  /*21b20*/  LEA.HI.X.SX32 R14, R17, R14, 0x1, P2 ;  /* 0x0000000e110e7211 */ /* 0x000fe400010f0eff */
[----:B----4-:R-:W-:Y:S02]  /*21b30*/  IADD3 R30, P5, PT, R15, UR10, RZ ;  /* 0x0000000a0f1e7c10 */ /* 0x010fe4000ffbe0ff */
[----:B------:R-:W-:Y:S02]  /*21b40*/  SHF.L.U64.HI R29, R29, 0x2, R14 ;  /* 0x000000021d1d7819 */ /* 0x000fe4000001020e */
[----:B--2---:R-:W-:Y:S02]  /*21b50*/  IADD3 R14, P2, PT, R15, UR8, RZ ;  /* 0x000000080f0e7c10 */ /* 0x004fe4000ff5e0ff */
[C---:B------:R-:W-:Y:S02]  /*21b60*/  IADD3.X R31, PT, PT, R29.reuse, UR11, RZ, P5, !PT ;  /* 0x0000000b1d1f7c10 */ /* 0x040fe4000affe4ff */
[----:B------:R-:W-:-:S05]  /*21b70*/  IADD3.X R15, PT, PT, R29, UR9, RZ, P2, !PT ;  /* 0x000000091d0f7c10 */ /* 0x000fca00097fe4ff */
[----:B------:R1:W-:Y:S01]  /*21b80*/  STG.E desc[UR6][R14.64], R35 ;  /* 0x000000230e007986 */ /* 0x0003e2000c101906 */
[----:B------:R-:W-:Y:S05]  /*21b90*/  @!P1 BRA `(.L_x_20964) ;  /* 0x0000000000ec9947 */ /* 0x000fea0003800000 */
[----:B-1----:R-:W-:Y:S01]  /*21ba0*/  IMAD.WIDE R14, R33, 0x4, R4 ;  /* 0x00000004210e7825 */ /* 0x002fe200078e0204 */
[----:B------:R-:W1:Y:S04]  /*21bb0*/  LDC R40, c[0x0][0x448] ;  /* 0x00011200ff287b82 */ /* 0x000e680000000800 */
[----:B-----5:R2:W3:Y:S01]  /*21bc0*/  LDG.E.CONSTANT R27, desc[UR6][R14.64] ;  /* 0x000000060e1b7981 */ /* 0x0204e2000c1e9900 */
[----:B------:R-:W-:Y:S01]  /*21bd0*/  IABS R41, R28 ;  /* 0x0000001c00297213 */ /* 0x000fe20000000000 */
[----:B------:R-:W-:-:S04]  /*21be0*/  UIADD3 UR4, UPT, UPT, UR4, 0x4, URZ ;  /* 0x0000000404047890 */ /* 0x000fc8000fffe0ff */
[----:B------:R-:W-:Y:S01]  /*21bf0*/  ULEA UR4, UR5, UR4, 0x18 ;  /* 0x0000000405047291 */ /* 0x000fe2000f8ec0ff */
[----:B--2---:R-:W-:Y:S02]  /*21c00*/  IABS R15, R35 ;  /* 0x00000023000f7213 */ /* 0x004fe40000000000 */
[----:B-1----:R-:W-:-:S04]  /*21c10*/  IABS R42, R40 ;  /* 0x00000028002a7213 */ /* 0x002fc80000000000 */
[----:B------:R-:W1:Y:S08]  /*21c20*/  I2F.RP R29, R42 ;  /* 0x0000002a001d7306 */ /* 0x000e700000209400 */
[----:B-1----:R-:W1:Y:S02]  /*21c30*/  MUFU.RCP R29, R29 ;  /* 0x0000001d001d7308 */ /* 0x002e640000001000 */
[----:B-1----:R-:W-:-:S02]  /*21c40*/  IADD3 R32, PT, PT, R29, 0xffffffe, RZ ;  /* 0x0ffffffe1d207810 */ /* 0x002fc40007ffe0ff */
[----:B------:R-:W-:-:S04]  /*21c50*/  LOP3.LUT R29, R35, R40, RZ, 0x3c, !PT ;  /* 0x00000028231d7212 */ /* 0x000fc800078e3cff */
[----:B------:R1:W2:Y:S01]  /*21c60*/  F2I.FTZ.U32.TRUNC.NTZ R33, R32 ;  /* 0x0000002000217305 */ /* 0x0002a2000021f000 */
[----:B------:R-:W-:Y:S01]  /*21c70*/  ISETP.GE.AND P5, PT, R29, RZ, PT ;  /* 0x000000ff1d00720c */ /* 0x000fe20003fa6270 */
        /* <DEDUP_REMOVED lines=15> */
[----:B-1----:R-:W-:-:S04]  /*21d70*/  IADD3 R32, PT, PT, R39, 0xffffffe, RZ ;  /* 0x0ffffffe27207810 */ /* 0x002fc80007ffe0ff */
[----:B------:R-:W1:Y:S07]  /*21d80*/  F2I.FTZ.U32.TRUNC.NTZ R15, R32 ;  /* 0x00000020000f7305 */ /* 0x000e6e000021f000 */
[----:B------:R-:W-:-:S05]  /*21d90*/  @P1 VIADD R14, R14, 0x1 ;  /* 0x000000010e0e1836 */ /* 0x000fca0000000000 */
[----:B------:R-:W-:Y:S01]  /*21da0*/  MOV R29, R14 ;  /* 0x0000000e001d7202 */ /* 0x000fe20000000f00 */
[----:B-1----:R-:W-:-:S04]  /*21db0*/  IMAD.MOV R14, RZ, RZ, -R15 ;  /* 0x000000ffff0e7224 */ /* 0x002fc800078e0a0f */
        /* <DEDUP_REMOVED lines=15> */
[----:B------:R-:W-:Y:S01]  /*21eb0*/  @!P1 IMAD.IADD R14, R14, 0x1, -R33 ;  /* 0x000000010e0e9824 */ /* 0x000fe200078e0a21 */
[----:B------:R-:W-:-:S03]  /*21ec0*/  IADD3 R33, PT, PT, R17, R38, RZ ;  /* 0x0000002611217210 */ /* 0x000fc60007ffe0ff */
[----:B------:R-:W-:Y:S01]  /*21ed0*/  @!P2 IMAD.MOV R14, RZ, RZ, -R14 ;  /* 0x000000ffff0ea224 */ /* 0x000fe200078e0a0e */
[----:B------:R-:W-:-:S04]  /*21ee0*/  @!P5 LOP3.LUT R14, RZ, R28, RZ, 0x33, !PT ;  /* 0x0000001cff0ed212 */ /* 0x000fc800078e33ff */
[----:B------:R-:W-:Y:S02]  /*21ef0*/  LEA R29, R14, UR4, 0x2 ;  /* 0x000000040e1d7c11 */ /* 0x000fe4000f8e10ff */
[----:B------:R-:W1:Y:S03]  /*21f00*/  LDC.64 R14, c[0x0][0x3a0] ;  /* 0x0000e800ff0e7b82 */ /* 0x000e660000000a00 */
[----:B------:R-:W3:Y:S01]  /*21f10*/  LDS R32, [R29] ;  /* 0x000000001d207984 */ /* 0x000ee20000000800 */
[----:B-1----:R-:W-:-:S04]  /*21f20*/  IMAD.WIDE R14, R33, 0x4, R14 ;  /* 0x00000004210e7825 */ /* 0x002fc800078e020e */
[----:B---3--:R-:W-:-:S05]  /*21f30*/  FADD.FTZ R33, R27, -R32 ;  /* 0x800000201b217221 */ /* 0x008fca0000010000 */
[----:B------:R2:W-:Y:S02]  /*21f40*/  STG.E desc[UR6][R14.64], R33 ;  /* 0x000000210e007986 */ /* 0x0005e4000c101906 */
.L_x_20964:
[----:B-----5:R4:W-:Y:S04]  /*21f50*/  STG.E desc[UR6][R30.64], R27 ;  /* 0x0000001b1e007986 */ /* 0x0209e8000c101906 */
[----:B------:R4:W-:Y:S02]  /*21f60*/  STS [UR12], R34 ;  /* 0x00000022ff007988 */ /* 0x0009e4000800080c */
.L_x_20944:
[----:B------:R-:W-:Y:S05]  /*21f70*/  WARPSYNC.ALL ;  /* 0x0000000000007948 */ /* 0x000fea0003800000 */
[----:B------:R-:W5:Y:S08]  /*21f80*/  S2UR UR5, SR_CgaCtaId ;  /* 0x00000000000579c3 */ /* 0x000f700000008800 */
[----:B------:R-:W-:Y:S01]  /*21f90*/  BAR.SYNC.DEFER_BLOCKING 0x0 ;  /* 0x0000000000007b1d */ /* 0x000fe20000010000 */
[C---:B------:R-:W-:Y:S01]  /*21fa0*/  ISETP.GE.U32.AND P1, PT, R23.reuse, 0x3f, PT ;  /* 0x0000003f1700780c */ /* 0x040fe20003f26070 */
[----:B------:R-:W-:-:S04]  /*21fb0*/  VIADD R23, R23, 0x1 ;  /* 0x0000000117177836 */ /* 0x000fc80000000000 */
[----:B------:R-:W-:Y:S02]  /*21fc0*/  UMOV UR4, 0x400 ;  /* 0x0000040000047882 */ /* 0x000fe40000000000 */
[----:B-----5:R-:W-:-:S09]  /*21fd0*/  ULEA UR4, UR5, UR4, 0x18 ;  /* 0x0000000405047291 */ /* 0x020fd2000f8ec0ff */
[----:B-123--:R-:W1:Y:S02]  /*21fe0*/  LDS R15, [UR4] ;  /* 0x00000004ff0f7984 */ /* 0x00ee640008000800 */
[----:B-1----:R-:W-:-:S13]  /*21ff0*/  ISETP.LT.AND P2, PT, R15, R28, PT ;  /* 0x0000001c0f00720c */ /* 0x002fda0003f41270 */
[----:B------:R-:W-:Y:S05]  /*22000*/  @!P1 BRA P2, `(.L_x_20965) ;  /* 0xffffffc400f89947 */ /* 0x000fea000103ffff */
.L_x_20942:
[----:B------:R-:W-:Y:S05]  /*22010*/  BSYNC.RECONVERGENT B0 ;  /* 0x0000000000007941 */ /* 0x000fea0003800200 */
.L_x_20941:
[----:B------:R-:W5:Y:S02]  /*22020*/  LDCU.64 UR4, c[0x0][0x3e8] ;  /* 0x00007d00ff0477ac */ /* 0x000f640008000a00 */
[----:B-----5:R-:W-:-:S04]  /*22030*/  ISETP.NE.U32.AND P0, PT, RZ, UR4, PT ;  /* 0x00000004ff007c0c */ /* 0x020fc8000bf05070 */
[----:B------:R-:W-:-:S04]  /*22040*/  ISETP.NE.AND.EX P0, PT, RZ, UR5, PT, P0 ;  /* 0x00000005ff007c0c */ /* 0x000fc8000bf05300 */
[----:B------:R-:W-:-:S13]  /*22050*/  ISETP.NE.OR P0, PT, R60, RZ, !P0 ;  /* 0x000000ff3c00720c */ /* 0x000fda0004705670 */
[----:B------:R-:W-:Y:S05]  /*22060*/  @P0 EXIT ;  /* 0x000000000000094d */ /* 0x000fea0003800000 */
[----:B---3--:R-:W1:Y:S01]  /*22070*/  LDC.64 R2, c[0x0][0x3e8] ;  /* 0x0000fa00ff027b82 */ /* 0x008e620000000a00 */
[----:B------:R-:W3:Y:S01]  /*22080*/  LDCU UR4, c[0x0][0x444] ;  /* 0x00008880ff0477ac */ /* 0x000ee20008000800 */
[----:B-1----:R-:W-:-:S06]  /*22090*/  IMAD.WIDE.U32 R2, R36, 0x4, R2 ;  /* 0x0000000424027825 */ /* 0x002fcc00078e0002 */
[----:B------:R-:W3:Y:S02]  /*220a0*/  LDG.E R2, desc[UR6][R2.64] ;  /* 0x0000000602027981 */ /* 0x000ee4000c1e1900 */
[----:B---3--:R-:W-:-:S13]  /*220b0*/  ISETP.GE.AND P0, PT, R2, UR4, PT ;  /* 0x0000000402007c0c */ /* 0x008fda000bf06270 */
[----:B------:R-:W1:Y:S02]  /*220c0*/  @!P0 LDC.64 R4, c[0x0][0x3f0] ;  /* 0x0000fc00ff048b82 */ /* 0x000e640000000a00 */
[----:B-1----:R-:W-:-:S05]  /*220d0*/  @!P0 IADD3 R4, P1, PT, R36, R4, RZ ;  /* 0x0000000424048210 */ /* 0x002fca0007f3e0ff */
[----:B------:R-:W-:-:S05]  /*220e0*/  @!P0 IMAD.X R5, RZ, RZ, R5, P1 ;  /* 0x000000ffff058224 */ /* 0x000fca00008e0605 */
[----:B------:R1:W-:Y:S01]  /*220f0*/  @!P0 STG.E.U8 desc[UR6][R4.64], RZ ;  /* 0x000000ff04008986 */ /* 0x0003e2000c101106 */
[----:B------:R-:W-:Y:S05]  /*22100*/  @!P0 EXIT ;  /* 0x000000000000894d */ /* 0x000fea0003800000 */
[----:B------:R-:W3:Y:S02]  /*22110*/  LDCU.U8 UR4, c[0x0][0x438] ;  /* 0x00008700ff0477ac */ /* 0x000ee40008000000 */
[----:B---3--:R-:W-:-:S13]  /*22120*/  ISETP.NE.AND P0, PT, RZ, UR4, PT ;  /* 0x00000004ff007c0c */ /* 0x008fda000bf05270 */
[----:B------:R-:W-:Y:S05]  /*22130*/  @!P0 EXIT ;  /* 0x000000000000894d */ /* 0x000fea0003800000 */
[----:B------:R-:W3:Y:S01]  /*22140*/  LDCU.64 UR4, c[0x0][0x3f0] ;  /* 0x00007e00ff0477ac */ /* 0x000ee20008000a00 */
[----:B------:R-:W-:Y:S02]  /*22150*/  MOV R18, 0x1 ;  /* 0x0000000100127802 */ /* 0x000fe40000000f00 */
[----:B---3--:R-:W-:-:S05]  /*22160*/  IADD3 R36, P0, PT, R36, UR4, RZ ;  /* 0x0000000424247c10 */ /* 0x008fca000ff1e0ff */
[----:B------:R-:W-:-:S05]  /*22170*/  IMAD.X R37, RZ, RZ, UR5, P0 ;  /* 0x00000005ff257e24 */ /* 0x000fca00080e06ff */
[----:B------:R-:W-:Y:S01]  /*22180*/  STG.E.U8 desc[UR6][R36.64], R18 ;  /* 0x0000001224007986 */ /* 0x000fe2000c101106 */
[----:B------:R-:W-:Y:S05]  /*22190*/  EXIT ;  /* 0x000000000000794d */ /* 0x000fea0003800000 */
.L_x_20966:
        /* <DEDUP_REMOVED lines=14> */
.L_x_38477:


//--------------------- .text._ZN17fastertransformer38beam_online_softmax_topk_stage2_kernelIfLi64ELi128EEEvPKfS2_PiPT_ii --------------------------
	.section	.text._ZN17fastertransformer38beam_online_softmax_topk_stage2_kernelIfLi64ELi128EEEvPKfS2_PiPT_ii,"ax",@progbits
	.align	128
        .global         _ZN17fastertransformer38beam_online_softmax_topk_stage2_kernelIfLi64ELi128EEEvPKfS2_PiPT_ii
        .type           _ZN17fastertransformer38beam_online_softmax_topk_stage2_kernelIfLi64ELi128EEEvPKfS2_PiPT_ii,@function
        .size           _ZN17fastertransformer38beam_online_softmax_topk_stage2_kernelIfLi64ELi128EEEvPKfS2_PiPT_ii,(.L_x_38478 - _ZN17fastertransformer38beam_online_softmax_topk_stage2_kernelIfLi64ELi128EEEvPKfS2_PiPT_ii)
        .other          _ZN17fastertransformer38beam_online_softmax_topk_stage2_kernelIfLi64ELi128EEEvPKfS2_PiPT_ii,@"STO_CUDA_ENTRY STV_DEFAULT"
_ZN17fastertransformer38beam_online_softmax_topk_stage2_kernelIfLi64ELi128EEEvPKfS2_PiPT_ii:
.text._ZN17fastertransformer38beam_online_softmax_topk_stage2_kernelIfLi64ELi128EEEvPKfS2_PiPT_ii:
        /* <DEDUP_REMOVED lines=10> */
[----:B------:R-:W-:Y:S01]  /*00a0*/  IADD3 R0, PT, PT, R1, 0x110, RZ ;  /* 0x0000011001007810 */ /* 0x000fe20007ffe0ff */
[----:B------:R-:W-:Y:S01]  /*00b0*/  IMAD.MOV.U32 R8, RZ, RZ, -0x800001 ;  /* 0xff7fffffff087424 */ /* 0x000fe200078e00ff */
        /* <DEDUP_REMOVED lines=87> */
[----:B------:R-:W-:Y:S01]  /*0630*/  IMAD.SHL.U32 R2, R2, 0x80, RZ ;  /* 0x0000008002027824 */ /* 0x000fe200078e00ff */
[----:B------:R-:W-:Y:S02]  /*0640*/  IADD3.X R8, PT, PT, RZ, R11, RZ, P0, !PT ;  /* 0x0000000bff087210 */ /* 0x000fe400007fe4ff */
[----:B------:R-:W-:-:S02]  /*0650*/  IMAD.MOV R10, RZ, RZ, -R6 ;  /* 0x000000ffff0a7224 */ /* 0x000fc400078e0a06 */
[----:B------:R-:W-:Y:S02]  /*0660*/  LOP3.LUT R7, R2, 0x180, RZ, 0xc0, !PT ;  /* 0x0000018002077812 */ /* 0x000fe400078ec0ff */
[----:B-1----:R-:W-:-:S04]  /*0670*/  LEA R12, P0, R13, UR6, 0x2 ;  /* 0x000000060d0c7c11 */ /* 0x002fc8000f8010ff */
[----:B------:R-:W-:Y:S01]  /*0680*/  LEA.HI.X R13, R13, UR7, R8, 0x2, P0 ;  /* 0x000000070d0d7c11 */ /* 0x000fe200080f1408 */
[----:B0-----:R-:W-:Y:S01]  /*0690*/  ULEA UR4, UR5, UR4, 0x18 ;  /* 0x0000000405047291 */ /* 0x001fe2000f8ec0ff */
[----:B------:R-:W-:-:S05]  /*06a0*/  IMAD.IADD R8, R7, 0x1, R4 ;  /* 0x0000000107087824 */ /* 0x000fca00078e0204 */
[----:B------:R-:W-:-:S07]  /*06b0*/  LEA R2, R4, UR4, 0x2 ;  /* 0x0000000404027c11 */ /* 0x000fce000f8e10ff */
.L_x_20971:
[----:B------:R-:W-:Y:S01]  /*06c0*/  MOV R7, R13 ;  /* 0x0000000d00077202 */ /* 0x000fe20000000f00 */
        /* <DEDUP_REMOVED lines=9> */
.L_x_20970:
[----:B------:R-:W-:Y:S05]  /*0760*/  BSYNC.RECONVERGENT B1 ;  /* 0x0000000000017941 */ /* 0x000fea0003800200 */
.L_x_20969:
[----:B------:R-:W-:Y:S05]  /*0770*/  @!P1 BRA `(.L_x_20968) ;  /* 0x00000004007c9947 */ /* 0x000fea0003800000 */
[----:B------:R-:W0:Y:S01]  /*0780*/  S2UR UR5, SR_CgaCtaId ;  /* 0x00000000000579c3 */ /* 0x000e220000008800 */
[----:B------:R-:W1:Y:S01]  /*0790*/  LDCU.64 UR6, c[0x0][0x380] ;  /* 0x00007000ff0677ac */ /* 0x000e620008000a00 */
[----:B------:R-:W-:Y:S01]  /*07a0*/  IADD3 R2, P0, PT, R9, R8, RZ ;  /* 0x0000000809027210 */ /* 0x000fe20007f1e0ff */
[----:B------:R-:W-:Y:S01]  /*07b0*/  IMAD.IADD R7, R3, 0x1, -R8 ;  /* 0x0000000103077824 */ /* 0x000fe200078e0a08 */
[----:B------:R-:W-:Y:S01]  /*07c0*/  BSSY.RECONVERGENT B1, `(.L_x_20972) ;  /* 0x0000036000017945 */ /* 0x000fe20003800200 */
[----:B------:R-:W-:Y:S01]  /*07d0*/  UMOV UR4, 0x400 ;  /* 0x0000040000047882 */ /* 0x000fe20000000000 */
[----:B------:R-:W-:Y:S01]  /*07e0*/  IADD3.X R11, PT, PT, RZ, R11, RZ, P0, !PT ;  /* 0x0000000bff0b7210 */ /* 0x000fe200007fe4ff */
        /* <DEDUP_REMOVED lines=11> */
[----:B------:R-:W-:Y:S02]  /*08a0*/  PLOP3.LUT P0, PT, PT, PT, PT, 0x8, 0x80 ;  /* 0x000000000080781c */ /* 0x000fe40003f0e170 */
[----:B------:R-:W-:-:S11]  /*08b0*/  IADD3 R41, PT, PT, R3, -0x600, RZ ;  /* 0xfffffa0003297810 */ /* 0x000fd60007ffe0ff */
.L_x_20974:
        /* <DEDUP_REMOVED lines=38> */
.L_x_20973:
[----:B------:R-:W-:Y:S05]  /*0b20*/  BSYNC.RECONVERGENT B1 ;  /* 0x0000000000017941 */ /* 0x000fea0003800200 */
.L_x_20972:
[----:B------:R-:W-:Y:S01]  /*0b30*/  IADD3 R9, PT, PT, R3, -R8, RZ ;  /* 0x8000000803097210 */ /* 0x000fe20007ffe0ff */
[----:B------:R-:W-:Y:S03]  /*0b40*/  BSSY.RECONVERGENT B1, `(.L_x_20975) ;  /* 0x0000018000017945 */ /* 0x000fe60003800200 */
        /* <DEDUP_REMOVED lines=23> */
.L_x_20976:
[----:B------:R-:W-:Y:S05]  /*0cc0*/  BSYNC.RECONVERGENT B1 ;  /* 0x0000000000017941 */ /* 0x000fea0003800200 */
.L_x_20975:
        /* <DEDUP_REMOVED lines=10> */
.L_x_20968:
[----:B------:R-:W-:Y:S05]  /*0d70*/  BSYNC.RECONVERGENT B0 ;  /* 0x0000000000007941 */ /* 0x000fea0003800200 */
.L_x_20967:
[----:B------:R-:W-:Y:S01]  /*0d80*/  ISETP.GE.U32.AND P0, PT, R4, R5, PT ;  /* 0x000000050400720c */ /* 0x000fe20003f06070 */
[----:B------:R-:W-:Y:S01]  /*0d90*/  BAR.SYNC.DEFER_BLOCKING 0x0 ;  /* 0x0000000000007b1d */ /* 0x000fe20000010000 */
[----:B------:R-:W-:Y:S02]  /*0da0*/  HFMA2 R160, -RZ, RZ, 0, 0 ;  /* 0x00000000ffa07431 */ /* 0x000fe400000001ff */
[----:B------:R-:W-:Y:S01]  /*0db0*/  IMAD.MOV.U32 R25, RZ, RZ, -0x1 ;  /* 0xffffffffff197424 */ /* 0x000fe200078e00ff */
[----:B------:R-:W-:Y:S01]  /*0dc0*/  MOV R155, 0xff7fffff ;  /* 0xff7fffff009b7802 */ /* 0x000fe20000000f00 */
[----:B------:R-:W-:Y:S01]  /*0dd0*/  IMAD.MOV.U32 R157, RZ, RZ, -0x800001 ;  /* 0xff7fffffff9d7424 */ /* 0x000fe200078e00ff */
[----:B------:R-:W-:Y:S01]  /*0de0*/  MOV R151, 0xff7fffff ;  /* 0xff7fffff00977802 */ /* 0x000fe20000000f00 */
[----:B------:R-:W-:Y:S01]  /*0df0*/  BSSY.RECONVERGENT B0, `(.L_x_20977) ;  /* 0x0000140000007945 */ /* 0x000fe20003800200 */
        /* <DEDUP_REMOVED lines=27> */
[----:B0-----:R-:W-:Y:S01]  /*0fb0*/  MOV R3, 0xff7fffff ;  /* 0xff7fffff00037802 */ /* 0x001fe20000000f00 */
        /* <DEDUP_REMOVED lines=111> */
[----:B------:R-:W-:-:S03]  /*16b0*/  MOV R2, 0x400 ;  /* 0x0000040000027802 */ /* 0x000fc60000000f00 */
[----:B------:R-:W-:Y:S02]  /*16c0*/  UIADD3 UR4, UPT, UPT, -UR5, URZ, URZ ;  /* 0x000000ff05047290 */ /* 0x000fe4000fffe1ff */
[----:B------:R-:W-:Y:S02]  /*16d0*/  VIADD R2, R2, 0xa30 ;  /* 0x00000a3002027836 */ /* 0x000fe40000000000 */
[----:B------:R-:W-:-:S03]  /*16e0*/  UISETP.GE.AND UP0, UPT, UR4, URZ, UPT ;  /* 0x000000ff0400728c */ /* 0x000fc6000bf06270 */
[----:B0-----:R-:W-:Y:S02]  /*16f0*/  LEA R3, R3, R2, 0x18 ;  /* 0x0000000203037211 */ /* 0x001fe400078ec0ff */
[----:B------:R-:W-:Y:S02]  /*1700*/  MOV R2, UR5 ;  /* 0x0000000500027c02 */ /* 0x000fe40008000f00 */
[----:B------:R-:W-:Y:S02]  /*1710*/  IADD3 R3, PT, PT, R160, 0x108, R3 ;  /* 0x00000108a0037810 */ /* 0x000fe40007ffe003 */
[----:B------:R-:W-:Y:S05]  /*1720*/  BRA.U UP0, `(.L_x_20981) ;  /* 0x00000005000c7547 */ /* 0x000fea000b800000 */
[----:B------:R-:W-:Y:S02]  /*1730*/  UIADD3 UR5, UPT, UPT, -UR4, URZ, URZ ;  /* 0x000000ff04057290 */ /* 0x000fe4000fffe1ff */
[----:B------:R-:W-:Y:S02]  /*1740*/  UPLOP3.LUT UP0, UPT, UPT, UPT, UPT, 0x80, 0x8 ;  /* 0x000000000008789c */ /* 0x000fe40003f0f070 */
[----:B------:R-:W-:-:S09]  /*1750*/  UISETP.GT.AND UP1, UPT, UR5, 0xc, UPT ;  /* 0x0000000c0500788c */ /* 0x000fd2000bf24270 */
[----:B------:R-:W-:Y:S05]  /*1760*/  BRA.U !UP1, `(.L_x_20982) ;  /* 0x0000000109987547 */ /* 0x000fea000b800000 */
[----:B------:R-:W-:-:S11]  /*1770*/  UPLOP3.LUT UP0, UPT, UPT, UPT, UPT, 0x40, 0x4 ;  /* 0x000000000004789c */ /* 0x000fd60003f0e870 */
.L_x_20983:
[----:B------:R-:W0:Y:S01]  /*1780*/  LDS.64 R4, [R3+-0x108] ;  /* 0xfffef80003047984 */ /* 0x000e220000000a00 */
[----:B------:R-:W-:-:S03]  /*1790*/  UIADD3 UR4, UPT, UPT, UR4, 0x10, URZ ;  /* 0x0000001004047890 */ /* 0x000fc6000fffe0ff */
[----:B---3--:R-:W1:Y:S01]  /*17a0*/  LDS.64 R6, [R3+-0x8] ;  /* 0xfffff80003067984 */ /* 0x008e620000000a00 */
[----:B------:R-:W-:-:S03]  /*17b0*/  UISETP.GE.AND UP1, UPT, UR4, -0xc, UPT ;  /* 0xfffffff40400788c */ /* 0x000fc6000bf26270 */
[----:B------:R-:W2:Y:S04]  /*17c0*/  LDS.64 R8, [R3+-0x100] ;  /* 0xffff000003087984 */ /* 0x000ea80000000a00 */
[----:B------:R-:W3:Y:S04]  /*17d0*/  LDS.64 R10, [R3] ;  /* 0x00000000030a7984 */ /* 0x000ee80000000a00 */
[----:B------:R-:W4:Y:S04]  /*17e0*/  LDS.64 R12, [R3+-0xf8] ;  /* 0xffff0800030c7984 */ /* 0x000f280000000a00 */
[----:B------:R-:W5:Y:S04]  /*17f0*/  LDS.64 R14, [R3+0x8] ;  /* 0x00000800030e7984 */ /* 0x000f680000000a00 */
[----:B------:R-:W5:Y:S04]  /*1800*/  LDS.64 R16, [R3+-0xf0] ;  /* 0xffff100003107984 */ /* 0x000f680000000a00 */
        /* <DEDUP_REMOVED lines=8> */
[----:B------:R2:W5:Y:S04]  /*1890*/  LDS.64 R34, [R3+0x30] ;  /* 0x0000300003227984 */ /* 0x0005680000000a00 */
[----:B0-----:R-:W-:Y:S04]  /*18a0*/  STL.64 [R0+-0x108], R4 ;  /* 0xfffef80400007387 */ /* 0x001fe80000100a00 */
[----:B-1----:R-:W-:Y:S01]  /*18b0*/  STL.64 [R0+-0x8], R6 ;  /* 0xfffff80600007387 */ /* 0x002fe20000100a00 */
[----:B--2---:R-:W-:-:S03]  /*18c0*/  VIADD R3, R3, 0x40 ;  /* 0x0000004003037836 */ /* 0x004fc60000000000 */
[----:B------:R-:W-:Y:S04]  /*18d0*/  STL.64 [R0+-0x100], R8 ;  /* 0xffff000800007387 */ /* 0x000fe80000100a00 */
[----:B---3--:R-:W-:Y:S04]  /*18e0*/  STL.64 [R0], R10 ;  /* 0x0000000a00007387 */ /* 0x008fe80000100a00 */
[----:B----4-:R-:W-:Y:S04]  /*18f0*/  STL.64 [R0+-0xf8], R12 ;  /* 0xffff080c00007387 */ /* 0x010fe80000100a00 */
[----:B-----5:R-:W-:Y:S04]  /*1900*/  STL.64 [R0+0x8], R14 ;  /* 0x0000080e00007387 */ /* 0x020fe80000100a00 */
[----:B------:R-:W-:Y:S04]  /*1910*/  STL.64 [R0+-0xf0], R16 ;  /* 0xffff101000007387 */ /* 0x000fe80000100a00 */
[----:B------:R-:W-:Y:S04]  /*1920*/  STL.64 [R0+0x10], R18 ;  /* 0x0000101200007387 */ /* 0x000fe80000100a00 */
[----:B------:R-:W-:Y:S04]  /*1930*/  STL.64 [R0+-0xe8], R20 ;  /* 0xffff181400007387 */ /* 0x000fe80000100a00 */
[----:B------:R-:W-:Y:S04]  /*1940*/  STL.64 [R0+0x18], R22 ;  /* 0x0000181600007387 */ /* 0x000fe80000100a00 */
[----:B------:R-:W-:Y:S04]  /*1950*/  STL.64 [R0+-0xe0], R24 ;  /* 0xffff201800007387 */ /* 0x000fe80000100a00 */
[----:B------:R-:W-:Y:S04]  /*1960*/  STL.64 [R0+0x20], R26 ;  /* 0x0000201a00007387 */ /* 0x000fe80000100a00 */
[----:B------:R-:W-:Y:S04]  /*1970*/  STL.64 [R0+-0xd8], R28 ;  /* 0xffff281c00007387 */ /* 0x000fe80000100a00 */
[----:B------:R-:W-:Y:S04]  /*1980*/  STL.64 [R0+0x28], R30 ;  /* 0x0000281e00007387 */ /* 0x000fe80000100a00 */
[----:B------:R-:W-:Y:S04]  /*1990*/  STL.64 [R0+-0xd0], R32 ;  /* 0xffff302000007387 */ /* 0x000fe80000100a00 */
[----:B------:R0:W-:Y:S02]  /*19a0*/  STL.64 [R0+0x30], R34 ;  /* 0x0000302200007387 */ /* 0x0001e40000100a00 */
[----:B0-----:R-:W-:Y:S01]  /*19b0*/  VIADD R0, R0, 0x40 ;  /* 0x0000004000007836 */ /* 0x001fe20000000000 */
[----:B------:R-:W-:Y:S06]  /*19c0*/  BRA.U !UP1, `(.L_x_20983) ;  /* 0xfffffffd096c7547 */ /* 0x000fec000b83ffff */
.L_x_20982:
[----:B------:R-:W-:-:S04]  /*19d0*/  UIADD3 UR5, UPT, UPT, -UR4, URZ, URZ ;  /* 0x000000ff04057290 */ /* 0x000fc8000fffe1ff */
[----:B------:R-:W-:-:S09]  /*19e0*/  UISETP.GT.AND UP1, UPT, UR5, 0x4, UPT ;  /* 0x000000040500788c */ /* 0x000fd2000bf24270 */
[----:B------:R-:W-:Y:S05]  /*19f0*/  BRA.U !UP1, `(.L_x_20984) ;  /* 0x0000000109507547 */ /* 0x000fea000b800000 */
[----:B------:R-:W0:Y:S01]  /*1a00*/  LDS.64 R4, [R3+-0x108] ;  /* 0xfffef80003047984 */ /* 0x000e220000000a00 */
[----:B------:R-:W-:Y:S02]  /*1a10*/  UIADD3 UR4, UPT, UPT, UR4, 0x8, URZ ;  /* 0x0000000804047890 */ /* 0x000fe4000fffe0ff */
[----:B------:R-:W-:Y:S01]  /*1a20*/  UPLOP3.LUT UP0, UPT, UPT, UPT, UPT, 0x40, 0x4 ;  /* 0x000000000004789c */ /* 0x000fe20003f0e870 */
[----:B---3--:R-:W1:Y:S04]  /*1a30*/  LDS.64 R6, [R3+-0x8] ;  /* 0xfffff80003067984 */ /* 0x008e680000000a00 */
[----:B------:R-:W2:Y:S04]  /*1a40*/  LDS.64 R8, [R3+-0x100] ;  /* 0xffff000003087984 */ /* 0x000ea80000000a00 */
[----:B------:R-:W3:Y:S04]  /*1a50*/  LDS.64 R10, [R3] ;  /* 0x00000000030a7984 */ /* 0x000ee80000000a00 */
[----:B------:R-:W4:Y:S04]  /*1a60*/  LDS.64 R12, [R3+-0xf8] ;  /* 0xffff0800030c7984 */ /* 0x000f280000000a00 */
[----:B------:R-:W5:Y:S04]  /*1a70*/  LDS.64 R14, [R3+0x8] ;  /* 0x00000800030e7984 */ /* 0x000f680000000a00 */
[----:B------:R-:W5:Y:S04]  /*1a80*/  LDS.64 R16, [R3+-0xf0] ;  /* 0xffff100003107984 */ /* 0x000f680000000a00 */
[----:B------:R0:W5:Y:S02]  /*1a90*/  LDS.64 R18, [R3+0x10] ;  /* 0x0000100003127984 */ /* 0x0001640000000a00 */
[----:B0-----:R-:W-:-:S02]  /*1aa0*/  VIADD R3, R3, 0x20 ;  /* 0x0000002003037836 */ /* 0x001fc40000000000 */
[----:B------:R-:W-:Y:S04]  /*1ab0*/  STL.64 [R0+-0x108], R4 ;  /* 0xfffef80400007387 */ /* 0x000fe80000100a00 */
[----:B-1----:R-:W-:Y:S04]  /*1ac0*/  STL.64 [R0+-0x8], R6 ;  /* 0xfffff80600007387 */ /* 0x002fe80000100a00 */
[----:B--2---:R-:W-:Y:S04]  /*1ad0*/  STL.64 [R0+-0x100], R8 ;  /* 0xffff000800007387 */ /* 0x004fe80000100a00 */
[----:B---3--:R-:W-:Y:S04]  /*1ae0*/  STL.64 [R0], R10 ;  /* 0x0000000a00007387 */ /* 0x008fe80000100a00 */
[----:B----4-:R-:W-:Y:S04]  /*1af0*/  STL.64 [R0+-0xf8], R12 ;  /* 0xffff080c00007387 */ /* 0x010fe80000100a00 */
[----:B-----5:R-:W-:Y:S04]  /*1b00*/  STL.64 [R0+0x8], R14 ;  /* 0x0000080e00007387 */ /* 0x020fe80000100a00 */
[----:B------:R-:W-:Y:S04]  /*1b10*/  STL.64 [R0+-0xf0], R16 ;  /* 0xffff101000007387 */ /* 0x000fe80000100a00 */
[----:B------:R0:W-:Y:S02]  /*1b20*/  STL.64 [R0+0x10], R18 ;  /* 0x0000101200007387 */ /* 0x0001e40000100a00 */
[----:B0-----:R-:W-:-:S07]  /*1b30*/  IADD3 R0, PT, PT, R0, 0x20, RZ ;  /* 0x0000002000007810 */ /* 0x001fce0007ffe0ff */
.L_x_20984:
[----:B------:R-:W-:-:S09]  /*1b40*/  UISETP.NE.OR UP0, UPT, UR4, URZ, UP0 ;  /* 0x000000ff0400728c */ /* 0x000fd20008705670 */
[----:B------:R-:W-:Y:S05]  /*1b50*/  BRA.U !UP0, `(.L_x_20980) ;  /* 0x0000000108347547 */ /* 0x000fea000b800000 */
.L_x_20981:
[----:B------:R-:W0:Y:S01]  /*1b60*/  LDS.64 R4, [R3+-0x108] ;  /* 0xfffef80003047984 */ /* 0x000e220000000a00 */
[----:B------:R-:W-:-:S03]  /*1b70*/  UIADD3 UR4, UPT, UPT, UR4, 0x4, URZ ;  /* 0x0000000404047890 */ /* 0x000fc6000fffe0ff */
[----:B---3--:R-:W1:Y:S01]  /*1b80*/  LDS.64 R6, [R3+-0x8] ;  /* 0xfffff80003067984 */ /* 0x008e620000000a00 */
[----:B------:R-:W-:-:S03]  /*1b90*/  UISETP.NE.AND UP0, UPT, UR4, URZ, UPT ;  /* 0x000000ff0400728c */ /* 0x000fc6000bf05270 */
[----:B------:R-:W2:Y:S04]  /*1ba0*/  LDS.64 R8, [R3+-0x100] ;  /* 0xffff000003087984 */ /* 0x000ea80000000a00 */
[----:B------:R3:W4:Y:S02]  /*1bb0*/  LDS.64 R10, [R3] ;  /* 0x00000000030a7984 */ /* 0x0007240000000a00 */
[----:B---3--:R-:W-:Y:S02]  /*1bc0*/  VIADD R3, R3, 0x10 ;  /* 0x0000001003037836 */ /* 0x008fe40000000000 */
[----:B0-----:R-:W-:Y:S04]  /*1bd0*/  STL.64 [R0+-0x108], R4 ;  /* 0xfffef80400007387 */ /* 0x001fe80000100a00 */
[----:B-1----:R-:W-:Y:S04]  /*1be0*/  STL.64 [R0+-0x8], R6 ;  /* 0xfffff80600007387 */ /* 0x002fe80000100a00 */
[----:B--2---:R-:W-:Y:S04]  /*1bf0*/  STL.64 [R0+-0x100], R8 ;  /* 0xffff000800007387 */ /* 0x004fe80000100a00 */
[----:B----4-:R0:W-:Y:S02]  /*1c00*/  STL.64 [R0], R10 ;  /* 0x0000000a00007387 */ /* 0x0101e40000100a00 */
[----:B0-----:R-:W-:Y:S01]  /*1c10*/  VIADD R0, R0, 0x10 ;  /* 0x0000001000007836 */ /* 0x001fe20000000000 */
[----:B------:R-:W-:Y:S06]  /*1c20*/  BRA.U UP0, `(.L_x_20981) ;  /* 0xfffffffd00cc7547 */ /* 0x000fec000b83ffff */
.L_x_20980:
[----:B------:R-:W-:-:S09]  /*1c30*/  UISETP.NE.AND UP0, UPT, UR6, URZ, UPT ;  /* 0x000000ff0600728c */ /* 0x000fd2000bf05270 */
[----:B------:R-:W-:Y:S05]  /*1c40*/  BRA.U !UP0, `(.L_x_20979) ;  /* 0x0000000108487547 */ /* 0x000fea000b800000 */
[----:B------:R-:W0:Y:S01]  /*1c50*/  S2R R4, SR_CgaCtaId ;  /* 0x0000000000047919 */ /* 0x000e220000008800 */
[----:B------:R-:W-:Y:S01]  /*1c60*/  MOV R0, 0x400 ;  /* 0x0000040000007802 */ /* 0x000fe20000000f00 */
[----:B------:R-:W-:-:S04]  /*1c70*/  UIADD3 UR6, UPT, UPT, -UR6, URZ, URZ ;  /* 0x000000ff06067290 */ /* 0x000fc8000fffe1ff */
[----:B------:R-:W-:Y:S02]  /*1c80*/  VIADD R3, R0, 0xa30 ;  /* 0x00000a3000037836 */ /* 0x000fe40000000000 */
[C---:B------:R-:W-:Y:S01]  /*1c90*/  IMAD R0, R2.reuse, 0x4, R1 ;  /* 0x0000000402007824 */ /* 0x040fe200078e0201 */
[----:B------:R-:W-:Y:S02]  /*1ca0*/  LEA R2, R2, R160, 0x2 ;  /* 0x000000a002027211 */ /* 0x000fe400078e10ff */
[----:B0-----:R-:W-:Y:S01]  /*1cb0*/  LEA R3, R4, R3, 0x18 ;  /* 0x0000000304037211 */ /* 0x001fe200078ec0ff */
[----:B------:R-:W-:-:S03]  /*1cc0*/  VIADD R4, R0, 0x108 ;  /* 0x0000010800047836 */ /* 0x000fc60000000000 */
[----:B------:R-:W-:-:S07]  /*1cd0*/  IADD3 R2, PT, PT, R2, 0x100, R3 ;  /* 0x0000010002027810 */ /* 0x000fce0007ffe003 */
.L_x_20985:
[----:B------:R-:W0:Y:S01]  /*1ce0*/  LDS R0, [R2+-0x100] ;  /* 0xffff000002007984 */ /* 0x000e220000000800 */
[----:B------:R-:W-:-:S03]  /*1cf0*/  UIADD3 UR6, UPT, UPT, UR6, 0x1, URZ ;  /* 0x0000000106067890 */ /* 0x000fc6000fffe0ff */
[----:B------:R1:W2:Y:S01]  /*1d00*/  LDS R3, [R2] ;  /* 0x0000000002037984 */ /* 0x0002a20000000800 */
[----:B------:R-:W-:Y:S01]  /*1d10*/  UISETP.NE.AND UP0, UPT, UR6, URZ, UPT ;  /* 0x000000ff0600728c */ /* 0x000fe2000bf05270 */
[----:B-1----:R-:W-:Y:S02]  /*1d20*/  VIADD R2, R2, 0x4 ;  /* 0x0000000402027836 */ /* 0x002fe40000000000 */
[----:B0-----:R-:W-:Y:S04]  /*1d30*/  STL [R4+-0x100], R0 ;  /* 0xffff000004007387 */ /* 0x001fe80000100800 */
[----:B--2---:R0:W-:Y:S02]  /*1d40*/  STL [R4], R3 ;  /* 0x0000000304007387 */ /* 0x0041e40000100800 */
[----:B0-----:R-:W-:Y:S01]  /*1d50*/  VIADD R4, R4, 0x4 ;  /* 0x0000000404047836 */ /* 0x001fe20000000000 */
[----:B------:R-:W-:Y:S06]  /*1d60*/  BRA.U UP0, `(.L_x_20985) ;  /* 0xfffffffd00dc7547 */ /* 0x000fec000b83ffff */
.L_x_20979:
        /* <DEDUP_REMOVED lines=69> */
[----:B-1----:R-:W-:Y:S01]  /*21c0*/  MOV R4, R161 ;  /* 0x000000a100047202 */ /* 0x002fe20000000f00 */
[----:B------:R-:W-:-:S05]  /*21d0*/  IMAD.MOV.U32 R5, RZ, RZ, R160 ;  /* 0x000000ffff057224 */ /* 0x000fca00078e00a0 */
[----:B------:R0:W-:Y:S02]  /*21e0*/  STL.64 [R1], R4 ;  /* 0x0000000401007387 */ /* 0x0001e40000100a00 */
.L_x_20978:
[----:B------:R-:W-:Y:S05]  /*21f0*/  BSYNC.RECONVERGENT B0 ;  /* 0x0000000000007941 */ /* 0x000fea0003800200 */
.L_x_20977:
[----:B---3-5:R-:W-:Y:S01]  /*2200*/  SHFL.DOWN PT, R6, R84, 0x1, 0x1f ;  /* 0x08201f0054067f89 */ /* 0x028fe200000e0000 */
        /* <DEDUP_REMOVED lines=12> */
[----:B-1----:R-:W-:Y:S04]  /*22d0*/  STL.64 [R1+0x10], R6 ;  /* 0x0000100601007387 */ /* 0x002fe80000100a00 */
[----:B--2---:R-:W-:Y:S04]  /*22e0*/  STL.64 [R1+0x18], R8 ;  /* 0x0000180801007387 */ /* 0x004fe80000100a00 */
[----:B---3--:R-:W-:Y:S04]  /*22f0*/  STL.64 [R1+0x20], R10 ;  /* 0x0000200a01007387 */ /* 0x008fe80000100a00 */
[----:B----4-:R-:W-:Y:S04]  /*2300*/  STL.64 [R1+0x28], R12 ;  /* 0x0000280c01007387 */ /* 0x010fe80000100a00 */
        /* <DEDUP_REMOVED lines=28> */
[----:B------:R-:W-:Y:S04]  /*24d0*/  SHFL.DOWN PT, R4, R68, 0x1, 0x1f ;  /* 0x08201f0044047f89 */ /* 0x000fe800000e0000 */
[----:B------:R-:W0:Y:S04]  /*24e0*/  SHFL.DOWN PT, R5, R69, 0x1, 0x1f ;  /* 0x08201f0045057f89 */ /* 0x000e2800000e0000 */
[----:B-1----:R-:W-:Y:S04]  /*24f0*/  STL.64 [R1+0x38], R16 ;  /* 0x0000381001007387 */ /* 0x002fe80000100a00 */
[----:B--2---:R-:W-:Y:S04]  /*2500*/  STL.64 [R1+0x40], R18 ;  /* 0x0000401201007387 */ /* 0x004fe80000100a00 */
        /* <DEDUP_REMOVED lines=86> */
[----:B------:R-:W0:Y:S01]  /*2a70*/  SHFL.DOWN PT, R5, R103, 0x1, 0x1f ;  /* 0x08201f0067057f89 */ /* 0x000e2200000e0000 */
[----:B------:R-:W0:Y:S03]  /*2a80*/  S2R R0, SR_LANEID ;  /* 0x0000000000007919 */ /* 0x000e260000000000 */
[----:B-1----:R-:W-:Y:S04]  /*2a90*/  STL.64 [R1+0x120], R158 ;  /* 0x0001209e01007387 */ /* 0x002fe80000100a00 */
[----:B--2---:R-:W-:Y:S04]  /*2aa0*/  STL.64 [R1+0x130], R6 ;  /* 0x0001300601007387 */ /* 0x004fe80000100a00 */
[----:B---3--:R-:W-:Y:S04]  /*2ab0*/  STL.64 [R1+0x138], R8 ;  /* 0x0001380801007387 */ /* 0x008fe80000100a00 */
[----:B----4-:R-:W-:Y:S04]  /*2ac0*/  STL.64 [R1+0x140], R10 ;  /* 0x0001400a01007387 */ /* 0x010fe80000100a00 */
        /* <DEDUP_REMOVED lines=56> */
[----:B------:R0:W-:Y:S02]  /*2e50*/  STL.64 [R1+0x1a0], R4 ;  /* 0x0001a00401007387 */ /* 0x0001e40000100a00 */
[----:B0-----:R-:W-:Y:S01]  /*2e60*/  IMAD.MOV.U32 R5, RZ, RZ, R161 ;  /* 0x000000ffff057224 */ /* 0x001fe200078e00a1 */
[----:B------:R-:W-:Y:S06]  /*2e70*/  BAR.SYNC.DEFER_BLOCKING 0x0 ;  /* 0x0000000000007b1d */ /* 0x000fec0000010000 */
[----:B------:R-:W-:Y:S05]  /*2e80*/  @P0 BRA `(.L_x_20987) ;  /* 0x0000004000280947 */ /* 0x000fea0003800000 */
[C---:B------:R-:W-:Y:S02]  /*2e90*/  FSETP.GT.FTZ.AND P0, PT, R161.reuse, R6, PT ;  /* 0x00000006a100720b */ /* 0x040fe40003f14000 */
[----:B------:R-:W-:Y:S02]  /*2ea0*/  MOV R4, R2 ;  /* 0x0000000200047202 */ /* 0x000fe40000000f00 */
        /* <DEDUP_REMOVED lines=11> */
.L_x_21177:
[----:B------:R-:W2:Y:S04]  /*2f60*/  LDL R2, [R8] ;  /* 0x0000000008027983 */ /* 0x000ea80000100800 */
[----:B------:R-:W3:Y:S01]  /*2f70*/  LDL R10, [R8+-0x100] ;  /* 0xffff0000080a7983 */ /* 0x000ee20000100800 */
[----:B------:R-:W-:Y:S01]  /*2f80*/  IADD3 R7, PT, PT, R7, 0x1, RZ ;  /* 0x0000000107077810 */ /* 0x000fe20007ffe0ff */
        /* <DEDUP_REMOVED lines=17> */
.L_x_20989:
[----:B------:R-:W-:Y:S01]  /*30a0*/  MOV R2, R25 ;  /* 0x0000001900027202 */ /* 0x000fe20000000f00 */
[----:B------:R-:W-:Y:S02]  /*30b0*/  IMAD.MOV.U32 R10, RZ, RZ, R157 ;  /* 0x000000ffff0a7224 */ /* 0x000fe400078e009d */
[----:B------:R-:W-:Y:S02]  /*30c0*/  IMAD.MOV.U32 R25, RZ, RZ, R24 ;  /* 0x000000ffff197224 */ /* 0x000fe400078e0018 */
[----:B------:R-:W-:-:S07]  /*30d0*/  IMAD.MOV.U32 R157, RZ, RZ, R156 ;  /* 0x000000ffff9d7224 */ /* 0x000fce00078e009c */
.L_x_20990:
[----:B------:R-:W-:Y:S05]  /*30e0*/  BSYNC.RECONVERGENT B1 ;  /* 0x0000000000017941 */ /* 0x000fea0003800200 */
.L_x_20988:
        /* <DEDUP_REMOVED lines=8> */
[----:B------:R-:W-:Y:S01]  /*3170*/  ISETP.GE.OR P0, PT, R2, R27, P0 ;  /* 0x0000001b0200720c */ /* 0x000fe20000706670 */
[----:B------:R-:W-:-:S12]  /*3180*/  IMAD.MOV.U32 R156, RZ, RZ, R10 ;  /* 0x000000ffff9c7224 */ /* 0x000fd800078e000a */
[----:B------:R-:W-:Y:S05]  /*3190*/  @P0 BRA `(.L_x_20993) ;  /* 0x0000000000100947 */ /* 0x000fea0003800000 */
.L_x_20992:
[----:B------:R-:W-:Y:S01]  /*31a0*/  MOV R9, R2 ;  /* 0x0000000200097202 */ /* 0x000fe20000000f00 */
[----:B------:R-:W-:Y:S02]  /*31b0*/  IMAD.MOV.U32 R11, RZ, RZ, R10 ;  /* 0x000000ffff0b7224 */ /* 0x000fe400078e000a */
[----:B------:R-:W-:Y:S02]  /*31c0*/  IMAD.MOV.U32 R24, RZ, RZ, R27 ;  /* 0x000000ffff187224 */ /* 0x000fe400078e001b */
[----:B------:R-:W-:-:S07]  /*31d0*/  IMAD.MOV.U32 R156, RZ, RZ, R155 ;  /* 0x000000ffff9c7224 */ /* 0x000fce00078e009b */
.L_x_20993:
[----:B------:R-:W-:Y:S05]  /*31e0*/  BSYNC.RECONVERGENT B1 ;  /* 0x0000000000017941 */ /* 0x000fea0003800200 */
.L_x_20991:
        /* <DEDUP_REMOVED lines=11> */
.L_x_20995:
[----:B------:R-:W-:Y:S01]  /*32a0*/  MOV R2, R9 ;  /* 0x0000000900027202 */ /* 0x000fe20000000f00 */
[----:B------:R-:W-:Y:S02]  /*32b0*/  IMAD.MOV.U32 R10, RZ, RZ, R11 ;  /* 0x000000ffff0a7224 */ /* 0x000fe400078e000b */
[----:B------:R-:W-:Y:S02]  /*32c0*/  IMAD.MOV.U32 R27, RZ, RZ, R26 ;  /* 0x000000ffff1b7224 */ /* 0x000fe400078e001a */
[----:B------:R-:W-:-:S07]  /*32d0*/  IMAD.MOV.U32 R155, RZ, RZ, R154 ;  /* 0x000000ffff9b7224 */ /* 0x000fce00078e009a */
.L_x_20996:
[----:B------:R-:W-:Y:S05]  /*32e0*/  BSYNC.RECONVERGENT B1 ;  /* 0x0000000000017941 */ /* 0x000fea0003800200 */
.L_x_20994:
        /* <DEDUP_REMOVED lines=11> */
.L_x_20998:
[----:B------:R-:W-:Y:S01]  /*33a0*/  MOV R9, R2 ;  /* 0x0000000200097202 */ /* 0x000fe20000000f00 */
[----:B------:R-:W-:Y:S02]  /*33b0*/  IMAD.MOV.U32 R11, RZ, RZ, R10 ;  /* 0x000000ffff0b7224 */ /* 0x000fe400078e000a */
[----:B------:R-:W-:Y:S02]  /*33c0*/  IMAD.MOV.U32 R26, RZ, RZ, R29 ;  /* 0x000000ffff1a7224 */ /* 0x000fe400078e001d */
[----:B------:R-:W-:-:S07]  /*33d0*/  IMAD.MOV.U32 R154, RZ, RZ, R153 ;  /* 0x000000ffff9a7224 */ /* 0x000fce00078e0099 */
.L_x_20999:
[----:B------:R-:W-:Y:S05]  /*33e0*/  BSYNC.RECONVERGENT B1 ;  /* 0x0000000000017941 */ /* 0x000fea0003800200 */
.L_x_20997:
        /* <DEDUP_REMOVED lines=11> */
.L_x_21001:
[----:B------:R-:W-:Y:S01]  /*34a0*/  MOV R2, R9 ;  /* 0x0000000900027202 */ /* 0x000fe20000000f00 */
[----:B------:R-:W-:Y:S02]  /*34b0*/  IMAD.MOV.U32 R10, RZ, RZ, R11 ;  /* 0x000000ffff0a7224 */ /* 0x000fe400078e000b */
[----:B------:R-:W-:Y:S02]  /*34c0*/  IMAD.MOV.U32 R29, RZ, RZ, R28 ;  /* 0x000000ffff1d7224 */ /* 0x000fe400078e001c */
[----:B------:R-:W-:-:S07]  /*34d0*/  IMAD.MOV.U32 R153, RZ, RZ, R152 ;  /* 0x000000ffff997224 */ /* 0x000fce00078e0098 */
.L_x_21002:
[----:B------:R-:W-:Y:S05]  /*34e0*/  BSYNC.RECONVERGENT B1 ;  /* 0x0000000000017941 */ /* 0x000fea0003800200 */
.L_x_21000:
        /* <DEDUP_REMOVED lines=11> */
.L_x_21004:
[----:B------:R-:W-:Y:S01]  /*35a0*/  MOV R9, R2 ;  /* 0x0000000200097202 */ /* 0x000fe20000000f00 */
[----:B------:R-:W-:Y:S02]  /*35b0*/  IMAD.MOV.U32 R11, RZ, RZ, R10 ;  /* 0x000000ffff0b7224 */ /* 0x000fe400078e000a */
[----:B------:R-:W-:Y:S02]  /*35c0*/  IMAD.MOV.U32 R28, RZ, RZ, R31 ;  /* 0x000000ffff1c7224 */ /* 0x000fe400078e001f */
[----:B------:R-:W-:-:S07]  /*35d0*/  IMAD.MOV.U32 R152, RZ, RZ, R151 ;  /* 0x000000ffff987224 */ /* 0x000fce00078e0097 */
.L_x_21005:
[----:B------:R-:W-:Y:S05]  /*35e0*/  BSYNC.RECONVERGENT B1 ;  /* 0x0000000000017941 */ /* 0x000fea0003800200 */
.L_x_21003:
        /* <DEDUP_REMOVED lines=11> */
.L_x_21007:
[----:B------:R-:W-:Y:S01]  /*36a0*/  MOV R2, R9 ;  /* 0x0000000900027202 */ /* 0x000fe20000000f00 */
[----:B------:R-:W-:Y:S02]  /*36b0*/  IMAD.MOV.U32 R10, RZ, RZ, R11 ;  /* 0x000000ffff0a7224 */ /* 0x000fe400078e000b */
[----:B------:R-:W-:Y:S02]  /*36c0*/  IMAD.MOV.U32 R31, RZ, RZ, R30 ;  /* 0x000000ffff1f7224 */ /* 0x000fe400078e001e */
[----:B------:R-:W-:-:S07]  /*36d0*/  IMAD.MOV.U32 R151, RZ, RZ, R150 ;  /* 0x000000ffff977224 */ /* 0x000fce00078e0096 */
.L_x_21008:
[----:B------:R-:W-:Y:S05]  /*36e0*/  BSYNC.RECONVERGENT B1 ;  /* 0x0000000000017941 */ /* 0x000fea0003800200 */
.L_x_21006:
        /* <DEDUP_REMOVED lines=11> */
.L_x_21010:
[----:B------:R-:W-:Y:S01]  /*37a0*/  MOV R9, R2 ;  /* 0x0000000200097202 */ /* 0x000fe20000000f00 */
[----:B------:R-:W-:Y:S02]  /*37b0*/  IMAD.MOV.U32 R11, RZ, RZ, R10 ;  /* 0x000000ffff0b7224 */ /* 0x000fe400078e000a */
[----:B------:R-:W-:Y:S02]  /*37c0*/  IMAD.MOV.U32 R30, RZ, RZ, R33 ;  /* 0x000000ffff1e7224 */ /* 0x000fe400078e0021 */
[----:B------:R-:W-:-:S07]  /*37d0*/  IMAD.MOV.U32 R150, RZ, RZ, R149 ;  /* 0x000000ffff967224 */ /* 0x000fce00078e0095 */
.L_x_21011:
[----:B------:R-:W-:Y:S05]  /*37e0*/  BSYNC.RECONVERGENT B1 ;  /* 0x0000000000017941 */ /* 0x000fea0003800200 */
.L_x_21009:
        /* <DEDUP_REMOVED lines=11> */
.L_x_21013:
[----:B------:R-:W-:Y:S01]  /*38a0*/  MOV R2, R9 ;  /* 0x0000000900027202 */ /* 0x000fe20000000f00 */
[----:B------:R-:W-:Y:S02]  /*38b0*/  IMAD.MOV.U32 R10, RZ, RZ, R11 ;  /* 0x000000ffff0a7224 */ /* 0x000fe400078e000b */
[----:B------:R-:W-:Y:S02]  /*38c0*/  IMAD.MOV.U32 R33, RZ, RZ, R32 ;  /* 0x000000ffff217224 */ /* 0x000fe400078e0020 */
[----:B------:R-:W-:-:S07]  /*38d0*/  IMAD.MOV.U32 R149, RZ, RZ, R148 ;  /* 0x000000ffff957224 */ /* 0x000fce00078e0094 */
.L_x_21014:
[----:B------:R-:W-:Y:S05]  /*38e0*/  BSYNC.RECONVERGENT B1 ;  /* 0x0000000000017941 */ /* 0x000fea0003800200 */
.L_x_21012:
        /* <DEDUP_REMOVED lines=11> */
.L_x_21016:
[----:B------:R-:W-:Y:S01]  /*39a0*/  MOV R9, R2 ;  /* 0x0000000200097202 */ /* 0x000fe20000000f00 */
[----:B------:R-:W-:Y:S02]  /*39b0*/  IMAD.MOV.U32 R11, RZ, RZ, R10 ;  /* 0x000000ffff0b7224 */ /* 0x000fe400078e000a */
[----:B------:R-:W-:Y:S02]  /*39c0*/  IMAD.MOV.U32 R32, RZ, RZ, R35 ;  /* 0x000000ffff207224 */ /* 0x000fe400078e0023 */
[----:B------:R-:W-:-:S07]  /*39d0*/  IMAD.MOV.U32 R148, RZ, RZ, R147 ;  /* 0x000000ffff947224 */ /* 0x000fce00078e0093 */
.L_x_21017:
[----:B------:R-:W-:Y:S05]  /*39e0*/  BSYNC.RECONVERGENT B1 ;  /* 0x0000000000017941 */ /* 0x000fea0003800200 */
.L_x_21015:
        /* <DEDUP_REMOVED lines=11> */
.L_x_21019:
[----:B------:R-:W-:Y:S01]  /*3aa0*/  MOV R2, R9 ;  /* 0x0000000900027202 */ /* 0x000fe20000000f00 */
[----:B------:R-:W-:Y:S02]  /*3ab0*/  IMAD.MOV.U32 R10, RZ, RZ, R11 ;  /* 0x000000ffff0a7224 */ /* 0x000fe400078e000b */
[----:B------:R-:W-:Y:S02]  /*3ac0*/  IMAD.MOV.U32 R35, RZ, RZ, R34 ;  /* 0x000000ffff237224 */ /* 0x000fe400078e0022 */
[----:B------:R-:W-:-:S07]  /*3ad0*/  IMAD.MOV.U32 R147, RZ, RZ, R146 ;  /* 0x000000ffff937224 */ /* 0x000fce00078e0092 */
.L_x_21020:
[----:B------:R-:W-:Y:S05]  /*3ae0*/  BSYNC.RECONVERGENT B1 ;  /* 0x0000000000017941 */ /* 0x000fea0003800200 */
.L_x_21018:
        /* <DEDUP_REMOVED lines=11> */
.L_x_21022:
[----:B------:R-:W-:Y:S01]  /*3ba0*/  MOV R9, R2 ;  /* 0x0000000200097202 */ /* 0x000fe20000000f00 */
[----:B------:R-:W-:Y:S02]  /*3bb0*/  IMAD.MOV.U32 R11, RZ, RZ, R10 ;  /* 0x000000ffff0b7224 */ /* 0x000fe400078e000a */
[----:B------:R-:W-:Y:S02]  /*3bc0*/  IMAD.MOV.U32 R34, RZ, RZ, R37 ;  /* 0x000000ffff227224 */ /* 0x000fe400078e0025 */
[----:B------:R-:W-:-:S07]  /*3bd0*/  IMAD.MOV.U32 R146, RZ, RZ, R145 ;  /* 0x000000ffff927224 */ /* 0x000fce00078e0091 */
.L_x_21023:
[----:B------:R-:W-:Y:S05]  /*3be0*/  BSYNC.RECONVERGENT B1 ;  /* 0x0000000000017941 */ /* 0x000fea0003800200 */
.L_x_21021:
        /* <DEDUP_REMOVED lines=11> */
.L_x_21025:
[----:B------:R-:W-:Y:S01]  /*3ca0*/  MOV R2, R9 ;  /* 0x0000000900027202 */ /* 0x000fe20000000f00 */
[----:B------:R-:W-:Y:S02]  /*3cb0*/  IMAD.MOV.U32 R10, RZ, RZ, R11 ;  /* 0x000000ffff0a7224 */ /* 0x000fe400078e000b */
[----:B------:R-:W-:Y:S02]  /*3cc0*/  IMAD.MOV.U32 R37, RZ, RZ, R36 ;  /* 0x000000ffff257224 */ /* 0x000fe400078e0024 */
[----:B------:R-:W-:-:S07]  /*3cd0*/  IMAD.MOV.U32 R145, RZ, RZ, R144 ;  /* 0x000000ffff917224 */ /* 0x000fce00078e0090 */
.L_x_21026:
[----:B------:R-:W-:Y:S05]  /*3ce0*/  BSYNC.RECONVERGENT B1 ;  /* 0x0000000000017941 */ /* 0x000fea0003800200 */
.L_x_21024:
        /* <DEDUP_REMOVED lines=11> */
.L_x_21028:
[----:B------:R-:W-:Y:S01]  /*3da0*/  MOV R9, R2 ;  /* 0x0000000200097202 */ /* 0x000fe20000000f00 */
[----:B------:R-:W-:Y:S02]  /*3db0*/  IMAD.MOV.U32 R11, RZ, RZ, R10 ;  /* 0x000000ffff0b7224 */ /* 0x000fe400078e000a */
[----:B------:R-:W-:Y:S02]  /*3dc0*/  IMAD.MOV.U32 R36, RZ, RZ, R39 ;  /* 0x000000ffff247224 */ /* 0x000fe400078e0027 */
[----:B------:R-:W-:-:S07]  /*3dd0*/  IMAD.MOV.U32 R144, RZ, RZ, R143 ;  /* 0x000000ffff907224 */ /* 0x000fce00078e008f */
.L_x_21029:
[----:B------:R-:W-:Y:S05]  /*3de0*/  BSYNC.RECONVERGENT B1 ;  /* 0x0000000000017941 */ /* 0x000fea0003800200 */
.L_x_21027:
        /* <DEDUP_REMOVED lines=11> */
.L_x_21031:
[----:B------:R-:W-:Y:S01]  /*3ea0*/  MOV R2, R9 ;  /* 0x0000000900027202 */ /* 0x000fe20000000f00 */
[----:B------:R-:W-:Y:S02]  /*3eb0*/  IMAD.MOV.U32 R10, RZ, RZ, R11 ;  /* 0x000000ffff0a7224 */ /* 0x000fe400078e000b */
[----:B------:R-:W-:Y:S02]  /*3ec0*/  IMAD.MOV.U32 R39, RZ, RZ, R38 ;  /* 0x000000ffff277224 */ /* 0x000fe400078e0026 */
[----:B------:R-:W-:-:S07]  /*3ed0*/  IMAD.MOV.U32 R143, RZ, RZ, R142 ;  /* 0x000000ffff8f7224 */ /* 0x000fce00078e008e */
.L_x_21032:
[----:B------:R-:W-:Y:S05]  /*3ee0*/  BSYNC.RECONVERGENT B1 ;  /* 0x0000000000017941 */ /* 0x000fea0003800200 */
.L_x_21030:
        /* <DEDUP_REMOVED lines=11> */
.L_x_21034:
[----:B------:R-:W-:Y:S01]  /*3fa0*/  MOV R9, R2 ;  /* 0x0000000200097202 */ /* 0x000fe20000000f00 */
[----:B------:R-:W-:Y:S02]  /*3fb0*/  IMAD.MOV.U32 R11, RZ, RZ, R10 ;  /* 0x000000ffff0b7224 */ /* 0x000fe400078e000a */
[----:B------:R-:W-:Y:S02]  /*3fc0*/  IMAD.MOV.U32 R38, RZ, RZ, R41 ;  /* 0x000000ffff267224 */ /* 0x000fe400078e0029 */
[----:B------:R-:W-:-:S07]  /*3fd0*/  IMAD.MOV.U32 R142, RZ, RZ, R141 ;  /* 0x000000ffff8e7224 */ /* 0x000fce00078e008d */
.L_x_21035:
[----:B------:R-:W-:Y:S05]  /*3fe0*/  BSYNC.RECONVERGENT B1 ;  /* 0x0000000000017941 */ /* 0x000fea0003800200 */
.L_x_21033:
        /* <DEDUP_REMOVED lines=11> */
.L_x_21037:
[----:B------:R-:W-:Y:S01]  /*40a0*/  MOV R2, R9 ;  /* 0x0000000900027202 */ /* 0x000fe20000000f00 */
[----:B------:R-:W-:Y:S02]  /*40b0*/  IMAD.MOV.U32 R10, RZ, RZ, R11 ;  /* 0x000000ffff0a7224 */ /* 0x000fe400078e000b */
[----:B------:R-:W-:Y:S02]  /*40c0*/  IMAD.MOV.U32 R41, RZ, RZ, R40 ;  /* 0x000000ffff297224 */ /* 0x000fe400078e0028 */
[----:B------:R-:W-:-:S07]  /*40d0*/  IMAD.MOV.U32 R141, RZ, RZ, R140 ;  /* 0x000000ffff8d7224 */ /* 0x000fce00078e008c */
.L_x_21038:
[----:B------:R-:W-:Y:S05]  /*40e0*/  BSYNC.RECONVERGENT B1 ;  /* 0x0000000000017941 */ /* 0x000fea0003800200 */
.L_x_21036:
        /* <DEDUP_REMOVED lines=11> */
.L_x_21040:
[----:B------:R-:W-:Y:S01]  /*41a0*/  MOV R9, R2 ;  /* 0x0000000200097202 */ /* 0x000fe20000000f00 */
[----:B------:R-:W-:Y:S02]  /*41b0*/  IMAD.MOV.U32 R11, RZ, RZ, R10 ;  /* 0x000000ffff0b7224 */ /* 0x000fe400078e000a */
[----:B------:R-:W-:Y:S02]  /*41c0*/  IMAD.MOV.U32 R40, RZ, RZ, R43 ;  /* 0x000000ffff287224 */ /* 0x000fe400078e002b */
[----:B------:R-:W-:-:S07]  /*41d0*/  IMAD.MOV.U32 R140, RZ, RZ, R139 ;  /* 0x000000ffff8c7224 */ /* 0x000fce00078e008b */
.L_x_21041:
[----:B------:R-:W-:Y:S05]  /*41e0*/  BSYNC.RECONVERGENT B1 ;  /* 0x0000000000017941 */ /* 0x000fea0003800200 */
.L_x_21039:
        /* <DEDUP_REMOVED lines=11> */
.L_x_21043:
[----:B------:R-:W-:Y:S01]  /*42a0*/  MOV R2, R9 ;  /* 0x0000000900027202 */ /* 0x000fe20000000f00 */
[----:B------:R-:W-:Y:S02]  /*42b0*/  IMAD.MOV.U32 R10, RZ, RZ, R11 ;  /* 0x000000ffff0a7224 */ /* 0x000fe400078e000b */
[----:B------:R-:W-:Y:S02]  /*42c0*/  IMAD.MOV.U32 R43, RZ, RZ, R42 ;  /* 0x000000ffff2b7224 */ /* 0x000fe400078e002a */
[----:B------:R-:W-:-:S07]  /*42d0*/  IMAD.MOV.U32 R139, RZ, RZ, R138 ;  /* 0x000000ffff8b7224 */ /* 0x000fce00078e008a */
.L_x_21044:
[----:B------:R-:W-:Y:S05]  /*42e0*/  BSYNC.RECONVERGENT B1 ;  /* 0x0000000000017941 */ /* 0x000fea0003800200 */
.L_x_21042:
        /* <DEDUP_REMOVED lines=11> */
.L_x_21046:
[----:B------:R-:W-:Y:S01]  /*43a0*/  MOV R9, R2 ;  /* 0x0000000200097202 */ /* 0x000fe20000000f00 */
[----:B------:R-:W-:Y:S02]  /*43b0*/  IMAD.MOV.U32 R11, RZ, RZ, R10 ;  /* 0x000000ffff0b7224 */ /* 0x000fe400078e000a */
[----:B------:R-:W-:Y:S02]  /*43c0*/  IMAD.MOV.U32 R42, RZ, RZ, R45 ;  /* 0x000000ffff2a7224 */ /* 0x000fe400078e002d */
[----:B------:R-:W-:-:S07]  /*43d0*/  IMAD.MOV.U32 R138, RZ, RZ, R137 ;  /* 0x000000ffff8a7224 */ /* 0x000fce00078e0089 */
.L_x_21047:
[----:B------:R-:W-:Y:S05]  /*43e0*/  BSYNC.RECONVERGENT B1 ;  /* 0x0000000000017941 */ /* 0x000fea0003800200 */
.L_x_21045:
        /* <DEDUP_REMOVED lines=11> */
.L_x_21049:
[----:B------:R-:W-:Y:S01]  /*44a0*/  MOV R2, R9 ;  /* 0x0000000900027202 */ /* 0x000fe20000000f00 */
[----:B------:R-:W-:Y:S02]  /*44b0*/  IMAD.MOV.U32 R10, RZ, RZ, R11 ;  /* 0x000000ffff0a7224 */ /* 0x000fe400078e000b */
[----:B------:R-:W-:Y:S02]  /*44c0*/  IMAD.MOV.U32 R45, RZ, RZ, R44 ;  /* 0x000000ffff2d7224 */ /* 0x000fe400078e002c */
[----:B------:R-:W-:-:S07]  /*44d0*/  IMAD.MOV.U32 R137, RZ, RZ, R136 ;  /* 0x000000ffff897224 */ /* 0x000fce00078e0088 */
.L_x_21050:
[----:B------:R-:W-:Y:S05]  /*44e0*/  BSYNC.RECONVERGENT B1 ;  /* 0x0000000000017941 */ /* 0x000fea0003800200 */
.L_x_21048:
        /* <DEDUP_REMOVED lines=11> */
.L_x_21052:
[----:B------:R-:W-:Y:S01]  /*45a0*/  MOV R9, R2 ;  /* 0x0000000200097202 */ /* 0x000fe20000000f00 */
[----:B------:R-:W-:Y:S02]  /*45b0*/  IMAD.MOV.U32 R11, RZ, RZ, R10 ;  /* 0x000000ffff0b7224 */ /* 0x000fe400078e000a */
[----:B------:R-:W-:Y:S02]  /*45c0*/  IMAD.MOV.U32 R44, RZ, RZ, R47 ;  /* 0x000000ffff2c7224 */ /* 0x000fe400078e002f */
[----:B------:R-:W-:-:S07]  /*45d0*/  IMAD.MOV.U32 R136, RZ, RZ, R135 ;  /* 0x000000ffff887224 */ /* 0x000fce00078e0087 */
.L_x_21053:
[----:B------:R-:W-:Y:S05]  /*45e0*/  BSYNC.RECONVERGENT B1 ;  /* 0x0000000000017941 */ /* 0x000fea0003800200 */
.L_x_21051:
        /* <DEDUP_REMOVED lines=11> */
.L_x_21055:
[----:B------:R-:W-:Y:S01]  /*46a0*/  MOV R2, R9 ;  /* 0x0000000900027202 */ /* 0x000fe20000000f00 */
[----:B------:R-:W-:Y:S02]  /*46b0*/  IMAD.MOV.U32 R10, RZ, RZ, R11 ;  /* 0x000000ffff0a7224 */ /* 0x000fe400078e000b */
[----:B------:R-:W-:Y:S02]  /*46c0*/  IMAD.MOV.U32 R47, RZ, RZ, R46 ;  /* 0x000000ffff2f7224 */ /* 0x000fe400078e002e */
[----:B------:R-:W-:-:S07]  /*46d0*/  IMAD.MOV.U32 R135, RZ, RZ, R134 ;  /* 0x000000ffff877224 */ /* 0x000fce00078e0086 */
.L_x_21056:
[----:B------:R-:W-:Y:S05]  /*46e0*/  BSYNC.RECONVERGENT B1 ;  /* 0x0000000000017941 */ /* 0x000fea0003800200 */
.L_x_21054:
        /* <DEDUP_REMOVED lines=11> */
.L_x_21058:
[----:B------:R-:W-:Y:S01]  /*47a0*/  MOV R9, R2 ;  /* 0x0000000200097202 */ /* 0x000fe20000000f00 */
[----:B------:R-:W-:Y:S02]  /*47b0*/  IMAD.MOV.U32 R11, RZ, RZ, R10 ;  /* 0x000000ffff0b7224 */ /* 0x000fe400078e000a */
[----:B------:R-:W-:Y:S02]  /*47c0*/  IMAD.MOV.U32 R46, RZ, RZ, R49 ;  /* 0x000000ffff2e7224 */ /* 0x000fe400078e0031 */
[----:B------:R-:W-:-:S07]  /*47d0*/  IMAD.MOV.U32 R134, RZ, RZ, R133 ;  /* 0x000000ffff867224 */ /* 0x000fce00078e0085 */
.L_x_21059:
[----:B------:R-:W-:Y:S05]  /*47e0*/  BSYNC.RECONVERGENT B1 ;  /* 0x0000000000017941 */ /* 0x000fea0003800200 */
.L_x_21057:
        /* <DEDUP_REMOVED lines=11> */
.L_x_21061:
[----:B------:R-:W-:Y:S01]  /*48a0*/  MOV R2, R9 ;  /* 0x0000000900027202 */ /* 0x000fe20000000f00 */
[----:B------:R-:W-:Y:S02]  /*48b0*/  IMAD.MOV.U32 R10, RZ, RZ, R11 ;  /* 0x000000ffff0a7224 */ /* 0x000fe400078e000b */
[----:B------:R-:W-:Y:S02]  /*48c0*/  IMAD.MOV.U32 R49, RZ, RZ, R48 ;  /* 0x000000ffff317224 */ /* 0x000fe400078e0030 */
[----:B------:R-:W-:-:S07]  /*48d0*/  IMAD.MOV.U32 R133, RZ, RZ, R132 ;  /* 0x000000ffff857224 */ /* 0x000fce00078e0084 */
.L_x_21062:
[----:B------:R-:W-:Y:S05]  /*48e0*/  BSYNC.RECONVERGENT B1 ;  /* 0x0000000000017941 */ /* 0x000fea0003800200 */
.L_x_21060:
        /* <DEDUP_REMOVED lines=11> */
.L_x_21064:
[----:B------:R-:W-:Y:S01]  /*49a0*/  MOV R9, R2 ;  /* 0x0000000200097202 */ /* 0x000fe20000000f00 */
[----:B------:R-:W-:Y:S02]  /*49b0*/  IMAD.MOV.U32 R11, RZ, RZ, R10 ;  /* 0x000000ffff0b7224 */ /* 0x000fe400078e000a */
[----:B------:R-:W-:Y:S02]  /*49c0*/  IMAD.MOV.U32 R48, RZ, RZ, R51 ;  /* 0x000000ffff307224 */ /* 0x000fe400078e0033 */
[----:B------:R-:W-:-:S07]  /*49d0*/  IMAD.MOV.U32 R132, RZ, RZ, R131 ;  /* 0x000000ffff847224 */ /* 0x000fce00078e0083 */
.L_x_21065:
[----:B------:R-:W-:Y:S05]  /*49e0*/  BSYNC.RECONVERGENT B1 ;  /* 0x0000000000017941 */ /* 0x000fea0003800200 */
.L_x_21063:
        /* <DEDUP_REMOVED lines=11> */
.L_x_21067:
[----:B------:R-:W-:Y:S01]  /*4aa0*/  MOV R2, R9 ;  /* 0x0000000900027202 */ /* 0x000fe20000000f00 */
[----:B------:R-:W-:Y:S02]  /*4ab0*/  IMAD.MOV.U32 R10, RZ, RZ, R11 ;  /* 0x000000ffff0a7224 */ /* 0x000fe400078e000b */
[----:B------:R-:W-:Y:S02]  /*4ac0*/  IMAD.MOV.U32 R51, RZ, RZ, R50 ;  /* 0x000000ffff337224 */ /* 0x000fe400078e0032 */
[----:B------:R-:W-:-:S07]  /*4ad0*/  IMAD.MOV.U32 R131, RZ, RZ, R130 ;  /* 0x000000ffff837224 */ /* 0x000fce00078e0082 */
.L_x_21068:
[----:B------:R-:W-:Y:S05]  /*4ae0*/  BSYNC.RECONVERGENT B1 ;  /* 0x0000000000017941 */ /* 0x000fea0003800200 */
.L_x_21066:
        /* <DEDUP_REMOVED lines=11> */
.L_x_21070:
[----:B------:R-:W-:Y:S01]  /*4ba0*/  MOV R9, R2 ;  /* 0x0000000200097202 */ /* 0x000fe20000000f00 */
[----:B------:R-:W-:Y:S02]  /*4bb0*/  IMAD.MOV.U32 R11, RZ, RZ, R10 ;  /* 0x000000ffff0b7224 */ /* 0x000fe400078e000a */
[----:B------:R-:W-:Y:S02]  /*4bc0*/  IMAD.MOV.U32 R50, RZ, RZ, R53 ;  /* 0x000000ffff327224 */ /* 0x000fe400078e0035 */
[----:B------:R-:W-:-:S07]  /*4bd0*/  IMAD.MOV.U32 R130, RZ, RZ, R129 ;  /* 0x000000ffff827224 */ /* 0x000fce00078e0081 */
.L_x_21071:
[----:B------:R-:W-:Y:S05]  /*4be0*/  BSYNC.RECONVERGENT B1 ;  /* 0x0000000000017941 */ /* 0x000fea0003800200 */
.L_x_21069:
        /* <DEDUP_REMOVED lines=11> */
.L_x_21073:
[----:B------:R-:W-:Y:S01]  /*4ca0*/  MOV R2, R9 ;  /* 0x0000000900027202 */ /* 0x000fe20000000f00 */
[----:B------:R-:W-:Y:S02]  /*4cb0*/  IMAD.MOV.U32 R10, RZ, RZ, R11 ;  /* 0x000000ffff0a7224 */ /* 0x000fe400078e000b */
[----:B------:R-:W-:Y:S02]  /*4cc0*/  IMAD.MOV.U32 R53, RZ, RZ, R52 ;  /* 0x000000ffff357224 */ /* 0x000fe400078e0034 */
[----:B------:R-:W-:-:S07]  /*4cd0*/  IMAD.MOV.U32 R129, RZ, RZ, R128 ;  /* 0x000000ffff817224 */ /* 0x000fce00078e0080 */
.L_x_21074:
[----:B------:R-:W-:Y:S05]  /*4ce0*/  BSYNC.RECONVERGENT B1 ;  /* 0x0000000000017941 */ /* 0x000fea0003800200 */
.L_x_21072:
        /* <DEDUP_REMOVED lines=11> */
.L_x_21076:
[----:B------:R-:W-:Y:S01]  /*4da0*/  MOV R9, R2 ;  /* 0x0000000200097202 */ /* 0x000fe20000000f00 */
[----:B------:R-:W-:Y:S02]  /*4db0*/  IMAD.MOV.U32 R11, RZ, RZ, R10 ;  /* 0x000000ffff0b7224 */ /* 0x000fe400078e000a */
[----:B------:R-:W-:Y:S02]  /*4dc0*/  IMAD.MOV.U32 R52, RZ, RZ, R55 ;  /* 0x000000ffff347224 */ /* 0x000fe400078e0037 */
[----:B------:R-:W-:-:S07]  /*4dd0*/  IMAD.MOV.U32 R128, RZ, RZ, R127 ;  /* 0x000000ffff807224 */ /* 0x000fce00078e007f */
.L_x_21077:
[----:B------:R-:W-:Y:S05]  /*4de0*/  BSYNC.RECONVERGENT B1 ;  /* 0x0000000000017941 */ /* 0x000fea0003800200 */
.L_x_21075:
        /* <DEDUP_REMOVED lines=11> */
.L_x_21079:
[----:B------:R-:W-:Y:S01]  /*4ea0*/  MOV R2, R9 ;  /* 0x0000000900027202 */ /* 0x000fe20000000f00 */
[----:B------:R-:W-:Y:S02]  /*4eb0*/  IMAD.MOV.U32 R10, RZ, RZ, R11 ;  /* 0x000000ffff0a7224 */ /* 0x000fe400078e000b */
[----:B------:R-:W-:Y:S02]  /*4ec0*/  IMAD.MOV.U32 R55, RZ, RZ, R54 ;  /* 0x000000ffff377224 */ /* 0x000fe400078e0036 */
[----:B------:R-:W-:-:S07]  /*4ed0*/  IMAD.MOV.U32 R127, RZ, RZ, R126 ;  /* 0x000000ffff7f7224 */ /* 0x000fce00078e007e */
.L_x_21080:
[----:B------:R-:W-:Y:S05]  /*4ee0*/  BSYNC.RECONVERGENT B1 ;  /* 0x0000000000017941 */ /* 0x000fea0003800200 */
.L_x_21078:
        /* <DEDUP_REMOVED lines=11> */
.L_x_21082:
[----:B------:R-:W-:Y:S01]  /*4fa0*/  MOV R9, R2 ;  /* 0x0000000200097202 */ /* 0x000fe20000000f00 */
[----:B------:R-:W-:Y:S02]  /*4fb0*/  IMAD.MOV.U32 R11, RZ, RZ, R10 ;  /* 0x000000ffff0b7224 */ /* 0x000fe400078e000a */
[----:B------:R-:W-:Y:S02]  /*4fc0*/  IMAD.MOV.U32 R54, RZ, RZ, R57 ;  /* 0x000000ffff367224 */ /* 0x000fe400078e0039 */
[----:B------:R-:W-:-:S07]  /*4fd0*/  IMAD.MOV.U32 R126, RZ, RZ, R125 ;  /* 0x000000ffff7e7224 */ /* 0x000fce00078e007d */
.L_x_21083:
[----:B------:R-:W-:Y:S05]  /*4fe0*/  BSYNC.RECONVERGENT B1 ;  /* 0x0000000000017941 */ /* 0x000fea0003800200 */
.L_x_21081:
        /* <DEDUP_REMOVED lines=11> */
.L_x_21085:
[----:B------:R-:W-:Y:S01]  /*50a0*/  MOV R2, R9 ;  /* 0x0000000900027202 */ /* 0x000fe20000000f00 */
[----:B------:R-:W-:Y:S02]  /*50b0*/  IMAD.MOV.U32 R10, RZ, RZ, R11 ;  /* 0x000000ffff0a7224 */ /* 0x000fe400078e000b */
[----:B------:R-:W-:Y:S02]  /*50c0*/  IMAD.MOV.U32 R57, RZ, RZ, R56 ;  /* 0x000000ffff397224 */ /* 0x000fe400078e0038 */
[----:B------:R-:W-:-:S07]  /*50d0*/  IMAD.MOV.U32 R125, RZ, RZ, R124 ;  /* 0x000000ffff7d7224 */ /* 0x000fce00078e007c */
.L_x_21086:
[----:B------:R-:W-:Y:S05]  /*50e0*/  BSYNC.RECONVERGENT B1 ;  /* 0x0000000000017941 */ /* 0x000fea0003800200 */
.L_x_21084:
        /* <DEDUP_REMOVED lines=11> */
.L_x_21088:
[----:B------:R-:W-:Y:S01]  /*51a0*/  MOV R9, R2 ;  /* 0x0000000200097202 */ /* 0x000fe20000000f00 */
[----:B------:R-:W-:Y:S02]  /*51b0*/  IMAD.MOV.U32 R11, RZ, RZ, R10 ;  /* 0x000000ffff0b7224 */ /* 0x000fe400078e000a */
[----:B------:R-:W-:Y:S02]  /*51c0*/  IMAD.MOV.U32 R56, RZ, RZ, R59 ;  /* 0x000000ffff387224 */ /* 0x000fe400078e003b */
[----:B------:R-:W-:-:S07]  /*51d0*/  IMAD.MOV.U32 R124, RZ, RZ, R123 ;  /* 0x000000ffff7c7224 */ /* 0x000fce00078e007b */
.L_x_21089:
[----:B------:R-:W-:Y:S05]  /*51e0*/  BSYNC.RECONVERGENT B1 ;  /* 0x0000000000017941 */ /* 0x000fea0003800200 */
.L_x_21087:
        /* <DEDUP_REMOVED lines=11> */
.L_x_21091:
[----:B------:R-:W-:Y:S01]  /*52a0*/  MOV R2, R9 ;  /* 0x0000000900027202 */ /* 0x000fe20000000f00 */
[----:B------:R-:W-:Y:S02]  /*52b0*/  IMAD.MOV.U32 R10, RZ, RZ, R11 ;  /* 0x000000ffff0a7224 */ /* 0x000fe400078e000b */
[----:B------:R-:W-:Y:S02]  /*52c0*/  IMAD.MOV.U32 R59, RZ, RZ, R58 ;  /* 0x000000ffff3b7224 */ /* 0x000fe400078e003a */
[----:B------:R-:W-:-:S07]  /*52d0*/  IMAD.MOV.U32 R123, RZ, RZ, R122 ;  /* 0x000000ffff7b7224 */ /* 0x000fce00078e007a */
.L_x_21092:
[----:B------:R-:W-:Y:S05]  /*52e0*/  BSYNC.RECONVERGENT B1 ;  /* 0x0000000000017941 */ /* 0x000fea0003800200 */
.L_x_21090:
        /* <DEDUP_REMOVED lines=11> */
.L_x_21094:
[----:B------:R-:W-:Y:S01]  /*53a0*/  MOV R9, R2 ;  /* 0x0000000200097202 */ /* 0x000fe20000000f00 */
[----:B------:R-:W-:Y:S02]  /*53b0*/  IMAD.MOV.U32 R11, RZ, RZ, R10 ;  /* 0x000000ffff0b7224 */ /* 0x000fe400078e000a */
[----:B------:R-:W-:Y:S02]  /*53c0*/  IMAD.MOV.U32 R58, RZ, RZ, R61 ;  /* 0x000000ffff3a7224 */ /* 0x000fe400078e003d */
[----:B------:R-:W-:-:S07]  /*53d0*/  IMAD.MOV.U32 R122, RZ, RZ, R121 ;  /* 0x000000ffff7a7224 */ /* 0x000fce00078e0079 */
.L_x_21095:
[----:B------:R-:W-:Y:S05]  /*53e0*/  BSYNC.RECONVERGENT B1 ;  /* 0x0000000000017941 */ /* 0x000fea0003800200 */
.L_x_21093:
        /* <DEDUP_REMOVED lines=11> */
.L_x_21097:
[----:B------:R-:W-:Y:S01]  /*54a0*/  MOV R2, R9 ;  /* 0x0000000900027202 */ /* 0x000fe20000000f00 */
[----:B------:R-:W-:Y:S02]  /*54b0*/  IMAD.MOV.U32 R10, RZ, RZ, R11 ;  /* 0x000000ffff0a7224 */ /* 0x000fe400078e000b */
[----:B------:R-:W-:Y:S02]  /*54c0*/  IMAD.MOV.U32 R61, RZ, RZ, R60 ;  /* 0x000000ffff3d7224 */ /* 0x000fe400078e003c */
[----:B------:R-:W-:-:S07]  /*54d0*/  IMAD.MOV.U32 R121, RZ, RZ, R120 ;  /* 0x000000ffff797224 */ /* 0x000fce00078e0078 */
.L_x_21098:
[----:B------:R-:W-:Y:S05]  /*54e0*/  BSYNC.RECONVERGENT B1 ;  /* 0x0000000000017941 */ /* 0x000fea0003800200 */
.L_x_21096:
        /* <DEDUP_REMOVED lines=11> */
.L_x_21100:
[----:B------:R-:W-:Y:S01]  /*55a0*/  MOV R9, R2 ;  /* 0x0000000200097202 */ /* 0x000fe20000000f00 */
[----:B------:R-:W-:Y:S02]  /*55b0*/  IMAD.MOV.U32 R11, RZ, RZ, R10 ;  /* 0x000000ffff0b7224 */ /* 0x000fe400078e000a */
[----:B------:R-:W-:Y:S02]  /*55c0*/  IMAD.MOV.U32 R60, RZ, RZ, R63 ;  /* 0x000000ffff3c7224 */ /* 0x000fe400078e003f */
[----:B------:R-:W-:-:S07]  /*55d0*/  IMAD.MOV.U32 R120, RZ, RZ, R119 ;  /* 0x000000ffff787224 */ /* 0x000fce00078e0077 */
.L_x_21101:
[----:B------:R-:W-:Y:S05]  /*55e0*/  BSYNC.RECONVERGENT B1 ;  /* 0x0000000000017941 */ /* 0x000fea0003800200 */
.L_x_21099:
        /* <DEDUP_REMOVED lines=11> */
.L_x_21103:
[----:B------:R-:W-:Y:S01]  /*56a0*/  MOV R2, R9 ;  /* 0x0000000900027202 */ /* 0x000fe20000000f00 */
[----:B------:R-:W-:Y:S02]  /*56b0*/  IMAD.MOV.U32 R10, RZ, RZ, R11 ;  /* 0x000000ffff0a7224 */ /* 0x000fe400078e000b */
[----:B------:R-:W-:Y:S02]  /*56c0*/  IMAD.MOV.U32 R63, RZ, RZ, R62 ;  /* 0x000000ffff3f7224 */ /* 0x000fe400078e003e */
[----:B------:R-:W-:-:S07]  /*56d0*/  IMAD.MOV.U32 R119, RZ, RZ, R118 ;  /* 0x000000ffff777224 */ /* 0x000fce00078e0076 */
.L_x_21104:
[----:B------:R-:W-:Y:S05]  /*56e0*/  BSYNC.RECONVERGENT B1 ;  /* 0x0000000000017941 */ /* 0x000fea0003800200 */
.L_x_21102:
        /* <DEDUP_REMOVED lines=11> */
.L_x_21106:
[----:B------:R-:W-:Y:S01]  /*57a0*/  MOV R9, R2 ;  /* 0x0000000200097202 */ /* 0x000fe20000000f00 */
[----:B------:R-:W-:Y:S02]  /*57b0*/  IMAD.MOV.U32 R11, RZ, RZ, R10 ;  /* 0x000000ffff0b7224 */ /* 0x000fe400078e000a */
[----:B------:R-:W-:Y:S02]  /*57c0*/  IMAD.MOV.U32 R62, RZ, RZ, R65 ;  /* 0x000000ffff3e7224 */ /* 0x000fe400078e0041 */
[----:B------:R-:W-:-:S07]  /*57d0*/  IMAD.MOV.U32 R118, RZ, RZ, R117 ;  /* 0x000000ffff767224 */ /* 0x000fce00078e0075 */
.L_x_21107:
[----:B------:R-:W-:Y:S05]  /*57e0*/  BSYNC.RECONVERGENT B1 ;  /* 0x0000000000017941 */ /* 0x000fea0003800200 */
.L_x_21105:
        /* <DEDUP_REMOVED lines=11> */
.L_x_21109:
[----:B------:R-:W-:Y:S01]  /*58a0*/  MOV R2, R9 ;  /* 0x0000000900027202 */ /* 0x000fe20000000f00 */
[----:B------:R-:W-:Y:S02]  /*58b0*/  IMAD.MOV.U32 R10, RZ, RZ, R11 ;  /* 0x000000ffff0a7224 */ /* 0x000fe400078e000b */
[----:B------:R-:W-:Y:S02]  /*58c0*/  IMAD.MOV.U32 R65, RZ, RZ, R64 ;  /* 0x000000ffff417224 */ /* 0x000fe400078e0040 */
[----:B------:R-:W-:-:S07]  /*58d0*/  IMAD.MOV.U32 R117, RZ, RZ, R116 ;  /* 0x000000ffff757224 */ /* 0x000fce00078e0074 */
.L_x_21110:
[----:B------:R-:W-:Y:S05]  /*58e0*/  BSYNC.RECONVERGENT B1 ;  /* 0x0000000000017941 */ /* 0x000fea0003800200 */
.L_x_21108:
        /* <DEDUP_REMOVED lines=11> */
.L_x_21112:
[----:B------:R-:W-:Y:S01]  /*59a0*/  MOV R9, R2 ;  /* 0x0000000200097202 */ /* 0x000fe20000000f00 */
[----:B------:R-:W-:Y:S02]  /*59b0*/  IMAD.MOV.U32 R11, RZ, RZ, R10 ;  /* 0x000000ffff0b7224 */ /* 0x000fe400078e000a */
[----:B------:R-:W-:Y:S02]  /*59c0*/  IMAD.MOV.U32 R64, RZ, RZ, R67 ;  /* 0x000000ffff407224 */ /* 0x000fe400078e0043 */
[----:B------:R-:W-:-:S07]  /*59d0*/  IMAD.MOV.U32 R116, RZ, RZ, R115 ;  /* 0x000000ffff747224 */ /* 0x000fce00078e0073 */
.L_x_21113:
[----:B------:R-:W-:Y:S05]  /*59e0*/  BSYNC.RECONVERGENT B1 ;  /* 0x0000000000017941 */ /* 0x000fea0003800200 */
.L_x_21111:
        /* <DEDUP_REMOVED lines=11> */
.L_x_21115:
[----:B------:R-:W-:Y:S01]  /*5aa0*/  MOV R2, R9 ;  /* 0x0000000900027202 */ /* 0x000fe20000000f00 */
[----:B------:R-:W-:Y:S02]  /*5ab0*/  IMAD.MOV.U32 R10, RZ, RZ, R11 ;  /* 0x000000ffff0a7224 */ /* 0x000fe400078e000b */
[----:B------:R-:W-:Y:S02]  /*5ac0*/  IMAD.MOV.U32 R67, RZ, RZ, R66 ;  /* 0x000000ffff437224 */ /* 0x000fe400078e0042 */
[----:B------:R-:W-:-:S07]  /*5ad0*/  IMAD.MOV.U32 R115, RZ, RZ, R114 ;  /* 0x000000ffff737224 */ /* 0x000fce00078e0072 */
.L_x_21116:
[----:B------:R-:W-:Y:S05]  /*5ae0*/  BSYNC.RECONVERGENT B1 ;  /* 0x0000000000017941 */ /* 0x000fea0003800200 */
.L_x_21114:
        /* <DEDUP_REMOVED lines=11> */
.L_x_21118:
[----:B------:R-:W-:Y:S01]  /*5ba0*/  MOV R9, R2 ;  /* 0x0000000200097202 */ /* 0x000fe20000000f00 */
[----:B------:R-:W-:Y:S02]  /*5bb0*/  IMAD.MOV.U32 R11, RZ, RZ, R10 ;  /* 0x000000ffff0b7224 */ /* 0x000fe400078e000a */
[----:B------:R-:W-:Y:S02]  /*5bc0*/  IMAD.MOV.U32 R66, RZ, RZ, R69 ;  /* 0x000000ffff427224 */ /* 0x000fe400078e0045 */
[----:B------:R-:W-:-:S07]  /*5bd0*/  IMAD.MOV.U32 R114, RZ, RZ, R113 ;  /* 0x000000ffff727224 */ /* 0x000fce00078e0071 */
.L_x_21119:
[----:B------:R-:W-:Y:S05]  /*5be0*/  BSYNC.RECONVERGENT B1 ;  /* 0x0000000000017941 */ /* 0x000fea0003800200 */
.L_x_21117:
        /* <DEDUP_REMOVED lines=11> */
.L_x_21121:
[----:B------:R-:W-:Y:S01]  /*5ca0*/  MOV R2, R9 ;  /* 0x0000000900027202 */ /* 0x000fe20000000f00 */
[----:B------:R-:W-:Y:S02]  /*5cb0*/  IMAD.MOV.U32 R10, RZ, RZ, R11 ;  /* 0x000000ffff0a7224 */ /* 0x000fe400078e000b */
[----:B------:R-:W-:Y:S02]  /*5cc0*/  IMAD.MOV.U32 R69, RZ, RZ, R68 ;  /* 0x000000ffff457224 */ /* 0x000fe400078e0044 */
[----:B------:R-:W-:-:S07]  /*5cd0*/  IMAD.MOV.U32 R113, RZ, RZ, R112 ;  /* 0x000000ffff717224 */ /* 0x000fce00078e0070 */
.L_x_21122:
[----:B------:R-:W-:Y:S05]  /*5ce0*/  BSYNC.RECONVERGENT B1 ;  /* 0x0000000000017941 */ /* 0x000fea0003800200 */
.L_x_21120:
        /* <DEDUP_REMOVED lines=11> */
.L_x_21124:
[----:B------:R-:W-:Y:S01]  /*5da0*/  MOV R9, R2 ;  /* 0x0000000200097202 */ /* 0x000fe20000000f00 */
[----:B------:R-:W-:Y:S02]  /*5db0*/  IMAD.MOV.U32 R11, RZ, RZ, R10 ;  /* 0x000000ffff0b7224 */ /* 0x000fe400078e000a */
[----:B------:R-:W-:Y:S02]  /*5dc0*/  IMAD.MOV.U32 R68, RZ, RZ, R71 ;  /* 0x000000ffff447224 */ /* 0x000fe400078e0047 */
[----:B------:R-:W-:-:S07]  /*5dd0*/  IMAD.MOV.U32 R112, RZ, RZ, R111 ;  /* 0x000000ffff707224 */ /* 0x000fce00078e006f */
.L_x_21125:
[----:B------:R-:W-:Y:S05]  /*5de0*/  BSYNC.RECONVERGENT B1 ;  /* 0x0000000000017941 */ /* 0x000fea0003800200 */
.L_x_21123:
        /* <DEDUP_REMOVED lines=11> */
.L_x_21127:
[----:B------:R-:W-:Y:S01]  /*5ea0*/  MOV R2, R9 ;  /* 0x0000000900027202 */ /* 0x000fe20000000f00 */
[----:B------:R-:W-:Y:S02]  /*5eb0*/  IMAD.MOV.U32 R10, RZ, RZ, R11 ;  /* 0x000000ffff0a7224 */ /* 0x000fe400078e000b */
[----:B------:R-:W-:Y:S02]  /*5ec0*/  IMAD.MOV.U32 R71, RZ, RZ, R70 ;  /* 0x000000ffff477224 */ /* 0x000fe400078e0046 */
[----:B------:R-:W-:-:S07]  /*5ed0*/  IMAD.MOV.U32 R111, RZ, RZ, R110 ;  /* 0x000000ffff6f7224 */ /* 0x000fce00078e006e */
.L_x_21128:
[----:B------:R-:W-:Y:S05]  /*5ee0*/  BSYNC.RECONVERGENT B1 ;  /* 0x0000000000017941 */ /* 0x000fea0003800200 */
.L_x_21126:
        /* <DEDUP_REMOVED lines=11> */
.L_x_21130:
[----:B------:R-:W-:Y:S01]  /*5fa0*/  MOV R9, R2 ;  /* 0x0000000200097202 */ /* 0x000fe20000000f00 */
[----:B------:R-:W-:Y:S02]  /*5fb0*/  IMAD.MOV.U32 R11, RZ, RZ, R10 ;  /* 0x000000ffff0b7224 */ /* 0x000fe400078e000a */
[----:B------:R-:W-:Y:S02]  /*5fc0*/  IMAD.MOV.U32 R70, RZ, RZ, R73 ;  /* 0x000000ffff467224 */ /* 0x000fe400078e0049 */
[----:B------:R-:W-:-:S07]  /*5fd0*/  IMAD.MOV.U32 R110, RZ, RZ, R109 ;  /* 0x000000ffff6e7224 */ /* 0x000fce00078e006d */
.L_x_21131:
[----:B------:R-:W-:Y:S05]  /*5fe0*/  BSYNC.RECONVERGENT B1 ;  /* 0x0000000000017941 */ /* 0x000fea0003800200 */
.L_x_21129:
        /* <DEDUP_REMOVED lines=11> */
.L_x_21133:
[----:B------:R-:W-:Y:S01]  /*60a0*/  MOV R2, R9 ;  /* 0x0000000900027202 */ /* 0x000fe20000000f00 */
[----:B------:R-:W-:Y:S02]  /*60b0*/  IMAD.MOV.U32 R10, RZ, RZ, R11 ;  /* 0x000000ffff0a7224 */ /* 0x000fe400078e000b */
[----:B------:R-:W-:Y:S02]  /*60c0*/  IMAD.MOV.U32 R73, RZ, RZ, R72 ;  /* 0x000000ffff497224 */ /* 0x000fe400078e0048 */
[----:B------:R-:W-:-:S07]  /*60d0*/  IMAD.MOV.U32 R109, RZ, RZ, R108 ;  /* 0x000000ffff6d7224 */ /* 0x000fce00078e006c */
.L_x_21134:
[----:B------:R-:W-:Y:S05]  /*60e0*/  BSYNC.RECONVERGENT B1 ;  /* 0x0000000000017941 */ /* 0x000fea0003800200 */
.L_x_21132:
        /* <DEDUP_REMOVED lines=11> */
.L_x_21136:
[----:B------:R-:W-:Y:S01]  /*61a0*/  MOV R9, R2 ;  /* 0x0000000200097202 */ /* 0x000fe20000000f00 */
[----:B------:R-:W-:Y:S02]  /*61b0*/  IMAD.MOV.U32 R11, RZ, RZ, R10 ;  /* 0x000000ffff0b7224 */ /* 0x000fe400078e000a */
[----:B------:R-:W-:Y:S02]  /*61c0*/  IMAD.MOV.U32 R72, RZ, RZ, R75 ;  /* 0x000000ffff487224 */ /* 0x000fe400078e004b */
[----:B------:R-:W-:-:S07]  /*61d0*/  IMAD.MOV.U32 R108, RZ, RZ, R107 ;  /* 0x000000ffff6c7224 */ /* 0x000fce00078e006b */
.L_x_21137:
[----:B------:R-:W-:Y:S05]  /*61e0*/  BSYNC.RECONVERGENT B1 ;  /* 0x0000000000017941 */ /* 0x000fea0003800200 */
.L_x_21135:
        /* <DEDUP_REMOVED lines=11> */
.L_x_21139:
[----:B------:R-:W-:Y:S01]  /*62a0*/  MOV R2, R9 ;  /* 0x0000000900027202 */ /* 0x000fe20000000f00 */
[----:B------:R-:W-:Y:S02]  /*62b0*/  IMAD.MOV.U32 R10, RZ, RZ, R11 ;  /* 0x000000ffff0a7224 */ /* 0x000fe400078e000b */
[----:B------:R-:W-:Y:S02]  /*62c0*/  IMAD.MOV.U32 R75, RZ, RZ, R74 ;  /* 0x000000ffff4b7224 */ /* 0x000fe400078e004a */
[----:B------:R-:W-:-:S07]  /*62d0*/  IMAD.MOV.U32 R107, RZ, RZ, R106 ;  /* 0x000000ffff6b7224 */ /* 0x000fce00078e006a */
.L_x_21140:
[----:B------:R-:W-:Y:S05]  /*62e0*/  BSYNC.RECONVERGENT B1 ;  /* 0x0000000000017941 */ /* 0x000fea0003800200 */
.L_x_21138:
        /* <DEDUP_REMOVED lines=11> */
.L_x_21142:
[----:B------:R-:W-:Y:S01]  /*63a0*/  MOV R9, R2 ;  /* 0x0000000200097202 */ /* 0x000fe20000000f00 */
[----:B------:R-:W-:Y:S02]  /*63b0*/  IMAD.MOV.U32 R11, RZ, RZ, R10 ;  /* 0x000000ffff0b7224 */ /* 0x000fe400078e000a */
[----:B------:R-:W-:Y:S02]  /*63c0*/  IMAD.MOV.U32 R74, RZ, RZ, R77 ;  /* 0x000000ffff4a7224 */ /* 0x000fe400078e004d */
[----:B------:R-:W-:-:S07]  /*63d0*/  IMAD.MOV.U32 R106, RZ, RZ, R105 ;  /* 0x000000ffff6a7224 */ /* 0x000fce00078e0069 */
.L_x_21143:
[----:B------:R-:W-:Y:S05]  /*63e0*/  BSYNC.RECONVERGENT B1 ;  /* 0x0000000000017941 */ /* 0x000fea0003800200 */
.L_x_21141:
        /* <DEDUP_REMOVED lines=11> */
.L_x_21145:
[----:B------:R-:W-:Y:S01]  /*64a0*/  MOV R2, R9 ;  /* 0x0000000900027202 */ /* 0x000fe20000000f00 */
[----:B------:R-:W-:Y:S02]  /*64b0*/  IMAD.MOV.U32 R10, RZ, RZ, R11 ;  /* 0x000000ffff0a7224 */ /* 0x000fe400078e000b */
[----:B------:R-:W-:Y:S02]  /*64c0*/  IMAD.MOV.U32 R77, RZ, RZ, R76 ;  /* 0x000000ffff4d7224 */ /* 0x000fe400078e004c */
[----:B------:R-:W-:-:S07]  /*64d0*/  IMAD.MOV.U32 R105, RZ, RZ, R104 ;  /* 0x000000ffff697224 */ /* 0x000fce00078e0068 */
.L_x_21146:
[----:B------:R-:W-:Y:S05]  /*64e0*/  BSYNC.RECONVERGENT B1 ;  /* 0x0000000000017941 */ /* 0x000fea0003800200 */
.L_x_21144:
        /* <DEDUP_REMOVED lines=11> */
.L_x_21148:
[----:B------:R-:W-:Y:S01]  /*65a0*/  MOV R9, R2 ;  /* 0x0000000200097202 */ /* 0x000fe20000000f00 */
[----:B------:R-:W-:Y:S02]  /*65b0*/  IMAD.MOV.U32 R11, RZ, RZ, R10 ;  /* 0x000000ffff0b7224 */ /* 0x000fe400078e000a */
[----:B------:R-:W-:Y:S02]  /*65c0*/  IMAD.MOV.U32 R76, RZ, RZ, R79 ;  /* 0x000000ffff4c7224 */ /* 0x000fe400078e004f */
[----:B------:R-:W-:-:S07]  /*65d0*/  IMAD.MOV.U32 R104, RZ, RZ, R103 ;  /* 0x000000ffff687224 */ /* 0x000fce00078e0067 */
.L_x_21149:
[----:B------:R-:W-:Y:S05]  /*65e0*/  BSYNC.RECONVERGENT B1 ;  /* 0x0000000000017941 */ /* 0x000fea0003800200 */
.L_x_21147:
        /* <DEDUP_REMOVED lines=11> */
.L_x_21151:
[----:B------:R-:W-:Y:S01]  /*66a0*/  MOV R2, R9 ;  /* 0x0000000900027202 */ /* 0x000fe20000000f00 */
[----:B------:R-:W-:Y:S02]  /*66b0*/  IMAD.MOV.U32 R10, RZ, RZ, R11 ;  /* 0x000000ffff0a7224 */ /* 0x000fe400078e000b */
[----:B------:R-:W-:Y:S02]  /*66c0*/  IMAD.MOV.U32 R79, RZ, RZ, R78 ;  /* 0x000000ffff4f7224 */ /* 0x000fe400078e004e */
[----:B------:R-:W-:-:S07]  /*66d0*/  IMAD.MOV.U32 R103, RZ, RZ, R102 ;  /* 0x000000ffff677224 */ /* 0x000fce00078e0066 */
.L_x_21152:
[----:B------:R-:W-:Y:S05]  /*66e0*/  BSYNC.RECONVERGENT B1 ;  /* 0x0000000000017941 */ /* 0x000fea0003800200 */
.L_x_21150:
        /* <DEDUP_REMOVED lines=11> */
.L_x_21154:
[----:B------:R-:W-:Y:S01]  /*67a0*/  MOV R9, R2 ;  /* 0x0000000200097202 */ /* 0x000fe20000000f00 */
[----:B------:R-:W-:Y:S02]  /*67b0*/  IMAD.MOV.U32 R11, RZ, RZ, R10 ;  /* 0x000000ffff0b7224 */ /* 0x000fe400078e000a */
[----:B------:R-:W-:Y:S02]  /*67c0*/  IMAD.MOV.U32 R78, RZ, RZ, R81 ;  /* 0x000000ffff4e7224 */ /* 0x000fe400078e0051 */
[----:B------:R-:W-:-:S07]  /*67d0*/  IMAD.MOV.U32 R102, RZ, RZ, R101 ;  /* 0x000000ffff667224 */ /* 0x000fce00078e0065 */
.L_x_21155:
[----:B------:R-:W-:Y:S05]  /*67e0*/  BSYNC.RECONVERGENT B1 ;  /* 0x0000000000017941 */ /* 0x000fea0003800200 */
.L_x_21153:
        /* <DEDUP_REMOVED lines=11> */
.L_x_21157:
[----:B------:R-:W-:Y:S01]  /*68a0*/  MOV R2, R9 ;  /* 0x0000000900027202 */ /* 0x000fe20000000f00 */
[----:B------:R-:W-:Y:S02]  /*68b0*/  IMAD.MOV.U32 R10, RZ, RZ, R11 ;  /* 0x000000ffff0a7224 */ /* 0x000fe400078e000b */
[----:B------:R-:W-:Y:S02]  /*68c0*/  IMAD.MOV.U32 R81, RZ, RZ, R80 ;  /* 0x000000ffff517224 */ /* 0x000fe400078e0050 */
[----:B------:R-:W-:-:S07]  /*68d0*/  IMAD.MOV.U32 R101, RZ, RZ, R100 ;  /* 0x000000ffff657224 */ /* 0x000fce00078e0064 */
.L_x_21158:
[----:B------:R-:W-:Y:S05]  /*68e0*/  BSYNC.RECONVERGENT B1 ;  /* 0x0000000000017941 */ /* 0x000fea0003800200 */
.L_x_21156:
        /* <DEDUP_REMOVED lines=11> */
.L_x_21160:
[----:B------:R-:W-:Y:S01]  /*69a0*/  MOV R9, R2 ;  /* 0x0000000200097202 */ /* 0x000fe20000000f00 */
[----:B------:R-:W-:Y:S02]  /*69b0*/  IMAD.MOV.U32 R11, RZ, RZ, R10 ;  /* 0x000000ffff0b7224 */ /* 0x000fe400078e000a */
[----:B------:R-:W-:Y:S02]  /*69c0*/  IMAD.MOV.U32 R80, RZ, RZ, R83 ;  /* 0x000000ffff507224 */ /* 0x000fe400078e0053 */
[----:B------:R-:W-:-:S07]  /*69d0*/  IMAD.MOV.U32 R100, RZ, RZ, R99 ;  /* 0x000000ffff647224 */ /* 0x000fce00078e0063 */
.L_x_21161:
[----:B------:R-:W-:Y:S05]  /*69e0*/  BSYNC.RECONVERGENT B1 ;  /* 0x0000000000017941 */ /* 0x000fea0003800200 */
.L_x_21159:
        /* <DEDUP_REMOVED lines=11> */
.L_x_21163:
[----:B------:R-:W-:Y:S01]  /*6aa0*/  MOV R2, R9 ;  /* 0x0000000900027202 */ /* 0x000fe20000000f00 */
[----:B------:R-:W-:Y:S02]  /*6ab0*/  IMAD.MOV.U32 R10, RZ, RZ, R11 ;  /* 0x000000ffff0a7224 */ /* 0x000fe400078e000b */
[----:B------:R-:W-:Y:S02]  /*6ac0*/  IMAD.MOV.U32 R83, RZ, RZ, R82 ;  /* 0x000000ffff537224 */ /* 0x000fe400078e0052 */
[----:B------:R-:W-:-:S07]  /*6ad0*/  IMAD.MOV.U32 R99, RZ, RZ, R98 ;  /* 0x000000ffff637224 */ /* 0x000fce00078e0062 */
.L_x_21164:
[----:B------:R-:W-:Y:S05]  /*6ae0*/  BSYNC.RECONVERGENT B1 ;  /* 0x0000000000017941 */ /* 0x000fea0003800200 */
.L_x_21162:
        /* <DEDUP_REMOVED lines=11> */
.L_x_21166:
[----:B------:R-:W-:Y:S01]  /*6ba0*/  MOV R9, R2 ;  /* 0x0000000200097202 */ /* 0x000fe20000000f00 */
[----:B------:R-:W-:Y:S02]  /*6bb0*/  IMAD.MOV.U32 R11, RZ, RZ, R10 ;  /* 0x000000ffff0b7224 */ /* 0x000fe400078e000a */
[----:B------:R-:W-:Y:S02]  /*6bc0*/  IMAD.MOV.U32 R82, RZ, RZ, R85 ;  /* 0x000000ffff527224 */ /* 0x000fe400078e0055 */
[----:B------:R-:W-:-:S07]  /*6bd0*/  IMAD.MOV.U32 R98, RZ, RZ, R97 ;  /* 0x000000ffff627224 */ /* 0x000fce00078e0061 */
.L_x_21167:
[----:B------:R-:W-:Y:S05]  /*6be0*/  BSYNC.RECONVERGENT B1 ;  /* 0x0000000000017941 */ /* 0x000fea0003800200 */
.L_x_21165:
        /* <DEDUP_REMOVED lines=11> */
.L_x_21169:
[----:B------:R-:W-:Y:S01]  /*6ca0*/  MOV R2, R9 ;  /* 0x0000000900027202 */ /* 0x000fe20000000f00 */
[----:B------:R-:W-:Y:S02]  /*6cb0*/  IMAD.MOV.U32 R10, RZ, RZ, R11 ;  /* 0x000000ffff0a7224 */ /* 0x000fe400078e000b */
[----:B------:R-:W-:Y:S02]  /*6cc0*/  IMAD.MOV.U32 R85, RZ, RZ, R84 ;  /* 0x000000ffff557224 */ /* 0x000fe400078e0054 */
[----:B------:R-:W-:-:S07]  /*6cd0*/  IMAD.MOV.U32 R97, RZ, RZ, R96 ;  /* 0x000000ffff617224 */ /* 0x000fce00078e0060 */
.L_x_21170:
[----:B------:R-:W-:Y:S05]  /*6ce0*/  BSYNC.RECONVERGENT B1 ;  /* 0x0000000000017941 */ /* 0x000fea0003800200 */
.L_x_21168:
        /* <DEDUP_REMOVED lines=11> */
.L_x_21172:
[----:B------:R-:W-:Y:S01]  /*6da0*/  MOV R9, R2 ;  /* 0x0000000200097202 */ /* 0x000fe20000000f00 */
[----:B------:R-:W-:Y:S02]  /*6db0*/  IMAD.MOV.U32 R84, RZ, RZ, R87 ;  /* 0x000000ffff547224 */ /* 0x000fe400078e0057 */
[----:B------:R-:W-:Y:S02]  /*6dc0*/  IMAD.MOV.U32 R11, RZ, RZ, R10 ;  /* 0x000000ffff0b7224 */ /* 0x000fe400078e000a */
[----:B------:R-:W-:-:S07]  /*6dd0*/  IMAD.MOV.U32 R96, RZ, RZ, R3 ;  /* 0x000000ffff607224 */ /* 0x000fce00078e0003 */
.L_x_21173:
[----:B------:R-:W-:Y:S05]  /*6de0*/  BSYNC.RECONVERGENT B1 ;  /* 0x0000000000017941 */ /* 0x000fea0003800200 */
.L_x_21171:
        /* <DEDUP_REMOVED lines=11> */
.L_x_21175:
[----:B------:R-:W-:Y:S01]  /*6ea0*/  MOV R87, R6 ;  /* 0x0000000600577202 */ /* 0x000fe20000000f00 */
[----:B------:R-:W-:Y:S01]  /*6eb0*/  IMAD.MOV.U32 R3, RZ, RZ, R4 ;  /* 0x000000ffff037224 */ /* 0x000fe200078e0004 */
[----:B------:R-:W-:Y:S01]  /*6ec0*/  MOV R6, R9 ;  /* 0x0000000900067202 */ /* 0x000fe20000000f00 */
[----:B------:R-:W-:Y:S02]  /*6ed0*/  IMAD.MOV.U32 R86, RZ, RZ, R9 ;  /* 0x000000ffff567224 */ /* 0x000fe400078e0009 */
[--C-:B------:R-:W-:Y:S02]  /*6ee0*/  IMAD.MOV.U32 R2, RZ, RZ, R11.reuse ;  /* 0x000000ffff027224 */ /* 0x100fe400078e000b */
[----:B------:R-:W-:-:S07]  /*6ef0*/  IMAD.MOV.U32 R4, RZ, RZ, R11 ;  /* 0x000000ffff047224 */ /* 0x000fce00078e000b */
.L_x_21176:
[----:B------:R-:W-:Y:S05]  /*6f00*/  BSYNC.RECONVERGENT B1 ;  /* 0x0000000000017941 */ /* 0x000fea0003800200 */
.L_x_21174:
[----:B------:R-:W-:Y:S01]  /*6f10*/  VIADD R8, R8, 0x4 ;  /* 0x0000000408087836 */ /* 0x000fe20000000000 */
[----:B------:R-:W-:Y:S06]  /*6f20*/  @P1 BRA `(.L_x_21177) ;  /* 0xffffffc0000c1947 */ /* 0x000fec000383ffff */
.L_x_20987:
[----:B------:R-:W-:Y:S05]  /*6f30*/  BSYNC.RECONVERGENT B0 ;  /* 0x0000000000007941 */ /* 0x000fea0003800200 */
.L_x_20986:
[----:B------:R-:W-:Y:S01]  /*6f40*/  SHFL.DOWN PT, R8, R84, 0x2, 0x1f ;  /* 0x08401f0054087f89 */ /* 0x000fe200000e0000 */
        /* <DEDUP_REMOVED lines=53> */
[----:B------:R-:W-:Y:S04]  /*72a0*/  STL.64 [R1+0x8], R6 ;  /* 0x0000080601007387 */ /* 0x000fe80000100a00 */
        /* <DEDUP_REMOVED lines=143> */
[----:B------:R-:W-:Y:S06]  /*7ba0*/  @P0 BRA `(.L_x_21179) ;  /* 0x0000004000280947 */ /* 0x000fec0003800000 */
[----:B------:R-:W-:Y:S01]  /*7bb0*/  FSETP.GT.FTZ.AND P0, PT, R5, R8, PT ;  /* 0x000000080500720b */ /* 0x000fe20003f14000 */
[----:B------:R-:W-:-:S03]  /*7bc0*/  IMAD.MOV.U32 R4, RZ, RZ, R2 ;  /* 0x000000ffff047224 */ /* 0x000fc600078e0002 */
[----:B------:R-:W-:Y:S02]  /*7bd0*/  FSEL R7, R5, R8, P0 ;  /* 0x0000000805077208 */ /* 0x000fe40000000000 */
[----:B------:R-:W-:Y:S02]  /*7be0*/  FSEL R8, R8, R5, P0 ;  /* 0x0000000508087208 */ /* 0x000fe40000000000 */
[----:B------:R-:W-:Y:S02]  /*7bf0*/  FSEL R6, R160, R9, P0 ;  /* 0x00000009a0067208 */ /* 0x000fe40000000000 */
[----:B------:R-:W-:Y:S01]  /*7c00*/  FSEL R9, R9, R160, P0 ;  /* 0x000000a009097208 */ /* 0x000fe20000000000 */
[----:B------:R-:W-:Y:S01]  /*7c10*/  FADD.FTZ R8, -R7, R8 ;  /* 0x0000000807087221 */ /* 0x000fe20000010100 */
[----:B------:R-:W-:-:S03]  /*7c20*/  MOV R5, R86 ;  /* 0x0000005600057202 */ /* 0x000fc60000000f00 */
[----:B------:R-:W-:Y:S01]  /*7c30*/  FMUL.FTZ R10, R8, 1.4426950216293334961 ;  /* 0x3fb8aa3b080a7820 */ /* 0x000fe20000410000 */
[----:B------:R-:W-:-:S05]  /*7c40*/  VIADD R8, R1, 0x108 ;  /* 0x0000010801087836 */ /* 0x000fca0000000000 */
[----:B------:R-:W0:Y:S02]  /*7c50*/  MUFU.EX2 R10, R10 ;  /* 0x0000000a000a7308 */ /* 0x000e240000000800 */
[----:B0-----:R-:W-:Y:S01]  /*7c60*/  FFMA.FTZ R160, R9, R10, R6 ;  /* 0x0000000a09a07223 */ /* 0x001fe20000010006 */
[----:B------:R-:W-:-:S07]  /*7c70*/  IMAD.MOV.U32 R6, RZ, RZ, RZ ;  /* 0x000000ffff067224 */ /* 0x000fce00078e00ff */
.L_x_21369:
        /* <DEDUP_REMOVED lines=20> */
.L_x_21181:
[----:B------:R-:W-:Y:S02]  /*7dc0*/  IMAD.MOV.U32 R2, RZ, RZ, R25 ;  /* 0x000000ffff027224 */ /* 0x000fe400078e0019 */
[----:B------:R-:W-:Y:S01]  /*7dd0*/  IMAD.MOV.U32 R10, RZ, RZ, R157 ;  /* 0x000000ffff0a7224 */ /* 0x000fe200078e009d */
[----:B------:R-:W-:Y:S01]  /*7de0*/  MOV R157, R156 ;  /* 0x0000009c009d7202 */ /* 0x000fe20000000f00 */
[----:B------:R-:W-:-:S07]  /*7df0*/  IMAD.MOV.U32 R25, RZ, RZ, R24 ;  /* 0x000000ffff197224 */ /* 0x000fce00078e0018 */
.L_x_21182:
[----:B------:R-:W-:Y:S05]  /*7e00*/  BSYNC.RECONVERGENT B1 ;  /* 0x0000000000017941 */ /* 0x000fea0003800200 */
.L_x_21180:
        /* <DEDUP_REMOVED lines=11> */
.L_x_21184:
[----:B------:R-:W-:Y:S01]  /*7ec0*/  IMAD.MOV.U32 R9, RZ, RZ, R2 ;  /* 0x000000ffff097224 */ /* 0x000fe200078e0002 */
[----:B------:R-:W-:Y:S01]  /*7ed0*/  MOV R156, R155 ;  /* 0x0000009b009c7202 */ /* 0x000fe20000000f00 */
[----:B------:R-:W-:Y:S02]  /*7ee0*/  IMAD.MOV.U32 R11, RZ, RZ, R10 ;  /* 0x000000ffff0b7224 */ /* 0x000fe400078e000a */
[----:B------:R-:W-:-:S07]  /*7ef0*/  IMAD.MOV.U32 R24, RZ, RZ, R27 ;  /* 0x000000ffff187224 */ /* 0x000fce00078e001b */
.L_x_21185:
[----:B------:R-:W-:Y:S05]  /*7f00*/  BSYNC.RECONVERGENT B1 ;  /* 0x0000000000017941 */ /* 0x000fea0003800200 */
.L_x_21183:
        /* <DEDUP_REMOVED lines=11> */
.L_x_21187:
[----:B------:R-:W-:Y:S01]  /*7fc0*/  IMAD.MOV.U32 R2, RZ, RZ, R9 ;  /* 0x000000ffff027224 */ /* 0x000fe200078e0009 */
[----:B------:R-:W-:Y:S01]  /*7fd0*/  MOV R155, R154 ;  /* 0x0000009a009b7202 */ /* 0x000fe20000000f00 */
[----:B------:R-:W-:Y:S02]  /*7fe0*/  IMAD.MOV.U32 R10, RZ, RZ, R11 ;  /* 0x000000ffff0a7224 */ /* 0x000fe400078e000b */
[----:B------:R-:W-:-:S07]  /*7ff0*/  IMAD.MOV.U32 R27, RZ, RZ, R26 ;  /* 0x000000ffff1b7224 */ /* 0x000fce00078e001a */
.L_x_21188:
[----:B------:R-:W-:Y:S05]  /*8000*/  BSYNC.RECONVERGENT B1 ;  /* 0x0000000000017941 */ /* 0x000fea0003800200 */
.L_x_21186:
        /* <DEDUP_REMOVED lines=11> */
.L_x_21190:
[----:B------:R-:W-:Y:S01]  /*80c0*/  IMAD.MOV.U32 R9, RZ, RZ, R2 ;  /* 0x000000ffff097224 */ /* 0x000fe200078e0002 */
[----:B------:R-:W-:Y:S01]  /*80d0*/  MOV R154, R153 ;  /* 0x00000099009a7202 */ /* 0x000fe20000000f00 */
[----:B------:R-:W-:Y:S02]  /*80e0*/  IMAD.MOV.U32 R11, RZ, RZ, R10 ;  /* 0x000000ffff0b7224 */ /* 0x000fe400078e000a */
[----:B------:R-:W-:-:S07]  /*80f0*/  IMAD.MOV.U32 R26, RZ, RZ, R29 ;  /* 0x000000ffff1a7224 */ /* 0x000fce00078e001d */
.L_x_21191:
[----:B------:R-:W-:Y:S05]  /*8100*/  BSYNC.RECONVERGENT B1 ;  /* 0x0000000000017941 */ /* 0x000fea0003800200 */
.L_x_21189:
        /* <DEDUP_REMOVED lines=11> */
.L_x_21193:
[----:B------:R-:W-:Y:S01]  /*81c0*/  IMAD.MOV.U32 R2, RZ, RZ, R9 ;  /* 0x000000ffff027224 */ /* 0x000fe200078e0009 */
[----:B------:R-:W-:Y:S01]  /*81d0*/  MOV R153, R152 ;  /* 0x0000009800997202 */ /* 0x000fe20000000f00 */
[----:B------:R-:W-:Y:S02]  /*81e0*/  IMAD.MOV.U32 R10, RZ, RZ, R11 ;  /* 0x000000ffff0a7224 */ /* 0x000fe400078e000b */
[----:B------:R-:W-:-:S07]  /*81f0*/  IMAD.MOV.U32 R29, RZ, RZ, R28 ;  /* 0x000000ffff1d7224 */ /* 0x000fce00078e001c */
.L_x_21194:
[----:B------:R-:W-:Y:S05]  /*8200*/  BSYNC.RECONVERGENT B1 ;  /* 0x0000000000017941 */ /* 0x000fea0003800200 */
.L_x_21192:
        /* <DEDUP_REMOVED lines=11> */
.L_x_21196:
[----:B------:R-:W-:Y:S01]  /*82c0*/  IMAD.MOV.U32 R9, RZ, RZ, R2 ;  /* 0x000000ffff097224 */ /* 0x000fe200078e0002 */
[----:B------:R-:W-:Y:S01]  /*82d0*/  MOV R152, R151 ;  /* 0x0000009700987202 */ /* 0x000fe20000000f00 */
[----:B------:R-:W-:Y:S02]  /*82e0*/  IMAD.MOV.U32 R11, RZ, RZ, R10 ;  /* 0x000000ffff0b7224 */ /* 0x000fe400078e000a */
[----:B------:R-:W-:-:S07]  /*82f0*/  IMAD.MOV.U32 R28, RZ, RZ, R31 ;  /* 0x000000ffff1c7224 */ /* 0x000fce00078e001f */
.L_x_21197:
[----:B------:R-:W-:Y:S05]  /*8300*/  BSYNC.RECONVERGENT B1 ;  /* 0x0000000000017941 */ /* 0x000fea0003800200 */
.L_x_21195:
        /* <DEDUP_REMOVED lines=11> */
.L_x_21199:
[----:B------:R-:W-:Y:S01]  /*83c0*/  IMAD.MOV.U32 R2, RZ, RZ, R9 ;  /* 0x000000ffff027224 */ /* 0x000fe200078e0009 */
[----:B------:R-:W-:Y:S01]  /*83d0*/  MOV R151, R150 ;  /* 0x0000009600977202 */ /* 0x000fe20000000f00 */
[----:B------:R-:W-:Y:S02]  /*83e0*/  IMAD.MOV.U32 R10, RZ, RZ, R11 ;  /* 0x000000ffff0a7224 */ /* 0x000fe400078e000b */
[----:B------:R-:W-:-:S07]  /*83f0*/  IMAD.MOV.U32 R31, RZ, RZ, R30 ;  /* 0x000000ffff1f7224 */ /* 0x000fce00078e001e */
.L_x_21200:
[----:B------:R-:W-:Y:S05]  /*8400*/  BSYNC.RECONVERGENT B1 ;  /* 0x0000000000017941 */ /* 0x000fea0003800200 */
.L_x_21198:
        /* <DEDUP_REMOVED lines=11> */
.L_x_21202:
[----:B------:R-:W-:Y:S01]  /*84c0*/  IMAD.MOV.U32 R9, RZ, RZ, R2 ;  /* 0x000000ffff097224 */ /* 0x000fe200078e0002 */
[----:B------:R-:W-:Y:S01]  /*84d0*/  MOV R150, R149 ;  /* 0x0000009500967202 */ /* 0x000fe20000000f00 */
[----:B------:R-:W-:Y:S02]  /*84e0*/  IMAD.MOV.U32 R11, RZ, RZ, R10 ;  /* 0x000000ffff0b7224 */ /* 0x000fe400078e000a */
[----:B------:R-:W-:-:S07]  /*84f0*/  IMAD.MOV.U32 R30, RZ, RZ, R33 ;  /* 0x000000ffff1e7224 */ /* 0x000fce00078e0021 */
.L_x_21203:
[----:B------:R-:W-:Y:S05]  /*8500*/  BSYNC.RECONVERGENT B1 ;  /* 0x0000000000017941 */ /* 0x000fea0003800200 */
.L_x_21201:
        /* <DEDUP_REMOVED lines=11> */
.L_x_21205:
[----:B------:R-:W-:Y:S01]  /*85c0*/  IMAD.MOV.U32 R2, RZ, RZ, R9 ;  /* 0x000000ffff027224 */ /* 0x000fe200078e0009 */
[----:B------:R-:W-:Y:S01]  /*85d0*/  MOV R149, R148 ;  /* 0x0000009400957202 */ /* 0x000fe20000000f00 */
[----:B------:R-:W-:Y:S02]  /*85e0*/  IMAD.MOV.U32 R10, RZ, RZ, R11 ;  /* 0x000000ffff0a7224 */ /* 0x000fe400078e000b */
[----:B------:R-:W-:-:S07]  /*85f0*/  IMAD.MOV.U32 R33, RZ, RZ, R32 ;  /* 0x000000ffff217224 */ /* 0x000fce00078e0020 */
.L_x_21206:
[----:B------:R-:W-:Y:S05]  /*8600*/  BSYNC.RECONVERGENT B1 ;  /* 0x0000000000017941 */ /* 0x000fea0003800200 */
.L_x_21204:
        /* <DEDUP_REMOVED lines=11> */
.L_x_21208:
[----:B------:R-:W-:Y:S01]  /*86c0*/  IMAD.MOV.U32 R9, RZ, RZ, R2 ;  /* 0x000000ffff097224 */ /* 0x000fe200078e0002 */
[----:B------:R-:W-:Y:S01]  /*86d0*/  MOV R148, R147 ;  /* 0x0000009300947202 */ /* 0x000fe20000000f00 */
[----:B------:R-:W-:Y:S02]  /*86e0*/  IMAD.MOV.U32 R11, RZ, RZ, R10 ;  /* 0x000000ffff0b7224 */ /* 0x000fe400078e000a */
[----:B------:R-:W-:-:S07]  /*86f0*/  IMAD.MOV.U32 R32, RZ, RZ, R35 ;  /* 0x000000ffff207224 */ /* 0x000fce00078e0023 */
.L_x_21209:
[----:B------:R-:W-:Y:S05]  /*8700*/  BSYNC.RECONVERGENT B1 ;  /* 0x0000000000017941 */ /* 0x000fea0003800200 */
.L_x_21207:
        /* <DEDUP_REMOVED lines=11> */
.L_x_21211:
[----:B------:R-:W-:Y:S01]  /*87c0*/  IMAD.MOV.U32 R2, RZ, RZ, R9 ;  /* 0x000000ffff027224 */ /* 0x000fe200078e0009 */
[----:B------:R-:W-:Y:S01]  /*87d0*/  MOV R147, R146 ;  /* 0x0000009200937202 */ /* 0x000fe20000000f00 */
[----:B------:R-:W-:Y:S02]  /*87e0*/  IMAD.MOV.U32 R10, RZ, RZ, R11 ;  /* 0x000000ffff0a7224 */ /* 0x000fe400078e000b */
[----:B------:R-:W-:-:S07]  /*87f0*/  IMAD.MOV.U32 R35, RZ, RZ, R34 ;  /* 0x000000ffff237224 */ /* 0x000fce00078e0022 */
.L_x_21212:
[----:B------:R-:W-:Y:S05]  /*8800*/  BSYNC.RECONVERGENT B1 ;  /* 0x0000000000017941 */ /* 0x000fea0003800200 */
.L_x_21210:
        /* <DEDUP_REMOVED lines=11> */
.L_x_21214:
[----:B------:R-:W-:Y:S01]  /*88c0*/  IMAD.MOV.U32 R9, RZ, RZ, R2 ;  /* 0x000000ffff097224 */ /* 0x000fe200078e0002 */
[----:B------:R-:W-:Y:S01]  /*88d0*/  MOV R146, R145 ;  /* 0x0000009100927202 */ /* 0x000fe20000000f00 */
[----:B------:R-:W-:Y:S02]  /*88e0*/  IMAD.MOV.U32 R11, RZ, RZ, R10 ;  /* 0x000000ffff0b7224 */ /* 0x000fe400078e000a */
[----:B------:R-:W-:-:S07]  /*88f0*/  IMAD.MOV.U32 R34, RZ, RZ, R37 ;  /* 0x000000ffff227224 */ /* 0x000fce00078e0025 */
.L_x_21215:
[----:B------:R-:W-:Y:S05]  /*8900*/  BSYNC.RECONVERGENT B1 ;  /* 0x0000000000017941 */ /* 0x000fea0003800200 */
.L_x_21213:
        /* <DEDUP_REMOVED lines=11> */
.L_x_21217:
[----:B------:R-:W-:Y:S01]  /*89c0*/  IMAD.MOV.U32 R2, RZ, RZ, R9 ;  /* 0x000000ffff027224 */ /* 0x000fe200078e0009 */
[----:B------:R-:W-:Y:S01]  /*89d0*/  MOV R145, R144 ;  /* 0x0000009000917202 */ /* 0x000fe20000000f00 */
[----:B------:R-:W-:Y:S02]  /*89e0*/  IMAD.MOV.U32 R10, RZ, RZ, R11 ;  /* 0x000000ffff0a7224 */ /* 0x000fe400078e000b */
[----:B------:R-:W-:-:S07]  /*89f0*/  IMAD.MOV.U32 R37, RZ, RZ, R36 ;  /* 0x000000ffff257224 */ /* 0x000fce00078e0024 */
.L_x_21218:
[----:B------:R-:W-:Y:S05]  /*8a00*/  BSYNC.RECONVERGENT B1 ;  /* 0x0000000000017941 */ /* 0x000fea0003800200 */
.L_x_21216:
        /* <DEDUP_REMOVED lines=11> */
.L_x_21220:
[----:B------:R-:W-:Y:S01]  /*8ac0*/  IMAD.MOV.U32 R9, RZ, RZ, R2 ;  /* 0x000000ffff097224 */ /* 0x000fe200078e0002 */
[----:B------:R-:W-:Y:S01]  /*8ad0*/  MOV R144, R143 ;  /* 0x0000008f00907202 */ /* 0x000fe20000000f00 */
[----:B------:R-:W-:Y:S02]  /*8ae0*/  IMAD.MOV.U32 R11, RZ, RZ, R10 ;  /* 0x000000ffff0b7224 */ /* 0x000fe400078e000a */
[----:B------:R-:W-:-:S07]  /*8af0*/  IMAD.MOV.U32 R36, RZ, RZ, R39 ;  /* 0x000000ffff247224 */ /* 0x000fce00078e0027 */
.L_x_21221:
[----:B------:R-:W-:Y:S05]  /*8b00*/  BSYNC.RECONVERGENT B1 ;  /* 0x0000000000017941 */ /* 0x000fea0003800200 */
.L_x_21219:
        /* <DEDUP_REMOVED lines=11> */
.L_x_21223:
[----:B------:R-:W-:Y:S01]  /*8bc0*/  IMAD.MOV.U32 R2, RZ, RZ, R9 ;  /* 0x000000ffff027224 */ /* 0x000fe200078e0009 */
[----:B------:R-:W-:Y:S01]  /*8bd0*/  MOV R143, R142 ;  /* 0x0000008e008f7202 */ /* 0x000fe20000000f00 */
[----:B------:R-:W-:Y:S02]  /*8be0*/  IMAD.MOV.U32 R10, RZ, RZ, R11 ;  /* 0x000000ffff0a7224 */ /* 0x000fe400078e000b */
[----:B------:R-:W-:-:S07]  /*8bf0*/  IMAD.MOV.U32 R39, RZ, RZ, R38 ;  /* 0x000000ffff277224 */ /* 0x000fce00078e0026 */
.L_x_21224:
[----:B------:R-:W-:Y:S05]  /*8c00*/  BSYNC.RECONVERGENT B1 ;  /* 0x0000000000017941 */ /* 0x000fea0003800200 */
.L_x_21222:
        /* <DEDUP_REMOVED lines=11> */
.L_x_21226:
[----:B------:R-:W-:Y:S01]  /*8cc0*/  IMAD.MOV.U32 R9, RZ, RZ, R2 ;  /* 0x000000ffff097224 */ /* 0x000fe200078e0002 */
[----:B------:R-:W-:Y:S01]  /*8cd0*/  MOV R142, R141 ;  /* 0x0000008d008e7202 */ /* 0x000fe20000000f00 */
[----:B------:R-:W-:Y:S02]  /*8ce0*/  IMAD.MOV.U32 R11, RZ, RZ, R10 ;  /* 0x000000ffff0b7224 */ /* 0x000fe400078e000a */
[----:B------:R-:W-:-:S07]  /*8cf0*/  IMAD.MOV.U32 R38, RZ, RZ, R41 ;  /* 0x000000ffff267224 */ /* 0x000fce00078e0029 */
.L_x_21227:
[----:B------:R-:W-:Y:S05]  /*8d00*/  BSYNC.RECONVERGENT B1 ;  /* 0x0000000000017941 */ /* 0x000fea0003800200 */
.L_x_21225:
        /* <DEDUP_REMOVED lines=11> */
.L_x_21229:
[----:B------:R-:W-:Y:S01]  /*8dc0*/  IMAD.MOV.U32 R2, RZ, RZ, R9 ;  /* 0x000000ffff027224 */ /* 0x000fe200078e0009 */
[----:B------:R-:W-:Y:S01]  /*8dd0*/  MOV R141, R140 ;  /* 0x0000008c008d7202 */ /* 0x000fe20000000f00 */
[----:B------:R-:W-:Y:S02]  /*8de0*/  IMAD.MOV.U32 R10, RZ, RZ, R11 ;  /* 0x000000ffff0a7224 */ /* 0x000fe400078e000b */
[----:B------:R-:W-:-:S07]  /*8df0*/  IMAD.MOV.U32 R41, RZ, RZ, R40 ;  /* 0x000000ffff297224 */ /* 0x000fce00078e0028 */
.L_x_21230:
[----:B------:R-:W-:Y:S05]  /*8e00*/  BSYNC.RECONVERGENT B1 ;  /* 0x0000000000017941 */ /* 0x000fea0003800200 */
.L_x_21228:
        /* <DEDUP_REMOVED lines=11> */
.L_x_21232:
[----:B------:R-:W-:Y:S01]  /*8ec0*/  IMAD.MOV.U32 R9, RZ, RZ, R2 ;  /* 0x000000ffff097224 */ /* 0x000fe200078e0002 */
[----:B------:R-:W-:Y:S01]  /*8ed0*/  MOV R140, R139 ;  /* 0x0000008b008c7202 */ /* 0x000fe20000000f00 */
[----:B------:R-:W-:Y:S02]  /*8ee0*/  IMAD.MOV.U32 R11, RZ, RZ, R10 ;  /* 0x000000ffff0b7224 */ /* 0x000fe400078e000a */
[----:B------:R-:W-:-:S07]  /*8ef0*/  IMAD.MOV.U32 R40, RZ, RZ, R43 ;  /* 0x000000ffff287224 */ /* 0x000fce00078e002b */
.L_x_21233:
[----:B------:R-:W-:Y:S05]  /*8f00*/  BSYNC.RECONVERGENT B1 ;  /* 0x0000000000017941 */ /* 0x000fea0003800200 */
.L_x_21231:
        /* <DEDUP_REMOVED lines=11> */
.L_x_21235:
[----:B------:R-:W-:Y:S01]  /*8fc0*/  IMAD.MOV.U32 R2, RZ, RZ, R9 ;  /* 0x000000ffff027224 */ /* 0x000fe200078e0009 */
[----:B------:R-:W-:Y:S01]  /*8fd0*/  MOV R139, R138 ;  /* 0x0000008a008b7202 */ /* 0x000fe20000000f00 */
[----:B------:R-:W-:Y:S02]  /*8fe0*/  IMAD.MOV.U32 R10, RZ, RZ, R11 ;  /* 0x000000ffff0a7224 */ /* 0x000fe400078e000b */
[----:B------:R-:W-:-:S07]  /*8ff0*/  IMAD.MOV.U32 R43, RZ, RZ, R42 ;  /* 0x000000ffff2b7224 */ /* 0x000fce00078e002a */
.L_x_21236:
[----:B------:R-:W-:Y:S05]  /*9000*/  BSYNC.RECONVERGENT B1 ;  /* 0x0000000000017941 */ /* 0x000fea0003800200 */
.L_x_21234:
        /* <DEDUP_REMOVED lines=11> */
.L_x_21238:
[----:B------:R-:W-:Y:S01]  /*90c0*/  IMAD.MOV.U32 R9, RZ, RZ, R2 ;  /* 0x000000ffff097224 */ /* 0x000fe200078e0002 */
[----:B------:R-:W-:Y:S01]  /*90d0*/  MOV R138, R137 ;  /* 0x00000089008a7202 */ /* 0x000fe20000000f00 */
[----:B------:R-:W-:Y:S02]  /*90e0*/  IMAD.MOV.U32 R11, RZ, RZ, R10 ;  /* 0x000000ffff0b7224 */ /* 0x000fe400078e000a */
[----:B------:R-:W-:-:S07]  /*90f0*/  IMAD.MOV.U32 R42, RZ, RZ, R45 ;  /* 0x000000ffff2a7224 */ /* 0x000fce00078e002d */
.L_x_21239:
[----:B------:R-:W-:Y:S05]  /*9100*/  BSYNC.RECONVERGENT B1 ;  /* 0x0000000000017941 */ /* 0x000fea0003800200 */
.L_x_21237:
        /* <DEDUP_REMOVED lines=11> */
.L_x_21241:
[----:B------:R-:W-:Y:S01]  /*91c0*/  IMAD.MOV.U32 R2, RZ, RZ, R9 ;  /* 0x000000ffff027224 */ /* 0x000fe200078e0009 */
[----:B------:R-:W-:Y:S01]  /*91d0*/  MOV R137, R136 ;  /* 0x0000008800897202 */ /* 0x000fe20000000f00 */
[----:B------:R-:W-:Y:S02]  /*91e0*/  IMAD.MOV.U32 R10, RZ, RZ, R11 ;  /* 0x000000ffff0a7224 */ /* 0x000fe400078e000b */
[----:B------:R-:W-:-:S07]  /*91f0*/  IMAD.MOV.U32 R45, RZ, RZ, R44 ;  /* 0x000000ffff2d7224 */ /* 0x000fce00078e002c */
.L_x_21242:
[----:B------:R-:W-:Y:S05]  /*9200*/  BSYNC.RECONVERGENT B1 ;  /* 0x0000000000017941 */ /* 0x000fea0003800200 */
.L_x_21240:
        /* <DEDUP_REMOVED lines=11> */
.L_x_21244:
[----:B------:R-:W-:Y:S01]  /*92c0*/  IMAD.MOV.U32 R9, RZ, RZ, R2 ;  /* 0x000000ffff097224 */ /* 0x000fe200078e0002 */
[----:B------:R-:W-:Y:S01]  /*92d0*/  MOV R136, R135 ;  /* 0x0000008700887202 */ /* 0x000fe20000000f00 */
[----:B------:R-:W-:Y:S02]  /*92e0*/  IMAD.MOV.U32 R11, RZ, RZ, R10 ;  /* 0x000000ffff0b7224 */ /* 0x000fe400078e000a */
[----:B------:R-:W-:-:S07]  /*92f0*/  IMAD.MOV.U32 R44, RZ, RZ, R47 ;  /* 0x000000ffff2c7224 */ /* 0x000fce00078e002f */
.L_x_21245:
[----:B------:R-:W-:Y:S05]  /*9300*/  BSYNC.RECONVERGENT B1 ;  /* 0x0000000000017941 */ /* 0x000fea0003800200 */
.L_x_21243:
        /* <DEDUP_REMOVED lines=11> */
.L_x_21247:
[----:B------:R-:W-:Y:S01]  /*93c0*/  IMAD.MOV.U32 R2, RZ, RZ, R9 ;  /* 0x000000ffff027224 */ /* 0x000fe200078e0009 */
[----:B------:R-:W-:Y:S01]  /*93d0*/  MOV R135, R134 ;  /* 0x0000008600877202 */ /* 0x000fe20000000f00 */
[----:B------:R-:W-:Y:S02]  /*93e0*/  IMAD.MOV.U32 R10, RZ, RZ, R11 ;  /* 0x000000ffff0a7224 */ /* 0x000fe400078e000b */
[----:B------:R-:W-:-:S07]  /*93f0*/  IMAD.MOV.U32 R47, RZ, RZ, R46 ;  /* 0x000000ffff2f7224 */ /* 0x000fce00078e002e */
.L_x_21248:
[----:B------:R-:W-:Y:S05]  /*9400*/  BSYNC.RECONVERGENT B1 ;  /* 0x0000000000017941 */ /* 0x000fea0003800200 */
.L_x_21246:
        /* <DEDUP_REMOVED lines=11> */
.L_x_21250:
[----:B------:R-:W-:Y:S01]  /*94c0*/  IMAD.MOV.U32 R9, RZ, RZ, R2 ;  /* 0x000000ffff097224 */ /* 0x000fe200078e0002 */
[----:B------:R-:W-:Y:S01]  /*94d0*/  MOV R134, R133 ;  /* 0x0000008500867202 */ /* 0x000fe20000000f00 */
[----:B------:R-:W-:Y:S02]  /*94e0*/  IMAD.MOV.U32 R11, RZ, RZ, R10 ;  /* 0x000000ffff0b7224 */ /* 0x000fe400078e000a */
[----:B------:R-:W-:-:S07]  /*94f0*/  IMAD.MOV.U32 R46, RZ, RZ, R49 ;  /* 0x000000ffff2e7224 */ /* 0x000fce00078e0031 */
.L_x_21251:
[----:B------:R-:W-:Y:S05]  /*9500*/  BSYNC.RECONVERGENT B1 ;  /* 0x0000000000017941 */ /* 0x000fea0003800200 */
.L_x_21249:
        /* <DEDUP_REMOVED lines=11> */
.L_x_21253:
[----:B------:R-:W-:Y:S01]  /*95c0*/  IMAD.MOV.U32 R2, RZ, RZ, R9 ;  /* 0x000000ffff027224 */ /* 0x000fe200078e0009 */
[----:B------:R-:W-:Y:S01]  /*95d0*/  MOV R133, R132 ;  /* 0x0000008400857202 */ /* 0x000fe20000000f00 */
[----:B------:R-:W-:Y:S02]  /*95e0*/  IMAD.MOV.U32 R10, RZ, RZ, R11 ;  /* 0x000000ffff0a7224 */ /* 0x000fe400078e000b */
[----:B------:R-:W-:-:S07]  /*95f0*/  IMAD.MOV.U32 R49, RZ, RZ, R48 ;  /* 0x000000ffff317224 */ /* 0x000fce00078e0030 */
.L_x_21254:
[----:B------:R-:W-:Y:S05]  /*9600*/  BSYNC.RECONVERGENT B1 ;  /* 0x0000000000017941 */ /* 0x000fea0003800200 */
.L_x_21252:
        /* <DEDUP_REMOVED lines=11> */
.L_x_21256:
[----:B------:R-:W-:Y:S01]  /*96c0*/  IMAD.MOV.U32 R9, RZ, RZ, R2 ;  /* 0x000000ffff097224 */ /* 0x000fe200078e0002 */
[----:B------:R-:W-:Y:S01]  /*96d0*/  MOV R132, R131 ;  /* 0x0000008300847202 */ /* 0x000fe20000000f00 */
[----:B------:R-:W-:Y:S02]  /*96e0*/  IMAD.MOV.U32 R11, RZ, RZ, R10 ;  /* 0x000000ffff0b7224 */ /* 0x000fe400078e000a */
[----:B------:R-:W-:-:S07]  /*96f0*/  IMAD.MOV.U32 R48, RZ, RZ, R51 ;  /* 0x000000ffff307224 */ /* 0x000fce00078e0033 */
.L_x_21257:
[----:B------:R-:W-:Y:S05]  /*9700*/  BSYNC.RECONVERGENT B1 ;  /* 0x0000000000017941 */ /* 0x000fea0003800200 */
.L_x_21255:
        /* <DEDUP_REMOVED lines=11> */
.L_x_21259:
[----:B------:R-:W-:Y:S01]  /*97c0*/  IMAD.MOV.U32 R2, RZ, RZ, R9 ;  /* 0x000000ffff027224 */ /* 0x000fe200078e0009 */
[----:B------:R-:W-:Y:S01]  /*97d0*/  MOV R131, R130 ;  /* 0x0000008200837202 */ /* 0x000fe20000000f00 */
[----:B------:R-:W-:Y:S02]  /*97e0*/  IMAD.MOV.U32 R10, RZ, RZ, R11 ;  /* 0x000000ffff0a7224 */ /* 0x000fe400078e000b */
[----:B------:R-:W-:-:S07]  /*97f0*/  IMAD.MOV.U32 R51, RZ, RZ, R50 ;  /* 0x000000ffff337224 */ /* 0x000fce00078e0032 */
.L_x_21260:
[----:B------:R-:W-:Y:S05]  /*9800*/  BSYNC.RECONVERGENT B1 ;  /* 0x0000000000017941 */ /* 0x000fea0003800200 */
.L_x_21258:
        /* <DEDUP_REMOVED lines=11> */
.L_x_21262:
[----:B------:R-:W-:Y:S01]  /*98c0*/  IMAD.MOV.U32 R9, RZ, RZ, R2 ;  /* 0x000000ffff097224 */ /* 0x000fe200078e0002 */
[----:B------:R-:W-:Y:S01]  /*98d0*/  MOV R130, R129 ;  /* 0x0000008100827202 */ /* 0x000fe20000000f00 */
[----:B------:R-:W-:Y:S02]  /*98e0*/  IMAD.MOV.U32 R11, RZ, RZ, R10 ;  /* 0x000000ffff0b7224 */ /* 0x000fe400078e000a */
[----:B------:R-:W-:-:S07]  /*98f0*/  IMAD.MOV.U32 R50, RZ, RZ, R53 ;  /* 0x000000ffff327224 */ /* 0x000fce00078e0035 */
.L_x_21263:
[----:B------:R-:W-:Y:S05]  /*9900*/  BSYNC.RECONVERGENT B1 ;  /* 0x0000000000017941 */ /* 0x000fea0003800200 */
.L_x_21261:
        /* <DEDUP_REMOVED lines=11> */
.L_x_21265:
[----:B------:R-:W-:Y:S01]  /*99c0*/  IMAD.MOV.U32 R2, RZ, RZ, R9 ;  /* 0x000000ffff027224 */ /* 0x000fe200078e0009 */
[----:B------:R-:W-:Y:S01]  /*99d0*/  MOV R129, R128 ;  /* 0x0000008000817202 */ /* 0x000fe20000000f00 */
[----:B------:R-:W-:Y:S02]  /*99e0*/  IMAD.MOV.U32 R10, RZ, RZ, R11 ;  /* 0x000000ffff0a7224 */ /* 0x000fe400078e000b */
[----:B------:R-:W-:-:S07]  /*99f0*/  IMAD.MOV.U32 R53, RZ, RZ, R52 ;  /* 0x000000ffff357224 */ /* 0x000fce00078e0034 */
.L_x_21266:
[----:B------:R-:W-:Y:S05]  /*9a00*/  BSYNC.RECONVERGENT B1 ;  /* 0x0000000000017941 */ /* 0x000fea0003800200 */
.L_x_21264:
        /* <DEDUP_REMOVED lines=11> */
.L_x_21268:
[----:B------:R-:W-:Y:S01]  /*9ac0*/  IMAD.MOV.U32 R9, RZ, RZ, R2 ;  /* 0x000000ffff097224 */ /* 0x000fe200078e0002 */
[----:B------:R-:W-:Y:S01]  /*9ad0*/  MOV R128, R127 ;  /* 0x0000007f00807202 */ /* 0x000fe20000000f00 */
[----:B------:R-:W-:Y:S02]  /*9ae0*/  IMAD.MOV.U32 R11, RZ, RZ, R10 ;  /* 0x000000ffff0b7224 */ /* 0x000fe400078e000a */
[----:B------:R-:W-:-:S07]  /*9af0*/  IMAD.MOV.U32 R52, RZ, RZ, R55 ;  /* 0x000000ffff347224 */ /* 0x000fce00078e0037 */
.L_x_21269:
[----:B------:R-:W-:Y:S05]  /*9b00*/  BSYNC.RECONVERGENT B1 ;  /* 0x0000000000017941 */ /* 0x000fea0003800200 */
.L_x_21267:
        /* <DEDUP_REMOVED lines=11> */
.L_x_21271:
[----:B------:R-:W-:Y:S01]  /*9bc0*/  IMAD.MOV.U32 R2, RZ, RZ, R9 ;  /* 0x000000ffff027224 */ /* 0x000fe200078e0009 */
[----:B------:R-:W-:Y:S01]  /*9bd0*/  MOV R127, R126 ;  /* 0x0000007e007f7202 */ /* 0x000fe20000000f00 */
[----:B------:R-:W-:Y:S02]  /*9be0*/  IMAD.MOV.U32 R10, RZ, RZ, R11 ;  /* 0x000000ffff0a7224 */ /* 0x000fe400078e000b */
[----:B------:R-:W-:-:S07]  /*9bf0*/  IMAD.MOV.U32 R55, RZ, RZ, R54 ;  /* 0x000000ffff377224 */ /* 0x000fce00078e0036 */
.L_x_21272:
[----:B------:R-:W-:Y:S05]  /*9c00*/  BSYNC.RECONVERGENT B1 ;  /* 0x0000000000017941 */ /* 0x000fea0003800200 */
.L_x_21270:
        /* <DEDUP_REMOVED lines=11> */
.L_x_21274:
[----:B------:R-:W-:Y:S01]  /*9cc0*/  IMAD.MOV.U32 R9, RZ, RZ, R2 ;  /* 0x000000ffff097224 */ /* 0x000fe200078e0002 */
[----:B------:R-:W-:Y:S01]  /*9cd0*/  MOV R126, R125 ;  /* 0x0000007d007e7202 */ /* 0x000fe20000000f00 */
[----:B------:R-:W-:Y:S02]  /*9ce0*/  IMAD.MOV.U32 R11, RZ, RZ, R10 ;  /* 0x000000ffff0b7224 */ /* 0x000fe400078e000a */
[----:B------:R-:W-:-:S07]  /*9cf0*/  IMAD.MOV.U32 R54, RZ, RZ, R57 ;  /* 0x000000ffff367224 */ /* 0x000fce00078e0039 */
.L_x_21275:
[----:B------:R-:W-:Y:S05]  /*9d00*/  BSYNC.RECONVERGENT B1 ;  /* 0x0000000000017941 */ /* 0x000fea0003800200 */
.L_x_21273:
        /* <DEDUP_REMOVED lines=11> */
.L_x_21277:
[----:B------:R-:W-:Y:S01]  /*9dc0*/  IMAD.MOV.U32 R2, RZ, RZ, R9 ;  /* 0x000000ffff027224 */ /* 0x000fe200078e0009 */
[----:B------:R-:W-:Y:S01]  /*9dd0*/  MOV R125, R124 ;  /* 0x0000007c007d7202 */ /* 0x000fe20000000f00 */
[----:B------:R-:W-:Y:S02]  /*9de0*/  IMAD.MOV.U32 R10, RZ, RZ, R11 ;  /* 0x000000ffff0a7224 */ /* 0x000fe400078e000b */
[----:B------:R-:W-:-:S07]  /*9df0*/  IMAD.MOV.U32 R57, RZ, RZ, R56 ;  /* 0x000000ffff397224 */ /* 0x000fce00078e0038 */
.L_x_21278:
[----:B------:R-:W-:Y:S05]  /*9e00*/  BSYNC.RECONVERGENT B1 ;  /* 0x0000000000017941 */ /* 0x000fea0003800200 */
.L_x_21276:
        /* <DEDUP_REMOVED lines=11> */
.L_x_21280:
[----:B------:R-:W-:Y:S01]  /*9ec0*/  IMAD.MOV.U32 R9, RZ, RZ, R2 ;  /* 0x000000ffff097224 */ /* 0x000fe200078e0002 */
[----:B------:R-:W-:Y:S01]  /*9ed0*/  MOV R124, R123 ;  /* 0x0000007b007c7202 */ /* 0x000fe20000000f00 */
[----:B------:R-:W-:Y:S02]  /*9ee0*/  IMAD.MOV.U32 R11, RZ, RZ, R10 ;  /* 0x000000ffff0b7224 */ /* 0x000fe400078e000a */
[----:B------:R-:W-:-:S07]  /*9ef0*/  IMAD.MOV.U32 R56, RZ, RZ, R59 ;  /* 0x000000ffff387224 */ /* 0x000fce00078e003b */
.L_x_21281:
[----:B------:R-:W-:Y:S05]  /*9f00*/  BSYNC.RECONVERGENT B1 ;  /* 0x0000000000017941 */ /* 0x000fea0003800200 */
.L_x_21279:
        /* <DEDUP_REMOVED lines=11> */
.L_x_21283:
[----:B------:R-:W-:Y:S01]  /*9fc0*/  IMAD.MOV.U32 R2, RZ, RZ, R9 ;  /* 0x000000ffff027224 */ /* 0x000fe200078e0009 */
[----:B------:R-:W-:Y:S01]  /*9fd0*/  MOV R123, R122 ;  /* 0x0000007a007b7202 */ /* 0x000fe20000000f00 */
[----:B------:R-:W-:Y:S02]  /*9fe0*/  IMAD.MOV.U32 R10, RZ, RZ, R11 ;  /* 0x000000ffff0a7224 */ /* 0x000fe400078e000b */
[----:B------:R-:W-:-:S07]  /*9ff0*/  IMAD.MOV.U32 R59, RZ, RZ, R58 ;  /* 0x000000ffff3b7224 */ /* 0x000fce00078e003a */
.L_x_21284:
[----:B------:R-:W-:Y:S05]  /*a000*/  BSYNC.RECONVERGENT B1 ;  /* 0x0000000000017941 */ /* 0x000fea0003800200 */
.L_x_21282:
        /* <DEDUP_REMOVED lines=11> */
.L_x_21286:
[----:B------:R-:W-:Y:S01]  /*a0c0*/  IMAD.MOV.U32 R9, RZ, RZ, R2 ;  /* 0x000000ffff097224 */ /* 0x000fe200078e0002 */
[----:B------:R-:W-:Y:S01]  /*a0d0*/  MOV R122, R121 ;  /* 0x00000079007a7202 */ /* 0x000fe20000000f00 */
[----:B------:R-:W-:Y:S02]  /*a0e0*/  IMAD.MOV.U32 R11, RZ, RZ, R10 ;  /* 0x000000ffff0b7224 */ /* 0x000fe400078e000a */
[----:B------:R-:W-:-:S07]  /*a0f0*/  IMAD.MOV.U32 R58, RZ, RZ, R61 ;  /* 0x000000ffff3a7224 */ /* 0x000fce00078e003d */
.L_x_21287:
[----:B------:R-:W-:Y:S05]  /*a100*/  BSYNC.RECONVERGENT B1 ;  /* 0x0000000000017941 */ /* 0x000fea0003800200 */
.L_x_21285:
        /* <DEDUP_REMOVED lines=11> */
.L_x_21289:
[----:B------:R-:W-:Y:S01]  /*a1c0*/  IMAD.MOV.U32 R2, RZ, RZ, R9 ;  /* 0x000000ffff027224 */ /* 0x000fe200078e0009 */
[----:B------:R-:W-:Y:S01]  /*a1d0*/  MOV R121, R120 ;  /* 0x0000007800797202 */ /* 0x000fe20000000f00 */
[----:B------:R-:W-:Y:S02]  /*a1e0*/  IMAD.MOV.U32 R10, RZ, RZ, R11 ;  /* 0x000000ffff0a7224 */ /* 0x000fe400078e000b */
[----:B------:R-:W-:-:S07]  /*a1f0*/  IMAD.MOV.U32 R61, RZ, RZ, R60 ;  /* 0x000000ffff3d7224 */ /* 0x000fce00078e003c */
.L_x_21290:
[----:B------:R-:W-:Y:S05]  /*a200*/  BSYNC.RECONVERGENT B1 ;  /* 0x0000000000017941 */ /* 0x000fea0003800200 */
.L_x_21288:
        /* <DEDUP_REMOVED lines=11> */
.L_x_21292:
[----:B------:R-:W-:Y:S01]  /*a2c0*/  IMAD.MOV.U32 R9, RZ, RZ, R2 ;  /* 0x000000ffff097224 */ /* 0x000fe200078e0002 */
[----:B------:R-:W-:Y:S01]  /*a2d0*/  MOV R120, R119 ;  /* 0x0000007700787202 */ /* 0x000fe20000000f00 */
[----:B------:R-:W-:Y:S02]  /*a2e0*/  IMAD.MOV.U32 R11, RZ, RZ, R10 ;  /* 0x000000ffff0b7224 */ /* 0x000fe400078e000a */
[----:B------:R-:W-:-:S07]  /*a2f0*/  IMAD.MOV.U32 R60, RZ, RZ, R63 ;  /* 0x000000ffff3c7224 */ /* 0x000fce00078e003f */
.L_x_21293:
[----:B------:R-:W-:Y:S05]  /*a300*/  BSYNC.RECONVERGENT B1 ;  /* 0x0000000000017941 */ /* 0x000fea0003800200 */
.L_x_21291:
        /* <DEDUP_REMOVED lines=11> */
.L_x_21295:
[----:B------:R-:W-:Y:S01]  /*a3c0*/  IMAD.MOV.U32 R2, RZ, RZ, R9 ;  /* 0x000000ffff027224 */ /* 0x000fe200078e0009 */
[----:B------:R-:W-:Y:S01]  /*a3d0*/  MOV R119, R118 ;  /* 0x0000007600777202 */ /* 0x000fe20000000f00 */
[----:B------:R-:W-:Y:S02]  /*a3e0*/  IMAD.MOV.U32 R10, RZ, RZ, R11 ;  /* 0x000000ffff0a7224 */ /* 0x000fe400078e000b */
[----:B------:R-:W-:-:S07]  /*a3f0*/  IMAD.MOV.U32 R63, RZ, RZ, R62 ;  /* 0x000000ffff3f7224 */ /* 0x000fce00078e003e */
.L_x_21296:
[----:B------:R-:W-:Y:S05]  /*a400*/  BSYNC.RECONVERGENT B1 ;  /* 0x0000000000017941 */ /* 0x000fea0003800200 */
.L_x_21294:
        /* <DEDUP_REMOVED lines=11> */
.L_x_21298:
[----:B------:R-:W-:Y:S01]  /*a4c0*/  IMAD.MOV.U32 R9, RZ, RZ, R2 ;  /* 0x000000ffff097224 */ /* 0x000fe200078e0002 */
[----:B------:R-:W-:Y:S01]  /*a4d0*/  MOV R118, R117 ;  /* 0x0000007500767202 */ /* 0x000fe20000000f00 */
[----:B------:R-:W-:Y:S02]  /*a4e0*/  IMAD.MOV.U32 R11, RZ, RZ, R10 ;  /* 0x000000ffff0b7224 */ /* 0x000fe400078e000a */
[----:B------:R-:W-:-:S07]  /*a4f0*/  IMAD.MOV.U32 R62, RZ, RZ, R65 ;  /* 0x000000ffff3e7224 */ /* 0x000fce00078e0041 */
.L_x_21299:
[----:B------:R-:W-:Y:S05]  /*a500*/  BSYNC.RECONVERGENT B1 ;  /* 0x0000000000017941 */ /* 0x000fea0003800200 */
.L_x_21297:
        /* <DEDUP_REMOVED lines=11> */
.L_x_21301:
[----:B------:R-:W-:Y:S01]  /*a5c0*/  IMAD.MOV.U32 R2, RZ, RZ, R9 ;  /* 0x000000ffff027224 */ /* 0x000fe200078e0009 */
[----:B------:R-:W-:Y:S01]  /*a5d0*/  MOV R117, R116 ;  /* 0x0000007400757202 */ /* 0x000fe20000000f00 */
[----:B------:R-:W-:Y:S02]  /*a5e0*/  IMAD.MOV.U32 R10, RZ, RZ, R11 ;  /* 0x000000ffff0a7224 */ /* 0x000fe400078e000b */
[----:B------:R-:W-:-:S07]  /*a5f0*/  IMAD.MOV.U32 R65, RZ, RZ, R64 ;  /* 0x000000ffff417224 */ /* 0x000fce00078e0040 */
.L_x_21302:
[----:B------:R-:W-:Y:S05]  /*a600*/  BSYNC.RECONVERGENT B1 ;  /* 0x0000000000017941 */ /* 0x000fea0003800200 */
.L_x_21300:
        /* <DEDUP_REMOVED lines=11> */
.L_x_21304:
[----:B------:R-:W-:Y:S01]  /*a6c0*/  IMAD.MOV.U32 R9, RZ, RZ, R2 ;  /* 0x000000ffff097224 */ /* 0x000fe200078e0002 */
[----:B------:R-:W-:Y:S01]  /*a6d0*/  MOV R116, R115 ;  /* 0x0000007300747202 */ /* 0x000fe20000000f00 */
[----:B------:R-:W-:Y:S02]  /*a6e0*/  IMAD.MOV.U32 R11, RZ, RZ, R10 ;  /* 0x000000ffff0b7224 */ /* 0x000fe400078e000a */
[----:B------:R-:W-:-:S07]  /*a6f0*/  IMAD.MOV.U32 R64, RZ, RZ, R67 ;  /* 0x000000ffff407224 */ /* 0x000fce00078e0043 */
.L_x_21305:
[----:B------:R-:W-:Y:S05]  /*a700*/  BSYNC.RECONVERGENT B1 ;  /* 0x0000000000017941 */ /* 0x000fea0003800200 */
.L_x_21303:
        /* <DEDUP_REMOVED lines=11> */
.L_x_21307:
[----:B------:R-:W-:Y:S01]  /*a7c0*/  IMAD.MOV.U32 R2, RZ, RZ, R9 ;  /* 0x000000ffff027224 */ /* 0x000fe200078e0009 */
[----:B------:R-:W-:Y:S01]  /*a7d0*/  MOV R115, R114 ;  /* 0x0000007200737202 */ /* 0x000fe20000000f00 */
[----:B------:R-:W-:Y:S02]  /*a7e0*/  IMAD.MOV.U32 R10, RZ, RZ, R11 ;  /* 0x000000ffff0a7224 */ /* 0x000fe400078e000b */
[----:B------:R-:W-:-:S07]  /*a7f0*/  IMAD.MOV.U32 R67, RZ, RZ, R66 ;  /* 0x000000ffff437224 */ /* 0x000fce00078e0042 */
.L_x_21308:
[----:B------:R-:W-:Y:S05]  /*a800*/  BSYNC.RECONVERGENT B1 ;  /* 0x0000000000017941 */ /* 0x000fea0003800200 */
.L_x_21306:
        /* <DEDUP_REMOVED lines=11> */
.L_x_21310:
[----:B------:R-:W-:Y:S01]  /*a8c0*/  IMAD.MOV.U32 R9, RZ, RZ, R2 ;  /* 0x000000ffff097224 */ /* 0x000fe200078e0002 */
[----:B------:R-:W-:Y:S01]  /*a8d0*/  MOV R114, R113 ;  /* 0x0000007100727202 */ /* 0x000fe20000000f00 */
[----:B------:R-:W-:Y:S02]  /*a8e0*/  IMAD.MOV.U32 R11, RZ, RZ, R10 ;  /* 0x000000ffff0b7224 */ /* 0x000fe400078e000a */
[----:B------:R-:W-:-:S07]  /*a8f0*/  IMAD.MOV.U32 R66, RZ, RZ, R69 ;  /* 0x000000ffff427224 */ /* 0x000fce00078e0045 */
.L_x_21311:
[----:B------:R-:W-:Y:S05]  /*a900*/  BSYNC.RECONVERGENT B1 ;  /* 0x0000000000017941 */ /* 0x000fea0003800200 */
.L_x_21309:
        /* <DEDUP_REMOVED lines=11> */
.L_x_21313:
[----:B------:R-:W-:Y:S01]  /*a9c0*/  IMAD.MOV.U32 R2, RZ, RZ, R9 ;  /* 0x000000ffff027224 */ /* 0x000fe200078e0009 */
[----:B------:R-:W-:Y:S01]  /*a9d0*/  MOV R113, R112 ;  /* 0x0000007000717202 */ /* 0x000fe20000000f00 */
[----:B------:R-:W-:Y:S02]  /*a9e0*/  IMAD.MOV.U32 R10, RZ, RZ, R11 ;  /* 0x000000ffff0a7224 */ /* 0x000fe400078e000b */
[----:B------:R-:W-:-:S07]  /*a9f0*/  IMAD.MOV.U32 R69, RZ, RZ, R68 ;  /* 0x000000ffff457224 */ /* 0x000fce00078e0044 */
.L_x_21314:
[----:B------:R-:W-:Y:S05]  /*aa00*/  BSYNC.RECONVERGENT B1 ;  /* 0x0000000000017941 */ /* 0x000fea0003800200 */
.L_x_21312:
        /* <DEDUP_REMOVED lines=11> */
.L_x_21316:
[----:B------:R-:W-:Y:S01]  /*aac0*/  IMAD.MOV.U32 R9, RZ, RZ, R2 ;  /* 0x000000ffff097224 */ /* 0x000fe200078e0002 */
[----:B------:R-:W-:Y:S01]  /*aad0*/  MOV R112, R111 ;  /* 0x0000006f00707202 */ /* 0x000fe20000000f00 */
[----:B------:R-:W-:Y:S02]  /*aae0*/  IMAD.MOV.U32 R11, RZ, RZ, R10 ;  /* 0x000000ffff0b7224 */ /* 0x000fe400078e000a */
[----:B------:R-:W-:-:S07]  /*aaf0*/  IMAD.MOV.U32 R68, RZ, RZ, R71 ;  /* 0x000000ffff447224 */ /* 0x000fce00078e0047 */
.L_x_21317:
[----:B------:R-:W-:Y:S05]  /*ab00*/  BSYNC.RECONVERGENT B1 ;  /* 0x0000000000017941 */ /* 0x000fea0003800200 */
.L_x_21315:
        /* <DEDUP_REMOVED lines=11> */
.L_x_21319:
[----:B------:R-:W-:Y:S01]  /*abc0*/  IMAD.MOV.U32 R2, RZ, RZ, R9 ;  /* 0x000000ffff027224 */ /* 0x000fe200078e0009 */
[----:B------:R-:W-:Y:S01]  /*abd0*/  MOV R111, R110 ;  /* 0x0000006e006f7202 */ /* 0x000fe20000000f00 */
[----:B------:R-:W-:Y:S02]  /*abe0*/  IMAD.MOV.U32 R10, RZ, RZ, R11 ;  /* 0x000000ffff0a7224 */ /* 0x000fe400078e000b */
[----:B------:R-:W-:-:S07]  /*abf0*/  IMAD.MOV.U32 R71, RZ, RZ, R70 ;  /* 0x000000ffff477224 */ /* 0x000fce00078e0046 */
.L_x_21320:
[----:B------:R-:W-:Y:S05]  /*ac00*/  BSYNC.RECONVERGENT B1 ;  /* 0x0000000000017941 */ /* 0x000fea0003800200 */
.L_x_21318:
        /* <DEDUP_REMOVED lines=11> */
.L_x_21322:
[----:B------:R-:W-:Y:S01]  /*acc0*/  IMAD.MOV.U32 R9, RZ, RZ, R2 ;  /* 0x000000ffff097224 */ /* 0x000fe200078e0002 */
[----:B------:R-:W-:Y:S01]  /*acd0*/  MOV R110, R109 ;  /* 0x0000006d006e7202 */ /* 0x000fe20000000f00 */
[----:B------:R-:W-:Y:S02]  /*ace0*/  IMAD.MOV.U32 R11, RZ, RZ, R10 ;  /* 0x000000ffff0b7224 */ /* 0x000fe400078e000a */
[----:B------:R-:W-:-:S07]  /*acf0*/  IMAD.MOV.U32 R70, RZ, RZ, R73 ;  /* 0x000000ffff467224 */ /* 0x000fce00078e0049 */
.L_x_21323:
[----:B------:R-:W-:Y:S05]  /*ad00*/  BSYNC.RECONVERGENT B1 ;  /* 0x0000000000017941 */ /* 0x000fea0003800200 */
.L_x_21321:
        /* <DEDUP_REMOVED lines=11> */
.L_x_21325:
[----:B------:R-:W-:Y:S01]  /*adc0*/  IMAD.MOV.U32 R2, RZ, RZ, R9 ;  /* 0x000000ffff027224 */ /* 0x000fe200078e0009 */
[----:B------:R-:W-:Y:S01]  /*add0*/  MOV R109, R108 ;  /* 0x0000006c006d7202 */ /* 0x000fe20000000f00 */
[----:B------:R-:W-:Y:S02]  /*ade0*/  IMAD.MOV.U32 R10, RZ, RZ, R11 ;  /* 0x000000ffff0a7224 */ /* 0x000fe400078e000b */
[----:B------:R-:W-:-:S07]  /*adf0*/  IMAD.MOV.U32 R73, RZ, RZ, R72 ;  /* 0x000000ffff497224 */ /* 0x000fce00078e0048 */
.L_x_21326:
[----:B------:R-:W-:Y:S05]  /*ae00*/  BSYNC.RECONVERGENT B1 ;  /* 0x0000000000017941 */ /* 0x000fea0003800200 */
.L_x_21324:
        /* <DEDUP_REMOVED lines=11> */
.L_x_21328:
[----:B------:R-:W-:Y:S01]  /*aec0*/  IMAD.MOV.U32 R9, RZ, RZ, R2 ;  /* 0x000000ffff097224 */ /* 0x000fe200078e0002 */
[----:B------:R-:W-:Y:S01]  /*aed0*/  MOV R108, R107 ;  /* 0x0000006b006c7202 */ /* 0x000fe20000000f00 */
[----:B------:R-:W-:Y:S02]  /*aee0*/  IMAD.MOV.U32 R11, RZ, RZ, R10 ;  /* 0x000000ffff0b7224 */ /* 0x000fe400078e000a */
[----:B------:R-:W-:-:S07]  /*aef0*/  IMAD.MOV.U32 R72, RZ, RZ, R75 ;  /* 0x000000ffff487224 */ /* 0x000fce00078e004b */
.L_x_21329:
[----:B------:R-:W-:Y:S05]  /*af00*/  BSYNC.RECONVERGENT B1 ;  /* 0x0000000000017941 */ /* 0x000fea0003800200 */
.L_x_21327:
        /* <DEDUP_REMOVED lines=11> */
.L_x_21331:
[----:B------:R-:W-:Y:S01]  /*afc0*/  IMAD.MOV.U32 R2, RZ, RZ, R9 ;  /* 0x000000ffff027224 */ /* 0x000fe200078e0009 */
[----:B------:R-:W-:Y:S01]  /*afd0*/  MOV R107, R106 ;  /* 0x0000006a006b7202 */ /* 0x000fe20000000f00 */
[----:B------:R-:W-:Y:S02]  /*afe0*/  IMAD.MOV.U32 R10, RZ, RZ, R11 ;  /* 0x000000ffff0a7224 */ /* 0x000fe400078e000b */
[----:B------:R-:W-:-:S07]  /*aff0*/  IMAD.MOV.U32 R75, RZ, RZ, R74 ;  /* 0x000000ffff4b7224 */ /* 0x000fce00078e004a */
.L_x_21332:
[----:B------:R-:W-:Y:S05]  /*b000*/  BSYNC.RECONVERGENT B1 ;  /* 0x0000000000017941 */ /* 0x000fea0003800200 */
.L_x_21330:
        /* <DEDUP_REMOVED lines=11> */
.L_x_21334:
[----:B------:R-:W-:Y:S01]  /*b0c0*/  IMAD.MOV.U32 R9, RZ, RZ, R2 ;  /* 0x000000ffff097224 */ /* 0x000fe200078e0002 */
[----:B------:R-:W-:Y:S01]  /*b0d0*/  MOV R106, R105 ;  /* 0x00000069006a7202 */ /* 0x000fe20000000f00 */
[----:B------:R-:W-:Y:S02]  /*b0e0*/  IMAD.MOV.U32 R11, RZ, RZ, R10 ;  /* 0x000000ffff0b7224 */ /* 0x000fe400078e000a */
[----:B------:R-:W-:-:S07]  /*b0f0*/  IMAD.MOV.U32 R74, RZ, RZ, R77 ;  /* 0x000000ffff4a7224 */ /* 0x000fce00078e004d */
.L_x_21335:
[----:B------:R-:W-:Y:S05]  /*b100*/  BSYNC.RECONVERGENT B1 ;  /* 0x0000000000017941 */ /* 0x000fea0003800200 */
.L_x_21333:
        /* <DEDUP_REMOVED lines=11> */
.L_x_21337:
[----:B------:R-:W-:Y:S01]  /*b1c0*/  IMAD.MOV.U32 R2, RZ, RZ, R9 ;  /* 0x000000ffff027224 */ /* 0x000fe200078e0009 */
[----:B------:R-:W-:Y:S01]  /*b1d0*/  MOV R105, R104 ;  /* 0x0000006800697202 */ /* 0x000fe20000000f00 */
[----:B------:R-:W-:Y:S02]  /*b1e0*/  IMAD.MOV.U32 R10, RZ, RZ, R11 ;  /* 0x000000ffff0a7224 */ /* 0x000fe400078e000b */
[----:B------:R-:W-:-:S07]  /*b1f0*/  IMAD.MOV.U32 R77, RZ, RZ, R76 ;  /* 0x000000ffff4d7224 */ /* 0x000fce00078e004c */
.L_x_21338:
[----:B------:R-:W-:Y:S05]  /*b200*/  BSYNC.RECONVERGENT B1 ;  /* 0x0000000000017941 */ /* 0x000fea0003800200 */
.L_x_21336:
        /* <DEDUP_REMOVED lines=11> */
.L_x_21340:
[----:B------:R-:W-:Y:S01]  /*b2c0*/  IMAD.MOV.U32 R9, RZ, RZ, R2 ;  /* 0x000000ffff097224 */ /* 0x000fe200078e0002 */
[----:B------:R-:W-:Y:S01]  /*b2d0*/  MOV R104, R103 ;  /* 0x0000006700687202 */ /* 0x000fe20000000f00 */
[----:B------:R-:W-:Y:S02]  /*b2e0*/  IMAD.MOV.U32 R11, RZ, RZ, R10 ;  /* 0x000000ffff0b7224 */ /* 0x000fe400078e000a */
[----:B------:R-:W-:-:S07]  /*b2f0*/  IMAD.MOV.U32 R76, RZ, RZ, R79 ;  /* 0x000000ffff4c7224 */ /* 0x000fce00078e004f */
.L_x_21341:
[----:B------:R-:W-:Y:S05]  /*b300*/  BSYNC.RECONVERGENT B1 ;  /* 0x0000000000017941 */ /* 0x000fea0003800200 */
.L_x_21339:
        /* <DEDUP_REMOVED lines=11> */
.L_x_21343:
[----:B------:R-:W-:Y:S01]  /*b3c0*/  IMAD.MOV.U32 R2, RZ, RZ, R9 ;  /* 0x000000ffff027224 */ /* 0x000fe200078e0009 */
[----:B------:R-:W-:Y:S01]  /*b3d0*/  MOV R103, R102 ;  /* 0x0000006600677202 */ /* 0x000fe20000000f00 */
[----:B------:R-:W-:Y:S02]  /*b3e0*/  IMAD.MOV.U32 R10, RZ, RZ, R11 ;  /* 0x000000ffff0a7224 */ /* 0x000fe400078e000b */
[----:B------:R-:W-:-:S07]  /*b3f0*/  IMAD.MOV.U32 R79, RZ, RZ, R78 ;  /* 0x000000ffff4f7224 */ /* 0x000fce00078e004e */
.L_x_21344:
[----:B------:R-:W-:Y:S05]  /*b400*/  BSYNC.RECONVERGENT B1 ;  /* 0x0000000000017941 */ /* 0x000fea0003800200 */
.L_x_21342:
        /* <DEDUP_REMOVED lines=11> */
.L_x_21346:
[----:B------:R-:W-:Y:S01]  /*b4c0*/  IMAD.MOV.U32 R9, RZ, RZ, R2 ;  /* 0x000000ffff097224 */ /* 0x000fe200078e0002 */
[----:B------:R-:W-:Y:S01]  /*b4d0*/  MOV R102, R101 ;  /* 0x0000006500667202 */ /* 0x000fe20000000f00 */
[----:B------:R-:W-:Y:S02]  /*b4e0*/  IMAD.MOV.U32 R11, RZ, RZ, R10 ;  /* 0x000000ffff0b7224 */ /* 0x000fe400078e000a */
[----:B------:R-:W-:-:S07]  /*b4f0*/  IMAD.MOV.U32 R78, RZ, RZ, R81 ;  /* 0x000000ffff4e7224 */ /* 0x000fce00078e0051 */
.L_x_21347:
[----:B------:R-:W-:Y:S05]  /*b500*/  BSYNC.RECONVERGENT B1 ;  /* 0x0000000000017941 */ /* 0x000fea0003800200 */
.L_x_21345:
        /* <DEDUP_REMOVED lines=11> */
.L_x_21349:
[----:B------:R-:W-:Y:S01]  /*b5c0*/  IMAD.MOV.U32 R2, RZ, RZ, R9 ;  /* 0x000000ffff027224 */ /* 0x000fe200078e0009 */
[----:B------:R-:W-:Y:S01]  /*b5d0*/  MOV R101, R100 ;  /* 0x0000006400657202 */ /* 0x000fe20000000f00 */
[----:B------:R-:W-:Y:S02]  /*b5e0*/  IMAD.MOV.U32 R10, RZ, RZ, R11 ;  /* 0x000000ffff0a7224 */ /* 0x000fe400078e000b */
[----:B------:R-:W-:-:S07]  /*b5f0*/  IMAD.MOV.U32 R81, RZ, RZ, R80 ;  /* 0x000000ffff517224 */ /* 0x000fce00078e0050 */
.L_x_21350:
[----:B------:R-:W-:Y:S05]  /*b600*/  BSYNC.RECONVERGENT B1 ;  /* 0x0000000000017941 */ /* 0x000fea0003800200 */
.L_x_21348:
        /* <DEDUP_REMOVED lines=11> */
.L_x_21352:
[----:B------:R-:W-:Y:S01]  /*b6c0*/  IMAD.MOV.U32 R9, RZ, RZ, R2 ;  /* 0x000000ffff097224 */ /* 0x000fe200078e0002 */
[----:B------:R-:W-:Y:S01]  /*b6d0*/  MOV R100, R99 ;  /* 0x0000006300647202 */ /* 0x000fe20000000f00 */
[----:B------:R-:W-:Y:S02]  /*b6e0*/  IMAD.MOV.U32 R11, RZ, RZ, R10 ;  /* 0x000000ffff0b7224 */ /* 0x000fe400078e000a */
[----:B------:R-:W-:-:S07]  /*b6f0*/  IMAD.MOV.U32 R80, RZ, RZ, R83 ;  /* 0x000000ffff507224 */ /* 0x000fce00078e0053 */
.L_x_21353:
[----:B------:R-:W-:Y:S05]  /*b700*/  BSYNC.RECONVERGENT B1 ;  /* 0x0000000000017941 */ /* 0x000fea0003800200 */
.L_x_21351:
        /* <DEDUP_REMOVED lines=11> */
.L_x_21355:
[----:B------:R-:W-:Y:S01]  /*b7c0*/  IMAD.MOV.U32 R2, RZ, RZ, R9 ;  /* 0x000000ffff027224 */ /* 0x000fe200078e0009 */
[----:B------:R-:W-:Y:S01]  /*b7d0*/  MOV R99, R98 ;  /* 0x0000006200637202 */ /* 0x000fe20000000f00 */
[----:B------:R-:W-:Y:S02]  /*b7e0*/  IMAD.MOV.U32 R10, RZ, RZ, R11 ;  /* 0x000000ffff0a7224 */ /* 0x000fe400078e000b */
[----:B------:R-:W-:-:S07]  /*b7f0*/  IMAD.MOV.U32 R83, RZ, RZ, R82 ;  /* 0x000000ffff537224 */ /* 0x000fce00078e0052 */
.L_x_21356:
[----:B------:R-:W-:Y:S05]  /*b800*/  BSYNC.RECONVERGENT B1 ;  /* 0x0000000000017941 */ /* 0x000fea0003800200 */
.L_x_21354:
        /* <DEDUP_REMOVED lines=11> */
.L_x_21358:
[----:B------:R-:W-:Y:S01]  /*b8c0*/  IMAD.MOV.U32 R9, RZ, RZ, R2 ;  /* 0x000000ffff097224 */ /* 0x000fe200078e0002 */
[----:B------:R-:W-:Y:S01]  /*b8d0*/  MOV R98, R97 ;  /* 0x0000006100627202 */ /* 0x000fe20000000f00 */
[----:B------:R-:W-:Y:S02]  /*b8e0*/  IMAD.MOV.U32 R11, RZ, RZ, R10 ;  /* 0x000000ffff0b7224 */ /* 0x000fe400078e000a */
[----:B------:R-:W-:-:S07]  /*b8f0*/  IMAD.MOV.U32 R82, RZ, RZ, R85 ;  /* 0x000000ffff527224 */ /* 0x000fce00078e0055 */
.L_x_21359:
[----:B------:R-:W-:Y:S05]  /*b900*/  BSYNC.RECONVERGENT B1 ;  /* 0x0000000000017941 */ /* 0x000fea0003800200 */
.L_x_21357:
        /* <DEDUP_REMOVED lines=11> */
.L_x_21361:
[----:B------:R-:W-:Y:S01]  /*b9c0*/  IMAD.MOV.U32 R2, RZ, RZ, R9 ;  /* 0x000000ffff027224 */ /* 0x000fe200078e0009 */
[----:B------:R-:W-:Y:S01]  /*b9d0*/  MOV R97, R96 ;  /* 0x0000006000617202 */ /* 0x000fe20000000f00 */
[----:B------:R-:W-:Y:S02]  /*b9e0*/  IMAD.MOV.U32 R10, RZ, RZ, R11 ;  /* 0x000000ffff0a7224 */ /* 0x000fe400078e000b */
[----:B------:R-:W-:-:S07]  /*b9f0*/  IMAD.MOV.U32 R85, RZ, RZ, R84 ;  /* 0x000000ffff557224 */ /* 0x000fce00078e0054 */
.L_x_21362:
[----:B------:R-:W-:Y:S05]  /*ba00*/  BSYNC.RECONVERGENT B1 ;  /* 0x0000000000017941 */ /* 0x000fea0003800200 */
.L_x_21360:
        /* <DEDUP_REMOVED lines=11> */
.L_x_21364:
[----:B------:R-:W-:Y:S01]  /*bac0*/  IMAD.MOV.U32 R12, RZ, RZ, R2 ;  /* 0x000000ffff0c7224 */ /* 0x000fe200078e0002 */
[----:B------:R-:W-:Y:S01]  /*bad0*/  MOV R96, R3 ;  /* 0x0000000300607202 */ /* 0x000fe20000000f00 */
[----:B------:R-:W-:Y:S02]  /*bae0*/  IMAD.MOV.U32 R84, RZ, RZ, R87 ;  /* 0x000000ffff547224 */ /* 0x000fe400078e0057 */
[----:B------:R-:W-:-:S07]  /*baf0*/  IMAD.MOV.U32 R9, RZ, RZ, R10 ;  /* 0x000000ffff097224 */ /* 0x000fce00078e000a */
.L_x_21365:
[----:B------:R-:W-:Y:S05]  /*bb00*/  BSYNC.RECONVERGENT B1 ;  /* 0x0000000000017941 */ /* 0x000fea0003800200 */
.L_x_21363:
        /* <DEDUP_REMOVED lines=11> */
.L_x_21367:
[----:B------:R-:W-:Y:S01]  /*bbc0*/  IMAD.MOV.U32 R87, RZ, RZ, R5 ;  /* 0x000000ffff577224 */ /* 0x000fe200078e0005 */
[----:B------:R-:W-:Y:S01]  /*bbd0*/  MOV R2, R9 ;  /* 0x0000000900027202 */ /* 0x000fe20000000f00 */
[----:B------:R-:W-:Y:S02]  /*bbe0*/  IMAD.MOV.U32 R3, RZ, RZ, R4 ;  /* 0x000000ffff037224 */ /* 0x000fe400078e0004 */
[--C-:B------:R-:W-:Y:S02]  /*bbf0*/  IMAD.MOV.U32 R86, RZ, RZ, R12.reuse ;  /* 0x000000ffff567224 */ /* 0x100fe400078e000c */
[----:B------:R-:W-:Y:S02]  /*bc00*/  IMAD.MOV.U32 R5, RZ, RZ, R12 ;  /* 0x000000ffff057224 */ /* 0x000fe400078e000c */
[----:B------:R-:W-:-:S07]  /*bc10*/  IMAD.MOV.U32 R4, RZ, RZ, R9 ;  /* 0x000000ffff047224 */ /* 0x000fce00078e0009 */
.L_x_21368:
[----:B------:R-:W-:Y:S05]  /*bc20*/  BSYNC.RECONVERGENT B1 ;  /* 0x0000000000017941 */ /* 0x000fea0003800200 */
.L_x_21366:
[----:B------:R-:W-:Y:S01]  /*bc30*/  VIADD R8, R8, 0x4 ;  /* 0x0000000408087836 */ /* 0x000fe20000000000 */
[----:B------:R-:W-:Y:S06]  /*bc40*/  @P1 BRA `(.L_x_21369) ;  /* 0xffffffc0000c1947 */ /* 0x000fec000383ffff */
.L_x_21179:
[----:B------:R-:W-:Y:S05]  /*bc50*/  BSYNC.RECONVERGENT B0 ;  /* 0x0000000000007941 */ /* 0x000fea0003800200 */
.L_x_21178:
        /* <DEDUP_REMOVED lines=197> */
[----:B0-----:R-:W-:Y:S01]  /*c8b0*/  MOV R5, R7 ;  /* 0x0000000700057202 */ /* 0x001fe20000000f00 */
[----:B------:R-:W-:Y:S06]  /*c8c0*/  @P0 BRA `(.L_x_21371) ;  /* 0x0000004000280947 */ /* 0x000fec0003800000 */
[CC--:B------:R-:W-:Y:S01]  /*c8d0*/  FSETP.GT.FTZ.AND P0, PT, R7.reuse, R8.reuse, PT ;  /* 0x000000080700720b */ /* 0x0c0fe20003f14000 */
[----:B------:R-:W-:Y:S02]  /*c8e0*/  IMAD.MOV.U32 R6, RZ, RZ, R86 ;  /* 0x000000ffff067224 */ /* 0x000fe400078e0056 */
[----:B------:R-:W-:Y:S01]  /*c8f0*/  IMAD.MOV.U32 R4, RZ, RZ, R2 ;  /* 0x000000ffff047224 */ /* 0x000fe200078e0002 */
[----:B------:R-:W-:Y:S02]  /*c900*/  FSEL R5, R7, R8, P0 ;  /* 0x0000000807057208 */ /* 0x000fe40000000000 */
[----:B------:R-:W-:Y:S02]  /*c910*/  FSEL R8, R8, R7, P0 ;  /* 0x0000000708087208 */ /* 0x000fe40000000000 */
[----:B------:R-:W-:Y:S02]  /*c920*/  FSEL R7, R160, R9, P0 ;  /* 0x00000009a0077208 */ /* 0x000fe40000000000 */
[----:B------:R-:W-:Y:S01]  /*c930*/  FSEL R160, R9, R160, P0 ;  /* 0x000000a009a07208 */ /* 0x000fe20000000000 */
[----:B------:R-:W-:-:S04]  /*c940*/  FADD.FTZ R8, -R5, R8 ;  /* 0x0000000805087221 */ /* 0x000fc80000010100 */
[----:B------:R-:W-:Y:S01]  /*c950*/  FMUL.FTZ R10, R8, 1.4426950216293334961 ;  /* 0x3fb8aa3b080a7820 */ /* 0x000fe20000410000 */
[----:B------:R-:W-:-:S05]  /*c960*/  VIADD R8, R1, 0x108 ;  /* 0x0000010801087836 */ /* 0x000fca0000000000 */
[----:B------:R-:W0:Y:S02]  /*c970*/  MUFU.EX2 R10, R10 ;  /* 0x0000000a000a7308 */ /* 0x000e240000000800 */
[----:B0-----:R-:W-:Y:S01]  /*c980*/  FFMA.FTZ R160, R160, R10, R7 ;  /* 0x0000000aa0a07223 */ /* 0x001fe20000010007 */
[----:B------:R-:W-:-:S07]  /*c990*/  HFMA2 R7, -RZ, RZ, 0, 0 ;  /* 0x00000000ff077431 */ /* 0x000fce00000001ff */
.L_x_21561:
        /* <DEDUP_REMOVED lines=20> */
.L_x_21373:
[----:B------:R-:W-:Y:S01]  /*cae0*/  IMAD.MOV.U32 R2, RZ, RZ, R25 ;  /* 0x000000ffff027224 */ /* 0x000fe200078e0019 */
[----:B------:R-:W-:Y:S01]  /*caf0*/  MOV R25, R24 ;  /* 0x0000001800197202 */ /* 0x000fe20000000f00 */
[----:B------:R-:W-:Y:S02]  /*cb00*/  IMAD.MOV.U32 R10, RZ, RZ, R157 ;  /* 0x000000ffff0a7224 */ /* 0x000fe400078e009d */
[----:B------:R-:W-:-:S07]  /*cb10*/  IMAD.MOV.U32 R157, RZ, RZ, R156 ;  /* 0x000000ffff9d7224 */ /* 0x000fce00078e009c */
.L_x_21374:
[----:B------:R-:W-:Y:S05]  /*cb20*/  BSYNC.RECONVERGENT B1 ;  /* 0x0000000000017941 */ /* 0x000fea0003800200 */
.L_x_21372:
        /* <DEDUP_REMOVED lines=11> */
.L_x_21376:
[----:B------:R-:W-:Y:S01]  /*cbe0*/  IMAD.MOV.U32 R9, RZ, RZ, R2 ;  /* 0x000000ffff097224 */ /* 0x000fe200078e0002 */
[----:B------:R-:W-:Y:S01]  /*cbf0*/  MOV R24, R27 ;  /* 0x0000001b00187202 */ /* 0x000fe20000000f00 */
[----:B------:R-:W-:Y:S02]  /*cc00*/  IMAD.MOV.U32 R11, RZ, RZ, R10 ;  /* 0x000000ffff0b7224 */ /* 0x000fe400078e000a */
[----:B------:R-:W-:-:S07]  /*cc10*/  IMAD.MOV.U32 R156, RZ, RZ, R155 ;  /* 0x000000ffff9c7224 */ /* 0x000fce00078e009b */
.L_x_21377:
[----:B------:R-:W-:Y:S05]  /*cc20*/  BSYNC.RECONVERGENT B1 ;  /* 0x0000000000017941 */ /* 0x000fea0003800200 */
.L_x_21375:
        /* <DEDUP_REMOVED lines=11> */
.L_x_21379:
[----:B------:R-:W-:Y:S01]  /*cce0*/  IMAD.MOV.U32 R2, RZ, RZ, R9 ;  /* 0x000000ffff027224 */ /* 0x000fe200078e0009 */
[----:B------:R-:W-:Y:S01]  /*ccf0*/  MOV R27, R26 ;  /* 0x0000001a001b7202 */ /* 0x000fe20000000f00 */
[----:B------:R-:W-:Y:S02]  /*cd00*/  IMAD.MOV.U32 R10, RZ, RZ, R11 ;  /* 0x000000ffff0a7224 */ /* 0x000fe400078e000b */
[----:B------:R-:W-:-:S07]  /*cd10*/  IMAD.MOV.U32 R155, RZ, RZ, R154 ;  /* 0x000000ffff9b7224 */ /* 0x000fce00078e009a */
.L_x_21380:
[----:B------:R-:W-:Y:S05]  /*cd20*/  BSYNC.RECONVERGENT B1 ;  /* 0x0000000000017941 */ /* 0x000fea0003800200 */
.L_x_21378:
        /* <DEDUP_REMOVED lines=11> */
.L_x_21382:
[----:B------:R-:W-:Y:S01]  /*cde0*/  IMAD.MOV.U32 R9, RZ, RZ, R2 ;  /* 0x000000ffff097224 */ /* 0x000fe200078e0002 */
[----:B------:R-:W-:Y:S01]  /*cdf0*/  MOV R26, R29 ;  /* 0x0000001d001a7202 */ /* 0x000fe20000000f00 */
[----:B------:R-:W-:Y:S02]  /*ce00*/  IMAD.MOV.U32 R11, RZ, RZ, R10 ;  /* 0x000000ffff0b7224 */ /* 0x000fe400078e000a */
[----:B------:R-:W-:-:S07]  /*ce10*/  IMAD.MOV.U32 R154, RZ, RZ, R153 ;  /* 0x000000ffff9a7224 */ /* 0x000fce00078e0099 */
.L_x_21383:
[----:B------:R-:W-:Y:S05]  /*ce20*/  BSYNC.RECONVERGENT B1 ;  /* 0x0000000000017941 */ /* 0x000fea0003800200 */
.L_x_21381:
        /* <DEDUP_REMOVED lines=11> */
.L_x_21385:
[----:B------:R-:W-:Y:S01]  /*cee0*/  IMAD.MOV.U32 R2, RZ, RZ, R9 ;  /* 0x000000ffff027224 */ /* 0x000fe200078e0009 */
[----:B------:R-:W-:Y:S01]  /*cef0*/  MOV R29, R28 ;  /* 0x0000001c001d7202 */ /* 0x000fe20000000f00 */
[----:B------:R-:W-:Y:S02]  /*cf00*/  IMAD.MOV.U32 R10, RZ, RZ, R11 ;  /* 0x000000ffff0a7224 */ /* 0x000fe400078e000b */
[----:B------:R-:W-:-:S07]  /*cf10*/  IMAD.MOV.U32 R153, RZ, RZ, R152 ;  /* 0x000000ffff997224 */ /* 0x000fce00078e0098 */
.L_x_21386:
[----:B------:R-:W-:Y:S05]  /*cf20*/  BSYNC.RECONVERGENT B1 ;  /* 0x0000000000017941 */ /* 0x000fea0003800200 */
.L_x_21384:
        /* <DEDUP_REMOVED lines=11> */
.L_x_21388:
[----:B------:R-:W-:Y:S01]  /*cfe0*/  IMAD.MOV.U32 R9, RZ, RZ, R2 ;  /* 0x000000ffff097224 */ /* 0x000fe200078e0002 */
[----:B------:R-:W-:Y:S01]  /*cff0*/  MOV R28, R31 ;  /* 0x0000001f001c7202 */ /* 0x000fe20000000f00 */
[----:B------:R-:W-:Y:S02]  /*d000*/  IMAD.MOV.U32 R11, RZ, RZ, R10 ;  /* 0x000000ffff0b7224 */ /* 0x000fe400078e000a */
[----:B------:R-:W-:-:S07]  /*d010*/  IMAD.MOV.U32 R152, RZ, RZ, R151 ;  /* 0x000000ffff987224 */ /* 0x000fce00078e0097 */
.L_x_21389:
[----:B------:R-:W-:Y:S05]  /*d020*/  BSYNC.RECONVERGENT B1 ;  /* 0x0000000000017941 */ /* 0x000fea0003800200 */
.L_x_21387:
        /* <DEDUP_REMOVED lines=11> */
.L_x_21391:
[----:B------:R-:W-:Y:S01]  /*d0e0*/  IMAD.MOV.U32 R2, RZ, RZ, R9 ;  /* 0x000000ffff027224 */ /* 0x000fe200078e0009 */
[----:B------:R-:W-:Y:S01]  /*d0f0*/  MOV R31, R30 ;  /* 0x0000001e001f7202 */ /* 0x000fe20000000f00 */
[----:B------:R-:W-:Y:S02]  /*d100*/  IMAD.MOV.U32 R10, RZ, RZ, R11 ;  /* 0x000000ffff0a7224 */ /* 0x000fe400078e000b */
[----:B------:R-:W-:-:S07]  /*d110*/  IMAD.MOV.U32 R151, RZ, RZ, R150 ;  /* 0x000000ffff977224 */ /* 0x000fce00078e0096 */
.L_x_21392:
[----:B------:R-:W-:Y:S05]  /*d120*/  BSYNC.RECONVERGENT B1 ;  /* 0x0000000000017941 */ /* 0x000fea0003800200 */
.L_x_21390:
        /* <DEDUP_REMOVED lines=11> */
.L_x_21394:
[----:B------:R-:W-:Y:S01]  /*d1e0*/  IMAD.MOV.U32 R9, RZ, RZ, R2 ;  /* 0x000000ffff097224 */ /* 0x000fe200078e0002 */
[----:B------:R-:W-:Y:S01]  /*d1f0*/  MOV R30, R33 ;  /* 0x00000021001e7202 */ /* 0x000fe20000000f00 */
[----:B------:R-:W-:Y:S02]  /*d200*/  IMAD.MOV.U32 R11, RZ, RZ, R10 ;  /* 0x000000ffff0b7224 */ /* 0x000fe400078e000a */
[----:B------:R-:W-:-:S07]  /*d210*/  IMAD.MOV.U32 R150, RZ, RZ, R149 ;  /* 0x000000ffff967224 */ /* 0x000fce00078e0095 */
.L_x_21395:
[----:B------:R-:W-:Y:S05]  /*d220*/  BSYNC.RECONVERGENT B1 ;  /* 0x0000000000017941 */ /* 0x000fea0003800200 */
.L_x_21393:
        /* <DEDUP_REMOVED lines=11> */
.L_x_21397:
[----:B------:R-:W-:Y:S01]  /*d2e0*/  IMAD.MOV.U32 R2, RZ, RZ, R9 ;  /* 0x000000ffff027224 */ /* 0x000fe200078e0009 */
[----:B------:R-:W-:Y:S01]  /*d2f0*/  MOV R33, R32 ;  /* 0x0000002000217202 */ /* 0x000fe20000000f00 */
[----:B------:R-:W-:Y:S02]  /*d300*/  IMAD.MOV.U32 R10, RZ, RZ, R11 ;  /* 0x000000ffff0a7224 */ /* 0x000fe400078e000b */
[----:B------:R-:W-:-:S07]  /*d310*/  IMAD.MOV.U32 R149, RZ, RZ, R148 ;  /* 0x000000ffff957224 */ /* 0x000fce00078e0094 */
.L_x_21398:
[----:B------:R-:W-:Y:S05]  /*d320*/  BSYNC.RECONVERGENT B1 ;  /* 0x0000000000017941 */ /* 0x000fea0003800200 */
.L_x_21396:
        /* <DEDUP_REMOVED lines=11> */
.L_x_21400:
[----:B------:R-:W-:Y:S01]  /*d3e0*/  IMAD.MOV.U32 R9, RZ, RZ, R2 ;  /* 0x000000ffff097224 */ /* 0x000fe200078e0002 */
[----:B------:R-:W-:Y:S01]  /*d3f0*/  MOV R32, R35 ;  /* 0x0000002300207202 */ /* 0x000fe20000000f00 */
[----:B------:R-:W-:Y:S02]  /*d400*/  IMAD.MOV.U32 R11, RZ, RZ, R10 ;  /* 0x000000ffff0b7224 */ /* 0x000fe400078e000a */
[----:B------:R-:W-:-:S07]  /*d410*/  IMAD.MOV.U32 R148, RZ, RZ, R147 ;  /* 0x000000ffff947224 */ /* 0x000fce00078e0093 */
.L_x_21401:
[----:B------:R-:W-:Y:S05]  /*d420*/  BSYNC.RECONVERGENT B1 ;  /* 0x0000000000017941 */ /* 0x000fea0003800200 */
.L_x_21399:
        /* <DEDUP_REMOVED lines=11> */
.L_x_21403:
[----:B------:R-:W-:Y:S01]  /*d4e0*/  IMAD.MOV.U32 R2, RZ, RZ, R9 ;  /* 0x000000ffff027224 */ /* 0x000fe200078e0009 */
[----:B------:R-:W-:Y:S01]  /*d4f0*/  MOV R35, R34 ;  /* 0x0000002200237202 */ /* 0x000fe20000000f00 */
[----:B------:R-:W-:Y:S02]  /*d500*/  IMAD.MOV.U32 R10, RZ, RZ, R11 ;  /* 0x000000ffff0a7224 */ /* 0x000fe400078e000b */
[----:B------:R-:W-:-:S07]  /*d510*/  IMAD.MOV.U32 R147, RZ, RZ, R146 ;  /* 0x000000ffff937224 */ /* 0x000fce00078e0092 */
.L_x_21404:
[----:B------:R-:W-:Y:S05]  /*d520*/  BSYNC.RECONVERGENT B1 ;  /* 0x0000000000017941 */ /* 0x000fea0003800200 */
.L_x_21402:
        /* <DEDUP_REMOVED lines=11> */
.L_x_21406:
[----:B------:R-:W-:Y:S01]  /*d5e0*/  IMAD.MOV.U32 R9, RZ, RZ, R2 ;  /* 0x000000ffff097224 */ /* 0x000fe200078e0002 */
[----:B------:R-:W-:Y:S01]  /*d5f0*/  MOV R34, R37 ;  /* 0x0000002500227202 */ /* 0x000fe20000000f00 */
[----:B------:R-:W-:Y:S02]  /*d600*/  IMAD.MOV.U32 R11, RZ, RZ, R10 ;  /* 0x000000ffff0b7224 */ /* 0x000fe400078e000a */
[----:B------:R-:W-:-:S07]  /*d610*/  IMAD.MOV.U32 R146, RZ, RZ, R145 ;  /* 0x000000ffff927224 */ /* 0x000fce00078e0091 */
.L_x_21407:
[----:B------:R-:W-:Y:S05]  /*d620*/  BSYNC.RECONVERGENT B1 ;  /* 0x0000000000017941 */ /* 0x000fea0003800200 */
.L_x_21405:
        /* <DEDUP_REMOVED lines=11> */
.L_x_21409:
[----:B------:R-:W-:Y:S01]  /*d6e0*/  IMAD.MOV.U32 R2, RZ, RZ, R9 ;  /* 0x000000ffff027224 */ /* 0x000fe200078e0009 */
[----:B------:R-:W-:Y:S01]  /*d6f0*/  MOV R37, R36 ;  /* 0x0000002400257202 */ /* 0x000fe20000000f00 */
[----:B------:R-:W-:Y:S02]  /*d700*/  IMAD.MOV.U32 R10, RZ, RZ, R11 ;  /* 0x000000ffff0a7224 */ /* 0x000fe400078e000b */
[----:B------:R-:W-:-:S07]  /*d710*/  IMAD.MOV.U32 R145, RZ, RZ, R144 ;  /* 0x000000ffff917224 */ /* 0x000fce00078e0090 */
.L_x_21410:
[----:B------:R-:W-:Y:S05]  /*d720*/  BSYNC.RECONVERGENT B1 ;  /* 0x0000000000017941 */ /* 0x000fea0003800200 */
.L_x_21408:
        /* <DEDUP_REMOVED lines=11> */
.L_x_21412:
[----:B------:R-:W-:Y:S01]  /*d7e0*/  IMAD.MOV.U32 R9, RZ, RZ, R2 ;  /* 0x000000ffff097224 */ /* 0x000fe200078e0002 */
[----:B------:R-:W-:Y:S01]  /*d7f0*/  MOV R36, R39 ;  /* 0x0000002700247202 */ /* 0x000fe20000000f00 */
[----:B------:R-:W-:Y:S02]  /*d800*/  IMAD.MOV.U32 R11, RZ, RZ, R10 ;  /* 0x000000ffff0b7224 */ /* 0x000fe400078e000a */
[----:B------:R-:W-:-:S07]  /*d810*/  IMAD.MOV.U32 R144, RZ, RZ, R143 ;  /* 0x000000ffff907224 */ /* 0x000fce00078e008f */
.L_x_21413:
[----:B------:R-:W-:Y:S05]  /*d820*/  BSYNC.RECONVERGENT B1 ;  /* 0x0000000000017941 */ /* 0x000fea0003800200 */
.L_x_21411:
        /* <DEDUP_REMOVED lines=11> */
.L_x_21415:
[----:B------:R-:W-:Y:S01]  /*d8e0*/  IMAD.MOV.U32 R2, RZ, RZ, R9 ;  /* 0x000000ffff027224 */ /* 0x000fe200078e0009 */
[----:B------:R-:W-:Y:S01]  /*d8f0*/  MOV R39, R38 ;  /* 0x0000002600277202 */ /* 0x000fe20000000f00 */
[----:B------:R-:W-:Y:S02]  /*d900*/  IMAD.MOV.U32 R10, RZ, RZ, R11 ;  /* 0x000000ffff0a7224 */ /* 0x000fe400078e000b */
[----:B------:R-:W-:-:S07]  /*d910*/  IMAD.MOV.U32 R143, RZ, RZ, R142 ;  /* 0x000000ffff8f7224 */ /* 0x000fce00078e008e */
.L_x_21416:
[----:B------:R-:W-:Y:S05]  /*d920*/  BSYNC.RECONVERGENT B1 ;  /* 0x0000000000017941 */ /* 0x000fea0003800200 */
.L_x_21414:
        /* <DEDUP_REMOVED lines=11> */
.L_x_21418:
[----:B------:R-:W-:Y:S01]  /*d9e0*/  IMAD.MOV.U32 R9, RZ, RZ, R2 ;  /* 0x000000ffff097224 */ /* 0x000fe200078e0002 */
[----:B------:R-:W-:Y:S01]  /*d9f0*/  MOV R38, R41 ;  /* 0x0000002900267202 */ /* 0x000fe20000000f00 */
[----:B------:R-:W-:Y:S02]  /*da00*/  IMAD.MOV.U32 R11, RZ, RZ, R10 ;  /* 0x000000ffff0b7224 */ /* 0x000fe400078e000a */
[----:B------:R-:W-:-:S07]  /*da10*/  IMAD.MOV.U32 R142, RZ, RZ, R141 ;  /* 0x000000ffff8e7224 */ /* 0x000fce00078e008d */
.L_x_21419:
[----:B------:R-:W-:Y:S05]  /*da20*/  BSYNC.RECONVERGENT B1 ;  /* 0x0000000000017941 */ /* 0x000fea0003800200 */
.L_x_21417:
        /* <DEDUP_REMOVED lines=11> */
.L_x_21421:
[----:B------:R-:W-:Y:S01]  /*dae0*/  IMAD.MOV.U32 R2, RZ, RZ, R9 ;  /* 0x000000ffff027224 */ /* 0x000fe200078e0009 */
[----:B------:R-:W-:Y:S01]  /*daf0*/  MOV R41, R40 ;  /* 0x0000002800297202 */ /* 0x000fe20000000f00 */
[----:B------:R-:W-:Y:S02]  /*db00*/  IMAD.MOV.U32 R10, RZ, RZ, R11 ;  /* 0x000000ffff0a7224 */ /* 0x000fe400078e000b */
[----:B------:R-:W-:-:S07]  /*db10*/  IMAD.MOV.U32 R141, RZ, RZ, R140 ;  /* 0x000000ffff8d7224 */ /* 0x000fce00078e008c */
.L_x_21422:
[----:B------:R-:W-:Y:S05]  /*db20*/  BSYNC.RECONVERGENT B1 ;  /* 0x0000000000017941 */ /* 0x000fea0003800200 */
.L_x_21420:
        /* <DEDUP_REMOVED lines=11> */
.L_x_21424:
[----:B------:R-:W-:Y:S01]  /*dbe0*/  IMAD.MOV.U32 R9, RZ, RZ, R2 ;  /* 0x000000ffff097224 */ /* 0x000fe200078e0002 */
[----:B------:R-:W-:Y:S01]  /*dbf0*/  MOV R40, R43 ;  /* 0x0000002b00287202 */ /* 0x000fe20000000f00 */
[----:B------:R-:W-:Y:S02]  /*dc00*/  IMAD.MOV.U32 R11, RZ, RZ, R10 ;  /* 0x000000ffff0b7224 */ /* 0x000fe400078e000a */
[----:B------:R-:W-:-:S07]  /*dc10*/  IMAD.MOV.U32 R140, RZ, RZ, R139 ;  /* 0x000000ffff8c7224 */ /* 0x000fce00078e008b */
.L_x_21425:
[----:B------:R-:W-:Y:S05]  /*dc20*/  BSYNC.RECONVERGENT B1 ;  /* 0x0000000000017941 */ /* 0x000fea0003800200 */
.L_x_21423:
        /* <DEDUP_REMOVED lines=11> */
.L_x_21427:
[----:B------:R-:W-:Y:S01]  /*dce0*/  IMAD.MOV.U32 R2, RZ, RZ, R9 ;  /* 0x000000ffff027224 */ /* 0x000fe200078e0009 */
[----:B------:R-:W-:Y:S01]  /*dcf0*/  MOV R43, R42 ;  /* 0x0000002a002b7202 */ /* 0x000fe20000000f00 */
[----:B------:R-:W-:Y:S02]  /*dd00*/  IMAD.MOV.U32 R10, RZ, RZ, R11 ;  /* 0x000000ffff0a7224 */ /* 0x000fe400078e000b */
[----:B------:R-:W-:-:S07]  /*dd10*/  IMAD.MOV.U32 R139, RZ, RZ, R138 ;  /* 0x000000ffff8b7224 */ /* 0x000fce00078e008a */
.L_x_21428:
[----:B------:R-:W-:Y:S05]  /*dd20*/  BSYNC.RECONVERGENT B1 ;  /* 0x0000000000017941 */ /* 0x000fea0003800200 */
.L_x_21426:
        /* <DEDUP_REMOVED lines=11> */
.L_x_21430:
[----:B------:R-:W-:Y:S01]  /*dde0*/  IMAD.MOV.U32 R9, RZ, RZ, R2 ;  /* 0x000000ffff097224 */ /* 0x000fe200078e0002 */
[----:B------:R-:W-:Y:S01]  /*ddf0*/  MOV R42, R45 ;  /* 0x0000002d002a7202 */ /* 0x000fe20000000f00 */
[----:B------:R-:W-:Y:S02]  /*de00*/  IMAD.MOV.U32 R11, RZ, RZ, R10 ;  /* 0x000000ffff0b7224 */ /* 0x000fe400078e000a */
[----:B------:R-:W-:-:S07]  /*de10*/  IMAD.MOV.U32 R138, RZ, RZ, R137 ;  /* 0x000000ffff8a7224 */ /* 0x000fce00078e0089 */
.L_x_21431:
[----:B------:R-:W-:Y:S05]  /*de20*/  BSYNC.RECONVERGENT B1 ;  /* 0x0000000000017941 */ /* 0x000fea0003800200 */
.L_x_21429:
        /* <DEDUP_REMOVED lines=11> */
.L_x_21433:
[----:B------:R-:W-:Y:S01]  /*dee0*/  IMAD.MOV.U32 R2, RZ, RZ, R9 ;  /* 0x000000ffff027224 */ /* 0x000fe200078e0009 */
[----:B------:R-:W-:Y:S01]  /*def0*/  MOV R45, R44 ;  /* 0x0000002c002d7202 */ /* 0x000fe20000000f00 */
[----:B------:R-:W-:Y:S02]  /*df00*/  IMAD.MOV.U32 R10, RZ, RZ, R11 ;  /* 0x000000ffff0a7224 */ /* 0x000fe400078e000b */
[----:B------:R-:W-:-:S07]  /*df10*/  IMAD.MOV.U32 R137, RZ, RZ, R136 ;  /* 0x000000ffff897224 */ /* 0x000fce00078e0088 */
.L_x_21434:
[----:B------:R-:W-:Y:S05]  /*df20*/  BSYNC.RECONVERGENT B1 ;  /* 0x0000000000017941 */ /* 0x000fea0003800200 */
.L_x_21432:
        /* <DEDUP_REMOVED lines=11> */
.L_x_21436:
[----:B------:R-:W-:Y:S01]  /*dfe0*/  IMAD.MOV.U32 R9, RZ, RZ, R2 ;  /* 0x000000ffff097224 */ /* 0x000fe200078e0002 */
[----:B------:R-:W-:Y:S01]  /*dff0*/  MOV R44, R47 ;  /* 0x0000002f002c7202 */ /* 0x000fe20000000f00 */
[----:B------:R-:W-:Y:S02]  /*e000*/  IMAD.MOV.U32 R11, RZ, RZ, R10 ;  /* 0x000000ffff0b7224 */ /* 0x000fe400078e000a */
[----:B------:R-:W-:-:S07]  /*e010*/  IMAD.MOV.U32 R136, RZ, RZ, R135 ;  /* 0x000000ffff887224 */ /* 0x000fce00078e0087 */
.L_x_21437:
[----:B------:R-:W-:Y:S05]  /*e020*/  BSYNC.RECONVERGENT B1 ;  /* 0x0000000000017941 */ /* 0x000fea0003800200 */
.L_x_21435:
        /* <DEDUP_REMOVED lines=11> */
.L_x_21439:
[----:B------:R-:W-:Y:S01]  /*e0e0*/  IMAD.MOV.U32 R2, RZ, RZ, R9 ;  /* 0x000000ffff027224 */ /* 0x000fe200078e0009 */
[----:B------:R-:W-:Y:S01]  /*e0f0*/  MOV R47, R46 ;  /* 0x0000002e002f7202 */ /* 0x000fe20000000f00 */
[----:B------:R-:W-:Y:S02]  /*e100*/  IMAD.MOV.U32 R10, RZ, RZ, R11 ;  /* 0x000000ffff0a7224 */ /* 0x000fe400078e000b */
[----:B------:R-:W-:-:S07]  /*e110*/  IMAD.MOV.U32 R135, RZ, RZ, R134 ;  /* 0x000000ffff877224 */ /* 0x000fce00078e0086 */
.L_x_21440:
[----:B------:R-:W-:Y:S05]  /*e120*/  BSYNC.RECONVERGENT B1 ;  /* 0x0000000000017941 */ /* 0x000fea0003800200 */
.L_x_21438:
        /* <DEDUP_REMOVED lines=11> */
.L_x_21442:
[----:B------:R-:W-:Y:S01]  /*e1e0*/  IMAD.MOV.U32 R9, RZ, RZ, R2 ;  /* 0x000000ffff097224 */ /* 0x000fe200078e0002 */
[----:B------:R-:W-:Y:S01]  /*e1f0*/  MOV R46, R49 ;  /* 0x00000031002e7202 */ /* 0x000fe20000000f00 */
[----:B------:R-:W-:Y:S02]  /*e200*/  IMAD.MOV.U32 R11, RZ, RZ, R10 ;  /* 0x000000ffff0b7224 */ /* 0x000fe400078e000a */
[----:B------:R-:W-:-:S07]  /*e210*/  IMAD.MOV.U32 R134, RZ, RZ, R133 ;  /* 0x000000ffff867224 */ /* 0x000fce00078e0085 */
.L_x_21443:
[----:B------:R-:W-:Y:S05]  /*e220*/  BSYNC.RECONVERGENT B1 ;  /* 0x0000000000017941 */ /* 0x000fea0003800200 */
.L_x_21441:
        /* <DEDUP_REMOVED lines=11> */
.L_x_21445:
[----:B------:R-:W-:Y:S01]  /*e2e0*/  IMAD.MOV.U32 R2, RZ, RZ, R9 ;  /* 0x000000ffff027224 */ /* 0x000fe200078e0009 */
[----:B------:R-:W-:Y:S01]  /*e2f0*/  MOV R49, R48 ;  /* 0x0000003000317202 */ /* 0x000fe20000000f00 */
[----:B------:R-:W-:Y:S02]  /*e300*/  IMAD.MOV.U32 R10, RZ, RZ, R11 ;  /* 0x000000ffff0a7224 */ /* 0x000fe400078e000b */
[----:B------:R-:W-:-:S07]  /*e310*/  IMAD.MOV.U32 R133, RZ, RZ, R132 ;  /* 0x000000ffff857224 */ /* 0x000fce00078e0084 */
.L_x_21446:
[----:B------:R-:W-:Y:S05]  /*e320*/  BSYNC.RECONVERGENT B1 ;  /* 0x0000000000017941 */ /* 0x000fea0003800200 */
.L_x_21444:
        /* <DEDUP_REMOVED lines=11> */
.L_x_21448:
[----:B------:R-:W-:Y:S01]  /*e3e0*/  IMAD.MOV.U32 R9, RZ, RZ, R2 ;  /* 0x000000ffff097224 */ /* 0x000fe200078e0002 */
[----:B------:R-:W-:Y:S01]  /*e3f0*/  MOV R48, R51 ;  /* 0x0000003300307202 */ /* 0x000fe20000000f00 */
[----:B------:R-:W-:Y:S02]  /*e400*/  IMAD.MOV.U32 R11, RZ, RZ, R10 ;  /* 0x000000ffff0b7224 */ /* 0x000fe400078e000a */
[----:B------:R-:W-:-:S07]  /*e410*/  IMAD.MOV.U32 R132, RZ, RZ, R131 ;  /* 0x000000ffff847224 */ /* 0x000fce00078e0083 */
.L_x_21449:
[----:B------:R-:W-:Y:S05]  /*e420*/  BSYNC.RECONVERGENT B1 ;  /* 0x0000000000017941 */ /* 0x000fea0003800200 */
.L_x_21447:
        /* <DEDUP_REMOVED lines=11> */
.L_x_21451:
[----:B------:R-:W-:Y:S01]  /*e4e0*/  IMAD.MOV.U32 R2, RZ, RZ, R9 ;  /* 0x000000ffff027224 */ /* 0x000fe200078e0009 */
[----:B------:R-:W-:Y:S01]  /*e4f0*/  MOV R51, R50 ;  /* 0x0000003200337202 */ /* 0x000fe20000000f00 */
[----:B------:R-:W-:Y:S02]  /*e500*/  IMAD.MOV.U32 R10, RZ, RZ, R11 ;  /* 0x000000ffff0a7224 */ /* 0x000fe400078e000b */
[----:B------:R-:W-:-:S07]  /*e510*/  IMAD.MOV.U32 R131, RZ, RZ, R130 ;  /* 0x000000ffff837224 */ /* 0x000fce00078e0082 */
.L_x_21452:
[----:B------:R-:W-:Y:S05]  /*e520*/  BSYNC.RECONVERGENT B1 ;  /* 0x0000000000017941 */ /* 0x000fea0003800200 */
.L_x_21450:
        /* <DEDUP_REMOVED lines=11> */
.L_x_21454:
[----:B------:R-:W-:Y:S01]  /*e5e0*/  IMAD.MOV.U32 R9, RZ, RZ, R2 ;  /* 0x000000ffff097224 */ /* 0x000fe200078e0002 */
[----:B------:R-:W-:Y:S01]  /*e5f0*/  MOV R50, R53 ;  /* 0x0000003500327202 */ /* 0x000fe20000000f00 */
[----:B------:R-:W-:Y:S02]  /*e600*/  IMAD.MOV.U32 R11, RZ, RZ, R10 ;  /* 0x000000ffff0b7224 */ /* 0x000fe400078e000a */
[----:B------:R-:W-:-:S07]  /*e610*/  IMAD.MOV.U32 R130, RZ, RZ, R129 ;  /* 0x000000ffff827224 */ /* 0x000fce00078e0081 */
.L_x_21455:
[----:B------:R-:W-:Y:S05]  /*e620*/  BSYNC.RECONVERGENT B1 ;  /* 0x0000000000017941 */ /* 0x000fea0003800200 */
.L_x_21453:
        /* <DEDUP_REMOVED lines=11> */
.L_x_21457:
[----:B------:R-:W-:Y:S01]  /*e6e0*/  IMAD.MOV.U32 R2, RZ, RZ, R9 ;  /* 0x000000ffff027224 */ /* 0x000fe200078e0009 */
[----:B------:R-:W-:Y:S01]  /*e6f0*/  MOV R53, R52 ;  /* 0x0000003400357202 */ /* 0x000fe20000000f00 */
[----:B------:R-:W-:Y:S02]  /*e700*/  IMAD.MOV.U32 R10, RZ, RZ, R11 ;  /* 0x000000ffff0a7224 */ /* 0x000fe400078e000b */
[----:B------:R-:W-:-:S07]  /*e710*/  IMAD.MOV.U32 R129, RZ, RZ, R128 ;  /* 0x000000ffff817224 */ /* 0x000fce00078e0080 */
.L_x_21458:
[----:B------:R-:W-:Y:S05]  /*e720*/  BSYNC.RECONVERGENT B1 ;  /* 0x0000000000017941 */ /* 0x000fea0003800200 */
.L_x_21456:
        /* <DEDUP_REMOVED lines=11> */
.L_x_21460:
[----:B------:R-:W-:Y:S01]  /*e7e0*/  IMAD.MOV.U32 R9, RZ, RZ, R2 ;  /* 0x000000ffff097224 */ /* 0x000fe200078e0002 */
[----:B------:R-:W-:Y:S01]  /*e7f0*/  MOV R52, R55 ;  /* 0x0000003700347202 */ /* 0x000fe20000000f00 */
[----:B------:R-:W-:Y:S02]  /*e800*/  IMAD.MOV.U32 R11, RZ, RZ, R10 ;  /* 0x000000ffff0b7224 */ /* 0x000fe400078e000a */
[----:B------:R-:W-:-:S07]  /*e810*/  IMAD.MOV.U32 R128, RZ, RZ, R127 ;  /* 0x000000ffff807224 */ /* 0x000fce00078e007f */
.L_x_21461:
[----:B------:R-:W-:Y:S05]  /*e820*/  BSYNC.RECONVERGENT B1 ;  /* 0x0000000000017941 */ /* 0x000fea0003800200 */
.L_x_21459:
        /* <DEDUP_REMOVED lines=11> */
.L_x_21463:
[----:B------:R-:W-:Y:S01]  /*e8e0*/  IMAD.MOV.U32 R2, RZ, RZ, R9 ;  /* 0x000000ffff027224 */ /* 0x000fe200078e0009 */
[----:B------:R-:W-:Y:S01]  /*e8f0*/  MOV R55, R54 ;  /* 0x0000003600377202 */ /* 0x000fe20000000f00 */
[----:B------:R-:W-:Y:S02]  /*e900*/  IMAD.MOV.U32 R10, RZ, RZ, R11 ;  /* 0x000000ffff0a7224 */ /* 0x000fe400078e000b */
[----:B------:R-:W-:-:S07]  /*e910*/  IMAD.MOV.U32 R127, RZ, RZ, R126 ;  /* 0x000000ffff7f7224 */ /* 0x000fce00078e007e */
.L_x_21464:
[----:B------:R-:W-:Y:S05]  /*e920*/  BSYNC.RECONVERGENT B1 ;  /* 0x0000000000017941 */ /* 0x000fea0003800200 */
.L_x_21462:
        /* <DEDUP_REMOVED lines=11> */
.L_x_21466:
[----:B------:R-:W-:Y:S01]  /*e9e0*/  IMAD.MOV.U32 R9, RZ, RZ, R2 ;  /* 0x000000ffff097224 */ /* 0x000fe200078e0002 */
[----:B------:R-:W-:Y:S01]  /*e9f0*/  MOV R54, R57 ;  /* 0x0000003900367202 */ /* 0x000fe20000000f00 */
[----:B------:R-:W-:Y:S02]  /*ea00*/  IMAD.MOV.U32 R11, RZ, RZ, R10 ;  /* 0x000000ffff0b7224 */ /* 0x000fe400078e000a */
[----:B------:R-:W-:-:S07]  /*ea10*/  IMAD.MOV.U32 R126, RZ, RZ, R125 ;  /* 0x000000ffff7e7224 */ /* 0x000fce00078e007d */
.L_x_21467:
[----:B------:R-:W-:Y:S05]  /*ea20*/  BSYNC.RECONVERGENT B1 ;  /* 0x0000000000017941 */ /* 0x000fea0003800200 */
.L_x_21465:
        /* <DEDUP_REMOVED lines=11> */
.L_x_21469:
[----:B------:R-:W-:Y:S01]  /*eae0*/  IMAD.MOV.U32 R2, RZ, RZ, R9 ;  /* 0x000000ffff027224 */ /* 0x000fe200078e0009 */
[----:B------:R-:W-:Y:S01]  /*eaf0*/  MOV R57, R56 ;  /* 0x0000003800397202 */ /* 0x000fe20000000f00 */
[----:B------:R-:W-:Y:S02]  /*eb00*/  IMAD.MOV.U32 R10, RZ, RZ, R11 ;  /* 0x000000ffff0a7224 */ /* 0x000fe400078e000b */
[----:B------:R-:W-:-:S07]  /*eb10*/  IMAD.MOV.U32 R125, RZ, RZ, R124 ;  /* 0x000000ffff7d7224 */ /* 0x000fce00078e007c */
.L_x_21470:
[----:B------:R-:W-:Y:S05]  /*eb20*/  BSYNC.RECONVERGENT B1 ;  /* 0x0000000000017941 */ /* 0x000fea0003800200 */
.L_x_21468:
        /* <DEDUP_REMOVED lines=11> */
.L_x_21472:
[----:B------:R-:W-:Y:S01]  /*ebe0*/  IMAD.MOV.U32 R9, RZ, RZ, R2 ;  /* 0x000000ffff097224 */ /* 0x000fe200078e0002 */
[----:B------:R-:W-:Y:S01]  /*ebf0*/  MOV R56, R59 ;  /* 0x0000003b00387202 */ /* 0x000fe20000000f00 */
[----:B------:R-:W-:Y:S02]  /*ec00*/  IMAD.MOV.U32 R11, RZ, RZ, R10 ;  /* 0x000000ffff0b7224 */ /* 0x000fe400078e000a */
[----:B------:R-:W-:-:S07]  /*ec10*/  IMAD.MOV.U32 R124, RZ, RZ, R123 ;  /* 0x000000ffff7c7224 */ /* 0x000fce00078e007b */
.L_x_21473:
[----:B------:R-:W-:Y:S05]  /*ec20*/  BSYNC.RECONVERGENT B1 ;  /* 0x0000000000017941 */ /* 0x000fea0003800200 */
.L_x_21471:
        /* <DEDUP_REMOVED lines=11> */
.L_x_21475:
[----:B------:R-:W-:Y:S01]  /*ece0*/  IMAD.MOV.U32 R2, RZ, RZ, R9 ;  /* 0x000000ffff027224 */ /* 0x000fe200078e0009 */
[----:B------:R-:W-:Y:S01]  /*ecf0*/  MOV R59, R58 ;  /* 0x0000003a003b7202 */ /* 0x000fe20000000f00 */
[----:B------:R-:W-:Y:S02]  /*ed00*/  IMAD.MOV.U32 R10, RZ, RZ, R11 ;  /* 0x000000ffff0a7224 */ /* 0x000fe400078e000b */
[----:B------:R-:W-:-:S07]  /*ed10*/  IMAD.MOV.U32 R123, RZ, RZ, R122 ;  /* 0x000000ffff7b7224 */ /* 0x000fce00078e007a */
.L_x_21476:
[----:B------:R-:W-:Y:S05]  /*ed20*/  BSYNC.RECONVERGENT B1 ;  /* 0x0000000000017941 */ /* 0x000fea0003800200 */
.L_x_21474:
        /* <DEDUP_REMOVED lines=11> */
.L_x_21478:
[----:B------:R-:W-:Y:S01]  /*ede0*/  IMAD.MOV.U32 R9, RZ, RZ, R2 ;  /* 0x000000ffff097224 */ /* 0x000fe200078e0002 */
[----:B------:R-:W-:Y:S01]  /*edf0*/  MOV R58, R61 ;  /* 0x0000003d003a7202 */ /* 0x000fe20000000f00 */
[----:B------:R-:W-:Y:S02]  /*ee00*/  IMAD.MOV.U32 R11, RZ, RZ, R10 ;  /* 0x000000ffff0b7224 */ /* 0x000fe400078e000a */
[----:B------:R-:W-:-:S07]  /*ee10*/  IMAD.MOV.U32 R122, RZ, RZ, R121 ;  /* 0x000000ffff7a7224 */ /* 0x000fce00078e0079 */
.L_x_21479:
[----:B------:R-:W-:Y:S05]  /*ee20*/  BSYNC.RECONVERGENT B1 ;  /* 0x0000000000017941 */ /* 0x000fea0003800200 */
.L_x_21477:
        /* <DEDUP_REMOVED lines=11> */
.L_x_21481:
[----:B------:R-:W-:Y:S01]  /*eee0*/  IMAD.MOV.U32 R2, RZ, RZ, R9 ;  /* 0x000000ffff027224 */ /* 0x000fe200078e0009 */
[----:B------:R-:W-:Y:S01]  /*eef0*/  MOV R61, R60 ;  /* 0x0000003c003d7202 */ /* 0x000fe20000000f00 */
[----:B------:R-:W-:Y:S02]  /*ef00*/  IMAD.MOV.U32 R10, RZ, RZ, R11 ;  /* 0x000000ffff0a7224 */ /* 0x000fe400078e000b */
[----:B------:R-:W-:-:S07]  /*ef10*/  IMAD.MOV.U32 R121, RZ, RZ, R120 ;  /* 0x000000ffff797224 */ /* 0x000fce00078e0078 */
.L_x_21482:
[----:B------:R-:W-:Y:S05]  /*ef20*/  BSYNC.RECONVERGENT B1 ;  /* 0x0000000000017941 */ /* 0x000fea0003800200 */
.L_x_21480:
        /* <DEDUP_REMOVED lines=11> */
.L_x_21484:
[----:B------:R-:W-:Y:S01]  /*efe0*/  IMAD.MOV.U32 R9, RZ, RZ, R2 ;  /* 0x000000ffff097224 */ /* 0x000fe200078e0002 */
[----:B------:R-:W-:Y:S01]  /*eff0*/  MOV R60, R63 ;  /* 0x0000003f003c7202 */ /* 0x000fe20000000f00 */
[----:B------:R-:W-:Y:S02]  /*f000*/  IMAD.MOV.U32 R11, RZ, RZ, R10 ;  /* 0x000000ffff0b7224 */ /* 0x000fe400078e000a */
[----:B------:R-:W-:-:S07]  /*f010*/  IMAD.MOV.U32 R120, RZ, RZ, R119 ;  /* 0x000000ffff787224 */ /* 0x000fce00078e0077 */
.L_x_21485:
[----:B------:R-:W-:Y:S05]  /*f020*/  BSYNC.RECONVERGENT B1 ;  /* 0x0000000000017941 */ /* 0x000fea0003800200 */
.L_x_21483:
        /* <DEDUP_REMOVED lines=11> */
.L_x_21487:
[----:B------:R-:W-:Y:S01]  /*f0e0*/  IMAD.MOV.U32 R2, RZ, RZ, R9 ;  /* 0x000000ffff027224 */ /* 0x000fe200078e0009 */
[----:B------:R-:W-:Y:S01]  /*f0f0*/  MOV R63, R62 ;  /* 0x0000003e003f7202 */ /* 0x000fe20000000f00 */
[----:B------:R-:W-:Y:S02]  /*f100*/  IMAD.MOV.U32 R10, RZ, RZ, R11 ;  /* 0x000000ffff0a7224 */ /* 0x000fe400078e000b */
[----:B------:R-:W-:-:S07]  /*f110*/  IMAD.MOV.U32 R119, RZ, RZ, R118 ;  /* 0x000000ffff777224 */ /* 0x000fce00078e0076 */
.L_x_21488:
[----:B------:R-:W-:Y:S05]  /*f120*/  BSYNC.RECONVERGENT B1 ;  /* 0x0000000000017941 */ /* 0x000fea0003800200 */
.L_x_21486:
        /* <DEDUP_REMOVED lines=11> */
.L_x_21490:
[----:B------:R-:W-:Y:S01]  /*f1e0*/  IMAD.MOV.U32 R9, RZ, RZ, R2 ;  /* 0x000000ffff097224 */ /* 0x000fe200078e0002 */
[----:B------:R-:W-:Y:S01]  /*f1f0*/  MOV R62, R65 ;  /* 0x00000041003e7202 */ /* 0x000fe20000000f00 */
[----:B------:R-:W-:Y:S02]  /*f200*/  IMAD.MOV.U32 R11, RZ, RZ, R10 ;  /* 0x000000ffff0b7224 */ /* 0x000fe400078e000a */
[----:B------:R-:W-:-:S07]  /*f210*/  IMAD.MOV.U32 R118, RZ, RZ, R117 ;  /* 0x000000ffff767224 */ /* 0x000fce00078e0075 */
.L_x_21491:
[----:B------:R-:W-:Y:S05]  /*f220*/  BSYNC.RECONVERGENT B1 ;  /* 0x0000000000017941 */ /* 0x000fea0003800200 */
.L_x_21489:
        /* <DEDUP_REMOVED lines=11> */
.L_x_21493:
[----:B------:R-:W-:Y:S01]  /*f2e0*/  IMAD.MOV.U32 R2, RZ, RZ, R9 ;  /* 0x000000ffff027224 */ /* 0x000fe200078e0009 */
[----:B------:R-:W-:Y:S01]  /*f2f0*/  MOV R65, R64 ;  /* 0x0000004000417202 */ /* 0x000fe20000000f00 */
[----:B------:R-:W-:Y:S02]  /*f300*/  IMAD.MOV.U32 R10, RZ, RZ, R11 ;  /* 0x000000ffff0a7224 */ /* 0x000fe400078e000b */
[----:B------:R-:W-:-:S07]  /*f310*/  IMAD.MOV.U32 R117, RZ, RZ, R116 ;  /* 0x000000ffff757224 */ /* 0x000fce00078e0074 */
.L_x_21494:
[----:B------:R-:W-:Y:S05]  /*f320*/  BSYNC.RECONVERGENT B1 ;  /* 0x0000000000017941 */ /* 0x000fea0003800200 */
.L_x_21492:
        /* <DEDUP_REMOVED lines=11> */
.L_x_21496:
[----:B------:R-:W-:Y:S01]  /*f3e0*/  IMAD.MOV.U32 R9, RZ, RZ, R2 ;  /* 0x000000ffff097224 */ /* 0x000fe200078e0002 */
[----:B------:R-:W-:Y:S01]  /*f3f0*/  MOV R64, R67 ;  /* 0x0000004300407202 */ /* 0x000fe20000000f00 */
[----:B------:R-:W-:Y:S02]  /*f400*/  IMAD.MOV.U32 R11, RZ, RZ, R10 ;  /* 0x000000ffff0b7224 */ /* 0x000fe400078e000a */
[----:B------:R-:W-:-:S07]  /*f410*/  IMAD.MOV.U32 R116, RZ, RZ, R115 ;  /* 0x000000ffff747224 */ /* 0x000fce00078e0073 */
.L_x_21497:
[----:B------:R-:W-:Y:S05]  /*f420*/  BSYNC.RECONVERGENT B1 ;  /* 0x0000000000017941 */ /* 0x000fea0003800200 */
.L_x_21495:
        /* <DEDUP_REMOVED lines=11> */
.L_x_21499:
[----:B------:R-:W-:Y:S01]  /*f4e0*/  IMAD.MOV.U32 R2, RZ, RZ, R9 ;  /* 0x000000ffff027224 */ /* 0x000fe200078e0009 */
[----:B------:R-:W-:Y:S01]  /*f4f0*/  MOV R67, R66 ;  /* 0x0000004200437202 */ /* 0x000fe20000000f00 */
[----:B------:R-:W-:Y:S02]  /*f500*/  IMAD.MOV.U32 R10, RZ, RZ, R11 ;  /* 0x000000ffff0a7224 */ /* 0x000fe400078e000b */
[----:B------:R-:W-:-:S07]  /*f510*/  IMAD.MOV.U32 R115, RZ, RZ, R114 ;  /* 0x000000ffff737224 */ /* 0x000fce00078e0072 */
.L_x_21500:
[----:B------:R-:W-:Y:S05]  /*f520*/  BSYNC.RECONVERGENT B1 ;  /* 0x0000000000017941 */ /* 0x000fea0003800200 */
.L_x_21498:
        /* <DEDUP_REMOVED lines=11> */
.L_x_21502:
[----:B------:R-:W-:Y:S01]  /*f5e0*/  IMAD.MOV.U32 R9, RZ, RZ, R2 ;  /* 0x000000ffff097224 */ /* 0x000fe200078e0002 */
[----:B------:R-:W-:Y:S01]  /*f5f0*/  MOV R66, R69 ;  /* 0x0000004500427202 */ /* 0x000fe20000000f00 */
[----:B------:R-:W-:Y:S02]  /*f600*/  IMAD.MOV.U32 R11, RZ, RZ, R10 ;  /* 0x000000ffff0b7224 */ /* 0x000fe400078e000a */
[----:B------:R-:W-:-:S07]  /*f610*/  IMAD.MOV.U32 R114, RZ, RZ, R113 ;  /* 0x000000ffff727224 */ /* 0x000fce00078e0071 */
.L_x_21503:
[----:B------:R-:W-:Y:S05]  /*f620*/  BSYNC.RECONVERGENT B1 ;  /* 0x0000000000017941 */ /* 0x000fea0003800200 */
.L_x_21501:
        /* <DEDUP_REMOVED lines=11> */
.L_x_21505:
[----:B------:R-:W-:Y:S01]  /*f6e0*/  IMAD.MOV.U32 R2, RZ, RZ, R9 ;  /* 0x000000ffff027224 */ /* 0x000fe200078e0009 */
[----:B------:R-:W-:Y:S01]  /*f6f0*/  MOV R69, R68 ;  /* 0x0000004400457202 */ /* 0x000fe20000000f00 */
[----:B------:R-:W-:Y:S02]  /*f700*/  IMAD.MOV.U32 R10, RZ, RZ, R11 ;  /* 0x000000ffff0a7224 */ /* 0x000fe400078e000b */
[----:B------:R-:W-:-:S07]  /*f710*/  IMAD.MOV.U32 R113, RZ, RZ, R112 ;  /* 0x000000ffff717224 */ /* 0x000fce00078e0070 */
.L_x_21506:
[----:B------:R-:W-:Y:S05]  /*f720*/  BSYNC.RECONVERGENT B1 ;  /* 0x0000000000017941 */ /* 0x000fea0003800200 */
.L_x_21504:
        /* <DEDUP_REMOVED lines=11> */
.L_x_21508:
[----:B------:R-:W-:Y:S01]  /*f7e0*/  IMAD.MOV.U32 R9, RZ, RZ, R2 ;  /* 0x000000ffff097224 */ /* 0x000fe200078e0002 */
[----:B------:R-:W-:Y:S01]  /*f7f0*/  MOV R68, R71 ;  /* 0x0000004700447202 */ /* 0x000fe20000000f00 */
[----:B------:R-:W-:Y:S02]  /*f800*/  IMAD.MOV.U32 R11, RZ, RZ, R10 ;  /* 0x000000ffff0b7224 */ /* 0x000fe400078e000a */
[----:B------:R-:W-:-:S07]  /*f810*/  IMAD.MOV.U32 R112, RZ, RZ, R111 ;  /* 0x000000ffff707224 */ /* 0x000fce00078e006f */
.L_x_21509:
[----:B------:R-:W-:Y:S05]  /*f820*/  BSYNC.RECONVERGENT B1 ;  /* 0x0000000000017941 */ /* 0x000fea0003800200 */
.L_x_21507:
        /* <DEDUP_REMOVED lines=11> */
.L_x_21511:
[----:B------:R-:W-:Y:S01]  /*f8e0*/  IMAD.MOV.U32 R2, RZ, RZ, R9 ;  /* 0x000000ffff027224 */ /* 0x000fe200078e0009 */
[----:B------:R-:W-:Y:S01]  /*f8f0*/  MOV R71, R70 ;  /* 0x0000004600477202 */ /* 0x000fe20000000f00 */
[----:B------:R-:W-:Y:S02]  /*f900*/  IMAD.MOV.U32 R10, RZ, RZ, R11 ;  /* 0x000000ffff0a7224 */ /* 0x000fe400078e000b */
[----:B------:R-:W-:-:S07]  /*f910*/  IMAD.MOV.U32 R111, RZ, RZ, R110 ;  /* 0x000000ffff6f7224 */ /* 0x000fce00078e006e */
.L_x_21512:
[----:B------:R-:W-:Y:S05]  /*f920*/  BSYNC.RECONVERGENT B1 ;  /* 0x0000000000017941 */ /* 0x000fea0003800200 */
.L_x_21510:
        /* <DEDUP_REMOVED lines=11> */
.L_x_21514:
[----:B------:R-:W-:Y:S01]  /*f9e0*/  IMAD.MOV.U32 R9, RZ, RZ, R2 ;  /* 0x000000ffff097224 */ /* 0x000fe200078e0002 */
[----:B------:R-:W-:Y:S01]  /*f9f0*/  MOV R70, R73 ;  /* 0x0000004900467202 */ /* 0x000fe20000000f00 */
[----:B------:R-:W-:Y:S02]  /*fa00*/  IMAD.MOV.U32 R11, RZ, RZ, R10 ;  /* 0x000000ffff0b7224 */ /* 0x000fe400078e000a */
[----:B------:R-:W-:-:S07]  /*fa10*/  IMAD.MOV.U32 R110, RZ, RZ, R109 ;  /* 0x000000ffff6e7224 */ /* 0x000fce00078e006d */
.L_x_21515:
[----:B------:R-:W-:Y:S05]  /*fa20*/  BSYNC.RECONVERGENT B1 ;  /* 0x0000000000017941 */ /* 0x000fea0003800200 */
.L_x_21513:
        /* <DEDUP_REMOVED lines=11> */
.L_x_21517:
[----:B------:R-:W-:Y:S01]  /*fae0*/  IMAD.MOV.U32 R2, RZ, RZ, R9 ;  /* 0x000000ffff027224 */ /* 0x000fe200078e0009 */
[----:B------:R-:W-:Y:S01]  /*faf0*/  MOV R73, R72 ;  /* 0x0000004800497202 */ /* 0x000fe20000000f00 */
[----:B------:R-:W-:Y:S02]  /*fb00*/  IMAD.MOV.U32 R10, RZ, RZ, R11 ;  /* 0x000000ffff0a7224 */ /* 0x000fe400078e000b */
[----:B------:R-:W-:-:S07]  /*fb10*/  IMAD.MOV.U32 R109, RZ, RZ, R108 ;  /* 0x000000ffff6d7224 */ /* 0x000fce00078e006c */
.L_x_21518:
[----:B------:R-:W-:Y:S05]  /*fb20*/  BSYNC.RECONVERGENT B1 ;  /* 0x0000000000017941 */ /* 0x000fea0003800200 */
.L_x_21516:
        /* <DEDUP_REMOVED lines=11> */
.L_x_21520:
[----:B------:R-:W-:Y:S01]  /*fbe0*/  IMAD.MOV.U32 R9, RZ, RZ, R2 ;  /* 0x000000ffff097224 */ /* 0x000fe200078e0002 */
[----:B------:R-:W-:Y:S01]  /*fbf0*/  MOV R72, R75 ;  /* 0x0000004b00487202 */ /* 0x000fe20000000f00 */
[----:B------:R-:W-:Y:S02]  /*fc00*/  IMAD.MOV.U32 R11, RZ, RZ, R10 ;  /* 0x000000ffff0b7224 */ /* 0x000fe400078e000a */
[----:B------:R-:W-:-:S07]  /*fc10*/  IMAD.MOV.U32 R108, RZ, RZ, R107 ;  /* 0x000000ffff6c7224 */ /* 0x000fce00078e006b */
.L_x_21521:
[----:B------:R-:W-:Y:S05]  /*fc20*/  BSYNC.RECONVERGENT B1 ;  /* 0x0000000000017941 */ /* 0x000fea0003800200 */
.L_x_21519:
        /* <DEDUP_REMOVED lines=11> */
.L_x_21523:
[----:B------:R-:W-:Y:S01]  /*fce0*/  IMAD.MOV.U32 R2, RZ, RZ, R9 ;  /* 0x000000ffff027224 */ /* 0x000fe200078e0009 */
[----:B------:R-:W-:Y:S01]  /*fcf0*/  MOV R75, R74 ;  /* 0x0000004a004b7202 */ /* 0x000fe20000000f00 */
[----:B------:R-:W-:Y:S02]  /*fd00*/  IMAD.MOV.U32 R10, RZ, RZ, R11 ;  /* 0x000000ffff0a7224 */ /* 0x000fe400078e000b */
[----:B------:R-:W-:-:S07]  /*fd10*/  IMAD.MOV.U32 R107, RZ, RZ, R106 ;  /* 0x000000ffff6b7224 */ /* 0x000fce00078e006a */
.L_x_21524:
[----:B------:R-:W-:Y:S05]  /*fd20*/  BSYNC.RECONVERGENT B1 ;  /* 0x0000000000017941 */ /* 0x000fea0003800200 */
.L_x_21522:
        /* <DEDUP_REMOVED lines=11> */
.L_x_21526:
[----:B------:R-:W-:Y:S01]  /*fde0*/  IMAD.MOV.U32 R9, RZ, RZ, R2 ;  /* 0x000000ffff097224 */ /* 0x000fe200078e0002 */
[----:B------:R-:W-:Y:S01]  /*fdf0*/  MOV R74, R77 ;  /* 0x0000004d004a7202 */ /* 0x000fe20000000f00 */
[----:B------:R-:W-:Y:S02]  /*fe00*/  IMAD.MOV.U32 R11, RZ, RZ, R10 ;  /* 0x000000ffff0b7224 */ /* 0x000fe400078e000a */
[----:B------:R-:W-:-:S07]  /*fe10*/  IMAD.MOV.U32 R106, RZ, RZ, R105 ;  /* 0x000000ffff6a7224 */ /* 0x000fce00078e0069 */
.L_x_21527:
[----:B------:R-:W-:Y:S05]  /*fe20*/  BSYNC.RECONVERGENT B1 ;  /* 0x0000000000017941 */ /* 0x000fea0003800200 */
.L_x_21525:
        /* <DEDUP_REMOVED lines=11> */
.L_x_21529:
[----:B------:R-:W-:Y:S01]  /*fee0*/  IMAD.MOV.U32 R2, RZ, RZ, R9 ;  /* 0x000000ffff027224 */ /* 0x000fe200078e0009 */
[----:B------:R-:W-:Y:S01]  /*fef0*/  MOV R77, R76 ;  /* 0x0000004c004d7202 */ /* 0x000fe20000000f00 */
[----:B------:R-:W-:Y:S02]  /*ff00*/  IMAD.MOV.U32 R10, RZ, RZ, R11 ;  /* 0x000000ffff0a7224 */ /* 0x000fe400078e000b */
[----:B------:R-:W-:-:S07]  /*ff10*/  IMAD.MOV.U32 R105, RZ, RZ, R104 ;  /* 0x000000ffff697224 */ /* 0x000fce00078e0068 */
.L_x_21530:
[----:B------:R-:W-:Y:S05]  /*ff20*/  BSYNC.RECONVERGENT B1 ;  /* 0x0000000000017941 */ /* 0x000fea0003800200 */
.L_x_21528:
        /* <DEDUP_REMOVED lines=11> */
.L_x_21532:
[----:B------:R-:W-:Y:S01]  /*ffe0*/  IMAD.MOV.U32 R9, RZ, RZ, R2 ;  /* 0x000000ffff097224 */ /* 0x000fe200078e0002 */
[----:B------:R-:W-:Y:S01]  /*fff0*/  MOV R76, R79 ;  /* 0x0000004f004c7202 */ /* 0x000fe20000000f00 */
[----:B------:R-:W-:Y:S02]  /*10000*/  IMAD.MOV.U32 R11, RZ, RZ, R10 ;  /* 0x000000ffff0b7224 */ /* 0x000fe400078e000a */
[----:B------:R-:W-:-:S07]  /*10010*/  IMAD.MOV.U32 R104, RZ, RZ, R103 ;  /* 0x000000ffff687224 */ /* 0x000fce00078e0067 */
.L_x_21533:
[----:B------:R-:W-:Y:S05]  /*10020*/  BSYNC.RECONVERGENT B1 ;  /* 0x0000000000017941 */ /* 0x000fea0003800200 */
.L_x_21531:
        /* <DEDUP_REMOVED lines=11> */
.L_x_21535:
[----:B------:R-:W-:Y:S01]  /*100e0*/  IMAD.MOV.U32 R2, RZ, RZ, R9 ;  /* 0x000000ffff027224 */ /* 0x000fe200078e0009 */
[----:B------:R-:W-:Y:S01]  /*100f0*/  MOV R79, R78 ;  /* 0x0000004e004f7202 */ /* 0x000fe20000000f00 */
[----:B------:R-:W-:Y:S02]  /*10100*/  IMAD.MOV.U32 R10, RZ, RZ, R11 ;  /* 0x000000ffff0a7224 */ /* 0x000fe400078e000b */
[----:B------:R-:W-:-:S07]  /*10110*/  IMAD.MOV.U32 R103, RZ, RZ, R102 ;  /* 0x000000ffff677224 */ /* 0x000fce00078e0066 */
.L_x_21536:
[----:B------:R-:W-:Y:S05]  /*10120*/  BSYNC.RECONVERGENT B1 ;  /* 0x0000000000017941 */ /* 0x000fea0003800200 */
.L_x_21534:
        /* <DEDUP_REMOVED lines=11> */
.L_x_21538:
[----:B------:R-:W-:Y:S01]  /*101e0*/  IMAD.MOV.U32 R9, RZ, RZ, R2 ;  /* 0x000000ffff097224 */ /* 0x000fe200078e0002 */
[----:B------:R-:W-:Y:S01]  /*101f0*/  MOV R78, R81 ;  /* 0x00000051004e7202 */ /* 0x000fe20000000f00 */
[----:B------:R-:W-:Y:S02]  /*10200*/  IMAD.MOV.U32 R11, RZ, RZ, R10 ;  /* 0x000000ffff0b7224 */ /* 0x000fe400078e000a */
[----:B------:R-:W-:-:S07]  /*10210*/  IMAD.MOV.U32 R102, RZ, RZ, R101 ;  /* 0x000000ffff667224 */ /* 0x000fce00078e0065 */
.L_x_21539:
[----:B------:R-:W-:Y:S05]  /*10220*/  BSYNC.RECONVERGENT B1 ;  /* 0x0000000000017941 */ /* 0x000fea0003800200 */
.L_x_21537:
        /* <DEDUP_REMOVED lines=11> */
.L_x_21541:
[----:B------:R-:W-:Y:S01]  /*102e0*/  IMAD.MOV.U32 R2, RZ, RZ, R9 ;  /* 0x000000ffff027224 */ /* 0x000fe200078e0009 */
[----:B------:R-:W-:Y:S01]  /*102f0*/  MOV R81, R80 ;  /* 0x0000005000517202 */ /* 0x000fe20000000f00 */
[----:B------:R-:W-:Y:S02]  /*10300*/  IMAD.MOV.U32 R10, RZ, RZ, R11 ;  /* 0x000000ffff0a7224 */ /* 0x000fe400078e000b */
[----:B------:R-:W-:-:S07]  /*10310*/  IMAD.MOV.U32 R101, RZ, RZ, R100 ;  /* 0x000000ffff657224 */ /* 0x000fce00078e0064 */
.L_x_21542:
[----:B------:R-:W-:Y:S05]  /*10320*/  BSYNC.RECONVERGENT B1 ;  /* 0x0000000000017941 */ /* 0x000fea0003800200 */
.L_x_21540:
        /* <DEDUP_REMOVED lines=11> */
.L_x_21544:
[----:B------:R-:W-:Y:S01]  /*103e0*/  IMAD.MOV.U32 R9, RZ, RZ, R2 ;  /* 0x000000ffff097224 */ /* 0x000fe200078e0002 */
[----:B------:R-:W-:Y:S01]  /*103f0*/  MOV R80, R83 ;  /* 0x0000005300507202 */ /* 0x000fe20000000f00 */
[----:B------:R-:W-:Y:S02]  /*10400*/  IMAD.MOV.U32 R11, RZ, RZ, R10 ;  /* 0x000000ffff0b7224 */ /* 0x000fe400078e000a */
[----:B------:R-:W-:-:S07]  /*10410*/  IMAD.MOV.U32 R100, RZ, RZ, R99 ;  /* 0x000000ffff647224 */ /* 0x000fce00078e0063 */
.L_x_21545:
[----:B------:R-:W-:Y:S05]  /*10420*/  BSYNC.RECONVERGENT B1 ;  /* 0x0000000000017941 */ /* 0x000fea0003800200 */
.L_x_21543:
        /* <DEDUP_REMOVED lines=11> */
.L_x_21547:
[----:B------:R-:W-:Y:S01]  /*104e0*/  IMAD.MOV.U32 R2, RZ, RZ, R9 ;  /* 0x000000ffff027224 */ /* 0x000fe200078e0009 */
[----:B------:R-:W-:Y:S01]  /*104f0*/  MOV R83, R82 ;  /* 0x0000005200537202 */ /* 0x000fe20000000f00 */
[----:B------:R-:W-:Y:S02]  /*10500*/  IMAD.MOV.U32 R10, RZ, RZ, R11 ;  /* 0x000000ffff0a7224 */ /* 0x000fe400078e000b */
[----:B------:R-:W-:-:S07]  /*10510*/  IMAD.MOV.U32 R99, RZ, RZ, R98 ;  /* 0x000000ffff637224 */ /* 0x000fce00078e0062 */
.L_x_21548:
[----:B------:R-:W-:Y:S05]  /*10520*/  BSYNC.RECONVERGENT B1 ;  /* 0x0000000000017941 */ /* 0x000fea0003800200 */
.L_x_21546:
        /* <DEDUP_REMOVED lines=11> */
.L_x_21550:
[----:B------:R-:W-:Y:S01]  /*105e0*/  IMAD.MOV.U32 R9, RZ, RZ, R2 ;  /* 0x000000ffff097224 */ /* 0x000fe200078e0002 */
[----:B------:R-:W-:Y:S01]  /*105f0*/  MOV R82, R85 ;  /* 0x0000005500527202 */ /* 0x000fe20000000f00 */
[----:B------:R-:W-:Y:S02]  /*10600*/  IMAD.MOV.U32 R11, RZ, RZ, R10 ;  /* 0x000000ffff0b7224 */ /* 0x000fe400078e000a */
[----:B------:R-:W-:-:S07]  /*10610*/  IMAD.MOV.U32 R98, RZ, RZ, R97 ;  /* 0x000000ffff627224 */ /* 0x000fce00078e0061 */
.L_x_21551:
[----:B------:R-:W-:Y:S05]  /*10620*/  BSYNC.RECONVERGENT B1 ;  /* 0x0000000000017941 */ /* 0x000fea0003800200 */
.L_x_21549:
        /* <DEDUP_REMOVED lines=11> */
.L_x_21553:
[----:B------:R-:W-:Y:S01]  /*106e0*/  IMAD.MOV.U32 R2, RZ, RZ, R9 ;  /* 0x000000ffff027224 */ /* 0x000fe200078e0009 */
[----:B------:R-:W-:Y:S01]  /*106f0*/  MOV R85, R84 ;  /* 0x0000005400557202 */ /* 0x000fe20000000f00 */
[----:B------:R-:W-:Y:S02]  /*10700*/  IMAD.MOV.U32 R10, RZ, RZ, R11 ;  /* 0x000000ffff0a7224 */ /* 0x000fe400078e000b */
[----:B------:R-:W-:-:S07]  /*10710*/  IMAD.MOV.U32 R97, RZ, RZ, R96 ;  /* 0x000000ffff617224 */ /* 0x000fce00078e0060 */
.L_x_21554:
[----:B------:R-:W-:Y:S05]  /*10720*/  BSYNC.RECONVERGENT B1 ;  /* 0x0000000000017941 */ /* 0x000fea0003800200 */
.L_x_21552:
        /* <DEDUP_REMOVED lines=11> */
.L_x_21556:
[----:B------:R-:W-:Y:S01]  /*107e0*/  IMAD.MOV.U32 R9, RZ, RZ, R2 ;  /* 0x000000ffff097224 */ /* 0x000fe200078e0002 */
[----:B------:R-:W-:Y:S01]  /*107f0*/  MOV R11, R10 ;  /* 0x0000000a000b7202 */ /* 0x000fe20000000f00 */
[----:B------:R-:W-:Y:S02]  /*10800*/  IMAD.MOV.U32 R84, RZ, RZ, R87 ;  /* 0x000000ffff547224 */ /* 0x000fe400078e0057 */
[----:B------:R-:W-:-:S07]  /*10810*/  IMAD.MOV.U32 R96, RZ, RZ, R3 ;  /* 0x000000ffff607224 */ /* 0x000fce00078e0003 */
.L_x_21557:
[----:B------:R-:W-:Y:S05]  /*10820*/  BSYNC.RECONVERGENT B1 ;  /* 0x0000000000017941 */ /* 0x000fea0003800200 */
.L_x_21555:
        /* <DEDUP_REMOVED lines=11> */
.L_x_21559:
[----:B------:R-:W-:Y:S01]  /*108e0*/  IMAD.MOV.U32 R87, RZ, RZ, R6 ;  /* 0x000000ffff577224 */ /* 0x000fe200078e0006 */
[----:B------:R-:W-:Y:S01]  /*108f0*/  MOV R86, R9 ;  /* 0x0000000900567202 */ /* 0x000fe20000000f00 */
[----:B------:R-:W-:Y:S02]  /*10900*/  IMAD.MOV.U32 R3, RZ, RZ, R4 ;  /* 0x000000ffff037224 */ /* 0x000fe400078e0004 */
[----:B------:R-:W-:Y:S02]  /*10910*/  IMAD.MOV.U32 R2, RZ, RZ, R11 ;  /* 0x000000ffff027224 */ /* 0x000fe400078e000b */
[----:B------:R-:W-:Y:S02]  /*10920*/  IMAD.MOV.U32 R6, RZ, RZ, R9 ;  /* 0x000000ffff067224 */ /* 0x000fe400078e0009 */
[----:B------:R-:W-:-:S07]  /*10930*/  IMAD.MOV.U32 R4, RZ, RZ, R11 ;  /* 0x000000ffff047224 */ /* 0x000fce00078e000b */
.L_x_21560:
[----:B------:R-:W-:Y:S05]  /*10940*/  BSYNC.RECONVERGENT B1 ;  /* 0x0000000000017941 */ /* 0x000fea0003800200 */
.L_x_21558:
[----:B------:R-:W-:Y:S01]  /*10950*/  IADD3 R8, PT, PT, R8, 0x4, RZ ;  /* 0x0000000408087810 */ /* 0x000fe20007ffe0ff */
[----:B------:R-:W-:Y:S06]  /*10960*/  @P1 BRA `(.L_x_21561) ;  /* 0xffffffc0000c1947 */ /* 0x000fec000383ffff */
.L_x_21371:
[----:B------:R-:W-:Y:S05]  /*10970*/  BSYNC.RECONVERGENT B0 ;  /* 0x0000000000007941 */ /* 0x000fea0003800200 */
.L_x_21370:
        /* <DEDUP_REMOVED lines=199> */
[CC--:B------:R-:W-:Y:S01]  /*115f0*/  FSETP.GT.FTZ.AND P0, PT, R5.reuse, R6.reuse, PT ;  /* 0x000000060500720b */ /* 0x0c0fe20003f14000 */
[----:B------:R-:W-:Y:S02]  /*11600*/  IMAD.MOV.U32 R4, RZ, RZ, R86 ;  /* 0x000000ffff047224 */ /* 0x000fe400078e0056 */
[----:B------:R-:W-:Y:S01]  /*11610*/  IMAD.MOV.U32 R0, RZ, RZ, R2 ;  /* 0x000000ffff007224 */ /* 0x000fe200078e0002 */
[----:B------:R-:W-:Y:S02]  /*11620*/  FSEL R158, R5, R6, P0 ;  /* 0x00000006059e7208 */ /* 0x000fe40000000000 */
[----:B------:R-:W-:Y:S02]  /*11630*/  FSEL R5, R6, R5, P0 ;  /* 0x0000000506057208 */ /* 0x000fe40000000000 */
[----:B------:R-:W-:-:S03]  /*11640*/  IADD3 R6, PT, PT, R1, 0x108, RZ ;  /* 0x0000010801067810 */ /* 0x000fc60007ffe0ff */
[----:B------:R-:W-:-:S04]  /*11650*/  FADD.FTZ R5, -R158, R5 ;  /* 0x000000059e057221 */ /* 0x000fc80000010100 */
[----:B------:R-:W-:Y:S01]  /*11660*/  FMUL.FTZ R8, R5, 1.4426950216293334961 ;  /* 0x3fb8aa3b05087820 */ /* 0x000fe20000410000 */
[----:B------:R-:W-:Y:S02]  /*11670*/  FSEL R5, R160, R7, P0 ;  /* 0x00000007a0057208 */ /* 0x000fe40000000000 */
[----:B------:R-:W-:-:S03]  /*11680*/  FSEL R160, R7, R160, P0 ;  /* 0x000000a007a07208 */ /* 0x000fc60000000000 */
[----:B------:R-:W0:Y:S02]  /*11690*/  MUFU.EX2 R8, R8 ;  /* 0x0000000800087308 */ /* 0x000e240000000800 */
[----:B0-----:R-:W-:Y:S01]  /*116a0*/  FFMA.FTZ R160, R160, R8, R5 ;  /* 0x00000008a0a07223 */ /* 0x001fe20000010005 */
[----:B------:R-:W-:-:S07]  /*116b0*/  IMAD.MOV.U32 R5, RZ, RZ, RZ ;  /* 0x000000ffff057224 */ /* 0x000fce00078e00ff */
.L_x_21753:
        /* <DEDUP_REMOVED lines=20> */
.L_x_21565:
[----:B------:R-:W-:Y:S01]  /*11800*/  IMAD.MOV.U32 R2, RZ, RZ, R25 ;  /* 0x000000ffff027224 */ /* 0x000fe200078e0019 */
[----:B------:R-:W-:Y:S01]  /*11810*/  MOV R8, R157 ;  /* 0x0000009d00087202 */ /* 0x000fe20000000f00 */
[----:B------:R-:W-:Y:S02]  /*11820*/  IMAD.MOV.U32 R25, RZ, RZ, R24 ;  /* 0x000000ffff197224 */ /* 0x000fe400078e0018 */
[----:B------:R-:W-:-:S07]  /*11830*/  IMAD.MOV.U32 R157, RZ, RZ, R156 ;  /* 0x000000ffff9d7224 */ /* 0x000fce00078e009c */
.L_x_21566:
[----:B------:R-:W-:Y:S05]  /*11840*/  BSYNC.RECONVERGENT B1 ;  /* 0x0000000000017941 */ /* 0x000fea0003800200 */
.L_x_21564:
        /* <DEDUP_REMOVED lines=11> */
.L_x_21568:
[----:B------:R-:W-:Y:S01]  /*11900*/  IMAD.MOV.U32 R7, RZ, RZ, R2 ;  /* 0x000000ffff077224 */ /* 0x000fe200078e0002 */
[----:B------:R-:W-:Y:S01]  /*11910*/  MOV R9, R8 ;  /* 0x0000000800097202 */ /* 0x000fe20000000f00 */
[----:B------:R-:W-:Y:S02]  /*11920*/  IMAD.MOV.U32 R24, RZ, RZ, R27 ;  /* 0x000000ffff187224 */ /* 0x000fe400078e001b */
[----:B------:R-:W-:-:S07]  /*11930*/  IMAD.MOV.U32 R156, RZ, RZ, R155 ;  /* 0x000000ffff9c7224 */ /* 0x000fce00078e009b */
.L_x_21569:
[----:B------:R-:W-:Y:S05]  /*11940*/  BSYNC.RECONVERGENT B1 ;  /* 0x0000000000017941 */ /* 0x000fea0003800200 */
.L_x_21567:
        /* <DEDUP_REMOVED lines=11> */
.L_x_21571:
[----:B------:R-:W-:Y:S01]  /*11a00*/  IMAD.MOV.U32 R2, RZ, RZ, R7 ;  /* 0x000000ffff027224 */ /* 0x000fe200078e0007 */
[----:B------:R-:W-:Y:S01]  /*11a10*/  MOV R8, R9 ;  /* 0x0000000900087202 */ /* 0x000fe20000000f00 */
[----:B------:R-:W-:Y:S02]  /*11a20*/  IMAD.MOV.U32 R27, RZ, RZ, R26 ;  /* 0x000000ffff1b7224 */ /* 0x000fe400078e001a */
[----:B------:R-:W-:-:S07]  /*11a30*/  IMAD.MOV.U32 R155, RZ, RZ, R154 ;  /* 0x000000ffff9b7224 */ /* 0x000fce00078e009a */
.L_x_21572:
[----:B------:R-:W-:Y:S05]  /*11a40*/  BSYNC.RECONVERGENT B1 ;  /* 0x0000000000017941 */ /* 0x000fea0003800200 */
.L_x_21570:
        /* <DEDUP_REMOVED lines=11> */
.L_x_21574:
[----:B------:R-:W-:Y:S01]  /*11b00*/  IMAD.MOV.U32 R7, RZ, RZ, R2 ;  /* 0x000000ffff077224 */ /* 0x000fe200078e0002 */
[----:B------:R-:W-:Y:S01]  /*11b10*/  MOV R9, R8 ;  /* 0x0000000800097202 */ /* 0x000fe20000000f00 */
[----:B------:R-:W-:Y:S02]  /*11b20*/  IMAD.MOV.U32 R26, RZ, RZ, R29 ;  /* 0x000000ffff1a7224 */ /* 0x000fe400078e001d */
[----:B------:R-:W-:-:S07]  /*11b30*/  IMAD.MOV.U32 R154, RZ, RZ, R153 ;  /* 0x000000ffff9a7224 */ /* 0x000fce00078e0099 */
.L_x_21575:
[----:B------:R-:W-:Y:S05]  /*11b40*/  BSYNC.RECONVERGENT B1 ;  /* 0x0000000000017941 */ /* 0x000fea0003800200 */
.L_x_21573:
        /* <DEDUP_REMOVED lines=11> */
.L_x_21577:
[----:B------:R-:W-:Y:S01]  /*11c00*/  IMAD.MOV.U32 R2, RZ, RZ, R7 ;  /* 0x000000ffff027224 */ /* 0x000fe200078e0007 */
[----:B------:R-:W-:Y:S01]  /*11c10*/  MOV R8, R9 ;  /* 0x0000000900087202 */ /* 0x000fe20000000f00 */
[----:B------:R-:W-:Y:S02]  /*11c20*/  IMAD.MOV.U32 R29, RZ, RZ, R28 ;  /* 0x000000ffff1d7224 */ /* 0x000fe400078e001c */
[----:B------:R-:W-:-:S07]  /*11c30*/  IMAD.MOV.U32 R153, RZ, RZ, R152 ;  /* 0x000000ffff997224 */ /* 0x000fce00078e0098 */
.L_x_21578:
[----:B------:R-:W-:Y:S05]  /*11c40*/  BSYNC.RECONVERGENT B1 ;  /* 0x0000000000017941 */ /* 0x000fea0003800200 */
.L_x_21576:
        /* <DEDUP_REMOVED lines=11> */
.L_x_21580:
[----:B------:R-:W-:Y:S01]  /*11d00*/  IMAD.MOV.U32 R7, RZ, RZ, R2 ;  /* 0x000000ffff077224 */ /* 0x000fe200078e0002 */
[----:B------:R-:W-:Y:S01]  /*11d10*/  MOV R9, R8 ;  /* 0x0000000800097202 */ /* 0x000fe20000000f00 */
[----:B------:R-:W-:Y:S02]  /*11d20*/  IMAD.MOV.U32 R28, RZ, RZ, R31 ;  /* 0x000000ffff1c7224 */ /* 0x000fe400078e001f */
[----:B------:R-:W-:-:S07]  /*11d30*/  IMAD.MOV.U32 R152, RZ, RZ, R151 ;  /* 0x000000ffff987224 */ /* 0x000fce00078e0097 */
.L_x_21581:
[----:B------:R-:W-:Y:S05]  /*11d40*/  BSYNC.RECONVERGENT B1 ;  /* 0x0000000000017941 */ /* 0x000fea0003800200 */
.L_x_21579:
        /* <DEDUP_REMOVED lines=11> */
.L_x_21583:
[----:B------:R-:W-:Y:S01]  /*11e00*/  IMAD.MOV.U32 R2, RZ, RZ, R7 ;  /* 0x000000ffff027224 */ /* 0x000fe200078e0007 */
[----:B------:R-:W-:Y:S01]  /*11e10*/  MOV R8, R9 ;  /* 0x0000000900087202 */ /* 0x000fe20000000f00 */
[----:B------:R-:W-:Y:S02]  /*11e20*/  IMAD.MOV.U32 R31, RZ, RZ, R30 ;  /* 0x000000ffff1f7224 */ /* 0x000fe400078e001e */
[----:B------:R-:W-:-:S07]  /*11e30*/  IMAD.MOV.U32 R151, RZ, RZ, R150 ;  /* 0x000000ffff977224 */ /* 0x000fce00078e0096 */
.L_x_21584:
[----:B------:R-:W-:Y:S05]  /*11e40*/  BSYNC.RECONVERGENT B1 ;  /* 0x0000000000017941 */ /* 0x000fea0003800200 */
.L_x_21582:
        /* <DEDUP_REMOVED lines=11> */
.L_x_21586:
[----:B------:R-:W-:Y:S01]  /*11f00*/  IMAD.MOV.U32 R7, RZ, RZ, R2 ;  /* 0x000000ffff077224 */ /* 0x000fe200078e0002 */
[----:B------:R-:W-:Y:S01]  /*11f10*/  MOV R9, R8 ;  /* 0x0000000800097202 */ /* 0x000fe20000000f00 */
[----:B------:R-:W-:Y:S02]  /*11f20*/  IMAD.MOV.U32 R30, RZ, RZ, R33 ;  /* 0x000000ffff1e7224 */ /* 0x000fe400078e0021 */
[----:B------:R-:W-:-:S07]  /*11f30*/  IMAD.MOV.U32 R150, RZ, RZ, R149 ;  /* 0x000000ffff967224 */ /* 0x000fce00078e0095 */
.L_x_21587:
[----:B------:R-:W-:Y:S05]  /*11f40*/  BSYNC.RECONVERGENT B1 ;  /* 0x0000000000017941 */ /* 0x000fea0003800200 */
.L_x_21585:
        /* <DEDUP_REMOVED lines=11> */
.L_x_21589:
[----:B------:R-:W-:Y:S01]  /*12000*/  IMAD.MOV.U32 R2, RZ, RZ, R7 ;  /* 0x000000ffff027224 */ /* 0x000fe200078e0007 */
[----:B------:R-:W-:Y:S01]  /*12010*/  MOV R8, R9 ;  /* 0x0000000900087202 */ /* 0x000fe20000000f00 */
[----:B------:R-:W-:Y:S02]  /*12020*/  IMAD.MOV.U32 R33, RZ, RZ, R32 ;  /* 0x000000ffff217224 */ /* 0x000fe400078e0020 */
[----:B------:R-:W-:-:S07]  /*12030*/  IMAD.MOV.U32 R149, RZ, RZ, R148 ;  /* 0x000000ffff957224 */ /* 0x000fce00078e0094 */
.L_x_21590:
[----:B------:R-:W-:Y:S05]  /*12040*/  BSYNC.RECONVERGENT B1 ;  /* 0x0000000000017941 */ /* 0x000fea0003800200 */
.L_x_21588:
        /* <DEDUP_REMOVED lines=11> */
.L_x_21592:
[----:B------:R-:W-:Y:S01]  /*12100*/  IMAD.MOV.U32 R7, RZ, RZ, R2 ;  /* 0x000000ffff077224 */ /* 0x000fe200078e0002 */
[----:B------:R-:W-:Y:S01]  /*12110*/  MOV R9, R8 ;  /* 0x0000000800097202 */ /* 0x000fe20000000f00 */
[----:B------:R-:W-:Y:S02]  /*12120*/  IMAD.MOV.U32 R32, RZ, RZ, R35 ;  /* 0x000000ffff207224 */ /* 0x000fe400078e0023 */
[----:B------:R-:W-:-:S07]  /*12130*/  IMAD.MOV.U32 R148, RZ, RZ, R147 ;  /* 0x000000ffff947224 */ /* 0x000fce00078e0093 */
.L_x_21593:
[----:B------:R-:W-:Y:S05]  /*12140*/  BSYNC.RECONVERGENT B1 ;  /* 0x0000000000017941 */ /* 0x000fea0003800200 */
.L_x_21591:
        /* <DEDUP_REMOVED lines=11> */
.L_x_21595:
[----:B------:R-:W-:Y:S01]  /*12200*/  IMAD.MOV.U32 R2, RZ, RZ, R7 ;  /* 0x000000ffff027224 */ /* 0x000fe200078e0007 */
[----:B------:R-:W-:Y:S01]  /*12210*/  MOV R8, R9 ;  /* 0x0000000900087202 */ /* 0x000fe20000000f00 */
[----:B------:R-:W-:Y:S02]  /*12220*/  IMAD.MOV.U32 R35, RZ, RZ, R34 ;  /* 0x000000ffff237224 */ /* 0x000fe400078e0022 */
[----:B------:R-:W-:-:S07]  /*12230*/  IMAD.MOV.U32 R147, RZ, RZ, R146 ;  /* 0x000000ffff937224 */ /* 0x000fce00078e0092 */
.L_x_21596:
[----:B------:R-:W-:Y:S05]  /*12240*/  BSYNC.RECONVERGENT B1 ;  /* 0x0000000000017941 */ /* 0x000fea0003800200 */
.L_x_21594:
        /* <DEDUP_REMOVED lines=11> */
.L_x_21598:
[----:B------:R-:W-:Y:S01]  /*12300*/  IMAD.MOV.U32 R7, RZ, RZ, R2 ;  /* 0x000000ffff077224 */ /* 0x000fe200078e0002 */
[----:B------:R-:W-:Y:S01]  /*12310*/  MOV R9, R8 ;  /* 0x0000000800097202 */ /* 0x000fe20000000f00 */
[----:B------:R-:W-:Y:S02]  /*12320*/  IMAD.MOV.U32 R34, RZ, RZ, R37 ;  /* 0x000000ffff227224 */ /* 0x000fe400078e0025 */
[----:B------:R-:W-:-:S07]  /*12330*/  IMAD.MOV.U32 R146, RZ, RZ, R145 ;  /* 0x000000ffff927224 */ /* 0x000fce00078e0091 */
.L_x_21599:
[----:B------:R-:W-:Y:S05]  /*12340*/  BSYNC.RECONVERGENT B1 ;  /* 0x0000000000017941 */ /* 0x000fea0003800200 */
.L_x_21597:
        /* <DEDUP_REMOVED lines=11> */
.L_x_21601:
[----:B------:R-:W-:Y:S01]  /*12400*/  IMAD.MOV.U32 R2, RZ, RZ, R7 ;  /* 0x000000ffff027224 */ /* 0x000fe200078e0007 */
[----:B------:R-:W-:Y:S01]  /*12410*/  MOV R8, R9 ;  /* 0x0000000900087202 */ /* 0x000fe20000000f00 */
[----:B------:R-:W-:Y:S02]  /*12420*/  IMAD.MOV.U32 R37, RZ, RZ, R36 ;  /* 0x000000ffff257224 */ /* 0x000fe400078e0024 */
[----:B------:R-:W-:-:S07]  /*12430*/  IMAD.MOV.U32 R145, RZ, RZ, R144 ;  /* 0x000000ffff917224 */ /* 0x000fce00078e0090 */
.L_x_21602:
[----:B------:R-:W-:Y:S05]  /*12440*/  BSYNC.RECONVERGENT B1 ;  /* 0x0000000000017941 */ /* 0x000fea0003800200 */
.L_x_21600:
        /* <DEDUP_REMOVED lines=11> */
.L_x_21604:
[----:B------:R-:W-:Y:S01]  /*12500*/  IMAD.MOV.U32 R7, RZ, RZ, R2 ;  /* 0x000000ffff077224 */ /* 0x000fe200078e0002 */
[----:B------:R-:W-:Y:S01]  /*12510*/  MOV R9, R8 ;  /* 0x0000000800097202 */ /* 0x000fe20000000f00 */
[----:B------:R-:W-:Y:S02]  /*12520*/  IMAD.MOV.U32 R36, RZ, RZ, R39 ;  /* 0x000000ffff247224 */ /* 0x000fe400078e0027 */
[----:B------:R-:W-:-:S07]  /*12530*/  IMAD.MOV.U32 R144, RZ, RZ, R143 ;  /* 0x000000ffff907224 */ /* 0x000fce00078e008f */
.L_x_21605:
[----:B------:R-:W-:Y:S05]  /*12540*/  BSYNC.RECONVERGENT B1 ;  /* 0x0000000000017941 */ /* 0x000fea0003800200 */
.L_x_21603:
        /* <DEDUP_REMOVED lines=11> */
.L_x_21607:
[----:B------:R-:W-:Y:S01]  /*12600*/  IMAD.MOV.U32 R2, RZ, RZ, R7 ;  /* 0x000000ffff027224 */ /* 0x000fe200078e0007 */
[----:B------:R-:W-:Y:S01]  /*12610*/  MOV R8, R9 ;  /* 0x0000000900087202 */ /* 0x000fe20000000f00 */
[----:B------:R-:W-:Y:S02]  /*12620*/  IMAD.MOV.U32 R39, RZ, RZ, R38 ;  /* 0x000000ffff277224 */ /* 0x000fe400078e0026 */
[----:B------:R-:W-:-:S07]  /*12630*/  IMAD.MOV.U32 R143, RZ, RZ, R142 ;  /* 0x000000ffff8f7224 */ /* 0x000fce00078e008e */
.L_x_21608:
[----:B------:R-:W-:Y:S05]  /*12640*/  BSYNC.RECONVERGENT B1 ;  /* 0x0000000000017941 */ /* 0x000fea0003800200 */
.L_x_21606:
        /* <DEDUP_REMOVED lines=11> */
.L_x_21610:
[----:B------:R-:W-:Y:S01]  /*12700*/  IMAD.MOV.U32 R7, RZ, RZ, R2 ;  /* 0x000000ffff077224 */ /* 0x000fe200078e0002 */
[----:B------:R-:W-:Y:S01]  /*12710*/  MOV R9, R8 ;  /* 0x0000000800097202 */ /* 0x000fe20000000f00 */
[----:B------:R-:W-:Y:S02]  /*12720*/  IMAD.MOV.U32 R38, RZ, RZ, R41 ;  /* 0x000000ffff267224 */ /* 0x000fe400078e0029 */
[----:B------:R-:W-:-:S07]  /*12730*/  IMAD.MOV.U32 R142, RZ, RZ, R141 ;  /* 0x000000ffff8e7224 */ /* 0x000fce00078e008d */
.L_x_21611:
[----:B------:R-:W-:Y:S05]  /*12740*/  BSYNC.RECONVERGENT B1 ;  /* 0x0000000000017941 */ /* 0x000fea0003800200 */
.L_x_21609:
        /* <DEDUP_REMOVED lines=11> */
.L_x_21613:
[----:B------:R-:W-:Y:S01]  /*12800*/  IMAD.MOV.U32 R2, RZ, RZ, R7 ;  /* 0x000000ffff027224 */ /* 0x000fe200078e0007 */
[----:B------:R-:W-:Y:S01]  /*12810*/  MOV R8, R9 ;  /* 0x0000000900087202 */ /* 0x000fe20000000f00 */
[----:B------:R-:W-:Y:S02]  /*12820*/  IMAD.MOV.U32 R41, RZ, RZ, R40 ;  /* 0x000000ffff297224 */ /* 0x000fe400078e0028 */
[----:B------:R-:W-:-:S07]  /*12830*/  IMAD.MOV.U32 R141, RZ, RZ, R140 ;  /* 0x000000ffff8d7224 */ /* 0x000fce00078e008c */
.L_x_21614:
[----:B------:R-:W-:Y:S05]  /*12840*/  BSYNC.RECONVERGENT B1 ;  /* 0x0000000000017941 */ /* 0x000fea0003800200 */
.L_x_21612:
        /* <DEDUP_REMOVED lines=11> */
.L_x_21616:
[----:B------:R-:W-:Y:S01]  /*12900*/  IMAD.MOV.U32 R7, RZ, RZ, R2 ;  /* 0x000000ffff077224 */ /* 0x000fe200078e0002 */
[----:B------:R-:W-:Y:S01]  /*12910*/  MOV R9, R8 ;  /* 0x0000000800097202 */ /* 0x000fe20000000f00 */
[----:B------:R-:W-:Y:S02]  /*12920*/  IMAD.MOV.U32 R40, RZ, RZ, R43 ;  /* 0x000000ffff287224 */ /* 0x000fe400078e002b */
[----:B------:R-:W-:-:S07]  /*12930*/  IMAD.MOV.U32 R140, RZ, RZ, R139 ;  /* 0x000000ffff8c7224 */ /* 0x000fce00078e008b */
.L_x_21617:
[----:B------:R-:W-:Y:S05]  /*12940*/  BSYNC.RECONVERGENT B1 ;  /* 0x0000000000017941 */ /* 0x000fea0003800200 */
.L_x_21615:
        /* <DEDUP_REMOVED lines=11> */
.L_x_21619:
[----:B------:R-:W-:Y:S01]  /*12a00*/  IMAD.MOV.U32 R2, RZ, RZ, R7 ;  /* 0x000000ffff027224 */ /* 0x000fe200078e0007 */
[----:B------:R-:W-:Y:S01]  /*12a10*/  MOV R8, R9 ;  /* 0x0000000900087202 */ /* 0x000fe20000000f00 */
[----:B------:R-:W-:Y:S02]  /*12a20*/  IMAD.MOV.U32 R43, RZ, RZ, R42 ;  /* 0x000000ffff2b7224 */ /* 0x000fe400078e002a */
[----:B------:R-:W-:-:S07]  /*12a30*/  IMAD.MOV.U32 R139, RZ, RZ, R138 ;  /* 0x000000ffff8b7224 */ /* 0x000fce00078e008a */
.L_x_21620:
[----:B------:R-:W-:Y:S05]  /*12a40*/  BSYNC.RECONVERGENT B1 ;  /* 0x0000000000017941 */ /* 0x000fea0003800200 */
.L_x_21618:
        /* <DEDUP_REMOVED lines=11> */
.L_x_21622:
[----:B------:R-:W-:Y:S01]  /*12b00*/  IMAD.MOV.U32 R7, RZ, RZ, R2 ;  /* 0x000000ffff077224 */ /* 0x000fe200078e0002 */
[----:B------:R-:W-:Y:S01]  /*12b10*/  MOV R9, R8 ;  /* 0x0000000800097202 */ /* 0x000fe20000000f00 */
[----:B------:R-:W-:Y:S02]  /*12b20*/  IMAD.MOV.U32 R42, RZ, RZ, R45 ;  /* 0x000000ffff2a7224 */ /* 0x000fe400078e002d */
[----:B------:R-:W-:-:S07]  /*12b30*/  IMAD.MOV.U32 R138, RZ, RZ, R137 ;  /* 0x000000ffff8a7224 */ /* 0x000fce00078e0089 */
.L_x_21623:
[----:B------:R-:W-:Y:S05]  /*12b40*/  BSYNC.RECONVERGENT B1 ;  /* 0x0000000000017941 */ /* 0x000fea0003800200 */
.L_x_21621:
        /* <DEDUP_REMOVED lines=11> */
.L_x_21625:
[----:B------:R-:W-:Y:S01]  /*12c00*/  IMAD.MOV.U32 R2, RZ, RZ, R7 ;  /* 0x000000ffff027224 */ /* 0x000fe200078e0007 */
[----:B------:R-:W-:Y:S01]  /*12c10*/  MOV R8, R9 ;  /* 0x0000000900087202 */ /* 0x000fe20000000f00 */
[----:B------:R-:W-:Y:S02]  /*12c20*/  IMAD.MOV.U32 R45, RZ, RZ, R44 ;  /* 0x000000ffff2d7224 */ /* 0x000fe400078e002c */
[----:B------:R-:W-:-:S07]  /*12c30*/  IMAD.MOV.U32 R137, RZ, RZ, R136 ;  /* 0x000000ffff897224 */ /* 0x000fce00078e0088 */
.L_x_21626:
[----:B------:R-:W-:Y:S05]  /*12c40*/  BSYNC.RECONVERGENT B1 ;  /* 0x0000000000017941 */ /* 0x000fea0003800200 */
.L_x_21624:
        /* <DEDUP_REMOVED lines=11> */
.L_x_21628:
[----:B------:R-:W-:Y:S01]  /*12d00*/  IMAD.MOV.U32 R7, RZ, RZ, R2 ;  /* 0x000000ffff077224 */ /* 0x000fe200078e0002 */
[----:B------:R-:W-:Y:S01]  /*12d10*/  MOV R9, R8 ;  /* 0x0000000800097202 */ /* 0x000fe20000000f00 */
[----:B------:R-:W-:Y:S02]  /*12d20*/  IMAD.MOV.U32 R44, RZ, RZ, R47 ;  /* 0x000000ffff2c7224 */ /* 0x000fe400078e002f */
[----:B------:R-:W-:-:S07]  /*12d30*/  IMAD.MOV.U32 R136, RZ, RZ, R135 ;  /* 0x000000ffff887224 */ /* 0x000fce00078e0087 */
.L_x_21629:
[----:B------:R-:W-:Y:S05]  /*12d40*/  BSYNC.RECONVERGENT B1 ;  /* 0x0000000000017941 */ /* 0x000fea0003800200 */
.L_x_21627:
        /* <DEDUP_REMOVED lines=11> */
.L_x_21631:
[----:B------:R-:W-:Y:S01]  /*12e00*/  IMAD.MOV.U32 R2, RZ, RZ, R7 ;  /* 0x000000ffff027224 */ /* 0x000fe200078e0007 */
[----:B------:R-:W-:Y:S01]  /*12e10*/  MOV R8, R9 ;  /* 0x0000000900087202 */ /* 0x000fe20000000f00 */
[----:B------:R-:W-:Y:S02]  /*12e20*/  IMAD.MOV.U32 R47, RZ, RZ, R46 ;  /* 0x000000ffff2f7224 */ /* 0x000fe400078e002e */
[----:B------:R-:W-:-:S07]  /*12e30*/  IMAD.MOV.U32 R135, RZ, RZ, R134 ;  /* 0x000000ffff877224 */ /* 0x000fce00078e0086 */
.L_x_21632:
[----:B------:R-:W-:Y:S05]  /*12e40*/  BSYNC.RECONVERGENT B1 ;  /* 0x0000000000017941 */ /* 0x000fea0003800200 */
.L_x_21630:
        /* <DEDUP_REMOVED lines=11> */
.L_x_21634:
[----:B------:R-:W-:Y:S01]  /*12f00*/  IMAD.MOV.U32 R7, RZ, RZ, R2 ;  /* 0x000000ffff077224 */ /* 0x000fe200078e0002 */
[----:B------:R-:W-:Y:S01]  /*12f10*/  MOV R9, R8 ;  /* 0x0000000800097202 */ /* 0x000fe20000000f00 */
[----:B------:R-:W-:Y:S02]  /*12f20*/  IMAD.MOV.U32 R46, RZ, RZ, R49 ;  /* 0x000000ffff2e7224 */ /* 0x000fe400078e0031 */
[----:B------:R-:W-:-:S07]  /*12f30*/  IMAD.MOV.U32 R134, RZ, RZ, R133 ;  /* 0x000000ffff867224 */ /* 0x000fce00078e0085 */
.L_x_21635:
[----:B------:R-:W-:Y:S05]  /*12f40*/  BSYNC.RECONVERGENT B1 ;  /* 0x0000000000017941 */ /* 0x000fea0003800200 */
.L_x_21633:
        /* <DEDUP_REMOVED lines=11> */
.L_x_21637:
[----:B------:R-:W-:Y:S01]  /*13000*/  IMAD.MOV.U32 R2, RZ, RZ, R7 ;  /* 0x000000ffff027224 */ /* 0x000fe200078e0007 */
[----:B------:R-:W-:Y:S01]  /*13010*/  MOV R8, R9 ;  /* 0x0000000900087202 */ /* 0x000fe20000000f00 */
[----:B------:R-:W-:Y:S02]  /*13020*/  IMAD.MOV.U32 R49, RZ, RZ, R48 ;  /* 0x000000ffff317224 */ /* 0x000fe400078e0030 */
[----:B------:R-:W-:-:S07]  /*13030*/  IMAD.MOV.U32 R133, RZ, RZ, R132 ;  /* 0x000000ffff857224 */ /* 0x000fce00078e0084 */
.L_x_21638:
[----:B------:R-:W-:Y:S05]  /*13040*/  BSYNC.RECONVERGENT B1 ;  /* 0x0000000000017941 */ /* 0x000fea0003800200 */
.L_x_21636:
        /* <DEDUP_REMOVED lines=11> */
.L_x_21640:
[----:B------:R-:W-:Y:S01]  /*13100*/  IMAD.MOV.U32 R7, RZ, RZ, R2 ;  /* 0x000000ffff077224 */ /* 0x000fe200078e0002 */
[----:B------:R-:W-:Y:S01]  /*13110*/  MOV R9, R8 ;  /* 0x0000000800097202 */ /* 0x000fe20000000f00 */
[----:B------:R-:W-:Y:S02]  /*13120*/  IMAD.MOV.U32 R48, RZ, RZ, R51 ;  /* 0x000000ffff307224 */ /* 0x000fe400078e0033 */
[----:B------:R-:W-:-:S07]  /*13130*/  IMAD.MOV.U32 R132, RZ, RZ, R131 ;  /* 0x000000ffff847224 */ /* 0x000fce00078e0083 */
.L_x_21641:
[----:B------:R-:W-:Y:S05]  /*13140*/  BSYNC.RECONVERGENT B1 ;  /* 0x0000000000017941 */ /* 0x000fea0003800200 */
.L_x_21639:
        /* <DEDUP_REMOVED lines=11> */
.L_x_21643:
[----:B------:R-:W-:Y:S01]  /*13200*/  IMAD.MOV.U32 R2, RZ, RZ, R7 ;  /* 0x000000ffff027224 */ /* 0x000fe200078e0007 */
[----:B------:R-:W-:Y:S01]  /*13210*/  MOV R8, R9 ;  /* 0x0000000900087202 */ /* 0x000fe20000000f00 */
[----:B------:R-:W-:Y:S02]  /*13220*/  IMAD.MOV.U32 R51, RZ, RZ, R50 ;  /* 0x000000ffff337224 */ /* 0x000fe400078e0032 */
[----:B------:R-:W-:-:S07]  /*13230*/  IMAD.MOV.U32 R131, RZ, RZ, R130 ;  /* 0x000000ffff837224 */ /* 0x000fce00078e0082 */
.L_x_21644:
[----:B------:R-:W-:Y:S05]  /*13240*/  BSYNC.RECONVERGENT B1 ;  /* 0x0000000000017941 */ /* 0x000fea0003800200 */
.L_x_21642:
        /* <DEDUP_REMOVED lines=11> */
.L_x_21646:
[----:B------:R-:W-:Y:S01]  /*13300*/  IMAD.MOV.U32 R7, RZ, RZ, R2 ;  /* 0x000000ffff077224 */ /* 0x000fe200078e0002 */
[----:B------:R-:W-:Y:S01]  /*13310*/  MOV R9, R8 ;  /* 0x0000000800097202 */ /* 0x000fe20000000f00 */
[----:B------:R-:W-:Y:S02]  /*13320*/  IMAD.MOV.U32 R50, RZ, RZ, R53 ;  /* 0x000000ffff327224 */ /* 0x000fe400078e0035 */
[----:B------:R-:W-:-:S07]  /*13330*/  IMAD.MOV.U32 R130, RZ, RZ, R129 ;  /* 0x000000ffff827224 */ /* 0x000fce00078e0081 */
.L_x_21647:
[----:B------:R-:W-:Y:S05]  /*13340*/  BSYNC.RECONVERGENT B1 ;  /* 0x0000000000017941 */ /* 0x000fea0003800200 */
.L_x_21645:
        /* <DEDUP_REMOVED lines=11> */
.L_x_21649:
[----:B------:R-:W-:Y:S01]  /*13400*/  IMAD.MOV.U32 R2, RZ, RZ, R7 ;  /* 0x000000ffff027224 */ /* 0x000fe200078e0007 */
[----:B------:R-:W-:Y:S01]  /*13410*/  MOV R8, R9 ;  /* 0x0000000900087202 */ /* 0x000fe20000000f00 */
[----:B------:R-:W-:Y:S02]  /*13420*/  IMAD.MOV.U32 R53, RZ, RZ, R52 ;  /* 0x000000ffff357224 */ /* 0x000fe400078e0034 */
[----:B------:R-:W-:-:S07]  /*13430*/  IMAD.MOV.U32 R129, RZ, RZ, R128 ;  /* 0x000000ffff817224 */ /* 0x000fce00078e0080 */
.L_x_21650:
[----:B------:R-:W-:Y:S05]  /*13440*/  BSYNC.RECONVERGENT B1 ;  /* 0x0000000000017941 */ /* 0x000fea0003800200 */
.L_x_21648:
        /* <DEDUP_REMOVED lines=11> */
.L_x_21652:
[----:B------:R-:W-:Y:S01]  /*13500*/  IMAD.MOV.U32 R7, RZ, RZ, R2 ;  /* 0x000000ffff077224 */ /* 0x000fe200078e0002 */
[----:B------:R-:W-:Y:S01]  /*13510*/  MOV R9, R8 ;  /* 0x0000000800097202 */ /* 0x000fe20000000f00 */
[----:B------:R-:W-:Y:S02]  /*13520*/  IMAD.MOV.U32 R52, RZ, RZ, R55 ;  /* 0x000000ffff347224 */ /* 0x000fe400078e0037 */
[----:B------:R-:W-:-:S07]  /*13530*/  IMAD.MOV.U32 R128, RZ, RZ, R127 ;  /* 0x000000ffff807224 */ /* 0x000fce00078e007f */
.L_x_21653:
[----:B------:R-:W-:Y:S05]  /*13540*/  BSYNC.RECONVERGENT B1 ;  /* 0x0000000000017941 */ /* 0x000fea0003800200 */
.L_x_21651:
        /* <DEDUP_REMOVED lines=11> */
.L_x_21655:
[----:B------:R-:W-:Y:S01]  /*13600*/  IMAD.MOV.U32 R2, RZ, RZ, R7 ;  /* 0x000000ffff027224 */ /* 0x000fe200078e0007 */
[----:B------:R-:W-:Y:S01]  /*13610*/  MOV R8, R9 ;  /* 0x0000000900087202 */ /* 0x000fe20000000f00 */
[----:B------:R-:W-:Y:S02]  /*13620*/  IMAD.MOV.U32 R55, RZ, RZ, R54 ;  /* 0x000000ffff377224 */ /* 0x000fe400078e0036 */
[----:B------:R-:W-:-:S07]  /*13630*/  IMAD.MOV.U32 R127, RZ, RZ, R126 ;  /* 0x000000ffff7f7224 */ /* 0x000fce00078e007e */
.L_x_21656:
[----:B------:R-:W-:Y:S05]  /*13640*/  BSYNC.RECONVERGENT B1 ;  /* 0x0000000000017941 */ /* 0x000fea0003800200 */
.L_x_21654:
        /* <DEDUP_REMOVED lines=11> */
.L_x_21658:
[----:B------:R-:W-:Y:S01]  /*13700*/  IMAD.MOV.U32 R7, RZ, RZ, R2 ;  /* 0x000000ffff077224 */ /* 0x000fe200078e0002 */
[----:B------:R-:W-:Y:S01]  /*13710*/  MOV R9, R8 ;  /* 0x0000000800097202 */ /* 0x000fe20000000f00 */
[----:B------:R-:W-:Y:S02]  /*13720*/  IMAD.MOV.U32 R54, RZ, RZ, R57 ;  /* 0x000000ffff367224 */ /* 0x000fe400078e0039 */
[----:B------:R-:W-:-:S07]  /*13730*/  IMAD.MOV.U32 R126, RZ, RZ, R125 ;  /* 0x000000ffff7e7224 */ /* 0x000fce00078e007d */
.L_x_21659:
[----:B------:R-:W-:Y:S05]  /*13740*/  BSYNC.RECONVERGENT B1 ;  /* 0x0000000000017941 */ /* 0x000fea0003800200 */
.L_x_21657:
        /* <DEDUP_REMOVED lines=11> */
.L_x_21661:
[----:B------:R-:W-:Y:S01]  /*13800*/  IMAD.MOV.U32 R2, RZ, RZ, R7 ;  /* 0x000000ffff027224 */ /* 0x000fe200078e0007 */
[----:B------:R-:W-:Y:S01]  /*13810*/  MOV R8, R9 ;  /* 0x0000000900087202 */ /* 0x000fe20000000f00 */
[----:B------:R-:W-:Y:S02]  /*13820*/  IMAD.MOV.U32 R57, RZ, RZ, R56 ;  /* 0x000000ffff397224 */ /* 0x000fe400078e0038 */
[----:B------:R-:W-:-:S07]  /*13830*/  IMAD.MOV.U32 R125, RZ, RZ, R124 ;  /* 0x000000ffff7d7224 */ /* 0x000fce00078e007c */
.L_x_21662:
[----:B------:R-:W-:Y:S05]  /*13840*/  BSYNC.RECONVERGENT B1 ;  /* 0x0000000000017941 */ /* 0x000fea0003800200 */
.L_x_21660:
        /* <DEDUP_REMOVED lines=11> */
.L_x_21664:
[----:B------:R-:W-:Y:S01]  /*13900*/  IMAD.MOV.U32 R7, RZ, RZ, R2 ;  /* 0x000000ffff077224 */ /* 0x000fe200078e0002 */
[----:B------:R-:W-:Y:S01]  /*13910*/  MOV R9, R8 ;  /* 0x0000000800097202 */ /* 0x000fe20000000f00 */
[----:B------:R-:W-:Y:S02]  /*13920*/  IMAD.MOV.U32 R56, RZ, RZ, R59 ;  /* 0x000000ffff387224 */ /* 0x000fe400078e003b */
[----:B------:R-:W-:-:S07]  /*13930*/  IMAD.MOV.U32 R124, RZ, RZ, R123 ;  /* 0x000000ffff7c7224 */ /* 0x000fce00078e007b */
.L_x_21665:
[----:B------:R-:W-:Y:S05]  /*13940*/  BSYNC.RECONVERGENT B1 ;  /* 0x0000000000017941 */ /* 0x000fea0003800200 */
.L_x_21663:
        /* <DEDUP_REMOVED lines=11> */
.L_x_21667:
[----:B------:R-:W-:Y:S01]  /*13a00*/  IMAD.MOV.U32 R2, RZ, RZ, R7 ;  /* 0x000000ffff027224 */ /* 0x000fe200078e0007 */
[----:B------:R-:W-:Y:S01]  /*13a10*/  MOV R8, R9 ;  /* 0x0000000900087202 */ /* 0x000fe20000000f00 */
[----:B------:R-:W-:Y:S02]  /*13a20*/  IMAD.MOV.U32 R59, RZ, RZ, R58 ;  /* 0x000000ffff3b7224 */ /* 0x000fe400078e003a */
[----:B------:R-:W-:-:S07]  /*13a30*/  IMAD.MOV.U32 R123, RZ, RZ, R122 ;  /* 0x000000ffff7b7224 */ /* 0x000fce00078e007a */
.L_x_21668:
[----:B------:R-:W-:Y:S05]  /*13a40*/  BSYNC.RECONVERGENT B1 ;  /* 0x0000000000017941 */ /* 0x000fea0003800200 */
.L_x_21666:
        /* <DEDUP_REMOVED lines=11> */
.L_x_21670:
[----:B------:R-:W-:Y:S01]  /*13b00*/  IMAD.MOV.U32 R7, RZ, RZ, R2 ;  /* 0x000000ffff077224 */ /* 0x000fe200078e0002 */
[----:B------:R-:W-:Y:S01]  /*13b10*/  MOV R9, R8 ;  /* 0x0000000800097202 */ /* 0x000fe20000000f00 */
[----:B------:R-:W-:Y:S02]  /*13b20*/  IMAD.MOV.U32 R58, RZ, RZ, R61 ;  /* 0x000000ffff3a7224 */ /* 0x000fe400078e003d */
[----:B------:R-:W-:-:S07]  /*13b30*/  IMAD.MOV.U32 R122, RZ, RZ, R121 ;  /* 0x000000ffff7a7224 */ /* 0x000fce00078e0079 */
.L_x_21671:
[----:B------:R-:W-:Y:S05]  /*13b40*/  BSYNC.RECONVERGENT B1 ;  /* 0x0000000000017941 */ /* 0x000fea0003800200 */
.L_x_21669:
        /* <DEDUP_REMOVED lines=11> */
.L_x_21673:
[----:B------:R-:W-:Y:S01]  /*13c00*/  IMAD.MOV.U32 R2, RZ, RZ, R7 ;  /* 0x000000ffff027224 */ /* 0x000fe200078e0007 */
[----:B------:R-:W-:Y:S01]  /*13c10*/  MOV R8, R9 ;  /* 0x0000000900087202 */ /* 0x000fe20000000f00 */
[----:B------:R-:W-:Y:S02]  /*13c20*/  IMAD.MOV.U32 R61, RZ, RZ, R60 ;  /* 0x000000ffff3d7224 */ /* 0x000fe400078e003c */
[----:B------:R-:W-:-:S07]  /*13c30*/  IMAD.MOV.U32 R121, RZ, RZ, R120 ;  /* 0x000000ffff797224 */ /* 0x000fce00078e0078 */
.L_x_21674:
[----:B------:R-:W-:Y:S05]  /*13c40*/  BSYNC.RECONVERGENT B1 ;  /* 0x0000000000017941 */ /* 0x000fea0003800200 */
.L_x_21672:
        /* <DEDUP_REMOVED lines=11> */
.L_x_21676:
[----:B------:R-:W-:Y:S01]  /*13d00*/  IMAD.MOV.U32 R7, RZ, RZ, R2 ;  /* 0x000000ffff077224 */ /* 0x000fe200078e0002 */
[----:B------:R-:W-:Y:S01]  /*13d10*/  MOV R9, R8 ;  /* 0x0000000800097202 */ /* 0x000fe20000000f00 */
[----:B------:R-:W-:Y:S02]  /*13d20*/  IMAD.MOV.U32 R60, RZ, RZ, R63 ;  /* 0x000000ffff3c7224 */ /* 0x000fe400078e003f */
[----:B------:R-:W-:-:S07]  /*13d30*/  IMAD.MOV.U32 R120, RZ, RZ, R119 ;  /* 0x000000ffff787224 */ /* 0x000fce00078e0077 */
.L_x_21677:
[----:B------:R-:W-:Y:S05]  /*13d40*/  BSYNC.RECONVERGENT B1 ;  /* 0x0000000000017941 */ /* 0x000fea0003800200 */
.L_x_21675:
        /* <DEDUP_REMOVED lines=11> */
.L_x_21679:
[----:B------:R-:W-:Y:S01]  /*13e00*/  IMAD.MOV.U32 R2, RZ, RZ, R7 ;  /* 0x000000ffff027224 */ /* 0x000fe200078e0007 */
[----:B------:R-:W-:Y:S01]  /*13e10*/  MOV R8, R9 ;  /* 0x0000000900087202 */ /* 0x000fe20000000f00 */
[----:B------:R-:W-:Y:S02]  /*13e20*/  IMAD.MOV.U32 R63, RZ, RZ, R62 ;  /* 0x000000ffff3f7224 */ /* 0x000fe400078e003e */
[----:B------:R-:W-:-:S07]  /*13e30*/  IMAD.MOV.U32 R119, RZ, RZ, R118 ;  /* 0x000000ffff777224 */ /* 0x000fce00078e0076 */
.L_x_21680:
[----:B------:R-:W-:Y:S05]  /*13e40*/  BSYNC.RECONVERGENT B1 ;  /* 0x0000000000017941 */ /* 0x000fea0003800200 */
.L_x_21678:
        /* <DEDUP_REMOVED lines=11> */
.L_x_21682:
[----:B------:R-:W-:Y:S01]  /*13f00*/  IMAD.MOV.U32 R7, RZ, RZ, R2 ;  /* 0x000000ffff077224 */ /* 0x000fe200078e0002 */
[----:B------:R-:W-:Y:S01]  /*13f10*/  MOV R9, R8 ;  /* 0x0000000800097202 */ /* 0x000fe20000000f00 */
[----:B------:R-:W-:Y:S02]  /*13f20*/  IMAD.MOV.U32 R62, RZ, RZ, R65 ;  /* 0x000000ffff3e7224 */ /* 0x000fe400078e0041 */
[----:B------:R-:W-:-:S07]  /*13f30*/  IMAD.MOV.U32 R118, RZ, RZ, R117 ;  /* 0x000000ffff767224 */ /* 0x000fce00078e0075 */
.L_x_21683:
[----:B------:R-:W-:Y:S05]  /*13f40*/  BSYNC.RECONVERGENT B1 ;  /* 0x0000000000017941 */ /* 0x000fea0003800200 */
.L_x_21681:
        /* <DEDUP_REMOVED lines=11> */
.L_x_21685:
[----:B------:R-:W-:Y:S01]  /*14000*/  IMAD.MOV.U32 R2, RZ, RZ, R7 ;  /* 0x000000ffff027224 */ /* 0x000fe200078e0007 */
[----:B------:R-:W-:Y:S01]  /*14010*/  MOV R8, R9 ;  /* 0x0000000900087202 */ /* 0x000fe20000000f00 */
[----:B------:R-:W-:Y:S02]  /*14020*/  IMAD.MOV.U32 R65, RZ, RZ, R64 ;  /* 0x000000ffff417224 */ /* 0x000fe400078e0040 */
[----:B------:R-:W-:-:S07]  /*14030*/  IMAD.MOV.U32 R117, RZ, RZ, R116 ;  /* 0x000000ffff757224 */ /* 0x000fce00078e0074 */
.L_x_21686:
[----:B------:R-:W-:Y:S05]  /*14040*/  BSYNC.RECONVERGENT B1 ;  /* 0x0000000000017941 */ /* 0x000fea0003800200 */
.L_x_21684:
        /* <DEDUP_REMOVED lines=11> */
.L_x_21688:
[----:B------:R-:W-:Y:S01]  /*14100*/  IMAD.MOV.U32 R7, RZ, RZ, R2 ;  /* 0x000000ffff077224 */ /* 0x000fe200078e0002 */
[----:B------:R-:W-:Y:S01]  /*14110*/  MOV R9, R8 ;  /* 0x0000000800097202 */ /* 0x000fe20000000f00 */
[----:B------:R-:W-:Y:S02]  /*14120*/  IMAD.MOV.U32 R64, RZ, RZ, R67 ;  /* 0x000000ffff407224 */ /* 0x000fe400078e0043 */
[----:B------:R-:W-:-:S07]  /*14130*/  IMAD.MOV.U32 R116, RZ, RZ, R115 ;  /* 0x000000ffff747224 */ /* 0x000fce00078e0073 */
.L_x_21689:
[----:B------:R-:W-:Y:S05]  /*14140*/  BSYNC.RECONVERGENT B1 ;  /* 0x0000000000017941 */ /* 0x000fea0003800200 */
.L_x_21687:
        /* <DEDUP_REMOVED lines=11> */
.L_x_21691:
[----:B------:R-:W-:Y:S01]  /*14200*/  IMAD.MOV.U32 R2, RZ, RZ, R7 ;  /* 0x000000ffff027224 */ /* 0x000fe200078e0007 */
[----:B------:R-:W-:Y:S01]  /*14210*/  MOV R8, R9 ;  /* 0x0000000900087202 */ /* 0x000fe20000000f00 */
[----:B------:R-:W-:Y:S02]  /*14220*/  IMAD.MOV.U32 R67, RZ, RZ, R66 ;  /* 0x000000ffff437224 */ /* 0x000fe400078e0042 */
[----:B------:R-:W-:-:S07]  /*14230*/  IMAD.MOV.U32 R115, RZ, RZ, R114 ;  /* 0x000000ffff737224 */ /* 0x000fce00078e0072 */
.L_x_21692:
[----:B------:R-:W-:Y:S05]  /*14240*/  BSYNC.RECONVERGENT B1 ;  /* 0x0000000000017941 */ /* 0x000fea0003800200 */
.L_x_21690:
        /* <DEDUP_REMOVED lines=11> */
.L_x_21694:
[----:B------:R-:W-:Y:S01]  /*14300*/  IMAD.MOV.U32 R7, RZ, RZ, R2 ;  /* 0x000000ffff077224 */ /* 0x000fe200078e0002 */
[----:B------:R-:W-:Y:S01]  /*14310*/  MOV R9, R8 ;  /* 0x0000000800097202 */ /* 0x000fe20000000f00 */
[----:B------:R-:W-:Y:S02]  /*14320*/  IMAD.MOV.U32 R66, RZ, RZ, R69 ;  /* 0x000000ffff427224 */ /* 0x000fe400078e0045 */
[----:B------:R-:W-:-:S07]  /*14330*/  IMAD.MOV.U32 R114, RZ, RZ, R113 ;  /* 0x000000ffff727224 */ /* 0x000fce00078e0071 */
.L_x_21695:
[----:B------:R-:W-:Y:S05]  /*14340*/  BSYNC.RECONVERGENT B1 ;  /* 0x0000000000017941 */ /* 0x000fea0003800200 */
.L_x_21693:
        /* <DEDUP_REMOVED lines=11> */
.L_x_21697:
[----:B------:R-:W-:Y:S01]  /*14400*/  IMAD.MOV.U32 R2, RZ, RZ, R7 ;  /* 0x000000ffff027224 */ /* 0x000fe200078e0007 */
[----:B------:R-:W-:Y:S01]  /*14410*/  MOV R8, R9 ;  /* 0x0000000900087202 */ /* 0x000fe20000000f00 */
[----:B------:R-:W-:Y:S02]  /*14420*/  IMAD.MOV.U32 R69, RZ, RZ, R68 ;  /* 0x000000ffff457224 */ /* 0x000fe400078e0044 */
[----:B------:R-:W-:-:S07]  /*14430*/  IMAD.MOV.U32 R113, RZ, RZ, R112 ;  /* 0x000000ffff717224 */ /* 0x000fce00078e0070 */
.L_x_21698:
[----:B------:R-:W-:Y:S05]  /*14440*/  BSYNC.RECONVERGENT B1 ;  /* 0x0000000000017941 */ /* 0x000fea0003800200 */
.L_x_21696:
        /* <DEDUP_REMOVED lines=11> */
.L_x_21700:
[----:B------:R-:W-:Y:S01]  /*14500*/  IMAD.MOV.U32 R7, RZ, RZ, R2 ;  /* 0x000000ffff077224 */ /* 0x000fe200078e0002 */
[----:B------:R-:W-:Y:S01]  /*14510*/  MOV R9, R8 ;  /* 0x0000000800097202 */ /* 0x000fe20000000f00 */
[----:B------:R-:W-:Y:S02]  /*14520*/  IMAD.MOV.U32 R68, RZ, RZ, R71 ;  /* 0x000000ffff447224 */ /* 0x000fe400078e0047 */
[----:B------:R-:W-:-:S07]  /*14530*/  IMAD.MOV.U32 R112, RZ, RZ, R111 ;  /* 0x000000ffff707224 */ /* 0x000fce00078e006f */
.L_x_21701:
[----:B------:R-:W-:Y:S05]  /*14540*/  BSYNC.RECONVERGENT B1 ;  /* 0x0000000000017941 */ /* 0x000fea0003800200 */
.L_x_21699:
        /* <DEDUP_REMOVED lines=11> */
.L_x_21703:
[----:B------:R-:W-:Y:S01]  /*14600*/  IMAD.MOV.U32 R2, RZ, RZ, R7 ;  /* 0x000000ffff027224 */ /* 0x000fe200078e0007 */
[----:B------:R-:W-:Y:S01]  /*14610*/  MOV R8, R9 ;  /* 0x0000000900087202 */ /* 0x000fe20000000f00 */
[----:B------:R-:W-:Y:S02]  /*14620*/  IMAD.MOV.U32 R71, RZ, RZ, R70 ;  /* 0x000000ffff477224 */ /* 0x000fe400078e0046 */
[----:B------:R-:W-:-:S07]  /*14630*/  IMAD.MOV.U32 R111, RZ, RZ, R110 ;  /* 0x000000ffff6f7224 */ /* 0x000fce00078e006e */
.L_x_21704:
[----:B------:R-:W-:Y:S05]  /*14640*/  BSYNC.RECONVERGENT B1 ;  /* 0x0000000000017941 */ /* 0x000fea0003800200 */
.L_x_21702:
        /* <DEDUP_REMOVED lines=11> */
.L_x_21706:
[----:B------:R-:W-:Y:S01]  /*14700*/  IMAD.MOV.U32 R7, RZ, RZ, R2 ;  /* 0x000000ffff077224 */ /* 0x000fe200078e0002 */
[----:B------:R-:W-:Y:S01]  /*14710*/  MOV R9, R8 ;  /* 0x0000000800097202 */ /* 0x000fe20000000f00 */
[----:B------:R-:W-:Y:S02]  /*14720*/  IMAD.MOV.U32 R70, RZ, RZ, R73 ;  /* 0x000000ffff467224 */ /* 0x000fe400078e0049 */
[----:B------:R-:W-:-:S07]  /*14730*/  IMAD.MOV.U32 R110, RZ, RZ, R109 ;  /* 0x000000ffff6e7224 */ /* 0x000fce00078e006d */
.L_x_21707:
[----:B------:R-:W-:Y:S05]  /*14740*/  BSYNC.RECONVERGENT B1 ;  /* 0x0000000000017941 */ /* 0x000fea0003800200 */
.L_x_21705:
        /* <DEDUP_REMOVED lines=11> */
.L_x_21709:
[----:B------:R-:W-:Y:S01]  /*14800*/  IMAD.MOV.U32 R2, RZ, RZ, R7 ;  /* 0x000000ffff027224 */ /* 0x000fe200078e0007 */
[----:B------:R-:W-:Y:S01]  /*14810*/  MOV R8, R9 ;  /* 0x0000000900087202 */ /* 0x000fe20000000f00 */
[----:B------:R-:W-:Y:S02]  /*14820*/  IMAD.MOV.U32 R73, RZ, RZ, R72 ;  /* 0x000000ffff497224 */ /* 0x000fe400078e0048 */
[----:B------:R-:W-:-:S07]  /*14830*/  IMAD.MOV.U32 R109, RZ, RZ, R108 ;  /* 0x000000ffff6d7224 */ /* 0x000fce00078e006c */
.L_x_21710:
[----:B------:R-:W-:Y:S05]  /*14840*/  BSYNC.RECONVERGENT B1 ;  /* 0x0000000000017941 */ /* 0x000fea0003800200 */
.L_x_21708:
        /* <DEDUP_REMOVED lines=11> */
.L_x_21712:
[----:B------:R-:W-:Y:S01]  /*14900*/  IMAD.MOV.U32 R7, RZ, RZ, R2 ;  /* 0x000000ffff077224 */ /* 0x000fe200078e0002 */
[----:B------:R-:W-:Y:S01]  /*14910*/  MOV R9, R8 ;  /* 0x0000000800097202 */ /* 0x000fe20000000f00 */
[----:B------:R-:W-:Y:S02]  /*14920*/  IMAD.MOV.U32 R72, RZ, RZ, R75 ;  /* 0x000000ffff487224 */ /* 0x000fe400078e004b */
[----:B------:R-:W-:-:S07]  /*14930*/  IMAD.MOV.U32 R108, RZ, RZ, R107 ;  /* 0x000000ffff6c7224 */ /* 0x000fce00078e006b */
.L_x_21713:
[----:B------:R-:W-:Y:S05]  /*14940*/  BSYNC.RECONVERGENT B1 ;  /* 0x0000000000017941 */ /* 0x000fea0003800200 */
.L_x_21711:
        /* <DEDUP_REMOVED lines=11> */
.L_x_21715:
[----:B------:R-:W-:Y:S01]  /*14a00*/  IMAD.MOV.U32 R2, RZ, RZ, R7 ;  /* 0x000000ffff027224 */ /* 0x000fe200078e0007 */
[----:B------:R-:W-:Y:S01]  /*14a10*/  MOV R8, R9 ;  /* 0x0000000900087202 */ /* 0x000fe20000000f00 */
[----:B------:R-:W-:Y:S02]  /*14a20*/  IMAD.MOV.U32 R75, RZ, RZ, R74 ;  /* 0x000000ffff4b7224 */ /* 0x000fe400078e004a */
[----:B------:R-:W-:-:S07]  /*14a30*/  IMAD.MOV.U32 R107, RZ, RZ, R106 ;  /* 0x000000ffff6b7224 */ /* 0x000fce00078e006a */
.L_x_21716:
[----:B------:R-:W-:Y:S05]  /*14a40*/  BSYNC.RECONVERGENT B1 ;  /* 0x0000000000017941 */ /* 0x000fea0003800200 */
.L_x_21714:
        /* <DEDUP_REMOVED lines=11> */
.L_x_21718:
[----:B------:R-:W-:Y:S01]  /*14b00*/  IMAD.MOV.U32 R7, RZ, RZ, R2 ;  /* 0x000000ffff077224 */ /* 0x000fe200078e0002 */
[----:B------:R-:W-:Y:S01]  /*14b10*/  MOV R9, R8 ;  /* 0x0000000800097202 */ /* 0x000fe20000000f00 */
[----:B------:R-:W-:Y:S02]  /*14b20*/  IMAD.MOV.U32 R74, RZ, RZ, R77 ;  /* 0x000000ffff4a7224 */ /* 0x000fe400078e004d */
[----:B------:R-:W-:-:S07]  /*14b30*/  IMAD.MOV.U32 R106, RZ, RZ, R105 ;  /* 0x000000ffff6a7224 */ /* 0x000fce00078e0069 */
.L_x_21719:
[----:B------:R-:W-:Y:S05]  /*14b40*/  BSYNC.RECONVERGENT B1 ;  /* 0x0000000000017941 */ /* 0x000fea0003800200 */
.L_x_21717:
        /* <DEDUP_REMOVED lines=11> */
.L_x_21721:
[----:B------:R-:W-:Y:S01]  /*14c00*/  IMAD.MOV.U32 R2, RZ, RZ, R7 ;  /* 0x000000ffff027224 */ /* 0x000fe200078e0007 */
[----:B------:R-:W-:Y:S01]  /*14c10*/  MOV R8, R9 ;  /* 0x0000000900087202 */ /* 0x000fe20000000f00 */
[----:B------:R-:W-:Y:S02]  /*14c20*/  IMAD.MOV.U32 R77, RZ, RZ, R76 ;  /* 0x000000ffff4d7224 */ /* 0x000fe400078e004c */
[----:B------:R-:W-:-:S07]  /*14c30*/  IMAD.MOV.U32 R105, RZ, RZ, R104 ;  /* 0x000000ffff697224 */ /* 0x000fce00078e0068 */
.L_x_21722:
[----:B------:R-:W-:Y:S05]  /*14c40*/  BSYNC.RECONVERGENT B1 ;  /* 0x0000000000017941 */ /* 0x000fea0003800200 */
.L_x_21720:
        /* <DEDUP_REMOVED lines=11> */
.L_x_21724:
[----:B------:R-:W-:Y:S01]  /*14d00*/  IMAD.MOV.U32 R7, RZ, RZ, R2 ;  /* 0x000000ffff077224 */ /* 0x000fe200078e0002 */
[----:B------:R-:W-:Y:S01]  /*14d10*/  MOV R9, R8 ;  /* 0x0000000800097202 */ /* 0x000fe20000000f00 */
[----:B------:R-:W-:Y:S02]  /*14d20*/  IMAD.MOV.U32 R76, RZ, RZ, R79 ;  /* 0x000000ffff4c7224 */ /* 0x000fe400078e004f */
[----:B------:R-:W-:-:S07]  /*14d30*/  IMAD.MOV.U32 R104, RZ, RZ, R103 ;  /* 0x000000ffff687224 */ /* 0x000fce00078e0067 */
.L_x_21725:
[----:B------:R-:W-:Y:S05]  /*14d40*/  BSYNC.RECONVERGENT B1 ;  /* 0x0000000000017941 */ /* 0x000fea0003800200 */
.L_x_21723:
        /* <DEDUP_REMOVED lines=11> */
.L_x_21727:
[----:B------:R-:W-:Y:S01]  /*14e00*/  IMAD.MOV.U32 R2, RZ, RZ, R7 ;  /* 0x000000ffff027224 */ /* 0x000fe200078e0007 */
[----:B------:R-:W-:Y:S01]  /*14e10*/  MOV R8, R9 ;  /* 0x0000000900087202 */ /* 0x000fe20000000f00 */
[----:B------:R-:W-:Y:S02]  /*14e20*/  IMAD.MOV.U32 R79, RZ, RZ, R78 ;  /* 0x000000ffff4f7224 */ /* 0x000fe400078e004e */
[----:B------:R-:W-:-:S07]  /*14e30*/  IMAD.MOV.U32 R103, RZ, RZ, R102 ;  /* 0x000000ffff677224 */ /* 0x000fce00078e0066 */
.L_x_21728:
[----:B------:R-:W-:Y:S05]  /*14e40*/  BSYNC.RECONVERGENT B1 ;  /* 0x0000000000017941 */ /* 0x000fea0003800200 */
.L_x_21726:
        /* <DEDUP_REMOVED lines=11> */
.L_x_21730:
[----:B------:R-:W-:Y:S01]  /*14f00*/  IMAD.MOV.U32 R7, RZ, RZ, R2 ;  /* 0x000000ffff077224 */ /* 0x000fe200078e0002 */
[----:B------:R-:W-:Y:S01]  /*14f10*/  MOV R9, R8 ;  /* 0x0000000800097202 */ /* 0x000fe20000000f00 */
[----:B------:R-:W-:Y:S02]  /*14f20*/  IMAD.MOV.U32 R78, RZ, RZ, R81 ;  /* 0x000000ffff4e7224 */ /* 0x000fe400078e0051 */
[----:B------:R-:W-:-:S07]  /*14f30*/  IMAD.MOV.U32 R102, RZ, RZ, R101 ;  /* 0x000000ffff667224 */ /* 0x000fce00078e0065 */
.L_x_21731:
[----:B------:R-:W-:Y:S05]  /*14f40*/  BSYNC.RECONVERGENT B1 ;  /* 0x0000000000017941 */ /* 0x000fea0003800200 */
.L_x_21729:
        /* <DEDUP_REMOVED lines=11> */
.L_x_21733:
[----:B------:R-:W-:Y:S01]  /*15000*/  IMAD.MOV.U32 R2, RZ, RZ, R7 ;  /* 0x000000ffff027224 */ /* 0x000fe200078e0007 */
[----:B------:R-:W-:Y:S01]  /*15010*/  MOV R8, R9 ;  /* 0x0000000900087202 */ /* 0x000fe20000000f00 */
[----:B------:R-:W-:Y:S02]  /*15020*/  IMAD.MOV.U32 R81, RZ, RZ, R80 ;  /* 0x000000ffff517224 */ /* 0x000fe400078e0050 */
[----:B------:R-:W-:-:S07]  /*15030*/  IMAD.MOV.U32 R101, RZ, RZ, R100 ;  /* 0x000000ffff657224 */ /* 0x000fce00078e0064 */
.L_x_21734:
[----:B------:R-:W-:Y:S05]  /*15040*/  BSYNC.RECONVERGENT B1 ;  /* 0x0000000000017941 */ /* 0x000fea0003800200 */
.L_x_21732:
        /* <DEDUP_REMOVED lines=11> */
.L_x_21736:
[----:B------:R-:W-:Y:S01]  /*15100*/  IMAD.MOV.U32 R7, RZ, RZ, R2 ;  /* 0x000000ffff077224 */ /* 0x000fe200078e0002 */
[----:B------:R-:W-:Y:S01]  /*15110*/  MOV R9, R8 ;  /* 0x0000000800097202 */ /* 0x000fe20000000f00 */
[----:B------:R-:W-:Y:S02]  /*15120*/  IMAD.MOV.U32 R80, RZ, RZ, R83 ;  /* 0x000000ffff507224 */ /* 0x000fe400078e0053 */
[----:B------:R-:W-:-:S07]  /*15130*/  IMAD.MOV.U32 R100, RZ, RZ, R99 ;  /* 0x000000ffff647224 */ /* 0x000fce00078e0063 */
.L_x_21737:
[----:B------:R-:W-:Y:S05]  /*15140*/  BSYNC.RECONVERGENT B1 ;  /* 0x0000000000017941 */ /* 0x000fea0003800200 */
.L_x_21735:
        /* <DEDUP_REMOVED lines=11> */
.L_x_21739:
[----:B------:R-:W-:Y:S01]  /*15200*/  IMAD.MOV.U32 R2, RZ, RZ, R7 ;  /* 0x000000ffff027224 */ /* 0x000fe200078e0007 */
[----:B------:R-:W-:Y:S01]  /*15210*/  MOV R8, R9 ;  /* 0x0000000900087202 */ /* 0x000fe20000000f00 */
[----:B------:R-:W-:Y:S02]  /*15220*/  IMAD.MOV.U32 R83, RZ, RZ, R82 ;  /* 0x000000ffff537224 */ /* 0x000fe400078e0052 */
[----:B------:R-:W-:-:S07]  /*15230*/  IMAD.MOV.U32 R99, RZ, RZ, R98 ;  /* 0x000000ffff637224 */ /* 0x000fce00078e0062 */
.L_x_21740:
[----:B------:R-:W-:Y:S05]  /*15240*/  BSYNC.RECONVERGENT B1 ;  /* 0x0000000000017941 */ /* 0x000fea0003800200 */
.L_x_21738:
        /* <DEDUP_REMOVED lines=11> */
.L_x_21742:
[----:B------:R-:W-:Y:S01]  /*15300*/  IMAD.MOV.U32 R7, RZ, RZ, R2 ;  /* 0x000000ffff077224 */ /* 0x000fe200078e0002 */
[----:B------:R-:W-:Y:S01]  /*15310*/  MOV R9, R8 ;  /* 0x0000000800097202 */ /* 0x000fe20000000f00 */
[----:B------:R-:W-:Y:S02]  /*15320*/  IMAD.MOV.U32 R82, RZ, RZ, R85 ;  /* 0x000000ffff527224 */ /* 0x000fe400078e0055 */
[----:B------:R-:W-:-:S07]  /*15330*/  IMAD.MOV.U32 R98, RZ, RZ, R97 ;  /* 0x000000ffff627224 */ /* 0x000fce00078e0061 */
.L_x_21743:
[----:B------:R-:W-:Y:S05]  /*15340*/  BSYNC.RECONVERGENT B1 ;  /* 0x0000000000017941 */ /* 0x000fea0003800200 */
.L_x_21741:
        /* <DEDUP_REMOVED lines=11> */
.L_x_21745:
[----:B------:R-:W-:Y:S01]  /*15400*/  IMAD.MOV.U32 R2, RZ, RZ, R7 ;  /* 0x000000ffff027224 */ /* 0x000fe200078e0007 */
[----:B------:R-:W-:Y:S01]  /*15410*/  MOV R8, R9 ;  /* 0x0000000900087202 */ /* 0x000fe20000000f00 */
[----:B------:R-:W-:Y:S02]  /*15420*/  IMAD.MOV.U32 R85, RZ, RZ, R84 ;  /* 0x000000ffff557224 */ /* 0x000fe400078e0054 */
[----:B------:R-:W-:-:S07]  /*15430*/  IMAD.MOV.U32 R97, RZ, RZ, R96 ;  /* 0x000000ffff617224 */ /* 0x000fce00078e0060 */
.L_x_21746:
[----:B------:R-:W-:Y:S05]  /*15440*/  BSYNC.RECONVERGENT B1 ;  /* 0x0000000000017941 */ /* 0x000fea0003800200 */
.L_x_21744:
        /* <DEDUP_REMOVED lines=11> */
.L_x_21748:
[----:B------:R-:W-:Y:S01]  /*15500*/  IMAD.MOV.U32 R7, RZ, RZ, R2 ;  /* 0x000000ffff077224 */ /* 0x000fe200078e0002 */
[----:B------:R-:W-:Y:S01]  /*15510*/  MOV R84, R87 ;  /* 0x0000005700547202 */ /* 0x000fe20000000f00 */
[----:B------:R-:W-:Y:S02]  /*15520*/  IMAD.MOV.U32 R9, RZ, RZ, R8 ;  /* 0x000000ffff097224 */ /* 0x000fe400078e0008 */
[----:B------:R-:W-:-:S07]  /*15530*/  IMAD.MOV.U32 R96, RZ, RZ, R3 ;  /* 0x000000ffff607224 */ /* 0x000fce00078e0003 */
.L_x_21749:
[----:B------:R-:W-:Y:S05]  /*15540*/  BSYNC.RECONVERGENT B1 ;  /* 0x0000000000017941 */ /* 0x000fea0003800200 */
.L_x_21747:
        /* <DEDUP_REMOVED lines=11> */
.L_x_21751:
[----:B------:R-:W-:Y:S01]  /*15600*/  IMAD.MOV.U32 R87, RZ, RZ, R4 ;  /* 0x000000ffff577224 */ /* 0x000fe200078e0004 */
[----:B------:R-:W-:Y:S01]  /*15610*/  MOV R3, R0 ;  /* 0x0000000000037202 */ /* 0x000fe20000000f00 */
[----:B------:R-:W-:Y:S01]  /*15620*/  IMAD.MOV.U32 R86, RZ, RZ, R7 ;  /* 0x000000ffff567224 */ /* 0x000fe200078e0007 */
[----:B------:R-:W-:Y:S01]  /*15630*/  MOV R0, R9 ;  /* 0x0000000900007202 */ /* 0x000fe20000000f00 */
[----:B------:R-:W-:Y:S02]  /*15640*/  IMAD.MOV.U32 R2, RZ, RZ, R9 ;  /* 0x000000ffff027224 */ /* 0x000fe400078e0009 */
[----:B------:R-:W-:-:S07]  /*15650*/  IMAD.MOV.U32 R4, RZ, RZ, R7 ;  /* 0x000000ffff047224 */ /* 0x000fce00078e0007 */
.L_x_21752:
[----:B------:R-:W-:Y:S05]  /*15660*/  BSYNC.RECONVERGENT B1 ;  /* 0x0000000000017941 */ /* 0x000fea0003800200 */
.L_x_21750:
[----:B------:R-:W-:Y:S01]  /*15670*/  VIADD R6, R6, 0x4 ;  /* 0x0000000406067836 */ /* 0x000fe20000000000 */
[----:B------:R-:W-:Y:S06]  /*15680*/  @P1 BRA `(.L_x_21753) ;  /* 0xffffffc0000c1947 */ /* 0x000fec000383ffff */
.L_x_21563:
[----:B------:R-:W-:Y:S05]  /*15690*/  BSYNC.RECONVERGENT B0 ;  /* 0x0000000000007941 */ /* 0x000fea0003800200 */
.L_x_21562:
[----:B------:R-:W-:Y:S01]  /*156a0*/  SHFL.DOWN PT, R4, R86, 0x10, 0x1f ;  /* 0x0a001f0056047f89 */ /* 0x000fe200000e0000 */
        /* <DEDUP_REMOVED lines=199> */
[----:B------:R-:W-:-:S04]  /*16320*/  FSETP.GT.FTZ.AND P0, PT, R158, R4, PT ;  /* 0x000000049e00720b */ /* 0x000fc80003f14000 */
[----:B0-----:R-:W-:Y:S02]  /*16330*/  FSEL R7, R4, R158, P0 ;  /* 0x0000009e04077208 */ /* 0x001fe40000000000 */
[----:B------:R-:W-:Y:S02]  /*16340*/  FSEL R158, R158, R4, P0 ;  /* 0x000000049e9e7208 */ /* 0x000fe40000000000 */
[----:B------:R-:W-:Y:S02]  /*16350*/  FSEL R6, R160, R5, P0 ;  /* 0x00000005a0067208 */ /* 0x000fe40000000000 */
[----:B------:R-:W-:Y:S01]  /*16360*/  MOV R4, R2 ;  /* 0x0000000200047202 */ /* 0x000fe20000000f00 */
[----:B------:R-:W-:-:S04]  /*16370*/  FADD.FTZ R7, -R158, R7 ;  /* 0x000000079e077221 */ /* 0x000fc80000010100 */
[----:B------:R-:W-:Y:S01]  /*16380*/  FMUL.FTZ R8, R7, 1.4426950216293334961 ;  /* 0x3fb8aa3b07087820 */ /* 0x000fe20000410000 */
[----:B------:R-:W-:Y:S01]  /*16390*/  FSEL R7, R5, R160, P0 ;  /* 0x000000a005077208 */ /* 0x000fe20000000000 */
[----:B------:R-:W-:-:S04]  /*163a0*/  IMAD.MOV.U32 R5, RZ, RZ, R86 ;  /* 0x000000ffff057224 */ /* 0x000fc800078e0056 */
[----:B------:R-:W0:Y:S02]  /*163b0*/  MUFU.EX2 R8, R8 ;  /* 0x0000000800087308 */ /* 0x000e240000000800 */
[----:B0-----:R-:W-:Y:S01]  /*163c0*/  FFMA.FTZ R160, R7, R8, R6 ;  /* 0x0000000807a07223 */ /* 0x001fe20000010006 */
[----:B------:R-:W-:Y:S02]  /*163d0*/  IMAD.MOV.U32 R7, RZ, RZ, RZ ;  /* 0x000000ffff077224 */ /* 0x000fe400078e00ff */
[----:B------:R-:W-:-:S07]  /*163e0*/  IMAD.MOV.U32 R6, RZ, RZ, R0 ;  /* 0x000000ffff067224 */ /* 0x000fce00078e0000 */
.L_x_21945:
        /* <DEDUP_REMOVED lines=20> */
.L_x_21757:
[----:B------:R-:W-:Y:S01]  /*16530*/  MOV R2, R25 ;  /* 0x0000001900027202 */ /* 0x000fe20000000f00 */
[----:B------:R-:W-:Y:S02]  /*16540*/  IMAD.MOV.U32 R8, RZ, RZ, R157 ;  /* 0x000000ffff087224 */ /* 0x000fe400078e009d */
[----:B------:R-:W-:Y:S02]  /*16550*/  IMAD.MOV.U32 R25, RZ, RZ, R24 ;  /* 0x000000ffff197224 */ /* 0x000fe400078e0018 */
[----:B------:R-:W-:-:S07]  /*16560*/  IMAD.MOV.U32 R157, RZ, RZ, R156 ;  /* 0x000000ffff9d7224 */ /* 0x000fce00078e009c */
.L_x_21758:
[----:B------:R-:W-:Y:S05]  /*16570*/  BSYNC.RECONVERGENT B1 ;  /* 0x0000000000017941 */ /* 0x000fea0003800200 */
.L_x_21756:
        /* <DEDUP_REMOVED lines=11> */
.L_x_21760:
[----:B------:R-:W-:Y:S01]  /*16630*/  MOV R9, R2 ;  /* 0x0000000200097202 */ /* 0x000fe20000000f00 */
[----:B------:R-:W-:Y:S02]  /*16640*/  IMAD.MOV.U32 R11, RZ, RZ, R8 ;  /* 0x000000ffff0b7224 */ /* 0x000fe400078e0008 */
[----:B------:R-:W-:Y:S02]  /*16650*/  IMAD.MOV.U32 R24, RZ, RZ, R27 ;  /* 0x000000ffff187224 */ /* 0x000fe400078e001b */
[----:B------:R-:W-:-:S07]  /*16660*/  IMAD.MOV.U32 R156, RZ, RZ, R155 ;  /* 0x000000ffff9c7224 */ /* 0x000fce00078e009b */
.L_x_21761:
[----:B------:R-:W-:Y:S05]  /*16670*/  BSYNC.RECONVERGENT B1 ;  /* 0x0000000000017941 */ /* 0x000fea0003800200 */
.L_x_21759:
        /* <DEDUP_REMOVED lines=11> */
.L_x_21763:
[----:B------:R-:W-:Y:S01]  /*16730*/  MOV R2, R9 ;  /* 0x0000000900027202 */ /* 0x000fe20000000f00 */
[----:B------:R-:W-:Y:S02]  /*16740*/  IMAD.MOV.U32 R8, RZ, RZ, R11 ;  /* 0x000000ffff087224 */ /* 0x000fe400078e000b */
[----:B------:R-:W-:Y:S02]  /*16750*/  IMAD.MOV.U32 R27, RZ, RZ, R26 ;  /* 0x000000ffff1b7224 */ /* 0x000fe400078e001a */
[----:B------:R-:W-:-:S07]  /*16760*/  IMAD.MOV.U32 R155, RZ, RZ, R154 ;  /* 0x000000ffff9b7224 */ /* 0x000fce00078e009a */
.L_x_21764:
[----:B------:R-:W-:Y:S05]  /*16770*/  BSYNC.RECONVERGENT B1 ;  /* 0x0000000000017941 */ /* 0x000fea0003800200 */
.L_x_21762:
        /* <DEDUP_REMOVED lines=11> */
.L_x_21766:
[----:B------:R-:W-:Y:S01]  /*16830*/  MOV R9, R2 ;  /* 0x0000000200097202 */ /* 0x000fe20000000f00 */
[----:B------:R-:W-:Y:S02]  /*16840*/  IMAD.MOV.U32 R11, RZ, RZ, R8 ;  /* 0x000000ffff0b7224 */ /* 0x000fe400078e0008 */
[----:B------:R-:W-:Y:S02]  /*16850*/  IMAD.MOV.U32 R26, RZ, RZ, R29 ;  /* 0x000000ffff1a7224 */ /* 0x000fe400078e001d */
[----:B------:R-:W-:-:S07]  /*16860*/  IMAD.MOV.U32 R154, RZ, RZ, R153 ;  /* 0x000000ffff9a7224 */ /* 0x000fce00078e0099 */
.L_x_21767:
[----:B------:R-:W-:Y:S05]  /*16870*/  BSYNC.RECONVERGENT B1 ;  /* 0x0000000000017941 */ /* 0x000fea0003800200 */
.L_x_21765:
        /* <DEDUP_REMOVED lines=11> */
.L_x_21769:
[----:B------:R-:W-:Y:S01]  /*16930*/  MOV R2, R9 ;  /* 0x0000000900027202 */ /* 0x000fe20000000f00 */
[----:B------:R-:W-:Y:S02]  /*16940*/  IMAD.MOV.U32 R8, RZ, RZ, R11 ;  /* 0x000000ffff087224 */ /* 0x000fe400078e000b */
[----:B------:R-:W-:Y:S02]  /*16950*/  IMAD.MOV.U32 R29, RZ, RZ, R28 ;  /* 0x000000ffff1d7224 */ /* 0x000fe400078e001c */
[----:B------:R-:W-:-:S07]  /*16960*/  IMAD.MOV.U32 R153, RZ, RZ, R152 ;  /* 0x000000ffff997224 */ /* 0x000fce00078e0098 */
.L_x_21770:
[----:B------:R-:W-:Y:S05]  /*16970*/  BSYNC.RECONVERGENT B1 ;  /* 0x0000000000017941 */ /* 0x000fea0003800200 */
.L_x_21768:
        /* <DEDUP_REMOVED lines=11> */
.L_x_21772:
[----:B------:R-:W-:Y:S01]  /*16a30*/  MOV R9, R2 ;  /* 0x0000000200097202 */ /* 0x000fe20000000f00 */
[----:B------:R-:W-:Y:S02]  /*16a40*/  IMAD.MOV.U32 R11, RZ, RZ, R8 ;  /* 0x000000ffff0b7224 */ /* 0x000fe400078e0008 */
[----:B------:R-:W-:Y:S02]  /*16a50*/  IMAD.MOV.U32 R28, RZ, RZ, R31 ;  /* 0x000000ffff1c7224 */ /* 0x000fe400078e001f */
[----:B------:R-:W-:-:S07]  /*16a60*/  IMAD.MOV.U32 R152, RZ, RZ, R151 ;  /* 0x000000ffff987224 */ /* 0x000fce00078e0097 */
.L_x_21773:
[----:B------:R-:W-:Y:S05]  /*16a70*/  BSYNC.RECONVERGENT B1 ;  /* 0x0000000000017941 */ /* 0x000fea0003800200 */
.L_x_21771:
        /* <DEDUP_REMOVED lines=11> */
.L_x_21775:
[----:B------:R-:W-:Y:S01]  /*16b30*/  MOV R2, R9 ;  /* 0x0000000900027202 */ /* 0x000fe20000000f00 */
[----:B------:R-:W-:Y:S02]  /*16b40*/  IMAD.MOV.U32 R8, RZ, RZ, R11 ;  /* 0x000000ffff087224 */ /* 0x000fe400078e000b */
[----:B------:R-:W-:Y:S02]  /*16b50*/  IMAD.MOV.U32 R31, RZ, RZ, R30 ;  /* 0x000000ffff1f7224 */ /* 0x000fe400078e001e */
[----:B------:R-:W-:-:S07]  /*16b60*/  IMAD.MOV.U32 R151, RZ, RZ, R150 ;  /* 0x000000ffff977224 */ /* 0x000fce00078e0096 */
.L_x_21776:
[----:B------:R-:W-:Y:S05]  /*16b70*/  BSYNC.RECONVERGENT B1 ;  /* 0x0000000000017941 */ /* 0x000fea0003800200 */
.L_x_21774:
        /* <DEDUP_REMOVED lines=11> */
.L_x_21778:
[----:B------:R-:W-:Y:S01]  /*16c30*/  MOV R9, R2 ;  /* 0x0000000200097202 */ /* 0x000fe20000000f00 */
[----:B------:R-:W-:Y:S02]  /*16c40*/  IMAD.MOV.U32 R11, RZ, RZ, R8 ;  /* 0x000000ffff0b7224 */ /* 0x000fe400078e0008 */
[----:B------:R-:W-:Y:S02]  /*16c50*/  IMAD.MOV.U32 R30, RZ, RZ, R33 ;  /* 0x000000ffff1e7224 */ /* 0x000fe400078e0021 */
[----:B------:R-:W-:-:S07]  /*16c60*/  IMAD.MOV.U32 R150, RZ, RZ, R149 ;  /* 0x000000ffff967224 */ /* 0x000fce00078e0095 */
.L_x_21779:
[----:B------:R-:W-:Y:S05]  /*16c70*/  BSYNC.RECONVERGENT B1 ;  /* 0x0000000000017941 */ /* 0x000fea0003800200 */
.L_x_21777:
        /* <DEDUP_REMOVED lines=11> */
.L_x_21781:
[----:B------:R-:W-:Y:S01]  /*16d30*/  MOV R2, R9 ;  /* 0x0000000900027202 */ /* 0x000fe20000000f00 */
[----:B------:R-:W-:Y:S02]  /*16d40*/  IMAD.MOV.U32 R8, RZ, RZ, R11 ;  /* 0x000000ffff087224 */ /* 0x000fe400078e000b */
[----:B------:R-:W-:Y:S02]  /*16d50*/  IMAD.MOV.U32 R33, RZ, RZ, R32 ;  /* 0x000000ffff217224 */ /* 0x000fe400078e0020 */
[----:B------:R-:W-:-:S07]  /*16d60*/  IMAD.MOV.U32 R149, RZ, RZ, R148 ;  /* 0x000000ffff957224 */ /* 0x000fce00078e0094 */
.L_x_21782:
[----:B------:R-:W-:Y:S05]  /*16d70*/  BSYNC.RECONVERGENT B1 ;  /* 0x0000000000017941 */ /* 0x000fea0003800200 */
.L_x_21780:
        /* <DEDUP_REMOVED lines=11> */
.L_x_21784:
[----:B------:R-:W-:Y:S01]  /*16e30*/  MOV R9, R2 ;  /* 0x0000000200097202 */ /* 0x000fe20000000f00 */
[----:B------:R-:W-:Y:S02]  /*16e40*/  IMAD.MOV.U32 R11, RZ, RZ, R8 ;  /* 0x000000ffff0b7224 */ /* 0x000fe400078e0008 */
[----:B------:R-:W-:Y:S02]  /*16e50*/  IMAD.MOV.U32 R32, RZ, RZ, R35 ;  /* 0x000000ffff207224 */ /* 0x000fe400078e0023 */
[----:B------:R-:W-:-:S07]  /*16e60*/  IMAD.MOV.U32 R148, RZ, RZ, R147 ;  /* 0x000000ffff947224 */ /* 0x000fce00078e0093 */
.L_x_21785:
[----:B------:R-:W-:Y:S05]  /*16e70*/  BSYNC.RECONVERGENT B1 ;  /* 0x0000000000017941 */ /* 0x000fea0003800200 */
.L_x_21783:
        /* <DEDUP_REMOVED lines=11> */
.L_x_21787:
[----:B------:R-:W-:Y:S01]  /*16f30*/  MOV R2, R9 ;  /* 0x0000000900027202 */ /* 0x000fe20000000f00 */
[----:B------:R-:W-:Y:S02]  /*16f40*/  IMAD.MOV.U32 R8, RZ, RZ, R11 ;  /* 0x000000ffff087224 */ /* 0x000fe400078e000b */
[----:B------:R-:W-:Y:S02]  /*16f50*/  IMAD.MOV.U32 R35, RZ, RZ, R34 ;  /* 0x000000ffff237224 */ /* 0x000fe400078e0022 */
[----:B------:R-:W-:-:S07]  /*16f60*/  IMAD.MOV.U32 R147, RZ, RZ, R146 ;  /* 0x000000ffff937224 */ /* 0x000fce00078e0092 */
.L_x_21788:
[----:B------:R-:W-:Y:S05]  /*16f70*/  BSYNC.RECONVERGENT B1 ;  /* 0x0000000000017941 */ /* 0x000fea0003800200 */
.L_x_21786:
        /* <DEDUP_REMOVED lines=11> */
.L_x_21790:
[----:B------:R-:W-:Y:S01]  /*17030*/  MOV R9, R2 ;  /* 0x0000000200097202 */ /* 0x000fe20000000f00 */
[----:B------:R-:W-:Y:S02]  /*17040*/  IMAD.MOV.U32 R11, RZ, RZ, R8 ;  /* 0x000000ffff0b7224 */ /* 0x000fe400078e0008 */
[----:B------:R-:W-:Y:S02]  /*17050*/  IMAD.MOV.U32 R34, RZ, RZ, R37 ;  /* 0x000000ffff227224 */ /* 0x000fe400078e0025 */
[----:B------:R-:W-:-:S07]  /*17060*/  IMAD.MOV.U32 R146, RZ, RZ, R145 ;  /* 0x000000ffff927224 */ /* 0x000fce00078e0091 */
.L_x_21791:
[----:B------:R-:W-:Y:S05]  /*17070*/  BSYNC.RECONVERGENT B1 ;  /* 0x0000000000017941 */ /* 0x000fea0003800200 */
.L_x_21789:
        /* <DEDUP_REMOVED lines=11> */
.L_x_21793:
[----:B------:R-:W-:Y:S01]  /*17130*/  MOV R2, R9 ;  /* 0x0000000900027202 */ /* 0x000fe20000000f00 */
[----:B------:R-:W-:Y:S02]  /*17140*/  IMAD.MOV.U32 R8, RZ, RZ, R11 ;  /* 0x000000ffff087224 */ /* 0x000fe400078e000b */
[----:B------:R-:W-:Y:S02]  /*17150*/  IMAD.MOV.U32 R37, RZ, RZ, R36 ;  /* 0x000000ffff257224 */ /* 0x000fe400078e0024 */
[----:B------:R-:W-:-:S07]  /*17160*/  IMAD.MOV.U32 R145, RZ, RZ, R144 ;  /* 0x000000ffff917224 */ /* 0x000fce00078e0090 */
.L_x_21794:
[----:B------:R-:W-:Y:S05]  /*17170*/  BSYNC.RECONVERGENT B1 ;  /* 0x0000000000017941 */ /* 0x000fea0003800200 */
.L_x_21792:
        /* <DEDUP_REMOVED lines=11> */
.L_x_21796:
[----:B------:R-:W-:Y:S01]  /*17230*/  MOV R9, R2 ;  /* 0x0000000200097202 */ /* 0x000fe20000000f00 */
[----:B------:R-:W-:Y:S02]  /*17240*/  IMAD.MOV.U32 R11, RZ, RZ, R8 ;  /* 0x000000ffff0b7224 */ /* 0x000fe400078e0008 */
[----:B------:R-:W-:Y:S02]  /*17250*/  IMAD.MOV.U32 R36, RZ, RZ, R39 ;  /* 0x000000ffff247224 */ /* 0x000fe400078e0027 */
[----:B------:R-:W-:-:S07]  /*17260*/  IMAD.MOV.U32 R144, RZ, RZ, R143 ;  /* 0x000000ffff907224 */ /* 0x000fce00078e008f */
.L_x_21797:
[----:B------:R-:W-:Y:S05]  /*17270*/  BSYNC.RECONVERGENT B1 ;  /* 0x0000000000017941 */ /* 0x000fea0003800200 */
.L_x_21795:
        /* <DEDUP_REMOVED lines=11> */
.L_x_21799:
[----:B------:R-:W-:Y:S01]  /*17330*/  MOV R2, R9 ;  /* 0x0000000900027202 */ /* 0x000fe20000000f00 */
[----:B------:R-:W-:Y:S02]  /*17340*/  IMAD.MOV.U32 R8, RZ, RZ, R11 ;  /* 0x000000ffff087224 */ /* 0x000fe400078e000b */
[----:B------:R-:W-:Y:S02]  /*17350*/  IMAD.MOV.U32 R39, RZ, RZ, R38 ;  /* 0x000000ffff277224 */ /* 0x000fe400078e0026 */
[----:B------:R-:W-:-:S07]  /*17360*/  IMAD.MOV.U32 R143, RZ, RZ, R142 ;  /* 0x000000ffff8f7224 */ /* 0x000fce00078e008e */
.L_x_21800:
[----:B------:R-:W-:Y:S05]  /*17370*/  BSYNC.RECONVERGENT B1 ;  /* 0x0000000000017941 */ /* 0x000fea0003800200 */
.L_x_21798:
        /* <DEDUP_REMOVED lines=11> */
.L_x_21802:
[----:B------:R-:W-:Y:S01]  /*17430*/  MOV R9, R2 ;  /* 0x0000000200097202 */ /* 0x000fe20000000f00 */
[----:B------:R-:W-:Y:S02]  /*17440*/  IMAD.MOV.U32 R11, RZ, RZ, R8 ;  /* 0x000000ffff0b7224 */ /* 0x000fe400078e0008 */
[----:B------:R-:W-:Y:S02]  /*17450*/  IMAD.MOV.U32 R38, RZ, RZ, R41 ;  /* 0x000000ffff267224 */ /* 0x000fe400078e0029 */
[----:B------:R-:W-:-:S07]  /*17460*/  IMAD.MOV.U32 R142, RZ, RZ, R141 ;  /* 0x000000ffff8e7224 */ /* 0x000fce00078e008d */
.L_x_21803:
[----:B------:R-:W-:Y:S05]  /*17470*/  BSYNC.RECONVERGENT B1 ;  /* 0x0000000000017941 */ /* 0x000fea0003800200 */
.L_x_21801:
        /* <DEDUP_REMOVED lines=11> */
.L_x_21805:
[----:B------:R-:W-:Y:S01]  /*17530*/  MOV R2, R9 ;  /* 0x0000000900027202 */ /* 0x000fe20000000f00 */
[----:B------:R-:W-:Y:S02]  /*17540*/  IMAD.MOV.U32 R8, RZ, RZ, R11 ;  /* 0x000000ffff087224 */ /* 0x000fe400078e000b */
[----:B------:R-:W-:Y:S02]  /*17550*/  IMAD.MOV.U32 R41, RZ, RZ, R40 ;  /* 0x000000ffff297224 */ /* 0x000fe400078e0028 */
[----:B------:R-:W-:-:S07]  /*17560*/  IMAD.MOV.U32 R141, RZ, RZ, R140 ;  /* 0x000000ffff8d7224 */ /* 0x000fce00078e008c */
.L_x_21806:
[----:B------:R-:W-:Y:S05]  /*17570*/  BSYNC.RECONVERGENT B1 ;  /* 0x0000000000017941 */ /* 0x000fea0003800200 */
.L_x_21804:
        /* <DEDUP_REMOVED lines=11> */
.L_x_21808:
[----:B------:R-:W-:Y:S01]  /*17630*/  MOV R9, R2 ;  /* 0x0000000200097202 */ /* 0x000fe20000000f00 */
[----:B------:R-:W-:Y:S02]  /*17640*/  IMAD.MOV.U32 R11, RZ, RZ, R8 ;  /* 0x000000ffff0b7224 */ /* 0x000fe400078e0008 */
[----:B------:R-:W-:Y:S02]  /*17650*/  IMAD.MOV.U32 R40, RZ, RZ, R43 ;  /* 0x000000ffff287224 */ /* 0x000fe400078e002b */
[----:B------:R-:W-:-:S07]  /*17660*/  IMAD.MOV.U32 R140, RZ, RZ, R139 ;  /* 0x000000ffff8c7224 */ /* 0x000fce00078e008b */
.L_x_21809:
[----:B------:R-:W-:Y:S05]  /*17670*/  BSYNC.RECONVERGENT B1 ;  /* 0x0000000000017941 */ /* 0x000fea0003800200 */
.L_x_21807:
        /* <DEDUP_REMOVED lines=11> */
.L_x_21811:
[----:B------:R-:W-:Y:S01]  /*17730*/  MOV R2, R9 ;  /* 0x0000000900027202 */ /* 0x000fe20000000f00 */
[----:B------:R-:W-:Y:S02]  /*17740*/  IMAD.MOV.U32 R8, RZ, RZ, R11 ;  /* 0x000000ffff087224 */ /* 0x000fe400078e000b */
[----:B------:R-:W-:Y:S02]  /*17750*/  IMAD.MOV.U32 R43, RZ, RZ, R42 ;  /* 0x000000ffff2b7224 */ /* 0x000fe400078e002a */
[----:B------:R-:W-:-:S07]  /*17760*/  IMAD.MOV.U32 R139, RZ, RZ, R138 ;  /* 0x000000ffff8b7224 */ /* 0x000fce00078e008a */
.L_x_21812:
[----:B------:R-:W-:Y:S05]  /*17770*/  BSYNC.RECONVERGENT B1 ;  /* 0x0000000000017941 */ /* 0x000fea0003800200 */
.L_x_21810:
        /* <DEDUP_REMOVED lines=11> */
.L_x_21814:
[----:B------:R-:W-:Y:S01]  /*17830*/  MOV R9, R2 ;  /* 0x0000000200097202 */ /* 0x000fe20000000f00 */
[----:B------:R-:W-:Y:S02]  /*17840*/  IMAD.MOV.U32 R11, RZ, RZ, R8 ;  /* 0x000000ffff0b7224 */ /* 0x000fe400078e0008 */
[----:B------:R-:W-:Y:S02]  /*17850*/  IMAD.MOV.U32 R42, RZ, RZ, R45 ;  /* 0x000000ffff2a7224 */ /* 0x000fe400078e002d */
[----:B------:R-:W-:-:S07]  /*17860*/  IMAD.MOV.U32 R138, RZ, RZ, R137 ;  /* 0x000000ffff8a7224 */ /* 0x000fce00078e0089 */
.L_x_21815:
[----:B------:R-:W-:Y:S05]  /*17870*/  BSYNC.RECONVERGENT B1 ;  /* 0x0000000000017941 */ /* 0x000fea0003800200 */
.L_x_21813:
        /* <DEDUP_REMOVED lines=11> */
.L_x_21817:
[----:B------:R-:W-:Y:S01]  /*17930*/  MOV R2, R9 ;  /* 0x0000000900027202 */ /* 0x000fe20000000f00 */
[----:B------:R-:W-:Y:S02]  /*17940*/  IMAD.MOV.U32 R8, RZ, RZ, R11 ;  /* 0x000000ffff087224 */ /* 0x000fe400078e000b */
[----:B------:R-:W-:Y:S02]  /*17950*/  IMAD.MOV.U32 R45, RZ, RZ, R44 ;  /* 0x000000ffff2d7224 */ /* 0x000fe400078e002c */
[----:B------:R-:W-:-:S07]  /*17960*/  IMAD.MOV.U32 R137, RZ, RZ, R136 ;  /* 0x000000ffff897224 */ /* 0x000fce00078e0088 */
.L_x_21818:
[----:B------:R-:W-:Y:S05]  /*17970*/  BSYNC.RECONVERGENT B1 ;  /* 0x0000000000017941 */ /* 0x000fea0003800200 */
.L_x_21816:
        /* <DEDUP_REMOVED lines=11> */
.L_x_21820:
[----:B------:R-:W-:Y:S01]  /*17a30*/  MOV R9, R2 ;  /* 0x0000000200097202 */ /* 0x000fe20000000f00 */
[----:B------:R-:W-:Y:S02]  /*17a40*/  IMAD.MOV.U32 R11, RZ, RZ, R8 ;  /* 0x000000ffff0b7224 */ /* 0x000fe400078e0008 */
[----:B------:R-:W-:Y:S02]  /*17a50*/  IMAD.MOV.U32 R44, RZ, RZ, R47 ;  /* 0x000000ffff2c7224 */ /* 0x000fe400078e002f */
[----:B------:R-:W-:-:S07]  /*17a60*/  IMAD.MOV.U32 R136, RZ, RZ, R135 ;  /* 0x000000ffff887224 */ /* 0x000fce00078e0087 */
.L_x_21821:
[----:B------:R-:W-:Y:S05]  /*17a70*/  BSYNC.RECONVERGENT B1 ;  /* 0x0000000000017941 */ /* 0x000fea0003800200 */
.L_x_21819:
        /* <DEDUP_REMOVED lines=11> */
.L_x_21823:
[----:B------:R-:W-:Y:S01]  /*17b30*/  MOV R2, R9 ;  /* 0x0000000900027202 */ /* 0x000fe20000000f00 */
[----:B------:R-:W-:Y:S02]  /*17b40*/  IMAD.MOV.U32 R8, RZ, RZ, R11 ;  /* 0x000000ffff087224 */ /* 0x000fe400078e000b */
[----:B------:R-:W-:Y:S02]  /*17b50*/  IMAD.MOV.U32 R47, RZ, RZ, R46 ;  /* 0x000000ffff2f7224 */ /* 0x000fe400078e002e */
[----:B------:R-:W-:-:S07]  /*17b60*/  IMAD.MOV.U32 R135, RZ, RZ, R134 ;  /* 0x000000ffff877224 */ /* 0x000fce00078e0086 */
.L_x_21824:
[----:B------:R-:W-:Y:S05]  /*17b70*/  BSYNC.RECONVERGENT B1 ;  /* 0x0000000000017941 */ /* 0x000fea0003800200 */
.L_x_21822:
        /* <DEDUP_REMOVED lines=11> */
.L_x_21826:
[----:B------:R-:W-:Y:S01]  /*17c30*/  MOV R9, R2 ;  /* 0x0000000200097202 */ /* 0x000fe20000000f00 */
[----:B------:R-:W-:Y:S02]  /*17c40*/  IMAD.MOV.U32 R11, RZ, RZ, R8 ;  /* 0x000000ffff0b7224 */ /* 0x000fe400078e0008 */
[----:B------:R-:W-:Y:S02]  /*17c50*/  IMAD.MOV.U32 R46, RZ, RZ, R49 ;  /* 0x000000ffff2e7224 */ /* 0x000fe400078e0031 */
[----:B------:R-:W-:-:S07]  /*17c60*/  IMAD.MOV.U32 R134, RZ, RZ, R133 ;  /* 0x000000ffff867224 */ /* 0x000fce00078e0085 */
.L_x_21827:
[----:B------:R-:W-:Y:S05]  /*17c70*/  BSYNC.RECONVERGENT B1 ;  /* 0x0000000000017941 */ /* 0x000fea0003800200 */
.L_x_21825:
        /* <DEDUP_REMOVED lines=11> */
.L_x_21829:
[----:B------:R-:W-:Y:S01]  /*17d30*/  MOV R2, R9 ;  /* 0x0000000900027202 */ /* 0x000fe20000000f00 */
[----:B------:R-:W-:Y:S02]  /*17d40*/  IMAD.MOV.U32 R8, RZ, RZ, R11 ;  /* 0x000000ffff087224 */ /* 0x000fe400078e000b */
[----:B------:R-:W-:Y:S02]  /*17d50*/  IMAD.MOV.U32 R49, RZ, RZ, R48 ;  /* 0x000000ffff317224 */ /* 0x000fe400078e0030 */
[----:B------:R-:W-:-:S07]  /*17d60*/  IMAD.MOV.U32 R133, RZ, RZ, R132 ;  /* 0x000000ffff857224 */ /* 0x000fce00078e0084 */
.L_x_21830:
[----:B------:R-:W-:Y:S05]  /*17d70*/  BSYNC.RECONVERGENT B1 ;  /* 0x0000000000017941 */ /* 0x000fea0003800200 */
.L_x_21828:
        /* <DEDUP_REMOVED lines=11> */
.L_x_21832:
[----:B------:R-:W-:Y:S01]  /*17e30*/  MOV R9, R2 ;  /* 0x0000000200097202 */ /* 0x000fe20000000f00 */
[----:B------:R-:W-:Y:S02]  /*17e40*/  IMAD.MOV.U32 R11, RZ, RZ, R8 ;  /* 0x000000ffff0b7224 */ /* 0x000fe400078e0008 */
[----:B------:R-:W-:Y:S02]  /*17e50*/  IMAD.MOV.U32 R48, RZ, RZ, R51 ;  /* 0x000000ffff307224 */ /* 0x000fe400078e0033 */
[----:B------:R-:W-:-:S07]  /*17e60*/  IMAD.MOV.U32 R132, RZ, RZ, R131 ;  /* 0x000000ffff847224 */ /* 0x000fce00078e0083 */
.L_x_21833:
[----:B------:R-:W-:Y:S05]  /*17e70*/  BSYNC.RECONVERGENT B1 ;  /* 0x0000000000017941 */ /* 0x000fea0003800200 */
.L_x_21831:
        /* <DEDUP_REMOVED lines=11> */
.L_x_21835:
[----:B------:R-:W-:Y:S01]  /*17f30*/  MOV R2, R9 ;  /* 0x0000000900027202 */ /* 0x000fe20000000f00 */
[----:B------:R-:W-:Y:S02]  /*17f40*/  IMAD.MOV.U32 R8, RZ, RZ, R11 ;  /* 0x000000ffff087224 */ /* 0x000fe400078e000b */
[----:B------:R-:W-:Y:S02]  /*17f50*/  IMAD.MOV.U32 R51, RZ, RZ, R50 ;  /* 0x000000ffff337224 */ /* 0x000fe400078e0032 */
[----:B------:R-:W-:-:S07]  /*17f60*/  IMAD.MOV.U32 R131, RZ, RZ, R130 ;  /* 0x000000ffff837224 */ /* 0x000fce00078e0082 */
.L_x_21836:
[----:B------:R-:W-:Y:S05]  /*17f70*/  BSYNC.RECONVERGENT B1 ;  /* 0x0000000000017941 */ /* 0x000fea0003800200 */
.L_x_21834:
        /* <DEDUP_REMOVED lines=11> */
.L_x_21838:
[----:B------:R-:W-:Y:S01]  /*18030*/  MOV R9, R2 ;  /* 0x0000000200097202 */ /* 0x000fe20000000f00 */
[----:B------:R-:W-:Y:S02]  /*18040*/  IMAD.MOV.U32 R11, RZ, RZ, R8 ;  /* 0x000000ffff0b7224 */ /* 0x000fe400078e0008 */
[----:B------:R-:W-:Y:S02]  /*18050*/  IMAD.MOV.U32 R50, RZ, RZ, R53 ;  /* 0x000000ffff327224 */ /* 0x000fe400078e0035 */
[----:B------:R-:W-:-:S07]  /*18060*/  IMAD.MOV.U32 R130, RZ, RZ, R129 ;  /* 0x000000ffff827224 */ /* 0x000fce00078e0081 */
.L_x_21839:
[----:B------:R-:W-:Y:S05]  /*18070*/  BSYNC.RECONVERGENT B1 ;  /* 0x0000000000017941 */ /* 0x000fea0003800200 */
.L_x_21837:
        /* <DEDUP_REMOVED lines=11> */
.L_x_21841:
[----:B------:R-:W-:Y:S01]  /*18130*/  MOV R2, R9 ;  /* 0x0000000900027202 */ /* 0x000fe20000000f00 */
[----:B------:R-:W-:Y:S02]  /*18140*/  IMAD.MOV.U32 R8, RZ, RZ, R11 ;  /* 0x000000ffff087224 */ /* 0x000fe400078e000b */
[----:B------:R-:W-:Y:S02]  /*18150*/  IMAD.MOV.U32 R53, RZ, RZ, R52 ;  /* 0x000000ffff357224 */ /* 0x000fe400078e0034 */
[----:B------:R-:W-:-:S07]  /*18160*/  IMAD.MOV.U32 R129, RZ, RZ, R128 ;  /* 0x000000ffff817224 */ /* 0x000fce00078e0080 */
.L_x_21842:
[----:B------:R-:W-:Y:S05]  /*18170*/  BSYNC.RECONVERGENT B1 ;  /* 0x0000000000017941 */ /* 0x000fea0003800200 */
.L_x_21840:
        /* <DEDUP_REMOVED lines=11> */
.L_x_21844:
[----:B------:R-:W-:Y:S01]  /*18230*/  MOV R9, R2 ;  /* 0x0000000200097202 */ /* 0x000fe20000000f00 */
[----:B------:R-:W-:Y:S02]  /*18240*/  IMAD.MOV.U32 R11, RZ, RZ, R8 ;  /* 0x000000ffff0b7224 */ /* 0x000fe400078e0008 */
[----:B------:R-:W-:Y:S02]  /*18250*/  IMAD.MOV.U32 R52, RZ, RZ, R55 ;  /* 0x000000ffff347224 */ /* 0x000fe400078e0037 */
[----:B------:R-:W-:-:S07]  /*18260*/  IMAD.MOV.U32 R128, RZ, RZ, R127 ;  /* 0x000000ffff807224 */ /* 0x000fce00078e007f */
.L_x_21845:
[----:B------:R-:W-:Y:S05]  /*18270*/  BSYNC.RECONVERGENT B1 ;  /* 0x0000000000017941 */ /* 0x000fea0003800200 */
.L_x_21843:
        /* <DEDUP_REMOVED lines=11> */
.L_x_21847:
[----:B------:R-:W-:Y:S01]  /*18330*/  MOV R2, R9 ;  /* 0x0000000900027202 */ /* 0x000fe20000000f00 */
[----:B------:R-:W-:Y:S02]  /*18340*/  IMAD.MOV.U32 R8, RZ, RZ, R11 ;  /* 0x000000ffff087224 */ /* 0x000fe400078e000b */
[----:B------:R-:W-:Y:S02]  /*18350*/  IMAD.MOV.U32 R55, RZ, RZ, R54 ;  /* 0x000000ffff377224 */ /* 0x000fe400078e0036 */
[----:B------:R-:W-:-:S07]  /*18360*/  IMAD.MOV.U32 R127, RZ, RZ, R126 ;  /* 0x000000ffff7f7224 */ /* 0x000fce00078e007e */
.L_x_21848:
[----:B------:R-:W-:Y:S05]  /*18370*/  BSYNC.RECONVERGENT B1 ;  /* 0x0000000000017941 */ /* 0x000fea0003800200 */
.L_x_21846:
        /* <DEDUP_REMOVED lines=11> */
.L_x_21850:
[----:B------:R-:W-:Y:S01]  /*18430*/  MOV R9, R2 ;  /* 0x0000000200097202 */ /* 0x000fe20000000f00 */
[----:B------:R-:W-:Y:S02]  /*18440*/  IMAD.MOV.U32 R11, RZ, RZ, R8 ;  /* 0x000000ffff0b7224 */ /* 0x000fe400078e0008 */
[----:B------:R-:W-:Y:S02]  /*18450*/  IMAD.MOV.U32 R54, RZ, RZ, R57 ;  /* 0x000000ffff367224 */ /* 0x000fe400078e0039 */
[----:B------:R-:W-:-:S07]  /*18460*/  IMAD.MOV.U32 R126, RZ, RZ, R125 ;  /* 0x000000ffff7e7224 */ /* 0x000fce00078e007d */
.L_x_21851:
[----:B------:R-:W-:Y:S05]  /*18470*/  BSYNC.RECONVERGENT B1 ;  /* 0x0000000000017941 */ /* 0x000fea0003800200 */
.L_x_21849:
        /* <DEDUP_REMOVED lines=11> */
.L_x_21853:
[----:B------:R-:W-:Y:S01]  /*18530*/  MOV R2, R9 ;  /* 0x0000000900027202 */ /* 0x000fe20000000f00 */
[----:B------:R-:W-:Y:S02]  /*18540*/  IMAD.MOV.U32 R8, RZ, RZ, R11 ;  /* 0x000000ffff087224 */ /* 0x000fe400078e000b */
[----:B------:R-:W-:Y:S02]  /*18550*/  IMAD.MOV.U32 R57, RZ, RZ, R56 ;  /* 0x000000ffff397224 */ /* 0x000fe400078e0038 */
[----:B------:R-:W-:-:S07]  /*18560*/  IMAD.MOV.U32 R125, RZ, RZ, R124 ;  /* 0x000000ffff7d7224 */ /* 0x000fce00078e007c */
.L_x_21854:
[----:B------:R-:W-:Y:S05]  /*18570*/  BSYNC.RECONVERGENT B1 ;  /* 0x0000000000017941 */ /* 0x000fea0003800200 */
.L_x_21852:
        /* <DEDUP_REMOVED lines=11> */
.L_x_21856:
[----:B------:R-:W-:Y:S01]  /*18630*/  MOV R9, R2 ;  /* 0x0000000200097202 */ /* 0x000fe20000000f00 */
[----:B------:R-:W-:Y:S02]  /*18640*/  IMAD.MOV.U32 R11, RZ, RZ, R8 ;  /* 0x000000ffff0b7224 */ /* 0x000fe400078e0008 */
[----:B------:R-:W-:Y:S02]  /*18650*/  IMAD.MOV.U32 R56, RZ, RZ, R59 ;  /* 0x000000ffff387224 */ /* 0x000fe400078e003b */
[----:B------:R-:W-:-:S07]  /*18660*/  IMAD.MOV.U32 R124, RZ, RZ, R123 ;  /* 0x000000ffff7c7224 */ /* 0x000fce00078e007b */
.L_x_21857:
[----:B------:R-:W-:Y:S05]  /*18670*/  BSYNC.RECONVERGENT B1 ;  /* 0x0000000000017941 */ /* 0x000fea0003800200 */
.L_x_21855:
        /* <DEDUP_REMOVED lines=11> */
.L_x_21859:
[----:B------:R-:W-:Y:S01]  /*18730*/  MOV R2, R9 ;  /* 0x0000000900027202 */ /* 0x000fe20000000f00 */
[----:B------:R-:W-:Y:S02]  /*18740*/  IMAD.MOV.U32 R8, RZ, RZ, R11 ;  /* 0x000000ffff087224 */ /* 0x000fe400078e000b */
[----:B------:R-:W-:Y:S02]  /*18750*/  IMAD.MOV.U32 R59, RZ, RZ, R58 ;  /* 0x000000ffff3b7224 */ /* 0x000fe400078e003a */
[----:B------:R-:W-:-:S07]  /*18760*/  IMAD.MOV.U32 R123, RZ, RZ, R122 ;  /* 0x000000ffff7b7224 */ /* 0x000fce00078e007a */
.L_x_21860:
[----:B------:R-:W-:Y:S05]  /*18770*/  BSYNC.RECONVERGENT B1 ;  /* 0x0000000000017941 */ /* 0x000fea0003800200 */
.L_x_21858:
        /* <DEDUP_REMOVED lines=11> */
.L_x_21862:
[----:B------:R-:W-:Y:S01]  /*18830*/  MOV R9, R2 ;  /* 0x0000000200097202 */ /* 0x000fe20000000f00 */
[----:B------:R-:W-:Y:S02]  /*18840*/  IMAD.MOV.U32 R11, RZ, RZ, R8 ;  /* 0x000000ffff0b7224 */ /* 0x000fe400078e0008 */
[----:B------:R-:W-:Y:S02]  /*18850*/  IMAD.MOV.U32 R58, RZ, RZ, R61 ;  /* 0x000000ffff3a7224 */ /* 0x000fe400078e003d */
[----:B------:R-:W-:-:S07]  /*18860*/  IMAD.MOV.U32 R122, RZ, RZ, R121 ;  /* 0x000000ffff7a7224 */ /* 0x000fce00078e0079 */
.L_x_21863:
[----:B------:R-:W-:Y:S05]  /*18870*/  BSYNC.RECONVERGENT B1 ;  /* 0x0000000000017941 */ /* 0x000fea0003800200 */
.L_x_21861:
        /* <DEDUP_REMOVED lines=11> */
.L_x_21865:
[----:B------:R-:W-:Y:S01]  /*18930*/  MOV R2, R9 ;  /* 0x0000000900027202 */ /* 0x000fe20000000f00 */
[----:B------:R-:W-:Y:S02]  /*18940*/  IMAD.MOV.U32 R8, RZ, RZ, R11 ;  /* 0x000000ffff087224 */ /* 0x000fe400078e000b */
[----:B------:R-:W-:Y:S02]  /*18950*/  IMAD.MOV.U32 R61, RZ, RZ, R60 ;  /* 0x000000ffff3d7224 */ /* 0x000fe400078e003c */
[----:B------:R-:W-:-:S07]  /*18960*/  IMAD.MOV.U32 R121, RZ, RZ, R120 ;  /* 0x000000ffff797224 */ /* 0x000fce00078e0078 */
.L_x_21866:
[----:B------:R-:W-:Y:S05]  /*18970*/  BSYNC.RECONVERGENT B1 ;  /* 0x0000000000017941 */ /* 0x000fea0003800200 */
.L_x_21864:
        /* <DEDUP_REMOVED lines=11> */
.L_x_21868:
[----:B------:R-:W-:Y:S01]  /*18a30*/  MOV R9, R2 ;  /* 0x0000000200097202 */ /* 0x000fe20000000f00 */
[----:B------:R-:W-:Y:S02]  /*18a40*/  IMAD.MOV.U32 R11, RZ, RZ, R8 ;  /* 0x000000ffff0b7224 */ /* 0x000fe400078e0008 */
[----:B------:R-:W-:Y:S02]  /*18a50*/  IMAD.MOV.U32 R60, RZ, RZ, R63 ;  /* 0x000000ffff3c7224 */ /* 0x000fe400078e003f */
[----:B------:R-:W-:-:S07]  /*18a60*/  IMAD.MOV.U32 R120, RZ, RZ, R119 ;  /* 0x000000ffff787224 */ /* 0x000fce00078e0077 */
.L_x_21869:
[----:B------:R-:W-:Y:S05]  /*18a70*/  BSYNC.RECONVERGENT B1 ;  /* 0x0000000000017941 */ /* 0x000fea0003800200 */
.L_x_21867:
        /* <DEDUP_REMOVED lines=11> */
.L_x_21871:
[----:B------:R-:W-:Y:S01]  /*18b30*/  MOV R2, R9 ;  /* 0x0000000900027202 */ /* 0x000fe20000000f00 */
[----:B------:R-:W-:Y:S02]  /*18b40*/  IMAD.MOV.U32 R8, RZ, RZ, R11 ;  /* 0x000000ffff087224 */ /* 0x000fe400078e000b */
[----:B------:R-:W-:Y:S02]  /*18b50*/  IMAD.MOV.U32 R63, RZ, RZ, R62 ;  /* 0x000000ffff3f7224 */ /* 0x000fe400078e003e */
[----:B------:R-:W-:-:S07]  /*18b60*/  IMAD.MOV.U32 R119, RZ, RZ, R118 ;  /* 0x000000ffff777224 */ /* 0x000fce00078e0076 */
.L_x_21872:
[----:B------:R-:W-:Y:S05]  /*18b70*/  BSYNC.RECONVERGENT B1 ;  /* 0x0000000000017941 */ /* 0x000fea0003800200 */
.L_x_21870:
        /* <DEDUP_REMOVED lines=11> */
.L_x_21874:
[----:B------:R-:W-:Y:S01]  /*18c30*/  MOV R9, R2 ;  /* 0x0000000200097202 */ /* 0x000fe20000000f00 */
[----:B------:R-:W-:Y:S02]  /*18c40*/  IMAD.MOV.U32 R11, RZ, RZ, R8 ;  /* 0x000000ffff0b7224 */ /* 0x000fe400078e0008 */
[----:B------:R-:W-:Y:S02]  /*18c50*/  IMAD.MOV.U32 R62, RZ, RZ, R65 ;  /* 0x000000ffff3e7224 */ /* 0x000fe400078e0041 */
[----:B------:R-:W-:-:S07]  /*18c60*/  IMAD.MOV.U32 R118, RZ, RZ, R117 ;  /* 0x000000ffff767224 */ /* 0x000fce00078e0075 */
.L_x_21875:
[----:B------:R-:W-:Y:S05]  /*18c70*/  BSYNC.RECONVERGENT B1 ;  /* 0x0000000000017941 */ /* 0x000fea0003800200 */
.L_x_21873:
        /* <DEDUP_REMOVED lines=11> */
.L_x_21877:
[----:B------:R-:W-:Y:S01]  /*18d30*/  MOV R2, R9 ;  /* 0x0000000900027202 */ /* 0x000fe20000000f00 */
[----:B------:R-:W-:Y:S02]  /*18d40*/  IMAD.MOV.U32 R8, RZ, RZ, R11 ;  /* 0x000000ffff087224 */ /* 0x000fe400078e000b */
[----:B------:R-:W-:Y:S02]  /*18d50*/  IMAD.MOV.U32 R65, RZ, RZ, R64 ;  /* 0x000000ffff417224 */ /* 0x000fe400078e0040 */
[----:B------:R-:W-:-:S07]  /*18d60*/  IMAD.MOV.U32 R117, RZ, RZ, R116 ;  /* 0x000000ffff757224 */ /* 0x000fce00078e0074 */
.L_x_21878:
[----:B------:R-:W-:Y:S05]  /*18d70*/  BSYNC.RECONVERGENT B1 ;  /* 0x0000000000017941 */ /* 0x000fea0003800200 */
.L_x_21876:
        /* <DEDUP_REMOVED lines=11> */
.L_x_21880:
[----:B------:R-:W-:Y:S01]  /*18e30*/  MOV R9, R2 ;  /* 0x0000000200097202 */ /* 0x000fe20000000f00 */
[----:B------:R-:W-:Y:S02]  /*18e40*/  IMAD.MOV.U32 R11, RZ, RZ, R8 ;  /* 0x000000ffff0b7224 */ /* 0x000fe400078e0008 */
[----:B------:R-:W-:Y:S02]  /*18e50*/  IMAD.MOV.U32 R64, RZ, RZ, R67 ;  /* 0x000000ffff407224 */ /* 0x000fe400078e0043 */
[----:B------:R-:W-:-:S07]  /*18e60*/  IMAD.MOV.U32 R116, RZ, RZ, R115 ;  /* 0x000000ffff747224 */ /* 0x000fce00078e0073 */
.L_x_21881:
[----:B------:R-:W-:Y:S05]  /*18e70*/  BSYNC.RECONVERGENT B1 ;  /* 0x0000000000017941 */ /* 0x000fea0003800200 */
.L_x_21879:
        /* <DEDUP_REMOVED lines=11> */
.L_x_21883:
[----:B------:R-:W-:Y:S01]  /*18f30*/  MOV R2, R9 ;  /* 0x0000000900027202 */ /* 0x000fe20000000f00 */
[----:B------:R-:W-:Y:S02]  /*18f40*/  IMAD.MOV.U32 R8, RZ, RZ, R11 ;  /* 0x000000ffff087224 */ /* 0x000fe400078e000b */
[----:B------:R-:W-:Y:S02]  /*18f50*/  IMAD.MOV.U32 R67, RZ, RZ, R66 ;  /* 0x000000ffff437224 */ /* 0x000fe400078e0042 */
[----:B------:R-:W-:-:S07]  /*18f60*/  IMAD.MOV.U32 R115, RZ, RZ, R114 ;  /* 0x000000ffff737224 */ /* 0x000fce00078e0072 */
.L_x_21884:
[----:B------:R-:W-:Y:S05]  /*18f70*/  BSYNC.RECONVERGENT B1 ;  /* 0x0000000000017941 */ /* 0x000fea0003800200 */
.L_x_21882:
        /* <DEDUP_REMOVED lines=11> */
.L_x_21886:
[----:B------:R-:W-:Y:S01]  /*19030*/  MOV R9, R2 ;  /* 0x0000000200097202 */ /* 0x000fe20000000f00 */
[----:B------:R-:W-:Y:S02]  /*19040*/  IMAD.MOV.U32 R11, RZ, RZ, R8 ;  /* 0x000000ffff0b7224 */ /* 0x000fe400078e0008 */
[----:B------:R-:W-:Y:S02]  /*19050*/  IMAD.MOV.U32 R66, RZ, RZ, R69 ;  /* 0x000000ffff427224 */ /* 0x000fe400078e0045 */
[----:B------:R-:W-:-:S07]  /*19060*/  IMAD.MOV.U32 R114, RZ, RZ, R113 ;  /* 0x000000ffff727224 */ /* 0x000fce00078e0071 */
.L_x_21887:
[----:B------:R-:W-:Y:S05]  /*19070*/  BSYNC.RECONVERGENT B1 ;  /* 0x0000000000017941 */ /* 0x000fea0003800200 */
.L_x_21885:
        /* <DEDUP_REMOVED lines=11> */
.L_x_21889:
[----:B------:R-:W-:Y:S01]  /*19130*/  MOV R2, R9 ;  /* 0x0000000900027202 */ /* 0x000fe20000000f00 */
[----:B------:R-:W-:Y:S02]  /*19140*/  IMAD.MOV.U32 R8, RZ, RZ, R11 ;  /* 0x000000ffff087224 */ /* 0x000fe400078e000b */
[----:B------:R-:W-:Y:S02]  /*19150*/  IMAD.MOV.U32 R69, RZ, RZ, R68 ;  /* 0x000000ffff457224 */ /* 0x000fe400078e0044 */
[----:B------:R-:W-:-:S07]  /*19160*/  IMAD.MOV.U32 R113, RZ, RZ, R112 ;  /* 0x000000ffff717224 */ /* 0x000fce00078e0070 */
.L_x_21890:
[----:B------:R-:W-:Y:S05]  /*19170*/  BSYNC.RECONVERGENT B1 ;  /* 0x0000000000017941 */ /* 0x000fea0003800200 */
.L_x_21888:
        /* <DEDUP_REMOVED lines=11> */
.L_x_21892:
[----:B------:R-:W-:Y:S01]  /*19230*/  MOV R9, R2 ;  /* 0x0000000200097202 */ /* 0x000fe20000000f00 */
[----:B------:R-:W-:Y:S02]  /*19240*/  IMAD.MOV.U32 R11, RZ, RZ, R8 ;  /* 0x000000ffff0b7224 */ /* 0x000fe400078e0008 */
[----:B------:R-:W-:Y:S02]  /*19250*/  IMAD.MOV.U32 R68, RZ, RZ, R71 ;  /* 0x000000ffff447224 */ /* 0x000fe400078e0047 */
[----:B------:R-:W-:-:S07]  /*19260*/  IMAD.MOV.U32 R112, RZ, RZ, R111 ;  /* 0x000000ffff707224 */ /* 0x000fce00078e006f */
.L_x_21893:
[----:B------:R-:W-:Y:S05]  /*19270*/  BSYNC.RECONVERGENT B1 ;  /* 0x0000000000017941 */ /* 0x000fea0003800200 */
.L_x_21891:
        /* <DEDUP_REMOVED lines=11> */
.L_x_21895:
[----:B------:R-:W-:Y:S01]  /*19330*/  MOV R2, R9 ;  /* 0x0000000900027202 */ /* 0x000fe20000000f00 */
[----:B------:R-:W-:Y:S02]  /*19340*/  IMAD.MOV.U32 R8, RZ, RZ, R11 ;  /* 0x000000ffff087224 */ /* 0x000fe400078e000b */
[----:B------:R-:W-:Y:S02]  /*19350*/  IMAD.MOV.U32 R71, RZ, RZ, R70 ;  /* 0x000000ffff477224 */ /* 0x000fe400078e0046 */
[----:B------:R-:W-:-:S07]  /*19360*/  IMAD.MOV.U32 R111, RZ, RZ, R110 ;  /* 0x000000ffff6f7224 */ /* 0x000fce00078e006e */
.L_x_21896:
[----:B------:R-:W-:Y:S05]  /*19370*/  BSYNC.RECONVERGENT B1 ;  /* 0x0000000000017941 */ /* 0x000fea0003800200 */
.L_x_21894:
        /* <DEDUP_REMOVED lines=11> */
.L_x_21898:
[----:B------:R-:W-:Y:S01]  /*19430*/  MOV R9, R2 ;  /* 0x0000000200097202 */ /* 0x000fe20000000f00 */
[----:B------:R-:W-:Y:S02]  /*19440*/  IMAD.MOV.U32 R11, RZ, RZ, R8 ;  /* 0x000000ffff0b7224 */ /* 0x000fe400078e0008 */
[----:B------:R-:W-:Y:S02]  /*19450*/  IMAD.MOV.U32 R70, RZ, RZ, R73 ;  /* 0x000000ffff467224 */ /* 0x000fe400078e0049 */
[----:B------:R-:W-:-:S07]  /*19460*/  IMAD.MOV.U32 R110, RZ, RZ, R109 ;  /* 0x000000ffff6e7224 */ /* 0x000fce00078e006d */
.L_x_21899:
[----:B------:R-:W-:Y:S05]  /*19470*/  BSYNC.RECONVERGENT B1 ;  /* 0x0000000000017941 */ /* 0x000fea0003800200 */
.L_x_21897:
        /* <DEDUP_REMOVED lines=11> */
.L_x_21901:
[----:B------:R-:W-:Y:S01]  /*19530*/  MOV R2, R9 ;  /* 0x0000000900027202 */ /* 0x000fe20000000f00 */
[----:B------:R-:W-:Y:S02]  /*19540*/  IMAD.MOV.U32 R8, RZ, RZ, R11 ;  /* 0x000000ffff087224 */ /* 0x000fe400078e000b */
[----:B------:R-:W-:Y:S02]  /*19550*/  IMAD.MOV.U32 R73, RZ, RZ, R72 ;  /* 0x000000ffff497224 */ /* 0x000fe400078e0048 */
[----:B------:R-:W-:-:S07]  /*19560*/  IMAD.MOV.U32 R109, RZ, RZ, R108 ;  /* 0x000000ffff6d7224 */ /* 0x000fce00078e006c */
.L_x_21902:
[----:B------:R-:W-:Y:S05]  /*19570*/  BSYNC.RECONVERGENT B1 ;  /* 0x0000000000017941 */ /* 0x000fea0003800200 */
.L_x_21900:
        /* <DEDUP_REMOVED lines=11> */
.L_x_21904:
[----:B------:R-:W-:Y:S01]  /*19630*/  MOV R9, R2 ;  /* 0x0000000200097202 */ /* 0x000fe20000000f00 */
[----:B------:R-:W-:Y:S02]  /*19640*/  IMAD.MOV.U32 R11, RZ, RZ, R8 ;  /* 0x000000ffff0b7224 */ /* 0x000fe400078e0008 */
[----:B------:R-:W-:Y:S02]  /*19650*/  IMAD.MOV.U32 R72, RZ, RZ, R75 ;  /* 0x000000ffff487224 */ /* 0x000fe400078e004b */
[----:B------:R-:W-:-:S07]  /*19660*/  IMAD.MOV.U32 R108, RZ, RZ, R107 ;  /* 0x000000ffff6c7224 */ /* 0x000fce00078e006b */
.L_x_21905:
[----:B------:R-:W-:Y:S05]  /*19670*/  BSYNC.RECONVERGENT B1 ;  /* 0x0000000000017941 */ /* 0x000fea0003800200 */
.L_x_21903:
        /* <DEDUP_REMOVED lines=11> */
.L_x_21907:
[----:B------:R-:W-:Y:S01]  /*19730*/  MOV R2, R9 ;  /* 0x0000000900027202 */ /* 0x000fe20000000f00 */
[----:B------:R-:W-:Y:S02]  /*19740*/  IMAD.MOV.U32 R8, RZ, RZ, R11 ;  /* 0x000000ffff087224 */ /* 0x000fe400078e000b */
[----:B------:R-:W-:Y:S02]  /*19750*/  IMAD.MOV.U32 R75, RZ, RZ, R74 ;  /* 0x000000ffff4b7224 */ /* 0x000fe400078e004a */
[----:B------:R-:W-:-:S07]  /*19760*/  IMAD.MOV.U32 R107, RZ, RZ, R106 ;  /* 0x000000ffff6b7224 */ /* 0x000fce00078e006a */
.L_x_21908:
[----:B------:R-:W-:Y:S05]  /*19770*/  BSYNC.RECONVERGENT B1 ;  /* 0x0000000000017941 */ /* 0x000fea0003800200 */
.L_x_21906:
        /* <DEDUP_REMOVED lines=11> */
.L_x_21910:
[----:B------:R-:W-:Y:S01]  /*19830*/  MOV R9, R2 ;  /* 0x0000000200097202 */ /* 0x000fe20000000f00 */
[----:B------:R-:W-:Y:S02]  /*19840*/  IMAD.MOV.U32 R11, RZ, RZ, R8 ;  /* 0x000000ffff0b7224 */ /* 0x000fe400078e0008 */
[----:B------:R-:W-:Y:S02]  /*19850*/  IMAD.MOV.U32 R74, RZ, RZ, R77 ;  /* 0x000000ffff4a7224 */ /* 0x000fe400078e004d */
[----:B------:R-:W-:-:S07]  /*19860*/  IMAD.MOV.U32 R106, RZ, RZ, R105 ;  /* 0x000000ffff6a7224 */ /* 0x000fce00078e0069 */
.L_x_21911:
[----:B------:R-:W-:Y:S05]  /*19870*/  BSYNC.RECONVERGENT B1 ;  /* 0x0000000000017941 */ /* 0x000fea0003800200 */
.L_x_21909:
        /* <DEDUP_REMOVED lines=11> */
.L_x_21913:
[----:B------:R-:W-:Y:S01]  /*19930*/  MOV R2, R9 ;  /* 0x0000000900027202 */ /* 0x000fe20000000f00 */
[----:B------:R-:W-:Y:S02]  /*19940*/  IMAD.MOV.U32 R8, RZ, RZ, R11 ;  /* 0x000000ffff087224 */ /* 0x000fe400078e000b */
[----:B------:R-:W-:Y:S02]  /*19950*/  IMAD.MOV.U32 R77, RZ, RZ, R76 ;  /* 0x000000ffff4d7224 */ /* 0x000fe400078e004c */
[----:B------:R-:W-:-:S07]  /*19960*/  IMAD.MOV.U32 R105, RZ, RZ, R104 ;  /* 0x000000ffff697224 */ /* 0x000fce00078e0068 */
.L_x_21914:
[----:B------:R-:W-:Y:S05]  /*19970*/  BSYNC.RECONVERGENT B1 ;  /* 0x0000000000017941 */ /* 0x000fea0003800200 */
.L_x_21912:
        /* <DEDUP_REMOVED lines=11> */
.L_x_21916:
[----:B------:R-:W-:Y:S01]  /*19a30*/  MOV R9, R2 ;  /* 0x0000000200097202 */ /* 0x000fe20000000f00 */
[----:B------:R-:W-:Y:S02]  /*19a40*/  IMAD.MOV.U32 R11, RZ, RZ, R8 ;  /* 0x000000ffff0b7224 */ /* 0x000fe400078e0008 */
[----:B------:R-:W-:Y:S02]  /*19a50*/  IMAD.MOV.U32 R76, RZ, RZ, R79 ;  /* 0x000000ffff4c7224 */ /* 0x000fe400078e004f */
[----:B------:R-:W-:-:S07]  /*19a60*/  IMAD.MOV.U32 R104, RZ, RZ, R103 ;  /* 0x000000ffff687224 */ /* 0x000fce00078e0067 */
.L_x_21917:
[----:B------:R-:W-:Y:S05]  /*19a70*/  BSYNC.RECONVERGENT B1 ;  /* 0x0000000000017941 */ /* 0x000fea0003800200 */
.L_x_21915:
        /* <DEDUP_REMOVED lines=11> */
.L_x_21919:
[----:B------:R-:W-:Y:S01]  /*19b30*/  MOV R2, R9 ;  /* 0x0000000900027202 */ /* 0x000fe20000000f00 */
[----:B------:R-:W-:Y:S02]  /*19b40*/  IMAD.MOV.U32 R8, RZ, RZ, R11 ;  /* 0x000000ffff087224 */ /* 0x000fe400078e000b */
[----:B------:R-:W-:Y:S02]  /*19b50*/  IMAD.MOV.U32 R79, RZ, RZ, R78 ;  /* 0x000000ffff4f7224 */ /* 0x000fe400078e004e */
[----:B------:R-:W-:-:S07]  /*19b60*/  IMAD.MOV.U32 R103, RZ, RZ, R102 ;  /* 0x000000ffff677224 */ /* 0x000fce00078e0066 */
.L_x_21920:
[----:B------:R-:W-:Y:S05]  /*19b70*/  BSYNC.RECONVERGENT B1 ;  /* 0x0000000000017941 */ /* 0x000fea0003800200 */
.L_x_21918:
        /* <DEDUP_REMOVED lines=11> */
.L_x_21922:
[----:B------:R-:W-:Y:S01]  /*19c30*/  MOV R9, R2 ;  /* 0x0000000200097202 */ /* 0x000fe20000000f00 */
[----:B------:R-:W-:Y:S02]  /*19c40*/  IMAD.MOV.U32 R11, RZ, RZ, R8 ;  /* 0x000000ffff0b7224 */ /* 0x000fe400078e0008 */
[----:B------:R-:W-:Y:S02]  /*19c50*/  IMAD.MOV.U32 R78, RZ, RZ, R81 ;  /* 0x000000ffff4e7224 */ /* 0x000fe400078e0051 */
[----:B------:R-:W-:-:S07]  /*19c60*/  IMAD.MOV.U32 R102, RZ, RZ, R101 ;  /* 0x000000ffff667224 */ /* 0x000fce00078e0065 */
.L_x_21923:
[----:B------:R-:W-:Y:S05]  /*19c70*/  BSYNC.RECONVERGENT B1 ;  /* 0x0000000000017941 */ /* 0x000fea0003800200 */
.L_x_21921:
        /* <DEDUP_REMOVED lines=11> */
.L_x_21925:
[----:B------:R-:W-:Y:S01]  /*19d30*/  MOV R2, R9 ;  /* 0x0000000900027202 */ /* 0x000fe20000000f00 */
[----:B------:R-:W-:Y:S02]  /*19d40*/  IMAD.MOV.U32 R8, RZ, RZ, R11 ;  /* 0x000000ffff087224 */ /* 0x000fe400078e000b */
[----:B------:R-:W-:Y:S02]  /*19d50*/  IMAD.MOV.U32 R81, RZ, RZ, R80 ;  /* 0x000000ffff517224 */ /* 0x000fe400078e0050 */
[----:B------:R-:W-:-:S07]  /*19d60*/  IMAD.MOV.U32 R101, RZ, RZ, R100 ;  /* 0x000000ffff657224 */ /* 0x000fce00078e0064 */
.L_x_21926:
[----:B------:R-:W-:Y:S05]  /*19d70*/  BSYNC.RECONVERGENT B1 ;  /* 0x0000000000017941 */ /* 0x000fea0003800200 */
.L_x_21924:
        /* <DEDUP_REMOVED lines=11> */
.L_x_21928:
[----:B------:R-:W-:Y:S01]  /*19e30*/  MOV R9, R2 ;  /* 0x0000000200097202 */ /* 0x000fe20000000f00 */
[----:B------:R-:W-:Y:S02]  /*19e40*/  IMAD.MOV.U32 R11, RZ, RZ, R8 ;  /* 0x000000ffff0b7224 */ /* 0x000fe400078e0008 */
[----:B------:R-:W-:Y:S02]  /*19e50*/  IMAD.MOV.U32 R80, RZ, RZ, R83 ;  /* 0x000000ffff507224 */ /* 0x000fe400078e0053 */
[----:B------:R-:W-:-:S07]  /*19e60*/  IMAD.MOV.U32 R100, RZ, RZ, R99 ;  /* 0x000000ffff647224 */ /* 0x000fce00078e0063 */
.L_x_21929:
[----:B------:R-:W-:Y:S05]  /*19e70*/  BSYNC.RECONVERGENT B1 ;  /* 0x0000000000017941 */ /* 0x000fea0003800200 */
.L_x_21927:
        /* <DEDUP_REMOVED lines=11> */
.L_x_21931:
[----:B------:R-:W-:Y:S01]  /*19f30*/  MOV R2, R9 ;  /* 0x0000000900027202 */ /* 0x000fe20000000f00 */
[----:B------:R-:W-:Y:S02]  /*19f40*/  IMAD.MOV.U32 R8, RZ, RZ, R11 ;  /* 0x000000ffff087224 */ /* 0x000fe400078e000b */
[----:B------:R-:W-:Y:S02]  /*19f50*/  IMAD.MOV.U32 R83, RZ, RZ, R82 ;  /* 0x000000ffff537224 */ /* 0x000fe400078e0052 */
[----:B------:R-:W-:-:S07]  /*19f60*/  IMAD.MOV.U32 R99, RZ, RZ, R98 ;  /* 0x000000ffff637224 */ /* 0x000fce00078e0062 */
.L_x_21932:
[----:B------:R-:W-:Y:S05]  /*19f70*/  BSYNC.RECONVERGENT B1 ;  /* 0x0000000000017941 */ /* 0x000fea0003800200 */
.L_x_21930:
        /* <DEDUP_REMOVED lines=11> */
.L_x_21934:
[----:B------:R-:W-:Y:S01]  /*1a030*/  MOV R9, R2 ;  /* 0x0000000200097202 */ /* 0x000fe20000000f00 */
[----:B------:R-:W-:Y:S02]  /*1a040*/  IMAD.MOV.U32 R11, RZ, RZ, R8 ;  /* 0x000000ffff0b7224 */ /* 0x000fe400078e0008 */
[----:B------:R-:W-:Y:S02]  /*1a050*/  IMAD.MOV.U32 R82, RZ, RZ, R85 ;  /* 0x000000ffff527224 */ /* 0x000fe400078e0055 */
[----:B------:R-:W-:-:S07]  /*1a060*/  IMAD.MOV.U32 R98, RZ, RZ, R97 ;  /* 0x000000ffff627224 */ /* 0x000fce00078e0061 */
.L_x_21935:
[----:B------:R-:W-:Y:S05]  /*1a070*/  BSYNC.RECONVERGENT B1 ;  /* 0x0000000000017941 */ /* 0x000fea0003800200 */
.L_x_21933:
        /* <DEDUP_REMOVED lines=11> */
.L_x_21937:
[----:B------:R-:W-:Y:S01]  /*1a130*/  MOV R2, R9 ;  /* 0x0000000900027202 */ /* 0x000fe20000000f00 */
[----:B------:R-:W-:Y:S02]  /*1a140*/  IMAD.MOV.U32 R8, RZ, RZ, R11 ;  /* 0x000000ffff087224 */ /* 0x000fe400078e000b */
[----:B------:R-:W-:Y:S02]  /*1a150*/  IMAD.MOV.U32 R85, RZ, RZ, R84 ;  /* 0x000000ffff557224 */ /* 0x000fe400078e0054 */
[----:B------:R-:W-:-:S07]  /*1a160*/  IMAD.MOV.U32 R97, RZ, RZ, R96 ;  /* 0x000000ffff617224 */ /* 0x000fce00078e0060 */
.L_x_21938:
[----:B------:R-:W-:Y:S05]  /*1a170*/  BSYNC.RECONVERGENT B1 ;  /* 0x0000000000017941 */ /* 0x000fea0003800200 */
.L_x_21936:
        /* <DEDUP_REMOVED lines=11> */
.L_x_21940:
[----:B------:R-:W-:Y:S01]  /*1a230*/  MOV R10, R2 ;  /* 0x00000002000a7202 */ /* 0x000fe20000000f00 */
[----:B------:R-:W-:Y:S02]  /*1a240*/  IMAD.MOV.U32 R84, RZ, RZ, R87 ;  /* 0x000000ffff547224 */ /* 0x000fe400078e0057 */
[----:B------:R-:W-:Y:S02]  /*1a250*/  IMAD.MOV.U32 R9, RZ, RZ, R8 ;  /* 0x000000ffff097224 */ /* 0x000fe400078e0008 */
[----:B------:R-:W-:-:S07]  /*1a260*/  IMAD.MOV.U32 R96, RZ, RZ, R3 ;  /* 0x000000ffff607224 */ /* 0x000fce00078e0003 */
.L_x_21941:
[----:B------:R-:W-:Y:S05]  /*1a270*/  BSYNC.RECONVERGENT B1 ;  /* 0x0000000000017941 */ /* 0x000fea0003800200 */
.L_x_21939:
        /* <DEDUP_REMOVED lines=11> */
.L_x_21943:
[----:B------:R-:W-:Y:S01]  /*1a330*/  MOV R87, R5 ;  /* 0x0000000500577202 */ /* 0x000fe20000000f00 */
[----:B------:R-:W-:Y:S01]  /*1a340*/  IMAD.MOV.U32 R3, RZ, RZ, R4 ;  /* 0x000000ffff037224 */ /* 0x000fe200078e0004 */
[----:B------:R-:W-:Y:S01]  /*1a350*/  MOV R5, R10 ;  /* 0x0000000a00057202 */ /* 0x000fe20000000f00 */
[----:B------:R-:W-:Y:S02]  /*1a360*/  IMAD.MOV.U32 R86, RZ, RZ, R10 ;  /* 0x000000ffff567224 */ /* 0x000fe400078e000a */
[--C-:B------:R-:W-:Y:S02]  /*1a370*/  IMAD.MOV.U32 R2, RZ, RZ, R9.reuse ;  /* 0x000000ffff027224 */ /* 0x100fe400078e0009 */
[----:B------:R-:W-:-:S07]  /*1a380*/  IMAD.MOV.U32 R4, RZ, RZ, R9 ;  /* 0x000000ffff047224 */ /* 0x000fce00078e0009 */
.L_x_21944:
[----:B------:R-:W-:Y:S05]  /*1a390*/  BSYNC.RECONVERGENT B1 ;  /* 0x0000000000017941 */ /* 0x000fea0003800200 */
.L_x_21942:
[----:B------:R-:W-:Y:S01]  /*1a3a0*/  VIADD R6, R6, 0x4 ;  /* 0x0000000406067836 */ /* 0x000fe20000000000 */
[----:B------:R-:W-:Y:S06]  /*1a3b0*/  @P1 BRA `(.L_x_21945) ;  /* 0xffffffc0000c1947 */ /* 0x000fec000383ffff */
.L_x_21755:
[----:B------:R-:W-:Y:S05]  /*1a3c0*/  BSYNC.RECONVERGENT B0 ;  /* 0x0000000000007941 */ /* 0x000fea0003800200 */
.L_x_21754:
[----:B0-----:R-:W0:Y:S01]  /*1a3d0*/  S2R R7, SR_TID.X ;  /* 0x0000000000077919 */ /* 0x001e220000002100 */
[----:B------:R-:W-:Y:S01]  /*1a3e0*/  ISETP.NE.AND P0, PT, R159, RZ, PT ;  /* 0x000000ff9f00720c */ /* 0x000fe20003f05270 */
[----:B------:R-:W-:-:S12]  /*1a3f0*/  BSSY.RECONVERGENT B0, `(.L_x_21946) ;  /* 0x0000049000007945 */ /* 0x000fd80003800200 */
[----:B------:R-:W-:Y:S05]  /*1a400*/  @P0 BRA `(.L_x_21947) ;  /* 0x00000004001c0947 */ /* 0x000fea0003800000 */
[----:B------:R-:W1:Y:S01]  /*1a410*/  S2R R6, SR_CgaCtaId ;  /* 0x0000000000067919 */ /* 0x000e620000008800 */
[----:B------:R-:W-:Y:S01]  /*1a420*/  MOV R5, 0x400 ;  /* 0x0000040000057802 */ /* 0x000fe20000000f00 */
[----:B------:R-:W-:Y:S01]  /*1a430*/  IMAD.MOV.U32 R159, RZ, RZ, R160 ;  /* 0x000000ffff9f7224 */ /* 0x000fe200078e00a0 */
[----:B0-----:R-:W-:Y:S02]  /*1a440*/  SHF.R.U32.HI R4, RZ, 0x5, R7 ;  /* 0x00000005ff047819 */ /* 0x001fe40000011607 */
[----:B-1----:R-:W-:-:S05]  /*1a450*/  LEA R5, R6, R5, 0x18 ;  /* 0x0000000506057211 */ /* 0x002fca00078ec0ff */
        /* <DEDUP_REMOVED lines=66> */
.L_x_21947:
[----:B------:R-:W-:Y:S05]  /*1a880*/  BSYNC.RECONVERGENT B0 ;  /* 0x0000000000007941 */ /* 0x000fea0003800200 */
.L_x_21946:
        /* <DEDUP_REMOVED lines=8> */
[----:B-1----:R-:W1:Y:S04]  /*1a910*/  LDS.128 R4, [UR4+0x400] ;  /* 0x00040004ff047984 */ /* 0x002e680008000c00 */
[----:B------:R-:W2:Y:S04]  /*1a920*/  LDS.128 R8, [UR4+0x3f0] ;  /* 0x0003f004ff087984 */ /* 0x000ea80008000c00 */
[----:B------:R-:W3:Y:S04]  /*1a930*/  LDS.128 R20, [UR4+0x3e0] ;  /* 0x0003e004ff147984 */ /* 0x000ee80008000c00 */
[----:B------:R-:W4:Y:S04]  /*1a940*/  LDS.128 R12, [UR4+0x3c0] ;  /* 0x0003c004ff0c7984 */ /* 0x000f280008000c00 */
[----:B------:R-:W-:Y:S04]  /*1a950*/  LDS.128 R92, [UR4+0x370] ;  /* 0x00037004ff5c7984 */ /* 0x000fe80008000c00 */
[----:B------:R-:W-:Y:S04]  /*1a960*/  LDS.128 R88, [UR4+0x380] ;  /* 0x00038004ff587984 */ /* 0x000fe80008000c00 */
[----:B------:R-:W-:Y:S04]  /*1a970*/  LDS.64 R162, [UR4+0x410] ;  /* 0x00041004ffa27984 */ /* 0x000fe80008000a00 */
[----:B0-----:R-:W-:Y:S04]  /*1a980*/  STL.64 [R1+0x1c0], R16 ;  /* 0x0001c01001007387 */ /* 0x001fe80000100a00 */
[----:B------:R-:W-:Y:S04]  /*1a990*/  STL.64 [R1+0x1c8], R18 ;  /* 0x0001c81201007387 */ /* 0x000fe80000100a00 */
[----:B------:R-:W0:Y:S04]  /*1a9a0*/  LDS.128 R16, [UR4+0x360] ;  /* 0x00036004ff107984 */ /* 0x000e280008000c00 */
        /* <DEDUP_REMOVED lines=8> */
[----:B------:R-:W1:Y:S04]  /*1aa30*/  LDS.128 R4, [UR4+0x3b0] ;  /* 0x0003b004ff047984 */ /* 0x000e680008000c00 */
[----:B------:R-:W2:Y:S04]  /*1aa40*/  LDS.128 R8, [UR4+0x3a0] ;  /* 0x0003a004ff087984 */ /* 0x000ea80008000c00 */
[----:B------:R-:W3:Y:S04]  /*1aa50*/  LDS.128 R20, [UR4+0x390] ;  /* 0x00039004ff147984 */ /* 0x000ee80008000c00 */
[----:B------:R-:W4:Y:S04]  /*1aa60*/  LDS.128 R12, [UR4+0x350] ;  /* 0x00035004ff0c7984 */ /* 0x000f280008000c00 */
[----:B0-----:R-:W-:Y:S04]  /*1aa70*/  STL.64 [R1+0x150], R16 ;  /* 0x0001501001007387 */ /* 0x001fe80000100a00 */
[----:B------:R-:W-:Y:S04]  /*1aa80*/  STL.64 [R1+0x158], R18 ;  /* 0x0001581201007387 */ /* 0x000fe80000100a00 */
[----:B------:R-:W0:Y:S04]  /*1aa90*/  LDS.128 R16, [UR4+0x2f0] ;  /* 0x0002f004ff107984 */ /* 0x000e280008000c00 */
[----:B------:R-:W-:Y:S04]  /*1aaa0*/  STL.64 [R1+0x160], R92 ;  /* 0x0001605c01007387 */ /* 0x000fe80000100a00 */
[----:B------:R-:W-:Y:S04]  /*1aab0*/  STL.64 [R1+0x168], R94 ;  /* 0x0001685e01007387 */ /* 0x000fe80000100a00 */
[----:B------:R-:W5:Y:S04]  /*1aac0*/  LDS.128 R92, [UR4+0x300] ;  /* 0x00030004ff5c7984 */ /* 0x000f680008000c00 */
        /* <DEDUP_REMOVED lines=17> */
[----:B-----5:R-:W-:Y:S04]  /*1abe0*/  STL.64 [R1+0xf0], R92 ;  /* 0x0000f05c01007387 */ /* 0x020fe80000100a00 */
[----:B-1----:R-:W-:Y:S04]  /*1abf0*/  STL.64 [R1+0x130], R8 ;  /* 0x0001300801007387 */ /* 0x002fe80000100a00 */
[----:B------:R-:W-:Y:S04]  /*1ac00*/  STL.64 [R1+0x138], R10 ;  /* 0x0001380a01007387 */ /* 0x000fe80000100a00 */
[----:B--2---:R-:W-:Y:S04]  /*1ac10*/  STL.64 [R1+0x120], R4 ;  /* 0x0001200401007387 */ /* 0x004fe80000100a00 */
[----:B------:R-:W-:Y:S04]  /*1ac20*/  STL.64 [R1+0x128], R6 ;  /* 0x0001280601007387 */ /* 0x000fe80000100a00 */
[----:B---3--:R-:W-:Y:S04]  /*1ac30*/  STL.64 [R1+0x100], R20 ;  /* 0x0001001401007387 */ /* 0x008fe80000100a00 */
[----:B------:R-:W-:Y:S04]  /*1ac40*/  STL.64 [R1+0x108], R22 ;  /* 0x0001081601007387 */ /* 0x000fe80000100a00 */
[----:B------:R-:W-:Y:S04]  /*1ac50*/  STL.64 [R1+0xf8], R94 ;  /* 0x0000f85e01007387 */ /* 0x000fe80000100a00 */
[----:B----4-:R-:W-:Y:S04]  /*1ac60*/  STL.64 [R1+0xd0], R12 ;  /* 0x0000d00c01007387 */ /* 0x010fe80000100a00 */
[----:B------:R-:W-:Y:S04]  /*1ac70*/  STL.64 [R1+0xd8], R14 ;  /* 0x0000d80e01007387 */ /* 0x000fe80000100a00 */
[----:B------:R-:W1:Y:S04]  /*1ac80*/  LDS.128 R88, [UR4+0x320] ;  /* 0x00032004ff587984 */ /* 0x000e680008000c00 */
[----:B------:R-:W2:Y:S04]  /*1ac90*/  LDS.128 R4, [UR4+0x2d0] ;  /* 0x0002d004ff047984 */ /* 0x000ea80008000c00 */
[----:B------:R-:W3:Y:S04]  /*1aca0*/  LDS.128 R8, [UR4+0x2c0] ;  /* 0x0002c004ff087984 */ /* 0x000ee80008000c00 */
[----:B------:R-:W4:Y:S04]  /*1acb0*/  LDS.128 R20, [UR4+0x2a0] ;  /* 0x0002a004ff147984 */ /* 0x000f280008000c00 */
[----:B------:R-:W5:Y:S04]  /*1acc0*/  LDS.128 R92, [UR4+0x290] ;  /* 0x00029004ff5c7984 */ /* 0x000f680008000c00 */
[----:B------:R-:W-:Y:S04]  /*1acd0*/  LDS.128 R12, [UR4+0x280] ;  /* 0x00028004ff0c7984 */ /* 0x000fe80008000c00 */
[----:B0-----:R-:W-:Y:S04]  /*1ace0*/  STL.64 [R1+0xa0], R16 ;  /* 0x0000a01001007387 */ /* 0x001fe80000100a00 */
[----:B------:R-:W-:Y:S04]  /*1acf0*/  STL.64 [R1+0xa8], R18 ;  /* 0x0000a81201007387 */ /* 0x000fe80000100a00 */
[----:B------:R-:W0:Y:S04]  /*1ad00*/  LDS.128 R16, [UR4+0x210] ;  /* 0x00021004ff107984 */ /* 0x000e280008000c00 */
        /* <DEDUP_REMOVED lines=9> */
[----:B-----5:R-:W-:Y:S01]  /*1ada0*/  STL.64 [R1+0x80], R92 ;  /* 0x0000805c01007387 */ /* 0x020fe20000100a00 */
[----:B0-----:R-:W-:-:S03]  /*1adb0*/  FSETP.GT.FTZ.AND P0, PT, R158, R16, PT ;  /* 0x000000109e00720b */ /* 0x001fc60003f14000 */
[----:B------:R-:W-:Y:S01]  /*1adc0*/  STL.64 [R1+0x88], R94 ;  /* 0x0000885e01007387 */ /* 0x000fe20000100a00 */
[----:B------:R-:W-:Y:S02]  /*1add0*/  FSEL R161, R158, R16, P0 ;  /* 0x000000109ea17208 */ /* 0x000fe40000000000 */
[----:B------:R-:W-:Y:S01]  /*1ade0*/  FSEL R158, R16, R158, P0 ;  /* 0x0000009e109e7208 */ /* 0x000fe20000000000 */
[----:B------:R-:W-:Y:S01]  /*1adf0*/  STL.64 [R1+0x70], R12 ;  /* 0x0000700c01007387 */ /* 0x000fe20000100a00 */
[----:B------:R-:W-:-:S03]  /*1ae00*/  FSEL R164, R160, R17, P0 ;  /* 0x00000011a0a47208 */ /* 0x000fc60000000000 */
[----:B------:R-:W-:Y:S01]  /*1ae10*/  STL.64 [R1+0x78], R14 ;  /* 0x0000780e01007387 */ /* 0x000fe20000100a00 */
[----:B------:R-:W-:-:S03]  /*1ae20*/  FADD.FTZ R158, -R161, R158 ;  /* 0x0000009ea19e7221 */ /* 0x000fc60000010100 */
[----:B------:R-:W0:Y:S01]  /*1ae30*/  LDS.128 R88, [UR4+0x270] ;  /* 0x00027004ff587984 */ /* 0x000e220008000c00 */
[----:B------:R-:W-:-:S03]  /*1ae40*/  FMUL.FTZ R158, R158, 1.4426950216293334961 ;  /* 0x3fb8aa3b9e9e7820 */ /* 0x000fc60000410000 */
[----:B------:R-:W1:Y:S03]  /*1ae50*/  LDS.128 R4, [UR4+0x260] ;  /* 0x00026004ff047984 */ /* 0x000e660008000c00 */
[----:B------:R-:W2:Y:S01]  /*1ae60*/  MUFU.EX2 R158, R158 ;  /* 0x0000009e009e7308 */ /* 0x000ea20000000800 */
[----:B------:R-:W3:Y:S04]  /*1ae70*/  LDS.128 R8, [UR4+0x250] ;  /* 0x00025004ff087984 */ /* 0x000ee80008000c00 */
[----:B------:R-:W4:Y:S04]  /*1ae80*/  LDS.128 R12, [UR4+0x240] ;  /* 0x00024004ff0c7984 */ /* 0x000f280008000c00 */
[----:B------:R-:W5:Y:S04]  /*1ae90*/  LDS.128 R20, [UR4+0x230] ;  /* 0x00023004ff147984 */ /* 0x000f680008000c00 */
[----:B------:R-:W2:Y:S04]  /*1aea0*/  LDS.128 R92, [UR4+0x220] ;  /* 0x00022004ff5c7984 */ /* 0x000ea80008000c00 */
[----:B------:R-:W-:Y:S04]  /*1aeb0*/  STL.64 [R1+0x8], R18 ;  /* 0x0000081201007387 */ /* 0x000fe80000100a00 */
[----:B------:R-:W-:Y:S04]  /*1aec0*/  STL.64 [R1], R16 ;  /* 0x0000001001007387 */ /* 0x000fe80000100a00 */
[----:B0-----:R-:W-:Y:S04]  /*1aed0*/  STL.64 [R1+0x60], R88 ;  /* 0x0000605801007387 */ /* 0x001fe80000100a00 */
[----:B------:R-:W-:Y:S04]  /*1aee0*/  STL.64 [R1+0x68], R90 ;  /* 0x0000685a01007387 */ /* 0x000fe80000100a00 */
[----:B-1----:R-:W-:Y:S04]  /*1aef0*/  STL.64 [R1+0x58], R6 ;  /* 0x0000580601007387 */ /* 0x002fe80000100a00 */
[----:B---3--:R-:W-:Y:S04]  /*1af00*/  STL.64 [R1+0x40], R8 ;  /* 0x0000400801007387 */ /* 0x008fe80000100a00 */
[----:B------:R-:W-:Y:S04]  /*1af10*/  STL.64 [R1+0x48], R10 ;  /* 0x0000480a01007387 */ /* 0x000fe80000100a00 */
[----:B----4-:R-:W-:Y:S04]  /*1af20*/  STL.64 [R1+0x30], R12 ;  /* 0x0000300c01007387 */ /* 0x010fe80000100a00 */
[----:B------:R-:W-:Y:S04]  /*1af30*/  STL.64 [R1+0x38], R14 ;  /* 0x0000380e01007387 */ /* 0x000fe80000100a00 */
[----:B-----5:R-:W-:Y:S04]  /*1af40*/  STL.64 [R1+0x20], R20 ;  /* 0x0000201401007387 */ /* 0x020fe80000100a00 */
[----:B------:R-:W-:Y:S04]  /*1af50*/  STL.64 [R1+0x28], R22 ;  /* 0x0000281601007387 */ /* 0x000fe80000100a00 */
[----:B--2---:R-:W-:Y:S04]  /*1af60*/  STL.64 [R1+0x10], R92 ;  /* 0x0000105c01007387 */ /* 0x004fe80000100a00 */
[----:B------:R-:W-:Y:S04]  /*1af70*/  STL.64 [R1+0x18], R94 ;  /* 0x0000185e01007387 */ /* 0x000fe80000100a00 */
[----:B------:R0:W-:Y:S02]  /*1af80*/  STL.64 [R1+0x50], R4 ;  /* 0x0000500401007387 */ /* 0x0001e40000100a00 */
[----:B0-----:R-:W-:Y:S01]  /*1af90*/  FSEL R5, R17, R160, P0 ;  /* 0x000000a011057208 */ /* 0x001fe20000000000 */
[----:B------:R-:W-:-:S04]  /*1afa0*/  IMAD.MOV.U32 R4, RZ, RZ, R0 ;  /* 0x000000ffff047224 */ /* 0x000fc800078e0000 */
[----:B------:R-:W-:Y:S01]  /*1afb0*/  FFMA.FTZ R164, R5, R158, R164 ;  /* 0x0000009e05a47223 */ /* 0x000fe200000100a4 */
[----:B------:R-:W-:-:S07]  /*1afc0*/  HFMA2 R5, -RZ, RZ, 0, 0 ;  /* 0x00000000ff057431 */ /* 0x000fce00000001ff */
.L_x_22139:
        /* <DEDUP_REMOVED lines=20> */
.L_x_21951:
[----:B------:R-:W-:Y:S01]  /*1b110*/  IMAD.MOV.U32 R6, RZ, RZ, R25 ;  /* 0x000000ffff067224 */ /* 0x000fe200078e0019 */
[----:B------:R-:W-:Y:S01]  /*1b120*/  MOV R8, R157 ;  /* 0x0000009d00087202 */ /* 0x000fe20000000f00 */
[----:B------:R-:W-:Y:S02]  /*1b130*/  IMAD.MOV.U32 R25, RZ, RZ, R24 ;  /* 0x000000ffff197224 */ /* 0x000fe400078e0018 */
[----:B------:R-:W-:-:S07]  /*1b140*/  IMAD.MOV.U32 R157, RZ, RZ, R156 ;  /* 0x000000ffff9d7224 */ /* 0x000fce00078e009c */
.L_x_21952:
[----:B------:R-:W-:Y:S05]  /*1b150*/  BSYNC.RECONVERGENT B1 ;  /* 0x0000000000017941 */ /* 0x000fea0003800200 */
.L_x_21950:
        /* <DEDUP_REMOVED lines=11> */
.L_x_21954:
[----:B------:R-:W-:Y:S01]  /*1b210*/  IMAD.MOV.U32 R7, RZ, RZ, R6 ;  /* 0x000000ffff077224 */ /* 0x000fe200078e0006 */
[----:B------:R-:W-:Y:S01]  /*1b220*/  MOV R9, R8 ;  /* 0x0000000800097202 */ /* 0x000fe20000000f00 */
[----:B------:R-:W-:Y:S02]  /*1b230*/  IMAD.MOV.U32 R24, RZ, RZ, R27 ;  /* 0x000000ffff187224 */ /* 0x000fe400078e001b */
[----:B------:R-:W-:-:S07]  /*1b240*/  IMAD.MOV.U32 R156, RZ, RZ, R155 ;  /* 0x000000ffff9c7224 */ /* 0x000fce00078e009b */
.L_x_21955:
[----:B------:R-:W-:Y:S05]  /*1b250*/  BSYNC.RECONVERGENT B1 ;  /* 0x0000000000017941 */ /* 0x000fea0003800200 */
.L_x_21953:
        /* <DEDUP_REMOVED lines=11> */
.L_x_21957:
[----:B------:R-:W-:Y:S01]  /*1b310*/  IMAD.MOV.U32 R6, RZ, RZ, R7 ;  /* 0x000000ffff067224 */ /* 0x000fe200078e0007 */
[----:B------:R-:W-:Y:S01]  /*1b320*/  MOV R8, R9 ;  /* 0x0000000900087202 */ /* 0x000fe20000000f00 */
[----:B------:R-:W-:Y:S02]  /*1b330*/  IMAD.MOV.U32 R27, RZ, RZ, R26 ;  /* 0x000000ffff1b7224 */ /* 0x000fe400078e001a */
[----:B------:R-:W-:-:S07]  /*1b340*/  IMAD.MOV.U32 R155, RZ, RZ, R154 ;  /* 0x000000ffff9b7224 */ /* 0x000fce00078e009a */
.L_x_21958:
[----:B------:R-:W-:Y:S05]  /*1b350*/  BSYNC.RECONVERGENT B1 ;  /* 0x0000000000017941 */ /* 0x000fea0003800200 */
.L_x_21956:
        /* <DEDUP_REMOVED lines=11> */
.L_x_21960:
[----:B------:R-:W-:Y:S01]  /*1b410*/  IMAD.MOV.U32 R7, RZ, RZ, R6 ;  /* 0x000000ffff077224 */ /* 0x000fe200078e0006 */
[----:B------:R-:W-:Y:S01]  /*1b420*/  MOV R9, R8 ;  /* 0x0000000800097202 */ /* 0x000fe20000000f00 */
[----:B------:R-:W-:Y:S02]  /*1b430*/  IMAD.MOV.U32 R26, RZ, RZ, R29 ;  /* 0x000000ffff1a7224 */ /* 0x000fe400078e001d */
[----:B------:R-:W-:-:S07]  /*1b440*/  IMAD.MOV.U32 R154, RZ, RZ, R153 ;  /* 0x000000ffff9a7224 */ /* 0x000fce00078e0099 */
.L_x_21961:
[----:B------:R-:W-:Y:S05]  /*1b450*/  BSYNC.RECONVERGENT B1 ;  /* 0x0000000000017941 */ /* 0x000fea0003800200 */
.L_x_21959:
        /* <DEDUP_REMOVED lines=11> */
.L_x_21963:
[----:B------:R-:W-:Y:S01]  /*1b510*/  IMAD.MOV.U32 R6, RZ, RZ, R7 ;  /* 0x000000ffff067224 */ /* 0x000fe200078e0007 */
[----:B------:R-:W-:Y:S01]  /*1b520*/  MOV R8, R9 ;  /* 0x0000000900087202 */ /* 0x000fe20000000f00 */
[----:B------:R-:W-:Y:S02]  /*1b530*/  IMAD.MOV.U32 R29, RZ, RZ, R28 ;  /* 0x000000ffff1d7224 */ /* 0x000fe400078e001c */
[----:B------:R-:W-:-:S07]  /*1b540*/  IMAD.MOV.U32 R153, RZ, RZ, R152 ;  /* 0x000000ffff997224 */ /* 0x000fce00078e0098 */
.L_x_21964:
[----:B------:R-:W-:Y:S05]  /*1b550*/  BSYNC.RECONVERGENT B1 ;  /* 0x0000000000017941 */ /* 0x000fea0003800200 */
.L_x_21962:
        /* <DEDUP_REMOVED lines=11> */
.L_x_21966:
[----:B------:R-:W-:Y:S01]  /*1b610*/  IMAD.MOV.U32 R7, RZ, RZ, R6 ;  /* 0x000000ffff077224 */ /* 0x000fe200078e0006 */
[----:B------:R-:W-:Y:S01]  /*1b620*/  MOV R9, R8 ;  /* 0x0000000800097202 */ /* 0x000fe20000000f00 */
[----:B------:R-:W-:Y:S02]  /*1b630*/  IMAD.MOV.U32 R28, RZ, RZ, R31 ;  /* 0x000000ffff1c7224 */ /* 0x000fe400078e001f */
[----:B------:R-:W-:-:S07]  /*1b640*/  IMAD.MOV.U32 R152, RZ, RZ, R151 ;  /* 0x000000ffff987224 */ /* 0x000fce00078e0097 */
.L_x_21967:
[----:B------:R-:W-:Y:S05]  /*1b650*/  BSYNC.RECONVERGENT B1 ;  /* 0x0000000000017941 */ /* 0x000fea0003800200 */
.L_x_21965:
        /* <DEDUP_REMOVED lines=11> */
.L_x_21969:
[----:B------:R-:W-:Y:S01]  /*1b710*/  IMAD.MOV.U32 R6, RZ, RZ, R7 ;  /* 0x000000ffff067224 */ /* 0x000fe200078e0007 */
[----:B------:R-:W-:Y:S01]  /*1b720*/  MOV R8, R9 ;  /* 0x0000000900087202 */ /* 0x000fe20000000f00 */
[----:B------:R-:W-:Y:S02]  /*1b730*/  IMAD.MOV.U32 R31, RZ, RZ, R30 ;  /* 0x000000ffff1f7224 */ /* 0x000fe400078e001e */
[----:B------:R-:W-:-:S07]  /*1b740*/  IMAD.MOV.U32 R151, RZ, RZ, R150 ;  /* 0x000000ffff977224 */ /* 0x000fce00078e0096 */
.L_x_21970:
[----:B------:R-:W-:Y:S05]  /*1b750*/  BSYNC.RECONVERGENT B1 ;  /* 0x0000000000017941 */ /* 0x000fea0003800200 */
.L_x_21968:
        /* <DEDUP_REMOVED lines=11> */
.L_x_21972:
[----:B------:R-:W-:Y:S01]  /*1b810*/  IMAD.MOV.U32 R7, RZ, RZ, R6 ;  /* 0x000000ffff077224 */ /* 0x000fe200078e0006 */
[----:B------:R-:W-:Y:S01]  /*1b820*/  MOV R9, R8 ;  /* 0x0000000800097202 */ /* 0x000fe20000000f00 */
[----:B------:R-:W-:Y:S02]  /*1b830*/  IMAD.MOV.U32 R30, RZ, RZ, R33 ;  /* 0x000000ffff1e7224 */ /* 0x000fe400078e0021 */
[----:B------:R-:W-:-:S07]  /*1b840*/  IMAD.MOV.U32 R150, RZ, RZ, R149 ;  /* 0x000000ffff967224 */ /* 0x000fce00078e0095 */
.L_x_21973:
[----:B------:R-:W-:Y:S05]  /*1b850*/  BSYNC.RECONVERGENT B1 ;  /* 0x0000000000017941 */ /* 0x000fea0003800200 */
.L_x_21971:
        /* <DEDUP_REMOVED lines=11> */
.L_x_21975:
[----:B------:R-:W-:Y:S01]  /*1b910*/  IMAD.MOV.U32 R6, RZ, RZ, R7 ;  /* 0x000000ffff067224 */ /* 0x000fe200078e0007 */
[----:B------:R-:W-:Y:S01]  /*1b920*/  MOV R8, R9 ;  /* 0x0000000900087202 */ /* 0x000fe20000000f00 */
[----:B------:R-:W-:Y:S02]  /*1b930*/  IMAD.MOV.U32 R33, RZ, RZ, R32 ;  /* 0x000000ffff217224 */ /* 0x000fe400078e0020 */
[----:B------:R-:W-:-:S07]  /*1b940*/  IMAD.MOV.U32 R149, RZ, RZ, R148 ;  /* 0x000000ffff957224 */ /* 0x000fce00078e0094 */
.L_x_21976:
[----:B------:R-:W-:Y:S05]  /*1b950*/  BSYNC.RECONVERGENT B1 ;  /* 0x0000000000017941 */ /* 0x000fea0003800200 */
.L_x_21974:
        /* <DEDUP_REMOVED lines=11> */
.L_x_21978:
[----:B------:R-:W-:Y:S01]  /*1ba10*/  IMAD.MOV.U32 R7, RZ, RZ, R6 ;  /* 0x000000ffff077224 */ /* 0x000fe200078e0006 */
[----:B------:R-:W-:Y:S01]  /*1ba20*/  MOV R9, R8 ;  /* 0x0000000800097202 */ /* 0x000fe20000000f00 */
[----:B------:R-:W-:Y:S02]  /*1ba30*/  IMAD.MOV.U32 R32, RZ, RZ, R35 ;  /* 0x000000ffff207224 */ /* 0x000fe400078e0023 */
[----:B------:R-:W-:-:S07]  /*1ba40*/  IMAD.MOV.U32 R148, RZ, RZ, R147 ;  /* 0x000000ffff947224 */ /* 0x000fce00078e0093 */
.L_x_21979:
[----:B------:R-:W-:Y:S05]  /*1ba50*/  BSYNC.RECONVERGENT B1 ;  /* 0x0000000000017941 */ /* 0x000fea0003800200 */
.L_x_21977:
        /* <DEDUP_REMOVED lines=11> */
.L_x_21981:
[----:B------:R-:W-:Y:S01]  /*1bb10*/  IMAD.MOV.U32 R6, RZ, RZ, R7 ;  /* 0x000000ffff067224 */ /* 0x000fe200078e0007 */
[----:B------:R-:W-:Y:S01]  /*1bb20*/  MOV R8, R9 ;  /* 0x0000000900087202 */ /* 0x000fe20000000f00 */
[----:B------:R-:W-:Y:S02]  /*1bb30*/  IMAD.MOV.U32 R35, RZ, RZ, R34 ;  /* 0x000000ffff237224 */ /* 0x000fe400078e0022 */
[----:B------:R-:W-:-:S07]  /*1bb40*/  IMAD.MOV.U32 R147, RZ, RZ, R146 ;  /* 0x000000ffff937224 */ /* 0x000fce00078e0092 */
.L_x_21982:
[----:B------:R-:W-:Y:S05]  /*1bb50*/  BSYNC.RECONVERGENT B1 ;  /* 0x0000000000017941 */ /* 0x000fea0003800200 */
.L_x_21980:
        /* <DEDUP_REMOVED lines=11> */
.L_x_21984:
[----:B------:R-:W-:Y:S01]  /*1bc10*/  IMAD.MOV.U32 R7, RZ, RZ, R6 ;  /* 0x000000ffff077224 */ /* 0x000fe200078e0006 */
[----:B------:R-:W-:Y:S01]  /*1bc20*/  MOV R9, R8 ;  /* 0x0000000800097202 */ /* 0x000fe20000000f00 */
[----:B------:R-:W-:Y:S02]  /*1bc30*/  IMAD.MOV.U32 R34, RZ, RZ, R37 ;  /* 0x000000ffff227224 */ /* 0x000fe400078e0025 */
[----:B------:R-:W-:-:S07]  /*1bc40*/  IMAD.MOV.U32 R146, RZ, RZ, R145 ;  /* 0x000000ffff927224 */ /* 0x000fce00078e0091 */
.L_x_21985:
[----:B------:R-:W-:Y:S05]  /*1bc50*/  BSYNC.RECONVERGENT B1 ;  /* 0x0000000000017941 */ /* 0x000fea0003800200 */
.L_x_21983:
        /* <DEDUP_REMOVED lines=11> */
.L_x_21987:
[----:B------:R-:W-:Y:S01]  /*1bd10*/  IMAD.MOV.U32 R6, RZ, RZ, R7 ;  /* 0x000000ffff067224 */ /* 0x000fe200078e0007 */
[----:B------:R-:W-:Y:S01]  /*1bd20*/  MOV R8, R9 ;  /* 0x0000000900087202 */ /* 0x000fe20000000f00 */
[----:B------:R-:W-:Y:S02]  /*1bd30*/  IMAD.MOV.U32 R37, RZ, RZ, R36 ;  /* 0x000000ffff257224 */ /* 0x000fe400078e0024 */
[----:B------:R-:W-:-:S07]  /*1bd40*/  IMAD.MOV.U32 R145, RZ, RZ, R144 ;  /* 0x000000ffff917224 */ /* 0x000fce00078e0090 */
.L_x_21988:
[----:B------:R-:W-:Y:S05]  /*1bd50*/  BSYNC.RECONVERGENT B1 ;  /* 0x0000000000017941 */ /* 0x000fea0003800200 */
.L_x_21986:
        /* <DEDUP_REMOVED lines=11> */
.L_x_21990:
[----:B------:R-:W-:Y:S01]  /*1be10*/  IMAD.MOV.U32 R7, RZ, RZ, R6 ;  /* 0x000000ffff077224 */ /* 0x000fe200078e0006 */
[----:B------:R-:W-:Y:S01]  /*1be20*/  MOV R9, R8 ;  /* 0x0000000800097202 */ /* 0x000fe20000000f00 */
[----:B------:R-:W-:Y:S02]  /*1be30*/  IMAD.MOV.U32 R36, RZ, RZ, R39 ;  /* 0x000000ffff247224 */ /* 0x000fe400078e0027 */
[----:B------:R-:W-:-:S07]  /*1be40*/  IMAD.MOV.U32 R144, RZ, RZ, R143 ;  /* 0x000000ffff907224 */ /* 0x000fce00078e008f */
.L_x_21991:
[----:B------:R-:W-:Y:S05]  /*1be50*/  BSYNC.RECONVERGENT B1 ;  /* 0x0000000000017941 */ /* 0x000fea0003800200 */
.L_x_21989:
        /* <DEDUP_REMOVED lines=11> */
.L_x_21993:
[----:B------:R-:W-:Y:S01]  /*1bf10*/  IMAD.MOV.U32 R6, RZ, RZ, R7 ;  /* 0x000000ffff067224 */ /* 0x000fe200078e0007 */
[----:B------:R-:W-:Y:S01]  /*1bf20*/  MOV R8, R9 ;  /* 0x0000000900087202 */ /* 0x000fe20000000f00 */
[----:B------:R-:W-:Y:S02]  /*1bf30*/  IMAD.MOV.U32 R39, RZ, RZ, R38 ;  /* 0x000000ffff277224 */ /* 0x000fe400078e0026 */
[----:B------:R-:W-:-:S07]  /*1bf40*/  IMAD.MOV.U32 R143, RZ, RZ, R142 ;  /* 0x000000ffff8f7224 */ /* 0x000fce00078e008e */
.L_x_21994:
[----:B------:R-:W-:Y:S05]  /*1bf50*/  BSYNC.RECONVERGENT B1 ;  /* 0x0000000000017941 */ /* 0x000fea0003800200 */
.L_x_21992:
        /* <DEDUP_REMOVED lines=11> */
.L_x_21996:
[----:B------:R-:W-:Y:S01]  /*1c010*/  IMAD.MOV.U32 R7, RZ, RZ, R6 ;  /* 0x000000ffff077224 */ /* 0x000fe200078e0006 */
[----:B------:R-:W-:Y:S01]  /*1c020*/  MOV R9, R8 ;  /* 0x0000000800097202 */ /* 0x000fe20000000f00 */
[----:B------:R-:W-:Y:S02]  /*1c030*/  IMAD.MOV.U32 R38, RZ, RZ, R41 ;  /* 0x000000ffff267224 */ /* 0x000fe400078e0029 */
[----:B------:R-:W-:-:S07]  /*1c040*/  IMAD.MOV.U32 R142, RZ, RZ, R141 ;  /* 0x000000ffff8e7224 */ /* 0x000fce00078e008d */
.L_x_21997:
[----:B------:R-:W-:Y:S05]  /*1c050*/  BSYNC.RECONVERGENT B1 ;  /* 0x0000000000017941 */ /* 0x000fea0003800200 */
.L_x_21995:
        /* <DEDUP_REMOVED lines=11> */
.L_x_21999:
[----:B------:R-:W-:Y:S01]  /*1c110*/  IMAD.MOV.U32 R6, RZ, RZ, R7 ;  /* 0x000000ffff067224 */ /* 0x000fe200078e0007 */
[----:B------:R-:W-:Y:S01]  /*1c120*/  MOV R8, R9 ;  /* 0x0000000900087202 */ /* 0x000fe20000000f00 */
[----:B------:R-:W-:Y:S02]  /*1c130*/  IMAD.MOV.U32 R41, RZ, RZ, R40 ;  /* 0x000000ffff297224 */ /* 0x000fe400078e0028 */
[----:B------:R-:W-:-:S07]  /*1c140*/  IMAD.MOV.U32 R141, RZ, RZ, R140 ;  /* 0x000000ffff8d7224 */ /* 0x000fce00078e008c */
.L_x_22000:
[----:B------:R-:W-:Y:S05]  /*1c150*/  BSYNC.RECONVERGENT B1 ;  /* 0x0000000000017941 */ /* 0x000fea0003800200 */
.L_x_21998:
        /* <DEDUP_REMOVED lines=11> */
.L_x_22002:
[----:B------:R-:W-:Y:S01]  /*1c210*/  IMAD.MOV.U32 R7, RZ, RZ, R6 ;  /* 0x000000ffff077224 */ /* 0x000fe200078e0006 */
[----:B------:R-:W-:Y:S01]  /*1c220*/  MOV R9, R8 ;  /* 0x0000000800097202 */ /* 0x000fe20000000f00 */
[----:B------:R-:W-:Y:S02]  /*1c230*/  IMAD.MOV.U32 R40, RZ, RZ, R43 ;  /* 0x000000ffff287224 */ /* 0x000fe400078e002b */
[----:B------:R-:W-:-:S07]  /*1c240*/  IMAD.MOV.U32 R140, RZ, RZ, R139 ;  /* 0x000000ffff8c7224 */ /* 0x000fce00078e008b */
.L_x_22003:
[----:B------:R-:W-:Y:S05]  /*1c250*/  BSYNC.RECONVERGENT B1 ;  /* 0x0000000000017941 */ /* 0x000fea0003800200 */
.L_x_22001:
        /* <DEDUP_REMOVED lines=11> */
.L_x_22005:
[----:B------:R-:W-:Y:S01]  /*1c310*/  IMAD.MOV.U32 R6, RZ, RZ, R7 ;  /* 0x000000ffff067224 */ /* 0x000fe200078e0007 */
[----:B------:R-:W-:Y:S01]  /*1c320*/  MOV R8, R9 ;  /* 0x0000000900087202 */ /* 0x000fe20000000f00 */
[----:B------:R-:W-:Y:S02]  /*1c330*/  IMAD.MOV.U32 R43, RZ, RZ, R42 ;  /* 0x000000ffff2b7224 */ /* 0x000fe400078e002a */
[----:B------:R-:W-:-:S07]  /*1c340*/  IMAD.MOV.U32 R139, RZ, RZ, R138 ;  /* 0x000000ffff8b7224 */ /* 0x000fce00078e008a */
.L_x_22006:
[----:B------:R-:W-:Y:S05]  /*1c350*/  BSYNC.RECONVERGENT B1 ;  /* 0x0000000000017941 */ /* 0x000fea0003800200 */
.L_x_22004:
        /* <DEDUP_REMOVED lines=11> */
.L_x_22008:
[----:B------:R-:W-:Y:S01]  /*1c410*/  IMAD.MOV.U32 R7, RZ, RZ, R6 ;  /* 0x000000ffff077224 */ /* 0x000fe200078e0006 */
[----:B------:R-:W-:Y:S01]  /*1c420*/  MOV R9, R8 ;  /* 0x0000000800097202 */ /* 0x000fe20000000f00 */
[----:B------:R-:W-:Y:S02]  /*1c430*/  IMAD.MOV.U32 R42, RZ, RZ, R45 ;  /* 0x000000ffff2a7224 */ /* 0x000fe400078e002d */
[----:B------:R-:W-:-:S07]  /*1c440*/  IMAD.MOV.U32 R138, RZ, RZ, R137 ;  /* 0x000000ffff8a7224 */ /* 0x000fce00078e0089 */
.L_x_22009:
[----:B------:R-:W-:Y:S05]  /*1c450*/  BSYNC.RECONVERGENT B1 ;  /* 0x0000000000017941 */ /* 0x000fea0003800200 */
.L_x_22007:
        /* <DEDUP_REMOVED lines=11> */
.L_x_22011:
[----:B------:R-:W-:Y:S01]  /*1c510*/  IMAD.MOV.U32 R6, RZ, RZ, R7 ;  /* 0x000000ffff067224 */ /* 0x000fe200078e0007 */
[----:B------:R-:W-:Y:S01]  /*1c520*/  MOV R8, R9 ;  /* 0x0000000900087202 */ /* 0x000fe20000000f00 */
[----:B------:R-:W-:Y:S02]  /*1c530*/  IMAD.MOV.U32 R45, RZ, RZ, R44 ;  /* 0x000000ffff2d7224 */ /* 0x000fe400078e002c */
[----:B------:R-:W-:-:S07]  /*1c540*/  IMAD.MOV.U32 R137, RZ, RZ, R136 ;  /* 0x000000ffff897224 */ /* 0x000fce00078e0088 */
.L_x_22012:
[----:B------:R-:W-:Y:S05]  /*1c550*/  BSYNC.RECONVERGENT B1 ;  /* 0x0000000000017941 */ /* 0x000fea0003800200 */
.L_x_22010:
        /* <DEDUP_REMOVED lines=11> */
.L_x_22014:
[----:B------:R-:W-:Y:S01]  /*1c610*/  IMAD.MOV.U32 R7, RZ, RZ, R6 ;  /* 0x000000ffff077224 */ /* 0x000fe200078e0006 */
[----:B------:R-:W-:Y:S01]  /*1c620*/  MOV R9, R8 ;  /* 0x0000000800097202 */ /* 0x000fe20000000f00 */
[----:B------:R-:W-:Y:S02]  /*1c630*/  IMAD.MOV.U32 R44, RZ, RZ, R47 ;  /* 0x000000ffff2c7224 */ /* 0x000fe400078e002f */
[----:B------:R-:W-:-:S07]  /*1c640*/  IMAD.MOV.U32 R136, RZ, RZ, R135 ;  /* 0x000000ffff887224 */ /* 0x000fce00078e0087 */
.L_x_22015:
[----:B------:R-:W-:Y:S05]  /*1c650*/  BSYNC.RECONVERGENT B1 ;  /* 0x0000000000017941 */ /* 0x000fea0003800200 */
.L_x_22013:
        /* <DEDUP_REMOVED lines=11> */
.L_x_22017:
[----:B------:R-:W-:Y:S01]  /*1c710*/  IMAD.MOV.U32 R6, RZ, RZ, R7 ;  /* 0x000000ffff067224 */ /* 0x000fe200078e0007 */
[----:B------:R-:W-:Y:S01]  /*1c720*/  MOV R8, R9 ;  /* 0x0000000900087202 */ /* 0x000fe20000000f00 */
[----:B------:R-:W-:Y:S02]  /*1c730*/  IMAD.MOV.U32 R47, RZ, RZ, R46 ;  /* 0x000000ffff2f7224 */ /* 0x000fe400078e002e */
[----:B------:R-:W-:-:S07]  /*1c740*/  IMAD.MOV.U32 R135, RZ, RZ, R134 ;  /* 0x000000ffff877224 */ /* 0x000fce00078e0086 */
.L_x_22018:
[----:B------:R-:W-:Y:S05]  /*1c750*/  BSYNC.RECONVERGENT B1 ;  /* 0x0000000000017941 */ /* 0x000fea0003800200 */
.L_x_22016:
        /* <DEDUP_REMOVED lines=11> */
.L_x_22020:
[----:B------:R-:W-:Y:S01]  /*1c810*/  IMAD.MOV.U32 R7, RZ, RZ, R6 ;  /* 0x000000ffff077224 */ /* 0x000fe200078e0006 */
[----:B------:R-:W-:Y:S01]  /*1c820*/  MOV R9, R8 ;  /* 0x0000000800097202 */ /* 0x000fe20000000f00 */
[----:B------:R-:W-:Y:S02]  /*1c830*/  IMAD.MOV.U32 R46, RZ, RZ, R49 ;  /* 0x000000ffff2e7224 */ /* 0x000fe400078e0031 */
[----:B------:R-:W-:-:S07]  /*1c840*/  IMAD.MOV.U32 R134, RZ, RZ, R133 ;  /* 0x000000ffff867224 */ /* 0x000fce00078e0085 */
.L_x_22021:
[----:B------:R-:W-:Y:S05]  /*1c850*/  BSYNC.RECONVERGENT B1 ;  /* 0x0000000000017941 */ /* 0x000fea0003800200 */
.L_x_22019:
        /* <DEDUP_REMOVED lines=11> */
.L_x_22023:
[----:B------:R-:W-:Y:S01]  /*1c910*/  IMAD.MOV.U32 R6, RZ, RZ, R7 ;  /* 0x000000ffff067224 */ /* 0x000fe200078e0007 */
[----:B------:R-:W-:Y:S01]  /*1c920*/  MOV R8, R9 ;  /* 0x0000000900087202 */ /* 0x000fe20000000f00 */
[----:B------:R-:W-:Y:S02]  /*1c930*/  IMAD.MOV.U32 R49, RZ, RZ, R48 ;  /* 0x000000ffff317224 */ /* 0x000fe400078e0030 */
[----:B------:R-:W-:-:S07]  /*1c940*/  IMAD.MOV.U32 R133, RZ, RZ, R132 ;  /* 0x000000ffff857224 */ /* 0x000fce00078e0084 */
.L_x_22024:
[----:B------:R-:W-:Y:S05]  /*1c950*/  BSYNC.RECONVERGENT B1 ;  /* 0x0000000000017941 */ /* 0x000fea0003800200 */
.L_x_22022:
        /* <DEDUP_REMOVED lines=11> */
.L_x_22026:
[----:B------:R-:W-:Y:S01]  /*1ca10*/  IMAD.MOV.U32 R7, RZ, RZ, R6 ;  /* 0x000000ffff077224 */ /* 0x000fe200078e0006 */
[----:B------:R-:W-:Y:S01]  /*1ca20*/  MOV R9, R8 ;  /* 0x0000000800097202 */ /* 0x000fe20000000f00 */
[----:B------:R-:W-:Y:S02]  /*1ca30*/  IMAD.MOV.U32 R48, RZ, RZ, R51 ;  /* 0x000000ffff307224 */ /* 0x000fe400078e0033 */
[----:B------:R-:W-:-:S07]  /*1ca40*/  IMAD.MOV.U32 R132, RZ, RZ, R131 ;  /* 0x000000ffff847224 */ /* 0x000fce00078e0083 */
.L_x_22027:
[----:B------:R-:W-:Y:S05]  /*1ca50*/  BSYNC.RECONVERGENT B1 ;  /* 0x0000000000017941 */ /* 0x000fea0003800200 */
.L_x_22025:
        /* <DEDUP_REMOVED lines=11> */
.L_x_22029:
[----:B------:R-:W-:Y:S01]  /*1cb10*/  IMAD.MOV.U32 R6, RZ, RZ, R7 ;  /* 0x000000ffff067224 */ /* 0x000fe200078e0007 */
[----:B------:R-:W-:Y:S01]  /*1cb20*/  MOV R8, R9 ;  /* 0x0000000900087202 */ /* 0x000fe20000000f00 */
[----:B------:R-:W-:Y:S02]  /*1cb30*/  IMAD.MOV.U32 R51, RZ, RZ, R50 ;  /* 0x000000ffff337224 */ /* 0x000fe400078e0032 */
[----:B------:R-:W-:-:S07]  /*1cb40*/  IMAD.MOV.U32 R131, RZ, RZ, R130 ;  /* 0x000000ffff837224 */ /* 0x000fce00078e0082 */
.L_x_22030:
[----:B------:R-:W-:Y:S05]  /*1cb50*/  BSYNC.RECONVERGENT B1 ;  /* 0x0000000000017941 */ /* 0x000fea0003800200 */
.L_x_22028:
        /* <DEDUP_REMOVED lines=11> */
.L_x_22032:
[----:B------:R-:W-:Y:S01]  /*1cc10*/  IMAD.MOV.U32 R7, RZ, RZ, R6 ;  /* 0x000000ffff077224 */ /* 0x000fe200078e0006 */
[----:B------:R-:W-:Y:S01]  /*1cc20*/  MOV R9, R8 ;  /* 0x0000000800097202 */ /* 0x000fe20000000f00 */
[----:B------:R-:W-:Y:S02]  /*1cc30*/  IMAD.MOV.U32 R50, RZ, RZ, R53 ;  /* 0x000000ffff327224 */ /* 0x000fe400078e0035 */
[----:B------:R-:W-:-:S07]  /*1cc40*/  IMAD.MOV.U32 R130, RZ, RZ, R129 ;  /* 0x000000ffff827224 */ /* 0x000fce00078e0081 */
.L_x_22033:
[----:B------:R-:W-:Y:S05]  /*1cc50*/  BSYNC.RECONVERGENT B1 ;  /* 0x0000000000017941 */ /* 0x000fea0003800200 */
.L_x_22031:
        /* <DEDUP_REMOVED lines=11> */
.L_x_22035:
[----:B------:R-:W-:Y:S01]  /*1cd10*/  IMAD.MOV.U32 R6, RZ, RZ, R7 ;  /* 0x000000ffff067224 */ /* 0x000fe200078e0007 */
[----:B------:R-:W-:Y:S01]  /*1cd20*/  MOV R8, R9 ;  /* 0x0000000900087202 */ /* 0x000fe20000000f00 */
[----:B------:R-:W-:Y:S02]  /*1cd30*/  IMAD.MOV.U32 R53, RZ, RZ, R52 ;  /* 0x000000ffff357224 */ /* 0x000fe400078e0034 */
[----:B------:R-:W-:-:S07]  /*1cd40*/  IMAD.MOV.U32 R129, RZ, RZ, R128 ;  /* 0x000000ffff817224 */ /* 0x000fce00078e0080 */
.L_x_22036:
[----:B------:R-:W-:Y:S05]  /*1cd50*/  BSYNC.RECONVERGENT B1 ;  /* 0x0000000000017941 */ /* 0x000fea0003800200 */
.L_x_22034:
        /* <DEDUP_REMOVED lines=11> */
.L_x_22038:
[----:B------:R-:W-:Y:S01]  /*1ce10*/  IMAD.MOV.U32 R7, RZ, RZ, R6 ;  /* 0x000000ffff077224 */ /* 0x000fe200078e0006 */
[----:B------:R-:W-:Y:S01]  /*1ce20*/  MOV R9, R8 ;  /* 0x0000000800097202 */ /* 0x000fe20000000f00 */
[----:B------:R-:W-:Y:S02]  /*1ce30*/  IMAD.MOV.U32 R52, RZ, RZ, R55 ;  /* 0x000000ffff347224 */ /* 0x000fe400078e0037 */
[----:B------:R-:W-:-:S07]  /*1ce40*/  IMAD.MOV.U32 R128, RZ, RZ, R127 ;  /* 0x000000ffff807224 */ /* 0x000fce00078e007f */
.L_x_22039:
[----:B------:R-:W-:Y:S05]  /*1ce50*/  BSYNC.RECONVERGENT B1 ;  /* 0x0000000000017941 */ /* 0x000fea0003800200 */
.L_x_22037:
        /* <DEDUP_REMOVED lines=11> */
.L_x_22041:
[----:B------:R-:W-:Y:S01]  /*1cf10*/  IMAD.MOV.U32 R6, RZ, RZ, R7 ;  /* 0x000000ffff067224 */ /* 0x000fe200078e0007 */
[----:B------:R-:W-:Y:S01]  /*1cf20*/  MOV R8, R9 ;  /* 0x0000000900087202 */ /* 0x000fe20000000f00 */
[----:B------:R-:W-:Y:S02]  /*1cf30*/  IMAD.MOV.U32 R55, RZ, RZ, R54 ;  /* 0x000000ffff377224 */ /* 0x000fe400078e0036 */
[----:B------:R-:W-:-:S07]  /*1cf40*/  IMAD.MOV.U32 R127, RZ, RZ, R126 ;  /* 0x000000ffff7f7224 */ /* 0x000fce00078e007e */
.L_x_22042:
[----:B------:R-:W-:Y:S05]  /*1cf50*/  BSYNC.RECONVERGENT B1 ;  /* 0x0000000000017941 */ /* 0x000fea0003800200 */
.L_x_22040:
        /* <DEDUP_REMOVED lines=11> */
.L_x_22044:
[----:B------:R-:W-:Y:S01]  /*1d010*/  IMAD.MOV.U32 R7, RZ, RZ, R6 ;  /* 0x000000ffff077224 */ /* 0x000fe200078e0006 */
[----:B------:R-:W-:Y:S01]  /*1d020*/  MOV R9, R8 ;  /* 0x0000000800097202 */ /* 0x000fe20000000f00 */
[----:B------:R-:W-:Y:S02]  /*1d030*/  IMAD.MOV.U32 R54, RZ, RZ, R57 ;  /* 0x000000ffff367224 */ /* 0x000fe400078e0039 */
[----:B------:R-:W-:-:S07]  /*1d040*/  IMAD.MOV.U32 R126, RZ, RZ, R125 ;  /* 0x000000ffff7e7224 */ /* 0x000fce00078e007d */
.L_x_22045:
[----:B------:R-:W-:Y:S05]  /*1d050*/  BSYNC.RECONVERGENT B1 ;  /* 0x0000000000017941 */ /* 0x000fea0003800200 */
.L_x_22043:
        /* <DEDUP_REMOVED lines=11> */
.L_x_22047:
[----:B------:R-:W-:Y:S01]  /*1d110*/  IMAD.MOV.U32 R6, RZ, RZ, R7 ;  /* 0x000000ffff067224 */ /* 0x000fe200078e0007 */
[----:B------:R-:W-:Y:S01]  /*1d120*/  MOV R8, R9 ;  /* 0x0000000900087202 */ /* 0x000fe20000000f00 */
[----:B------:R-:W-:Y:S02]  /*1d130*/  IMAD.MOV.U32 R57, RZ, RZ, R56 ;  /* 0x000000ffff397224 */ /* 0x000fe400078e0038 */
[----:B------:R-:W-:-:S07]  /*1d140*/  IMAD.MOV.U32 R125, RZ, RZ, R124 ;  /* 0x000000ffff7d7224 */ /* 0x000fce00078e007c */
.L_x_22048:
[----:B------:R-:W-:Y:S05]  /*1d150*/  BSYNC.RECONVERGENT B1 ;  /* 0x0000000000017941 */ /* 0x000fea0003800200 */
.L_x_22046:
        /* <DEDUP_REMOVED lines=11> */
.L_x_22050:
[----:B------:R-:W-:Y:S01]  /*1d210*/  IMAD.MOV.U32 R7, RZ, RZ, R6 ;  /* 0x000000ffff077224 */ /* 0x000fe200078e0006 */
[----:B------:R-:W-:Y:S01]  /*1d220*/  MOV R9, R8 ;  /* 0x0000000800097202 */ /* 0x000fe20000000f00 */
[----:B------:R-:W-:Y:S02]  /*1d230*/  IMAD.MOV.U32 R56, RZ, RZ, R59 ;  /* 0x000000ffff387224 */ /* 0x000fe400078e003b */
[----:B------:R-:W-:-:S07]  /*1d240*/  IMAD.MOV.U32 R124, RZ, RZ, R123 ;  /* 0x000000ffff7c7224 */ /* 0x000fce00078e007b */
.L_x_22051:
[----:B------:R-:W-:Y:S05]  /*1d250*/  BSYNC.RECONVERGENT B1 ;  /* 0x0000000000017941 */ /* 0x000fea0003800200 */
.L_x_22049:
        /* <DEDUP_REMOVED lines=11> */
.L_x_22053:
[----:B------:R-:W-:Y:S01]  /*1d310*/  IMAD.MOV.U32 R6, RZ, RZ, R7 ;  /* 0x000000ffff067224 */ /* 0x000fe200078e0007 */
[----:B------:R-:W-:Y:S01]  /*1d320*/  MOV R8, R9 ;  /* 0x0000000900087202 */ /* 0x000fe20000000f00 */
[----:B------:R-:W-:Y:S02]  /*1d330*/  IMAD.MOV.U32 R59, RZ, RZ, R58 ;  /* 0x000000ffff3b7224 */ /* 0x000fe400078e003a */
[----:B------:R-:W-:-:S07]  /*1d340*/  IMAD.MOV.U32 R123, RZ, RZ, R122 ;  /* 0x000000ffff7b7224 */ /* 0x000fce00078e007a */
.L_x_22054:
[----:B------:R-:W-:Y:S05]  /*1d350*/  BSYNC.RECONVERGENT B1 ;  /* 0x0000000000017941 */ /* 0x000fea0003800200 */
.L_x_22052:
        /* <DEDUP_REMOVED lines=11> */
.L_x_22056:
[----:B------:R-:W-:Y:S01]  /*1d410*/  IMAD.MOV.U32 R7, RZ, RZ, R6 ;  /* 0x000000ffff077224 */ /* 0x000fe200078e0006 */
[----:B------:R-:W-:Y:S01]  /*1d420*/  MOV R9, R8 ;  /* 0x0000000800097202 */ /* 0x000fe20000000f00 */
[----:B------:R-:W-:Y:S02]  /*1d430*/  IMAD.MOV.U32 R58, RZ, RZ, R61 ;  /* 0x000000ffff3a7224 */ /* 0x000fe400078e003d */
[----:B------:R-:W-:-:S07]  /*1d440*/  IMAD.MOV.U32 R122, RZ, RZ, R121 ;  /* 0x000000ffff7a7224 */ /* 0x000fce00078e0079 */
.L_x_22057:
[----:B------:R-:W-:Y:S05]  /*1d450*/  BSYNC.RECONVERGENT B1 ;  /* 0x0000000000017941 */ /* 0x000fea0003800200 */
.L_x_22055:
        /* <DEDUP_REMOVED lines=11> */
.L_x_22059:
[----:B------:R-:W-:Y:S01]  /*1d510*/  IMAD.MOV.U32 R6, RZ, RZ, R7 ;  /* 0x000000ffff067224 */ /* 0x000fe200078e0007 */
[----:B------:R-:W-:Y:S01]  /*1d520*/  MOV R8, R9 ;  /* 0x0000000900087202 */ /* 0x000fe20000000f00 */
[----:B------:R-:W-:Y:S02]  /*1d530*/  IMAD.MOV.U32 R61, RZ, RZ, R60 ;  /* 0x000000ffff3d7224 */ /* 0x000fe400078e003c */
[----:B------:R-:W-:-:S07]  /*1d540*/  IMAD.MOV.U32 R121, RZ, RZ, R120 ;  /* 0x000000ffff797224 */ /* 0x000fce00078e0078 */
.L_x_22060:
[----:B------:R-:W-:Y:S05]  /*1d550*/  BSYNC.RECONVERGENT B1 ;  /* 0x0000000000017941 */ /* 0x000fea0003800200 */
.L_x_22058:
        /* <DEDUP_REMOVED lines=11> */
.L_x_22062:
[----:B------:R-:W-:Y:S01]  /*1d610*/  IMAD.MOV.U32 R7, RZ, RZ, R6 ;  /* 0x000000ffff077224 */ /* 0x000fe200078e0006 */
[----:B------:R-:W-:Y:S01]  /*1d620*/  MOV R9, R8 ;  /* 0x0000000800097202 */ /* 0x000fe20000000f00 */
[----:B------:R-:W-:Y:S02]  /*1d630*/  IMAD.MOV.U32 R60, RZ, RZ, R63 ;  /* 0x000000ffff3c7224 */ /* 0x000fe400078e003f */
[----:B------:R-:W-:-:S07]  /*1d640*/  IMAD.MOV.U32 R120, RZ, RZ, R119 ;  /* 0x000000ffff787224 */ /* 0x000fce00078e0077 */
.L_x_22063:
[----:B------:R-:W-:Y:S05]  /*1d650*/  BSYNC.RECONVERGENT B1 ;  /* 0x0000000000017941 */ /* 0x000fea0003800200 */
.L_x_22061:
        /* <DEDUP_REMOVED lines=11> */
.L_x_22065:
[----:B------:R-:W-:Y:S01]  /*1d710*/  IMAD.MOV.U32 R6, RZ, RZ, R7 ;  /* 0x000000ffff067224 */ /* 0x000fe200078e0007 */
[----:B------:R-:W-:Y:S01]  /*1d720*/  MOV R8, R9 ;  /* 0x0000000900087202 */ /* 0x000fe20000000f00 */
[----:B------:R-:W-:Y:S02]  /*1d730*/  IMAD.MOV.U32 R63, RZ, RZ, R62 ;  /* 0x000000ffff3f7224 */ /* 0x000fe400078e003e */
[----:B------:R-:W-:-:S07]  /*1d740*/  IMAD.MOV.U32 R119, RZ, RZ, R118 ;  /* 0x000000ffff777224 */ /* 0x000fce00078e0076 */
.L_x_22066:
[----:B------:R-:W-:Y:S05]  /*1d750*/  BSYNC.RECONVERGENT B1 ;  /* 0x0000000000017941 */ /* 0x000fea0003800200 */
.L_x_22064:
        /* <DEDUP_REMOVED lines=11> */
.L_x_22068:
[----:B------:R-:W-:Y:S01]  /*1d810*/  IMAD.MOV.U32 R7, RZ, RZ, R6 ;  /* 0x000000ffff077224 */ /* 0x000fe200078e0006 */
[----:B------:R-:W-:Y:S01]  /*1d820*/  MOV R9, R8 ;  /* 0x0000000800097202 */ /* 0x000fe20000000f00 */
[----:B------:R-:W-:Y:S02]  /*1d830*/  IMAD.MOV.U32 R62, RZ, RZ, R65 ;  /* 0x000000ffff3e7224 */ /* 0x000fe400078e0041 */
[----:B------:R-:W-:-:S07]  /*1d840*/  IMAD.MOV.U32 R118, RZ, RZ, R117 ;  /* 0x000000ffff767224 */ /* 0x000fce00078e0075 */
.L_x_22069:
[----:B------:R-:W-:Y:S05]  /*1d850*/  BSYNC.RECONVERGENT B1 ;  /* 0x0000000000017941 */ /* 0x000fea0003800200 */
.L_x_22067:
        /* <DEDUP_REMOVED lines=11> */
.L_x_22071:
[----:B------:R-:W-:Y:S01]  /*1d910*/  IMAD.MOV.U32 R6, RZ, RZ, R7 ;  /* 0x000000ffff067224 */ /* 0x000fe200078e0007 */
[----:B------:R-:W-:Y:S01]  /*1d920*/  MOV R8, R9 ;  /* 0x0000000900087202 */ /* 0x000fe20000000f00 */
[----:B------:R-:W-:Y:S02]  /*1d930*/  IMAD.MOV.U32 R65, RZ, RZ, R64 ;  /* 0x000000ffff417224 */ /* 0x000fe400078e0040 */
[----:B------:R-:W-:-:S07]  /*1d940*/  IMAD.MOV.U32 R117, RZ, RZ, R116 ;  /* 0x000000ffff757224 */ /* 0x000fce00078e0074 */
.L_x_22072:
[----:B------:R-:W-:Y:S05]  /*1d950*/  BSYNC.RECONVERGENT B1 ;  /* 0x0000000000017941 */ /* 0x000fea0003800200 */
.L_x_22070:
        /* <DEDUP_REMOVED lines=11> */
.L_x_22074:
[----:B------:R-:W-:Y:S01]  /*1da10*/  IMAD.MOV.U32 R7, RZ, RZ, R6 ;  /* 0x000000ffff077224 */ /* 0x000fe200078e0006 */
[----:B------:R-:W-:Y:S01]  /*1da20*/  MOV R9, R8 ;  /* 0x0000000800097202 */ /* 0x000fe20000000f00 */
[----:B------:R-:W-:Y:S02]  /*1da30*/  IMAD.MOV.U32 R64, RZ, RZ, R67 ;  /* 0x000000ffff407224 */ /* 0x000fe400078e0043 */
[----:B------:R-:W-:-:S07]  /*1da40*/  IMAD.MOV.U32 R116, RZ, RZ, R115 ;  /* 0x000000ffff747224 */ /* 0x000fce00078e0073 */
.L_x_22075:
[----:B------:R-:W-:Y:S05]  /*1da50*/  BSYNC.RECONVERGENT B1 ;  /* 0x0000000000017941 */ /* 0x000fea0003800200 */
.L_x_22073:
        /* <DEDUP_REMOVED lines=11> */
.L_x_22077:
[----:B------:R-:W-:Y:S01]  /*1db10*/  IMAD.MOV.U32 R6, RZ, RZ, R7 ;  /* 0x000000ffff067224 */ /* 0x000fe200078e0007 */
[----:B------:R-:W-:Y:S01]  /*1db20*/  MOV R8, R9 ;  /* 0x0000000900087202 */ /* 0x000fe20000000f00 */
[----:B------:R-:W-:Y:S02]  /*1db30*/  IMAD.MOV.U32 R67, RZ, RZ, R66 ;  /* 0x000000ffff437224 */ /* 0x000fe400078e0042 */
[----:B------:R-:W-:-:S07]  /*1db40*/  IMAD.MOV.U32 R115, RZ, RZ, R114 ;  /* 0x000000ffff737224 */ /* 0x000fce00078e0072 */
.L_x_22078:
[----:B------:R-:W-:Y:S05]  /*1db50*/  BSYNC.RECONVERGENT B1 ;  /* 0x0000000000017941 */ /* 0x000fea0003800200 */
.L_x_22076:
        /* <DEDUP_REMOVED lines=11> */
.L_x_22080:
[----:B------:R-:W-:Y:S01]  /*1dc10*/  IMAD.MOV.U32 R7, RZ, RZ, R6 ;  /* 0x000000ffff077224 */ /* 0x000fe200078e0006 */
[----:B------:R-:W-:Y:S01]  /*1dc20*/  MOV R9, R8 ;  /* 0x0000000800097202 */ /* 0x000fe20000000f00 */
[----:B------:R-:W-:Y:S02]  /*1dc30*/  IMAD.MOV.U32 R66, RZ, RZ, R69 ;  /* 0x000000ffff427224 */ /* 0x000fe400078e0045 */
[----:B------:R-:W-:-:S07]  /*1dc40*/  IMAD.MOV.U32 R114, RZ, RZ, R113 ;  /* 0x000000ffff727224 */ /* 0x000fce00078e0071 */
.L_x_22081:
[----:B------:R-:W-:Y:S05]  /*1dc50*/  BSYNC.RECONVERGENT B1 ;  /* 0x0000000000017941 */ /* 0x000fea0003800200 */
.L_x_22079:
        /* <DEDUP_REMOVED lines=11> */
.L_x_22083:
[----:B------:R-:W-:Y:S01]  /*1dd10*/  IMAD.MOV.U32 R6, RZ, RZ, R7 ;  /* 0x000000ffff067224 */ /* 0x000fe200078e0007 */
[----:B------:R-:W-:Y:S01]  /*1dd20*/  MOV R8, R9 ;  /* 0x0000000900087202 */ /* 0x000fe20000000f00 */
[----:B------:R-:W-:Y:S02]  /*1dd30*/  IMAD.MOV.U32 R69, RZ, RZ, R68 ;  /* 0x000000ffff457224 */ /* 0x000fe400078e0044 */
[----:B------:R-:W-:-:S07]  /*1dd40*/  IMAD.MOV.U32 R113, RZ, RZ, R112 ;  /* 0x000000ffff717224 */ /* 0x000fce00078e0070 */
.L_x_22084:
[----:B------:R-:W-:Y:S05]  /*1dd50*/  BSYNC.RECONVERGENT B1 ;  /* 0x0000000000017941 */ /* 0x000fea0003800200 */
.L_x_22082:
        /* <DEDUP_REMOVED lines=11> */
.L_x_22086:
[----:B------:R-:W-:Y:S01]  /*1de10*/  IMAD.MOV.U32 R7, RZ, RZ, R6 ;  /* 0x000000ffff077224 */ /* 0x000fe200078e0006 */
[----:B------:R-:W-:Y:S01]  /*1de20*/  MOV R9, R8 ;  /* 0x0000000800097202 */ /* 0x000fe20000000f00 */
[----:B------:R-:W-:Y:S02]  /*1de30*/  IMAD.MOV.U32 R68, RZ, RZ, R71 ;  /* 0x000000ffff447224 */ /* 0x000fe400078e0047 */
[----:B------:R-:W-:-:S07]  /*1de40*/  IMAD.MOV.U32 R112, RZ, RZ, R111 ;  /* 0x000000ffff707224 */ /* 0x000fce00078e006f */
.L_x_22087:
[----:B------:R-:W-:Y:S05]  /*1de50*/  BSYNC.RECONVERGENT B1 ;  /* 0x0000000000017941 */ /* 0x000fea0003800200 */
.L_x_22085:
        /* <DEDUP_REMOVED lines=11> */
.L_x_22089:
[----:B------:R-:W-:Y:S01]  /*1df10*/  IMAD.MOV.U32 R6, RZ, RZ, R7 ;  /* 0x000000ffff067224 */ /* 0x000fe200078e0007 */
[----:B------:R-:W-:Y:S01]  /*1df20*/  MOV R8, R9 ;  /* 0x0000000900087202 */ /* 0x000fe20000000f00 */
[----:B------:R-:W-:Y:S02]  /*1df30*/  IMAD.MOV.U32 R71, RZ, RZ, R70 ;  /* 0x000000ffff477224 */ /* 0x000fe400078e0046 */
[----:B------:R-:W-:-:S07]  /*1df40*/  IMAD.MOV.U32 R111, RZ, RZ, R110 ;  /* 0x000000ffff6f7224 */ /* 0x000fce00078e006e */
.L_x_22090:
[----:B------:R-:W-:Y:S05]  /*1df50*/  BSYNC.RECONVERGENT B1 ;  /* 0x0000000000017941 */ /* 0x000fea0003800200 */
.L_x_22088:
        /* <DEDUP_REMOVED lines=11> */
.L_x_22092:
[----:B------:R-:W-:Y:S01]  /*1e010*/  IMAD.MOV.U32 R7, RZ, RZ, R6 ;  /* 0x000000ffff077224 */ /* 0x000fe200078e0006 */
[----:B------:R-:W-:Y:S01]  /*1e020*/  MOV R9, R8 ;  /* 0x0000000800097202 */ /* 0x000fe20000000f00 */
[----:B------:R-:W-:Y:S02]  /*1e030*/  IMAD.MOV.U32 R70, RZ, RZ, R73 ;  /* 0x000000ffff467224 */ /* 0x000fe400078e0049 */
[----:B------:R-:W-:-:S07]  /*1e040*/  IMAD.MOV.U32 R110, RZ, RZ, R109 ;  /* 0x000000ffff6e7224 */ /* 0x000fce00078e006d */
.L_x_22093:
[----:B------:R-:W-:Y:S05]  /*1e050*/  BSYNC.RECONVERGENT B1 ;  /* 0x0000000000017941 */ /* 0x000fea0003800200 */
.L_x_22091:
        /* <DEDUP_REMOVED lines=11> */
.L_x_22095:
[----:B------:R-:W-:Y:S01]  /*1e110*/  IMAD.MOV.U32 R6, RZ, RZ, R7 ;  /* 0x000000ffff067224 */ /* 0x000fe200078e0007 */
[----:B------:R-:W-:Y:S01]  /*1e120*/  MOV R8, R9 ;  /* 0x0000000900087202 */ /* 0x000fe20000000f00 */
[----:B------:R-:W-:Y:S02]  /*1e130*/  IMAD.MOV.U32 R73, RZ, RZ, R72 ;  /* 0x000000ffff497224 */ /* 0x000fe400078e0048 */
[----:B------:R-:W-:-:S07]  /*1e140*/  IMAD.MOV.U32 R109, RZ, RZ, R108 ;  /* 0x000000ffff6d7224 */ /* 0x000fce00078e006c */
.L_x_22096:
[----:B------:R-:W-:Y:S05]  /*1e150*/  BSYNC.RECONVERGENT B1 ;  /* 0x0000000000017941 */ /* 0x000fea0003800200 */
.L_x_22094:
        /* <DEDUP_REMOVED lines=11> */
.L_x_22098:
[----:B------:R-:W-:Y:S01]  /*1e210*/  IMAD.MOV.U32 R7, RZ, RZ, R6 ;  /* 0x000000ffff077224 */ /* 0x000fe200078e0006 */
[----:B------:R-:W-:Y:S01]  /*1e220*/  MOV R9, R8 ;  /* 0x0000000800097202 */ /* 0x000fe20000000f00 */
[----:B------:R-:W-:Y:S02]  /*1e230*/  IMAD.MOV.U32 R72, RZ, RZ, R75 ;  /* 0x000000ffff487224 */ /* 0x000fe400078e004b */
[----:B------:R-:W-:-:S07]  /*1e240*/  IMAD.MOV.U32 R108, RZ, RZ, R107 ;  /* 0x000000ffff6c7224 */ /* 0x000fce00078e006b */
.L_x_22099:
[----:B------:R-:W-:Y:S05]  /*1e250*/  BSYNC.RECONVERGENT B1 ;  /* 0x0000000000017941 */ /* 0x000fea0003800200 */
.L_x_22097:
        /* <DEDUP_REMOVED lines=11> */
.L_x_22101:
[----:B------:R-:W-:Y:S01]  /*1e310*/  IMAD.MOV.U32 R6, RZ, RZ, R7 ;  /* 0x000000ffff067224 */ /* 0x000fe200078e0007 */
[----:B------:R-:W-:Y:S01]  /*1e320*/  MOV R8, R9 ;  /* 0x0000000900087202 */ /* 0x000fe20000000f00 */
[----:B------:R-:W-:Y:S02]  /*1e330*/  IMAD.MOV.U32 R75, RZ, RZ, R74 ;  /* 0x000000ffff4b7224 */ /* 0x000fe400078e004a */
[----:B------:R-:W-:-:S07]  /*1e340*/  IMAD.MOV.U32 R107, RZ, RZ, R106 ;  /* 0x000000ffff6b7224 */ /* 0x000fce00078e006a */
.L_x_22102:
[----:B------:R-:W-:Y:S05]  /*1e350*/  BSYNC.RECONVERGENT B1 ;  /* 0x0000000000017941 */ /* 0x000fea0003800200 */
.L_x_22100:
        /* <DEDUP_REMOVED lines=11> */
.L_x_22104:
[----:B------:R-:W-:Y:S01]  /*1e410*/  IMAD.MOV.U32 R7, RZ, RZ, R6 ;  /* 0x000000ffff077224 */ /* 0x000fe200078e0006 */
[----:B------:R-:W-:Y:S01]  /*1e420*/  MOV R9, R8 ;  /* 0x0000000800097202 */ /* 0x000fe20000000f00 */
[----:B------:R-:W-:Y:S02]  /*1e430*/  IMAD.MOV.U32 R74, RZ, RZ, R77 ;  /* 0x000000ffff4a7224 */ /* 0x000fe400078e004d */
[----:B------:R-:W-:-:S07]  /*1e440*/  IMAD.MOV.U32 R106, RZ, RZ, R105 ;  /* 0x000000ffff6a7224 */ /* 0x000fce00078e0069 */
.L_x_22105:
[----:B------:R-:W-:Y:S05]  /*1e450*/  BSYNC.RECONVERGENT B1 ;  /* 0x0000000000017941 */ /* 0x000fea0003800200 */
.L_x_22103:
        /* <DEDUP_REMOVED lines=11> */
.L_x_22107:
[----:B------:R-:W-:Y:S01]  /*1e510*/  IMAD.MOV.U32 R6, RZ, RZ, R7 ;  /* 0x000000ffff067224 */ /* 0x000fe200078e0007 */
[----:B------:R-:W-:Y:S01]  /*1e520*/  MOV R8, R9 ;  /* 0x0000000900087202 */ /* 0x000fe20000000f00 */
[----:B------:R-:W-:Y:S02]  /*1e530*/  IMAD.MOV.U32 R77, RZ, RZ, R76 ;  /* 0x000000ffff4d7224 */ /* 0x000fe400078e004c */
[----:B------:R-:W-:-:S07]  /*1e540*/  IMAD.MOV.U32 R105, RZ, RZ, R104 ;  /* 0x000000ffff697224 */ /* 0x000fce00078e0068 */
.L_x_22108:
[----:B------:R-:W-:Y:S05]  /*1e550*/  BSYNC.RECONVERGENT B1 ;  /* 0x0000000000017941 */ /* 0x000fea0003800200 */
.L_x_22106:
        /* <DEDUP_REMOVED lines=11> */
.L_x_22110:
[----:B------:R-:W-:Y:S01]  /*1e610*/  IMAD.MOV.U32 R7, RZ, RZ, R6 ;  /* 0x000000ffff077224 */ /* 0x000fe200078e0006 */
[----:B------:R-:W-:Y:S01]  /*1e620*/  MOV R9, R8 ;  /* 0x0000000800097202 */ /* 0x000fe20000000f00 */
[----:B------:R-:W-:Y:S02]  /*1e630*/  IMAD.MOV.U32 R76, RZ, RZ, R79 ;  /* 0x000000ffff4c7224 */ /* 0x000fe400078e004f */
[----:B------:R-:W-:-:S07]  /*1e640*/  IMAD.MOV.U32 R104, RZ, RZ, R103 ;  /* 0x000000ffff687224 */ /* 0x000fce00078e0067 */
.L_x_22111:
[----:B------:R-:W-:Y:S05]  /*1e650*/  BSYNC.RECONVERGENT B1 ;  /* 0x0000000000017941 */ /* 0x000fea0003800200 */
.L_x_22109:
        /* <DEDUP_REMOVED lines=11> */
.L_x_22113:
[----:B------:R-:W-:Y:S01]  /*1e710*/  MOV R6, R7 ;  /* 0x0000000700067202 */ /* 0x000fe20000000f00 */
[----:B------:R-:W-:Y:S01]  /*1e720*/  IMAD.MOV.U32 R8, RZ, RZ, R9 ;  /* 0x000000ffff087224 */ /* 0x000fe200078e0009 */
[----:B------:R-:W-:Y:S01]  /*1e730*/  MOV R103, R102 ;  /* 0x0000006600677202 */ /* 0x000fe20000000f00 */
[----:B------:R-:W-:-:S07]  /*1e740*/  IMAD.MOV.U32 R79, RZ, RZ, R78 ;  /* 0x000000ffff4f7224 */ /* 0x000fce00078e004e */
.L_x_22114:
[----:B------:R-:W-:Y:S05]  /*1e750*/  BSYNC.RECONVERGENT B1 ;  /* 0x0000000000017941 */ /* 0x000fea0003800200 */
.L_x_22112:
        /* <DEDUP_REMOVED lines=11> */
.L_x_22116:
[----:B------:R-:W-:Y:S01]  /*1e810*/  IMAD.MOV.U32 R7, RZ, RZ, R6 ;  /* 0x000000ffff077224 */ /* 0x000fe200078e0006 */
[----:B------:R-:W-:Y:S01]  /*1e820*/  MOV R9, R8 ;  /* 0x0000000800097202 */ /* 0x000fe20000000f00 */
[----:B------:R-:W-:Y:S02]  /*1e830*/  IMAD.MOV.U32 R78, RZ, RZ, R81 ;  /* 0x000000ffff4e7224 */ /* 0x000fe400078e0051 */
[----:B------:R-:W-:-:S07]  /*1e840*/  IMAD.MOV.U32 R102, RZ, RZ, R101 ;  /* 0x000000ffff667224 */ /* 0x000fce00078e0065 */
.L_x_22117:
[----:B------:R-:W-:Y:S05]  /*1e850*/  BSYNC.RECONVERGENT B1 ;  /* 0x0000000000017941 */ /* 0x000fea0003800200 */
.L_x_22115:
        /* <DEDUP_REMOVED lines=11> */
.L_x_22119:
[----:B------:R-:W-:Y:S01]  /*1e910*/  IMAD.MOV.U32 R6, RZ, RZ, R7 ;  /* 0x000000ffff067224 */ /* 0x000fe200078e0007 */
[----:B------:R-:W-:Y:S01]  /*1e920*/  MOV R81, R80 ;  /* 0x0000005000517202 */ /* 0x000fe20000000f00 */
[----:B------:R-:W-:Y:S02]  /*1e930*/  IMAD.MOV.U32 R8, RZ, RZ, R9 ;  /* 0x000000ffff087224 */ /* 0x000fe400078e0009 */
[----:B------:R-:W-:-:S07]  /*1e940*/  IMAD.MOV.U32 R101, RZ, RZ, R100 ;  /* 0x000000ffff657224 */ /* 0x000fce00078e0064 */
.L_x_22120:
[----:B------:R-:W-:Y:S05]  /*1e950*/  BSYNC.RECONVERGENT B1 ;  /* 0x0000000000017941 */ /* 0x000fea0003800200 */
.L_x_22118:
        /* <DEDUP_REMOVED lines=11> */
.L_x_22122:
[----:B------:R-:W-:Y:S01]  /*1ea10*/  MOV R7, R6 ;  /* 0x0000000600077202 */ /* 0x000fe20000000f00 */
[----:B------:R-:W-:Y:S01]  /*1ea20*/  IMAD.MOV.U32 R9, RZ, RZ, R8 ;  /* 0x000000ffff097224 */ /* 0x000fe200078e0008 */
[----:B------:R-:W-:Y:S01]  /*1ea30*/  MOV R100, R99 ;  /* 0x0000006300647202 */ /* 0x000fe20000000f00 */
[----:B------:R-:W-:-:S07]  /*1ea40*/  IMAD.MOV.U32 R80, RZ, RZ, R83 ;  /* 0x000000ffff507224 */ /* 0x000fce00078e0053 */
.L_x_22123:
[----:B------:R-:W-:Y:S05]  /*1ea50*/  BSYNC.RECONVERGENT B1 ;  /* 0x0000000000017941 */ /* 0x000fea0003800200 */
.L_x_22121:
        /* <DEDUP_REMOVED lines=11> */
.L_x_22125:
[----:B------:R-:W-:Y:S01]  /*1eb10*/  IMAD.MOV.U32 R6, RZ, RZ, R7 ;  /* 0x000000ffff067224 */ /* 0x000fe200078e0007 */
[----:B------:R-:W-:Y:S01]  /*1eb20*/  MOV R8, R9 ;  /* 0x0000000900087202 */ /* 0x000fe20000000f00 */
[----:B------:R-:W-:Y:S02]  /*1eb30*/  IMAD.MOV.U32 R83, RZ, RZ, R82 ;  /* 0x000000ffff537224 */ /* 0x000fe400078e0052 */
[----:B------:R-:W-:-:S07]  /*1eb40*/  IMAD.MOV.U32 R99, RZ, RZ, R98 ;  /* 0x000000ffff637224 */ /* 0x000fce00078e0062 */
.L_x_22126:
[----:B------:R-:W-:Y:S05]  /*1eb50*/  BSYNC.RECONVERGENT B1 ;  /* 0x0000000000017941 */ /* 0x000fea0003800200 */
.L_x_22124:
        /* <DEDUP_REMOVED lines=11> */
.L_x_22128:
[----:B------:R-:W-:Y:S01]  /*1ec10*/  IMAD.MOV.U32 R7, RZ, RZ, R6 ;  /* 0x000000ffff077224 */ /* 0x000fe200078e0006 */
[----:B------:R-:W-:Y:S01]  /*1ec20*/  MOV R82, R85 ;  /* 0x0000005500527202 */ /* 0x000fe20000000f00 */
[----:B------:R-:W-:Y:S02]  /*1ec30*/  IMAD.MOV.U32 R9, RZ, RZ, R8 ;  /* 0x000000ffff097224 */ /* 0x000fe400078e0008 */
[----:B------:R-:W-:-:S07]  /*1ec40*/  IMAD.MOV.U32 R98, RZ, RZ, R97 ;  /* 0x000000ffff627224 */ /* 0x000fce00078e0061 */
.L_x_22129:
[----:B------:R-:W-:Y:S05]  /*1ec50*/  BSYNC.RECONVERGENT B1 ;  /* 0x0000000000017941 */ /* 0x000fea0003800200 */
.L_x_22127:
        /* <DEDUP_REMOVED lines=11> */
.L_x_22131:
[----:B------:R-:W-:Y:S01]  /*1ed10*/  MOV R6, R7 ;  /* 0x0000000700067202 */ /* 0x000fe20000000f00 */
[----:B------:R-:W-:Y:S01]  /*1ed20*/  IMAD.MOV.U32 R8, RZ, RZ, R9 ;  /* 0x000000ffff087224 */ /* 0x000fe200078e0009 */
[----:B------:R-:W-:Y:S01]  /*1ed30*/  MOV R97, R96 ;  /* 0x0000006000617202 */ /* 0x000fe20000000f00 */
[----:B------:R-:W-:-:S07]  /*1ed40*/  IMAD.MOV.U32 R85, RZ, RZ, R84 ;  /* 0x000000ffff557224 */ /* 0x000fce00078e0054 */
.L_x_22132:
[----:B------:R-:W-:Y:S05]  /*1ed50*/  BSYNC.RECONVERGENT B1 ;  /* 0x0000000000017941 */ /* 0x000fea0003800200 */
.L_x_22130:
        /* <DEDUP_REMOVED lines=11> */
.L_x_22134:
[----:B------:R-:W-:Y:S01]  /*1ee10*/  IMAD.MOV.U32 R7, RZ, RZ, R6 ;  /* 0x000000ffff077224 */ /* 0x000fe200078e0006 */
[----:B------:R-:W-:Y:S01]  /*1ee20*/  MOV R9, R8 ;  /* 0x0000000800097202 */ /* 0x000fe20000000f00 */
[----:B------:R-:W-:Y:S02]  /*1ee30*/  IMAD.MOV.U32 R84, RZ, RZ, R87 ;  /* 0x000000ffff547224 */ /* 0x000fe400078e0057 */
[----:B------:R-:W-:-:S07]  /*1ee40*/  IMAD.MOV.U32 R96, RZ, RZ, R3 ;  /* 0x000000ffff607224 */ /* 0x000fce00078e0003 */
.L_x_22135:
[----:B------:R-:W-:Y:S05]  /*1ee50*/  BSYNC.RECONVERGENT B1 ;  /* 0x0000000000017941 */ /* 0x000fea0003800200 */
.L_x_22133:
        /* <DEDUP_REMOVED lines=11> */
.L_x_22137:
[----:B------:R-:W-:Y:S01]  /*1ef10*/  MOV R87, R86 ;  /* 0x0000005600577202 */ /* 0x000fe20000000f00 */
[----:B------:R-:W-:Y:S01]  /*1ef20*/  IMAD.MOV.U32 R3, RZ, RZ, R2 ;  /* 0x000000ffff037224 */ /* 0x000fe200078e0002 */
[----:B------:R-:W-:Y:S01]  /*1ef30*/  MOV R2, R9 ;  /* 0x0000000900027202 */ /* 0x000fe20000000f00 */
[----:B------:R-:W-:Y:S02]  /*1ef40*/  IMAD.MOV.U32 R162, RZ, RZ, R7 ;  /* 0x000000ffffa27224 */ /* 0x000fe400078e0007 */
[----:B------:R-:W-:Y:S02]  /*1ef50*/  IMAD.MOV.U32 R160, RZ, RZ, R9 ;  /* 0x000000ffffa07224 */ /* 0x000fe400078e0009 */
[----:B------:R-:W-:-:S07]  /*1ef60*/  IMAD.MOV.U32 R86, RZ, RZ, R7 ;  /* 0x000000ffff567224 */ /* 0x000fce00078e0007 */
.L_x_22138:
[----:B------:R-:W-:Y:S05]  /*1ef70*/  BSYNC.RECONVERGENT B1 ;  /* 0x0000000000017941 */ /* 0x000fea0003800200 */
.L_x_22136:
        /* <DEDUP_REMOVED lines=9> */
[----:B------:R-:W-:Y:S04]  /*1f010*/  LDS.128 R4, [UR4+0x5d0] ;  /* 0x0005d004ff047984 */ /* 0x000fe80008000c00 */
[----:B------:R-:W-:Y:S04]  /*1f020*/  LDS.128 R92, [UR4+0x580] ;  /* 0x00058004ff5c7984 */ /* 0x000fe80008000c00 */
[----:B------:R-:W-:Y:S04]  /*1f030*/  LDS.128 R88, [UR4+0x590] ;  /* 0x00059004ff587984 */ /* 0x000fe80008000c00 */
[----:B------:R-:W4:Y:S04]  /*1f040*/  LDS.64 R158, [UR4+0x418] ;  /* 0x00041804ff9e7984 */ /* 0x000f280008000a00 */
[----:B0-----:R-:W-:Y:S04]  /*1f050*/  STL.64 [R1+0x1f8], R8 ;  /* 0x0001f80801007387 */ /* 0x001fe80000100a00 */
[----:B------:R-:W-:Y:S04]  /*1f060*/  STL.64 [R1+0x200], R10 ;  /* 0x0002000a01007387 */ /* 0x000fe80000100a00 */
[----:B-1----:R-:W-:Y:S04]  /*1f070*/  STL.64 [R1+0x1e8], R12 ;  /* 0x0001e80c01007387 */ /* 0x002fe80000100a00 */
[----:B------:R-:W-:Y:S04]  /*1f080*/  STL.64 [R1+0x1f0], R14 ;  /* 0x0001f00e01007387 */ /* 0x000fe80000100a00 */
[----:B--2---:R-:W-:Y:S04]  /*1f090*/  STL.64 [R1+0x1d8], R20 ;  /* 0x0001d81401007387 */ /* 0x004fe80000100a00 */
[----:B------:R-:W-:Y:S04]  /*1f0a0*/  STL.64 [R1+0x1e0], R22 ;  /* 0x0001e01601007387 */ /* 0x000fe80000100a00 */
[----:B---3--:R-:W-:Y:S04]  /*1f0b0*/  STL.64 [R1+0x1c8], R16 ;  /* 0x0001c81001007387 */ /* 0x008fe80000100a00 */
[----:B------:R-:W-:Y:S01]  /*1f0c0*/  STL.64 [R1+0x1d0], R18 ;  /* 0x0001d01201007387 */ /* 0x000fe20000100a00 */
[----:B----4-:R-:W-:-:S03]  /*1f0d0*/  FSETP.GT.FTZ.AND P0, PT, R161, R158, PT ;  /* 0x0000009ea100720b */ /* 0x010fc60003f14000 */
[----:B------:R-:W-:Y:S01]  /*1f0e0*/  STL.64 [R1+0x1b8], R4 ;  /* 0x0001b80401007387 */ /* 0x000fe20000100a00 */
[----:B------:R-:W-:Y:S02]  /*1f0f0*/  FSEL R2, R161, R158, P0 ;  /* 0x0000009ea1027208 */ /* 0x000fe40000000000 */
[----:B------:R-:W-:Y:S01]  /*1f100*/  FSEL R161, R158, R161, P0 ;  /* 0x000000a19ea17208 */ /* 0x000fe20000000000 */
[----:B------:R-:W-:Y:S01]  /*1f110*/  STL.64 [R1+0x1c0], R6 ;  /* 0x0001c00601007387 */ /* 0x000fe20000100a00 */
[----:B------:R-:W-:-:S03]  /*1f120*/  FSEL R86, R164, R159, P0 ;  /* 0x0000009fa4567208 */ /* 0x000fc60000000000 */
[----:B------:R-:W0:Y:S01]  /*1f130*/  LDS.128 R8, [UR4+0x5c0] ;  /* 0x0005c004ff087984 */ /* 0x000e220008000c00 */
[----:B------:R-:W-:-:S03]  /*1f140*/  FADD.FTZ R161, -R2, R161 ;  /* 0x000000a102a17221 */ /* 0x000fc60000010100 */
[----:B------:R-:W1:Y:S01]  /*1f150*/  LDS.128 R12, [UR4+0x5b0] ;  /* 0x0005b004ff0c7984 */ /* 0x000e620008000c00 */
[----:B------:R-:W-:-:S03]  /*1f160*/  FMUL.FTZ R161, R161, 1.4426950216293334961 ;  /* 0x3fb8aa3ba1a17820 */ /* 0x000fc60000410000 */
[----:B------:R-:W2:Y:S03]  /*1f170*/  LDS.128 R20, [UR4+0x5a0] ;  /* 0x0005a004ff147984 */ /* 0x000ea60008000c00 */
[----:B------:R-:W3:Y:S01]  /*1f180*/  MUFU.EX2 R161, R161 ;  /* 0x000000a100a17308 */ /* 0x000ee20000000800 */
[----:B------:R-:W4:Y:S04]  /*1f190*/  LDS.128 R16, [UR4+0x570] ;  /* 0x00057004ff107984 */ /* 0x000f280008000c00 */
[----:B------:R-:W5:Y:S04]  /*1f1a0*/  LDS.128 R4, [UR4+0x560] ;  /* 0x00056004ff047984 */ /* 0x000f680008000c00 */
[----:B------:R-:W-:Y:S04]  /*1f1b0*/  STL.64 [R1+0x168], R92 ;  /* 0x0001685c01007387 */ /* 0x000fe80000100a00 */
[----:B------:R-:W-:Y:S04]  /*1f1c0*/  STL.64 [R1+0x170], R94 ;  /* 0x0001705e01007387 */ /* 0x000fe80000100a00 */
[----:B------:R-:W3:Y:S04]  /*1f1d0*/  LDS.128 R92, [UR4+0x510] ;  /* 0x00051004ff5c7984 */ /* 0x000ee80008000c00 */
        /* <DEDUP_REMOVED lines=8> */
[----:B----4-:R-:W-:Y:S04]  /*1f260*/  STL.64 [R1+0x158], R16 ;  /* 0x0001581001007387 */ /* 0x010fe80000100a00 */
[----:B------:R-:W-:Y:S04]  /*1f270*/  STL.64 [R1+0x160], R18 ;  /* 0x0001601201007387 */ /* 0x000fe80000100a00 */
[----:B-----5:R-:W-:Y:S04]  /*1f280*/  STL.64 [R1+0x148], R4 ;  /* 0x0001480401007387 */ /* 0x020fe80000100a00 */
[----:B------:R-:W-:Y:S04]  /*1f290*/  STL.64 [R1+0x150], R6 ;  /* 0x0001500601007387 */ /* 0x000fe80000100a00 */
[----:B------:R-:W0:Y:S04]  /*1f2a0*/  LDS.128 R8, [UR4+0x550] ;  /* 0x00055004ff087984 */ /* 0x000e280008000c00 */
[----:B------:R-:W1:Y:S04]  /*1f2b0*/  LDS.128 R12, [UR4+0x540] ;  /* 0x00054004ff0c7984 */ /* 0x000e680008000c00 */
[----:B------:R-:W2:Y:S04]  /*1f2c0*/  LDS.128 R20, [UR4+0x520] ;  /* 0x00052004ff147984 */ /* 0x000ea80008000c00 */
[----:B------:R-:W4:Y:S04]  /*1f2d0*/  LDS.128 R16, [UR4+0x500] ;  /* 0x00050004ff107984 */ /* 0x000f280008000c00 */
[----:B------:R-:W5:Y:S04]  /*1f2e0*/  LDS.128 R4, [UR4+0x4f0] ;  /* 0x0004f004ff047984 */ /* 0x000f680008000c00 */
[----:B---3--:R-:W-:Y:S04]  /*1f2f0*/  STL.64 [R1+0xf8], R92 ;  /* 0x0000f85c01007387 */ /* 0x008fe80000100a00 */
[----:B------:R-:W-:Y:S04]  /*1f300*/  STL.64 [R1+0x100], R94 ;  /* 0x0001005e01007387 */ /* 0x000fe80000100a00 */
[----:B------:R-:W3:Y:S04]  /*1f310*/  LDS.128 R88, [UR4+0x530] ;  /* 0x00053004ff587984 */ /* 0x000ee80008000c00 */
[----:B------:R-:W3:Y:S04]  /*1f320*/  LDS.128 R92, [UR4+0x4a0] ;  /* 0x0004a004ff5c7984 */ /* 0x000ee80008000c00 */
[----:B------:R-:W-:Y:S04]  /*1f330*/  STL.64 [R1], R158 ;  /* 0x0000009e01007387 */ /* 0x000fe80000100a00 */
        /* <DEDUP_REMOVED lines=17> */
[----:B------:R-:W-:Y:S04]  /*1f450*/  STL.64 [R1+0x88], R92 ;  /* 0x0000885c01007387 */ /* 0x000fe80000100a00 */
[----:B------:R-:W-:Y:S04]  /*1f460*/  STL.64 [R1+0x90], R94 ;  /* 0x0000905e01007387 */ /* 0x000fe80000100a00 */
[----:B------:R-:W3:Y:S04]  /*1f470*/  LDS.128 R88, [UR4+0x480] ;  /* 0x00048004ff587984 */ /* 0x000ee80008000c00 */
        /* <DEDUP_REMOVED lines=15> */
[----:B------:R-:W5:Y:S04]  /*1f570*/  LDS.128 R92, [UR4+0x420] ;  /* 0x00042004ff5c7984 */ /* 0x000f680008000c00 */
[----:B---3--:R-:W-:Y:S04]  /*1f580*/  STL.64 [R1+0x68], R88 ;  /* 0x0000685801007387 */ /* 0x008fe80000100a00 */
[----:B------:R-:W-:Y:S04]  /*1f590*/  STL.64 [R1+0x70], R90 ;  /* 0x0000705a01007387 */ /* 0x000fe80000100a00 */
[----:B0-----:R-:W-:Y:S04]  /*1f5a0*/  STL.64 [R1+0x58], R8 ;  /* 0x0000580801007387 */ /* 0x001fe80000100a00 */
[----:B------:R-:W-:Y:S04]  /*1f5b0*/  STL.64 [R1+0x60], R10 ;  /* 0x0000600a01007387 */ /* 0x000fe80000100a00 */
[----:B-1----:R-:W-:Y:S04]  /*1f5c0*/  STL.64 [R1+0x48], R12 ;  /* 0x0000480c01007387 */ /* 0x002fe80000100a00 */
[----:B------:R-:W-:Y:S04]  /*1f5d0*/  STL.64 [R1+0x50], R14 ;  /* 0x0000500e01007387 */ /* 0x000fe80000100a00 */
[----:B--2---:R-:W-:Y:S04]  /*1f5e0*/  STL.64 [R1+0x40], R6 ;  /* 0x0000400601007387 */ /* 0x004fe80000100a00 */
[----:B----4-:R-:W-:Y:S04]  /*1f5f0*/  STL.64 [R1+0x28], R16 ;  /* 0x0000281001007387 */ /* 0x010fe80000100a00 */
[----:B------:R-:W-:Y:S04]  /*1f600*/  STL.64 [R1+0x30], R18 ;  /* 0x0000301201007387 */ /* 0x000fe80000100a00 */
[----:B-----5:R-:W-:Y:S04]  /*1f610*/  STL.64 [R1+0x18], R20 ;  /* 0x0000181401007387 */ /* 0x020fe80000100a00 */
[----:B------:R-:W-:Y:S04]  /*1f620*/  STL.64 [R1+0x20], R22 ;  /* 0x0000201601007387 */ /* 0x000fe80000100a00 */
[----:B------:R-:W-:Y:S04]  /*1f630*/  STL.64 [R1+0x8], R92 ;  /* 0x0000085c01007387 */ /* 0x000fe80000100a00 */
[----:B------:R-:W-:Y:S04]  /*1f640*/  STL.64 [R1+0x10], R94 ;  /* 0x0000105e01007387 */ /* 0x000fe80000100a00 */
[----:B------:R0:W-:Y:S02]  /*1f650*/  STL.64 [R1+0x38], R4 ;  /* 0x0000380401007387 */ /* 0x0001e40000100a00 */
[----:B0-----:R-:W-:-:S02]  /*1f660*/  FSEL R5, R159, R164, P0 ;  /* 0x000000a49f057208 */ /* 0x001fc40000000000 */
[----:B------:R-:W-:-:S03]  /*1f670*/  MOV R4, R0 ;  /* 0x0000000000047202 */ /* 0x000fc60000000f00 */
[----:B------:R-:W-:Y:S01]  /*1f680*/  FFMA.FTZ R86, R5, R161, R86 ;  /* 0x000000a105567223 */ /* 0x000fe20000010056 */
[----:B------:R-:W-:-:S07]  /*1f690*/  IMAD.MOV.U32 R5, RZ, RZ, RZ ;  /* 0x000000ffff057224 */ /* 0x000fce00078e00ff */
.L_x_22329:
        /* <DEDUP_REMOVED lines=20> */
.L_x_22141:
[----:B------:R-:W-:Y:S01]  /*1f7e0*/  MOV R6, R25 ;  /* 0x0000001900067202 */ /* 0x000fe20000000f00 */
[----:B------:R-:W-:Y:S01]  /*1f7f0*/  IMAD.MOV.U32 R8, RZ, RZ, R157 ;  /* 0x000000ffff087224 */ /* 0x000fe200078e009d */
[----:B------:R-:W-:Y:S01]  /*1f800*/  MOV R157, R156 ;  /* 0x0000009c009d7202 */ /* 0x000fe20000000f00 */
[----:B------:R-:W-:-:S07]  /*1f810*/  IMAD.MOV.U32 R25, RZ, RZ, R24 ;  /* 0x000000ffff197224 */ /* 0x000fce00078e0018 */
.L_x_22142:
[----:B------:R-:W-:Y:S05]  /*1f820*/  BSYNC.RECONVERGENT B1 ;  /* 0x0000000000017941 */ /* 0x000fea0003800200 */
.L_x_22140:
        /* <DEDUP_REMOVED lines=11> */
.L_x_22144:
[----:B------:R-:W-:Y:S01]  /*1f8e0*/  IMAD.MOV.U32 R7, RZ, RZ, R6 ;  /* 0x000000ffff077224 */ /* 0x000fe200078e0006 */
[----:B------:R-:W-:Y:S01]  /*1f8f0*/  MOV R9, R8 ;  /* 0x0000000800097202 */ /* 0x000fe20000000f00 */
[----:B------:R-:W-:Y:S02]  /*1f900*/  IMAD.MOV.U32 R24, RZ, RZ, R27 ;  /* 0x000000ffff187224 */ /* 0x000fe400078e001b */
[----:B------:R-:W-:-:S07]  /*1f910*/  IMAD.MOV.U32 R156, RZ, RZ, R155 ;  /* 0x000000ffff9c7224 */ /* 0x000fce00078e009b */
.L_x_22145:
[----:B------:R-:W-:Y:S05]  /*1f920*/  BSYNC.RECONVERGENT B1 ;  /* 0x0000000000017941 */ /* 0x000fea0003800200 */
.L_x_22143:
        /* <DEDUP_REMOVED lines=11> */
.L_x_22147:
[----:B------:R-:W-:Y:S01]  /*1f9e0*/  IMAD.MOV.U32 R6, RZ, RZ, R7 ;  /* 0x000000ffff067224 */ /* 0x000fe200078e0007 */
[----:B------:R-:W-:Y:S01]  /*1f9f0*/  MOV R27, R26 ;  /* 0x0000001a001b7202 */ /* 0x000fe20000000f00 */
[----:B------:R-:W-:Y:S02]  /*1fa00*/  IMAD.MOV.U32 R8, RZ, RZ, R9 ;  /* 0x000000ffff087224 */ /* 0x000fe400078e0009 */
[----:B------:R-:W-:-:S07]  /*1fa10*/  IMAD.MOV.U32 R155, RZ, RZ, R154 ;  /* 0x000000ffff9b7224 */ /* 0x000fce00078e009a */
.L_x_22148:
[----:B------:R-:W-:Y:S05]  /*1fa20*/  BSYNC.RECONVERGENT B1 ;  /* 0x0000000000017941 */ /* 0x000fea0003800200 */
.L_x_22146:
        /* <DEDUP_REMOVED lines=11> */
.L_x_22150:
[----:B------:R-:W-:Y:S01]  /*1fae0*/  MOV R7, R6 ;  /* 0x0000000600077202 */ /* 0x000fe20000000f00 */
[----:B------:R-:W-:Y:S01]  /*1faf0*/  IMAD.MOV.U32 R9, RZ, RZ, R8 ;  /* 0x000000ffff097224 */ /* 0x000fe200078e0008 */
[----:B------:R-:W-:Y:S01]  /*1fb00*/  MOV R154, R153 ;  /* 0x00000099009a7202 */ /* 0x000fe20000000f00 */
[----:B------:R-:W-:-:S07]  /*1fb10*/  IMAD.MOV.U32 R26, RZ, RZ, R29 ;  /* 0x000000ffff1a7224 */ /* 0x000fce00078e001d */
.L_x_22151:
[----:B------:R-:W-:Y:S05]  /*1fb20*/  BSYNC.RECONVERGENT B1 ;  /* 0x0000000000017941 */ /* 0x000fea0003800200 */
.L_x_22149:
        /* <DEDUP_REMOVED lines=11> */
.L_x_22153:
[----:B------:R-:W-:Y:S01]  /*1fbe0*/  IMAD.MOV.U32 R6, RZ, RZ, R7 ;  /* 0x000000ffff067224 */ /* 0x000fe200078e0007 */
[----:B------:R-:W-:Y:S01]  /*1fbf0*/  MOV R8, R9 ;  /* 0x0000000900087202 */ /* 0x000fe20000000f00 */
[----:B------:R-:W-:Y:S02]  /*1fc00*/  IMAD.MOV.U32 R29, RZ, RZ, R28 ;  /* 0x000000ffff1d7224 */ /* 0x000fe400078e001c */
[----:B------:R-:W-:-:S07]  /*1fc10*/  IMAD.MOV.U32 R153, RZ, RZ, R152 ;  /* 0x000000ffff997224 */ /* 0x000fce00078e0098 */
.L_x_22154:
[----:B------:R-:W-:Y:S05]  /*1fc20*/  BSYNC.RECONVERGENT B1 ;  /* 0x0000000000017941 */ /* 0x000fea0003800200 */
.L_x_22152:
        /* <DEDUP_REMOVED lines=11> */
.L_x_22156:
[----:B------:R-:W-:Y:S01]  /*1fce0*/  IMAD.MOV.U32 R7, RZ, RZ, R6 ;  /* 0x000000ffff077224 */ /* 0x000fe200078e0006 */
[----:B------:R-:W-:Y:S01]  /*1fcf0*/  MOV R28, R31 ;  /* 0x0000001f001c7202 */ /* 0x000fe20000000f00 */
[----:B------:R-:W-:Y:S02]  /*1fd00*/  IMAD.MOV.U32 R9, RZ, RZ, R8 ;  /* 0x000000ffff097224 */ /* 0x000fe400078e0008 */
[----:B------:R-:W-:-:S07]  /*1fd10*/  IMAD.MOV.U32 R152, RZ, RZ, R151 ;  /* 0x000000ffff987224 */ /* 0x000fce00078e0097 */
.L_x_22157:
[----:B------:R-:W-:Y:S05]  /*1fd20*/  BSYNC.RECONVERGENT B1 ;  /* 0x0000000000017941 */ /* 0x000fea0003800200 */
.L_x_22155:
        /* <DEDUP_REMOVED lines=11> */
.L_x_22159:
[----:B------:R-:W-:Y:S01]  /*1fde0*/  MOV R6, R7 ;  /* 0x0000000700067202 */ /* 0x000fe20000000f00 */
[----:B------:R-:W-:Y:S01]  /*1fdf0*/  IMAD.MOV.U32 R8, RZ, RZ, R9 ;  /* 0x000000ffff087224 */ /* 0x000fe200078e0009 */
[----:B------:R-:W-:Y:S01]  /*1fe00*/  MOV R151, R150 ;  /* 0x0000009600977202 */ /* 0x000fe20000000f00 */
[----:B------:R-:W-:-:S07]  /*1fe10*/  IMAD.MOV.U32 R31, RZ, RZ, R30 ;  /* 0x000000ffff1f7224 */ /* 0x000fce00078e001e */
.L_x_22160:
[----:B------:R-:W-:Y:S05]  /*1fe20*/  BSYNC.RECONVERGENT B1 ;  /* 0x0000000000017941 */ /* 0x000fea0003800200 */
.L_x_22158:
        /* <DEDUP_REMOVED lines=11> */
.L_x_22162:
[----:B------:R-:W-:Y:S01]  /*1fee0*/  IMAD.MOV.U32 R7, RZ, RZ, R6 ;  /* 0x000000ffff077224 */ /* 0x000fe200078e0006 */
[----:B------:R-:W-:Y:S01]  /*1fef0*/  MOV R9, R8 ;  /* 0x0000000800097202 */ /* 0x000fe20000000f00 */
[----:B------:R-:W-:Y:S02]  /*1ff00*/  IMAD.MOV.U32 R30, RZ, RZ, R33 ;  /* 0x000000ffff1e7224 */ /* 0x000fe400078e0021 */
[----:B------:R-:W-:-:S07]  /*1ff10*/  IMAD.MOV.U32 R150, RZ, RZ, R149 ;  /* 0x000000ffff967224 */ /* 0x000fce00078e0095 */
.L_x_22163:
[----:B------:R-:W-:Y:S05]  /*1ff20*/  BSYNC.RECONVERGENT B1 ;  /* 0x0000000000017941 */ /* 0x000fea0003800200 */
.L_x_22161:
        /* <DEDUP_REMOVED lines=11> */
.L_x_22165:
[----:B------:R-:W-:Y:S01]  /*1ffe0*/  IMAD.MOV.U32 R6, RZ, RZ, R7 ;  /* 0x000000ffff067224 */ /* 0x000fe200078e0007 */
[----:B------:R-:W-:Y:S01]  /*1fff0*/  MOV R33, R32 ;  /* 0x0000002000217202 */ /* 0x000fe20000000f00 */
[----:B------:R-:W-:Y:S02]  /*20000*/  IMAD.MOV.U32 R8, RZ, RZ, R9 ;  /* 0x000000ffff087224 */ /* 0x000fe400078e0009 */
[----:B------:R-:W-:-:S07]  /*20010*/  IMAD.MOV.U32 R149, RZ, RZ, R148 ;  /* 0x000000ffff957224 */ /* 0x000fce00078e0094 */
.L_x_22166:
[----:B------:R-:W-:Y:S05]  /*20020*/  BSYNC.RECONVERGENT B1 ;  /* 0x0000000000017941 */ /* 0x000fea0003800200 */
.L_x_22164:
        /* <DEDUP_REMOVED lines=11> */
.L_x_22168:
[----:B------:R-:W-:Y:S01]  /*200e0*/  MOV R7, R6 ;  /* 0x0000000600077202 */ /* 0x000fe20000000f00 */
[----:B------:R-:W-:Y:S01]  /*200f0*/  IMAD.MOV.U32 R9, RZ, RZ, R8 ;  /* 0x000000ffff097224 */ /* 0x000fe200078e0008 */
[----:B------:R-:W-:Y:S01]  /*20100*/  MOV R148, R147 ;  /* 0x0000009300947202 */ /* 0x000fe20000000f00 */
[----:B------:R-:W-:-:S07]  /*20110*/  IMAD.MOV.U32 R32, RZ, RZ, R35 ;  /* 0x000000ffff207224 */ /* 0x000fce00078e0023 */
.L_x_22169:
[----:B------:R-:W-:Y:S05]  /*20120*/  BSYNC.RECONVERGENT B1 ;  /* 0x0000000000017941 */ /* 0x000fea0003800200 */
.L_x_22167:
        /* <DEDUP_REMOVED lines=11> */
.L_x_22171:
[----:B------:R-:W-:Y:S01]  /*201e0*/  IMAD.MOV.U32 R6, RZ, RZ, R7 ;  /* 0x000000ffff067224 */ /* 0x000fe200078e0007 */
[----:B------:R-:W-:Y:S01]  /*201f0*/  MOV R8, R9 ;  /* 0x0000000900087202 */ /* 0x000fe20000000f00 */
[----:B------:R-:W-:Y:S02]  /*20200*/  IMAD.MOV.U32 R35, RZ, RZ, R34 ;  /* 0x000000ffff237224 */ /* 0x000fe400078e0022 */
[----:B------:R-:W-:-:S07]  /*20210*/  IMAD.MOV.U32 R147, RZ, RZ, R146 ;  /* 0x000000ffff937224 */ /* 0x000fce00078e0092 */
.L_x_22172:
[----:B------:R-:W-:Y:S05]  /*20220*/  BSYNC.RECONVERGENT B1 ;  /* 0x0000000000017941 */ /* 0x000fea0003800200 */
.L_x_22170:
        /* <DEDUP_REMOVED lines=11> */
.L_x_22174:
[----:B------:R-:W-:Y:S01]  /*202e0*/  IMAD.MOV.U32 R7, RZ, RZ, R6 ;  /* 0x000000ffff077224 */ /* 0x000fe200078e0006 */
[----:B------:R-:W-:Y:S01]  /*202f0*/  MOV R34, R37 ;  /* 0x0000002500227202 */ /* 0x000fe20000000f00 */
[----:B------:R-:W-:Y:S02]  /*20300*/  IMAD.MOV.U32 R9, RZ, RZ, R8 ;  /* 0x000000ffff097224 */ /* 0x000fe400078e0008 */
[----:B------:R-:W-:-:S07]  /*20310*/  IMAD.MOV.U32 R146, RZ, RZ, R145 ;  /* 0x000000ffff927224 */ /* 0x000fce00078e0091 */
.L_x_22175:
[----:B------:R-:W-:Y:S05]  /*20320*/  BSYNC.RECONVERGENT B1 ;  /* 0x0000000000017941 */ /* 0x000fea0003800200 */
.L_x_22173:
        /* <DEDUP_REMOVED lines=11> */
.L_x_22177:
[----:B------:R-:W-:Y:S01]  /*203e0*/  MOV R6, R7 ;  /* 0x0000000700067202 */ /* 0x000fe20000000f00 */
[----:B------:R-:W-:Y:S01]  /*203f0*/  IMAD.MOV.U32 R8, RZ, RZ, R9 ;  /* 0x000000ffff087224 */ /* 0x000fe200078e0009 */
[----:B------:R-:W-:Y:S01]  /*20400*/  MOV R145, R144 ;  /* 0x0000009000917202 */ /* 0x000fe20000000f00 */
[----:B------:R-:W-:-:S07]  /*20410*/  IMAD.MOV.U32 R37, RZ, RZ, R36 ;  /* 0x000000ffff257224 */ /* 0x000fce00078e0024 */
.L_x_22178:
[----:B------:R-:W-:Y:S05]  /*20420*/  BSYNC.RECONVERGENT B1 ;  /* 0x0000000000017941 */ /* 0x000fea0003800200 */
.L_x_22176:
        /* <DEDUP_REMOVED lines=11> */
.L_x_22180:
[----:B------:R-:W-:Y:S01]  /*204e0*/  IMAD.MOV.U32 R7, RZ, RZ, R6 ;  /* 0x000000ffff077224 */ /* 0x000fe200078e0006 */
[----:B------:R-:W-:Y:S01]  /*204f0*/  MOV R9, R8 ;  /* 0x0000000800097202 */ /* 0x000fe20000000f00 */
[----:B------:R-:W-:Y:S02]  /*20500*/  IMAD.MOV.U32 R36, RZ, RZ, R39 ;  /* 0x000000ffff247224 */ /* 0x000fe400078e0027 */
[----:B------:R-:W-:-:S07]  /*20510*/  IMAD.MOV.U32 R144, RZ, RZ, R143 ;  /* 0x000000ffff907224 */ /* 0x000fce00078e008f */
.L_x_22181:
[----:B------:R-:W-:Y:S05]  /*20520*/  BSYNC.RECONVERGENT B1 ;  /* 0x0000000000017941 */ /* 0x000fea0003800200 */
.L_x_22179:
        /* <DEDUP_REMOVED lines=11> */
.L_x_22183:
[----:B------:R-:W-:Y:S01]  /*205e0*/  IMAD.MOV.U32 R6, RZ, RZ, R7 ;  /* 0x000000ffff067224 */ /* 0x000fe200078e0007 */
[----:B------:R-:W-:Y:S01]  /*205f0*/  MOV R39, R38 ;  /* 0x0000002600277202 */ /* 0x000fe20000000f00 */
[----:B------:R-:W-:Y:S02]  /*20600*/  IMAD.MOV.U32 R8, RZ, RZ, R9 ;  /* 0x000000ffff087224 */ /* 0x000fe400078e0009 */
[----:B------:R-:W-:-:S07]  /*20610*/  IMAD.MOV.U32 R143, RZ, RZ, R142 ;  /* 0x000000ffff8f7224 */ /* 0x000fce00078e008e */
.L_x_22184:
[----:B------:R-:W-:Y:S05]  /*20620*/  BSYNC.RECONVERGENT B1 ;  /* 0x0000000000017941 */ /* 0x000fea0003800200 */
.L_x_22182:
        /* <DEDUP_REMOVED lines=11> */
.L_x_22186:
[----:B------:R-:W-:Y:S01]  /*206e0*/  MOV R7, R6 ;  /* 0x0000000600077202 */ /* 0x000fe20000000f00 */
[----:B------:R-:W-:Y:S01]  /*206f0*/  IMAD.MOV.U32 R9, RZ, RZ, R8 ;  /* 0x000000ffff097224 */ /* 0x000fe200078e0008 */
[----:B------:R-:W-:Y:S01]  /*20700*/  MOV R142, R141 ;  /* 0x0000008d008e7202 */ /* 0x000fe20000000f00 */
[----:B------:R-:W-:-:S07]  /*20710*/  IMAD.MOV.U32 R38, RZ, RZ, R41 ;  /* 0x000000ffff267224 */ /* 0x000fce00078e0029 */
.L_x_22187:
[----:B------:R-:W-:Y:S05]  /*20720*/  BSYNC.RECONVERGENT B1 ;  /* 0x0000000000017941 */ /* 0x000fea0003800200 */
.L_x_22185:
        /* <DEDUP_REMOVED lines=11> */
.L_x_22189:
[----:B------:R-:W-:Y:S01]  /*207e0*/  IMAD.MOV.U32 R6, RZ, RZ, R7 ;  /* 0x000000ffff067224 */ /* 0x000fe200078e0007 */
[----:B------:R-:W-:Y:S01]  /*207f0*/  MOV R8, R9 ;  /* 0x0000000900087202 */ /* 0x000fe20000000f00 */
[----:B------:R-:W-:Y:S02]  /*20800*/  IMAD.MOV.U32 R41, RZ, RZ, R40 ;  /* 0x000000ffff297224 */ /* 0x000fe400078e0028 */
[----:B------:R-:W-:-:S07]  /*20810*/  IMAD.MOV.U32 R141, RZ, RZ, R140 ;  /* 0x000000ffff8d7224 */ /* 0x000fce00078e008c */
.L_x_22190:
[----:B------:R-:W-:Y:S05]  /*20820*/  BSYNC.RECONVERGENT B1 ;  /* 0x0000000000017941 */ /* 0x000fea0003800200 */
.L_x_22188:
        /* <DEDUP_REMOVED lines=11> */
.L_x_22192:
[----:B------:R-:W-:Y:S01]  /*208e0*/  IMAD.MOV.U32 R7, RZ, RZ, R6 ;  /* 0x000000ffff077224 */ /* 0x000fe200078e0006 */
[----:B------:R-:W-:Y:S01]  /*208f0*/  MOV R40, R43 ;  /* 0x0000002b00287202 */ /* 0x000fe20000000f00 */
[----:B------:R-:W-:Y:S02]  /*20900*/  IMAD.MOV.U32 R9, RZ, RZ, R8 ;  /* 0x000000ffff097224 */ /* 0x000fe400078e0008 */
[----:B------:R-:W-:-:S07]  /*20910*/  IMAD.MOV.U32 R140, RZ, RZ, R139 ;  /* 0x000000ffff8c7224 */ /* 0x000fce00078e008b */
.L_x_22193:
[----:B------:R-:W-:Y:S05]  /*20920*/  BSYNC.RECONVERGENT B1 ;  /* 0x0000000000017941 */ /* 0x000fea0003800200 */
.L_x_22191:
        /* <DEDUP_REMOVED lines=11> */
.L_x_22195:
[----:B------:R-:W-:Y:S01]  /*209e0*/  MOV R6, R7 ;  /* 0x0000000700067202 */ /* 0x000fe20000000f00 */
[----:B------:R-:W-:Y:S01]  /*209f0*/  IMAD.MOV.U32 R8, RZ, RZ, R9 ;  /* 0x000000ffff087224 */ /* 0x000fe200078e0009 */
[----:B------:R-:W-:Y:S01]  /*20a00*/  MOV R139, R138 ;  /* 0x0000008a008b7202 */ /* 0x000fe20000000f00 */
[----:B------:R-:W-:-:S07]  /*20a10*/  IMAD.MOV.U32 R43, RZ, RZ, R42 ;  /* 0x000000ffff2b7224 */ /* 0x000fce00078e002a */
.L_x_22196:
[----:B------:R-:W-:Y:S05]  /*20a20*/  BSYNC.RECONVERGENT B1 ;  /* 0x0000000000017941 */ /* 0x000fea0003800200 */
.L_x_22194:
        /* <DEDUP_REMOVED lines=11> */
.L_x_22198:
[----:B------:R-:W-:Y:S01]  /*20ae0*/  IMAD.MOV.U32 R7, RZ, RZ, R6 ;  /* 0x000000ffff077224 */ /* 0x000fe200078e0006 */
[----:B------:R-:W-:Y:S01]  /*20af0*/  MOV R9, R8 ;  /* 0x0000000800097202 */ /* 0x000fe20000000f00 */
[----:B------:R-:W-:Y:S02]  /*20b00*/  IMAD.MOV.U32 R42, RZ, RZ, R45 ;  /* 0x000000ffff2a7224 */ /* 0x000fe400078e002d */
[----:B------:R-:W-:-:S07]  /*20b10*/  IMAD.MOV.U32 R138, RZ, RZ, R137 ;  /* 0x000000ffff8a7224 */ /* 0x000fce00078e0089 */
.L_x_22199:
[----:B------:R-:W-:Y:S05]  /*20b20*/  BSYNC.RECONVERGENT B1 ;  /* 0x0000000000017941 */ /* 0x000fea0003800200 */
.L_x_22197:
        /* <DEDUP_REMOVED lines=11> */
.L_x_22201:
[----:B------:R-:W-:Y:S01]  /*20be0*/  IMAD.MOV.U32 R6, RZ, RZ, R7 ;  /* 0x000000ffff067224 */ /* 0x000fe200078e0007 */
[----:B------:R-:W-:Y:S01]  /*20bf0*/  MOV R45, R44 ;  /* 0x0000002c002d7202 */ /* 0x000fe20000000f00 */
[----:B------:R-:W-:Y:S02]  /*20c00*/  IMAD.MOV.U32 R8, RZ, RZ, R9 ;  /* 0x000000ffff087224 */ /* 0x000fe400078e0009 */
[----:B------:R-:W-:-:S07]  /*20c10*/  IMAD.MOV.U32 R137, RZ, RZ, R136 ;  /* 0x000000ffff897224 */ /* 0x000fce00078e0088 */
.L_x_22202:
[----:B------:R-:W-:Y:S05]  /*20c20*/  BSYNC.RECONVERGENT B1 ;  /* 0x0000000000017941 */ /* 0x000fea0003800200 */
.L_x_22200:
        /* <DEDUP_REMOVED lines=11> */
.L_x_22204:
[----:B------:R-:W-:Y:S01]  /*20ce0*/  MOV R7, R6 ;  /* 0x0000000600077202 */ /* 0x000fe20000000f00 */
[----:B------:R-:W-:Y:S01]  /*20cf0*/  IMAD.MOV.U32 R9, RZ, RZ, R8 ;  /* 0x000000ffff097224 */ /* 0x000fe200078e0008 */
[----:B------:R-:W-:Y:S01]  /*20d00*/  MOV R136, R135 ;  /* 0x0000008700887202 */ /* 0x000fe20000000f00 */
[----:B------:R-:W-:-:S07]  /*20d10*/  IMAD.MOV.U32 R44, RZ, RZ, R47 ;  /* 0x000000ffff2c7224 */ /* 0x000fce00078e002f */
.L_x_22205:
[----:B------:R-:W-:Y:S05]  /*20d20*/  BSYNC.RECONVERGENT B1 ;  /* 0x0000000000017941 */ /* 0x000fea0003800200 */
.L_x_22203:
        /* <DEDUP_REMOVED lines=11> */
.L_x_22207:
[----:B------:R-:W-:Y:S01]  /*20de0*/  IMAD.MOV.U32 R6, RZ, RZ, R7 ;  /* 0x000000ffff067224 */ /* 0x000fe200078e0007 */
[----:B------:R-:W-:Y:S01]  /*20df0*/  MOV R8, R9 ;  /* 0x0000000900087202 */ /* 0x000fe20000000f00 */
[----:B------:R-:W-:Y:S02]  /*20e00*/  IMAD.MOV.U32 R47, RZ, RZ, R46 ;  /* 0x000000ffff2f7224 */ /* 0x000fe400078e002e */
[----:B------:R-:W-:-:S07]  /*20e10*/  IMAD.MOV.U32 R135, RZ, RZ, R134 ;  /* 0x000000ffff877224 */ /* 0x000fce00078e0086 */
.L_x_22208:
[----:B------:R-:W-:Y:S05]  /*20e20*/  BSYNC.RECONVERGENT B1 ;  /* 0x0000000000017941 */ /* 0x000fea0003800200 */
.L_x_22206:
        /* <DEDUP_REMOVED lines=11> */
.L_x_22210:
[----:B------:R-:W-:Y:S01]  /*20ee0*/  IMAD.MOV.U32 R7, RZ, RZ, R6 ;  /* 0x000000ffff077224 */ /* 0x000fe200078e0006 */
[----:B------:R-:W-:Y:S01]  /*20ef0*/  MOV R46, R49 ;  /* 0x00000031002e7202 */ /* 0x000fe20000000f00 */
[----:B------:R-:W-:Y:S02]  /*20f00*/  IMAD.MOV.U32 R9, RZ, RZ, R8 ;  /* 0x000000ffff097224 */ /* 0x000fe400078e0008 */
[----:B------:R-:W-:-:S07]  /*20f10*/  IMAD.MOV.U32 R134, RZ, RZ, R133 ;  /* 0x000000ffff867224 */ /* 0x000fce00078e0085 */
.L_x_22211:
[----:B------:R-:W-:Y:S05]  /*20f20*/  BSYNC.RECONVERGENT B1 ;  /* 0x0000000000017941 */ /* 0x000fea0003800200 */
.L_x_22209:
        /* <DEDUP_REMOVED lines=11> */
.L_x_22213:
[----:B------:R-:W-:Y:S01]  /*20fe0*/  MOV R6, R7 ;  /* 0x0000000700067202 */ /* 0x000fe20000000f00 */
[----:B------:R-:W-:Y:S01]  /*20ff0*/  IMAD.MOV.U32 R8, RZ, RZ, R9 ;  /* 0x000000ffff087224 */ /* 0x000fe200078e0009 */
[----:B------:R-:W-:Y:S01]  /*21000*/  MOV R133, R132 ;  /* 0x0000008400857202 */ /* 0x000fe20000000f00 */
[----:B------:R-:W-:-:S07]  /*21010*/  IMAD.MOV.U32 R49, RZ, RZ, R48 ;  /* 0x000000ffff317224 */ /* 0x000fce00078e0030 */
.L_x_22214:
[----:B------:R-:W-:Y:S05]  /*21020*/  BSYNC.RECONVERGENT B1 ;  /* 0x0000000000017941 */ /* 0x000fea0003800200 */
.L_x_22212:
        /* <DEDUP_REMOVED lines=11> */
.L_x_22216:
[----:B------:R-:W-:Y:S01]  /*210e0*/  IMAD.MOV.U32 R7, RZ, RZ, R6 ;  /* 0x000000ffff077224 */ /* 0x000fe200078e0006 */
[----:B------:R-:W-:Y:S01]  /*210f0*/  MOV R9, R8 ;  /* 0x0000000800097202 */ /* 0x000fe20000000f00 */
[----:B------:R-:W-:Y:S02]  /*21100*/  IMAD.MOV.U32 R48, RZ, RZ, R51 ;  /* 0x000000ffff307224 */ /* 0x000fe400078e0033 */
[----:B------:R-:W-:-:S07]  /*21110*/  IMAD.MOV.U32 R132, RZ, RZ, R131 ;  /* 0x000000ffff847224 */ /* 0x000fce00078e0083 */
.L_x_22217:
[----:B------:R-:W-:Y:S05]  /*21120*/  BSYNC.RECONVERGENT B1 ;  /* 0x0000000000017941 */ /* 0x000fea0003800200 */
.L_x_22215:
        /* <DEDUP_REMOVED lines=11> */
.L_x_22219:
[----:B------:R-:W-:Y:S01]  /*211e0*/  IMAD.MOV.U32 R6, RZ, RZ, R7 ;  /* 0x000000ffff067224 */ /* 0x000fe200078e0007 */
[----:B------:R-:W-:Y:S01]  /*211f0*/  MOV R51, R50 ;  /* 0x0000003200337202 */ /* 0x000fe20000000f00 */
[----:B------:R-:W-:Y:S02]  /*21200*/  IMAD.MOV.U32 R8, RZ, RZ, R9 ;  /* 0x000000ffff087224 */ /* 0x000fe400078e0009 */
[----:B------:R-:W-:-:S07]  /*21210*/  IMAD.MOV.U32 R131, RZ, RZ, R130 ;  /* 0x000000ffff837224 */ /* 0x000fce00078e0082 */
.L_x_22220:
[----:B------:R-:W-:Y:S05]  /*21220*/  BSYNC.RECONVERGENT B1 ;  /* 0x0000000000017941 */ /* 0x000fea0003800200 */
.L_x_22218:
        /* <DEDUP_REMOVED lines=11> */
.L_x_22222:
[----:B------:R-:W-:Y:S01]  /*212e0*/  MOV R7, R6 ;  /* 0x0000000600077202 */ /* 0x000fe20000000f00 */
[----:B------:R-:W-:Y:S01]  /*212f0*/  IMAD.MOV.U32 R9, RZ, RZ, R8 ;  /* 0x000000ffff097224 */ /* 0x000fe200078e0008 */
[----:B------:R-:W-:Y:S01]  /*21300*/  MOV R130, R129 ;  /* 0x0000008100827202 */ /* 0x000fe20000000f00 */
[----:B------:R-:W-:-:S07]  /*21310*/  IMAD.MOV.U32 R50, RZ, RZ, R53 ;  /* 0x000000ffff327224 */ /* 0x000fce00078e0035 */
.L_x_22223:
[----:B------:R-:W-:Y:S05]  /*21320*/  BSYNC.RECONVERGENT B1 ;  /* 0x0000000000017941 */ /* 0x000fea0003800200 */
.L_x_22221:
        /* <DEDUP_REMOVED lines=11> */
.L_x_22225:
[----:B------:R-:W-:Y:S01]  /*213e0*/  IMAD.MOV.U32 R6, RZ, RZ, R7 ;  /* 0x000000ffff067224 */ /* 0x000fe200078e0007 */
[----:B------:R-:W-:Y:S01]  /*213f0*/  MOV R8, R9 ;  /* 0x0000000900087202 */ /* 0x000fe20000000f00 */
[----:B------:R-:W-:Y:S02]  /*21400*/  IMAD.MOV.U32 R53, RZ, RZ, R52 ;  /* 0x000000ffff357224 */ /* 0x000fe400078e0034 */
[----:B------:R-:W-:-:S07]  /*21410*/  IMAD.MOV.U32 R129, RZ, RZ, R128 ;  /* 0x000000ffff817224 */ /* 0x000fce00078e0080 */
.L_x_22226:
[----:B------:R-:W-:Y:S05]  /*21420*/  BSYNC.RECONVERGENT B1 ;  /* 0x0000000000017941 */ /* 0x000fea0003800200 */
.L_x_22224:
        /* <DEDUP_REMOVED lines=11> */
.L_x_22228:
[----:B------:R-:W-:Y:S01]  /*214e0*/  IMAD.MOV.U32 R7, RZ, RZ, R6 ;  /* 0x000000ffff077224 */ /* 0x000fe200078e0006 */
[----:B------:R-:W-:Y:S01]  /*214f0*/  MOV R52, R55 ;  /* 0x0000003700347202 */ /* 0x000fe20000000f00 */
[----:B------:R-:W-:Y:S02]  /*21500*/  IMAD.MOV.U32 R9, RZ, RZ, R8 ;  /* 0x000000ffff097224 */ /* 0x000fe400078e0008 */
[----:B------:R-:W-:-:S07]  /*21510*/  IMAD.MOV.U32 R128, RZ, RZ, R127 ;  /* 0x000000ffff807224 */ /* 0x000fce00078e007f */
.L_x_22229:
[----:B------:R-:W-:Y:S05]  /*21520*/  BSYNC.RECONVERGENT B1 ;  /* 0x0000000000017941 */ /* 0x000fea0003800200 */
.L_x_22227:
        /* <DEDUP_REMOVED lines=11> */
.L_x_22231:
[----:B------:R-:W-:Y:S01]  /*215e0*/  MOV R6, R7 ;  /* 0x0000000700067202 */ /* 0x000fe20000000f00 */
[----:B------:R-:W-:Y:S01]  /*215f0*/  IMAD.MOV.U32 R8, RZ, RZ, R9 ;  /* 0x000000ffff087224 */ /* 0x000fe200078e0009 */
[----:B------:R-:W-:Y:S01]  /*21600*/  MOV R127, R126 ;  /* 0x0000007e007f7202 */ /* 0x000fe20000000f00 */
[----:B------:R-:W-:-:S07]  /*21610*/  IMAD.MOV.U32 R55, RZ, RZ, R54 ;  /* 0x000000ffff377224 */ /* 0x000fce00078e0036 */
.L_x_22232:
[----:B------:R-:W-:Y:S05]  /*21620*/  BSYNC.RECONVERGENT B1 ;  /* 0x0000000000017941 */ /* 0x000fea0003800200 */
.L_x_22230:
        /* <DEDUP_REMOVED lines=11> */
.L_x_22234:
[----:B------:R-:W-:Y:S01]  /*216e0*/  IMAD.MOV.U32 R7, RZ, RZ, R6 ;  /* 0x000000ffff077224 */ /* 0x000fe200078e0006 */
[----:B------:R-:W-:Y:S01]  /*216f0*/  MOV R9, R8 ;  /* 0x0000000800097202 */ /* 0x000fe20000000f00 */
[----:B------:R-:W-:Y:S02]  /*21700*/  IMAD.MOV.U32 R54, RZ, RZ, R57 ;  /* 0x000000ffff367224 */ /* 0x000fe400078e0039 */
[----:B------:R-:W-:-:S07]  /*21710*/  IMAD.MOV.U32 R126, RZ, RZ, R125 ;  /* 0x000000ffff7e7224 */ /* 0x000fce00078e007d */
.L_x_22235:
[----:B------:R-:W-:Y:S05]  /*21720*/  BSYNC.RECONVERGENT B1 ;  /* 0x0000000000017941 */ /* 0x000fea0003800200 */
.L_x_22233:
        /* <DEDUP_REMOVED lines=11> */
.L_x_22237:
[----:B------:R-:W-:Y:S01]  /*217e0*/  IMAD.MOV.U32 R6, RZ, RZ, R7 ;  /* 0x000000ffff067224 */ /* 0x000fe200078e0007 */
[----:B------:R-:W-:Y:S01]  /*217f0*/  MOV R57, R56 ;  /* 0x0000003800397202 */ /* 0x000fe20000000f00 */
[----:B------:R-:W-:Y:S02]  /*21800*/  IMAD.MOV.U32 R8, RZ, RZ, R9 ;  /* 0x000000ffff087224 */ /* 0x000fe400078e0009 */
[----:B------:R-:W-:-:S07]  /*21810*/  IMAD.MOV.U32 R125, RZ, RZ, R124 ;  /* 0x000000ffff7d7224 */ /* 0x000fce00078e007c */
.L_x_22238:
[----:B------:R-:W-:Y:S05]  /*21820*/  BSYNC.RECONVERGENT B1 ;  /* 0x0000000000017941 */ /* 0x000fea0003800200 */
.L_x_22236:
        /* <DEDUP_REMOVED lines=11> */
.L_x_22240:
[----:B------:R-:W-:Y:S01]  /*218e0*/  MOV R7, R6 ;  /* 0x0000000600077202 */ /* 0x000fe20000000f00 */
[----:B------:R-:W-:Y:S01]  /*218f0*/  IMAD.MOV.U32 R9, RZ, RZ, R8 ;  /* 0x000000ffff097224 */ /* 0x000fe200078e0008 */
[----:B------:R-:W-:Y:S01]  /*21900*/  MOV R124, R123 ;  /* 0x0000007b007c7202 */ /* 0x000fe20000000f00 */
[----:B------:R-:W-:-:S07]  /*21910*/  IMAD.MOV.U32 R56, RZ, RZ, R59 ;  /* 0x000000ffff387224 */ /* 0x000fce00078e003b */
.L_x_22241:
[----:B------:R-:W-:Y:S05]  /*21920*/  BSYNC.RECONVERGENT B1 ;  /* 0x0000000000017941 */ /* 0x000fea0003800200 */
.L_x_22239:
        /* <DEDUP_REMOVED lines=11> */
.L_x_22243:
[----:B------:R-:W-:Y:S01]  /*219e0*/  IMAD.MOV.U32 R6, RZ, RZ, R7 ;  /* 0x000000ffff067224 */ /* 0x000fe200078e0007 */
[----:B------:R-:W-:Y:S01]  /*219f0*/  MOV R8, R9 ;  /* 0x0000000900087202 */ /* 0x000fe20000000f00 */
[----:B------:R-:W-:Y:S02]  /*21a00*/  IMAD.MOV.U32 R59, RZ, RZ, R58 ;  /* 0x000000ffff3b7224 */ /* 0x000fe400078e003a */
[----:B------:R-:W-:-:S07]  /*21a10*/  IMAD.MOV.U32 R123, RZ, RZ, R122 ;  /* 0x000000ffff7b7224 */ /* 0x000fce00078e007a */
.L_x_22244:
[----:B------:R-:W-:Y:S05]  /*21a20*/  BSYNC.RECONVERGENT B1 ;  /* 0x0000000000017941 */ /* 0x000fea0003800200 */
.L_x_22242:
        /* <DEDUP_REMOVED lines=11> */
.L_x_22246:
[----:B------:R-:W-:Y:S01]  /*21ae0*/  IMAD.MOV.U32 R7, RZ, RZ, R6 ;  /* 0x000000ffff077224 */ /* 0x000fe200078e0006 */
[----:B------:R-:W-:Y:S01]  /*21af0*/  MOV R58, R61 ;  /* 0x0000003d003a7202 */ /* 0x000fe20000000f00 */
[----:B------:R-:W-:Y:S02]  /*21b00*/  IMAD.MOV.U32 R9, RZ, RZ, R8 ;  /* 0x000000ffff097224 */ /* 0x000fe400078e0008 */
[----:B------:R-:W-:-:S07]  /*21b10*/  IMAD.MOV.U32 R122, RZ, RZ, R121 ;  /* 0x000000ffff7a7224 */ /* 0x000fce00078e0079 */
.L_x_22247:
[----:B------:R-:W-:Y:S05]  /*21b20*/  BSYNC.RECONVERGENT B1 ;  /* 0x0000000000017941 */ /* 0x000fea0003800200 */
.L_x_22245:
        /* <DEDUP_REMOVED lines=11> */
.L_x_22249:
[----:B------:R-:W-:Y:S01]  /*21be0*/  MOV R6, R7 ;  /* 0x0000000700067202 */ /* 0x000fe20000000f00 */
[----:B------:R-:W-:Y:S01]  /*21bf0*/  IMAD.MOV.U32 R8, RZ, RZ, R9 ;  /* 0x000000ffff087224 */ /* 0x000fe200078e0009 */
[----:B------:R-:W-:Y:S01]  /*21c00*/  MOV R121, R120 ;  /* 0x0000007800797202 */ /* 0x000fe20000000f00 */
[----:B------:R-:W-:-:S07]  /*21c10*/  IMAD.MOV.U32 R61, RZ, RZ, R60 ;  /* 0x000000ffff3d7224 */ /* 0x000fce00078e003c */
.L_x_22250:
[----:B------:R-:W-:Y:S05]  /*21c20*/  BSYNC.RECONVERGENT B1 ;  /* 0x0000000000017941 */ /* 0x000fea0003800200 */
.L_x_22248:
        /* <DEDUP_REMOVED lines=11> */
.L_x_22252:
[----:B------:R-:W-:Y:S01]  /*21ce0*/  IMAD.MOV.U32 R7, RZ, RZ, R6 ;  /* 0x000000ffff077224 */ /* 0x000fe200078e0006 */
[----:B------:R-:W-:Y:S01]  /*21cf0*/  MOV R9, R8 ;  /* 0x0000000800097202 */ /* 0x000fe20000000f00 */
[----:B------:R-:W-:Y:S02]  /*21d00*/  IMAD.MOV.U32 R60, RZ, RZ, R63 ;  /* 0x000000ffff3c7224 */ /* 0x000fe400078e003f */
[----:B------:R-:W-:-:S07]  /*21d10*/  IMAD.MOV.U32 R120, RZ, RZ, R119 ;  /* 0x000000ffff787224 */ /* 0x000fce00078e0077 */
.L_x_22253:
[----:B------:R-:W-:Y:S05]  /*21d20*/  BSYNC.RECONVERGENT B1 ;  /* 0x0000000000017941 */ /* 0x000fea0003800200 */
.L_x_22251:
        /* <DEDUP_REMOVED lines=11> */
.L_x_22255:
[----:B------:R-:W-:Y:S01]  /*21de0*/  IMAD.MOV.U32 R6, RZ, RZ, R7 ;  /* 0x000000ffff067224 */ /* 0x000fe200078e0007 */
[----:B------:R-:W-:Y:S01]  /*21df0*/  MOV R63, R62 ;  /* 0x0000003e003f7202 */ /* 0x000fe20000000f00 */
[----:B------:R-:W-:Y:S02]  /*21e00*/  IMAD.MOV.U32 R8, RZ, RZ, R9 ;  /* 0x000000ffff087224 */ /* 0x000fe400078e0009 */
[----:B------:R-:W-:-:S07]  /*21e10*/  IMAD.MOV.U32 R119, RZ, RZ, R118 ;  /* 0x000000ffff777224 */ /* 0x000fce00078e0076 */
.L_x_22256:
[----:B------:R-:W-:Y:S05]  /*21e20*/  BSYNC.RECONVERGENT B1 ;  /* 0x0000000000017941 */ /* 0x000fea0003800200 */
.L_x_22254:
        /* <DEDUP_REMOVED lines=11> */
.L_x_22258:
[----:B------:R-:W-:Y:S01]  /*21ee0*/  MOV R7, R6 ;  /* 0x0000000600077202 */ /* 0x000fe20000000f00 */
[----:B------:R-:W-:Y:S01]  /*21ef0*/  IMAD.MOV.U32 R9, RZ, RZ, R8 ;  /* 0x000000ffff097224 */ /* 0x000fe200078e0008 */
[----:B------:R-:W-:Y:S01]  /*21f00*/  MOV R118, R117 ;  /* 0x0000007500767202 */ /* 0x000fe20000000f00 */
[----:B------:R-:W-:-:S07]  /*21f10*/  IMAD.MOV.U32 R62, RZ, RZ, R65 ;  /* 0x000000ffff3e7224 */ /* 0x000fce00078e0041 */
.L_x_22259:
[----:B------:R-:W-:Y:S05]  /*21f20*/  BSYNC.RECONVERGENT B1 ;  /* 0x0000000000017941 */ /* 0x000fea0003800200 */
.L_x_22257:
        /* <DEDUP_REMOVED lines=11> */
.L_x_22261:
[----:B------:R-:W-:Y:S01]  /*21fe0*/  IMAD.MOV.U32 R6, RZ, RZ, R7 ;  /* 0x000000ffff067224 */ /* 0x000fe200078e0007 */
[----:B------:R-:W-:Y:S01]  /*21ff0*/  MOV R8, R9 ;  /* 0x0000000900087202 */ /* 0x000fe20000000f00 */
[----:B------:R-:W-:Y:S02]  /*22000*/  IMAD.MOV.U32 R65, RZ, RZ, R64 ;  /* 0x000000ffff417224 */ /* 0x000fe400078e0040 */
[----:B------:R-:W-:-:S07]  /*22010*/  IMAD.MOV.U32 R117, RZ, RZ, R116 ;  /* 0x000000ffff757224 */ /* 0x000fce00078e0074 */
.L_x_22262:
[----:B------:R-:W-:Y:S05]  /*22020*/  BSYNC.RECONVERGENT B1 ;  /* 0x0000000000017941 */ /* 0x000fea0003800200 */
.L_x_22260:
        /* <DEDUP_REMOVED lines=11> */
.L_x_22264:
[----:B------:R-:W-:Y:S01]  /*220e0*/  IMAD.MOV.U32 R7, RZ, RZ, R6 ;  /* 0x000000ffff077224 */ /* 0x000fe200078e0006 */
[----:B------:R-:W-:Y:S01]  /*220f0*/  MOV R64, R67 ;  /* 0x0000004300407202 */ /* 0x000fe20000000f00 */
[----:B------:R-:W-:Y:S02]  /*22100*/  IMAD.MOV.U32 R9, RZ, RZ, R8 ;  /* 0x000000ffff097224 */ /* 0x000fe400078e0008 */
[----:B------:R-:W-:-:S07]  /*22110*/  IMAD.MOV.U32 R116, RZ, RZ, R115 ;  /* 0x000000ffff747224 */ /* 0x000fce00078e0073 */
.L_x_22265:
[----:B------:R-:W-:Y:S05]  /*22120*/  BSYNC.RECONVERGENT B1 ;  /* 0x0000000000017941 */ /* 0x000fea0003800200 */
.L_x_22263:
        /* <DEDUP_REMOVED lines=11> */
.L_x_22267:
[----:B------:R-:W-:Y:S01]  /*221e0*/  MOV R6, R7 ;  /* 0x0000000700067202 */ /* 0x000fe20000000f00 */
[----:B------:R-:W-:Y:S01]  /*221f0*/  IMAD.MOV.U32 R8, RZ, RZ, R9 ;  /* 0x000000ffff087224 */ /* 0x000fe200078e0009 */
[----:B------:R-:W-:Y:S01]  /*22200*/  MOV R115, R114 ;  /* 0x0000007200737202 */ /* 0x000fe20000000f00 */
[----:B------:R-:W-:-:S07]  /*22210*/  IMAD.MOV.U32 R67, RZ, RZ, R66 ;  /* 0x000000ffff437224 */ /* 0x000fce00078e0042 */
.L_x_22268:
[----:B------:R-:W-:Y:S05]  /*22220*/  BSYNC.RECONVERGENT B1 ;  /* 0x0000000000017941 */ /* 0x000fea0003800200 */
.L_x_22266:
        /* <DEDUP_REMOVED lines=11> */
.L_x_22270:
[----:B------:R-:W-:Y:S01]  /*222e0*/  IMAD.MOV.U32 R7, RZ, RZ, R6 ;  /* 0x000000ffff077224 */ /* 0x000fe200078e0006 */
[----:B------:R-:W-:Y:S01]  /*222f0*/  MOV R9, R8 ;  /* 0x0000000800097202 */ /* 0x000fe20000000f00 */
[----:B------:R-:W-:Y:S02]  /*22300*/  IMAD.MOV.U32 R66, RZ, RZ, R69 ;  /* 0x000000ffff427224 */ /* 0x000fe400078e0045 */
[----:B------:R-:W-:-:S07]  /*22310*/  IMAD.MOV.U32 R114, RZ, RZ, R113 ;  /* 0x000000ffff727224 */ /* 0x000fce00078e0071 */
.L_x_22271:
[----:B------:R-:W-:Y:S05]  /*22320*/  BSYNC.RECONVERGENT B1 ;  /* 0x0000000000017941 */ /* 0x000fea0003800200 */
.L_x_22269:
        /* <DEDUP_REMOVED lines=11> */
.L_x_22273:
[----:B------:R-:W-:Y:S01]  /*223e0*/  IMAD.MOV.U32 R6, RZ, RZ, R7 ;  /* 0x000000ffff067224 */ /* 0x000fe200078e0007 */
[----:B------:R-:W-:Y:S01]  /*223f0*/  MOV R69, R68 ;  /* 0x0000004400457202 */ /* 0x000fe20000000f00 */
[----:B------:R-:W-:Y:S02]  /*22400*/  IMAD.MOV.U32 R8, RZ, RZ, R9 ;  /* 0x000000ffff087224 */ /* 0x000fe400078e0009 */
[----:B------:R-:W-:-:S07]  /*22410*/  IMAD.MOV.U32 R113, RZ, RZ, R112 ;  /* 0x000000ffff717224 */ /* 0x000fce00078e0070 */
.L_x_22274:
[----:B------:R-:W-:Y:S05]  /*22420*/  BSYNC.RECONVERGENT B1 ;  /* 0x0000000000017941 */ /* 0x000fea0003800200 */
.L_x_22272:
        /* <DEDUP_REMOVED lines=11> */
.L_x_22276:
[----:B------:R-:W-:Y:S01]  /*224e0*/  MOV R7, R6 ;  /* 0x0000000600077202 */ /* 0x000fe20000000f00 */
[----:B------:R-:W-:Y:S01]  /*224f0*/  IMAD.MOV.U32 R9, RZ, RZ, R8 ;  /* 0x000000ffff097224 */ /* 0x000fe200078e0008 */
[----:B------:R-:W-:Y:S01]  /*22500*/  MOV R112, R111 ;  /* 0x0000006f00707202 */ /* 0x000fe20000000f00 */
[----:B------:R-:W-:-:S07]  /*22510*/  IMAD.MOV.U32 R68, RZ, RZ, R71 ;  /* 0x000000ffff447224 */ /* 0x000fce00078e0047 */
.L_x_22277:
[----:B------:R-:W-:Y:S05]  /*22520*/  BSYNC.RECONVERGENT B1 ;  /* 0x0000000000017941 */ /* 0x000fea0003800200 */
.L_x_22275:
        /* <DEDUP_REMOVED lines=11> */
.L_x_22279:
[----:B------:R-:W-:Y:S01]  /*225e0*/  IMAD.MOV.U32 R6, RZ, RZ, R7 ;  /* 0x000000ffff067224 */ /* 0x000fe200078e0007 */
[----:B------:R-:W-:Y:S01]  /*225f0*/  MOV R8, R9 ;  /* 0x0000000900087202 */ /* 0x000fe20000000f00 */
[----:B------:R-:W-:Y:S02]  /*22600*/  IMAD.MOV.U32 R71, RZ, RZ, R70 ;  /* 0x000000ffff477224 */ /* 0x000fe400078e0046 */
[----:B------:R-:W-:-:S07]  /*22610*/  IMAD.MOV.U32 R111, RZ, RZ, R110 ;  /* 0x000000ffff6f7224 */ /* 0x000fce00078e006e */
.L_x_22280:
[----:B------:R-:W-:Y:S05]  /*22620*/  BSYNC.RECONVERGENT B1 ;  /* 0x0000000000017941 */ /* 0x000fea0003800200 */
.L_x_22278:
        /* <DEDUP_REMOVED lines=11> */
.L_x_22282:
[----:B------:R-:W-:Y:S01]  /*226e0*/  IMAD.MOV.U32 R7, RZ, RZ, R6 ;  /* 0x000000ffff077224 */ /* 0x000fe200078e0006 */
[----:B------:R-:W-:Y:S01]  /*226f0*/  MOV R70, R73 ;  /* 0x0000004900467202 */ /* 0x000fe20000000f00 */
[----:B------:R-:W-:Y:S02]  /*22700*/  IMAD.MOV.U32 R9, RZ, RZ, R8 ;  /* 0x000000ffff097224 */ /* 0x000fe400078e0008 */
[----:B------:R-:W-:-:S07]  /*22710*/  IMAD.MOV.U32 R110, RZ, RZ, R109 ;  /* 0x000000ffff6e7224 */ /* 0x000fce00078e006d */
.L_x_22283:
[----:B------:R-:W-:Y:S05]  /*22720*/  BSYNC.RECONVERGENT B1 ;  /* 0x0000000000017941 */ /* 0x000fea0003800200 */
.L_x_22281:
        /* <DEDUP_REMOVED lines=11> */
.L_x_22285:
[----:B------:R-:W-:Y:S01]  /*227e0*/  MOV R6, R7 ;  /* 0x0000000700067202 */ /* 0x000fe20000000f00 */
[----:B------:R-:W-:Y:S01]  /*227f0*/  IMAD.MOV.U32 R8, RZ, RZ, R9 ;  /* 0x000000ffff087224 */ /* 0x000fe200078e0009 */
[----:B------:R-:W-:Y:S01]  /*22800*/  MOV R109, R108 ;  /* 0x0000006c006d7202 */ /* 0x000fe20000000f00 */
[----:B------:R-:W-:-:S07]  /*22810*/  IMAD.MOV.U32 R73, RZ, RZ, R72 ;  /* 0x000000ffff497224 */ /* 0x000fce00078e0048 */
.L_x_22286:
[----:B------:R-:W-:Y:S05]  /*22820*/  BSYNC.RECONVERGENT B1 ;  /* 0x0000000000017941 */ /* 0x000fea0003800200 */
.L_x_22284:
        /* <DEDUP_REMOVED lines=11> */
.L_x_22288:
[----:B------:R-:W-:Y:S01]  /*228e0*/  IMAD.MOV.U32 R7, RZ, RZ, R6 ;  /* 0x000000ffff077224 */ /* 0x000fe200078e0006 */
[----:B------:R-:W-:Y:S01]  /*228f0*/  MOV R9, R8 ;  /* 0x0000000800097202 */ /* 0x000fe20000000f00 */
[----:B------:R-:W-:Y:S02]  /*22900*/  IMAD.MOV.U32 R72, RZ, RZ, R75 ;  /* 0x000000ffff487224 */ /* 0x000fe400078e004b */
[----:B------:R-:W-:-:S07]  /*22910*/  IMAD.MOV.U32 R108, RZ, RZ, R107 ;  /* 0x000000ffff6c7224 */ /* 0x000fce00078e006b */
.L_x_22289:
[----:B------:R-:W-:Y:S05]  /*22920*/  BSYNC.RECONVERGENT B1 ;  /* 0x0000000000017941 */ /* 0x000fea0003800200 */
.L_x_22287:
        /* <DEDUP_REMOVED lines=11> */
.L_x_22291:
[----:B------:R-:W-:Y:S01]  /*229e0*/  IMAD.MOV.U32 R6, RZ, RZ, R7 ;  /* 0x000000ffff067224 */ /* 0x000fe200078e0007 */
[----:B------:R-:W-:Y:S01]  /*229f0*/  MOV R75, R74 ;  /* 0x0000004a004b7202 */ /* 0x000fe20000000f00 */
[----:B------:R-:W-:Y:S02]  /*22a00*/  IMAD.MOV.U32 R8, RZ, RZ, R9 ;  /* 0x000000ffff087224 */ /* 0x000fe400078e0009 */
[----:B------:R-:W-:-:S07]  /*22a10*/  IMAD.MOV.U32 R107, RZ, RZ, R106 ;  /* 0x000000ffff6b7224 */ /* 0x000fce00078e006a */
.L_x_22292:
[----:B------:R-:W-:Y:S05]  /*22a20*/  BSYNC.RECONVERGENT B1 ;  /* 0x0000000000017941 */ /* 0x000fea0003800200 */
.L_x_22290:
        /* <DEDUP_REMOVED lines=11> */
.L_x_22294:
[----:B------:R-:W-:Y:S01]  /*22ae0*/  MOV R7, R6 ;  /* 0x0000000600077202 */ /* 0x000fe20000000f00 */
[----:B------:R-:W-:Y:S01]  /*22af0*/  IMAD.MOV.U32 R9, RZ, RZ, R8 ;  /* 0x000000ffff097224 */ /* 0x000fe200078e0008 */
[----:B------:R-:W-:Y:S01]  /*22b00*/  MOV R106, R105 ;  /* 0x00000069006a7202 */ /* 0x000fe20000000f00 */
[----:B------:R-:W-:-:S07]  /*22b10*/  IMAD.MOV.U32 R74, RZ, RZ, R77 ;  /* 0x000000ffff4a7224 */ /* 0x000fce00078e004d */
.L_x_22295:
[----:B------:R-:W-:Y:S05]  /*22b20*/  BSYNC.RECONVERGENT B1 ;  /* 0x0000000000017941 */ /* 0x000fea0003800200 */
.L_x_22293:
        /* <DEDUP_REMOVED lines=11> */
.L_x_22297:
[----:B------:R-:W-:Y:S01]  /*22be0*/  IMAD.MOV.U32 R6, RZ, RZ, R7 ;  /* 0x000000ffff067224 */ /* 0x000fe200078e0007 */
[----:B------:R-:W-:Y:S01]  /*22bf0*/  MOV R8, R9 ;  /* 0x0000000900087202 */ /* 0x000fe20000000f00 */
[----:B------:R-:W-:Y:S02]  /*22c00*/  IMAD.MOV.U32 R77, RZ, RZ, R76 ;  /* 0x000000ffff4d7224 */ /* 0x000fe400078e004c */
[----:B------:R-:W-:-:S07]  /*22c10*/  IMAD.MOV.U32 R105, RZ, RZ, R104 ;  /* 0x000000ffff697224 */ /* 0x000fce00078e0068 */
.L_x_22298:
[----:B------:R-:W-:Y:S05]  /*22c20*/  BSYNC.RECONVERGENT B1 ;  /* 0x0000000000017941 */ /* 0x000fea0003800200 */
.L_x_22296:
        /* <DEDUP_REMOVED lines=11> */
.L_x_22300:
[----:B------:R-:W-:Y:S01]  /*22ce0*/  IMAD.MOV.U32 R7, RZ, RZ, R6 ;  /* 0x000000ffff077224 */ /* 0x000fe200078e0006 */
[----:B------:R-:W-:Y:S01]  /*22cf0*/  MOV R76, R79 ;  /* 0x0000004f004c7202 */ /* 0x000fe20000000f00 */
[----:B------:R-:W-:Y:S02]  /*22d00*/  IMAD.MOV.U32 R9, RZ, RZ, R8 ;  /* 0x000000ffff097224 */ /* 0x000fe400078e0008 */
[----:B------:R-:W-:-:S07]  /*22d10*/  IMAD.MOV.U32 R104, RZ, RZ, R103 ;  /* 0x000000ffff687224 */ /* 0x000fce00078e0067 */
.L_x_22301:
[----:B------:R-:W-:Y:S05]  /*22d20*/  BSYNC.RECONVERGENT B1 ;  /* 0x0000000000017941 */ /* 0x000fea0003800200 */
.L_x_22299:
        /* <DEDUP_REMOVED lines=11> */
.L_x_22303:
[----:B------:R-:W-:Y:S01]  /*22de0*/  MOV R6, R7 ;  /* 0x0000000700067202 */ /* 0x000fe20000000f00 */
[----:B------:R-:W-:Y:S01]  /*22df0*/  IMAD.MOV.U32 R8, RZ, RZ, R9 ;  /* 0x000000ffff087224 */ /* 0x000fe200078e0009 */
[----:B------:R-:W-:Y:S01]  /*22e00*/  MOV R103, R102 ;  /* 0x0000006600677202 */ /* 0x000fe20000000f00 */
[----:B------:R-:W-:-:S07]  /*22e10*/  IMAD.MOV.U32 R79, RZ, RZ, R78 ;  /* 0x000000ffff4f7224 */ /* 0x000fce00078e004e */
.L_x_22304:
[----:B------:R-:W-:Y:S05]  /*22e20*/  BSYNC.RECONVERGENT B1 ;  /* 0x0000000000017941 */ /* 0x000fea0003800200 */
.L_x_22302:
        /* <DEDUP_REMOVED lines=11> */
.L_x_22306:
[----:B------:R-:W-:Y:S01]  /*22ee0*/  IMAD.MOV.U32 R7, RZ, RZ, R6 ;  /* 0x000000ffff077224 */ /* 0x000fe200078e0006 */
[----:B------:R-:W-:Y:S01]  /*22ef0*/  MOV R9, R8 ;  /* 0x0000000800097202 */ /* 0x000fe20000000f00 */
[----:B------:R-:W-:Y:S02]  /*22f00*/  IMAD.MOV.U32 R78, RZ, RZ, R81 ;  /* 0x000000ffff4e7224 */ /* 0x000fe400078e0051 */
[----:B------:R-:W-:-:S07]  /*22f10*/  IMAD.MOV.U32 R102, RZ, RZ, R101 ;  /* 0x000000ffff667224 */ /* 0x000fce00078e0065 */
.L_x_22307:
[----:B------:R-:W-:Y:S05]  /*22f20*/  BSYNC.RECONVERGENT B1 ;  /* 0x0000000000017941 */ /* 0x000fea0003800200 */
.L_x_22305:
        /* <DEDUP_REMOVED lines=11> */
.L_x_22309:
[----:B------:R-:W-:Y:S01]  /*22fe0*/  IMAD.MOV.U32 R6, RZ, RZ, R7 ;  /* 0x000000ffff067224 */ /* 0x000fe200078e0007 */
[----:B------:R-:W-:Y:S01]  /*22ff0*/  MOV R81, R80 ;  /* 0x0000005000517202 */ /* 0x000fe20000000f00 */
[----:B------:R-:W-:Y:S02]  /*23000*/  IMAD.MOV.U32 R8, RZ, RZ, R9 ;  /* 0x000000ffff087224 */ /* 0x000fe400078e0009 */
[----:B------:R-:W-:-:S07]  /*23010*/  IMAD.MOV.U32 R101, RZ, RZ, R100 ;  /* 0x000000ffff657224 */ /* 0x000fce00078e0064 */
.L_x_22310:
[----:B------:R-:W-:Y:S05]  /*23020*/  BSYNC.RECONVERGENT B1 ;  /* 0x0000000000017941 */ /* 0x000fea0003800200 */
.L_x_22308:
        /* <DEDUP_REMOVED lines=11> */
.L_x_22312:
[----:B------:R-:W-:Y:S01]  /*230e0*/  MOV R7, R6 ;  /* 0x0000000600077202 */ /* 0x000fe20000000f00 */
[----:B------:R-:W-:Y:S01]  /*230f0*/  IMAD.MOV.U32 R9, RZ, RZ, R8 ;  /* 0x000000ffff097224 */ /* 0x000fe200078e0008 */
[----:B------:R-:W-:Y:S01]  /*23100*/  MOV R100, R99 ;  /* 0x0000006300647202 */ /* 0x000fe20000000f00 */
[----:B------:R-:W-:-:S07]  /*23110*/  IMAD.MOV.U32 R80, RZ, RZ, R83 ;  /* 0x000000ffff507224 */ /* 0x000fce00078e0053 */
.L_x_22313:
[----:B------:R-:W-:Y:S05]  /*23120*/  BSYNC.RECONVERGENT B1 ;  /* 0x0000000000017941 */ /* 0x000fea0003800200 */
.L_x_22311:
        /* <DEDUP_REMOVED lines=11> */
.L_x_22315:
[----:B------:R-:W-:Y:S01]  /*231e0*/  IMAD.MOV.U32 R6, RZ, RZ, R7 ;  /* 0x000000ffff067224 */ /* 0x000fe200078e0007 */
[----:B------:R-:W-:Y:S01]  /*231f0*/  MOV R8, R9 ;  /* 0x0000000900087202 */ /* 0x000fe20000000f00 */
[----:B------:R-:W-:Y:S02]  /*23200*/  IMAD.MOV.U32 R83, RZ, RZ, R82 ;  /* 0x000000ffff537224 */ /* 0x000fe400078e0052 */
[----:B------:R-:W-:-:S07]  /*23210*/  IMAD.MOV.U32 R99, RZ, RZ, R98 ;  /* 0x000000ffff637224 */ /* 0x000fce00078e0062 */
.L_x_22316:
[----:B------:R-:W-:Y:S05]  /*23220*/  BSYNC.RECONVERGENT B1 ;  /* 0x0000000000017941 */ /* 0x000fea0003800200 */
.L_x_22314:
        /* <DEDUP_REMOVED lines=11> */
.L_x_22318:
[----:B------:R-:W-:Y:S01]  /*232e0*/  IMAD.MOV.U32 R7, RZ, RZ, R6 ;  /* 0x000000ffff077224 */ /* 0x000fe200078e0006 */
[----:B------:R-:W-:Y:S01]  /*232f0*/  MOV R82, R85 ;  /* 0x0000005500527202 */ /* 0x000fe20000000f00 */
[----:B------:R-:W-:Y:S02]  /*23300*/  IMAD.MOV.U32 R9, RZ, RZ, R8 ;  /* 0x000000ffff097224 */ /* 0x000fe400078e0008 */
[----:B------:R-:W-:-:S07]  /*23310*/  IMAD.MOV.U32 R98, RZ, RZ, R97 ;  /* 0x000000ffff627224 */ /* 0x000fce00078e0061 */
.L_x_22319:
[----:B------:R-:W-:Y:S05]  /*23320*/  BSYNC.RECONVERGENT B1 ;  /* 0x0000000000017941 */ /* 0x000fea0003800200 */
.L_x_22317:
        /* <DEDUP_REMOVED lines=11> */
.L_x_22321:
[----:B------:R-:W-:Y:S01]  /*233e0*/  MOV R6, R7 ;  /* 0x0000000700067202 */ /* 0x000fe20000000f00 */
[----:B------:R-:W-:Y:S01]  /*233f0*/  IMAD.MOV.U32 R8, RZ, RZ, R9 ;  /* 0x000000ffff087224 */ /* 0x000fe200078e0009 */
[----:B------:R-:W-:Y:S01]  /*23400*/  MOV R97, R96 ;  /* 0x0000006000617202 */ /* 0x000fe20000000f00 */
[----:B------:R-:W-:-:S07]  /*23410*/  IMAD.MOV.U32 R85, RZ, RZ, R84 ;  /* 0x000000ffff557224 */ /* 0x000fce00078e0054 */
.L_x_22322:
[----:B------:R-:W-:Y:S05]  /*23420*/  BSYNC.RECONVERGENT B1 ;  /* 0x0000000000017941 */ /* 0x000fea0003800200 */
.L_x_22320:
        /* <DEDUP_REMOVED lines=11> */
.L_x_22324:
[----:B------:R-:W-:Y:S01]  /*234e0*/  IMAD.MOV.U32 R7, RZ, RZ, R6 ;  /* 0x000000ffff077224 */ /* 0x000fe200078e0006 */
[----:B------:R-:W-:Y:S01]  /*234f0*/  MOV R84, R87 ;  /* 0x0000005700547202 */ /* 0x000fe20000000f00 */
[----:B------:R-:W-:Y:S02]  /*23500*/  IMAD.MOV.U32 R9, RZ, RZ, R8 ;  /* 0x000000ffff097224 */ /* 0x000fe400078e0008 */
[----:B------:R-:W-:-:S07]  /*23510*/  IMAD.MOV.U32 R96, RZ, RZ, R3 ;  /* 0x000000ffff607224 */ /* 0x000fce00078e0003 */
.L_x_22325:
[----:B------:R-:W-:Y:S05]  /*23520*/  BSYNC.RECONVERGENT B1 ;  /* 0x0000000000017941 */ /* 0x000fea0003800200 */
.L_x_22323:
        /* <DEDUP_REMOVED lines=11> */
.L_x_22327:
[----:B------:R-:W-:Y:S01]  /*235e0*/  MOV R87, R162 ;  /* 0x000000a200577202 */ /* 0x000fe20000000f00 */
[----:B------:R-:W-:Y:S01]  /*235f0*/  IMAD.MOV.U32 R3, RZ, RZ, R160 ;  /* 0x000000ffff037224 */ /* 0x000fe200078e00a0 */
[----:B------:R-:W-:Y:S01]  /*23600*/  MOV R160, R9 ;  /* 0x0000000900a07202 */ /* 0x000fe20000000f00 */
[----:B------:R-:W-:Y:S02]  /*23610*/  IMAD.MOV.U32 R161, RZ, RZ, R7 ;  /* 0x000000ffffa17224 */ /* 0x000fe400078e0007 */
[----:B------:R-:W-:Y:S02]  /*23620*/  IMAD.MOV.U32 R159, RZ, RZ, R9 ;  /* 0x000000ffff9f7224 */ /* 0x000fe400078e0009 */
[----:B------:R-:W-:-:S07]  /*23630*/  IMAD.MOV.U32 R162, RZ, RZ, R7 ;  /* 0x000000ffffa27224 */ /* 0x000fce00078e0007 */
.L_x_22328:
[----:B------:R-:W-:Y:S05]  /*23640*/  BSYNC.RECONVERGENT B1 ;  /* 0x0000000000017941 */ /* 0x000fea0003800200 */
.L_x_22326:
        /* <DEDUP_REMOVED lines=10> */
[----:B------:R-:W-:Y:S04]  /*236f0*/  LDS.128 R88, [UR4+0x790] ;  /* 0x00079004ff587984 */ /* 0x000fe80008000c00 */
[----:B------:R-:W-:Y:S04]  /*23700*/  LDS.128 R92, [UR4+0x780] ;  /* 0x00078004ff5c7984 */ /* 0x000fe80008000c00 */
        /* <DEDUP_REMOVED lines=35> */
[----:B------:R-:W5:Y:S04]  /*23940*/  LDS.128 R4, [UR4+0x6f0] ;  /* 0x0006f004ff047984 */ /* 0x000f680008000c00 */
        /* <DEDUP_REMOVED lines=45> */
[----:B------:R-:W-:Y:S04]  /*23c20*/  LDS.64 R88, [UR4+0x820] ;  /* 0x00082004ff587984 */ /* 0x000fe80008000a00 */
[----:B------:R-:W4:Y:S04]  /*23c30*/  LDS.128 R20, [UR4+0x640] ;  /* 0x00064004ff147984 */ /* 0x000f280008000c00 */
[----:B------:R-:W5:Y:S04]  /*23c40*/  LDS.128 R92, [UR4+0x630] ;  /* 0x00063004ff5c7984 */ /* 0x000f680008000c00 */
[----:B------:R-:W-:Y:S04]  /*23c50*/  STL.64 [R1+0x68], R90 ;  /* 0x0000685a01007387 */ /* 0x000fe80000100a00 */
[----:B------:R-:W-:Y:S04]  /*23c60*/  STL.64 [R1+0x8], R18 ;  /* 0x0000081201007387 */ /* 0x000fe80000100a00 */
[----:B------:R-:W-:Y:S04]  /*23c70*/  STL.64 [R1], R16 ;  /* 0x0000001001007387 */ /* 0x000fe80000100a00 */
        /* <DEDUP_REMOVED lines=10> */
[----:B------:R0:W-:Y:S02]  /*23d20*/  STL.64 [R1+0x30], R4 ;  /* 0x0000300401007387 */ /* 0x0001e40000100a00 */
[----:B0-----:R-:W-:Y:S01]  /*23d30*/  FSEL R5, R17, R86, P0 ;  /* 0x0000005611057208 */ /* 0x001fe20000000000 */
[----:B------:R-:W-:-:S04]  /*23d40*/  IMAD.MOV.U32 R4, RZ, RZ, RZ ;  /* 0x000000ffff047224 */ /* 0x000fc800078e00ff */
[----:B---3--:R-:W-:-:S07]  /*23d50*/  FFMA.FTZ R160, R5, R163, R160 ;  /* 0x000000a305a07223 */ /* 0x008fce00000100a0 */
.L_x_22519:
        /* <DEDUP_REMOVED lines=20> */
.L_x_22331:
[----:B------:R-:W-:Y:S01]  /*23ea0*/  IMAD.MOV.U32 R2, RZ, RZ, R25 ;  /* 0x000000ffff027224 */ /* 0x000fe200078e0019 */
[----:B------:R-:W-:Y:S01]  /*23eb0*/  MOV R6, R157 ;  /* 0x0000009d00067202 */ /* 0x000fe20000000f00 */
[----:B------:R-:W-:Y:S02]  /*23ec0*/  IMAD.MOV.U32 R25, RZ, RZ, R24 ;  /* 0x000000ffff197224 */ /* 0x000fe400078e0018 */
[----:B------:R-:W-:-:S07]  /*23ed0*/  IMAD.MOV.U32 R157, RZ, RZ, R156 ;  /* 0x000000ffff9d7224 */ /* 0x000fce00078e009c */
.L_x_22332:
[----:B------:R-:W-:Y:S05]  /*23ee0*/  BSYNC.RECONVERGENT B1 ;  /* 0x0000000000017941 */ /* 0x000fea0003800200 */
.L_x_22330:
        /* <DEDUP_REMOVED lines=11> */
.L_x_22334:
[----:B------:R-:W-:Y:S01]  /*23fa0*/  IMAD.MOV.U32 R5, RZ, RZ, R2 ;  /* 0x000000ffff057224 */ /* 0x000fe200078e0002 */
[----:B------:R-:W-:Y:S01]  /*23fb0*/  MOV R24, R27 ;  /* 0x0000001b00187202 */ /* 0x000fe20000000f00 */
[----:B------:R-:W-:Y:S02]  /*23fc0*/  IMAD.MOV.U32 R7, RZ, RZ, R6 ;  /* 0x000000ffff077224 */ /* 0x000fe400078e0006 */
[----:B------:R-:W-:-:S07]  /*23fd0*/  IMAD.MOV.U32 R156, RZ, RZ, R155 ;  /* 0x000000ffff9c7224 */ /* 0x000fce00078e009b */
.L_x_22335:
[----:B------:R-:W-:Y:S05]  /*23fe0*/  BSYNC.RECONVERGENT B1 ;  /* 0x0000000000017941 */ /* 0x000fea0003800200 */
.L_x_22333:
        /* <DEDUP_REMOVED lines=11> */
.L_x_22337:
[----:B------:R-:W-:Y:S01]  /*240a0*/  MOV R2, R5 ;  /* 0x0000000500027202 */ /* 0x000fe20000000f00 */
[----:B------:R-:W-:Y:S01]  /*240b0*/  IMAD.MOV.U32 R6, RZ, RZ, R7 ;  /* 0x000000ffff067224 */ /* 0x000fe200078e0007 */
[----:B------:R-:W-:Y:S01]  /*240c0*/  MOV R155, R154 ;  /* 0x0000009a009b7202 */ /* 0x000fe20000000f00 */
[----:B------:R-:W-:-:S07]  /*240d0*/  IMAD.MOV.U32 R27, RZ, RZ, R26 ;  /* 0x000000ffff1b7224 */ /* 0x000fce00078e001a */
.L_x_22338:
[----:B------:R-:W-:Y:S05]  /*240e0*/  BSYNC.RECONVERGENT B1 ;  /* 0x0000000000017941 */ /* 0x000fea0003800200 */
.L_x_22336:
        /* <DEDUP_REMOVED lines=11> */
.L_x_22340:
[----:B------:R-:W-:Y:S01]  /*241a0*/  IMAD.MOV.U32 R5, RZ, RZ, R2 ;  /* 0x000000ffff057224 */ /* 0x000fe200078e0002 */
[----:B------:R-:W-:Y:S01]  /*241b0*/  MOV R7, R6 ;  /* 0x0000000600077202 */ /* 0x000fe20000000f00 */
[----:B------:R-:W-:Y:S02]  /*241c0*/  IMAD.MOV.U32 R26, RZ, RZ, R29 ;  /* 0x000000ffff1a7224 */ /* 0x000fe400078e001d */
[----:B------:R-:W-:-:S07]  /*241d0*/  IMAD.MOV.U32 R154, RZ, RZ, R153 ;  /* 0x000000ffff9a7224 */ /* 0x000fce00078e0099 */
.L_x_22341:
[----:B------:R-:W-:Y:S05]  /*241e0*/  BSYNC.RECONVERGENT B1 ;  /* 0x0000000000017941 */ /* 0x000fea0003800200 */
.L_x_22339:
        /* <DEDUP_REMOVED lines=11> */
.L_x_22343:
[----:B------:R-:W-:Y:S01]  /*242a0*/  IMAD.MOV.U32 R2, RZ, RZ, R5 ;  /* 0x000000ffff027224 */ /* 0x000fe200078e0005 */
[----:B------:R-:W-:Y:S01]  /*242b0*/  MOV R29, R28 ;  /* 0x0000001c001d7202 */ /* 0x000fe20000000f00 */
[----:B------:R-:W-:Y:S02]  /*242c0*/  IMAD.MOV.U32 R6, RZ, RZ, R7 ;  /* 0x000000ffff067224 */ /* 0x000fe400078e0007 */
[----:B------:R-:W-:-:S07]  /*242d0*/  IMAD.MOV.U32 R153, RZ, RZ, R152 ;  /* 0x000000ffff997224 */ /* 0x000fce00078e0098 */
.L_x_22344:
[----:B------:R-:W-:Y:S05]  /*242e0*/  BSYNC.RECONVERGENT B1 ;  /* 0x0000000000017941 */ /* 0x000fea0003800200 */
.L_x_22342:
        /* <DEDUP_REMOVED lines=11> */
.L_x_22346:
[----:B------:R-:W-:Y:S01]  /*243a0*/  MOV R5, R2 ;  /* 0x0000000200057202 */ /* 0x000fe20000000f00 */
[----:B------:R-:W-:Y:S01]  /*243b0*/  IMAD.MOV.U32 R7, RZ, RZ, R6 ;  /* 0x000000ffff077224 */ /* 0x000fe200078e0006 */
[----:B------:R-:W-:Y:S01]  /*243c0*/  MOV R152, R151 ;  /* 0x0000009700987202 */ /* 0x000fe20000000f00 */
[----:B------:R-:W-:-:S07]  /*243d0*/  IMAD.MOV.U32 R28, RZ, RZ, R31 ;  /* 0x000000ffff1c7224 */ /* 0x000fce00078e001f */
.L_x_22347:
[----:B------:R-:W-:Y:S05]  /*243e0*/  BSYNC.RECONVERGENT B1 ;  /* 0x0000000000017941 */ /* 0x000fea0003800200 */
.L_x_22345:
        /* <DEDUP_REMOVED lines=11> */
.L_x_22349:
[----:B------:R-:W-:Y:S01]  /*244a0*/  IMAD.MOV.U32 R2, RZ, RZ, R5 ;  /* 0x000000ffff027224 */ /* 0x000fe200078e0005 */
[----:B------:R-:W-:Y:S01]  /*244b0*/  MOV R6, R7 ;  /* 0x0000000700067202 */ /* 0x000fe20000000f00 */
[----:B------:R-:W-:Y:S02]  /*244c0*/  IMAD.MOV.U32 R31, RZ, RZ, R30 ;  /* 0x000000ffff1f7224 */ /* 0x000fe400078e001e */
[----:B------:R-:W-:-:S07]  /*244d0*/  IMAD.MOV.U32 R151, RZ, RZ, R150 ;  /* 0x000000ffff977224 */ /* 0x000fce00078e0096 */
.L_x_22350:
[----:B------:R-:W-:Y:S05]  /*244e0*/  BSYNC.RECONVERGENT B1 ;  /* 0x0000000000017941 */ /* 0x000fea0003800200 */
.L_x_22348:
        /* <DEDUP_REMOVED lines=11> */
.L_x_22352:
[----:B------:R-:W-:Y:S01]  /*245a0*/  IMAD.MOV.U32 R5, RZ, RZ, R2 ;  /* 0x000000ffff057224 */ /* 0x000fe200078e0002 */
[----:B------:R-:W-:Y:S01]  /*245b0*/  MOV R30, R33 ;  /* 0x00000021001e7202 */ /* 0x000fe20000000f00 */
[----:B------:R-:W-:Y:S02]  /*245c0*/  IMAD.MOV.U32 R7, RZ, RZ, R6 ;  /* 0x000000ffff077224 */ /* 0x000fe400078e0006 */
[----:B------:R-:W-:-:S07]  /*245d0*/  IMAD.MOV.U32 R150, RZ, RZ, R149 ;  /* 0x000000ffff967224 */ /* 0x000fce00078e0095 */
.L_x_22353:
[----:B------:R-:W-:Y:S05]  /*245e0*/  BSYNC.RECONVERGENT B1 ;  /* 0x0000000000017941 */ /* 0x000fea0003800200 */
.L_x_22351:
        /* <DEDUP_REMOVED lines=11> */
.L_x_22355:
[----:B------:R-:W-:Y:S01]  /*246a0*/  MOV R2, R5 ;  /* 0x0000000500027202 */ /* 0x000fe20000000f00 */
[----:B------:R-:W-:Y:S01]  /*246b0*/  IMAD.MOV.U32 R6, RZ, RZ, R7 ;  /* 0x000000ffff067224 */ /* 0x000fe200078e0007 */
[----:B------:R-:W-:Y:S01]  /*246c0*/  MOV R149, R148 ;  /* 0x0000009400957202 */ /* 0x000fe20000000f00 */
[----:B------:R-:W-:-:S07]  /*246d0*/  IMAD.MOV.U32 R33, RZ, RZ, R32 ;  /* 0x000000ffff217224 */ /* 0x000fce00078e0020 */
.L_x_22356:
[----:B------:R-:W-:Y:S05]  /*246e0*/  BSYNC.RECONVERGENT B1 ;  /* 0x0000000000017941 */ /* 0x000fea0003800200 */
.L_x_22354:
        /* <DEDUP_REMOVED lines=11> */
.L_x_22358:
[----:B------:R-:W-:Y:S01]  /*247a0*/  IMAD.MOV.U32 R5, RZ, RZ, R2 ;  /* 0x000000ffff057224 */ /* 0x000fe200078e0002 */
[----:B------:R-:W-:Y:S01]  /*247b0*/  MOV R7, R6 ;  /* 0x0000000600077202 */ /* 0x000fe20000000f00 */
[----:B------:R-:W-:Y:S02]  /*247c0*/  IMAD.MOV.U32 R32, RZ, RZ, R35 ;  /* 0x000000ffff207224 */ /* 0x000fe400078e0023 */
[----:B------:R-:W-:-:S07]  /*247d0*/  IMAD.MOV.U32 R148, RZ, RZ, R147 ;  /* 0x000000ffff947224 */ /* 0x000fce00078e0093 */
.L_x_22359:
[----:B------:R-:W-:Y:S05]  /*247e0*/  BSYNC.RECONVERGENT B1 ;  /* 0x0000000000017941 */ /* 0x000fea0003800200 */
.L_x_22357:
        /* <DEDUP_REMOVED lines=11> */
.L_x_22361:
[----:B------:R-:W-:Y:S01]  /*248a0*/  IMAD.MOV.U32 R2, RZ, RZ, R5 ;  /* 0x000000ffff027224 */ /* 0x000fe200078e0005 */
[----:B------:R-:W-:Y:S01]  /*248b0*/  MOV R35, R34 ;  /* 0x0000002200237202 */ /* 0x000fe20000000f00 */
[----:B------:R-:W-:Y:S02]  /*248c0*/  IMAD.MOV.U32 R6, RZ, RZ, R7 ;  /* 0x000000ffff067224 */ /* 0x000fe400078e0007 */
[----:B------:R-:W-:-:S07]  /*248d0*/  IMAD.MOV.U32 R147, RZ, RZ, R146 ;  /* 0x000000ffff937224 */ /* 0x000fce00078e0092 */
.L_x_22362:
[----:B------:R-:W-:Y:S05]  /*248e0*/  BSYNC.RECONVERGENT B1 ;  /* 0x0000000000017941 */ /* 0x000fea0003800200 */
.L_x_22360:
        /* <DEDUP_REMOVED lines=11> */
.L_x_22364:
[----:B------:R-:W-:Y:S01]  /*249a0*/  MOV R5, R2 ;  /* 0x0000000200057202 */ /* 0x000fe20000000f00 */
[----:B------:R-:W-:Y:S01]  /*249b0*/  IMAD.MOV.U32 R7, RZ, RZ, R6 ;  /* 0x000000ffff077224 */ /* 0x000fe200078e0006 */
[----:B------:R-:W-:Y:S01]  /*249c0*/  MOV R146, R145 ;  /* 0x0000009100927202 */ /* 0x000fe20000000f00 */
[----:B------:R-:W-:-:S07]  /*249d0*/  IMAD.MOV.U32 R34, RZ, RZ, R37 ;  /* 0x000000ffff227224 */ /* 0x000fce00078e0025 */
.L_x_22365:
[----:B------:R-:W-:Y:S05]  /*249e0*/  BSYNC.RECONVERGENT B1 ;  /* 0x0000000000017941 */ /* 0x000fea0003800200 */
.L_x_22363:
        /* <DEDUP_REMOVED lines=11> */
.L_x_22367:
[----:B------:R-:W-:Y:S01]  /*24aa0*/  IMAD.MOV.U32 R2, RZ, RZ, R5 ;  /* 0x000000ffff027224 */ /* 0x000fe200078e0005 */
[----:B------:R-:W-:Y:S01]  /*24ab0*/  MOV R6, R7 ;  /* 0x0000000700067202 */ /* 0x000fe20000000f00 */
[----:B------:R-:W-:Y:S02]  /*24ac0*/  IMAD.MOV.U32 R37, RZ, RZ, R36 ;  /* 0x000000ffff257224 */ /* 0x000fe400078e0024 */
[----:B------:R-:W-:-:S07]  /*24ad0*/  IMAD.MOV.U32 R145, RZ, RZ, R144 ;  /* 0x000000ffff917224 */ /* 0x000fce00078e0090 */
.L_x_22368:
[----:B------:R-:W-:Y:S05]  /*24ae0*/  BSYNC.RECONVERGENT B1 ;  /* 0x0000000000017941 */ /* 0x000fea0003800200 */
.L_x_22366:
        /* <DEDUP_REMOVED lines=11> */
.L_x_22370:
[----:B------:R-:W-:Y:S01]  /*24ba0*/  IMAD.MOV.U32 R5, RZ, RZ, R2 ;  /* 0x000000ffff057224 */ /* 0x000fe200078e0002 */
[----:B------:R-:W-:Y:S01]  /*24bb0*/  MOV R36, R39 ;  /* 0x0000002700247202 */ /* 0x000fe20000000f00 */
[----:B------:R-:W-:Y:S02]  /*24bc0*/  IMAD.MOV.U32 R7, RZ, RZ, R6 ;  /* 0x000000ffff077224 */ /* 0x000fe400078e0006 */
[----:B------:R-:W-:-:S07]  /*24bd0*/  IMAD.MOV.U32 R144, RZ, RZ, R143 ;  /* 0x000000ffff907224 */ /* 0x000fce00078e008f */
.L_x_22371:
[----:B------:R-:W-:Y:S05]  /*24be0*/  BSYNC.RECONVERGENT B1 ;  /* 0x0000000000017941 */ /* 0x000fea0003800200 */
.L_x_22369:
        /* <DEDUP_REMOVED lines=11> */
.L_x_22373:
[----:B------:R-:W-:Y:S01]  /*24ca0*/  MOV R2, R5 ;  /* 0x0000000500027202 */ /* 0x000fe20000000f00 */
[----:B------:R-:W-:Y:S01]  /*24cb0*/  IMAD.MOV.U32 R6, RZ, RZ, R7 ;  /* 0x000000ffff067224 */ /* 0x000fe200078e0007 */
[----:B------:R-:W-:Y:S01]  /*24cc0*/  MOV R143, R142 ;  /* 0x0000008e008f7202 */ /* 0x000fe20000000f00 */
[----:B------:R-:W-:-:S07]  /*24cd0*/  IMAD.MOV.U32 R39, RZ, RZ, R38 ;  /* 0x000000ffff277224 */ /* 0x000fce00078e0026 */
.L_x_22374:
[----:B------:R-:W-:Y:S05]  /*24ce0*/  BSYNC.RECONVERGENT B1 ;  /* 0x0000000000017941 */ /* 0x000fea0003800200 */
.L_x_22372:
        /* <DEDUP_REMOVED lines=11> */
.L_x_22376:
[----:B------:R-:W-:Y:S01]  /*24da0*/  IMAD.MOV.U32 R5, RZ, RZ, R2 ;  /* 0x000000ffff057224 */ /* 0x000fe200078e0002 */
[----:B------:R-:W-:Y:S01]  /*24db0*/  MOV R7, R6 ;  /* 0x0000000600077202 */ /* 0x000fe20000000f00 */
[----:B------:R-:W-:Y:S02]  /*24dc0*/  IMAD.MOV.U32 R38, RZ, RZ, R41 ;  /* 0x000000ffff267224 */ /* 0x000fe400078e0029 */
[----:B------:R-:W-:-:S07]  /*24dd0*/  IMAD.MOV.U32 R142, RZ, RZ, R141 ;  /* 0x000000ffff8e7224 */ /* 0x000fce00078e008d */
.L_x_22377:
[----:B------:R-:W-:Y:S05]  /*24de0*/  BSYNC.RECONVERGENT B1 ;  /* 0x0000000000017941 */ /* 0x000fea0003800200 */
.L_x_22375:
        /* <DEDUP_REMOVED lines=11> */
.L_x_22379:
[----:B------:R-:W-:Y:S01]  /*24ea0*/  IMAD.MOV.U32 R2, RZ, RZ, R5 ;  /* 0x000000ffff027224 */ /* 0x000fe200078e0005 */
[----:B------:R-:W-:Y:S01]  /*24eb0*/  MOV R41, R40 ;  /* 0x0000002800297202 */ /* 0x000fe20000000f00 */
[----:B------:R-:W-:Y:S02]  /*24ec0*/  IMAD.MOV.U32 R6, RZ, RZ, R7 ;  /* 0x000000ffff067224 */ /* 0x000fe400078e0007 */
[----:B------:R-:W-:-:S07]  /*24ed0*/  IMAD.MOV.U32 R141, RZ, RZ, R140 ;  /* 0x000000ffff8d7224 */ /* 0x000fce00078e008c */
.L_x_22380:
[----:B------:R-:W-:Y:S05]  /*24ee0*/  BSYNC.RECONVERGENT B1 ;  /* 0x0000000000017941 */ /* 0x000fea0003800200 */
.L_x_22378:
        /* <DEDUP_REMOVED lines=11> */
.L_x_22382:
[----:B------:R-:W-:Y:S01]  /*24fa0*/  MOV R5, R2 ;  /* 0x0000000200057202 */ /* 0x000fe20000000f00 */
[----:B------:R-:W-:Y:S01]  /*24fb0*/  IMAD.MOV.U32 R7, RZ, RZ, R6 ;  /* 0x000000ffff077224 */ /* 0x000fe200078e0006 */
[----:B------:R-:W-:Y:S01]  /*24fc0*/  MOV R140, R139 ;  /* 0x0000008b008c7202 */ /* 0x000fe20000000f00 */
[----:B------:R-:W-:-:S07]  /*24fd0*/  IMAD.MOV.U32 R40, RZ, RZ, R43 ;  /* 0x000000ffff287224 */ /* 0x000fce00078e002b */
.L_x_22383:
[----:B------:R-:W-:Y:S05]  /*24fe0*/  BSYNC.RECONVERGENT B1 ;  /* 0x0000000000017941 */ /* 0x000fea0003800200 */
.L_x_22381:
        /* <DEDUP_REMOVED lines=11> */
.L_x_22385:
[----:B------:R-:W-:Y:S01]  /*250a0*/  IMAD.MOV.U32 R2, RZ, RZ, R5 ;  /* 0x000000ffff027224 */ /* 0x000fe200078e0005 */
[----:B------:R-:W-:Y:S01]  /*250b0*/  MOV R6, R7 ;  /* 0x0000000700067202 */ /* 0x000fe20000000f00 */
[----:B------:R-:W-:Y:S02]  /*250c0*/  IMAD.MOV.U32 R43, RZ, RZ, R42 ;  /* 0x000000ffff2b7224 */ /* 0x000fe400078e002a */
[----:B------:R-:W-:-:S07]  /*250d0*/  IMAD.MOV.U32 R139, RZ, RZ, R138 ;  /* 0x000000ffff8b7224 */ /* 0x000fce00078e008a */
.L_x_22386:
[----:B------:R-:W-:Y:S05]  /*250e0*/  BSYNC.RECONVERGENT B1 ;  /* 0x0000000000017941 */ /* 0x000fea0003800200 */
.L_x_22384:
        /* <DEDUP_REMOVED lines=11> */
.L_x_22388:
[----:B------:R-:W-:Y:S01]  /*251a0*/  IMAD.MOV.U32 R5, RZ, RZ, R2 ;  /* 0x000000ffff057224 */ /* 0x000fe200078e0002 */
[----:B------:R-:W-:Y:S01]  /*251b0*/  MOV R42, R45 ;  /* 0x0000002d002a7202 */ /* 0x000fe20000000f00 */
[----:B------:R-:W-:Y:S02]  /*251c0*/  IMAD.MOV.U32 R7, RZ, RZ, R6 ;  /* 0x000000ffff077224 */ /* 0x000fe400078e0006 */
[----:B------:R-:W-:-:S07]  /*251d0*/  IMAD.MOV.U32 R138, RZ, RZ, R137 ;  /* 0x000000ffff8a7224 */ /* 0x000fce00078e0089 */
.L_x_22389:
[----:B------:R-:W-:Y:S05]  /*251e0*/  BSYNC.RECONVERGENT B1 ;  /* 0x0000000000017941 */ /* 0x000fea0003800200 */
.L_x_22387:
        /* <DEDUP_REMOVED lines=11> */
.L_x_22391:
[----:B------:R-:W-:Y:S01]  /*252a0*/  MOV R2, R5 ;  /* 0x0000000500027202 */ /* 0x000fe20000000f00 */
[----:B------:R-:W-:Y:S01]  /*252b0*/  IMAD.MOV.U32 R6, RZ, RZ, R7 ;  /* 0x000000ffff067224 */ /* 0x000fe200078e0007 */
[----:B------:R-:W-:Y:S01]  /*252c0*/  MOV R137, R136 ;  /* 0x0000008800897202 */ /* 0x000fe20000000f00 */
[----:B------:R-:W-:-:S07]  /*252d0*/  IMAD.MOV.U32 R45, RZ, RZ, R44 ;  /* 0x000000ffff2d7224 */ /* 0x000fce00078e002c */
.L_x_22392:
[----:B------:R-:W-:Y:S05]  /*252e0*/  BSYNC.RECONVERGENT B1 ;  /* 0x0000000000017941 */ /* 0x000fea0003800200 */
.L_x_22390:
        /* <DEDUP_REMOVED lines=11> */
.L_x_22394:
[----:B------:R-:W-:Y:S01]  /*253a0*/  IMAD.MOV.U32 R5, RZ, RZ, R2 ;  /* 0x000000ffff057224 */ /* 0x000fe200078e0002 */
[----:B------:R-:W-:Y:S01]  /*253b0*/  MOV R7, R6 ;  /* 0x0000000600077202 */ /* 0x000fe20000000f00 */
[----:B------:R-:W-:Y:S02]  /*253c0*/  IMAD.MOV.U32 R44, RZ, RZ, R47 ;  /* 0x000000ffff2c7224 */ /* 0x000fe400078e002f */
[----:B------:R-:W-:-:S07]  /*253d0*/  IMAD.MOV.U32 R136, RZ, RZ, R135 ;  /* 0x000000ffff887224 */ /* 0x000fce00078e0087 */
.L_x_22395:
[----:B------:R-:W-:Y:S05]  /*253e0*/  BSYNC.RECONVERGENT B1 ;  /* 0x0000000000017941 */ /* 0x000fea0003800200 */
.L_x_22393:
        /* <DEDUP_REMOVED lines=11> */
.L_x_22397:
[----:B------:R-:W-:Y:S01]  /*254a0*/  IMAD.MOV.U32 R2, RZ, RZ, R5 ;  /* 0x000000ffff027224 */ /* 0x000fe200078e0005 */
[----:B------:R-:W-:Y:S01]  /*254b0*/  MOV R47, R46 ;  /* 0x0000002e002f7202 */ /* 0x000fe20000000f00 */
[----:B------:R-:W-:Y:S02]  /*254c0*/  IMAD.MOV.U32 R6, RZ, RZ, R7 ;  /* 0x000000ffff067224 */ /* 0x000fe400078e0007 */
[----:B------:R-:W-:-:S07]  /*254d0*/  IMAD.MOV.U32 R135, RZ, RZ, R134 ;  /* 0x000000ffff877224 */ /* 0x000fce00078e0086 */
.L_x_22398:
[----:B------:R-:W-:Y:S05]  /*254e0*/  BSYNC.RECONVERGENT B1 ;  /* 0x0000000000017941 */ /* 0x000fea0003800200 */
.L_x_22396:
        /* <DEDUP_REMOVED lines=11> */
.L_x_22400:
[----:B------:R-:W-:Y:S01]  /*255a0*/  MOV R5, R2 ;  /* 0x0000000200057202 */ /* 0x000fe20000000f00 */
[----:B------:R-:W-:Y:S01]  /*255b0*/  IMAD.MOV.U32 R7, RZ, RZ, R6 ;  /* 0x000000ffff077224 */ /* 0x000fe200078e0006 */
[----:B------:R-:W-:Y:S01]  /*255c0*/  MOV R134, R133 ;  /* 0x0000008500867202 */ /* 0x000fe20000000f00 */
[----:B------:R-:W-:-:S07]  /*255d0*/  IMAD.MOV.U32 R46, RZ, RZ, R49 ;  /* 0x000000ffff2e7224 */ /* 0x000fce00078e0031 */
.L_x_22401:
[----:B------:R-:W-:Y:S05]  /*255e0*/  BSYNC.RECONVERGENT B1 ;  /* 0x0000000000017941 */ /* 0x000fea0003800200 */
.L_x_22399:
        /* <DEDUP_REMOVED lines=11> */
.L_x_22403:
[----:B------:R-:W-:Y:S01]  /*256a0*/  IMAD.MOV.U32 R2, RZ, RZ, R5 ;  /* 0x000000ffff027224 */ /* 0x000fe200078e0005 */
[----:B------:R-:W-:Y:S01]  /*256b0*/  MOV R6, R7 ;  /* 0x0000000700067202 */ /* 0x000fe20000000f00 */
[----:B------:R-:W-:Y:S02]  /*256c0*/  IMAD.MOV.U32 R49, RZ, RZ, R48 ;  /* 0x000000ffff317224 */ /* 0x000fe400078e0030 */
[----:B------:R-:W-:-:S07]  /*256d0*/  IMAD.MOV.U32 R133, RZ, RZ, R132 ;  /* 0x000000ffff857224 */ /* 0x000fce00078e0084 */
.L_x_22404:
[----:B------:R-:W-:Y:S05]  /*256e0*/  BSYNC.RECONVERGENT B1 ;  /* 0x0000000000017941 */ /* 0x000fea0003800200 */
.L_x_22402:
        /* <DEDUP_REMOVED lines=11> */
.L_x_22406:
[----:B------:R-:W-:Y:S01]  /*257a0*/  IMAD.MOV.U32 R5, RZ, RZ, R2 ;  /* 0x000000ffff057224 */ /* 0x000fe200078e0002 */
[----:B------:R-:W-:Y:S01]  /*257b0*/  MOV R48, R51 ;  /* 0x0000003300307202 */ /* 0x000fe20000000f00 */
[----:B------:R-:W-:Y:S02]  /*257c0*/  IMAD.MOV.U32 R7, RZ, RZ, R6 ;  /* 0x000000ffff077224 */ /* 0x000fe400078e0006 */
[----:B------:R-:W-:-:S07]  /*257d0*/  IMAD.MOV.U32 R132, RZ, RZ, R131 ;  /* 0x000000ffff847224 */ /* 0x000fce00078e0083 */
.L_x_22407:
[----:B------:R-:W-:Y:S05]  /*257e0*/  BSYNC.RECONVERGENT B1 ;  /* 0x0000000000017941 */ /* 0x000fea0003800200 */
.L_x_22405:
        /* <DEDUP_REMOVED lines=11> */
.L_x_22409:
[----:B------:R-:W-:Y:S01]  /*258a0*/  MOV R2, R5 ;  /* 0x0000000500027202 */ /* 0x000fe20000000f00 */
[----:B------:R-:W-:Y:S01]  /*258b0*/  IMAD.MOV.U32 R6, RZ, RZ, R7 ;  /* 0x000000ffff067224 */ /* 0x000fe200078e0007 */
[----:B------:R-:W-:Y:S01]  /*258c0*/  MOV R131, R130 ;  /* 0x0000008200837202 */ /* 0x000fe20000000f00 */
[----:B------:R-:W-:-:S07]  /*258d0*/  IMAD.MOV.U32 R51, RZ, RZ, R50 ;  /* 0x000000ffff337224 */ /* 0x000fce00078e0032 */
.L_x_22410:
[----:B------:R-:W-:Y:S05]  /*258e0*/  BSYNC.RECONVERGENT B1 ;  /* 0x0000000000017941 */ /* 0x000fea0003800200 */
.L_x_22408:
        /* <DEDUP_REMOVED lines=11> */
.L_x_22412:
[----:B------:R-:W-:Y:S01]  /*259a0*/  IMAD.MOV.U32 R5, RZ, RZ, R2 ;  /* 0x000000ffff057224 */ /* 0x000fe200078e0002 */
[----:B------:R-:W-:Y:S01]  /*259b0*/  MOV R7, R6 ;  /* 0x0000000600077202 */ /* 0x000fe20000000f00 */
[----:B------:R-:W-:Y:S02]  /*259c0*/  IMAD.MOV.U32 R50, RZ, RZ, R53 ;  /* 0x000000ffff327224 */ /* 0x000fe400078e0035 */
[----:B------:R-:W-:-:S07]  /*259d0*/  IMAD.MOV.U32 R130, RZ, RZ, R129 ;  /* 0x000000ffff827224 */ /* 0x000fce00078e0081 */
.L_x_22413:
[----:B------:R-:W-:Y:S05]  /*259e0*/  BSYNC.RECONVERGENT B1 ;  /* 0x0000000000017941 */ /* 0x000fea0003800200 */
.L_x_22411:
        /* <DEDUP_REMOVED lines=11> */
.L_x_22415:
[----:B------:R-:W-:Y:S01]  /*25aa0*/  IMAD.MOV.U32 R2, RZ, RZ, R5 ;  /* 0x000000ffff027224 */ /* 0x000fe200078e0005 */
[----:B------:R-:W-:Y:S01]  /*25ab0*/  MOV R53, R52 ;  /* 0x0000003400357202 */ /* 0x000fe20000000f00 */
[----:B------:R-:W-:Y:S02]  /*25ac0*/  IMAD.MOV.U32 R6, RZ, RZ, R7 ;  /* 0x000000ffff067224 */ /* 0x000fe400078e0007 */
[----:B------:R-:W-:-:S07]  /*25ad0*/  IMAD.MOV.U32 R129, RZ, RZ, R128 ;  /* 0x000000ffff817224 */ /* 0x000fce00078e0080 */
.L_x_22416:
[----:B------:R-:W-:Y:S05]  /*25ae0*/  BSYNC.RECONVERGENT B1 ;  /* 0x0000000000017941 */ /* 0x000fea0003800200 */
.L_x_22414:
        /* <DEDUP_REMOVED lines=11> */
.L_x_22418:
[----:B------:R-:W-:Y:S01]  /*25ba0*/  MOV R5, R2 ;  /* 0x0000000200057202 */ /* 0x000fe20000000f00 */
[----:B------:R-:W-:Y:S01]  /*25bb0*/  IMAD.MOV.U32 R7, RZ, RZ, R6 ;  /* 0x000000ffff077224 */ /* 0x000fe200078e0006 */
[----:B------:R-:W-:Y:S01]  /*25bc0*/  MOV R128, R127 ;  /* 0x0000007f00807202 */ /* 0x000fe20000000f00 */
[----:B------:R-:W-:-:S07]  /*25bd0*/  IMAD.MOV.U32 R52, RZ, RZ, R55 ;  /* 0x000000ffff347224 */ /* 0x000fce00078e0037 */
.L_x_22419:
[----:B------:R-:W-:Y:S05]  /*25be0*/  BSYNC.RECONVERGENT B1 ;  /* 0x0000000000017941 */ /* 0x000fea0003800200 */
.L_x_22417:
        /* <DEDUP_REMOVED lines=11> */
.L_x_22421:
[----:B------:R-:W-:Y:S01]  /*25ca0*/  IMAD.MOV.U32 R2, RZ, RZ, R5 ;  /* 0x000000ffff027224 */ /* 0x000fe200078e0005 */
[----:B------:R-:W-:Y:S01]  /*25cb0*/  MOV R6, R7 ;  /* 0x0000000700067202 */ /* 0x000fe20000000f00 */
[----:B------:R-:W-:Y:S02]  /*25cc0*/  IMAD.MOV.U32 R55, RZ, RZ, R54 ;  /* 0x000000ffff377224 */ /* 0x000fe400078e0036 */
[----:B------:R-:W-:-:S07]  /*25cd0*/  IMAD.MOV.U32 R127, RZ, RZ, R126 ;  /* 0x000000ffff7f7224 */ /* 0x000fce00078e007e */
.L_x_22422:
[----:B------:R-:W-:Y:S05]  /*25ce0*/  BSYNC.RECONVERGENT B1 ;  /* 0x0000000000017941 */ /* 0x000fea0003800200 */
.L_x_22420:
        /* <DEDUP_REMOVED lines=11> */
.L_x_22424:
[----:B------:R-:W-:Y:S01]  /*25da0*/  IMAD.MOV.U32 R5, RZ, RZ, R2 ;  /* 0x000000ffff057224 */ /* 0x000fe200078e0002 */
[----:B------:R-:W-:Y:S01]  /*25db0*/  MOV R54, R57 ;  /* 0x0000003900367202 */ /* 0x000fe20000000f00 */
[----:B------:R-:W-:Y:S02]  /*25dc0*/  IMAD.MOV.U32 R7, RZ, RZ, R6 ;  /* 0x000000ffff077224 */ /* 0x000fe400078e0006 */
[----:B------:R-:W-:-:S07]  /*25dd0*/  IMAD.MOV.U32 R126, RZ, RZ, R125 ;  /* 0x000000ffff7e7224 */ /* 0x000fce00078e007d */
.L_x_22425:
[----:B------:R-:W-:Y:S05]  /*25de0*/  BSYNC.RECONVERGENT B1 ;  /* 0x0000000000017941 */ /* 0x000fea0003800200 */
.L_x_22423:
        /* <DEDUP_REMOVED lines=11> */
.L_x_22427:
[----:B------:R-:W-:Y:S01]  /*25ea0*/  MOV R2, R5 ;  /* 0x0000000500027202 */ /* 0x000fe20000000f00 */
[----:B------:R-:W-:Y:S01]  /*25eb0*/  IMAD.MOV.U32 R6, RZ, RZ, R7 ;  /* 0x000000ffff067224 */ /* 0x000fe200078e0007 */
[----:B------:R-:W-:Y:S01]  /*25ec0*/  MOV R125, R124 ;  /* 0x0000007c007d7202 */ /* 0x000fe20000000f00 */
[----:B------:R-:W-:-:S07]  /*25ed0*/  IMAD.MOV.U32 R57, RZ, RZ, R56 ;  /* 0x000000ffff397224 */ /* 0x000fce00078e0038 */
.L_x_22428:
[----:B------:R-:W-:Y:S05]  /*25ee0*/  BSYNC.RECONVERGENT B1 ;  /* 0x0000000000017941 */ /* 0x000fea0003800200 */
.L_x_22426:
        /* <DEDUP_REMOVED lines=11> */
.L_x_22430:
[----:B------:R-:W-:Y:S01]  /*25fa0*/  IMAD.MOV.U32 R5, RZ, RZ, R2 ;  /* 0x000000ffff057224 */ /* 0x000fe200078e0002 */
[----:B------:R-:W-:Y:S01]  /*25fb0*/  MOV R7, R6 ;  /* 0x0000000600077202 */ /* 0x000fe20000000f00 */
[----:B------:R-:W-:Y:S02]  /*25fc0*/  IMAD.MOV.U32 R56, RZ, RZ, R59 ;  /* 0x000000ffff387224 */ /* 0x000fe400078e003b */
[----:B------:R-:W-:-:S07]  /*25fd0*/  IMAD.MOV.U32 R124, RZ, RZ, R123 ;  /* 0x000000ffff7c7224 */ /* 0x000fce00078e007b */
.L_x_22431:
[----:B------:R-:W-:Y:S05]  /*25fe0*/  BSYNC.RECONVERGENT B1 ;  /* 0x0000000000017941 */ /* 0x000fea0003800200 */
.L_x_22429:
        /* <DEDUP_REMOVED lines=11> */
.L_x_22433:
[----:B------:R-:W-:Y:S01]  /*260a0*/  IMAD.MOV.U32 R2, RZ, RZ, R5 ;  /* 0x000000ffff027224 */ /* 0x000fe200078e0005 */
[----:B------:R-:W-:Y:S01]  /*260b0*/  MOV R59, R58 ;  /* 0x0000003a003b7202 */ /* 0x000fe20000000f00 */
[----:B------:R-:W-:Y:S02]  /*260c0*/  IMAD.MOV.U32 R6, RZ, RZ, R7 ;  /* 0x000000ffff067224 */ /* 0x000fe400078e0007 */
[----:B------:R-:W-:-:S07]  /*260d0*/  IMAD.MOV.U32 R123, RZ, RZ, R122 ;  /* 0x000000ffff7b7224 */ /* 0x000fce00078e007a */
.L_x_22434:
[----:B------:R-:W-:Y:S05]  /*260e0*/  BSYNC.RECONVERGENT B1 ;  /* 0x0000000000017941 */ /* 0x000fea0003800200 */
.L_x_22432:
        /* <DEDUP_REMOVED lines=11> */
.L_x_22436:
[----:B------:R-:W-:Y:S01]  /*261a0*/  MOV R5, R2 ;  /* 0x0000000200057202 */ /* 0x000fe20000000f00 */
[----:B------:R-:W-:Y:S01]  /*261b0*/  IMAD.MOV.U32 R7, RZ, RZ, R6 ;  /* 0x000000ffff077224 */ /* 0x000fe200078e0006 */
[----:B------:R-:W-:Y:S01]  /*261c0*/  MOV R122, R121 ;  /* 0x00000079007a7202 */ /* 0x000fe20000000f00 */
[----:B------:R-:W-:-:S07]  /*261d0*/  IMAD.MOV.U32 R58, RZ, RZ, R61 ;  /* 0x000000ffff3a7224 */ /* 0x000fce00078e003d */
.L_x_22437:
[----:B------:R-:W-:Y:S05]  /*261e0*/  BSYNC.RECONVERGENT B1 ;  /* 0x0000000000017941 */ /* 0x000fea0003800200 */
.L_x_22435:
        /* <DEDUP_REMOVED lines=11> */
.L_x_22439:
[----:B------:R-:W-:Y:S01]  /*262a0*/  IMAD.MOV.U32 R2, RZ, RZ, R5 ;  /* 0x000000ffff027224 */ /* 0x000fe200078e0005 */
[----:B------:R-:W-:Y:S01]  /*262b0*/  MOV R6, R7 ;  /* 0x0000000700067202 */ /* 0x000fe20000000f00 */
[----:B------:R-:W-:Y:S02]  /*262c0*/  IMAD.MOV.U32 R61, RZ, RZ, R60 ;  /* 0x000000ffff3d7224 */ /* 0x000fe400078e003c */
[----:B------:R-:W-:-:S07]  /*262d0*/  IMAD.MOV.U32 R121, RZ, RZ, R120 ;  /* 0x000000ffff797224 */ /* 0x000fce00078e0078 */
.L_x_22440:
[----:B------:R-:W-:Y:S05]  /*262e0*/  BSYNC.RECONVERGENT B1 ;  /* 0x0000000000017941 */ /* 0x000fea0003800200 */
.L_x_22438:
        /* <DEDUP_REMOVED lines=11> */
.L_x_22442:
[----:B------:R-:W-:Y:S01]  /*263a0*/  IMAD.MOV.U32 R5, RZ, RZ, R2 ;  /* 0x000000ffff057224 */ /* 0x000fe200078e0002 */
[----:B------:R-:W-:Y:S01]  /*263b0*/  MOV R60, R63 ;  /* 0x0000003f003c7202 */ /* 0x000fe20000000f00 */
[----:B------:R-:W-:Y:S02]  /*263c0*/  IMAD.MOV.U32 R7, RZ, RZ, R6 ;  /* 0x000000ffff077224 */ /* 0x000fe400078e0006 */
[----:B------:R-:W-:-:S07]  /*263d0*/  IMAD.MOV.U32 R120, RZ, RZ, R119 ;  /* 0x000000ffff787224 */ /* 0x000fce00078e0077 */
.L_x_22443:
[----:B------:R-:W-:Y:S05]  /*263e0*/  BSYNC.RECONVERGENT B1 ;  /* 0x0000000000017941 */ /* 0x000fea0003800200 */
.L_x_22441:
        /* <DEDUP_REMOVED lines=11> */
.L_x_22445:
[----:B------:R-:W-:Y:S01]  /*264a0*/  MOV R2, R5 ;  /* 0x0000000500027202 */ /* 0x000fe20000000f00 */
[----:B------:R-:W-:Y:S01]  /*264b0*/  IMAD.MOV.U32 R6, RZ, RZ, R7 ;  /* 0x000000ffff067224 */ /* 0x000fe200078e0007 */
[----:B------:R-:W-:Y:S01]  /*264c0*/  MOV R119, R118 ;  /* 0x0000007600777202 */ /* 0x000fe20000000f00 */
[----:B------:R-:W-:-:S07]  /*264d0*/  IMAD.MOV.U32 R63, RZ, RZ, R62 ;  /* 0x000000ffff3f7224 */ /* 0x000fce00078e003e */
.L_x_22446:
[----:B------:R-:W-:Y:S05]  /*264e0*/  BSYNC.RECONVERGENT B1 ;  /* 0x0000000000017941 */ /* 0x000fea0003800200 */
.L_x_22444:
        /* <DEDUP_REMOVED lines=11> */
.L_x_22448:
[----:B------:R-:W-:Y:S01]  /*265a0*/  IMAD.MOV.U32 R5, RZ, RZ, R2 ;  /* 0x000000ffff057224 */ /* 0x000fe200078e0002 */
[----:B------:R-:W-:Y:S01]  /*265b0*/  MOV R7, R6 ;  /* 0x0000000600077202 */ /* 0x000fe20000000f00 */
[----:B------:R-:W-:Y:S02]  /*265c0*/  IMAD.MOV.U32 R62, RZ, RZ, R65 ;  /* 0x000000ffff3e7224 */ /* 0x000fe400078e0041 */
[----:B------:R-:W-:-:S07]  /*265d0*/  IMAD.MOV.U32 R118, RZ, RZ, R117 ;  /* 0x000000ffff767224 */ /* 0x000fce00078e0075 */
.L_x_22449:
[----:B------:R-:W-:Y:S05]  /*265e0*/  BSYNC.RECONVERGENT B1 ;  /* 0x0000000000017941 */ /* 0x000fea0003800200 */
.L_x_22447:
        /* <DEDUP_REMOVED lines=11> */
.L_x_22451:
[----:B------:R-:W-:Y:S01]  /*266a0*/  IMAD.MOV.U32 R2, RZ, RZ, R5 ;  /* 0x000000ffff027224 */ /* 0x000fe200078e0005 */
[----:B------:R-:W-:Y:S01]  /*266b0*/  MOV R65, R64 ;  /* 0x0000004000417202 */ /* 0x000fe20000000f00 */
[----:B------:R-:W-:Y:S02]  /*266c0*/  IMAD.MOV.U32 R6, RZ, RZ, R7 ;  /* 0x000000ffff067224 */ /* 0x000fe400078e0007 */
[----:B------:R-:W-:-:S07]  /*266d0*/  IMAD.MOV.U32 R117, RZ, RZ, R116 ;  /* 0x000000ffff757224 */ /* 0x000fce00078e0074 */
.L_x_22452:
[----:B------:R-:W-:Y:S05]  /*266e0*/  BSYNC.RECONVERGENT B1 ;  /* 0x0000000000017941 */ /* 0x000fea0003800200 */
.L_x_22450:
        /* <DEDUP_REMOVED lines=11> */
.L_x_22454:
[----:B------:R-:W-:Y:S01]  /*267a0*/  MOV R5, R2 ;  /* 0x0000000200057202 */ /* 0x000fe20000000f00 */
[----:B------:R-:W-:Y:S01]  /*267b0*/  IMAD.MOV.U32 R7, RZ, RZ, R6 ;  /* 0x000000ffff077224 */ /* 0x000fe200078e0006 */
[----:B------:R-:W-:Y:S01]  /*267c0*/  MOV R116, R115 ;  /* 0x0000007300747202 */ /* 0x000fe20000000f00 */
[----:B------:R-:W-:-:S07]  /*267d0*/  IMAD.MOV.U32 R64, RZ, RZ, R67 ;  /* 0x000000ffff407224 */ /* 0x000fce00078e0043 */
.L_x_22455:
[----:B------:R-:W-:Y:S05]  /*267e0*/  BSYNC.RECONVERGENT B1 ;  /* 0x0000000000017941 */ /* 0x000fea0003800200 */
.L_x_22453:
        /* <DEDUP_REMOVED lines=11> */
.L_x_22457:
[----:B------:R-:W-:Y:S01]  /*268a0*/  IMAD.MOV.U32 R2, RZ, RZ, R5 ;  /* 0x000000ffff027224 */ /* 0x000fe200078e0005 */
[----:B------:R-:W-:Y:S01]  /*268b0*/  MOV R6, R7 ;  /* 0x0000000700067202 */ /* 0x000fe20000000f00 */
[----:B------:R-:W-:Y:S02]  /*268c0*/  IMAD.MOV.U32 R67, RZ, RZ, R66 ;  /* 0x000000ffff437224 */ /* 0x000fe400078e0042 */
[----:B------:R-:W-:-:S07]  /*268d0*/  IMAD.MOV.U32 R115, RZ, RZ, R114 ;  /* 0x000000ffff737224 */ /* 0x000fce00078e0072 */
.L_x_22458:
[----:B------:R-:W-:Y:S05]  /*268e0*/  BSYNC.RECONVERGENT B1 ;  /* 0x0000000000017941 */ /* 0x000fea0003800200 */
.L_x_22456:
        /* <DEDUP_REMOVED lines=11> */
.L_x_22460:
[----:B------:R-:W-:Y:S01]  /*269a0*/  IMAD.MOV.U32 R5, RZ, RZ, R2 ;  /* 0x000000ffff057224 */ /* 0x000fe200078e0002 */
[----:B------:R-:W-:Y:S01]  /*269b0*/  MOV R66, R69 ;  /* 0x0000004500427202 */ /* 0x000fe20000000f00 */
[----:B------:R-:W-:Y:S02]  /*269c0*/  IMAD.MOV.U32 R7, RZ, RZ, R6 ;  /* 0x000000ffff077224 */ /* 0x000fe400078e0006 */
[----:B------:R-:W-:-:S07]  /*269d0*/  IMAD.MOV.U32 R114, RZ, RZ, R113 ;  /* 0x000000ffff727224 */ /* 0x000fce00078e0071 */
.L_x_22461:
[----:B------:R-:W-:Y:S05]  /*269e0*/  BSYNC.RECONVERGENT B1 ;  /* 0x0000000000017941 */ /* 0x000fea0003800200 */
.L_x_22459:
        /* <DEDUP_REMOVED lines=11> */
.L_x_22463:
[----:B------:R-:W-:Y:S01]  /*26aa0*/  MOV R2, R5 ;  /* 0x0000000500027202 */ /* 0x000fe20000000f00 */
[----:B------:R-:W-:Y:S01]  /*26ab0*/  IMAD.MOV.U32 R6, RZ, RZ, R7 ;  /* 0x000000ffff067224 */ /* 0x000fe200078e0007 */
[----:B------:R-:W-:Y:S01]  /*26ac0*/  MOV R113, R112 ;  /* 0x0000007000717202 */ /* 0x000fe20000000f00 */
[----:B------:R-:W-:-:S07]  /*26ad0*/  IMAD.MOV.U32 R69, RZ, RZ, R68 ;  /* 0x000000ffff457224 */ /* 0x000fce00078e0044 */
.L_x_22464:
[----:B------:R-:W-:Y:S05]  /*26ae0*/  BSYNC.RECONVERGENT B1 ;  /* 0x0000000000017941 */ /* 0x000fea0003800200 */
.L_x_22462:
        /* <DEDUP_REMOVED lines=11> */
.L_x_22466:
[----:B------:R-:W-:Y:S01]  /*26ba0*/  IMAD.MOV.U32 R5, RZ, RZ, R2 ;  /* 0x000000ffff057224 */ /* 0x000fe200078e0002 */
[----:B------:R-:W-:Y:S01]  /*26bb0*/  MOV R7, R6 ;  /* 0x0000000600077202 */ /* 0x000fe20000000f00 */
[----:B------:R-:W-:Y:S02]  /*26bc0*/  IMAD.MOV.U32 R68, RZ, RZ, R71 ;  /* 0x000000ffff447224 */ /* 0x000fe400078e0047 */
[----:B------:R-:W-:-:S07]  /*26bd0*/  IMAD.MOV.U32 R112, RZ, RZ, R111 ;  /* 0x000000ffff707224 */ /* 0x000fce00078e006f */
.L_x_22467:
[----:B------:R-:W-:Y:S05]  /*26be0*/  BSYNC.RECONVERGENT B1 ;  /* 0x0000000000017941 */ /* 0x000fea0003800200 */
.L_x_22465:
        /* <DEDUP_REMOVED lines=11> */
.L_x_22469:
[----:B------:R-:W-:Y:S01]  /*26ca0*/  IMAD.MOV.U32 R2, RZ, RZ, R5 ;  /* 0x000000ffff027224 */ /* 0x000fe200078e0005 */
[----:B------:R-:W-:Y:S01]  /*26cb0*/  MOV R71, R70 ;  /* 0x0000004600477202 */ /* 0x000fe20000000f00 */
[----:B------:R-:W-:Y:S02]  /*26cc0*/  IMAD.MOV.U32 R6, RZ, RZ, R7 ;  /* 0x000000ffff067224 */ /* 0x000fe400078e0007 */
[----:B------:R-:W-:-:S07]  /*26cd0*/  IMAD.MOV.U32 R111, RZ, RZ, R110 ;  /* 0x000000ffff6f7224 */ /* 0x000fce00078e006e */
.L_x_22470:
[----:B------:R-:W-:Y:S05]  /*26ce0*/  BSYNC.RECONVERGENT B1 ;  /* 0x0000000000017941 */ /* 0x000fea0003800200 */
.L_x_22468:
        /* <DEDUP_REMOVED lines=11> */
.L_x_22472:
[----:B------:R-:W-:Y:S01]  /*26da0*/  MOV R5, R2 ;  /* 0x0000000200057202 */ /* 0x000fe20000000f00 */
[----:B------:R-:W-:Y:S01]  /*26db0*/  IMAD.MOV.U32 R7, RZ, RZ, R6 ;  /* 0x000000ffff077224 */ /* 0x000fe200078e0006 */
[----:B------:R-:W-:Y:S01]  /*26dc0*/  MOV R110, R109 ;  /* 0x0000006d006e7202 */ /* 0x000fe20000000f00 */
[----:B------:R-:W-:-:S07]  /*26dd0*/  IMAD.MOV.U32 R70, RZ, RZ, R73 ;  /* 0x000000ffff467224 */ /* 0x000fce00078e0049 */
.L_x_22473:
[----:B------:R-:W-:Y:S05]  /*26de0*/  BSYNC.RECONVERGENT B1 ;  /* 0x0000000000017941 */ /* 0x000fea0003800200 */
.L_x_22471:
        /* <DEDUP_REMOVED lines=11> */
.L_x_22475:
[----:B------:R-:W-:Y:S01]  /*26ea0*/  IMAD.MOV.U32 R2, RZ, RZ, R5 ;  /* 0x000000ffff027224 */ /* 0x000fe200078e0005 */
[----:B------:R-:W-:Y:S01]  /*26eb0*/  MOV R6, R7 ;  /* 0x0000000700067202 */ /* 0x000fe20000000f00 */
[----:B------:R-:W-:Y:S02]  /*26ec0*/  IMAD.MOV.U32 R73, RZ, RZ, R72 ;  /* 0x000000ffff497224 */ /* 0x000fe400078e0048 */
[----:B------:R-:W-:-:S07]  /*26ed0*/  IMAD.MOV.U32 R109, RZ, RZ, R108 ;  /* 0x000000ffff6d7224 */ /* 0x000fce00078e006c */
.L_x_22476:
[----:B------:R-:W-:Y:S05]  /*26ee0*/  BSYNC.RECONVERGENT B1 ;  /* 0x0000000000017941 */ /* 0x000fea0003800200 */
.L_x_22474:
        /* <DEDUP_REMOVED lines=11> */
.L_x_22478:
[----:B------:R-:W-:Y:S01]  /*26fa0*/  IMAD.MOV.U32 R5, RZ, RZ, R2 ;  /* 0x000000ffff057224 */ /* 0x000fe200078e0002 */
[----:B------:R-:W-:Y:S01]  /*26fb0*/  MOV R72, R75 ;  /* 0x0000004b00487202 */ /* 0x000fe20000000f00 */
[----:B------:R-:W-:Y:S02]  /*26fc0*/  IMAD.MOV.U32 R7, RZ, RZ, R6 ;  /* 0x000000ffff077224 */ /* 0x000fe400078e0006 */
[----:B------:R-:W-:-:S07]  /*26fd0*/  IMAD.MOV.U32 R108, RZ, RZ, R107 ;  /* 0x000000ffff6c7224 */ /* 0x000fce00078e006b */
.L_x_22479:
[----:B------:R-:W-:Y:S05]  /*26fe0*/  BSYNC.RECONVERGENT B1 ;  /* 0x0000000000017941 */ /* 0x000fea0003800200 */
.L_x_22477:
        /* <DEDUP_REMOVED lines=11> */
.L_x_22481:
[----:B------:R-:W-:Y:S01]  /*270a0*/  MOV R2, R5 ;  /* 0x0000000500027202 */ /* 0x000fe20000000f00 */
[----:B------:R-:W-:Y:S01]  /*270b0*/  IMAD.MOV.U32 R6, RZ, RZ, R7 ;  /* 0x000000ffff067224 */ /* 0x000fe200078e0007 */
[----:B------:R-:W-:Y:S01]  /*270c0*/  MOV R107, R106 ;  /* 0x0000006a006b7202 */ /* 0x000fe20000000f00 */
[----:B------:R-:W-:-:S07]  /*270d0*/  IMAD.MOV.U32 R75, RZ, RZ, R74 ;  /* 0x000000ffff4b7224 */ /* 0x000fce00078e004a */
.L_x_22482:
[----:B------:R-:W-:Y:S05]  /*270e0*/  BSYNC.RECONVERGENT B1 ;  /* 0x0000000000017941 */ /* 0x000fea0003800200 */
.L_x_22480:
        /* <DEDUP_REMOVED lines=11> */
.L_x_22484:
[----:B------:R-:W-:Y:S01]  /*271a0*/  IMAD.MOV.U32 R5, RZ, RZ, R2 ;  /* 0x000000ffff057224 */ /* 0x000fe200078e0002 */
[----:B------:R-:W-:Y:S01]  /*271b0*/  MOV R7, R6 ;  /* 0x0000000600077202 */ /* 0x000fe20000000f00 */
[----:B------:R-:W-:Y:S02]  /*271c0*/  IMAD.MOV.U32 R74, RZ, RZ, R77 ;  /* 0x000000ffff4a7224 */ /* 0x000fe400078e004d */
[----:B------:R-:W-:-:S07]  /*271d0*/  IMAD.MOV.U32 R106, RZ, RZ, R105 ;  /* 0x000000ffff6a7224 */ /* 0x000fce00078e0069 */
.L_x_22485:
[----:B------:R-:W-:Y:S05]  /*271e0*/  BSYNC.RECONVERGENT B1 ;  /* 0x0000000000017941 */ /* 0x000fea0003800200 */
.L_x_22483:
        /* <DEDUP_REMOVED lines=11> */
.L_x_22487:
[----:B------:R-:W-:Y:S01]  /*272a0*/  IMAD.MOV.U32 R2, RZ, RZ, R5 ;  /* 0x000000ffff027224 */ /* 0x000fe200078e0005 */
[----:B------:R-:W-:Y:S01]  /*272b0*/  MOV R77, R76 ;  /* 0x0000004c004d7202 */ /* 0x000fe20000000f00 */
[----:B------:R-:W-:Y:S02]  /*272c0*/  IMAD.MOV.U32 R6, RZ, RZ, R7 ;  /* 0x000000ffff067224 */ /* 0x000fe400078e0007 */
[----:B------:R-:W-:-:S07]  /*272d0*/  IMAD.MOV.U32 R105, RZ, RZ, R104 ;  /* 0x000000ffff697224 */ /* 0x000fce00078e0068 */
.L_x_22488:
[----:B------:R-:W-:Y:S05]  /*272e0*/  BSYNC.RECONVERGENT B1 ;  /* 0x0000000000017941 */ /* 0x000fea0003800200 */
.L_x_22486:
        /* <DEDUP_REMOVED lines=11> */
.L_x_22490:
[----:B------:R-:W-:Y:S01]  /*273a0*/  MOV R5, R2 ;  /* 0x0000000200057202 */ /* 0x000fe20000000f00 */
[----:B------:R-:W-:Y:S01]  /*273b0*/  IMAD.MOV.U32 R7, RZ, RZ, R6 ;  /* 0x000000ffff077224 */ /* 0x000fe200078e0006 */
[----:B------:R-:W-:Y:S01]  /*273c0*/  MOV R104, R103 ;  /* 0x0000006700687202 */ /* 0x000fe20000000f00 */
[----:B------:R-:W-:-:S07]  /*273d0*/  IMAD.MOV.U32 R76, RZ, RZ, R79 ;  /* 0x000000ffff4c7224 */ /* 0x000fce00078e004f */
.L_x_22491:
[----:B------:R-:W-:Y:S05]  /*273e0*/  BSYNC.RECONVERGENT B1 ;  /* 0x0000000000017941 */ /* 0x000fea0003800200 */
.L_x_22489:
        /* <DEDUP_REMOVED lines=11> */
.L_x_22493:
[----:B------:R-:W-:Y:S01]  /*274a0*/  IMAD.MOV.U32 R2, RZ, RZ, R5 ;  /* 0x000000ffff027224 */ /* 0x000fe200078e0005 */
[----:B------:R-:W-:Y:S01]  /*274b0*/  MOV R6, R7 ;  /* 0x0000000700067202 */ /* 0x000fe20000000f00 */
[----:B------:R-:W-:Y:S02]  /*274c0*/  IMAD.MOV.U32 R79, RZ, RZ, R78 ;  /* 0x000000ffff4f7224 */ /* 0x000fe400078e004e */
[----:B------:R-:W-:-:S07]  /*274d0*/  IMAD.MOV.U32 R103, RZ, RZ, R102 ;  /* 0x000000ffff677224 */ /* 0x000fce00078e0066 */
.L_x_22494:
[----:B------:R-:W-:Y:S05]  /*274e0*/  BSYNC.RECONVERGENT B1 ;  /* 0x0000000000017941 */ /* 0x000fea0003800200 */
.L_x_22492:
        /* <DEDUP_REMOVED lines=11> */
.L_x_22496:
[----:B------:R-:W-:Y:S01]  /*275a0*/  IMAD.MOV.U32 R5, RZ, RZ, R2 ;  /* 0x000000ffff057224 */ /* 0x000fe200078e0002 */
[----:B------:R-:W-:Y:S01]  /*275b0*/  MOV R78, R81 ;  /* 0x00000051004e7202 */ /* 0x000fe20000000f00 */
[----:B------:R-:W-:Y:S02]  /*275c0*/  IMAD.MOV.U32 R7, RZ, RZ, R6 ;  /* 0x000000ffff077224 */ /* 0x000fe400078e0006 */
[----:B------:R-:W-:-:S07]  /*275d0*/  IMAD.MOV.U32 R102, RZ, RZ, R101 ;  /* 0x000000ffff667224 */ /* 0x000fce00078e0065 */
.L_x_22497:
[----:B------:R-:W-:Y:S05]  /*275e0*/  BSYNC.RECONVERGENT B1 ;  /* 0x0000000000017941 */ /* 0x000fea0003800200 */
.L_x_22495:
        /* <DEDUP_REMOVED lines=11> */
.L_x_22499:
[----:B------:R-:W-:Y:S01]  /*276a0*/  MOV R2, R5 ;  /* 0x0000000500027202 */ /* 0x000fe20000000f00 */
[----:B------:R-:W-:Y:S01]  /*276b0*/  IMAD.MOV.U32 R6, RZ, RZ, R7 ;  /* 0x000000ffff067224 */ /* 0x000fe200078e0007 */
[----:B------:R-:W-:Y:S01]  /*276c0*/  MOV R101, R100 ;  /* 0x0000006400657202 */ /* 0x000fe20000000f00 */
[----:B------:R-:W-:-:S07]  /*276d0*/  IMAD.MOV.U32 R81, RZ, RZ, R80 ;  /* 0x000000ffff517224 */ /* 0x000fce00078e0050 */
.L_x_22500:
[----:B------:R-:W-:Y:S05]  /*276e0*/  BSYNC.RECONVERGENT B1 ;  /* 0x0000000000017941 */ /* 0x000fea0003800200 */
.L_x_22498:
        /* <DEDUP_REMOVED lines=11> */
.L_x_22502:
[----:B------:R-:W-:Y:S01]  /*277a0*/  IMAD.MOV.U32 R5, RZ, RZ, R2 ;  /* 0x000000ffff057224 */ /* 0x000fe200078e0002 */
[----:B------:R-:W-:Y:S01]  /*277b0*/  MOV R7, R6 ;  /* 0x0000000600077202 */ /* 0x000fe20000000f00 */
[----:B------:R-:W-:Y:S02]  /*277c0*/  IMAD.MOV.U32 R80, RZ, RZ, R83 ;  /* 0x000000ffff507224 */ /* 0x000fe400078e0053 */
[----:B------:R-:W-:-:S07]  /*277d0*/  IMAD.MOV.U32 R100, RZ, RZ, R99 ;  /* 0x000000ffff647224 */ /* 0x000fce00078e0063 */
.L_x_22503:
[----:B------:R-:W-:Y:S05]  /*277e0*/  BSYNC.RECONVERGENT B1 ;  /* 0x0000000000017941 */ /* 0x000fea0003800200 */
.L_x_22501:
        /* <DEDUP_REMOVED lines=11> */
.L_x_22505:
[----:B------:R-:W-:Y:S01]  /*278a0*/  IMAD.MOV.U32 R2, RZ, RZ, R5 ;  /* 0x000000ffff027224 */ /* 0x000fe200078e0005 */
[----:B------:R-:W-:Y:S01]  /*278b0*/  MOV R83, R82 ;  /* 0x0000005200537202 */ /* 0x000fe20000000f00 */
[----:B------:R-:W-:Y:S02]  /*278c0*/  IMAD.MOV.U32 R6, RZ, RZ, R7 ;  /* 0x000000ffff067224 */ /* 0x000fe400078e0007 */
[----:B------:R-:W-:-:S07]  /*278d0*/  IMAD.MOV.U32 R99, RZ, RZ, R98 ;  /* 0x000000ffff637224 */ /* 0x000fce00078e0062 */
.L_x_22506:
[----:B------:R-:W-:Y:S05]  /*278e0*/  BSYNC.RECONVERGENT B1 ;  /* 0x0000000000017941 */ /* 0x000fea0003800200 */
.L_x_22504:
        /* <DEDUP_REMOVED lines=11> */
.L_x_22508:
[----:B------:R-:W-:Y:S01]  /*279a0*/  MOV R5, R2 ;  /* 0x0000000200057202 */ /* 0x000fe20000000f00 */
[----:B------:R-:W-:Y:S01]  /*279b0*/  IMAD.MOV.U32 R7, RZ, RZ, R6 ;  /* 0x000000ffff077224 */ /* 0x000fe200078e0006 */
[----:B------:R-:W-:Y:S01]  /*279c0*/  MOV R98, R97 ;  /* 0x0000006100627202 */ /* 0x000fe20000000f00 */
[----:B------:R-:W-:-:S07]  /*279d0*/  IMAD.MOV.U32 R82, RZ, RZ, R85 ;  /* 0x000000ffff527224 */ /* 0x000fce00078e0055 */
.L_x_22509:
[----:B------:R-:W-:Y:S05]  /*279e0*/  BSYNC.RECONVERGENT B1 ;  /* 0x0000000000017941 */ /* 0x000fea0003800200 */
.L_x_22507:
        /* <DEDUP_REMOVED lines=11> */
.L_x_22511:
[----:B------:R-:W-:Y:S01]  /*27aa0*/  IMAD.MOV.U32 R2, RZ, RZ, R5 ;  /* 0x000000ffff027224 */ /* 0x000fe200078e0005 */
[----:B------:R-:W-:Y:S01]  /*27ab0*/  MOV R6, R7 ;  /* 0x0000000700067202 */ /* 0x000fe20000000f00 */
[----:B------:R-:W-:Y:S02]  /*27ac0*/  IMAD.MOV.U32 R85, RZ, RZ, R84 ;  /* 0x000000ffff557224 */ /* 0x000fe400078e0054 */
[----:B------:R-:W-:-:S07]  /*27ad0*/  IMAD.MOV.U32 R97, RZ, RZ, R96 ;  /* 0x000000ffff617224 */ /* 0x000fce00078e0060 */
.L_x_22512:
[----:B------:R-:W-:Y:S05]  /*27ae0*/  BSYNC.RECONVERGENT B1 ;  /* 0x0000000000017941 */ /* 0x000fea0003800200 */
.L_x_22510:
        /* <DEDUP_REMOVED lines=11> */
.L_x_22514:
[----:B------:R-:W-:Y:S01]  /*27ba0*/  IMAD.MOV.U32 R8, RZ, RZ, R2 ;  /* 0x000000ffff087224 */ /* 0x000fe200078e0002 */
[----:B------:R-:W-:Y:S01]  /*27bb0*/  MOV R10, R6 ;  /* 0x00000006000a7202 */ /* 0x000fe20000000f00 */
[----:B------:R-:W-:Y:S02]  /*27bc0*/  IMAD.MOV.U32 R84, RZ, RZ, R87 ;  /* 0x000000ffff547224 */ /* 0x000fe400078e0057 */
[----:B------:R-:W-:-:S07]  /*27bd0*/  IMAD.MOV.U32 R96, RZ, RZ, R3 ;  /* 0x000000ffff607224 */ /* 0x000fce00078e0003 */
.L_x_22515:
[----:B------:R-:W-:Y:S05]  /*27be0*/  BSYNC.RECONVERGENT B1 ;  /* 0x0000000000017941 */ /* 0x000fea0003800200 */
.L_x_22513:
        /* <DEDUP_REMOVED lines=11> */
.L_x_22517:
[----:B------:R-:W-:Y:S01]  /*27ca0*/  MOV R87, R161 ;  /* 0x000000a100577202 */ /* 0x000fe20000000f00 */
[----:B------:R-:W-:Y:S01]  /*27cb0*/  IMAD.MOV.U32 R3, RZ, RZ, R159 ;  /* 0x000000ffff037224 */ /* 0x000fe200078e009f */
[----:B------:R-:W-:Y:S01]  /*27cc0*/  MOV R2, R10 ;  /* 0x0000000a00027202 */ /* 0x000fe20000000f00 */
[--C-:B------:R-:W-:Y:S02]  /*27cd0*/  IMAD.MOV.U32 R86, RZ, RZ, R8.reuse ;  /* 0x000000ffff567224 */ /* 0x100fe400078e0008 */
[----:B------:R-:W-:Y:S02]  /*27ce0*/  IMAD.MOV.U32 R161, RZ, RZ, R8 ;  /* 0x000000ffffa17224 */ /* 0x000fe400078e0008 */
[----:B------:R-:W-:-:S07]  /*27cf0*/  IMAD.MOV.U32 R159, RZ, RZ, R10 ;  /* 0x000000ffff9f7224 */ /* 0x000fce00078e000a */
.L_x_22518:
[----:B------:R-:W-:Y:S05]  /*27d00*/  BSYNC.RECONVERGENT B1 ;  /* 0x0000000000017941 */ /* 0x000fea0003800200 */
.L_x_22516:
[----:B------:R-:W-:Y:S01]  /*27d10*/  IADD3 R0, PT, PT, R0, 0x4, RZ ;  /* 0x0000000400007810 */ /* 0x000fe20007ffe0ff */
[----:B------:R-:W-:Y:S06]  /*27d20*/  @P1 BRA `(.L_x_22519) ;  /* 0xffffffc0000c1947 */ /* 0x000fec000383ffff */
.L_x_21949:
[----:B------:R-:W-:Y:S05]  /*27d30*/  BSYNC.RECONVERGENT B0 ;  /* 0x0000000000007941 */ /* 0x000fea0003800200 */
.L_x_21948:
[----:B------:R-:W0:Y:S02]  /*27d40*/  S2R R0, SR_TID.X ;  /* 0x0000000000007919 */ /* 0x000e240000002100 */
[----:B0-----:R-:W-:-:S13]  /*27d50*/  ISETP.NE.AND P0, PT, R0, RZ, PT ;  /* 0x000000ff0000720c */ /* 0x001fda0003f05270 */
[----:B------:R-:W-:Y:S05]  /*27d60*/  @P0 EXIT ;  /* 0x000000000000094d */ /* 0x000fea0003800000 */
[----:B------:R-:W0:Y:S01]  /*27d70*/  LDC R0, c[0x0][0x3a0] ;  /* 0x0000e800ff007b82 */ /* 0x000e220000000800 */
[----:B------:R-:W2:Y:S07]  /*27d80*/  S2R R17, SR_CTAID.X ;  /* 0x0000000000117919 */ /* 0x000eae0000002500 */
[----:B-1----:R-:W2:Y:S08]  /*27d90*/  LDC.64 R4, c[0x0][0x388] ;  /* 0x0000e200ff047b82 */ /* 0x002eb00000000a00 */
[----:B------:R-:W1:Y:S01]  /*27da0*/  LDC.64 R8, c[0x0][0x390] ;  /* 0x0000e400ff087b82 */ /* 0x000e620000000a00 */
[----:B0-----:R-:W-:-:S07]  /*27db0*/  ISETP.GE.AND P2, PT, R0, 0x1, PT ;  /* 0x000000010000780c */ /* 0x001fce0003f46270 */
[----:B------:R-:W0:Y:S01]  /*27dc0*/  LDC.64 R6, c[0x0][0x398] ;  /* 0x0000e600ff067b82 */ /* 0x000e220000000a00 */
[----:B------:R-:W-:Y:S01]  /*27dd0*/  ISETP.GE.AND P3, PT, R0, 0x2, PT ;  /* 0x000000020000780c */ /* 0x000fe20003f66270 */
[----:B--2---:R-:W-:-:S05]  /*27de0*/  IMAD.WIDE.U32 R4, R17, 0x4, R4 ;  /* 0x0000000411047825 */ /* 0x004fca00078e0004 */
[----:B------:R-:W2:Y:S04]  /*27df0*/  @P2 LDG.E.CONSTANT R20, desc[UR8][R4.64] ;  /* 0x0000000804142981 */ /* 0x000ea8000c1e9900 */
[----:B------:R-:W3:Y:S01]  /*27e00*/  @P2 LDG.E.CONSTANT R23, desc[UR8][R4.64] ;  /* 0x0000000804172981 */ /* 0x000ee2000c1e9900 */
[----:B------:R-:W-:-:S03]  /*27e10*/  ISETP.GE.AND P4, PT, R0, 0x3, PT ;  /* 0x000000030000780c */ /* 0x000fc60003f86270 */
[----:B------:R-:W4:Y:S04]  /*27e20*/  @P3 LDG.E.CONSTANT R19, desc[UR8][R4.64] ;  /* 0x0000000804133981 */ /* 0x000f28000c1e9900 */
[----:B------:R-:W5:Y:S01]  /*27e30*/  @P3 LDG.E.CONSTANT R18, desc[UR8][R4.64] ;  /* 0x0000000804123981 */ /* 0x000f62000c1e9900 */
[----:B------:R-:W-:-:S05]  /*27e40*/  ISETP.GE.AND P5, PT, R0, 0x4, PT ;  /* 0x000000040000780c */ /* 0x000fca0003fa6270 */
[----:B------:R-:W5:Y:S04]  /*27e50*/  @P4 LDG.E.CONSTANT R15, desc[UR8][R4.64] ;  /* 0x00000008040f4981 */ /* 0x000f68000c1e9900 */
[----:B------:R-:W5:Y:S04]  /*27e60*/  @P4 LDG.E.CONSTANT R16, desc[UR8][R4.64] ;  /* 0x0000000804104981 */ /* 0x000f68000c1e9900 */
[----:B------:R-:W5:Y:S04]  /*27e70*/  @P5 LDG.E.CONSTANT R12, desc[UR8][R4.64] ;  /* 0x00000008040c5981 */ /* 0x000f68000c1e9900 */
[----:B------:R-:W5:Y:S01]  /*27e80*/  @P5 LDG.E.CONSTANT R13, desc[UR8][R4.64] ;  /* 0x00000008040d5981 */ /* 0x000f62000c1e9900 */
[----:B------:R-:W1:Y:S01]  /*27e90*/  MUFU.LG2 R160, R160 ;  /* 0x000000a000a07308 */ /* 0x000e620000000c00 */
[C---:B------:R-:W-:Y:S01]  /*27ea0*/  ISETP.GE.AND P6, PT, R0.reuse, 0x5, PT ;  /* 0x000000050000780c */ /* 0x040fe20003fc6270 */
[----:B------:R-:W-:Y:S01]  /*27eb0*/  IMAD R14, R17, R0, RZ ;  /* 0x00000000110e7224 */ /* 0x000fe200078e02ff */
[----:B------:R-:W-:Y:S01]  /*27ec0*/  ISETP.GE.AND P0, PT, R0, 0x6, PT ;  /* 0x000000060000780c */ /* 0x000fe20003f06270 */
[C---:B------:R-:W-:Y:S01]  /*27ed0*/  FADD.FTZ R21, -R158.reuse, R2 ;  /* 0x000000029e157221 */ /* 0x040fe20000010100 */
[----:B------:R-:W-:Y:S01]  /*27ee0*/  FADD.FTZ R3, -R158, R3 ;  /* 0x000000039e037221 */ /* 0x000fe20000010100 */
[----:B------:R-:W-:Y:S01]  /*27ef0*/  IMAD.SHL.U32 R17, R14, 0x2, RZ ;  /* 0x000000020e117824 */ /* 0x000fe200078e00ff */
[----:B------:R-:W-:-:S07]  /*27f00*/  ISETP.GE.AND P1, PT, R0, 0x7, PT ;  /* 0x000000070000780c */ /* 0x000fce0003f26270 */
[----:B------:R-:W5:Y:S01]  /*27f10*/  @P6 LDG.E.CONSTANT R10, desc[UR8][R4.64] ;  /* 0x00000008040a6981 */ /* 0x000f62000c1e9900 */
[----:B-1----:R-:W-:-:S03]  /*27f20*/  @P2 FFMA.FTZ R21, R160, -0.69314718246459960938, R21 ;  /* 0xbf317218a0152823 */ /* 0x002fc60000010015 */
[----:B------:R-:W5:Y:S01]  /*27f30*/  @P6 LDG.E.CONSTANT R11, desc[UR8][R4.64] ;  /* 0x00000008040b6981 */ /* 0x000f62000c1e9900 */
[----:B------:R-:W-:Y:S01]  /*27f40*/  @P2 FFMA.FTZ R22, R160, -0.69314718246459960938, R3 ;  /* 0xbf317218a0162823 */ /* 0x000fe20000010003 */
[----:B------:R-:W-:-:S04]  /*27f50*/  IMAD.WIDE R2, R17, 0x4, R8 ;  /* 0x0000000411027825 */ /* 0x000fc800078e0208 */
[C---:B------:R-:W-:Y:S01]  /*27f60*/  FADD.FTZ R89, -R158.reuse, R96 ;  /* 0x000000609e597221 */ /* 0x040fe20000010100 */
[----:B------:R-:W-:Y:S01]  /*27f70*/  FADD.FTZ R91, -R158, R97 ;  /* 0x000000619e5b7221 */ /* 0x000fe20000010100 */
[----:B------:R-:W5:Y:S01]  /*27f80*/  @P0 LDG.E.CONSTANT R14, desc[UR8][R4.64] ;  /* 0x00000008040e0981 */ /* 0x000f62000c1e9900 */
[----:B0-----:R-:W-:-:S03]  /*27f90*/  IMAD.WIDE R6, R17, 0x4, R6 ;  /* 0x0000000411067825 */ /* 0x001fc600078e0206 */
[----:B------:R-:W-:Y:S01]  /*27fa0*/  @P2 STG.E desc[UR8][R2.64], R86 ;  /* 0x0000005602002986 */ /* 0x000fe2000c101908 */
[----:B------:R-:W-:-:S03]  /*27fb0*/  @P3 FFMA.FTZ R91, R160, -0.69314718246459960938, R91 ;  /* 0xbf317218a05b3823 */ /* 0x000fc6000001005b */
[----:B------:R-:W5:Y:S04]  /*27fc0*/  @P0 LDG.E.CONSTANT R8, desc[UR8][R4.64] ;  /* 0x0000000804080981 */ /* 0x000f68000c1e9900 */
[----:B------:R-:W5:Y:S04]  /*27fd0*/  @P1 LDG.E.CONSTANT R9, desc[UR8][R4.64] ;  /* 0x0000000804091981 */ /* 0x000f68000c1e9900 */
[----:B------:R-:W5:Y:S01]  /*27fe0*/  @P1 LDG.E.CONSTANT R17, desc[UR8][R4.64] ;  /* 0x0000000804111981 */ /* 0x000f62000c1e9900 */
[----:B--2---:R-:W-:Y:S01]  /*27ff0*/  @P2 FADD.FTZ R21, R20, R21 ;  /* 0x0000001514152221 */ /* 0x004fe20000010000 */
[----:B---3--:R-:W-:-:S04]  /*28000*/  @P2 FADD.FTZ R23, R23, R22 ;  /* 0x0000001617172221 */ /* 0x008fc80000010000 */
[----:B------:R0:W-:Y:S01]  /*28010*/  @P2 STG.E desc[UR8][R6.64], R21 ;  /* 0x0000001506002986 */ /* 0x0001e2000c101908 */
[----:B------:R-:W-:-:S03]  /*28020*/  @P3 FFMA.FTZ R20, R160, -0.69314718246459960938, R89 ;  /* 0xbf317218a0143823 */ /* 0x000fc60000010059 */
[----:B------:R-:W-:Y:S01]  /*28030*/  @P2 STG.E desc[UR8][R2.64+0x4], R87 ;  /* 0x0000045702002986 */ /* 0x000fe2000c101908 */
[----:B----4-:R-:W-:-:S03]  /*28040*/  @P3 FADD.FTZ R89, R19, R20 ;  /* 0x0000001413593221 */ /* 0x010fc60000010000 */
[----:B------:R1:W-:Y:S01]  /*28050*/  @P2 STG.E desc[UR8][R6.64+0x4], R23 ;  /* 0x0000041706002986 */ /* 0x0003e2000c101908 */
[----:B------:R-:W-:Y:S01]  /*28060*/  ISETP.GE.AND P2, PT, R0, 0x8, PT ;  /* 0x000000080000780c */ /* 0x000fe20003f46270 */
[----:B-----5:R-:W-:Y:S01]  /*28070*/  @P3 FADD.FTZ R91, R18, R91 ;  /* 0x0000005b125b3221 */ /* 0x020fe20000010000 */
[----:B0-----:R-:W-:Y:S01]  /*28080*/  FADD.FTZ R21, -R158, R98 ;  /* 0x000000629e157221 */ /* 0x001fe20000010100 */
[----:B------:R-:W-:Y:S03]  /*28090*/  @P3 STG.E desc[UR8][R2.64+0x8], R84 ;  /* 0x0000085402003986 */ /* 0x000fe6000c101908 */
[----:B------:R-:W-:Y:S01]  /*280a0*/  @P4 FFMA.FTZ R20, R160, -0.69314718246459960938, R21 ;  /* 0xbf317218a0144823 */ /* 0x000fe20000010015 */
[----:B------:R-:W-:Y:S01]  /*280b0*/  @P3 STG.E desc[UR8][R6.64+0x8], R89 ;  /* 0x0000085906003986 */ /* 0x000fe2000c101908 */
[----:B-1----:R-:W-:-:S03]  /*280c0*/  FADD.FTZ R23, -R158, R99 ;  /* 0x000000639e177221 */ /* 0x002fc60000010100 */
[----:B------:R0:W-:Y:S01]  /*280d0*/  @P3 STG.E desc[UR8][R2.64+0xc], R85 ;  /* 0x00000c5502003986 */ /* 0x0001e2000c101908 */
[----:B------:R-:W-:Y:S01]  /*280e0*/  @P4 FADD.FTZ R21, R15, R20 ;  /* 0x000000140f154221 */ /* 0x000fe20000010000 */
[----:B------:R-:W-:Y:S02]  /*280f0*/  @P4 FFMA.FTZ R23, R160, -0.69314718246459960938, R23 ;  /* 0xbf317218a0174823 */ /* 0x000fe40000010017 */
[----:B------:R-:W-:Y:S01]  /*28100*/  @P3 STG.E desc[UR8][R6.64+0xc], R91 ;  /* 0x00000c5b06003986 */ /* 0x000fe2000c101908 */
[----:B------:R-:W-:Y:S01]  /*28110*/  ISETP.GE.AND P3, PT, R0, 0x9, PT ;  /* 0x000000090000780c */ /* 0x000fe20003f66270 */
[----:B------:R-:W-:Y:S02]  /*28120*/  @P4 FADD.FTZ R23, R16, R23 ;  /* 0x0000001710174221 */ /* 0x000fe40000010000 */
[----:B------:R-:W2:Y:S01]  /*28130*/  @P2 LDG.E.CONSTANT R18, desc[UR8][R4.64] ;  /* 0x0000000804122981 */ /* 0x000ea2000c1e9900 */
[C---:B------:R-:W-:Y:S01]  /*28140*/  FADD.FTZ R87, -R158.reuse, R101 ;  /* 0x000000659e577221 */ /* 0x040fe20000010100 */
[----:B0-----:R-:W-:-:S02]  /*28150*/  FADD.FTZ R85, -R158, R100 ;  /* 0x000000649e557221 */ /* 0x001fc40000010100 */
[----:B------:R-:W3:Y:S04]  /*28160*/  @P2 LDG.E.CONSTANT R19, desc[UR8][R4.64] ;  /* 0x0000000804132981 */ /* 0x000ee8000c1e9900 */
[----:B------:R-:W-:Y:S01]  /*28170*/  @P4 STG.E desc[UR8][R2.64+0x10], R82 ;  /* 0x0000105202004986 */ /* 0x000fe2000c101908 */
[----:B------:R-:W-:-:S03]  /*28180*/  @P5 FFMA.FTZ R85, R160, -0.69314718246459960938, R85 ;  /* 0xbf317218a0555823 */ /* 0x000fc60000010055 */
[----:B------:R0:W-:Y:S01]  /*28190*/  @P4 STG.E desc[UR8][R6.64+0x10], R21 ;  /* 0x0000101506004986 */ /* 0x0001e2000c101908 */
[----:B------:R-:W-:-:S03]  /*281a0*/  @P5 FFMA.FTZ R22, R160, -0.69314718246459960938, R87 ;  /* 0xbf317218a0165823 */ /* 0x000fc60000010057 */
[----:B------:R-:W-:Y:S01]  /*281b0*/  @P4 STG.E desc[UR8][R2.64+0x14], R83 ;  /* 0x0000145302004986 */ /* 0x000fe2000c101908 */
[----:B------:R-:W-:-:S03]  /*281c0*/  @P5 FADD.FTZ R85, R12, R85 ;  /* 0x000000550c555221 */ /* 0x000fc60000010000 */
[----:B------:R1:W-:Y:S01]  /*281d0*/  @P4 STG.E desc[UR8][R6.64+0x14], R23 ;  /* 0x0000141706004986 */ /* 0x0003e2000c101908 */
[C---:B------:R-:W-:Y:S01]  /*281e0*/  ISETP.GE.AND P4, PT, R0.reuse, 0xa, PT ;  /* 0x0000000a0000780c */ /* 0x040fe20003f86270 */
[----:B------:R-:W-:Y:S02]  /*281f0*/  @P5 FADD.FTZ R87, R13, R22 ;  /* 0x000000160d575221 */ /* 0x000fe40000010000 */
[----:B------:R-:W4:Y:S04]  /*28200*/  @P3 LDG.E.CONSTANT R15, desc[UR8][R4.64] ;  /* 0x00000008040f3981 */ /* 0x000f28000c1e9900 */
[----:B------:R-:W5:Y:S04]  /*28210*/  @P3 LDG.E.CONSTANT R16, desc[UR8][R4.64] ;  /* 0x0000000804103981 */ /* 0x000f68000c1e9900 */
[----:B------:R-:W-:Y:S04]  /*28220*/  @P5 STG.E desc[UR8][R2.64+0x18], R80 ;  /* 0x0000185002005986 */ /* 0x000fe8000c101908 */
[----:B------:R-:W-:Y:S04]  /*28230*/  @P5 STG.E desc[UR8][R6.64+0x18], R85 ;  /* 0x0000185506005986 */ /* 0x000fe8000c101908 */
[----:B------:R1:W-:Y:S04]  /*28240*/  @P5 STG.E desc[UR8][R2.64+0x1c], R81 ;  /* 0x00001c5102005986 */ /* 0x0003e8000c101908 */
[----:B------:R-:W-:Y:S01]  /*28250*/  @P5 STG.E desc[UR8][R6.64+0x1c], R87 ;  /* 0x00001c5706005986 */ /* 0x000fe2000c101908 */
[----:B------:R-:W-:-:S03]  /*28260*/  ISETP.GE.AND P5, PT, R0, 0xb, PT ;  /* 0x0000000b0000780c */ /* 0x000fc60003fa6270 */
[----:B------:R-:W5:Y:S04]  /*28270*/  @P4 LDG.E.CONSTANT R20, desc[UR8][R4.64] ;  /* 0x0000000804144981 */ /* 0x000f68000c1e9900 */
[----:B------:R-:W5:Y:S06]  /*28280*/  @P4 LDG.E.CONSTANT R13, desc[UR8][R4.64] ;  /* 0x00000008040d4981 */ /* 0x000f6c000c1e9900 */
[----:B0-----:R-:W5:Y:S04]  /*28290*/  @P5 LDG.E.CONSTANT R21, desc[UR8][R4.64] ;  /* 0x0000000804155981 */ /* 0x001f68000c1e9900 */
[----:B------:R-:W5:Y:S01]  /*282a0*/  @P5 LDG.E.CONSTANT R12, desc[UR8][R4.64] ;  /* 0x00000008040c5981 */ /* 0x000f62000c1e9900 */
[C---:B-1----:R-:W-:Y:S01]  /*282b0*/  FADD.FTZ R23, -R158.reuse, R102 ;  /* 0x000000669e177221 */ /* 0x042fe20000010100 */
[----:B------:R-:W-:-:S03]  /*282c0*/  FADD.FTZ R83, -R158, R103 ;  /* 0x000000679e537221 */ /* 0x000fc60000010100 */
[C---:B------:R-:W-:Y:S01]  /*282d0*/  @P6 FFMA.FTZ R23, R160.reuse, -0.69314718246459960938, R23 ;  /* 0xbf317218a0176823 */ /* 0x040fe20000010017 */
[----:B------:R-:W-:Y:S01]  /*282e0*/  @P6 FFMA.FTZ R22, R160, -0.69314718246459960938, R83 ;  /* 0xbf317218a0166823 */ /* 0x000fe20000010053 */
[----:B------:R-:W-:Y:S02]  /*282f0*/  FADD.FTZ R81, -R158, R104 ;  /* 0x000000689e517221 */ /* 0x000fe40000010100 */
[----:B------:R-:W-:Y:S01]  /*28300*/  @P6 FADD.FTZ R23, R10, R23 ;  /* 0x000000170a176221 */ /* 0x000fe20000010000 */
[----:B------:R-:W-:Y:S01]  /*28310*/  @P6 FADD.FTZ R11, R11, R22 ;  /* 0x000000160b0b6221 */ /* 0x000fe20000010000 */
[----:B------:R-:W-:Y:S01]  /*28320*/  @P6 STG.E desc[UR8][R2.64+0x20], R78 ;  /* 0x0000204e02006986 */ /* 0x000fe2000c101908 */
[----:B------:R-:W-:Y:S01]  /*28330*/  FADD.FTZ R83, -R158, R105 ;  /* 0x000000699e537221 */ /* 0x000fe20000010100 */
[C---:B------:R-:W-:Y:S02]  /*28340*/  @P0 FFMA.FTZ R81, R160.reuse, -0.69314718246459960938, R81 ;  /* 0xbf317218a0510823 */ /* 0x040fe40000010051 */
[----:B------:R0:W-:Y:S01]  /*28350*/  @P6 STG.E desc[UR8][R6.64+0x20], R23 ;  /* 0x0000201706006986 */ /* 0x0001e2000c101908 */
[----:B------:R-:W-:-:S03]  /*28360*/  @P0 FFMA.FTZ R83, R160, -0.69314718246459960938, R83 ;  /* 0xbf317218a0530823 */ /* 0x000fc60000010053 */
[----:B------:R-:W-:Y:S01]  /*28370*/  @P6 STG.E desc[UR8][R2.64+0x24], R79 ;  /* 0x0000244f02006986 */ /* 0x000fe2000c101908 */
[----:B------:R-:W-:-:S03]  /*28380*/  FADD.FTZ R85, -R158, R106 ;  /* 0x0000006a9e557221 */ /* 0x000fc60000010100 */
[----:B------:R1:W-:Y:S01]  /*28390*/  @P6 STG.E desc[UR8][R6.64+0x24], R11 ;  /* 0x0000240b06006986 */ /* 0x0003e2000c101908 */
[----:B------:R-:W-:Y:S01]  /*283a0*/  ISETP.GE.AND P6, PT, R0, 0xc, PT ;  /* 0x0000000c0000780c */ /* 0x000fe20003fc6270 */
[----:B------:R-:W-:Y:S01]  /*283b0*/  @P0 FADD.FTZ R81, R14, R81 ;  /* 0x000000510e510221 */ /* 0x000fe20000010000 */
[----:B------:R-:W-:Y:S01]  /*283c0*/  @P0 FADD.FTZ R83, R8, R83 ;  /* 0x0000005308530221 */ /* 0x000fe20000010000 */
[----:B0-----:R-:W-:Y:S01]  /*283d0*/  FADD.FTZ R23, -R158, R107 ;  /* 0x0000006b9e177221 */ /* 0x001fe20000010100 */
[----:B------:R-:W-:Y:S01]  /*283e0*/  @P0 STG.E desc[UR8][R2.64+0x28], R76 ;  /* 0x0000284c02000986 */ /* 0x000fe2000c101908 */
[C---:B------:R-:W-:Y:S02]  /*283f0*/  @P1 FFMA.FTZ R10, R160.reuse, -0.69314718246459960938, R85 ;  /* 0xbf317218a00a1823 */ /* 0x040fe40000010055 */
[----:B------:R-:W-:Y:S01]  /*28400*/  @P1 FFMA.FTZ R8, R160, -0.69314718246459960938, R23 ;  /* 0xbf317218a0081823 */ /* 0x000fe20000010017 */
[----:B------:R-:W-:Y:S01]  /*28410*/  @P0 STG.E desc[UR8][R6.64+0x28], R81 ;  /* 0x0000285106000986 */ /* 0x000fe2000c101908 */
[----:B------:R-:W-:-:S03]  /*28420*/  @P1 FADD.FTZ R9, R9, R10 ;  /* 0x0000000a09091221 */ /* 0x000fc60000010000 */
[----:B------:R-:W-:Y:S01]  /*28430*/  @P0 STG.E desc[UR8][R2.64+0x2c], R77 ;  /* 0x00002c4d02000986 */ /* 0x000fe2000c101908 */
[----:B-1----:R-:W-:-:S03]  /*28440*/  FADD.FTZ R11, -R158, R108 ;  /* 0x0000006c9e0b7221 */ /* 0x002fc60000010100 */
[----:B------:R-:W-:Y:S01]  /*28450*/  @P0 STG.E desc[UR8][R6.64+0x2c], R83 ;  /* 0x00002c5306000986 */ /* 0x000fe2000c101908 */
[----:B------:R-:W-:Y:S01]  /*28460*/  ISETP.GE.AND P0, PT, R0, 0xd, PT ;  /* 0x0000000d0000780c */ /* 0x000fe20003f06270 */
[----:B------:R-:W-:Y:S01]  /*28470*/  @P1 FADD.FTZ R17, R17, R8 ;  /* 0x0000000811111221 */ /* 0x000fe20000010000 */
[----:B------:R-:W-:Y:S01]  /*28480*/  FADD.FTZ R23, -R158, R109 ;  /* 0x0000006d9e177221 */ /* 0x000fe20000010100 */
[----:B------:R-:W5:Y:S01]  /*28490*/  @P6 LDG.E.CONSTANT R79, desc[UR8][R4.64] ;  /* 0x00000008044f6981 */ /* 0x000f62000c1e9900 */
[----:B------:R-:W-:-:S03]  /*284a0*/  @P2 FFMA.FTZ R11, R160, -0.69314718246459960938, R11 ;  /* 0xbf317218a00b2823 */ /* 0x000fc6000001000b */
[----:B------:R-:W-:Y:S01]  /*284b0*/  @P1 STG.E desc[UR8][R2.64+0x30], R74 ;  /* 0x0000304a02001986 */ /* 0x000fe2000c101908 */
[----:B------:R-:W-:-:S03]  /*284c0*/  @P2 FFMA.FTZ R8, R160, -0.69314718246459960938, R23 ;  /* 0xbf317218a0082823 */ /* 0x000fc60000010017 */
[----:B------:R0:W-:Y:S04]  /*284d0*/  @P1 STG.E desc[UR8][R6.64+0x30], R9 ;  /* 0x0000300906001986 */ /* 0x0001e8000c101908 */
[----:B------:R1:W-:Y:S04]  /*284e0*/  @P1 STG.E desc[UR8][R2.64+0x34], R75 ;  /* 0x0000344b02001986 */ /* 0x0003e8000c101908 */
[----:B------:R1:W-:Y:S01]  /*284f0*/  @P1 STG.E desc[UR8][R6.64+0x34], R17 ;  /* 0x0000341106001986 */ /* 0x0003e2000c101908 */
[----:B------:R-:W-:Y:S01]  /*28500*/  ISETP.GE.AND P1, PT, R0, 0xe, PT ;  /* 0x0000000e0000780c */ /* 0x000fe20003f26270 */
[----:B0-----:R-:W-:-:S02]  /*28510*/  FADD.FTZ R9, -R158, R110 ;  /* 0x0000006e9e097221 */ /* 0x001fc40000010100 */
[----:B------:R-:W5:Y:S04]  /*28520*/  @P6 LDG.E.CONSTANT R77, desc[UR8][R4.64] ;  /* 0x00000008044d6981 */ /* 0x000f68000c1e9900 */
[----:B------:R-:W-:Y:S04]  /*28530*/  @P2 STG.E desc[UR8][R2.64+0x38], R72 ;  /* 0x0000384802002986 */ /* 0x000fe8000c101908 */
[----:B------:R-:W5:Y:S04]  /*28540*/  @P0 LDG.E.CONSTANT R23, desc[UR8][R4.64] ;  /* 0x0000000804170981 */ /* 0x000f68000c1e9900 */
[----:B-1----:R-:W5:Y:S01]  /*28550*/  @P0 LDG.E.CONSTANT R75, desc[UR8][R4.64] ;  /* 0x00000008044b0981 */ /* 0x002f62000c1e9900 */
[----:B------:R-:W-:-:S03]  /*28560*/  FADD.FTZ R17, -R158, R113 ;  /* 0x000000719e117221 */ /* 0x000fc60000010100 */
[----:B------:R-:W5:Y:S04]  /*28570*/  @P1 LDG.E.CONSTANT R81, desc[UR8][R4.64] ;  /* 0x0000000804511981 */ /* 0x000f68000c1e9900 */
[----:B------:R-:W5:Y:S01]  /*28580*/  @P1 LDG.E.CONSTANT R83, desc[UR8][R4.64] ;  /* 0x0000000804531981 */ /* 0x000f62000c1e9900 */
[----:B--2---:R-:W-:Y:S01]  /*28590*/  @P2 FADD.FTZ R11, R18, R11 ;  /* 0x0000000b120b2221 */ /* 0x004fe20000010000 */
[----:B---3--:R-:W-:Y:S01]  /*285a0*/  @P2 FADD.FTZ R19, R19, R8 ;  /* 0x0000000813132221 */ /* 0x008fe20000010000 */
[----:B------:R-:W-:Y:S01]  /*285b0*/  @P3 FFMA.FTZ R8, R160, -0.69314718246459960938, R9 ;  /* 0xbf317218a0083823 */ /* 0x000fe20000010009 */
[----:B------:R-:W-:Y:S02]  /*285c0*/  FADD.FTZ R9, -R158, R111 ;  /* 0x0000006f9e097221 */ /* 0x000fe40000010100 */
[----:B------:R0:W-:Y:S04]  /*285d0*/  @P2 STG.E desc[UR8][R6.64+0x38], R11 ;  /* 0x0000380b06002986 */ /* 0x0001e8000c101908 */
[----:B------:R-:W-:Y:S01]  /*285e0*/  @P2 STG.E desc[UR8][R2.64+0x3c], R73 ;  /* 0x00003c4902002986 */ /* 0x000fe2000c101908 */
[----:B------:R-:W-:-:S03]  /*285f0*/  @P3 FFMA.FTZ R9, R160, -0.69314718246459960938, R9 ;  /* 0xbf317218a0093823 */ /* 0x000fc60000010009 */
[----:B------:R1:W-:Y:S01]  /*28600*/  @P2 STG.E desc[UR8][R6.64+0x3c], R19 ;  /* 0x00003c1306002986 */ /* 0x0003e2000c101908 */
[----:B------:R-:W-:Y:S01]  /*28610*/  ISETP.GE.AND P2, PT, R0, 0xf, PT ;  /* 0x0000000f0000780c */ /* 0x000fe20003f46270 */
[----:B0-----:R-:W-:Y:S02]  /*28620*/  FADD.FTZ R11, -R158, R112 ;  /* 0x000000709e0b7221 */ /* 0x001fe40000010100 */
[----:B------:R-:W-:Y:S01]  /*28630*/  @P3 STG.E desc[UR8][R2.64+0x40], R70 ;  /* 0x0000404602003986 */ /* 0x000fe2000c101908 */
[----:B----4-:R-:W-:Y:S01]  /*28640*/  @P3 FADD.FTZ R15, R15, R8 ;  /* 0x000000080f0f3221 */ /* 0x010fe20000010000 */
[----:B-----5:R-:W-:-:S04]  /*28650*/  @P3 FADD.FTZ R9, R16, R9 ;  /* 0x0000000910093221 */ /* 0x020fc80000010000 */
[----:B------:R0:W-:Y:S01]  /*28660*/  @P3 STG.E desc[UR8][R6.64+0x40], R15 ;  /* 0x0000400f06003986 */ /* 0x0001e2000c101908 */
[C---:B------:R-:W-:Y:S01]  /*28670*/  @P4 FFMA.FTZ R11, R160.reuse, -0.69314718246459960938, R11 ;  /* 0xbf317218a00b4823 */ /* 0x040fe2000001000b */
[----:B------:R-:W-:Y:S02]  /*28680*/  @P4 FFMA.FTZ R8, R160, -0.69314718246459960938, R17 ;  /* 0xbf317218a0084823 */ /* 0x000fe40000010011 */
[----:B------:R-:W-:Y:S04]  /*28690*/  @P3 STG.E desc[UR8][R2.64+0x44], R71 ;  /* 0x0000444702003986 */ /* 0x000fe8000c101908 */
[----:B------:R2:W-:Y:S01]  /*286a0*/  @P3 STG.E desc[UR8][R6.64+0x44], R9 ;  /* 0x0000440906003986 */ /* 0x0005e2000c101908 */
[----:B------:R-:W-:-:S03]  /*286b0*/  ISETP.GE.AND P3, PT, R0, 0x10, PT ;  /* 0x000000100000780c */ /* 0x000fc60003f66270 */
[----:B-1----:R-:W3:Y:S01]  /*286c0*/  @P2 LDG.E.CONSTANT R19, desc[UR8][R4.64] ;  /* 0x0000000804132981 */ /* 0x002ee2000c1e9900 */
[----:B0-----:R-:W-:-:S03]  /*286d0*/  FADD.FTZ R15, -R158, R115 ;  /* 0x000000739e0f7221 */ /* 0x001fc60000010100 */
[----:B------:R-:W4:Y:S01]  /*286e0*/  @P2 LDG.E.CONSTANT R73, desc[UR8][R4.64] ;  /* 0x0000000804492981 */ /* 0x000f22000c1e9900 */
[----:B------:R-:W-:Y:S01]  /*286f0*/  @P4 FADD.FTZ R11, R20, R11 ;  /* 0x0000000b140b4221 */ /* 0x000fe20000010000 */
[----:B--2---:R-:W-:Y:S02]  /*28700*/  FADD.FTZ R9, -R158, R114 ;  /* 0x000000729e097221 */ /* 0x004fe40000010100 */
[----:B------:R-:W-:Y:S01]  /*28710*/  @P4 STG.E desc[UR8][R2.64+0x48], R68 ;  /* 0x0000484402004986 */ /* 0x000fe2000c101908 */
[----:B------:R-:W-:Y:S01]  /*28720*/  @P4 FADD.FTZ R13, R13, R8 ;  /* 0x000000080d0d4221 */ /* 0x000fe20000010000 */
[C---:B------:R-:W-:Y:S02]  /*28730*/  @P5 FFMA.FTZ R8, R160.reuse, -0.69314718246459960938, R9 ;  /* 0xbf317218a0085823 */ /* 0x040fe40000010009 */
[----:B------:R-:W-:Y:S01]  /*28740*/  @P4 STG.E desc[UR8][R6.64+0x48], R11 ;  /* 0x0000480b06004986 */ /* 0x000fe2000c101908 */
[----:B------:R-:W-:-:S03]  /*28750*/  @P5 FFMA.FTZ R9, R160, -0.69314718246459960938, R15 ;  /* 0xbf317218a0095823 */ /* 0x000fc6000001000f */
[----:B------:R0:W-:Y:S01]  /*28760*/  @P4 STG.E desc[UR8][R2.64+0x4c], R69 ;  /* 0x00004c4502004986 */ /* 0x0001e2000c101908 */
[----:B------:R-:W-:-:S03]  /*28770*/  @P5 FADD.FTZ R21, R21, R8 ;  /* 0x0000000815155221 */ /* 0x000fc60000010000 */
[----:B------:R1:W-:Y:S01]  /*28780*/  @P4 STG.E desc[UR8][R6.64+0x4c], R13 ;  /* 0x00004c0d06004986 */ /* 0x0003e2000c101908 */
[----:B------:R-:W-:Y:S01]  /*28790*/  ISETP.GE.AND P4, PT, R0, 0x11, PT ;  /* 0x000000110000780c */ /* 0x000fe20003f86270 */
[----:B------:R-:W-:Y:S02]  /*287a0*/  @P5 FADD.FTZ R9, R12, R9 ;  /* 0x000000090c095221 */ /* 0x000fe40000010000 */
[----:B------:R-:W2:Y:S04]  /*287b0*/  @P3 LDG.E.CONSTANT R71, desc[UR8][R4.64] ;  /* 0x0000000804473981 */ /* 0x000ea8000c1e9900 */
[----:B------:R-:W5:Y:S04]  /*287c0*/  @P3 LDG.E.CONSTANT R85, desc[UR8][R4.64] ;  /* 0x0000000804553981 */ /* 0x000f68000c1e9900 */
[----:B------:R-:W-:Y:S04]  /*287d0*/  @P5 STG.E desc[UR8][R2.64+0x50], R66 ;  /* 0x0000504202005986 */ /* 0x000fe8000c101908 */
[----:B------:R-:W-:Y:S04]  /*287e0*/  @P5 STG.E desc[UR8][R6.64+0x50], R21 ;  /* 0x0000501506005986 */ /* 0x000fe8000c101908 */
[----:B------:R-:W-:Y:S04]  /*287f0*/  @P5 STG.E desc[UR8][R2.64+0x54], R67 ;  /* 0x0000544302005986 */ /* 0x000fe8000c101908 */
[----:B------:R1:W-:Y:S01]  /*28800*/  @P5 STG.E desc[UR8][R6.64+0x54], R9 ;  /* 0x0000540906005986 */ /* 0x0003e2000c101908 */
[----:B------:R-:W-:-:S03]  /*28810*/  ISETP.GE.AND P5, PT, R0, 0x12, PT ;  /* 0x000000120000780c */ /* 0x000fc60003fa6270 */
[----:B------:R-:W5:Y:S04]  /*28820*/  @P4 LDG.E.CONSTANT R87, desc[UR8][R4.64] ;  /* 0x0000000804574981 */ /* 0x000f68000c1e9900 */
[----:B0-----:R-:W5:Y:S06]  /*28830*/  @P4 LDG.E.CONSTANT R69, desc[UR8][R4.64] ;  /* 0x0000000804454981 */ /* 0x001f6c000c1e9900 */
[----:B------:R-:W5:Y:S04]  /*28840*/  @P5 LDG.E.CONSTANT R89, desc[UR8][R4.64] ;  /* 0x0000000804595981 */ /* 0x000f68000c1e9900 */
[----:B------:R-:W5:Y:S01]  /*28850*/  @P5 LDG.E.CONSTANT R91, desc[UR8][R4.64] ;  /* 0x00000008045b5981 */ /* 0x000f62000c1e9900 */
[C---:B------:R-:W-:Y:S01]  /*28860*/  FADD.FTZ R11, -R158.reuse, R116 ;  /* 0x000000749e0b7221 */ /* 0x040fe20000010100 */
[----:B-1----:R-:W-:-:S03]  /*28870*/  FADD.FTZ R13, -R158, R117 ;  /* 0x000000759e0d7221 */ /* 0x002fc60000010100 */
[----:B------:R-:W-:-:S04]  /*28880*/  @P6 FFMA.FTZ R8, R160, -0.69314718246459960938, R11 ;  /* 0xbf317218a0086823 */ /* 0x000fc8000001000b */
[----:B------:R-:W-:Y:S01]  /*28890*/  @P6 FADD.FTZ R11, R79, R8 ;  /* 0x000000084f0b6221 */ /* 0x000fe20000010000 */
[----:B------:R-:W-:Y:S01]  /*288a0*/  @P6 FFMA.FTZ R8, R160, -0.69314718246459960938, R13 ;  /* 0xbf317218a0086823 */ /* 0x000fe2000001000d */
[C---:B------:R-:W-:Y:S01]  /*288b0*/  FADD.FTZ R13, -R158.reuse, R118 ;  /* 0x000000769e0d7221 */ /* 0x040fe20000010100 */
[C---:B------:R-:W-:Y:S01]  /*288c0*/  FADD.FTZ R15, -R158.reuse, R119 ;  /* 0x000000779e0f7221 */ /* 0x040fe20000010100 */
[----:B------:R-:W-:Y:S01]  /*288d0*/  FADD.FTZ R17, -R158, R120 ;  /* 0x000000789e117221 */ /* 0x000fe20000010100 */
[----:B------:R-:W-:Y:S03]  /*288e0*/  @P6 STG.E desc[UR8][R2.64+0x58], R64 ;  /* 0x0000584002006986 */ /* 0x000fe6000c101908 */
[C---:B------:R-:W-:Y:S01]  /*288f0*/  @P1 FFMA.FTZ R10, R160.reuse, -0.69314718246459960938, R17 ;  /* 0xbf317218a00a1823 */ /* 0x040fe20000010011 */
[----:B------:R-:W-:Y:S01]  /*28900*/  @P6 FADD.FTZ R9, R77, R8 ;  /* 0x000000084d096221 */ /* 0x000fe20000010000 */
[----:B------:R-:W-:Y:S01]  /*28910*/  @P0 FFMA.FTZ R8, R160, -0.69314718246459960938, R13 ;  /* 0xbf317218a0080823 */ /* 0x000fe2000001000d */
[----:B------:R-:W-:Y:S01]  /*28920*/  FADD.FTZ R17, -R158, R121 ;  /* 0x000000799e117221 */ /* 0x000fe20000010100 */
[----:B------:R0:W-:Y:S02]  /*28930*/  @P6 STG.E desc[UR8][R6.64+0x58], R11 ;  /* 0x0000580b06006986 */ /* 0x0001e4000c101908 */
[----:B------:R-:W-:Y:S01]  /*28940*/  @P0 FADD.FTZ R13, R23, R8 ;  /* 0x00000008170d0221 */ /* 0x000fe20000010000 */
[----:B------:R-:W-:Y:S01]  /*28950*/  @P0 FFMA.FTZ R8, R160, -0.69314718246459960938, R15 ;  /* 0xbf317218a0080823 */ /* 0x000fe2000001000f */
[----:B------:R-:W-:Y:S04]  /*28960*/  @P6 STG.E desc[UR8][R2.64+0x5c], R65 ;  /* 0x00005c4102006986 */ /* 0x000fe8000c101908 */
[----:B------:R1:W-:Y:S01]  /*28970*/  @P6 STG.E desc[UR8][R6.64+0x5c], R9 ;  /* 0x00005c0906006986 */ /* 0x0003e2000c101908 */
[----:B0-----:R-:W-:Y:S01]  /*28980*/  @P0 FADD.FTZ R11, R75, R8 ;  /* 0x000000084b0b0221 */ /* 0x001fe20000010000 */
[----:B------:R-:W-:Y:S01]  /*28990*/  ISETP.GE.AND P6, PT, R0, 0x13, PT ;  /* 0x000000130000780c */ /* 0x000fe20003fc6270 */
[----:B------:R-:W-:Y:S01]  /*289a0*/  @P1 FFMA.FTZ R8, R160, -0.69314718246459960938, R17 ;  /* 0xbf317218a0081823 */ /* 0x000fe20000010011 */
[----:B------:R-:W-:Y:S01]  /*289b0*/  @P0 STG.E desc[UR8][R2.64+0x60], R62 ;  /* 0x0000603e02000986 */ /* 0x000fe2000c101908 */
[----:B------:R-:W-:Y:S01]  /*289c0*/  @P1 FADD.FTZ R15, R81, R10 ;  /* 0x0000000a510f1221 */ /* 0x000fe20000010000 */
[----:B------:R-:W-:-:S02]  /*289d0*/  FADD.FTZ R17, -R158, R122 ;  /* 0x0000007a9e117221 */ /* 0x000fc40000010100 */
[----:B------:R0:W-:Y:S04]  /*289e0*/  @P0 STG.E desc[UR8][R6.64+0x60], R13 ;  /* 0x0000600d06000986 */ /* 0x0001e8000c101908 */
[----:B------:R-:W-:Y:S01]  /*289f0*/  @P0 STG.E desc[UR8][R2.64+0x64], R63 ;  /* 0x0000643f02000986 */ /* 0x000fe2000c101908 */
[----:B-1----:R-:W-:Y:S01]  /*28a00*/  @P1 FADD.FTZ R9, R83, R8 ;  /* 0x0000000853091221 */ /* 0x002fe20000010000 */
[----:B------:R-:W-:Y:S02]  /*28a10*/  @P2 FFMA.FTZ R8, R160, -0.69314718246459960938, R17 ;  /* 0xbf317218a0082823 */ /* 0x000fe40000010011 */
[----:B------:R-:W-:Y:S01]  /*28a20*/  @P0 STG.E desc[UR8][R6.64+0x64], R11 ;  /* 0x0000640b06000986 */ /* 0x000fe2000c101908 */
[----:B------:R-:W-:-:S03]  /*28a30*/  ISETP.GE.AND P0, PT, R0, 0x14, PT ;  /* 0x000000140000780c */ /* 0x000fc60003f06270 */
[----:B------:R-:W-:Y:S01]  /*28a40*/  @P1 STG.E desc[UR8][R2.64+0x68], R60 ;  /* 0x0000683c02001986 */ /* 0x000fe2000c101908 */
[----:B0-----:R-:W-:-:S03]  /*28a50*/  FADD.FTZ R13, -R158, R123 ;  /* 0x0000007b9e0d7221 */ /* 0x001fc60000010100 */
[----:B------:R0:W-:Y:S04]  /*28a60*/  @P1 STG.E desc[UR8][R6.64+0x68], R15 ;  /* 0x0000680f06001986 */ /* 0x0001e8000c101908 */
[----:B------:R1:W-:Y:S04]  /*28a70*/  @P1 STG.E desc[UR8][R2.64+0x6c], R61 ;  /* 0x00006c3d02001986 */ /* 0x0003e8000c101908 */
[----:B------:R-:W-:Y:S01]  /*28a80*/  @P1 STG.E desc[UR8][R6.64+0x6c], R9 ;  /* 0x00006c0906001986 */ /* 0x000fe2000c101908 */
[----:B------:R-:W-:Y:S01]  /*28a90*/  ISETP.GE.AND P1, PT, R0, 0x15, PT ;  /* 0x000000150000780c */ /* 0x000fe20003f26270 */
[C---:B------:R-:W-:Y:S01]  /*28aa0*/  FADD.FTZ R17, -R158.reuse, R125 ;  /* 0x0000007d9e117221 */ /* 0x040fe20000010100 */
[----:B0-----:R-:W-:Y:S01]  /*28ab0*/  FADD.FTZ R15, -R158, R124 ;  /* 0x0000007c9e0f7221 */ /* 0x001fe20000010100 */
[----:B------:R-:W5:Y:S02]  /*28ac0*/  @P6 LDG.E.CONSTANT R21, desc[UR8][R4.64] ;  /* 0x0000000804156981 */ /* 0x000f64000c1e9900 */
[----:B------:R-:W-:-:S02]  /*28ad0*/  @P3 FFMA.FTZ R10, R160, -0.69314718246459960938, R17 ;  /* 0xbf317218a00a3823 */ /* 0x000fc40000010011 */
[----:B------:R-:W-:Y:S04]  /*28ae0*/  @P2 STG.E desc[UR8][R2.64+0x70], R58 ;  /* 0x0000703a02002986 */ /* 0x000fe8000c101908 */
[----:B------:R-:W5:Y:S04]  /*28af0*/  @P0 LDG.E.CONSTANT R23, desc[UR8][R4.64] ;  /* 0x0000000804170981 */ /* 0x000f68000c1e9900 */
[----:B-1----:R-:W5:Y:S04]  /*28b00*/  @P0 LDG.E.CONSTANT R61, desc[UR8][R4.64] ;  /* 0x00000008043d0981 */ /* 0x002f68000c1e9900 */
[----:B------:R-:W5:Y:S01]  /*28b10*/  @P1 LDG.E.CONSTANT R63, desc[UR8][R4.64] ;  /* 0x00000008043f1981 */ /* 0x000f62000c1e9900 */
[----:B---3--:R-:W-:Y:S01]  /*28b20*/  @P2 FADD.FTZ R11, R19, R8 ;  /* 0x00000008130b2221 */ /* 0x008fe20000010000 */
[----:B------:R-:W-:-:S02]  /*28b30*/  @P2 FFMA.FTZ R8, R160, -0.69314718246459960938, R13 ;  /* 0xbf317218a0082823 */ /* 0x000fc4000001000d */
[----:B------:R-:W3:Y:S02]  /*28b40*/  @P6 LDG.E.CONSTANT R19, desc[UR8][R4.64] ;  /* 0x0000000804136981 */ /* 0x000ee4000c1e9900 */
[----:B----4-:R-:W-:Y:S01]  /*28b50*/  @P2 FADD.FTZ R13, R73, R8 ;  /* 0x00000008490d2221 */ /* 0x010fe20000010000 */
[----:B------:R-:W-:Y:S01]  /*28b60*/  @P3 FFMA.FTZ R8, R160, -0.69314718246459960938, R15 ;  /* 0xbf317218a0083823 */ /* 0x000fe2000001000f */
[----:B------:R-:W-:Y:S04]  /*28b70*/  @P2 STG.E desc[UR8][R6.64+0x70], R11 ;  /* 0x0000700b06002986 */ /* 0x000fe8000c101908 */
[----:B------:R0:W-:Y:S01]  /*28b80*/  @P2 STG.E desc[UR8][R2.64+0x74], R59 ;  /* 0x0000743b02002986 */ /* 0x0001e2000c101908 */
[----:B------:R-:W-:-:S03]  /*28b90*/  FADD.FTZ R15, -R158, R127 ;  /* 0x0000007f9e0f7221 */ /* 0x000fc60000010100 */
[----:B------:R1:W-:Y:S01]  /*28ba0*/  @P2 STG.E desc[UR8][R6.64+0x74], R13 ;  /* 0x0000740d06002986 */ /* 0x0003e2000c101908 */
[----:B------:R-:W-:-:S03]  /*28bb0*/  ISETP.GE.AND P2, PT, R0, 0x16, PT ;  /* 0x000000160000780c */ /* 0x000fc60003f46270 */
[----:B------:R-:W-:Y:S04]  /*28bc0*/  @P3 STG.E desc[UR8][R2.64+0x78], R56 ;  /* 0x0000783802003986 */ /* 0x000fe8000c101908 */
[----:B0-----:R-:W4:Y:S01]  /*28bd0*/  @P1 LDG.E.CONSTANT R59, desc[UR8][R4.64] ;  /* 0x00000008043b1981 */ /* 0x001f22000c1e9900 */
[----:B--2---:R-:W-:Y:S01]  /*28be0*/  @P3 FADD.FTZ R9, R71, R8 ;  /* 0x0000000847093221 */ /* 0x004fe20000010000 */
[----:B-1----:R-:W-:Y:S01]  /*28bf0*/  FADD.FTZ R13, -R158, R126 ;  /* 0x0000007e9e0d7221 */ /* 0x002fe20000010100 */
[----:B-----5:R-:W-:-:S03]  /*28c00*/  @P3 FADD.FTZ R11, R85, R10 ;  /* 0x0000000a550b3221 */ /* 0x020fc60000010000 */
[----:B------:R-:W-:Y:S01]  /*28c10*/  @P3 STG.E desc[UR8][R6.64+0x78], R9 ;  /* 0x0000780906003986 */ /* 0x000fe2000c101908 */
[C---:B------:R-:W-:Y:S01]  /*28c20*/  @P4 FFMA.FTZ R8, R160.reuse, -0.69314718246459960938, R13 ;  /* 0xbf317218a0084823 */ /* 0x040fe2000001000d */
[----:B------:R-:W-:Y:S02]  /*28c30*/  @P4 FFMA.FTZ R10, R160, -0.69314718246459960938, R15 ;  /* 0xbf317218a00a4823 */ /* 0x000fe4000001000f */
[----:B------:R-:W-:Y:S04]  /*28c40*/  @P3 STG.E desc[UR8][R2.64+0x7c], R57 ;  /* 0x00007c3902003986 */ /* 0x000fe8000c101908 */
[----:B------:R0:W-:Y:S01]  /*28c50*/  @P3 STG.E desc[UR8][R6.64+0x7c], R11 ;  /* 0x00007c0b06003986 */ /* 0x0001e2000c101908 */
[----:B------:R-:W-:Y:S01]  /*28c60*/  ISETP.GE.AND P3, PT, R0, 0x17, PT ;  /* 0x000000170000780c */ /* 0x000fe20003f66270 */
[----:B------:R-:W-:-:S02]  /*28c70*/  FADD.FTZ R15, -R158, R129 ;  /* 0x000000819e0f7221 */ /* 0x000fc40000010100 */
[----:B------:R-:W-:Y:S04]  /*28c80*/  @P4 STG.E desc[UR8][R2.64+0x80], R54 ;  /* 0x0000803602004986 */ /* 0x000fe8000c101908 */
[----:B------:R-:W2:Y:S01]  /*28c90*/  @P2 LDG.E.CONSTANT R65, desc[UR8][R4.64] ;  /* 0x0000000804412981 */ /* 0x000ea2000c1e9900 */
[----:B------:R-:W-:Y:S01]  /*28ca0*/  @P4 FADD.FTZ R13, R87, R8 ;  /* 0x00000008570d4221 */ /* 0x000fe20000010000 */
[----:B0-----:R-:W-:Y:S02]  /*28cb0*/  FADD.FTZ R11, -R158, R128 ;  /* 0x000000809e0b7221 */ /* 0x001fe40000010100 */
[----:B------:R-:W5:Y:S01]  /*28cc0*/  @P2 LDG.E.CONSTANT R57, desc[UR8][R4.64] ;  /* 0x0000000804392981 */ /* 0x000f62000c1e9900 */
[----:B------:R-:W-:Y:S01]  /*28cd0*/  @P4 FADD.FTZ R9, R69, R10 ;  /* 0x0000000a45094221 */ /* 0x000fe20000010000 */
[----:B------:R-:W-:-:S02]  /*28ce0*/  @P5 FFMA.FTZ R8, R160, -0.69314718246459960938, R11 ;  /* 0xbf317218a0085823 */ /* 0x000fc4000001000b */
[----:B------:R0:W-:Y:S01]  /*28cf0*/  @P4 STG.E desc[UR8][R6.64+0x80], R13 ;  /* 0x0000800d06004986 */ /* 0x0001e2000c101908 */
[----:B------:R-:W-:-:S03]  /*28d00*/  @P5 FFMA.FTZ R10, R160, -0.69314718246459960938, R15 ;  /* 0xbf317218a00a5823 */ /* 0x000fc6000001000f */
[----:B------:R1:W-:Y:S01]  /*28d10*/  @P4 STG.E desc[UR8][R2.64+0x84], R55 ;  /* 0x0000843702004986 */ /* 0x0003e2000c101908 */
[----:B------:R-:W-:-:S03]  /*28d20*/  @P5 FADD.FTZ R11, R89, R8 ;  /* 0x00000008590b5221 */ /* 0x000fc60000010000 */
[----:B------:R1:W-:Y:S01]  /*28d30*/  @P4 STG.E desc[UR8][R6.64+0x84], R9 ;  /* 0x0000840906004986 */ /* 0x0003e2000c101908 */
[----:B------:R-:W-:-:S03]  /*28d40*/  ISETP.GE.AND P4, PT, R0, 0x18, PT ;  /* 0x000000180000780c */ /* 0x000fc60003f86270 */
[----:B------:R-:W5:Y:S01]  /*28d50*/  @P3 LDG.E.CONSTANT R67, desc[UR8][R4.64] ;  /* 0x0000000804433981 */ /* 0x000f62000c1e9900 */
[----:B0-----:R-:W-:-:S03]  /*28d60*/  @P5 FADD.FTZ R13, R91, R10 ;  /* 0x0000000a5b0d5221 */ /* 0x001fc60000010000 */
[----:B------:R-:W-:Y:S04]  /*28d70*/  @P5 STG.E desc[UR8][R2.64+0x88], R52 ;  /* 0x0000883402005986 */ /* 0x000fe8000c101908 */
[----:B------:R-:W-:Y:S04]  /*28d80*/  @P5 STG.E desc[UR8][R6.64+0x88], R11 ;  /* 0x0000880b06005986 */ /* 0x000fe8000c101908 */
[----:B------:R-:W5:Y:S04]  /*28d90*/  @P3 LDG.E.CONSTANT R69, desc[UR8][R4.64] ;  /* 0x0000000804453981 */ /* 0x000f68000c1e9900 */
[----:B------:R-:W-:Y:S04]  /*28da0*/  @P5 STG.E desc[UR8][R2.64+0x8c], R53 ;  /* 0x00008c3502005986 */ /* 0x000fe8000c101908 */
[----:B------:R0:W-:Y:S01]  /*28db0*/  @P5 STG.E desc[UR8][R6.64+0x8c], R13 ;  /* 0x00008c0d06005986 */ /* 0x0001e2000c101908 */
[----:B------:R-:W-:-:S03]  /*28dc0*/  ISETP.GE.AND P5, PT, R0, 0x19, PT ;  /* 0x000000190000780c */ /* 0x000fc60003fa6270 */
[----:B-1----:R-:W5:Y:S04]  /*28dd0*/  @P4 LDG.E.CONSTANT R55, desc[UR8][R4.64] ;  /* 0x0000000804374981 */ /* 0x002f68000c1e9900 */
[----:B------:R-:W5:Y:S06]  /*28de0*/  @P4 LDG.E.CONSTANT R71, desc[UR8][R4.64] ;  /* 0x0000000804474981 */ /* 0x000f6c000c1e9900 */
[----:B------:R-:W5:Y:S04]  /*28df0*/  @P5 LDG.E.CONSTANT R73, desc[UR8][R4.64] ;  /* 0x0000000804495981 */ /* 0x000f68000c1e9900 */
[----:B------:R-:W5:Y:S01]  /*28e00*/  @P5 LDG.E.CONSTANT R75, desc[UR8][R4.64] ;  /* 0x00000008044b5981 */ /* 0x000f62000c1e9900 */
[C---:B------:R-:W-:Y:S01]  /*28e10*/  FADD.FTZ R9, -R158.reuse, R130 ;  /* 0x000000829e097221 */ /* 0x040fe20000010100 */
[C---:B------:R-:W-:Y:S01]  /*28e20*/  FADD.FTZ R15, -R158.reuse, R131 ;  /* 0x000000839e0f7221 */ /* 0x040fe20000010100 */
[----:B0-----:R-:W-:-:S02]  /*28e30*/  FADD.FTZ R13, -R158, R132 ;  /* 0x000000849e0d7221 */ /* 0x001fc40000010100 */
[C---:B------:R-:W-:Y:S01]  /*28e40*/  @P6 FFMA.FTZ R8, R160.reuse, -0.69314718246459960938, R9 ;  /* 0xbf317218a0086823 */ /* 0x040fe20000010009 */
[----:B------:R-:W-:Y:S01]  /*28e50*/  @P6 FFMA.FTZ R10, R160, -0.69314718246459960938, R15 ;  /* 0xbf317218a00a6823 */ /* 0x000fe2000001000f */
[C---:B------:R-:W-:Y:S01]  /*28e60*/  FADD.FTZ R15, -R158.reuse, R133 ;  /* 0x000000859e0f7221 */ /* 0x040fe20000010100 */
[----:B------:R-:W-:Y:S01]  /*28e70*/  FADD.FTZ R17, -R158, R134 ;  /* 0x000000869e117221 */ /* 0x000fe20000010100 */
[----:B------:R-:W-:Y:S01]  /*28e80*/  @P6 STG.E desc[UR8][R2.64+0x90], R50 ;  /* 0x0000903202006986 */ /* 0x000fe2000c101908 */
[----:B------:R-:W-:Y:S01]  /*28e90*/  @P6 FADD.FTZ R9, R21, R8 ;  /* 0x0000000815096221 */ /* 0x000fe20000010000 */
[----:B------:R-:W-:-:S04]  /*28ea0*/  @P0 FFMA.FTZ R8, R160, -0.69314718246459960938, R13 ;  /* 0xbf317218a0080823 */ /* 0x000fc8000001000d */
[----:B------:R-:W-:Y:S01]  /*28eb0*/  @P0 FADD.FTZ R13, R23, R8 ;  /* 0x00000008170d0221 */ /* 0x000fe20000010000 */
[----:B------:R-:W-:Y:S01]  /*28ec0*/  @P1 FFMA.FTZ R8, R160, -0.69314718246459960938, R17 ;  /* 0xbf317218a0081823 */ /* 0x000fe20000010011 */
[----:B------:R-:W-:Y:S01]  /*28ed0*/  FADD.FTZ R17, -R158, R135 ;  /* 0x000000879e117221 */ /* 0x000fe20000010100 */
[----:B------:R0:W-:Y:S04]  /*28ee0*/  @P6 STG.E desc[UR8][R6.64+0x90], R9 ;  /* 0x0000900906006986 */ /* 0x0001e8000c101908 */
[----:B------:R-:W-:Y:S01]  /*28ef0*/  @P6 STG.E desc[UR8][R2.64+0x94], R51 ;  /* 0x0000943302006986 */ /* 0x000fe2000c101908 */
[----:B0-----:R-:W-:Y:S01]  /*28f00*/  @P1 FADD.FTZ R9, R63, R8 ;  /* 0x000000083f091221 */ /* 0x001fe20000010000 */
[----:B------:R-:W-:Y:S01]  /*28f10*/  @P1 FFMA.FTZ R8, R160, -0.69314718246459960938, R17 ;  /* 0xbf317218a0081823 */ /* 0x000fe20000010011 */
[----:B------:R-:W-:Y:S01]  /*28f20*/  FADD.FTZ R17, -R158, R136 ;  /* 0x000000889e117221 */ /* 0x000fe20000010100 */
[----:B---3--:R-:W-:Y:S01]  /*28f30*/  @P6 FADD.FTZ R11, R19, R10 ;  /* 0x0000000a130b6221 */ /* 0x008fe20000010000 */
[----:B------:R-:W-:-:S04]  /*28f40*/  @P0 FFMA.FTZ R10, R160, -0.69314718246459960938, R15 ;  /* 0xbf317218a00a0823 */ /* 0x000fc8000001000f */
[----:B------:R-:W-:Y:S01]  /*28f50*/  @P0 FADD.FTZ R15, R61, R10 ;  /* 0x0000000a3d0f0221 */ /* 0x000fe20000010000 */
[----:B------:R4:W-:Y:S04]  /*28f60*/  @P6 STG.E desc[UR8][R6.64+0x94], R11 ;  /* 0x0000940b06006986 */ /* 0x0009e8000c101908 */
[----:B------:R-:W-:Y:S04]  /*28f70*/  @P0 STG.E desc[UR8][R2.64+0x98], R48 ;  /* 0x0000983002000986 */ /* 0x000fe8000c101908 */
[----:B------:R0:W-:Y:S04]  /*28f80*/  @P0 STG.E desc[UR8][R6.64+0x98], R13 ;  /* 0x0000980d06000986 */ /* 0x0001e8000c101908 */
[----:B------:R-:W-:Y:S01]  /*28f90*/  @P0 STG.E desc[UR8][R2.64+0x9c], R49 ;  /* 0x00009c3102000986 */ /* 0x000fe2000c101908 */
[----:B----4-:R-:W-:-:S03]  /*28fa0*/  @P1 FADD.FTZ R11, R59, R8 ;  /* 0x000000083b0b1221 */ /* 0x010fc60000010000 */
[----:B------:R1:W-:Y:S01]  /*28fb0*/  @P0 STG.E desc[UR8][R6.64+0x9c], R15 ;  /* 0x00009c0f06000986 */ /* 0x0003e2000c101908 */
[----:B------:R-:W-:Y:S01]  /*28fc0*/  ISETP.GE.AND P0, PT, R0, 0x1a, PT ;  /* 0x0000001a0000780c */ /* 0x000fe20003f06270 */
[----:B------:R-:W-:Y:S02]  /*28fd0*/  @P2 FFMA.FTZ R8, R160, -0.69314718246459960938, R17 ;  /* 0xbf317218a0082823 */ /* 0x000fe40000010011 */
[----:B------:R-:W-:Y:S04]  /*28fe0*/  @P1 STG.E desc[UR8][R2.64+0xa0], R46 ;  /* 0x0000a02e02001986 */ /* 0x000fe8000c101908 */
[----:B------:R2:W-:Y:S01]  /*28ff0*/  @P1 STG.E desc[UR8][R6.64+0xa0], R9 ;  /* 0x0000a00906001986 */ /* 0x0005e2000c101908 */
[----:B0-----:R-:W-:-:S03]  /*29000*/  FADD.FTZ R13, -R158, R137 ;  /* 0x000000899e0d7221 */ /* 0x001fc60000010100 */
[----:B------:R-:W-:Y:S01]  /*29010*/  @P1 STG.E desc[UR8][R2.64+0xa4], R47 ;  /* 0x0000a42f02001986 */ /* 0x000fe2000c101908 */
[----:B-1----:R-:W-:-:S03]  /*29020*/  FADD.FTZ R15, -R158, R138 ;  /* 0x0000008a9e0f7221 */ /* 0x002fc60000010100 */
[----:B------:R0:W-:Y:S01]  /*29030*/  @P1 STG.E desc[UR8][R6.64+0xa4], R11 ;  /* 0x0000a40b06001986 */ /* 0x0001e2000c101908 */
[----:B------:R-:W-:Y:S01]  /*29040*/  ISETP.GE.AND P1, PT, R0, 0x1b, PT ;  /* 0x0000001b0000780c */ /* 0x000fe20003f26270 */
[C---:B------:R-:W-:Y:S02]  /*29050*/  @P2 FFMA.FTZ R10, R160.reuse, -0.69314718246459960938, R13 ;  /* 0xbf317218a00a2823 */ /* 0x040fe4000001000d */
[----:B------:R-:W3:Y:S01]  /*29060*/  @P0 LDG.E.CONSTANT R19, desc[UR8][R4.64] ;  /* 0x0000000804130981 */ /* 0x000ee2000c1e9900 */
[----:B--2---:R-:W-:Y:S01]  /*29070*/  @P2 FADD.FTZ R9, R65, R8 ;  /* 0x0000000841092221 */ /* 0x004fe20000010000 */
[----:B------:R-:W-:Y:S01]  /*29080*/  @P3 FFMA.FTZ R8, R160, -0.69314718246459960938, R15 ;  /* 0xbf317218a0083823 */ /* 0x000fe2000001000f */
[C---:B------:R-:W-:Y:S01]  /*29090*/  FADD.FTZ R15, -R158.reuse, R139 ;  /* 0x0000008b9e0f7221 */ /* 0x040fe20000010100 */
[----:B------:R-:W-:Y:S01]  /*290a0*/  FADD.FTZ R17, -R158, R140 ;  /* 0x0000008c9e117221 */ /* 0x000fe20000010100 */
[----:B------:R-:W-:Y:S01]  /*290b0*/  @P2 STG.E desc[UR8][R2.64+0xa8], R44 ;  /* 0x0000a82c02002986 */ /* 0x000fe2000c101908 */
[----:B-----5:R-:W-:Y:S01]  /*290c0*/  @P2 FADD.FTZ R13, R57, R10 ;  /* 0x0000000a390d2221 */ /* 0x020fe20000010000 */
[----:B------:R-:W-:-:S02]  /*290d0*/  ISETP.GE.AND P6, PT, R0, 0x1c, PT ;  /* 0x0000001c0000780c */ /* 0x000fc40003fc6270 */
[----:B------:R-:W-:Y:S04]  /*290e0*/  @P2 STG.E desc[UR8][R6.64+0xa8], R9 ;  /* 0x0000a80906002986 */ /* 0x000fe8000c101908 */
[----:B------:R1:W-:Y:S04]  /*290f0*/  @P2 STG.E desc[UR8][R2.64+0xac], R45 ;  /* 0x0000ac2d02002986 */ /* 0x0003e8000c101908 */
[----:B------:R-:W2:Y:S04]  /*29100*/  @P0 LDG.E.CONSTANT R21, desc[UR8][R4.64] ;  /* 0x0000000804150981 */ /* 0x000ea8000c1e9900 */
[----:B------:R-:W4:Y:S01]  /*29110*/  @P1 LDG.E.CONSTANT R23, desc[UR8][R4.64] ;  /* 0x0000000804171981 */ /* 0x000f22000c1e9900 */
[----:B0-----:R-:W-:Y:S01]  /*29120*/  @P3 FADD.FTZ R11, R67, R8 ;  /* 0x00000008430b3221 */ /* 0x001fe20000010000 */
[----:B------:R-:W-:Y:S01]  /*29130*/  @P3 FFMA.FTZ R8, R160, -0.69314718246459960938, R15 ;  /* 0xbf317218a0083823 */ /* 0x000fe2000001000f */
[----:B------:R-:W-:Y:S01]  /*29140*/  FADD.FTZ R15, -R158, R141 ;  /* 0x0000008d9e0f7221 */ /* 0x000fe20000010100 */
[----:B------:R0:W-:Y:S01]  /*29150*/  @P2 STG.E desc[UR8][R6.64+0xac], R13 ;  /* 0x0000ac0d06002986 */ /* 0x0001e2000c101908 */
[----:B------:R-:W-:-:S03]  /*29160*/  ISETP.GE.AND P2, PT, R0, 0x1d, PT ;  /* 0x0000001d0000780c */ /* 0x000fc60003f46270 */
[----:B------:R-:W-:Y:S04]  /*29170*/  @P3 STG.E desc[UR8][R2.64+0xb0], R42 ;  /* 0x0000b02a02003986 */ /* 0x000fe8000c101908 */
[----:B-1----:R-:W5:Y:S01]  /*29180*/  @P1 LDG.E.CONSTANT R45, desc[UR8][R4.64] ;  /* 0x00000008042d1981 */ /* 0x002f62000c1e9900 */
[----:B------:R-:W-:Y:S01]  /*29190*/  @P3 FADD.FTZ R9, R69, R8 ;  /* 0x0000000845093221 */ /* 0x000fe20000010000 */
[----:B------:R-:W-:Y:S02]  /*291a0*/  @P4 FFMA.FTZ R8, R160, -0.69314718246459960938, R17 ;  /* 0xbf317218a0084823 */ /* 0x000fe40000010011 */
[----:B------:R1:W-:Y:S01]  /*291b0*/  @P3 STG.E desc[UR8][R6.64+0xb0], R11 ;  /* 0x0000b00b06003986 */ /* 0x0003e2000c101908 */
[----:B------:R-:W-:-:S03]  /*291c0*/  FADD.FTZ R17, -R158, R143 ;  /* 0x0000008f9e117221 */ /* 0x000fc60000010100 */
[----:B------:R-:W-:Y:S04]  /*291d0*/  @P3 STG.E desc[UR8][R2.64+0xb4], R43 ;  /* 0x0000b42b02003986 */ /* 0x000fe8000c101908 */
[----:B------:R-:W5:Y:S01]  /*291e0*/  @P6 LDG.E.CONSTANT R49, desc[UR8][R4.64] ;  /* 0x0000000804316981 */ /* 0x000f62000c1e9900 */
[----:B0-----:R-:W-:Y:S01]  /*291f0*/  @P4 FADD.FTZ R13, R55, R8 ;  /* 0x00000008370d4221 */ /* 0x001fe20000010000 */
[----:B------:R-:W-:Y:S01]  /*29200*/  @P4 FFMA.FTZ R8, R160, -0.69314718246459960938, R15 ;  /* 0xbf317218a0084823 */ /* 0x000fe2000001000f */
[----:B------:R-:W-:Y:S01]  /*29210*/  FADD.FTZ R15, -R158, R142 ;  /* 0x0000008e9e0f7221 */ /* 0x000fe20000010100 */
[----:B------:R0:W-:Y:S01]  /*29220*/  @P3 STG.E desc[UR8][R6.64+0xb4], R9 ;  /* 0x0000b40906003986 */ /* 0x0001e2000c101908 */
[----:B------:R-:W-:Y:S01]  /*29230*/  ISETP.GE.AND P3, PT, R0, 0x1e, PT ;  /* 0x0000001e0000780c */ /* 0x000fe20003f66270 */
[----:B-1----:R-:W-:Y:S01]  /*29240*/  @P4 FADD.FTZ R11, R71, R8 ;  /* 0x00000008470b4221 */ /* 0x002fe20000010000 */
[C---:B------:R-:W-:Y:S01]  /*29250*/  @P5 FFMA.FTZ R8, R160.reuse, -0.69314718246459960938, R15 ;  /* 0xbf317218a0085823 */ /* 0x040fe2000001000f */
[----:B------:R-:W-:Y:S01]  /*29260*/  @P5 FFMA.FTZ R10, R160, -0.69314718246459960938, R17 ;  /* 0xbf317218a00a5823 */ /* 0x000fe20000010011 */
[----:B------:R-:W-:Y:S04]  /*29270*/  @P4 STG.E desc[UR8][R2.64+0xb8], R40 ;  /* 0x0000b82802004986 */ /* 0x000fe8000c101908 */
[----:B------:R-:W5:Y:S01]  /*29280*/  @P6 LDG.E.CONSTANT R47, desc[UR8][R4.64] ;  /* 0x00000008042f6981 */ /* 0x000f62000c1e9900 */
[----:B0-----:R-:W-:-:S03]  /*29290*/  @P5 FADD.FTZ R9, R73, R8 ;  /* 0x0000000849095221 */ /* 0x001fc60000010000 */
[----:B------:R0:W-:Y:S04]  /*292a0*/  @P4 STG.E desc[UR8][R6.64+0xb8], R13 ;  /* 0x0000b80d06004986 */ /* 0x0001e8000c101908 */
[----:B------:R1:W-:Y:S04]  /*292b0*/  @P4 STG.E desc[UR8][R2.64+0xbc], R41 ;  /* 0x0000bc2902004986 */ /* 0x0003e8000c101908 */
[----:B------:R-:W5:Y:S04]  /*292c0*/  @P2 LDG.E.CONSTANT R43, desc[UR8][R4.64] ;  /* 0x00000008042b2981 */ /* 0x000f68000c1e9900 */
[----:B------:R1:W-:Y:S01]  /*292d0*/  @P4 STG.E desc[UR8][R6.64+0xbc], R11 ;  /* 0x0000bc0b06004986 */ /* 0x0003e2000c101908 */
[----:B0-----:R-:W-:Y:S01]  /*292e0*/  @P5 FADD.FTZ R13, R75, R10 ;  /* 0x0000000a4b0d5221 */ /* 0x001fe20000010000 */
[----:B------:R-:W-:-:S02]  /*292f0*/  ISETP.GE.AND P4, PT, R0, 0x1f, PT ;  /* 0x0000001f0000780c */ /* 0x000fc40003f86270 */
[----:B------:R-:W-:Y:S04]  /*29300*/  @P5 STG.E desc[UR8][R2.64+0xc0], R38 ;  /* 0x0000c02602005986 */ /* 0x000fe8000c101908 */
[----:B------:R3:W-:Y:S04]  /*29310*/  @P5 STG.E desc[UR8][R6.64+0xc0], R9 ;  /* 0x0000c00906005986 */ /* 0x0007e8000c101908 */
[----:B------:R-:W5:Y:S04]  /*29320*/  @P3 LDG.E.CONSTANT R53, desc[UR8][R4.64] ;  /* 0x0000000804353981 */ /* 0x000f68000c1e9900 */
[----:B------:R-:W-:Y:S04]  /*29330*/  @P5 STG.E desc[UR8][R2.64+0xc4], R39 ;  /* 0x0000c42702005986 */ /* 0x000fe8000c101908 */
[----:B------:R-:W5:Y:S04]  /*29340*/  @P2 LDG.E.CONSTANT R51, desc[UR8][R4.64] ;  /* 0x0000000804332981 */ /* 0x000f68000c1e9900 */
[----:B------:R4:W-:Y:S01]  /*29350*/  @P5 STG.E desc[UR8][R6.64+0xc4], R13 ;  /* 0x0000c40d06005986 */ /* 0x0009e2000c101908 */
[----:B------:R-:W-:-:S03]  /*29360*/  ISETP.GE.AND P5, PT, R0, 0x20, PT ;  /* 0x000000200000780c */ /* 0x000fc60003fa6270 */
[----:B-1----:R-:W5:Y:S04]  /*29370*/  @P3 LDG.E.CONSTANT R41, desc[UR8][R4.64] ;  /* 0x0000000804293981 */ /* 0x002f68000c1e9900 */
[----:B------:R-:W5:Y:S04]  /*29380*/  @P4 LDG.E.CONSTANT R55, desc[UR8][R4.64] ;  /* 0x0000000804374981 */ /* 0x000f68000c1e9900 */
[----:B------:R-:W5:Y:S04]  /*29390*/  @P4 LDG.E.CONSTANT R57, desc[UR8][R4.64] ;  /* 0x0000000804394981 */ /* 0x000f68000c1e9900 */
[----:B------:R-:W5:Y:S01]  /*293a0*/  @P5 LDG.E.CONSTANT R59, desc[UR8][R4.64] ;  /* 0x00000008043b5981 */ /* 0x000f62000c1e9900 */
[C---:B------:R-:W-:Y:S01]  /*293b0*/  FADD.FTZ R11, -R158.reuse, R144 ;  /* 0x000000909e0b7221 */ /* 0x040fe20000010100 */
[----:B------:R-:W-:-:S03]  /*293c0*/  FADD.FTZ R15, -R158, R146 ;  /* 0x000000929e0f7221 */ /* 0x000fc60000010100 */
[----:B------:R-:W-:Y:S01]  /*293d0*/  @P0 FFMA.FTZ R0, R160, -0.69314718246459960938, R11 ;  /* 0xbf317218a0000823 */ /* 0x000fe2000001000b */
[----:B------:R-:W-:Y:S01]  /*293e0*/  FADD.FTZ R11, -R158, R145 ;  /* 0x000000919e0b7221 */ /* 0x000fe20000010100 */
[----:B------:R-:W-:Y:S01]  /*293f0*/  @P1 FFMA.FTZ R8, R160, -0.69314718246459960938, R15 ;  /* 0xbf317218a0081823 */ /* 0x000fe2000001000f */
[C---:B------:R-:W-:Y:S01]  /*29400*/  FADD.FTZ R15, -R158.reuse, R147 ;  /* 0x000000939e0f7221 */ /* 0x040fe20000010100 */
[----:B------:R-:W-:Y:S01]  /*29410*/  FADD.FTZ R17, -R158, R148 ;  /* 0x000000949e117221 */ /* 0x000fe20000010100 */
[----:B------:R-:W-:Y:S01]  /*29420*/  @P0 STG.E desc[UR8][R2.64+0xc8], R36 ;  /* 0x0000c82402000986 */ /* 0x000fe2000c101908 */
[----:B---3--:R-:W-:Y:S01]  /*29430*/  @P0 FADD.FTZ R9, R19, R0 ;  /* 0x0000000013090221 */ /* 0x008fe20000010000 */
[----:B------:R-:W-:-:S04]  /*29440*/  @P0 FFMA.FTZ R0, R160, -0.69314718246459960938, R11 ;  /* 0xbf317218a0000823 */ /* 0x000fc8000001000b */
[----:B------:R5:W-:Y:S04]  /*29450*/  @P0 STG.E desc[UR8][R6.64+0xc8], R9 ;  /* 0x0000c80906000986 */ /* 0x000be8000c101908 */
[----:B------:R-:W-:Y:S01]  /*29460*/  @P0 STG.E desc[UR8][R2.64+0xcc], R37 ;  /* 0x0000cc2502000986 */ /* 0x000fe2000c101908 */
[----:B--2---:R-:W-:Y:S01]  /*29470*/  @P0 FADD.FTZ R11, R21, R0 ;  /* 0x00000000150b0221 */ /* 0x004fe20000010000 */
[C---:B------:R-:W-:Y:S01]  /*29480*/  @P1 FFMA.FTZ R0, R160.reuse, -0.69314718246459960938, R15 ;  /* 0xbf317218a0001823 */ /* 0x040fe2000001000f */
[----:B----4-:R-:W-:Y:S01]  /*29490*/  @P1 FADD.FTZ R13, R23, R8 ;  /* 0x00000008170d1221 */ /* 0x010fe20000010000 */
[----:B------:R-:W-:Y:S01]  /*294a0*/  @P6 FFMA.FTZ R8, R160, -0.69314718246459960938, R17 ;  /* 0xbf317218a0086823 */ /* 0x000fe20000010011 */
[C---:B------:R-:W-:Y:S01]  /*294b0*/  FADD.FTZ R17, -R158.reuse, R149 ;  /* 0x000000959e117221 */ /* 0x040fe20000010100 */
[----:B------:R0:W-:Y:S01]  /*294c0*/  @P0 STG.E desc[UR8][R6.64+0xcc], R11 ;  /* 0x0000cc0b06000986 */ /* 0x0001e2000c101908 */
[----:B------:R-:W-:Y:S01]  /*294d0*/  FADD.FTZ R19, -R158, R150 ;  /* 0x000000969e137221 */ /* 0x000fe20000010100 */
[----:B-----5:R-:W-:Y:S01]  /*294e0*/  @P1 FADD.FTZ R9, R45, R0 ;  /* 0x000000002d091221 */ /* 0x020fe20000010000 */
[----:B------:R-:W-:Y:S01]  /*294f0*/  @P6 FFMA.FTZ R0, R160, -0.69314718246459960938, R17 ;  /* 0xbf317218a0006823 */ /* 0x000fe20000010011 */
[----:B------:R-:W-:Y:S01]  /*29500*/  FADD.FTZ R17, -R158, R151 ;  /* 0x000000979e117221 */ /* 0x000fe20000010100 */
[----:B------:R-:W-:Y:S04]  /*29510*/  @P1 STG.E desc[UR8][R2.64+0xd0], R34 ;  /* 0x0000d02202001986 */ /* 0x000fe8000c101908 */
[----:B------:R-:W-:Y:S01]  /*29520*/  @P1 STG.E desc[UR8][R6.64+0xd0], R13 ;  /* 0x0000d00d06001986 */ /* 0x000fe2000c101908 */
[----:B0-----:R-:W-:Y:S01]  /*29530*/  @P6 FADD.FTZ R11, R49, R0 ;  /* 0x00000000310b6221 */ /* 0x001fe20000010000 */
[----:B------:R-:W-:Y:S01]  /*29540*/  @P2 FFMA.FTZ R0, R160, -0.69314718246459960938, R17 ;  /* 0xbf317218a0002823 */ /* 0x000fe20000010011 */
[----:B------:R-:W-:Y:S01]  /*29550*/  FADD.FTZ R17, -R158, R152 ;  /* 0x000000989e117221 */ /* 0x000fe20000010100 */
[----:B------:R-:W-:Y:S04]  /*29560*/  @P1 STG.E desc[UR8][R2.64+0xd4], R35 ;  /* 0x0000d42302001986 */ /* 0x000fe8000c101908 */
[----:B------:R0:W-:Y:S01]  /*29570*/  @P1 STG.E desc[UR8][R6.64+0xd4], R9 ;  /* 0x0000d40906001986 */ /* 0x0001e2000c101908 */
[----:B------:R-:W-:Y:S01]  /*29580*/  @P6 FADD.FTZ R15, R47, R8 ;  /* 0x000000082f0f6221 */ /* 0x000fe20000010000 */
[----:B------:R-:W-:-:S02]  /*29590*/  @P2 FFMA.FTZ R8, R160, -0.69314718246459960938, R19 ;  /* 0xbf317218a0082823 */ /* 0x000fc40000010013 */
[----:B------:R-:W-:Y:S04]  /*295a0*/  @P6 STG.E desc[UR8][R2.64+0xd8], R32 ;  /* 0x0000d82002006986 */ /* 0x000fe8000c101908 */
[----:B------:R1:W-:Y:S01]  /*295b0*/  @P6 STG.E desc[UR8][R6.64+0xd8], R15 ;  /* 0x0000d80f06006986 */ /* 0x0003e2000c101908 */
[----:B0-----:R-:W-:Y:S01]  /*295c0*/  @P2 FADD.FTZ R9, R43, R0 ;  /* 0x000000002b092221 */ /* 0x001fe20000010000 */
[----:B------:R-:W-:Y:S01]  /*295d0*/  @P3 FFMA.FTZ R0, R160, -0.69314718246459960938, R17 ;  /* 0xbf317218a0003823 */ /* 0x000fe20000010011 */
[C---:B------:R-:W-:Y:S01]  /*295e0*/  FADD.FTZ R17, -R158.reuse, R153 ;  /* 0x000000999e117221 */ /* 0x040fe20000010100 */
[----:B------:R-:W-:Y:S01]  /*295f0*/  @P6 STG.E desc[UR8][R2.64+0xdc], R33 ;  /* 0x0000dc2102006986 */ /* 0x000fe2000c101908 */
[----:B------:R-:W-:-:S03]  /*29600*/  FADD.FTZ R19, -R158, R155 ;  /* 0x0000009b9e137221 */ /* 0x000fc60000010100 */
[----:B------:R0:W-:Y:S04]  /*29610*/  @P6 STG.E desc[UR8][R6.64+0xdc], R11 ;  /* 0x0000dc0b06006986 */ /* 0x0001e8000c101908 */
[----:B------:R-:W-:Y:S01]  /*29620*/  @P2 STG.E desc[UR8][R2.64+0xe0], R30 ;  /* 0x0000e01e02002986 */ /* 0x000fe2000c101908 */
[----:B-1----:R-:W-:Y:S01]  /*29630*/  @P3 FADD.FTZ R15, R53, R0 ;  /* 0x00000000350f3221 */ /* 0x002fe20000010000 */
[----:B------:R-:W-:Y:S01]  /*29640*/  @P3 FFMA.FTZ R0, R160, -0.69314718246459960938, R17 ;  /* 0xbf317218a0003823 */ /* 0x000fe20000010011 */
[----:B------:R-:W-:Y:S01]  /*29650*/  FADD.FTZ R17, -R158, R154 ;  /* 0x0000009a9e117221 */ /* 0x000fe20000010100 */
[----:B------:R-:W-:Y:S01]  /*29660*/  @P2 FADD.FTZ R13, R51, R8 ;  /* 0x00000008330d2221 */ /* 0x000fe20000010000 */
[----:B------:R-:W-:-:S04]  /*29670*/  @P4 FFMA.FTZ R8, R160, -0.69314718246459960938, R19 ;  /* 0xbf317218a0084823 */ /* 0x000fc80000010013 */
[----:B------:R1:W-:Y:S01]  /*29680*/  @P2 STG.E desc[UR8][R6.64+0xe0], R13 ;  /* 0x0000e00d06002986 */ /* 0x0003e2000c101908 */
[----:B0-----:R-:W-:Y:S01]  /*29690*/  @P3 FADD.FTZ R11, R41, R0 ;  /* 0x00000000290b3221 */ /* 0x001fe20000010000 */
[----:B------:R-:W-:Y:S02]  /*296a0*/  @P4 FFMA.FTZ R0, R160, -0.69314718246459960938, R17 ;  /* 0xbf317218a0004823 */ /* 0x000fe40000010011 */
[----:B------:R-:W-:Y:S04]  /*296b0*/  @P2 STG.E desc[UR8][R2.64+0xe4], R31 ;  /* 0x0000e41f02002986 */ /* 0x000fe8000c101908 */
[----:B------:R0:W-:Y:S01]  /*296c0*/  @P2 STG.E desc[UR8][R6.64+0xe4], R9 ;  /* 0x0000e40906002986 */ /* 0x0001e2000c101908 */
[----:B-1----:R-:W-:-:S03]  /*296d0*/  FADD.FTZ R13, -R158, R156 ;  /* 0x0000009c9e0d7221 */ /* 0x002fc60000010100 */
[----:B------:R-:W-:Y:S04]  /*296e0*/  @P3 STG.E desc[UR8][R2.64+0xe8], R28 ;  /* 0x0000e81c02003986 */ /* 0x000fe8000c101908 */
[----:B------:R1:W-:Y:S01]  /*296f0*/  @P3 STG.E desc[UR8][R6.64+0xe8], R15 ;  /* 0x0000e80f06003986 */ /* 0x0003e2000c101908 */
[----:B0-----:R-:W-:Y:S01]  /*29700*/  @P4 FADD.FTZ R9, R55, R0 ;  /* 0x0000000037094221 */ /* 0x001fe20000010000 */
[----:B------:R-:W-:Y:S02]  /*29710*/  @P5 FFMA.FTZ R0, R160, -0.69314718246459960938, R13 ;  /* 0xbf317218a0005823 */ /* 0x000fe4000001000d */
[----:B------:R0:W-:Y:S01]  /*29720*/  @P3 STG.E desc[UR8][R2.64+0xec], R29 ;  /* 0x0000ec1d02003986 */ /* 0x0001e2000c101908 */
[----:B------:R-:W-:-:S03]  /*29730*/  @P4 FADD.FTZ R13, R57, R8 ;  /* 0x00000008390d4221 */ /* 0x000fc60000010000 */
[----:B------:R0:W-:Y:S01]  /*29740*/  @P3 STG.E desc[UR8][R6.64+0xec], R11 ;  /* 0x0000ec0b06003986 */ /* 0x0001e2000c101908 */
[----:B-1----:R-:W-:-:S03]  /*29750*/  @P5 FADD.FTZ R15, R59, R0 ;  /* 0x000000003b0f5221 */ /* 0x002fc60000010000 */
[----:B------:R0:W-:Y:S04]  /*29760*/  @P4 STG.E desc[UR8][R2.64+0xf0], R26 ;  /* 0x0000f01a02004986 */ /* 0x0001e8000c101908 */
[----:B------:R0:W-:Y:S04]  /*29770*/  @P4 STG.E desc[UR8][R6.64+0xf0], R9 ;  /* 0x0000f00906004986 */ /* 0x0001e8000c101908 */
[----:B------:R0:W-:Y:S04]  /*29780*/  @P4 STG.E desc[UR8][R2.64+0xf4], R27 ;  /* 0x0000f41b02004986 */ /* 0x0001e8000c101908 */
[----:B------:R0:W-:Y:S04]  /*29790*/  @P4 STG.E desc[UR8][R6.64+0xf4], R13 ;  /* 0x0000f40d06004986 */ /* 0x0001e8000c101908 */
[----:B------:R0:W-:Y:S04]  /*297a0*/  @P5 STG.E desc[UR8][R2.64+0xf8], R24 ;  /* 0x0000f81802005986 */ /* 0x0001e8000c101908 */
[----:B------:R0:W-:Y:S01]  /*297b0*/  @P5 STG.E desc[UR8][R6.64+0xf8], R15 ;  /* 0x0000f80f06005986 */ /* 0x0001e2000c101908 */
[----:B------:R-:W-:Y:S05]  /*297c0*/  @!P5 EXIT ;  /* 0x000000000000d94d */ /* 0x000fea0003800000 */
[----:B------:R-:W2:Y:S01]  /*297d0*/  LDG.E.CONSTANT R4, desc[UR8][R4.64] ;  /* 0x0000000804047981 */ /* 0x000ea2000c1e9900 */
[----:B------:R-:W-:-:S03]  /*297e0*/  FADD.FTZ R157, -R158, R157 ;  /* 0x0000009d9e9d7221 */ /* 0x000fc60000010100 */
[----:B------:R-:W-:Y:S01]  /*297f0*/  STG.E desc[UR8][R2.64+0xfc], R25 ;  /* 0x0000fc1902007986 */ /* 0x000fe2000c101908 */
[----:B0-----:R-:W-:-:S04]  /*29800*/  FFMA.FTZ R9, R160, -0.69314718246459960938, R157 ;  /* 0xbf317218a0097823 */ /* 0x001fc8000001009d */
[----:B--2---:R-:W-:-:S05]  /*29810*/  FADD.FTZ R9, R4, R9 ;  /* 0x0000000904097221 */ /* 0x004fca0000010000 */
[----:B------:R-:W-:Y:S01]  /*29820*/  STG.E desc[UR8][R6.64+0xfc], R9 ;  /* 0x0000fc0906007986 */ /* 0x000fe2000c101908 */
[----:B------:R-:W-:Y:S05]  /*29830*/  EXIT ;  /* 0x000000000000794d */ /* 0x000fea0003800000 */
.L_x_22520:
        /* <DEDUP_REMOVED lines=12> */
.L_x_38478:


//--------------------- .text._ZN17fastertransformer38beam_online_softmax_topk_stage2_kernelIfLi64ELi64EEEvPKfS2_PiPT_ii --------------------------
	.section	.text._ZN17fastertransformer38beam_online_softmax_topk_stage2_kernelIfLi64ELi64EEEvPKfS2_PiPT_ii,"ax",@progbits
	.align	128
        .global         _ZN17fastertransformer38beam_online_softmax_topk_stage2_kernelIfLi64ELi64EEEvPKfS2_PiPT_ii
        .type           _ZN17fastertransformer38beam_online_softmax_topk_stage2_kernelIfLi64ELi64EEEvPKfS2_PiPT_ii,@function
        .size           _ZN17fastertransformer38beam_online_softmax_topk_stage2_kernelIfLi64ELi64EEEvPKfS2_PiPT_ii,(.L_x_38479 - _ZN17fastertransformer38beam_online_softmax_topk_stage2_kernelIfLi64ELi64EEEvPKfS2_PiPT_ii)
        .other          _ZN17fastertransformer38beam_online_softmax_topk_stage2_kernelIfLi64ELi64EEEvPKfS2_PiPT_ii,@"STO_CUDA_ENTRY STV_DEFAULT"
_ZN17fastertransformer38beam_online_softmax_topk_stage2_kernelIfLi64ELi64EEEvPKfS2_PiPT_ii:
.text._ZN17fastertransformer38beam_online_softmax_topk_stage2_kernelIfLi64ELi64EEEvPKfS2_PiPT_ii:
[----:B------:R-:W0:Y:S01]  /*0000*/  LDC R1, c[0x0][0x37c] ;  /* 0x0000df00ff017b82 */ /* 0x000e220000000800 */
[----:B------:R-:W1:Y:S07]  /*0010*/  S2R R6, SR_TID.X ;  /* 0x0000000000067919 */ /* 0x000e6e0000002100 */
[----:B------:R-:W2:Y:S01]  /*0020*/  LDC R7, c[0x0][0x3a4] ;  /* 0x0000e900ff077b82 */ /* 0x000ea20000000800 */
[----:B0-----:R-:W-:Y:S01]  /*0030*/  VIADD R1, R1, 0xfffffbf0 ;  /* 0xfffffbf001017836 */ /* 0x001fe20000000000 */
[----:B------:R-:W-:Y:S01]  /*0040*/  MOV R8, 0xff7fffff ;  /* 0xff7fffff00087802 */ /* 0x000fe20000000f00 */
[----:B------:R-:W-:Y:S01]  /*0050*/  IMAD.MOV.U32 R2, RZ, RZ, -0x1 ;  /* 0xffffffffff027424 */ /* 0x000fe200078e00ff */
[----:B------:R-:W0:Y:S01]  /*0060*/  LDCU UR4, c[0x0][0x2f8] ;  /* 0x00005f00ff0477ac */ /* 0x000e220008000800 */
[----:B------:R-:W-:Y:S01]  /*0070*/  IMAD.MOV.U32 R3, RZ, RZ, -0x1 ;  /* 0xffffffffff037424 */ /* 0x000fe200078e00ff */
[----:B------:R-:W-:Y:S01]  /*0080*/  BSSY.RECONVERGENT B0, `(.L_x_22521) ;  /* 0x00000d2000007945 */ /* 0x000fe20003800200 */
[----:B------:R-:W-:Y:S01]  /*0090*/  IMAD.MOV.U32 R9, RZ, RZ, -0x800001 ;  /* 0xff7fffffff097424 */ /* 0x000fe200078e00ff */
[----:B------:R-:W3:Y:S01]  /*00a0*/  LDCU.64 UR6, c[0x0][0x358] ;  /* 0x00006b00ff0677ac */ /* 0x000ee20008000a00 */
[----:B------:R-:W-:Y:S01]  /*00b0*/  IMAD.MOV.U32 R10, RZ, RZ, -0x800001 ;  /* 0xff7fffffff0a7424 */ /* 0x000fe200078e00ff */
[----:B------:R-:W-:Y:S01]  /*00c0*/  STL.64 [R1+0x210], R2 ;  /* 0x0002100201007387 */ /* 0x000fe20000100a00 */
[----:B------:R-:W-:Y:S01]  /*00d0*/  IMAD.MOV.U32 R11, RZ, RZ, RZ ;  /* 0x000000ffff0b7224 */ /* 0x000fe200078e00ff */
[C---:B------:R-:W-:Y:S01]  /*00e0*/  IADD3 R4, PT, PT, R1.reuse, 0x208, RZ ;  /* 0x0000020801047810 */ /* 0x040fe20007ffe0ff */
[C---:B------:R-:W-:Y:S01]  /*00f0*/  VIADD R5, R1.reuse, 0x318 ;  /* 0x0000031801057836 */ /* 0x040fe20000000000 */
[----:B------:R-:W-:Y:S04]  /*0100*/  STL.64 [R1+0x218], R2 ;  /* 0x0002180201007387 */ /* 0x000fe80000100a00 */
[----:B------:R-:W-:Y:S04]  /*0110*/  STL.64 [R1+0x220], R2 ;  /* 0x0002200201007387 */ /* 0x000fe80000100a00 */
[----:B------:R-:W-:Y:S01]  /*0120*/  STL.64 [R1+0x228], R2 ;  /* 0x0002280201007387 */ /* 0x000fe20000100a00 */
[----:B0-----:R-:W-:-:S03]  /*0130*/  VIADD R0, R1, UR4 ;  /* 0x0000000401007c36 */ /* 0x001fc60008000000 */
        /* <DEDUP_REMOVED lines=63> */
[----:B---3--:R-:W-:Y:S05]  /*0530*/  @P0 BRA `(.L_x_22522) ;  /* 0x0000000800180947 */ /* 0x008fea0003800000 */
[----:B------:R-:W1:Y:S01]  /*0540*/  S2UR UR4, SR_CTAID.X ;  /* 0x00000000000479c3 */ /* 0x000e620000002500 */
[-C--:B------:R-:W-:Y:S01]  /*0550*/  LOP3.LUT R2, RZ, R6.reuse, RZ, 0x33, !PT ;  /* 0x00000006ff027212 */ /* 0x080fe200078e33ff */
[----:B------:R-:W-:Y:S01]  /*0560*/  BSSY.RECONVERGENT B1, `(.L_x_22523) ;  /* 0x0000023000017945 */ /* 0x000fe20003800200 */
[----:B0-----:R-:W-:-:S03]  /*0570*/  MOV R10, R6 ;  /* 0x00000006000a7202 */ /* 0x001fc60000000f00 */
[----:B------:R-:W-:-:S05]  /*0580*/  IMAD.IADD R2, R3, 0x1, R2 ;  /* 0x0000000103027824 */ /* 0x000fca00078e0202 */
[C---:B------:R-:W-:Y:S02]  /*0590*/  LOP3.LUT R8, R2.reuse, 0xc0, RZ, 0xc0, !PT ;  /* 0x000000c002087812 */ /* 0x040fe400078ec0ff */
[----:B------:R-:W-:Y:S02]  /*05a0*/  ISETP.GE.U32.AND P1, PT, R2, 0xc0, PT ;  /* 0x000000c00200780c */ /* 0x000fe40003f26070 */
[----:B------:R-:W-:Y:S01]  /*05b0*/  ISETP.NE.AND P0, PT, R8, 0xc0, PT ;  /* 0x000000c00800780c */ /* 0x000fe20003f05270 */
[----:B-1----:R-:W-:-:S05]  /*05c0*/  IMAD R11, R3, UR4, RZ ;  /* 0x00000004030b7c24 */ /* 0x002fca000f8e02ff */
        /* <DEDUP_REMOVED lines=12> */
[----:B------:R-:W-:Y:S02]  /*0690*/  LOP3.LUT R9, R2, 0xc0, RZ, 0xc0, !PT ;  /* 0x000000c002097812 */ /* 0x000fe400078ec0ff */
[----:B-1----:R-:W-:-:S04]  /*06a0*/  LEA R14, P0, R15, UR8, 0x2 ;  /* 0x000000080f0e7c11 */ /* 0x002fc8000f8010ff */
[----:B------:R-:W-:Y:S01]  /*06b0*/  LEA.HI.X R15, R15, UR9, R10, 0x2, P0 ;  /* 0x000000090f0f7c11 */ /* 0x000fe200080f140a */
[----:B0-----:R-:W-:Y:S01]  /*06c0*/  ULEA UR4, UR5, UR4, 0x18 ;  /* 0x0000000405047291 */ /* 0x001fe2000f8ec0ff */
[----:B------:R-:W-:-:S05]  /*06d0*/  IADD3 R10, PT, PT, R9, R6, RZ ;  /* 0x00000006090a7210 */ /* 0x000fca0007ffe0ff */
[----:B------:R-:W-:-:S07]  /*06e0*/  LEA R2, R6, UR4, 0x2 ;  /* 0x0000000406027c11 */ /* 0x000fce000f8e10ff */
.L_x_22525:
[----:B------:R-:W-:Y:S02]  /*06f0*/  IMAD.MOV.U32 R9, RZ, RZ, R15 ;  /* 0x000000ffff097224 */ /* 0x000fe400078e000f */
[----:B------:R-:W-:-:S05]  /*0700*/  IMAD.MOV.U32 R8, RZ, RZ, R14 ;  /* 0x000000ffff087224 */ /* 0x000fca00078e000e */
[----:B------:R-:W2:Y:S01]  /*0710*/  LDG.E.CONSTANT R9, desc[UR6][R8.64] ;  /* 0x0000000608097981 */ /* 0x000ea2000c1e9900 */
[----:B------:R-:W-:Y:S01]  /*0720*/  VIADD R12, R12, 0x1 ;  /* 0x000000010c0c7836 */ /* 0x000fe20000000000 */
[----:B------:R-:W-:-:S04]  /*0730*/  IADD3 R14, P2, PT, R14, 0x100, RZ ;  /* 0x000001000e0e7810 */ /* 0x000fc80007f5e0ff */
[----:B------:R-:W-:Y:S02]  /*0740*/  ISETP.NE.AND P0, PT, R12, RZ, PT ;  /* 0x000000ff0c00720c */ /* 0x000fe40003f05270 */
[----:B------:R-:W-:Y:S01]  /*0750*/  IADD3.X R15, PT, PT, RZ, R15, RZ, P2, !PT ;  /* 0x0000000fff0f7210 */ /* 0x000fe200017fe4ff */
[----:B--2---:R0:W-:Y:S02]  /*0760*/  STS [R2], R9 ;  /* 0x0000000902007388 */ /* 0x0041e40000000800 */
[----:B0-----:R-:W-:-:S08]  /*0770*/  VIADD R2, R2, 0x100 ;  /* 0x0000010002027836 */ /* 0x001fd00000000000 */
[----:B------:R-:W-:Y:S05]  /*0780*/  @P0 BRA `(.L_x_22525) ;  /* 0xfffffffc00d80947 */ /* 0x000fea000383ffff */
.L_x_22524:
[----:B------:R-:W-:Y:S05]  /*0790*/  BSYNC.RECONVERGENT B1 ;  /* 0x0000000000017941 */ /* 0x000fea0003800200 */
.L_x_22523:
        /* <DEDUP_REMOVED lines=13> */
[----:B------:R-:W-:-:S04]  /*0870*/  IADD3 R8, P0, PT, R8, 0x200, RZ ;  /* 0x0000020008087810 */ /* 0x000fc80007f1e0ff */
[----:B------:R-:W-:Y:S02]  /*0880*/  IADD3.X R9, PT, PT, RZ, R2, RZ, P0, !PT ;  /* 0x00000002ff097210 */ /* 0x000fe400007fe4ff */
[----:B------:R-:W-:Y:S02]  /*0890*/  LEA R2, R10, UR4, 0x2 ;  /* 0x000000040a027c11 */ /* 0x000fe4000f8e10ff */
[----:B------:R-:W-:-:S03]  /*08a0*/  PLOP3.LUT P0, PT, PT, PT, PT, 0x80, 0x8 ;  /* 0x000000000008781c */ /* 0x000fc60003f0f070 */
[----:B------:R-:W-:Y:S01]  /*08b0*/  VIADD R2, R2, 0x200 ;  /* 0x0000020002027836 */ /* 0x000fe20000000000 */
[----:B------:R-:W-:Y:S09]  /*08c0*/  @!P1 BRA `(.L_x_22527) ;  /* 0x0000000000a09947 */ /* 0x000ff20003800000 */
[----:B------:R-:W-:Y:S01]  /*08d0*/  PLOP3.LUT P0, PT, PT, PT, PT, 0x8, 0x80 ;  /* 0x000000000080781c */ /* 0x000fe20003f0e170 */
[----:B------:R-:W-:-:S12]  /*08e0*/  VIADD R43, R3, 0xfffffd00 ;  /* 0xfffffd00032b7836 */ /* 0x000fd80000000000 */
.L_x_22528:
        /* <DEDUP_REMOVED lines=18> */
[----:B0-----:R-:W-:-:S04]  /*0a10*/  IADD3 R8, P2, PT, R8, 0x1000, RZ ;  /* 0x0000100008087810 */ /* 0x001fc80007f5e0ff */
[----:B------:R-:W-:Y:S01]  /*0a20*/  IADD3.X R9, PT, PT, RZ, R9, RZ, P2, !PT ;  /* 0x00000009ff097210 */ /* 0x000fe200017fe4ff */
        /* <DEDUP_REMOVED lines=18> */
.L_x_22527:
[----:B------:R-:W-:Y:S05]  /*0b50*/  BSYNC.RECONVERGENT B1 ;  /* 0x0000000000017941 */ /* 0x000fea0003800200 */
.L_x_22526:
        /* <DEDUP_REMOVED lines=12> */
[----:B------:R-:W-:-:S02]  /*0c20*/  PLOP3.LUT P0, PT, PT, PT, PT, 0x8, 0x80 ;  /* 0x000000000080781c */ /* 0x000fc40003f0e170 */
[----:B------:R-:W-:Y:S02]  /*0c30*/  IADD3 R10, PT, PT, R10, 0x200, RZ ;  /* 0x000002000a0a7810 */ /* 0x000fe40007ffe0ff */
        /* <DEDUP_REMOVED lines=11> */
.L_x_22530:
[----:B------:R-:W-:Y:S05]  /*0cf0*/  BSYNC.RECONVERGENT B1 ;  /* 0x0000000000017941 */ /* 0x000fea0003800200 */
.L_x_22529:
        /* <DEDUP_REMOVED lines=10> */
.L_x_22522:
[----:B------:R-:W-:Y:S05]  /*0da0*/  BSYNC.RECONVERGENT B0 ;  /* 0x0000000000007941 */ /* 0x000fea0003800200 */
.L_x_22521:
[----:B------:R-:W-:Y:S01]  /*0db0*/  ISETP.GE.U32.AND P0, PT, R6, R7, PT ;  /* 0x000000070600720c */ /* 0x000fe20003f06070 */
[----:B------:R-:W-:Y:S01]  /*0dc0*/  BAR.SYNC.DEFER_BLOCKING 0x0 ;  /* 0x0000000000007b1d */ /* 0x000fe20000010000 */
[----:B------:R-:W-:Y:S01]  /*0dd0*/  IMAD.MOV.U32 R160, RZ, RZ, RZ ;  /* 0x000000ffffa07224 */ /* 0x000fe200078e00ff */
[----:B------:R-:W-:Y:S01]  /*0de0*/  MOV R159, 0xff7fffff ;  /* 0xff7fffff009f7802 */ /* 0x000fe20000000f00 */
[----:B-1----:R-:W-:Y:S01]  /*0df0*/  IMAD.MOV.U32 R3, RZ, RZ, -0x1 ;  /* 0xffffffffff037424 */ /* 0x002fe200078e00ff */
[----:B------:R-:W-:Y:S01]  /*0e00*/  MOV R155, 0xff7fffff ;  /* 0xff7fffff009b7802 */ /* 0x000fe20000000f00 */
[----:B------:R-:W-:Y:S01]  /*0e10*/  IMAD.MOV.U32 R158, RZ, RZ, -0x800001 ;  /* 0xff7fffffff9e7424 */ /* 0x000fe200078e00ff */
        /* <DEDUP_REMOVED lines=127> */
[----:B------:R-:W1:Y:S01]  /*1610*/  LDC R2, c[0x0][0x3a0] ;  /* 0x0000e800ff027b82 */ /* 0x000e620000000800 */
[----:B------:R-:W-:Y:S01]  /*1620*/  IMAD R6, R6, 0x208, RZ ;  /* 0x0000020806067824 */ /* 0x000fe200078e02ff */
[----:B-1----:R-:W-:-:S13]  /*1630*/  ISETP.GE.AND P0, PT, R2, 0x1, PT ;  /* 0x000000010200780c */ /* 0x002fda0003f06270 */
[----:B------:R-:W-:Y:S05]  /*1640*/  @!P0 BRA `(.L_x_22533) ;  /* 0x0000000400cc8947 */ /* 0x000fea0003800000 */
[----:B------:R-:W-:Y:S01]  /*1650*/  SHF.L.U32 R2, R2, 0x1, RZ ;  /* 0x0000000102027819 */ /* 0x000fe200000006ff */
[----:B------:R-:W-:-:S03]  /*1660*/  IMAD.MOV.U32 R7, RZ, RZ, RZ ;  /* 0x000000ffff077224 */ /* 0x000fc600078e00ff */
[C---:B------:R-:W-:Y:S02]  /*1670*/  ISETP.GE.AND P0, PT, R2.reuse, 0x4, PT ;  /* 0x000000040200780c */ /* 0x040fe40003f06270 */
[----:B------:R-:W-:-:S04]  /*1680*/  VIMNMX R2, PT, PT, R2, 0x1, !PT ;  /* 0x0000000102027848 */ /* 0x000fc80007fe0100 */
[----:B------:R-:W-:-:S07]  /*1690*/  LOP3.LUT R3, R2, 0x3, RZ, 0xc0, !PT ;  /* 0x0000000302037812 */ /* 0x000fce00078ec0ff */
[----:B------:R-:W-:Y:S05]  /*16a0*/  @!P0 BRA `(.L_x_22534) ;  /* 0x0000000400648947 */ /* 0x000fea0003800000 */
[----:B0-----:R-:W0:Y:S01]  /*16b0*/  S2R R9, SR_CgaCtaId ;  /* 0x0000000000097919 */ /* 0x001e220000008800 */
[----:B------:R-:W-:Y:S02]  /*16c0*/  LOP3.LUT R7, R2, 0x7ffffffc, RZ, 0xc0, !PT ;  /* 0x7ffffffc02077812 */ /* 0x000fe400078ec0ff */
[----:B------:R-:W-:-:S03]  /*16d0*/  MOV R8, 0x400 ;  /* 0x0000040000087802 */ /* 0x000fc60000000f00 */
[----:B------:R-:W-:Y:S02]  /*16e0*/  IMAD.MOV R2, RZ, RZ, -R7 ;  /* 0x000000ffff027224 */ /* 0x000fe400078e0a07 */
[----:B------:R-:W-:-:S03]  /*16f0*/  VIADD R8, R8, 0x620 ;  /* 0x0000062008087836 */ /* 0x000fc60000000000 */
[----:B------:R-:W-:Y:S02]  /*1700*/  ISETP.GE.AND P0, PT, R2, RZ, PT ;  /* 0x000000ff0200720c */ /* 0x000fe40003f06270 */
[----:B0-----:R-:W-:-:S04]  /*1710*/  LEA R9, R9, R8, 0x18 ;  /* 0x0000000809097211 */ /* 0x001fc800078ec0ff */
[----:B------:R-:W-:-:S07]  /*1720*/  IADD3 R8, PT, PT, R6, 0x108, R9 ;  /* 0x0000010806087810 */ /* 0x000fce0007ffe009 */
[----:B------:R-:W-:Y:S05]  /*1730*/  @P0 BRA `(.L_x_22535) ;  /* 0x00000004000c0947 */ /* 0x000fea0003800000 */
[----:B------:R-:W-:Y:S02]  /*1740*/  IADD3 R9, PT, PT, -R2, RZ, RZ ;  /* 0x000000ff02097210 */ /* 0x000fe40007ffe1ff */
[----:B------:R-:W-:Y:S02]  /*1750*/  PLOP3.LUT P0, PT, PT, PT, PT, 0x80, 0x8 ;  /* 0x000000000008781c */ /* 0x000fe40003f0f070 */
[----:B------:R-:W-:-:S13]  /*1760*/  ISETP.GT.AND P1, PT, R9, 0xc, PT ;  /* 0x0000000c0900780c */ /* 0x000fda0003f24270 */
[----:B------:R-:W-:Y:S05]  /*1770*/  @!P1 BRA `(.L_x_22536) ;  /* 0x0000000000989947 */ /* 0x000fea0003800000 */
[----:B------:R-:W-:-:S13]  /*1780*/  PLOP3.LUT P0, PT, PT, PT, PT, 0x8, 0x80 ;  /* 0x000000000080781c */ /* 0x000fda0003f0e170 */
.L_x_22537:
[----:B------:R-:W0:Y:S01]  /*1790*/  LDS.64 R10, [R8+-0x108] ;  /* 0xfffef800080a7984 */ /* 0x000e220000000a00 */
[----:B------:R-:W-:-:S03]  /*17a0*/  VIADD R2, R2, 0x10 ;  /* 0x0000001002027836 */ /* 0x000fc60000000000 */
[----:B------:R-:W1:Y:S02]  /*17b0*/  LDS.64 R12, [R8+-0x8] ;  /* 0xfffff800080c7984 */ /* 0x000e640000000a00 */
[----:B------:R-:W-:Y:S02]  /*17c0*/  ISETP.GE.AND P1, PT, R2, -0xc, PT ;  /* 0xfffffff40200780c */ /* 0x000fe40003f26270 */
        /* <DEDUP_REMOVED lines=32> */
[----:B------:R-:W-:Y:S06]  /*19d0*/  @!P1 BRA `(.L_x_22537) ;  /* 0xfffffffc006c9947 */ /* 0x000fec000383ffff */
.L_x_22536:
[----:B------:R-:W-:-:S04]  /*19e0*/  IADD3 R9, PT, PT, -R2, RZ, RZ ;  /* 0x000000ff02097210 */ /* 0x000fc80007ffe1ff */
[----:B------:R-:W-:-:S13]  /*19f0*/  ISETP.GT.AND P1, PT, R9, 0x4, PT ;  /* 0x000000040900780c */ /* 0x000fda0003f24270 */
[----:B------:R-:W-:Y:S05]  /*1a00*/  @!P1 BRA `(.L_x_22538) ;  /* 0x0000000000509947 */ /* 0x000fea0003800000 */
[----:B------:R-:W0:Y:S01]  /*1a10*/  LDS.64 R10, [R8+-0x108] ;  /* 0xfffef800080a7984 */ /* 0x000e220000000a00 */
[----:B------:R-:W-:Y:S01]  /*1a20*/  PLOP3.LUT P0, PT, PT, PT, PT, 0x8, 0x80 ;  /* 0x000000000080781c */ /* 0x000fe20003f0e170 */
[----:B------:R-:W-:Y:S02]  /*1a30*/  VIADD R2, R2, 0x8 ;  /* 0x0000000802027836 */ /* 0x000fe40000000000 */
[----:B------:R-:W1:Y:S04]  /*1a40*/  LDS.64 R12, [R8+-0x8] ;  /* 0xfffff800080c7984 */ /* 0x000e680000000a00 */
        /* <DEDUP_REMOVED lines=15> */
[----:B0-----:R-:W-:-:S07]  /*1b40*/  VIADD R5, R5, 0x20 ;  /* 0x0000002005057836 */ /* 0x001fce0000000000 */
.L_x_22538:
[----:B------:R-:W-:-:S13]  /*1b50*/  ISETP.NE.OR P0, PT, R2, RZ, P0 ;  /* 0x000000ff0200720c */ /* 0x000fda0000705670 */
[----:B------:R-:W-:Y:S05]  /*1b60*/  @!P0 BRA `(.L_x_22534) ;  /* 0x0000000000348947 */ /* 0x000fea0003800000 */
.L_x_22535:
[----:B------:R-:W0:Y:S01]  /*1b70*/  LDS.64 R10, [R8+-0x108] ;  /* 0xfffef800080a7984 */ /* 0x000e220000000a00 */
[----:B------:R-:W-:-:S03]  /*1b80*/  IADD3 R2, PT, PT, R2, 0x4, RZ ;  /* 0x0000000402027810 */ /* 0x000fc60007ffe0ff */
[----:B------:R-:W1:Y:S01]  /*1b90*/  LDS.64 R12, [R8+-0x8] ;  /* 0xfffff800080c7984 */ /* 0x000e620000000a00 */
[----:B------:R-:W-:-:S03]  /*1ba0*/  ISETP.NE.AND P0, PT, R2, RZ, PT ;  /* 0x000000ff0200720c */ /* 0x000fc60003f05270 */
        /* <DEDUP_REMOVED lines=8> */
[----:B------:R-:W-:Y:S06]  /*1c30*/  @P0 BRA `(.L_x_22535) ;  /* 0xfffffffc00cc0947 */ /* 0x000fec000383ffff */
.L_x_22534:
[----:B------:R-:W-:-:S13]  /*1c40*/  ISETP.NE.AND P0, PT, R3, RZ, PT ;  /* 0x000000ff0300720c */ /* 0x000fda0003f05270 */
[----:B------:R-:W-:Y:S05]  /*1c50*/  @!P0 BRA `(.L_x_22533) ;  /* 0x0000000000488947 */ /* 0x000fea0003800000 */
[----:B------:R-:W1:Y:S01]  /*1c60*/  S2R R5, SR_CgaCtaId ;  /* 0x0000000000057919 */ /* 0x000e620000008800 */
[----:B------:R-:W-:Y:S01]  /*1c70*/  MOV R2, 0x400 ;  /* 0x0000040000027802 */ /* 0x000fe20000000f00 */
[C---:B------:R-:W-:Y:S01]  /*1c80*/  IMAD R4, R7.reuse, 0x4, R4 ;  /* 0x0000000407047824 */ /* 0x040fe200078e0204 */
[----:B------:R-:W-:Y:S01]  /*1c90*/  LEA R7, R7, R6, 0x2 ;  /* 0x0000000607077211 */ /* 0x000fe200078e10ff */
[----:B------:R-:W-:Y:S02]  /*1ca0*/  IMAD.MOV R3, RZ, RZ, -R3 ;  /* 0x000000ffff037224 */ /* 0x000fe400078e0a03 */
[----:B------:R-:W-:-:S05]  /*1cb0*/  VIADD R2, R2, 0x620 ;  /* 0x0000062002027836 */ /* 0x000fca0000000000 */
[----:B-1----:R-:W-:Y:S01]  /*1cc0*/  LEA R2, R5, R2, 0x18 ;  /* 0x0000000205027211 */ /* 0x002fe200078ec0ff */
[----:B------:R-:W-:-:S03]  /*1cd0*/  VIADD R5, R4, 0x108 ;  /* 0x0000010804057836 */ /* 0x000fc60000000000 */
[----:B------:R-:W-:-:S07]  /*1ce0*/  IADD3 R7, PT, PT, R7, 0x100, R2 ;  /* 0x0000010007077810 */ /* 0x000fce0007ffe002 */
.L_x_22539:
[----:B------:R-:W1:Y:S01]  /*1cf0*/  LDS R2, [R7+-0x100] ;  /* 0xffff000007027984 */ /* 0x000e620000000800 */
[----:B------:R-:W-:-:S03]  /*1d00*/  VIADD R3, R3, 0x1 ;  /* 0x0000000103037836 */ /* 0x000fc60000000000 */
[----:B------:R2:W3:Y:S02]  /*1d10*/  LDS R4, [R7] ;  /* 0x0000000007047984 */ /* 0x0004e40000000800 */
[----:B------:R-:W-:Y:S02]  /*1d20*/  ISETP.NE.AND P0, PT, R3, RZ, PT ;  /* 0x000000ff0300720c */ /* 0x000fe40003f05270 */
[----:B--2---:R-:W-:Y:S01]  /*1d30*/  IADD3 R7, PT, PT, R7, 0x4, RZ ;  /* 0x0000000407077810 */ /* 0x004fe20007ffe0ff */
[----:B-1----:R-:W-:Y:S04]  /*1d40*/  STL [R5+-0x100], R2 ;  /* 0xffff000205007387 */ /* 0x002fe80000100800 */
[----:B---3--:R1:W-:Y:S02]  /*1d50*/  STL [R5], R4 ;  /* 0x0000000405007387 */ /* 0x0083e40000100800 */
[----:B-1----:R-:W-:-:S04]  /*1d60*/  VIADD R5, R5, 0x4 ;  /* 0x0000000405057836 */ /* 0x002fc80000000000 */
[----:B------:R-:W-:Y:S05]  /*1d70*/  @P0 BRA `(.L_x_22539) ;  /* 0xfffffffc00dc0947 */ /* 0x000fea000383ffff */
.L_x_22533:
        /* <DEDUP_REMOVED lines=64> */
[----:B------:R-:W2:Y:S01]  /*2180*/  S2UR UR5, SR_CgaCtaId ;  /* 0x00000000000579c3 */ /* 0x000ea20000008800 */
[----:B------:R-:W-:-:S02]  /*2190*/  UMOV UR4, 0x400 ;  /* 0x0000040000047882 */ /* 0x000fc40000000000 */
[----:B------:R-:W-:-:S04]  /*21a0*/  UIADD3 UR4, UPT, UPT, UR4, 0x620, URZ ;  /* 0x0000062004047890 */ /* 0x000fc8000fffe0ff */
[----:B--2---:R-:W-:-:S09]  /*21b0*/  ULEA UR4, UR5, UR4, 0x18 ;  /* 0x0000000405047291 */ /* 0x004fd2000f8ec0ff */
[----:B------:R-:W2:Y:S02]  /*21c0*/  LDS.64 R160, [R6+UR4+0x200] ;  /* 0x0002000406a07984 */ /* 0x000ea40008000a00 */
[----:B--2---:R-:W-:Y:S02]  /*21d0*/  IMAD.MOV.U32 R4, RZ, RZ, R161 ;  /* 0x000000ffff047224 */ /* 0x004fe400078e00a1 */
[----:B------:R-:W-:-:S05]  /*21e0*/  IMAD.MOV.U32 R5, RZ, RZ, R160 ;  /* 0x000000ffff057224 */ /* 0x000fca00078e00a0 */
[----:B------:R1:W-:Y:S02]  /*21f0*/  STL.64 [R1+0x208], R4 ;  /* 0x0002080401007387 */ /* 0x0003e40000100a00 */
.L_x_22532:
[----:B------:R-:W-:Y:S05]  /*2200*/  BSYNC.RECONVERGENT B0 ;  /* 0x0000000000007941 */ /* 0x000fea0003800200 */
.L_x_22531:
[----:B-1---5:R-:W-:Y:S01]  /*2210*/  SHFL.DOWN PT, R4, R94, 0x1, 0x1f ;  /* 0x08201f005e047f89 */ /* 0x022fe200000e0000 */
[----:B------:R-:W-:Y:S03]  /*2220*/  BSSY.RECONVERGENT B0, `(.L_x_22540) ;  /* 0x00004d2000007945 */ /* 0x000fe60003800200 */
[----:B------:R-:W1:Y:S04]  /*2230*/  SHFL.DOWN PT, R5, R95, 0x1, 0x1f ;  /* 0x08201f005f057f89 */ /* 0x000e6800000e0000 */
[----:B0-----:R-:W-:Y:S04]  /*2240*/  SHFL.DOWN PT, R8, R88, 0x1, 0x1f ;  /* 0x08201f0058087f89 */ /* 0x001fe800000e0000 */
[----:B------:R-:W0:Y:S04]  /*2250*/  SHFL.DOWN PT, R9, R89, 0x1, 0x1f ;  /* 0x08201f0059097f89 */ /* 0x000e2800000e0000 */
        /* <DEDUP_REMOVED lines=15> */
[----:B0-----:R-:W-:Y:S04]  /*2350*/  STL.64 [R1+0x18], R8 ;  /* 0x0000180801007387 */ /* 0x001fe80000100a00 */
[----:B--2---:R-:W-:Y:S04]  /*2360*/  STL.64 [R1+0x20], R10 ;  /* 0x0000200a01007387 */ /* 0x004fe80000100a00 */
[----:B---3--:R-:W-:Y:S04]  /*2370*/  STL.64 [R1+0x28], R12 ;  /* 0x0000280c01007387 */ /* 0x008fe80000100a00 */
[----:B----4-:R-:W-:Y:S04]  /*2380*/  STL.64 [R1+0x30], R14 ;  /* 0x0000300e01007387 */ /* 0x010fe80000100a00 */
        /* <DEDUP_REMOVED lines=115> */
[----:B------:R-:W4:Y:S01]  /*2ac0*/  SHFL.DOWN PT, R7, R109, 0x1, 0x1f ;  /* 0x08201f006d077f89 */ /* 0x000f2200000e0000 */
[----:B------:R-:W4:Y:S03]  /*2ad0*/  S2R R92, SR_LANEID ;  /* 0x00000000005c7919 */ /* 0x000f260000000000 */
[----:B0-----:R-:W-:Y:S04]  /*2ae0*/  STL.64 [R1+0x130], R4 ;  /* 0x0001300401007387 */ /* 0x001fe80000100a00 */
[----:B-1----:R-:W-:Y:S04]  /*2af0*/  STL.64 [R1+0x140], R8 ;  /* 0x0001400801007387 */ /* 0x002fe80000100a00 */
[----:B--2---:R-:W-:Y:S04]  /*2b00*/  STL.64 [R1+0x148], R10 ;  /* 0x0001480a01007387 */ /* 0x004fe80000100a00 */
[----:B---3--:R-:W-:Y:S04]  /*2b10*/  STL.64 [R1+0x150], R12 ;  /* 0x0001500c01007387 */ /* 0x008fe80000100a00 */
[----:B----4-:R-:W-:Y:S04]  /*2b20*/  STL.64 [R1+0x158], R14 ;  /* 0x0001580e01007387 */ /* 0x010fe80000100a00 */
[----:B------:R-:W-:Y:S04]  /*2b30*/  STL.64 [R1+0x160], R16 ;  /* 0x0001601001007387 */ /* 0x000fe80000100a00 */
        /* <DEDUP_REMOVED lines=52> */
[----:B------:R-:W-:Y:S06]  /*2e80*/  BAR.SYNC.DEFER_BLOCKING 0x0 ;  /* 0x0000000000007b1d */ /* 0x000fec0000010000 */
[----:B------:R-:W-:Y:S05]  /*2e90*/  @P0 BRA `(.L_x_22541) ;  /* 0x0000004000280947 */ /* 0x000fea0003800000 */
[----:B------:R-:W-:Y:S01]  /*2ea0*/  FSETP.GT.FTZ.AND P0, PT, R161, R4, PT ;  /* 0x00000004a100720b */ /* 0x000fe20003f14000 */
[----:B------:R-:W-:-:S03]  /*2eb0*/  VIADD R8, R1, 0x108 ;  /* 0x0000010801087836 */ /* 0x000fc60000000000 */
        /* <DEDUP_REMOVED lines=10> */
[----:B------:R-:W-:-:S07]  /*2f60*/  HFMA2 R6, -RZ, RZ, 0, 0 ;  /* 0x00000000ff067431 */ /* 0x000fce00000001ff */
.L_x_22731:
        /* <DEDUP_REMOVED lines=20> */
.L_x_22543:
[----:B------:R-:W-:Y:S01]  /*30b0*/  IMAD.MOV.U32 R10, RZ, RZ, R3 ;  /* 0x000000ffff0a7224 */ /* 0x000fe200078e0003 */
[----:B------:R-:W-:Y:S01]  /*30c0*/  MOV R3, R2 ;  /* 0x0000000200037202 */ /* 0x000fe20000000f00 */
[----:B------:R-:W-:Y:S02]  /*30d0*/  IMAD.MOV.U32 R12, RZ, RZ, R159 ;  /* 0x000000ffff0c7224 */ /* 0x000fe400078e009f */
[----:B------:R-:W-:-:S07]  /*30e0*/  IMAD.MOV.U32 R159, RZ, RZ, R158 ;  /* 0x000000ffff9f7224 */ /* 0x000fce00078e009e */
.L_x_22544:
[----:B------:R-:W-:Y:S05]  /*30f0*/  BSYNC.RECONVERGENT B1 ;  /* 0x0000000000017941 */ /* 0x000fea0003800200 */
.L_x_22542:
        /* <DEDUP_REMOVED lines=11> */
.L_x_22546:
[----:B------:R-:W-:Y:S01]  /*31b0*/  IMAD.MOV.U32 R9, RZ, RZ, R10 ;  /* 0x000000ffff097224 */ /* 0x000fe200078e000a */
[----:B------:R-:W-:Y:S01]  /*31c0*/  MOV R2, R33 ;  /* 0x0000002100027202 */ /* 0x000fe20000000f00 */
[----:B------:R-:W-:Y:S02]  /*31d0*/  IMAD.MOV.U32 R11, RZ, RZ, R12 ;  /* 0x000000ffff0b7224 */ /* 0x000fe400078e000c */
[----:B------:R-:W-:-:S07]  /*31e0*/  IMAD.MOV.U32 R158, RZ, RZ, R157 ;  /* 0x000000ffff9e7224 */ /* 0x000fce00078e009d */
.L_x_22547:
[----:B------:R-:W-:Y:S05]  /*31f0*/  BSYNC.RECONVERGENT B1 ;  /* 0x0000000000017941 */ /* 0x000fea0003800200 */
.L_x_22545:
        /* <DEDUP_REMOVED lines=11> */
.L_x_22549:
[----:B------:R-:W-:Y:S01]  /*32b0*/  IMAD.MOV.U32 R10, RZ, RZ, R9 ;  /* 0x000000ffff0a7224 */ /* 0x000fe200078e0009 */
[----:B------:R-:W-:Y:S01]  /*32c0*/  MOV R33, R32 ;  /* 0x0000002000217202 */ /* 0x000fe20000000f00 */
[----:B------:R-:W-:Y:S02]  /*32d0*/  IMAD.MOV.U32 R12, RZ, RZ, R11 ;  /* 0x000000ffff0c7224 */ /* 0x000fe400078e000b */
[----:B------:R-:W-:-:S07]  /*32e0*/  IMAD.MOV.U32 R157, RZ, RZ, R156 ;  /* 0x000000ffff9d7224 */ /* 0x000fce00078e009c */
.L_x_22550:
[----:B------:R-:W-:Y:S05]  /*32f0*/  BSYNC.RECONVERGENT B1 ;  /* 0x0000000000017941 */ /* 0x000fea0003800200 */
.L_x_22548:
        /* <DEDUP_REMOVED lines=11> */
.L_x_22552:
[----:B------:R-:W-:Y:S01]  /*33b0*/  IMAD.MOV.U32 R9, RZ, RZ, R10 ;  /* 0x000000ffff097224 */ /* 0x000fe200078e000a */
[----:B------:R-:W-:Y:S01]  /*33c0*/  MOV R32, R35 ;  /* 0x0000002300207202 */ /* 0x000fe20000000f00 */
[----:B------:R-:W-:Y:S02]  /*33d0*/  IMAD.MOV.U32 R11, RZ, RZ, R12 ;  /* 0x000000ffff0b7224 */ /* 0x000fe400078e000c */
[----:B------:R-:W-:-:S07]  /*33e0*/  IMAD.MOV.U32 R156, RZ, RZ, R155 ;  /* 0x000000ffff9c7224 */ /* 0x000fce00078e009b */
.L_x_22553:
[----:B------:R-:W-:Y:S05]  /*33f0*/  BSYNC.RECONVERGENT B1 ;  /* 0x0000000000017941 */ /* 0x000fea0003800200 */
.L_x_22551:
        /* <DEDUP_REMOVED lines=11> */
.L_x_22555:
[----:B------:R-:W-:Y:S01]  /*34b0*/  IMAD.MOV.U32 R10, RZ, RZ, R9 ;  /* 0x000000ffff0a7224 */ /* 0x000fe200078e0009 */
[----:B------:R-:W-:Y:S01]  /*34c0*/  MOV R35, R34 ;  /* 0x0000002200237202 */ /* 0x000fe20000000f00 */
[----:B------:R-:W-:Y:S02]  /*34d0*/  IMAD.MOV.U32 R12, RZ, RZ, R11 ;  /* 0x000000ffff0c7224 */ /* 0x000fe400078e000b */
[----:B------:R-:W-:-:S07]  /*34e0*/  IMAD.MOV.U32 R155, RZ, RZ, R154 ;  /* 0x000000ffff9b7224 */ /* 0x000fce00078e009a */
.L_x_22556:
[----:B------:R-:W-:Y:S05]  /*34f0*/  BSYNC.RECONVERGENT B1 ;  /* 0x0000000000017941 */ /* 0x000fea0003800200 */
.L_x_22554:
        /* <DEDUP_REMOVED lines=11> */
.L_x_22558:
[----:B------:R-:W-:Y:S01]  /*35b0*/  IMAD.MOV.U32 R9, RZ, RZ, R10 ;  /* 0x000000ffff097224 */ /* 0x000fe200078e000a */
[----:B------:R-:W-:Y:S01]  /*35c0*/  MOV R34, R37 ;  /* 0x0000002500227202 */ /* 0x000fe20000000f00 */
[----:B------:R-:W-:Y:S02]  /*35d0*/  IMAD.MOV.U32 R11, RZ, RZ, R12 ;  /* 0x000000ffff0b7224 */ /* 0x000fe400078e000c */
[----:B------:R-:W-:-:S07]  /*35e0*/  IMAD.MOV.U32 R154, RZ, RZ, R153 ;  /* 0x000000ffff9a7224 */ /* 0x000fce00078e0099 */
.L_x_22559:
[----:B------:R-:W-:Y:S05]  /*35f0*/  BSYNC.RECONVERGENT B1 ;  /* 0x0000000000017941 */ /* 0x000fea0003800200 */
.L_x_22557:
        /* <DEDUP_REMOVED lines=11> */
.L_x_22561:
[----:B------:R-:W-:Y:S01]  /*36b0*/  IMAD.MOV.U32 R10, RZ, RZ, R9 ;  /* 0x000000ffff0a7224 */ /* 0x000fe200078e0009 */
[----:B------:R-:W-:Y:S01]  /*36c0*/  MOV R37, R36 ;  /* 0x0000002400257202 */ /* 0x000fe20000000f00 */
[----:B------:R-:W-:Y:S02]  /*36d0*/  IMAD.MOV.U32 R12, RZ, RZ, R11 ;  /* 0x000000ffff0c7224 */ /* 0x000fe400078e000b */
[----:B------:R-:W-:-:S07]  /*36e0*/  IMAD.MOV.U32 R153, RZ, RZ, R152 ;  /* 0x000000ffff997224 */ /* 0x000fce00078e0098 */
.L_x_22562:
[----:B------:R-:W-:Y:S05]  /*36f0*/  BSYNC.RECONVERGENT B1 ;  /* 0x0000000000017941 */ /* 0x000fea0003800200 */
.L_x_22560:
        /* <DEDUP_REMOVED lines=11> */
.L_x_22564:
[----:B------:R-:W-:Y:S01]  /*37b0*/  IMAD.MOV.U32 R9, RZ, RZ, R10 ;  /* 0x000000ffff097224 */ /* 0x000fe200078e000a */
[----:B------:R-:W-:Y:S01]  /*37c0*/  MOV R36, R39 ;  /* 0x0000002700247202 */ /* 0x000fe20000000f00 */
[----:B------:R-:W-:Y:S02]  /*37d0*/  IMAD.MOV.U32 R11, RZ, RZ, R12 ;  /* 0x000000ffff0b7224 */ /* 0x000fe400078e000c */
[----:B------:R-:W-:-:S07]  /*37e0*/  IMAD.MOV.U32 R152, RZ, RZ, R151 ;  /* 0x000000ffff987224 */ /* 0x000fce00078e0097 */
.L_x_22565:
[----:B------:R-:W-:Y:S05]  /*37f0*/  BSYNC.RECONVERGENT B1 ;  /* 0x0000000000017941 */ /* 0x000fea0003800200 */
.L_x_22563:
        /* <DEDUP_REMOVED lines=11> */
.L_x_22567:
[----:B------:R-:W-:Y:S01]  /*38b0*/  IMAD.MOV.U32 R10, RZ, RZ, R9 ;  /* 0x000000ffff0a7224 */ /* 0x000fe200078e0009 */
[----:B------:R-:W-:Y:S01]  /*38c0*/  MOV R39, R38 ;  /* 0x0000002600277202 */ /* 0x000fe20000000f00 */
[----:B------:R-:W-:Y:S02]  /*38d0*/  IMAD.MOV.U32 R12, RZ, RZ, R11 ;  /* 0x000000ffff0c7224 */ /* 0x000fe400078e000b */
[----:B------:R-:W-:-:S07]  /*38e0*/  IMAD.MOV.U32 R151, RZ, RZ, R150 ;  /* 0x000000ffff977224 */ /* 0x000fce00078e0096 */
.L_x_22568:
[----:B------:R-:W-:Y:S05]  /*38f0*/  BSYNC.RECONVERGENT B1 ;  /* 0x0000000000017941 */ /* 0x000fea0003800200 */
.L_x_22566:
        /* <DEDUP_REMOVED lines=11> */
.L_x_22570:
[----:B------:R-:W-:Y:S01]  /*39b0*/  IMAD.MOV.U32 R9, RZ, RZ, R10 ;  /* 0x000000ffff097224 */ /* 0x000fe200078e000a */
[----:B------:R-:W-:Y:S01]  /*39c0*/  MOV R38, R41 ;  /* 0x0000002900267202 */ /* 0x000fe20000000f00 */
[----:B------:R-:W-:Y:S02]  /*39d0*/  IMAD.MOV.U32 R11, RZ, RZ, R12 ;  /* 0x000000ffff0b7224 */ /* 0x000fe400078e000c */
[----:B------:R-:W-:-:S07]  /*39e0*/  IMAD.MOV.U32 R150, RZ, RZ, R149 ;  /* 0x000000ffff967224 */ /* 0x000fce00078e0095 */
.L_x_22571:
[----:B------:R-:W-:Y:S05]  /*39f0*/  BSYNC.RECONVERGENT B1 ;  /* 0x0000000000017941 */ /* 0x000fea0003800200 */
.L_x_22569:
        /* <DEDUP_REMOVED lines=11> */
.L_x_22573:
[----:B------:R-:W-:Y:S01]  /*3ab0*/  IMAD.MOV.U32 R10, RZ, RZ, R9 ;  /* 0x000000ffff0a7224 */ /* 0x000fe200078e0009 */
[----:B------:R-:W-:Y:S01]  /*3ac0*/  MOV R41, R40 ;  /* 0x0000002800297202 */ /* 0x000fe20000000f00 */
[----:B------:R-:W-:Y:S02]  /*3ad0*/  IMAD.MOV.U32 R12, RZ, RZ, R11 ;  /* 0x000000ffff0c7224 */ /* 0x000fe400078e000b */
[----:B------:R-:W-:-:S07]  /*3ae0*/  IMAD.MOV.U32 R149, RZ, RZ, R148 ;  /* 0x000000ffff957224 */ /* 0x000fce00078e0094 */
.L_x_22574:
[----:B------:R-:W-:Y:S05]  /*3af0*/  BSYNC.RECONVERGENT B1 ;  /* 0x0000000000017941 */ /* 0x000fea0003800200 */
.L_x_22572:
        /* <DEDUP_REMOVED lines=11> */
.L_x_22576:
[----:B------:R-:W-:Y:S01]  /*3bb0*/  IMAD.MOV.U32 R9, RZ, RZ, R10 ;  /* 0x000000ffff097224 */ /* 0x000fe200078e000a */
[----:B------:R-:W-:Y:S01]  /*3bc0*/  MOV R40, R43 ;  /* 0x0000002b00287202 */ /* 0x000fe20000000f00 */
[----:B------:R-:W-:Y:S02]  /*3bd0*/  IMAD.MOV.U32 R11, RZ, RZ, R12 ;  /* 0x000000ffff0b7224 */ /* 0x000fe400078e000c */
[----:B------:R-:W-:-:S07]  /*3be0*/  IMAD.MOV.U32 R148, RZ, RZ, R147 ;  /* 0x000000ffff947224 */ /* 0x000fce00078e0093 */
.L_x_22577:
[----:B------:R-:W-:Y:S05]  /*3bf0*/  BSYNC.RECONVERGENT B1 ;  /* 0x0000000000017941 */ /* 0x000fea0003800200 */
.L_x_22575:
        /* <DEDUP_REMOVED lines=11> */
.L_x_22579:
[----:B------:R-:W-:Y:S01]  /*3cb0*/  IMAD.MOV.U32 R10, RZ, RZ, R9 ;  /* 0x000000ffff0a7224 */ /* 0x000fe200078e0009 */
[----:B------:R-:W-:Y:S01]  /*3cc0*/  MOV R43, R42 ;  /* 0x0000002a002b7202 */ /* 0x000fe20000000f00 */
[----:B------:R-:W-:Y:S02]  /*3cd0*/  IMAD.MOV.U32 R12, RZ, RZ, R11 ;  /* 0x000000ffff0c7224 */ /* 0x000fe400078e000b */
[----:B------:R-:W-:-:S07]  /*3ce0*/  IMAD.MOV.U32 R147, RZ, RZ, R146 ;  /* 0x000000ffff937224 */ /* 0x000fce00078e0092 */
.L_x_22580:
[----:B------:R-:W-:Y:S05]  /*3cf0*/  BSYNC.RECONVERGENT B1 ;  /* 0x0000000000017941 */ /* 0x000fea0003800200 */
.L_x_22578:
        /* <DEDUP_REMOVED lines=11> */
.L_x_22582:
[----:B------:R-:W-:Y:S01]  /*3db0*/  IMAD.MOV.U32 R9, RZ, RZ, R10 ;  /* 0x000000ffff097224 */ /* 0x000fe200078e000a */
[----:B------:R-:W-:Y:S01]  /*3dc0*/  MOV R42, R45 ;  /* 0x0000002d002a7202 */ /* 0x000fe20000000f00 */
[----:B------:R-:W-:Y:S02]  /*3dd0*/  IMAD.MOV.U32 R11, RZ, RZ, R12 ;  /* 0x000000ffff0b7224 */ /* 0x000fe400078e000c */
[----:B------:R-:W-:-:S07]  /*3de0*/  IMAD.MOV.U32 R146, RZ, RZ, R145 ;  /* 0x000000ffff927224 */ /* 0x000fce00078e0091 */
.L_x_22583:
[----:B------:R-:W-:Y:S05]  /*3df0*/  BSYNC.RECONVERGENT B1 ;  /* 0x0000000000017941 */ /* 0x000fea0003800200 */
.L_x_22581:
        /* <DEDUP_REMOVED lines=11> */
.L_x_22585:
[----:B------:R-:W-:Y:S01]  /*3eb0*/  IMAD.MOV.U32 R10, RZ, RZ, R9 ;  /* 0x000000ffff0a7224 */ /* 0x000fe200078e0009 */
[----:B------:R-:W-:Y:S01]  /*3ec0*/  MOV R45, R44 ;  /* 0x0000002c002d7202 */ /* 0x000fe20000000f00 */
[----:B------:R-:W-:Y:S02]  /*3ed0*/  IMAD.MOV.U32 R12, RZ, RZ, R11 ;  /* 0x000000ffff0c7224 */ /* 0x000fe400078e000b */
[----:B------:R-:W-:-:S07]  /*3ee0*/  IMAD.MOV.U32 R145, RZ, RZ, R144 ;  /* 0x000000ffff917224 */ /* 0x000fce00078e0090 */
.L_x_22586:
[----:B------:R-:W-:Y:S05]  /*3ef0*/  BSYNC.RECONVERGENT B1 ;  /* 0x0000000000017941 */ /* 0x000fea0003800200 */
.L_x_22584:
        /* <DEDUP_REMOVED lines=11> */
.L_x_22588:
[----:B------:R-:W-:Y:S01]  /*3fb0*/  IMAD.MOV.U32 R9, RZ, RZ, R10 ;  /* 0x000000ffff097224 */ /* 0x000fe200078e000a */
[----:B------:R-:W-:Y:S01]  /*3fc0*/  MOV R44, R47 ;  /* 0x0000002f002c7202 */ /* 0x000fe20000000f00 */
[----:B------:R-:W-:Y:S02]  /*3fd0*/  IMAD.MOV.U32 R11, RZ, RZ, R12 ;  /* 0x000000ffff0b7224 */ /* 0x000fe400078e000c */
[----:B------:R-:W-:-:S07]  /*3fe0*/  IMAD.MOV.U32 R144, RZ, RZ, R143 ;  /* 0x000000ffff907224 */ /* 0x000fce00078e008f */
.L_x_22589:
[----:B------:R-:W-:Y:S05]  /*3ff0*/  BSYNC.RECONVERGENT B1 ;  /* 0x0000000000017941 */ /* 0x000fea0003800200 */
.L_x_22587:
        /* <DEDUP_REMOVED lines=11> */
.L_x_22591:
[----:B------:R-:W-:Y:S01]  /*40b0*/  IMAD.MOV.U32 R10, RZ, RZ, R9 ;  /* 0x000000ffff0a7224 */ /* 0x000fe200078e0009 */
[----:B------:R-:W-:Y:S01]  /*40c0*/  MOV R47, R46 ;  /* 0x0000002e002f7202 */ /* 0x000fe20000000f00 */
[----:B------:R-:W-:Y:S02]  /*40d0*/  IMAD.MOV.U32 R12, RZ, RZ, R11 ;  /* 0x000000ffff0c7224 */ /* 0x000fe400078e000b */
[----:B------:R-:W-:-:S07]  /*40e0*/  IMAD.MOV.U32 R143, RZ, RZ, R142 ;  /* 0x000000ffff8f7224 */ /* 0x000fce00078e008e */
.L_x_22592:
[----:B------:R-:W-:Y:S05]  /*40f0*/  BSYNC.RECONVERGENT B1 ;  /* 0x0000000000017941 */ /* 0x000fea0003800200 */
.L_x_22590:
        /* <DEDUP_REMOVED lines=11> */
.L_x_22594:
[----:B------:R-:W-:Y:S01]  /*41b0*/  IMAD.MOV.U32 R9, RZ, RZ, R10 ;  /* 0x000000ffff097224 */ /* 0x000fe200078e000a */
[----:B------:R-:W-:Y:S01]  /*41c0*/  MOV R46, R49 ;  /* 0x00000031002e7202 */ /* 0x000fe20000000f00 */
[----:B------:R-:W-:Y:S02]  /*41d0*/  IMAD.MOV.U32 R11, RZ, RZ, R12 ;  /* 0x000000ffff0b7224 */ /* 0x000fe400078e000c */
[----:B------:R-:W-:-:S07]  /*41e0*/  IMAD.MOV.U32 R142, RZ, RZ, R141 ;  /* 0x000000ffff8e7224 */ /* 0x000fce00078e008d */
.L_x_22595:
[----:B------:R-:W-:Y:S05]  /*41f0*/  BSYNC.RECONVERGENT B1 ;  /* 0x0000000000017941 */ /* 0x000fea0003800200 */
.L_x_22593:
        /* <DEDUP_REMOVED lines=11> */
.L_x_22597:
[----:B------:R-:W-:Y:S01]  /*42b0*/  IMAD.MOV.U32 R10, RZ, RZ, R9 ;  /* 0x000000ffff0a7224 */ /* 0x000fe200078e0009 */
[----:B------:R-:W-:Y:S01]  /*42c0*/  MOV R49, R48 ;  /* 0x0000003000317202 */ /* 0x000fe20000000f00 */
[----:B------:R-:W-:Y:S02]  /*42d0*/  IMAD.MOV.U32 R12, RZ, RZ, R11 ;  /* 0x000000ffff0c7224 */ /* 0x000fe400078e000b */
[----:B------:R-:W-:-:S07]  /*42e0*/  IMAD.MOV.U32 R141, RZ, RZ, R140 ;  /* 0x000000ffff8d7224 */ /* 0x000fce00078e008c */
.L_x_22598:
[----:B------:R-:W-:Y:S05]  /*42f0*/  BSYNC.RECONVERGENT B1 ;  /* 0x0000000000017941 */ /* 0x000fea0003800200 */
.L_x_22596:
        /* <DEDUP_REMOVED lines=11> */
.L_x_22600:
[----:B------:R-:W-:Y:S01]  /*43b0*/  IMAD.MOV.U32 R9, RZ, RZ, R10 ;  /* 0x000000ffff097224 */ /* 0x000fe200078e000a */
[----:B------:R-:W-:Y:S01]  /*43c0*/  MOV R48, R51 ;  /* 0x0000003300307202 */ /* 0x000fe20000000f00 */
[----:B------:R-:W-:Y:S02]  /*43d0*/  IMAD.MOV.U32 R11, RZ, RZ, R12 ;  /* 0x000000ffff0b7224 */ /* 0x000fe400078e000c */
[----:B------:R-:W-:-:S07]  /*43e0*/  IMAD.MOV.U32 R140, RZ, RZ, R139 ;  /* 0x000000ffff8c7224 */ /* 0x000fce00078e008b */
.L_x_22601:
[----:B------:R-:W-:Y:S05]  /*43f0*/  BSYNC.RECONVERGENT B1 ;  /* 0x0000000000017941 */ /* 0x000fea0003800200 */
.L_x_22599:
        /* <DEDUP_REMOVED lines=11> */
.L_x_22603:
[----:B------:R-:W-:Y:S01]  /*44b0*/  IMAD.MOV.U32 R10, RZ, RZ, R9 ;  /* 0x000000ffff0a7224 */ /* 0x000fe200078e0009 */
[----:B------:R-:W-:Y:S01]  /*44c0*/  MOV R51, R50 ;  /* 0x0000003200337202 */ /* 0x000fe20000000f00 */
[----:B------:R-:W-:Y:S02]  /*44d0*/  IMAD.MOV.U32 R12, RZ, RZ, R11 ;  /* 0x000000ffff0c7224 */ /* 0x000fe400078e000b */
[----:B------:R-:W-:-:S07]  /*44e0*/  IMAD.MOV.U32 R139, RZ, RZ, R138 ;  /* 0x000000ffff8b7224 */ /* 0x000fce00078e008a */
.L_x_22604:
[----:B------:R-:W-:Y:S05]  /*44f0*/  BSYNC.RECONVERGENT B1 ;  /* 0x0000000000017941 */ /* 0x000fea0003800200 */
.L_x_22602:
        /* <DEDUP_REMOVED lines=11> */
.L_x_22606:
[----:B------:R-:W-:Y:S01]  /*45b0*/  IMAD.MOV.U32 R9, RZ, RZ, R10 ;  /* 0x000000ffff097224 */ /* 0x000fe200078e000a */
[----:B------:R-:W-:Y:S01]  /*45c0*/  MOV R50, R53 ;  /* 0x0000003500327202 */ /* 0x000fe20000000f00 */
[----:B------:R-:W-:Y:S02]  /*45d0*/  IMAD.MOV.U32 R11, RZ, RZ, R12 ;  /* 0x000000ffff0b7224 */ /* 0x000fe400078e000c */
[----:B------:R-:W-:-:S07]  /*45e0*/  IMAD.MOV.U32 R138, RZ, RZ, R137 ;  /* 0x000000ffff8a7224 */ /* 0x000fce00078e0089 */
.L_x_22607:
[----:B------:R-:W-:Y:S05]  /*45f0*/  BSYNC.RECONVERGENT B1 ;  /* 0x0000000000017941 */ /* 0x000fea0003800200 */
.L_x_22605:
        /* <DEDUP_REMOVED lines=11> */
.L_x_22609:
[----:B------:R-:W-:Y:S01]  /*46b0*/  IMAD.MOV.U32 R10, RZ, RZ, R9 ;  /* 0x000000ffff0a7224 */ /* 0x000fe200078e0009 */
[----:B------:R-:W-:Y:S01]  /*46c0*/  MOV R53, R52 ;  /* 0x0000003400357202 */ /* 0x000fe20000000f00 */
[----:B------:R-:W-:Y:S02]  /*46d0*/  IMAD.MOV.U32 R12, RZ, RZ, R11 ;  /* 0x000000ffff0c7224 */ /* 0x000fe400078e000b */
[----:B------:R-:W-:-:S07]  /*46e0*/  IMAD.MOV.U32 R137, RZ, RZ, R136 ;  /* 0x000000ffff897224 */ /* 0x000fce00078e0088 */
.L_x_22610:
[----:B------:R-:W-:Y:S05]  /*46f0*/  BSYNC.RECONVERGENT B1 ;  /* 0x0000000000017941 */ /* 0x000fea0003800200 */
.L_x_22608:
        /* <DEDUP_REMOVED lines=11> */
.L_x_22612:
[----:B------:R-:W-:Y:S01]  /*47b0*/  IMAD.MOV.U32 R9, RZ, RZ, R10 ;  /* 0x000000ffff097224 */ /* 0x000fe200078e000a */
[----:B------:R-:W-:Y:S01]  /*47c0*/  MOV R52, R55 ;  /* 0x0000003700347202 */ /* 0x000fe20000000f00 */
[----:B------:R-:W-:Y:S02]  /*47d0*/  IMAD.MOV.U32 R11, RZ, RZ, R12 ;  /* 0x000000ffff0b7224 */ /* 0x000fe400078e000c */
[----:B------:R-:W-:-:S07]  /*47e0*/  IMAD.MOV.U32 R136, RZ, RZ, R135 ;  /* 0x000000ffff887224 */ /* 0x000fce00078e0087 */
.L_x_22613:
[----:B------:R-:W-:Y:S05]  /*47f0*/  BSYNC.RECONVERGENT B1 ;  /* 0x0000000000017941 */ /* 0x000fea0003800200 */
.L_x_22611:
        /* <DEDUP_REMOVED lines=11> */
.L_x_22615:
[----:B------:R-:W-:Y:S01]  /*48b0*/  IMAD.MOV.U32 R10, RZ, RZ, R9 ;  /* 0x000000ffff0a7224 */ /* 0x000fe200078e0009 */
[----:B------:R-:W-:Y:S01]  /*48c0*/  MOV R55, R54 ;  /* 0x0000003600377202 */ /* 0x000fe20000000f00 */
[----:B------:R-:W-:Y:S02]  /*48d0*/  IMAD.MOV.U32 R12, RZ, RZ, R11 ;  /* 0x000000ffff0c7224 */ /* 0x000fe400078e000b */
[----:B------:R-:W-:-:S07]  /*48e0*/  IMAD.MOV.U32 R135, RZ, RZ, R134 ;  /* 0x000000ffff877224 */ /* 0x000fce00078e0086 */
.L_x_22616:
[----:B------:R-:W-:Y:S05]  /*48f0*/  BSYNC.RECONVERGENT B1 ;  /* 0x0000000000017941 */ /* 0x000fea0003800200 */
.L_x_22614:
        /* <DEDUP_REMOVED lines=11> */
.L_x_22618:
[----:B------:R-:W-:Y:S01]  /*49b0*/  IMAD.MOV.U32 R9, RZ, RZ, R10 ;  /* 0x000000ffff097224 */ /* 0x000fe200078e000a */
[----:B------:R-:W-:Y:S01]  /*49c0*/  MOV R54, R57 ;  /* 0x0000003900367202 */ /* 0x000fe20000000f00 */
[----:B------:R-:W-:Y:S02]  /*49d0*/  IMAD.MOV.U32 R11, RZ, RZ, R12 ;  /* 0x000000ffff0b7224 */ /* 0x000fe400078e000c */
[----:B------:R-:W-:-:S07]  /*49e0*/  IMAD.MOV.U32 R134, RZ, RZ, R133 ;  /* 0x000000ffff867224 */ /* 0x000fce00078e0085 */
.L_x_22619:
[----:B------:R-:W-:Y:S05]  /*49f0*/  BSYNC.RECONVERGENT B1 ;  /* 0x0000000000017941 */ /* 0x000fea0003800200 */
.L_x_22617:
        /* <DEDUP_REMOVED lines=11> */
.L_x_22621:
[----:B------:R-:W-:Y:S01]  /*4ab0*/  IMAD.MOV.U32 R10, RZ, RZ, R9 ;  /* 0x000000ffff0a7224 */ /* 0x000fe200078e0009 */
[----:B------:R-:W-:Y:S01]  /*4ac0*/  MOV R57, R56 ;  /* 0x0000003800397202 */ /* 0x000fe20000000f00 */
[----:B------:R-:W-:Y:S02]  /*4ad0*/  IMAD.MOV.U32 R12, RZ, RZ, R11 ;  /* 0x000000ffff0c7224 */ /* 0x000fe400078e000b */
[----:B------:R-:W-:-:S07]  /*4ae0*/  IMAD.MOV.U32 R133, RZ, RZ, R132 ;  /* 0x000000ffff857224 */ /* 0x000fce00078e0084 */
.L_x_22622:
[----:B------:R-:W-:Y:S05]  /*4af0*/  BSYNC.RECONVERGENT B1 ;  /* 0x0000000000017941 */ /* 0x000fea0003800200 */
.L_x_22620:
        /* <DEDUP_REMOVED lines=11> */
.L_x_22624:
[----:B------:R-:W-:Y:S01]  /*4bb0*/  IMAD.MOV.U32 R9, RZ, RZ, R10 ;  /* 0x000000ffff097224 */ /* 0x000fe200078e000a */
[----:B------:R-:W-:Y:S01]  /*4bc0*/  MOV R56, R59 ;  /* 0x0000003b00387202 */ /* 0x000fe20000000f00 */
[----:B------:R-:W-:Y:S02]  /*4bd0*/  IMAD.MOV.U32 R11, RZ, RZ, R12 ;  /* 0x000000ffff0b7224 */ /* 0x000fe400078e000c */
[----:B------:R-:W-:-:S07]  /*4be0*/  IMAD.MOV.U32 R132, RZ, RZ, R131 ;  /* 0x000000ffff847224 */ /* 0x000fce00078e0083 */
.L_x_22625:
[----:B------:R-:W-:Y:S05]  /*4bf0*/  BSYNC.RECONVERGENT B1 ;  /* 0x0000000000017941 */ /* 0x000fea0003800200 */
.L_x_22623:
        /* <DEDUP_REMOVED lines=11> */
.L_x_22627:
[----:B------:R-:W-:Y:S01]  /*4cb0*/  IMAD.MOV.U32 R10, RZ, RZ, R9 ;  /* 0x000000ffff0a7224 */ /* 0x000fe200078e0009 */
[----:B------:R-:W-:Y:S01]  /*4cc0*/  MOV R59, R58 ;  /* 0x0000003a003b7202 */ /* 0x000fe20000000f00 */
[----:B------:R-:W-:Y:S02]  /*4cd0*/  IMAD.MOV.U32 R12, RZ, RZ, R11 ;  /* 0x000000ffff0c7224 */ /* 0x000fe400078e000b */
[----:B------:R-:W-:-:S07]  /*4ce0*/  IMAD.MOV.U32 R131, RZ, RZ, R130 ;  /* 0x000000ffff837224 */ /* 0x000fce00078e0082 */
.L_x_22628:
[----:B------:R-:W-:Y:S05]  /*4cf0*/  BSYNC.RECONVERGENT B1 ;  /* 0x0000000000017941 */ /* 0x000fea0003800200 */
.L_x_22626:
        /* <DEDUP_REMOVED lines=11> */
.L_x_22630:
[----:B------:R-:W-:Y:S01]  /*4db0*/  IMAD.MOV.U32 R9, RZ, RZ, R10 ;  /* 0x000000ffff097224 */ /* 0x000fe200078e000a */
[----:B------:R-:W-:Y:S01]  /*4dc0*/  MOV R58, R61 ;  /* 0x0000003d003a7202 */ /* 0x000fe20000000f00 */
[----:B------:R-:W-:Y:S02]  /*4dd0*/  IMAD.MOV.U32 R11, RZ, RZ, R12 ;  /* 0x000000ffff0b7224 */ /* 0x000fe400078e000c */
[----:B------:R-:W-:-:S07]  /*4de0*/  IMAD.MOV.U32 R130, RZ, RZ, R129 ;  /* 0x000000ffff827224 */ /* 0x000fce00078e0081 */
.L_x_22631:
[----:B------:R-:W-:Y:S05]  /*4df0*/  BSYNC.RECONVERGENT B1 ;  /* 0x0000000000017941 */ /* 0x000fea0003800200 */
.L_x_22629:
        /* <DEDUP_REMOVED lines=11> */
.L_x_22633:
[----:B------:R-:W-:Y:S01]  /*4eb0*/  IMAD.MOV.U32 R10, RZ, RZ, R9 ;  /* 0x000000ffff0a7224 */ /* 0x000fe200078e0009 */
[----:B------:R-:W-:Y:S01]  /*4ec0*/  MOV R61, R60 ;  /* 0x0000003c003d7202 */ /* 0x000fe20000000f00 */
[----:B------:R-:W-:Y:S02]  /*4ed0*/  IMAD.MOV.U32 R12, RZ, RZ, R11 ;  /* 0x000000ffff0c7224 */ /* 0x000fe400078e000b */
[----:B------:R-:W-:-:S07]  /*4ee0*/  IMAD.MOV.U32 R129, RZ, RZ, R128 ;  /* 0x000000ffff817224 */ /* 0x000fce00078e0080 */
.L_x_22634:
[----:B------:R-:W-:Y:S05]  /*4ef0*/  BSYNC.RECONVERGENT B1 ;  /* 0x0000000000017941 */ /* 0x000fea0003800200 */
.L_x_22632:
        /* <DEDUP_REMOVED lines=11> */
.L_x_22636:
[----:B------:R-:W-:Y:S01]  /*4fb0*/  IMAD.MOV.U32 R9, RZ, RZ, R10 ;  /* 0x000000ffff097224 */ /* 0x000fe200078e000a */
[----:B------:R-:W-:Y:S01]  /*4fc0*/  MOV R60, R63 ;  /* 0x0000003f003c7202 */ /* 0x000fe20000000f00 */
[----:B------:R-:W-:Y:S02]  /*4fd0*/  IMAD.MOV.U32 R11, RZ, RZ, R12 ;  /* 0x000000ffff0b7224 */ /* 0x000fe400078e000c */
[----:B------:R-:W-:-:S07]  /*4fe0*/  IMAD.MOV.U32 R128, RZ, RZ, R127 ;  /* 0x000000ffff807224 */ /* 0x000fce00078e007f */
.L_x_22637:
[----:B------:R-:W-:Y:S05]  /*4ff0*/  BSYNC.RECONVERGENT B1 ;  /* 0x0000000000017941 */ /* 0x000fea0003800200 */
.L_x_22635:
        /* <DEDUP_REMOVED lines=11> */
.L_x_22639:
[----:B------:R-:W-:Y:S01]  /*50b0*/  IMAD.MOV.U32 R10, RZ, RZ, R9 ;  /* 0x000000ffff0a7224 */ /* 0x000fe200078e0009 */
[----:B------:R-:W-:Y:S01]  /*50c0*/  MOV R63, R62 ;  /* 0x0000003e003f7202 */ /* 0x000fe20000000f00 */
[----:B------:R-:W-:Y:S02]  /*50d0*/  IMAD.MOV.U32 R12, RZ, RZ, R11 ;  /* 0x000000ffff0c7224 */ /* 0x000fe400078e000b */
[----:B------:R-:W-:-:S07]  /*50e0*/  IMAD.MOV.U32 R127, RZ, RZ, R126 ;  /* 0x000000ffff7f7224 */ /* 0x000fce00078e007e */
.L_x_22640:
[----:B------:R-:W-:Y:S05]  /*50f0*/  BSYNC.RECONVERGENT B1 ;  /* 0x0000000000017941 */ /* 0x000fea0003800200 */
.L_x_22638:
        /* <DEDUP_REMOVED lines=11> */
.L_x_22642:
[----:B------:R-:W-:Y:S01]  /*51b0*/  IMAD.MOV.U32 R9, RZ, RZ, R10 ;  /* 0x000000ffff097224 */ /* 0x000fe200078e000a */
[----:B------:R-:W-:Y:S01]  /*51c0*/  MOV R62, R65 ;  /* 0x00000041003e7202 */ /* 0x000fe20000000f00 */
[----:B------:R-:W-:Y:S02]  /*51d0*/  IMAD.MOV.U32 R11, RZ, RZ, R12 ;  /* 0x000000ffff0b7224 */ /* 0x000fe400078e000c */
[----:B------:R-:W-:-:S07]  /*51e0*/  IMAD.MOV.U32 R126, RZ, RZ, R125 ;  /* 0x000000ffff7e7224 */ /* 0x000fce00078e007d */
.L_x_22643:
[----:B------:R-:W-:Y:S05]  /*51f0*/  BSYNC.RECONVERGENT B1 ;  /* 0x0000000000017941 */ /* 0x000fea0003800200 */
.L_x_22641:
        /* <DEDUP_REMOVED lines=11> */
.L_x_22645:
[----:B------:R-:W-:Y:S01]  /*52b0*/  IMAD.MOV.U32 R10, RZ, RZ, R9 ;  /* 0x000000ffff0a7224 */ /* 0x000fe200078e0009 */
[----:B------:R-:W-:Y:S01]  /*52c0*/  MOV R65, R64 ;  /* 0x0000004000417202 */ /* 0x000fe20000000f00 */
[----:B------:R-:W-:Y:S02]  /*52d0*/  IMAD.MOV.U32 R12, RZ, RZ, R11 ;  /* 0x000000ffff0c7224 */ /* 0x000fe400078e000b */
[----:B------:R-:W-:-:S07]  /*52e0*/  IMAD.MOV.U32 R125, RZ, RZ, R124 ;  /* 0x000000ffff7d7224 */ /* 0x000fce00078e007c */
.L_x_22646:
[----:B------:R-:W-:Y:S05]  /*52f0*/  BSYNC.RECONVERGENT B1 ;  /* 0x0000000000017941 */ /* 0x000fea0003800200 */
.L_x_22644:
        /* <DEDUP_REMOVED lines=11> */
.L_x_22648:
[----:B------:R-:W-:Y:S01]  /*53b0*/  IMAD.MOV.U32 R9, RZ, RZ, R10 ;  /* 0x000000ffff097224 */ /* 0x000fe200078e000a */
[----:B------:R-:W-:Y:S01]  /*53c0*/  MOV R64, R67 ;  /* 0x0000004300407202 */ /* 0x000fe20000000f00 */
[----:B------:R-:W-:Y:S02]  /*53d0*/  IMAD.MOV.U32 R11, RZ, RZ, R12 ;  /* 0x000000ffff0b7224 */ /* 0x000fe400078e000c */
[----:B------:R-:W-:-:S07]  /*53e0*/  IMAD.MOV.U32 R124, RZ, RZ, R123 ;  /* 0x000000ffff7c7224 */ /* 0x000fce00078e007b */
.L_x_22649:
[----:B------:R-:W-:Y:S05]  /*53f0*/  BSYNC.RECONVERGENT B1 ;  /* 0x0000000000017941 */ /* 0x000fea0003800200 */
.L_x_22647:
        /* <DEDUP_REMOVED lines=11> */
.L_x_22651:
[----:B------:R-:W-:Y:S01]  /*54b0*/  IMAD.MOV.U32 R10, RZ, RZ, R9 ;  /* 0x000000ffff0a7224 */ /* 0x000fe200078e0009 */
[----:B------:R-:W-:Y:S01]  /*54c0*/  MOV R67, R66 ;  /* 0x0000004200437202 */ /* 0x000fe20000000f00 */
[----:B------:R-:W-:Y:S02]  /*54d0*/  IMAD.MOV.U32 R12, RZ, RZ, R11 ;  /* 0x000000ffff0c7224 */ /* 0x000fe400078e000b */
[----:B------:R-:W-:-:S07]  /*54e0*/  IMAD.MOV.U32 R123, RZ, RZ, R122 ;  /* 0x000000ffff7b7224 */ /* 0x000fce00078e007a */
.L_x_22652:
[----:B------:R-:W-:Y:S05]  /*54f0*/  BSYNC.RECONVERGENT B1 ;  /* 0x0000000000017941 */ /* 0x000fea0003800200 */
.L_x_22650:
        /* <DEDUP_REMOVED lines=11> */
.L_x_22654:
[----:B------:R-:W-:Y:S01]  /*55b0*/  IMAD.MOV.U32 R9, RZ, RZ, R10 ;  /* 0x000000ffff097224 */ /* 0x000fe200078e000a */
[----:B------:R-:W-:Y:S01]  /*55c0*/  MOV R66, R69 ;  /* 0x0000004500427202 */ /* 0x000fe20000000f00 */
[----:B------:R-:W-:Y:S02]  /*55d0*/  IMAD.MOV.U32 R11, RZ, RZ, R12 ;  /* 0x000000ffff0b7224 */ /* 0x000fe400078e000c */
[----:B------:R-:W-:-:S07]  /*55e0*/  IMAD.MOV.U32 R122, RZ, RZ, R121 ;  /* 0x000000ffff7a7224 */ /* 0x000fce00078e0079 */
.L_x_22655:
[----:B------:R-:W-:Y:S05]  /*55f0*/  BSYNC.RECONVERGENT B1 ;  /* 0x0000000000017941 */ /* 0x000fea0003800200 */
.L_x_22653:
        /* <DEDUP_REMOVED lines=11> */
.L_x_22657:
[----:B------:R-:W-:Y:S01]  /*56b0*/  IMAD.MOV.U32 R10, RZ, RZ, R9 ;  /* 0x000000ffff0a7224 */ /* 0x000fe200078e0009 */
[----:B------:R-:W-:Y:S01]  /*56c0*/  MOV R69, R68 ;  /* 0x0000004400457202 */ /* 0x000fe20000000f00 */
[----:B------:R-:W-:Y:S02]  /*56d0*/  IMAD.MOV.U32 R12, RZ, RZ, R11 ;  /* 0x000000ffff0c7224 */ /* 0x000fe400078e000b */
[----:B------:R-:W-:-:S07]  /*56e0*/  IMAD.MOV.U32 R121, RZ, RZ, R120 ;  /* 0x000000ffff797224 */ /* 0x000fce00078e0078 */
.L_x_22658:
[----:B------:R-:W-:Y:S05]  /*56f0*/  BSYNC.RECONVERGENT B1 ;  /* 0x0000000000017941 */ /* 0x000fea0003800200 */
.L_x_22656:
        /* <DEDUP_REMOVED lines=11> */
.L_x_22660:
[----:B------:R-:W-:Y:S01]  /*57b0*/  IMAD.MOV.U32 R9, RZ, RZ, R10 ;  /* 0x000000ffff097224 */ /* 0x000fe200078e000a */
[----:B------:R-:W-:Y:S01]  /*57c0*/  MOV R68, R71 ;  /* 0x0000004700447202 */ /* 0x000fe20000000f00 */
[----:B------:R-:W-:Y:S02]  /*57d0*/  IMAD.MOV.U32 R11, RZ, RZ, R12 ;  /* 0x000000ffff0b7224 */ /* 0x000fe400078e000c */
[----:B------:R-:W-:-:S07]  /*57e0*/  IMAD.MOV.U32 R120, RZ, RZ, R119 ;  /* 0x000000ffff787224 */ /* 0x000fce00078e0077 */
.L_x_22661:
[----:B------:R-:W-:Y:S05]  /*57f0*/  BSYNC.RECONVERGENT B1 ;  /* 0x0000000000017941 */ /* 0x000fea0003800200 */
.L_x_22659:
        /* <DEDUP_REMOVED lines=11> */
.L_x_22663:
[----:B------:R-:W-:Y:S01]  /*58b0*/  IMAD.MOV.U32 R10, RZ, RZ, R9 ;  /* 0x000000ffff0a7224 */ /* 0x000fe200078e0009 */
[----:B------:R-:W-:Y:S01]  /*58c0*/  MOV R71, R70 ;  /* 0x0000004600477202 */ /* 0x000fe20000000f00 */
[----:B------:R-:W-:Y:S02]  /*58d0*/  IMAD.MOV.U32 R12, RZ, RZ, R11 ;  /* 0x000000ffff0c7224 */ /* 0x000fe400078e000b */
[----:B------:R-:W-:-:S07]  /*58e0*/  IMAD.MOV.U32 R119, RZ, RZ, R118 ;  /* 0x000000ffff777224 */ /* 0x000fce00078e0076 */
.L_x_22664:
[----:B------:R-:W-:Y:S05]  /*58f0*/  BSYNC.RECONVERGENT B1 ;  /* 0x0000000000017941 */ /* 0x000fea0003800200 */
.L_x_22662:
        /* <DEDUP_REMOVED lines=11> */
.L_x_22666:
[----:B------:R-:W-:Y:S01]  /*59b0*/  IMAD.MOV.U32 R9, RZ, RZ, R10 ;  /* 0x000000ffff097224 */ /* 0x000fe200078e000a */
[----:B------:R-:W-:Y:S01]  /*59c0*/  MOV R70, R73 ;  /* 0x0000004900467202 */ /* 0x000fe20000000f00 */
[----:B------:R-:W-:Y:S02]  /*59d0*/  IMAD.MOV.U32 R11, RZ, RZ, R12 ;  /* 0x000000ffff0b7224 */ /* 0x000fe400078e000c */
[----:B------:R-:W-:-:S07]  /*59e0*/  IMAD.MOV.U32 R118, RZ, RZ, R117 ;  /* 0x000000ffff767224 */ /* 0x000fce00078e0075 */
.L_x_22667:
[----:B------:R-:W-:Y:S05]  /*59f0*/  BSYNC.RECONVERGENT B1 ;  /* 0x0000000000017941 */ /* 0x000fea0003800200 */
.L_x_22665:
        /* <DEDUP_REMOVED lines=11> */
.L_x_22669:
[----:B------:R-:W-:Y:S01]  /*5ab0*/  IMAD.MOV.U32 R10, RZ, RZ, R9 ;  /* 0x000000ffff0a7224 */ /* 0x000fe200078e0009 */
[----:B------:R-:W-:Y:S01]  /*5ac0*/  MOV R73, R72 ;  /* 0x0000004800497202 */ /* 0x000fe20000000f00 */
[----:B------:R-:W-:Y:S02]  /*5ad0*/  IMAD.MOV.U32 R12, RZ, RZ, R11 ;  /* 0x000000ffff0c7224 */ /* 0x000fe400078e000b */
[----:B------:R-:W-:-:S07]  /*5ae0*/  IMAD.MOV.U32 R117, RZ, RZ, R116 ;  /* 0x000000ffff757224 */ /* 0x000fce00078e0074 */
.L_x_22670:
[----:B------:R-:W-:Y:S05]  /*5af0*/  BSYNC.RECONVERGENT B1 ;  /* 0x0000000000017941 */ /* 0x000fea0003800200 */
.L_x_22668:
        /* <DEDUP_REMOVED lines=11> */
.L_x_22672:
[----:B------:R-:W-:Y:S01]  /*5bb0*/  IMAD.MOV.U32 R9, RZ, RZ, R10 ;  /* 0x000000ffff097224 */ /* 0x000fe200078e000a */
[----:B------:R-:W-:Y:S01]  /*5bc0*/  MOV R72, R75 ;  /* 0x0000004b00487202 */ /* 0x000fe20000000f00 */
[----:B------:R-:W-:Y:S02]  /*5bd0*/  IMAD.MOV.U32 R11, RZ, RZ, R12 ;  /* 0x000000ffff0b7224 */ /* 0x000fe400078e000c */
[----:B------:R-:W-:-:S07]  /*5be0*/  IMAD.MOV.U32 R116, RZ, RZ, R115 ;  /* 0x000000ffff747224 */ /* 0x000fce00078e0073 */
.L_x_22673:
[----:B------:R-:W-:Y:S05]  /*5bf0*/  BSYNC.RECONVERGENT B1 ;  /* 0x0000000000017941 */ /* 0x000fea0003800200 */
.L_x_22671:
        /* <DEDUP_REMOVED lines=11> */
.L_x_22675:
[----:B------:R-:W-:Y:S01]  /*5cb0*/  IMAD.MOV.U32 R10, RZ, RZ, R9 ;  /* 0x000000ffff0a7224 */ /* 0x000fe200078e0009 */
[----:B------:R-:W-:Y:S01]  /*5cc0*/  MOV R75, R74 ;  /* 0x0000004a004b7202 */ /* 0x000fe20000000f00 */
[----:B------:R-:W-:Y:S02]  /*5cd0*/  IMAD.MOV.U32 R12, RZ, RZ, R11 ;  /* 0x000000ffff0c7224 */ /* 0x000fe400078e000b */
[----:B------:R-:W-:-:S07]  /*5ce0*/  IMAD.MOV.U32 R115, RZ, RZ, R114 ;  /* 0x000000ffff737224 */ /* 0x000fce00078e0072 */
.L_x_22676:
[----:B------:R-:W-:Y:S05]  /*5cf0*/  BSYNC.RECONVERGENT B1 ;  /* 0x0000000000017941 */ /* 0x000fea0003800200 */
.L_x_22674:
        /* <DEDUP_REMOVED lines=11> */
.L_x_22678:
[----:B------:R-:W-:Y:S01]  /*5db0*/  IMAD.MOV.U32 R9, RZ, RZ, R10 ;  /* 0x000000ffff097224 */ /* 0x000fe200078e000a */
[----:B------:R-:W-:Y:S01]  /*5dc0*/  MOV R74, R77 ;  /* 0x0000004d004a7202 */ /* 0x000fe20000000f00 */
[----:B------:R-:W-:Y:S02]  /*5dd0*/  IMAD.MOV.U32 R11, RZ, RZ, R12 ;  /* 0x000000ffff0b7224 */ /* 0x000fe400078e000c */
[----:B------:R-:W-:-:S07]  /*5de0*/  IMAD.MOV.U32 R114, RZ, RZ, R113 ;  /* 0x000000ffff727224 */ /* 0x000fce00078e0071 */
.L_x_22679:
[----:B------:R-:W-:Y:S05]  /*5df0*/  BSYNC.RECONVERGENT B1 ;  /* 0x0000000000017941 */ /* 0x000fea0003800200 */
.L_x_22677:
        /* <DEDUP_REMOVED lines=11> */
.L_x_22681:
[----:B------:R-:W-:Y:S01]  /*5eb0*/  IMAD.MOV.U32 R10, RZ, RZ, R9 ;  /* 0x000000ffff0a7224 */ /* 0x000fe200078e0009 */
[----:B------:R-:W-:Y:S01]  /*5ec0*/  MOV R77, R76 ;  /* 0x0000004c004d7202 */ /* 0x000fe20000000f00 */
[----:B------:R-:W-:Y:S02]  /*5ed0*/  IMAD.MOV.U32 R12, RZ, RZ, R11 ;  /* 0x000000ffff0c7224 */ /* 0x000fe400078e000b */
[----:B------:R-:W-:-:S07]  /*5ee0*/  IMAD.MOV.U32 R113, RZ, RZ, R112 ;  /* 0x000000ffff717224 */ /* 0x000fce00078e0070 */
.L_x_22682:
[----:B------:R-:W-:Y:S05]  /*5ef0*/  BSYNC.RECONVERGENT B1 ;  /* 0x0000000000017941 */ /* 0x000fea0003800200 */
.L_x_22680:
        /* <DEDUP_REMOVED lines=11> */
.L_x_22684:
[----:B------:R-:W-:Y:S01]  /*5fb0*/  IMAD.MOV.U32 R9, RZ, RZ, R10 ;  /* 0x000000ffff097224 */ /* 0x000fe200078e000a */
[----:B------:R-:W-:Y:S01]  /*5fc0*/  MOV R76, R79 ;  /* 0x0000004f004c7202 */ /* 0x000fe20000000f00 */
[----:B------:R-:W-:Y:S02]  /*5fd0*/  IMAD.MOV.U32 R11, RZ, RZ, R12 ;  /* 0x000000ffff0b7224 */ /* 0x000fe400078e000c */
[----:B------:R-:W-:-:S07]  /*5fe0*/  IMAD.MOV.U32 R112, RZ, RZ, R111 ;  /* 0x000000ffff707224 */ /* 0x000fce00078e006f */
.L_x_22685:
[----:B------:R-:W-:Y:S05]  /*5ff0*/  BSYNC.RECONVERGENT B1 ;  /* 0x0000000000017941 */ /* 0x000fea0003800200 */
.L_x_22683:
        /* <DEDUP_REMOVED lines=11> */
.L_x_22687:
[----:B------:R-:W-:Y:S01]  /*60b0*/  IMAD.MOV.U32 R10, RZ, RZ, R9 ;  /* 0x000000ffff0a7224 */ /* 0x000fe200078e0009 */
[----:B------:R-:W-:Y:S01]  /*60c0*/  MOV R79, R78 ;  /* 0x0000004e004f7202 */ /* 0x000fe20000000f00 */
[----:B------:R-:W-:Y:S02]  /*60d0*/  IMAD.MOV.U32 R12, RZ, RZ, R11 ;  /* 0x000000ffff0c7224 */ /* 0x000fe400078e000b */
[----:B------:R-:W-:-:S07]  /*60e0*/  IMAD.MOV.U32 R111, RZ, RZ, R110 ;  /* 0x000000ffff6f7224 */ /* 0x000fce00078e006e */
.L_x_22688:
[----:B------:R-:W-:Y:S05]  /*60f0*/  BSYNC.RECONVERGENT B1 ;  /* 0x0000000000017941 */ /* 0x000fea0003800200 */
.L_x_22686:
        /* <DEDUP_REMOVED lines=11> */
.L_x_22690:
[----:B------:R-:W-:Y:S01]  /*61b0*/  IMAD.MOV.U32 R9, RZ, RZ, R10 ;  /* 0x000000ffff097224 */ /* 0x000fe200078e000a */
[----:B------:R-:W-:Y:S01]  /*61c0*/  MOV R78, R81 ;  /* 0x00000051004e7202 */ /* 0x000fe20000000f00 */
[----:B------:R-:W-:Y:S02]  /*61d0*/  IMAD.MOV.U32 R11, RZ, RZ, R12 ;  /* 0x000000ffff0b7224 */ /* 0x000fe400078e000c */
[----:B------:R-:W-:-:S07]  /*61e0*/  IMAD.MOV.U32 R110, RZ, RZ, R109 ;  /* 0x000000ffff6e7224 */ /* 0x000fce00078e006d */
.L_x_22691:
[----:B------:R-:W-:Y:S05]  /*61f0*/  BSYNC.RECONVERGENT B1 ;  /* 0x0000000000017941 */ /* 0x000fea0003800200 */
.L_x_22689:
        /* <DEDUP_REMOVED lines=11> */
.L_x_22693:
[----:B------:R-:W-:Y:S01]  /*62b0*/  IMAD.MOV.U32 R10, RZ, RZ, R9 ;  /* 0x000000ffff0a7224 */ /* 0x000fe200078e0009 */
[----:B------:R-:W-:Y:S01]  /*62c0*/  MOV R81, R80 ;  /* 0x0000005000517202 */ /* 0x000fe20000000f00 */
[----:B------:R-:W-:Y:S02]  /*62d0*/  IMAD.MOV.U32 R12, RZ, RZ, R11 ;  /* 0x000000ffff0c7224 */ /* 0x000fe400078e000b */
[----:B------:R-:W-:-:S07]  /*62e0*/  IMAD.MOV.U32 R109, RZ, RZ, R108 ;  /* 0x000000ffff6d7224 */ /* 0x000fce00078e006c */
.L_x_22694:
[----:B------:R-:W-:Y:S05]  /*62f0*/  BSYNC.RECONVERGENT B1 ;  /* 0x0000000000017941 */ /* 0x000fea0003800200 */
.L_x_22692:
        /* <DEDUP_REMOVED lines=11> */
.L_x_22696:
[----:B------:R-:W-:Y:S01]  /*63b0*/  IMAD.MOV.U32 R9, RZ, RZ, R10 ;  /* 0x000000ffff097224 */ /* 0x000fe200078e000a */
[----:B------:R-:W-:Y:S01]  /*63c0*/  MOV R80, R83 ;  /* 0x0000005300507202 */ /* 0x000fe20000000f00 */
[----:B------:R-:W-:Y:S02]  /*63d0*/  IMAD.MOV.U32 R11, RZ, RZ, R12 ;  /* 0x000000ffff0b7224 */ /* 0x000fe400078e000c */
[----:B------:R-:W-:-:S07]  /*63e0*/  IMAD.MOV.U32 R108, RZ, RZ, R107 ;  /* 0x000000ffff6c7224 */ /* 0x000fce00078e006b */
.L_x_22697:
[----:B------:R-:W-:Y:S05]  /*63f0*/  BSYNC.RECONVERGENT B1 ;  /* 0x0000000000017941 */ /* 0x000fea0003800200 */
.L_x_22695:
        /* <DEDUP_REMOVED lines=11> */
.L_x_22699:
[----:B------:R-:W-:Y:S01]  /*64b0*/  IMAD.MOV.U32 R10, RZ, RZ, R9 ;  /* 0x000000ffff0a7224 */ /* 0x000fe200078e0009 */
[----:B------:R-:W-:Y:S01]  /*64c0*/  MOV R83, R82 ;  /* 0x0000005200537202 */ /* 0x000fe20000000f00 */
[----:B------:R-:W-:Y:S02]  /*64d0*/  IMAD.MOV.U32 R12, RZ, RZ, R11 ;  /* 0x000000ffff0c7224 */ /* 0x000fe400078e000b */
[----:B------:R-:W-:-:S07]  /*64e0*/  IMAD.MOV.U32 R107, RZ, RZ, R106 ;  /* 0x000000ffff6b7224 */ /* 0x000fce00078e006a */
.L_x_22700:
[----:B------:R-:W-:Y:S05]  /*64f0*/  BSYNC.RECONVERGENT B1 ;  /* 0x0000000000017941 */ /* 0x000fea0003800200 */
.L_x_22698:
        /* <DEDUP_REMOVED lines=11> */
.L_x_22702:
[----:B------:R-:W-:Y:S01]  /*65b0*/  IMAD.MOV.U32 R9, RZ, RZ, R10 ;  /* 0x000000ffff097224 */ /* 0x000fe200078e000a */
[----:B------:R-:W-:Y:S01]  /*65c0*/  MOV R82, R85 ;  /* 0x0000005500527202 */ /* 0x000fe20000000f00 */
[----:B------:R-:W-:Y:S02]  /*65d0*/  IMAD.MOV.U32 R11, RZ, RZ, R12 ;  /* 0x000000ffff0b7224 */ /* 0x000fe400078e000c */
[----:B------:R-:W-:-:S07]  /*65e0*/  IMAD.MOV.U32 R106, RZ, RZ, R105 ;  /* 0x000000ffff6a7224 */ /* 0x000fce00078e0069 */
.L_x_22703:
[----:B------:R-:W-:Y:S05]  /*65f0*/  BSYNC.RECONVERGENT B1 ;  /* 0x0000000000017941 */ /* 0x000fea0003800200 */
.L_x_22701:
        /* <DEDUP_REMOVED lines=11> */
.L_x_22705:
[----:B------:R-:W-:Y:S01]  /*66b0*/  IMAD.MOV.U32 R10, RZ, RZ, R9 ;  /* 0x000000ffff0a7224 */ /* 0x000fe200078e0009 */
[----:B------:R-:W-:Y:S01]  /*66c0*/  MOV R85, R84 ;  /* 0x0000005400557202 */ /* 0x000fe20000000f00 */
[----:B------:R-:W-:Y:S02]  /*66d0*/  IMAD.MOV.U32 R12, RZ, RZ, R11 ;  /* 0x000000ffff0c7224 */ /* 0x000fe400078e000b */
[----:B------:R-:W-:-:S07]  /*66e0*/  IMAD.MOV.U32 R105, RZ, RZ, R104 ;  /* 0x000000ffff697224 */ /* 0x000fce00078e0068 */
.L_x_22706:
[----:B------:R-:W-:Y:S05]  /*66f0*/  BSYNC.RECONVERGENT B1 ;  /* 0x0000000000017941 */ /* 0x000fea0003800200 */
.L_x_22704:
        /* <DEDUP_REMOVED lines=11> */
.L_x_22708:
[----:B------:R-:W-:Y:S01]  /*67b0*/  IMAD.MOV.U32 R9, RZ, RZ, R10 ;  /* 0x000000ffff097224 */ /* 0x000fe200078e000a */
[----:B------:R-:W-:Y:S01]  /*67c0*/  MOV R84, R87 ;  /* 0x0000005700547202 */ /* 0x000fe20000000f00 */
[----:B------:R-:W-:Y:S02]  /*67d0*/  IMAD.MOV.U32 R11, RZ, RZ, R12 ;  /* 0x000000ffff0b7224 */ /* 0x000fe400078e000c */
[----:B------:R-:W-:-:S07]  /*67e0*/  IMAD.MOV.U32 R104, RZ, RZ, R103 ;  /* 0x000000ffff687224 */ /* 0x000fce00078e0067 */
.L_x_22709:
[----:B------:R-:W-:Y:S05]  /*67f0*/  BSYNC.RECONVERGENT B1 ;  /* 0x0000000000017941 */ /* 0x000fea0003800200 */
.L_x_22707:
        /* <DEDUP_REMOVED lines=11> */
.L_x_22711:
[----:B------:R-:W-:Y:S01]  /*68b0*/  IMAD.MOV.U32 R10, RZ, RZ, R9 ;  /* 0x000000ffff0a7224 */ /* 0x000fe200078e0009 */
[----:B------:R-:W-:Y:S01]  /*68c0*/  MOV R87, R86 ;  /* 0x0000005600577202 */ /* 0x000fe20000000f00 */
[----:B------:R-:W-:Y:S02]  /*68d0*/  IMAD.MOV.U32 R12, RZ, RZ, R11 ;  /* 0x000000ffff0c7224 */ /* 0x000fe400078e000b */
[----:B------:R-:W-:-:S07]  /*68e0*/  IMAD.MOV.U32 R103, RZ, RZ, R102 ;  /* 0x000000ffff677224 */ /* 0x000fce00078e0066 */
.L_x_22712:
[----:B------:R-:W-:Y:S05]  /*68f0*/  BSYNC.RECONVERGENT B1 ;  /* 0x0000000000017941 */ /* 0x000fea0003800200 */
.L_x_22710:
        /* <DEDUP_REMOVED lines=11> */
.L_x_22714:
[----:B------:R-:W-:Y:S01]  /*69b0*/  IMAD.MOV.U32 R9, RZ, RZ, R10 ;  /* 0x000000ffff097224 */ /* 0x000fe200078e000a */
[----:B------:R-:W-:Y:S01]  /*69c0*/  MOV R86, R89 ;  /* 0x0000005900567202 */ /* 0x000fe20000000f00 */
[----:B------:R-:W-:Y:S02]  /*69d0*/  IMAD.MOV.U32 R11, RZ, RZ, R12 ;  /* 0x000000ffff0b7224 */ /* 0x000fe400078e000c */
[----:B------:R-:W-:-:S07]  /*69e0*/  IMAD.MOV.U32 R102, RZ, RZ, R101 ;  /* 0x000000ffff667224 */ /* 0x000fce00078e0065 */
.L_x_22715:
[----:B------:R-:W-:Y:S05]  /*69f0*/  BSYNC.RECONVERGENT B1 ;  /* 0x0000000000017941 */ /* 0x000fea0003800200 */
.L_x_22713:
        /* <DEDUP_REMOVED lines=11> */
.L_x_22717:
[----:B------:R-:W-:Y:S01]  /*6ab0*/  IMAD.MOV.U32 R10, RZ, RZ, R9 ;  /* 0x000000ffff0a7224 */ /* 0x000fe200078e0009 */
[----:B------:R-:W-:Y:S01]  /*6ac0*/  MOV R89, R88 ;  /* 0x0000005800597202 */ /* 0x000fe20000000f00 */
[----:B------:R-:W-:Y:S02]  /*6ad0*/  IMAD.MOV.U32 R12, RZ, RZ, R11 ;  /* 0x000000ffff0c7224 */ /* 0x000fe400078e000b */
[----:B------:R-:W-:-:S07]  /*6ae0*/  IMAD.MOV.U32 R101, RZ, RZ, R100 ;  /* 0x000000ffff657224 */ /* 0x000fce00078e0064 */
.L_x_22718:
[----:B------:R-:W-:Y:S05]  /*6af0*/  BSYNC.RECONVERGENT B1 ;  /* 0x0000000000017941 */ /* 0x000fea0003800200 */
.L_x_22716:
        /* <DEDUP_REMOVED lines=11> */
.L_x_22720:
[----:B------:R-:W-:Y:S01]  /*6bb0*/  IMAD.MOV.U32 R9, RZ, RZ, R10 ;  /* 0x000000ffff097224 */ /* 0x000fe200078e000a */
[----:B------:R-:W-:Y:S01]  /*6bc0*/  MOV R88, R91 ;  /* 0x0000005b00587202 */ /* 0x000fe20000000f00 */
[----:B------:R-:W-:Y:S02]  /*6bd0*/  IMAD.MOV.U32 R11, RZ, RZ, R12 ;  /* 0x000000ffff0b7224 */ /* 0x000fe400078e000c */
[----:B------:R-:W-:-:S07]  /*6be0*/  IMAD.MOV.U32 R100, RZ, RZ, R99 ;  /* 0x000000ffff647224 */ /* 0x000fce00078e0063 */
.L_x_22721:
[----:B------:R-:W-:Y:S05]  /*6bf0*/  BSYNC.RECONVERGENT B1 ;  /* 0x0000000000017941 */ /* 0x000fea0003800200 */
.L_x_22719:
        /* <DEDUP_REMOVED lines=11> */
.L_x_22723:
[----:B------:R-:W-:Y:S01]  /*6cb0*/  IMAD.MOV.U32 R10, RZ, RZ, R9 ;  /* 0x000000ffff0a7224 */ /* 0x000fe200078e0009 */
[----:B------:R-:W-:Y:S01]  /*6cc0*/  MOV R91, R90 ;  /* 0x0000005a005b7202 */ /* 0x000fe20000000f00 */
[----:B------:R-:W-:Y:S02]  /*6cd0*/  IMAD.MOV.U32 R12, RZ, RZ, R11 ;  /* 0x000000ffff0c7224 */ /* 0x000fe400078e000b */
[----:B------:R-:W-:-:S07]  /*6ce0*/  IMAD.MOV.U32 R99, RZ, RZ, R98 ;  /* 0x000000ffff637224 */ /* 0x000fce00078e0062 */
.L_x_22724:
[----:B------:R-:W-:Y:S05]  /*6cf0*/  BSYNC.RECONVERGENT B1 ;  /* 0x0000000000017941 */ /* 0x000fea0003800200 */
.L_x_22722:
        /* <DEDUP_REMOVED lines=11> */
.L_x_22726:
[----:B------:R-:W-:Y:S01]  /*6db0*/  IMAD.MOV.U32 R14, RZ, RZ, R10 ;  /* 0x000000ffff0e7224 */ /* 0x000fe200078e000a */
[----:B------:R-:W-:Y:S01]  /*6dc0*/  MOV R9, R12 ;  /* 0x0000000c00097202 */ /* 0x000fe20000000f00 */
[----:B------:R-:W-:Y:S02]  /*6dd0*/  IMAD.MOV.U32 R90, RZ, RZ, R95 ;  /* 0x000000ffff5a7224 */ /* 0x000fe400078e005f */
[----:B------:R-:W-:-:S07]  /*6de0*/  IMAD.MOV.U32 R98, RZ, RZ, R97 ;  /* 0x000000ffff627224 */ /* 0x000fce00078e0061 */
.L_x_22727:
[----:B------:R-:W-:Y:S05]  /*6df0*/  BSYNC.RECONVERGENT B1 ;  /* 0x0000000000017941 */ /* 0x000fea0003800200 */
.L_x_22725:
        /* <DEDUP_REMOVED lines=11> */
.L_x_22729:
[----:B------:R-:W-:Y:S01]  /*6eb0*/  IMAD.MOV.U32 R95, RZ, RZ, R5 ;  /* 0x000000ffff5f7224 */ /* 0x000fe200078e0005 */
[----:B------:R-:W-:Y:S01]  /*6ec0*/  MOV R94, R14 ;  /* 0x0000000e005e7202 */ /* 0x000fe20000000f00 */
[----:B------:R-:W-:Y:S02]  /*6ed0*/  IMAD.MOV.U32 R97, RZ, RZ, R4 ;  /* 0x000000ffff617224 */ /* 0x000fe400078e0004 */
[--C-:B------:R-:W-:Y:S02]  /*6ee0*/  IMAD.MOV.U32 R96, RZ, RZ, R9.reuse ;  /* 0x000000ffff607224 */ /* 0x100fe400078e0009 */
[----:B------:R-:W-:Y:S02]  /*6ef0*/  IMAD.MOV.U32 R5, RZ, RZ, R14 ;  /* 0x000000ffff057224 */ /* 0x000fe400078e000e */
[----:B------:R-:W-:-:S07]  /*6f00*/  IMAD.MOV.U32 R4, RZ, RZ, R9 ;  /* 0x000000ffff047224 */ /* 0x000fce00078e0009 */
.L_x_22730:
[----:B------:R-:W-:Y:S05]  /*6f10*/  BSYNC.RECONVERGENT B1 ;  /* 0x0000000000017941 */ /* 0x000fea0003800200 */
.L_x_22728:
[----:B------:R-:W-:Y:S01]  /*6f20*/  IADD3 R8, PT, PT, R8, 0x4, RZ ;  /* 0x0000000408087810 */ /* 0x000fe20007ffe0ff */
[----:B------:R-:W-:Y:S06]  /*6f30*/  @P1 BRA `(.L_x_22731) ;  /* 0xffffffc0000c1947 */ /* 0x000fec000383ffff */
.L_x_22541:
[----:B------:R-:W-:Y:S05]  /*6f40*/  BSYNC.RECONVERGENT B0 ;  /* 0x0000000000007941 */ /* 0x000fea0003800200 */
.L_x_22540:
[----:B------:R-:W-:Y:S01]  /*6f50*/  SHFL.DOWN PT, R8, R94, 0x2, 0x1f ;  /* 0x08401f005e087f89 */ /* 0x000fe200000e0000 */
[----:B------:R-:W0:Y:S01]  /*6f60*/  LDCU UR4, c[0x0][0x2f8] ;  /* 0x00005f00ff0477ac */ /* 0x000e220008000800 */
[----:B------:R-:W-:Y:S02]  /*6f70*/  BSSY.RECONVERGENT B0, `(.L_x_22732) ;  /* 0x00004d2000007945 */ /* 0x000fe40003800200 */
[----:B------:R-:W1:Y:S04]  /*6f80*/  SHFL.DOWN PT, R9, R95, 0x2, 0x1f ;  /* 0x08401f005f097f89 */ /* 0x000e6800000e0000 */
[----:B------:R-:W-:Y:S04]  /*6f90*/  SHFL.DOWN PT, R10, R90, 0x2, 0x1f ;  /* 0x08401f005a0a7f89 */ /* 0x000fe800000e0000 */
[----:B------:R-:W2:Y:S04]  /*6fa0*/  SHFL.DOWN PT, R11, R91, 0x2, 0x1f ;  /* 0x08401f005b0b7f89 */ /* 0x000ea800000e0000 */
[----:B------:R-:W-:Y:S01]  /*6fb0*/  SHFL.DOWN PT, R12, R88, 0x2, 0x1f ;  /* 0x08401f00580c7f89 */ /* 0x000fe200000e0000 */
[----:B0-----:R-:W-:-:S03]  /*6fc0*/  VIADD R4, R0, -UR4 ;  /* 0x8000000400047c36 */ /* 0x001fc60008000000 */
[----:B------:R-:W0:Y:S04]  /*6fd0*/  SHFL.DOWN PT, R13, R89, 0x2, 0x1f ;  /* 0x08401f00590d7f89 */ /* 0x000e2800000e0000 */
        /* <DEDUP_REMOVED lines=14> */
[----:B-1----:R-:W-:Y:S04]  /*70c0*/  STL.64 [R4+0x8], R8 ;  /* 0x0000080804007387 */ /* 0x002fe80000100a00 */
[----:B--2---:R-:W-:Y:S04]  /*70d0*/  STL.64 [R4+0x10], R10 ;  /* 0x0000100a04007387 */ /* 0x004fe80000100a00 */
[----:B0-----:R-:W-:Y:S04]  /*70e0*/  STL.64 [R4+0x18], R12 ;  /* 0x0000180c04007387 */ /* 0x001fe80000100a00 */
[----:B---3--:R-:W-:Y:S04]  /*70f0*/  STL.64 [R4+0x20], R14 ;  /* 0x0000200e04007387 */ /* 0x008fe80000100a00 */
[----:B----4-:R-:W-:Y:S04]  /*7100*/  STL.64 [R4+0x28], R16 ;  /* 0x0000281004007387 */ /* 0x010fe80000100a00 */
[----:B-----5:R-:W-:Y:S04]  /*7110*/  STL.64 [R4+0x30], R18 ;  /* 0x0000301204007387 */ /* 0x020fe80000100a00 */
        /* <DEDUP_REMOVED lines=122> */
[----:B------:R-:W-:Y:S01]  /*78c0*/  ISETP.GT.AND P0, PT, R5, 0x1d, PT ;  /* 0x0000001d0500780c */ /* 0x000fe20003f04270 */
[----:B------:R-:W-:-:S02]  /*78d0*/  IMAD.MOV.U32 R5, RZ, RZ, R7 ;  /* 0x000000ffff057224 */ /* 0x000fc400078e0007 */
        /* <DEDUP_REMOVED lines=49> */
[C---:B------:R-:W-:Y:S01]  /*7bf0*/  FSETP.GT.FTZ.AND P0, PT, R7.reuse, R8, PT ;  /* 0x000000080700720b */ /* 0x040fe20003f14000 */
[----:B------:R-:W-:Y:S01]  /*7c00*/  VIADD R6, R4, 0x108 ;  /* 0x0000010804067836 */ /* 0x000fe20000000000 */
[----:B0-----:R-:W-:Y:S02]  /*7c10*/  MOV R4, R94 ;  /* 0x0000005e00047202 */ /* 0x001fe40000000f00 */
        /* <DEDUP_REMOVED lines=9> */
[----:B------:R-:W-:-:S07]  /*7cb0*/  IMAD.MOV.U32 R7, RZ, RZ, RZ ;  /* 0x000000ffff077224 */ /* 0x000fce00078e00ff */
.L_x_22923:
        /* <DEDUP_REMOVED lines=20> */
.L_x_22735:
[----:B------:R-:W-:Y:S01]  /*7e00*/  MOV R10, R3 ;  /* 0x00000003000a7202 */ /* 0x000fe20000000f00 */
[----:B------:R-:W-:Y:S02]  /*7e10*/  IMAD.MOV.U32 R12, RZ, RZ, R159 ;  /* 0x000000ffff0c7224 */ /* 0x000fe400078e009f */
[----:B------:R-:W-:Y:S02]  /*7e20*/  IMAD.MOV.U32 R3, RZ, RZ, R2 ;  /* 0x000000ffff037224 */ /* 0x000fe400078e0002 */
[----:B------:R-:W-:-:S07]  /*7e30*/  IMAD.MOV.U32 R159, RZ, RZ, R158 ;  /* 0x000000ffff9f7224 */ /* 0x000fce00078e009e */
.L_x_22736:
[----:B------:R-:W-:Y:S05]  /*7e40*/  BSYNC.RECONVERGENT B1 ;  /* 0x0000000000017941 */ /* 0x000fea0003800200 */
.L_x_22734:
        /* <DEDUP_REMOVED lines=11> */
.L_x_22738:
[----:B------:R-:W-:Y:S01]  /*7f00*/  MOV R9, R10 ;  /* 0x0000000a00097202 */ /* 0x000fe20000000f00 */
[----:B------:R-:W-:Y:S02]  /*7f10*/  IMAD.MOV.U32 R11, RZ, RZ, R12 ;  /* 0x000000ffff0b7224 */ /* 0x000fe400078e000c */
[----:B------:R-:W-:Y:S02]  /*7f20*/  IMAD.MOV.U32 R2, RZ, RZ, R33 ;  /* 0x000000ffff027224 */ /* 0x000fe400078e0021 */
[----:B------:R-:W-:-:S07]  /*7f30*/  IMAD.MOV.U32 R158, RZ, RZ, R157 ;  /* 0x000000ffff9e7224 */ /* 0x000fce00078e009d */
.L_x_22739:
[----:B------:R-:W-:Y:S05]  /*7f40*/  BSYNC.RECONVERGENT B1 ;  /* 0x0000000000017941 */ /* 0x000fea0003800200 */
.L_x_22737:
        /* <DEDUP_REMOVED lines=11> */
.L_x_22741:
[----:B------:R-:W-:Y:S01]  /*8000*/  MOV R10, R9 ;  /* 0x00000009000a7202 */ /* 0x000fe20000000f00 */
[----:B------:R-:W-:Y:S02]  /*8010*/  IMAD.MOV.U32 R12, RZ, RZ, R11 ;  /* 0x000000ffff0c7224 */ /* 0x000fe400078e000b */
[----:B------:R-:W-:Y:S02]  /*8020*/  IMAD.MOV.U32 R33, RZ, RZ, R32 ;  /* 0x000000ffff217224 */ /* 0x000fe400078e0020 */
[----:B------:R-:W-:-:S07]  /*8030*/  IMAD.MOV.U32 R157, RZ, RZ, R156 ;  /* 0x000000ffff9d7224 */ /* 0x000fce00078e009c */
.L_x_22742:
[----:B------:R-:W-:Y:S05]  /*8040*/  BSYNC.RECONVERGENT B1 ;  /* 0x0000000000017941 */ /* 0x000fea0003800200 */
.L_x_22740:
        /* <DEDUP_REMOVED lines=11> */
.L_x_22744:
[----:B------:R-:W-:Y:S01]  /*8100*/  MOV R9, R10 ;  /* 0x0000000a00097202 */ /* 0x000fe20000000f00 */
[----:B------:R-:W-:Y:S02]  /*8110*/  IMAD.MOV.U32 R11, RZ, RZ, R12 ;  /* 0x000000ffff0b7224 */ /* 0x000fe400078e000c */
[----:B------:R-:W-:Y:S02]  /*8120*/  IMAD.MOV.U32 R32, RZ, RZ, R35 ;  /* 0x000000ffff207224 */ /* 0x000fe400078e0023 */
[----:B------:R-:W-:-:S07]  /*8130*/  IMAD.MOV.U32 R156, RZ, RZ, R155 ;  /* 0x000000ffff9c7224 */ /* 0x000fce00078e009b */
.L_x_22745:
[----:B------:R-:W-:Y:S05]  /*8140*/  BSYNC.RECONVERGENT B1 ;  /* 0x0000000000017941 */ /* 0x000fea0003800200 */
.L_x_22743:
        /* <DEDUP_REMOVED lines=11> */
.L_x_22747:
[----:B------:R-:W-:Y:S01]  /*8200*/  MOV R10, R9 ;  /* 0x00000009000a7202 */ /* 0x000fe20000000f00 */
[----:B------:R-:W-:Y:S02]  /*8210*/  IMAD.MOV.U32 R12, RZ, RZ, R11 ;  /* 0x000000ffff0c7224 */ /* 0x000fe400078e000b */
[----:B------:R-:W-:Y:S02]  /*8220*/  IMAD.MOV.U32 R35, RZ, RZ, R34 ;  /* 0x000000ffff237224 */ /* 0x000fe400078e0022 */
[----:B------:R-:W-:-:S07]  /*8230*/  IMAD.MOV.U32 R155, RZ, RZ, R154 ;  /* 0x000000ffff9b7224 */ /* 0x000fce00078e009a */
.L_x_22748:
[----:B------:R-:W-:Y:S05]  /*8240*/  BSYNC.RECONVERGENT B1 ;  /* 0x0000000000017941 */ /* 0x000fea0003800200 */
.L_x_22746:
        /* <DEDUP_REMOVED lines=11> */
.L_x_22750:
[----:B------:R-:W-:Y:S01]  /*8300*/  MOV R9, R10 ;  /* 0x0000000a00097202 */ /* 0x000fe20000000f00 */
[----:B------:R-:W-:Y:S02]  /*8310*/  IMAD.MOV.U32 R11, RZ, RZ, R12 ;  /* 0x000000ffff0b7224 */ /* 0x000fe400078e000c */
[----:B------:R-:W-:Y:S02]  /*8320*/  IMAD.MOV.U32 R34, RZ, RZ, R37 ;  /* 0x000000ffff227224 */ /* 0x000fe400078e0025 */
[----:B------:R-:W-:-:S07]  /*8330*/  IMAD.MOV.U32 R154, RZ, RZ, R153 ;  /* 0x000000ffff9a7224 */ /* 0x000fce00078e0099 */
.L_x_22751:
[----:B------:R-:W-:Y:S05]  /*8340*/  BSYNC.RECONVERGENT B1 ;  /* 0x0000000000017941 */ /* 0x000fea0003800200 */
.L_x_22749:
        /* <DEDUP_REMOVED lines=11> */
.L_x_22753:
[----:B------:R-:W-:Y:S01]  /*8400*/  MOV R10, R9 ;  /* 0x00000009000a7202 */ /* 0x000fe20000000f00 */
[----:B------:R-:W-:Y:S02]  /*8410*/  IMAD.MOV.U32 R12, RZ, RZ, R11 ;  /* 0x000000ffff0c7224 */ /* 0x000fe400078e000b */
[----:B------:R-:W-:Y:S02]  /*8420*/  IMAD.MOV.U32 R37, RZ, RZ, R36 ;  /* 0x000000ffff257224 */ /* 0x000fe400078e0024 */
[----:B------:R-:W-:-:S07]  /*8430*/  IMAD.MOV.U32 R153, RZ, RZ, R152 ;  /* 0x000000ffff997224 */ /* 0x000fce00078e0098 */
.L_x_22754:
[----:B------:R-:W-:Y:S05]  /*8440*/  BSYNC.RECONVERGENT B1 ;  /* 0x0000000000017941 */ /* 0x000fea0003800200 */
.L_x_22752:
        /* <DEDUP_REMOVED lines=11> */
.L_x_22756:
[----:B------:R-:W-:Y:S01]  /*8500*/  MOV R9, R10 ;  /* 0x0000000a00097202 */ /* 0x000fe20000000f00 */
[----:B------:R-:W-:Y:S02]  /*8510*/  IMAD.MOV.U32 R11, RZ, RZ, R12 ;  /* 0x000000ffff0b7224 */ /* 0x000fe400078e000c */
[----:B------:R-:W-:Y:S02]  /*8520*/  IMAD.MOV.U32 R36, RZ, RZ, R39 ;  /* 0x000000ffff247224 */ /* 0x000fe400078e0027 */
[----:B------:R-:W-:-:S07]  /*8530*/  IMAD.MOV.U32 R152, RZ, RZ, R151 ;  /* 0x000000ffff987224 */ /* 0x000fce00078e0097 */
.L_x_22757:
[----:B------:R-:W-:Y:S05]  /*8540*/  BSYNC.RECONVERGENT B1 ;  /* 0x0000000000017941 */ /* 0x000fea0003800200 */
.L_x_22755:
        /* <DEDUP_REMOVED lines=11> */
.L_x_22759:
[----:B------:R-:W-:Y:S01]  /*8600*/  MOV R10, R9 ;  /* 0x00000009000a7202 */ /* 0x000fe20000000f00 */
[----:B------:R-:W-:Y:S02]  /*8610*/  IMAD.MOV.U32 R12, RZ, RZ, R11 ;  /* 0x000000ffff0c7224 */ /* 0x000fe400078e000b */
[----:B------:R-:W-:Y:S02]  /*8620*/  IMAD.MOV.U32 R39, RZ, RZ, R38 ;  /* 0x000000ffff277224 */ /* 0x000fe400078e0026 */
[----:B------:R-:W-:-:S07]  /*8630*/  IMAD.MOV.U32 R151, RZ, RZ, R150 ;  /* 0x000000ffff977224 */ /* 0x000fce00078e0096 */
.L_x_22760:
[----:B------:R-:W-:Y:S05]  /*8640*/  BSYNC.RECONVERGENT B1 ;  /* 0x0000000000017941 */ /* 0x000fea0003800200 */
.L_x_22758:
        /* <DEDUP_REMOVED lines=11> */
.L_x_22762:
[----:B------:R-:W-:Y:S01]  /*8700*/  MOV R9, R10 ;  /* 0x0000000a00097202 */ /* 0x000fe20000000f00 */
[----:B------:R-:W-:Y:S02]  /*8710*/  IMAD.MOV.U32 R11, RZ, RZ, R12 ;  /* 0x000000ffff0b7224 */ /* 0x000fe400078e000c */
[----:B------:R-:W-:Y:S02]  /*8720*/  IMAD.MOV.U32 R38, RZ, RZ, R41 ;  /* 0x000000ffff267224 */ /* 0x000fe400078e0029 */
[----:B------:R-:W-:-:S07]  /*8730*/  IMAD.MOV.U32 R150, RZ, RZ, R149 ;  /* 0x000000ffff967224 */ /* 0x000fce00078e0095 */
.L_x_22763:
[----:B------:R-:W-:Y:S05]  /*8740*/  BSYNC.RECONVERGENT B1 ;  /* 0x0000000000017941 */ /* 0x000fea0003800200 */
.L_x_22761:
        /* <DEDUP_REMOVED lines=11> */
.L_x_22765:
[----:B------:R-:W-:Y:S01]  /*8800*/  MOV R10, R9 ;  /* 0x00000009000a7202 */ /* 0x000fe20000000f00 */
[----:B------:R-:W-:Y:S02]  /*8810*/  IMAD.MOV.U32 R12, RZ, RZ, R11 ;  /* 0x000000ffff0c7224 */ /* 0x000fe400078e000b */
[----:B------:R-:W-:Y:S02]  /*8820*/  IMAD.MOV.U32 R41, RZ, RZ, R40 ;  /* 0x000000ffff297224 */ /* 0x000fe400078e0028 */
[----:B------:R-:W-:-:S07]  /*8830*/  IMAD.MOV.U32 R149, RZ, RZ, R148 ;  /* 0x000000ffff957224 */ /* 0x000fce00078e0094 */
.L_x_22766:
[----:B------:R-:W-:Y:S05]  /*8840*/  BSYNC.RECONVERGENT B1 ;  /* 0x0000000000017941 */ /* 0x000fea0003800200 */
.L_x_22764:
        /* <DEDUP_REMOVED lines=11> */
.L_x_22768:
[----:B------:R-:W-:Y:S01]  /*8900*/  MOV R9, R10 ;  /* 0x0000000a00097202 */ /* 0x000fe20000000f00 */
[----:B------:R-:W-:Y:S02]  /*8910*/  IMAD.MOV.U32 R11, RZ, RZ, R12 ;  /* 0x000000ffff0b7224 */ /* 0x000fe400078e000c */
[----:B------:R-:W-:Y:S02]  /*8920*/  IMAD.MOV.U32 R40, RZ, RZ, R43 ;  /* 0x000000ffff287224 */ /* 0x000fe400078e002b */
[----:B------:R-:W-:-:S07]  /*8930*/  IMAD.MOV.U32 R148, RZ, RZ, R147 ;  /* 0x000000ffff947224 */ /* 0x000fce00078e0093 */
.L_x_22769:
[----:B------:R-:W-:Y:S05]  /*8940*/  BSYNC.RECONVERGENT B1 ;  /* 0x0000000000017941 */ /* 0x000fea0003800200 */
.L_x_22767:
        /* <DEDUP_REMOVED lines=11> */
.L_x_22771:
[----:B------:R-:W-:Y:S01]  /*8a00*/  MOV R10, R9 ;  /* 0x00000009000a7202 */ /* 0x000fe20000000f00 */
[----:B------:R-:W-:Y:S02]  /*8a10*/  IMAD.MOV.U32 R12, RZ, RZ, R11 ;  /* 0x000000ffff0c7224 */ /* 0x000fe400078e000b */
[----:B------:R-:W-:Y:S02]  /*8a20*/  IMAD.MOV.U32 R43, RZ, RZ, R42 ;  /* 0x000000ffff2b7224 */ /* 0x000fe400078e002a */
[----:B------:R-:W-:-:S07]  /*8a30*/  IMAD.MOV.U32 R147, RZ, RZ, R146 ;  /* 0x000000ffff937224 */ /* 0x000fce00078e0092 */
.L_x_22772:
[----:B------:R-:W-:Y:S05]  /*8a40*/  BSYNC.RECONVERGENT B1 ;  /* 0x0000000000017941 */ /* 0x000fea0003800200 */
.L_x_22770:
        /* <DEDUP_REMOVED lines=11> */
.L_x_22774:
[----:B------:R-:W-:Y:S01]  /*8b00*/  MOV R9, R10 ;  /* 0x0000000a00097202 */ /* 0x000fe20000000f00 */
[----:B------:R-:W-:Y:S02]  /*8b10*/  IMAD.MOV.U32 R11, RZ, RZ, R12 ;  /* 0x000000ffff0b7224 */ /* 0x000fe400078e000c */
[----:B------:R-:W-:Y:S02]  /*8b20*/  IMAD.MOV.U32 R42, RZ, RZ, R45 ;  /* 0x000000ffff2a7224 */ /* 0x000fe400078e002d */
[----:B------:R-:W-:-:S07]  /*8b30*/  IMAD.MOV.U32 R146, RZ, RZ, R145 ;  /* 0x000000ffff927224 */ /* 0x000fce00078e0091 */
.L_x_22775:
[----:B------:R-:W-:Y:S05]  /*8b40*/  BSYNC.RECONVERGENT B1 ;  /* 0x0000000000017941 */ /* 0x000fea0003800200 */
.L_x_22773:
        /* <DEDUP_REMOVED lines=11> */
.L_x_22777:
[----:B------:R-:W-:Y:S01]  /*8c00*/  MOV R10, R9 ;  /* 0x00000009000a7202 */ /* 0x000fe20000000f00 */
[----:B------:R-:W-:Y:S02]  /*8c10*/  IMAD.MOV.U32 R12, RZ, RZ, R11 ;  /* 0x000000ffff0c7224 */ /* 0x000fe400078e000b */
[----:B------:R-:W-:Y:S02]  /*8c20*/  IMAD.MOV.U32 R45, RZ, RZ, R44 ;  /* 0x000000ffff2d7224 */ /* 0x000fe400078e002c */
[----:B------:R-:W-:-:S07]  /*8c30*/  IMAD.MOV.U32 R145, RZ, RZ, R144 ;  /* 0x000000ffff917224 */ /* 0x000fce00078e0090 */
.L_x_22778:
[----:B------:R-:W-:Y:S05]  /*8c40*/  BSYNC.RECONVERGENT B1 ;  /* 0x0000000000017941 */ /* 0x000fea0003800200 */
.L_x_22776:
        /* <DEDUP_REMOVED lines=11> */
.L_x_22780:
[----:B------:R-:W-:Y:S01]  /*8d00*/  MOV R9, R10 ;  /* 0x0000000a00097202 */ /* 0x000fe20000000f00 */
[----:B------:R-:W-:Y:S02]  /*8d10*/  IMAD.MOV.U32 R11, RZ, RZ, R12 ;  /* 0x000000ffff0b7224 */ /* 0x000fe400078e000c */
[----:B------:R-:W-:Y:S02]  /*8d20*/  IMAD.MOV.U32 R44, RZ, RZ, R47 ;  /* 0x000000ffff2c7224 */ /* 0x000fe400078e002f */
[----:B------:R-:W-:-:S07]  /*8d30*/  IMAD.MOV.U32 R144, RZ, RZ, R143 ;  /* 0x000000ffff907224 */ /* 0x000fce00078e008f */
.L_x_22781:
[----:B------:R-:W-:Y:S05]  /*8d40*/  BSYNC.RECONVERGENT B1 ;  /* 0x0000000000017941 */ /* 0x000fea0003800200 */
.L_x_22779:
        /* <DEDUP_REMOVED lines=11> */
.L_x_22783:
[----:B------:R-:W-:Y:S01]  /*8e00*/  MOV R10, R9 ;  /* 0x00000009000a7202 */ /* 0x000fe20000000f00 */
[----:B------:R-:W-:Y:S02]  /*8e10*/  IMAD.MOV.U32 R12, RZ, RZ, R11 ;  /* 0x000000ffff0c7224 */ /* 0x000fe400078e000b */
[----:B------:R-:W-:Y:S02]  /*8e20*/  IMAD.MOV.U32 R47, RZ, RZ, R46 ;  /* 0x000000ffff2f7224 */ /* 0x000fe400078e002e */
[----:B------:R-:W-:-:S07]  /*8e30*/  IMAD.MOV.U32 R143, RZ, RZ, R142 ;  /* 0x000000ffff8f7224 */ /* 0x000fce00078e008e */
.L_x_22784:
[----:B------:R-:W-:Y:S05]  /*8e40*/  BSYNC.RECONVERGENT B1 ;  /* 0x0000000000017941 */ /* 0x000fea0003800200 */
.L_x_22782:
        /* <DEDUP_REMOVED lines=11> */
.L_x_22786:
[----:B------:R-:W-:Y:S01]  /*8f00*/  MOV R9, R10 ;  /* 0x0000000a00097202 */ /* 0x000fe20000000f00 */
[----:B------:R-:W-:Y:S02]  /*8f10*/  IMAD.MOV.U32 R11, RZ, RZ, R12 ;  /* 0x000000ffff0b7224 */ /* 0x000fe400078e000c */
[----:B------:R-:W-:Y:S02]  /*8f20*/  IMAD.MOV.U32 R46, RZ, RZ, R49 ;  /* 0x000000ffff2e7224 */ /* 0x000fe400078e0031 */
[----:B------:R-:W-:-:S07]  /*8f30*/  IMAD.MOV.U32 R142, RZ, RZ, R141 ;  /* 0x000000ffff8e7224 */ /* 0x000fce00078e008d */
.L_x_22787:
[----:B------:R-:W-:Y:S05]  /*8f40*/  BSYNC.RECONVERGENT B1 ;  /* 0x0000000000017941 */ /* 0x000fea0003800200 */
.L_x_22785:
        /* <DEDUP_REMOVED lines=11> */
.L_x_22789:
[----:B------:R-:W-:Y:S01]  /*9000*/  MOV R10, R9 ;  /* 0x00000009000a7202 */ /* 0x000fe20000000f00 */
[----:B------:R-:W-:Y:S02]  /*9010*/  IMAD.MOV.U32 R12, RZ, RZ, R11 ;  /* 0x000000ffff0c7224 */ /* 0x000fe400078e000b */
[----:B------:R-:W-:Y:S02]  /*9020*/  IMAD.MOV.U32 R49, RZ, RZ, R48 ;  /* 0x000000ffff317224 */ /* 0x000fe400078e0030 */
[----:B------:R-:W-:-:S07]  /*9030*/  IMAD.MOV.U32 R141, RZ, RZ, R140 ;  /* 0x000000ffff8d7224 */ /* 0x000fce00078e008c */
.L_x_22790:
[----:B------:R-:W-:Y:S05]  /*9040*/  BSYNC.RECONVERGENT B1 ;  /* 0x0000000000017941 */ /* 0x000fea0003800200 */
.L_x_22788:
        /* <DEDUP_REMOVED lines=11> */
.L_x_22792:
[----:B------:R-:W-:Y:S01]  /*9100*/  MOV R9, R10 ;  /* 0x0000000a00097202 */ /* 0x000fe20000000f00 */
[----:B------:R-:W-:Y:S02]  /*9110*/  IMAD.MOV.U32 R11, RZ, RZ, R12 ;  /* 0x000000ffff0b7224 */ /* 0x000fe400078e000c */
[----:B------:R-:W-:Y:S02]  /*9120*/  IMAD.MOV.U32 R48, RZ, RZ, R51 ;  /* 0x000000ffff307224 */ /* 0x000fe400078e0033 */
[----:B------:R-:W-:-:S07]  /*9130*/  IMAD.MOV.U32 R140, RZ, RZ, R139 ;  /* 0x000000ffff8c7224 */ /* 0x000fce00078e008b */
.L_x_22793:
[----:B------:R-:W-:Y:S05]  /*9140*/  BSYNC.RECONVERGENT B1 ;  /* 0x0000000000017941 */ /* 0x000fea0003800200 */
.L_x_22791:
        /* <DEDUP_REMOVED lines=11> */
.L_x_22795:
[----:B------:R-:W-:Y:S01]  /*9200*/  MOV R10, R9 ;  /* 0x00000009000a7202 */ /* 0x000fe20000000f00 */
[----:B------:R-:W-:Y:S02]  /*9210*/  IMAD.MOV.U32 R12, RZ, RZ, R11 ;  /* 0x000000ffff0c7224 */ /* 0x000fe400078e000b */
[----:B------:R-:W-:Y:S02]  /*9220*/  IMAD.MOV.U32 R51, RZ, RZ, R50 ;  /* 0x000000ffff337224 */ /* 0x000fe400078e0032 */
[----:B------:R-:W-:-:S07]  /*9230*/  IMAD.MOV.U32 R139, RZ, RZ, R138 ;  /* 0x000000ffff8b7224 */ /* 0x000fce00078e008a */
.L_x_22796:
[----:B------:R-:W-:Y:S05]  /*9240*/  BSYNC.RECONVERGENT B1 ;  /* 0x0000000000017941 */ /* 0x000fea0003800200 */
.L_x_22794:
        /* <DEDUP_REMOVED lines=11> */
.L_x_22798:
[----:B------:R-:W-:Y:S01]  /*9300*/  MOV R9, R10 ;  /* 0x0000000a00097202 */ /* 0x000fe20000000f00 */
[----:B------:R-:W-:Y:S02]  /*9310*/  IMAD.MOV.U32 R11, RZ, RZ, R12 ;  /* 0x000000ffff0b7224 */ /* 0x000fe400078e000c */
[----:B------:R-:W-:Y:S02]  /*9320*/  IMAD.MOV.U32 R50, RZ, RZ, R53 ;  /* 0x000000ffff327224 */ /* 0x000fe400078e0035 */
[----:B------:R-:W-:-:S07]  /*9330*/  IMAD.MOV.U32 R138, RZ, RZ, R137 ;  /* 0x000000ffff8a7224 */ /* 0x000fce00078e0089 */
.L_x_22799:
[----:B------:R-:W-:Y:S05]  /*9340*/  BSYNC.RECONVERGENT B1 ;  /* 0x0000000000017941 */ /* 0x000fea0003800200 */
.L_x_22797:
        /* <DEDUP_REMOVED lines=11> */
.L_x_22801:
[----:B------:R-:W-:Y:S01]  /*9400*/  MOV R10, R9 ;  /* 0x00000009000a7202 */ /* 0x000fe20000000f00 */
[----:B------:R-:W-:Y:S02]  /*9410*/  IMAD.MOV.U32 R12, RZ, RZ, R11 ;  /* 0x000000ffff0c7224 */ /* 0x000fe400078e000b */
[----:B------:R-:W-:Y:S02]  /*9420*/  IMAD.MOV.U32 R53, RZ, RZ, R52 ;  /* 0x000000ffff357224 */ /* 0x000fe400078e0034 */
[----:B------:R-:W-:-:S07]  /*9430*/  IMAD.MOV.U32 R137, RZ, RZ, R136 ;  /* 0x000000ffff897224 */ /* 0x000fce00078e0088 */
.L_x_22802:
[----:B------:R-:W-:Y:S05]  /*9440*/  BSYNC.RECONVERGENT B1 ;  /* 0x0000000000017941 */ /* 0x000fea0003800200 */
.L_x_22800:
        /* <DEDUP_REMOVED lines=11> */
.L_x_22804:
[----:B------:R-:W-:Y:S01]  /*9500*/  MOV R9, R10 ;  /* 0x0000000a00097202 */ /* 0x000fe20000000f00 */
[----:B------:R-:W-:Y:S02]  /*9510*/  IMAD.MOV.U32 R11, RZ, RZ, R12 ;  /* 0x000000ffff0b7224 */ /* 0x000fe400078e000c */
[----:B------:R-:W-:Y:S02]  /*9520*/  IMAD.MOV.U32 R52, RZ, RZ, R55 ;  /* 0x000000ffff347224 */ /* 0x000fe400078e0037 */
[----:B------:R-:W-:-:S07]  /*9530*/  IMAD.MOV.U32 R136, RZ, RZ, R135 ;  /* 0x000000ffff887224 */ /* 0x000fce00078e0087 */
.L_x_22805:
[----:B------:R-:W-:Y:S05]  /*9540*/  BSYNC.RECONVERGENT B1 ;  /* 0x0000000000017941 */ /* 0x000fea0003800200 */
.L_x_22803:
        /* <DEDUP_REMOVED lines=11> */
.L_x_22807:
[----:B------:R-:W-:Y:S01]  /*9600*/  MOV R10, R9 ;  /* 0x00000009000a7202 */ /* 0x000fe20000000f00 */
[----:B------:R-:W-:Y:S02]  /*9610*/  IMAD.MOV.U32 R12, RZ, RZ, R11 ;  /* 0x000000ffff0c7224 */ /* 0x000fe400078e000b */
[----:B------:R-:W-:Y:S02]  /*9620*/  IMAD.MOV.U32 R55, RZ, RZ, R54 ;  /* 0x000000ffff377224 */ /* 0x000fe400078e0036 */
[----:B------:R-:W-:-:S07]  /*9630*/  IMAD.MOV.U32 R135, RZ, RZ, R134 ;  /* 0x000000ffff877224 */ /* 0x000fce00078e0086 */
.L_x_22808:
[----:B------:R-:W-:Y:S05]  /*9640*/  BSYNC.RECONVERGENT B1 ;  /* 0x0000000000017941 */ /* 0x000fea0003800200 */
.L_x_22806:
        /* <DEDUP_REMOVED lines=11> */
.L_x_22810:
[----:B------:R-:W-:Y:S01]  /*9700*/  MOV R9, R10 ;  /* 0x0000000a00097202 */ /* 0x000fe20000000f00 */
[----:B------:R-:W-:Y:S02]  /*9710*/  IMAD.MOV.U32 R11, RZ, RZ, R12 ;  /* 0x000000ffff0b7224 */ /* 0x000fe400078e000c */
[----:B------:R-:W-:Y:S02]  /*9720*/  IMAD.MOV.U32 R54, RZ, RZ, R57 ;  /* 0x000000ffff367224 */ /* 0x000fe400078e0039 */
[----:B------:R-:W-:-:S07]  /*9730*/  IMAD.MOV.U32 R134, RZ, RZ, R133 ;  /* 0x000000ffff867224 */ /* 0x000fce00078e0085 */
.L_x_22811:
[----:B------:R-:W-:Y:S05]  /*9740*/  BSYNC.RECONVERGENT B1 ;  /* 0x0000000000017941 */ /* 0x000fea0003800200 */
.L_x_22809:
        /* <DEDUP_REMOVED lines=11> */
.L_x_22813:
[----:B------:R-:W-:Y:S01]  /*9800*/  MOV R10, R9 ;  /* 0x00000009000a7202 */ /* 0x000fe20000000f00 */
[----:B------:R-:W-:Y:S02]  /*9810*/  IMAD.MOV.U32 R12, RZ, RZ, R11 ;  /* 0x000000ffff0c7224 */ /* 0x000fe400078e000b */
[----:B------:R-:W-:Y:S02]  /*9820*/  IMAD.MOV.U32 R57, RZ, RZ, R56 ;  /* 0x000000ffff397224 */ /* 0x000fe400078e0038 */
[----:B------:R-:W-:-:S07]  /*9830*/  IMAD.MOV.U32 R133, RZ, RZ, R132 ;  /* 0x000000ffff857224 */ /* 0x000fce00078e0084 */
.L_x_22814:
[----:B------:R-:W-:Y:S05]  /*9840*/  BSYNC.RECONVERGENT B1 ;  /* 0x0000000000017941 */ /* 0x000fea0003800200 */
.L_x_22812:
        /* <DEDUP_REMOVED lines=11> */
.L_x_22816:
[----:B------:R-:W-:Y:S01]  /*9900*/  MOV R9, R10 ;  /* 0x0000000a00097202 */ /* 0x000fe20000000f00 */
[----:B------:R-:W-:Y:S02]  /*9910*/  IMAD.MOV.U32 R11, RZ, RZ, R12 ;  /* 0x000000ffff0b7224 */ /* 0x000fe400078e000c */
[----:B------:R-:W-:Y:S02]  /*9920*/  IMAD.MOV.U32 R56, RZ, RZ, R59 ;  /* 0x000000ffff387224 */ /* 0x000fe400078e003b */
[----:B------:R-:W-:-:S07]  /*9930*/  IMAD.MOV.U32 R132, RZ, RZ, R131 ;  /* 0x000000ffff847224 */ /* 0x000fce00078e0083 */
.L_x_22817:
[----:B------:R-:W-:Y:S05]  /*9940*/  BSYNC.RECONVERGENT B1 ;  /* 0x0000000000017941 */ /* 0x000fea0003800200 */
.L_x_22815:
        /* <DEDUP_REMOVED lines=11> */
.L_x_22819:
[----:B------:R-:W-:Y:S01]  /*9a00*/  MOV R10, R9 ;  /* 0x00000009000a7202 */ /* 0x000fe20000000f00 */
[----:B------:R-:W-:Y:S02]  /*9a10*/  IMAD.MOV.U32 R12, RZ, RZ, R11 ;  /* 0x000000ffff0c7224 */ /* 0x000fe400078e000b */
[----:B------:R-:W-:Y:S02]  /*9a20*/  IMAD.MOV.U32 R59, RZ, RZ, R58 ;  /* 0x000000ffff3b7224 */ /* 0x000fe400078e003a */
[----:B------:R-:W-:-:S07]  /*9a30*/  IMAD.MOV.U32 R131, RZ, RZ, R130 ;  /* 0x000000ffff837224 */ /* 0x000fce00078e0082 */
.L_x_22820:
[----:B------:R-:W-:Y:S05]  /*9a40*/  BSYNC.RECONVERGENT B1 ;  /* 0x0000000000017941 */ /* 0x000fea0003800200 */
.L_x_22818:
        /* <DEDUP_REMOVED lines=11> */
.L_x_22822:
[----:B------:R-:W-:Y:S01]  /*9b00*/  MOV R9, R10 ;  /* 0x0000000a00097202 */ /* 0x000fe20000000f00 */
[----:B------:R-:W-:Y:S02]  /*9b10*/  IMAD.MOV.U32 R11, RZ, RZ, R12 ;  /* 0x000000ffff0b7224 */ /* 0x000fe400078e000c */
[----:B------:R-:W-:Y:S02]  /*9b20*/  IMAD.MOV.U32 R58, RZ, RZ, R61 ;  /* 0x000000ffff3a7224 */ /* 0x000fe400078e003d */
[----:B------:R-:W-:-:S07]  /*9b30*/  IMAD.MOV.U32 R130, RZ, RZ, R129 ;  /* 0x000000ffff827224 */ /* 0x000fce00078e0081 */
.L_x_22823:
[----:B------:R-:W-:Y:S05]  /*9b40*/  BSYNC.RECONVERGENT B1 ;  /* 0x0000000000017941 */ /* 0x000fea0003800200 */
.L_x_22821:
        /* <DEDUP_REMOVED lines=11> */
.L_x_22825:
[----:B------:R-:W-:Y:S01]  /*9c00*/  MOV R10, R9 ;  /* 0x00000009000a7202 */ /* 0x000fe20000000f00 */
[----:B------:R-:W-:Y:S02]  /*9c10*/  IMAD.MOV.U32 R12, RZ, RZ, R11 ;  /* 0x000000ffff0c7224 */ /* 0x000fe400078e000b */
[----:B------:R-:W-:Y:S02]  /*9c20*/  IMAD.MOV.U32 R61, RZ, RZ, R60 ;  /* 0x000000ffff3d7224 */ /* 0x000fe400078e003c */
[----:B------:R-:W-:-:S07]  /*9c30*/  IMAD.MOV.U32 R129, RZ, RZ, R128 ;  /* 0x000000ffff817224 */ /* 0x000fce00078e0080 */
.L_x_22826:
[----:B------:R-:W-:Y:S05]  /*9c40*/  BSYNC.RECONVERGENT B1 ;  /* 0x0000000000017941 */ /* 0x000fea0003800200 */
.L_x_22824:
        /* <DEDUP_REMOVED lines=11> */
.L_x_22828:
[----:B------:R-:W-:Y:S01]  /*9d00*/  MOV R9, R10 ;  /* 0x0000000a00097202 */ /* 0x000fe20000000f00 */
[----:B------:R-:W-:Y:S02]  /*9d10*/  IMAD.MOV.U32 R11, RZ, RZ, R12 ;  /* 0x000000ffff0b7224 */ /* 0x000fe400078e000c */
[----:B------:R-:W-:Y:S02]  /*9d20*/  IMAD.MOV.U32 R60, RZ, RZ, R63 ;  /* 0x000000ffff3c7224 */ /* 0x000fe400078e003f */
[----:B------:R-:W-:-:S07]  /*9d30*/  IMAD.MOV.U32 R128, RZ, RZ, R127 ;  /* 0x000000ffff807224 */ /* 0x000fce00078e007f */
.L_x_22829:
[----:B------:R-:W-:Y:S05]  /*9d40*/  BSYNC.RECONVERGENT B1 ;  /* 0x0000000000017941 */ /* 0x000fea0003800200 */
.L_x_22827:
        /* <DEDUP_REMOVED lines=11> */
.L_x_22831:
[----:B------:R-:W-:Y:S01]  /*9e00*/  MOV R10, R9 ;  /* 0x00000009000a7202 */ /* 0x000fe20000000f00 */
[----:B------:R-:W-:Y:S02]  /*9e10*/  IMAD.MOV.U32 R12, RZ, RZ, R11 ;  /* 0x000000ffff0c7224 */ /* 0x000fe400078e000b */
[----:B------:R-:W-:Y:S02]  /*9e20*/  IMAD.MOV.U32 R63, RZ, RZ, R62 ;  /* 0x000000ffff3f7224 */ /* 0x000fe400078e003e */
[----:B------:R-:W-:-:S07]  /*9e30*/  IMAD.MOV.U32 R127, RZ, RZ, R126 ;  /* 0x000000ffff7f7224 */ /* 0x000fce00078e007e */
.L_x_22832:
[----:B------:R-:W-:Y:S05]  /*9e40*/  BSYNC.RECONVERGENT B1 ;  /* 0x0000000000017941 */ /* 0x000fea0003800200 */
.L_x_22830:
        /* <DEDUP_REMOVED lines=11> */
.L_x_22834:
[----:B------:R-:W-:Y:S01]  /*9f00*/  MOV R9, R10 ;  /* 0x0000000a00097202 */ /* 0x000fe20000000f00 */
[----:B------:R-:W-:Y:S02]  /*9f10*/  IMAD.MOV.U32 R11, RZ, RZ, R12 ;  /* 0x000000ffff0b7224 */ /* 0x000fe400078e000c */
[----:B------:R-:W-:Y:S02]  /*9f20*/  IMAD.MOV.U32 R62, RZ, RZ, R65 ;  /* 0x000000ffff3e7224 */ /* 0x000fe400078e0041 */
[----:B------:R-:W-:-:S07]  /*9f30*/  IMAD.MOV.U32 R126, RZ, RZ, R125 ;  /* 0x000000ffff7e7224 */ /* 0x000fce00078e007d */
.L_x_22835:
[----:B------:R-:W-:Y:S05]  /*9f40*/  BSYNC.RECONVERGENT B1 ;  /* 0x0000000000017941 */ /* 0x000fea0003800200 */
.L_x_22833:
        /* <DEDUP_REMOVED lines=11> */
.L_x_22837:
[----:B------:R-:W-:Y:S01]  /*a000*/  MOV R10, R9 ;  /* 0x00000009000a7202 */ /* 0x000fe20000000f00 */
[----:B------:R-:W-:Y:S02]  /*a010*/  IMAD.MOV.U32 R12, RZ, RZ, R11 ;  /* 0x000000ffff0c7224 */ /* 0x000fe400078e000b */
[----:B------:R-:W-:Y:S02]  /*a020*/  IMAD.MOV.U32 R65, RZ, RZ, R64 ;  /* 0x000000ffff417224 */ /* 0x000fe400078e0040 */
[----:B------:R-:W-:-:S07]  /*a030*/  IMAD.MOV.U32 R125, RZ, RZ, R124 ;  /* 0x000000ffff7d7224 */ /* 0x000fce00078e007c */
.L_x_22838:
[----:B------:R-:W-:Y:S05]  /*a040*/  BSYNC.RECONVERGENT B1 ;  /* 0x0000000000017941 */ /* 0x000fea0003800200 */
.L_x_22836:
        /* <DEDUP_REMOVED lines=11> */
.L_x_22840:
[----:B------:R-:W-:Y:S01]  /*a100*/  MOV R9, R10 ;  /* 0x0000000a00097202 */ /* 0x000fe20000000f00 */
[----:B------:R-:W-:Y:S02]  /*a110*/  IMAD.MOV.U32 R11, RZ, RZ, R12 ;  /* 0x000000ffff0b7224 */ /* 0x000fe400078e000c */
[----:B------:R-:W-:Y:S02]  /*a120*/  IMAD.MOV.U32 R64, RZ, RZ, R67 ;  /* 0x000000ffff407224 */ /* 0x000fe400078e0043 */
[----:B------:R-:W-:-:S07]  /*a130*/  IMAD.MOV.U32 R124, RZ, RZ, R123 ;  /* 0x000000ffff7c7224 */ /* 0x000fce00078e007b */
.L_x_22841:
[----:B------:R-:W-:Y:S05]  /*a140*/  BSYNC.RECONVERGENT B1 ;  /* 0x0000000000017941 */ /* 0x000fea0003800200 */
.L_x_22839:
        /* <DEDUP_REMOVED lines=11> */
.L_x_22843:
[----:B------:R-:W-:Y:S01]  /*a200*/  MOV R10, R9 ;  /* 0x00000009000a7202 */ /* 0x000fe20000000f00 */
[----:B------:R-:W-:Y:S02]  /*a210*/  IMAD.MOV.U32 R12, RZ, RZ, R11 ;  /* 0x000000ffff0c7224 */ /* 0x000fe400078e000b */
[----:B------:R-:W-:Y:S02]  /*a220*/  IMAD.MOV.U32 R67, RZ, RZ, R66 ;  /* 0x000000ffff437224 */ /* 0x000fe400078e0042 */
[----:B------:R-:W-:-:S07]  /*a230*/  IMAD.MOV.U32 R123, RZ, RZ, R122 ;  /* 0x000000ffff7b7224 */ /* 0x000fce00078e007a */
.L_x_22844:
[----:B------:R-:W-:Y:S05]  /*a240*/  BSYNC.RECONVERGENT B1 ;  /* 0x0000000000017941 */ /* 0x000fea0003800200 */
.L_x_22842:
        /* <DEDUP_REMOVED lines=11> */
.L_x_22846:
[----:B------:R-:W-:Y:S01]  /*a300*/  MOV R9, R10 ;  /* 0x0000000a00097202 */ /* 0x000fe20000000f00 */
[----:B------:R-:W-:Y:S02]  /*a310*/  IMAD.MOV.U32 R11, RZ, RZ, R12 ;  /* 0x000000ffff0b7224 */ /* 0x000fe400078e000c */
[----:B------:R-:W-:Y:S02]  /*a320*/  IMAD.MOV.U32 R66, RZ, RZ, R69 ;  /* 0x000000ffff427224 */ /* 0x000fe400078e0045 */
[----:B------:R-:W-:-:S07]  /*a330*/  IMAD.MOV.U32 R122, RZ, RZ, R121 ;  /* 0x000000ffff7a7224 */ /* 0x000fce00078e0079 */
.L_x_22847:
[----:B------:R-:W-:Y:S05]  /*a340*/  BSYNC.RECONVERGENT B1 ;  /* 0x0000000000017941 */ /* 0x000fea0003800200 */
.L_x_22845:
        /* <DEDUP_REMOVED lines=11> */
.L_x_22849:
[----:B------:R-:W-:Y:S01]  /*a400*/  MOV R10, R9 ;  /* 0x00000009000a7202 */ /* 0x000fe20000000f00 */
[----:B------:R-:W-:Y:S02]  /*a410*/  IMAD.MOV.U32 R12, RZ, RZ, R11 ;  /* 0x000000ffff0c7224 */ /* 0x000fe400078e000b */
[----:B------:R-:W-:Y:S02]  /*a420*/  IMAD.MOV.U32 R69, RZ, RZ, R68 ;  /* 0x000000ffff457224 */ /* 0x000fe400078e0044 */
[----:B------:R-:W-:-:S07]  /*a430*/  IMAD.MOV.U32 R121, RZ, RZ, R120 ;  /* 0x000000ffff797224 */ /* 0x000fce00078e0078 */
.L_x_22850:
[----:B------:R-:W-:Y:S05]  /*a440*/  BSYNC.RECONVERGENT B1 ;  /* 0x0000000000017941 */ /* 0x000fea0003800200 */
.L_x_22848:
        /* <DEDUP_REMOVED lines=11> */
.L_x_22852:
[----:B------:R-:W-:Y:S01]  /*a500*/  MOV R9, R10 ;  /* 0x0000000a00097202 */ /* 0x000fe20000000f00 */
[----:B------:R-:W-:Y:S02]  /*a510*/  IMAD.MOV.U32 R11, RZ, RZ, R12 ;  /* 0x000000ffff0b7224 */ /* 0x000fe400078e000c */
[----:B------:R-:W-:Y:S02]  /*a520*/  IMAD.MOV.U32 R68, RZ, RZ, R71 ;  /* 0x000000ffff447224 */ /* 0x000fe400078e0047 */
[----:B------:R-:W-:-:S07]  /*a530*/  IMAD.MOV.U32 R120, RZ, RZ, R119 ;  /* 0x000000ffff787224 */ /* 0x000fce00078e0077 */
.L_x_22853:
[----:B------:R-:W-:Y:S05]  /*a540*/  BSYNC.RECONVERGENT B1 ;  /* 0x0000000000017941 */ /* 0x000fea0003800200 */
.L_x_22851:
        /* <DEDUP_REMOVED lines=11> */
.L_x_22855:
[----:B------:R-:W-:Y:S01]  /*a600*/  MOV R10, R9 ;  /* 0x00000009000a7202 */ /* 0x000fe20000000f00 */
[----:B------:R-:W-:Y:S02]  /*a610*/  IMAD.MOV.U32 R12, RZ, RZ, R11 ;  /* 0x000000ffff0c7224 */ /* 0x000fe400078e000b */
[----:B------:R-:W-:Y:S02]  /*a620*/  IMAD.MOV.U32 R71, RZ, RZ, R70 ;  /* 0x000000ffff477224 */ /* 0x000fe400078e0046 */
[----:B------:R-:W-:-:S07]  /*a630*/  IMAD.MOV.U32 R119, RZ, RZ, R118 ;  /* 0x000000ffff777224 */ /* 0x000fce00078e0076 */
.L_x_22856:
[----:B------:R-:W-:Y:S05]  /*a640*/  BSYNC.RECONVERGENT B1 ;  /* 0x0000000000017941 */ /* 0x000fea0003800200 */
.L_x_22854:
        /* <DEDUP_REMOVED lines=11> */
.L_x_22858:
[----:B------:R-:W-:Y:S01]  /*a700*/  MOV R9, R10 ;  /* 0x0000000a00097202 */ /* 0x000fe20000000f00 */
[----:B------:R-:W-:Y:S02]  /*a710*/  IMAD.MOV.U32 R11, RZ, RZ, R12 ;  /* 0x000000ffff0b7224 */ /* 0x000fe400078e000c */
[----:B------:R-:W-:Y:S02]  /*a720*/  IMAD.MOV.U32 R70, RZ, RZ, R73 ;  /* 0x000000ffff467224 */ /* 0x000fe400078e0049 */
[----:B------:R-:W-:-:S07]  /*a730*/  IMAD.MOV.U32 R118, RZ, RZ, R117 ;  /* 0x000000ffff767224 */ /* 0x000fce00078e0075 */
.L_x_22859:
[----:B------:R-:W-:Y:S05]  /*a740*/  BSYNC.RECONVERGENT B1 ;  /* 0x0000000000017941 */ /* 0x000fea0003800200 */
.L_x_22857:
        /* <DEDUP_REMOVED lines=11> */
.L_x_22861:
[----:B------:R-:W-:Y:S01]  /*a800*/  MOV R10, R9 ;  /* 0x00000009000a7202 */ /* 0x000fe20000000f00 */
[----:B------:R-:W-:Y:S02]  /*a810*/  IMAD.MOV.U32 R12, RZ, RZ, R11 ;  /* 0x000000ffff0c7224 */ /* 0x000fe400078e000b */
[----:B------:R-:W-:Y:S02]  /*a820*/  IMAD.MOV.U32 R73, RZ, RZ, R72 ;  /* 0x000000ffff497224 */ /* 0x000fe400078e0048 */
[----:B------:R-:W-:-:S07]  /*a830*/  IMAD.MOV.U32 R117, RZ, RZ, R116 ;  /* 0x000000ffff757224 */ /* 0x000fce00078e0074 */
.L_x_22862:
[----:B------:R-:W-:Y:S05]  /*a840*/  BSYNC.RECONVERGENT B1 ;  /* 0x0000000000017941 */ /* 0x000fea0003800200 */
.L_x_22860:
        /* <DEDUP_REMOVED lines=11> */
.L_x_22864:
[----:B------:R-:W-:Y:S01]  /*a900*/  MOV R9, R10 ;  /* 0x0000000a00097202 */ /* 0x000fe20000000f00 */
[----:B------:R-:W-:Y:S02]  /*a910*/  IMAD.MOV.U32 R11, RZ, RZ, R12 ;  /* 0x000000ffff0b7224 */ /* 0x000fe400078e000c */
[----:B------:R-:W-:Y:S02]  /*a920*/  IMAD.MOV.U32 R72, RZ, RZ, R75 ;  /* 0x000000ffff487224 */ /* 0x000fe400078e004b */
[----:B------:R-:W-:-:S07]  /*a930*/  IMAD.MOV.U32 R116, RZ, RZ, R115 ;  /* 0x000000ffff747224 */ /* 0x000fce00078e0073 */
.L_x_22865:
[----:B------:R-:W-:Y:S05]  /*a940*/  BSYNC.RECONVERGENT B1 ;  /* 0x0000000000017941 */ /* 0x000fea0003800200 */
.L_x_22863:
        /* <DEDUP_REMOVED lines=11> */
.L_x_22867:
[----:B------:R-:W-:Y:S01]  /*aa00*/  MOV R10, R9 ;  /* 0x00000009000a7202 */ /* 0x000fe20000000f00 */
[----:B------:R-:W-:Y:S02]  /*aa10*/  IMAD.MOV.U32 R12, RZ, RZ, R11 ;  /* 0x000000ffff0c7224 */ /* 0x000fe400078e000b */
[----:B------:R-:W-:Y:S02]  /*aa20*/  IMAD.MOV.U32 R75, RZ, RZ, R74 ;  /* 0x000000ffff4b7224 */ /* 0x000fe400078e004a */
[----:B------:R-:W-:-:S07]  /*aa30*/  IMAD.MOV.U32 R115, RZ, RZ, R114 ;  /* 0x000000ffff737224 */ /* 0x000fce00078e0072 */
.L_x_22868:
[----:B------:R-:W-:Y:S05]  /*aa40*/  BSYNC.RECONVERGENT B1 ;  /* 0x0000000000017941 */ /* 0x000fea0003800200 */
.L_x_22866:
        /* <DEDUP_REMOVED lines=11> */
.L_x_22870:
[----:B------:R-:W-:Y:S01]  /*ab00*/  MOV R9, R10 ;  /* 0x0000000a00097202 */ /* 0x000fe20000000f00 */
[----:B------:R-:W-:Y:S02]  /*ab10*/  IMAD.MOV.U32 R11, RZ, RZ, R12 ;  /* 0x000000ffff0b7224 */ /* 0x000fe400078e000c */
[----:B------:R-:W-:Y:S02]  /*ab20*/  IMAD.MOV.U32 R74, RZ, RZ, R77 ;  /* 0x000000ffff4a7224 */ /* 0x000fe400078e004d */
[----:B------:R-:W-:-:S07]  /*ab30*/  IMAD.MOV.U32 R114, RZ, RZ, R113 ;  /* 0x000000ffff727224 */ /* 0x000fce00078e0071 */
.L_x_22871:
[----:B------:R-:W-:Y:S05]  /*ab40*/  BSYNC.RECONVERGENT B1 ;  /* 0x0000000000017941 */ /* 0x000fea0003800200 */
.L_x_22869:
        /* <DEDUP_REMOVED lines=11> */
.L_x_22873:
[----:B------:R-:W-:Y:S01]  /*ac00*/  MOV R10, R9 ;  /* 0x00000009000a7202 */ /* 0x000fe20000000f00 */
[----:B------:R-:W-:Y:S02]  /*ac10*/  IMAD.MOV.U32 R12, RZ, RZ, R11 ;  /* 0x000000ffff0c7224 */ /* 0x000fe400078e000b */
[----:B------:R-:W-:Y:S02]  /*ac20*/  IMAD.MOV.U32 R77, RZ, RZ, R76 ;  /* 0x000000ffff4d7224 */ /* 0x000fe400078e004c */
[----:B------:R-:W-:-:S07]  /*ac30*/  IMAD.MOV.U32 R113, RZ, RZ, R112 ;  /* 0x000000ffff717224 */ /* 0x000fce00078e0070 */
.L_x_22874:
[----:B------:R-:W-:Y:S05]  /*ac40*/  BSYNC.RECONVERGENT B1 ;  /* 0x0000000000017941 */ /* 0x000fea0003800200 */
.L_x_22872:
        /* <DEDUP_REMOVED lines=11> */
.L_x_22876:
[----:B------:R-:W-:Y:S01]  /*ad00*/  MOV R9, R10 ;  /* 0x0000000a00097202 */ /* 0x000fe20000000f00 */
[----:B------:R-:W-:Y:S02]  /*ad10*/  IMAD.MOV.U32 R11, RZ, RZ, R12 ;  /* 0x000000ffff0b7224 */ /* 0x000fe400078e000c */
[----:B------:R-:W-:Y:S02]  /*ad20*/  IMAD.MOV.U32 R76, RZ, RZ, R79 ;  /* 0x000000ffff4c7224 */ /* 0x000fe400078e004f */
[----:B------:R-:W-:-:S07]  /*ad30*/  IMAD.MOV.U32 R112, RZ, RZ, R111 ;  /* 0x000000ffff707224 */ /* 0x000fce00078e006f */
.L_x_22877:
[----:B------:R-:W-:Y:S05]  /*ad40*/  BSYNC.RECONVERGENT B1 ;  /* 0x0000000000017941 */ /* 0x000fea0003800200 */
.L_x_22875:
        /* <DEDUP_REMOVED lines=11> */
.L_x_22879:
[----:B------:R-:W-:Y:S01]  /*ae00*/  MOV R10, R9 ;  /* 0x00000009000a7202 */ /* 0x000fe20000000f00 */
[----:B------:R-:W-:Y:S02]  /*ae10*/  IMAD.MOV.U32 R12, RZ, RZ, R11 ;  /* 0x000000ffff0c7224 */ /* 0x000fe400078e000b */
[----:B------:R-:W-:Y:S02]  /*ae20*/  IMAD.MOV.U32 R79, RZ, RZ, R78 ;  /* 0x000000ffff4f7224 */ /* 0x000fe400078e004e */
[----:B------:R-:W-:-:S07]  /*ae30*/  IMAD.MOV.U32 R111, RZ, RZ, R110 ;  /* 0x000000ffff6f7224 */ /* 0x000fce00078e006e */
.L_x_22880:
[----:B------:R-:W-:Y:S05]  /*ae40*/  BSYNC.RECONVERGENT B1 ;  /* 0x0000000000017941 */ /* 0x000fea0003800200 */
.L_x_22878:
        /* <DEDUP_REMOVED lines=11> */
.L_x_22882:
[----:B------:R-:W-:Y:S01]  /*af00*/  MOV R9, R10 ;  /* 0x0000000a00097202 */ /* 0x000fe20000000f00 */
[----:B------:R-:W-:Y:S02]  /*af10*/  IMAD.MOV.U32 R11, RZ, RZ, R12 ;  /* 0x000000ffff0b7224 */ /* 0x000fe400078e000c */
[----:B------:R-:W-:Y:S02]  /*af20*/  IMAD.MOV.U32 R78, RZ, RZ, R81 ;  /* 0x000000ffff4e7224 */ /* 0x000fe400078e0051 */
[----:B------:R-:W-:-:S07]  /*af30*/  IMAD.MOV.U32 R110, RZ, RZ, R109 ;  /* 0x000000ffff6e7224 */ /* 0x000fce00078e006d */
.L_x_22883:
[----:B------:R-:W-:Y:S05]  /*af40*/  BSYNC.RECONVERGENT B1 ;  /* 0x0000000000017941 */ /* 0x000fea0003800200 */
.L_x_22881:
        /* <DEDUP_REMOVED lines=11> */
.L_x_22885:
[----:B------:R-:W-:Y:S01]  /*b000*/  MOV R10, R9 ;  /* 0x00000009000a7202 */ /* 0x000fe20000000f00 */
[----:B------:R-:W-:Y:S02]  /*b010*/  IMAD.MOV.U32 R12, RZ, RZ, R11 ;  /* 0x000000ffff0c7224 */ /* 0x000fe400078e000b */
[----:B------:R-:W-:Y:S02]  /*b020*/  IMAD.MOV.U32 R81, RZ, RZ, R80 ;  /* 0x000000ffff517224 */ /* 0x000fe400078e0050 */
[----:B------:R-:W-:-:S07]  /*b030*/  IMAD.MOV.U32 R109, RZ, RZ, R108 ;  /* 0x000000ffff6d7224 */ /* 0x000fce00078e006c */
.L_x_22886:
[----:B------:R-:W-:Y:S05]  /*b040*/  BSYNC.RECONVERGENT B1 ;  /* 0x0000000000017941 */ /* 0x000fea0003800200 */
.L_x_22884:
        /* <DEDUP_REMOVED lines=11> */
.L_x_22888:
[----:B------:R-:W-:Y:S01]  /*b100*/  MOV R9, R10 ;  /* 0x0000000a00097202 */ /* 0x000fe20000000f00 */
[----:B------:R-:W-:Y:S02]  /*b110*/  IMAD.MOV.U32 R11, RZ, RZ, R12 ;  /* 0x000000ffff0b7224 */ /* 0x000fe400078e000c */
[----:B------:R-:W-:Y:S02]  /*b120*/  IMAD.MOV.U32 R80, RZ, RZ, R83 ;  /* 0x000000ffff507224 */ /* 0x000fe400078e0053 */
[----:B------:R-:W-:-:S07]  /*b130*/  IMAD.MOV.U32 R108, RZ, RZ, R107 ;  /* 0x000000ffff6c7224 */ /* 0x000fce00078e006b */
.L_x_22889:
[----:B------:R-:W-:Y:S05]  /*b140*/  BSYNC.RECONVERGENT B1 ;  /* 0x0000000000017941 */ /* 0x000fea0003800200 */
.L_x_22887:
        /* <DEDUP_REMOVED lines=11> */
.L_x_22891:
[----:B------:R-:W-:Y:S01]  /*b200*/  MOV R10, R9 ;  /* 0x00000009000a7202 */ /* 0x000fe20000000f00 */
[----:B------:R-:W-:Y:S02]  /*b210*/  IMAD.MOV.U32 R12, RZ, RZ, R11 ;  /* 0x000000ffff0c7224 */ /* 0x000fe400078e000b */
[----:B------:R-:W-:Y:S02]  /*b220*/  IMAD.MOV.U32 R83, RZ, RZ, R82 ;  /* 0x000000ffff537224 */ /* 0x000fe400078e0052 */
[----:B------:R-:W-:-:S07]  /*b230*/  IMAD.MOV.U32 R107, RZ, RZ, R106 ;  /* 0x000000ffff6b7224 */ /* 0x000fce00078e006a */
.L_x_22892:
[----:B------:R-:W-:Y:S05]  /*b240*/  BSYNC.RECONVERGENT B1 ;  /* 0x0000000000017941 */ /* 0x000fea0003800200 */
.L_x_22890:
        /* <DEDUP_REMOVED lines=11> */
.L_x_22894:
[----:B------:R-:W-:Y:S01]  /*b300*/  MOV R9, R10 ;  /* 0x0000000a00097202 */ /* 0x000fe20000000f00 */
[----:B------:R-:W-:Y:S02]  /*b310*/  IMAD.MOV.U32 R11, RZ, RZ, R12 ;  /* 0x000000ffff0b7224 */ /* 0x000fe400078e000c */
[----:B------:R-:W-:Y:S02]  /*b320*/  IMAD.MOV.U32 R82, RZ, RZ, R85 ;  /* 0x000000ffff527224 */ /* 0x000fe400078e0055 */
[----:B------:R-:W-:-:S07]  /*b330*/  IMAD.MOV.U32 R106, RZ, RZ, R105 ;  /* 0x000000ffff6a7224 */ /* 0x000fce00078e0069 */
.L_x_22895:
[----:B------:R-:W-:Y:S05]  /*b340*/  BSYNC.RECONVERGENT B1 ;  /* 0x0000000000017941 */ /* 0x000fea0003800200 */
.L_x_22893:
        /* <DEDUP_REMOVED lines=11> */
.L_x_22897:
[----:B------:R-:W-:Y:S01]  /*b400*/  MOV R10, R9 ;  /* 0x00000009000a7202 */ /* 0x000fe20000000f00 */
[----:B------:R-:W-:Y:S02]  /*b410*/  IMAD.MOV.U32 R12, RZ, RZ, R11 ;  /* 0x000000ffff0c7224 */ /* 0x000fe400078e000b */
[----:B------:R-:W-:Y:S02]  /*b420*/  IMAD.MOV.U32 R85, RZ, RZ, R84 ;  /* 0x000000ffff557224 */ /* 0x000fe400078e0054 */
[----:B------:R-:W-:-:S07]  /*b430*/  IMAD.MOV.U32 R105, RZ, RZ, R104 ;  /* 0x000000ffff697224 */ /* 0x000fce00078e0068 */
.L_x_22898:
[----:B------:R-:W-:Y:S05]  /*b440*/  BSYNC.RECONVERGENT B1 ;  /* 0x0000000000017941 */ /* 0x000fea0003800200 */
.L_x_22896:
        /* <DEDUP_REMOVED lines=11> */
.L_x_22900:
[----:B------:R-:W-:Y:S01]  /*b500*/  MOV R9, R10 ;  /* 0x0000000a00097202 */ /* 0x000fe20000000f00 */
[----:B------:R-:W-:Y:S02]  /*b510*/  IMAD.MOV.U32 R11, RZ, RZ, R12 ;  /* 0x000000ffff0b7224 */ /* 0x000fe400078e000c */
[----:B------:R-:W-:Y:S02]  /*b520*/  IMAD.MOV.U32 R84, RZ, RZ, R87 ;  /* 0x000000ffff547224 */ /* 0x000fe400078e0057 */
[----:B------:R-:W-:-:S07]  /*b530*/  IMAD.MOV.U32 R104, RZ, RZ, R103 ;  /* 0x000000ffff687224 */ /* 0x000fce00078e0067 */
.L_x_22901:
[----:B------:R-:W-:Y:S05]  /*b540*/  BSYNC.RECONVERGENT B1 ;  /* 0x0000000000017941 */ /* 0x000fea0003800200 */
.L_x_22899:
        /* <DEDUP_REMOVED lines=11> */
.L_x_22903:
[----:B------:R-:W-:Y:S01]  /*b600*/  MOV R10, R9 ;  /* 0x00000009000a7202 */ /* 0x000fe20000000f00 */
[----:B------:R-:W-:Y:S02]  /*b610*/  IMAD.MOV.U32 R12, RZ, RZ, R11 ;  /* 0x000000ffff0c7224 */ /* 0x000fe400078e000b */
[----:B------:R-:W-:Y:S02]  /*b620*/  IMAD.MOV.U32 R87, RZ, RZ, R86 ;  /* 0x000000ffff577224 */ /* 0x000fe400078e0056 */
[----:B------:R-:W-:-:S07]  /*b630*/  IMAD.MOV.U32 R103, RZ, RZ, R102 ;  /* 0x000000ffff677224 */ /* 0x000fce00078e0066 */
.L_x_22904:
[----:B------:R-:W-:Y:S05]  /*b640*/  BSYNC.RECONVERGENT B1 ;  /* 0x0000000000017941 */ /* 0x000fea0003800200 */
.L_x_22902:
        /* <DEDUP_REMOVED lines=11> */
.L_x_22906:
[----:B------:R-:W-:Y:S01]  /*b700*/  MOV R9, R10 ;  /* 0x0000000a00097202 */ /* 0x000fe20000000f00 */
[----:B------:R-:W-:Y:S02]  /*b710*/  IMAD.MOV.U32 R11, RZ, RZ, R12 ;  /* 0x000000ffff0b7224 */ /* 0x000fe400078e000c */
[----:B------:R-:W-:Y:S02]  /*b720*/  IMAD.MOV.U32 R86, RZ, RZ, R89 ;  /* 0x000000ffff567224 */ /* 0x000fe400078e0059 */
[----:B------:R-:W-:-:S07]  /*b730*/  IMAD.MOV.U32 R102, RZ, RZ, R101 ;  /* 0x000000ffff667224 */ /* 0x000fce00078e0065 */
.L_x_22907:
[----:B------:R-:W-:Y:S05]  /*b740*/  BSYNC.RECONVERGENT B1 ;  /* 0x0000000000017941 */ /* 0x000fea0003800200 */
.L_x_22905:
        /* <DEDUP_REMOVED lines=11> */
.L_x_22909:
[----:B------:R-:W-:Y:S01]  /*b800*/  MOV R10, R9 ;  /* 0x00000009000a7202 */ /* 0x000fe20000000f00 */
[----:B------:R-:W-:Y:S02]  /*b810*/  IMAD.MOV.U32 R12, RZ, RZ, R11 ;  /* 0x000000ffff0c7224 */ /* 0x000fe400078e000b */
[----:B------:R-:W-:Y:S02]  /*b820*/  IMAD.MOV.U32 R89, RZ, RZ, R88 ;  /* 0x000000ffff597224 */ /* 0x000fe400078e0058 */
[----:B------:R-:W-:-:S07]  /*b830*/  IMAD.MOV.U32 R101, RZ, RZ, R100 ;  /* 0x000000ffff657224 */ /* 0x000fce00078e0064 */
.L_x_22910:
[----:B------:R-:W-:Y:S05]  /*b840*/  BSYNC.RECONVERGENT B1 ;  /* 0x0000000000017941 */ /* 0x000fea0003800200 */
.L_x_22908:
        /* <DEDUP_REMOVED lines=11> */
.L_x_22912:
[----:B------:R-:W-:Y:S01]  /*b900*/  MOV R9, R10 ;  /* 0x0000000a00097202 */ /* 0x000fe20000000f00 */
[----:B------:R-:W-:Y:S02]  /*b910*/  IMAD.MOV.U32 R11, RZ, RZ, R12 ;  /* 0x000000ffff0b7224 */ /* 0x000fe400078e000c */
[----:B------:R-:W-:Y:S02]  /*b920*/  IMAD.MOV.U32 R88, RZ, RZ, R91 ;  /* 0x000000ffff587224 */ /* 0x000fe400078e005b */
[----:B------:R-:W-:-:S07]  /*b930*/  IMAD.MOV.U32 R100, RZ, RZ, R99 ;  /* 0x000000ffff647224 */ /* 0x000fce00078e0063 */
.L_x_22913:
[----:B------:R-:W-:Y:S05]  /*b940*/  BSYNC.RECONVERGENT B1 ;  /* 0x0000000000017941 */ /* 0x000fea0003800200 */
.L_x_22911:
        /* <DEDUP_REMOVED lines=11> */
.L_x_22915:
[----:B------:R-:W-:Y:S01]  /*ba00*/  MOV R10, R9 ;  /* 0x00000009000a7202 */ /* 0x000fe20000000f00 */
[----:B------:R-:W-:Y:S02]  /*ba10*/  IMAD.MOV.U32 R12, RZ, RZ, R11 ;  /* 0x000000ffff0c7224 */ /* 0x000fe400078e000b */
[----:B------:R-:W-:Y:S02]  /*ba20*/  IMAD.MOV.U32 R91, RZ, RZ, R90 ;  /* 0x000000ffff5b7224 */ /* 0x000fe400078e005a */
[----:B------:R-:W-:-:S07]  /*ba30*/  IMAD.MOV.U32 R99, RZ, RZ, R98 ;  /* 0x000000ffff637224 */ /* 0x000fce00078e0062 */
.L_x_22916:
[----:B------:R-:W-:Y:S05]  /*ba40*/  BSYNC.RECONVERGENT B1 ;  /* 0x0000000000017941 */ /* 0x000fea0003800200 */
.L_x_22914:
        /* <DEDUP_REMOVED lines=11> */
.L_x_22918:
[----:B------:R-:W-:Y:S01]  /*bb00*/  MOV R9, R10 ;  /* 0x0000000a00097202 */ /* 0x000fe20000000f00 */
[----:B------:R-:W-:Y:S02]  /*bb10*/  IMAD.MOV.U32 R90, RZ, RZ, R95 ;  /* 0x000000ffff5a7224 */ /* 0x000fe400078e005f */
[----:B------:R-:W-:Y:S02]  /*bb20*/  IMAD.MOV.U32 R11, RZ, RZ, R12 ;  /* 0x000000ffff0b7224 */ /* 0x000fe400078e000c */
[----:B------:R-:W-:-:S07]  /*bb30*/  IMAD.MOV.U32 R98, RZ, RZ, R97 ;  /* 0x000000ffff627224 */ /* 0x000fce00078e0061 */
.L_x_22919:
[----:B------:R-:W-:Y:S05]  /*bb40*/  BSYNC.RECONVERGENT B1 ;  /* 0x0000000000017941 */ /* 0x000fea0003800200 */
.L_x_22917:
        /* <DEDUP_REMOVED lines=11> */
.L_x_22921:
[----:B------:R-:W-:Y:S01]  /*bc00*/  MOV R95, R4 ;  /* 0x00000004005f7202 */ /* 0x000fe20000000f00 */
[----:B------:R-:W-:Y:S01]  /*bc10*/  IMAD.MOV.U32 R97, RZ, RZ, R8 ;  /* 0x000000ffff617224 */ /* 0x000fe200078e0008 */
[----:B------:R-:W-:Y:S01]  /*bc20*/  MOV R4, R9 ;  /* 0x0000000900047202 */ /* 0x000fe20000000f00 */
[----:B------:R-:W-:Y:S02]  /*bc30*/  IMAD.MOV.U32 R94, RZ, RZ, R9 ;  /* 0x000000ffff5e7224 */ /* 0x000fe400078e0009 */
[--C-:B------:R-:W-:Y:S02]  /*bc40*/  IMAD.MOV.U32 R96, RZ, RZ, R11.reuse ;  /* 0x000000ffff607224 */ /* 0x100fe400078e000b */
[----:B------:R-:W-:-:S07]  /*bc50*/  IMAD.MOV.U32 R8, RZ, RZ, R11 ;  /* 0x000000ffff087224 */ /* 0x000fce00078e000b */
.L_x_22922:
[----:B------:R-:W-:Y:S05]  /*bc60*/  BSYNC.RECONVERGENT B1 ;  /* 0x0000000000017941 */ /* 0x000fea0003800200 */
.L_x_22920:
[----:B------:R-:W-:Y:S01]  /*bc70*/  VIADD R6, R6, 0x4 ;  /* 0x0000000406067836 */ /* 0x000fe20000000000 */
[----:B------:R-:W-:Y:S06]  /*bc80*/  @P1 BRA `(.L_x_22923) ;  /* 0xffffffc0000c1947 */ /* 0x000fec000383ffff */
.L_x_22733:
[----:B------:R-:W-:Y:S05]  /*bc90*/  BSYNC.RECONVERGENT B0 ;  /* 0x0000000000007941 */ /* 0x000fea0003800200 */
.L_x_22732:
[----:B------:R-:W-:Y:S01]  /*bca0*/  SHFL.DOWN PT, R6, R94, 0x4, 0x1f ;  /* 0x08801f005e067f89 */ /* 0x000fe200000e0000 */
[----:B------:R-:W1:Y:S01]  /*bcb0*/  LDCU UR4, c[0x0][0x2f8] ;  /* 0x00005f00ff0477ac */ /* 0x000e620008000800 */
[----:B------:R-:W-:Y:S02]  /*bcc0*/  BSSY.RECONVERGENT B0, `(.L_x_22924) ;  /* 0x00004d2000007945 */ /* 0x000fe40003800200 */
[----:B------:R-:W2:Y:S04]  /*bcd0*/  SHFL.DOWN PT, R7, R95, 0x4, 0x1f ;  /* 0x08801f005f077f89 */ /* 0x000ea800000e0000 */
[----:B0-----:R-:W-:Y:S04]  /*bce0*/  SHFL.DOWN PT, R10, R88, 0x4, 0x1f ;  /* 0x08801f00580a7f89 */ /* 0x001fe800000e0000 */
[----:B------:R-:W0:Y:S04]  /*bcf0*/  SHFL.DOWN PT, R11, R89, 0x4, 0x1f ;  /* 0x08801f00590b7f89 */ /* 0x000e2800000e0000 */
[----:B------:R-:W-:Y:S01]  /*bd00*/  SHFL.DOWN PT, R12, R86, 0x4, 0x1f ;  /* 0x08801f00560c7f89 */ /* 0x000fe200000e0000 */
[----:B-1----:R-:W-:-:S03]  /*bd10*/  VIADD R4, R0, -UR4 ;  /* 0x8000000400047c36 */ /* 0x002fc60008000000 */
[----:B------:R-:W1:Y:S04]  /*bd20*/  SHFL.DOWN PT, R13, R87, 0x4, 0x1f ;  /* 0x08801f00570d7f89 */ /* 0x000e6800000e0000 */
        /* <DEDUP_REMOVED lines=16> */
[----:B--2---:R-:W-:Y:S04]  /*be30*/  STL.64 [R4+0x8], R6 ;  /* 0x0000080604007387 */ /* 0x004fe80000100a00 */
[----:B0-----:R-:W-:Y:S04]  /*be40*/  STL.64 [R4+0x18], R10 ;  /* 0x0000180a04007387 */ /* 0x001fe80000100a00 */
[----:B-1----:R-:W-:Y:S04]  /*be50*/  STL.64 [R4+0x20], R12 ;  /* 0x0000200c04007387 */ /* 0x002fe80000100a00 */
        /* <DEDUP_REMOVED lines=117> */
[----:B------:R2:W-:Y:S04]  /*c5b0*/  STL.64 [R4+0x1a0], R92 ;  /* 0x0001a05c04007387 */ /* 0x0005e80000100a00 */
[----:B0-----:R-:W-:Y:S04]  /*c5c0*/  STL.64 [R4+0x138], R6 ;  /* 0x0001380604007387 */ /* 0x001fe80000100a00 */
[----:B-1----:R-:W-:Y:S01]  /*c5d0*/  STL.64 [R4+0x148], R10 ;  /* 0x0001480a04007387 */ /* 0x002fe20000100a00 */
[----:B--2---:R-:W0:Y:S03]  /*c5e0*/  S2R R92, SR_LANEID ;  /* 0x00000000005c7919 */ /* 0x004e260000000000 */
[----:B------:R-:W-:Y:S04]  /*c5f0*/  STL.64 [R4+0x150], R12 ;  /* 0x0001500c04007387 */ /* 0x000fe80000100a00 */
[----:B---3--:R-:W-:Y:S04]  /*c600*/  STL.64 [R4+0x158], R14 ;  /* 0x0001580e04007387 */ /* 0x008fe80000100a00 */
[----:B----4-:R-:W-:Y:S04]  /*c610*/  STL.64 [R4+0x160], R16 ;  /* 0x0001601004007387 */ /* 0x010fe80000100a00 */
[----:B-----5:R-:W-:Y:S04]  /*c620*/  STL.64 [R4+0x168], R18 ;  /* 0x0001681204007387 */ /* 0x020fe80000100a00 */
[----:B------:R-:W-:Y:S04]  /*c630*/  STL.64 [R4+0x170], R20 ;  /* 0x0001701404007387 */ /* 0x000fe80000100a00 */
[----:B------:R-:W-:Y:S04]  /*c640*/  STL.64 [R4+0x178], R22 ;  /* 0x0001781604007387 */ /* 0x000fe80000100a00 */
[----:B------:R-:W-:Y:S04]  /*c650*/  STL.64 [R4+0x180], R24 ;  /* 0x0001801804007387 */ /* 0x000fe80000100a00 */
[----:B------:R-:W-:Y:S01]  /*c660*/  STL.64 [R4+0x188], R26 ;  /* 0x0001881a04007387 */ /* 0x000fe20000100a00 */
[----:B0-----:R-:W-:-:S03]  /*c670*/  ISETP.GT.AND P0, PT, R92, 0x1b, PT ;  /* 0x0000001b5c00780c */ /* 0x001fc60003f04270 */
        /* <DEDUP_REMOVED lines=44> */
[----:B------:R-:W-:-:S04]  /*c940*/  FSETP.GT.FTZ.AND P0, PT, R5, R6, PT ;  /* 0x000000060500720b */ /* 0x000fc80003f14000 */
[----:B------:R-:W-:Y:S02]  /*c950*/  FSEL R9, R5, R6, P0 ;  /* 0x0000000605097208 */ /* 0x000fe40000000000 */
[----:B------:R-:W-:Y:S01]  /*c960*/  FSEL R6, R6, R5, P0 ;  /* 0x0000000506067208 */ /* 0x000fe20000000000 */
[----:B------:R-:W-:Y:S02]  /*c970*/  VIADD R5, R4, 0x108 ;  /* 0x0000010804057836 */ /* 0x000fe40000000000 */
[----:B------:R-:W-:Y:S02]  /*c980*/  IMAD.MOV.U32 R4, RZ, RZ, R94 ;  /* 0x000000ffff047224 */ /* 0x000fe400078e005e */
[----:B------:R-:W-:-:S04]  /*c990*/  FADD.FTZ R6, -R9, R6 ;  /* 0x0000000609067221 */ /* 0x000fc80000010100 */
[----:B------:R-:W-:Y:S01]  /*c9a0*/  FMUL.FTZ R8, R6, 1.4426950216293334961 ;  /* 0x3fb8aa3b06087820 */ /* 0x000fe20000410000 */
[----:B------:R-:W-:Y:S02]  /*c9b0*/  FSEL R6, R160, R7, P0 ;  /* 0x00000007a0067208 */ /* 0x000fe40000000000 */
[----:B------:R-:W-:-:S03]  /*c9c0*/  FSEL R7, R7, R160, P0 ;  /* 0x000000a007077208 */ /* 0x000fc60000000000 */
[----:B------:R-:W0:Y:S02]  /*c9d0*/  MUFU.EX2 R8, R8 ;  /* 0x0000000800087308 */ /* 0x000e240000000800 */
[----:B0-----:R-:W-:Y:S01]  /*c9e0*/  FFMA.FTZ R160, R7, R8, R6 ;  /* 0x0000000807a07223 */ /* 0x001fe20000010006 */
[----:B------:R-:W-:Y:S02]  /*c9f0*/  HFMA2 R6, -RZ, RZ, 0, 0 ;  /* 0x00000000ff067431 */ /* 0x000fe400000001ff */
[----:B------:R-:W-:-:S07]  /*ca00*/  IMAD.MOV.U32 R7, RZ, RZ, R96 ;  /* 0x000000ffff077224 */ /* 0x000fce00078e0060 */
.L_x_23115:
        /* <DEDUP_REMOVED lines=20> */
.L_x_22927:
[----:B------:R-:W-:Y:S01]  /*cb50*/  IMAD.MOV.U32 R8, RZ, RZ, R3 ;  /* 0x000000ffff087224 */ /* 0x000fe200078e0003 */
[----:B------:R-:W-:Y:S01]  /*cb60*/  MOV R3, R2 ;  /* 0x0000000200037202 */ /* 0x000fe20000000f00 */
[----:B------:R-:W-:Y:S02]  /*cb70*/  IMAD.MOV.U32 R10, RZ, RZ, R159 ;  /* 0x000000ffff0a7224 */ /* 0x000fe400078e009f */
[----:B------:R-:W-:-:S07]  /*cb80*/  IMAD.MOV.U32 R159, RZ, RZ, R158 ;  /* 0x000000ffff9f7224 */ /* 0x000fce00078e009e */
.L_x_22928:
[----:B------:R-:W-:Y:S05]  /*cb90*/  BSYNC.RECONVERGENT B1 ;  /* 0x0000000000017941 */ /* 0x000fea0003800200 */
.L_x_22926:
        /* <DEDUP_REMOVED lines=11> */
.L_x_22930:
[----:B------:R-:W-:Y:S01]  /*cc50*/  IMAD.MOV.U32 R11, RZ, RZ, R8 ;  /* 0x000000ffff0b7224 */ /* 0x000fe200078e0008 */
[----:B------:R-:W-:Y:S01]  /*cc60*/  MOV R2, R33 ;  /* 0x0000002100027202 */ /* 0x000fe20000000f00 */
[----:B------:R-:W-:Y:S02]  /*cc70*/  IMAD.MOV.U32 R13, RZ, RZ, R10 ;  /* 0x000000ffff0d7224 */ /* 0x000fe400078e000a */
[----:B------:R-:W-:-:S07]  /*cc80*/  IMAD.MOV.U32 R158, RZ, RZ, R157 ;  /* 0x000000ffff9e7224 */ /* 0x000fce00078e009d */
.L_x_22931:
[----:B------:R-:W-:Y:S05]  /*cc90*/  BSYNC.RECONVERGENT B1 ;  /* 0x0000000000017941 */ /* 0x000fea0003800200 */
.L_x_22929:
        /* <DEDUP_REMOVED lines=11> */
.L_x_22933:
[----:B------:R-:W-:Y:S01]  /*cd50*/  IMAD.MOV.U32 R8, RZ, RZ, R11 ;  /* 0x000000ffff087224 */ /* 0x000fe200078e000b */
[----:B------:R-:W-:Y:S01]  /*cd60*/  MOV R33, R32 ;  /* 0x0000002000217202 */ /* 0x000fe20000000f00 */
[----:B------:R-:W-:Y:S02]  /*cd70*/  IMAD.MOV.U32 R10, RZ, RZ, R13 ;  /* 0x000000ffff0a7224 */ /* 0x000fe400078e000d */
[----:B------:R-:W-:-:S07]  /*cd80*/  IMAD.MOV.U32 R157, RZ, RZ, R156 ;  /* 0x000000ffff9d7224 */ /* 0x000fce00078e009c */
.L_x_22934:
[----:B------:R-:W-:Y:S05]  /*cd90*/  BSYNC.RECONVERGENT B1 ;  /* 0x0000000000017941 */ /* 0x000fea0003800200 */
.L_x_22932:
        /* <DEDUP_REMOVED lines=11> */
.L_x_22936:
[----:B------:R-:W-:Y:S01]  /*ce50*/  IMAD.MOV.U32 R11, RZ, RZ, R8 ;  /* 0x000000ffff0b7224 */ /* 0x000fe200078e0008 */
[----:B------:R-:W-:Y:S01]  /*ce60*/  MOV R32, R35 ;  /* 0x0000002300207202 */ /* 0x000fe20000000f00 */
[----:B------:R-:W-:Y:S02]  /*ce70*/  IMAD.MOV.U32 R13, RZ, RZ, R10 ;  /* 0x000000ffff0d7224 */ /* 0x000fe400078e000a */
[----:B------:R-:W-:-:S07]  /*ce80*/  IMAD.MOV.U32 R156, RZ, RZ, R155 ;  /* 0x000000ffff9c7224 */ /* 0x000fce00078e009b */
.L_x_22937:
[----:B------:R-:W-:Y:S05]  /*ce90*/  BSYNC.RECONVERGENT B1 ;  /* 0x0000000000017941 */ /* 0x000fea0003800200 */
.L_x_22935:
        /* <DEDUP_REMOVED lines=11> */
.L_x_22939:
[----:B------:R-:W-:Y:S01]  /*cf50*/  IMAD.MOV.U32 R8, RZ, RZ, R11 ;  /* 0x000000ffff087224 */ /* 0x000fe200078e000b */
[----:B------:R-:W-:Y:S01]  /*cf60*/  MOV R35, R34 ;  /* 0x0000002200237202 */ /* 0x000fe20000000f00 */
[----:B------:R-:W-:Y:S02]  /*cf70*/  IMAD.MOV.U32 R10, RZ, RZ, R13 ;  /* 0x000000ffff0a7224 */ /* 0x000fe400078e000d */
[----:B------:R-:W-:-:S07]  /*cf80*/  IMAD.MOV.U32 R155, RZ, RZ, R154 ;  /* 0x000000ffff9b7224 */ /* 0x000fce00078e009a */
.L_x_22940:
[----:B------:R-:W-:Y:S05]  /*cf90*/  BSYNC.RECONVERGENT B1 ;  /* 0x0000000000017941 */ /* 0x000fea0003800200 */
.L_x_22938:
        /* <DEDUP_REMOVED lines=11> */
.L_x_22942:
[----:B------:R-:W-:Y:S01]  /*d050*/  IMAD.MOV.U32 R11, RZ, RZ, R8 ;  /* 0x000000ffff0b7224 */ /* 0x000fe200078e0008 */
[----:B------:R-:W-:Y:S01]  /*d060*/  MOV R34, R37 ;  /* 0x0000002500227202 */ /* 0x000fe20000000f00 */
[----:B------:R-:W-:Y:S02]  /*d070*/  IMAD.MOV.U32 R13, RZ, RZ, R10 ;  /* 0x000000ffff0d7224 */ /* 0x000fe400078e000a */
[----:B------:R-:W-:-:S07]  /*d080*/  IMAD.MOV.U32 R154, RZ, RZ, R153 ;  /* 0x000000ffff9a7224 */ /* 0x000fce00078e0099 */
.L_x_22943:
[----:B------:R-:W-:Y:S05]  /*d090*/  BSYNC.RECONVERGENT B1 ;  /* 0x0000000000017941 */ /* 0x000fea0003800200 */
.L_x_22941:
        /* <DEDUP_REMOVED lines=11> */
.L_x_22945:
[----:B------:R-:W-:Y:S01]  /*d150*/  IMAD.MOV.U32 R8, RZ, RZ, R11 ;  /* 0x000000ffff087224 */ /* 0x000fe200078e000b */
[----:B------:R-:W-:Y:S01]  /*d160*/  MOV R37, R36 ;  /* 0x0000002400257202 */ /* 0x000fe20000000f00 */
[----:B------:R-:W-:Y:S02]  /*d170*/  IMAD.MOV.U32 R10, RZ, RZ, R13 ;  /* 0x000000ffff0a7224 */ /* 0x000fe400078e000d */
[----:B------:R-:W-:-:S07]  /*d180*/  IMAD.MOV.U32 R153, RZ, RZ, R152 ;  /* 0x000000ffff997224 */ /* 0x000fce00078e0098 */
.L_x_22946:
[----:B------:R-:W-:Y:S05]  /*d190*/  BSYNC.RECONVERGENT B1 ;  /* 0x0000000000017941 */ /* 0x000fea0003800200 */
.L_x_22944:
        /* <DEDUP_REMOVED lines=11> */
.L_x_22948:
[----:B------:R-:W-:Y:S01]  /*d250*/  IMAD.MOV.U32 R11, RZ, RZ, R8 ;  /* 0x000000ffff0b7224 */ /* 0x000fe200078e0008 */
[----:B------:R-:W-:Y:S01]  /*d260*/  MOV R36, R39 ;  /* 0x0000002700247202 */ /* 0x000fe20000000f00 */
[----:B------:R-:W-:Y:S02]  /*d270*/  IMAD.MOV.U32 R13, RZ, RZ, R10 ;  /* 0x000000ffff0d7224 */ /* 0x000fe400078e000a */
[----:B------:R-:W-:-:S07]  /*d280*/  IMAD.MOV.U32 R152, RZ, RZ, R151 ;  /* 0x000000ffff987224 */ /* 0x000fce00078e0097 */
.L_x_22949:
[----:B------:R-:W-:Y:S05]  /*d290*/  BSYNC.RECONVERGENT B1 ;  /* 0x0000000000017941 */ /* 0x000fea0003800200 */
.L_x_22947:
        /* <DEDUP_REMOVED lines=11> */
.L_x_22951:
[----:B------:R-:W-:Y:S01]  /*d350*/  IMAD.MOV.U32 R8, RZ, RZ, R11 ;  /* 0x000000ffff087224 */ /* 0x000fe200078e000b */
[----:B------:R-:W-:Y:S01]  /*d360*/  MOV R39, R38 ;  /* 0x0000002600277202 */ /* 0x000fe20000000f00 */
[----:B------:R-:W-:Y:S02]  /*d370*/  IMAD.MOV.U32 R10, RZ, RZ, R13 ;  /* 0x000000ffff0a7224 */ /* 0x000fe400078e000d */
[----:B------:R-:W-:-:S07]  /*d380*/  IMAD.MOV.U32 R151, RZ, RZ, R150 ;  /* 0x000000ffff977224 */ /* 0x000fce00078e0096 */
.L_x_22952:
[----:B------:R-:W-:Y:S05]  /*d390*/  BSYNC.RECONVERGENT B1 ;  /* 0x0000000000017941 */ /* 0x000fea0003800200 */
.L_x_22950:
        /* <DEDUP_REMOVED lines=11> */
.L_x_22954:
[----:B------:R-:W-:Y:S01]  /*d450*/  IMAD.MOV.U32 R11, RZ, RZ, R8 ;  /* 0x000000ffff0b7224 */ /* 0x000fe200078e0008 */
[----:B------:R-:W-:Y:S01]  /*d460*/  MOV R38, R41 ;  /* 0x0000002900267202 */ /* 0x000fe20000000f00 */
[----:B------:R-:W-:Y:S02]  /*d470*/  IMAD.MOV.U32 R13, RZ, RZ, R10 ;  /* 0x000000ffff0d7224 */ /* 0x000fe400078e000a */
[----:B------:R-:W-:-:S07]  /*d480*/  IMAD.MOV.U32 R150, RZ, RZ, R149 ;  /* 0x000000ffff967224 */ /* 0x000fce00078e0095 */
.L_x_22955:
[----:B------:R-:W-:Y:S05]  /*d490*/  BSYNC.RECONVERGENT B1 ;  /* 0x0000000000017941 */ /* 0x000fea0003800200 */
.L_x_22953:
        /* <DEDUP_REMOVED lines=11> */
.L_x_22957:
[----:B------:R-:W-:Y:S01]  /*d550*/  IMAD.MOV.U32 R8, RZ, RZ, R11 ;  /* 0x000000ffff087224 */ /* 0x000fe200078e000b */
[----:B------:R-:W-:Y:S01]  /*d560*/  MOV R41, R40 ;  /* 0x0000002800297202 */ /* 0x000fe20000000f00 */
[----:B------:R-:W-:Y:S02]  /*d570*/  IMAD.MOV.U32 R10, RZ, RZ, R13 ;  /* 0x000000ffff0a7224 */ /* 0x000fe400078e000d */
[----:B------:R-:W-:-:S07]  /*d580*/  IMAD.MOV.U32 R149, RZ, RZ, R148 ;  /* 0x000000ffff957224 */ /* 0x000fce00078e0094 */
.L_x_22958:
[----:B------:R-:W-:Y:S05]  /*d590*/  BSYNC.RECONVERGENT B1 ;  /* 0x0000000000017941 */ /* 0x000fea0003800200 */
.L_x_22956:
        /* <DEDUP_REMOVED lines=11> */
.L_x_22960:
[----:B------:R-:W-:Y:S01]  /*d650*/  IMAD.MOV.U32 R11, RZ, RZ, R8 ;  /* 0x000000ffff0b7224 */ /* 0x000fe200078e0008 */
[----:B------:R-:W-:Y:S01]  /*d660*/  MOV R40, R43 ;  /* 0x0000002b00287202 */ /* 0x000fe20000000f00 */
[----:B------:R-:W-:Y:S02]  /*d670*/  IMAD.MOV.U32 R13, RZ, RZ, R10 ;  /* 0x000000ffff0d7224 */ /* 0x000fe400078e000a */
[----:B------:R-:W-:-:S07]  /*d680*/  IMAD.MOV.U32 R148, RZ, RZ, R147 ;  /* 0x000000ffff947224 */ /* 0x000fce00078e0093 */
.L_x_22961:
[----:B------:R-:W-:Y:S05]  /*d690*/  BSYNC.RECONVERGENT B1 ;  /* 0x0000000000017941 */ /* 0x000fea0003800200 */
.L_x_22959:
        /* <DEDUP_REMOVED lines=11> */
.L_x_22963:
[----:B------:R-:W-:Y:S01]  /*d750*/  IMAD.MOV.U32 R8, RZ, RZ, R11 ;  /* 0x000000ffff087224 */ /* 0x000fe200078e000b */
[----:B------:R-:W-:Y:S01]  /*d760*/  MOV R43, R42 ;  /* 0x0000002a002b7202 */ /* 0x000fe20000000f00 */
[----:B------:R-:W-:Y:S02]  /*d770*/  IMAD.MOV.U32 R10, RZ, RZ, R13 ;  /* 0x000000ffff0a7224 */ /* 0x000fe400078e000d */
[----:B------:R-:W-:-:S07]  /*d780*/  IMAD.MOV.U32 R147, RZ, RZ, R146 ;  /* 0x000000ffff937224 */ /* 0x000fce00078e0092 */
.L_x_22964:
[----:B------:R-:W-:Y:S05]  /*d790*/  BSYNC.RECONVERGENT B1 ;  /* 0x0000000000017941 */ /* 0x000fea0003800200 */
.L_x_22962:
        /* <DEDUP_REMOVED lines=11> */
.L_x_22966:
[----:B------:R-:W-:Y:S01]  /*d850*/  IMAD.MOV.U32 R11, RZ, RZ, R8 ;  /* 0x000000ffff0b7224 */ /* 0x000fe200078e0008 */
[----:B------:R-:W-:Y:S01]  /*d860*/  MOV R42, R45 ;  /* 0x0000002d002a7202 */ /* 0x000fe20000000f00 */
[----:B------:R-:W-:Y:S02]  /*d870*/  IMAD.MOV.U32 R13, RZ, RZ, R10 ;  /* 0x000000ffff0d7224 */ /* 0x000fe400078e000a */
[----:B------:R-:W-:-:S07]  /*d880*/  IMAD.MOV.U32 R146, RZ, RZ, R145 ;  /* 0x000000ffff927224 */ /* 0x000fce00078e0091 */
.L_x_22967:
[----:B------:R-:W-:Y:S05]  /*d890*/  BSYNC.RECONVERGENT B1 ;  /* 0x0000000000017941 */ /* 0x000fea0003800200 */
.L_x_22965:
        /* <DEDUP_REMOVED lines=11> */
.L_x_22969:
[----:B------:R-:W-:Y:S01]  /*d950*/  IMAD.MOV.U32 R8, RZ, RZ, R11 ;  /* 0x000000ffff087224 */ /* 0x000fe200078e000b */
[----:B------:R-:W-:Y:S01]  /*d960*/  MOV R45, R44 ;  /* 0x0000002c002d7202 */ /* 0x000fe20000000f00 */
[----:B------:R-:W-:Y:S02]  /*d970*/  IMAD.MOV.U32 R10, RZ, RZ, R13 ;  /* 0x000000ffff0a7224 */ /* 0x000fe400078e000d */
[----:B------:R-:W-:-:S07]  /*d980*/  IMAD.MOV.U32 R145, RZ, RZ, R144 ;  /* 0x000000ffff917224 */ /* 0x000fce00078e0090 */
.L_x_22970:
[----:B------:R-:W-:Y:S05]  /*d990*/  BSYNC.RECONVERGENT B1 ;  /* 0x0000000000017941 */ /* 0x000fea0003800200 */
.L_x_22968:
        /* <DEDUP_REMOVED lines=11> */
.L_x_22972:
[----:B------:R-:W-:Y:S01]  /*da50*/  IMAD.MOV.U32 R11, RZ, RZ, R8 ;  /* 0x000000ffff0b7224 */ /* 0x000fe200078e0008 */
[----:B------:R-:W-:Y:S01]  /*da60*/  MOV R44, R47 ;  /* 0x0000002f002c7202 */ /* 0x000fe20000000f00 */
[----:B------:R-:W-:Y:S02]  /*da70*/  IMAD.MOV.U32 R13, RZ, RZ, R10 ;  /* 0x000000ffff0d7224 */ /* 0x000fe400078e000a */
[----:B------:R-:W-:-:S07]  /*da80*/  IMAD.MOV.U32 R144, RZ, RZ, R143 ;  /* 0x000000ffff907224 */ /* 0x000fce00078e008f */
.L_x_22973:
[----:B------:R-:W-:Y:S05]  /*da90*/  BSYNC.RECONVERGENT B1 ;  /* 0x0000000000017941 */ /* 0x000fea0003800200 */
.L_x_22971:
        /* <DEDUP_REMOVED lines=11> */
.L_x_22975:
[----:B------:R-:W-:Y:S01]  /*db50*/  IMAD.MOV.U32 R8, RZ, RZ, R11 ;  /* 0x000000ffff087224 */ /* 0x000fe200078e000b */
[----:B------:R-:W-:Y:S01]  /*db60*/  MOV R47, R46 ;  /* 0x0000002e002f7202 */ /* 0x000fe20000000f00 */
[----:B------:R-:W-:Y:S02]  /*db70*/  IMAD.MOV.U32 R10, RZ, RZ, R13 ;  /* 0x000000ffff0a7224 */ /* 0x000fe400078e000d */
[----:B------:R-:W-:-:S07]  /*db80*/  IMAD.MOV.U32 R143, RZ, RZ, R142 ;  /* 0x000000ffff8f7224 */ /* 0x000fce00078e008e */
.L_x_22976:
[----:B------:R-:W-:Y:S05]  /*db90*/  BSYNC.RECONVERGENT B1 ;  /* 0x0000000000017941 */ /* 0x000fea0003800200 */
.L_x_22974:
        /* <DEDUP_REMOVED lines=11> */
.L_x_22978:
[----:B------:R-:W-:Y:S01]  /*dc50*/  IMAD.MOV.U32 R11, RZ, RZ, R8 ;  /* 0x000000ffff0b7224 */ /* 0x000fe200078e0008 */
[----:B------:R-:W-:Y:S01]  /*dc60*/  MOV R46, R49 ;  /* 0x00000031002e7202 */ /* 0x000fe20000000f00 */
[----:B------:R-:W-:Y:S02]  /*dc70*/  IMAD.MOV.U32 R13, RZ, RZ, R10 ;  /* 0x000000ffff0d7224 */ /* 0x000fe400078e000a */
[----:B------:R-:W-:-:S07]  /*dc80*/  IMAD.MOV.U32 R142, RZ, RZ, R141 ;  /* 0x000000ffff8e7224 */ /* 0x000fce00078e008d */
.L_x_22979:
[----:B------:R-:W-:Y:S05]  /*dc90*/  BSYNC.RECONVERGENT B1 ;  /* 0x0000000000017941 */ /* 0x000fea0003800200 */
.L_x_22977:
        /* <DEDUP_REMOVED lines=11> */
.L_x_22981:
[----:B------:R-:W-:Y:S01]  /*dd50*/  IMAD.MOV.U32 R8, RZ, RZ, R11 ;  /* 0x000000ffff087224 */ /* 0x000fe200078e000b */
[----:B------:R-:W-:Y:S01]  /*dd60*/  MOV R49, R48 ;  /* 0x0000003000317202 */ /* 0x000fe20000000f00 */
[----:B------:R-:W-:Y:S02]  /*dd70*/  IMAD.MOV.U32 R10, RZ, RZ, R13 ;  /* 0x000000ffff0a7224 */ /* 0x000fe400078e000d */
[----:B------:R-:W-:-:S07]  /*dd80*/  IMAD.MOV.U32 R141, RZ, RZ, R140 ;  /* 0x000000ffff8d7224 */ /* 0x000fce00078e008c */
.L_x_22982:
[----:B------:R-:W-:Y:S05]  /*dd90*/  BSYNC.RECONVERGENT B1 ;  /* 0x0000000000017941 */ /* 0x000fea0003800200 */
.L_x_22980:
        /* <DEDUP_REMOVED lines=11> */
.L_x_22984:
[----:B------:R-:W-:Y:S01]  /*de50*/  IMAD.MOV.U32 R11, RZ, RZ, R8 ;  /* 0x000000ffff0b7224 */ /* 0x000fe200078e0008 */
[----:B------:R-:W-:Y:S01]  /*de60*/  MOV R48, R51 ;  /* 0x0000003300307202 */ /* 0x000fe20000000f00 */
[----:B------:R-:W-:Y:S02]  /*de70*/  IMAD.MOV.U32 R13, RZ, RZ, R10 ;  /* 0x000000ffff0d7224 */ /* 0x000fe400078e000a */
[----:B------:R-:W-:-:S07]  /*de80*/  IMAD.MOV.U32 R140, RZ, RZ, R139 ;  /* 0x000000ffff8c7224 */ /* 0x000fce00078e008b */
.L_x_22985:
[----:B------:R-:W-:Y:S05]  /*de90*/  BSYNC.RECONVERGENT B1 ;  /* 0x0000000000017941 */ /* 0x000fea0003800200 */
.L_x_22983:
        /* <DEDUP_REMOVED lines=11> */
.L_x_22987:
[----:B------:R-:W-:Y:S01]  /*df50*/  IMAD.MOV.U32 R8, RZ, RZ, R11 ;  /* 0x000000ffff087224 */ /* 0x000fe200078e000b */
[----:B------:R-:W-:Y:S01]  /*df60*/  MOV R51, R50 ;  /* 0x0000003200337202 */ /* 0x000fe20000000f00 */
[----:B------:R-:W-:Y:S02]  /*df70*/  IMAD.MOV.U32 R10, RZ, RZ, R13 ;  /* 0x000000ffff0a7224 */ /* 0x000fe400078e000d */
[----:B------:R-:W-:-:S07]  /*df80*/  IMAD.MOV.U32 R139, RZ, RZ, R138 ;  /* 0x000000ffff8b7224 */ /* 0x000fce00078e008a */
.L_x_22988:
[----:B------:R-:W-:Y:S05]  /*df90*/  BSYNC.RECONVERGENT B1 ;  /* 0x0000000000017941 */ /* 0x000fea0003800200 */
.L_x_22986:
        /* <DEDUP_REMOVED lines=11> */
.L_x_22990:
[----:B------:R-:W-:Y:S01]  /*e050*/  IMAD.MOV.U32 R11, RZ, RZ, R8 ;  /* 0x000000ffff0b7224 */ /* 0x000fe200078e0008 */
[----:B------:R-:W-:Y:S01]  /*e060*/  MOV R50, R53 ;  /* 0x0000003500327202 */ /* 0x000fe20000000f00 */
[----:B------:R-:W-:Y:S02]  /*e070*/  IMAD.MOV.U32 R13, RZ, RZ, R10 ;  /* 0x000000ffff0d7224 */ /* 0x000fe400078e000a */
[----:B------:R-:W-:-:S07]  /*e080*/  IMAD.MOV.U32 R138, RZ, RZ, R137 ;  /* 0x000000ffff8a7224 */ /* 0x000fce00078e0089 */
.L_x_22991:
[----:B------:R-:W-:Y:S05]  /*e090*/  BSYNC.RECONVERGENT B1 ;  /* 0x0000000000017941 */ /* 0x000fea0003800200 */
.L_x_22989:
        /* <DEDUP_REMOVED lines=11> */
.L_x_22993:
[----:B------:R-:W-:Y:S01]  /*e150*/  IMAD.MOV.U32 R8, RZ, RZ, R11 ;  /* 0x000000ffff087224 */ /* 0x000fe200078e000b */
[----:B------:R-:W-:Y:S01]  /*e160*/  MOV R53, R52 ;  /* 0x0000003400357202 */ /* 0x000fe20000000f00 */
[----:B------:R-:W-:Y:S02]  /*e170*/  IMAD.MOV.U32 R10, RZ, RZ, R13 ;  /* 0x000000ffff0a7224 */ /* 0x000fe400078e000d */
[----:B------:R-:W-:-:S07]  /*e180*/  IMAD.MOV.U32 R137, RZ, RZ, R136 ;  /* 0x000000ffff897224 */ /* 0x000fce00078e0088 */
.L_x_22994:
[----:B------:R-:W-:Y:S05]  /*e190*/  BSYNC.RECONVERGENT B1 ;  /* 0x0000000000017941 */ /* 0x000fea0003800200 */
.L_x_22992:
        /* <DEDUP_REMOVED lines=11> */
.L_x_22996:
[----:B------:R-:W-:Y:S01]  /*e250*/  IMAD.MOV.U32 R11, RZ, RZ, R8 ;  /* 0x000000ffff0b7224 */ /* 0x000fe200078e0008 */
[----:B------:R-:W-:Y:S01]  /*e260*/  MOV R52, R55 ;  /* 0x0000003700347202 */ /* 0x000fe20000000f00 */
[----:B------:R-:W-:Y:S02]  /*e270*/  IMAD.MOV.U32 R13, RZ, RZ, R10 ;  /* 0x000000ffff0d7224 */ /* 0x000fe400078e000a */
[----:B------:R-:W-:-:S07]  /*e280*/  IMAD.MOV.U32 R136, RZ, RZ, R135 ;  /* 0x000000ffff887224 */ /* 0x000fce00078e0087 */
.L_x_22997:
[----:B------:R-:W-:Y:S05]  /*e290*/  BSYNC.RECONVERGENT B1 ;  /* 0x0000000000017941 */ /* 0x000fea0003800200 */
.L_x_22995:
        /* <DEDUP_REMOVED lines=11> */
.L_x_22999:
[----:B------:R-:W-:Y:S01]  /*e350*/  IMAD.MOV.U32 R8, RZ, RZ, R11 ;  /* 0x000000ffff087224 */ /* 0x000fe200078e000b */
[----:B------:R-:W-:Y:S01]  /*e360*/  MOV R55, R54 ;  /* 0x0000003600377202 */ /* 0x000fe20000000f00 */
[----:B------:R-:W-:Y:S02]  /*e370*/  IMAD.MOV.U32 R10, RZ, RZ, R13 ;  /* 0x000000ffff0a7224 */ /* 0x000fe400078e000d */
[----:B------:R-:W-:-:S07]  /*e380*/  IMAD.MOV.U32 R135, RZ, RZ, R134 ;  /* 0x000000ffff877224 */ /* 0x000fce00078e0086 */
.L_x_23000:
[----:B------:R-:W-:Y:S05]  /*e390*/  BSYNC.RECONVERGENT B1 ;  /* 0x0000000000017941 */ /* 0x000fea0003800200 */
.L_x_22998:
        /* <DEDUP_REMOVED lines=11> */
.L_x_23002:
[----:B------:R-:W-:Y:S01]  /*e450*/  IMAD.MOV.U32 R11, RZ, RZ, R8 ;  /* 0x000000ffff0b7224 */ /* 0x000fe200078e0008 */
[----:B------:R-:W-:Y:S01]  /*e460*/  MOV R54, R57 ;  /* 0x0000003900367202 */ /* 0x000fe20000000f00 */
[----:B------:R-:W-:Y:S02]  /*e470*/  IMAD.MOV.U32 R13, RZ, RZ, R10 ;  /* 0x000000ffff0d7224 */ /* 0x000fe400078e000a */
[----:B------:R-:W-:-:S07]  /*e480*/  IMAD.MOV.U32 R134, RZ, RZ, R133 ;  /* 0x000000ffff867224 */ /* 0x000fce00078e0085 */
.L_x_23003:
[----:B------:R-:W-:Y:S05]  /*e490*/  BSYNC.RECONVERGENT B1 ;  /* 0x0000000000017941 */ /* 0x000fea0003800200 */
.L_x_23001:
        /* <DEDUP_REMOVED lines=11> */
.L_x_23005:
[----:B------:R-:W-:Y:S01]  /*e550*/  IMAD.MOV.U32 R8, RZ, RZ, R11 ;  /* 0x000000ffff087224 */ /* 0x000fe200078e000b */
[----:B------:R-:W-:Y:S01]  /*e560*/  MOV R57, R56 ;  /* 0x0000003800397202 */ /* 0x000fe20000000f00 */
[----:B------:R-:W-:Y:S02]  /*e570*/  IMAD.MOV.U32 R10, RZ, RZ, R13 ;  /* 0x000000ffff0a7224 */ /* 0x000fe400078e000d */
[----:B------:R-:W-:-:S07]  /*e580*/  IMAD.MOV.U32 R133, RZ, RZ, R132 ;  /* 0x000000ffff857224 */ /* 0x000fce00078e0084 */
.L_x_23006:
[----:B------:R-:W-:Y:S05]  /*e590*/  BSYNC.RECONVERGENT B1 ;  /* 0x0000000000017941 */ /* 0x000fea0003800200 */
.L_x_23004:
        /* <DEDUP_REMOVED lines=11> */
.L_x_23008:
[----:B------:R-:W-:Y:S01]  /*e650*/  IMAD.MOV.U32 R11, RZ, RZ, R8 ;  /* 0x000000ffff0b7224 */ /* 0x000fe200078e0008 */
[----:B------:R-:W-:Y:S01]  /*e660*/  MOV R56, R59 ;  /* 0x0000003b00387202 */ /* 0x000fe20000000f00 */
[----:B------:R-:W-:Y:S02]  /*e670*/  IMAD.MOV.U32 R13, RZ, RZ, R10 ;  /* 0x000000ffff0d7224 */ /* 0x000fe400078e000a */
[----:B------:R-:W-:-:S07]  /*e680*/  IMAD.MOV.U32 R132, RZ, RZ, R131 ;  /* 0x000000ffff847224 */ /* 0x000fce00078e0083 */
.L_x_23009:
[----:B------:R-:W-:Y:S05]  /*e690*/  BSYNC.RECONVERGENT B1 ;  /* 0x0000000000017941 */ /* 0x000fea0003800200 */
.L_x_23007:
        /* <DEDUP_REMOVED lines=11> */
.L_x_23011:
[----:B------:R-:W-:Y:S01]  /*e750*/  IMAD.MOV.U32 R8, RZ, RZ, R11 ;  /* 0x000000ffff087224 */ /* 0x000fe200078e000b */
[----:B------:R-:W-:Y:S01]  /*e760*/  MOV R59, R58 ;  /* 0x0000003a003b7202 */ /* 0x000fe20000000f00 */
[----:B------:R-:W-:Y:S02]  /*e770*/  IMAD.MOV.U32 R10, RZ, RZ, R13 ;  /* 0x000000ffff0a7224 */ /* 0x000fe400078e000d */
[----:B------:R-:W-:-:S07]  /*e780*/  IMAD.MOV.U32 R131, RZ, RZ, R130 ;  /* 0x000000ffff837224 */ /* 0x000fce00078e0082 */
.L_x_23012:
[----:B------:R-:W-:Y:S05]  /*e790*/  BSYNC.RECONVERGENT B1 ;  /* 0x0000000000017941 */ /* 0x000fea0003800200 */
.L_x_23010:
        /* <DEDUP_REMOVED lines=11> */
.L_x_23014:
[----:B------:R-:W-:Y:S01]  /*e850*/  IMAD.MOV.U32 R11, RZ, RZ, R8 ;  /* 0x000000ffff0b7224 */ /* 0x000fe200078e0008 */
[----:B------:R-:W-:Y:S01]  /*e860*/  MOV R58, R61 ;  /* 0x0000003d003a7202 */ /* 0x000fe20000000f00 */
[----:B------:R-:W-:Y:S02]  /*e870*/  IMAD.MOV.U32 R13, RZ, RZ, R10 ;  /* 0x000000ffff0d7224 */ /* 0x000fe400078e000a */
[----:B------:R-:W-:-:S07]  /*e880*/  IMAD.MOV.U32 R130, RZ, RZ, R129 ;  /* 0x000000ffff827224 */ /* 0x000fce00078e0081 */
.L_x_23015:
[----:B------:R-:W-:Y:S05]  /*e890*/  BSYNC.RECONVERGENT B1 ;  /* 0x0000000000017941 */ /* 0x000fea0003800200 */
.L_x_23013:
        /* <DEDUP_REMOVED lines=11> */
.L_x_23017:
[----:B------:R-:W-:Y:S01]  /*e950*/  IMAD.MOV.U32 R8, RZ, RZ, R11 ;  /* 0x000000ffff087224 */ /* 0x000fe200078e000b */
[----:B------:R-:W-:Y:S01]  /*e960*/  MOV R61, R60 ;  /* 0x0000003c003d7202 */ /* 0x000fe20000000f00 */
[----:B------:R-:W-:Y:S02]  /*e970*/  IMAD.MOV.U32 R10, RZ, RZ, R13 ;  /* 0x000000ffff0a7224 */ /* 0x000fe400078e000d */
[----:B------:R-:W-:-:S07]  /*e980*/  IMAD.MOV.U32 R129, RZ, RZ, R128 ;  /* 0x000000ffff817224 */ /* 0x000fce00078e0080 */
.L_x_23018:
[----:B------:R-:W-:Y:S05]  /*e990*/  BSYNC.RECONVERGENT B1 ;  /* 0x0000000000017941 */ /* 0x000fea0003800200 */
.L_x_23016:
        /* <DEDUP_REMOVED lines=11> */
.L_x_23020:
[----:B------:R-:W-:Y:S01]  /*ea50*/  IMAD.MOV.U32 R11, RZ, RZ, R8 ;  /* 0x000000ffff0b7224 */ /* 0x000fe200078e0008 */
[----:B------:R-:W-:Y:S01]  /*ea60*/  MOV R60, R63 ;  /* 0x0000003f003c7202 */ /* 0x000fe20000000f00 */
[----:B------:R-:W-:Y:S02]  /*ea70*/  IMAD.MOV.U32 R13, RZ, RZ, R10 ;  /* 0x000000ffff0d7224 */ /* 0x000fe400078e000a */
[----:B------:R-:W-:-:S07]  /*ea80*/  IMAD.MOV.U32 R128, RZ, RZ, R127 ;  /* 0x000000ffff807224 */ /* 0x000fce00078e007f */
.L_x_23021:
[----:B------:R-:W-:Y:S05]  /*ea90*/  BSYNC.RECONVERGENT B1 ;  /* 0x0000000000017941 */ /* 0x000fea0003800200 */
.L_x_23019:
        /* <DEDUP_REMOVED lines=11> */
.L_x_23023:
[----:B------:R-:W-:Y:S01]  /*eb50*/  IMAD.MOV.U32 R8, RZ, RZ, R11 ;  /* 0x000000ffff087224 */ /* 0x000fe200078e000b */
[----:B------:R-:W-:Y:S01]  /*eb60*/  MOV R63, R62 ;  /* 0x0000003e003f7202 */ /* 0x000fe20000000f00 */
[----:B------:R-:W-:Y:S02]  /*eb70*/  IMAD.MOV.U32 R10, RZ, RZ, R13 ;  /* 0x000000ffff0a7224 */ /* 0x000fe400078e000d */
[----:B------:R-:W-:-:S07]  /*eb80*/  IMAD.MOV.U32 R127, RZ, RZ, R126 ;  /* 0x000000ffff7f7224 */ /* 0x000fce00078e007e */
.L_x_23024:
[----:B------:R-:W-:Y:S05]  /*eb90*/  BSYNC.RECONVERGENT B1 ;  /* 0x0000000000017941 */ /* 0x000fea0003800200 */
.L_x_23022:
        /* <DEDUP_REMOVED lines=11> */
.L_x_23026:
[----:B------:R-:W-:Y:S01]  /*ec50*/  IMAD.MOV.U32 R11, RZ, RZ, R8 ;  /* 0x000000ffff0b7224 */ /* 0x000fe200078e0008 */
[----:B------:R-:W-:Y:S01]  /*ec60*/  MOV R62, R65 ;  /* 0x00000041003e7202 */ /* 0x000fe20000000f00 */
[----:B------:R-:W-:Y:S02]  /*ec70*/  IMAD.MOV.U32 R13, RZ, RZ, R10 ;  /* 0x000000ffff0d7224 */ /* 0x000fe400078e000a */
[----:B------:R-:W-:-:S07]  /*ec80*/  IMAD.MOV.U32 R126, RZ, RZ, R125 ;  /* 0x000000ffff7e7224 */ /* 0x000fce00078e007d */
.L_x_23027:
[----:B------:R-:W-:Y:S05]  /*ec90*/  BSYNC.RECONVERGENT B1 ;  /* 0x0000000000017941 */ /* 0x000fea0003800200 */
.L_x_23025:
        /* <DEDUP_REMOVED lines=11> */
.L_x_23029:
[----:B------:R-:W-:Y:S01]  /*ed50*/  IMAD.MOV.U32 R8, RZ, RZ, R11 ;  /* 0x000000ffff087224 */ /* 0x000fe200078e000b */
[----:B------:R-:W-:Y:S01]  /*ed60*/  MOV R65, R64 ;  /* 0x0000004000417202 */ /* 0x000fe20000000f00 */
[----:B------:R-:W-:Y:S02]  /*ed70*/  IMAD.MOV.U32 R10, RZ, RZ, R13 ;  /* 0x000000ffff0a7224 */ /* 0x000fe400078e000d */
[----:B------:R-:W-:-:S07]  /*ed80*/  IMAD.MOV.U32 R125, RZ, RZ, R124 ;  /* 0x000000ffff7d7224 */ /* 0x000fce00078e007c */
.L_x_23030:
[----:B------:R-:W-:Y:S05]  /*ed90*/  BSYNC.RECONVERGENT B1 ;  /* 0x0000000000017941 */ /* 0x000fea0003800200 */
.L_x_23028:
        /* <DEDUP_REMOVED lines=11> */
.L_x_23032:
[----:B------:R-:W-:Y:S01]  /*ee50*/  IMAD.MOV.U32 R11, RZ, RZ, R8 ;  /* 0x000000ffff0b7224 */ /* 0x000fe200078e0008 */
[----:B------:R-:W-:Y:S01]  /*ee60*/  MOV R64, R67 ;  /* 0x0000004300407202 */ /* 0x000fe20000000f00 */
[----:B------:R-:W-:Y:S02]  /*ee70*/  IMAD.MOV.U32 R13, RZ, RZ, R10 ;  /* 0x000000ffff0d7224 */ /* 0x000fe400078e000a */
[----:B------:R-:W-:-:S07]  /*ee80*/  IMAD.MOV.U32 R124, RZ, RZ, R123 ;  /* 0x000000ffff7c7224 */ /* 0x000fce00078e007b */
.L_x_23033:
[----:B------:R-:W-:Y:S05]  /*ee90*/  BSYNC.RECONVERGENT B1 ;  /* 0x0000000000017941 */ /* 0x000fea0003800200 */
.L_x_23031:
        /* <DEDUP_REMOVED lines=11> */
.L_x_23035:
[----:B------:R-:W-:Y:S01]  /*ef50*/  IMAD.MOV.U32 R8, RZ, RZ, R11 ;  /* 0x000000ffff087224 */ /* 0x000fe200078e000b */
[----:B------:R-:W-:Y:S01]  /*ef60*/  MOV R67, R66 ;  /* 0x0000004200437202 */ /* 0x000fe20000000f00 */
[----:B------:R-:W-:Y:S02]  /*ef70*/  IMAD.MOV.U32 R10, RZ, RZ, R13 ;  /* 0x000000ffff0a7224 */ /* 0x000fe400078e000d */
[----:B------:R-:W-:-:S07]  /*ef80*/  IMAD.MOV.U32 R123, RZ, RZ, R122 ;  /* 0x000000ffff7b7224 */ /* 0x000fce00078e007a */
.L_x_23036:
[----:B------:R-:W-:Y:S05]  /*ef90*/  BSYNC.RECONVERGENT B1 ;  /* 0x0000000000017941 */ /* 0x000fea0003800200 */
.L_x_23034:
        /* <DEDUP_REMOVED lines=11> */
.L_x_23038:
[----:B------:R-:W-:Y:S01]  /*f050*/  IMAD.MOV.U32 R11, RZ, RZ, R8 ;  /* 0x000000ffff0b7224 */ /* 0x000fe200078e0008 */
[----:B------:R-:W-:Y:S01]  /*f060*/  MOV R66, R69 ;  /* 0x0000004500427202 */ /* 0x000fe20000000f00 */
[----:B------:R-:W-:Y:S02]  /*f070*/  IMAD.MOV.U32 R13, RZ, RZ, R10 ;  /* 0x000000ffff0d7224 */ /* 0x000fe400078e000a */
[----:B------:R-:W-:-:S07]  /*f080*/  IMAD.MOV.U32 R122, RZ, RZ, R121 ;  /* 0x000000ffff7a7224 */ /* 0x000fce00078e0079 */
.L_x_23039:
[----:B------:R-:W-:Y:S05]  /*f090*/  BSYNC.RECONVERGENT B1 ;  /* 0x0000000000017941 */ /* 0x000fea0003800200 */
.L_x_23037:
        /* <DEDUP_REMOVED lines=11> */
.L_x_23041:
[----:B------:R-:W-:Y:S01]  /*f150*/  IMAD.MOV.U32 R8, RZ, RZ, R11 ;  /* 0x000000ffff087224 */ /* 0x000fe200078e000b */
[----:B------:R-:W-:Y:S01]  /*f160*/  MOV R69, R68 ;  /* 0x0000004400457202 */ /* 0x000fe20000000f00 */
[----:B------:R-:W-:Y:S02]  /*f170*/  IMAD.MOV.U32 R10, RZ, RZ, R13 ;  /* 0x000000ffff0a7224 */ /* 0x000fe400078e000d */
[----:B------:R-:W-:-:S07]  /*f180*/  IMAD.MOV.U32 R121, RZ, RZ, R120 ;  /* 0x000000ffff797224 */ /* 0x000fce00078e0078 */
.L_x_23042:
[----:B------:R-:W-:Y:S05]  /*f190*/  BSYNC.RECONVERGENT B1 ;  /* 0x0000000000017941 */ /* 0x000fea0003800200 */
.L_x_23040:
        /* <DEDUP_REMOVED lines=11> */
.L_x_23044:
[----:B------:R-:W-:Y:S01]  /*f250*/  IMAD.MOV.U32 R11, RZ, RZ, R8 ;  /* 0x000000ffff0b7224 */ /* 0x000fe200078e0008 */
[----:B------:R-:W-:Y:S01]  /*f260*/  MOV R68, R71 ;  /* 0x0000004700447202 */ /* 0x000fe20000000f00 */
[----:B------:R-:W-:Y:S02]  /*f270*/  IMAD.MOV.U32 R13, RZ, RZ, R10 ;  /* 0x000000ffff0d7224 */ /* 0x000fe400078e000a */
[----:B------:R-:W-:-:S07]  /*f280*/  IMAD.MOV.U32 R120, RZ, RZ, R119 ;  /* 0x000000ffff787224 */ /* 0x000fce00078e0077 */
.L_x_23045:
[----:B------:R-:W-:Y:S05]  /*f290*/  BSYNC.RECONVERGENT B1 ;  /* 0x0000000000017941 */ /* 0x000fea0003800200 */
.L_x_23043:
        /* <DEDUP_REMOVED lines=11> */
.L_x_23047:
[----:B------:R-:W-:Y:S01]  /*f350*/  IMAD.MOV.U32 R8, RZ, RZ, R11 ;  /* 0x000000ffff087224 */ /* 0x000fe200078e000b */
[----:B------:R-:W-:Y:S01]  /*f360*/  MOV R71, R70 ;  /* 0x0000004600477202 */ /* 0x000fe20000000f00 */
[----:B------:R-:W-:Y:S02]  /*f370*/  IMAD.MOV.U32 R10, RZ, RZ, R13 ;  /* 0x000000ffff0a7224 */ /* 0x000fe400078e000d */
[----:B------:R-:W-:-:S07]  /*f380*/  IMAD.MOV.U32 R119, RZ, RZ, R118 ;  /* 0x000000ffff777224 */ /* 0x000fce00078e0076 */
.L_x_23048:
[----:B------:R-:W-:Y:S05]  /*f390*/  BSYNC.RECONVERGENT B1 ;  /* 0x0000000000017941 */ /* 0x000fea0003800200 */
.L_x_23046:
        /* <DEDUP_REMOVED lines=11> */
.L_x_23050:
[----:B------:R-:W-:Y:S01]  /*f450*/  IMAD.MOV.U32 R11, RZ, RZ, R8 ;  /* 0x000000ffff0b7224 */ /* 0x000fe200078e0008 */
[----:B------:R-:W-:Y:S01]  /*f460*/  MOV R70, R73 ;  /* 0x0000004900467202 */ /* 0x000fe20000000f00 */
[----:B------:R-:W-:Y:S02]  /*f470*/  IMAD.MOV.U32 R13, RZ, RZ, R10 ;  /* 0x000000ffff0d7224 */ /* 0x000fe400078e000a */
[----:B------:R-:W-:-:S07]  /*f480*/  IMAD.MOV.U32 R118, RZ, RZ, R117 ;  /* 0x000000ffff767224 */ /* 0x000fce00078e0075 */
.L_x_23051:
[----:B------:R-:W-:Y:S05]  /*f490*/  BSYNC.RECONVERGENT B1 ;  /* 0x0000000000017941 */ /* 0x000fea0003800200 */
.L_x_23049:
        /* <DEDUP_REMOVED lines=11> */
.L_x_23053:
[----:B------:R-:W-:Y:S01]  /*f550*/  IMAD.MOV.U32 R8, RZ, RZ, R11 ;  /* 0x000000ffff087224 */ /* 0x000fe200078e000b */
[----:B------:R-:W-:Y:S01]  /*f560*/  MOV R73, R72 ;  /* 0x0000004800497202 */ /* 0x000fe20000000f00 */
[----:B------:R-:W-:Y:S02]  /*f570*/  IMAD.MOV.U32 R10, RZ, RZ, R13 ;  /* 0x000000ffff0a7224 */ /* 0x000fe400078e000d */
[----:B------:R-:W-:-:S07]  /*f580*/  IMAD.MOV.U32 R117, RZ, RZ, R116 ;  /* 0x000000ffff757224 */ /* 0x000fce00078e0074 */
.L_x_23054:
[----:B------:R-:W-:Y:S05]  /*f590*/  BSYNC.RECONVERGENT B1 ;  /* 0x0000000000017941 */ /* 0x000fea0003800200 */
.L_x_23052:
        /* <DEDUP_REMOVED lines=11> */
.L_x_23056:
[----:B------:R-:W-:Y:S01]  /*f650*/  IMAD.MOV.U32 R11, RZ, RZ, R8 ;  /* 0x000000ffff0b7224 */ /* 0x000fe200078e0008 */
[----:B------:R-:W-:Y:S01]  /*f660*/  MOV R72, R75 ;  /* 0x0000004b00487202 */ /* 0x000fe20000000f00 */
[----:B------:R-:W-:Y:S02]  /*f670*/  IMAD.MOV.U32 R13, RZ, RZ, R10 ;  /* 0x000000ffff0d7224 */ /* 0x000fe400078e000a */
[----:B------:R-:W-:-:S07]  /*f680*/  IMAD.MOV.U32 R116, RZ, RZ, R115 ;  /* 0x000000ffff747224 */ /* 0x000fce00078e0073 */
.L_x_23057:
[----:B------:R-:W-:Y:S05]  /*f690*/  BSYNC.RECONVERGENT B1 ;  /* 0x0000000000017941 */ /* 0x000fea0003800200 */
.L_x_23055:
        /* <DEDUP_REMOVED lines=11> */
.L_x_23059:
[----:B------:R-:W-:Y:S01]  /*f750*/  IMAD.MOV.U32 R8, RZ, RZ, R11 ;  /* 0x000000ffff087224 */ /* 0x000fe200078e000b */
[----:B------:R-:W-:Y:S01]  /*f760*/  MOV R75, R74 ;  /* 0x0000004a004b7202 */ /* 0x000fe20000000f00 */
[----:B------:R-:W-:Y:S02]  /*f770*/  IMAD.MOV.U32 R10, RZ, RZ, R13 ;  /* 0x000000ffff0a7224 */ /* 0x000fe400078e000d */
[----:B------:R-:W-:-:S07]  /*f780*/  IMAD.MOV.U32 R115, RZ, RZ, R114 ;  /* 0x000000ffff737224 */ /* 0x000fce00078e0072 */
.L_x_23060:
[----:B------:R-:W-:Y:S05]  /*f790*/  BSYNC.RECONVERGENT B1 ;  /* 0x0000000000017941 */ /* 0x000fea0003800200 */
.L_x_23058:
        /* <DEDUP_REMOVED lines=11> */
.L_x_23062:
[----:B------:R-:W-:Y:S01]  /*f850*/  IMAD.MOV.U32 R11, RZ, RZ, R8 ;  /* 0x000000ffff0b7224 */ /* 0x000fe200078e0008 */
[----:B------:R-:W-:Y:S01]  /*f860*/  MOV R74, R77 ;  /* 0x0000004d004a7202 */ /* 0x000fe20000000f00 */
[----:B------:R-:W-:Y:S02]  /*f870*/  IMAD.MOV.U32 R13, RZ, RZ, R10 ;  /* 0x000000ffff0d7224 */ /* 0x000fe400078e000a */
[----:B------:R-:W-:-:S07]  /*f880*/  IMAD.MOV.U32 R114, RZ, RZ, R113 ;  /* 0x000000ffff727224 */ /* 0x000fce00078e0071 */
.L_x_23063:
[----:B------:R-:W-:Y:S05]  /*f890*/  BSYNC.RECONVERGENT B1 ;  /* 0x0000000000017941 */ /* 0x000fea0003800200 */
.L_x_23061:
        /* <DEDUP_REMOVED lines=11> */
.L_x_23065:
[----:B------:R-:W-:Y:S01]  /*f950*/  IMAD.MOV.U32 R8, RZ, RZ, R11 ;  /* 0x000000ffff087224 */ /* 0x000fe200078e000b */
[----:B------:R-:W-:Y:S01]  /*f960*/  MOV R77, R76 ;  /* 0x0000004c004d7202 */ /* 0x000fe20000000f00 */
[----:B------:R-:W-:Y:S02]  /*f970*/  IMAD.MOV.U32 R10, RZ, RZ, R13 ;  /* 0x000000ffff0a7224 */ /* 0x000fe400078e000d */
[----:B------:R-:W-:-:S07]  /*f980*/  IMAD.MOV.U32 R113, RZ, RZ, R112 ;  /* 0x000000ffff717224 */ /* 0x000fce00078e0070 */
.L_x_23066:
[----:B------:R-:W-:Y:S05]  /*f990*/  BSYNC.RECONVERGENT B1 ;  /* 0x0000000000017941 */ /* 0x000fea0003800200 */
.L_x_23064:
        /* <DEDUP_REMOVED lines=11> */
.L_x_23068:
[----:B------:R-:W-:Y:S01]  /*fa50*/  IMAD.MOV.U32 R11, RZ, RZ, R8 ;  /* 0x000000ffff0b7224 */ /* 0x000fe200078e0008 */
[----:B------:R-:W-:Y:S01]  /*fa60*/  MOV R76, R79 ;  /* 0x0000004f004c7202 */ /* 0x000fe20000000f00 */
[----:B------:R-:W-:Y:S02]  /*fa70*/  IMAD.MOV.U32 R13, RZ, RZ, R10 ;  /* 0x000000ffff0d7224 */ /* 0x000fe400078e000a */
[----:B------:R-:W-:-:S07]  /*fa80*/  IMAD.MOV.U32 R112, RZ, RZ, R111 ;  /* 0x000000ffff707224 */ /* 0x000fce00078e006f */
.L_x_23069:
[----:B------:R-:W-:Y:S05]  /*fa90*/  BSYNC.RECONVERGENT B1 ;  /* 0x0000000000017941 */ /* 0x000fea0003800200 */
.L_x_23067:
        /* <DEDUP_REMOVED lines=11> */
.L_x_23071:
[----:B------:R-:W-:Y:S01]  /*fb50*/  IMAD.MOV.U32 R8, RZ, RZ, R11 ;  /* 0x000000ffff087224 */ /* 0x000fe200078e000b */
[----:B------:R-:W-:Y:S01]  /*fb60*/  MOV R79, R78 ;  /* 0x0000004e004f7202 */ /* 0x000fe20000000f00 */
[----:B------:R-:W-:Y:S02]  /*fb70*/  IMAD.MOV.U32 R10, RZ, RZ, R13 ;  /* 0x000000ffff0a7224 */ /* 0x000fe400078e000d */
[----:B------:R-:W-:-:S07]  /*fb80*/  IMAD.MOV.U32 R111, RZ, RZ, R110 ;  /* 0x000000ffff6f7224 */ /* 0x000fce00078e006e */
.L_x_23072:
[----:B------:R-:W-:Y:S05]  /*fb90*/  BSYNC.RECONVERGENT B1 ;  /* 0x0000000000017941 */ /* 0x000fea0003800200 */
.L_x_23070:
        /* <DEDUP_REMOVED lines=11> */
.L_x_23074:
[----:B------:R-:W-:Y:S01]  /*fc50*/  IMAD.MOV.U32 R11, RZ, RZ, R8 ;  /* 0x000000ffff0b7224 */ /* 0x000fe200078e0008 */
[----:B------:R-:W-:Y:S01]  /*fc60*/  MOV R78, R81 ;  /* 0x00000051004e7202 */ /* 0x000fe20000000f00 */
[----:B------:R-:W-:Y:S02]  /*fc70*/  IMAD.MOV.U32 R13, RZ, RZ, R10 ;  /* 0x000000ffff0d7224 */ /* 0x000fe400078e000a */
[----:B------:R-:W-:-:S07]  /*fc80*/  IMAD.MOV.U32 R110, RZ, RZ, R109 ;  /* 0x000000ffff6e7224 */ /* 0x000fce00078e006d */
.L_x_23075:
[----:B------:R-:W-:Y:S05]  /*fc90*/  BSYNC.RECONVERGENT B1 ;  /* 0x0000000000017941 */ /* 0x000fea0003800200 */
.L_x_23073:
        /* <DEDUP_REMOVED lines=11> */
.L_x_23077:
[----:B------:R-:W-:Y:S01]  /*fd50*/  IMAD.MOV.U32 R8, RZ, RZ, R11 ;  /* 0x000000ffff087224 */ /* 0x000fe200078e000b */
[----:B------:R-:W-:Y:S01]  /*fd60*/  MOV R81, R80 ;  /* 0x0000005000517202 */ /* 0x000fe20000000f00 */
[----:B------:R-:W-:Y:S02]  /*fd70*/  IMAD.MOV.U32 R10, RZ, RZ, R13 ;  /* 0x000000ffff0a7224 */ /* 0x000fe400078e000d */
[----:B------:R-:W-:-:S07]  /*fd80*/  IMAD.MOV.U32 R109, RZ, RZ, R108 ;  /* 0x000000ffff6d7224 */ /* 0x000fce00078e006c */
.L_x_23078:
[----:B------:R-:W-:Y:S05]  /*fd90*/  BSYNC.RECONVERGENT B1 ;  /* 0x0000000000017941 */ /* 0x000fea0003800200 */
.L_x_23076:
        /* <DEDUP_REMOVED lines=11> */
.L_x_23080:
[----:B------:R-:W-:Y:S01]  /*fe50*/  IMAD.MOV.U32 R11, RZ, RZ, R8 ;  /* 0x000000ffff0b7224 */ /* 0x000fe200078e0008 */
[----:B------:R-:W-:Y:S01]  /*fe60*/  MOV R80, R83 ;  /* 0x0000005300507202 */ /* 0x000fe20000000f00 */
[----:B------:R-:W-:Y:S02]  /*fe70*/  IMAD.MOV.U32 R13, RZ, RZ, R10 ;  /* 0x000000ffff0d7224 */ /* 0x000fe400078e000a */
[----:B------:R-:W-:-:S07]  /*fe80*/  IMAD.MOV.U32 R108, RZ, RZ, R107 ;  /* 0x000000ffff6c7224 */ /* 0x000fce00078e006b */
.L_x_23081:
[----:B------:R-:W-:Y:S05]  /*fe90*/  BSYNC.RECONVERGENT B1 ;  /* 0x0000000000017941 */ /* 0x000fea0003800200 */
.L_x_23079:
        /* <DEDUP_REMOVED lines=11> */
.L_x_23083:
[----:B------:R-:W-:Y:S01]  /*ff50*/  IMAD.MOV.U32 R8, RZ, RZ, R11 ;  /* 0x000000ffff087224 */ /* 0x000fe200078e000b */
[----:B------:R-:W-:Y:S01]  /*ff60*/  MOV R83, R82 ;  /* 0x0000005200537202 */ /* 0x000fe20000000f00 */
[----:B------:R-:W-:Y:S02]  /*ff70*/  IMAD.MOV.U32 R10, RZ, RZ, R13 ;  /* 0x000000ffff0a7224 */ /* 0x000fe400078e000d */
[----:B------:R-:W-:-:S07]  /*ff80*/  IMAD.MOV.U32 R107, RZ, RZ, R106 ;  /* 0x000000ffff6b7224 */ /* 0x000fce00078e006a */
.L_x_23084:
[----:B------:R-:W-:Y:S05]  /*ff90*/  BSYNC.RECONVERGENT B1 ;  /* 0x0000000000017941 */ /* 0x000fea0003800200 */
.L_x_23082:
        /* <DEDUP_REMOVED lines=11> */
.L_x_23086:
[----:B------:R-:W-:Y:S01]  /*10050*/  IMAD.MOV.U32 R11, RZ, RZ, R8 ;  /* 0x000000ffff0b7224 */ /* 0x000fe200078e0008 */
[----:B------:R-:W-:Y:S01]  /*10060*/  MOV R82, R85 ;  /* 0x0000005500527202 */ /* 0x000fe20000000f00 */
[----:B------:R-:W-:Y:S02]  /*10070*/  IMAD.MOV.U32 R13, RZ, RZ, R10 ;  /* 0x000000ffff0d7224 */ /* 0x000fe400078e000a */
[----:B------:R-:W-:-:S07]  /*10080*/  IMAD.MOV.U32 R106, RZ, RZ, R105 ;  /* 0x000000ffff6a7224 */ /* 0x000fce00078e0069 */
.L_x_23087:
[----:B------:R-:W-:Y:S05]  /*10090*/  BSYNC.RECONVERGENT B1 ;  /* 0x0000000000017941 */ /* 0x000fea0003800200 */
.L_x_23085:
        /* <DEDUP_REMOVED lines=11> */
.L_x_23089:
[----:B------:R-:W-:Y:S01]  /*10150*/  IMAD.MOV.U32 R8, RZ, RZ, R11 ;  /* 0x000000ffff087224 */ /* 0x000fe200078e000b */
[----:B------:R-:W-:Y:S01]  /*10160*/  MOV R85, R84 ;  /* 0x0000005400557202 */ /* 0x000fe20000000f00 */
[----:B------:R-:W-:Y:S02]  /*10170*/  IMAD.MOV.U32 R10, RZ, RZ, R13 ;  /* 0x000000ffff0a7224 */ /* 0x000fe400078e000d */
[----:B------:R-:W-:-:S07]  /*10180*/  IMAD.MOV.U32 R105, RZ, RZ, R104 ;  /* 0x000000ffff697224 */ /* 0x000fce00078e0068 */
.L_x_23090:
[----:B------:R-:W-:Y:S05]  /*10190*/  BSYNC.RECONVERGENT B1 ;  /* 0x0000000000017941 */ /* 0x000fea0003800200 */
.L_x_23088:
        /* <DEDUP_REMOVED lines=11> */
.L_x_23092:
[----:B------:R-:W-:Y:S01]  /*10250*/  IMAD.MOV.U32 R11, RZ, RZ, R8 ;  /* 0x000000ffff0b7224 */ /* 0x000fe200078e0008 */
[----:B------:R-:W-:Y:S01]  /*10260*/  MOV R84, R87 ;  /* 0x0000005700547202 */ /* 0x000fe20000000f00 */
[----:B------:R-:W-:Y:S02]  /*10270*/  IMAD.MOV.U32 R13, RZ, RZ, R10 ;  /* 0x000000ffff0d7224 */ /* 0x000fe400078e000a */
[----:B------:R-:W-:-:S07]  /*10280*/  IMAD.MOV.U32 R104, RZ, RZ, R103 ;  /* 0x000000ffff687224 */ /* 0x000fce00078e0067 */
.L_x_23093:
[----:B------:R-:W-:Y:S05]  /*10290*/  BSYNC.RECONVERGENT B1 ;  /* 0x0000000000017941 */ /* 0x000fea0003800200 */
.L_x_23091:
        /* <DEDUP_REMOVED lines=11> */
.L_x_23095:
[----:B------:R-:W-:Y:S01]  /*10350*/  IMAD.MOV.U32 R8, RZ, RZ, R11 ;  /* 0x000000ffff087224 */ /* 0x000fe200078e000b */
[----:B------:R-:W-:Y:S01]  /*10360*/  MOV R87, R86 ;  /* 0x0000005600577202 */ /* 0x000fe20000000f00 */
[----:B------:R-:W-:Y:S02]  /*10370*/  IMAD.MOV.U32 R10, RZ, RZ, R13 ;  /* 0x000000ffff0a7224 */ /* 0x000fe400078e000d */
[----:B------:R-:W-:-:S07]  /*10380*/  IMAD.MOV.U32 R103, RZ, RZ, R102 ;  /* 0x000000ffff677224 */ /* 0x000fce00078e0066 */
.L_x_23096:
[----:B------:R-:W-:Y:S05]  /*10390*/  BSYNC.RECONVERGENT B1 ;  /* 0x0000000000017941 */ /* 0x000fea0003800200 */
.L_x_23094:
        /* <DEDUP_REMOVED lines=11> */
.L_x_23098:
[----:B------:R-:W-:Y:S01]  /*10450*/  IMAD.MOV.U32 R11, RZ, RZ, R8 ;  /* 0x000000ffff0b7224 */ /* 0x000fe200078e0008 */
[----:B------:R-:W-:Y:S01]  /*10460*/  MOV R86, R89 ;  /* 0x0000005900567202 */ /* 0x000fe20000000f00 */
[----:B------:R-:W-:Y:S02]  /*10470*/  IMAD.MOV.U32 R13, RZ, RZ, R10 ;  /* 0x000000ffff0d7224 */ /* 0x000fe400078e000a */
[----:B------:R-:W-:-:S07]  /*10480*/  IMAD.MOV.U32 R102, RZ, RZ, R101 ;  /* 0x000000ffff667224 */ /* 0x000fce00078e0065 */
.L_x_23099:
[----:B------:R-:W-:Y:S05]  /*10490*/  BSYNC.RECONVERGENT B1 ;  /* 0x0000000000017941 */ /* 0x000fea0003800200 */
.L_x_23097:
        /* <DEDUP_REMOVED lines=11> */
.L_x_23101:
[----:B------:R-:W-:Y:S01]  /*10550*/  IMAD.MOV.U32 R8, RZ, RZ, R11 ;  /* 0x000000ffff087224 */ /* 0x000fe200078e000b */
[----:B------:R-:W-:Y:S01]  /*10560*/  MOV R89, R88 ;  /* 0x0000005800597202 */ /* 0x000fe20000000f00 */
[----:B------:R-:W-:Y:S02]  /*10570*/  IMAD.MOV.U32 R10, RZ, RZ, R13 ;  /* 0x000000ffff0a7224 */ /* 0x000fe400078e000d */
[----:B------:R-:W-:-:S07]  /*10580*/  IMAD.MOV.U32 R101, RZ, RZ, R100 ;  /* 0x000000ffff657224 */ /* 0x000fce00078e0064 */
.L_x_23102:
[----:B------:R-:W-:Y:S05]  /*10590*/  BSYNC.RECONVERGENT B1 ;  /* 0x0000000000017941 */ /* 0x000fea0003800200 */
.L_x_23100:
        /* <DEDUP_REMOVED lines=11> */
.L_x_23104:
[----:B------:R-:W-:Y:S01]  /*10650*/  IMAD.MOV.U32 R11, RZ, RZ, R8 ;  /* 0x000000ffff0b7224 */ /* 0x000fe200078e0008 */
[----:B------:R-:W-:Y:S01]  /*10660*/  MOV R88, R91 ;  /* 0x0000005b00587202 */ /* 0x000fe20000000f00 */
[----:B------:R-:W-:Y:S02]  /*10670*/  IMAD.MOV.U32 R13, RZ, RZ, R10 ;  /* 0x000000ffff0d7224 */ /* 0x000fe400078e000a */
[----:B------:R-:W-:-:S07]  /*10680*/  IMAD.MOV.U32 R100, RZ, RZ, R99 ;  /* 0x000000ffff647224 */ /* 0x000fce00078e0063 */
.L_x_23105:
[----:B------:R-:W-:Y:S05]  /*10690*/  BSYNC.RECONVERGENT B1 ;  /* 0x0000000000017941 */ /* 0x000fea0003800200 */
.L_x_23103:
        /* <DEDUP_REMOVED lines=11> */
.L_x_23107:
[----:B------:R-:W-:Y:S01]  /*10750*/  IMAD.MOV.U32 R8, RZ, RZ, R11 ;  /* 0x000000ffff087224 */ /* 0x000fe200078e000b */
[----:B------:R-:W-:Y:S01]  /*10760*/  MOV R91, R90 ;  /* 0x0000005a005b7202 */ /* 0x000fe20000000f00 */
[----:B------:R-:W-:Y:S02]  /*10770*/  IMAD.MOV.U32 R10, RZ, RZ, R13 ;  /* 0x000000ffff0a7224 */ /* 0x000fe400078e000d */
[----:B------:R-:W-:-:S07]  /*10780*/  IMAD.MOV.U32 R99, RZ, RZ, R98 ;  /* 0x000000ffff637224 */ /* 0x000fce00078e0062 */
.L_x_23108:
[----:B------:R-:W-:Y:S05]  /*10790*/  BSYNC.RECONVERGENT B1 ;  /* 0x0000000000017941 */ /* 0x000fea0003800200 */
.L_x_23106:
        /* <DEDUP_REMOVED lines=11> */
.L_x_23110:
[----:B------:R-:W-:Y:S01]  /*10850*/  IMAD.MOV.U32 R11, RZ, RZ, R8 ;  /* 0x000000ffff0b7224 */ /* 0x000fe200078e0008 */
[----:B------:R-:W-:Y:S01]  /*10860*/  MOV R12, R10 ;  /* 0x0000000a000c7202 */ /* 0x000fe20000000f00 */
[----:B------:R-:W-:Y:S02]  /*10870*/  IMAD.MOV.U32 R90, RZ, RZ, R95 ;  /* 0x000000ffff5a7224 */ /* 0x000fe400078e005f */
[----:B------:R-:W-:-:S07]  /*10880*/  IMAD.MOV.U32 R98, RZ, RZ, R97 ;  /* 0x000000ffff627224 */ /* 0x000fce00078e0061 */
.L_x_23111:
[----:B------:R-:W-:Y:S05]  /*10890*/  BSYNC.RECONVERGENT B1 ;  /* 0x0000000000017941 */ /* 0x000fea0003800200 */
.L_x_23109:
        /* <DEDUP_REMOVED lines=11> */
.L_x_23113:
[----:B------:R-:W-:Y:S01]  /*10950*/  IMAD.MOV.U32 R95, RZ, RZ, R4 ;  /* 0x000000ffff5f7224 */ /* 0x000fe200078e0004 */
[----:B------:R-:W-:Y:S01]  /*10960*/  MOV R94, R11 ;  /* 0x0000000b005e7202 */ /* 0x000fe20000000f00 */
[----:B------:R-:W-:Y:S02]  /*10970*/  IMAD.MOV.U32 R97, RZ, RZ, R7 ;  /* 0x000000ffff617224 */ /* 0x000fe400078e0007 */
[--C-:B------:R-:W-:Y:S02]  /*10980*/  IMAD.MOV.U32 R96, RZ, RZ, R12.reuse ;  /* 0x000000ffff607224 */ /* 0x100fe400078e000c */
[----:B------:R-:W-:Y:S02]  /*10990*/  IMAD.MOV.U32 R4, RZ, RZ, R11 ;  /* 0x000000ffff047224 */ /* 0x000fe400078e000b */
[----:B------:R-:W-:-:S07]  /*109a0*/  IMAD.MOV.U32 R7, RZ, RZ, R12 ;  /* 0x000000ffff077224 */ /* 0x000fce00078e000c */
.L_x_23114:
[----:B------:R-:W-:Y:S05]  /*109b0*/  BSYNC.RECONVERGENT B1 ;  /* 0x0000000000017941 */ /* 0x000fea0003800200 */
.L_x_23112:
[----:B------:R-:W-:Y:S01]  /*109c0*/  IADD3 R5, PT, PT, R5, 0x4, RZ ;  /* 0x0000000405057810 */ /* 0x000fe20007ffe0ff */
[----:B------:R-:W-:Y:S06]  /*109d0*/  @P1 BRA `(.L_x_23115) ;  /* 0xffffffc0000c1947 */ /* 0x000fec000383ffff */
.L_x_22925:
[----:B------:R-:W-:Y:S05]  /*109e0*/  BSYNC.RECONVERGENT B0 ;  /* 0x0000000000007941 */ /* 0x000fea0003800200 */
.L_x_22924:
        /* <DEDUP_REMOVED lines=202> */
[----:B------:R-:W-:-:S04]  /*11690*/  FSETP.GT.FTZ.AND P0, PT, R9, R6, PT ;  /* 0x000000060900720b */ /* 0x000fc80003f14000 */
[----:B------:R-:W-:Y:S02]  /*116a0*/  FSEL R92, R9, R6, P0 ;  /* 0x00000006095c7208 */ /* 0x000fe40000000000 */
[----:B------:R-:W-:Y:S01]  /*116b0*/  FSEL R9, R6, R9, P0 ;  /* 0x0000000906097208 */ /* 0x000fe20000000000 */
[----:B------:R-:W-:Y:S01]  /*116c0*/  VIADD R6, R4, 0x108 ;  /* 0x0000010804067836 */ /* 0x000fe20000000000 */
[----:B------:R-:W-:Y:S02]  /*116d0*/  FSEL R8, R160, R7, P0 ;  /* 0x00000007a0087208 */ /* 0x000fe40000000000 */
[----:B------:R-:W-:Y:S01]  /*116e0*/  FSEL R7, R7, R160, P0 ;  /* 0x000000a007077208 */ /* 0x000fe20000000000 */
[----:B------:R-:W-:Y:S01]  /*116f0*/  FADD.FTZ R9, -R92, R9 ;  /* 0x000000095c097221 */ /* 0x000fe20000010100 */
[----:B------:R-:W-:-:S03]  /*11700*/  MOV R4, R94 ;  /* 0x0000005e00047202 */ /* 0x000fc60000000f00 */
[----:B------:R-:W-:-:S06]  /*11710*/  FMUL.FTZ R9, R9, 1.4426950216293334961 ;  /* 0x3fb8aa3b09097820 */ /* 0x000fcc0000410000 */
[----:B------:R-:W0:Y:S02]  /*11720*/  MUFU.EX2 R9, R9 ;  /* 0x0000000900097308 */ /* 0x000e240000000800 */
[----:B0-----:R-:W-:Y:S01]  /*11730*/  FFMA.FTZ R160, R7, R9, R8 ;  /* 0x0000000907a07223 */ /* 0x001fe20000010008 */
[----:B------:R-:W-:Y:S02]  /*11740*/  IMAD.MOV.U32 R8, RZ, RZ, R96 ;  /* 0x000000ffff087224 */ /* 0x000fe400078e0060 */
[----:B------:R-:W-:-:S07]  /*11750*/  IMAD.MOV.U32 R7, RZ, RZ, RZ ;  /* 0x000000ffff077224 */ /* 0x000fce00078e00ff */
.L_x_23307:
        /* <DEDUP_REMOVED lines=20> */
.L_x_23119:
[----:B------:R-:W-:Y:S01]  /*118a0*/  MOV R10, R3 ;  /* 0x00000003000a7202 */ /* 0x000fe20000000f00 */
[----:B------:R-:W-:Y:S02]  /*118b0*/  IMAD.MOV.U32 R12, RZ, RZ, R159 ;  /* 0x000000ffff0c7224 */ /* 0x000fe400078e009f */
[----:B------:R-:W-:Y:S02]  /*118c0*/  IMAD.MOV.U32 R3, RZ, RZ, R2 ;  /* 0x000000ffff037224 */ /* 0x000fe400078e0002 */
[----:B------:R-:W-:-:S07]  /*118d0*/  IMAD.MOV.U32 R159, RZ, RZ, R158 ;  /* 0x000000ffff9f7224 */ /* 0x000fce00078e009e */
.L_x_23120:
[----:B------:R-:W-:Y:S05]  /*118e0*/  BSYNC.RECONVERGENT B1 ;  /* 0x0000000000017941 */ /* 0x000fea0003800200 */
.L_x_23118:
        /* <DEDUP_REMOVED lines=11> */
.L_x_23122:
[----:B------:R-:W-:Y:S01]  /*119a0*/  MOV R9, R10 ;  /* 0x0000000a00097202 */ /* 0x000fe20000000f00 */
[----:B------:R-:W-:Y:S02]  /*119b0*/  IMAD.MOV.U32 R11, RZ, RZ, R12 ;  /* 0x000000ffff0b7224 */ /* 0x000fe400078e000c */
[----:B------:R-:W-:Y:S02]  /*119c0*/  IMAD.MOV.U32 R2, RZ, RZ, R33 ;  /* 0x000000ffff027224 */ /* 0x000fe400078e0021 */
[----:B------:R-:W-:-:S07]  /*119d0*/  IMAD.MOV.U32 R158, RZ, RZ, R157 ;  /* 0x000000ffff9e7224 */ /* 0x000fce00078e009d */
.L_x_23123:
[----:B------:R-:W-:Y:S05]  /*119e0*/  BSYNC.RECONVERGENT B1 ;  /* 0x0000000000017941 */ /* 0x000fea0003800200 */
.L_x_23121:
        /* <DEDUP_REMOVED lines=11> */
.L_x_23125:
[----:B------:R-:W-:Y:S01]  /*11aa0*/  MOV R10, R9 ;  /* 0x00000009000a7202 */ /* 0x000fe20000000f00 */
[----:B------:R-:W-:Y:S02]  /*11ab0*/  IMAD.MOV.U32 R12, RZ, RZ, R11 ;  /* 0x000000ffff0c7224 */ /* 0x000fe400078e000b */
[----:B------:R-:W-:Y:S02]  /*11ac0*/  IMAD.MOV.U32 R33, RZ, RZ, R32 ;  /* 0x000000ffff217224 */ /* 0x000fe400078e0020 */
[----:B------:R-:W-:-:S07]  /*11ad0*/  IMAD.MOV.U32 R157, RZ, RZ, R156 ;  /* 0x000000ffff9d7224 */ /* 0x000fce00078e009c */
.L_x_23126:
[----:B------:R-:W-:Y:S05]  /*11ae0*/  BSYNC.RECONVERGENT B1 ;  /* 0x0000000000017941 */ /* 0x000fea0003800200 */
.L_x_23124:
        /* <DEDUP_REMOVED lines=11> */
.L_x_23128:
[----:B------:R-:W-:Y:S01]  /*11ba0*/  MOV R9, R10 ;  /* 0x0000000a00097202 */ /* 0x000fe20000000f00 */
[----:B------:R-:W-:Y:S02]  /*11bb0*/  IMAD.MOV.U32 R11, RZ, RZ, R12 ;  /* 0x000000ffff0b7224 */ /* 0x000fe400078e000c */
[----:B------:R-:W-:Y:S02]  /*11bc0*/  IMAD.MOV.U32 R32, RZ, RZ, R35 ;  /* 0x000000ffff207224 */ /* 0x000fe400078e0023 */
[----:B------:R-:W-:-:S07]  /*11bd0*/  IMAD.MOV.U32 R156, RZ, RZ, R155 ;  /* 0x000000ffff9c7224 */ /* 0x000fce00078e009b */
.L_x_23129:
[----:B------:R-:W-:Y:S05]  /*11be0*/  BSYNC.RECONVERGENT B1 ;  /* 0x0000000000017941 */ /* 0x000fea0003800200 */
.L_x_23127:
        /* <DEDUP_REMOVED lines=11> */
.L_x_23131:
[----:B------:R-:W-:Y:S01]  /*11ca0*/  MOV R10, R9 ;  /* 0x00000009000a7202 */ /* 0x000fe20000000f00 */
[----:B------:R-:W-:Y:S02]  /*11cb0*/  IMAD.MOV.U32 R12, RZ, RZ, R11 ;  /* 0x000000ffff0c7224 */ /* 0x000fe400078e000b */
[----:B------:R-:W-:Y:S02]  /*11cc0*/  IMAD.MOV.U32 R35, RZ, RZ, R34 ;  /* 0x000000ffff237224 */ /* 0x000fe400078e0022 */
[----:B------:R-:W-:-:S07]  /*11cd0*/  IMAD.MOV.U32 R155, RZ, RZ, R154 ;  /* 0x000000ffff9b7224 */ /* 0x000fce00078e009a */
.L_x_23132:
[----:B------:R-:W-:Y:S05]  /*11ce0*/  BSYNC.RECONVERGENT B1 ;  /* 0x0000000000017941 */ /* 0x000fea0003800200 */
.L_x_23130:
        /* <DEDUP_REMOVED lines=11> */
.L_x_23134:
[----:B------:R-:W-:Y:S01]  /*11da0*/  MOV R9, R10 ;  /* 0x0000000a00097202 */ /* 0x000fe20000000f00 */
[----:B------:R-:W-:Y:S02]  /*11db0*/  IMAD.MOV.U32 R11, RZ, RZ, R12 ;  /* 0x000000ffff0b7224 */ /* 0x000fe400078e000c */
[----:B------:R-:W-:Y:S02]  /*11dc0*/  IMAD.MOV.U32 R34, RZ, RZ, R37 ;  /* 0x000000ffff227224 */ /* 0x000fe400078e0025 */
[----:B------:R-:W-:-:S07]  /*11dd0*/  IMAD.MOV.U32 R154, RZ, RZ, R153 ;  /* 0x000000ffff9a7224 */ /* 0x000fce00078e0099 */
.L_x_23135:
[----:B------:R-:W-:Y:S05]  /*11de0*/  BSYNC.RECONVERGENT B1 ;  /* 0x0000000000017941 */ /* 0x000fea0003800200 */
.L_x_23133:
        /* <DEDUP_REMOVED lines=11> */
.L_x_23137:
[----:B------:R-:W-:Y:S01]  /*11ea0*/  MOV R10, R9 ;  /* 0x00000009000a7202 */ /* 0x000fe20000000f00 */
[----:B------:R-:W-:Y:S02]  /*11eb0*/  IMAD.MOV.U32 R12, RZ, RZ, R11 ;  /* 0x000000ffff0c7224 */ /* 0x000fe400078e000b */
[----:B------:R-:W-:Y:S02]  /*11ec0*/  IMAD.MOV.U32 R37, RZ, RZ, R36 ;  /* 0x000000ffff257224 */ /* 0x000fe400078e0024 */
[----:B------:R-:W-:-:S07]  /*11ed0*/  IMAD.MOV.U32 R153, RZ, RZ, R152 ;  /* 0x000000ffff997224 */ /* 0x000fce00078e0098 */
.L_x_23138:
[----:B------:R-:W-:Y:S05]  /*11ee0*/  BSYNC.RECONVERGENT B1 ;  /* 0x0000000000017941 */ /* 0x000fea0003800200 */
.L_x_23136:
        /* <DEDUP_REMOVED lines=11> */
.L_x_23140:
[----:B------:R-:W-:Y:S01]  /*11fa0*/  MOV R9, R10 ;  /* 0x0000000a00097202 */ /* 0x000fe20000000f00 */
[----:B------:R-:W-:Y:S02]  /*11fb0*/  IMAD.MOV.U32 R11, RZ, RZ, R12 ;  /* 0x000000ffff0b7224 */ /* 0x000fe400078e000c */
[----:B------:R-:W-:Y:S02]  /*11fc0*/  IMAD.MOV.U32 R36, RZ, RZ, R39 ;  /* 0x000000ffff247224 */ /* 0x000fe400078e0027 */
[----:B------:R-:W-:-:S07]  /*11fd0*/  IMAD.MOV.U32 R152, RZ, RZ, R151 ;  /* 0x000000ffff987224 */ /* 0x000fce00078e0097 */
.L_x_23141:
[----:B------:R-:W-:Y:S05]  /*11fe0*/  BSYNC.RECONVERGENT B1 ;  /* 0x0000000000017941 */ /* 0x000fea0003800200 */
.L_x_23139:
        /* <DEDUP_REMOVED lines=11> */
.L_x_23143:
[----:B------:R-:W-:Y:S01]  /*120a0*/  MOV R10, R9 ;  /* 0x00000009000a7202 */ /* 0x000fe20000000f00 */
[----:B------:R-:W-:Y:S02]  /*120b0*/  IMAD.MOV.U32 R12, RZ, RZ, R11 ;  /* 0x000000ffff0c7224 */ /* 0x000fe400078e000b */
[----:B------:R-:W-:Y:S02]  /*120c0*/  IMAD.MOV.U32 R39, RZ, RZ, R38 ;  /* 0x000000ffff277224 */ /* 0x000fe400078e0026 */
[----:B------:R-:W-:-:S07]  /*120d0*/  IMAD.MOV.U32 R151, RZ, RZ, R150 ;  /* 0x000000ffff977224 */ /* 0x000fce00078e0096 */
.L_x_23144:
[----:B------:R-:W-:Y:S05]  /*120e0*/  BSYNC.RECONVERGENT B1 ;  /* 0x0000000000017941 */ /* 0x000fea0003800200 */
.L_x_23142:
        /* <DEDUP_REMOVED lines=11> */
.L_x_23146:
[----:B------:R-:W-:Y:S01]  /*121a0*/  MOV R9, R10 ;  /* 0x0000000a00097202 */ /* 0x000fe20000000f00 */
[----:B------:R-:W-:Y:S02]  /*121b0*/  IMAD.MOV.U32 R11, RZ, RZ, R12 ;  /* 0x000000ffff0b7224 */ /* 0x000fe400078e000c */
[----:B------:R-:W-:Y:S02]  /*121c0*/  IMAD.MOV.U32 R38, RZ, RZ, R41 ;  /* 0x000000ffff267224 */ /* 0x000fe400078e0029 */
[----:B------:R-:W-:-:S07]  /*121d0*/  IMAD.MOV.U32 R150, RZ, RZ, R149 ;  /* 0x000000ffff967224 */ /* 0x000fce00078e0095 */
.L_x_23147:
[----:B------:R-:W-:Y:S05]  /*121e0*/  BSYNC.RECONVERGENT B1 ;  /* 0x0000000000017941 */ /* 0x000fea0003800200 */
.L_x_23145:
        /* <DEDUP_REMOVED lines=11> */
.L_x_23149:
[----:B------:R-:W-:Y:S01]  /*122a0*/  MOV R10, R9 ;  /* 0x00000009000a7202 */ /* 0x000fe20000000f00 */
[----:B------:R-:W-:Y:S02]  /*122b0*/  IMAD.MOV.U32 R12, RZ, RZ, R11 ;  /* 0x000000ffff0c7224 */ /* 0x000fe400078e000b */
[----:B------:R-:W-:Y:S02]  /*122c0*/  IMAD.MOV.U32 R41, RZ, RZ, R40 ;  /* 0x000000ffff297224 */ /* 0x000fe400078e0028 */
[----:B------:R-:W-:-:S07]  /*122d0*/  IMAD.MOV.U32 R149, RZ, RZ, R148 ;  /* 0x000000ffff957224 */ /* 0x000fce00078e0094 */
.L_x_23150:
[----:B------:R-:W-:Y:S05]  /*122e0*/  BSYNC.RECONVERGENT B1 ;  /* 0x0000000000017941 */ /* 0x000fea0003800200 */
.L_x_23148:
        /* <DEDUP_REMOVED lines=11> */
.L_x_23152:
[----:B------:R-:W-:Y:S01]  /*123a0*/  MOV R9, R10 ;  /* 0x0000000a00097202 */ /* 0x000fe20000000f00 */
[----:B------:R-:W-:Y:S02]  /*123b0*/  IMAD.MOV.U32 R11, RZ, RZ, R12 ;  /* 0x000000ffff0b7224 */ /* 0x000fe400078e000c */
[----:B------:R-:W-:Y:S02]  /*123c0*/  IMAD.MOV.U32 R40, RZ, RZ, R43 ;  /* 0x000000ffff287224 */ /* 0x000fe400078e002b */
[----:B------:R-:W-:-:S07]  /*123d0*/  IMAD.MOV.U32 R148, RZ, RZ, R147 ;  /* 0x000000ffff947224 */ /* 0x000fce00078e0093 */
.L_x_23153:
[----:B------:R-:W-:Y:S05]  /*123e0*/  BSYNC.RECONVERGENT B1 ;  /* 0x0000000000017941 */ /* 0x000fea0003800200 */
.L_x_23151:
        /* <DEDUP_REMOVED lines=11> */
.L_x_23155:
[----:B------:R-:W-:Y:S01]  /*124a0*/  MOV R10, R9 ;  /* 0x00000009000a7202 */ /* 0x000fe20000000f00 */
[----:B------:R-:W-:Y:S02]  /*124b0*/  IMAD.MOV.U32 R12, RZ, RZ, R11 ;  /* 0x000000ffff0c7224 */ /* 0x000fe400078e000b */
[----:B------:R-:W-:Y:S02]  /*124c0*/  IMAD.MOV.U32 R43, RZ, RZ, R42 ;  /* 0x000000ffff2b7224 */ /* 0x000fe400078e002a */
[----:B------:R-:W-:-:S07]  /*124d0*/  IMAD.MOV.U32 R147, RZ, RZ, R146 ;  /* 0x000000ffff937224 */ /* 0x000fce00078e0092 */
.L_x_23156:
[----:B------:R-:W-:Y:S05]  /*124e0*/  BSYNC.RECONVERGENT B1 ;  /* 0x0000000000017941 */ /* 0x000fea0003800200 */
.L_x_23154:
        /* <DEDUP_REMOVED lines=11> */
.L_x_23158:
[----:B------:R-:W-:Y:S01]  /*125a0*/  MOV R9, R10 ;  /* 0x0000000a00097202 */ /* 0x000fe20000000f00 */
[----:B------:R-:W-:Y:S02]  /*125b0*/  IMAD.MOV.U32 R11, RZ, RZ, R12 ;  /* 0x000000ffff0b7224 */ /* 0x000fe400078e000c */
[----:B------:R-:W-:Y:S02]  /*125c0*/  IMAD.MOV.U32 R42, RZ, RZ, R45 ;  /* 0x000000ffff2a7224 */ /* 0x000fe400078e002d */
[----:B------:R-:W-:-:S07]  /*125d0*/  IMAD.MOV.U32 R146, RZ, RZ, R145 ;  /* 0x000000ffff927224 */ /* 0x000fce00078e0091 */
.L_x_23159:
[----:B------:R-:W-:Y:S05]  /*125e0*/  BSYNC.RECONVERGENT B1 ;  /* 0x0000000000017941 */ /* 0x000fea0003800200 */
.L_x_23157:
        /* <DEDUP_REMOVED lines=11> */
.L_x_23161:
[----:B------:R-:W-:Y:S01]  /*126a0*/  MOV R10, R9 ;  /* 0x00000009000a7202 */ /* 0x000fe20000000f00 */
[----:B------:R-:W-:Y:S02]  /*126b0*/  IMAD.MOV.U32 R12, RZ, RZ, R11 ;  /* 0x000000ffff0c7224 */ /* 0x000fe400078e000b */
[----:B------:R-:W-:Y:S02]  /*126c0*/  IMAD.MOV.U32 R45, RZ, RZ, R44 ;  /* 0x000000ffff2d7224 */ /* 0x000fe400078e002c */
[----:B------:R-:W-:-:S07]  /*126d0*/  IMAD.MOV.U32 R145, RZ, RZ, R144 ;  /* 0x000000ffff917224 */ /* 0x000fce00078e0090 */
.L_x_23162:
[----:B------:R-:W-:Y:S05]  /*126e0*/  BSYNC.RECONVERGENT B1 ;  /* 0x0000000000017941 */ /* 0x000fea0003800200 */
.L_x_23160:
        /* <DEDUP_REMOVED lines=11> */
.L_x_23164:
[----:B------:R-:W-:Y:S01]  /*127a0*/  MOV R9, R10 ;  /* 0x0000000a00097202 */ /* 0x000fe20000000f00 */
[----:B------:R-:W-:Y:S02]  /*127b0*/  IMAD.MOV.U32 R11, RZ, RZ, R12 ;  /* 0x000000ffff0b7224 */ /* 0x000fe400078e000c */
[----:B------:R-:W-:Y:S02]  /*127c0*/  IMAD.MOV.U32 R44, RZ, RZ, R47 ;  /* 0x000000ffff2c7224 */ /* 0x000fe400078e002f */
[----:B------:R-:W-:-:S07]  /*127d0*/  IMAD.MOV.U32 R144, RZ, RZ, R143 ;  /* 0x000000ffff907224 */ /* 0x000fce00078e008f */
.L_x_23165:
[----:B------:R-:W-:Y:S05]  /*127e0*/  BSYNC.RECONVERGENT B1 ;  /* 0x0000000000017941 */ /* 0x000fea0003800200 */
.L_x_23163:
        /* <DEDUP_REMOVED lines=11> */
.L_x_23167:
[----:B------:R-:W-:Y:S01]  /*128a0*/  MOV R10, R9 ;  /* 0x00000009000a7202 */ /* 0x000fe20000000f00 */
[----:B------:R-:W-:Y:S02]  /*128b0*/  IMAD.MOV.U32 R12, RZ, RZ, R11 ;  /* 0x000000ffff0c7224 */ /* 0x000fe400078e000b */
[----:B------:R-:W-:Y:S02]  /*128c0*/  IMAD.MOV.U32 R47, RZ, RZ, R46 ;  /* 0x000000ffff2f7224 */ /* 0x000fe400078e002e */
[----:B------:R-:W-:-:S07]  /*128d0*/  IMAD.MOV.U32 R143, RZ, RZ, R142 ;  /* 0x000000ffff8f7224 */ /* 0x000fce00078e008e */
.L_x_23168:
[----:B------:R-:W-:Y:S05]  /*128e0*/  BSYNC.RECONVERGENT B1 ;  /* 0x0000000000017941 */ /* 0x000fea0003800200 */
.L_x_23166:
        /* <DEDUP_REMOVED lines=11> */
.L_x_23170:
[----:B------:R-:W-:Y:S01]  /*129a0*/  MOV R9, R10 ;  /* 0x0000000a00097202 */ /* 0x000fe20000000f00 */
[----:B------:R-:W-:Y:S02]  /*129b0*/  IMAD.MOV.U32 R11, RZ, RZ, R12 ;  /* 0x000000ffff0b7224 */ /* 0x000fe400078e000c */
[----:B------:R-:W-:Y:S02]  /*129c0*/  IMAD.MOV.U32 R46, RZ, RZ, R49 ;  /* 0x000000ffff2e7224 */ /* 0x000fe400078e0031 */
[----:B------:R-:W-:-:S07]  /*129d0*/  IMAD.MOV.U32 R142, RZ, RZ, R141 ;  /* 0x000000ffff8e7224 */ /* 0x000fce00078e008d */
.L_x_23171:
[----:B------:R-:W-:Y:S05]  /*129e0*/  BSYNC.RECONVERGENT B1 ;  /* 0x0000000000017941 */ /* 0x000fea0003800200 */
.L_x_23169:
        /* <DEDUP_REMOVED lines=11> */
.L_x_23173:
[----:B------:R-:W-:Y:S01]  /*12aa0*/  MOV R10, R9 ;  /* 0x00000009000a7202 */ /* 0x000fe20000000f00 */
[----:B------:R-:W-:Y:S02]  /*12ab0*/  IMAD.MOV.U32 R12, RZ, RZ, R11 ;  /* 0x000000ffff0c7224 */ /* 0x000fe400078e000b */
[----:B------:R-:W-:Y:S02]  /*12ac0*/  IMAD.MOV.U32 R49, RZ, RZ, R48 ;  /* 0x000000ffff317224 */ /* 0x000fe400078e0030 */
[----:B------:R-:W-:-:S07]  /*12ad0*/  IMAD.MOV.U32 R141, RZ, RZ, R140 ;  /* 0x000000ffff8d7224 */ /* 0x000fce00078e008c */
.L_x_23174:
[----:B------:R-:W-:Y:S05]  /*12ae0*/  BSYNC.RECONVERGENT B1 ;  /* 0x0000000000017941 */ /* 0x000fea0003800200 */
.L_x_23172:
        /* <DEDUP_REMOVED lines=11> */
.L_x_23176:
[----:B------:R-:W-:Y:S01]  /*12ba0*/  MOV R9, R10 ;  /* 0x0000000a00097202 */ /* 0x000fe20000000f00 */
[----:B------:R-:W-:Y:S02]  /*12bb0*/  IMAD.MOV.U32 R11, RZ, RZ, R12 ;  /* 0x000000ffff0b7224 */ /* 0x000fe400078e000c */
[----:B------:R-:W-:Y:S02]  /*12bc0*/  IMAD.MOV.U32 R48, RZ, RZ, R51 ;  /* 0x000000ffff307224 */ /* 0x000fe400078e0033 */
[----:B------:R-:W-:-:S07]  /*12bd0*/  IMAD.MOV.U32 R140, RZ, RZ, R139 ;  /* 0x000000ffff8c7224 */ /* 0x000fce00078e008b */
.L_x_23177:
[----:B------:R-:W-:Y:S05]  /*12be0*/  BSYNC.RECONVERGENT B1 ;  /* 0x0000000000017941 */ /* 0x000fea0003800200 */
.L_x_23175:
        /* <DEDUP_REMOVED lines=11> */
.L_x_23179:
[----:B------:R-:W-:Y:S01]  /*12ca0*/  MOV R10, R9 ;  /* 0x00000009000a7202 */ /* 0x000fe20000000f00 */
[----:B------:R-:W-:Y:S02]  /*12cb0*/  IMAD.MOV.U32 R12, RZ, RZ, R11 ;  /* 0x000000ffff0c7224 */ /* 0x000fe400078e000b */
[----:B------:R-:W-:Y:S02]  /*12cc0*/  IMAD.MOV.U32 R51, RZ, RZ, R50 ;  /* 0x000000ffff337224 */ /* 0x000fe400078e0032 */
[----:B------:R-:W-:-:S07]  /*12cd0*/  IMAD.MOV.U32 R139, RZ, RZ, R138 ;  /* 0x000000ffff8b7224 */ /* 0x000fce00078e008a */
.L_x_23180:
[----:B------:R-:W-:Y:S05]  /*12ce0*/  BSYNC.RECONVERGENT B1 ;  /* 0x0000000000017941 */ /* 0x000fea0003800200 */
.L_x_23178:
        /* <DEDUP_REMOVED lines=11> */
.L_x_23182:
[----:B------:R-:W-:Y:S01]  /*12da0*/  MOV R9, R10 ;  /* 0x0000000a00097202 */ /* 0x000fe20000000f00 */
[----:B------:R-:W-:Y:S02]  /*12db0*/  IMAD.MOV.U32 R11, RZ, RZ, R12 ;  /* 0x000000ffff0b7224 */ /* 0x000fe400078e000c */
[----:B------:R-:W-:Y:S02]  /*12dc0*/  IMAD.MOV.U32 R50, RZ, RZ, R53 ;  /* 0x000000ffff327224 */ /* 0x000fe400078e0035 */
[----:B------:R-:W-:-:S07]  /*12dd0*/  IMAD.MOV.U32 R138, RZ, RZ, R137 ;  /* 0x000000ffff8a7224 */ /* 0x000fce00078e0089 */
.L_x_23183:
[----:B------:R-:W-:Y:S05]  /*12de0*/  BSYNC.RECONVERGENT B1 ;  /* 0x0000000000017941 */ /* 0x000fea0003800200 */
.L_x_23181:
        /* <DEDUP_REMOVED lines=11> */
.L_x_23185:
[----:B------:R-:W-:Y:S01]  /*12ea0*/  MOV R10, R9 ;  /* 0x00000009000a7202 */ /* 0x000fe20000000f00 */
[----:B------:R-:W-:Y:S02]  /*12eb0*/  IMAD.MOV.U32 R12, RZ, RZ, R11 ;  /* 0x000000ffff0c7224 */ /* 0x000fe400078e000b */
[----:B------:R-:W-:Y:S02]  /*12ec0*/  IMAD.MOV.U32 R53, RZ, RZ, R52 ;  /* 0x000000ffff357224 */ /* 0x000fe400078e0034 */
[----:B------:R-:W-:-:S07]  /*12ed0*/  IMAD.MOV.U32 R137, RZ, RZ, R136 ;  /* 0x000000ffff897224 */ /* 0x000fce00078e0088 */
.L_x_23186:
[----:B------:R-:W-:Y:S05]  /*12ee0*/  BSYNC.RECONVERGENT B1 ;  /* 0x0000000000017941 */ /* 0x000fea0003800200 */
.L_x_23184:
        /* <DEDUP_REMOVED lines=11> */
.L_x_23188:
[----:B------:R-:W-:Y:S01]  /*12fa0*/  MOV R9, R10 ;  /* 0x0000000a00097202 */ /* 0x000fe20000000f00 */
[----:B------:R-:W-:Y:S02]  /*12fb0*/  IMAD.MOV.U32 R11, RZ, RZ, R12 ;  /* 0x000000ffff0b7224 */ /* 0x000fe400078e000c */
[----:B------:R-:W-:Y:S02]  /*12fc0*/  IMAD.MOV.U32 R52, RZ, RZ, R55 ;  /* 0x000000ffff347224 */ /* 0x000fe400078e0037 */
[----:B------:R-:W-:-:S07]  /*12fd0*/  IMAD.MOV.U32 R136, RZ, RZ, R135 ;  /* 0x000000ffff887224 */ /* 0x000fce00078e0087 */
.L_x_23189:
[----:B------:R-:W-:Y:S05]  /*12fe0*/  BSYNC.RECONVERGENT B1 ;  /* 0x0000000000017941 */ /* 0x000fea0003800200 */
.L_x_23187:
        /* <DEDUP_REMOVED lines=11> */
.L_x_23191:
[----:B------:R-:W-:Y:S01]  /*130a0*/  MOV R10, R9 ;  /* 0x00000009000a7202 */ /* 0x000fe20000000f00 */
[----:B------:R-:W-:Y:S02]  /*130b0*/  IMAD.MOV.U32 R12, RZ, RZ, R11 ;  /* 0x000000ffff0c7224 */ /* 0x000fe400078e000b */
[----:B------:R-:W-:Y:S02]  /*130c0*/  IMAD.MOV.U32 R55, RZ, RZ, R54 ;  /* 0x000000ffff377224 */ /* 0x000fe400078e0036 */
[----:B------:R-:W-:-:S07]  /*130d0*/  IMAD.MOV.U32 R135, RZ, RZ, R134 ;  /* 0x000000ffff877224 */ /* 0x000fce00078e0086 */
.L_x_23192:
[----:B------:R-:W-:Y:S05]  /*130e0*/  BSYNC.RECONVERGENT B1 ;  /* 0x0000000000017941 */ /* 0x000fea0003800200 */
.L_x_23190:
        /* <DEDUP_REMOVED lines=11> */
.L_x_23194:
[----:B------:R-:W-:Y:S01]  /*131a0*/  MOV R9, R10 ;  /* 0x0000000a00097202 */ /* 0x000fe20000000f00 */
[----:B------:R-:W-:Y:S02]  /*131b0*/  IMAD.MOV.U32 R11, RZ, RZ, R12 ;  /* 0x000000ffff0b7224 */ /* 0x000fe400078e000c */
[----:B------:R-:W-:Y:S02]  /*131c0*/  IMAD.MOV.U32 R54, RZ, RZ, R57 ;  /* 0x000000ffff367224 */ /* 0x000fe400078e0039 */
[----:B------:R-:W-:-:S07]  /*131d0*/  IMAD.MOV.U32 R134, RZ, RZ, R133 ;  /* 0x000000ffff867224 */ /* 0x000fce00078e0085 */
.L_x_23195:
[----:B------:R-:W-:Y:S05]  /*131e0*/  BSYNC.RECONVERGENT B1 ;  /* 0x0000000000017941 */ /* 0x000fea0003800200 */
.L_x_23193:
        /* <DEDUP_REMOVED lines=11> */
.L_x_23197:
[----:B------:R-:W-:Y:S01]  /*132a0*/  MOV R10, R9 ;  /* 0x00000009000a7202 */ /* 0x000fe20000000f00 */
[----:B------:R-:W-:Y:S02]  /*132b0*/  IMAD.MOV.U32 R12, RZ, RZ, R11 ;  /* 0x000000ffff0c7224 */ /* 0x000fe400078e000b */
[----:B------:R-:W-:Y:S02]  /*132c0*/  IMAD.MOV.U32 R57, RZ, RZ, R56 ;  /* 0x000000ffff397224 */ /* 0x000fe400078e0038 */
[----:B------:R-:W-:-:S07]  /*132d0*/  IMAD.MOV.U32 R133, RZ, RZ, R132 ;  /* 0x000000ffff857224 */ /* 0x000fce00078e0084 */
.L_x_23198:
[----:B------:R-:W-:Y:S05]  /*132e0*/  BSYNC.RECONVERGENT B1 ;  /* 0x0000000000017941 */ /* 0x000fea0003800200 */
.L_x_23196:
        /* <DEDUP_REMOVED lines=11> */
.L_x_23200:
[----:B------:R-:W-:Y:S01]  /*133a0*/  MOV R9, R10 ;  /* 0x0000000a00097202 */ /* 0x000fe20000000f00 */
[----:B------:R-:W-:Y:S02]  /*133b0*/  IMAD.MOV.U32 R11, RZ, RZ, R12 ;  /* 0x000000ffff0b7224 */ /* 0x000fe400078e000c */
[----:B------:R-:W-:Y:S02]  /*133c0*/  IMAD.MOV.U32 R56, RZ, RZ, R59 ;  /* 0x000000ffff387224 */ /* 0x000fe400078e003b */
[----:B------:R-:W-:-:S07]  /*133d0*/  IMAD.MOV.U32 R132, RZ, RZ, R131 ;  /* 0x000000ffff847224 */ /* 0x000fce00078e0083 */
.L_x_23201:
[----:B------:R-:W-:Y:S05]  /*133e0*/  BSYNC.RECONVERGENT B1 ;  /* 0x0000000000017941 */ /* 0x000fea0003800200 */
.L_x_23199:
        /* <DEDUP_REMOVED lines=11> */
.L_x_23203:
[----:B------:R-:W-:Y:S01]  /*134a0*/  MOV R10, R9 ;  /* 0x00000009000a7202 */ /* 0x000fe20000000f00 */
[----:B------:R-:W-:Y:S02]  /*134b0*/  IMAD.MOV.U32 R12, RZ, RZ, R11 ;  /* 0x000000ffff0c7224 */ /* 0x000fe400078e000b */
[----:B------:R-:W-:Y:S02]  /*134c0*/  IMAD.MOV.U32 R59, RZ, RZ, R58 ;  /* 0x000000ffff3b7224 */ /* 0x000fe400078e003a */
[----:B------:R-:W-:-:S07]  /*134d0*/  IMAD.MOV.U32 R131, RZ, RZ, R130 ;  /* 0x000000ffff837224 */ /* 0x000fce00078e0082 */
.L_x_23204:
[----:B------:R-:W-:Y:S05]  /*134e0*/  BSYNC.RECONVERGENT B1 ;  /* 0x0000000000017941 */ /* 0x000fea0003800200 */
.L_x_23202:
        /* <DEDUP_REMOVED lines=11> */
.L_x_23206:
[----:B------:R-:W-:Y:S01]  /*135a0*/  MOV R9, R10 ;  /* 0x0000000a00097202 */ /* 0x000fe20000000f00 */
[----:B------:R-:W-:Y:S02]  /*135b0*/  IMAD.MOV.U32 R11, RZ, RZ, R12 ;  /* 0x000000ffff0b7224 */ /* 0x000fe400078e000c */
[----:B------:R-:W-:Y:S02]  /*135c0*/  IMAD.MOV.U32 R58, RZ, RZ, R61 ;  /* 0x000000ffff3a7224 */ /* 0x000fe400078e003d */
[----:B------:R-:W-:-:S07]  /*135d0*/  IMAD.MOV.U32 R130, RZ, RZ, R129 ;  /* 0x000000ffff827224 */ /* 0x000fce00078e0081 */
.L_x_23207:
[----:B------:R-:W-:Y:S05]  /*135e0*/  BSYNC.RECONVERGENT B1 ;  /* 0x0000000000017941 */ /* 0x000fea0003800200 */
.L_x_23205:
        /* <DEDUP_REMOVED lines=11> */
.L_x_23209:
[----:B------:R-:W-:Y:S01]  /*136a0*/  MOV R10, R9 ;  /* 0x00000009000a7202 */ /* 0x000fe20000000f00 */
[----:B------:R-:W-:Y:S02]  /*136b0*/  IMAD.MOV.U32 R12, RZ, RZ, R11 ;  /* 0x000000ffff0c7224 */ /* 0x000fe400078e000b */
[----:B------:R-:W-:Y:S02]  /*136c0*/  IMAD.MOV.U32 R61, RZ, RZ, R60 ;  /* 0x000000ffff3d7224 */ /* 0x000fe400078e003c */
[----:B------:R-:W-:-:S07]  /*136d0*/  IMAD.MOV.U32 R129, RZ, RZ, R128 ;  /* 0x000000ffff817224 */ /* 0x000fce00078e0080 */
.L_x_23210:
[----:B------:R-:W-:Y:S05]  /*136e0*/  BSYNC.RECONVERGENT B1 ;  /* 0x0000000000017941 */ /* 0x000fea0003800200 */
.L_x_23208:
        /* <DEDUP_REMOVED lines=11> */
.L_x_23212:
[----:B------:R-:W-:Y:S01]  /*137a0*/  MOV R9, R10 ;  /* 0x0000000a00097202 */ /* 0x000fe20000000f00 */
[----:B------:R-:W-:Y:S02]  /*137b0*/  IMAD.MOV.U32 R11, RZ, RZ, R12 ;  /* 0x000000ffff0b7224 */ /* 0x000fe400078e000c */
[----:B------:R-:W-:Y:S02]  /*137c0*/  IMAD.MOV.U32 R60, RZ, RZ, R63 ;  /* 0x000000ffff3c7224 */ /* 0x000fe400078e003f */
[----:B------:R-:W-:-:S07]  /*137d0*/  IMAD.MOV.U32 R128, RZ, RZ, R127 ;  /* 0x000000ffff807224 */ /* 0x000fce00078e007f */
.L_x_23213:
[----:B------:R-:W-:Y:S05]  /*137e0*/  BSYNC.RECONVERGENT B1 ;  /* 0x0000000000017941 */ /* 0x000fea0003800200 */
.L_x_23211:
        /* <DEDUP_REMOVED lines=11> */
.L_x_23215:
[----:B------:R-:W-:Y:S01]  /*138a0*/  MOV R10, R9 ;  /* 0x00000009000a7202 */ /* 0x000fe20000000f00 */
[----:B------:R-:W-:Y:S02]  /*138b0*/  IMAD.MOV.U32 R12, RZ, RZ, R11 ;  /* 0x000000ffff0c7224 */ /* 0x000fe400078e000b */
[----:B------:R-:W-:Y:S02]  /*138c0*/  IMAD.MOV.U32 R63, RZ, RZ, R62 ;  /* 0x000000ffff3f7224 */ /* 0x000fe400078e003e */
[----:B------:R-:W-:-:S07]  /*138d0*/  IMAD.MOV.U32 R127, RZ, RZ, R126 ;  /* 0x000000ffff7f7224 */ /* 0x000fce00078e007e */
.L_x_23216:
[----:B------:R-:W-:Y:S05]  /*138e0*/  BSYNC.RECONVERGENT B1 ;  /* 0x0000000000017941 */ /* 0x000fea0003800200 */
.L_x_23214:
        /* <DEDUP_REMOVED lines=11> */
.L_x_23218:
[----:B------:R-:W-:Y:S01]  /*139a0*/  MOV R9, R10 ;  /* 0x0000000a00097202 */ /* 0x000fe20000000f00 */
[----:B------:R-:W-:Y:S02]  /*139b0*/  IMAD.MOV.U32 R11, RZ, RZ, R12 ;  /* 0x000000ffff0b7224 */ /* 0x000fe400078e000c */
[----:B------:R-:W-:Y:S02]  /*139c0*/  IMAD.MOV.U32 R62, RZ, RZ, R65 ;  /* 0x000000ffff3e7224 */ /* 0x000fe400078e0041 */
[----:B------:R-:W-:-:S07]  /*139d0*/  IMAD.MOV.U32 R126, RZ, RZ, R125 ;  /* 0x000000ffff7e7224 */ /* 0x000fce00078e007d */
.L_x_23219:
[----:B------:R-:W-:Y:S05]  /*139e0*/  BSYNC.RECONVERGENT B1 ;  /* 0x0000000000017941 */ /* 0x000fea0003800200 */
.L_x_23217:
        /* <DEDUP_REMOVED lines=11> */
.L_x_23221:
[----:B------:R-:W-:Y:S01]  /*13aa0*/  MOV R10, R9 ;  /* 0x00000009000a7202 */ /* 0x000fe20000000f00 */
[----:B------:R-:W-:Y:S02]  /*13ab0*/  IMAD.MOV.U32 R12, RZ, RZ, R11 ;  /* 0x000000ffff0c7224 */ /* 0x000fe400078e000b */
[----:B------:R-:W-:Y:S02]  /*13ac0*/  IMAD.MOV.U32 R65, RZ, RZ, R64 ;  /* 0x000000ffff417224 */ /* 0x000fe400078e0040 */
[----:B------:R-:W-:-:S07]  /*13ad0*/  IMAD.MOV.U32 R125, RZ, RZ, R124 ;  /* 0x000000ffff7d7224 */ /* 0x000fce00078e007c */
.L_x_23222:
[----:B------:R-:W-:Y:S05]  /*13ae0*/  BSYNC.RECONVERGENT B1 ;  /* 0x0000000000017941 */ /* 0x000fea0003800200 */
.L_x_23220:
        /* <DEDUP_REMOVED lines=11> */
.L_x_23224:
[----:B------:R-:W-:Y:S01]  /*13ba0*/  MOV R9, R10 ;  /* 0x0000000a00097202 */ /* 0x000fe20000000f00 */
[----:B------:R-:W-:Y:S02]  /*13bb0*/  IMAD.MOV.U32 R11, RZ, RZ, R12 ;  /* 0x000000ffff0b7224 */ /* 0x000fe400078e000c */
[----:B------:R-:W-:Y:S02]  /*13bc0*/  IMAD.MOV.U32 R64, RZ, RZ, R67 ;  /* 0x000000ffff407224 */ /* 0x000fe400078e0043 */
[----:B------:R-:W-:-:S07]  /*13bd0*/  IMAD.MOV.U32 R124, RZ, RZ, R123 ;  /* 0x000000ffff7c7224 */ /* 0x000fce00078e007b */
.L_x_23225:
[----:B------:R-:W-:Y:S05]  /*13be0*/  BSYNC.RECONVERGENT B1 ;  /* 0x0000000000017941 */ /* 0x000fea0003800200 */
.L_x_23223:
        /* <DEDUP_REMOVED lines=11> */
.L_x_23227:
[----:B------:R-:W-:Y:S01]  /*13ca0*/  MOV R10, R9 ;  /* 0x00000009000a7202 */ /* 0x000fe20000000f00 */
[----:B------:R-:W-:Y:S02]  /*13cb0*/  IMAD.MOV.U32 R12, RZ, RZ, R11 ;  /* 0x000000ffff0c7224 */ /* 0x000fe400078e000b */
[----:B------:R-:W-:Y:S02]  /*13cc0*/  IMAD.MOV.U32 R67, RZ, RZ, R66 ;  /* 0x000000ffff437224 */ /* 0x000fe400078e0042 */
[----:B------:R-:W-:-:S07]  /*13cd0*/  IMAD.MOV.U32 R123, RZ, RZ, R122 ;  /* 0x000000ffff7b7224 */ /* 0x000fce00078e007a */
.L_x_23228:
[----:B------:R-:W-:Y:S05]  /*13ce0*/  BSYNC.RECONVERGENT B1 ;  /* 0x0000000000017941 */ /* 0x000fea0003800200 */
.L_x_23226:
        /* <DEDUP_REMOVED lines=11> */
.L_x_23230:
[----:B------:R-:W-:Y:S01]  /*13da0*/  MOV R9, R10 ;  /* 0x0000000a00097202 */ /* 0x000fe20000000f00 */
[----:B------:R-:W-:Y:S02]  /*13db0*/  IMAD.MOV.U32 R11, RZ, RZ, R12 ;  /* 0x000000ffff0b7224 */ /* 0x000fe400078e000c */
[----:B------:R-:W-:Y:S02]  /*13dc0*/  IMAD.MOV.U32 R66, RZ, RZ, R69 ;  /* 0x000000ffff427224 */ /* 0x000fe400078e0045 */
[----:B------:R-:W-:-:S07]  /*13dd0*/  IMAD.MOV.U32 R122, RZ, RZ, R121 ;  /* 0x000000ffff7a7224 */ /* 0x000fce00078e0079 */
.L_x_23231:
[----:B------:R-:W-:Y:S05]  /*13de0*/  BSYNC.RECONVERGENT B1 ;  /* 0x0000000000017941 */ /* 0x000fea0003800200 */
.L_x_23229:
        /* <DEDUP_REMOVED lines=11> */
.L_x_23233:
[----:B------:R-:W-:Y:S01]  /*13ea0*/  MOV R10, R9 ;  /* 0x00000009000a7202 */ /* 0x000fe20000000f00 */
[----:B------:R-:W-:Y:S02]  /*13eb0*/  IMAD.MOV.U32 R12, RZ, RZ, R11 ;  /* 0x000000ffff0c7224 */ /* 0x000fe400078e000b */
[----:B------:R-:W-:Y:S02]  /*13ec0*/  IMAD.MOV.U32 R69, RZ, RZ, R68 ;  /* 0x000000ffff457224 */ /* 0x000fe400078e0044 */
[----:B------:R-:W-:-:S07]  /*13ed0*/  IMAD.MOV.U32 R121, RZ, RZ, R120 ;  /* 0x000000ffff797224 */ /* 0x000fce00078e0078 */
.L_x_23234:
[----:B------:R-:W-:Y:S05]  /*13ee0*/  BSYNC.RECONVERGENT B1 ;  /* 0x0000000000017941 */ /* 0x000fea0003800200 */
.L_x_23232:
        /* <DEDUP_REMOVED lines=11> */
.L_x_23236:
[----:B------:R-:W-:Y:S01]  /*13fa0*/  MOV R9, R10 ;  /* 0x0000000a00097202 */ /* 0x000fe20000000f00 */
[----:B------:R-:W-:Y:S02]  /*13fb0*/  IMAD.MOV.U32 R11, RZ, RZ, R12 ;  /* 0x000000ffff0b7224 */ /* 0x000fe400078e000c */
[----:B------:R-:W-:Y:S02]  /*13fc0*/  IMAD.MOV.U32 R68, RZ, RZ, R71 ;  /* 0x000000ffff447224 */ /* 0x000fe400078e0047 */
[----:B------:R-:W-:-:S07]  /*13fd0*/  IMAD.MOV.U32 R120, RZ, RZ, R119 ;  /* 0x000000ffff787224 */ /* 0x000fce00078e0077 */
.L_x_23237:
[----:B------:R-:W-:Y:S05]  /*13fe0*/  BSYNC.RECONVERGENT B1 ;  /* 0x0000000000017941 */ /* 0x000fea0003800200 */
.L_x_23235:
        /* <DEDUP_REMOVED lines=11> */
.L_x_23239:
[----:B------:R-:W-:Y:S01]  /*140a0*/  MOV R10, R9 ;  /* 0x00000009000a7202 */ /* 0x000fe20000000f00 */
[----:B------:R-:W-:Y:S02]  /*140b0*/  IMAD.MOV.U32 R12, RZ, RZ, R11 ;  /* 0x000000ffff0c7224 */ /* 0x000fe400078e000b */
[----:B------:R-:W-:Y:S02]  /*140c0*/  IMAD.MOV.U32 R71, RZ, RZ, R70 ;  /* 0x000000ffff477224 */ /* 0x000fe400078e0046 */
[----:B------:R-:W-:-:S07]  /*140d0*/  IMAD.MOV.U32 R119, RZ, RZ, R118 ;  /* 0x000000ffff777224 */ /* 0x000fce00078e0076 */
.L_x_23240:
[----:B------:R-:W-:Y:S05]  /*140e0*/  BSYNC.RECONVERGENT B1 ;  /* 0x0000000000017941 */ /* 0x000fea0003800200 */
.L_x_23238:
        /* <DEDUP_REMOVED lines=11> */
.L_x_23242:
[----:B------:R-:W-:Y:S01]  /*141a0*/  MOV R9, R10 ;  /* 0x0000000a00097202 */ /* 0x000fe20000000f00 */
[----:B------:R-:W-:Y:S02]  /*141b0*/  IMAD.MOV.U32 R11, RZ, RZ, R12 ;  /* 0x000000ffff0b7224 */ /* 0x000fe400078e000c */
[----:B------:R-:W-:Y:S02]  /*141c0*/  IMAD.MOV.U32 R70, RZ, RZ, R73 ;  /* 0x000000ffff467224 */ /* 0x000fe400078e0049 */
[----:B------:R-:W-:-:S07]  /*141d0*/  IMAD.MOV.U32 R118, RZ, RZ, R117 ;  /* 0x000000ffff767224 */ /* 0x000fce00078e0075 */
.L_x_23243:
[----:B------:R-:W-:Y:S05]  /*141e0*/  BSYNC.RECONVERGENT B1 ;  /* 0x0000000000017941 */ /* 0x000fea0003800200 */
.L_x_23241:
        /* <DEDUP_REMOVED lines=11> */
.L_x_23245:
[----:B------:R-:W-:Y:S01]  /*142a0*/  MOV R10, R9 ;  /* 0x00000009000a7202 */ /* 0x000fe20000000f00 */
[----:B------:R-:W-:Y:S02]  /*142b0*/  IMAD.MOV.U32 R12, RZ, RZ, R11 ;  /* 0x000000ffff0c7224 */ /* 0x000fe400078e000b */
[----:B------:R-:W-:Y:S02]  /*142c0*/  IMAD.MOV.U32 R73, RZ, RZ, R72 ;  /* 0x000000ffff497224 */ /* 0x000fe400078e0048 */
[----:B------:R-:W-:-:S07]  /*142d0*/  IMAD.MOV.U32 R117, RZ, RZ, R116 ;  /* 0x000000ffff757224 */ /* 0x000fce00078e0074 */
.L_x_23246:
[----:B------:R-:W-:Y:S05]  /*142e0*/  BSYNC.RECONVERGENT B1 ;  /* 0x0000000000017941 */ /* 0x000fea0003800200 */
.L_x_23244:
        /* <DEDUP_REMOVED lines=11> */
.L_x_23248:
[----:B------:R-:W-:Y:S01]  /*143a0*/  MOV R9, R10 ;  /* 0x0000000a00097202 */ /* 0x000fe20000000f00 */
[----:B------:R-:W-:Y:S02]  /*143b0*/  IMAD.MOV.U32 R11, RZ, RZ, R12 ;  /* 0x000000ffff0b7224 */ /* 0x000fe400078e000c */
[----:B------:R-:W-:Y:S02]  /*143c0*/  IMAD.MOV.U32 R72, RZ, RZ, R75 ;  /* 0x000000ffff487224 */ /* 0x000fe400078e004b */
[----:B------:R-:W-:-:S07]  /*143d0*/  IMAD.MOV.U32 R116, RZ, RZ, R115 ;  /* 0x000000ffff747224 */ /* 0x000fce00078e0073 */
.L_x_23249:
[----:B------:R-:W-:Y:S05]  /*143e0*/  BSYNC.RECONVERGENT B1 ;  /* 0x0000000000017941 */ /* 0x000fea0003800200 */
.L_x_23247:
        /* <DEDUP_REMOVED lines=11> */
.L_x_23251:
[----:B------:R-:W-:Y:S01]  /*144a0*/  MOV R10, R9 ;  /* 0x00000009000a7202 */ /* 0x000fe20000000f00 */
[----:B------:R-:W-:Y:S02]  /*144b0*/  IMAD.MOV.U32 R12, RZ, RZ, R11 ;  /* 0x000000ffff0c7224 */ /* 0x000fe400078e000b */
[----:B------:R-:W-:Y:S02]  /*144c0*/  IMAD.MOV.U32 R75, RZ, RZ, R74 ;  /* 0x000000ffff4b7224 */ /* 0x000fe400078e004a */
[----:B------:R-:W-:-:S07]  /*144d0*/  IMAD.MOV.U32 R115, RZ, RZ, R114 ;  /* 0x000000ffff737224 */ /* 0x000fce00078e0072 */
.L_x_23252:
[----:B------:R-:W-:Y:S05]  /*144e0*/  BSYNC.RECONVERGENT B1 ;  /* 0x0000000000017941 */ /* 0x000fea0003800200 */
.L_x_23250:
        /* <DEDUP_REMOVED lines=11> */
.L_x_23254:
[----:B------:R-:W-:Y:S01]  /*145a0*/  MOV R9, R10 ;  /* 0x0000000a00097202 */ /* 0x000fe20000000f00 */
[----:B------:R-:W-:Y:S02]  /*145b0*/  IMAD.MOV.U32 R11, RZ, RZ, R12 ;  /* 0x000000ffff0b7224 */ /* 0x000fe400078e000c */
[----:B------:R-:W-:Y:S02]  /*145c0*/  IMAD.MOV.U32 R74, RZ, RZ, R77 ;  /* 0x000000ffff4a7224 */ /* 0x000fe400078e004d */
[----:B------:R-:W-:-:S07]  /*145d0*/  IMAD.MOV.U32 R114, RZ, RZ, R113 ;  /* 0x000000ffff727224 */ /* 0x000fce00078e0071 */
.L_x_23255:
[----:B------:R-:W-:Y:S05]  /*145e0*/  BSYNC.RECONVERGENT B1 ;  /* 0x0000000000017941 */ /* 0x000fea0003800200 */
.L_x_23253:
        /* <DEDUP_REMOVED lines=11> */
.L_x_23257:
[----:B------:R-:W-:Y:S01]  /*146a0*/  MOV R10, R9 ;  /* 0x00000009000a7202 */ /* 0x000fe20000000f00 */
[----:B------:R-:W-:Y:S02]  /*146b0*/  IMAD.MOV.U32 R12, RZ, RZ, R11 ;  /* 0x000000ffff0c7224 */ /* 0x000fe400078e000b */
[----:B------:R-:W-:Y:S02]  /*146c0*/  IMAD.MOV.U32 R77, RZ, RZ, R76 ;  /* 0x000000ffff4d7224 */ /* 0x000fe400078e004c */
[----:B------:R-:W-:-:S07]  /*146d0*/  IMAD.MOV.U32 R113, RZ, RZ, R112 ;  /* 0x000000ffff717224 */ /* 0x000fce00078e0070 */
.L_x_23258:
[----:B------:R-:W-:Y:S05]  /*146e0*/  BSYNC.RECONVERGENT B1 ;  /* 0x0000000000017941 */ /* 0x000fea0003800200 */
.L_x_23256:
        /* <DEDUP_REMOVED lines=11> */
.L_x_23260:
[----:B------:R-:W-:Y:S01]  /*147a0*/  MOV R9, R10 ;  /* 0x0000000a00097202 */ /* 0x000fe20000000f00 */
[----:B------:R-:W-:Y:S02]  /*147b0*/  IMAD.MOV.U32 R11, RZ, RZ, R12 ;  /* 0x000000ffff0b7224 */ /* 0x000fe400078e000c */
[----:B------:R-:W-:Y:S02]  /*147c0*/  IMAD.MOV.U32 R76, RZ, RZ, R79 ;  /* 0x000000ffff4c7224 */ /* 0x000fe400078e004f */
[----:B------:R-:W-:-:S07]  /*147d0*/  IMAD.MOV.U32 R112, RZ, RZ, R111 ;  /* 0x000000ffff707224 */ /* 0x000fce00078e006f */
.L_x_23261:
[----:B------:R-:W-:Y:S05]  /*147e0*/  BSYNC.RECONVERGENT B1 ;  /* 0x0000000000017941 */ /* 0x000fea0003800200 */
.L_x_23259:
        /* <DEDUP_REMOVED lines=11> */
.L_x_23263:
[----:B------:R-:W-:Y:S01]  /*148a0*/  MOV R10, R9 ;  /* 0x00000009000a7202 */ /* 0x000fe20000000f00 */
[----:B------:R-:W-:Y:S02]  /*148b0*/  IMAD.MOV.U32 R12, RZ, RZ, R11 ;  /* 0x000000ffff0c7224 */ /* 0x000fe400078e000b */
[----:B------:R-:W-:Y:S02]  /*148c0*/  IMAD.MOV.U32 R79, RZ, RZ, R78 ;  /* 0x000000ffff4f7224 */ /* 0x000fe400078e004e */
[----:B------:R-:W-:-:S07]  /*148d0*/  IMAD.MOV.U32 R111, RZ, RZ, R110 ;  /* 0x000000ffff6f7224 */ /* 0x000fce00078e006e */
.L_x_23264:
[----:B------:R-:W-:Y:S05]  /*148e0*/  BSYNC.RECONVERGENT B1 ;  /* 0x0000000000017941 */ /* 0x000fea0003800200 */
.L_x_23262:
        /* <DEDUP_REMOVED lines=11> */
.L_x_23266:
[----:B------:R-:W-:Y:S01]  /*149a0*/  MOV R9, R10 ;  /* 0x0000000a00097202 */ /* 0x000fe20000000f00 */
[----:B------:R-:W-:Y:S02]  /*149b0*/  IMAD.MOV.U32 R11, RZ, RZ, R12 ;  /* 0x000000ffff0b7224 */ /* 0x000fe400078e000c */
[----:B------:R-:W-:Y:S02]  /*149c0*/  IMAD.MOV.U32 R78, RZ, RZ, R81 ;  /* 0x000000ffff4e7224 */ /* 0x000fe400078e0051 */
[----:B------:R-:W-:-:S07]  /*149d0*/  IMAD.MOV.U32 R110, RZ, RZ, R109 ;  /* 0x000000ffff6e7224 */ /* 0x000fce00078e006d */
.L_x_23267:
[----:B------:R-:W-:Y:S05]  /*149e0*/  BSYNC.RECONVERGENT B1 ;  /* 0x0000000000017941 */ /* 0x000fea0003800200 */
.L_x_23265:
        /* <DEDUP_REMOVED lines=11> */
.L_x_23269:
[----:B------:R-:W-:Y:S01]  /*14aa0*/  MOV R10, R9 ;  /* 0x00000009000a7202 */ /* 0x000fe20000000f00 */
[----:B------:R-:W-:Y:S02]  /*14ab0*/  IMAD.MOV.U32 R12, RZ, RZ, R11 ;  /* 0x000000ffff0c7224 */ /* 0x000fe400078e000b */
[----:B------:R-:W-:Y:S02]  /*14ac0*/  IMAD.MOV.U32 R81, RZ, RZ, R80 ;  /* 0x000000ffff517224 */ /* 0x000fe400078e0050 */
[----:B------:R-:W-:-:S07]  /*14ad0*/  IMAD.MOV.U32 R109, RZ, RZ, R108 ;  /* 0x000000ffff6d7224 */ /* 0x000fce00078e006c */
.L_x_23270:
[----:B------:R-:W-:Y:S05]  /*14ae0*/  BSYNC.RECONVERGENT B1 ;  /* 0x0000000000017941 */ /* 0x000fea0003800200 */
.L_x_23268:
        /* <DEDUP_REMOVED lines=11> */
.L_x_23272:
[----:B------:R-:W-:Y:S01]  /*14ba0*/  MOV R9, R10 ;  /* 0x0000000a00097202 */ /* 0x000fe20000000f00 */
[----:B------:R-:W-:Y:S02]  /*14bb0*/  IMAD.MOV.U32 R11, RZ, RZ, R12 ;  /* 0x000000ffff0b7224 */ /* 0x000fe400078e000c */
[----:B------:R-:W-:Y:S02]  /*14bc0*/  IMAD.MOV.U32 R80, RZ, RZ, R83 ;  /* 0x000000ffff507224 */ /* 0x000fe400078e0053 */
[----:B------:R-:W-:-:S07]  /*14bd0*/  IMAD.MOV.U32 R108, RZ, RZ, R107 ;  /* 0x000000ffff6c7224 */ /* 0x000fce00078e006b */
.L_x_23273:
[----:B------:R-:W-:Y:S05]  /*14be0*/  BSYNC.RECONVERGENT B1 ;  /* 0x0000000000017941 */ /* 0x000fea0003800200 */
.L_x_23271:
        /* <DEDUP_REMOVED lines=11> */
.L_x_23275:
[----:B------:R-:W-:Y:S01]  /*14ca0*/  MOV R10, R9 ;  /* 0x00000009000a7202 */ /* 0x000fe20000000f00 */
[----:B------:R-:W-:Y:S02]  /*14cb0*/  IMAD.MOV.U32 R12, RZ, RZ, R11 ;  /* 0x000000ffff0c7224 */ /* 0x000fe400078e000b */
[----:B------:R-:W-:Y:S02]  /*14cc0*/  IMAD.MOV.U32 R83, RZ, RZ, R82 ;  /* 0x000000ffff537224 */ /* 0x000fe400078e0052 */
[----:B------:R-:W-:-:S07]  /*14cd0*/  IMAD.MOV.U32 R107, RZ, RZ, R106 ;  /* 0x000000ffff6b7224 */ /* 0x000fce00078e006a */
.L_x_23276:
[----:B------:R-:W-:Y:S05]  /*14ce0*/  BSYNC.RECONVERGENT B1 ;  /* 0x0000000000017941 */ /* 0x000fea0003800200 */
.L_x_23274:
        /* <DEDUP_REMOVED lines=11> */
.L_x_23278:
[----:B------:R-:W-:Y:S01]  /*14da0*/  MOV R9, R10 ;  /* 0x0000000a00097202 */ /* 0x000fe20000000f00 */
[----:B------:R-:W-:Y:S02]  /*14db0*/  IMAD.MOV.U32 R11, RZ, RZ, R12 ;  /* 0x000000ffff0b7224 */ /* 0x000fe400078e000c */
[----:B------:R-:W-:Y:S02]  /*14dc0*/  IMAD.MOV.U32 R82, RZ, RZ, R85 ;  /* 0x000000ffff527224 */ /* 0x000fe400078e0055 */
[----:B------:R-:W-:-:S07]  /*14dd0*/  IMAD.MOV.U32 R106, RZ, RZ, R105 ;  /* 0x000000ffff6a7224 */ /* 0x000fce00078e0069 */
.L_x_23279:
[----:B------:R-:W-:Y:S05]  /*14de0*/  BSYNC.RECONVERGENT B1 ;  /* 0x0000000000017941 */ /* 0x000fea0003800200 */
.L_x_23277:
        /* <DEDUP_REMOVED lines=11> */
.L_x_23281:
[----:B------:R-:W-:Y:S01]  /*14ea0*/  IMAD.MOV.U32 R10, RZ, RZ, R9 ;  /* 0x000000ffff0a7224 */ /* 0x000fe200078e0009 */
[----:B------:R-:W-:Y:S01]  /*14eb0*/  MOV R85, R84 ;  /* 0x0000005400557202 */ /* 0x000fe20000000f00 */
[----:B------:R-:W-:Y:S02]  /*14ec0*/  IMAD.MOV.U32 R12, RZ, RZ, R11 ;  /* 0x000000ffff0c7224 */ /* 0x000fe400078e000b */
[----:B------:R-:W-:-:S07]  /*14ed0*/  IMAD.MOV.U32 R105, RZ, RZ, R104 ;  /* 0x000000ffff697224 */ /* 0x000fce00078e0068 */
.L_x_23282:
[----:B------:R-:W-:Y:S05]  /*14ee0*/  BSYNC.RECONVERGENT B1 ;  /* 0x0000000000017941 */ /* 0x000fea0003800200 */
.L_x_23280:
        /* <DEDUP_REMOVED lines=11> */
.L_x_23284:
[----:B------:R-:W-:Y:S01]  /*14fa0*/  MOV R9, R10 ;  /* 0x0000000a00097202 */ /* 0x000fe20000000f00 */
[----:B------:R-:W-:Y:S01]  /*14fb0*/  IMAD.MOV.U32 R11, RZ, RZ, R12 ;  /* 0x000000ffff0b7224 */ /* 0x000fe200078e000c */
[----:B------:R-:W-:Y:S01]  /*14fc0*/  MOV R104, R103 ;  /* 0x0000006700687202 */ /* 0x000fe20000000f00 */
[----:B------:R-:W-:-:S07]  /*14fd0*/  IMAD.MOV.U32 R84, RZ, RZ, R87 ;  /* 0x000000ffff547224 */ /* 0x000fce00078e0057 */
.L_x_23285:
[----:B------:R-:W-:Y:S05]  /*14fe0*/  BSYNC.RECONVERGENT B1 ;  /* 0x0000000000017941 */ /* 0x000fea0003800200 */
.L_x_23283:
        /* <DEDUP_REMOVED lines=11> */
.L_x_23287:
[----:B------:R-:W-:Y:S01]  /*150a0*/  IMAD.MOV.U32 R10, RZ, RZ, R9 ;  /* 0x000000ffff0a7224 */ /* 0x000fe200078e0009 */
[----:B------:R-:W-:Y:S01]  /*150b0*/  MOV R12, R11 ;  /* 0x0000000b000c7202 */ /* 0x000fe20000000f00 */
[----:B------:R-:W-:Y:S02]  /*150c0*/  IMAD.MOV.U32 R87, RZ, RZ, R86 ;  /* 0x000000ffff577224 */ /* 0x000fe400078e0056 */
[----:B------:R-:W-:-:S07]  /*150d0*/  IMAD.MOV.U32 R103, RZ, RZ, R102 ;  /* 0x000000ffff677224 */ /* 0x000fce00078e0066 */
.L_x_23288:
[----:B------:R-:W-:Y:S05]  /*150e0*/  BSYNC.RECONVERGENT B1 ;  /* 0x0000000000017941 */ /* 0x000fea0003800200 */
.L_x_23286:
        /* <DEDUP_REMOVED lines=11> */
.L_x_23290:
[----:B------:R-:W-:Y:S01]  /*151a0*/  IMAD.MOV.U32 R9, RZ, RZ, R10 ;  /* 0x000000ffff097224 */ /* 0x000fe200078e000a */
[----:B------:R-:W-:Y:S01]  /*151b0*/  MOV R86, R89 ;  /* 0x0000005900567202 */ /* 0x000fe20000000f00 */
[----:B------:R-:W-:Y:S02]  /*151c0*/  IMAD.MOV.U32 R11, RZ, RZ, R12 ;  /* 0x000000ffff0b7224 */ /* 0x000fe400078e000c */
[----:B------:R-:W-:-:S07]  /*151d0*/  IMAD.MOV.U32 R102, RZ, RZ, R101 ;  /* 0x000000ffff667224 */ /* 0x000fce00078e0065 */
.L_x_23291:
[----:B------:R-:W-:Y:S05]  /*151e0*/  BSYNC.RECONVERGENT B1 ;  /* 0x0000000000017941 */ /* 0x000fea0003800200 */
.L_x_23289:
        /* <DEDUP_REMOVED lines=11> */
.L_x_23293:
[----:B------:R-:W-:Y:S01]  /*152a0*/  MOV R10, R9 ;  /* 0x00000009000a7202 */ /* 0x000fe20000000f00 */
[----:B------:R-:W-:Y:S01]  /*152b0*/  IMAD.MOV.U32 R12, RZ, RZ, R11 ;  /* 0x000000ffff0c7224 */ /* 0x000fe200078e000b */
[----:B------:R-:W-:Y:S01]  /*152c0*/  MOV R101, R100 ;  /* 0x0000006400657202 */ /* 0x000fe20000000f00 */
[----:B------:R-:W-:-:S07]  /*152d0*/  IMAD.MOV.U32 R89, RZ, RZ, R88 ;  /* 0x000000ffff597224 */ /* 0x000fce00078e0058 */
.L_x_23294:
[----:B------:R-:W-:Y:S05]  /*152e0*/  BSYNC.RECONVERGENT B1 ;  /* 0x0000000000017941 */ /* 0x000fea0003800200 */
.L_x_23292:
        /* <DEDUP_REMOVED lines=11> */
.L_x_23296:
[----:B------:R-:W-:Y:S01]  /*153a0*/  IMAD.MOV.U32 R9, RZ, RZ, R10 ;  /* 0x000000ffff097224 */ /* 0x000fe200078e000a */
[----:B------:R-:W-:Y:S01]  /*153b0*/  MOV R11, R12 ;  /* 0x0000000c000b7202 */ /* 0x000fe20000000f00 */
[----:B------:R-:W-:Y:S02]  /*153c0*/  IMAD.MOV.U32 R88, RZ, RZ, R91 ;  /* 0x000000ffff587224 */ /* 0x000fe400078e005b */
[----:B------:R-:W-:-:S07]  /*153d0*/  IMAD.MOV.U32 R100, RZ, RZ, R99 ;  /* 0x000000ffff647224 */ /* 0x000fce00078e0063 */
.L_x_23297:
[----:B------:R-:W-:Y:S05]  /*153e0*/  BSYNC.RECONVERGENT B1 ;  /* 0x0000000000017941 */ /* 0x000fea0003800200 */
.L_x_23295:
        /* <DEDUP_REMOVED lines=11> */
.L_x_23299:
[----:B------:R-:W-:Y:S01]  /*154a0*/  IMAD.MOV.U32 R10, RZ, RZ, R9 ;  /* 0x000000ffff0a7224 */ /* 0x000fe200078e0009 */
[----:B------:R-:W-:Y:S01]  /*154b0*/  MOV R91, R90 ;  /* 0x0000005a005b7202 */ /* 0x000fe20000000f00 */
[----:B------:R-:W-:Y:S02]  /*154c0*/  IMAD.MOV.U32 R12, RZ, RZ, R11 ;  /* 0x000000ffff0c7224 */ /* 0x000fe400078e000b */
[----:B------:R-:W-:-:S07]  /*154d0*/  IMAD.MOV.U32 R99, RZ, RZ, R98 ;  /* 0x000000ffff637224 */ /* 0x000fce00078e0062 */
.L_x_23300:
[----:B------:R-:W-:Y:S05]  /*154e0*/  BSYNC.RECONVERGENT B1 ;  /* 0x0000000000017941 */ /* 0x000fea0003800200 */
.L_x_23298:
        /* <DEDUP_REMOVED lines=11> */
.L_x_23302:
[----:B------:R-:W-:Y:S01]  /*155a0*/  MOV R9, R10 ;  /* 0x0000000a00097202 */ /* 0x000fe20000000f00 */
[----:B------:R-:W-:Y:S01]  /*155b0*/  IMAD.MOV.U32 R90, RZ, RZ, R95 ;  /* 0x000000ffff5a7224 */ /* 0x000fe200078e005f */
[----:B------:R-:W-:Y:S01]  /*155c0*/  MOV R98, R97 ;  /* 0x0000006100627202 */ /* 0x000fe20000000f00 */
[----:B------:R-:W-:-:S07]  /*155d0*/  IMAD.MOV.U32 R11, RZ, RZ, R12 ;  /* 0x000000ffff0b7224 */ /* 0x000fce00078e000c */
.L_x_23303:
[----:B------:R-:W-:Y:S05]  /*155e0*/  BSYNC.RECONVERGENT B1 ;  /* 0x0000000000017941 */ /* 0x000fea0003800200 */
.L_x_23301:
        /* <DEDUP_REMOVED lines=11> */
.L_x_23305:
[----:B------:R-:W-:Y:S01]  /*156a0*/  IMAD.MOV.U32 R95, RZ, RZ, R4 ;  /* 0x000000ffff5f7224 */ /* 0x000fe200078e0004 */
[----:B------:R-:W-:Y:S01]  /*156b0*/  MOV R97, R8 ;  /* 0x0000000800617202 */ /* 0x000fe20000000f00 */
[----:B------:R-:W-:Y:S01]  /*156c0*/  IMAD.MOV.U32 R94, RZ, RZ, R9 ;  /* 0x000000ffff5e7224 */ /* 0x000fe200078e0009 */
[----:B------:R-:W-:Y:S01]  /*156d0*/  MOV R4, R9 ;  /* 0x0000000900047202 */ /* 0x000fe20000000f00 */
[--C-:B------:R-:W-:Y:S02]  /*156e0*/  IMAD.MOV.U32 R96, RZ, RZ, R11.reuse ;  /* 0x000000ffff607224 */ /* 0x100fe400078e000b */
[----:B------:R-:W-:-:S07]  /*156f0*/  IMAD.MOV.U32 R8, RZ, RZ, R11 ;  /* 0x000000ffff087224 */ /* 0x000fce00078e000b */
.L_x_23306:
[----:B------:R-:W-:Y:S05]  /*15700*/  BSYNC.RECONVERGENT B1 ;  /* 0x0000000000017941 */ /* 0x000fea0003800200 */
.L_x_23304:
[----:B------:R-:W-:Y:S01]  /*15710*/  VIADD R6, R6, 0x4 ;  /* 0x0000000406067836 */ /* 0x000fe20000000000 */
[----:B------:R-:W-:Y:S06]  /*15720*/  @P1 BRA `(.L_x_23307) ;  /* 0xffffffc0000c1947 */ /* 0x000fec000383ffff */
.L_x_23117:
[----:B------:R-:W-:Y:S05]  /*15730*/  BSYNC.RECONVERGENT B0 ;  /* 0x0000000000007941 */ /* 0x000fea0003800200 */
.L_x_23116:
[----:B------:R-:W-:Y:S01]  /*15740*/  SHFL.DOWN PT, R6, R94, 0x10, 0x1f ;  /* 0x0a001f005e067f89 */ /* 0x000fe200000e0000 */
[----:B------:R-:W0:Y:S01]  /*15750*/  LDCU UR4, c[0x0][0x2f8] ;  /* 0x00005f00ff0477ac */ /* 0x000e220008000800 */
[----:B------:R-:W-:Y:S01]  /*15760*/  ISETP.GT.AND P0, PT, R5, 0xf, PT ;  /* 0x0000000f0500780c */ /* 0x000fe20003f04270 */
[----:B------:R-:W-:Y:S01]  /*15770*/  BSSY.RECONVERGENT B0, `(.L_x_23308) ;  /* 0x00004cf000007945 */ /* 0x000fe20003800200 */
[----:B------:R-:W1:Y:S04]  /*15780*/  SHFL.DOWN PT, R7, R95, 0x10, 0x1f ;  /* 0x0a001f005f077f89 */ /* 0x000e6800000e0000 */
[----:B------:R-:W-:Y:S04]  /*15790*/  SHFL.DOWN PT, R8, R90, 0x10, 0x1f ;  /* 0x0a001f005a087f89 */ /* 0x000fe800000e0000 */
[----:B------:R-:W2:Y:S04]  /*157a0*/  SHFL.DOWN PT, R9, R91, 0x10, 0x1f ;  /* 0x0a001f005b097f89 */ /* 0x000ea800000e0000 */
[----:B------:R-:W-:Y:S01]  /*157b0*/  SHFL.DOWN PT, R10, R88, 0x10, 0x1f ;  /* 0x0a001f00580a7f89 */ /* 0x000fe200000e0000 */
[----:B0-----:R-:W-:-:S03]  /*157c0*/  IADD3 R0, PT, PT, R0, -UR4, RZ ;  /* 0x8000000400007c10 */ /* 0x001fc6000fffe0ff */
        /* <DEDUP_REMOVED lines=192> */
[----:B------:R-:W-:Y:S02]  /*163d0*/  VIADD R4, R0, 0x108 ;  /* 0x0000010800047836 */ /* 0x000fe40000000000 */
[----:B0-----:R-:W-:Y:S01]  /*163e0*/  IMAD.MOV.U32 R0, RZ, RZ, R94 ;  /* 0x000000ffff007224 */ /* 0x001fe200078e005e */
        /* <DEDUP_REMOVED lines=8> */
[----:B------:R-:W-:Y:S01]  /*16470*/  MOV R7, R96 ;  /* 0x0000006000077202 */ /* 0x000fe20000000f00 */
[----:B------:R-:W-:-:S07]  /*16480*/  IMAD.MOV.U32 R6, RZ, RZ, RZ ;  /* 0x000000ffff067224 */ /* 0x000fce00078e00ff */
.L_x_23499:
        /* <DEDUP_REMOVED lines=20> */
.L_x_23311:
[----:B------:R-:W-:Y:S01]  /*165d0*/  IMAD.MOV.U32 R8, RZ, RZ, R3 ;  /* 0x000000ffff087224 */ /* 0x000fe200078e0003 */
[----:B------:R-:W-:Y:S01]  /*165e0*/  MOV R3, R2 ;  /* 0x0000000200037202 */ /* 0x000fe20000000f00 */
[----:B------:R-:W-:Y:S02]  /*165f0*/  IMAD.MOV.U32 R10, RZ, RZ, R159 ;  /* 0x000000ffff0a7224 */ /* 0x000fe400078e009f */
[----:B------:R-:W-:-:S07]  /*16600*/  IMAD.MOV.U32 R159, RZ, RZ, R158 ;  /* 0x000000ffff9f7224 */ /* 0x000fce00078e009e */
.L_x_23312:
[----:B------:R-:W-:Y:S05]  /*16610*/  BSYNC.RECONVERGENT B1 ;  /* 0x0000000000017941 */ /* 0x000fea0003800200 */
.L_x_23310:
        /* <DEDUP_REMOVED lines=11> */
.L_x_23314:
[----:B------:R-:W-:Y:S01]  /*166d0*/  MOV R9, R8 ;  /* 0x0000000800097202 */ /* 0x000fe20000000f00 */
[----:B------:R-:W-:Y:S01]  /*166e0*/  IMAD.MOV.U32 R11, RZ, RZ, R10 ;  /* 0x000000ffff0b7224 */ /* 0x000fe200078e000a */
[----:B------:R-:W-:Y:S01]  /*166f0*/  MOV R158, R157 ;  /* 0x0000009d009e7202 */ /* 0x000fe20000000f00 */
[----:B------:R-:W-:-:S07]  /*16700*/  IMAD.MOV.U32 R2, RZ, RZ, R33 ;  /* 0x000000ffff027224 */ /* 0x000fce00078e0021 */
.L_x_23315:
[----:B------:R-:W-:Y:S05]  /*16710*/  BSYNC.RECONVERGENT B1 ;  /* 0x0000000000017941 */ /* 0x000fea0003800200 */
.L_x_23313:
        /* <DEDUP_REMOVED lines=11> */
.L_x_23317:
[----:B------:R-:W-:Y:S01]  /*167d0*/  IMAD.MOV.U32 R8, RZ, RZ, R9 ;  /* 0x000000ffff087224 */ /* 0x000fe200078e0009 */
[----:B------:R-:W-:Y:S01]  /*167e0*/  MOV R10, R11 ;  /* 0x0000000b000a7202 */ /* 0x000fe20000000f00 */
[----:B------:R-:W-:Y:S02]  /*167f0*/  IMAD.MOV.U32 R33, RZ, RZ, R32 ;  /* 0x000000ffff217224 */ /* 0x000fe400078e0020 */
[----:B------:R-:W-:-:S07]  /*16800*/  IMAD.MOV.U32 R157, RZ, RZ, R156 ;  /* 0x000000ffff9d7224 */ /* 0x000fce00078e009c */
.L_x_23318:
[----:B------:R-:W-:Y:S05]  /*16810*/  BSYNC.RECONVERGENT B1 ;  /* 0x0000000000017941 */ /* 0x000fea0003800200 */
.L_x_23316:
        /* <DEDUP_REMOVED lines=11> */
.L_x_23320:
[----:B------:R-:W-:Y:S01]  /*168d0*/  IMAD.MOV.U32 R9, RZ, RZ, R8 ;  /* 0x000000ffff097224 */ /* 0x000fe200078e0008 */
[----:B------:R-:W-:Y:S01]  /*168e0*/  MOV R32, R35 ;  /* 0x0000002300207202 */ /* 0x000fe20000000f00 */
[----:B------:R-:W-:Y:S02]  /*168f0*/  IMAD.MOV.U32 R11, RZ, RZ, R10 ;  /* 0x000000ffff0b7224 */ /* 0x000fe400078e000a */
[----:B------:R-:W-:-:S07]  /*16900*/  IMAD.MOV.U32 R156, RZ, RZ, R155 ;  /* 0x000000ffff9c7224 */ /* 0x000fce00078e009b */
.L_x_23321:
[----:B------:R-:W-:Y:S05]  /*16910*/  BSYNC.RECONVERGENT B1 ;  /* 0x0000000000017941 */ /* 0x000fea0003800200 */
.L_x_23319:
        /* <DEDUP_REMOVED lines=11> */
.L_x_23323:
[----:B------:R-:W-:Y:S01]  /*169d0*/  MOV R8, R9 ;  /* 0x0000000900087202 */ /* 0x000fe20000000f00 */
[----:B------:R-:W-:Y:S01]  /*169e0*/  IMAD.MOV.U32 R10, RZ, RZ, R11 ;  /* 0x000000ffff0a7224 */ /* 0x000fe200078e000b */
[----:B------:R-:W-:Y:S01]  /*169f0*/  MOV R155, R154 ;  /* 0x0000009a009b7202 */ /* 0x000fe20000000f00 */
[----:B------:R-:W-:-:S07]  /*16a00*/  IMAD.MOV.U32 R35, RZ, RZ, R34 ;  /* 0x000000ffff237224 */ /* 0x000fce00078e0022 */
.L_x_23324:
[----:B------:R-:W-:Y:S05]  /*16a10*/  BSYNC.RECONVERGENT B1 ;  /* 0x0000000000017941 */ /* 0x000fea0003800200 */
.L_x_23322:
        /* <DEDUP_REMOVED lines=11> */
.L_x_23326:
[----:B------:R-:W-:Y:S01]  /*16ad0*/  IMAD.MOV.U32 R9, RZ, RZ, R8 ;  /* 0x000000ffff097224 */ /* 0x000fe200078e0008 */
[----:B------:R-:W-:Y:S01]  /*16ae0*/  MOV R11, R10 ;  /* 0x0000000a000b7202 */ /* 0x000fe20000000f00 */
[----:B------:R-:W-:Y:S02]  /*16af0*/  IMAD.MOV.U32 R34, RZ, RZ, R37 ;  /* 0x000000ffff227224 */ /* 0x000fe400078e0025 */
[----:B------:R-:W-:-:S07]  /*16b00*/  IMAD.MOV.U32 R154, RZ, RZ, R153 ;  /* 0x000000ffff9a7224 */ /* 0x000fce00078e0099 */
.L_x_23327:
[----:B------:R-:W-:Y:S05]  /*16b10*/  BSYNC.RECONVERGENT B1 ;  /* 0x0000000000017941 */ /* 0x000fea0003800200 */
.L_x_23325:
        /* <DEDUP_REMOVED lines=11> */
.L_x_23329:
[----:B------:R-:W-:Y:S01]  /*16bd0*/  IMAD.MOV.U32 R8, RZ, RZ, R9 ;  /* 0x000000ffff087224 */ /* 0x000fe200078e0009 */
[----:B------:R-:W-:Y:S01]  /*16be0*/  MOV R37, R36 ;  /* 0x0000002400257202 */ /* 0x000fe20000000f00 */
[----:B------:R-:W-:Y:S02]  /*16bf0*/  IMAD.MOV.U32 R10, RZ, RZ, R11 ;  /* 0x000000ffff0a7224 */ /* 0x000fe400078e000b */
[----:B------:R-:W-:-:S07]  /*16c00*/  IMAD.MOV.U32 R153, RZ, RZ, R152 ;  /* 0x000000ffff997224 */ /* 0x000fce00078e0098 */
.L_x_23330:
[----:B------:R-:W-:Y:S05]  /*16c10*/  BSYNC.RECONVERGENT B1 ;  /* 0x0000000000017941 */ /* 0x000fea0003800200 */
.L_x_23328:
        /* <DEDUP_REMOVED lines=11> */
.L_x_23332:
[----:B------:R-:W-:Y:S01]  /*16cd0*/  MOV R9, R8 ;  /* 0x0000000800097202 */ /* 0x000fe20000000f00 */
[----:B------:R-:W-:Y:S01]  /*16ce0*/  IMAD.MOV.U32 R11, RZ, RZ, R10 ;  /* 0x000000ffff0b7224 */ /* 0x000fe200078e000a */
[----:B------:R-:W-:Y:S01]  /*16cf0*/  MOV R152, R151 ;  /* 0x0000009700987202 */ /* 0x000fe20000000f00 */
[----:B------:R-:W-:-:S07]  /*16d00*/  IMAD.MOV.U32 R36, RZ, RZ, R39 ;  /* 0x000000ffff247224 */ /* 0x000fce00078e0027 */
.L_x_23333:
[----:B------:R-:W-:Y:S05]  /*16d10*/  BSYNC.RECONVERGENT B1 ;  /* 0x0000000000017941 */ /* 0x000fea0003800200 */
.L_x_23331:
        /* <DEDUP_REMOVED lines=11> */
.L_x_23335:
[----:B------:R-:W-:Y:S01]  /*16dd0*/  IMAD.MOV.U32 R8, RZ, RZ, R9 ;  /* 0x000000ffff087224 */ /* 0x000fe200078e0009 */
[----:B------:R-:W-:Y:S01]  /*16de0*/  MOV R10, R11 ;  /* 0x0000000b000a7202 */ /* 0x000fe20000000f00 */
[----:B------:R-:W-:Y:S02]  /*16df0*/  IMAD.MOV.U32 R39, RZ, RZ, R38 ;  /* 0x000000ffff277224 */ /* 0x000fe400078e0026 */
[----:B------:R-:W-:-:S07]  /*16e00*/  IMAD.MOV.U32 R151, RZ, RZ, R150 ;  /* 0x000000ffff977224 */ /* 0x000fce00078e0096 */
.L_x_23336:
[----:B------:R-:W-:Y:S05]  /*16e10*/  BSYNC.RECONVERGENT B1 ;  /* 0x0000000000017941 */ /* 0x000fea0003800200 */
.L_x_23334:
        /* <DEDUP_REMOVED lines=11> */
.L_x_23338:
[----:B------:R-:W-:Y:S01]  /*16ed0*/  IMAD.MOV.U32 R9, RZ, RZ, R8 ;  /* 0x000000ffff097224 */ /* 0x000fe200078e0008 */
[----:B------:R-:W-:Y:S01]  /*16ee0*/  MOV R38, R41 ;  /* 0x0000002900267202 */ /* 0x000fe20000000f00 */
[----:B------:R-:W-:Y:S02]  /*16ef0*/  IMAD.MOV.U32 R11, RZ, RZ, R10 ;  /* 0x000000ffff0b7224 */ /* 0x000fe400078e000a */
[----:B------:R-:W-:-:S07]  /*16f00*/  IMAD.MOV.U32 R150, RZ, RZ, R149 ;  /* 0x000000ffff967224 */ /* 0x000fce00078e0095 */
.L_x_23339:
[----:B------:R-:W-:Y:S05]  /*16f10*/  BSYNC.RECONVERGENT B1 ;  /* 0x0000000000017941 */ /* 0x000fea0003800200 */
.L_x_23337:
        /* <DEDUP_REMOVED lines=11> */
.L_x_23341:
[----:B------:R-:W-:Y:S01]  /*16fd0*/  MOV R8, R9 ;  /* 0x0000000900087202 */ /* 0x000fe20000000f00 */
[----:B------:R-:W-:Y:S01]  /*16fe0*/  IMAD.MOV.U32 R10, RZ, RZ, R11 ;  /* 0x000000ffff0a7224 */ /* 0x000fe200078e000b */
[----:B------:R-:W-:Y:S01]  /*16ff0*/  MOV R149, R148 ;  /* 0x0000009400957202 */ /* 0x000fe20000000f00 */
[----:B------:R-:W-:-:S07]  /*17000*/  IMAD.MOV.U32 R41, RZ, RZ, R40 ;  /* 0x000000ffff297224 */ /* 0x000fce00078e0028 */
.L_x_23342:
[----:B------:R-:W-:Y:S05]  /*17010*/  BSYNC.RECONVERGENT B1 ;  /* 0x0000000000017941 */ /* 0x000fea0003800200 */
.L_x_23340:
        /* <DEDUP_REMOVED lines=11> */
.L_x_23344:
[----:B------:R-:W-:Y:S01]  /*170d0*/  IMAD.MOV.U32 R9, RZ, RZ, R8 ;  /* 0x000000ffff097224 */ /* 0x000fe200078e0008 */
[----:B------:R-:W-:Y:S01]  /*170e0*/  MOV R11, R10 ;  /* 0x0000000a000b7202 */ /* 0x000fe20000000f00 */
[----:B------:R-:W-:Y:S02]  /*170f0*/  IMAD.MOV.U32 R40, RZ, RZ, R43 ;  /* 0x000000ffff287224 */ /* 0x000fe400078e002b */
[----:B------:R-:W-:-:S07]  /*17100*/  IMAD.MOV.U32 R148, RZ, RZ, R147 ;  /* 0x000000ffff947224 */ /* 0x000fce00078e0093 */
.L_x_23345:
[----:B------:R-:W-:Y:S05]  /*17110*/  BSYNC.RECONVERGENT B1 ;  /* 0x0000000000017941 */ /* 0x000fea0003800200 */
.L_x_23343:
        /* <DEDUP_REMOVED lines=11> */
.L_x_23347:
[----:B------:R-:W-:Y:S01]  /*171d0*/  IMAD.MOV.U32 R8, RZ, RZ, R9 ;  /* 0x000000ffff087224 */ /* 0x000fe200078e0009 */
[----:B------:R-:W-:Y:S01]  /*171e0*/  MOV R43, R42 ;  /* 0x0000002a002b7202 */ /* 0x000fe20000000f00 */
[----:B------:R-:W-:Y:S02]  /*171f0*/  IMAD.MOV.U32 R10, RZ, RZ, R11 ;  /* 0x000000ffff0a7224 */ /* 0x000fe400078e000b */
[----:B------:R-:W-:-:S07]  /*17200*/  IMAD.MOV.U32 R147, RZ, RZ, R146 ;  /* 0x000000ffff937224 */ /* 0x000fce00078e0092 */
.L_x_23348:
[----:B------:R-:W-:Y:S05]  /*17210*/  BSYNC.RECONVERGENT B1 ;  /* 0x0000000000017941 */ /* 0x000fea0003800200 */
.L_x_23346:
        /* <DEDUP_REMOVED lines=11> */
.L_x_23350:
[----:B------:R-:W-:Y:S01]  /*172d0*/  MOV R9, R8 ;  /* 0x0000000800097202 */ /* 0x000fe20000000f00 */
[----:B------:R-:W-:Y:S01]  /*172e0*/  IMAD.MOV.U32 R11, RZ, RZ, R10 ;  /* 0x000000ffff0b7224 */ /* 0x000fe200078e000a */
[----:B------:R-:W-:Y:S01]  /*172f0*/  MOV R146, R145 ;  /* 0x0000009100927202 */ /* 0x000fe20000000f00 */
[----:B------:R-:W-:-:S07]  /*17300*/  IMAD.MOV.U32 R42, RZ, RZ, R45 ;  /* 0x000000ffff2a7224 */ /* 0x000fce00078e002d */
.L_x_23351:
[----:B------:R-:W-:Y:S05]  /*17310*/  BSYNC.RECONVERGENT B1 ;  /* 0x0000000000017941 */ /* 0x000fea0003800200 */
.L_x_23349:
        /* <DEDUP_REMOVED lines=11> */
.L_x_23353:
[----:B------:R-:W-:Y:S01]  /*173d0*/  IMAD.MOV.U32 R8, RZ, RZ, R9 ;  /* 0x000000ffff087224 */ /* 0x000fe200078e0009 */
[----:B------:R-:W-:Y:S01]  /*173e0*/  MOV R10, R11 ;  /* 0x0000000b000a7202 */ /* 0x000fe20000000f00 */
[----:B------:R-:W-:Y:S02]  /*173f0*/  IMAD.MOV.U32 R45, RZ, RZ, R44 ;  /* 0x000000ffff2d7224 */ /* 0x000fe400078e002c */
[----:B------:R-:W-:-:S07]  /*17400*/  IMAD.MOV.U32 R145, RZ, RZ, R144 ;  /* 0x000000ffff917224 */ /* 0x000fce00078e0090 */
.L_x_23354:
[----:B------:R-:W-:Y:S05]  /*17410*/  BSYNC.RECONVERGENT B1 ;  /* 0x0000000000017941 */ /* 0x000fea0003800200 */
.L_x_23352:
        /* <DEDUP_REMOVED lines=11> */
.L_x_23356:
[----:B------:R-:W-:Y:S01]  /*174d0*/  IMAD.MOV.U32 R9, RZ, RZ, R8 ;  /* 0x000000ffff097224 */ /* 0x000fe200078e0008 */
[----:B------:R-:W-:Y:S01]  /*174e0*/  MOV R44, R47 ;  /* 0x0000002f002c7202 */ /* 0x000fe20000000f00 */
[----:B------:R-:W-:Y:S02]  /*174f0*/  IMAD.MOV.U32 R11, RZ, RZ, R10 ;  /* 0x000000ffff0b7224 */ /* 0x000fe400078e000a */
[----:B------:R-:W-:-:S07]  /*17500*/  IMAD.MOV.U32 R144, RZ, RZ, R143 ;  /* 0x000000ffff907224 */ /* 0x000fce00078e008f */
.L_x_23357:
[----:B------:R-:W-:Y:S05]  /*17510*/  BSYNC.RECONVERGENT B1 ;  /* 0x0000000000017941 */ /* 0x000fea0003800200 */
.L_x_23355:
        /* <DEDUP_REMOVED lines=11> */
.L_x_23359:
[----:B------:R-:W-:Y:S01]  /*175d0*/  MOV R8, R9 ;  /* 0x0000000900087202 */ /* 0x000fe20000000f00 */
[----:B------:R-:W-:Y:S01]  /*175e0*/  IMAD.MOV.U32 R10, RZ, RZ, R11 ;  /* 0x000000ffff0a7224 */ /* 0x000fe200078e000b */
[----:B------:R-:W-:Y:S01]  /*175f0*/  MOV R143, R142 ;  /* 0x0000008e008f7202 */ /* 0x000fe20000000f00 */
[----:B------:R-:W-:-:S07]  /*17600*/  IMAD.MOV.U32 R47, RZ, RZ, R46 ;  /* 0x000000ffff2f7224 */ /* 0x000fce00078e002e */
.L_x_23360:
[----:B------:R-:W-:Y:S05]  /*17610*/  BSYNC.RECONVERGENT B1 ;  /* 0x0000000000017941 */ /* 0x000fea0003800200 */
.L_x_23358:
        /* <DEDUP_REMOVED lines=11> */
.L_x_23362:
[----:B------:R-:W-:Y:S01]  /*176d0*/  IMAD.MOV.U32 R9, RZ, RZ, R8 ;  /* 0x000000ffff097224 */ /* 0x000fe200078e0008 */
[----:B------:R-:W-:Y:S01]  /*176e0*/  MOV R11, R10 ;  /* 0x0000000a000b7202 */ /* 0x000fe20000000f00 */
[----:B------:R-:W-:Y:S02]  /*176f0*/  IMAD.MOV.U32 R46, RZ, RZ, R49 ;  /* 0x000000ffff2e7224 */ /* 0x000fe400078e0031 */
[----:B------:R-:W-:-:S07]  /*17700*/  IMAD.MOV.U32 R142, RZ, RZ, R141 ;  /* 0x000000ffff8e7224 */ /* 0x000fce00078e008d */
.L_x_23363:
[----:B------:R-:W-:Y:S05]  /*17710*/  BSYNC.RECONVERGENT B1 ;  /* 0x0000000000017941 */ /* 0x000fea0003800200 */
.L_x_23361:
        /* <DEDUP_REMOVED lines=11> */
.L_x_23365:
[----:B------:R-:W-:Y:S01]  /*177d0*/  IMAD.MOV.U32 R8, RZ, RZ, R9 ;  /* 0x000000ffff087224 */ /* 0x000fe200078e0009 */
[----:B------:R-:W-:Y:S01]  /*177e0*/  MOV R49, R48 ;  /* 0x0000003000317202 */ /* 0x000fe20000000f00 */
[----:B------:R-:W-:Y:S02]  /*177f0*/  IMAD.MOV.U32 R10, RZ, RZ, R11 ;  /* 0x000000ffff0a7224 */ /* 0x000fe400078e000b */
[----:B------:R-:W-:-:S07]  /*17800*/  IMAD.MOV.U32 R141, RZ, RZ, R140 ;  /* 0x000000ffff8d7224 */ /* 0x000fce00078e008c */
.L_x_23366:
[----:B------:R-:W-:Y:S05]  /*17810*/  BSYNC.RECONVERGENT B1 ;  /* 0x0000000000017941 */ /* 0x000fea0003800200 */
.L_x_23364:
        /* <DEDUP_REMOVED lines=11> */
.L_x_23368:
[----:B------:R-:W-:Y:S01]  /*178d0*/  MOV R9, R8 ;  /* 0x0000000800097202 */ /* 0x000fe20000000f00 */
[----:B------:R-:W-:Y:S01]  /*178e0*/  IMAD.MOV.U32 R11, RZ, RZ, R10 ;  /* 0x000000ffff0b7224 */ /* 0x000fe200078e000a */
[----:B------:R-:W-:Y:S01]  /*178f0*/  MOV R140, R139 ;  /* 0x0000008b008c7202 */ /* 0x000fe20000000f00 */
[----:B------:R-:W-:-:S07]  /*17900*/  IMAD.MOV.U32 R48, RZ, RZ, R51 ;  /* 0x000000ffff307224 */ /* 0x000fce00078e0033 */
.L_x_23369:
[----:B------:R-:W-:Y:S05]  /*17910*/  BSYNC.RECONVERGENT B1 ;  /* 0x0000000000017941 */ /* 0x000fea0003800200 */
.L_x_23367:
        /* <DEDUP_REMOVED lines=11> */
.L_x_23371:
[----:B------:R-:W-:Y:S01]  /*179d0*/  IMAD.MOV.U32 R8, RZ, RZ, R9 ;  /* 0x000000ffff087224 */ /* 0x000fe200078e0009 */
[----:B------:R-:W-:Y:S01]  /*179e0*/  MOV R10, R11 ;  /* 0x0000000b000a7202 */ /* 0x000fe20000000f00 */
[----:B------:R-:W-:Y:S02]  /*179f0*/  IMAD.MOV.U32 R51, RZ, RZ, R50 ;  /* 0x000000ffff337224 */ /* 0x000fe400078e0032 */
[----:B------:R-:W-:-:S07]  /*17a00*/  IMAD.MOV.U32 R139, RZ, RZ, R138 ;  /* 0x000000ffff8b7224 */ /* 0x000fce00078e008a */
.L_x_23372:
[----:B------:R-:W-:Y:S05]  /*17a10*/  BSYNC.RECONVERGENT B1 ;  /* 0x0000000000017941 */ /* 0x000fea0003800200 */
.L_x_23370:
        /* <DEDUP_REMOVED lines=11> */
.L_x_23374:
[----:B------:R-:W-:Y:S01]  /*17ad0*/  IMAD.MOV.U32 R9, RZ, RZ, R8 ;  /* 0x000000ffff097224 */ /* 0x000fe200078e0008 */
[----:B------:R-:W-:Y:S01]  /*17ae0*/  MOV R50, R53 ;  /* 0x0000003500327202 */ /* 0x000fe20000000f00 */
[----:B------:R-:W-:Y:S02]  /*17af0*/  IMAD.MOV.U32 R11, RZ, RZ, R10 ;  /* 0x000000ffff0b7224 */ /* 0x000fe400078e000a */
[----:B------:R-:W-:-:S07]  /*17b00*/  IMAD.MOV.U32 R138, RZ, RZ, R137 ;  /* 0x000000ffff8a7224 */ /* 0x000fce00078e0089 */
.L_x_23375:
[----:B------:R-:W-:Y:S05]  /*17b10*/  BSYNC.RECONVERGENT B1 ;  /* 0x0000000000017941 */ /* 0x000fea0003800200 */
.L_x_23373:
        /* <DEDUP_REMOVED lines=11> */
.L_x_23377:
[----:B------:R-:W-:Y:S01]  /*17bd0*/  MOV R8, R9 ;  /* 0x0000000900087202 */ /* 0x000fe20000000f00 */
[----:B------:R-:W-:Y:S01]  /*17be0*/  IMAD.MOV.U32 R10, RZ, RZ, R11 ;  /* 0x000000ffff0a7224 */ /* 0x000fe200078e000b */
[----:B------:R-:W-:Y:S01]  /*17bf0*/  MOV R137, R136 ;  /* 0x0000008800897202 */ /* 0x000fe20000000f00 */
[----:B------:R-:W-:-:S07]  /*17c00*/  IMAD.MOV.U32 R53, RZ, RZ, R52 ;  /* 0x000000ffff357224 */ /* 0x000fce00078e0034 */
.L_x_23378:
[----:B------:R-:W-:Y:S05]  /*17c10*/  BSYNC.RECONVERGENT B1 ;  /* 0x0000000000017941 */ /* 0x000fea0003800200 */
.L_x_23376:
        /* <DEDUP_REMOVED lines=11> */
.L_x_23380:
[----:B------:R-:W-:Y:S01]  /*17cd0*/  IMAD.MOV.U32 R9, RZ, RZ, R8 ;  /* 0x000000ffff097224 */ /* 0x000fe200078e0008 */
[----:B------:R-:W-:Y:S01]  /*17ce0*/  MOV R11, R10 ;  /* 0x0000000a000b7202 */ /* 0x000fe20000000f00 */
[----:B------:R-:W-:Y:S02]  /*17cf0*/  IMAD.MOV.U32 R52, RZ, RZ, R55 ;  /* 0x000000ffff347224 */ /* 0x000fe400078e0037 */
[----:B------:R-:W-:-:S07]  /*17d00*/  IMAD.MOV.U32 R136, RZ, RZ, R135 ;  /* 0x000000ffff887224 */ /* 0x000fce00078e0087 */
.L_x_23381:
[----:B------:R-:W-:Y:S05]  /*17d10*/  BSYNC.RECONVERGENT B1 ;  /* 0x0000000000017941 */ /* 0x000fea0003800200 */
.L_x_23379:
        /* <DEDUP_REMOVED lines=11> */
.L_x_23383:
[----:B------:R-:W-:Y:S01]  /*17dd0*/  IMAD.MOV.U32 R8, RZ, RZ, R9 ;  /* 0x000000ffff087224 */ /* 0x000fe200078e0009 */
[----:B------:R-:W-:Y:S01]  /*17de0*/  MOV R55, R54 ;  /* 0x0000003600377202 */ /* 0x000fe20000000f00 */
[----:B------:R-:W-:Y:S02]  /*17df0*/  IMAD.MOV.U32 R10, RZ, RZ, R11 ;  /* 0x000000ffff0a7224 */ /* 0x000fe400078e000b */
[----:B------:R-:W-:-:S07]  /*17e00*/  IMAD.MOV.U32 R135, RZ, RZ, R134 ;  /* 0x000000ffff877224 */ /* 0x000fce00078e0086 */
.L_x_23384:
[----:B------:R-:W-:Y:S05]  /*17e10*/  BSYNC.RECONVERGENT B1 ;  /* 0x0000000000017941 */ /* 0x000fea0003800200 */
.L_x_23382:
        /* <DEDUP_REMOVED lines=11> */
.L_x_23386:
[----:B------:R-:W-:Y:S01]  /*17ed0*/  MOV R9, R8 ;  /* 0x0000000800097202 */ /* 0x000fe20000000f00 */
[----:B------:R-:W-:Y:S01]  /*17ee0*/  IMAD.MOV.U32 R11, RZ, RZ, R10 ;  /* 0x000000ffff0b7224 */ /* 0x000fe200078e000a */
[----:B------:R-:W-:Y:S01]  /*17ef0*/  MOV R134, R133 ;  /* 0x0000008500867202 */ /* 0x000fe20000000f00 */
[----:B------:R-:W-:-:S07]  /*17f00*/  IMAD.MOV.U32 R54, RZ, RZ, R57 ;  /* 0x000000ffff367224 */ /* 0x000fce00078e0039 */
.L_x_23387:
[----:B------:R-:W-:Y:S05]  /*17f10*/  BSYNC.RECONVERGENT B1 ;  /* 0x0000000000017941 */ /* 0x000fea0003800200 */
.L_x_23385:
        /* <DEDUP_REMOVED lines=11> */
.L_x_23389:
[----:B------:R-:W-:Y:S01]  /*17fd0*/  IMAD.MOV.U32 R8, RZ, RZ, R9 ;  /* 0x000000ffff087224 */ /* 0x000fe200078e0009 */
[----:B------:R-:W-:Y:S01]  /*17fe0*/  MOV R10, R11 ;  /* 0x0000000b000a7202 */ /* 0x000fe20000000f00 */
[----:B------:R-:W-:Y:S02]  /*17ff0*/  IMAD.MOV.U32 R57, RZ, RZ, R56 ;  /* 0x000000ffff397224 */ /* 0x000fe400078e0038 */
[----:B------:R-:W-:-:S07]  /*18000*/  IMAD.MOV.U32 R133, RZ, RZ, R132 ;  /* 0x000000ffff857224 */ /* 0x000fce00078e0084 */
.L_x_23390:
[----:B------:R-:W-:Y:S05]  /*18010*/  BSYNC.RECONVERGENT B1 ;  /* 0x0000000000017941 */ /* 0x000fea0003800200 */
.L_x_23388:
        /* <DEDUP_REMOVED lines=11> */
.L_x_23392:
[----:B------:R-:W-:Y:S01]  /*180d0*/  IMAD.MOV.U32 R9, RZ, RZ, R8 ;  /* 0x000000ffff097224 */ /* 0x000fe200078e0008 */
[----:B------:R-:W-:Y:S01]  /*180e0*/  MOV R56, R59 ;  /* 0x0000003b00387202 */ /* 0x000fe20000000f00 */
[----:B------:R-:W-:Y:S02]  /*180f0*/  IMAD.MOV.U32 R11, RZ, RZ, R10 ;  /* 0x000000ffff0b7224 */ /* 0x000fe400078e000a */
[----:B------:R-:W-:-:S07]  /*18100*/  IMAD.MOV.U32 R132, RZ, RZ, R131 ;  /* 0x000000ffff847224 */ /* 0x000fce00078e0083 */
.L_x_23393:
[----:B------:R-:W-:Y:S05]  /*18110*/  BSYNC.RECONVERGENT B1 ;  /* 0x0000000000017941 */ /* 0x000fea0003800200 */
.L_x_23391:
        /* <DEDUP_REMOVED lines=11> */
.L_x_23395:
[----:B------:R-:W-:Y:S01]  /*181d0*/  MOV R8, R9 ;  /* 0x0000000900087202 */ /* 0x000fe20000000f00 */
[----:B------:R-:W-:Y:S01]  /*181e0*/  IMAD.MOV.U32 R10, RZ, RZ, R11 ;  /* 0x000000ffff0a7224 */ /* 0x000fe200078e000b */
[----:B------:R-:W-:Y:S01]  /*181f0*/  MOV R131, R130 ;  /* 0x0000008200837202 */ /* 0x000fe20000000f00 */
[----:B------:R-:W-:-:S07]  /*18200*/  IMAD.MOV.U32 R59, RZ, RZ, R58 ;  /* 0x000000ffff3b7224 */ /* 0x000fce00078e003a */
.L_x_23396:
[----:B------:R-:W-:Y:S05]  /*18210*/  BSYNC.RECONVERGENT B1 ;  /* 0x0000000000017941 */ /* 0x000fea0003800200 */
.L_x_23394:
        /* <DEDUP_REMOVED lines=11> */
.L_x_23398:
[----:B------:R-:W-:Y:S01]  /*182d0*/  IMAD.MOV.U32 R9, RZ, RZ, R8 ;  /* 0x000000ffff097224 */ /* 0x000fe200078e0008 */
[----:B------:R-:W-:Y:S01]  /*182e0*/  MOV R11, R10 ;  /* 0x0000000a000b7202 */ /* 0x000fe20000000f00 */
[----:B------:R-:W-:Y:S02]  /*182f0*/  IMAD.MOV.U32 R58, RZ, RZ, R61 ;  /* 0x000000ffff3a7224 */ /* 0x000fe400078e003d */
[----:B------:R-:W-:-:S07]  /*18300*/  IMAD.MOV.U32 R130, RZ, RZ, R129 ;  /* 0x000000ffff827224 */ /* 0x000fce00078e0081 */
.L_x_23399:
[----:B------:R-:W-:Y:S05]  /*18310*/  BSYNC.RECONVERGENT B1 ;  /* 0x0000000000017941 */ /* 0x000fea0003800200 */
.L_x_23397:
        /* <DEDUP_REMOVED lines=11> */
.L_x_23401:
[----:B------:R-:W-:Y:S01]  /*183d0*/  IMAD.MOV.U32 R8, RZ, RZ, R9 ;  /* 0x000000ffff087224 */ /* 0x000fe200078e0009 */
[----:B------:R-:W-:Y:S01]  /*183e0*/  MOV R61, R60 ;  /* 0x0000003c003d7202 */ /* 0x000fe20000000f00 */
[----:B------:R-:W-:Y:S02]  /*183f0*/  IMAD.MOV.U32 R10, RZ, RZ, R11 ;  /* 0x000000ffff0a7224 */ /* 0x000fe400078e000b */
[----:B------:R-:W-:-:S07]  /*18400*/  IMAD.MOV.U32 R129, RZ, RZ, R128 ;  /* 0x000000ffff817224 */ /* 0x000fce00078e0080 */
.L_x_23402:
[----:B------:R-:W-:Y:S05]  /*18410*/  BSYNC.RECONVERGENT B1 ;  /* 0x0000000000017941 */ /* 0x000fea0003800200 */
.L_x_23400:
        /* <DEDUP_REMOVED lines=11> */
.L_x_23404:
[----:B------:R-:W-:Y:S01]  /*184d0*/  MOV R9, R8 ;  /* 0x0000000800097202 */ /* 0x000fe20000000f00 */
[----:B------:R-:W-:Y:S01]  /*184e0*/  IMAD.MOV.U32 R11, RZ, RZ, R10 ;  /* 0x000000ffff0b7224 */ /* 0x000fe200078e000a */
[----:B------:R-:W-:Y:S01]  /*184f0*/  MOV R128, R127 ;  /* 0x0000007f00807202 */ /* 0x000fe20000000f00 */
[----:B------:R-:W-:-:S07]  /*18500*/  IMAD.MOV.U32 R60, RZ, RZ, R63 ;  /* 0x000000ffff3c7224 */ /* 0x000fce00078e003f */
.L_x_23405:
[----:B------:R-:W-:Y:S05]  /*18510*/  BSYNC.RECONVERGENT B1 ;  /* 0x0000000000017941 */ /* 0x000fea0003800200 */
.L_x_23403:
        /* <DEDUP_REMOVED lines=11> */
.L_x_23407:
[----:B------:R-:W-:Y:S01]  /*185d0*/  IMAD.MOV.U32 R8, RZ, RZ, R9 ;  /* 0x000000ffff087224 */ /* 0x000fe200078e0009 */
[----:B------:R-:W-:Y:S01]  /*185e0*/  MOV R10, R11 ;  /* 0x0000000b000a7202 */ /* 0x000fe20000000f00 */
[----:B------:R-:W-:Y:S02]  /*185f0*/  IMAD.MOV.U32 R63, RZ, RZ, R62 ;  /* 0x000000ffff3f7224 */ /* 0x000fe400078e003e */
[----:B------:R-:W-:-:S07]  /*18600*/  IMAD.MOV.U32 R127, RZ, RZ, R126 ;  /* 0x000000ffff7f7224 */ /* 0x000fce00078e007e */
.L_x_23408:
[----:B------:R-:W-:Y:S05]  /*18610*/  BSYNC.RECONVERGENT B1 ;  /* 0x0000000000017941 */ /* 0x000fea0003800200 */
.L_x_23406:
        /* <DEDUP_REMOVED lines=11> */
.L_x_23410:
[----:B------:R-:W-:Y:S01]  /*186d0*/  IMAD.MOV.U32 R9, RZ, RZ, R8 ;  /* 0x000000ffff097224 */ /* 0x000fe200078e0008 */
[----:B------:R-:W-:Y:S01]  /*186e0*/  MOV R62, R65 ;  /* 0x00000041003e7202 */ /* 0x000fe20000000f00 */
[----:B------:R-:W-:Y:S02]  /*186f0*/  IMAD.MOV.U32 R11, RZ, RZ, R10 ;  /* 0x000000ffff0b7224 */ /* 0x000fe400078e000a */
[----:B------:R-:W-:-:S07]  /*18700*/  IMAD.MOV.U32 R126, RZ, RZ, R125 ;  /* 0x000000ffff7e7224 */ /* 0x000fce00078e007d */
.L_x_23411:
[----:B------:R-:W-:Y:S05]  /*18710*/  BSYNC.RECONVERGENT B1 ;  /* 0x0000000000017941 */ /* 0x000fea0003800200 */
.L_x_23409:
        /* <DEDUP_REMOVED lines=11> */
.L_x_23413:
[----:B------:R-:W-:Y:S01]  /*187d0*/  MOV R8, R9 ;  /* 0x0000000900087202 */ /* 0x000fe20000000f00 */
[----:B------:R-:W-:Y:S01]  /*187e0*/  IMAD.MOV.U32 R10, RZ, RZ, R11 ;  /* 0x000000ffff0a7224 */ /* 0x000fe200078e000b */
[----:B------:R-:W-:Y:S01]  /*187f0*/  MOV R125, R124 ;  /* 0x0000007c007d7202 */ /* 0x000fe20000000f00 */
[----:B------:R-:W-:-:S07]  /*18800*/  IMAD.MOV.U32 R65, RZ, RZ, R64 ;  /* 0x000000ffff417224 */ /* 0x000fce00078e0040 */
.L_x_23414:
[----:B------:R-:W-:Y:S05]  /*18810*/  BSYNC.RECONVERGENT B1 ;  /* 0x0000000000017941 */ /* 0x000fea0003800200 */
.L_x_23412:
        /* <DEDUP_REMOVED lines=11> */
.L_x_23416:
[----:B------:R-:W-:Y:S01]  /*188d0*/  IMAD.MOV.U32 R9, RZ, RZ, R8 ;  /* 0x000000ffff097224 */ /* 0x000fe200078e0008 */
[----:B------:R-:W-:Y:S01]  /*188e0*/  MOV R11, R10 ;  /* 0x0000000a000b7202 */ /* 0x000fe20000000f00 */
[----:B------:R-:W-:Y:S02]  /*188f0*/  IMAD.MOV.U32 R64, RZ, RZ, R67 ;  /* 0x000000ffff407224 */ /* 0x000fe400078e0043 */
[----:B------:R-:W-:-:S07]  /*18900*/  IMAD.MOV.U32 R124, RZ, RZ, R123 ;  /* 0x000000ffff7c7224 */ /* 0x000fce00078e007b */
.L_x_23417:
[----:B------:R-:W-:Y:S05]  /*18910*/  BSYNC.RECONVERGENT B1 ;  /* 0x0000000000017941 */ /* 0x000fea0003800200 */
.L_x_23415:
        /* <DEDUP_REMOVED lines=11> */
.L_x_23419:
[----:B------:R-:W-:Y:S01]  /*189d0*/  IMAD.MOV.U32 R8, RZ, RZ, R9 ;  /* 0x000000ffff087224 */ /* 0x000fe200078e0009 */
[----:B------:R-:W-:Y:S01]  /*189e0*/  MOV R67, R66 ;  /* 0x0000004200437202 */ /* 0x000fe20000000f00 */
[----:B------:R-:W-:Y:S02]  /*189f0*/  IMAD.MOV.U32 R10, RZ, RZ, R11 ;  /* 0x000000ffff0a7224 */ /* 0x000fe400078e000b */
[----:B------:R-:W-:-:S07]  /*18a00*/  IMAD.MOV.U32 R123, RZ, RZ, R122 ;  /* 0x000000ffff7b7224 */ /* 0x000fce00078e007a */
.L_x_23420:
[----:B------:R-:W-:Y:S05]  /*18a10*/  BSYNC.RECONVERGENT B1 ;  /* 0x0000000000017941 */ /* 0x000fea0003800200 */
.L_x_23418:
        /* <DEDUP_REMOVED lines=11> */
.L_x_23422:
[----:B------:R-:W-:Y:S01]  /*18ad0*/  MOV R9, R8 ;  /* 0x0000000800097202 */ /* 0x000fe20000000f00 */
[----:B------:R-:W-:Y:S01]  /*18ae0*/  IMAD.MOV.U32 R11, RZ, RZ, R10 ;  /* 0x000000ffff0b7224 */ /* 0x000fe200078e000a */
[----:B------:R-:W-:Y:S01]  /*18af0*/  MOV R122, R121 ;  /* 0x00000079007a7202 */ /* 0x000fe20000000f00 */
[----:B------:R-:W-:-:S07]  /*18b00*/  IMAD.MOV.U32 R66, RZ, RZ, R69 ;  /* 0x000000ffff427224 */ /* 0x000fce00078e0045 */
.L_x_23423:
[----:B------:R-:W-:Y:S05]  /*18b10*/  BSYNC.RECONVERGENT B1 ;  /* 0x0000000000017941 */ /* 0x000fea0003800200 */
.L_x_23421:
        /* <DEDUP_REMOVED lines=11> */
.L_x_23425:
[----:B------:R-:W-:Y:S01]  /*18bd0*/  IMAD.MOV.U32 R8, RZ, RZ, R9 ;  /* 0x000000ffff087224 */ /* 0x000fe200078e0009 */
[----:B------:R-:W-:Y:S01]  /*18be0*/  MOV R10, R11 ;  /* 0x0000000b000a7202 */ /* 0x000fe20000000f00 */
[----:B------:R-:W-:Y:S02]  /*18bf0*/  IMAD.MOV.U32 R69, RZ, RZ, R68 ;  /* 0x000000ffff457224 */ /* 0x000fe400078e0044 */
[----:B------:R-:W-:-:S07]  /*18c00*/  IMAD.MOV.U32 R121, RZ, RZ, R120 ;  /* 0x000000ffff797224 */ /* 0x000fce00078e0078 */
.L_x_23426:
[----:B------:R-:W-:Y:S05]  /*18c10*/  BSYNC.RECONVERGENT B1 ;  /* 0x0000000000017941 */ /* 0x000fea0003800200 */
.L_x_23424:
        /* <DEDUP_REMOVED lines=11> */
.L_x_23428:
[----:B------:R-:W-:Y:S01]  /*18cd0*/  IMAD.MOV.U32 R9, RZ, RZ, R8 ;  /* 0x000000ffff097224 */ /* 0x000fe200078e0008 */
[----:B------:R-:W-:Y:S01]  /*18ce0*/  MOV R68, R71 ;  /* 0x0000004700447202 */ /* 0x000fe20000000f00 */
[----:B------:R-:W-:Y:S02]  /*18cf0*/  IMAD.MOV.U32 R11, RZ, RZ, R10 ;  /* 0x000000ffff0b7224 */ /* 0x000fe400078e000a */
[----:B------:R-:W-:-:S07]  /*18d00*/  IMAD.MOV.U32 R120, RZ, RZ, R119 ;  /* 0x000000ffff787224 */ /* 0x000fce00078e0077 */
.L_x_23429:
[----:B------:R-:W-:Y:S05]  /*18d10*/  BSYNC.RECONVERGENT B1 ;  /* 0x0000000000017941 */ /* 0x000fea0003800200 */
.L_x_23427:
        /* <DEDUP_REMOVED lines=11> */
.L_x_23431:
[----:B------:R-:W-:Y:S01]  /*18dd0*/  MOV R8, R9 ;  /* 0x0000000900087202 */ /* 0x000fe20000000f00 */
[----:B------:R-:W-:Y:S01]  /*18de0*/  IMAD.MOV.U32 R10, RZ, RZ, R11 ;  /* 0x000000ffff0a7224 */ /* 0x000fe200078e000b */
[----:B------:R-:W-:Y:S01]  /*18df0*/  MOV R119, R118 ;  /* 0x0000007600777202 */ /* 0x000fe20000000f00 */
[----:B------:R-:W-:-:S07]  /*18e00*/  IMAD.MOV.U32 R71, RZ, RZ, R70 ;  /* 0x000000ffff477224 */ /* 0x000fce00078e0046 */
.L_x_23432:
[----:B------:R-:W-:Y:S05]  /*18e10*/  BSYNC.RECONVERGENT B1 ;  /* 0x0000000000017941 */ /* 0x000fea0003800200 */
.L_x_23430:
        /* <DEDUP_REMOVED lines=11> */
.L_x_23434:
[----:B------:R-:W-:Y:S01]  /*18ed0*/  IMAD.MOV.U32 R9, RZ, RZ, R8 ;  /* 0x000000ffff097224 */ /* 0x000fe200078e0008 */
[----:B------:R-:W-:Y:S01]  /*18ee0*/  MOV R11, R10 ;  /* 0x0000000a000b7202 */ /* 0x000fe20000000f00 */
[----:B------:R-:W-:Y:S02]  /*18ef0*/  IMAD.MOV.U32 R70, RZ, RZ, R73 ;  /* 0x000000ffff467224 */ /* 0x000fe400078e0049 */
[----:B------:R-:W-:-:S07]  /*18f00*/  IMAD.MOV.U32 R118, RZ, RZ, R117 ;  /* 0x000000ffff767224 */ /* 0x000fce00078e0075 */
.L_x_23435:
[----:B------:R-:W-:Y:S05]  /*18f10*/  BSYNC.RECONVERGENT B1 ;  /* 0x0000000000017941 */ /* 0x000fea0003800200 */
.L_x_23433:
        /* <DEDUP_REMOVED lines=11> */
.L_x_23437:
[----:B------:R-:W-:Y:S01]  /*18fd0*/  IMAD.MOV.U32 R8, RZ, RZ, R9 ;  /* 0x000000ffff087224 */ /* 0x000fe200078e0009 */
[----:B------:R-:W-:Y:S01]  /*18fe0*/  MOV R73, R72 ;  /* 0x0000004800497202 */ /* 0x000fe20000000f00 */
[----:B------:R-:W-:Y:S02]  /*18ff0*/  IMAD.MOV.U32 R10, RZ, RZ, R11 ;  /* 0x000000ffff0a7224 */ /* 0x000fe400078e000b */
[----:B------:R-:W-:-:S07]  /*19000*/  IMAD.MOV.U32 R117, RZ, RZ, R116 ;  /* 0x000000ffff757224 */ /* 0x000fce00078e0074 */
.L_x_23438:
[----:B------:R-:W-:Y:S05]  /*19010*/  BSYNC.RECONVERGENT B1 ;  /* 0x0000000000017941 */ /* 0x000fea0003800200 */
.L_x_23436:
        /* <DEDUP_REMOVED lines=11> */
.L_x_23440:
[----:B------:R-:W-:Y:S01]  /*190d0*/  MOV R9, R8 ;  /* 0x0000000800097202 */ /* 0x000fe20000000f00 */
[----:B------:R-:W-:Y:S01]  /*190e0*/  IMAD.MOV.U32 R11, RZ, RZ, R10 ;  /* 0x000000ffff0b7224 */ /* 0x000fe200078e000a */
[----:B------:R-:W-:Y:S01]  /*190f0*/  MOV R116, R115 ;  /* 0x0000007300747202 */ /* 0x000fe20000000f00 */
[----:B------:R-:W-:-:S07]  /*19100*/  IMAD.MOV.U32 R72, RZ, RZ, R75 ;  /* 0x000000ffff487224 */ /* 0x000fce00078e004b */
.L_x_23441:
[----:B------:R-:W-:Y:S05]  /*19110*/  BSYNC.RECONVERGENT B1 ;  /* 0x0000000000017941 */ /* 0x000fea0003800200 */
.L_x_23439:
        /* <DEDUP_REMOVED lines=11> */
.L_x_23443:
[----:B------:R-:W-:Y:S01]  /*191d0*/  IMAD.MOV.U32 R8, RZ, RZ, R9 ;  /* 0x000000ffff087224 */ /* 0x000fe200078e0009 */
[----:B------:R-:W-:Y:S01]  /*191e0*/  MOV R10, R11 ;  /* 0x0000000b000a7202 */ /* 0x000fe20000000f00 */
[----:B------:R-:W-:Y:S02]  /*191f0*/  IMAD.MOV.U32 R75, RZ, RZ, R74 ;  /* 0x000000ffff4b7224 */ /* 0x000fe400078e004a */
[----:B------:R-:W-:-:S07]  /*19200*/  IMAD.MOV.U32 R115, RZ, RZ, R114 ;  /* 0x000000ffff737224 */ /* 0x000fce00078e0072 */
.L_x_23444:
[----:B------:R-:W-:Y:S05]  /*19210*/  BSYNC.RECONVERGENT B1 ;  /* 0x0000000000017941 */ /* 0x000fea0003800200 */
.L_x_23442:
        /* <DEDUP_REMOVED lines=11> */
.L_x_23446:
[----:B------:R-:W-:Y:S01]  /*192d0*/  IMAD.MOV.U32 R9, RZ, RZ, R8 ;  /* 0x000000ffff097224 */ /* 0x000fe200078e0008 */
[----:B------:R-:W-:Y:S01]  /*192e0*/  MOV R74, R77 ;  /* 0x0000004d004a7202 */ /* 0x000fe20000000f00 */
[----:B------:R-:W-:Y:S02]  /*192f0*/  IMAD.MOV.U32 R11, RZ, RZ, R10 ;  /* 0x000000ffff0b7224 */ /* 0x000fe400078e000a */
[----:B------:R-:W-:-:S07]  /*19300*/  IMAD.MOV.U32 R114, RZ, RZ, R113 ;  /* 0x000000ffff727224 */ /* 0x000fce00078e0071 */
.L_x_23447:
[----:B------:R-:W-:Y:S05]  /*19310*/  BSYNC.RECONVERGENT B1 ;  /* 0x0000000000017941 */ /* 0x000fea0003800200 */
.L_x_23445:
        /* <DEDUP_REMOVED lines=11> */
.L_x_23449:
[----:B------:R-:W-:Y:S01]  /*193d0*/  MOV R8, R9 ;  /* 0x0000000900087202 */ /* 0x000fe20000000f00 */
[----:B------:R-:W-:Y:S01]  /*193e0*/  IMAD.MOV.U32 R10, RZ, RZ, R11 ;  /* 0x000000ffff0a7224 */ /* 0x000fe200078e000b */
[----:B------:R-:W-:Y:S01]  /*193f0*/  MOV R113, R112 ;  /* 0x0000007000717202 */ /* 0x000fe20000000f00 */
[----:B------:R-:W-:-:S07]  /*19400*/  IMAD.MOV.U32 R77, RZ, RZ, R76 ;  /* 0x000000ffff4d7224 */ /* 0x000fce00078e004c */
.L_x_23450:
[----:B------:R-:W-:Y:S05]  /*19410*/  BSYNC.RECONVERGENT B1 ;  /* 0x0000000000017941 */ /* 0x000fea0003800200 */
.L_x_23448:
        /* <DEDUP_REMOVED lines=11> */
.L_x_23452:
[----:B------:R-:W-:Y:S01]  /*194d0*/  IMAD.MOV.U32 R9, RZ, RZ, R8 ;  /* 0x000000ffff097224 */ /* 0x000fe200078e0008 */
[----:B------:R-:W-:Y:S01]  /*194e0*/  MOV R11, R10 ;  /* 0x0000000a000b7202 */ /* 0x000fe20000000f00 */
[----:B------:R-:W-:Y:S02]  /*194f0*/  IMAD.MOV.U32 R76, RZ, RZ, R79 ;  /* 0x000000ffff4c7224 */ /* 0x000fe400078e004f */
[----:B------:R-:W-:-:S07]  /*19500*/  IMAD.MOV.U32 R112, RZ, RZ, R111 ;  /* 0x000000ffff707224 */ /* 0x000fce00078e006f */
.L_x_23453:
[----:B------:R-:W-:Y:S05]  /*19510*/  BSYNC.RECONVERGENT B1 ;  /* 0x0000000000017941 */ /* 0x000fea0003800200 */
.L_x_23451:
        /* <DEDUP_REMOVED lines=11> */
.L_x_23455:
[----:B------:R-:W-:Y:S01]  /*195d0*/  IMAD.MOV.U32 R8, RZ, RZ, R9 ;  /* 0x000000ffff087224 */ /* 0x000fe200078e0009 */
[----:B------:R-:W-:Y:S01]  /*195e0*/  MOV R79, R78 ;  /* 0x0000004e004f7202 */ /* 0x000fe20000000f00 */
[----:B------:R-:W-:Y:S02]  /*195f0*/  IMAD.MOV.U32 R10, RZ, RZ, R11 ;  /* 0x000000ffff0a7224 */ /* 0x000fe400078e000b */
[----:B------:R-:W-:-:S07]  /*19600*/  IMAD.MOV.U32 R111, RZ, RZ, R110 ;  /* 0x000000ffff6f7224 */ /* 0x000fce00078e006e */
.L_x_23456:
[----:B------:R-:W-:Y:S05]  /*19610*/  BSYNC.RECONVERGENT B1 ;  /* 0x0000000000017941 */ /* 0x000fea0003800200 */
.L_x_23454:
        /* <DEDUP_REMOVED lines=11> */
.L_x_23458:
[----:B------:R-:W-:Y:S01]  /*196d0*/  MOV R9, R8 ;  /* 0x0000000800097202 */ /* 0x000fe20000000f00 */
[----:B------:R-:W-:Y:S01]  /*196e0*/  IMAD.MOV.U32 R11, RZ, RZ, R10 ;  /* 0x000000ffff0b7224 */ /* 0x000fe200078e000a */
[----:B------:R-:W-:Y:S01]  /*196f0*/  MOV R110, R109 ;  /* 0x0000006d006e7202 */ /* 0x000fe20000000f00 */
[----:B------:R-:W-:-:S07]  /*19700*/  IMAD.MOV.U32 R78, RZ, RZ, R81 ;  /* 0x000000ffff4e7224 */ /* 0x000fce00078e0051 */
.L_x_23459:
[----:B------:R-:W-:Y:S05]  /*19710*/  BSYNC.RECONVERGENT B1 ;  /* 0x0000000000017941 */ /* 0x000fea0003800200 */
.L_x_23457:
        /* <DEDUP_REMOVED lines=11> */
.L_x_23461:
[----:B------:R-:W-:Y:S01]  /*197d0*/  IMAD.MOV.U32 R8, RZ, RZ, R9 ;  /* 0x000000ffff087224 */ /* 0x000fe200078e0009 */
[----:B------:R-:W-:Y:S01]  /*197e0*/  MOV R10, R11 ;  /* 0x0000000b000a7202 */ /* 0x000fe20000000f00 */
[----:B------:R-:W-:Y:S02]  /*197f0*/  IMAD.MOV.U32 R81, RZ, RZ, R80 ;  /* 0x000000ffff517224 */ /* 0x000fe400078e0050 */
[----:B------:R-:W-:-:S07]  /*19800*/  IMAD.MOV.U32 R109, RZ, RZ, R108 ;  /* 0x000000ffff6d7224 */ /* 0x000fce00078e006c */
.L_x_23462:
[----:B------:R-:W-:Y:S05]  /*19810*/  BSYNC.RECONVERGENT B1 ;  /* 0x0000000000017941 */ /* 0x000fea0003800200 */
.L_x_23460:
        /* <DEDUP_REMOVED lines=11> */
.L_x_23464:
[----:B------:R-:W-:Y:S01]  /*198d0*/  IMAD.MOV.U32 R9, RZ, RZ, R8 ;  /* 0x000000ffff097224 */ /* 0x000fe200078e0008 */
[----:B------:R-:W-:Y:S01]  /*198e0*/  MOV R80, R83 ;  /* 0x0000005300507202 */ /* 0x000fe20000000f00 */
[----:B------:R-:W-:Y:S02]  /*198f0*/  IMAD.MOV.U32 R11, RZ, RZ, R10 ;  /* 0x000000ffff0b7224 */ /* 0x000fe400078e000a */
[----:B------:R-:W-:-:S07]  /*19900*/  IMAD.MOV.U32 R108, RZ, RZ, R107 ;  /* 0x000000ffff6c7224 */ /* 0x000fce00078e006b */
.L_x_23465:
[----:B------:R-:W-:Y:S05]  /*19910*/  BSYNC.RECONVERGENT B1 ;  /* 0x0000000000017941 */ /* 0x000fea0003800200 */
.L_x_23463:
        /* <DEDUP_REMOVED lines=11> */
.L_x_23467:
[----:B------:R-:W-:Y:S01]  /*199d0*/  MOV R8, R9 ;  /* 0x0000000900087202 */ /* 0x000fe20000000f00 */
[----:B------:R-:W-:Y:S01]  /*199e0*/  IMAD.MOV.U32 R10, RZ, RZ, R11 ;  /* 0x000000ffff0a7224 */ /* 0x000fe200078e000b */
[----:B------:R-:W-:Y:S01]  /*199f0*/  MOV R107, R106 ;  /* 0x0000006a006b7202 */ /* 0x000fe20000000f00 */
[----:B------:R-:W-:-:S07]  /*19a00*/  IMAD.MOV.U32 R83, RZ, RZ, R82 ;  /* 0x000000ffff537224 */ /* 0x000fce00078e0052 */
.L_x_23468:
[----:B------:R-:W-:Y:S05]  /*19a10*/  BSYNC.RECONVERGENT B1 ;  /* 0x0000000000017941 */ /* 0x000fea0003800200 */
.L_x_23466:
        /* <DEDUP_REMOVED lines=11> */
.L_x_23470:
[----:B------:R-:W-:Y:S01]  /*19ad0*/  IMAD.MOV.U32 R9, RZ, RZ, R8 ;  /* 0x000000ffff097224 */ /* 0x000fe200078e0008 */
[----:B------:R-:W-:Y:S01]  /*19ae0*/  MOV R11, R10 ;  /* 0x0000000a000b7202 */ /* 0x000fe20000000f00 */
[----:B------:R-:W-:Y:S02]  /*19af0*/  IMAD.MOV.U32 R82, RZ, RZ, R85 ;  /* 0x000000ffff527224 */ /* 0x000fe400078e0055 */
[----:B------:R-:W-:-:S07]  /*19b00*/  IMAD.MOV.U32 R106, RZ, RZ, R105 ;  /* 0x000000ffff6a7224 */ /* 0x000fce00078e0069 */
.L_x_23471:
[----:B------:R-:W-:Y:S05]  /*19b10*/  BSYNC.RECONVERGENT B1 ;  /* 0x0000000000017941 */ /* 0x000fea0003800200 */
.L_x_23469:
        /* <DEDUP_REMOVED lines=11> */
.L_x_23473:
[----:B------:R-:W-:Y:S01]  /*19bd0*/  IMAD.MOV.U32 R8, RZ, RZ, R9 ;  /* 0x000000ffff087224 */ /* 0x000fe200078e0009 */
[----:B------:R-:W-:Y:S01]  /*19be0*/  MOV R85, R84 ;  /* 0x0000005400557202 */ /* 0x000fe20000000f00 */
[----:B------:R-:W-:Y:S02]  /*19bf0*/  IMAD.MOV.U32 R10, RZ, RZ, R11 ;  /* 0x000000ffff0a7224 */ /* 0x000fe400078e000b */
[----:B------:R-:W-:-:S07]  /*19c00*/  IMAD.MOV.U32 R105, RZ, RZ, R104 ;  /* 0x000000ffff697224 */ /* 0x000fce00078e0068 */
.L_x_23474:
[----:B------:R-:W-:Y:S05]  /*19c10*/  BSYNC.RECONVERGENT B1 ;  /* 0x0000000000017941 */ /* 0x000fea0003800200 */
.L_x_23472:
        /* <DEDUP_REMOVED lines=11> */
.L_x_23476:
[----:B------:R-:W-:Y:S01]  /*19cd0*/  MOV R9, R8 ;  /* 0x0000000800097202 */ /* 0x000fe20000000f00 */
[----:B------:R-:W-:Y:S01]  /*19ce0*/  IMAD.MOV.U32 R11, RZ, RZ, R10 ;  /* 0x000000ffff0b7224 */ /* 0x000fe200078e000a */
[----:B------:R-:W-:Y:S01]  /*19cf0*/  MOV R104, R103 ;  /* 0x0000006700687202 */ /* 0x000fe20000000f00 */
[----:B------:R-:W-:-:S07]  /*19d00*/  IMAD.MOV.U32 R84, RZ, RZ, R87 ;  /* 0x000000ffff547224 */ /* 0x000fce00078e0057 */
.L_x_23477:
[----:B------:R-:W-:Y:S05]  /*19d10*/  BSYNC.RECONVERGENT B1 ;  /* 0x0000000000017941 */ /* 0x000fea0003800200 */
.L_x_23475:
        /* <DEDUP_REMOVED lines=11> */
.L_x_23479:
[----:B------:R-:W-:Y:S01]  /*19dd0*/  IMAD.MOV.U32 R8, RZ, RZ, R9 ;  /* 0x000000ffff087224 */ /* 0x000fe200078e0009 */
[----:B------:R-:W-:Y:S01]  /*19de0*/  MOV R10, R11 ;  /* 0x0000000b000a7202 */ /* 0x000fe20000000f00 */
[----:B------:R-:W-:Y:S02]  /*19df0*/  IMAD.MOV.U32 R87, RZ, RZ, R86 ;  /* 0x000000ffff577224 */ /* 0x000fe400078e0056 */
[----:B------:R-:W-:-:S07]  /*19e00*/  IMAD.MOV.U32 R103, RZ, RZ, R102 ;  /* 0x000000ffff677224 */ /* 0x000fce00078e0066 */
.L_x_23480:
[----:B------:R-:W-:Y:S05]  /*19e10*/  BSYNC.RECONVERGENT B1 ;  /* 0x0000000000017941 */ /* 0x000fea0003800200 */
.L_x_23478:
        /* <DEDUP_REMOVED lines=11> */
.L_x_23482:
[----:B------:R-:W-:Y:S01]  /*19ed0*/  IMAD.MOV.U32 R9, RZ, RZ, R8 ;  /* 0x000000ffff097224 */ /* 0x000fe200078e0008 */
[----:B------:R-:W-:Y:S01]  /*19ee0*/  MOV R86, R89 ;  /* 0x0000005900567202 */ /* 0x000fe20000000f00 */
[----:B------:R-:W-:Y:S02]  /*19ef0*/  IMAD.MOV.U32 R11, RZ, RZ, R10 ;  /* 0x000000ffff0b7224 */ /* 0x000fe400078e000a */
[----:B------:R-:W-:-:S07]  /*19f00*/  IMAD.MOV.U32 R102, RZ, RZ, R101 ;  /* 0x000000ffff667224 */ /* 0x000fce00078e0065 */
.L_x_23483:
[----:B------:R-:W-:Y:S05]  /*19f10*/  BSYNC.RECONVERGENT B1 ;  /* 0x0000000000017941 */ /* 0x000fea0003800200 */
.L_x_23481:
        /* <DEDUP_REMOVED lines=11> */
.L_x_23485:
[----:B------:R-:W-:Y:S01]  /*19fd0*/  MOV R8, R9 ;  /* 0x0000000900087202 */ /* 0x000fe20000000f00 */
[----:B------:R-:W-:Y:S01]  /*19fe0*/  IMAD.MOV.U32 R10, RZ, RZ, R11 ;  /* 0x000000ffff0a7224 */ /* 0x000fe200078e000b */
[----:B------:R-:W-:Y:S01]  /*19ff0*/  MOV R101, R100 ;  /* 0x0000006400657202 */ /* 0x000fe20000000f00 */
[----:B------:R-:W-:-:S07]  /*1a000*/  IMAD.MOV.U32 R89, RZ, RZ, R88 ;  /* 0x000000ffff597224 */ /* 0x000fce00078e0058 */
.L_x_23486:
[----:B------:R-:W-:Y:S05]  /*1a010*/  BSYNC.RECONVERGENT B1 ;  /* 0x0000000000017941 */ /* 0x000fea0003800200 */
.L_x_23484:
        /* <DEDUP_REMOVED lines=11> */
.L_x_23488:
[----:B------:R-:W-:Y:S01]  /*1a0d0*/  IMAD.MOV.U32 R9, RZ, RZ, R8 ;  /* 0x000000ffff097224 */ /* 0x000fe200078e0008 */
[----:B------:R-:W-:Y:S01]  /*1a0e0*/  MOV R11, R10 ;  /* 0x0000000a000b7202 */ /* 0x000fe20000000f00 */
[----:B------:R-:W-:Y:S02]  /*1a0f0*/  IMAD.MOV.U32 R88, RZ, RZ, R91 ;  /* 0x000000ffff587224 */ /* 0x000fe400078e005b */
[----:B------:R-:W-:-:S07]  /*1a100*/  IMAD.MOV.U32 R100, RZ, RZ, R99 ;  /* 0x000000ffff647224 */ /* 0x000fce00078e0063 */
.L_x_23489:
[----:B------:R-:W-:Y:S05]  /*1a110*/  BSYNC.RECONVERGENT B1 ;  /* 0x0000000000017941 */ /* 0x000fea0003800200 */
.L_x_23487:
        /* <DEDUP_REMOVED lines=11> */
.L_x_23491:
[----:B------:R-:W-:Y:S01]  /*1a1d0*/  IMAD.MOV.U32 R8, RZ, RZ, R9 ;  /* 0x000000ffff087224 */ /* 0x000fe200078e0009 */
[----:B------:R-:W-:Y:S01]  /*1a1e0*/  MOV R91, R90 ;  /* 0x0000005a005b7202 */ /* 0x000fe20000000f00 */
[----:B------:R-:W-:Y:S02]  /*1a1f0*/  IMAD.MOV.U32 R10, RZ, RZ, R11 ;  /* 0x000000ffff0a7224 */ /* 0x000fe400078e000b */
[----:B------:R-:W-:-:S07]  /*1a200*/  IMAD.MOV.U32 R99, RZ, RZ, R98 ;  /* 0x000000ffff637224 */ /* 0x000fce00078e0062 */
.L_x_23492:
[----:B------:R-:W-:Y:S05]  /*1a210*/  BSYNC.RECONVERGENT B1 ;  /* 0x0000000000017941 */ /* 0x000fea0003800200 */
.L_x_23490:
        /* <DEDUP_REMOVED lines=11> */
.L_x_23494:
[----:B------:R-:W-:Y:S01]  /*1a2d0*/  MOV R9, R8 ;  /* 0x0000000800097202 */ /* 0x000fe20000000f00 */
[----:B------:R-:W-:Y:S01]  /*1a2e0*/  IMAD.MOV.U32 R90, RZ, RZ, R95 ;  /* 0x000000ffff5a7224 */ /* 0x000fe200078e005f */
[----:B------:R-:W-:Y:S01]  /*1a2f0*/  MOV R98, R97 ;  /* 0x0000006100627202 */ /* 0x000fe20000000f00 */
[----:B------:R-:W-:-:S07]  /*1a300*/  IMAD.MOV.U32 R12, RZ, RZ, R10 ;  /* 0x000000ffff0c7224 */ /* 0x000fce00078e000a */
.L_x_23495:
[----:B------:R-:W-:Y:S05]  /*1a310*/  BSYNC.RECONVERGENT B1 ;  /* 0x0000000000017941 */ /* 0x000fea0003800200 */
.L_x_23493:
        /* <DEDUP_REMOVED lines=11> */
.L_x_23497:
[----:B------:R-:W-:Y:S01]  /*1a3d0*/  IMAD.MOV.U32 R95, RZ, RZ, R0 ;  /* 0x000000ffff5f7224 */ /* 0x000fe200078e0000 */
[----:B------:R-:W-:Y:S01]  /*1a3e0*/  MOV R97, R7 ;  /* 0x0000000700617202 */ /* 0x000fe20000000f00 */
[----:B------:R-:W-:Y:S01]  /*1a3f0*/  IMAD.MOV.U32 R94, RZ, RZ, R9 ;  /* 0x000000ffff5e7224 */ /* 0x000fe200078e0009 */
[----:B------:R-:W-:Y:S01]  /*1a400*/  MOV R0, R9 ;  /* 0x0000000900007202 */ /* 0x000fe20000000f00 */
[--C-:B------:R-:W-:Y:S02]  /*1a410*/  IMAD.MOV.U32 R96, RZ, RZ, R12.reuse ;  /* 0x000000ffff607224 */ /* 0x100fe400078e000c */
[----:B------:R-:W-:-:S07]  /*1a420*/  IMAD.MOV.U32 R7, RZ, RZ, R12 ;  /* 0x000000ffff077224 */ /* 0x000fce00078e000c */
.L_x_23498:
[----:B------:R-:W-:Y:S05]  /*1a430*/  BSYNC.RECONVERGENT B1 ;  /* 0x0000000000017941 */ /* 0x000fea0003800200 */
.L_x_23496:
[----:B------:R-:W-:Y:S01]  /*1a440*/  VIADD R4, R4, 0x4 ;  /* 0x0000000404047836 */ /* 0x000fe20000000000 */
[----:B------:R-:W-:Y:S06]  /*1a450*/  @P1 BRA `(.L_x_23499) ;  /* 0xffffffc0000c1947 */ /* 0x000fec000383ffff */
.L_x_23309:
[----:B------:R-:W-:Y:S05]  /*1a460*/  BSYNC.RECONVERGENT B0 ;  /* 0x0000000000007941 */ /* 0x000fea0003800200 */
.L_x_23308:
[----:B0-----:R-:W0:Y:S01]  /*1a470*/  S2R R0, SR_TID.X ;  /* 0x0000000000007919 */ /* 0x001e220000002100 */
[----:B------:R-:W-:Y:S01]  /*1a480*/  ISETP.NE.AND P0, PT, R5, RZ, PT ;  /* 0x000000ff0500720c */ /* 0x000fe20003f05270 */
[----:B------:R-:W-:-:S12]  /*1a490*/  BSSY.RECONVERGENT B0, `(.L_x_23500) ;  /* 0x0000049000007945 */ /* 0x000fd80003800200 */
[----:B------:R-:W-:Y:S05]  /*1a4a0*/  @P0 BRA `(.L_x_23501) ;  /* 0x00000004001c0947 */ /* 0x000fea0003800000 */
[----:B------:R-:W1:Y:S01]  /*1a4b0*/  S2R R6, SR_CgaCtaId ;  /* 0x0000000000067919 */ /* 0x000e620000008800 */
[----:B------:R-:W-:Y:S02]  /*1a4c0*/  MOV R5, 0x400 ;  /* 0x0000040000057802 */ /* 0x000fe40000000f00 */
[----:B0-----:R-:W-:Y:S02]  /*1a4d0*/  SHF.R.U32.HI R4, RZ, 0x5, R0 ;  /* 0x00000005ff047819 */ /* 0x001fe40000011600 */
[----:B------:R-:W-:Y:S02]  /*1a4e0*/  MOV R93, R160 ;  /* 0x000000a0005d7202 */ /* 0x000fe40000000f00 */
        /* <DEDUP_REMOVED lines=67> */
.L_x_23501:
[----:B------:R-:W-:Y:S05]  /*1a920*/  BSYNC.RECONVERGENT B0 ;  /* 0x0000000000007941 */ /* 0x000fea0003800200 */
.L_x_23500:
        /* <DEDUP_REMOVED lines=8> */
[----:B------:R-:W2:Y:S04]  /*1a9b0*/  LDS.128 R12, [UR4+0x400] ;  /* 0x00040004ff0c7984 */ /* 0x000ea80008000c00 */
[----:B------:R-:W3:Y:S04]  /*1a9c0*/  LDS.128 R16, [UR4+0x3f0] ;  /* 0x0003f004ff107984 */ /* 0x000ee80008000c00 */
[----:B------:R-:W4:Y:S04]  /*1a9d0*/  LDS.128 R8, [UR4+0x3d0] ;  /* 0x0003d004ff087984 */ /* 0x000f280008000c00 */
[----:B-1----:R-:W-:Y:S04]  /*1a9e0*/  LDS.128 R4, [UR4+0x3c0] ;  /* 0x0003c004ff047984 */ /* 0x002fe80008000c00 */
[----:B------:R-:W-:Y:S04]  /*1a9f0*/  LDS.128 R24, [UR4+0x380] ;  /* 0x00038004ff187984 */ /* 0x000fe80008000c00 */
[----:B------:R-:W-:Y:S04]  /*1aa00*/  LDS.128 R28, [UR4+0x370] ;  /* 0x00037004ff1c7984 */ /* 0x000fe80008000c00 */
[----:B------:R-:W-:Y:S04]  /*1aa10*/  LDS.64 R162, [UR4+0x410] ;  /* 0x00041004ffa27984 */ /* 0x000fe80008000a00 */
[----:B0-----:R-:W-:Y:S04]  /*1aa20*/  STL.64 [R1+0x1d0], R20 ;  /* 0x0001d01401007387 */ /* 0x001fe80000100a00 */
[----:B------:R-:W-:Y:S04]  /*1aa30*/  STL.64 [R1+0x1d8], R22 ;  /* 0x0001d81601007387 */ /* 0x000fe80000100a00 */
[----:B------:R-:W0:Y:S04]  /*1aa40*/  LDS.128 R20, [UR4+0x390] ;  /* 0x00039004ff147984 */ /* 0x000e280008000c00 */
        /* <DEDUP_REMOVED lines=9> */
[----:B0-----:R-:W-:Y:S04]  /*1aae0*/  STL.64 [R1+0x180], R20 ;  /* 0x0001801401007387 */ /* 0x001fe80000100a00 */
[----:B------:R-:W-:Y:S04]  /*1aaf0*/  STL.64 [R1+0x188], R22 ;  /* 0x0001881601007387 */ /* 0x000fe80000100a00 */
[----:B------:R-:W0:Y:S04]  /*1ab00*/  LDS.128 R20, [UR4+0x320] ;  /* 0x00032004ff147984 */ /* 0x000e280008000c00 */
[----:B------:R-:W-:Y:S04]  /*1ab10*/  STL.64 [R1+0x1b0], R4 ;  /* 0x0001b00401007387 */ /* 0x000fe80000100a00 */
[----:B------:R-:W-:Y:S04]  /*1ab20*/  STL.64 [R1+0x1b8], R6 ;  /* 0x0001b80601007387 */ /* 0x000fe80000100a00 */
[----:B------:R-:W4:Y:S04]  /*1ab30*/  LDS.128 R4, [UR4+0x350] ;  /* 0x00035004ff047984 */ /* 0x000f280008000c00 */
[----:B------:R-:W-:Y:S04]  /*1ab40*/  STL.64 [R1+0x170], R24 ;  /* 0x0001701801007387 */ /* 0x000fe80000100a00 */
[----:B-1----:R-:W-:Y:S04]  /*1ab50*/  STL.64 [R1+0x1a0], R12 ;  /* 0x0001a00c01007387 */ /* 0x002fe80000100a00 */
[----:B------:R-:W-:Y:S04]  /*1ab60*/  STL.64 [R1+0x1a8], R14 ;  /* 0x0001a80e01007387 */ /* 0x000fe80000100a00 */
[----:B--2---:R-:W-:Y:S04]  /*1ab70*/  STL.64 [R1+0x190], R16 ;  /* 0x0001901001007387 */ /* 0x004fe80000100a00 */
[----:B------:R-:W-:Y:S04]  /*1ab80*/  STL.64 [R1+0x198], R18 ;  /* 0x0001981201007387 */ /* 0x000fe80000100a00 */
[----:B------:R-:W-:Y:S04]  /*1ab90*/  STL.64 [R1+0x178], R26 ;  /* 0x0001781a01007387 */ /* 0x000fe80000100a00 */
[----:B------:R-:W-:Y:S04]  /*1aba0*/  STL.64 [R1+0x160], R28 ;  /* 0x0001601c01007387 */ /* 0x000fe80000100a00 */
[----:B------:R-:W-:Y:S04]  /*1abb0*/  STL.64 [R1+0x168], R30 ;  /* 0x0001681e01007387 */ /* 0x000fe80000100a00 */
[----:B---3--:R-:W-:Y:S04]  /*1abc0*/  STL.64 [R1+0x150], R8 ;  /* 0x0001500801007387 */ /* 0x008fe80000100a00 */
[----:B------:R-:W-:Y:S04]  /*1abd0*/  STL.64 [R1+0x158], R10 ;  /* 0x0001580a01007387 */ /* 0x000fe80000100a00 */
[----:B------:R-:W1:Y:S04]  /*1abe0*/  LDS.128 R12, [UR4+0x340] ;  /* 0x00034004ff0c7984 */ /* 0x000e680008000c00 */
[----:B------:R-:W2:Y:S04]  /*1abf0*/  LDS.128 R16, [UR4+0x330] ;  /* 0x00033004ff107984 */ /* 0x000ea80008000c00 */
[----:B------:R-:W3:Y:S04]  /*1ac00*/  LDS.128 R24, [UR4+0x310] ;  /* 0x00031004ff187984 */ /* 0x000ee80008000c00 */
[----:B------:R-:W5:Y:S04]  /*1ac10*/  LDS.128 R28, [UR4+0x300] ;  /* 0x00030004ff1c7984 */ /* 0x000f680008000c00 */
[----:B------:R-:W5:Y:S04]  /*1ac20*/  LDS.128 R8, [UR4+0x2f0] ;  /* 0x0002f004ff087984 */ /* 0x000f680008000c00 */
[----:B0-----:R-:W-:Y:S04]  /*1ac30*/  STL.64 [R1+0x110], R20 ;  /* 0x0001101401007387 */ /* 0x001fe80000100a00 */
[----:B------:R-:W-:Y:S04]  /*1ac40*/  STL.64 [R1+0x118], R22 ;  /* 0x0001181601007387 */ /* 0x000fe80000100a00 */
[----:B------:R-:W0:Y:S04]  /*1ac50*/  LDS.128 R20, [UR4+0x290] ;  /* 0x00029004ff147984 */ /* 0x000e280008000c00 */
[----:B----4-:R-:W-:Y:S04]  /*1ac60*/  STL.64 [R1+0x140], R4 ;  /* 0x0001400401007387 */ /* 0x010fe80000100a00 */
[----:B------:R-:W-:Y:S04]  /*1ac70*/  STL.64 [R1+0x148], R6 ;  /* 0x0001480601007387 */ /* 0x000fe80000100a00 */
[----:B------:R-:W4:Y:S04]  /*1ac80*/  LDS.128 R4, [UR4+0x2e0] ;  /* 0x0002e004ff047984 */ /* 0x000f280008000c00 */
[----:B-1----:R-:W-:Y:S04]  /*1ac90*/  STL.64 [R1+0x130], R12 ;  /* 0x0001300c01007387 */ /* 0x002fe80000100a00 */
[----:B------:R-:W-:Y:S04]  /*1aca0*/  STL.64 [R1+0x138], R14 ;  /* 0x0001380e01007387 */ /* 0x000fe80000100a00 */
[----:B--2---:R-:W-:Y:S04]  /*1acb0*/  STL.64 [R1+0x120], R16 ;  /* 0x0001201001007387 */ /* 0x004fe80000100a00 */
[----:B------:R-:W-:Y:S04]  /*1acc0*/  STL.64 [R1+0x128], R18 ;  /* 0x0001281201007387 */ /* 0x000fe80000100a00 */
[----:B---3--:R-:W-:Y:S04]  /*1acd0*/  STL.64 [R1+0x100], R24 ;  /* 0x0001001801007387 */ /* 0x008fe80000100a00 */
        /* <DEDUP_REMOVED lines=8> */
[----:B------:R-:W5:Y:S04]  /*1ad60*/  LDS.128 R28, [UR4+0x2a0] ;  /* 0x0002a004ff1c7984 */ /* 0x000f680008000c00 */
[----:B------:R-:W-:Y:S04]  /*1ad70*/  LDS.128 R8, [UR4+0x280] ;  /* 0x00028004ff087984 */ /* 0x000fe80008000c00 */
        /* <DEDUP_REMOVED lines=12> */
[----:B-----5:R-:W-:Y:S01]  /*1ae40*/  STL.64 [R1+0x90], R28 ;  /* 0x0000901c01007387 */ /* 0x020fe20000100a00 */
[----:B0-----:R-:W-:-:S03]  /*1ae50*/  FSETP.GT.FTZ.AND P0, PT, R92, R20, PT ;  /* 0x000000145c00720b */ /* 0x001fc60003f14000 */
[----:B------:R-:W-:Y:S04]  /*1ae60*/  STL.64 [R1+0x98], R30 ;  /* 0x0000981e01007387 */ /* 0x000fe80000100a00 */
[----:B------:R-:W-:Y:S04]  /*1ae70*/  STL.64 [R1+0x70], R8 ;  /* 0x0000700801007387 */ /* 0x000fe80000100a00 */
[----:B------:R-:W-:Y:S04]  /*1ae80*/  STL.64 [R1+0x78], R10 ;  /* 0x0000780a01007387 */ /* 0x000fe80000100a00 */
[----:B------:R-:W0:Y:S04]  /*1ae90*/  LDS.128 R12, [UR4+0x260] ;  /* 0x00026004ff0c7984 */ /* 0x000e280008000c00 */
[----:B------:R-:W1:Y:S04]  /*1aea0*/  LDS.128 R16, [UR4+0x250] ;  /* 0x00025004ff107984 */ /* 0x000e680008000c00 */
[----:B------:R-:W2:Y:S04]  /*1aeb0*/  LDS.128 R8, [UR4+0x240] ;  /* 0x00024004ff087984 */ /* 0x000ea80008000c00 */
[----:B------:R-:W3:Y:S04]  /*1aec0*/  LDS.128 R24, [UR4+0x230] ;  /* 0x00023004ff187984 */ /* 0x000ee80008000c00 */
[----:B------:R-:W5:Y:S04]  /*1aed0*/  LDS.128 R28, [UR4+0x220] ;  /* 0x00022004ff1c7984 */ /* 0x000f680008000c00 */
[----:B----4-:R4:W-:Y:S04]  /*1aee0*/  STL.64 [R1+0x60], R4 ;  /* 0x0000600401007387 */ /* 0x0109e80000100a00 */
[----:B------:R0:W-:Y:S04]  /*1aef0*/  STL.64 [R1+0x68], R6 ;  /* 0x0000680601007387 */ /* 0x0001e80000100a00 */
[----:B------:R1:W-:Y:S01]  /*1af00*/  STL.64 [R1+0x200], R162 ;  /* 0x000200a201007387 */ /* 0x0003e20000100a00 */
[----:B----4-:R-:W-:-:S03]  /*1af10*/  FSEL R4, R92, R20, P0 ;  /* 0x000000145c047208 */ /* 0x010fc60000000000 */
[----:B------:R4:W-:Y:S01]  /*1af20*/  STL.64 [R1+0x8], R22 ;  /* 0x0000081601007387 */ /* 0x0009e20000100a00 */
[----:B------:R-:W-:Y:S01]  /*1af30*/  FSEL R5, R20, R92, P0 ;  /* 0x0000005c14057208 */ /* 0x000fe20000000000 */
[----:B0-----:R-:W-:Y:S02]  /*1af40*/  VIADD R6, R1, 0x108 ;  /* 0x0000010801067836 */ /* 0x001fe40000000000 */
[----:B------:R4:W-:Y:S02]  /*1af50*/  STL.64 [R1], R20 ;  /* 0x0000001401007387 */ /* 0x0009e40000100a00 */
[----:B------:R-:W-:Y:S02]  /*1af60*/  FADD.FTZ R5, -R4, R5 ;  /* 0x0000000504057221 */ /* 0x000fe40000010100 */
[----:B------:R4:W-:Y:S02]  /*1af70*/  STL.64 [R1+0x50], R12 ;  /* 0x0000500c01007387 */ /* 0x0009e40000100a00 */
[----:B------:R-:W-:Y:S01]  /*1af80*/  FMUL.FTZ R7, R5, 1.4426950216293334961 ;  /* 0x3fb8aa3b05077820 */ /* 0x000fe20000410000 */
[----:B------:R-:W-:Y:S01]  /*1af90*/  FSEL R5, R160, R21, P0 ;  /* 0x00000015a0057208 */ /* 0x000fe20000000000 */
[----:B------:R4:W-:Y:S01]  /*1afa0*/  STL.64 [R1+0x58], R14 ;  /* 0x0000580e01007387 */ /* 0x0009e20000100a00 */
[----:B------:R-:W-:-:S03]  /*1afb0*/  FSEL R160, R21, R160, P0 ;  /* 0x000000a015a07208 */ /* 0x000fc60000000000 */
[----:B-1----:R4:W-:Y:S01]  /*1afc0*/  STL.64 [R1+0x40], R16 ;  /* 0x0000401001007387 */ /* 0x0029e20000100a00 */
[----:B------:R-:W0:Y:S03]  /*1afd0*/  MUFU.EX2 R7, R7 ;  /* 0x0000000700077308 */ /* 0x000e260000000800 */
[----:B------:R4:W-:Y:S04]  /*1afe0*/  STL.64 [R1+0x48], R18 ;  /* 0x0000481201007387 */ /* 0x0009e80000100a00 */
[----:B--2---:R4:W-:Y:S04]  /*1aff0*/  STL.64 [R1+0x30], R8 ;  /* 0x0000300801007387 */ /* 0x0049e80000100a00 */
[----:B------:R4:W-:Y:S01]  /*1b000*/  STL.64 [R1+0x38], R10 ;  /* 0x0000380a01007387 */ /* 0x0009e20000100a00 */
[----:B0-----:R-:W-:-:S03]  /*1b010*/  FFMA.FTZ R160, R160, R7, R5 ;  /* 0x00000007a0a07223 */ /* 0x001fc60000010005 */
[----:B---3--:R4:W-:Y:S01]  /*1b020*/  STL.64 [R1+0x20], R24 ;  /* 0x0000201801007387 */ /* 0x0089e20000100a00 */
[----:B------:R-:W-:-:S03]  /*1b030*/  IMAD.MOV.U32 R5, RZ, RZ, RZ ;  /* 0x000000ffff057224 */ /* 0x000fc600078e00ff */
[----:B------:R4:W-:Y:S04]  /*1b040*/  STL.64 [R1+0x28], R26 ;  /* 0x0000281a01007387 */ /* 0x0009e80000100a00 */
[----:B-----5:R4:W-:Y:S04]  /*1b050*/  STL.64 [R1+0x10], R28 ;  /* 0x0000101c01007387 */ /* 0x0209e80000100a00 */
[----:B------:R4:W-:Y:S02]  /*1b060*/  STL.64 [R1+0x18], R30 ;  /* 0x0000181e01007387 */ /* 0x0009e40000100a00 */
.L_x_23693:
[----:B----4-:R-:W2:Y:S04]  /*1b070*/  LDL R8, [R6] ;  /* 0x0000000006087983 */ /* 0x010ea80000100800 */
        /* <DEDUP_REMOVED lines=19> */
.L_x_23505:
[----:B------:R-:W-:Y:S01]  /*1b1b0*/  IMAD.MOV.U32 R8, RZ, RZ, R3 ;  /* 0x000000ffff087224 */ /* 0x000fe200078e0003 */
[----:B------:R-:W-:Y:S01]  /*1b1c0*/  MOV R10, R159 ;  /* 0x0000009f000a7202 */ /* 0x000fe20000000f00 */
[----:B------:R-:W-:Y:S02]  /*1b1d0*/  IMAD.MOV.U32 R3, RZ, RZ, R2 ;  /* 0x000000ffff037224 */ /* 0x000fe400078e0002 */
[----:B------:R-:W-:-:S07]  /*1b1e0*/  IMAD.MOV.U32 R159, RZ, RZ, R158 ;  /* 0x000000ffff9f7224 */ /* 0x000fce00078e009e */
.L_x_23506:
[----:B------:R-:W-:Y:S05]  /*1b1f0*/  BSYNC.RECONVERGENT B1 ;  /* 0x0000000000017941 */ /* 0x000fea0003800200 */
.L_x_23504:
        /* <DEDUP_REMOVED lines=11> */
.L_x_23508:
[----:B------:R-:W-:Y:S01]  /*1b2b0*/  IMAD.MOV.U32 R7, RZ, RZ, R8 ;  /* 0x000000ffff077224 */ /* 0x000fe200078e0008 */
[----:B------:R-:W-:Y:S01]  /*1b2c0*/  MOV R2, R33 ;  /* 0x0000002100027202 */ /* 0x000fe20000000f00 */
[----:B------:R-:W-:Y:S02]  /*1b2d0*/  IMAD.MOV.U32 R9, RZ, RZ, R10 ;  /* 0x000000ffff097224 */ /* 0x000fe400078e000a */
[----:B------:R-:W-:-:S07]  /*1b2e0*/  IMAD.MOV.U32 R158, RZ, RZ, R157 ;  /* 0x000000ffff9e7224 */ /* 0x000fce00078e009d */
.L_x_23509:
[----:B------:R-:W-:Y:S05]  /*1b2f0*/  BSYNC.RECONVERGENT B1 ;  /* 0x0000000000017941 */ /* 0x000fea0003800200 */
.L_x_23507:
        /* <DEDUP_REMOVED lines=11> */
.L_x_23511:
[----:B------:R-:W-:Y:S01]  /*1b3b0*/  MOV R8, R7 ;  /* 0x0000000700087202 */ /* 0x000fe20000000f00 */
[----:B------:R-:W-:Y:S01]  /*1b3c0*/  IMAD.MOV.U32 R10, RZ, RZ, R9 ;  /* 0x000000ffff0a7224 */ /* 0x000fe200078e0009 */
[----:B------:R-:W-:Y:S01]  /*1b3d0*/  MOV R157, R156 ;  /* 0x0000009c009d7202 */ /* 0x000fe20000000f00 */
[----:B------:R-:W-:-:S07]  /*1b3e0*/  IMAD.MOV.U32 R33, RZ, RZ, R32 ;  /* 0x000000ffff217224 */ /* 0x000fce00078e0020 */
.L_x_23512:
[----:B------:R-:W-:Y:S05]  /*1b3f0*/  BSYNC.RECONVERGENT B1 ;  /* 0x0000000000017941 */ /* 0x000fea0003800200 */
.L_x_23510:
        /* <DEDUP_REMOVED lines=11> */
.L_x_23514:
[----:B------:R-:W-:Y:S01]  /*1b4b0*/  IMAD.MOV.U32 R7, RZ, RZ, R8 ;  /* 0x000000ffff077224 */ /* 0x000fe200078e0008 */
[----:B------:R-:W-:Y:S01]  /*1b4c0*/  MOV R9, R10 ;  /* 0x0000000a00097202 */ /* 0x000fe20000000f00 */
[----:B------:R-:W-:Y:S02]  /*1b4d0*/  IMAD.MOV.U32 R32, RZ, RZ, R35 ;  /* 0x000000ffff207224 */ /* 0x000fe400078e0023 */
[----:B------:R-:W-:-:S07]  /*1b4e0*/  IMAD.MOV.U32 R156, RZ, RZ, R155 ;  /* 0x000000ffff9c7224 */ /* 0x000fce00078e009b */
.L_x_23515:
[----:B------:R-:W-:Y:S05]  /*1b4f0*/  BSYNC.RECONVERGENT B1 ;  /* 0x0000000000017941 */ /* 0x000fea0003800200 */
.L_x_23513:
        /* <DEDUP_REMOVED lines=11> */
.L_x_23517:
[----:B------:R-:W-:Y:S01]  /*1b5b0*/  IMAD.MOV.U32 R8, RZ, RZ, R7 ;  /* 0x000000ffff087224 */ /* 0x000fe200078e0007 */
[----:B------:R-:W-:Y:S01]  /*1b5c0*/  MOV R35, R34 ;  /* 0x0000002200237202 */ /* 0x000fe20000000f00 */
[----:B------:R-:W-:Y:S02]  /*1b5d0*/  IMAD.MOV.U32 R10, RZ, RZ, R9 ;  /* 0x000000ffff0a7224 */ /* 0x000fe400078e0009 */
[----:B------:R-:W-:-:S07]  /*1b5e0*/  IMAD.MOV.U32 R155, RZ, RZ, R154 ;  /* 0x000000ffff9b7224 */ /* 0x000fce00078e009a */
.L_x_23518:
[----:B------:R-:W-:Y:S05]  /*1b5f0*/  BSYNC.RECONVERGENT B1 ;  /* 0x0000000000017941 */ /* 0x000fea0003800200 */
.L_x_23516:
        /* <DEDUP_REMOVED lines=11> */
.L_x_23520:
[----:B------:R-:W-:Y:S01]  /*1b6b0*/  MOV R7, R8 ;  /* 0x0000000800077202 */ /* 0x000fe20000000f00 */
[----:B------:R-:W-:Y:S01]  /*1b6c0*/  IMAD.MOV.U32 R9, RZ, RZ, R10 ;  /* 0x000000ffff097224 */ /* 0x000fe200078e000a */
[----:B------:R-:W-:Y:S01]  /*1b6d0*/  MOV R154, R153 ;  /* 0x00000099009a7202 */ /* 0x000fe20000000f00 */
[----:B------:R-:W-:-:S07]  /*1b6e0*/  IMAD.MOV.U32 R34, RZ, RZ, R37 ;  /* 0x000000ffff227224 */ /* 0x000fce00078e0025 */
.L_x_23521:
[----:B------:R-:W-:Y:S05]  /*1b6f0*/  BSYNC.RECONVERGENT B1 ;  /* 0x0000000000017941 */ /* 0x000fea0003800200 */
.L_x_23519:
        /* <DEDUP_REMOVED lines=11> */
.L_x_23523:
[----:B------:R-:W-:Y:S01]  /*1b7b0*/  IMAD.MOV.U32 R8, RZ, RZ, R7 ;  /* 0x000000ffff087224 */ /* 0x000fe200078e0007 */
[----:B------:R-:W-:Y:S01]  /*1b7c0*/  MOV R10, R9 ;  /* 0x00000009000a7202 */ /* 0x000fe20000000f00 */
[----:B------:R-:W-:Y:S02]  /*1b7d0*/  IMAD.MOV.U32 R37, RZ, RZ, R36 ;  /* 0x000000ffff257224 */ /* 0x000fe400078e0024 */
[----:B------:R-:W-:-:S07]  /*1b7e0*/  IMAD.MOV.U32 R153, RZ, RZ, R152 ;  /* 0x000000ffff997224 */ /* 0x000fce00078e0098 */
.L_x_23524:
[----:B------:R-:W-:Y:S05]  /*1b7f0*/  BSYNC.RECONVERGENT B1 ;  /* 0x0000000000017941 */ /* 0x000fea0003800200 */
.L_x_23522:
        /* <DEDUP_REMOVED lines=11> */
.L_x_23526:
[----:B------:R-:W-:Y:S01]  /*1b8b0*/  IMAD.MOV.U32 R7, RZ, RZ, R8 ;  /* 0x000000ffff077224 */ /* 0x000fe200078e0008 */
[----:B------:R-:W-:Y:S01]  /*1b8c0*/  MOV R36, R39 ;  /* 0x0000002700247202 */ /* 0x000fe20000000f00 */
[----:B------:R-:W-:Y:S02]  /*1b8d0*/  IMAD.MOV.U32 R9, RZ, RZ, R10 ;  /* 0x000000ffff097224 */ /* 0x000fe400078e000a */
[----:B------:R-:W-:-:S07]  /*1b8e0*/  IMAD.MOV.U32 R152, RZ, RZ, R151 ;  /* 0x000000ffff987224 */ /* 0x000fce00078e0097 */
.L_x_23527:
[----:B------:R-:W-:Y:S05]  /*1b8f0*/  BSYNC.RECONVERGENT B1 ;  /* 0x0000000000017941 */ /* 0x000fea0003800200 */
.L_x_23525:
        /* <DEDUP_REMOVED lines=11> */
.L_x_23529:
[----:B------:R-:W-:Y:S01]  /*1b9b0*/  MOV R8, R7 ;  /* 0x0000000700087202 */ /* 0x000fe20000000f00 */
[----:B------:R-:W-:Y:S01]  /*1b9c0*/  IMAD.MOV.U32 R10, RZ, RZ, R9 ;  /* 0x000000ffff0a7224 */ /* 0x000fe200078e0009 */
[----:B------:R-:W-:Y:S01]  /*1b9d0*/  MOV R151, R150 ;  /* 0x0000009600977202 */ /* 0x000fe20000000f00 */
[----:B------:R-:W-:-:S07]  /*1b9e0*/  IMAD.MOV.U32 R39, RZ, RZ, R38 ;  /* 0x000000ffff277224 */ /* 0x000fce00078e0026 */
.L_x_23530:
[----:B------:R-:W-:Y:S05]  /*1b9f0*/  BSYNC.RECONVERGENT B1 ;  /* 0x0000000000017941 */ /* 0x000fea0003800200 */
.L_x_23528:
        /* <DEDUP_REMOVED lines=11> */
.L_x_23532:
[----:B------:R-:W-:Y:S01]  /*1bab0*/  IMAD.MOV.U32 R7, RZ, RZ, R8 ;  /* 0x000000ffff077224 */ /* 0x000fe200078e0008 */
[----:B------:R-:W-:Y:S01]  /*1bac0*/  MOV R9, R10 ;  /* 0x0000000a00097202 */ /* 0x000fe20000000f00 */
[----:B------:R-:W-:Y:S02]  /*1bad0*/  IMAD.MOV.U32 R38, RZ, RZ, R41 ;  /* 0x000000ffff267224 */ /* 0x000fe400078e0029 */
[----:B------:R-:W-:-:S07]  /*1bae0*/  IMAD.MOV.U32 R150, RZ, RZ, R149 ;  /* 0x000000ffff967224 */ /* 0x000fce00078e0095 */
.L_x_23533:
[----:B------:R-:W-:Y:S05]  /*1baf0*/  BSYNC.RECONVERGENT B1 ;  /* 0x0000000000017941 */ /* 0x000fea0003800200 */
.L_x_23531:
        /* <DEDUP_REMOVED lines=11> */
.L_x_23535:
[----:B------:R-:W-:Y:S01]  /*1bbb0*/  IMAD.MOV.U32 R8, RZ, RZ, R7 ;  /* 0x000000ffff087224 */ /* 0x000fe200078e0007 */
[----:B------:R-:W-:Y:S01]  /*1bbc0*/  MOV R41, R40 ;  /* 0x0000002800297202 */ /* 0x000fe20000000f00 */
[----:B------:R-:W-:Y:S02]  /*1bbd0*/  IMAD.MOV.U32 R10, RZ, RZ, R9 ;  /* 0x000000ffff0a7224 */ /* 0x000fe400078e0009 */
[----:B------:R-:W-:-:S07]  /*1bbe0*/  IMAD.MOV.U32 R149, RZ, RZ, R148 ;  /* 0x000000ffff957224 */ /* 0x000fce00078e0094 */
.L_x_23536:
[----:B------:R-:W-:Y:S05]  /*1bbf0*/  BSYNC.RECONVERGENT B1 ;  /* 0x0000000000017941 */ /* 0x000fea0003800200 */
.L_x_23534:
        /* <DEDUP_REMOVED lines=11> */
.L_x_23538:
[----:B------:R-:W-:Y:S01]  /*1bcb0*/  MOV R7, R8 ;  /* 0x0000000800077202 */ /* 0x000fe20000000f00 */
[----:B------:R-:W-:Y:S01]  /*1bcc0*/  IMAD.MOV.U32 R9, RZ, RZ, R10 ;  /* 0x000000ffff097224 */ /* 0x000fe200078e000a */
[----:B------:R-:W-:Y:S01]  /*1bcd0*/  MOV R148, R147 ;  /* 0x0000009300947202 */ /* 0x000fe20000000f00 */
[----:B------:R-:W-:-:S07]  /*1bce0*/  IMAD.MOV.U32 R40, RZ, RZ, R43 ;  /* 0x000000ffff287224 */ /* 0x000fce00078e002b */
.L_x_23539:
[----:B------:R-:W-:Y:S05]  /*1bcf0*/  BSYNC.RECONVERGENT B1 ;  /* 0x0000000000017941 */ /* 0x000fea0003800200 */
.L_x_23537:
        /* <DEDUP_REMOVED lines=11> */
.L_x_23541:
[----:B------:R-:W-:Y:S01]  /*1bdb0*/  IMAD.MOV.U32 R8, RZ, RZ, R7 ;  /* 0x000000ffff087224 */ /* 0x000fe200078e0007 */
[----:B------:R-:W-:Y:S01]  /*1bdc0*/  MOV R10, R9 ;  /* 0x00000009000a7202 */ /* 0x000fe20000000f00 */
[----:B------:R-:W-:Y:S02]  /*1bdd0*/  IMAD.MOV.U32 R43, RZ, RZ, R42 ;  /* 0x000000ffff2b7224 */ /* 0x000fe400078e002a */
[----:B------:R-:W-:-:S07]  /*1bde0*/  IMAD.MOV.U32 R147, RZ, RZ, R146 ;  /* 0x000000ffff937224 */ /* 0x000fce00078e0092 */
.L_x_23542:
[----:B------:R-:W-:Y:S05]  /*1bdf0*/  BSYNC.RECONVERGENT B1 ;  /* 0x0000000000017941 */ /* 0x000fea0003800200 */
.L_x_23540:
        /* <DEDUP_REMOVED lines=11> */
.L_x_23544:
[----:B------:R-:W-:Y:S01]  /*1beb0*/  IMAD.MOV.U32 R7, RZ, RZ, R8 ;  /* 0x000000ffff077224 */ /* 0x000fe200078e0008 */
[----:B------:R-:W-:Y:S01]  /*1bec0*/  MOV R42, R45 ;  /* 0x0000002d002a7202 */ /* 0x000fe20000000f00 */
[----:B------:R-:W-:Y:S02]  /*1bed0*/  IMAD.MOV.U32 R9, RZ, RZ, R10 ;  /* 0x000000ffff097224 */ /* 0x000fe400078e000a */
[----:B------:R-:W-:-:S07]  /*1bee0*/  IMAD.MOV.U32 R146, RZ, RZ, R145 ;  /* 0x000000ffff927224 */ /* 0x000fce00078e0091 */
.L_x_23545:
[----:B------:R-:W-:Y:S05]  /*1bef0*/  BSYNC.RECONVERGENT B1 ;  /* 0x0000000000017941 */ /* 0x000fea0003800200 */
.L_x_23543:
        /* <DEDUP_REMOVED lines=11> */
.L_x_23547:
[----:B------:R-:W-:Y:S01]  /*1bfb0*/  MOV R8, R7 ;  /* 0x0000000700087202 */ /* 0x000fe20000000f00 */
[----:B------:R-:W-:Y:S01]  /*1bfc0*/  IMAD.MOV.U32 R10, RZ, RZ, R9 ;  /* 0x000000ffff0a7224 */ /* 0x000fe200078e0009 */
[----:B------:R-:W-:Y:S01]  /*1bfd0*/  MOV R145, R144 ;  /* 0x0000009000917202 */ /* 0x000fe20000000f00 */
[----:B------:R-:W-:-:S07]  /*1bfe0*/  IMAD.MOV.U32 R45, RZ, RZ, R44 ;  /* 0x000000ffff2d7224 */ /* 0x000fce00078e002c */
.L_x_23548:
[----:B------:R-:W-:Y:S05]  /*1bff0*/  BSYNC.RECONVERGENT B1 ;  /* 0x0000000000017941 */ /* 0x000fea0003800200 */
.L_x_23546:
        /* <DEDUP_REMOVED lines=11> */
.L_x_23550:
[----:B------:R-:W-:Y:S01]  /*1c0b0*/  IMAD.MOV.U32 R7, RZ, RZ, R8 ;  /* 0x000000ffff077224 */ /* 0x000fe200078e0008 */
[----:B------:R-:W-:Y:S01]  /*1c0c0*/  MOV R9, R10 ;  /* 0x0000000a00097202 */ /* 0x000fe20000000f00 */
[----:B------:R-:W-:Y:S02]  /*1c0d0*/  IMAD.MOV.U32 R44, RZ, RZ, R47 ;  /* 0x000000ffff2c7224 */ /* 0x000fe400078e002f */
[----:B------:R-:W-:-:S07]  /*1c0e0*/  IMAD.MOV.U32 R144, RZ, RZ, R143 ;  /* 0x000000ffff907224 */ /* 0x000fce00078e008f */
.L_x_23551:
[----:B------:R-:W-:Y:S05]  /*1c0f0*/  BSYNC.RECONVERGENT B1 ;  /* 0x0000000000017941 */ /* 0x000fea0003800200 */
.L_x_23549:
        /* <DEDUP_REMOVED lines=11> */
.L_x_23553:
[----:B------:R-:W-:Y:S01]  /*1c1b0*/  IMAD.MOV.U32 R8, RZ, RZ, R7 ;  /* 0x000000ffff087224 */ /* 0x000fe200078e0007 */
[----:B------:R-:W-:Y:S01]  /*1c1c0*/  MOV R47, R46 ;  /* 0x0000002e002f7202 */ /* 0x000fe20000000f00 */
[----:B------:R-:W-:Y:S02]  /*1c1d0*/  IMAD.MOV.U32 R10, RZ, RZ, R9 ;  /* 0x000000ffff0a7224 */ /* 0x000fe400078e0009 */
[----:B------:R-:W-:-:S07]  /*1c1e0*/  IMAD.MOV.U32 R143, RZ, RZ, R142 ;  /* 0x000000ffff8f7224 */ /* 0x000fce00078e008e */
.L_x_23554:
[----:B------:R-:W-:Y:S05]  /*1c1f0*/  BSYNC.RECONVERGENT B1 ;  /* 0x0000000000017941 */ /* 0x000fea0003800200 */
.L_x_23552:
        /* <DEDUP_REMOVED lines=11> */
.L_x_23556:
[----:B------:R-:W-:Y:S01]  /*1c2b0*/  MOV R7, R8 ;  /* 0x0000000800077202 */ /* 0x000fe20000000f00 */
[----:B------:R-:W-:Y:S01]  /*1c2c0*/  IMAD.MOV.U32 R9, RZ, RZ, R10 ;  /* 0x000000ffff097224 */ /* 0x000fe200078e000a */
[----:B------:R-:W-:Y:S01]  /*1c2d0*/  MOV R142, R141 ;  /* 0x0000008d008e7202 */ /* 0x000fe20000000f00 */
[----:B------:R-:W-:-:S07]  /*1c2e0*/  IMAD.MOV.U32 R46, RZ, RZ, R49 ;  /* 0x000000ffff2e7224 */ /* 0x000fce00078e0031 */
.L_x_23557:
[----:B------:R-:W-:Y:S05]  /*1c2f0*/  BSYNC.RECONVERGENT B1 ;  /* 0x0000000000017941 */ /* 0x000fea0003800200 */
.L_x_23555:
        /* <DEDUP_REMOVED lines=11> */
.L_x_23559:
[----:B------:R-:W-:Y:S01]  /*1c3b0*/  IMAD.MOV.U32 R8, RZ, RZ, R7 ;  /* 0x000000ffff087224 */ /* 0x000fe200078e0007 */
[----:B------:R-:W-:Y:S01]  /*1c3c0*/  MOV R10, R9 ;  /* 0x00000009000a7202 */ /* 0x000fe20000000f00 */
[----:B------:R-:W-:Y:S02]  /*1c3d0*/  IMAD.MOV.U32 R49, RZ, RZ, R48 ;  /* 0x000000ffff317224 */ /* 0x000fe400078e0030 */
[----:B------:R-:W-:-:S07]  /*1c3e0*/  IMAD.MOV.U32 R141, RZ, RZ, R140 ;  /* 0x000000ffff8d7224 */ /* 0x000fce00078e008c */
.L_x_23560:
[----:B------:R-:W-:Y:S05]  /*1c3f0*/  BSYNC.RECONVERGENT B1 ;  /* 0x0000000000017941 */ /* 0x000fea0003800200 */
.L_x_23558:
        /* <DEDUP_REMOVED lines=11> */
.L_x_23562:
[----:B------:R-:W-:Y:S01]  /*1c4b0*/  IMAD.MOV.U32 R7, RZ, RZ, R8 ;  /* 0x000000ffff077224 */ /* 0x000fe200078e0008 */
[----:B------:R-:W-:Y:S01]  /*1c4c0*/  MOV R48, R51 ;  /* 0x0000003300307202 */ /* 0x000fe20000000f00 */
[----:B------:R-:W-:Y:S02]  /*1c4d0*/  IMAD.MOV.U32 R9, RZ, RZ, R10 ;  /* 0x000000ffff097224 */ /* 0x000fe400078e000a */
[----:B------:R-:W-:-:S07]  /*1c4e0*/  IMAD.MOV.U32 R140, RZ, RZ, R139 ;  /* 0x000000ffff8c7224 */ /* 0x000fce00078e008b */
.L_x_23563:
[----:B------:R-:W-:Y:S05]  /*1c4f0*/  BSYNC.RECONVERGENT B1 ;  /* 0x0000000000017941 */ /* 0x000fea0003800200 */
.L_x_23561:
        /* <DEDUP_REMOVED lines=11> */
.L_x_23565:
[----:B------:R-:W-:Y:S01]  /*1c5b0*/  MOV R8, R7 ;  /* 0x0000000700087202 */ /* 0x000fe20000000f00 */
[----:B------:R-:W-:Y:S01]  /*1c5c0*/  IMAD.MOV.U32 R10, RZ, RZ, R9 ;  /* 0x000000ffff0a7224 */ /* 0x000fe200078e0009 */
[----:B------:R-:W-:Y:S01]  /*1c5d0*/  MOV R139, R138 ;  /* 0x0000008a008b7202 */ /* 0x000fe20000000f00 */
[----:B------:R-:W-:-:S07]  /*1c5e0*/  IMAD.MOV.U32 R51, RZ, RZ, R50 ;  /* 0x000000ffff337224 */ /* 0x000fce00078e0032 */
.L_x_23566:
[----:B------:R-:W-:Y:S05]  /*1c5f0*/  BSYNC.RECONVERGENT B1 ;  /* 0x0000000000017941 */ /* 0x000fea0003800200 */
.L_x_23564:
        /* <DEDUP_REMOVED lines=11> */
.L_x_23568:
[----:B------:R-:W-:Y:S01]  /*1c6b0*/  IMAD.MOV.U32 R7, RZ, RZ, R8 ;  /* 0x000000ffff077224 */ /* 0x000fe200078e0008 */
[----:B------:R-:W-:Y:S01]  /*1c6c0*/  MOV R9, R10 ;  /* 0x0000000a00097202 */ /* 0x000fe20000000f00 */
[----:B------:R-:W-:Y:S02]  /*1c6d0*/  IMAD.MOV.U32 R50, RZ, RZ, R53 ;  /* 0x000000ffff327224 */ /* 0x000fe400078e0035 */
[----:B------:R-:W-:-:S07]  /*1c6e0*/  IMAD.MOV.U32 R138, RZ, RZ, R137 ;  /* 0x000000ffff8a7224 */ /* 0x000fce00078e0089 */
.L_x_23569:
[----:B------:R-:W-:Y:S05]  /*1c6f0*/  BSYNC.RECONVERGENT B1 ;  /* 0x0000000000017941 */ /* 0x000fea0003800200 */
.L_x_23567:
        /* <DEDUP_REMOVED lines=11> */
.L_x_23571:
[----:B------:R-:W-:Y:S01]  /*1c7b0*/  IMAD.MOV.U32 R8, RZ, RZ, R7 ;  /* 0x000000ffff087224 */ /* 0x000fe200078e0007 */
[----:B------:R-:W-:Y:S01]  /*1c7c0*/  MOV R53, R52 ;  /* 0x0000003400357202 */ /* 0x000fe20000000f00 */
[----:B------:R-:W-:Y:S02]  /*1c7d0*/  IMAD.MOV.U32 R10, RZ, RZ, R9 ;  /* 0x000000ffff0a7224 */ /* 0x000fe400078e0009 */
[----:B------:R-:W-:-:S07]  /*1c7e0*/  IMAD.MOV.U32 R137, RZ, RZ, R136 ;  /* 0x000000ffff897224 */ /* 0x000fce00078e0088 */
.L_x_23572:
[----:B------:R-:W-:Y:S05]  /*1c7f0*/  BSYNC.RECONVERGENT B1 ;  /* 0x0000000000017941 */ /* 0x000fea0003800200 */
.L_x_23570:
        /* <DEDUP_REMOVED lines=11> */
.L_x_23574:
[----:B------:R-:W-:Y:S01]  /*1c8b0*/  MOV R7, R8 ;  /* 0x0000000800077202 */ /* 0x000fe20000000f00 */
[----:B------:R-:W-:Y:S01]  /*1c8c0*/  IMAD.MOV.U32 R9, RZ, RZ, R10 ;  /* 0x000000ffff097224 */ /* 0x000fe200078e000a */
[----:B------:R-:W-:Y:S01]  /*1c8d0*/  MOV R136, R135 ;  /* 0x0000008700887202 */ /* 0x000fe20000000f00 */
[----:B------:R-:W-:-:S07]  /*1c8e0*/  IMAD.MOV.U32 R52, RZ, RZ, R55 ;  /* 0x000000ffff347224 */ /* 0x000fce00078e0037 */
.L_x_23575:
[----:B------:R-:W-:Y:S05]  /*1c8f0*/  BSYNC.RECONVERGENT B1 ;  /* 0x0000000000017941 */ /* 0x000fea0003800200 */
.L_x_23573:
        /* <DEDUP_REMOVED lines=11> */
.L_x_23577:
[----:B------:R-:W-:Y:S01]  /*1c9b0*/  IMAD.MOV.U32 R8, RZ, RZ, R7 ;  /* 0x000000ffff087224 */ /* 0x000fe200078e0007 */
[----:B------:R-:W-:Y:S01]  /*1c9c0*/  MOV R10, R9 ;  /* 0x00000009000a7202 */ /* 0x000fe20000000f00 */
[----:B------:R-:W-:Y:S02]  /*1c9d0*/  IMAD.MOV.U32 R55, RZ, RZ, R54 ;  /* 0x000000ffff377224 */ /* 0x000fe400078e0036 */
[----:B------:R-:W-:-:S07]  /*1c9e0*/  IMAD.MOV.U32 R135, RZ, RZ, R134 ;  /* 0x000000ffff877224 */ /* 0x000fce00078e0086 */
.L_x_23578:
[----:B------:R-:W-:Y:S05]  /*1c9f0*/  BSYNC.RECONVERGENT B1 ;  /* 0x0000000000017941 */ /* 0x000fea0003800200 */
.L_x_23576:
        /* <DEDUP_REMOVED lines=11> */
.L_x_23580:
[----:B------:R-:W-:Y:S01]  /*1cab0*/  IMAD.MOV.U32 R7, RZ, RZ, R8 ;  /* 0x000000ffff077224 */ /* 0x000fe200078e0008 */
[----:B------:R-:W-:Y:S01]  /*1cac0*/  MOV R54, R57 ;  /* 0x0000003900367202 */ /* 0x000fe20000000f00 */
[----:B------:R-:W-:Y:S02]  /*1cad0*/  IMAD.MOV.U32 R9, RZ, RZ, R10 ;  /* 0x000000ffff097224 */ /* 0x000fe400078e000a */
[----:B------:R-:W-:-:S07]  /*1cae0*/  IMAD.MOV.U32 R134, RZ, RZ, R133 ;  /* 0x000000ffff867224 */ /* 0x000fce00078e0085 */
.L_x_23581:
[----:B------:R-:W-:Y:S05]  /*1caf0*/  BSYNC.RECONVERGENT B1 ;  /* 0x0000000000017941 */ /* 0x000fea0003800200 */
.L_x_23579:
        /* <DEDUP_REMOVED lines=11> */
.L_x_23583:
[----:B------:R-:W-:Y:S01]  /*1cbb0*/  MOV R8, R7 ;  /* 0x0000000700087202 */ /* 0x000fe20000000f00 */
[----:B------:R-:W-:Y:S01]  /*1cbc0*/  IMAD.MOV.U32 R10, RZ, RZ, R9 ;  /* 0x000000ffff0a7224 */ /* 0x000fe200078e0009 */
[----:B------:R-:W-:Y:S01]  /*1cbd0*/  MOV R133, R132 ;  /* 0x0000008400857202 */ /* 0x000fe20000000f00 */
[----:B------:R-:W-:-:S07]  /*1cbe0*/  IMAD.MOV.U32 R57, RZ, RZ, R56 ;  /* 0x000000ffff397224 */ /* 0x000fce00078e0038 */
.L_x_23584:
[----:B------:R-:W-:Y:S05]  /*1cbf0*/  BSYNC.RECONVERGENT B1 ;  /* 0x0000000000017941 */ /* 0x000fea0003800200 */
.L_x_23582:
        /* <DEDUP_REMOVED lines=11> */
.L_x_23586:
[----:B------:R-:W-:Y:S01]  /*1ccb0*/  IMAD.MOV.U32 R7, RZ, RZ, R8 ;  /* 0x000000ffff077224 */ /* 0x000fe200078e0008 */
[----:B------:R-:W-:Y:S01]  /*1ccc0*/  MOV R9, R10 ;  /* 0x0000000a00097202 */ /* 0x000fe20000000f00 */
[----:B------:R-:W-:Y:S02]  /*1ccd0*/  IMAD.MOV.U32 R56, RZ, RZ, R59 ;  /* 0x000000ffff387224 */ /* 0x000fe400078e003b */
[----:B------:R-:W-:-:S07]  /*1cce0*/  IMAD.MOV.U32 R132, RZ, RZ, R131 ;  /* 0x000000ffff847224 */ /* 0x000fce00078e0083 */
.L_x_23587:
[----:B------:R-:W-:Y:S05]  /*1ccf0*/  BSYNC.RECONVERGENT B1 ;  /* 0x0000000000017941 */ /* 0x000fea0003800200 */
.L_x_23585:
        /* <DEDUP_REMOVED lines=11> */
.L_x_23589:
[----:B------:R-:W-:Y:S01]  /*1cdb0*/  IMAD.MOV.U32 R8, RZ, RZ, R7 ;  /* 0x000000ffff087224 */ /* 0x000fe200078e0007 */
[----:B------:R-:W-:Y:S01]  /*1cdc0*/  MOV R59, R58 ;  /* 0x0000003a003b7202 */ /* 0x000fe20000000f00 */
[----:B------:R-:W-:Y:S02]  /*1cdd0*/  IMAD.MOV.U32 R10, RZ, RZ, R9 ;  /* 0x000000ffff0a7224 */ /* 0x000fe400078e0009 */
[----:B------:R-:W-:-:S07]  /*1cde0*/  IMAD.MOV.U32 R131, RZ, RZ, R130 ;  /* 0x000000ffff837224 */ /* 0x000fce00078e0082 */
.L_x_23590:
[----:B------:R-:W-:Y:S05]  /*1cdf0*/  BSYNC.RECONVERGENT B1 ;  /* 0x0000000000017941 */ /* 0x000fea0003800200 */
.L_x_23588:
        /* <DEDUP_REMOVED lines=11> */
.L_x_23592:
[----:B------:R-:W-:Y:S01]  /*1ceb0*/  MOV R7, R8 ;  /* 0x0000000800077202 */ /* 0x000fe20000000f00 */
[----:B------:R-:W-:Y:S01]  /*1cec0*/  IMAD.MOV.U32 R9, RZ, RZ, R10 ;  /* 0x000000ffff097224 */ /* 0x000fe200078e000a */
[----:B------:R-:W-:Y:S01]  /*1ced0*/  MOV R130, R129 ;  /* 0x0000008100827202 */ /* 0x000fe20000000f00 */
[----:B------:R-:W-:-:S07]  /*1cee0*/  IMAD.MOV.U32 R58, RZ, RZ, R61 ;  /* 0x000000ffff3a7224 */ /* 0x000fce00078e003d */
.L_x_23593:
[----:B------:R-:W-:Y:S05]  /*1cef0*/  BSYNC.RECONVERGENT B1 ;  /* 0x0000000000017941 */ /* 0x000fea0003800200 */
.L_x_23591:
        /* <DEDUP_REMOVED lines=11> */
.L_x_23595:
[----:B------:R-:W-:Y:S01]  /*1cfb0*/  IMAD.MOV.U32 R8, RZ, RZ, R7 ;  /* 0x000000ffff087224 */ /* 0x000fe200078e0007 */
[----:B------:R-:W-:Y:S01]  /*1cfc0*/  MOV R10, R9 ;  /* 0x00000009000a7202 */ /* 0x000fe20000000f00 */
[----:B------:R-:W-:Y:S02]  /*1cfd0*/  IMAD.MOV.U32 R61, RZ, RZ, R60 ;  /* 0x000000ffff3d7224 */ /* 0x000fe400078e003c */
[----:B------:R-:W-:-:S07]  /*1cfe0*/  IMAD.MOV.U32 R129, RZ, RZ, R128 ;  /* 0x000000ffff817224 */ /* 0x000fce00078e0080 */
.L_x_23596:
[----:B------:R-:W-:Y:S05]  /*1cff0*/  BSYNC.RECONVERGENT B1 ;  /* 0x0000000000017941 */ /* 0x000fea0003800200 */
.L_x_23594:
        /* <DEDUP_REMOVED lines=11> */
.L_x_23598:
[----:B------:R-:W-:Y:S01]  /*1d0b0*/  IMAD.MOV.U32 R7, RZ, RZ, R8 ;  /* 0x000000ffff077224 */ /* 0x000fe200078e0008 */
[----:B------:R-:W-:Y:S01]  /*1d0c0*/  MOV R60, R63 ;  /* 0x0000003f003c7202 */ /* 0x000fe20000000f00 */
[----:B------:R-:W-:Y:S02]  /*1d0d0*/  IMAD.MOV.U32 R9, RZ, RZ, R10 ;  /* 0x000000ffff097224 */ /* 0x000fe400078e000a */
[----:B------:R-:W-:-:S07]  /*1d0e0*/  IMAD.MOV.U32 R128, RZ, RZ, R127 ;  /* 0x000000ffff807224 */ /* 0x000fce00078e007f */
.L_x_23599:
[----:B------:R-:W-:Y:S05]  /*1d0f0*/  BSYNC.RECONVERGENT B1 ;  /* 0x0000000000017941 */ /* 0x000fea0003800200 */
.L_x_23597:
        /* <DEDUP_REMOVED lines=11> */
.L_x_23601:
[----:B------:R-:W-:Y:S01]  /*1d1b0*/  MOV R8, R7 ;  /* 0x0000000700087202 */ /* 0x000fe20000000f00 */
[----:B------:R-:W-:Y:S01]  /*1d1c0*/  IMAD.MOV.U32 R10, RZ, RZ, R9 ;  /* 0x000000ffff0a7224 */ /* 0x000fe200078e0009 */
[----:B------:R-:W-:Y:S01]  /*1d1d0*/  MOV R127, R126 ;  /* 0x0000007e007f7202 */ /* 0x000fe20000000f00 */
[----:B------:R-:W-:-:S07]  /*1d1e0*/  IMAD.MOV.U32 R63, RZ, RZ, R62 ;  /* 0x000000ffff3f7224 */ /* 0x000fce00078e003e */
.L_x_23602:
[----:B------:R-:W-:Y:S05]  /*1d1f0*/  BSYNC.RECONVERGENT B1 ;  /* 0x0000000000017941 */ /* 0x000fea0003800200 */
.L_x_23600:
        /* <DEDUP_REMOVED lines=11> */
.L_x_23604:
[----:B------:R-:W-:Y:S01]  /*1d2b0*/  IMAD.MOV.U32 R7, RZ, RZ, R8 ;  /* 0x000000ffff077224 */ /* 0x000fe200078e0008 */
[----:B------:R-:W-:Y:S01]  /*1d2c0*/  MOV R9, R10 ;  /* 0x0000000a00097202 */ /* 0x000fe20000000f00 */
[----:B------:R-:W-:Y:S02]  /*1d2d0*/  IMAD.MOV.U32 R62, RZ, RZ, R65 ;  /* 0x000000ffff3e7224 */ /* 0x000fe400078e0041 */
[----:B------:R-:W-:-:S07]  /*1d2e0*/  IMAD.MOV.U32 R126, RZ, RZ, R125 ;  /* 0x000000ffff7e7224 */ /* 0x000fce00078e007d */
.L_x_23605:
[----:B------:R-:W-:Y:S05]  /*1d2f0*/  BSYNC.RECONVERGENT B1 ;  /* 0x0000000000017941 */ /* 0x000fea0003800200 */
.L_x_23603:
        /* <DEDUP_REMOVED lines=11> */
.L_x_23607:
[----:B------:R-:W-:Y:S01]  /*1d3b0*/  IMAD.MOV.U32 R8, RZ, RZ, R7 ;  /* 0x000000ffff087224 */ /* 0x000fe200078e0007 */
[----:B------:R-:W-:Y:S01]  /*1d3c0*/  MOV R65, R64 ;  /* 0x0000004000417202 */ /* 0x000fe20000000f00 */
[----:B------:R-:W-:Y:S02]  /*1d3d0*/  IMAD.MOV.U32 R10, RZ, RZ, R9 ;  /* 0x000000ffff0a7224 */ /* 0x000fe400078e0009 */
[----:B------:R-:W-:-:S07]  /*1d3e0*/  IMAD.MOV.U32 R125, RZ, RZ, R124 ;  /* 0x000000ffff7d7224 */ /* 0x000fce00078e007c */
.L_x_23608:
[----:B------:R-:W-:Y:S05]  /*1d3f0*/  BSYNC.RECONVERGENT B1 ;  /* 0x0000000000017941 */ /* 0x000fea0003800200 */
.L_x_23606:
        /* <DEDUP_REMOVED lines=11> */
.L_x_23610:
[----:B------:R-:W-:Y:S01]  /*1d4b0*/  MOV R7, R8 ;  /* 0x0000000800077202 */ /* 0x000fe20000000f00 */
[----:B------:R-:W-:Y:S01]  /*1d4c0*/  IMAD.MOV.U32 R9, RZ, RZ, R10 ;  /* 0x000000ffff097224 */ /* 0x000fe200078e000a */
[----:B------:R-:W-:Y:S01]  /*1d4d0*/  MOV R124, R123 ;  /* 0x0000007b007c7202 */ /* 0x000fe20000000f00 */
[----:B------:R-:W-:-:S07]  /*1d4e0*/  IMAD.MOV.U32 R64, RZ, RZ, R67 ;  /* 0x000000ffff407224 */ /* 0x000fce00078e0043 */
.L_x_23611:
[----:B------:R-:W-:Y:S05]  /*1d4f0*/  BSYNC.RECONVERGENT B1 ;  /* 0x0000000000017941 */ /* 0x000fea0003800200 */
.L_x_23609:
        /* <DEDUP_REMOVED lines=11> */
.L_x_23613:
[----:B------:R-:W-:Y:S01]  /*1d5b0*/  IMAD.MOV.U32 R8, RZ, RZ, R7 ;  /* 0x000000ffff087224 */ /* 0x000fe200078e0007 */
[----:B------:R-:W-:Y:S01]  /*1d5c0*/  MOV R10, R9 ;  /* 0x00000009000a7202 */ /* 0x000fe20000000f00 */
[----:B------:R-:W-:Y:S02]  /*1d5d0*/  IMAD.MOV.U32 R67, RZ, RZ, R66 ;  /* 0x000000ffff437224 */ /* 0x000fe400078e0042 */
[----:B------:R-:W-:-:S07]  /*1d5e0*/  IMAD.MOV.U32 R123, RZ, RZ, R122 ;  /* 0x000000ffff7b7224 */ /* 0x000fce00078e007a */
.L_x_23614:
[----:B------:R-:W-:Y:S05]  /*1d5f0*/  BSYNC.RECONVERGENT B1 ;  /* 0x0000000000017941 */ /* 0x000fea0003800200 */
.L_x_23612:
        /* <DEDUP_REMOVED lines=11> */
.L_x_23616:
[----:B------:R-:W-:Y:S01]  /*1d6b0*/  IMAD.MOV.U32 R7, RZ, RZ, R8 ;  /* 0x000000ffff077224 */ /* 0x000fe200078e0008 */
[----:B------:R-:W-:Y:S01]  /*1d6c0*/  MOV R66, R69 ;  /* 0x0000004500427202 */ /* 0x000fe20000000f00 */
[----:B------:R-:W-:Y:S02]  /*1d6d0*/  IMAD.MOV.U32 R9, RZ, RZ, R10 ;  /* 0x000000ffff097224 */ /* 0x000fe400078e000a */
[----:B------:R-:W-:-:S07]  /*1d6e0*/  IMAD.MOV.U32 R122, RZ, RZ, R121 ;  /* 0x000000ffff7a7224 */ /* 0x000fce00078e0079 */
.L_x_23617:
[----:B------:R-:W-:Y:S05]  /*1d6f0*/  BSYNC.RECONVERGENT B1 ;  /* 0x0000000000017941 */ /* 0x000fea0003800200 */
.L_x_23615:
        /* <DEDUP_REMOVED lines=11> */
.L_x_23619:
[----:B------:R-:W-:Y:S01]  /*1d7b0*/  MOV R8, R7 ;  /* 0x0000000700087202 */ /* 0x000fe20000000f00 */
[----:B------:R-:W-:Y:S01]  /*1d7c0*/  IMAD.MOV.U32 R10, RZ, RZ, R9 ;  /* 0x000000ffff0a7224 */ /* 0x000fe200078e0009 */
[----:B------:R-:W-:Y:S01]  /*1d7d0*/  MOV R121, R120 ;  /* 0x0000007800797202 */ /* 0x000fe20000000f00 */
[----:B------:R-:W-:-:S07]  /*1d7e0*/  IMAD.MOV.U32 R69, RZ, RZ, R68 ;  /* 0x000000ffff457224 */ /* 0x000fce00078e0044 */
.L_x_23620:
[----:B------:R-:W-:Y:S05]  /*1d7f0*/  BSYNC.RECONVERGENT B1 ;  /* 0x0000000000017941 */ /* 0x000fea0003800200 */
.L_x_23618:
        /* <DEDUP_REMOVED lines=11> */
.L_x_23622:
[----:B------:R-:W-:Y:S01]  /*1d8b0*/  IMAD.MOV.U32 R7, RZ, RZ, R8 ;  /* 0x000000ffff077224 */ /* 0x000fe200078e0008 */
[----:B------:R-:W-:Y:S01]  /*1d8c0*/  MOV R9, R10 ;  /* 0x0000000a00097202 */ /* 0x000fe20000000f00 */
[----:B------:R-:W-:Y:S02]  /*1d8d0*/  IMAD.MOV.U32 R68, RZ, RZ, R71 ;  /* 0x000000ffff447224 */ /* 0x000fe400078e0047 */
[----:B------:R-:W-:-:S07]  /*1d8e0*/  IMAD.MOV.U32 R120, RZ, RZ, R119 ;  /* 0x000000ffff787224 */ /* 0x000fce00078e0077 */
.L_x_23623:
[----:B------:R-:W-:Y:S05]  /*1d8f0*/  BSYNC.RECONVERGENT B1 ;  /* 0x0000000000017941 */ /* 0x000fea0003800200 */
.L_x_23621:
        /* <DEDUP_REMOVED lines=11> */
.L_x_23625:
[----:B------:R-:W-:Y:S01]  /*1d9b0*/  IMAD.MOV.U32 R8, RZ, RZ, R7 ;  /* 0x000000ffff087224 */ /* 0x000fe200078e0007 */
[----:B------:R-:W-:Y:S01]  /*1d9c0*/  MOV R71, R70 ;  /* 0x0000004600477202 */ /* 0x000fe20000000f00 */
[----:B------:R-:W-:Y:S02]  /*1d9d0*/  IMAD.MOV.U32 R10, RZ, RZ, R9 ;  /* 0x000000ffff0a7224 */ /* 0x000fe400078e0009 */
[----:B------:R-:W-:-:S07]  /*1d9e0*/  IMAD.MOV.U32 R119, RZ, RZ, R118 ;  /* 0x000000ffff777224 */ /* 0x000fce00078e0076 */
.L_x_23626:
[----:B------:R-:W-:Y:S05]  /*1d9f0*/  BSYNC.RECONVERGENT B1 ;  /* 0x0000000000017941 */ /* 0x000fea0003800200 */
.L_x_23624:
        /* <DEDUP_REMOVED lines=11> */
.L_x_23628:
[----:B------:R-:W-:Y:S01]  /*1dab0*/  MOV R7, R8 ;  /* 0x0000000800077202 */ /* 0x000fe20000000f00 */
[----:B------:R-:W-:Y:S01]  /*1dac0*/  IMAD.MOV.U32 R9, RZ, RZ, R10 ;  /* 0x000000ffff097224 */ /* 0x000fe200078e000a */
[----:B------:R-:W-:Y:S01]  /*1dad0*/  MOV R118, R117 ;  /* 0x0000007500767202 */ /* 0x000fe20000000f00 */
[----:B------:R-:W-:-:S07]  /*1dae0*/  IMAD.MOV.U32 R70, RZ, RZ, R73 ;  /* 0x000000ffff467224 */ /* 0x000fce00078e0049 */
.L_x_23629:
[----:B------:R-:W-:Y:S05]  /*1daf0*/  BSYNC.RECONVERGENT B1 ;  /* 0x0000000000017941 */ /* 0x000fea0003800200 */
.L_x_23627:
        /* <DEDUP_REMOVED lines=11> */
.L_x_23631:
[----:B------:R-:W-:Y:S01]  /*1dbb0*/  IMAD.MOV.U32 R8, RZ, RZ, R7 ;  /* 0x000000ffff087224 */ /* 0x000fe200078e0007 */
[----:B------:R-:W-:Y:S01]  /*1dbc0*/  MOV R10, R9 ;  /* 0x00000009000a7202 */ /* 0x000fe20000000f00 */
[----:B------:R-:W-:Y:S02]  /*1dbd0*/  IMAD.MOV.U32 R73, RZ, RZ, R72 ;  /* 0x000000ffff497224 */ /* 0x000fe400078e0048 */
[----:B------:R-:W-:-:S07]  /*1dbe0*/  IMAD.MOV.U32 R117, RZ, RZ, R116 ;  /* 0x000000ffff757224 */ /* 0x000fce00078e0074 */
.L_x_23632:
[----:B------:R-:W-:Y:S05]  /*1dbf0*/  BSYNC.RECONVERGENT B1 ;  /* 0x0000000000017941 */ /* 0x000fea0003800200 */
.L_x_23630:
        /* <DEDUP_REMOVED lines=11> */
.L_x_23634:
[----:B------:R-:W-:Y:S01]  /*1dcb0*/  IMAD.MOV.U32 R7, RZ, RZ, R8 ;  /* 0x000000ffff077224 */ /* 0x000fe200078e0008 */
[----:B------:R-:W-:Y:S01]  /*1dcc0*/  MOV R72, R75 ;  /* 0x0000004b00487202 */ /* 0x000fe20000000f00 */
[----:B------:R-:W-:Y:S02]  /*1dcd0*/  IMAD.MOV.U32 R9, RZ, RZ, R10 ;  /* 0x000000ffff097224 */ /* 0x000fe400078e000a */
[----:B------:R-:W-:-:S07]  /*1dce0*/  IMAD.MOV.U32 R116, RZ, RZ, R115 ;  /* 0x000000ffff747224 */ /* 0x000fce00078e0073 */
.L_x_23635:
[----:B------:R-:W-:Y:S05]  /*1dcf0*/  BSYNC.RECONVERGENT B1 ;  /* 0x0000000000017941 */ /* 0x000fea0003800200 */
.L_x_23633:
        /* <DEDUP_REMOVED lines=11> */
.L_x_23637:
[----:B------:R-:W-:Y:S01]  /*1ddb0*/  MOV R8, R7 ;  /* 0x0000000700087202 */ /* 0x000fe20000000f00 */
[----:B------:R-:W-:Y:S01]  /*1ddc0*/  IMAD.MOV.U32 R10, RZ, RZ, R9 ;  /* 0x000000ffff0a7224 */ /* 0x000fe200078e0009 */
[----:B------:R-:W-:Y:S01]  /*1ddd0*/  MOV R115, R114 ;  /* 0x0000007200737202 */ /* 0x000fe20000000f00 */
[----:B------:R-:W-:-:S07]  /*1dde0*/  IMAD.MOV.U32 R75, RZ, RZ, R74 ;  /* 0x000000ffff4b7224 */ /* 0x000fce00078e004a */
.L_x_23638:
[----:B------:R-:W-:Y:S05]  /*1ddf0*/  BSYNC.RECONVERGENT B1 ;  /* 0x0000000000017941 */ /* 0x000fea0003800200 */
.L_x_23636:
        /* <DEDUP_REMOVED lines=11> */
.L_x_23640:
[----:B------:R-:W-:Y:S01]  /*1deb0*/  IMAD.MOV.U32 R7, RZ, RZ, R8 ;  /* 0x000000ffff077224 */ /* 0x000fe200078e0008 */
[----:B------:R-:W-:Y:S01]  /*1dec0*/  MOV R9, R10 ;  /* 0x0000000a00097202 */ /* 0x000fe20000000f00 */
[----:B------:R-:W-:Y:S02]  /*1ded0*/  IMAD.MOV.U32 R74, RZ, RZ, R77 ;  /* 0x000000ffff4a7224 */ /* 0x000fe400078e004d */
[----:B------:R-:W-:-:S07]  /*1dee0*/  IMAD.MOV.U32 R114, RZ, RZ, R113 ;  /* 0x000000ffff727224 */ /* 0x000fce00078e0071 */
.L_x_23641:
[----:B------:R-:W-:Y:S05]  /*1def0*/  BSYNC.RECONVERGENT B1 ;  /* 0x0000000000017941 */ /* 0x000fea0003800200 */
.L_x_23639:
        /* <DEDUP_REMOVED lines=11> */
.L_x_23643:
[----:B------:R-:W-:Y:S01]  /*1dfb0*/  IMAD.MOV.U32 R8, RZ, RZ, R7 ;  /* 0x000000ffff087224 */ /* 0x000fe200078e0007 */
[----:B------:R-:W-:Y:S01]  /*1dfc0*/  MOV R77, R76 ;  /* 0x0000004c004d7202 */ /* 0x000fe20000000f00 */
[----:B------:R-:W-:Y:S02]  /*1dfd0*/  IMAD.MOV.U32 R10, RZ, RZ, R9 ;  /* 0x000000ffff0a7224 */ /* 0x000fe400078e0009 */
[----:B------:R-:W-:-:S07]  /*1dfe0*/  IMAD.MOV.U32 R113, RZ, RZ, R112 ;  /* 0x000000ffff717224 */ /* 0x000fce00078e0070 */
.L_x_23644:
[----:B------:R-:W-:Y:S05]  /*1dff0*/  BSYNC.RECONVERGENT B1 ;  /* 0x0000000000017941 */ /* 0x000fea0003800200 */
.L_x_23642:
        /* <DEDUP_REMOVED lines=11> */
.L_x_23646:
[----:B------:R-:W-:Y:S01]  /*1e0b0*/  MOV R7, R8 ;  /* 0x0000000800077202 */ /* 0x000fe20000000f00 */
[----:B------:R-:W-:Y:S01]  /*1e0c0*/  IMAD.MOV.U32 R9, RZ, RZ, R10 ;  /* 0x000000ffff097224 */ /* 0x000fe200078e000a */
[----:B------:R-:W-:Y:S01]  /*1e0d0*/  MOV R112, R111 ;  /* 0x0000006f00707202 */ /* 0x000fe20000000f00 */
[----:B------:R-:W-:-:S07]  /*1e0e0*/  IMAD.MOV.U32 R76, RZ, RZ, R79 ;  /* 0x000000ffff4c7224 */ /* 0x000fce00078e004f */
.L_x_23647:
[----:B------:R-:W-:Y:S05]  /*1e0f0*/  BSYNC.RECONVERGENT B1 ;  /* 0x0000000000017941 */ /* 0x000fea0003800200 */
.L_x_23645:
        /* <DEDUP_REMOVED lines=11> */
.L_x_23649:
[----:B------:R-:W-:Y:S01]  /*1e1b0*/  IMAD.MOV.U32 R8, RZ, RZ, R7 ;  /* 0x000000ffff087224 */ /* 0x000fe200078e0007 */
[----:B------:R-:W-:Y:S01]  /*1e1c0*/  MOV R10, R9 ;  /* 0x00000009000a7202 */ /* 0x000fe20000000f00 */
[----:B------:R-:W-:Y:S02]  /*1e1d0*/  IMAD.MOV.U32 R79, RZ, RZ, R78 ;  /* 0x000000ffff4f7224 */ /* 0x000fe400078e004e */
[----:B------:R-:W-:-:S07]  /*1e1e0*/  IMAD.MOV.U32 R111, RZ, RZ, R110 ;  /* 0x000000ffff6f7224 */ /* 0x000fce00078e006e */
.L_x_23650:
[----:B------:R-:W-:Y:S05]  /*1e1f0*/  BSYNC.RECONVERGENT B1 ;  /* 0x0000000000017941 */ /* 0x000fea0003800200 */
.L_x_23648:
        /* <DEDUP_REMOVED lines=11> */
.L_x_23652:
[----:B------:R-:W-:Y:S01]  /*1e2b0*/  IMAD.MOV.U32 R7, RZ, RZ, R8 ;  /* 0x000000ffff077224 */ /* 0x000fe200078e0008 */
[----:B------:R-:W-:Y:S01]  /*1e2c0*/  MOV R78, R81 ;  /* 0x00000051004e7202 */ /* 0x000fe20000000f00 */
[----:B------:R-:W-:Y:S02]  /*1e2d0*/  IMAD.MOV.U32 R9, RZ, RZ, R10 ;  /* 0x000000ffff097224 */ /* 0x000fe400078e000a */
[----:B------:R-:W-:-:S07]  /*1e2e0*/  IMAD.MOV.U32 R110, RZ, RZ, R109 ;  /* 0x000000ffff6e7224 */ /* 0x000fce00078e006d */
.L_x_23653:
[----:B------:R-:W-:Y:S05]  /*1e2f0*/  BSYNC.RECONVERGENT B1 ;  /* 0x0000000000017941 */ /* 0x000fea0003800200 */
.L_x_23651:
        /* <DEDUP_REMOVED lines=11> */
.L_x_23655:
[----:B------:R-:W-:Y:S01]  /*1e3b0*/  MOV R8, R7 ;  /* 0x0000000700087202 */ /* 0x000fe20000000f00 */
[----:B------:R-:W-:Y:S01]  /*1e3c0*/  IMAD.MOV.U32 R10, RZ, RZ, R9 ;  /* 0x000000ffff0a7224 */ /* 0x000fe200078e0009 */
[----:B------:R-:W-:Y:S01]  /*1e3d0*/  MOV R109, R108 ;  /* 0x0000006c006d7202 */ /* 0x000fe20000000f00 */
[----:B------:R-:W-:-:S07]  /*1e3e0*/  IMAD.MOV.U32 R81, RZ, RZ, R80 ;  /* 0x000000ffff517224 */ /* 0x000fce00078e0050 */
.L_x_23656:
[----:B------:R-:W-:Y:S05]  /*1e3f0*/  BSYNC.RECONVERGENT B1 ;  /* 0x0000000000017941 */ /* 0x000fea0003800200 */
.L_x_23654:
        /* <DEDUP_REMOVED lines=11> */
.L_x_23658:
[----:B------:R-:W-:Y:S01]  /*1e4b0*/  IMAD.MOV.U32 R7, RZ, RZ, R8 ;  /* 0x000000ffff077224 */ /* 0x000fe200078e0008 */
[----:B------:R-:W-:Y:S01]  /*1e4c0*/  MOV R9, R10 ;  /* 0x0000000a00097202 */ /* 0x000fe20000000f00 */
[----:B------:R-:W-:Y:S02]  /*1e4d0*/  IMAD.MOV.U32 R80, RZ, RZ, R83 ;  /* 0x000000ffff507224 */ /* 0x000fe400078e0053 */
[----:B------:R-:W-:-:S07]  /*1e4e0*/  IMAD.MOV.U32 R108, RZ, RZ, R107 ;  /* 0x000000ffff6c7224 */ /* 0x000fce00078e006b */
.L_x_23659:
[----:B------:R-:W-:Y:S05]  /*1e4f0*/  BSYNC.RECONVERGENT B1 ;  /* 0x0000000000017941 */ /* 0x000fea0003800200 */
.L_x_23657:
        /* <DEDUP_REMOVED lines=11> */
.L_x_23661:
[----:B------:R-:W-:Y:S01]  /*1e5b0*/  IMAD.MOV.U32 R8, RZ, RZ, R7 ;  /* 0x000000ffff087224 */ /* 0x000fe200078e0007 */
[----:B------:R-:W-:Y:S01]  /*1e5c0*/  MOV R83, R82 ;  /* 0x0000005200537202 */ /* 0x000fe20000000f00 */
[----:B------:R-:W-:Y:S02]  /*1e5d0*/  IMAD.MOV.U32 R10, RZ, RZ, R9 ;  /* 0x000000ffff0a7224 */ /* 0x000fe400078e0009 */
[----:B------:R-:W-:-:S07]  /*1e5e0*/  IMAD.MOV.U32 R107, RZ, RZ, R106 ;  /* 0x000000ffff6b7224 */ /* 0x000fce00078e006a */
.L_x_23662:
[----:B------:R-:W-:Y:S05]  /*1e5f0*/  BSYNC.RECONVERGENT B1 ;  /* 0x0000000000017941 */ /* 0x000fea0003800200 */
.L_x_23660:
        /* <DEDUP_REMOVED lines=11> */
.L_x_23664:
[----:B------:R-:W-:Y:S01]  /*1e6b0*/  MOV R7, R8 ;  /* 0x0000000800077202 */ /* 0x000fe20000000f00 */
[----:B------:R-:W-:Y:S01]  /*1e6c0*/  IMAD.MOV.U32 R9, RZ, RZ, R10 ;  /* 0x000000ffff097224 */ /* 0x000fe200078e000a */
[----:B------:R-:W-:Y:S01]  /*1e6d0*/  MOV R106, R105 ;  /* 0x00000069006a7202 */ /* 0x000fe20000000f00 */
[----:B------:R-:W-:-:S07]  /*1e6e0*/  IMAD.MOV.U32 R82, RZ, RZ, R85 ;  /* 0x000000ffff527224 */ /* 0x000fce00078e0055 */
.L_x_23665:
[----:B------:R-:W-:Y:S05]  /*1e6f0*/  BSYNC.RECONVERGENT B1 ;  /* 0x0000000000017941 */ /* 0x000fea0003800200 */
.L_x_23663:
        /* <DEDUP_REMOVED lines=11> */
.L_x_23667:
[----:B------:R-:W-:Y:S01]  /*1e7b0*/  IMAD.MOV.U32 R8, RZ, RZ, R7 ;  /* 0x000000ffff087224 */ /* 0x000fe200078e0007 */
[----:B------:R-:W-:Y:S01]  /*1e7c0*/  MOV R10, R9 ;  /* 0x00000009000a7202 */ /* 0x000fe20000000f00 */
[----:B------:R-:W-:Y:S02]  /*1e7d0*/  IMAD.MOV.U32 R85, RZ, RZ, R84 ;  /* 0x000000ffff557224 */ /* 0x000fe400078e0054 */
[----:B------:R-:W-:-:S07]  /*1e7e0*/  IMAD.MOV.U32 R105, RZ, RZ, R104 ;  /* 0x000000ffff697224 */ /* 0x000fce00078e0068 */
.L_x_23668:
[----:B------:R-:W-:Y:S05]  /*1e7f0*/  BSYNC.RECONVERGENT B1 ;  /* 0x0000000000017941 */ /* 0x000fea0003800200 */
.L_x_23666:
        /* <DEDUP_REMOVED lines=11> */
.L_x_23670:
[----:B------:R-:W-:Y:S01]  /*1e8b0*/  IMAD.MOV.U32 R7, RZ, RZ, R8 ;  /* 0x000000ffff077224 */ /* 0x000fe200078e0008 */
[----:B------:R-:W-:Y:S01]  /*1e8c0*/  MOV R84, R87 ;  /* 0x0000005700547202 */ /* 0x000fe20000000f00 */
[----:B------:R-:W-:Y:S02]  /*1e8d0*/  IMAD.MOV.U32 R9, RZ, RZ, R10 ;  /* 0x000000ffff097224 */ /* 0x000fe400078e000a */
[----:B------:R-:W-:-:S07]  /*1e8e0*/  IMAD.MOV.U32 R104, RZ, RZ, R103 ;  /* 0x000000ffff687224 */ /* 0x000fce00078e0067 */
.L_x_23671:
[----:B------:R-:W-:Y:S05]  /*1e8f0*/  BSYNC.RECONVERGENT B1 ;  /* 0x0000000000017941 */ /* 0x000fea0003800200 */
.L_x_23669:
        /* <DEDUP_REMOVED lines=11> */
.L_x_23673:
[----:B------:R-:W-:Y:S01]  /*1e9b0*/  MOV R8, R7 ;  /* 0x0000000700087202 */ /* 0x000fe20000000f00 */
[----:B------:R-:W-:Y:S01]  /*1e9c0*/  IMAD.MOV.U32 R10, RZ, RZ, R9 ;  /* 0x000000ffff0a7224 */ /* 0x000fe200078e0009 */
[----:B------:R-:W-:Y:S01]  /*1e9d0*/  MOV R103, R102 ;  /* 0x0000006600677202 */ /* 0x000fe20000000f00 */
[----:B------:R-:W-:-:S07]  /*1e9e0*/  IMAD.MOV.U32 R87, RZ, RZ, R86 ;  /* 0x000000ffff577224 */ /* 0x000fce00078e0056 */
.L_x_23674:
[----:B------:R-:W-:Y:S05]  /*1e9f0*/  BSYNC.RECONVERGENT B1 ;  /* 0x0000000000017941 */ /* 0x000fea0003800200 */
.L_x_23672:
        /* <DEDUP_REMOVED lines=11> */
.L_x_23676:
[----:B------:R-:W-:Y:S01]  /*1eab0*/  IMAD.MOV.U32 R7, RZ, RZ, R8 ;  /* 0x000000ffff077224 */ /* 0x000fe200078e0008 */
[----:B------:R-:W-:Y:S01]  /*1eac0*/  MOV R9, R10 ;  /* 0x0000000a00097202 */ /* 0x000fe20000000f00 */
[----:B------:R-:W-:Y:S02]  /*1ead0*/  IMAD.MOV.U32 R86, RZ, RZ, R89 ;  /* 0x000000ffff567224 */ /* 0x000fe400078e0059 */
[----:B------:R-:W-:-:S07]  /*1eae0*/  IMAD.MOV.U32 R102, RZ, RZ, R101 ;  /* 0x000000ffff667224 */ /* 0x000fce00078e0065 */
.L_x_23677:
[----:B------:R-:W-:Y:S05]  /*1eaf0*/  BSYNC.RECONVERGENT B1 ;  /* 0x0000000000017941 */ /* 0x000fea0003800200 */
.L_x_23675:
        /* <DEDUP_REMOVED lines=11> */
.L_x_23679:
[----:B------:R-:W-:Y:S01]  /*1ebb0*/  IMAD.MOV.U32 R8, RZ, RZ, R7 ;  /* 0x000000ffff087224 */ /* 0x000fe200078e0007 */
[----:B------:R-:W-:Y:S01]  /*1ebc0*/  MOV R89, R88 ;  /* 0x0000005800597202 */ /* 0x000fe20000000f00 */
[----:B------:R-:W-:Y:S02]  /*1ebd0*/  IMAD.MOV.U32 R10, RZ, RZ, R9 ;  /* 0x000000ffff0a7224 */ /* 0x000fe400078e0009 */
[----:B------:R-:W-:-:S07]  /*1ebe0*/  IMAD.MOV.U32 R101, RZ, RZ, R100 ;  /* 0x000000ffff657224 */ /* 0x000fce00078e0064 */
.L_x_23680:
[----:B------:R-:W-:Y:S05]  /*1ebf0*/  BSYNC.RECONVERGENT B1 ;  /* 0x0000000000017941 */ /* 0x000fea0003800200 */
.L_x_23678:
        /* <DEDUP_REMOVED lines=11> */
.L_x_23682:
[----:B------:R-:W-:Y:S01]  /*1ecb0*/  MOV R7, R8 ;  /* 0x0000000800077202 */ /* 0x000fe20000000f00 */
[----:B------:R-:W-:Y:S01]  /*1ecc0*/  IMAD.MOV.U32 R9, RZ, RZ, R10 ;  /* 0x000000ffff097224 */ /* 0x000fe200078e000a */
[----:B------:R-:W-:Y:S01]  /*1ecd0*/  MOV R100, R99 ;  /* 0x0000006300647202 */ /* 0x000fe20000000f00 */
[----:B------:R-:W-:-:S07]  /*1ece0*/  IMAD.MOV.U32 R88, RZ, RZ, R91 ;  /* 0x000000ffff587224 */ /* 0x000fce00078e005b */
.L_x_23683:
[----:B------:R-:W-:Y:S05]  /*1ecf0*/  BSYNC.RECONVERGENT B1 ;  /* 0x0000000000017941 */ /* 0x000fea0003800200 */
.L_x_23681:
        /* <DEDUP_REMOVED lines=11> */
.L_x_23685:
[----:B------:R-:W-:Y:S01]  /*1edb0*/  IMAD.MOV.U32 R8, RZ, RZ, R7 ;  /* 0x000000ffff087224 */ /* 0x000fe200078e0007 */
[----:B------:R-:W-:Y:S01]  /*1edc0*/  MOV R10, R9 ;  /* 0x00000009000a7202 */ /* 0x000fe20000000f00 */
[----:B------:R-:W-:Y:S02]  /*1edd0*/  IMAD.MOV.U32 R91, RZ, RZ, R90 ;  /* 0x000000ffff5b7224 */ /* 0x000fe400078e005a */
[----:B------:R-:W-:-:S07]  /*1ede0*/  IMAD.MOV.U32 R99, RZ, RZ, R98 ;  /* 0x000000ffff637224 */ /* 0x000fce00078e0062 */
.L_x_23686:
[----:B------:R-:W-:Y:S05]  /*1edf0*/  BSYNC.RECONVERGENT B1 ;  /* 0x0000000000017941 */ /* 0x000fea0003800200 */
.L_x_23684:
        /* <DEDUP_REMOVED lines=11> */
.L_x_23688:
[----:B------:R-:W-:Y:S01]  /*1eeb0*/  IMAD.MOV.U32 R7, RZ, RZ, R8 ;  /* 0x000000ffff077224 */ /* 0x000fe200078e0008 */
[----:B------:R-:W-:Y:S01]  /*1eec0*/  MOV R90, R95 ;  /* 0x0000005f005a7202 */ /* 0x000fe20000000f00 */
[----:B------:R-:W-:Y:S02]  /*1eed0*/  IMAD.MOV.U32 R9, RZ, RZ, R10 ;  /* 0x000000ffff097224 */ /* 0x000fe400078e000a */
[----:B------:R-:W-:-:S07]  /*1eee0*/  IMAD.MOV.U32 R98, RZ, RZ, R97 ;  /* 0x000000ffff627224 */ /* 0x000fce00078e0061 */
.L_x_23689:
[----:B------:R-:W-:Y:S05]  /*1eef0*/  BSYNC.RECONVERGENT B1 ;  /* 0x0000000000017941 */ /* 0x000fea0003800200 */
.L_x_23687:
        /* <DEDUP_REMOVED lines=11> */
.L_x_23691:
[----:B------:R-:W-:Y:S01]  /*1efb0*/  IMAD.MOV.U32 R95, RZ, RZ, R94 ;  /* 0x000000ffff5f7224 */ /* 0x000fe200078e005e */
[----:B------:R-:W-:Y:S01]  /*1efc0*/  MOV R97, R96 ;  /* 0x0000006000617202 */ /* 0x000fe20000000f00 */
[----:B------:R-:W-:Y:S01]  /*1efd0*/  IMAD.MOV.U32 R10, RZ, RZ, R9 ;  /* 0x000000ffff0a7224 */ /* 0x000fe200078e0009 */
[----:B------:R-:W-:Y:S01]  /*1efe0*/  MOV R8, R7 ;  /* 0x0000000700087202 */ /* 0x000fe20000000f00 */
[----:B------:R-:W-:Y:S02]  /*1eff0*/  IMAD.MOV.U32 R94, RZ, RZ, R7 ;  /* 0x000000ffff5e7224 */ /* 0x000fe400078e0007 */
[----:B------:R-:W-:-:S07]  /*1f000*/  IMAD.MOV.U32 R96, RZ, RZ, R9 ;  /* 0x000000ffff607224 */ /* 0x000fce00078e0009 */
.L_x_23692:
[----:B------:R-:W-:Y:S05]  /*1f010*/  BSYNC.RECONVERGENT B1 ;  /* 0x0000000000017941 */ /* 0x000fea0003800200 */
.L_x_23690:
[----:B------:R-:W-:Y:S01]  /*1f020*/  IADD3 R6, PT, PT, R6, 0x4, RZ ;  /* 0x0000000406067810 */ /* 0x000fe20007ffe0ff */
[----:B------:R-:W-:Y:S06]  /*1f030*/  @P1 BRA `(.L_x_23693) ;  /* 0xffffffc0000c1947 */ /* 0x000fec000383ffff */
[----:B------:R-:W-:Y:S01]  /*1f040*/  IMAD.MOV.U32 R92, RZ, RZ, R4 ;  /* 0x000000ffff5c7224 */ /* 0x000fe200078e0004 */
[----:B------:R-:W-:Y:S01]  /*1f050*/  MOV R96, R10 ;  /* 0x0000000a00607202 */ /* 0x000fe20000000f00 */
[----:B------:R-:W-:-:S07]  /*1f060*/  IMAD.MOV.U32 R94, RZ, RZ, R8 ;  /* 0x000000ffff5e7224 */ /* 0x000fce00078e0008 */
.L_x_23503:
[----:B------:R-:W-:Y:S05]  /*1f070*/  BSYNC.RECONVERGENT B0 ;  /* 0x0000000000007941 */ /* 0x000fea0003800200 */
.L_x_23502:
[----:B------:R-:W-:-:S13]  /*1f080*/  ISETP.NE.AND P0, PT, R0, RZ, PT ;  /* 0x000000ff0000720c */ /* 0x000fda0003f05270 */
        /* <DEDUP_REMOVED lines=19> */
[----:B------:R-:W0:Y:S01]  /*1f1c0*/  MUFU.LG2 R160, R160 ;  /* 0x000000a000a07308 */ /* 0x000e220000000c00 */
[C---:B------:R-:W-:Y:S01]  /*1f1d0*/  ISETP.GE.AND P6, PT, R0.reuse, 0x5, PT ;  /* 0x000000050000780c */ /* 0x040fe20003fc6270 */
[----:B------:R-:W-:Y:S01]  /*1f1e0*/  IMAD R14, R17, R0, RZ ;  /* 0x00000000110e7224 */ /* 0x000fe200078e02ff */
[----:B------:R-:W-:Y:S01]  /*1f1f0*/  ISETP.GE.AND P0, PT, R0, 0x6, PT ;  /* 0x000000060000780c */ /* 0x000fe20003f06270 */
[C---:B------:R-:W-:Y:S01]  /*1f200*/  FADD.FTZ R19, -R92.reuse, R96 ;  /* 0x000000605c137221 */ /* 0x040fe20000010100 */
[----:B------:R-:W-:Y:S01]  /*1f210*/  FADD.FTZ R23, -R92, R97 ;  /* 0x000000615c177221 */ /* 0x000fe20000010100 */
[----:B------:R-:W-:Y:S01]  /*1f220*/  IMAD.SHL.U32 R17, R14, 0x2, RZ ;  /* 0x000000020e117824 */ /* 0x000fe200078e00ff */
[----:B------:R-:W-:-:S03]  /*1f230*/  ISETP.GE.AND P1, PT, R0, 0x7, PT ;  /* 0x000000070000780c */ /* 0x000fc60003f26270 */
[----:B-1----:R-:W-:-:S04]  /*1f240*/  IMAD.WIDE R6, R17, 0x4, R6 ;  /* 0x0000000411067825 */ /* 0x002fc800078e0206 */
[----:B------:R-:W5:Y:S01]  /*1f250*/  @P6 LDG.E.CONSTANT R10, desc[UR6][R4.64] ;  /* 0x00000006040a6981 */ /* 0x000f62000c1e9900 */
[----:B0-----:R-:W-:-:S03]  /*1f260*/  @P2 FFMA.FTZ R19, R160, -0.69314718246459960938, R19 ;  /* 0xbf317218a0132823 */ /* 0x001fc60000010013 */
[----:B------:R-:W5:Y:S01]  /*1f270*/  @P6 LDG.E.CONSTANT R11, desc[UR6][R4.64] ;  /* 0x00000006040b6981 */ /* 0x000f62000c1e9900 */
[----:B------:R-:W-:Y:S01]  /*1f280*/  @P2 FFMA.FTZ R22, R160, -0.69314718246459960938, R23 ;  /* 0xbf317218a0162823 */ /* 0x000fe20000010017 */
[----:B------:R-:W-:-:S04]  /*1f290*/  IMAD.WIDE R8, R17, 0x4, R8 ;  /* 0x0000000411087825 */ /* 0x000fc800078e0208 */
[C---:B------:R-:W-:Y:S01]  /*1f2a0*/  FADD.FTZ R27, -R92.reuse, R98 ;  /* 0x000000625c1b7221 */ /* 0x040fe20000010100 */
[----:B------:R-:W-:Y:S01]  /*1f2b0*/  @P2 STG.E desc[UR6][R6.64], R94 ;  /* 0x0000005e06002986 */ /* 0x000fe2000c101906 */
[----:B------:R-:W-:-:S03]  /*1f2c0*/  FADD.FTZ R29, -R92, R99 ;  /* 0x000000635c1d7221 */ /* 0x000fc60000010100 */
[----:B------:R-:W5:Y:S01]  /*1f2d0*/  @P0 LDG.E.CONSTANT R14, desc[UR6][R4.64] ;  /* 0x00000006040e0981 */ /* 0x000f62000c1e9900 */
[----:B------:R-:W-:-:S03]  /*1f2e0*/  @P3 FFMA.FTZ R29, R160, -0.69314718246459960938, R29 ;  /* 0xbf317218a01d3823 */ /* 0x000fc6000001001d */
[----:B------:R-:W5:Y:S01]  /*1f2f0*/  @P0 LDG.E.CONSTANT R17, desc[UR6][R4.64] ;  /* 0x0000000604110981 */ /* 0x000f62000c1e9900 */
[----:B--2---:R-:W-:-:S03]  /*1f300*/  @P2 FADD.FTZ R23, R18, R19 ;  /* 0x0000001312172221 */ /* 0x004fc60000010000 */
[----:B------:R-:W2:Y:S01]  /*1f310*/  @P1 LDG.E.CONSTANT R18, desc[UR6][R4.64] ;  /* 0x0000000604121981 */ /* 0x000ea2000c1e9900 */
[----:B---3--:R-:W-:Y:S01]  /*1f320*/  @P2 FADD.FTZ R25, R25, R22 ;  /* 0x0000001619192221 */ /* 0x008fe20000010000 */
[----:B------:R-:W-:Y:S02]  /*1f330*/  @P3 FFMA.FTZ R22, R160, -0.69314718246459960938, R27 ;  /* 0xbf317218a0163823 */ /* 0x000fe4000001001b */
[----:B------:R0:W-:Y:S04]  /*1f340*/  @P2 STG.E desc[UR6][R8.64], R23 ;  /* 0x0000001708002986 */ /* 0x0001e8000c101906 */
        /* <DEDUP_REMOVED lines=8> */
[----:B------:R-:W3:Y:S01]  /*1f3d0*/  @P1 LDG.E.CONSTANT R19, desc[UR6][R4.64] ;  /* 0x0000000604131981 */ /* 0x000ee2000c1e9900 */
[----:B-1----:R-:W-:-:S03]  /*1f3e0*/  FADD.FTZ R25, -R92, R101 ;  /* 0x000000655c197221 */ /* 0x002fc60000010100 */
[----:B------:R0:W-:Y:S04]  /*1f3f0*/  @P3 STG.E desc[UR6][R8.64+0x8], R27 ;  /* 0x0000081b08003986 */ /* 0x0001e8000c101906 */
[----:B------:R-:W-:Y:S01]  /*1f400*/  @P3 STG.E desc[UR6][R6.64+0xc], R91 ;  /* 0x00000c5b06003986 */ /* 0x000fe2000c101906 */
[----:B------:R-:W-:-:S03]  /*1f410*/  @P4 FFMA.FTZ R25, R160, -0.69314718246459960938, R25 ;  /* 0xbf317218a0194823 */ /* 0x000fc60000010019 */
[----:B------:R1:W-:Y:S01]  /*1f420*/  @P3 STG.E desc[UR6][R8.64+0xc], R29 ;  /* 0x00000c1d08003986 */ /* 0x0003e2000c101906 */
[----:B------:R-:W-:Y:S01]  /*1f430*/  ISETP.GE.AND P3, PT, R0, 0x9, PT ;  /* 0x000000090000780c */ /* 0x000fe20003f66270 */
[----:B------:R-:W-:Y:S01]  /*1f440*/  @P4 FADD.FTZ R23, R15, R22 ;  /* 0x000000160f174221 */ /* 0x000fe20000010000 */
[----:B------:R-:W-:Y:S01]  /*1f450*/  @P4 FADD.FTZ R25, R16, R25 ;  /* 0x0000001910194221 */ /* 0x000fe20000010000 */
[----:B------:R-:W4:Y:S01]  /*1f460*/  @P2 LDG.E.CONSTANT R20, desc[UR6][R4.64] ;  /* 0x0000000604142981 */ /* 0x000f22000c1e9900 */
[----:B0-----:R-:W-:-:S03]  /*1f470*/  FADD.FTZ R27, -R92, R102 ;  /* 0x000000665c1b7221 */ /* 0x001fc60000010100 */
[----:B------:R-:W5:Y:S01]  /*1f480*/  @P2 LDG.E.CONSTANT R21, desc[UR6][R4.64] ;  /* 0x0000000604152981 */ /* 0x000f62000c1e9900 */
[----:B------:R-:W-:-:S03]  /*1f490*/  @P5 FFMA.FTZ R27, R160, -0.69314718246459960938, R27 ;  /* 0xbf317218a01b5823 */ /* 0x000fc6000001001b */
[----:B------:R-:W-:Y:S01]  /*1f4a0*/  @P4 STG.E desc[UR6][R6.64+0x10], R88 ;  /* 0x0000105806004986 */ /* 0x000fe2000c101906 */
[----:B-1----:R-:W-:-:S03]  /*1f4b0*/  FADD.FTZ R29, -R92, R103 ;  /* 0x000000675c1d7221 */ /* 0x002fc60000010100 */
[----:B------:R0:W-:Y:S01]  /*1f4c0*/  @P4 STG.E desc[UR6][R8.64+0x10], R23 ;  /* 0x0000101708004986 */ /* 0x0001e2000c101906 */
[----:B------:R-:W-:-:S03]  /*1f4d0*/  @P5 FFMA.FTZ R24, R160, -0.69314718246459960938, R29 ;  /* 0xbf317218a0185823 */ /* 0x000fc6000001001d */
[----:B------:R-:W-:Y:S01]  /*1f4e0*/  @P4 STG.E desc[UR6][R6.64+0x14], R89 ;  /* 0x0000145906004986 */ /* 0x000fe2000c101906 */
[----:B------:R-:W-:-:S03]  /*1f4f0*/  @P5 FADD.FTZ R27, R12, R27 ;  /* 0x0000001b0c1b5221 */ /* 0x000fc60000010000 */
[----:B------:R1:W-:Y:S01]  /*1f500*/  @P4 STG.E desc[UR6][R8.64+0x14], R25 ;  /* 0x0000141908004986 */ /* 0x0003e2000c101906 */
[C---:B------:R-:W-:Y:S01]  /*1f510*/  ISETP.GE.AND P4, PT, R0.reuse, 0xa, PT ;  /* 0x0000000a0000780c */ /* 0x040fe20003f86270 */
[----:B------:R-:W-:Y:S02]  /*1f520*/  @P5 FADD.FTZ R29, R13, R24 ;  /* 0x000000180d1d5221 */ /* 0x000fe40000010000 */
[----:B------:R-:W5:Y:S04]  /*1f530*/  @P3 LDG.E.CONSTANT R15, desc[UR6][R4.64] ;  /* 0x00000006040f3981 */ /* 0x000f68000c1e9900 */
[----:B------:R-:W5:Y:S04]  /*1f540*/  @P3 LDG.E.CONSTANT R16, desc[UR6][R4.64] ;  /* 0x0000000604103981 */ /* 0x000f68000c1e9900 */
[----:B------:R-:W-:Y:S04]  /*1f550*/  @P5 STG.E desc[UR6][R6.64+0x18], R86 ;  /* 0x0000185606005986 */ /* 0x000fe8000c101906 */
[----:B------:R1:W-:Y:S04]  /*1f560*/  @P5 STG.E desc[UR6][R8.64+0x18], R27 ;  /* 0x0000181b08005986 */ /* 0x0003e8000c101906 */
[----:B------:R-:W-:Y:S04]  /*1f570*/  @P5 STG.E desc[UR6][R6.64+0x1c], R87 ;  /* 0x00001c5706005986 */ /* 0x000fe8000c101906 */
[----:B------:R1:W-:Y:S01]  /*1f580*/  @P5 STG.E desc[UR6][R8.64+0x1c], R29 ;  /* 0x00001c1d08005986 */ /* 0x0003e2000c101906 */
        /* <DEDUP_REMOVED lines=23> */
[----:B------:R-:W-:Y:S01]  /*1f700*/  FADD.FTZ R29, -R92, R109 ;  /* 0x0000006d5c1d7221 */ /* 0x000fe20000010100 */
[----:B------:R-:W-:Y:S01]  /*1f710*/  @P0 STG.E desc[UR6][R6.64+0x28], R82 ;  /* 0x0000285206000986 */ /* 0x000fe2000c101906 */
[C---:B0-----:R-:W-:Y:S02]  /*1f720*/  @P1 FFMA.FTZ R25, R160.reuse, -0.69314718246459960938, R31 ;  /* 0xbf317218a0191823 */ /* 0x041fe4000001001f */
[----:B------:R-:W-:Y:S01]  /*1f730*/  @P1 FFMA.FTZ R10, R160, -0.69314718246459960938, R29 ;  /* 0xbf317218a00a1823 */ /* 0x000fe2000001001d */
[----:B------:R0:W-:Y:S04]  /*1f740*/  @P0 STG.E desc[UR6][R8.64+0x28], R27 ;  /* 0x0000281b08000986 */ /* 0x0001e8000c101906 */
[----:B------:R-:W-:Y:S01]  /*1f750*/  @P0 STG.E desc[UR6][R6.64+0x2c], R83 ;  /* 0x00002c5306000986 */ /* 0x000fe2000c101906 */
[----:B-1----:R-:W-:-:S03]  /*1f760*/  FADD.FTZ R11, -R92, R110 ;  /* 0x0000006e5c0b7221 */ /* 0x002fc60000010100 */
[----:B------:R1:W-:Y:S01]  /*1f770*/  @P0 STG.E desc[UR6][R8.64+0x2c], R17 ;  /* 0x00002c1108000986 */ /* 0x0003e2000c101906 */
[----:B------:R-:W-:Y:S01]  /*1f780*/  ISETP.GE.AND P0, PT, R0, 0xd, PT ;  /* 0x0000000d0000780c */ /* 0x000fe20003f06270 */
[----:B------:R-:W-:Y:S01]  /*1f790*/  @P2 FFMA.FTZ R11, R160, -0.69314718246459960938, R11 ;  /* 0xbf317218a00b2823 */ /* 0x000fe2000001000b */
[C---:B0-----:R-:W-:Y:S01]  /*1f7a0*/  FADD.FTZ R27, -R92.reuse, R111 ;  /* 0x0000006f5c1b7221 */ /* 0x041fe20000010100 */
[----:B------:R-:W5:Y:S04]  /*1f7b0*/  @P6 LDG.E.CONSTANT R29, desc[UR6][R4.64] ;  /* 0x00000006041d6981 */ /* 0x000f68000c1e9900 */
[----:B------:R-:W-:Y:S01]  /*1f7c0*/  @P1 STG.E desc[UR6][R6.64+0x30], R80 ;  /* 0x0000305006001986 */ /* 0x000fe2000c101906 */
[----:B-1----:R-:W-:-:S03]  /*1f7d0*/  FADD.FTZ R17, -R92, R112 ;  /* 0x000000705c117221 */ /* 0x002fc60000010100 */
[----:B------:R-:W5:Y:S01]  /*1f7e0*/  @P6 LDG.E.CONSTANT R31, desc[UR6][R4.64] ;  /* 0x00000006041f6981 */ /* 0x000f62000c1e9900 */
[----:B--2---:R-:W-:-:S05]  /*1f7f0*/  @P1 FADD.FTZ R25, R18, R25 ;  /* 0x0000001912191221 */ /* 0x004fca0000010000 */
[----:B------:R0:W-:Y:S04]  /*1f800*/  @P1 STG.E desc[UR6][R8.64+0x30], R25 ;  /* 0x0000301908001986 */ /* 0x0001e8000c101906 */
[----:B------:R-:W-:Y:S04]  /*1f810*/  @P1 STG.E desc[UR6][R6.64+0x34], R81 ;  /* 0x0000345106001986 */ /* 0x000fe8000c101906 */
[----:B0-----:R-:W2:Y:S01]  /*1f820*/  @P0 LDG.E.CONSTANT R25, desc[UR6][R4.64] ;  /* 0x0000000604190981 */ /* 0x001ea2000c1e9900 */
[----:B---3--:R-:W-:Y:S01]  /*1f830*/  @P1 FADD.FTZ R19, R19, R10 ;  /* 0x0000000a13131221 */ /* 0x008fe20000010000 */
[----:B------:R-:W-:-:S02]  /*1f840*/  @P2 FFMA.FTZ R10, R160, -0.69314718246459960938, R27 ;  /* 0xbf317218a00a2823 */ /* 0x000fc4000001001b */
[----:B------:R-:W3:Y:S04]  /*1f850*/  @P0 LDG.E.CONSTANT R27, desc[UR6][R4.64] ;  /* 0x00000006041b0981 */ /* 0x000ee8000c1e9900 */
[----:B------:R-:W-:Y:S01]  /*1f860*/  @P1 STG.E desc[UR6][R8.64+0x34], R19 ;  /* 0x0000341308001986 */ /* 0x000fe2000c101906 */
[----:B------:R-:W-:-:S03]  /*1f870*/  ISETP.GE.AND P1, PT, R0, 0xe, PT ;  /* 0x0000000e0000780c */ /* 0x000fc60003f26270 */
[----:B------:R-:W-:Y:S01]  /*1f880*/  @P2 STG.E desc[UR6][R6.64+0x38], R78 ;  /* 0x0000384e06002986 */ /* 0x000fe2000c101906 */
[----:B----4-:R-:W-:Y:S01]  /*1f890*/  @P2 FADD.FTZ R11, R20, R11 ;  /* 0x0000000b140b2221 */ /* 0x010fe20000010000 */
[----:B-----5:R-:W-:Y:S01]  /*1f8a0*/  @P2 FADD.FTZ R21, R21, R10 ;  /* 0x0000000a15152221 */ /* 0x020fe20000010000 */
[----:B------:R-:W-:Y:S01]  /*1f8b0*/  @P3 FFMA.FTZ R10, R160, -0.69314718246459960938, R17 ;  /* 0xbf317218a00a3823 */ /* 0x000fe20000010011 */
[----:B------:R-:W-:Y:S02]  /*1f8c0*/  FADD.FTZ R17, -R92, R113 ;  /* 0x000000715c117221 */ /* 0x000fe40000010100 */
[----:B------:R0:W-:Y:S04]  /*1f8d0*/  @P2 STG.E desc[UR6][R8.64+0x38], R11 ;  /* 0x0000380b08002986 */ /* 0x0001e8000c101906 */
[----:B------:R-:W-:Y:S04]  /*1f8e0*/  @P2 STG.E desc[UR6][R6.64+0x3c], R79 ;  /* 0x00003c4f06002986 */ /* 0x000fe8000c101906 */
[----:B------:R1:W-:Y:S01]  /*1f8f0*/  @P2 STG.E desc[UR6][R8.64+0x3c], R21 ;  /* 0x00003c1508002986 */ /* 0x0003e2000c101906 */
[----:B------:R-:W-:Y:S01]  /*1f900*/  ISETP.GE.AND P2, PT, R0, 0xf, PT ;  /* 0x0000000f0000780c */ /* 0x000fe20003f46270 */
[----:B0-----:R-:W-:Y:S01]  /*1f910*/  @P3 FFMA.FTZ R11, R160, -0.69314718246459960938, R17 ;  /* 0xbf317218a00b3823 */ /* 0x001fe20000010011 */
[----:B------:R-:W-:Y:S01]  /*1f920*/  FADD.FTZ R17, -R92, R114 ;  /* 0x000000725c117221 */ /* 0x000fe20000010100 */
[----:B------:R-:W4:Y:S01]  /*1f930*/  @P1 LDG.E.CONSTANT R81, desc[UR6][R4.64] ;  /* 0x0000000604511981 */ /* 0x000f22000c1e9900 */
[----:B------:R-:W-:-:S03]  /*1f940*/  @P3 FADD.FTZ R15, R15, R10 ;  /* 0x0000000a0f0f3221 */ /* 0x000fc60000010000 */
[----:B------:R-:W-:Y:S01]  /*1f950*/  @P3 STG.E desc[UR6][R6.64+0x40], R76 ;  /* 0x0000404c06003986 */ /* 0x000fe2000c101906 */
[----:B------:R-:W-:Y:S01]  /*1f960*/  FADD.FTZ R19, -R92, R115 ;  /* 0x000000735c137221 */ /* 0x000fe20000010100 */
[----:B------:R-:W-:Y:S02]  /*1f970*/  @P3 FADD.FTZ R11, R16, R11 ;  /* 0x0000000b100b3221 */ /* 0x000fe40000010000 */
[----:B------:R-:W5:Y:S01]  /*1f980*/  @P1 LDG.E.CONSTANT R83, desc[UR6][R4.64] ;  /* 0x0000000604531981 */ /* 0x000f62000c1e9900 */
[----:B------:R-:W-:-:S03]  /*1f990*/  @P4 FFMA.FTZ R17, R160, -0.69314718246459960938, R17 ;  /* 0xbf317218a0114823 */ /* 0x000fc60000010011 */
[----:B------:R0:W-:Y:S01]  /*1f9a0*/  @P3 STG.E desc[UR6][R8.64+0x40], R15 ;  /* 0x0000400f08003986 */ /* 0x0001e2000c101906 */
[----:B------:R-:W-:-:S03]  /*1f9b0*/  @P4 FFMA.FTZ R10, R160, -0.69314718246459960938, R19 ;  /* 0xbf317218a00a4823 */ /* 0x000fc60000010013 */
[----:B------:R-:W-:Y:S04]  /*1f9c0*/  @P3 STG.E desc[UR6][R6.64+0x44], R77 ;  /* 0x0000444d06003986 */ /* 0x000fe8000c101906 */
[----:B------:R0:W-:Y:S01]  /*1f9d0*/  @P3 STG.E desc[UR6][R8.64+0x44], R11 ;  /* 0x0000440b08003986 */ /* 0x0001e2000c101906 */
[----:B------:R-:W-:-:S03]  /*1f9e0*/  ISETP.GE.AND P3, PT, R0, 0x10, PT ;  /* 0x000000100000780c */ /* 0x000fc60003f66270 */
[----:B-1----:R-:W5:Y:S01]  /*1f9f0*/  @P2 LDG.E.CONSTANT R21, desc[UR6][R4.64] ;  /* 0x0000000604152981 */ /* 0x002f62000c1e9900 */
[----:B------:R-:W-:-:S03]  /*1fa00*/  @P4 FADD.FTZ R17, R22, R17 ;  /* 0x0000001116114221 */ /* 0x000fc60000010000 */
[----:B------:R-:W-:Y:S01]  /*1fa10*/  @P4 STG.E desc[UR6][R6.64+0x48], R74 ;  /* 0x0000484a06004986 */ /* 0x000fe2000c101906 */
[C---:B0-----:R-:W-:Y:S01]  /*1fa20*/  FADD.FTZ R15, -R92.reuse, R117 ;  /* 0x000000755c0f7221 */ /* 0x041fe20000010100 */
[----:B------:R-:W-:Y:S01]  /*1fa30*/  @P4 FADD.FTZ R13, R13, R10 ;  /* 0x0000000a0d0d4221 */ /* 0x000fe20000010000 */
[----:B------:R-:W-:Y:S01]  /*1fa40*/  FADD.FTZ R11, -R92, R116 ;  /* 0x000000745c0b7221 */ /* 0x000fe20000010100 */
[----:B------:R-:W-:Y:S03]  /*1fa50*/  @P4 STG.E desc[UR6][R8.64+0x48], R17 ;  /* 0x0000481108004986 */ /* 0x000fe6000c101906 */
[C---:B------:R-:W-:Y:S01]  /*1fa60*/  @P5 FFMA.FTZ R10, R160.reuse, -0.69314718246459960938, R11 ;  /* 0xbf317218a00a5823 */ /* 0x040fe2000001000b */
[----:B------:R-:W5:Y:S01]  /*1fa70*/  @P2 LDG.E.CONSTANT R79, desc[UR6][R4.64] ;  /* 0x00000006044f2981 */ /* 0x000f62000c1e9900 */
[----:B------:R-:W-:-:S03]  /*1fa80*/  @P5 FFMA.FTZ R11, R160, -0.69314718246459960938, R15 ;  /* 0xbf317218a00b5823 */ /* 0x000fc6000001000f */
[----:B------:R0:W-:Y:S01]  /*1fa90*/  @P4 STG.E desc[UR6][R6.64+0x4c], R75 ;  /* 0x00004c4b06004986 */ /* 0x0001e2000c101906 */
[----:B------:R-:W-:-:S03]  /*1faa0*/  @P5 FADD.FTZ R23, R23, R10 ;  /* 0x0000000a17175221 */ /* 0x000fc60000010000 */
[----:B------:R1:W-:Y:S01]  /*1fab0*/  @P4 STG.E desc[UR6][R8.64+0x4c], R13 ;  /* 0x00004c0d08004986 */ /* 0x0003e2000c101906 */
[----:B------:R-:W-:Y:S01]  /*1fac0*/  ISETP.GE.AND P4, PT, R0, 0x11, PT ;  /* 0x000000110000780c */ /* 0x000fe20003f86270 */
[----:B------:R-:W-:Y:S02]  /*1fad0*/  @P5 FADD.FTZ R11, R12, R11 ;  /* 0x0000000b0c0b5221 */ /* 0x000fe40000010000 */
[----:B------:R-:W5:Y:S04]  /*1fae0*/  @P3 LDG.E.CONSTANT R77, desc[UR6][R4.64] ;  /* 0x00000006044d3981 */ /* 0x000f68000c1e9900 */
        /* <DEDUP_REMOVED lines=10> */
[C---:B-1----:R-:W-:Y:S01]  /*1fb90*/  FADD.FTZ R13, -R92.reuse, R118 ;  /* 0x000000765c0d7221 */ /* 0x042fe20000010100 */
[----:B------:R-:W-:-:S03]  /*1fba0*/  FADD.FTZ R15, -R92, R119 ;  /* 0x000000775c0f7221 */ /* 0x000fc60000010100 */
[----:B------:R-:W-:-:S04]  /*1fbb0*/  @P6 FFMA.FTZ R10, R160, -0.69314718246459960938, R13 ;  /* 0xbf317218a00a6823 */ /* 0x000fc8000001000d */
[----:B------:R-:W-:Y:S01]  /*1fbc0*/  @P6 FADD.FTZ R13, R29, R10 ;  /* 0x0000000a1d0d6221 */ /* 0x000fe20000010000 */
[----:B------:R-:W-:Y:S01]  /*1fbd0*/  @P6 FFMA.FTZ R10, R160, -0.69314718246459960938, R15 ;  /* 0xbf317218a00a6823 */ /* 0x000fe2000001000f */
[C---:B------:R-:W-:Y:S01]  /*1fbe0*/  FADD.FTZ R15, -R92.reuse, R120 ;  /* 0x000000785c0f7221 */ /* 0x040fe20000010100 */
[----:B------:R-:W-:Y:S02]  /*1fbf0*/  FADD.FTZ R17, -R92, R121 ;  /* 0x000000795c117221 */ /* 0x000fe40000010100 */
[----:B------:R-:W-:Y:S01]  /*1fc00*/  @P6 FADD.FTZ R11, R31, R10 ;  /* 0x0000000a1f0b6221 */ /* 0x000fe20000010000 */
[----:B------:R-:W-:Y:S01]  /*1fc10*/  @P0 FFMA.FTZ R10, R160, -0.69314718246459960938, R15 ;  /* 0xbf317218a00a0823 */ /* 0x000fe2000001000f */
[----:B------:R-:W-:Y:S01]  /*1fc20*/  FADD.FTZ R19, -R92, R122 ;  /* 0x0000007a5c137221 */ /* 0x000fe20000010100 */
[----:B------:R-:W-:Y:S03]  /*1fc30*/  @P6 STG.E desc[UR6][R6.64+0x58], R70 ;  /* 0x0000584606006986 */ /* 0x000fe6000c101906 */
[----:B------:R-:W-:Y:S01]  /*1fc40*/  @P1 FFMA.FTZ R12, R160, -0.69314718246459960938, R19 ;  /* 0xbf317218a00c1823 */ /* 0x000fe20000010013 */
[----:B------:R-:W-:Y:S01]  /*1fc50*/  FADD.FTZ R19, -R92, R123 ;  /* 0x0000007b5c137221 */ /* 0x000fe20000010100 */
[----:B------:R3:W-:Y:S04]  /*1fc60*/  @P6 STG.E desc[UR6][R8.64+0x58], R13 ;  /* 0x0000580d08006986 */ /* 0x0007e8000c101906 */
[----:B------:R-:W-:Y:S04]  /*1fc70*/  @P6 STG.E desc[UR6][R6.64+0x5c], R71 ;  /* 0x00005c4706006986 */ /* 0x000fe8000c101906 */
[----:B------:R-:W-:Y:S01]  /*1fc80*/  @P6 STG.E desc[UR6][R8.64+0x5c], R11 ;  /* 0x00005c0b08006986 */ /* 0x000fe2000c101906 */
[----:B------:R-:W-:-:S03]  /*1fc90*/  ISETP.GE.AND P6, PT, R0, 0x13, PT ;  /* 0x000000130000780c */ /* 0x000fc60003fc6270 */
[----:B------:R-:W-:Y:S10]  /*1fca0*/  @P0 STG.E desc[UR6][R6.64+0x60], R68 ;  /* 0x0000604406000986 */ /* 0x000ff4000c101906 */
[----:B------:R-:W5:Y:S01]  /*1fcb0*/  @P6 LDG.E.CONSTANT R23, desc[UR6][R4.64] ;  /* 0x0000000604176981 */ /* 0x000f62000c1e9900 */
[----:B--2---:R-:W-:Y:S01]  /*1fcc0*/  @P0 FADD.FTZ R15, R25, R10 ;  /* 0x0000000a190f0221 */ /* 0x004fe20000010000 */
[----:B------:R-:W-:-:S04]  /*1fcd0*/  @P0 FFMA.FTZ R10, R160, -0.69314718246459960938, R17 ;  /* 0xbf317218a00a0823 */ /* 0x000fc80000010011 */
[----:B---3--:R-:W-:Y:S01]  /*1fce0*/  @P0 FADD.FTZ R13, R27, R10 ;  /* 0x0000000a1b0d0221 */ /* 0x008fe20000010000 */
[----:B------:R-:W-:Y:S01]  /*1fcf0*/  @P1 FFMA.FTZ R10, R160, -0.69314718246459960938, R19 ;  /* 0xbf317218a00a1823 */ /* 0x000fe20000010013 */
[----:B------:R0:W-:Y:S01]  /*1fd00*/  @P0 STG.E desc[UR6][R8.64+0x60], R15 ;  /* 0x0000600f08000986 */ /* 0x0001e2000c101906 */
[----:B------:R-:W-:-:S03]  /*1fd10*/  FADD.FTZ R19, -R92, R124 ;  /* 0x0000007c5c137221 */ /* 0x000fc60000010100 */
[----:B------:R-:W-:Y:S04]  /*1fd20*/  @P0 STG.E desc[UR6][R6.64+0x64], R69 ;  /* 0x0000644506000986 */ /* 0x000fe8000c101906 */
[----:B------:R-:W-:Y:S01]  /*1fd30*/  @P0 STG.E desc[UR6][R8.64+0x64], R13 ;  /* 0x0000640d08000986 */ /* 0x000fe2000c101906 */
[----:B------:R-:W-:-:S03]  /*1fd40*/  ISETP.GE.AND P0, PT, R0, 0x14, PT ;  /* 0x000000140000780c */ /* 0x000fc60003f06270 */
[----:B------:R-:W-:Y:S01]  /*1fd50*/  @P1 STG.E desc[UR6][R6.64+0x68], R66 ;  /* 0x0000684206001986 */ /* 0x000fe2000c101906 */
[----:B0-----:R-:W-:-:S09]  /*1fd60*/  FADD.FTZ R15, -R92, R125 ;  /* 0x0000007d5c0f7221 */ /* 0x001fd20000010100 */
[----:B------:R-:W2:Y:S04]  /*1fd70*/  @P0 LDG.E.CONSTANT R25, desc[UR6][R4.64] ;  /* 0x0000000604190981 */ /* 0x000ea8000c1e9900 */
[----:B------:R-:W3:Y:S01]  /*1fd80*/  @P0 LDG.E.CONSTANT R27, desc[UR6][R4.64] ;  /* 0x00000006041b0981 */ /* 0x000ee2000c1e9900 */
[----:B----4-:R-:W-:-:S05]  /*1fd90*/  @P1 FADD.FTZ R17, R81, R12 ;  /* 0x0000000c51111221 */ /* 0x010fca0000010000 */
[----:B------:R0:W-:Y:S01]  /*1fda0*/  @P1 STG.E desc[UR6][R8.64+0x68], R17 ;  /* 0x0000681108001986 */ /* 0x0001e2000c101906 */
[----:B-----5:R-:W-:Y:S01]  /*1fdb0*/  @P1 FADD.FTZ R11, R83, R10 ;  /* 0x0000000a530b1221 */ /* 0x020fe20000010000 */
[----:B------:R-:W-:Y:S02]  /*1fdc0*/  @P2 FFMA.FTZ R10, R160, -0.69314718246459960938, R19 ;  /* 0xbf317218a00a2823 */ /* 0x000fe40000010013 */
[----:B------:R-:W-:Y:S04]  /*1fdd0*/  @P1 STG.E desc[UR6][R6.64+0x6c], R67 ;  /* 0x00006c4306001986 */ /* 0x000fe8000c101906 */
[----:B------:R1:W-:Y:S01]  /*1fde0*/  @P1 STG.E desc[UR6][R8.64+0x6c], R11 ;  /* 0x00006c0b08001986 */ /* 0x0003e2000c101906 */
[----:B------:R-:W-:Y:S01]  /*1fdf0*/  ISETP.GE.AND P1, PT, R0, 0x15, PT ;  /* 0x000000150000780c */ /* 0x000fe20003f26270 */
[C---:B0-----:R-:W-:Y:S01]  /*1fe00*/  FADD.FTZ R17, -R92.reuse, R126 ;  /* 0x0000007e5c117221 */ /* 0x041fe20000010100 */
[----:B------:R-:W-:Y:S01]  /*1fe10*/  FADD.FTZ R19, -R92, R127 ;  /* 0x0000007f5c137221 */ /* 0x000fe20000010100 */
[----:B------:R-:W-:Y:S01]  /*1fe20*/  @P2 FADD.FTZ R13, R21, R10 ;  /* 0x0000000a150d2221 */ /* 0x000fe20000010000 */
[C---:B------:R-:W-:Y:S01]  /*1fe30*/  @P2 FFMA.FTZ R10, R160.reuse, -0.69314718246459960938, R15 ;  /* 0xbf317218a00a2823 */ /* 0x040fe2000001000f */
[----:B------:R-:W4:Y:S01]  /*1fe40*/  @P6 LDG.E.CONSTANT R21, desc[UR6][R4.64] ;  /* 0x0000000604156981 */ /* 0x000f22000c1e9900 */
[----:B------:R-:W-:-:S03]  /*1fe50*/  @P3 FFMA.FTZ R12, R160, -0.69314718246459960938, R19 ;  /* 0xbf317218a00c3823 */ /* 0x000fc60000010013 */
[----:B------:R-:W-:Y:S04]  /*1fe60*/  @P2 STG.E desc[UR6][R6.64+0x70], R64 ;  /* 0x0000704006002986 */ /* 0x000fe8000c101906 */
[----:B------:R-:W5:Y:S01]  /*1fe70*/  @P1 LDG.E.CONSTANT R29, desc[UR6][R4.64] ;  /* 0x00000006041d1981 */ /* 0x000f62000c1e9900 */
[----:B------:R-:W-:Y:S01]  /*1fe80*/  @P2 FADD.FTZ R15, R79, R10 ;  /* 0x0000000a4f0f2221 */ /* 0x000fe20000010000 */
[----:B------:R-:W-:Y:S02]  /*1fe90*/  @P3 FFMA.FTZ R10, R160, -0.69314718246459960938, R17 ;  /* 0xbf317218a00a3823 */ /* 0x000fe40000010011 */
[----:B------:R0:W-:Y:S04]  /*1fea0*/  @P2 STG.E desc[UR6][R8.64+0x70], R13 ;  /* 0x0000700d08002986 */ /* 0x0001e8000c101906 */
[----:B------:R-:W-:Y:S01]  /*1feb0*/  @P2 STG.E desc[UR6][R6.64+0x74], R65 ;  /* 0x0000744106002986 */ /* 0x000fe2000c101906 */
[----:B------:R-:W-:-:S03]  /*1fec0*/  FADD.FTZ R17, -R92, R129 ;  /* 0x000000815c117221 */ /* 0x000fc60000010100 */
[----:B------:R0:W-:Y:S01]  /*1fed0*/  @P2 STG.E desc[UR6][R8.64+0x74], R15 ;  /* 0x0000740f08002986 */ /* 0x0001e2000c101906 */
[----:B-1----:R-:W-:Y:S01]  /*1fee0*/  @P3 FADD.FTZ R11, R77, R10 ;  /* 0x0000000a4d0b3221 */ /* 0x002fe20000010000 */
[----:B------:R-:W-:Y:S02]  /*1fef0*/  ISETP.GE.AND P2, PT, R0, 0x16, PT ;  /* 0x000000160000780c */ /* 0x000fe40003f46270 */
[----:B------:R-:W-:Y:S01]  /*1ff00*/  @P3 STG.E desc[UR6][R6.64+0x78], R62 ;  /* 0x0000783e06003986 */ /* 0x000fe2000c101906 */
[----:B0-----:R-:W-:-:S03]  /*1ff10*/  @P3 FADD.FTZ R13, R85, R12 ;  /* 0x0000000c550d3221 */ /* 0x001fc60000010000 */
[----:B------:R-:W-:Y:S01]  /*1ff20*/  @P3 STG.E desc[UR6][R8.64+0x78], R11 ;  /* 0x0000780b08003986 */ /* 0x000fe2000c101906 */
[----:B------:R-:W-:-:S03]  /*1ff30*/  FADD.FTZ R15, -R92, R128 ;  /* 0x000000805c0f7221 */ /* 0x000fc60000010100 */
[----:B------:R-:W-:Y:S01]  /*1ff40*/  @P3 STG.E desc[UR6][R6.64+0x7c], R63 ;  /* 0x00007c3f06003986 */ /* 0x000fe2000c101906 */
[C---:B------:R-:W-:Y:S01]  /*1ff50*/  @P4 FFMA.FTZ R12, R160.reuse, -0.69314718246459960938, R17 ;  /* 0xbf317218a00c4823 */ /* 0x040fe20000010011 */
[----:B------:R-:W-:Y:S02]  /*1ff60*/  @P4 FFMA.FTZ R10, R160, -0.69314718246459960938, R15 ;  /* 0xbf317218a00a4823 */ /* 0x000fe4000001000f */
[----:B------:R0:W-:Y:S01]  /*1ff70*/  @P3 STG.E desc[UR6][R8.64+0x7c], R13 ;  /* 0x00007c0d08003986 */ /* 0x0001e2000c101906 */
[----:B------:R-:W-:-:S03]  /*1ff80*/  ISETP.GE.AND P3, PT, R0, 0x17, PT ;  /* 0x000000170000780c */ /* 0x000fc60003f66270 */
[----:B------:R-:W5:Y:S01]  /*1ff90*/  @P1 LDG.E.CONSTANT R31, desc[UR6][R4.64] ;  /* 0x00000006041f1981 */ /* 0x000f62000c1e9900 */
[----:B------:R-:W-:-:S03]  /*1ffa0*/  FADD.FTZ R17, -R92, R131 ;  /* 0x000000835c117221 */ /* 0x000fc60000010100 */
[----:B------:R-:W5:Y:S01]  /*1ffb0*/  @P2 LDG.E.CONSTANT R65, desc[UR6][R4.64] ;  /* 0x0000000604412981 */ /* 0x000f62000c1e9900 */
[----:B------:R-:W-:Y:S01]  /*1ffc0*/  @P4 FADD.FTZ R15, R87, R10 ;  /* 0x0000000a570f4221 */ /* 0x000fe20000010000 */
[----:B0-----:R-:W-:Y:S01]  /*1ffd0*/  FADD.FTZ R13, -R92, R130 ;  /* 0x000000825c0d7221 */ /* 0x001fe20000010100 */
[----:B------:R-:W-:Y:S01]  /*1ffe0*/  @P4 FADD.FTZ R11, R75, R12 ;  /* 0x0000000c4b0b4221 */ /* 0x000fe20000010000 */
[----:B------:R-:W-:Y:S02]  /*1fff0*/  @P4 STG.E desc[UR6][R6.64+0x80], R60 ;  /* 0x0000803c06004986 */ /* 0x000fe4000c101906 */
[C---:B------:R-:W-:Y:S02]  /*20000*/  @P5 FFMA.FTZ R10, R160.reuse, -0.69314718246459960938, R13 ;  /* 0xbf317218a00a5823 */ /* 0x040fe4000001000d */
        /* <DEDUP_REMOVED lines=8> */
[----:B------:R-:W5:Y:S04]  /*20090*/  @P2 LDG.E.CONSTANT R63, desc[UR6][R4.64] ;  /* 0x00000006043f2981 */ /* 0x000f68000c1e9900 */
        /* <DEDUP_REMOVED lines=15> */
[----:B------:R-:W-:Y:S02]  /*20190*/  FADD.FTZ R17, -R92, R135 ;  /* 0x000000875c117221 */ /* 0x000fe40000010100 */
[----:B------:R-:W-:Y:S01]  /*201a0*/  @P6 FADD.FTZ R11, R23, R10 ;  /* 0x0000000a170b6221 */ /* 0x000fe20000010000 */
[----:B------:R-:W-:Y:S01]  /*201b0*/  @P0 FFMA.FTZ R10, R160, -0.69314718246459960938, R15 ;  /* 0xbf317218a00a0823 */ /* 0x000fe2000001000f */
[----:B------:R-:W-:Y:S01]  /*201c0*/  FADD.FTZ R19, -R92, R136 ;  /* 0x000000885c137221 */ /* 0x000fe20000010100 */
[----:B------:R-:W-:Y:S04]  /*201d0*/  @P6 STG.E desc[UR6][R6.64+0x90], R56 ;  /* 0x0000903806006986 */ /* 0x000fe8000c101906 */
[----:B------:R5:W-:Y:S04]  /*201e0*/  @P6 STG.E desc[UR6][R8.64+0x90], R11 ;  /* 0x0000900b08006986 */ /* 0x000be8000c101906 */
[----:B------:R-:W-:Y:S01]  /*201f0*/  @P6 STG.E desc[UR6][R6.64+0x94], R57 ;  /* 0x0000943906006986 */ /* 0x000fe2000c101906 */
[----:B--2---:R-:W-:Y:S01]  /*20200*/  @P0 FADD.FTZ R15, R25, R10 ;  /* 0x0000000a190f0221 */ /* 0x004fe20000010000 */
[----:B------:R-:W-:Y:S01]  /*20210*/  @P1 FFMA.FTZ R10, R160, -0.69314718246459960938, R19 ;  /* 0xbf317218a00a1823 */ /* 0x000fe20000010013 */
[----:B------:R-:W-:Y:S01]  /*20220*/  FADD.FTZ R19, -R92, R137 ;  /* 0x000000895c137221 */ /* 0x000fe20000010100 */
[----:B----4-:R-:W-:Y:S01]  /*20230*/  @P6 FADD.FTZ R13, R21, R12 ;  /* 0x0000000c150d6221 */ /* 0x010fe20000010000 */
[----:B------:R-:W-:-:S04]  /*20240*/  @P0 FFMA.FTZ R12, R160, -0.69314718246459960938, R17 ;  /* 0xbf317218a00c0823 */ /* 0x000fc80000010011 */
[----:B---3--:R-:W-:Y:S01]  /*20250*/  @P0 FADD.FTZ R17, R27, R12 ;  /* 0x0000000c1b110221 */ /* 0x008fe20000010000 */
[----:B------:R-:W-:Y:S01]  /*20260*/  @P6 STG.E desc[UR6][R8.64+0x94], R13 ;  /* 0x0000940d08006986 */ /* 0x000fe2000c101906 */
[----:B-----5:R-:W-:Y:S01]  /*20270*/  @P1 FADD.FTZ R11, R29, R10 ;  /* 0x0000000a1d0b1221 */ /* 0x020fe20000010000 */
[----:B------:R-:W-:Y:S02]  /*20280*/  @P1 FFMA.FTZ R10, R160, -0.69314718246459960938, R19 ;  /* 0xbf317218a00a1823 */ /* 0x000fe40000010013 */
[----:B------:R-:W-:Y:S01]  /*20290*/  @P0 STG.E desc[UR6][R6.64+0x98], R54 ;  /* 0x0000983606000986 */ /* 0x000fe2000c101906 */
[----:B------:R-:W-:-:S03]  /*202a0*/  FADD.FTZ R19, -R92, R138 ;  /* 0x0000008a5c137221 */ /* 0x000fc60000010100 */
[----:B------:R0:W-:Y:S04]  /*202b0*/  @P0 STG.E desc[UR6][R8.64+0x98], R15 ;  /* 0x0000980f08000986 */ /* 0x0001e8000c101906 */
[----:B------:R-:W-:Y:S04]  /*202c0*/  @P0 STG.E desc[UR6][R6.64+0x9c], R55 ;  /* 0x00009c3706000986 */ /* 0x000fe8000c101906 */
[----:B------:R1:W-:Y:S01]  /*202d0*/  @P0 STG.E desc[UR6][R8.64+0x9c], R17 ;  /* 0x00009c1108000986 */ /* 0x0003e2000c101906 */
[----:B------:R-:W-:-:S03]  /*202e0*/  ISETP.GE.AND P0, PT, R0, 0x1a, PT ;  /* 0x0000001a0000780c */ /* 0x000fc60003f06270 */
[----:B------:R-:W-:Y:S04]  /*202f0*/  @P1 STG.E desc[UR6][R6.64+0xa0], R52 ;  /* 0x0000a03406001986 */ /* 0x000fe8000c101906 */
[----:B------:R2:W-:Y:S01]  /*20300*/  @P1 STG.E desc[UR6][R8.64+0xa0], R11 ;  /* 0x0000a00b08001986 */ /* 0x0005e2000c101906 */
[----:B0-----:R-:W-:-:S03]  /*20310*/  FADD.FTZ R15, -R92, R139 ;  /* 0x0000008b5c0f7221 */ /* 0x001fc60000010100 */
[----:B------:R-:W-:Y:S01]  /*20320*/  @P1 STG.E desc[UR6][R6.64+0xa4], R53 ;  /* 0x0000a43506001986 */ /* 0x000fe2000c101906 */
[----:B-1----:R-:W-:Y:S01]  /*20330*/  FADD.FTZ R17, -R92, R140 ;  /* 0x0000008c5c117221 */ /* 0x002fe20000010100 */
[----:B------:R-:W-:Y:S01]  /*20340*/  @P1 FADD.FTZ R13, R31, R10 ;  /* 0x0000000a1f0d1221 */ /* 0x000fe20000010000 */
[----:B------:R-:W-:Y:S01]  /*20350*/  @P2 FFMA.FTZ R10, R160, -0.69314718246459960938, R19 ;  /* 0xbf317218a00a2823 */ /* 0x000fe20000010013 */
[----:B------:R-:W3:Y:S04]  /*20360*/  @P0 LDG.E.CONSTANT R21, desc[UR6][R4.64] ;  /* 0x0000000604150981 */ /* 0x000ee8000c1e9900 */
[----:B------:R0:W-:Y:S01]  /*20370*/  @P1 STG.E desc[UR6][R8.64+0xa4], R13 ;  /* 0x0000a40d08001986 */ /* 0x0001e2000c101906 */
[----:B------:R-:W-:Y:S01]  /*20380*/  ISETP.GE.AND P1, PT, R0, 0x1b, PT ;  /* 0x0000001b0000780c */ /* 0x000fe20003f26270 */
[----:B--2---:R-:W-:Y:S01]  /*20390*/  @P2 FADD.FTZ R11, R65, R10 ;  /* 0x0000000a410b2221 */ /* 0x004fe20000010000 */
[----:B------:R-:W-:Y:S01]  /*203a0*/  @P3 FFMA.FTZ R10, R160, -0.69314718246459960938, R17 ;  /* 0xbf317218a00a3823 */ /* 0x000fe20000010011 */
[----:B------:R-:W-:Y:S01]  /*203b0*/  FADD.FTZ R17, -R92, R141 ;  /* 0x0000008d5c117221 */ /* 0x000fe20000010100 */
[----:B------:R-:W-:Y:S01]  /*203c0*/  @P2 FFMA.FTZ R12, R160, -0.69314718246459960938, R15 ;  /* 0xbf317218a00c2823 */ /* 0x000fe2000001000f */
[----:B------:R-:W-:Y:S01]  /*203d0*/  FADD.FTZ R19, -R92, R142 ;  /* 0x0000008e5c137221 */ /* 0x000fe20000010100 */
[----:B------:R-:W-:Y:S01]  /*203e0*/  @P2 STG.E desc[UR6][R6.64+0xa8], R50 ;  /* 0x0000a83206002986 */ /* 0x000fe2000c101906 */
[----:B------:R-:W-:-:S03]  /*203f0*/  ISETP.GE.AND P6, PT, R0, 0x1c, PT ;  /* 0x0000001c0000780c */ /* 0x000fc60003fc6270 */
[----:B------:R1:W-:Y:S04]  /*20400*/  @P2 STG.E desc[UR6][R8.64+0xa8], R11 ;  /* 0x0000a80b08002986 */ /* 0x0003e8000c101906 */
[----:B------:R-:W2:Y:S04]  /*20410*/  @P0 LDG.E.CONSTANT R23, desc[UR6][R4.64] ;  /* 0x0000000604170981 */ /* 0x000ea8000c1e9900 */
[----:B------:R-:W4:Y:S01]  /*20420*/  @P1 LDG.E.CONSTANT R25, desc[UR6][R4.64] ;  /* 0x0000000604191981 */ /* 0x000f22000c1e9900 */
[----:B0-----:R-:W-:Y:S01]  /*20430*/  @P3 FADD.FTZ R13, R67, R10 ;  /* 0x0000000a430d3221 */ /* 0x001fe20000010000 */
[----:B------:R-:W-:-:S02]  /*20440*/  @P3 FFMA.FTZ R10, R160, -0.69314718246459960938, R17 ;  /* 0xbf317218a00a3823 */ /* 0x000fc40000010011 */
[----:B------:R-:W5:Y:S01]  /*20450*/  @P1 LDG.E.CONSTANT R27, desc[UR6][R4.64] ;  /* 0x00000006041b1981 */ /* 0x000f62000c1e9900 */
[----:B------:R-:W-:Y:S01]  /*20460*/  @P2 FADD.FTZ R15, R63, R12 ;  /* 0x0000000c3f0f2221 */ /* 0x000fe20000010000 */
[----:B------:R-:W-:Y:S02]  /*20470*/  FADD.FTZ R17, -R92, R143 ;  /* 0x0000008f5c117221 */ /* 0x000fe40000010100 */
[----:B------:R-:W-:Y:S04]  /*20480*/  @P2 STG.E desc[UR6][R6.64+0xac], R51 ;  /* 0x0000ac3306002986 */ /* 0x000fe8000c101906 */
[----:B------:R0:W-:Y:S01]  /*20490*/  @P2 STG.E desc[UR6][R8.64+0xac], R15 ;  /* 0x0000ac0f08002986 */ /* 0x0001e2000c101906 */
[----:B------:R-:W-:-:S03]  /*204a0*/  ISETP.GE.AND P2, PT, R0, 0x1d, PT ;  /* 0x0000001d0000780c */ /* 0x000fc60003f46270 */
[----:B------:R-:W5:Y:S01]  /*204b0*/  @P6 LDG.E.CONSTANT R31, desc[UR6][R4.64] ;  /* 0x00000006041f6981 */ /* 0x000f62000c1e9900 */
[----:B-1----:R-:W-:Y:S01]  /*204c0*/  @P3 FADD.FTZ R11, R69, R10 ;  /* 0x0000000a450b3221 */ /* 0x002fe20000010000 */
[----:B------:R-:W-:Y:S02]  /*204d0*/  @P4 FFMA.FTZ R10, R160, -0.69314718246459960938, R19 ;  /* 0xbf317218a00a4823 */ /* 0x000fe40000010013 */
[----:B------:R-:W-:Y:S04]  /*204e0*/  @P3 STG.E desc[UR6][R6.64+0xb0], R48 ;  /* 0x0000b03006003986 */ /* 0x000fe8000c101906 */
[----:B------:R1:W-:Y:S01]  /*204f0*/  @P3 STG.E desc[UR6][R8.64+0xb0], R13 ;  /* 0x0000b00d08003986 */ /* 0x0003e2000c101906 */
[----:B------:R-:W-:-:S03]  /*20500*/  FADD.FTZ R19, -R92, R145 ;  /* 0x000000915c137221 */ /* 0x000fc60000010100 */
[----:B------:R-:W-:Y:S01]  /*20510*/  @P3 STG.E desc[UR6][R6.64+0xb4], R49 ;  /* 0x0000b43106003986 */ /* 0x000fe2000c101906 */
        /* <DEDUP_REMOVED lines=44> */
[----:B------:R-:W-:Y:S01]  /*207e0*/  FADD.FTZ R19, -R92, R151 ;  /* 0x000000975c137221 */ /* 0x000fe20000010100 */
[----:B-----5:R-:W-:-:S03]  /*207f0*/  @P1 FADD.FTZ R11, R27, R0 ;  /* 0x000000001b0b1221 */ /* 0x020fc60000010000 */
[----:B------:R-:W-:Y:S01]  /*20800*/  @P6 FFMA.FTZ R0, R160, -0.69314718246459960938, R19 ;  /* 0xbf317218a0006823 */ /* 0x000fe20000010013 */
[C---:B------:R-:W-:Y:S01]  /*20810*/  FADD.FTZ R19, -R92.reuse, R153 ;  /* 0x000000995c137221 */ /* 0x040fe20000010100 */
[----:B------:R0:W-:Y:S01]  /*20820*/  @P0 STG.E desc[UR6][R8.64+0xcc], R13 ;  /* 0x0000cc0d08000986 */ /* 0x0001e2000c101906 */
[----:B------:R-:W-:-:S03]  /*20830*/  FADD.FTZ R21, -R92, R152 ;  /* 0x000000985c157221 */ /* 0x000fc60000010100 */
[----:B------:R-:W-:Y:S04]  /*20840*/  @P1 STG.E desc[UR6][R6.64+0xd0], R40 ;  /* 0x0000d02806001986 */ /* 0x000fe8000c101906 */
[----:B------:R-:W-:Y:S01]  /*20850*/  @P1 STG.E desc[UR6][R8.64+0xd0], R15 ;  /* 0x0000d00f08001986 */ /* 0x000fe2000c101906 */
[----:B0-----:R-:W-:Y:S01]  /*20860*/  @P6 FADD.FTZ R13, R31, R0 ;  /* 0x000000001f0d6221 */ /* 0x001fe20000010000 */
[----:B------:R-:W-:Y:S01]  /*20870*/  @P2 FFMA.FTZ R0, R160, -0.69314718246459960938, R19 ;  /* 0xbf317218a0002823 */ /* 0x000fe20000010013 */
[----:B------:R-:W-:Y:S01]  /*20880*/  FADD.FTZ R19, -R92, R154 ;  /* 0x0000009a5c137221 */ /* 0x000fe20000010100 */
[----:B------:R-:W-:Y:S04]  /*20890*/  @P1 STG.E desc[UR6][R6.64+0xd4], R41 ;  /* 0x0000d42906001986 */ /* 0x000fe8000c101906 */
[----:B------:R0:W-:Y:S04]  /*208a0*/  @P1 STG.E desc[UR6][R8.64+0xd4], R11 ;  /* 0x0000d40b08001986 */ /* 0x0001e8000c101906 */
[----:B------:R-:W-:Y:S01]  /*208b0*/  @P6 STG.E desc[UR6][R6.64+0xd8], R38 ;  /* 0x0000d82606006986 */ /* 0x000fe2000c101906 */
[----:B------:R-:W-:Y:S01]  /*208c0*/  @P6 FADD.FTZ R17, R29, R10 ;  /* 0x0000000a1d116221 */ /* 0x000fe20000010000 */
[----:B------:R-:W-:-:S04]  /*208d0*/  @P2 FFMA.FTZ R10, R160, -0.69314718246459960938, R21 ;  /* 0xbf317218a00a2823 */ /* 0x000fc80000010015 */
        /* <DEDUP_REMOVED lines=41> */
.L_x_23694:
        /* <DEDUP_REMOVED lines=9> */
.L_x_38479:


//--------------------- .text._ZN17fastertransformer38beam_online_softmax_topk_stage2_kernelIfLi64ELi32EEEvPKfS2_PiPT_ii --------------------------
	.section	.text._ZN17fastertransformer38beam_online_softmax_topk_stage2_kernelIfLi64ELi32EEEvPKfS2_PiPT_ii,"ax",@progbits
	.align	128
        .global         _ZN17fastertransformer38beam_online_softmax_topk_stage2_kernelIfLi64ELi32EEEvPKfS2_PiPT_ii
        .type           _ZN17fastertransformer38beam_online_softmax_topk_stage2_kernelIfLi64ELi32EEEvPKfS2_PiPT_ii,@function
        .size           _ZN17fastertransformer38beam_online_softmax_topk_stage2_kernelIfLi64ELi32EEEvPKfS2_PiPT_ii,(.L_x_38480 - _ZN17fastertransformer38beam_online_softmax_topk_stage2_kernelIfLi64ELi32EEEvPKfS2_PiPT_ii)
        .other          _ZN17fastertransformer38beam_online_softmax_topk_stage2_kernelIfLi64ELi32EEEvPKfS2_PiPT_ii,@"STO_CUDA_ENTRY STV_DEFAULT"
_ZN17fastertransformer38beam_online_softmax_topk_stage2_kernelIfLi64ELi32EEEvPKfS2_PiPT_ii:
.text._ZN17fastertransformer38beam_online_softmax_topk_stage2_kernelIfLi64ELi32EEEvPKfS2_PiPT_ii:
        /* <DEDUP_REMOVED lines=13> */
[----:B------:R-:W-:-:S02]  /*00d0*/  IMAD.MOV.U32 R9, RZ, RZ, RZ ;  /* 0x000000ffff097224 */ /* 0x000fc400078e00ff */
[----:B------:R-:W-:Y:S01]  /*00e0*/  VIADD R130, R1, 0x318 ;  /* 0x0000031801827836 */ /* 0x000fe20000000000 */
        /* <DEDUP_REMOVED lines=82> */
[----:B------:R-:W-:Y:S02]  /*0610*/  UMOV UR4, 0x400 ;  /* 0x0000040000047882 */ /* 0x000fe40000000000 */
[C---:B------:R-:W-:Y:S01]  /*0620*/  IMAD.SHL.U32 R6, R3.reuse, 0x20, RZ ;  /* 0x0000002003067824 */ /* 0x040fe200078e00ff */
[----:B------:R-:W-:Y:S02]  /*0630*/  IADD3.X R5, PT, PT, RZ, R10, RZ, P0, !PT ;  /* 0x0000000aff057210 */ /* 0x000fe400007fe4ff */
[----:B------:R-:W-:-:S05]  /*0640*/  LOP3.LUT R3, R3, 0x3, RZ, 0xc0, !PT ;  /* 0x0000000303037812 */ /* 0x000fca00078ec0ff */
[----:B------:R-:W-:Y:S01]  /*0650*/  IMAD.MOV R9, RZ, RZ, -R3 ;  /* 0x000000ffff097224 */ /* 0x000fe200078e0a03 */
[----:B-1----:R-:W-:-:S04]  /*0660*/  LEA R11, P0, R12, UR8, 0x2 ;  /* 0x000000080c0b7c11 */ /* 0x002fc8000f8010ff */
[----:B------:R-:W-:Y:S01]  /*0670*/  LEA.HI.X R12, R12, UR9, R5, 0x2, P0 ;  /* 0x000000090c0c7c11 */ /* 0x000fe200080f1405 */
[----:B0-----:R-:W-:Y:S01]  /*0680*/  ULEA UR4, UR5, UR4, 0x18 ;  /* 0x0000000405047291 */ /* 0x001fe2000f8ec0ff */
[----:B------:R-:W-:-:S05]  /*0690*/  LOP3.LUT R5, R131, 0x60, R6, 0xf8, !PT ;  /* 0x0000006083057812 */ /* 0x000fca00078ef806 */
[----:B------:R-:W-:-:S07]  /*06a0*/  LEA R3, R131, UR4, 0x2 ;  /* 0x0000000483037c11 */ /* 0x000fce000f8e10ff */
.L_x_23699:
[----:B------:R-:W-:Y:S01]  /*06b0*/  IMAD.MOV.U32 R6, RZ, RZ, R11 ;  /* 0x000000ffff067224 */ /* 0x000fe200078e000b */
[----:B------:R-:W-:-:S05]  /*06c0*/  MOV R7, R12 ;  /* 0x0000000c00077202 */ /* 0x000fca0000000f00 */
        /* <DEDUP_REMOVED lines=8> */
.L_x_23698:
[----:B------:R-:W-:Y:S05]  /*0750*/  BSYNC.RECONVERGENT B1 ;  /* 0x0000000000017941 */ /* 0x000fea0003800200 */
.L_x_23697:
[----:B------:R-:W-:Y:S05]  /*0760*/  @!P1 BRA `(.L_x_23696) ;  /* 0x0000000400789947 */ /* 0x000fea0003800000 */
[----:B------:R-:W0:Y:S01]  /*0770*/  S2UR UR5, SR_CgaCtaId ;  /* 0x00000000000579c3 */ /* 0x000e220000008800 */
[----:B------:R-:W1:Y:S01]  /*0780*/  LDCU.64 UR8, c[0x0][0x380] ;  /* 0x00007000ff0877ac */ /* 0x000e620008000a00 */
[----:B------:R-:W-:Y:S01]  /*0790*/  IMAD.IADD R3, R2, 0x1, -R5 ;  /* 0x0000000102037824 */ /* 0x000fe200078e0a05 */
[----:B------:R-:W-:Y:S01]  /*07a0*/  IADD3 R7, P0, PT, R8, R5, RZ ;  /* 0x0000000508077210 */ /* 0x000fe20007f1e0ff */
[----:B------:R-:W-:Y:S01]  /*07b0*/  BSSY.RECONVERGENT B1, `(.L_x_23700) ;  /* 0x0000035000017945 */ /* 0x000fe20003800200 */
[----:B------:R-:W-:Y:S02]  /*07c0*/  UMOV UR4, 0x400 ;  /* 0x0000040000047882 */ /* 0x000fe40000000000 */
[----:B------:R-:W-:Y:S02]  /*07d0*/  ISETP.GT.AND P1, PT, R3, 0x180, PT ;  /* 0x000001800300780c */ /* 0x000fe40003f24270 */
[----:B------:R-:W-:Y:S02]  /*07e0*/  IADD3.X R10, PT, PT, RZ, R10, RZ, P0, !PT ;  /* 0x0000000aff0a7210 */ /* 0x000fe400007fe4ff */
        /* <DEDUP_REMOVED lines=9> */
[----:B------:R-:W-:Y:S02]  /*0880*/  PLOP3.LUT P0, PT, PT, PT, PT, 0x8, 0x80 ;  /* 0x000000000080781c */ /* 0x000fe40003f0e170 */
[----:B------:R-:W-:-:S11]  /*0890*/  IADD3 R40, PT, PT, R2, -0x180, RZ ;  /* 0xfffffe8002287810 */ /* 0x000fd60007ffe0ff */
.L_x_23702:
        /* <DEDUP_REMOVED lines=38> */
.L_x_23701:
[----:B------:R-:W-:Y:S05]  /*0b00*/  BSYNC.RECONVERGENT B1 ;  /* 0x0000000000017941 */ /* 0x000fea0003800200 */
.L_x_23700:
        /* <DEDUP_REMOVED lines=25> */
.L_x_23704:
[----:B------:R-:W-:Y:S05]  /*0ca0*/  BSYNC.RECONVERGENT B1 ;  /* 0x0000000000017941 */ /* 0x000fea0003800200 */
.L_x_23703:
        /* <DEDUP_REMOVED lines=10> */
.L_x_23696:
[----:B------:R-:W-:Y:S05]  /*0d50*/  BSYNC.RECONVERGENT B0 ;  /* 0x0000000000007941 */ /* 0x000fea0003800200 */
.L_x_23695:
[----:B------:R-:W-:Y:S01]  /*0d60*/  ISETP.GE.U32.AND P0, PT, R131, R4, PT ;  /* 0x000000048300720c */ /* 0x000fe20003f06070 */
[----:B------:R-:W-:Y:S01]  /*0d70*/  BAR.SYNC.DEFER_BLOCKING 0x0 ;  /* 0x0000000000007b1d */ /* 0x000fe20000010000 */
[----:B0-----:R-:W-:Y:S02]  /*0d80*/  HFMA2 R2, -RZ, RZ, 0, 0 ;  /* 0x00000000ff027431 */ /* 0x001fe400000001ff */
[----:B------:R-:W-:Y:S01]  /*0d90*/  IMAD.MOV.U32 R69, RZ, RZ, -0x1 ;  /* 0xffffffffff457424 */ /* 0x000fe200078e00ff */
[----:B---3--:R-:W-:Y:S01]  /*0da0*/  MOV R7, 0xff7fffff ;  /* 0xff7fffff00077802 */ /* 0x008fe20000000f00 */
        /* <DEDUP_REMOVED lines=140> */
[----:B------:R-:W-:Y:S02]  /*1670*/  LOP3.LUT R5, R3, 0x7ffffffc, RZ, 0xc0, !PT ;  /* 0x7ffffffc03057812 */ /* 0x000fe400078ec0ff */
[----:B------:R-:W-:Y:S02]  /*1680*/  MOV R6, 0x400 ;  /* 0x0000040000067802 */ /* 0x000fe40000000f00 */
[----:B------:R-:W-:-:S04]  /*1690*/  IADD3 R3, PT, PT, -R5, RZ, RZ ;  /* 0x000000ff05037210 */ /* 0x000fc80007ffe1ff */
        /* <DEDUP_REMOVED lines=9> */
.L_x_23711:
        /* <DEDUP_REMOVED lines=35> */
[----:B0-----:R-:W-:Y:S01]  /*1960*/  IADD3 R130, PT, PT, R130, 0x40, RZ ;  /* 0x0000004082827810 */ /* 0x001fe20007ffe0ff */
[----:B------:R-:W-:Y:S06]  /*1970*/  @!P1 BRA `(.L_x_23711) ;  /* 0xfffffffc006c9947 */ /* 0x000fec000383ffff */
.L_x_23710:
[----:B------:R-:W-:-:S05]  /*1980*/  IMAD.MOV R7, RZ, RZ, -R3 ;  /* 0x000000ffff077224 */ /* 0x000fca00078e0a03 */
        /* <DEDUP_REMOVED lines=22> */
.L_x_23712:
[----:B------:R-:W-:-:S13]  /*1af0*/  ISETP.NE.OR P0, PT, R3, RZ, P0 ;  /* 0x000000ff0300720c */ /* 0x000fda0000705670 */
[----:B------:R-:W-:Y:S05]  /*1b00*/  @!P0 BRA `(.L_x_23708) ;  /* 0x0000000000348947 */ /* 0x000fea0003800000 */
.L_x_23709:
[----:B------:R-:W0:Y:S01]  /*1b10*/  LDS.64 R8, [R6+-0x108] ;  /* 0xfffef80006087984 */ /* 0x000e220000000a00 */
[----:B------:R-:W-:-:S03]  /*1b20*/  VIADD R3, R3, 0x4 ;  /* 0x0000000403037836 */ /* 0x000fc60000000000 */
[----:B------:R-:W1:Y:S02]  /*1b30*/  LDS.64 R10, [R6+-0x8] ;  /* 0xfffff800060a7984 */ /* 0x000e640000000a00 */
[----:B------:R-:W-:Y:S02]  /*1b40*/  ISETP.NE.AND P0, PT, R3, RZ, PT ;  /* 0x000000ff0300720c */ /* 0x000fe40003f05270 */
[----:B------:R-:W2:Y:S04]  /*1b50*/  LDS.64 R12, [R6+-0x100] ;  /* 0xffff0000060c7984 */ /* 0x000ea80000000a00 */
[----:B------:R3:W4:Y:S02]  /*1b60*/  LDS.64 R14, [R6] ;  /* 0x00000000060e7984 */ /* 0x0007240000000a00 */
[----:B---3--:R-:W-:-:S02]  /*1b70*/  VIADD R6, R6, 0x10 ;  /* 0x0000001006067836 */ /* 0x008fc40000000000 */
[----:B0-----:R-:W-:Y:S04]  /*1b80*/  STL.64 [R130+-0x108], R8 ;  /* 0xfffef80882007387 */ /* 0x001fe80000100a00 */
[----:B-1----:R-:W-:Y:S04]  /*1b90*/  STL.64 [R130+-0x8], R10 ;  /* 0xfffff80a82007387 */ /* 0x002fe80000100a00 */
[----:B--2---:R-:W-:Y:S04]  /*1ba0*/  STL.64 [R130+-0x100], R12 ;  /* 0xffff000c82007387 */ /* 0x004fe80000100a00 */
[----:B----4-:R0:W-:Y:S02]  /*1bb0*/  STL.64 [R130], R14 ;  /* 0x0000000e82007387 */ /* 0x0101e40000100a00 */
[----:B0-----:R-:W-:Y:S01]  /*1bc0*/  VIADD R130, R130, 0x10 ;  /* 0x0000001082827836 */ /* 0x001fe20000000000 */
[----:B------:R-:W-:Y:S06]  /*1bd0*/  @P0 BRA `(.L_x_23709) ;  /* 0xfffffffc00cc0947 */ /* 0x000fec000383ffff */
.L_x_23708:
[----:B------:R-:W-:-:S13]  /*1be0*/  ISETP.NE.AND P0, PT, R4, RZ, PT ;  /* 0x000000ff0400720c */ /* 0x000fda0003f05270 */
[----:B------:R-:W-:Y:S05]  /*1bf0*/  @!P0 BRA `(.L_x_23707) ;  /* 0x0000000000448947 */ /* 0x000fea0003800000 */
[----:B------:R-:W0:Y:S01]  /*1c00*/  S2R R6, SR_CgaCtaId ;  /* 0x0000000000067919 */ /* 0x000e220000008800 */
[----:B------:R-:W-:Y:S01]  /*1c10*/  MOV R3, 0x400 ;  /* 0x0000040000037802 */ /* 0x000fe20000000f00 */
[C---:B------:R-:W-:Y:S01]  /*1c20*/  IMAD R0, R5.reuse, 0x4, R0 ;  /* 0x0000000405007824 */ /* 0x040fe200078e0200 */
[----:B------:R-:W-:Y:S01]  /*1c30*/  LEA R5, R5, R2, 0x2 ;  /* 0x0000000205057211 */ /* 0x000fe200078e10ff */
[----:B------:R-:W-:Y:S01]  /*1c40*/  IMAD.MOV R4, RZ, RZ, -R4 ;  /* 0x000000ffff047224 */ /* 0x000fe200078e0a04 */
[----:B0-----:R-:W-:Y:S01]  /*1c50*/  LEA R8, R6, R3, 0x18 ;  /* 0x0000000306087211 */ /* 0x001fe200078ec0ff */
[----:B------:R-:W-:-:S03]  /*1c60*/  VIADD R6, R0, 0x108 ;  /* 0x0000010800067836 */ /* 0x000fc60000000000 */
[----:B------:R-:W-:-:S07]  /*1c70*/  IADD3 R5, PT, PT, R5, 0x100, R8 ;  /* 0x0000010005057810 */ /* 0x000fce0007ffe008 */
.L_x_23713:
[----:B------:R-:W0:Y:S01]  /*1c80*/  LDS R0, [R5+-0x100] ;  /* 0xffff000005007984 */ /* 0x000e220000000800 */
[----:B------:R-:W-:-:S03]  /*1c90*/  VIADD R4, R4, 0x1 ;  /* 0x0000000104047836 */ /* 0x000fc60000000000 */
[----:B------:R1:W2:Y:S02]  /*1ca0*/  LDS R3, [R5] ;  /* 0x0000000005037984 */ /* 0x0002a40000000800 */
[----:B------:R-:W-:Y:S02]  /*1cb0*/  ISETP.NE.AND P0, PT, R4, RZ, PT ;  /* 0x000000ff0400720c */ /* 0x000fe40003f05270 */
[----:B-1----:R-:W-:Y:S01]  /*1cc0*/  IADD3 R5, PT, PT, R5, 0x4, RZ ;  /* 0x0000000405057810 */ /* 0x002fe20007ffe0ff */
[----:B0-----:R-:W-:Y:S04]  /*1cd0*/  STL [R6+-0x100], R0 ;  /* 0xffff000006007387 */ /* 0x001fe80000100800 */
[----:B--2---:R0:W-:Y:S02]  /*1ce0*/  STL [R6], R3 ;  /* 0x0000000306007387 */ /* 0x0041e40000100800 */
[----:B0-----:R-:W-:-:S04]  /*1cf0*/  VIADD R6, R6, 0x4 ;  /* 0x0000000406067836 */ /* 0x001fc80000000000 */
[----:B------:R-:W-:Y:S05]  /*1d00*/  @P0 BRA `(.L_x_23713) ;  /* 0xfffffffc00dc0947 */ /* 0x000fea000383ffff */
.L_x_23707:
        /* <DEDUP_REMOVED lines=70> */
[----:B------:R0:W-:Y:S02]  /*2170*/  STL.64 [R1+0x208], R130 ;  /* 0x0002088201007387 */ /* 0x0001e40000100a00 */
.L_x_23706:
[----:B------:R-:W-:Y:S05]  /*2180*/  BSYNC.RECONVERGENT B0 ;  /* 0x0000000000007941 */ /* 0x000fea0003800200 */
.L_x_23705:
        /* <DEDUP_REMOVED lines=202> */
[----:B------:R-:W-:-:S03]  /*2e30*/  IMAD.MOV.U32 R0, RZ, RZ, R66 ;  /* 0x000000ffff007224 */ /* 0x000fc600078e0042 */
[----:B------:R-:W-:Y:S02]  /*2e40*/  FSEL R131, R3, R132, P0 ;  /* 0x0000008403837208 */ /* 0x000fe40000000000 */
[----:B------:R-:W-:Y:S01]  /*2e50*/  FSEL R132, R132, R3, P0 ;  /* 0x0000000384847208 */ /* 0x000fe20000000000 */
[----:B------:R-:W-:Y:S01]  /*2e60*/  IMAD.MOV.U32 R3, RZ, RZ, R138 ;  /* 0x000000ffff037224 */ /* 0x000fe200078e008a */
        /* <DEDUP_REMOVED lines=8> */
.L_x_23905:
        /* <DEDUP_REMOVED lines=20> */
.L_x_23717:
[----:B------:R-:W-:Y:S01]  /*3030*/  IMAD.MOV.U32 R66, RZ, RZ, R69 ;  /* 0x000000ffff427224 */ /* 0x000fe200078e0045 */
[----:B------:R-:W-:Y:S01]  /*3040*/  MOV R69, R68 ;  /* 0x0000004400457202 */ /* 0x000fe20000000f00 */
[----:B------:R-:W-:Y:S02]  /*3050*/  IMAD.MOV.U32 R134, RZ, RZ, R5 ;  /* 0x000000ffff867224 */ /* 0x000fe400078e0005 */
[----:B------:R-:W-:-:S07]  /*3060*/  IMAD.MOV.U32 R5, RZ, RZ, R4 ;  /* 0x000000ffff057224 */ /* 0x000fce00078e0004 */
.L_x_23718:
[----:B------:R-:W-:Y:S05]  /*3070*/  BSYNC.RECONVERGENT B1 ;  /* 0x0000000000017941 */ /* 0x000fea0003800200 */
.L_x_23716:
        /* <DEDUP_REMOVED lines=11> */
.L_x_23720:
[----:B------:R-:W-:Y:S01]  /*3130*/  IMAD.MOV.U32 R133, RZ, RZ, R66 ;  /* 0x000000ffff857224 */ /* 0x000fe200078e0042 */
[----:B------:R-:W-:Y:S01]  /*3140*/  MOV R68, R71 ;  /* 0x0000004700447202 */ /* 0x000fe20000000f00 */
[----:B------:R-:W-:Y:S02]  /*3150*/  IMAD.MOV.U32 R135, RZ, RZ, R134 ;  /* 0x000000ffff877224 */ /* 0x000fe400078e0086 */
[----:B------:R-:W-:-:S07]  /*3160*/  IMAD.MOV.U32 R4, RZ, RZ, R7 ;  /* 0x000000ffff047224 */ /* 0x000fce00078e0007 */
.L_x_23721:
[----:B------:R-:W-:Y:S05]  /*3170*/  BSYNC.RECONVERGENT B1 ;  /* 0x0000000000017941 */ /* 0x000fea0003800200 */
.L_x_23719:
        /* <DEDUP_REMOVED lines=11> */
.L_x_23723:
[----:B------:R-:W-:Y:S01]  /*3230*/  IMAD.MOV.U32 R66, RZ, RZ, R133 ;  /* 0x000000ffff427224 */ /* 0x000fe200078e0085 */
[----:B------:R-:W-:Y:S01]  /*3240*/  MOV R71, R70 ;  /* 0x0000004600477202 */ /* 0x000fe20000000f00 */
[----:B------:R-:W-:Y:S02]  /*3250*/  IMAD.MOV.U32 R134, RZ, RZ, R135 ;  /* 0x000000ffff867224 */ /* 0x000fe400078e0087 */
[----:B------:R-:W-:-:S07]  /*3260*/  IMAD.MOV.U32 R7, RZ, RZ, R6 ;  /* 0x000000ffff077224 */ /* 0x000fce00078e0006 */
.L_x_23724:
[----:B------:R-:W-:Y:S05]  /*3270*/  BSYNC.RECONVERGENT B1 ;  /* 0x0000000000017941 */ /* 0x000fea0003800200 */
.L_x_23722:
        /* <DEDUP_REMOVED lines=11> */
.L_x_23726:
[----:B------:R-:W-:Y:S01]  /*3330*/  IMAD.MOV.U32 R133, RZ, RZ, R66 ;  /* 0x000000ffff857224 */ /* 0x000fe200078e0042 */
[----:B------:R-:W-:Y:S01]  /*3340*/  MOV R70, R73 ;  /* 0x0000004900467202 */ /* 0x000fe20000000f00 */
[----:B------:R-:W-:Y:S02]  /*3350*/  IMAD.MOV.U32 R135, RZ, RZ, R134 ;  /* 0x000000ffff877224 */ /* 0x000fe400078e0086 */
[----:B------:R-:W-:-:S07]  /*3360*/  IMAD.MOV.U32 R6, RZ, RZ, R9 ;  /* 0x000000ffff067224 */ /* 0x000fce00078e0009 */
.L_x_23727:
[----:B------:R-:W-:Y:S05]  /*3370*/  BSYNC.RECONVERGENT B1 ;  /* 0x0000000000017941 */ /* 0x000fea0003800200 */
.L_x_23725:
        /* <DEDUP_REMOVED lines=11> */
.L_x_23729:
[----:B------:R-:W-:Y:S01]  /*3430*/  IMAD.MOV.U32 R66, RZ, RZ, R133 ;  /* 0x000000ffff427224 */ /* 0x000fe200078e0085 */
[----:B------:R-:W-:Y:S01]  /*3440*/  MOV R73, R72 ;  /* 0x0000004800497202 */ /* 0x000fe20000000f00 */
[----:B------:R-:W-:Y:S02]  /*3450*/  IMAD.MOV.U32 R134, RZ, RZ, R135 ;  /* 0x000000ffff867224 */ /* 0x000fe400078e0087 */
[----:B------:R-:W-:-:S07]  /*3460*/  IMAD.MOV.U32 R9, RZ, RZ, R8 ;  /* 0x000000ffff097224 */ /* 0x000fce00078e0008 */
.L_x_23730:
[----:B------:R-:W-:Y:S05]  /*3470*/  BSYNC.RECONVERGENT B1 ;  /* 0x0000000000017941 */ /* 0x000fea0003800200 */
.L_x_23728:
        /* <DEDUP_REMOVED lines=11> */
.L_x_23732:
[----:B------:R-:W-:Y:S01]  /*3530*/  IMAD.MOV.U32 R133, RZ, RZ, R66 ;  /* 0x000000ffff857224 */ /* 0x000fe200078e0042 */
[----:B------:R-:W-:Y:S01]  /*3540*/  MOV R72, R75 ;  /* 0x0000004b00487202 */ /* 0x000fe20000000f00 */
[----:B------:R-:W-:Y:S02]  /*3550*/  IMAD.MOV.U32 R135, RZ, RZ, R134 ;  /* 0x000000ffff877224 */ /* 0x000fe400078e0086 */
[----:B------:R-:W-:-:S07]  /*3560*/  IMAD.MOV.U32 R8, RZ, RZ, R11 ;  /* 0x000000ffff087224 */ /* 0x000fce00078e000b */
.L_x_23733:
[----:B------:R-:W-:Y:S05]  /*3570*/  BSYNC.RECONVERGENT B1 ;  /* 0x0000000000017941 */ /* 0x000fea0003800200 */
.L_x_23731:
        /* <DEDUP_REMOVED lines=11> */
.L_x_23735:
[----:B------:R-:W-:Y:S01]  /*3630*/  IMAD.MOV.U32 R66, RZ, RZ, R133 ;  /* 0x000000ffff427224 */ /* 0x000fe200078e0085 */
[----:B------:R-:W-:Y:S01]  /*3640*/  MOV R75, R74 ;  /* 0x0000004a004b7202 */ /* 0x000fe20000000f00 */
[----:B------:R-:W-:Y:S02]  /*3650*/  IMAD.MOV.U32 R134, RZ, RZ, R135 ;  /* 0x000000ffff867224 */ /* 0x000fe400078e0087 */
[----:B------:R-:W-:-:S07]  /*3660*/  IMAD.MOV.U32 R11, RZ, RZ, R10 ;  /* 0x000000ffff0b7224 */ /* 0x000fce00078e000a */
.L_x_23736:
[----:B------:R-:W-:Y:S05]  /*3670*/  BSYNC.RECONVERGENT B1 ;  /* 0x0000000000017941 */ /* 0x000fea0003800200 */
.L_x_23734:
        /* <DEDUP_REMOVED lines=11> */
.L_x_23738:
[----:B------:R-:W-:Y:S01]  /*3730*/  IMAD.MOV.U32 R133, RZ, RZ, R66 ;  /* 0x000000ffff857224 */ /* 0x000fe200078e0042 */
[----:B------:R-:W-:Y:S01]  /*3740*/  MOV R74, R77 ;  /* 0x0000004d004a7202 */ /* 0x000fe20000000f00 */
[----:B------:R-:W-:Y:S02]  /*3750*/  IMAD.MOV.U32 R135, RZ, RZ, R134 ;  /* 0x000000ffff877224 */ /* 0x000fe400078e0086 */
[----:B------:R-:W-:-:S07]  /*3760*/  IMAD.MOV.U32 R10, RZ, RZ, R13 ;  /* 0x000000ffff0a7224 */ /* 0x000fce00078e000d */
.L_x_23739:
[----:B------:R-:W-:Y:S05]  /*3770*/  BSYNC.RECONVERGENT B1 ;  /* 0x0000000000017941 */ /* 0x000fea0003800200 */
.L_x_23737:
        /* <DEDUP_REMOVED lines=11> */
.L_x_23741:
[----:B------:R-:W-:Y:S01]  /*3830*/  IMAD.MOV.U32 R66, RZ, RZ, R133 ;  /* 0x000000ffff427224 */ /* 0x000fe200078e0085 */
[----:B------:R-:W-:Y:S01]  /*3840*/  MOV R77, R76 ;  /* 0x0000004c004d7202 */ /* 0x000fe20000000f00 */
[----:B------:R-:W-:Y:S02]  /*3850*/  IMAD.MOV.U32 R134, RZ, RZ, R135 ;  /* 0x000000ffff867224 */ /* 0x000fe400078e0087 */
[----:B------:R-:W-:-:S07]  /*3860*/  IMAD.MOV.U32 R13, RZ, RZ, R12 ;  /* 0x000000ffff0d7224 */ /* 0x000fce00078e000c */
.L_x_23742:
[----:B------:R-:W-:Y:S05]  /*3870*/  BSYNC.RECONVERGENT B1 ;  /* 0x0000000000017941 */ /* 0x000fea0003800200 */
.L_x_23740:
        /* <DEDUP_REMOVED lines=11> */
.L_x_23744:
[----:B------:R-:W-:Y:S01]  /*3930*/  IMAD.MOV.U32 R133, RZ, RZ, R66 ;  /* 0x000000ffff857224 */ /* 0x000fe200078e0042 */
[----:B------:R-:W-:Y:S01]  /*3940*/  MOV R76, R79 ;  /* 0x0000004f004c7202 */ /* 0x000fe20000000f00 */
[----:B------:R-:W-:Y:S02]  /*3950*/  IMAD.MOV.U32 R135, RZ, RZ, R134 ;  /* 0x000000ffff877224 */ /* 0x000fe400078e0086 */
[----:B------:R-:W-:-:S07]  /*3960*/  IMAD.MOV.U32 R12, RZ, RZ, R15 ;  /* 0x000000ffff0c7224 */ /* 0x000fce00078e000f */
.L_x_23745:
[----:B------:R-:W-:Y:S05]  /*3970*/  BSYNC.RECONVERGENT B1 ;  /* 0x0000000000017941 */ /* 0x000fea0003800200 */
.L_x_23743:
        /* <DEDUP_REMOVED lines=11> */
.L_x_23747:
[----:B------:R-:W-:Y:S01]  /*3a30*/  IMAD.MOV.U32 R66, RZ, RZ, R133 ;  /* 0x000000ffff427224 */ /* 0x000fe200078e0085 */
[----:B------:R-:W-:Y:S01]  /*3a40*/  MOV R79, R78 ;  /* 0x0000004e004f7202 */ /* 0x000fe20000000f00 */
[----:B------:R-:W-:Y:S02]  /*3a50*/  IMAD.MOV.U32 R134, RZ, RZ, R135 ;  /* 0x000000ffff867224 */ /* 0x000fe400078e0087 */
[----:B------:R-:W-:-:S07]  /*3a60*/  IMAD.MOV.U32 R15, RZ, RZ, R14 ;  /* 0x000000ffff0f7224 */ /* 0x000fce00078e000e */
.L_x_23748:
[----:B------:R-:W-:Y:S05]  /*3a70*/  BSYNC.RECONVERGENT B1 ;  /* 0x0000000000017941 */ /* 0x000fea0003800200 */
.L_x_23746:
        /* <DEDUP_REMOVED lines=11> */
.L_x_23750:
[----:B------:R-:W-:Y:S01]  /*3b30*/  IMAD.MOV.U32 R133, RZ, RZ, R66 ;  /* 0x000000ffff857224 */ /* 0x000fe200078e0042 */
[----:B------:R-:W-:Y:S01]  /*3b40*/  MOV R78, R81 ;  /* 0x00000051004e7202 */ /* 0x000fe20000000f00 */
[----:B------:R-:W-:Y:S02]  /*3b50*/  IMAD.MOV.U32 R135, RZ, RZ, R134 ;  /* 0x000000ffff877224 */ /* 0x000fe400078e0086 */
[----:B------:R-:W-:-:S07]  /*3b60*/  IMAD.MOV.U32 R14, RZ, RZ, R17 ;  /* 0x000000ffff0e7224 */ /* 0x000fce00078e0011 */
.L_x_23751:
[----:B------:R-:W-:Y:S05]  /*3b70*/  BSYNC.RECONVERGENT B1 ;  /* 0x0000000000017941 */ /* 0x000fea0003800200 */
.L_x_23749:
        /* <DEDUP_REMOVED lines=11> */
.L_x_23753:
[----:B------:R-:W-:Y:S01]  /*3c30*/  IMAD.MOV.U32 R66, RZ, RZ, R133 ;  /* 0x000000ffff427224 */ /* 0x000fe200078e0085 */
[----:B------:R-:W-:Y:S01]  /*3c40*/  MOV R81, R80 ;  /* 0x0000005000517202 */ /* 0x000fe20000000f00 */
[----:B------:R-:W-:Y:S02]  /*3c50*/  IMAD.MOV.U32 R134, RZ, RZ, R135 ;  /* 0x000000ffff867224 */ /* 0x000fe400078e0087 */
[----:B------:R-:W-:-:S07]  /*3c60*/  IMAD.MOV.U32 R17, RZ, RZ, R16 ;  /* 0x000000ffff117224 */ /* 0x000fce00078e0010 */
.L_x_23754:
[----:B------:R-:W-:Y:S05]  /*3c70*/  BSYNC.RECONVERGENT B1 ;  /* 0x0000000000017941 */ /* 0x000fea0003800200 */
.L_x_23752:
        /* <DEDUP_REMOVED lines=11> */
.L_x_23756:
[----:B------:R-:W-:Y:S01]  /*3d30*/  IMAD.MOV.U32 R133, RZ, RZ, R66 ;  /* 0x000000ffff857224 */ /* 0x000fe200078e0042 */
[----:B------:R-:W-:Y:S01]  /*3d40*/  MOV R80, R83 ;  /* 0x0000005300507202 */ /* 0x000fe20000000f00 */
[----:B------:R-:W-:Y:S02]  /*3d50*/  IMAD.MOV.U32 R135, RZ, RZ, R134 ;  /* 0x000000ffff877224 */ /* 0x000fe400078e0086 */
[----:B------:R-:W-:-:S07]  /*3d60*/  IMAD.MOV.U32 R16, RZ, RZ, R19 ;  /* 0x000000ffff107224 */ /* 0x000fce00078e0013 */
.L_x_23757:
[----:B------:R-:W-:Y:S05]  /*3d70*/  BSYNC.RECONVERGENT B1 ;  /* 0x0000000000017941 */ /* 0x000fea0003800200 */
.L_x_23755:
        /* <DEDUP_REMOVED lines=11> */
.L_x_23759:
[----:B------:R-:W-:Y:S01]  /*3e30*/  IMAD.MOV.U32 R66, RZ, RZ, R133 ;  /* 0x000000ffff427224 */ /* 0x000fe200078e0085 */
[----:B------:R-:W-:Y:S01]  /*3e40*/  MOV R83, R82 ;  /* 0x0000005200537202 */ /* 0x000fe20000000f00 */
[----:B------:R-:W-:Y:S02]  /*3e50*/  IMAD.MOV.U32 R134, RZ, RZ, R135 ;  /* 0x000000ffff867224 */ /* 0x000fe400078e0087 */
[----:B------:R-:W-:-:S07]  /*3e60*/  IMAD.MOV.U32 R19, RZ, RZ, R18 ;  /* 0x000000ffff137224 */ /* 0x000fce00078e0012 */
.L_x_23760:
[----:B------:R-:W-:Y:S05]  /*3e70*/  BSYNC.RECONVERGENT B1 ;  /* 0x0000000000017941 */ /* 0x000fea0003800200 */
.L_x_23758:
        /* <DEDUP_REMOVED lines=11> */
.L_x_23762:
[----:B------:R-:W-:Y:S01]  /*3f30*/  IMAD.MOV.U32 R133, RZ, RZ, R66 ;  /* 0x000000ffff857224 */ /* 0x000fe200078e0042 */
[----:B------:R-:W-:Y:S01]  /*3f40*/  MOV R82, R85 ;  /* 0x0000005500527202 */ /* 0x000fe20000000f00 */
[----:B------:R-:W-:Y:S02]  /*3f50*/  IMAD.MOV.U32 R135, RZ, RZ, R134 ;  /* 0x000000ffff877224 */ /* 0x000fe400078e0086 */
[----:B------:R-:W-:-:S07]  /*3f60*/  IMAD.MOV.U32 R18, RZ, RZ, R21 ;  /* 0x000000ffff127224 */ /* 0x000fce00078e0015 */
.L_x_23763:
[----:B------:R-:W-:Y:S05]  /*3f70*/  BSYNC.RECONVERGENT B1 ;  /* 0x0000000000017941 */ /* 0x000fea0003800200 */
.L_x_23761:
        /* <DEDUP_REMOVED lines=11> */
.L_x_23765:
[----:B------:R-:W-:Y:S01]  /*4030*/  IMAD.MOV.U32 R66, RZ, RZ, R133 ;  /* 0x000000ffff427224 */ /* 0x000fe200078e0085 */
[----:B------:R-:W-:Y:S01]  /*4040*/  MOV R85, R84 ;  /* 0x0000005400557202 */ /* 0x000fe20000000f00 */
[----:B------:R-:W-:Y:S02]  /*4050*/  IMAD.MOV.U32 R134, RZ, RZ, R135 ;  /* 0x000000ffff867224 */ /* 0x000fe400078e0087 */
[----:B------:R-:W-:-:S07]  /*4060*/  IMAD.MOV.U32 R21, RZ, RZ, R20 ;  /* 0x000000ffff157224 */ /* 0x000fce00078e0014 */
.L_x_23766:
[----:B------:R-:W-:Y:S05]  /*4070*/  BSYNC.RECONVERGENT B1 ;  /* 0x0000000000017941 */ /* 0x000fea0003800200 */
.L_x_23764:
        /* <DEDUP_REMOVED lines=11> */
.L_x_23768:
[----:B------:R-:W-:Y:S01]  /*4130*/  IMAD.MOV.U32 R133, RZ, RZ, R66 ;  /* 0x000000ffff857224 */ /* 0x000fe200078e0042 */
[----:B------:R-:W-:Y:S01]  /*4140*/  MOV R84, R87 ;  /* 0x0000005700547202 */ /* 0x000fe20000000f00 */
[----:B------:R-:W-:Y:S02]  /*4150*/  IMAD.MOV.U32 R135, RZ, RZ, R134 ;  /* 0x000000ffff877224 */ /* 0x000fe400078e0086 */
[----:B------:R-:W-:-:S07]  /*4160*/  IMAD.MOV.U32 R20, RZ, RZ, R23 ;  /* 0x000000ffff147224 */ /* 0x000fce00078e0017 */
.L_x_23769:
[----:B------:R-:W-:Y:S05]  /*4170*/  BSYNC.RECONVERGENT B1 ;  /* 0x0000000000017941 */ /* 0x000fea0003800200 */
.L_x_23767:
        /* <DEDUP_REMOVED lines=11> */
.L_x_23771:
[----:B------:R-:W-:Y:S01]  /*4230*/  IMAD.MOV.U32 R66, RZ, RZ, R133 ;  /* 0x000000ffff427224 */ /* 0x000fe200078e0085 */
[----:B------:R-:W-:Y:S01]  /*4240*/  MOV R87, R86 ;  /* 0x0000005600577202 */ /* 0x000fe20000000f00 */
[----:B------:R-:W-:Y:S02]  /*4250*/  IMAD.MOV.U32 R134, RZ, RZ, R135 ;  /* 0x000000ffff867224 */ /* 0x000fe400078e0087 */
[----:B------:R-:W-:-:S07]  /*4260*/  IMAD.MOV.U32 R23, RZ, RZ, R22 ;  /* 0x000000ffff177224 */ /* 0x000fce00078e0016 */
.L_x_23772:
[----:B------:R-:W-:Y:S05]  /*4270*/  BSYNC.RECONVERGENT B1 ;  /* 0x0000000000017941 */ /* 0x000fea0003800200 */
.L_x_23770:
        /* <DEDUP_REMOVED lines=11> */
.L_x_23774:
[----:B------:R-:W-:Y:S01]  /*4330*/  IMAD.MOV.U32 R133, RZ, RZ, R66 ;  /* 0x000000ffff857224 */ /* 0x000fe200078e0042 */
[----:B------:R-:W-:Y:S01]  /*4340*/  MOV R86, R89 ;  /* 0x0000005900567202 */ /* 0x000fe20000000f00 */
[----:B------:R-:W-:Y:S02]  /*4350*/  IMAD.MOV.U32 R135, RZ, RZ, R134 ;  /* 0x000000ffff877224 */ /* 0x000fe400078e0086 */
[----:B------:R-:W-:-:S07]  /*4360*/  IMAD.MOV.U32 R22, RZ, RZ, R25 ;  /* 0x000000ffff167224 */ /* 0x000fce00078e0019 */
.L_x_23775:
[----:B------:R-:W-:Y:S05]  /*4370*/  BSYNC.RECONVERGENT B1 ;  /* 0x0000000000017941 */ /* 0x000fea0003800200 */
.L_x_23773:
        /* <DEDUP_REMOVED lines=11> */
.L_x_23777:
[----:B------:R-:W-:Y:S01]  /*4430*/  IMAD.MOV.U32 R66, RZ, RZ, R133 ;  /* 0x000000ffff427224 */ /* 0x000fe200078e0085 */
[----:B------:R-:W-:Y:S01]  /*4440*/  MOV R89, R88 ;  /* 0x0000005800597202 */ /* 0x000fe20000000f00 */
[----:B------:R-:W-:Y:S02]  /*4450*/  IMAD.MOV.U32 R134, RZ, RZ, R135 ;  /* 0x000000ffff867224 */ /* 0x000fe400078e0087 */
[----:B------:R-:W-:-:S07]  /*4460*/  IMAD.MOV.U32 R25, RZ, RZ, R24 ;  /* 0x000000ffff197224 */ /* 0x000fce00078e0018 */
.L_x_23778:
[----:B------:R-:W-:Y:S05]  /*4470*/  BSYNC.RECONVERGENT B1 ;  /* 0x0000000000017941 */ /* 0x000fea0003800200 */
.L_x_23776:
        /* <DEDUP_REMOVED lines=11> */
.L_x_23780:
[----:B------:R-:W-:Y:S01]  /*4530*/  IMAD.MOV.U32 R133, RZ, RZ, R66 ;  /* 0x000000ffff857224 */ /* 0x000fe200078e0042 */
[----:B------:R-:W-:Y:S01]  /*4540*/  MOV R88, R91 ;  /* 0x0000005b00587202 */ /* 0x000fe20000000f00 */
[----:B------:R-:W-:Y:S02]  /*4550*/  IMAD.MOV.U32 R135, RZ, RZ, R134 ;  /* 0x000000ffff877224 */ /* 0x000fe400078e0086 */
[----:B------:R-:W-:-:S07]  /*4560*/  IMAD.MOV.U32 R24, RZ, RZ, R27 ;  /* 0x000000ffff187224 */ /* 0x000fce00078e001b */
.L_x_23781:
[----:B------:R-:W-:Y:S05]  /*4570*/  BSYNC.RECONVERGENT B1 ;  /* 0x0000000000017941 */ /* 0x000fea0003800200 */
.L_x_23779:
        /* <DEDUP_REMOVED lines=11> */
.L_x_23783:
[----:B------:R-:W-:Y:S01]  /*4630*/  IMAD.MOV.U32 R66, RZ, RZ, R133 ;  /* 0x000000ffff427224 */ /* 0x000fe200078e0085 */
[----:B------:R-:W-:Y:S01]  /*4640*/  MOV R91, R90 ;  /* 0x0000005a005b7202 */ /* 0x000fe20000000f00 */
[----:B------:R-:W-:Y:S02]  /*4650*/  IMAD.MOV.U32 R134, RZ, RZ, R135 ;  /* 0x000000ffff867224 */ /* 0x000fe400078e0087 */
[----:B------:R-:W-:-:S07]  /*4660*/  IMAD.MOV.U32 R27, RZ, RZ, R26 ;  /* 0x000000ffff1b7224 */ /* 0x000fce00078e001a */
.L_x_23784:
[----:B------:R-:W-:Y:S05]  /*4670*/  BSYNC.RECONVERGENT B1 ;  /* 0x0000000000017941 */ /* 0x000fea0003800200 */
.L_x_23782:
        /* <DEDUP_REMOVED lines=11> */
.L_x_23786:
[----:B------:R-:W-:Y:S01]  /*4730*/  IMAD.MOV.U32 R133, RZ, RZ, R66 ;  /* 0x000000ffff857224 */ /* 0x000fe200078e0042 */
[----:B------:R-:W-:Y:S01]  /*4740*/  MOV R90, R93 ;  /* 0x0000005d005a7202 */ /* 0x000fe20000000f00 */
[----:B------:R-:W-:Y:S02]  /*4750*/  IMAD.MOV.U32 R135, RZ, RZ, R134 ;  /* 0x000000ffff877224 */ /* 0x000fe400078e0086 */
[----:B------:R-:W-:-:S07]  /*4760*/  IMAD.MOV.U32 R26, RZ, RZ, R29 ;  /* 0x000000ffff1a7224 */ /* 0x000fce00078e001d */
.L_x_23787:
[----:B------:R-:W-:Y:S05]  /*4770*/  BSYNC.RECONVERGENT B1 ;  /* 0x0000000000017941 */ /* 0x000fea0003800200 */
.L_x_23785:
        /* <DEDUP_REMOVED lines=11> */
.L_x_23789:
[----:B------:R-:W-:Y:S01]  /*4830*/  IMAD.MOV.U32 R66, RZ, RZ, R133 ;  /* 0x000000ffff427224 */ /* 0x000fe200078e0085 */
[----:B------:R-:W-:Y:S01]  /*4840*/  MOV R93, R92 ;  /* 0x0000005c005d7202 */ /* 0x000fe20000000f00 */
[----:B------:R-:W-:Y:S02]  /*4850*/  IMAD.MOV.U32 R134, RZ, RZ, R135 ;  /* 0x000000ffff867224 */ /* 0x000fe400078e0087 */
[----:B------:R-:W-:-:S07]  /*4860*/  IMAD.MOV.U32 R29, RZ, RZ, R28 ;  /* 0x000000ffff1d7224 */ /* 0x000fce00078e001c */
.L_x_23790:
[----:B------:R-:W-:Y:S05]  /*4870*/  BSYNC.RECONVERGENT B1 ;  /* 0x0000000000017941 */ /* 0x000fea0003800200 */
.L_x_23788:
        /* <DEDUP_REMOVED lines=11> */
.L_x_23792:
[----:B------:R-:W-:Y:S01]  /*4930*/  IMAD.MOV.U32 R133, RZ, RZ, R66 ;  /* 0x000000ffff857224 */ /* 0x000fe200078e0042 */
[----:B------:R-:W-:Y:S01]  /*4940*/  MOV R92, R95 ;  /* 0x0000005f005c7202 */ /* 0x000fe20000000f00 */
[----:B------:R-:W-:Y:S02]  /*4950*/  IMAD.MOV.U32 R135, RZ, RZ, R134 ;  /* 0x000000ffff877224 */ /* 0x000fe400078e0086 */
[----:B------:R-:W-:-:S07]  /*4960*/  IMAD.MOV.U32 R28, RZ, RZ, R31 ;  /* 0x000000ffff1c7224 */ /* 0x000fce00078e001f */
.L_x_23793:
[----:B------:R-:W-:Y:S05]  /*4970*/  BSYNC.RECONVERGENT B1 ;  /* 0x0000000000017941 */ /* 0x000fea0003800200 */
.L_x_23791:
        /* <DEDUP_REMOVED lines=11> */
.L_x_23795:
[----:B------:R-:W-:Y:S01]  /*4a30*/  IMAD.MOV.U32 R66, RZ, RZ, R133 ;  /* 0x000000ffff427224 */ /* 0x000fe200078e0085 */
[----:B------:R-:W-:Y:S01]  /*4a40*/  MOV R95, R94 ;  /* 0x0000005e005f7202 */ /* 0x000fe20000000f00 */
[----:B------:R-:W-:Y:S02]  /*4a50*/  IMAD.MOV.U32 R134, RZ, RZ, R135 ;  /* 0x000000ffff867224 */ /* 0x000fe400078e0087 */
[----:B------:R-:W-:-:S07]  /*4a60*/  IMAD.MOV.U32 R31, RZ, RZ, R30 ;  /* 0x000000ffff1f7224 */ /* 0x000fce00078e001e */
.L_x_23796:
[----:B------:R-:W-:Y:S05]  /*4a70*/  BSYNC.RECONVERGENT B1 ;  /* 0x0000000000017941 */ /* 0x000fea0003800200 */
.L_x_23794:
        /* <DEDUP_REMOVED lines=11> */
.L_x_23798:
[----:B------:R-:W-:Y:S01]  /*4b30*/  IMAD.MOV.U32 R133, RZ, RZ, R66 ;  /* 0x000000ffff857224 */ /* 0x000fe200078e0042 */
[----:B------:R-:W-:Y:S01]  /*4b40*/  MOV R94, R97 ;  /* 0x00000061005e7202 */ /* 0x000fe20000000f00 */
[----:B------:R-:W-:Y:S02]  /*4b50*/  IMAD.MOV.U32 R135, RZ, RZ, R134 ;  /* 0x000000ffff877224 */ /* 0x000fe400078e0086 */
[----:B------:R-:W-:-:S07]  /*4b60*/  IMAD.MOV.U32 R30, RZ, RZ, R33 ;  /* 0x000000ffff1e7224 */ /* 0x000fce00078e0021 */
.L_x_23799:
[----:B------:R-:W-:Y:S05]  /*4b70*/  BSYNC.RECONVERGENT B1 ;  /* 0x0000000000017941 */ /* 0x000fea0003800200 */
.L_x_23797:
        /* <DEDUP_REMOVED lines=11> */
.L_x_23801:
[----:B------:R-:W-:Y:S01]  /*4c30*/  IMAD.MOV.U32 R66, RZ, RZ, R133 ;  /* 0x000000ffff427224 */ /* 0x000fe200078e0085 */
[----:B------:R-:W-:Y:S01]  /*4c40*/  MOV R97, R96 ;  /* 0x0000006000617202 */ /* 0x000fe20000000f00 */
[----:B------:R-:W-:Y:S02]  /*4c50*/  IMAD.MOV.U32 R134, RZ, RZ, R135 ;  /* 0x000000ffff867224 */ /* 0x000fe400078e0087 */
[----:B------:R-:W-:-:S07]  /*4c60*/  IMAD.MOV.U32 R33, RZ, RZ, R32 ;  /* 0x000000ffff217224 */ /* 0x000fce00078e0020 */
.L_x_23802:
[----:B------:R-:W-:Y:S05]  /*4c70*/  BSYNC.RECONVERGENT B1 ;  /* 0x0000000000017941 */ /* 0x000fea0003800200 */
.L_x_23800:
        /* <DEDUP_REMOVED lines=11> */
.L_x_23804:
[----:B------:R-:W-:Y:S01]  /*4d30*/  IMAD.MOV.U32 R133, RZ, RZ, R66 ;  /* 0x000000ffff857224 */ /* 0x000fe200078e0042 */
[----:B------:R-:W-:Y:S01]  /*4d40*/  MOV R96, R99 ;  /* 0x0000006300607202 */ /* 0x000fe20000000f00 */
[----:B------:R-:W-:Y:S02]  /*4d50*/  IMAD.MOV.U32 R135, RZ, RZ, R134 ;  /* 0x000000ffff877224 */ /* 0x000fe400078e0086 */
[----:B------:R-:W-:-:S07]  /*4d60*/  IMAD.MOV.U32 R32, RZ, RZ, R35 ;  /* 0x000000ffff207224 */ /* 0x000fce00078e0023 */
.L_x_23805:
[----:B------:R-:W-:Y:S05]  /*4d70*/  BSYNC.RECONVERGENT B1 ;  /* 0x0000000000017941 */ /* 0x000fea0003800200 */
.L_x_23803:
        /* <DEDUP_REMOVED lines=11> */
.L_x_23807:
[----:B------:R-:W-:Y:S01]  /*4e30*/  IMAD.MOV.U32 R66, RZ, RZ, R133 ;  /* 0x000000ffff427224 */ /* 0x000fe200078e0085 */
[----:B------:R-:W-:Y:S01]  /*4e40*/  MOV R99, R98 ;  /* 0x0000006200637202 */ /* 0x000fe20000000f00 */
[----:B------:R-:W-:Y:S02]  /*4e50*/  IMAD.MOV.U32 R134, RZ, RZ, R135 ;  /* 0x000000ffff867224 */ /* 0x000fe400078e0087 */
[----:B------:R-:W-:-:S07]  /*4e60*/  IMAD.MOV.U32 R35, RZ, RZ, R34 ;  /* 0x000000ffff237224 */ /* 0x000fce00078e0022 */
.L_x_23808:
[----:B------:R-:W-:Y:S05]  /*4e70*/  BSYNC.RECONVERGENT B1 ;  /* 0x0000000000017941 */ /* 0x000fea0003800200 */
.L_x_23806:
        /* <DEDUP_REMOVED lines=11> */
.L_x_23810:
[----:B------:R-:W-:Y:S01]  /*4f30*/  IMAD.MOV.U32 R133, RZ, RZ, R66 ;  /* 0x000000ffff857224 */ /* 0x000fe200078e0042 */
[----:B------:R-:W-:Y:S01]  /*4f40*/  MOV R98, R101 ;  /* 0x0000006500627202 */ /* 0x000fe20000000f00 */
[----:B------:R-:W-:Y:S02]  /*4f50*/  IMAD.MOV.U32 R135, RZ, RZ, R134 ;  /* 0x000000ffff877224 */ /* 0x000fe400078e0086 */
[----:B------:R-:W-:-:S07]  /*4f60*/  IMAD.MOV.U32 R34, RZ, RZ, R37 ;  /* 0x000000ffff227224 */ /* 0x000fce00078e0025 */
.L_x_23811:
[----:B------:R-:W-:Y:S05]  /*4f70*/  BSYNC.RECONVERGENT B1 ;  /* 0x0000000000017941 */ /* 0x000fea0003800200 */
.L_x_23809:
        /* <DEDUP_REMOVED lines=11> */
.L_x_23813:
[----:B------:R-:W-:Y:S01]  /*5030*/  IMAD.MOV.U32 R66, RZ, RZ, R133 ;  /* 0x000000ffff427224 */ /* 0x000fe200078e0085 */
[----:B------:R-:W-:Y:S01]  /*5040*/  MOV R101, R100 ;  /* 0x0000006400657202 */ /* 0x000fe20000000f00 */
[----:B------:R-:W-:Y:S02]  /*5050*/  IMAD.MOV.U32 R134, RZ, RZ, R135 ;  /* 0x000000ffff867224 */ /* 0x000fe400078e0087 */
[----:B------:R-:W-:-:S07]  /*5060*/  IMAD.MOV.U32 R37, RZ, RZ, R36 ;  /* 0x000000ffff257224 */ /* 0x000fce00078e0024 */
.L_x_23814:
[----:B------:R-:W-:Y:S05]  /*5070*/  BSYNC.RECONVERGENT B1 ;  /* 0x0000000000017941 */ /* 0x000fea0003800200 */
.L_x_23812:
        /* <DEDUP_REMOVED lines=11> */
.L_x_23816:
[----:B------:R-:W-:Y:S01]  /*5130*/  IMAD.MOV.U32 R133, RZ, RZ, R66 ;  /* 0x000000ffff857224 */ /* 0x000fe200078e0042 */
[----:B------:R-:W-:Y:S01]  /*5140*/  MOV R100, R103 ;  /* 0x0000006700647202 */ /* 0x000fe20000000f00 */
[----:B------:R-:W-:Y:S02]  /*5150*/  IMAD.MOV.U32 R135, RZ, RZ, R134 ;  /* 0x000000ffff877224 */ /* 0x000fe400078e0086 */
[----:B------:R-:W-:-:S07]  /*5160*/  IMAD.MOV.U32 R36, RZ, RZ, R39 ;  /* 0x000000ffff247224 */ /* 0x000fce00078e0027 */
.L_x_23817:
[----:B------:R-:W-:Y:S05]  /*5170*/  BSYNC.RECONVERGENT B1 ;  /* 0x0000000000017941 */ /* 0x000fea0003800200 */
.L_x_23815:
        /* <DEDUP_REMOVED lines=11> */
.L_x_23819:
[----:B------:R-:W-:Y:S01]  /*5230*/  IMAD.MOV.U32 R66, RZ, RZ, R133 ;  /* 0x000000ffff427224 */ /* 0x000fe200078e0085 */
[----:B------:R-:W-:Y:S01]  /*5240*/  MOV R103, R102 ;  /* 0x0000006600677202 */ /* 0x000fe20000000f00 */
[----:B------:R-:W-:Y:S02]  /*5250*/  IMAD.MOV.U32 R134, RZ, RZ, R135 ;  /* 0x000000ffff867224 */ /* 0x000fe400078e0087 */
[----:B------:R-:W-:-:S07]  /*5260*/  IMAD.MOV.U32 R39, RZ, RZ, R38 ;  /* 0x000000ffff277224 */ /* 0x000fce00078e0026 */
.L_x_23820:
[----:B------:R-:W-:Y:S05]  /*5270*/  BSYNC.RECONVERGENT B1 ;  /* 0x0000000000017941 */ /* 0x000fea0003800200 */
.L_x_23818:
        /* <DEDUP_REMOVED lines=11> */
.L_x_23822:
[----:B------:R-:W-:Y:S01]  /*5330*/  IMAD.MOV.U32 R133, RZ, RZ, R66 ;  /* 0x000000ffff857224 */ /* 0x000fe200078e0042 */
[----:B------:R-:W-:Y:S01]  /*5340*/  MOV R102, R105 ;  /* 0x0000006900667202 */ /* 0x000fe20000000f00 */
[----:B------:R-:W-:Y:S02]  /*5350*/  IMAD.MOV.U32 R135, RZ, RZ, R134 ;  /* 0x000000ffff877224 */ /* 0x000fe400078e0086 */
[----:B------:R-:W-:-:S07]  /*5360*/  IMAD.MOV.U32 R38, RZ, RZ, R41 ;  /* 0x000000ffff267224 */ /* 0x000fce00078e0029 */
.L_x_23823:
[----:B------:R-:W-:Y:S05]  /*5370*/  BSYNC.RECONVERGENT B1 ;  /* 0x0000000000017941 */ /* 0x000fea0003800200 */
.L_x_23821:
        /* <DEDUP_REMOVED lines=11> */
.L_x_23825:
[----:B------:R-:W-:Y:S01]  /*5430*/  IMAD.MOV.U32 R66, RZ, RZ, R133 ;  /* 0x000000ffff427224 */ /* 0x000fe200078e0085 */
[----:B------:R-:W-:Y:S01]  /*5440*/  MOV R105, R104 ;  /* 0x0000006800697202 */ /* 0x000fe20000000f00 */
[----:B------:R-:W-:Y:S02]  /*5450*/  IMAD.MOV.U32 R134, RZ, RZ, R135 ;  /* 0x000000ffff867224 */ /* 0x000fe400078e0087 */
[----:B------:R-:W-:-:S07]  /*5460*/  IMAD.MOV.U32 R41, RZ, RZ, R40 ;  /* 0x000000ffff297224 */ /* 0x000fce00078e0028 */
.L_x_23826:
[----:B------:R-:W-:Y:S05]  /*5470*/  BSYNC.RECONVERGENT B1 ;  /* 0x0000000000017941 */ /* 0x000fea0003800200 */
.L_x_23824:
        /* <DEDUP_REMOVED lines=11> */
.L_x_23828:
[----:B------:R-:W-:Y:S01]  /*5530*/  IMAD.MOV.U32 R133, RZ, RZ, R66 ;  /* 0x000000ffff857224 */ /* 0x000fe200078e0042 */
[----:B------:R-:W-:Y:S01]  /*5540*/  MOV R104, R107 ;  /* 0x0000006b00687202 */ /* 0x000fe20000000f00 */
[----:B------:R-:W-:Y:S02]  /*5550*/  IMAD.MOV.U32 R135, RZ, RZ, R134 ;  /* 0x000000ffff877224 */ /* 0x000fe400078e0086 */
[----:B------:R-:W-:-:S07]  /*5560*/  IMAD.MOV.U32 R40, RZ, RZ, R43 ;  /* 0x000000ffff287224 */ /* 0x000fce00078e002b */
.L_x_23829:
[----:B------:R-:W-:Y:S05]  /*5570*/  BSYNC.RECONVERGENT B1 ;  /* 0x0000000000017941 */ /* 0x000fea0003800200 */
.L_x_23827:
        /* <DEDUP_REMOVED lines=11> */
.L_x_23831:
[----:B------:R-:W-:Y:S01]  /*5630*/  IMAD.MOV.U32 R66, RZ, RZ, R133 ;  /* 0x000000ffff427224 */ /* 0x000fe200078e0085 */
[----:B------:R-:W-:Y:S01]  /*5640*/  MOV R107, R106 ;  /* 0x0000006a006b7202 */ /* 0x000fe20000000f00 */
[----:B------:R-:W-:Y:S02]  /*5650*/  IMAD.MOV.U32 R134, RZ, RZ, R135 ;  /* 0x000000ffff867224 */ /* 0x000fe400078e0087 */
[----:B------:R-:W-:-:S07]  /*5660*/  IMAD.MOV.U32 R43, RZ, RZ, R42 ;  /* 0x000000ffff2b7224 */ /* 0x000fce00078e002a */
.L_x_23832:
[----:B------:R-:W-:Y:S05]  /*5670*/  BSYNC.RECONVERGENT B1 ;  /* 0x0000000000017941 */ /* 0x000fea0003800200 */
.L_x_23830:
        /* <DEDUP_REMOVED lines=11> */
.L_x_23834:
[----:B------:R-:W-:Y:S01]  /*5730*/  IMAD.MOV.U32 R133, RZ, RZ, R66 ;  /* 0x000000ffff857224 */ /* 0x000fe200078e0042 */
[----:B------:R-:W-:Y:S01]  /*5740*/  MOV R106, R109 ;  /* 0x0000006d006a7202 */ /* 0x000fe20000000f00 */
[----:B------:R-:W-:Y:S02]  /*5750*/  IMAD.MOV.U32 R135, RZ, RZ, R134 ;  /* 0x000000ffff877224 */ /* 0x000fe400078e0086 */
[----:B------:R-:W-:-:S07]  /*5760*/  IMAD.MOV.U32 R42, RZ, RZ, R45 ;  /* 0x000000ffff2a7224 */ /* 0x000fce00078e002d */
.L_x_23835:
[----:B------:R-:W-:Y:S05]  /*5770*/  BSYNC.RECONVERGENT B1 ;  /* 0x0000000000017941 */ /* 0x000fea0003800200 */
.L_x_23833:
        /* <DEDUP_REMOVED lines=11> */
.L_x_23837:
[----:B------:R-:W-:Y:S01]  /*5830*/  IMAD.MOV.U32 R66, RZ, RZ, R133 ;  /* 0x000000ffff427224 */ /* 0x000fe200078e0085 */
[----:B------:R-:W-:Y:S01]  /*5840*/  MOV R109, R108 ;  /* 0x0000006c006d7202 */ /* 0x000fe20000000f00 */
[----:B------:R-:W-:Y:S02]  /*5850*/  IMAD.MOV.U32 R134, RZ, RZ, R135 ;  /* 0x000000ffff867224 */ /* 0x000fe400078e0087 */
[----:B------:R-:W-:-:S07]  /*5860*/  IMAD.MOV.U32 R45, RZ, RZ, R44 ;  /* 0x000000ffff2d7224 */ /* 0x000fce00078e002c */
.L_x_23838:
[----:B------:R-:W-:Y:S05]  /*5870*/  BSYNC.RECONVERGENT B1 ;  /* 0x0000000000017941 */ /* 0x000fea0003800200 */
.L_x_23836:
        /* <DEDUP_REMOVED lines=11> */
.L_x_23840:
[----:B------:R-:W-:Y:S01]  /*5930*/  IMAD.MOV.U32 R133, RZ, RZ, R66 ;  /* 0x000000ffff857224 */ /* 0x000fe200078e0042 */
[----:B------:R-:W-:Y:S01]  /*5940*/  MOV R108, R111 ;  /* 0x0000006f006c7202 */ /* 0x000fe20000000f00 */
[----:B------:R-:W-:Y:S02]  /*5950*/  IMAD.MOV.U32 R135, RZ, RZ, R134 ;  /* 0x000000ffff877224 */ /* 0x000fe400078e0086 */
[----:B------:R-:W-:-:S07]  /*5960*/  IMAD.MOV.U32 R44, RZ, RZ, R47 ;  /* 0x000000ffff2c7224 */ /* 0x000fce00078e002f */
.L_x_23841:
[----:B------:R-:W-:Y:S05]  /*5970*/  BSYNC.RECONVERGENT B1 ;  /* 0x0000000000017941 */ /* 0x000fea0003800200 */
.L_x_23839:
        /* <DEDUP_REMOVED lines=11> */
.L_x_23843:
[----:B------:R-:W-:Y:S01]  /*5a30*/  IMAD.MOV.U32 R66, RZ, RZ, R133 ;  /* 0x000000ffff427224 */ /* 0x000fe200078e0085 */
[----:B------:R-:W-:Y:S01]  /*5a40*/  MOV R111, R110 ;  /* 0x0000006e006f7202 */ /* 0x000fe20000000f00 */
[----:B------:R-:W-:Y:S02]  /*5a50*/  IMAD.MOV.U32 R134, RZ, RZ, R135 ;  /* 0x000000ffff867224 */ /* 0x000fe400078e0087 */
[----:B------:R-:W-:-:S07]  /*5a60*/  IMAD.MOV.U32 R47, RZ, RZ, R46 ;  /* 0x000000ffff2f7224 */ /* 0x000fce00078e002e */
.L_x_23844:
[----:B------:R-:W-:Y:S05]  /*5a70*/  BSYNC.RECONVERGENT B1 ;  /* 0x0000000000017941 */ /* 0x000fea0003800200 */
.L_x_23842:
        /* <DEDUP_REMOVED lines=11> */
.L_x_23846:
[----:B------:R-:W-:Y:S01]  /*5b30*/  IMAD.MOV.U32 R133, RZ, RZ, R66 ;  /* 0x000000ffff857224 */ /* 0x000fe200078e0042 */
[----:B------:R-:W-:Y:S01]  /*5b40*/  MOV R110, R113 ;  /* 0x00000071006e7202 */ /* 0x000fe20000000f00 */
[----:B------:R-:W-:Y:S02]  /*5b50*/  IMAD.MOV.U32 R135, RZ, RZ, R134 ;  /* 0x000000ffff877224 */ /* 0x000fe400078e0086 */
[----:B------:R-:W-:-:S07]  /*5b60*/  IMAD.MOV.U32 R46, RZ, RZ, R49 ;  /* 0x000000ffff2e7224 */ /* 0x000fce00078e0031 */
.L_x_23847:
[----:B------:R-:W-:Y:S05]  /*5b70*/  BSYNC.RECONVERGENT B1 ;  /* 0x0000000000017941 */ /* 0x000fea0003800200 */
.L_x_23845:
        /* <DEDUP_REMOVED lines=11> */
.L_x_23849:
[----:B------:R-:W-:Y:S01]  /*5c30*/  IMAD.MOV.U32 R66, RZ, RZ, R133 ;  /* 0x000000ffff427224 */ /* 0x000fe200078e0085 */
[----:B------:R-:W-:Y:S01]  /*5c40*/  MOV R113, R112 ;  /* 0x0000007000717202 */ /* 0x000fe20000000f00 */
[----:B------:R-:W-:Y:S02]  /*5c50*/  IMAD.MOV.U32 R134, RZ, RZ, R135 ;  /* 0x000000ffff867224 */ /* 0x000fe400078e0087 */
[----:B------:R-:W-:-:S07]  /*5c60*/  IMAD.MOV.U32 R49, RZ, RZ, R48 ;  /* 0x000000ffff317224 */ /* 0x000fce00078e0030 */
.L_x_23850:
[----:B------:R-:W-:Y:S05]  /*5c70*/  BSYNC.RECONVERGENT B1 ;  /* 0x0000000000017941 */ /* 0x000fea0003800200 */
.L_x_23848:
        /* <DEDUP_REMOVED lines=11> */
.L_x_23852:
[----:B------:R-:W-:Y:S01]  /*5d30*/  IMAD.MOV.U32 R133, RZ, RZ, R66 ;  /* 0x000000ffff857224 */ /* 0x000fe200078e0042 */
[----:B------:R-:W-:Y:S01]  /*5d40*/  MOV R112, R115 ;  /* 0x0000007300707202 */ /* 0x000fe20000000f00 */
[----:B------:R-:W-:Y:S02]  /*5d50*/  IMAD.MOV.U32 R135, RZ, RZ, R134 ;  /* 0x000000ffff877224 */ /* 0x000fe400078e0086 */
[----:B------:R-:W-:-:S07]  /*5d60*/  IMAD.MOV.U32 R48, RZ, RZ, R51 ;  /* 0x000000ffff307224 */ /* 0x000fce00078e0033 */
.L_x_23853:
[----:B------:R-:W-:Y:S05]  /*5d70*/  BSYNC.RECONVERGENT B1 ;  /* 0x0000000000017941 */ /* 0x000fea0003800200 */
.L_x_23851:
        /* <DEDUP_REMOVED lines=11> */
.L_x_23855:
[----:B------:R-:W-:Y:S01]  /*5e30*/  IMAD.MOV.U32 R66, RZ, RZ, R133 ;  /* 0x000000ffff427224 */ /* 0x000fe200078e0085 */
[----:B------:R-:W-:Y:S01]  /*5e40*/  MOV R115, R114 ;  /* 0x0000007200737202 */ /* 0x000fe20000000f00 */
[----:B------:R-:W-:Y:S02]  /*5e50*/  IMAD.MOV.U32 R134, RZ, RZ, R135 ;  /* 0x000000ffff867224 */ /* 0x000fe400078e0087 */
[----:B------:R-:W-:-:S07]  /*5e60*/  IMAD.MOV.U32 R51, RZ, RZ, R50 ;  /* 0x000000ffff337224 */ /* 0x000fce00078e0032 */
.L_x_23856:
[----:B------:R-:W-:Y:S05]  /*5e70*/  BSYNC.RECONVERGENT B1 ;  /* 0x0000000000017941 */ /* 0x000fea0003800200 */
.L_x_23854:
        /* <DEDUP_REMOVED lines=11> */
.L_x_23858:
[----:B------:R-:W-:Y:S01]  /*5f30*/  IMAD.MOV.U32 R133, RZ, RZ, R66 ;  /* 0x000000ffff857224 */ /* 0x000fe200078e0042 */
[----:B------:R-:W-:Y:S01]  /*5f40*/  MOV R114, R117 ;  /* 0x0000007500727202 */ /* 0x000fe20000000f00 */
[----:B------:R-:W-:Y:S02]  /*5f50*/  IMAD.MOV.U32 R135, RZ, RZ, R134 ;  /* 0x000000ffff877224 */ /* 0x000fe400078e0086 */
[----:B------:R-:W-:-:S07]  /*5f60*/  IMAD.MOV.U32 R50, RZ, RZ, R53 ;  /* 0x000000ffff327224 */ /* 0x000fce00078e0035 */
.L_x_23859:
[----:B------:R-:W-:Y:S05]  /*5f70*/  BSYNC.RECONVERGENT B1 ;  /* 0x0000000000017941 */ /* 0x000fea0003800200 */
.L_x_23857:
        /* <DEDUP_REMOVED lines=11> */
.L_x_23861:
[----:B------:R-:W-:Y:S01]  /*6030*/  IMAD.MOV.U32 R66, RZ, RZ, R133 ;  /* 0x000000ffff427224 */ /* 0x000fe200078e0085 */
[----:B------:R-:W-:Y:S01]  /*6040*/  MOV R117, R116 ;  /* 0x0000007400757202 */ /* 0x000fe20000000f00 */
[----:B------:R-:W-:Y:S02]  /*6050*/  IMAD.MOV.U32 R134, RZ, RZ, R135 ;  /* 0x000000ffff867224 */ /* 0x000fe400078e0087 */
[----:B------:R-:W-:-:S07]  /*6060*/  IMAD.MOV.U32 R53, RZ, RZ, R52 ;  /* 0x000000ffff357224 */ /* 0x000fce00078e0034 */
.L_x_23862:
[----:B------:R-:W-:Y:S05]  /*6070*/  BSYNC.RECONVERGENT B1 ;  /* 0x0000000000017941 */ /* 0x000fea0003800200 */
.L_x_23860:
        /* <DEDUP_REMOVED lines=11> */
.L_x_23864:
[----:B------:R-:W-:Y:S01]  /*6130*/  IMAD.MOV.U32 R133, RZ, RZ, R66 ;  /* 0x000000ffff857224 */ /* 0x000fe200078e0042 */
[----:B------:R-:W-:Y:S01]  /*6140*/  MOV R116, R119 ;  /* 0x0000007700747202 */ /* 0x000fe20000000f00 */
[----:B------:R-:W-:Y:S02]  /*6150*/  IMAD.MOV.U32 R135, RZ, RZ, R134 ;  /* 0x000000ffff877224 */ /* 0x000fe400078e0086 */
[----:B------:R-:W-:-:S07]  /*6160*/  IMAD.MOV.U32 R52, RZ, RZ, R55 ;  /* 0x000000ffff347224 */ /* 0x000fce00078e0037 */
.L_x_23865:
[----:B------:R-:W-:Y:S05]  /*6170*/  BSYNC.RECONVERGENT B1 ;  /* 0x0000000000017941 */ /* 0x000fea0003800200 */
.L_x_23863:
        /* <DEDUP_REMOVED lines=11> */
.L_x_23867:
[----:B------:R-:W-:Y:S01]  /*6230*/  IMAD.MOV.U32 R66, RZ, RZ, R133 ;  /* 0x000000ffff427224 */ /* 0x000fe200078e0085 */
[----:B------:R-:W-:Y:S01]  /*6240*/  MOV R119, R118 ;  /* 0x0000007600777202 */ /* 0x000fe20000000f00 */
[----:B------:R-:W-:Y:S02]  /*6250*/  IMAD.MOV.U32 R134, RZ, RZ, R135 ;  /* 0x000000ffff867224 */ /* 0x000fe400078e0087 */
[----:B------:R-:W-:-:S07]  /*6260*/  IMAD.MOV.U32 R55, RZ, RZ, R54 ;  /* 0x000000ffff377224 */ /* 0x000fce00078e0036 */
.L_x_23868:
[----:B------:R-:W-:Y:S05]  /*6270*/  BSYNC.RECONVERGENT B1 ;  /* 0x0000000000017941 */ /* 0x000fea0003800200 */
.L_x_23866:
        /* <DEDUP_REMOVED lines=11> */
.L_x_23870:
[----:B------:R-:W-:Y:S01]  /*6330*/  IMAD.MOV.U32 R133, RZ, RZ, R66 ;  /* 0x000000ffff857224 */ /* 0x000fe200078e0042 */
[----:B------:R-:W-:Y:S01]  /*6340*/  MOV R118, R121 ;  /* 0x0000007900767202 */ /* 0x000fe20000000f00 */
[----:B------:R-:W-:Y:S02]  /*6350*/  IMAD.MOV.U32 R135, RZ, RZ, R134 ;  /* 0x000000ffff877224 */ /* 0x000fe400078e0086 */
[----:B------:R-:W-:-:S07]  /*6360*/  IMAD.MOV.U32 R54, RZ, RZ, R57 ;  /* 0x000000ffff367224 */ /* 0x000fce00078e0039 */
.L_x_23871:
[----:B------:R-:W-:Y:S05]  /*6370*/  BSYNC.RECONVERGENT B1 ;  /* 0x0000000000017941 */ /* 0x000fea0003800200 */
.L_x_23869:
        /* <DEDUP_REMOVED lines=11> */
.L_x_23873:
[----:B------:R-:W-:Y:S01]  /*6430*/  IMAD.MOV.U32 R66, RZ, RZ, R133 ;  /* 0x000000ffff427224 */ /* 0x000fe200078e0085 */
[----:B------:R-:W-:Y:S01]  /*6440*/  MOV R121, R120 ;  /* 0x0000007800797202 */ /* 0x000fe20000000f00 */
[----:B------:R-:W-:Y:S02]  /*6450*/  IMAD.MOV.U32 R134, RZ, RZ, R135 ;  /* 0x000000ffff867224 */ /* 0x000fe400078e0087 */
[----:B------:R-:W-:-:S07]  /*6460*/  IMAD.MOV.U32 R57, RZ, RZ, R56 ;  /* 0x000000ffff397224 */ /* 0x000fce00078e0038 */
.L_x_23874:
[----:B------:R-:W-:Y:S05]  /*6470*/  BSYNC.RECONVERGENT B1 ;  /* 0x0000000000017941 */ /* 0x000fea0003800200 */
.L_x_23872:
        /* <DEDUP_REMOVED lines=11> */
.L_x_23876:
[----:B------:R-:W-:Y:S01]  /*6530*/  IMAD.MOV.U32 R133, RZ, RZ, R66 ;  /* 0x000000ffff857224 */ /* 0x000fe200078e0042 */
[----:B------:R-:W-:Y:S01]  /*6540*/  MOV R120, R123 ;  /* 0x0000007b00787202 */ /* 0x000fe20000000f00 */
[----:B------:R-:W-:Y:S02]  /*6550*/  IMAD.MOV.U32 R135, RZ, RZ, R134 ;  /* 0x000000ffff877224 */ /* 0x000fe400078e0086 */
[----:B------:R-:W-:-:S07]  /*6560*/  IMAD.MOV.U32 R56, RZ, RZ, R59 ;  /* 0x000000ffff387224 */ /* 0x000fce00078e003b */
.L_x_23877:
[----:B------:R-:W-:Y:S05]  /*6570*/  BSYNC.RECONVERGENT B1 ;  /* 0x0000000000017941 */ /* 0x000fea0003800200 */
.L_x_23875:
        /* <DEDUP_REMOVED lines=11> */
.L_x_23879:
[----:B------:R-:W-:Y:S01]  /*6630*/  IMAD.MOV.U32 R66, RZ, RZ, R133 ;  /* 0x000000ffff427224 */ /* 0x000fe200078e0085 */
[----:B------:R-:W-:Y:S01]  /*6640*/  MOV R123, R122 ;  /* 0x0000007a007b7202 */ /* 0x000fe20000000f00 */
[----:B------:R-:W-:Y:S02]  /*6650*/  IMAD.MOV.U32 R134, RZ, RZ, R135 ;  /* 0x000000ffff867224 */ /* 0x000fe400078e0087 */
[----:B------:R-:W-:-:S07]  /*6660*/  IMAD.MOV.U32 R59, RZ, RZ, R58 ;  /* 0x000000ffff3b7224 */ /* 0x000fce00078e003a */
.L_x_23880:
[----:B------:R-:W-:Y:S05]  /*6670*/  BSYNC.RECONVERGENT B1 ;  /* 0x0000000000017941 */ /* 0x000fea0003800200 */
.L_x_23878:
        /* <DEDUP_REMOVED lines=11> */
.L_x_23882:
[----:B------:R-:W-:Y:S01]  /*6730*/  IMAD.MOV.U32 R133, RZ, RZ, R66 ;  /* 0x000000ffff857224 */ /* 0x000fe200078e0042 */
[----:B------:R-:W-:Y:S01]  /*6740*/  MOV R122, R125 ;  /* 0x0000007d007a7202 */ /* 0x000fe20000000f00 */
[----:B------:R-:W-:Y:S02]  /*6750*/  IMAD.MOV.U32 R135, RZ, RZ, R134 ;  /* 0x000000ffff877224 */ /* 0x000fe400078e0086 */
[----:B------:R-:W-:-:S07]  /*6760*/  IMAD.MOV.U32 R58, RZ, RZ, R61 ;  /* 0x000000ffff3a7224 */ /* 0x000fce00078e003d */
.L_x_23883:
[----:B------:R-:W-:Y:S05]  /*6770*/  BSYNC.RECONVERGENT B1 ;  /* 0x0000000000017941 */ /* 0x000fea0003800200 */
.L_x_23881:
        /* <DEDUP_REMOVED lines=11> */
.L_x_23885:
[----:B------:R-:W-:Y:S01]  /*6830*/  IMAD.MOV.U32 R66, RZ, RZ, R133 ;  /* 0x000000ffff427224 */ /* 0x000fe200078e0085 */
[----:B------:R-:W-:Y:S01]  /*6840*/  MOV R125, R124 ;  /* 0x0000007c007d7202 */ /* 0x000fe20000000f00 */
[----:B------:R-:W-:Y:S02]  /*6850*/  IMAD.MOV.U32 R134, RZ, RZ, R135 ;  /* 0x000000ffff867224 */ /* 0x000fe400078e0087 */
[----:B------:R-:W-:-:S07]  /*6860*/  IMAD.MOV.U32 R61, RZ, RZ, R60 ;  /* 0x000000ffff3d7224 */ /* 0x000fce00078e003c */
.L_x_23886:
[----:B------:R-:W-:Y:S05]  /*6870*/  BSYNC.RECONVERGENT B1 ;  /* 0x0000000000017941 */ /* 0x000fea0003800200 */
.L_x_23884:
        /* <DEDUP_REMOVED lines=11> */
.L_x_23888:
[----:B------:R-:W-:Y:S01]  /*6930*/  IMAD.MOV.U32 R133, RZ, RZ, R66 ;  /* 0x000000ffff857224 */ /* 0x000fe200078e0042 */
[----:B------:R-:W-:Y:S01]  /*6940*/  MOV R124, R127 ;  /* 0x0000007f007c7202 */ /* 0x000fe20000000f00 */
[----:B------:R-:W-:Y:S02]  /*6950*/  IMAD.MOV.U32 R135, RZ, RZ, R134 ;  /* 0x000000ffff877224 */ /* 0x000fe400078e0086 */
[----:B------:R-:W-:-:S07]  /*6960*/  IMAD.MOV.U32 R60, RZ, RZ, R63 ;  /* 0x000000ffff3c7224 */ /* 0x000fce00078e003f */
.L_x_23889:
[----:B------:R-:W-:Y:S05]  /*6970*/  BSYNC.RECONVERGENT B1 ;  /* 0x0000000000017941 */ /* 0x000fea0003800200 */
.L_x_23887:
        /* <DEDUP_REMOVED lines=11> */
.L_x_23891:
[----:B------:R-:W-:Y:S01]  /*6a30*/  IMAD.MOV.U32 R66, RZ, RZ, R133 ;  /* 0x000000ffff427224 */ /* 0x000fe200078e0085 */
[----:B------:R-:W-:Y:S01]  /*6a40*/  MOV R127, R126 ;  /* 0x0000007e007f7202 */ /* 0x000fe20000000f00 */
[----:B------:R-:W-:Y:S02]  /*6a50*/  IMAD.MOV.U32 R134, RZ, RZ, R135 ;  /* 0x000000ffff867224 */ /* 0x000fe400078e0087 */
[----:B------:R-:W-:-:S07]  /*6a60*/  IMAD.MOV.U32 R63, RZ, RZ, R62 ;  /* 0x000000ffff3f7224 */ /* 0x000fce00078e003e */
.L_x_23892:
[----:B------:R-:W-:Y:S05]  /*6a70*/  BSYNC.RECONVERGENT B1 ;  /* 0x0000000000017941 */ /* 0x000fea0003800200 */
.L_x_23890:
        /* <DEDUP_REMOVED lines=11> */
.L_x_23894:
[----:B------:R-:W-:Y:S01]  /*6b30*/  IMAD.MOV.U32 R133, RZ, RZ, R66 ;  /* 0x000000ffff857224 */ /* 0x000fe200078e0042 */
[----:B------:R-:W-:Y:S01]  /*6b40*/  MOV R126, R129 ;  /* 0x00000081007e7202 */ /* 0x000fe20000000f00 */
[----:B------:R-:W-:Y:S02]  /*6b50*/  IMAD.MOV.U32 R135, RZ, RZ, R134 ;  /* 0x000000ffff877224 */ /* 0x000fe400078e0086 */
[----:B------:R-:W-:-:S07]  /*6b60*/  IMAD.MOV.U32 R62, RZ, RZ, R65 ;  /* 0x000000ffff3e7224 */ /* 0x000fce00078e0041 */
.L_x_23895:
[----:B------:R-:W-:Y:S05]  /*6b70*/  BSYNC.RECONVERGENT B1 ;  /* 0x0000000000017941 */ /* 0x000fea0003800200 */
.L_x_23893:
        /* <DEDUP_REMOVED lines=11> */
.L_x_23897:
[----:B------:R-:W-:Y:S01]  /*6c30*/  IMAD.MOV.U32 R66, RZ, RZ, R133 ;  /* 0x000000ffff427224 */ /* 0x000fe200078e0085 */
[----:B------:R-:W-:Y:S01]  /*6c40*/  MOV R129, R128 ;  /* 0x0000008000817202 */ /* 0x000fe20000000f00 */
[----:B------:R-:W-:Y:S02]  /*6c50*/  IMAD.MOV.U32 R134, RZ, RZ, R135 ;  /* 0x000000ffff867224 */ /* 0x000fe400078e0087 */
[----:B------:R-:W-:-:S07]  /*6c60*/  IMAD.MOV.U32 R65, RZ, RZ, R64 ;  /* 0x000000ffff417224 */ /* 0x000fce00078e0040 */
.L_x_23898:
[----:B------:R-:W-:Y:S05]  /*6c70*/  BSYNC.RECONVERGENT B1 ;  /* 0x0000000000017941 */ /* 0x000fea0003800200 */
.L_x_23896:
        /* <DEDUP_REMOVED lines=11> */
.L_x_23900:
[----:B------:R-:W-:Y:S01]  /*6d30*/  IMAD.MOV.U32 R136, RZ, RZ, R66 ;  /* 0x000000ffff887224 */ /* 0x000fe200078e0042 */
[----:B------:R-:W-:Y:S01]  /*6d40*/  MOV R133, R134 ;  /* 0x0000008600857202 */ /* 0x000fe20000000f00 */
[----:B------:R-:W-:Y:S02]  /*6d50*/  IMAD.MOV.U32 R128, RZ, RZ, R139 ;  /* 0x000000ffff807224 */ /* 0x000fe400078e008b */
[----:B------:R-:W-:-:S07]  /*6d60*/  IMAD.MOV.U32 R64, RZ, RZ, R67 ;  /* 0x000000ffff407224 */ /* 0x000fce00078e0043 */
.L_x_23901:
[----:B------:R-:W-:Y:S05]  /*6d70*/  BSYNC.RECONVERGENT B1 ;  /* 0x0000000000017941 */ /* 0x000fea0003800200 */
.L_x_23899:
        /* <DEDUP_REMOVED lines=11> */
.L_x_23903:
[----:B------:R-:W-:Y:S01]  /*6e30*/  IMAD.MOV.U32 R139, RZ, RZ, R3 ;  /* 0x000000ffff8b7224 */ /* 0x000fe200078e0003 */
[----:B------:R-:W-:Y:S01]  /*6e40*/  MOV R138, R136 ;  /* 0x00000088008a7202 */ /* 0x000fe20000000f00 */
[----:B------:R-:W-:Y:S02]  /*6e50*/  IMAD.MOV.U32 R67, RZ, RZ, R0 ;  /* 0x000000ffff437224 */ /* 0x000fe400078e0000 */
[--C-:B------:R-:W-:Y:S02]  /*6e60*/  IMAD.MOV.U32 R66, RZ, RZ, R133.reuse ;  /* 0x000000ffff427224 */ /* 0x100fe400078e0085 */
[----:B------:R-:W-:Y:S02]  /*6e70*/  IMAD.MOV.U32 R3, RZ, RZ, R136 ;  /* 0x000000ffff037224 */ /* 0x000fe400078e0088 */
[----:B------:R-:W-:-:S07]  /*6e80*/  IMAD.MOV.U32 R0, RZ, RZ, R133 ;  /* 0x000000ffff007224 */ /* 0x000fce00078e0085 */
.L_x_23904:
[----:B------:R-:W-:Y:S05]  /*6e90*/  BSYNC.RECONVERGENT B1 ;  /* 0x0000000000017941 */ /* 0x000fea0003800200 */
.L_x_23902:
[----:B------:R-:W-:Y:S01]  /*6ea0*/  IADD3 R132, PT, PT, R132, 0x4, RZ ;  /* 0x0000000484847810 */ /* 0x000fe20007ffe0ff */
[----:B------:R-:W-:Y:S06]  /*6eb0*/  @P1 BRA `(.L_x_23905) ;  /* 0xffffffc0000c1947 */ /* 0x000fec000383ffff */
.L_x_23715:
[----:B------:R-:W-:Y:S05]  /*6ec0*/  BSYNC.RECONVERGENT B0 ;  /* 0x0000000000007941 */ /* 0x000fea0003800200 */
.L_x_23714:
        /* <DEDUP_REMOVED lines=200> */
[CC--:B------:R-:W-:Y:S01]  /*7b50*/  FSETP.GT.FTZ.AND P0, PT, R131.reuse, R132.reuse, PT ;  /* 0x000000848300720b */ /* 0x0c0fe20003f14000 */
[----:B------:R-:W-:Y:S02]  /*7b60*/  IMAD.MOV.U32 R130, RZ, RZ, R138 ;  /* 0x000000ffff827224 */ /* 0x000fe400078e008a */
[----:B------:R-:W-:Y:S01]  /*7b70*/  IMAD.MOV.U32 R0, RZ, RZ, R66 ;  /* 0x000000ffff007224 */ /* 0x000fe200078e0042 */
[----:B------:R-:W-:Y:S02]  /*7b80*/  FSEL R3, R131, R132, P0 ;  /* 0x0000008483037208 */ /* 0x000fe40000000000 */
[----:B0-----:R-:W-:Y:S02]  /*7b90*/  FSEL R132, R132, R131, P0 ;  /* 0x0000008384847208 */ /* 0x001fe40000000000 */
[----:B------:R-:W-:Y:S02]  /*7ba0*/  FSEL R131, R2, R133, P0 ;  /* 0x0000008502837208 */ /* 0x000fe40000000000 */
[----:B------:R-:W-:Y:S01]  /*7bb0*/  FSEL R2, R133, R2, P0 ;  /* 0x0000000285027208 */ /* 0x000fe20000000000 */
[----:B------:R-:W-:-:S04]  /*7bc0*/  FADD.FTZ R132, -R3, R132 ;  /* 0x0000008403847221 */ /* 0x000fc80000010100 */
[----:B------:R-:W-:Y:S01]  /*7bd0*/  FMUL.FTZ R134, R132, 1.4426950216293334961 ;  /* 0x3fb8aa3b84867820 */ /* 0x000fe20000410000 */
[----:B------:R-:W-:-:S05]  /*7be0*/  IADD3 R132, PT, PT, R1, 0x108, RZ ;  /* 0x0000010801847810 */ /* 0x000fca0007ffe0ff */
[----:B------:R-:W0:Y:S02]  /*7bf0*/  MUFU.EX2 R134, R134 ;  /* 0x0000008600867308 */ /* 0x000e240000000800 */
[----:B0-----:R-:W-:Y:S01]  /*7c00*/  FFMA.FTZ R2, R2, R134, R131 ;  /* 0x0000008602027223 */ /* 0x001fe20000010083 */
[----:B------:R-:W-:-:S07]  /*7c10*/  IMAD.MOV.U32 R131, RZ, RZ, RZ ;  /* 0x000000ffff837224 */ /* 0x000fce00078e00ff */
.L_x_24097:
        /* <DEDUP_REMOVED lines=20> */
.L_x_23909:
[----:B------:R-:W-:Y:S01]  /*7d60*/  IMAD.MOV.U32 R66, RZ, RZ, R69 ;  /* 0x000000ffff427224 */ /* 0x000fe200078e0045 */
[----:B------:R-:W-:Y:S01]  /*7d70*/  MOV R134, R5 ;  /* 0x0000000500867202 */ /* 0x000fe20000000f00 */
[----:B------:R-:W-:Y:S02]  /*7d80*/  IMAD.MOV.U32 R69, RZ, RZ, R68 ;  /* 0x000000ffff457224 */ /* 0x000fe400078e0044 */
[----:B------:R-:W-:-:S07]  /*7d90*/  IMAD.MOV.U32 R5, RZ, RZ, R4 ;  /* 0x000000ffff057224 */ /* 0x000fce00078e0004 */
.L_x_23910:
[----:B------:R-:W-:Y:S05]  /*7da0*/  BSYNC.RECONVERGENT B1 ;  /* 0x0000000000017941 */ /* 0x000fea0003800200 */
.L_x_23908:
        /* <DEDUP_REMOVED lines=11> */
.L_x_23912:
[----:B------:R-:W-:Y:S01]  /*7e60*/  IMAD.MOV.U32 R133, RZ, RZ, R66 ;  /* 0x000000ffff857224 */ /* 0x000fe200078e0042 */
[----:B------:R-:W-:Y:S01]  /*7e70*/  MOV R135, R134 ;  /* 0x0000008600877202 */ /* 0x000fe20000000f00 */
[----:B------:R-:W-:Y:S02]  /*7e80*/  IMAD.MOV.U32 R68, RZ, RZ, R71 ;  /* 0x000000ffff447224 */ /* 0x000fe400078e0047 */
[----:B------:R-:W-:-:S07]  /*7e90*/  IMAD.MOV.U32 R4, RZ, RZ, R7 ;  /* 0x000000ffff047224 */ /* 0x000fce00078e0007 */
.L_x_23913:
[----:B------:R-:W-:Y:S05]  /*7ea0*/  BSYNC.RECONVERGENT B1 ;  /* 0x0000000000017941 */ /* 0x000fea0003800200 */
.L_x_23911:
        /* <DEDUP_REMOVED lines=11> */
.L_x_23915:
[----:B------:R-:W-:Y:S01]  /*7f60*/  IMAD.MOV.U32 R66, RZ, RZ, R133 ;  /* 0x000000ffff427224 */ /* 0x000fe200078e0085 */
[----:B------:R-:W-:Y:S01]  /*7f70*/  MOV R134, R135 ;  /* 0x0000008700867202 */ /* 0x000fe20000000f00 */
[----:B------:R-:W-:Y:S02]  /*7f80*/  IMAD.MOV.U32 R71, RZ, RZ, R70 ;  /* 0x000000ffff477224 */ /* 0x000fe400078e0046 */
[----:B------:R-:W-:-:S07]  /*7f90*/  IMAD.MOV.U32 R7, RZ, RZ, R6 ;  /* 0x000000ffff077224 */ /* 0x000fce00078e0006 */
.L_x_23916:
[----:B------:R-:W-:Y:S05]  /*7fa0*/  BSYNC.RECONVERGENT B1 ;  /* 0x0000000000017941 */ /* 0x000fea0003800200 */
.L_x_23914:
        /* <DEDUP_REMOVED lines=11> */
.L_x_23918:
[----:B------:R-:W-:Y:S01]  /*8060*/  IMAD.MOV.U32 R133, RZ, RZ, R66 ;  /* 0x000000ffff857224 */ /* 0x000fe200078e0042 */
[----:B------:R-:W-:Y:S01]  /*8070*/  MOV R135, R134 ;  /* 0x0000008600877202 */ /* 0x000fe20000000f00 */
[----:B------:R-:W-:Y:S02]  /*8080*/  IMAD.MOV.U32 R70, RZ, RZ, R73 ;  /* 0x000000ffff467224 */ /* 0x000fe400078e0049 */
[----:B------:R-:W-:-:S07]  /*8090*/  IMAD.MOV.U32 R6, RZ, RZ, R9 ;  /* 0x000000ffff067224 */ /* 0x000fce00078e0009 */
.L_x_23919:
[----:B------:R-:W-:Y:S05]  /*80a0*/  BSYNC.RECONVERGENT B1 ;  /* 0x0000000000017941 */ /* 0x000fea0003800200 */
.L_x_23917:
        /* <DEDUP_REMOVED lines=11> */
.L_x_23921:
[----:B------:R-:W-:Y:S01]  /*8160*/  IMAD.MOV.U32 R66, RZ, RZ, R133 ;  /* 0x000000ffff427224 */ /* 0x000fe200078e0085 */
[----:B------:R-:W-:Y:S01]  /*8170*/  MOV R134, R135 ;  /* 0x0000008700867202 */ /* 0x000fe20000000f00 */
[----:B------:R-:W-:Y:S02]  /*8180*/  IMAD.MOV.U32 R73, RZ, RZ, R72 ;  /* 0x000000ffff497224 */ /* 0x000fe400078e0048 */
[----:B------:R-:W-:-:S07]  /*8190*/  IMAD.MOV.U32 R9, RZ, RZ, R8 ;  /* 0x000000ffff097224 */ /* 0x000fce00078e0008 */
.L_x_23922:
[----:B------:R-:W-:Y:S05]  /*81a0*/  BSYNC.RECONVERGENT B1 ;  /* 0x0000000000017941 */ /* 0x000fea0003800200 */
.L_x_23920:
        /* <DEDUP_REMOVED lines=11> */
.L_x_23924:
[----:B------:R-:W-:Y:S01]  /*8260*/  IMAD.MOV.U32 R133, RZ, RZ, R66 ;  /* 0x000000ffff857224 */ /* 0x000fe200078e0042 */
[----:B------:R-:W-:Y:S01]  /*8270*/  MOV R135, R134 ;  /* 0x0000008600877202 */ /* 0x000fe20000000f00 */
[----:B------:R-:W-:Y:S02]  /*8280*/  IMAD.MOV.U32 R72, RZ, RZ, R75 ;  /* 0x000000ffff487224 */ /* 0x000fe400078e004b */
[----:B------:R-:W-:-:S07]  /*8290*/  IMAD.MOV.U32 R8, RZ, RZ, R11 ;  /* 0x000000ffff087224 */ /* 0x000fce00078e000b */
.L_x_23925:
[----:B------:R-:W-:Y:S05]  /*82a0*/  BSYNC.RECONVERGENT B1 ;  /* 0x0000000000017941 */ /* 0x000fea0003800200 */
.L_x_23923:
        /* <DEDUP_REMOVED lines=11> */
.L_x_23927:
[----:B------:R-:W-:Y:S01]  /*8360*/  IMAD.MOV.U32 R66, RZ, RZ, R133 ;  /* 0x000000ffff427224 */ /* 0x000fe200078e0085 */
[----:B------:R-:W-:Y:S01]  /*8370*/  MOV R134, R135 ;  /* 0x0000008700867202 */ /* 0x000fe20000000f00 */
[----:B------:R-:W-:Y:S02]  /*8380*/  IMAD.MOV.U32 R75, RZ, RZ, R74 ;  /* 0x000000ffff4b7224 */ /* 0x000fe400078e004a */
[----:B------:R-:W-:-:S07]  /*8390*/  IMAD.MOV.U32 R11, RZ, RZ, R10 ;  /* 0x000000ffff0b7224 */ /* 0x000fce00078e000a */
.L_x_23928:
[----:B------:R-:W-:Y:S05]  /*83a0*/  BSYNC.RECONVERGENT B1 ;  /* 0x0000000000017941 */ /* 0x000fea0003800200 */
.L_x_23926:
        /* <DEDUP_REMOVED lines=11> */
.L_x_23930:
[----:B------:R-:W-:Y:S01]  /*8460*/  IMAD.MOV.U32 R133, RZ, RZ, R66 ;  /* 0x000000ffff857224 */ /* 0x000fe200078e0042 */
[----:B------:R-:W-:Y:S01]  /*8470*/  MOV R135, R134 ;  /* 0x0000008600877202 */ /* 0x000fe20000000f00 */
[----:B------:R-:W-:Y:S02]  /*8480*/  IMAD.MOV.U32 R74, RZ, RZ, R77 ;  /* 0x000000ffff4a7224 */ /* 0x000fe400078e004d */
[----:B------:R-:W-:-:S07]  /*8490*/  IMAD.MOV.U32 R10, RZ, RZ, R13 ;  /* 0x000000ffff0a7224 */ /* 0x000fce00078e000d */
.L_x_23931:
[----:B------:R-:W-:Y:S05]  /*84a0*/  BSYNC.RECONVERGENT B1 ;  /* 0x0000000000017941 */ /* 0x000fea0003800200 */
.L_x_23929:
        /* <DEDUP_REMOVED lines=11> */
.L_x_23933:
[----:B------:R-:W-:Y:S01]  /*8560*/  IMAD.MOV.U32 R66, RZ, RZ, R133 ;  /* 0x000000ffff427224 */ /* 0x000fe200078e0085 */
[----:B------:R-:W-:Y:S01]  /*8570*/  MOV R134, R135 ;  /* 0x0000008700867202 */ /* 0x000fe20000000f00 */
[----:B------:R-:W-:Y:S02]  /*8580*/  IMAD.MOV.U32 R77, RZ, RZ, R76 ;  /* 0x000000ffff4d7224 */ /* 0x000fe400078e004c */
[----:B------:R-:W-:-:S07]  /*8590*/  IMAD.MOV.U32 R13, RZ, RZ, R12 ;  /* 0x000000ffff0d7224 */ /* 0x000fce00078e000c */
.L_x_23934:
[----:B------:R-:W-:Y:S05]  /*85a0*/  BSYNC.RECONVERGENT B1 ;  /* 0x0000000000017941 */ /* 0x000fea0003800200 */
.L_x_23932:
        /* <DEDUP_REMOVED lines=11> */
.L_x_23936:
[----:B------:R-:W-:Y:S01]  /*8660*/  IMAD.MOV.U32 R133, RZ, RZ, R66 ;  /* 0x000000ffff857224 */ /* 0x000fe200078e0042 */
[----:B------:R-:W-:Y:S01]  /*8670*/  MOV R135, R134 ;  /* 0x0000008600877202 */ /* 0x000fe20000000f00 */
[----:B------:R-:W-:Y:S02]  /*8680*/  IMAD.MOV.U32 R76, RZ, RZ, R79 ;  /* 0x000000ffff4c7224 */ /* 0x000fe400078e004f */
[----:B------:R-:W-:-:S07]  /*8690*/  IMAD.MOV.U32 R12, RZ, RZ, R15 ;  /* 0x000000ffff0c7224 */ /* 0x000fce00078e000f */
.L_x_23937:
[----:B------:R-:W-:Y:S05]  /*86a0*/  BSYNC.RECONVERGENT B1 ;  /* 0x0000000000017941 */ /* 0x000fea0003800200 */
.L_x_23935:
        /* <DEDUP_REMOVED lines=11> */
.L_x_23939:
[----:B------:R-:W-:Y:S01]  /*8760*/  IMAD.MOV.U32 R66, RZ, RZ, R133 ;  /* 0x000000ffff427224 */ /* 0x000fe200078e0085 */
[----:B------:R-:W-:Y:S01]  /*8770*/  MOV R134, R135 ;  /* 0x0000008700867202 */ /* 0x000fe20000000f00 */
[----:B------:R-:W-:Y:S02]  /*8780*/  IMAD.MOV.U32 R79, RZ, RZ, R78 ;  /* 0x000000ffff4f7224 */ /* 0x000fe400078e004e */
[----:B------:R-:W-:-:S07]  /*8790*/  IMAD.MOV.U32 R15, RZ, RZ, R14 ;  /* 0x000000ffff0f7224 */ /* 0x000fce00078e000e */
.L_x_23940:
[----:B------:R-:W-:Y:S05]  /*87a0*/  BSYNC.RECONVERGENT B1 ;  /* 0x0000000000017941 */ /* 0x000fea0003800200 */
.L_x_23938:
        /* <DEDUP_REMOVED lines=11> */
.L_x_23942:
[----:B------:R-:W-:Y:S01]  /*8860*/  IMAD.MOV.U32 R133, RZ, RZ, R66 ;  /* 0x000000ffff857224 */ /* 0x000fe200078e0042 */
[----:B------:R-:W-:Y:S01]  /*8870*/  MOV R135, R134 ;  /* 0x0000008600877202 */ /* 0x000fe20000000f00 */
[----:B------:R-:W-:Y:S02]  /*8880*/  IMAD.MOV.U32 R78, RZ, RZ, R81 ;  /* 0x000000ffff4e7224 */ /* 0x000fe400078e0051 */
[----:B------:R-:W-:-:S07]  /*8890*/  IMAD.MOV.U32 R14, RZ, RZ, R17 ;  /* 0x000000ffff0e7224 */ /* 0x000fce00078e0011 */
.L_x_23943:
[----:B------:R-:W-:Y:S05]  /*88a0*/  BSYNC.RECONVERGENT B1 ;  /* 0x0000000000017941 */ /* 0x000fea0003800200 */
.L_x_23941:
        /* <DEDUP_REMOVED lines=11> */
.L_x_23945:
[----:B------:R-:W-:Y:S01]  /*8960*/  IMAD.MOV.U32 R66, RZ, RZ, R133 ;  /* 0x000000ffff427224 */ /* 0x000fe200078e0085 */
[----:B------:R-:W-:Y:S01]  /*8970*/  MOV R134, R135 ;  /* 0x0000008700867202 */ /* 0x000fe20000000f00 */
[----:B------:R-:W-:Y:S02]  /*8980*/  IMAD.MOV.U32 R81, RZ, RZ, R80 ;  /* 0x000000ffff517224 */ /* 0x000fe400078e0050 */
[----:B------:R-:W-:-:S07]  /*8990*/  IMAD.MOV.U32 R17, RZ, RZ, R16 ;  /* 0x000000ffff117224 */ /* 0x000fce00078e0010 */
.L_x_23946:
[----:B------:R-:W-:Y:S05]  /*89a0*/  BSYNC.RECONVERGENT B1 ;  /* 0x0000000000017941 */ /* 0x000fea0003800200 */
.L_x_23944:
        /* <DEDUP_REMOVED lines=11> */
.L_x_23948:
[----:B------:R-:W-:Y:S01]  /*8a60*/  IMAD.MOV.U32 R133, RZ, RZ, R66 ;  /* 0x000000ffff857224 */ /* 0x000fe200078e0042 */
[----:B------:R-:W-:Y:S01]  /*8a70*/  MOV R135, R134 ;  /* 0x0000008600877202 */ /* 0x000fe20000000f00 */
[----:B------:R-:W-:Y:S02]  /*8a80*/  IMAD.MOV.U32 R80, RZ, RZ, R83 ;  /* 0x000000ffff507224 */ /* 0x000fe400078e0053 */
[----:B------:R-:W-:-:S07]  /*8a90*/  IMAD.MOV.U32 R16, RZ, RZ, R19 ;  /* 0x000000ffff107224 */ /* 0x000fce00078e0013 */
.L_x_23949:
[----:B------:R-:W-:Y:S05]  /*8aa0*/  BSYNC.RECONVERGENT B1 ;  /* 0x0000000000017941 */ /* 0x000fea0003800200 */
.L_x_23947:
        /* <DEDUP_REMOVED lines=11> */
.L_x_23951:
[----:B------:R-:W-:Y:S01]  /*8b60*/  IMAD.MOV.U32 R66, RZ, RZ, R133 ;  /* 0x000000ffff427224 */ /* 0x000fe200078e0085 */
[----:B------:R-:W-:Y:S01]  /*8b70*/  MOV R134, R135 ;  /* 0x0000008700867202 */ /* 0x000fe20000000f00 */
[----:B------:R-:W-:Y:S02]  /*8b80*/  IMAD.MOV.U32 R83, RZ, RZ, R82 ;  /* 0x000000ffff537224 */ /* 0x000fe400078e0052 */
[----:B------:R-:W-:-:S07]  /*8b90*/  IMAD.MOV.U32 R19, RZ, RZ, R18 ;  /* 0x000000ffff137224 */ /* 0x000fce00078e0012 */
.L_x_23952:
[----:B------:R-:W-:Y:S05]  /*8ba0*/  BSYNC.RECONVERGENT B1 ;  /* 0x0000000000017941 */ /* 0x000fea0003800200 */
.L_x_23950:
        /* <DEDUP_REMOVED lines=11> */
.L_x_23954:
[----:B------:R-:W-:Y:S01]  /*8c60*/  IMAD.MOV.U32 R133, RZ, RZ, R66 ;  /* 0x000000ffff857224 */ /* 0x000fe200078e0042 */
[----:B------:R-:W-:Y:S01]  /*8c70*/  MOV R135, R134 ;  /* 0x0000008600877202 */ /* 0x000fe20000000f00 */
[----:B------:R-:W-:Y:S02]  /*8c80*/  IMAD.MOV.U32 R82, RZ, RZ, R85 ;  /* 0x000000ffff527224 */ /* 0x000fe400078e0055 */
[----:B------:R-:W-:-:S07]  /*8c90*/  IMAD.MOV.U32 R18, RZ, RZ, R21 ;  /* 0x000000ffff127224 */ /* 0x000fce00078e0015 */
.L_x_23955:
[----:B------:R-:W-:Y:S05]  /*8ca0*/  BSYNC.RECONVERGENT B1 ;  /* 0x0000000000017941 */ /* 0x000fea0003800200 */
.L_x_23953:
        /* <DEDUP_REMOVED lines=11> */
.L_x_23957:
[----:B------:R-:W-:Y:S01]  /*8d60*/  IMAD.MOV.U32 R66, RZ, RZ, R133 ;  /* 0x000000ffff427224 */ /* 0x000fe200078e0085 */
[----:B------:R-:W-:Y:S01]  /*8d70*/  MOV R134, R135 ;  /* 0x0000008700867202 */ /* 0x000fe20000000f00 */
[----:B------:R-:W-:Y:S02]  /*8d80*/  IMAD.MOV.U32 R85, RZ, RZ, R84 ;  /* 0x000000ffff557224 */ /* 0x000fe400078e0054 */
[----:B------:R-:W-:-:S07]  /*8d90*/  IMAD.MOV.U32 R21, RZ, RZ, R20 ;  /* 0x000000ffff157224 */ /* 0x000fce00078e0014 */
.L_x_23958:
[----:B------:R-:W-:Y:S05]  /*8da0*/  BSYNC.RECONVERGENT B1 ;  /* 0x0000000000017941 */ /* 0x000fea0003800200 */
.L_x_23956:
        /* <DEDUP_REMOVED lines=11> */
.L_x_23960:
[----:B------:R-:W-:Y:S01]  /*8e60*/  IMAD.MOV.U32 R133, RZ, RZ, R66 ;  /* 0x000000ffff857224 */ /* 0x000fe200078e0042 */
[----:B------:R-:W-:Y:S01]  /*8e70*/  MOV R135, R134 ;  /* 0x0000008600877202 */ /* 0x000fe20000000f00 */
[----:B------:R-:W-:Y:S02]  /*8e80*/  IMAD.MOV.U32 R84, RZ, RZ, R87 ;  /* 0x000000ffff547224 */ /* 0x000fe400078e0057 */
[----:B------:R-:W-:-:S07]  /*8e90*/  IMAD.MOV.U32 R20, RZ, RZ, R23 ;  /* 0x000000ffff147224 */ /* 0x000fce00078e0017 */
.L_x_23961:
[----:B------:R-:W-:Y:S05]  /*8ea0*/  BSYNC.RECONVERGENT B1 ;  /* 0x0000000000017941 */ /* 0x000fea0003800200 */
.L_x_23959:
        /* <DEDUP_REMOVED lines=11> */
.L_x_23963:
[----:B------:R-:W-:Y:S01]  /*8f60*/  IMAD.MOV.U32 R66, RZ, RZ, R133 ;  /* 0x000000ffff427224 */ /* 0x000fe200078e0085 */
[----:B------:R-:W-:Y:S01]  /*8f70*/  MOV R134, R135 ;  /* 0x0000008700867202 */ /* 0x000fe20000000f00 */
[----:B------:R-:W-:Y:S02]  /*8f80*/  IMAD.MOV.U32 R87, RZ, RZ, R86 ;  /* 0x000000ffff577224 */ /* 0x000fe400078e0056 */
[----:B------:R-:W-:-:S07]  /*8f90*/  IMAD.MOV.U32 R23, RZ, RZ, R22 ;  /* 0x000000ffff177224 */ /* 0x000fce00078e0016 */
.L_x_23964:
[----:B------:R-:W-:Y:S05]  /*8fa0*/  BSYNC.RECONVERGENT B1 ;  /* 0x0000000000017941 */ /* 0x000fea0003800200 */
.L_x_23962:
        /* <DEDUP_REMOVED lines=11> */
.L_x_23966:
[----:B------:R-:W-:Y:S01]  /*9060*/  IMAD.MOV.U32 R133, RZ, RZ, R66 ;  /* 0x000000ffff857224 */ /* 0x000fe200078e0042 */
[----:B------:R-:W-:Y:S01]  /*9070*/  MOV R135, R134 ;  /* 0x0000008600877202 */ /* 0x000fe20000000f00 */
[----:B------:R-:W-:Y:S02]  /*9080*/  IMAD.MOV.U32 R86, RZ, RZ, R89 ;  /* 0x000000ffff567224 */ /* 0x000fe400078e0059 */
[----:B------:R-:W-:-:S07]  /*9090*/  IMAD.MOV.U32 R22, RZ, RZ, R25 ;  /* 0x000000ffff167224 */ /* 0x000fce00078e0019 */
.L_x_23967:
[----:B------:R-:W-:Y:S05]  /*90a0*/  BSYNC.RECONVERGENT B1 ;  /* 0x0000000000017941 */ /* 0x000fea0003800200 */
.L_x_23965:
        /* <DEDUP_REMOVED lines=11> */
.L_x_23969:
[----:B------:R-:W-:Y:S01]  /*9160*/  IMAD.MOV.U32 R66, RZ, RZ, R133 ;  /* 0x000000ffff427224 */ /* 0x000fe200078e0085 */
[----:B------:R-:W-:Y:S01]  /*9170*/  MOV R134, R135 ;  /* 0x0000008700867202 */ /* 0x000fe20000000f00 */
[----:B------:R-:W-:Y:S02]  /*9180*/  IMAD.MOV.U32 R89, RZ, RZ, R88 ;  /* 0x000000ffff597224 */ /* 0x000fe400078e0058 */
[----:B------:R-:W-:-:S07]  /*9190*/  IMAD.MOV.U32 R25, RZ, RZ, R24 ;  /* 0x000000ffff197224 */ /* 0x000fce00078e0018 */
.L_x_23970:
[----:B------:R-:W-:Y:S05]  /*91a0*/  BSYNC.RECONVERGENT B1 ;  /* 0x0000000000017941 */ /* 0x000fea0003800200 */
.L_x_23968:
        /* <DEDUP_REMOVED lines=11> */
.L_x_23972:
[----:B------:R-:W-:Y:S01]  /*9260*/  IMAD.MOV.U32 R133, RZ, RZ, R66 ;  /* 0x000000ffff857224 */ /* 0x000fe200078e0042 */
[----:B------:R-:W-:Y:S01]  /*9270*/  MOV R135, R134 ;  /* 0x0000008600877202 */ /* 0x000fe20000000f00 */
[----:B------:R-:W-:Y:S02]  /*9280*/  IMAD.MOV.U32 R88, RZ, RZ, R91 ;  /* 0x000000ffff587224 */ /* 0x000fe400078e005b */
[----:B------:R-:W-:-:S07]  /*9290*/  IMAD.MOV.U32 R24, RZ, RZ, R27 ;  /* 0x000000ffff187224 */ /* 0x000fce00078e001b */
.L_x_23973:
[----:B------:R-:W-:Y:S05]  /*92a0*/  BSYNC.RECONVERGENT B1 ;  /* 0x0000000000017941 */ /* 0x000fea0003800200 */
.L_x_23971:
        /* <DEDUP_REMOVED lines=11> */
.L_x_23975:
[----:B------:R-:W-:Y:S01]  /*9360*/  IMAD.MOV.U32 R66, RZ, RZ, R133 ;  /* 0x000000ffff427224 */ /* 0x000fe200078e0085 */
[----:B------:R-:W-:Y:S01]  /*9370*/  MOV R134, R135 ;  /* 0x0000008700867202 */ /* 0x000fe20000000f00 */
[----:B------:R-:W-:Y:S02]  /*9380*/  IMAD.MOV.U32 R91, RZ, RZ, R90 ;  /* 0x000000ffff5b7224 */ /* 0x000fe400078e005a */
[----:B------:R-:W-:-:S07]  /*9390*/  IMAD.MOV.U32 R27, RZ, RZ, R26 ;  /* 0x000000ffff1b7224 */ /* 0x000fce00078e001a */
.L_x_23976:
[----:B------:R-:W-:Y:S05]  /*93a0*/  BSYNC.RECONVERGENT B1 ;  /* 0x0000000000017941 */ /* 0x000fea0003800200 */
.L_x_23974:
        /* <DEDUP_REMOVED lines=11> */
.L_x_23978:
[----:B------:R-:W-:Y:S01]  /*9460*/  IMAD.MOV.U32 R133, RZ, RZ, R66 ;  /* 0x000000ffff857224 */ /* 0x000fe200078e0042 */
[----:B------:R-:W-:Y:S01]  /*9470*/  MOV R135, R134 ;  /* 0x0000008600877202 */ /* 0x000fe20000000f00 */
[----:B------:R-:W-:Y:S02]  /*9480*/  IMAD.MOV.U32 R90, RZ, RZ, R93 ;  /* 0x000000ffff5a7224 */ /* 0x000fe400078e005d */
[----:B------:R-:W-:-:S07]  /*9490*/  IMAD.MOV.U32 R26, RZ, RZ, R29 ;  /* 0x000000ffff1a7224 */ /* 0x000fce00078e001d */
.L_x_23979:
[----:B------:R-:W-:Y:S05]  /*94a0*/  BSYNC.RECONVERGENT B1 ;  /* 0x0000000000017941 */ /* 0x000fea0003800200 */
.L_x_23977:
        /* <DEDUP_REMOVED lines=11> */
.L_x_23981:
[----:B------:R-:W-:Y:S01]  /*9560*/  IMAD.MOV.U32 R66, RZ, RZ, R133 ;  /* 0x000000ffff427224 */ /* 0x000fe200078e0085 */
[----:B------:R-:W-:Y:S01]  /*9570*/  MOV R134, R135 ;  /* 0x0000008700867202 */ /* 0x000fe20000000f00 */
[----:B------:R-:W-:Y:S02]  /*9580*/  IMAD.MOV.U32 R93, RZ, RZ, R92 ;  /* 0x000000ffff5d7224 */ /* 0x000fe400078e005c */
[----:B------:R-:W-:-:S07]  /*9590*/  IMAD.MOV.U32 R29, RZ, RZ, R28 ;  /* 0x000000ffff1d7224 */ /* 0x000fce00078e001c */
.L_x_23982:
[----:B------:R-:W-:Y:S05]  /*95a0*/  BSYNC.RECONVERGENT B1 ;  /* 0x0000000000017941 */ /* 0x000fea0003800200 */
.L_x_23980:
        /* <DEDUP_REMOVED lines=11> */
.L_x_23984:
[----:B------:R-:W-:Y:S01]  /*9660*/  IMAD.MOV.U32 R133, RZ, RZ, R66 ;  /* 0x000000ffff857224 */ /* 0x000fe200078e0042 */
[----:B------:R-:W-:Y:S01]  /*9670*/  MOV R135, R134 ;  /* 0x0000008600877202 */ /* 0x000fe20000000f00 */
[----:B------:R-:W-:Y:S02]  /*9680*/  IMAD.MOV.U32 R92, RZ, RZ, R95 ;  /* 0x000000ffff5c7224 */ /* 0x000fe400078e005f */
[----:B------:R-:W-:-:S07]  /*9690*/  IMAD.MOV.U32 R28, RZ, RZ, R31 ;  /* 0x000000ffff1c7224 */ /* 0x000fce00078e001f */
.L_x_23985:
[----:B------:R-:W-:Y:S05]  /*96a0*/  BSYNC.RECONVERGENT B1 ;  /* 0x0000000000017941 */ /* 0x000fea0003800200 */
.L_x_23983:
        /* <DEDUP_REMOVED lines=11> */
.L_x_23987:
[----:B------:R-:W-:Y:S01]  /*9760*/  IMAD.MOV.U32 R66, RZ, RZ, R133 ;  /* 0x000000ffff427224 */ /* 0x000fe200078e0085 */
[----:B------:R-:W-:Y:S01]  /*9770*/  MOV R134, R135 ;  /* 0x0000008700867202 */ /* 0x000fe20000000f00 */
[----:B------:R-:W-:Y:S02]  /*9780*/  IMAD.MOV.U32 R95, RZ, RZ, R94 ;  /* 0x000000ffff5f7224 */ /* 0x000fe400078e005e */
[----:B------:R-:W-:-:S07]  /*9790*/  IMAD.MOV.U32 R31, RZ, RZ, R30 ;  /* 0x000000ffff1f7224 */ /* 0x000fce00078e001e */
.L_x_23988:
[----:B------:R-:W-:Y:S05]  /*97a0*/  BSYNC.RECONVERGENT B1 ;  /* 0x0000000000017941 */ /* 0x000fea0003800200 */
.L_x_23986:
        /* <DEDUP_REMOVED lines=11> */
.L_x_23990:
[----:B------:R-:W-:Y:S01]  /*9860*/  IMAD.MOV.U32 R133, RZ, RZ, R66 ;  /* 0x000000ffff857224 */ /* 0x000fe200078e0042 */
[----:B------:R-:W-:Y:S01]  /*9870*/  MOV R135, R134 ;  /* 0x0000008600877202 */ /* 0x000fe20000000f00 */
[----:B------:R-:W-:Y:S02]  /*9880*/  IMAD.MOV.U32 R94, RZ, RZ, R97 ;  /* 0x000000ffff5e7224 */ /* 0x000fe400078e0061 */
[----:B------:R-:W-:-:S07]  /*9890*/  IMAD.MOV.U32 R30, RZ, RZ, R33 ;  /* 0x000000ffff1e7224 */ /* 0x000fce00078e0021 */
.L_x_23991:
[----:B------:R-:W-:Y:S05]  /*98a0*/  BSYNC.RECONVERGENT B1 ;  /* 0x0000000000017941 */ /* 0x000fea0003800200 */
.L_x_23989:
        /* <DEDUP_REMOVED lines=11> */
.L_x_23993:
[----:B------:R-:W-:Y:S01]  /*9960*/  IMAD.MOV.U32 R66, RZ, RZ, R133 ;  /* 0x000000ffff427224 */ /* 0x000fe200078e0085 */
[----:B------:R-:W-:Y:S01]  /*9970*/  MOV R134, R135 ;  /* 0x0000008700867202 */ /* 0x000fe20000000f00 */
[----:B------:R-:W-:Y:S02]  /*9980*/  IMAD.MOV.U32 R97, RZ, RZ, R96 ;  /* 0x000000ffff617224 */ /* 0x000fe400078e0060 */
[----:B------:R-:W-:-:S07]  /*9990*/  IMAD.MOV.U32 R33, RZ, RZ, R32 ;  /* 0x000000ffff217224 */ /* 0x000fce00078e0020 */
.L_x_23994:
[----:B------:R-:W-:Y:S05]  /*99a0*/  BSYNC.RECONVERGENT B1 ;  /* 0x0000000000017941 */ /* 0x000fea0003800200 */
.L_x_23992:
        /* <DEDUP_REMOVED lines=11> */
.L_x_23996:
[----:B------:R-:W-:Y:S01]  /*9a60*/  IMAD.MOV.U32 R133, RZ, RZ, R66 ;  /* 0x000000ffff857224 */ /* 0x000fe200078e0042 */
[----:B------:R-:W-:Y:S01]  /*9a70*/  MOV R135, R134 ;  /* 0x0000008600877202 */ /* 0x000fe20000000f00 */
[----:B------:R-:W-:Y:S02]  /*9a80*/  IMAD.MOV.U32 R96, RZ, RZ, R99 ;  /* 0x000000ffff607224 */ /* 0x000fe400078e0063 */
[----:B------:R-:W-:-:S07]  /*9a90*/  IMAD.MOV.U32 R32, RZ, RZ, R35 ;  /* 0x000000ffff207224 */ /* 0x000fce00078e0023 */
.L_x_23997:
[----:B------:R-:W-:Y:S05]  /*9aa0*/  BSYNC.RECONVERGENT B1 ;  /* 0x0000000000017941 */ /* 0x000fea0003800200 */
.L_x_23995:
        /* <DEDUP_REMOVED lines=11> */
.L_x_23999:
[----:B------:R-:W-:Y:S01]  /*9b60*/  IMAD.MOV.U32 R66, RZ, RZ, R133 ;  /* 0x000000ffff427224 */ /* 0x000fe200078e0085 */
[----:B------:R-:W-:Y:S01]  /*9b70*/  MOV R134, R135 ;  /* 0x0000008700867202 */ /* 0x000fe20000000f00 */
[----:B------:R-:W-:Y:S02]  /*9b80*/  IMAD.MOV.U32 R99, RZ, RZ, R98 ;  /* 0x000000ffff637224 */ /* 0x000fe400078e0062 */
[----:B------:R-:W-:-:S07]  /*9b90*/  IMAD.MOV.U32 R35, RZ, RZ, R34 ;  /* 0x000000ffff237224 */ /* 0x000fce00078e0022 */
.L_x_24000:
[----:B------:R-:W-:Y:S05]  /*9ba0*/  BSYNC.RECONVERGENT B1 ;  /* 0x0000000000017941 */ /* 0x000fea0003800200 */
.L_x_23998:
        /* <DEDUP_REMOVED lines=11> */
.L_x_24002:
[----:B------:R-:W-:Y:S01]  /*9c60*/  IMAD.MOV.U32 R133, RZ, RZ, R66 ;  /* 0x000000ffff857224 */ /* 0x000fe200078e0042 */
[----:B------:R-:W-:Y:S01]  /*9c70*/  MOV R135, R134 ;  /* 0x0000008600877202 */ /* 0x000fe20000000f00 */
[----:B------:R-:W-:Y:S02]  /*9c80*/  IMAD.MOV.U32 R98, RZ, RZ, R101 ;  /* 0x000000ffff627224 */ /* 0x000fe400078e0065 */
[----:B------:R-:W-:-:S07]  /*9c90*/  IMAD.MOV.U32 R34, RZ, RZ, R37 ;  /* 0x000000ffff227224 */ /* 0x000fce00078e0025 */
.L_x_24003:
[----:B------:R-:W-:Y:S05]  /*9ca0*/  BSYNC.RECONVERGENT B1 ;  /* 0x0000000000017941 */ /* 0x000fea0003800200 */
.L_x_24001:
        /* <DEDUP_REMOVED lines=11> */
.L_x_24005:
[----:B------:R-:W-:Y:S01]  /*9d60*/  IMAD.MOV.U32 R66, RZ, RZ, R133 ;  /* 0x000000ffff427224 */ /* 0x000fe200078e0085 */
[----:B------:R-:W-:Y:S01]  /*9d70*/  MOV R134, R135 ;  /* 0x0000008700867202 */ /* 0x000fe20000000f00 */
[----:B------:R-:W-:Y:S02]  /*9d80*/  IMAD.MOV.U32 R101, RZ, RZ, R100 ;  /* 0x000000ffff657224 */ /* 0x000fe400078e0064 */
[----:B------:R-:W-:-:S07]  /*9d90*/  IMAD.MOV.U32 R37, RZ, RZ, R36 ;  /* 0x000000ffff257224 */ /* 0x000fce00078e0024 */
.L_x_24006:
[----:B------:R-:W-:Y:S05]  /*9da0*/  BSYNC.RECONVERGENT B1 ;  /* 0x0000000000017941 */ /* 0x000fea0003800200 */
.L_x_24004:
        /* <DEDUP_REMOVED lines=11> */
.L_x_24008:
[----:B------:R-:W-:Y:S01]  /*9e60*/  IMAD.MOV.U32 R133, RZ, RZ, R66 ;  /* 0x000000ffff857224 */ /* 0x000fe200078e0042 */
[----:B------:R-:W-:Y:S01]  /*9e70*/  MOV R135, R134 ;  /* 0x0000008600877202 */ /* 0x000fe20000000f00 */
[----:B------:R-:W-:Y:S02]  /*9e80*/  IMAD.MOV.U32 R100, RZ, RZ, R103 ;  /* 0x000000ffff647224 */ /* 0x000fe400078e0067 */
[----:B------:R-:W-:-:S07]  /*9e90*/  IMAD.MOV.U32 R36, RZ, RZ, R39 ;  /* 0x000000ffff247224 */ /* 0x000fce00078e0027 */
.L_x_24009:
[----:B------:R-:W-:Y:S05]  /*9ea0*/  BSYNC.RECONVERGENT B1 ;  /* 0x0000000000017941 */ /* 0x000fea0003800200 */
.L_x_24007:
        /* <DEDUP_REMOVED lines=11> */
.L_x_24011:
[----:B------:R-:W-:Y:S01]  /*9f60*/  IMAD.MOV.U32 R66, RZ, RZ, R133 ;  /* 0x000000ffff427224 */ /* 0x000fe200078e0085 */
[----:B------:R-:W-:Y:S01]  /*9f70*/  MOV R134, R135 ;  /* 0x0000008700867202 */ /* 0x000fe20000000f00 */
[----:B------:R-:W-:Y:S02]  /*9f80*/  IMAD.MOV.U32 R103, RZ, RZ, R102 ;  /* 0x000000ffff677224 */ /* 0x000fe400078e0066 */
[----:B------:R-:W-:-:S07]  /*9f90*/  IMAD.MOV.U32 R39, RZ, RZ, R38 ;  /* 0x000000ffff277224 */ /* 0x000fce00078e0026 */
.L_x_24012:
[----:B------:R-:W-:Y:S05]  /*9fa0*/  BSYNC.RECONVERGENT B1 ;  /* 0x0000000000017941 */ /* 0x000fea0003800200 */
.L_x_24010:
        /* <DEDUP_REMOVED lines=11> */
.L_x_24014:
[----:B------:R-:W-:Y:S01]  /*a060*/  IMAD.MOV.U32 R133, RZ, RZ, R66 ;  /* 0x000000ffff857224 */ /* 0x000fe200078e0042 */
[----:B------:R-:W-:Y:S01]  /*a070*/  MOV R135, R134 ;  /* 0x0000008600877202 */ /* 0x000fe20000000f00 */
[----:B------:R-:W-:Y:S02]  /*a080*/  IMAD.MOV.U32 R102, RZ, RZ, R105 ;  /* 0x000000ffff667224 */ /* 0x000fe400078e0069 */
[----:B------:R-:W-:-:S07]  /*a090*/  IMAD.MOV.U32 R38, RZ, RZ, R41 ;  /* 0x000000ffff267224 */ /* 0x000fce00078e0029 */
.L_x_24015:
[----:B------:R-:W-:Y:S05]  /*a0a0*/  BSYNC.RECONVERGENT B1 ;  /* 0x0000000000017941 */ /* 0x000fea0003800200 */
.L_x_24013:
        /* <DEDUP_REMOVED lines=11> */
.L_x_24017:
[----:B------:R-:W-:Y:S01]  /*a160*/  IMAD.MOV.U32 R66, RZ, RZ, R133 ;  /* 0x000000ffff427224 */ /* 0x000fe200078e0085 */
[----:B------:R-:W-:Y:S01]  /*a170*/  MOV R134, R135 ;  /* 0x0000008700867202 */ /* 0x000fe20000000f00 */
[----:B------:R-:W-:Y:S02]  /*a180*/  IMAD.MOV.U32 R105, RZ, RZ, R104 ;  /* 0x000000ffff697224 */ /* 0x000fe400078e0068 */
[----:B------:R-:W-:-:S07]  /*a190*/  IMAD.MOV.U32 R41, RZ, RZ, R40 ;  /* 0x000000ffff297224 */ /* 0x000fce00078e0028 */
.L_x_24018:
[----:B------:R-:W-:Y:S05]  /*a1a0*/  BSYNC.RECONVERGENT B1 ;  /* 0x0000000000017941 */ /* 0x000fea0003800200 */
.L_x_24016:
        /* <DEDUP_REMOVED lines=11> */
.L_x_24020:
[----:B------:R-:W-:Y:S01]  /*a260*/  IMAD.MOV.U32 R133, RZ, RZ, R66 ;  /* 0x000000ffff857224 */ /* 0x000fe200078e0042 */
[----:B------:R-:W-:Y:S01]  /*a270*/  MOV R135, R134 ;  /* 0x0000008600877202 */ /* 0x000fe20000000f00 */
[----:B------:R-:W-:Y:S02]  /*a280*/  IMAD.MOV.U32 R104, RZ, RZ, R107 ;  /* 0x000000ffff687224 */ /* 0x000fe400078e006b */
[----:B------:R-:W-:-:S07]  /*a290*/  IMAD.MOV.U32 R40, RZ, RZ, R43 ;  /* 0x000000ffff287224 */ /* 0x000fce00078e002b */
.L_x_24021:
[----:B------:R-:W-:Y:S05]  /*a2a0*/  BSYNC.RECONVERGENT B1 ;  /* 0x0000000000017941 */ /* 0x000fea0003800200 */
.L_x_24019:
        /* <DEDUP_REMOVED lines=11> */
.L_x_24023:
[----:B------:R-:W-:Y:S01]  /*a360*/  IMAD.MOV.U32 R66, RZ, RZ, R133 ;  /* 0x000000ffff427224 */ /* 0x000fe200078e0085 */
[----:B------:R-:W-:Y:S01]  /*a370*/  MOV R134, R135 ;  /* 0x0000008700867202 */ /* 0x000fe20000000f00 */
[----:B------:R-:W-:Y:S02]  /*a380*/  IMAD.MOV.U32 R107, RZ, RZ, R106 ;  /* 0x000000ffff6b7224 */ /* 0x000fe400078e006a */
[----:B------:R-:W-:-:S07]  /*a390*/  IMAD.MOV.U32 R43, RZ, RZ, R42 ;  /* 0x000000ffff2b7224 */ /* 0x000fce00078e002a */
.L_x_24024:
[----:B------:R-:W-:Y:S05]  /*a3a0*/  BSYNC.RECONVERGENT B1 ;  /* 0x0000000000017941 */ /* 0x000fea0003800200 */
.L_x_24022:
        /* <DEDUP_REMOVED lines=11> */
.L_x_24026:
[----:B------:R-:W-:Y:S01]  /*a460*/  IMAD.MOV.U32 R133, RZ, RZ, R66 ;  /* 0x000000ffff857224 */ /* 0x000fe200078e0042 */
[----:B------:R-:W-:Y:S01]  /*a470*/  MOV R135, R134 ;  /* 0x0000008600877202 */ /* 0x000fe20000000f00 */
[----:B------:R-:W-:Y:S02]  /*a480*/  IMAD.MOV.U32 R106, RZ, RZ, R109 ;  /* 0x000000ffff6a7224 */ /* 0x000fe400078e006d */
[----:B------:R-:W-:-:S07]  /*a490*/  IMAD.MOV.U32 R42, RZ, RZ, R45 ;  /* 0x000000ffff2a7224 */ /* 0x000fce00078e002d */
.L_x_24027:
[----:B------:R-:W-:Y:S05]  /*a4a0*/  BSYNC.RECONVERGENT B1 ;  /* 0x0000000000017941 */ /* 0x000fea0003800200 */
.L_x_24025:
        /* <DEDUP_REMOVED lines=11> */
.L_x_24029:
[----:B------:R-:W-:Y:S01]  /*a560*/  IMAD.MOV.U32 R66, RZ, RZ, R133 ;  /* 0x000000ffff427224 */ /* 0x000fe200078e0085 */
[----:B------:R-:W-:Y:S01]  /*a570*/  MOV R134, R135 ;  /* 0x0000008700867202 */ /* 0x000fe20000000f00 */
[----:B------:R-:W-:Y:S02]  /*a580*/  IMAD.MOV.U32 R109, RZ, RZ, R108 ;  /* 0x000000ffff6d7224 */ /* 0x000fe400078e006c */
[----:B------:R-:W-:-:S07]  /*a590*/  IMAD.MOV.U32 R45, RZ, RZ, R44 ;  /* 0x000000ffff2d7224 */ /* 0x000fce00078e002c */
.L_x_24030:
[----:B------:R-:W-:Y:S05]  /*a5a0*/  BSYNC.RECONVERGENT B1 ;  /* 0x0000000000017941 */ /* 0x000fea0003800200 */
.L_x_24028:
        /* <DEDUP_REMOVED lines=11> */
.L_x_24032:
[----:B------:R-:W-:Y:S01]  /*a660*/  IMAD.MOV.U32 R133, RZ, RZ, R66 ;  /* 0x000000ffff857224 */ /* 0x000fe200078e0042 */
[----:B------:R-:W-:Y:S01]  /*a670*/  MOV R135, R134 ;  /* 0x0000008600877202 */ /* 0x000fe20000000f00 */
[----:B------:R-:W-:Y:S02]  /*a680*/  IMAD.MOV.U32 R108, RZ, RZ, R111 ;  /* 0x000000ffff6c7224 */ /* 0x000fe400078e006f */
[----:B------:R-:W-:-:S07]  /*a690*/  IMAD.MOV.U32 R44, RZ, RZ, R47 ;  /* 0x000000ffff2c7224 */ /* 0x000fce00078e002f */
.L_x_24033:
[----:B------:R-:W-:Y:S05]  /*a6a0*/  BSYNC.RECONVERGENT B1 ;  /* 0x0000000000017941 */ /* 0x000fea0003800200 */
.L_x_24031:
        /* <DEDUP_REMOVED lines=11> */
.L_x_24035:
[----:B------:R-:W-:Y:S01]  /*a760*/  IMAD.MOV.U32 R66, RZ, RZ, R133 ;  /* 0x000000ffff427224 */ /* 0x000fe200078e0085 */
[----:B------:R-:W-:Y:S01]  /*a770*/  MOV R134, R135 ;  /* 0x0000008700867202 */ /* 0x000fe20000000f00 */
[----:B------:R-:W-:Y:S02]  /*a780*/  IMAD.MOV.U32 R111, RZ, RZ, R110 ;  /* 0x000000ffff6f7224 */ /* 0x000fe400078e006e */
[----:B------:R-:W-:-:S07]  /*a790*/  IMAD.MOV.U32 R47, RZ, RZ, R46 ;  /* 0x000000ffff2f7224 */ /* 0x000fce00078e002e */
.L_x_24036:
[----:B------:R-:W-:Y:S05]  /*a7a0*/  BSYNC.RECONVERGENT B1 ;  /* 0x0000000000017941 */ /* 0x000fea0003800200 */
.L_x_24034:
        /* <DEDUP_REMOVED lines=11> */
.L_x_24038:
[----:B------:R-:W-:Y:S01]  /*a860*/  IMAD.MOV.U32 R133, RZ, RZ, R66 ;  /* 0x000000ffff857224 */ /* 0x000fe200078e0042 */
[----:B------:R-:W-:Y:S01]  /*a870*/  MOV R135, R134 ;  /* 0x0000008600877202 */ /* 0x000fe20000000f00 */
[----:B------:R-:W-:Y:S02]  /*a880*/  IMAD.MOV.U32 R110, RZ, RZ, R113 ;  /* 0x000000ffff6e7224 */ /* 0x000fe400078e0071 */
[----:B------:R-:W-:-:S07]  /*a890*/  IMAD.MOV.U32 R46, RZ, RZ, R49 ;  /* 0x000000ffff2e7224 */ /* 0x000fce00078e0031 */
.L_x_24039:
[----:B------:R-:W-:Y:S05]  /*a8a0*/  BSYNC.RECONVERGENT B1 ;  /* 0x0000000000017941 */ /* 0x000fea0003800200 */
.L_x_24037:
        /* <DEDUP_REMOVED lines=11> */
.L_x_24041:
[----:B------:R-:W-:Y:S01]  /*a960*/  IMAD.MOV.U32 R66, RZ, RZ, R133 ;  /* 0x000000ffff427224 */ /* 0x000fe200078e0085 */
[----:B------:R-:W-:Y:S01]  /*a970*/  MOV R134, R135 ;  /* 0x0000008700867202 */ /* 0x000fe20000000f00 */
[----:B------:R-:W-:Y:S02]  /*a980*/  IMAD.MOV.U32 R113, RZ, RZ, R112 ;  /* 0x000000ffff717224 */ /* 0x000fe400078e0070 */
[----:B------:R-:W-:-:S07]  /*a990*/  IMAD.MOV.U32 R49, RZ, RZ, R48 ;  /* 0x000000ffff317224 */ /* 0x000fce00078e0030 */
.L_x_24042:
[----:B------:R-:W-:Y:S05]  /*a9a0*/  BSYNC.RECONVERGENT B1 ;  /* 0x0000000000017941 */ /* 0x000fea0003800200 */
.L_x_24040:
        /* <DEDUP_REMOVED lines=11> */
.L_x_24044:
[----:B------:R-:W-:Y:S01]  /*aa60*/  IMAD.MOV.U32 R133, RZ, RZ, R66 ;  /* 0x000000ffff857224 */ /* 0x000fe200078e0042 */
[----:B------:R-:W-:Y:S01]  /*aa70*/  MOV R135, R134 ;  /* 0x0000008600877202 */ /* 0x000fe20000000f00 */
[----:B------:R-:W-:Y:S02]  /*aa80*/  IMAD.MOV.U32 R112, RZ, RZ, R115 ;  /* 0x000000ffff707224 */ /* 0x000fe400078e0073 */
[----:B------:R-:W-:-:S07]  /*aa90*/  IMAD.MOV.U32 R48, RZ, RZ, R51 ;  /* 0x000000ffff307224 */ /* 0x000fce00078e0033 */
.L_x_24045:
[----:B------:R-:W-:Y:S05]  /*aaa0*/  BSYNC.RECONVERGENT B1 ;  /* 0x0000000000017941 */ /* 0x000fea0003800200 */
.L_x_24043:
        /* <DEDUP_REMOVED lines=11> */
.L_x_24047:
[----:B------:R-:W-:Y:S01]  /*ab60*/  IMAD.MOV.U32 R66, RZ, RZ, R133 ;  /* 0x000000ffff427224 */ /* 0x000fe200078e0085 */
[----:B------:R-:W-:Y:S01]  /*ab70*/  MOV R134, R135 ;  /* 0x0000008700867202 */ /* 0x000fe20000000f00 */
[----:B------:R-:W-:Y:S02]  /*ab80*/  IMAD.MOV.U32 R115, RZ, RZ, R114 ;  /* 0x000000ffff737224 */ /* 0x000fe400078e0072 */
[----:B------:R-:W-:-:S07]  /*ab90*/  IMAD.MOV.U32 R51, RZ, RZ, R50 ;  /* 0x000000ffff337224 */ /* 0x000fce00078e0032 */
.L_x_24048:
[----:B------:R-:W-:Y:S05]  /*aba0*/  BSYNC.RECONVERGENT B1 ;  /* 0x0000000000017941 */ /* 0x000fea0003800200 */
.L_x_24046:
        /* <DEDUP_REMOVED lines=11> */
.L_x_24050:
[----:B------:R-:W-:Y:S01]  /*ac60*/  IMAD.MOV.U32 R133, RZ, RZ, R66 ;  /* 0x000000ffff857224 */ /* 0x000fe200078e0042 */
[----:B------:R-:W-:Y:S01]  /*ac70*/  MOV R135, R134 ;  /* 0x0000008600877202 */ /* 0x000fe20000000f00 */
[----:B------:R-:W-:Y:S02]  /*ac80*/  IMAD.MOV.U32 R114, RZ, RZ, R117 ;  /* 0x000000ffff727224 */ /* 0x000fe400078e0075 */
[----:B------:R-:W-:-:S07]  /*ac90*/  IMAD.MOV.U32 R50, RZ, RZ, R53 ;  /* 0x000000ffff327224 */ /* 0x000fce00078e0035 */
.L_x_24051:
[----:B------:R-:W-:Y:S05]  /*aca0*/  BSYNC.RECONVERGENT B1 ;  /* 0x0000000000017941 */ /* 0x000fea0003800200 */
.L_x_24049:
        /* <DEDUP_REMOVED lines=11> */
.L_x_24053:
[----:B------:R-:W-:Y:S01]  /*ad60*/  IMAD.MOV.U32 R66, RZ, RZ, R133 ;  /* 0x000000ffff427224 */ /* 0x000fe200078e0085 */
[----:B------:R-:W-:Y:S01]  /*ad70*/  MOV R134, R135 ;  /* 0x0000008700867202 */ /* 0x000fe20000000f00 */
[----:B------:R-:W-:Y:S02]  /*ad80*/  IMAD.MOV.U32 R117, RZ, RZ, R116 ;  /* 0x000000ffff757224 */ /* 0x000fe400078e0074 */
[----:B------:R-:W-:-:S07]  /*ad90*/  IMAD.MOV.U32 R53, RZ, RZ, R52 ;  /* 0x000000ffff357224 */ /* 0x000fce00078e0034 */
.L_x_24054:
[----:B------:R-:W-:Y:S05]  /*ada0*/  BSYNC.RECONVERGENT B1 ;  /* 0x0000000000017941 */ /* 0x000fea0003800200 */
.L_x_24052:
        /* <DEDUP_REMOVED lines=11> */
.L_x_24056:
[----:B------:R-:W-:Y:S01]  /*ae60*/  IMAD.MOV.U32 R133, RZ, RZ, R66 ;  /* 0x000000ffff857224 */ /* 0x000fe200078e0042 */
[----:B------:R-:W-:Y:S01]  /*ae70*/  MOV R135, R134 ;  /* 0x0000008600877202 */ /* 0x000fe20000000f00 */
[----:B------:R-:W-:Y:S02]  /*ae80*/  IMAD.MOV.U32 R116, RZ, RZ, R119 ;  /* 0x000000ffff747224 */ /* 0x000fe400078e0077 */
[----:B------:R-:W-:-:S07]  /*ae90*/  IMAD.MOV.U32 R52, RZ, RZ, R55 ;  /* 0x000000ffff347224 */ /* 0x000fce00078e0037 */
.L_x_24057:
[----:B------:R-:W-:Y:S05]  /*aea0*/  BSYNC.RECONVERGENT B1 ;  /* 0x0000000000017941 */ /* 0x000fea0003800200 */
.L_x_24055:
        /* <DEDUP_REMOVED lines=11> */
.L_x_24059:
[----:B------:R-:W-:Y:S01]  /*af60*/  IMAD.MOV.U32 R66, RZ, RZ, R133 ;  /* 0x000000ffff427224 */ /* 0x000fe200078e0085 */
[----:B------:R-:W-:Y:S01]  /*af70*/  MOV R134, R135 ;  /* 0x0000008700867202 */ /* 0x000fe20000000f00 */
[----:B------:R-:W-:Y:S02]  /*af80*/  IMAD.MOV.U32 R119, RZ, RZ, R118 ;  /* 0x000000ffff777224 */ /* 0x000fe400078e0076 */
[----:B------:R-:W-:-:S07]  /*af90*/  IMAD.MOV.U32 R55, RZ, RZ, R54 ;  /* 0x000000ffff377224 */ /* 0x000fce00078e0036 */
.L_x_24060:
[----:B------:R-:W-:Y:S05]  /*afa0*/  BSYNC.RECONVERGENT B1 ;  /* 0x0000000000017941 */ /* 0x000fea0003800200 */
.L_x_24058:
        /* <DEDUP_REMOVED lines=11> */
.L_x_24062:
[----:B------:R-:W-:Y:S01]  /*b060*/  IMAD.MOV.U32 R133, RZ, RZ, R66 ;  /* 0x000000ffff857224 */ /* 0x000fe200078e0042 */
[----:B------:R-:W-:Y:S01]  /*b070*/  MOV R135, R134 ;  /* 0x0000008600877202 */ /* 0x000fe20000000f00 */
[----:B------:R-:W-:Y:S02]  /*b080*/  IMAD.MOV.U32 R118, RZ, RZ, R121 ;  /* 0x000000ffff767224 */ /* 0x000fe400078e0079 */
[----:B------:R-:W-:-:S07]  /*b090*/  IMAD.MOV.U32 R54, RZ, RZ, R57 ;  /* 0x000000ffff367224 */ /* 0x000fce00078e0039 */
.L_x_24063:
[----:B------:R-:W-:Y:S05]  /*b0a0*/  BSYNC.RECONVERGENT B1 ;  /* 0x0000000000017941 */ /* 0x000fea0003800200 */
.L_x_24061:
        /* <DEDUP_REMOVED lines=11> */
.L_x_24065:
[----:B------:R-:W-:Y:S01]  /*b160*/  IMAD.MOV.U32 R66, RZ, RZ, R133 ;  /* 0x000000ffff427224 */ /* 0x000fe200078e0085 */
[----:B------:R-:W-:Y:S01]  /*b170*/  MOV R134, R135 ;  /* 0x0000008700867202 */ /* 0x000fe20000000f00 */
[----:B------:R-:W-:Y:S02]  /*b180*/  IMAD.MOV.U32 R121, RZ, RZ, R120 ;  /* 0x000000ffff797224 */ /* 0x000fe400078e0078 */
[----:B------:R-:W-:-:S07]  /*b190*/  IMAD.MOV.U32 R57, RZ, RZ, R56 ;  /* 0x000000ffff397224 */ /* 0x000fce00078e0038 */
.L_x_24066:
[----:B------:R-:W-:Y:S05]  /*b1a0*/  BSYNC.RECONVERGENT B1 ;  /* 0x0000000000017941 */ /* 0x000fea0003800200 */
.L_x_24064:
        /* <DEDUP_REMOVED lines=11> */
.L_x_24068:
[----:B------:R-:W-:Y:S01]  /*b260*/  IMAD.MOV.U32 R133, RZ, RZ, R66 ;  /* 0x000000ffff857224 */ /* 0x000fe200078e0042 */
[----:B------:R-:W-:Y:S01]  /*b270*/  MOV R135, R134 ;  /* 0x0000008600877202 */ /* 0x000fe20000000f00 */
[----:B------:R-:W-:Y:S02]  /*b280*/  IMAD.MOV.U32 R120, RZ, RZ, R123 ;  /* 0x000000ffff787224 */ /* 0x000fe400078e007b */
[----:B------:R-:W-:-:S07]  /*b290*/  IMAD.MOV.U32 R56, RZ, RZ, R59 ;  /* 0x000000ffff387224 */ /* 0x000fce00078e003b */
.L_x_24069:
[----:B------:R-:W-:Y:S05]  /*b2a0*/  BSYNC.RECONVERGENT B1 ;  /* 0x0000000000017941 */ /* 0x000fea0003800200 */
.L_x_24067:
        /* <DEDUP_REMOVED lines=11> */
.L_x_24071:
[----:B------:R-:W-:Y:S01]  /*b360*/  IMAD.MOV.U32 R66, RZ, RZ, R133 ;  /* 0x000000ffff427224 */ /* 0x000fe200078e0085 */
[----:B------:R-:W-:Y:S01]  /*b370*/  MOV R134, R135 ;  /* 0x0000008700867202 */ /* 0x000fe20000000f00 */
[----:B------:R-:W-:Y:S02]  /*b380*/  IMAD.MOV.U32 R123, RZ, RZ, R122 ;  /* 0x000000ffff7b7224 */ /* 0x000fe400078e007a */
[----:B------:R-:W-:-:S07]  /*b390*/  IMAD.MOV.U32 R59, RZ, RZ, R58 ;  /* 0x000000ffff3b7224 */ /* 0x000fce00078e003a */
.L_x_24072:
[----:B------:R-:W-:Y:S05]  /*b3a0*/  BSYNC.RECONVERGENT B1 ;  /* 0x0000000000017941 */ /* 0x000fea0003800200 */
.L_x_24070:
        /* <DEDUP_REMOVED lines=11> */
.L_x_24074:
[----:B------:R-:W-:Y:S01]  /*b460*/  IMAD.MOV.U32 R133, RZ, RZ, R66 ;  /* 0x000000ffff857224 */ /* 0x000fe200078e0042 */
[----:B------:R-:W-:Y:S01]  /*b470*/  MOV R135, R134 ;  /* 0x0000008600877202 */ /* 0x000fe20000000f00 */
[----:B------:R-:W-:Y:S02]  /*b480*/  IMAD.MOV.U32 R122, RZ, RZ, R125 ;  /* 0x000000ffff7a7224 */ /* 0x000fe400078e007d */
[----:B------:R-:W-:-:S07]  /*b490*/  IMAD.MOV.U32 R58, RZ, RZ, R61 ;  /* 0x000000ffff3a7224 */ /* 0x000fce00078e003d */
.L_x_24075:
[----:B------:R-:W-:Y:S05]  /*b4a0*/  BSYNC.RECONVERGENT B1 ;  /* 0x0000000000017941 */ /* 0x000fea0003800200 */
.L_x_24073:
        /* <DEDUP_REMOVED lines=11> */
.L_x_24077:
[----:B------:R-:W-:Y:S01]  /*b560*/  IMAD.MOV.U32 R66, RZ, RZ, R133 ;  /* 0x000000ffff427224 */ /* 0x000fe200078e0085 */
[----:B------:R-:W-:Y:S01]  /*b570*/  MOV R134, R135 ;  /* 0x0000008700867202 */ /* 0x000fe20000000f00 */
[----:B------:R-:W-:Y:S02]  /*b580*/  IMAD.MOV.U32 R125, RZ, RZ, R124 ;  /* 0x000000ffff7d7224 */ /* 0x000fe400078e007c */
[----:B------:R-:W-:-:S07]  /*b590*/  IMAD.MOV.U32 R61, RZ, RZ, R60 ;  /* 0x000000ffff3d7224 */ /* 0x000fce00078e003c */
.L_x_24078:
[----:B------:R-:W-:Y:S05]  /*b5a0*/  BSYNC.RECONVERGENT B1 ;  /* 0x0000000000017941 */ /* 0x000fea0003800200 */
.L_x_24076:
        /* <DEDUP_REMOVED lines=11> */
.L_x_24080:
[----:B------:R-:W-:Y:S01]  /*b660*/  IMAD.MOV.U32 R133, RZ, RZ, R66 ;  /* 0x000000ffff857224 */ /* 0x000fe200078e0042 */
[----:B------:R-:W-:Y:S01]  /*b670*/  MOV R135, R134 ;  /* 0x0000008600877202 */ /* 0x000fe20000000f00 */
[----:B------:R-:W-:Y:S02]  /*b680*/  IMAD.MOV.U32 R124, RZ, RZ, R127 ;  /* 0x000000ffff7c7224 */ /* 0x000fe400078e007f */
[----:B------:R-:W-:-:S07]  /*b690*/  IMAD.MOV.U32 R60, RZ, RZ, R63 ;  /* 0x000000ffff3c7224 */ /* 0x000fce00078e003f */
.L_x_24081:
[----:B------:R-:W-:Y:S05]  /*b6a0*/  BSYNC.RECONVERGENT B1 ;  /* 0x0000000000017941 */ /* 0x000fea0003800200 */
.L_x_24079:
        /* <DEDUP_REMOVED lines=11> */
.L_x_24083:
[----:B------:R-:W-:Y:S01]  /*b760*/  IMAD.MOV.U32 R66, RZ, RZ, R133 ;  /* 0x000000ffff427224 */ /* 0x000fe200078e0085 */
[----:B------:R-:W-:Y:S01]  /*b770*/  MOV R134, R135 ;  /* 0x0000008700867202 */ /* 0x000fe20000000f00 */
[----:B------:R-:W-:Y:S02]  /*b780*/  IMAD.MOV.U32 R127, RZ, RZ, R126 ;  /* 0x000000ffff7f7224 */ /* 0x000fe400078e007e */
[----:B------:R-:W-:-:S07]  /*b790*/  IMAD.MOV.U32 R63, RZ, RZ, R62 ;  /* 0x000000ffff3f7224 */ /* 0x000fce00078e003e */
.L_x_24084:
[----:B------:R-:W-:Y:S05]  /*b7a0*/  BSYNC.RECONVERGENT B1 ;  /* 0x0000000000017941 */ /* 0x000fea0003800200 */
.L_x_24082:
        /* <DEDUP_REMOVED lines=11> */
.L_x_24086:
[----:B------:R-:W-:Y:S01]  /*b860*/  IMAD.MOV.U32 R133, RZ, RZ, R66 ;  /* 0x000000ffff857224 */ /* 0x000fe200078e0042 */
[----:B------:R-:W-:Y:S01]  /*b870*/  MOV R135, R134 ;  /* 0x0000008600877202 */ /* 0x000fe20000000f00 */
[----:B------:R-:W-:Y:S02]  /*b880*/  IMAD.MOV.U32 R126, RZ, RZ, R129 ;  /* 0x000000ffff7e7224 */ /* 0x000fe400078e0081 */
[----:B------:R-:W-:-:S07]  /*b890*/  IMAD.MOV.U32 R62, RZ, RZ, R65 ;  /* 0x000000ffff3e7224 */ /* 0x000fce00078e0041 */
.L_x_24087:
[----:B------:R-:W-:Y:S05]  /*b8a0*/  BSYNC.RECONVERGENT B1 ;  /* 0x0000000000017941 */ /* 0x000fea0003800200 */
.L_x_24085:
        /* <DEDUP_REMOVED lines=11> */
.L_x_24089:
[----:B------:R-:W-:Y:S01]  /*b960*/  IMAD.MOV.U32 R66, RZ, RZ, R133 ;  /* 0x000000ffff427224 */ /* 0x000fe200078e0085 */
[----:B------:R-:W-:Y:S01]  /*b970*/  MOV R134, R135 ;  /* 0x0000008700867202 */ /* 0x000fe20000000f00 */
[----:B------:R-:W-:Y:S02]  /*b980*/  IMAD.MOV.U32 R129, RZ, RZ, R128 ;  /* 0x000000ffff817224 */ /* 0x000fe400078e0080 */
[----:B------:R-:W-:-:S07]  /*b990*/  IMAD.MOV.U32 R65, RZ, RZ, R64 ;  /* 0x000000ffff417224 */ /* 0x000fce00078e0040 */
.L_x_24090:
[----:B------:R-:W-:Y:S05]  /*b9a0*/  BSYNC.RECONVERGENT B1 ;  /* 0x0000000000017941 */ /* 0x000fea0003800200 */
.L_x_24088:
        /* <DEDUP_REMOVED lines=11> */
.L_x_24092:
[----:B------:R-:W-:Y:S01]  /*ba60*/  IMAD.MOV.U32 R133, RZ, RZ, R66 ;  /* 0x000000ffff857224 */ /* 0x000fe200078e0042 */
[----:B------:R-:W-:Y:S01]  /*ba70*/  MOV R128, R139 ;  /* 0x0000008b00807202 */ /* 0x000fe20000000f00 */
[----:B------:R-:W-:Y:S02]  /*ba80*/  IMAD.MOV.U32 R135, RZ, RZ, R134 ;  /* 0x000000ffff877224 */ /* 0x000fe400078e0086 */
[----:B------:R-:W-:-:S07]  /*ba90*/  IMAD.MOV.U32 R64, RZ, RZ, R67 ;  /* 0x000000ffff407224 */ /* 0x000fce00078e0043 */
.L_x_24093:
[----:B------:R-:W-:Y:S05]  /*baa0*/  BSYNC.RECONVERGENT B1 ;  /* 0x0000000000017941 */ /* 0x000fea0003800200 */
.L_x_24091:
        /* <DEDUP_REMOVED lines=11> */
.L_x_24095:
[----:B------:R-:W-:Y:S01]  /*bb60*/  IMAD.MOV.U32 R139, RZ, RZ, R130 ;  /* 0x000000ffff8b7224 */ /* 0x000fe200078e0082 */
[----:B------:R-:W-:Y:S01]  /*bb70*/  MOV R67, R0 ;  /* 0x0000000000437202 */ /* 0x000fe20000000f00 */
[----:B------:R-:W-:Y:S01]  /*bb80*/  IMAD.MOV.U32 R138, RZ, RZ, R133 ;  /* 0x000000ffff8a7224 */ /* 0x000fe200078e0085 */
[----:B------:R-:W-:Y:S01]  /*bb90*/  MOV R0, R135 ;  /* 0x0000008700007202 */ /* 0x000fe20000000f00 */
[----:B------:R-:W-:Y:S02]  /*bba0*/  IMAD.MOV.U32 R66, RZ, RZ, R135 ;  /* 0x000000ffff427224 */ /* 0x000fe400078e0087 */
[----:B------:R-:W-:-:S07]  /*bbb0*/  IMAD.MOV.U32 R130, RZ, RZ, R133 ;  /* 0x000000ffff827224 */ /* 0x000fce00078e0085 */
.L_x_24096:
[----:B------:R-:W-:Y:S05]  /*bbc0*/  BSYNC.RECONVERGENT B1 ;  /* 0x0000000000017941 */ /* 0x000fea0003800200 */
.L_x_24094:
[----:B------:R-:W-:Y:S01]  /*bbd0*/  VIADD R132, R132, 0x4 ;  /* 0x0000000484847836 */ /* 0x000fe20000000000 */
[----:B------:R-:W-:Y:S06]  /*bbe0*/  @P1 BRA `(.L_x_24097) ;  /* 0xffffffc0000c1947 */ /* 0x000fec000383ffff */
.L_x_23907:
[----:B------:R-:W-:Y:S05]  /*bbf0*/  BSYNC.RECONVERGENT B0 ;  /* 0x0000000000007941 */ /* 0x000fea0003800200 */
.L_x_23906:
[----:B0-----:R-:W-:Y:S01]  /*bc00*/  SHFL.DOWN PT, R132, R128, 0x4, 0x1f ;  /* 0x08801f0080847f89 */ /* 0x001fe200000e0000 */
        /* <DEDUP_REMOVED lines=144> */
[----:B-----5:R-:W-:-:S03]  /*c510*/  ISETP.GT.AND P0, PT, R0, 0x1b, PT ;  /* 0x0000001b0000780c */ /* 0x020fc60003f04270 */
        /* <DEDUP_REMOVED lines=54> */
[C---:B------:R-:W-:Y:S02]  /*c880*/  FSETP.GT.FTZ.AND P0, PT, R3.reuse, R132, PT ;  /* 0x000000840300720b */ /* 0x040fe40003f14000 */
[----:B------:R-:W-:Y:S02]  /*c890*/  MOV R0, R66 ;  /* 0x0000004200007202 */ /* 0x000fe40000000f00 */
        /* <DEDUP_REMOVED lines=10> */
[----:B------:R-:W-:-:S07]  /*c940*/  IMAD.MOV.U32 R130, RZ, RZ, RZ ;  /* 0x000000ffff827224 */ /* 0x000fce00078e00ff */
.L_x_24289:
        /* <DEDUP_REMOVED lines=20> */
.L_x_24101:
[----:B------:R-:W-:Y:S01]  /*ca90*/  MOV R66, R69 ;  /* 0x0000004500427202 */ /* 0x000fe20000000f00 */
[----:B------:R-:W-:Y:S02]  /*caa0*/  IMAD.MOV.U32 R134, RZ, RZ, R5 ;  /* 0x000000ffff867224 */ /* 0x000fe400078e0005 */
[----:B------:R-:W-:Y:S02]  /*cab0*/  IMAD.MOV.U32 R69, RZ, RZ, R68 ;  /* 0x000000ffff457224 */ /* 0x000fe400078e0044 */
[----:B------:R-:W-:-:S07]  /*cac0*/  IMAD.MOV.U32 R5, RZ, RZ, R4 ;  /* 0x000000ffff057224 */ /* 0x000fce00078e0004 */
.L_x_24102:
[----:B------:R-:W-:Y:S05]  /*cad0*/  BSYNC.RECONVERGENT B1 ;  /* 0x0000000000017941 */ /* 0x000fea0003800200 */
.L_x_24100:
        /* <DEDUP_REMOVED lines=11> */
.L_x_24104:
[----:B------:R-:W-:Y:S01]  /*cb90*/  MOV R133, R66 ;  /* 0x0000004200857202 */ /* 0x000fe20000000f00 */
[----:B------:R-:W-:Y:S02]  /*cba0*/  IMAD.MOV.U32 R135, RZ, RZ, R134 ;  /* 0x000000ffff877224 */ /* 0x000fe400078e0086 */
[----:B------:R-:W-:Y:S02]  /*cbb0*/  IMAD.MOV.U32 R68, RZ, RZ, R71 ;  /* 0x000000ffff447224 */ /* 0x000fe400078e0047 */
[----:B------:R-:W-:-:S07]  /*cbc0*/  IMAD.MOV.U32 R4, RZ, RZ, R7 ;  /* 0x000000ffff047224 */ /* 0x000fce00078e0007 */
.L_x_24105:
[----:B------:R-:W-:Y:S05]  /*cbd0*/  BSYNC.RECONVERGENT B1 ;  /* 0x0000000000017941 */ /* 0x000fea0003800200 */
.L_x_24103:
        /* <DEDUP_REMOVED lines=11> */
.L_x_24107:
[----:B------:R-:W-:Y:S01]  /*cc90*/  MOV R66, R133 ;  /* 0x0000008500427202 */ /* 0x000fe20000000f00 */
[----:B------:R-:W-:Y:S02]  /*cca0*/  IMAD.MOV.U32 R134, RZ, RZ, R135 ;  /* 0x000000ffff867224 */ /* 0x000fe400078e0087 */
[----:B------:R-:W-:Y:S02]  /*ccb0*/  IMAD.MOV.U32 R71, RZ, RZ, R70 ;  /* 0x000000ffff477224 */ /* 0x000fe400078e0046 */
[----:B------:R-:W-:-:S07]  /*ccc0*/  IMAD.MOV.U32 R7, RZ, RZ, R6 ;  /* 0x000000ffff077224 */ /* 0x000fce00078e0006 */
.L_x_24108:
[----:B------:R-:W-:Y:S05]  /*ccd0*/  BSYNC.RECONVERGENT B1 ;  /* 0x0000000000017941 */ /* 0x000fea0003800200 */
.L_x_24106:
        /* <DEDUP_REMOVED lines=11> */
.L_x_24110:
[----:B------:R-:W-:Y:S01]  /*cd90*/  MOV R133, R66 ;  /* 0x0000004200857202 */ /* 0x000fe20000000f00 */
[----:B------:R-:W-:Y:S02]  /*cda0*/  IMAD.MOV.U32 R135, RZ, RZ, R134 ;  /* 0x000000ffff877224 */ /* 0x000fe400078e0086 */
[----:B------:R-:W-:Y:S02]  /*cdb0*/  IMAD.MOV.U32 R70, RZ, RZ, R73 ;  /* 0x000000ffff467224 */ /* 0x000fe400078e0049 */
[----:B------:R-:W-:-:S07]  /*cdc0*/  IMAD.MOV.U32 R6, RZ, RZ, R9 ;  /* 0x000000ffff067224 */ /* 0x000fce00078e0009 */
.L_x_24111:
[----:B------:R-:W-:Y:S05]  /*cdd0*/  BSYNC.RECONVERGENT B1 ;  /* 0x0000000000017941 */ /* 0x000fea0003800200 */
.L_x_24109:
        /* <DEDUP_REMOVED lines=11> */
.L_x_24113:
[----:B------:R-:W-:Y:S01]  /*ce90*/  MOV R66, R133 ;  /* 0x0000008500427202 */ /* 0x000fe20000000f00 */
[----:B------:R-:W-:Y:S02]  /*cea0*/  IMAD.MOV.U32 R134, RZ, RZ, R135 ;  /* 0x000000ffff867224 */ /* 0x000fe400078e0087 */
[----:B------:R-:W-:Y:S02]  /*ceb0*/  IMAD.MOV.U32 R73, RZ, RZ, R72 ;  /* 0x000000ffff497224 */ /* 0x000fe400078e0048 */
[----:B------:R-:W-:-:S07]  /*cec0*/  IMAD.MOV.U32 R9, RZ, RZ, R8 ;  /* 0x000000ffff097224 */ /* 0x000fce00078e0008 */
.L_x_24114:
[----:B------:R-:W-:Y:S05]  /*ced0*/  BSYNC.RECONVERGENT B1 ;  /* 0x0000000000017941 */ /* 0x000fea0003800200 */
.L_x_24112:
        /* <DEDUP_REMOVED lines=11> */
.L_x_24116:
[----:B------:R-:W-:Y:S01]  /*cf90*/  MOV R133, R66 ;  /* 0x0000004200857202 */ /* 0x000fe20000000f00 */
[----:B------:R-:W-:Y:S02]  /*cfa0*/  IMAD.MOV.U32 R135, RZ, RZ, R134 ;  /* 0x000000ffff877224 */ /* 0x000fe400078e0086 */
[----:B------:R-:W-:Y:S02]  /*cfb0*/  IMAD.MOV.U32 R72, RZ, RZ, R75 ;  /* 0x000000ffff487224 */ /* 0x000fe400078e004b */
[----:B------:R-:W-:-:S07]  /*cfc0*/  IMAD.MOV.U32 R8, RZ, RZ, R11 ;  /* 0x000000ffff087224 */ /* 0x000fce00078e000b */
.L_x_24117:
[----:B------:R-:W-:Y:S05]  /*cfd0*/  BSYNC.RECONVERGENT B1 ;  /* 0x0000000000017941 */ /* 0x000fea0003800200 */
.L_x_24115:
        /* <DEDUP_REMOVED lines=11> */
.L_x_24119:
[----:B------:R-:W-:Y:S01]  /*d090*/  MOV R66, R133 ;  /* 0x0000008500427202 */ /* 0x000fe20000000f00 */
[----:B------:R-:W-:Y:S02]  /*d0a0*/  IMAD.MOV.U32 R134, RZ, RZ, R135 ;  /* 0x000000ffff867224 */ /* 0x000fe400078e0087 */
[----:B------:R-:W-:Y:S02]  /*d0b0*/  IMAD.MOV.U32 R75, RZ, RZ, R74 ;  /* 0x000000ffff4b7224 */ /* 0x000fe400078e004a */
[----:B------:R-:W-:-:S07]  /*d0c0*/  IMAD.MOV.U32 R11, RZ, RZ, R10 ;  /* 0x000000ffff0b7224 */ /* 0x000fce00078e000a */
.L_x_24120:
[----:B------:R-:W-:Y:S05]  /*d0d0*/  BSYNC.RECONVERGENT B1 ;  /* 0x0000000000017941 */ /* 0x000fea0003800200 */
.L_x_24118:
        /* <DEDUP_REMOVED lines=11> */
.L_x_24122:
[----:B------:R-:W-:Y:S01]  /*d190*/  MOV R133, R66 ;  /* 0x0000004200857202 */ /* 0x000fe20000000f00 */
[----:B------:R-:W-:Y:S02]  /*d1a0*/  IMAD.MOV.U32 R135, RZ, RZ, R134 ;  /* 0x000000ffff877224 */ /* 0x000fe400078e0086 */
[----:B------:R-:W-:Y:S02]  /*d1b0*/  IMAD.MOV.U32 R74, RZ, RZ, R77 ;  /* 0x000000ffff4a7224 */ /* 0x000fe400078e004d */
[----:B------:R-:W-:-:S07]  /*d1c0*/  IMAD.MOV.U32 R10, RZ, RZ, R13 ;  /* 0x000000ffff0a7224 */ /* 0x000fce00078e000d */
.L_x_24123:
[----:B------:R-:W-:Y:S05]  /*d1d0*/  BSYNC.RECONVERGENT B1 ;  /* 0x0000000000017941 */ /* 0x000fea0003800200 */
.L_x_24121:
        /* <DEDUP_REMOVED lines=11> */
.L_x_24125:
[----:B------:R-:W-:Y:S01]  /*d290*/  MOV R66, R133 ;  /* 0x0000008500427202 */ /* 0x000fe20000000f00 */
[----:B------:R-:W-:Y:S02]  /*d2a0*/  IMAD.MOV.U32 R134, RZ, RZ, R135 ;  /* 0x000000ffff867224 */ /* 0x000fe400078e0087 */
[----:B------:R-:W-:Y:S02]  /*d2b0*/  IMAD.MOV.U32 R77, RZ, RZ, R76 ;  /* 0x000000ffff4d7224 */ /* 0x000fe400078e004c */
[----:B------:R-:W-:-:S07]  /*d2c0*/  IMAD.MOV.U32 R13, RZ, RZ, R12 ;  /* 0x000000ffff0d7224 */ /* 0x000fce00078e000c */
.L_x_24126:
[----:B------:R-:W-:Y:S05]  /*d2d0*/  BSYNC.RECONVERGENT B1 ;  /* 0x0000000000017941 */ /* 0x000fea0003800200 */
.L_x_24124:
        /* <DEDUP_REMOVED lines=11> */
.L_x_24128:
[----:B------:R-:W-:Y:S01]  /*d390*/  MOV R133, R66 ;  /* 0x0000004200857202 */ /* 0x000fe20000000f00 */
[----:B------:R-:W-:Y:S02]  /*d3a0*/  IMAD.MOV.U32 R135, RZ, RZ, R134 ;  /* 0x000000ffff877224 */ /* 0x000fe400078e0086 */
[----:B------:R-:W-:Y:S02]  /*d3b0*/  IMAD.MOV.U32 R76, RZ, RZ, R79 ;  /* 0x000000ffff4c7224 */ /* 0x000fe400078e004f */
[----:B------:R-:W-:-:S07]  /*d3c0*/  IMAD.MOV.U32 R12, RZ, RZ, R15 ;  /* 0x000000ffff0c7224 */ /* 0x000fce00078e000f */
.L_x_24129:
[----:B------:R-:W-:Y:S05]  /*d3d0*/  BSYNC.RECONVERGENT B1 ;  /* 0x0000000000017941 */ /* 0x000fea0003800200 */
.L_x_24127:
        /* <DEDUP_REMOVED lines=11> */
.L_x_24131:
[----:B------:R-:W-:Y:S01]  /*d490*/  MOV R66, R133 ;  /* 0x0000008500427202 */ /* 0x000fe20000000f00 */
[----:B------:R-:W-:Y:S02]  /*d4a0*/  IMAD.MOV.U32 R134, RZ, RZ, R135 ;  /* 0x000000ffff867224 */ /* 0x000fe400078e0087 */
[----:B------:R-:W-:Y:S02]  /*d4b0*/  IMAD.MOV.U32 R79, RZ, RZ, R78 ;  /* 0x000000ffff4f7224 */ /* 0x000fe400078e004e */
[----:B------:R-:W-:-:S07]  /*d4c0*/  IMAD.MOV.U32 R15, RZ, RZ, R14 ;  /* 0x000000ffff0f7224 */ /* 0x000fce00078e000e */
.L_x_24132:
[----:B------:R-:W-:Y:S05]  /*d4d0*/  BSYNC.RECONVERGENT B1 ;  /* 0x0000000000017941 */ /* 0x000fea0003800200 */
.L_x_24130:
        /* <DEDUP_REMOVED lines=11> */
.L_x_24134:
[----:B------:R-:W-:Y:S01]  /*d590*/  MOV R133, R66 ;  /* 0x0000004200857202 */ /* 0x000fe20000000f00 */
[----:B------:R-:W-:Y:S02]  /*d5a0*/  IMAD.MOV.U32 R135, RZ, RZ, R134 ;  /* 0x000000ffff877224 */ /* 0x000fe400078e0086 */
[----:B------:R-:W-:Y:S02]  /*d5b0*/  IMAD.MOV.U32 R78, RZ, RZ, R81 ;  /* 0x000000ffff4e7224 */ /* 0x000fe400078e0051 */
[----:B------:R-:W-:-:S07]  /*d5c0*/  IMAD.MOV.U32 R14, RZ, RZ, R17 ;  /* 0x000000ffff0e7224 */ /* 0x000fce00078e0011 */
.L_x_24135:
[----:B------:R-:W-:Y:S05]  /*d5d0*/  BSYNC.RECONVERGENT B1 ;  /* 0x0000000000017941 */ /* 0x000fea0003800200 */
.L_x_24133:
        /* <DEDUP_REMOVED lines=11> */
.L_x_24137:
[----:B------:R-:W-:Y:S01]  /*d690*/  MOV R66, R133 ;  /* 0x0000008500427202 */ /* 0x000fe20000000f00 */
[----:B------:R-:W-:Y:S02]  /*d6a0*/  IMAD.MOV.U32 R134, RZ, RZ, R135 ;  /* 0x000000ffff867224 */ /* 0x000fe400078e0087 */
[----:B------:R-:W-:Y:S02]  /*d6b0*/  IMAD.MOV.U32 R81, RZ, RZ, R80 ;  /* 0x000000ffff517224 */ /* 0x000fe400078e0050 */
[----:B------:R-:W-:-:S07]  /*d6c0*/  IMAD.MOV.U32 R17, RZ, RZ, R16 ;  /* 0x000000ffff117224 */ /* 0x000fce00078e0010 */
.L_x_24138:
[----:B------:R-:W-:Y:S05]  /*d6d0*/  BSYNC.RECONVERGENT B1 ;  /* 0x0000000000017941 */ /* 0x000fea0003800200 */
.L_x_24136:
        /* <DEDUP_REMOVED lines=11> */
.L_x_24140:
[----:B------:R-:W-:Y:S01]  /*d790*/  MOV R133, R66 ;  /* 0x0000004200857202 */ /* 0x000fe20000000f00 */
[----:B------:R-:W-:Y:S02]  /*d7a0*/  IMAD.MOV.U32 R135, RZ, RZ, R134 ;  /* 0x000000ffff877224 */ /* 0x000fe400078e0086 */
[----:B------:R-:W-:Y:S02]  /*d7b0*/  IMAD.MOV.U32 R80, RZ, RZ, R83 ;  /* 0x000000ffff507224 */ /* 0x000fe400078e0053 */
[----:B------:R-:W-:-:S07]  /*d7c0*/  IMAD.MOV.U32 R16, RZ, RZ, R19 ;  /* 0x000000ffff107224 */ /* 0x000fce00078e0013 */
.L_x_24141:
[----:B------:R-:W-:Y:S05]  /*d7d0*/  BSYNC.RECONVERGENT B1 ;  /* 0x0000000000017941 */ /* 0x000fea0003800200 */
.L_x_24139:
        /* <DEDUP_REMOVED lines=11> */
.L_x_24143:
[----:B------:R-:W-:Y:S01]  /*d890*/  MOV R66, R133 ;  /* 0x0000008500427202 */ /* 0x000fe20000000f00 */
[----:B------:R-:W-:Y:S02]  /*d8a0*/  IMAD.MOV.U32 R134, RZ, RZ, R135 ;  /* 0x000000ffff867224 */ /* 0x000fe400078e0087 */
[----:B------:R-:W-:Y:S02]  /*d8b0*/  IMAD.MOV.U32 R83, RZ, RZ, R82 ;  /* 0x000000ffff537224 */ /* 0x000fe400078e0052 */
[----:B------:R-:W-:-:S07]  /*d8c0*/  IMAD.MOV.U32 R19, RZ, RZ, R18 ;  /* 0x000000ffff137224 */ /* 0x000fce00078e0012 */
.L_x_24144:
[----:B------:R-:W-:Y:S05]  /*d8d0*/  BSYNC.RECONVERGENT B1 ;  /* 0x0000000000017941 */ /* 0x000fea0003800200 */
.L_x_24142:
        /* <DEDUP_REMOVED lines=11> */
.L_x_24146:
[----:B------:R-:W-:Y:S01]  /*d990*/  MOV R133, R66 ;  /* 0x0000004200857202 */ /* 0x000fe20000000f00 */
[----:B------:R-:W-:Y:S02]  /*d9a0*/  IMAD.MOV.U32 R135, RZ, RZ, R134 ;  /* 0x000000ffff877224 */ /* 0x000fe400078e0086 */
[----:B------:R-:W-:Y:S02]  /*d9b0*/  IMAD.MOV.U32 R82, RZ, RZ, R85 ;  /* 0x000000ffff527224 */ /* 0x000fe400078e0055 */
[----:B------:R-:W-:-:S07]  /*d9c0*/  IMAD.MOV.U32 R18, RZ, RZ, R21 ;  /* 0x000000ffff127224 */ /* 0x000fce00078e0015 */
.L_x_24147:
[----:B------:R-:W-:Y:S05]  /*d9d0*/  BSYNC.RECONVERGENT B1 ;  /* 0x0000000000017941 */ /* 0x000fea0003800200 */
.L_x_24145:
        /* <DEDUP_REMOVED lines=11> */
.L_x_24149:
[----:B------:R-:W-:Y:S01]  /*da90*/  MOV R66, R133 ;  /* 0x0000008500427202 */ /* 0x000fe20000000f00 */
[----:B------:R-:W-:Y:S02]  /*daa0*/  IMAD.MOV.U32 R134, RZ, RZ, R135 ;  /* 0x000000ffff867224 */ /* 0x000fe400078e0087 */
[----:B------:R-:W-:Y:S02]  /*dab0*/  IMAD.MOV.U32 R85, RZ, RZ, R84 ;  /* 0x000000ffff557224 */ /* 0x000fe400078e0054 */
[----:B------:R-:W-:-:S07]  /*dac0*/  IMAD.MOV.U32 R21, RZ, RZ, R20 ;  /* 0x000000ffff157224 */ /* 0x000fce00078e0014 */
.L_x_24150:
[----:B------:R-:W-:Y:S05]  /*dad0*/  BSYNC.RECONVERGENT B1 ;  /* 0x0000000000017941 */ /* 0x000fea0003800200 */
.L_x_24148:
        /* <DEDUP_REMOVED lines=11> */
.L_x_24152:
[----:B------:R-:W-:Y:S01]  /*db90*/  MOV R133, R66 ;  /* 0x0000004200857202 */ /* 0x000fe20000000f00 */
[----:B------:R-:W-:Y:S02]  /*dba0*/  IMAD.MOV.U32 R135, RZ, RZ, R134 ;  /* 0x000000ffff877224 */ /* 0x000fe400078e0086 */
[----:B------:R-:W-:Y:S02]  /*dbb0*/  IMAD.MOV.U32 R84, RZ, RZ, R87 ;  /* 0x000000ffff547224 */ /* 0x000fe400078e0057 */
[----:B------:R-:W-:-:S07]  /*dbc0*/  IMAD.MOV.U32 R20, RZ, RZ, R23 ;  /* 0x000000ffff147224 */ /* 0x000fce00078e0017 */
.L_x_24153:
[----:B------:R-:W-:Y:S05]  /*dbd0*/  BSYNC.RECONVERGENT B1 ;  /* 0x0000000000017941 */ /* 0x000fea0003800200 */
.L_x_24151:
        /* <DEDUP_REMOVED lines=11> */
.L_x_24155:
[----:B------:R-:W-:Y:S01]  /*dc90*/  MOV R66, R133 ;  /* 0x0000008500427202 */ /* 0x000fe20000000f00 */
[----:B------:R-:W-:Y:S02]  /*dca0*/  IMAD.MOV.U32 R134, RZ, RZ, R135 ;  /* 0x000000ffff867224 */ /* 0x000fe400078e0087 */
[----:B------:R-:W-:Y:S02]  /*dcb0*/  IMAD.MOV.U32 R87, RZ, RZ, R86 ;  /* 0x000000ffff577224 */ /* 0x000fe400078e0056 */
[----:B------:R-:W-:-:S07]  /*dcc0*/  IMAD.MOV.U32 R23, RZ, RZ, R22 ;  /* 0x000000ffff177224 */ /* 0x000fce00078e0016 */
.L_x_24156:
[----:B------:R-:W-:Y:S05]  /*dcd0*/  BSYNC.RECONVERGENT B1 ;  /* 0x0000000000017941 */ /* 0x000fea0003800200 */
.L_x_24154:
        /* <DEDUP_REMOVED lines=11> */
.L_x_24158:
[----:B------:R-:W-:Y:S01]  /*dd90*/  MOV R133, R66 ;  /* 0x0000004200857202 */ /* 0x000fe20000000f00 */
[----:B------:R-:W-:Y:S02]  /*dda0*/  IMAD.MOV.U32 R135, RZ, RZ, R134 ;  /* 0x000000ffff877224 */ /* 0x000fe400078e0086 */
[----:B------:R-:W-:Y:S02]  /*ddb0*/  IMAD.MOV.U32 R86, RZ, RZ, R89 ;  /* 0x000000ffff567224 */ /* 0x000fe400078e0059 */
[----:B------:R-:W-:-:S07]  /*ddc0*/  IMAD.MOV.U32 R22, RZ, RZ, R25 ;  /* 0x000000ffff167224 */ /* 0x000fce00078e0019 */
.L_x_24159:
[----:B------:R-:W-:Y:S05]  /*ddd0*/  BSYNC.RECONVERGENT B1 ;  /* 0x0000000000017941 */ /* 0x000fea0003800200 */
.L_x_24157:
        /* <DEDUP_REMOVED lines=11> */
.L_x_24161:
[----:B------:R-:W-:Y:S01]  /*de90*/  MOV R66, R133 ;  /* 0x0000008500427202 */ /* 0x000fe20000000f00 */
[----:B------:R-:W-:Y:S02]  /*dea0*/  IMAD.MOV.U32 R134, RZ, RZ, R135 ;  /* 0x000000ffff867224 */ /* 0x000fe400078e0087 */
[----:B------:R-:W-:Y:S02]  /*deb0*/  IMAD.MOV.U32 R89, RZ, RZ, R88 ;  /* 0x000000ffff597224 */ /* 0x000fe400078e0058 */
[----:B------:R-:W-:-:S07]  /*dec0*/  IMAD.MOV.U32 R25, RZ, RZ, R24 ;  /* 0x000000ffff197224 */ /* 0x000fce00078e0018 */
.L_x_24162:
[----:B------:R-:W-:Y:S05]  /*ded0*/  BSYNC.RECONVERGENT B1 ;  /* 0x0000000000017941 */ /* 0x000fea0003800200 */
.L_x_24160:
        /* <DEDUP_REMOVED lines=11> */
.L_x_24164:
[----:B------:R-:W-:Y:S01]  /*df90*/  MOV R133, R66 ;  /* 0x0000004200857202 */ /* 0x000fe20000000f00 */
[----:B------:R-:W-:Y:S02]  /*dfa0*/  IMAD.MOV.U32 R135, RZ, RZ, R134 ;  /* 0x000000ffff877224 */ /* 0x000fe400078e0086 */
[----:B------:R-:W-:Y:S02]  /*dfb0*/  IMAD.MOV.U32 R88, RZ, RZ, R91 ;  /* 0x000000ffff587224 */ /* 0x000fe400078e005b */
[----:B------:R-:W-:-:S07]  /*dfc0*/  IMAD.MOV.U32 R24, RZ, RZ, R27 ;  /* 0x000000ffff187224 */ /* 0x000fce00078e001b */
.L_x_24165:
[----:B------:R-:W-:Y:S05]  /*dfd0*/  BSYNC.RECONVERGENT B1 ;  /* 0x0000000000017941 */ /* 0x000fea0003800200 */
.L_x_24163:
        /* <DEDUP_REMOVED lines=11> */
.L_x_24167:
[----:B------:R-:W-:Y:S01]  /*e090*/  MOV R66, R133 ;  /* 0x0000008500427202 */ /* 0x000fe20000000f00 */
[----:B------:R-:W-:Y:S02]  /*e0a0*/  IMAD.MOV.U32 R134, RZ, RZ, R135 ;  /* 0x000000ffff867224 */ /* 0x000fe400078e0087 */
[----:B------:R-:W-:Y:S02]  /*e0b0*/  IMAD.MOV.U32 R91, RZ, RZ, R90 ;  /* 0x000000ffff5b7224 */ /* 0x000fe400078e005a */
[----:B------:R-:W-:-:S07]  /*e0c0*/  IMAD.MOV.U32 R27, RZ, RZ, R26 ;  /* 0x000000ffff1b7224 */ /* 0x000fce00078e001a */
.L_x_24168:
[----:B------:R-:W-:Y:S05]  /*e0d0*/  BSYNC.RECONVERGENT B1 ;  /* 0x0000000000017941 */ /* 0x000fea0003800200 */
.L_x_24166:
        /* <DEDUP_REMOVED lines=11> */
.L_x_24170:
[----:B------:R-:W-:Y:S01]  /*e190*/  MOV R133, R66 ;  /* 0x0000004200857202 */ /* 0x000fe20000000f00 */
[----:B------:R-:W-:Y:S02]  /*e1a0*/  IMAD.MOV.U32 R135, RZ, RZ, R134 ;  /* 0x000000ffff877224 */ /* 0x000fe400078e0086 */
[----:B------:R-:W-:Y:S02]  /*e1b0*/  IMAD.MOV.U32 R90, RZ, RZ, R93 ;  /* 0x000000ffff5a7224 */ /* 0x000fe400078e005d */
[----:B------:R-:W-:-:S07]  /*e1c0*/  IMAD.MOV.U32 R26, RZ, RZ, R29 ;  /* 0x000000ffff1a7224 */ /* 0x000fce00078e001d */
.L_x_24171:
[----:B------:R-:W-:Y:S05]  /*e1d0*/  BSYNC.RECONVERGENT B1 ;  /* 0x0000000000017941 */ /* 0x000fea0003800200 */
.L_x_24169:
        /* <DEDUP_REMOVED lines=11> */
.L_x_24173:
[----:B------:R-:W-:Y:S01]  /*e290*/  MOV R66, R133 ;  /* 0x0000008500427202 */ /* 0x000fe20000000f00 */
[----:B------:R-:W-:Y:S02]  /*e2a0*/  IMAD.MOV.U32 R134, RZ, RZ, R135 ;  /* 0x000000ffff867224 */ /* 0x000fe400078e0087 */
[----:B------:R-:W-:Y:S02]  /*e2b0*/  IMAD.MOV.U32 R93, RZ, RZ, R92 ;  /* 0x000000ffff5d7224 */ /* 0x000fe400078e005c */
[----:B------:R-:W-:-:S07]  /*e2c0*/  IMAD.MOV.U32 R29, RZ, RZ, R28 ;  /* 0x000000ffff1d7224 */ /* 0x000fce00078e001c */
.L_x_24174:
[----:B------:R-:W-:Y:S05]  /*e2d0*/  BSYNC.RECONVERGENT B1 ;  /* 0x0000000000017941 */ /* 0x000fea0003800200 */
.L_x_24172:
        /* <DEDUP_REMOVED lines=11> */
.L_x_24176:
[----:B------:R-:W-:Y:S01]  /*e390*/  MOV R133, R66 ;  /* 0x0000004200857202 */ /* 0x000fe20000000f00 */
[----:B------:R-:W-:Y:S02]  /*e3a0*/  IMAD.MOV.U32 R135, RZ, RZ, R134 ;  /* 0x000000ffff877224 */ /* 0x000fe400078e0086 */
[----:B------:R-:W-:Y:S02]  /*e3b0*/  IMAD.MOV.U32 R92, RZ, RZ, R95 ;  /* 0x000000ffff5c7224 */ /* 0x000fe400078e005f */
[----:B------:R-:W-:-:S07]  /*e3c0*/  IMAD.MOV.U32 R28, RZ, RZ, R31 ;  /* 0x000000ffff1c7224 */ /* 0x000fce00078e001f */
.L_x_24177:
[----:B------:R-:W-:Y:S05]  /*e3d0*/  BSYNC.RECONVERGENT B1 ;  /* 0x0000000000017941 */ /* 0x000fea0003800200 */
.L_x_24175:
        /* <DEDUP_REMOVED lines=11> */
.L_x_24179:
[----:B------:R-:W-:Y:S01]  /*e490*/  MOV R66, R133 ;  /* 0x0000008500427202 */ /* 0x000fe20000000f00 */
[----:B------:R-:W-:Y:S02]  /*e4a0*/  IMAD.MOV.U32 R134, RZ, RZ, R135 ;  /* 0x000000ffff867224 */ /* 0x000fe400078e0087 */
[----:B------:R-:W-:Y:S02]  /*e4b0*/  IMAD.MOV.U32 R95, RZ, RZ, R94 ;  /* 0x000000ffff5f7224 */ /* 0x000fe400078e005e */
[----:B------:R-:W-:-:S07]  /*e4c0*/  IMAD.MOV.U32 R31, RZ, RZ, R30 ;  /* 0x000000ffff1f7224 */ /* 0x000fce00078e001e */
.L_x_24180:
[----:B------:R-:W-:Y:S05]  /*e4d0*/  BSYNC.RECONVERGENT B1 ;  /* 0x0000000000017941 */ /* 0x000fea0003800200 */
.L_x_24178:
        /* <DEDUP_REMOVED lines=11> */
.L_x_24182:
[----:B------:R-:W-:Y:S01]  /*e590*/  MOV R133, R66 ;  /* 0x0000004200857202 */ /* 0x000fe20000000f00 */
[----:B------:R-:W-:Y:S02]  /*e5a0*/  IMAD.MOV.U32 R135, RZ, RZ, R134 ;  /* 0x000000ffff877224 */ /* 0x000fe400078e0086 */
[----:B------:R-:W-:Y:S02]  /*e5b0*/  IMAD.MOV.U32 R94, RZ, RZ, R97 ;  /* 0x000000ffff5e7224 */ /* 0x000fe400078e0061 */
[----:B------:R-:W-:-:S07]  /*e5c0*/  IMAD.MOV.U32 R30, RZ, RZ, R33 ;  /* 0x000000ffff1e7224 */ /* 0x000fce00078e0021 */
.L_x_24183:
[----:B------:R-:W-:Y:S05]  /*e5d0*/  BSYNC.RECONVERGENT B1 ;  /* 0x0000000000017941 */ /* 0x000fea0003800200 */
.L_x_24181:
        /* <DEDUP_REMOVED lines=11> */
.L_x_24185:
[----:B------:R-:W-:Y:S01]  /*e690*/  MOV R66, R133 ;  /* 0x0000008500427202 */ /* 0x000fe20000000f00 */
[----:B------:R-:W-:Y:S02]  /*e6a0*/  IMAD.MOV.U32 R134, RZ, RZ, R135 ;  /* 0x000000ffff867224 */ /* 0x000fe400078e0087 */
[----:B------:R-:W-:Y:S02]  /*e6b0*/  IMAD.MOV.U32 R97, RZ, RZ, R96 ;  /* 0x000000ffff617224 */ /* 0x000fe400078e0060 */
[----:B------:R-:W-:-:S07]  /*e6c0*/  IMAD.MOV.U32 R33, RZ, RZ, R32 ;  /* 0x000000ffff217224 */ /* 0x000fce00078e0020 */
.L_x_24186:
[----:B------:R-:W-:Y:S05]  /*e6d0*/  BSYNC.RECONVERGENT B1 ;  /* 0x0000000000017941 */ /* 0x000fea0003800200 */
.L_x_24184:
        /* <DEDUP_REMOVED lines=11> */
.L_x_24188:
[----:B------:R-:W-:Y:S01]  /*e790*/  MOV R133, R66 ;  /* 0x0000004200857202 */ /* 0x000fe20000000f00 */
[----:B------:R-:W-:Y:S02]  /*e7a0*/  IMAD.MOV.U32 R135, RZ, RZ, R134 ;  /* 0x000000ffff877224 */ /* 0x000fe400078e0086 */
[----:B------:R-:W-:Y:S02]  /*e7b0*/  IMAD.MOV.U32 R96, RZ, RZ, R99 ;  /* 0x000000ffff607224 */ /* 0x000fe400078e0063 */
[----:B------:R-:W-:-:S07]  /*e7c0*/  IMAD.MOV.U32 R32, RZ, RZ, R35 ;  /* 0x000000ffff207224 */ /* 0x000fce00078e0023 */
.L_x_24189:
[----:B------:R-:W-:Y:S05]  /*e7d0*/  BSYNC.RECONVERGENT B1 ;  /* 0x0000000000017941 */ /* 0x000fea0003800200 */
.L_x_24187:
        /* <DEDUP_REMOVED lines=11> */
.L_x_24191:
[----:B------:R-:W-:Y:S01]  /*e890*/  MOV R66, R133 ;  /* 0x0000008500427202 */ /* 0x000fe20000000f00 */
[----:B------:R-:W-:Y:S02]  /*e8a0*/  IMAD.MOV.U32 R134, RZ, RZ, R135 ;  /* 0x000000ffff867224 */ /* 0x000fe400078e0087 */
[----:B------:R-:W-:Y:S02]  /*e8b0*/  IMAD.MOV.U32 R99, RZ, RZ, R98 ;  /* 0x000000ffff637224 */ /* 0x000fe400078e0062 */
[----:B------:R-:W-:-:S07]  /*e8c0*/  IMAD.MOV.U32 R35, RZ, RZ, R34 ;  /* 0x000000ffff237224 */ /* 0x000fce00078e0022 */
.L_x_24192:
[----:B------:R-:W-:Y:S05]  /*e8d0*/  BSYNC.RECONVERGENT B1 ;  /* 0x0000000000017941 */ /* 0x000fea0003800200 */
.L_x_24190:
        /* <DEDUP_REMOVED lines=11> */
.L_x_24194:
[----:B------:R-:W-:Y:S01]  /*e990*/  MOV R133, R66 ;  /* 0x0000004200857202 */ /* 0x000fe20000000f00 */
[----:B------:R-:W-:Y:S02]  /*e9a0*/  IMAD.MOV.U32 R135, RZ, RZ, R134 ;  /* 0x000000ffff877224 */ /* 0x000fe400078e0086 */
[----:B------:R-:W-:Y:S02]  /*e9b0*/  IMAD.MOV.U32 R98, RZ, RZ, R101 ;  /* 0x000000ffff627224 */ /* 0x000fe400078e0065 */
[----:B------:R-:W-:-:S07]  /*e9c0*/  IMAD.MOV.U32 R34, RZ, RZ, R37 ;  /* 0x000000ffff227224 */ /* 0x000fce00078e0025 */
.L_x_24195:
[----:B------:R-:W-:Y:S05]  /*e9d0*/  BSYNC.RECONVERGENT B1 ;  /* 0x0000000000017941 */ /* 0x000fea0003800200 */
.L_x_24193:
        /* <DEDUP_REMOVED lines=11> */
.L_x_24197:
[----:B------:R-:W-:Y:S01]  /*ea90*/  MOV R66, R133 ;  /* 0x0000008500427202 */ /* 0x000fe20000000f00 */
[----:B------:R-:W-:Y:S02]  /*eaa0*/  IMAD.MOV.U32 R134, RZ, RZ, R135 ;  /* 0x000000ffff867224 */ /* 0x000fe400078e0087 */
[----:B------:R-:W-:Y:S02]  /*eab0*/  IMAD.MOV.U32 R101, RZ, RZ, R100 ;  /* 0x000000ffff657224 */ /* 0x000fe400078e0064 */
[----:B------:R-:W-:-:S07]  /*eac0*/  IMAD.MOV.U32 R37, RZ, RZ, R36 ;  /* 0x000000ffff257224 */ /* 0x000fce00078e0024 */
.L_x_24198:
[----:B------:R-:W-:Y:S05]  /*ead0*/  BSYNC.RECONVERGENT B1 ;  /* 0x0000000000017941 */ /* 0x000fea0003800200 */
.L_x_24196:
        /* <DEDUP_REMOVED lines=11> */
.L_x_24200:
[----:B------:R-:W-:Y:S01]  /*eb90*/  MOV R133, R66 ;  /* 0x0000004200857202 */ /* 0x000fe20000000f00 */
[----:B------:R-:W-:Y:S02]  /*eba0*/  IMAD.MOV.U32 R135, RZ, RZ, R134 ;  /* 0x000000ffff877224 */ /* 0x000fe400078e0086 */
[----:B------:R-:W-:Y:S02]  /*ebb0*/  IMAD.MOV.U32 R100, RZ, RZ, R103 ;  /* 0x000000ffff647224 */ /* 0x000fe400078e0067 */
[----:B------:R-:W-:-:S07]  /*ebc0*/  IMAD.MOV.U32 R36, RZ, RZ, R39 ;  /* 0x000000ffff247224 */ /* 0x000fce00078e0027 */
.L_x_24201:
[----:B------:R-:W-:Y:S05]  /*ebd0*/  BSYNC.RECONVERGENT B1 ;  /* 0x0000000000017941 */ /* 0x000fea0003800200 */
.L_x_24199:
        /* <DEDUP_REMOVED lines=11> */
.L_x_24203:
[----:B------:R-:W-:Y:S01]  /*ec90*/  MOV R66, R133 ;  /* 0x0000008500427202 */ /* 0x000fe20000000f00 */
[----:B------:R-:W-:Y:S02]  /*eca0*/  IMAD.MOV.U32 R134, RZ, RZ, R135 ;  /* 0x000000ffff867224 */ /* 0x000fe400078e0087 */
[----:B------:R-:W-:Y:S02]  /*ecb0*/  IMAD.MOV.U32 R103, RZ, RZ, R102 ;  /* 0x000000ffff677224 */ /* 0x000fe400078e0066 */
[----:B------:R-:W-:-:S07]  /*ecc0*/  IMAD.MOV.U32 R39, RZ, RZ, R38 ;  /* 0x000000ffff277224 */ /* 0x000fce00078e0026 */
.L_x_24204:
[----:B------:R-:W-:Y:S05]  /*ecd0*/  BSYNC.RECONVERGENT B1 ;  /* 0x0000000000017941 */ /* 0x000fea0003800200 */
.L_x_24202:
        /* <DEDUP_REMOVED lines=11> */
.L_x_24206:
[----:B------:R-:W-:Y:S01]  /*ed90*/  MOV R133, R66 ;  /* 0x0000004200857202 */ /* 0x000fe20000000f00 */
[----:B------:R-:W-:Y:S02]  /*eda0*/  IMAD.MOV.U32 R135, RZ, RZ, R134 ;  /* 0x000000ffff877224 */ /* 0x000fe400078e0086 */
[----:B------:R-:W-:Y:S02]  /*edb0*/  IMAD.MOV.U32 R102, RZ, RZ, R105 ;  /* 0x000000ffff667224 */ /* 0x000fe400078e0069 */
[----:B------:R-:W-:-:S07]  /*edc0*/  IMAD.MOV.U32 R38, RZ, RZ, R41 ;  /* 0x000000ffff267224 */ /* 0x000fce00078e0029 */
.L_x_24207:
[----:B------:R-:W-:Y:S05]  /*edd0*/  BSYNC.RECONVERGENT B1 ;  /* 0x0000000000017941 */ /* 0x000fea0003800200 */
.L_x_24205:
        /* <DEDUP_REMOVED lines=11> */
.L_x_24209:
[----:B------:R-:W-:Y:S01]  /*ee90*/  MOV R66, R133 ;  /* 0x0000008500427202 */ /* 0x000fe20000000f00 */
[----:B------:R-:W-:Y:S02]  /*eea0*/  IMAD.MOV.U32 R134, RZ, RZ, R135 ;  /* 0x000000ffff867224 */ /* 0x000fe400078e0087 */
[----:B------:R-:W-:Y:S02]  /*eeb0*/  IMAD.MOV.U32 R105, RZ, RZ, R104 ;  /* 0x000000ffff697224 */ /* 0x000fe400078e0068 */
[----:B------:R-:W-:-:S07]  /*eec0*/  IMAD.MOV.U32 R41, RZ, RZ, R40 ;  /* 0x000000ffff297224 */ /* 0x000fce00078e0028 */
.L_x_24210:
[----:B------:R-:W-:Y:S05]  /*eed0*/  BSYNC.RECONVERGENT B1 ;  /* 0x0000000000017941 */ /* 0x000fea0003800200 */
.L_x_24208:
        /* <DEDUP_REMOVED lines=11> */
.L_x_24212:
[----:B------:R-:W-:Y:S01]  /*ef90*/  MOV R133, R66 ;  /* 0x0000004200857202 */ /* 0x000fe20000000f00 */
[----:B------:R-:W-:Y:S02]  /*efa0*/  IMAD.MOV.U32 R135, RZ, RZ, R134 ;  /* 0x000000ffff877224 */ /* 0x000fe400078e0086 */
[----:B------:R-:W-:Y:S02]  /*efb0*/  IMAD.MOV.U32 R104, RZ, RZ, R107 ;  /* 0x000000ffff687224 */ /* 0x000fe400078e006b */
[----:B------:R-:W-:-:S07]  /*efc0*/  IMAD.MOV.U32 R40, RZ, RZ, R43 ;  /* 0x000000ffff287224 */ /* 0x000fce00078e002b */
.L_x_24213:
[----:B------:R-:W-:Y:S05]  /*efd0*/  BSYNC.RECONVERGENT B1 ;  /* 0x0000000000017941 */ /* 0x000fea0003800200 */
.L_x_24211:
        /* <DEDUP_REMOVED lines=11> */
.L_x_24215:
[----:B------:R-:W-:Y:S01]  /*f090*/  MOV R66, R133 ;  /* 0x0000008500427202 */ /* 0x000fe20000000f00 */
[----:B------:R-:W-:Y:S02]  /*f0a0*/  IMAD.MOV.U32 R134, RZ, RZ, R135 ;  /* 0x000000ffff867224 */ /* 0x000fe400078e0087 */
[----:B------:R-:W-:Y:S02]  /*f0b0*/  IMAD.MOV.U32 R107, RZ, RZ, R106 ;  /* 0x000000ffff6b7224 */ /* 0x000fe400078e006a */
[----:B------:R-:W-:-:S07]  /*f0c0*/  IMAD.MOV.U32 R43, RZ, RZ, R42 ;  /* 0x000000ffff2b7224 */ /* 0x000fce00078e002a */
.L_x_24216:
[----:B------:R-:W-:Y:S05]  /*f0d0*/  BSYNC.RECONVERGENT B1 ;  /* 0x0000000000017941 */ /* 0x000fea0003800200 */
.L_x_24214:
        /* <DEDUP_REMOVED lines=11> */
.L_x_24218:
[----:B------:R-:W-:Y:S01]  /*f190*/  MOV R133, R66 ;  /* 0x0000004200857202 */ /* 0x000fe20000000f00 */
[----:B------:R-:W-:Y:S02]  /*f1a0*/  IMAD.MOV.U32 R135, RZ, RZ, R134 ;  /* 0x000000ffff877224 */ /* 0x000fe400078e0086 */
[----:B------:R-:W-:Y:S02]  /*f1b0*/  IMAD.MOV.U32 R106, RZ, RZ, R109 ;  /* 0x000000ffff6a7224 */ /* 0x000fe400078e006d */
[----:B------:R-:W-:-:S07]  /*f1c0*/  IMAD.MOV.U32 R42, RZ, RZ, R45 ;  /* 0x000000ffff2a7224 */ /* 0x000fce00078e002d */
.L_x_24219:
[----:B------:R-:W-:Y:S05]  /*f1d0*/  BSYNC.RECONVERGENT B1 ;  /* 0x0000000000017941 */ /* 0x000fea0003800200 */
.L_x_24217:
        /* <DEDUP_REMOVED lines=11> */
.L_x_24221:
[----:B------:R-:W-:Y:S01]  /*f290*/  MOV R66, R133 ;  /* 0x0000008500427202 */ /* 0x000fe20000000f00 */
[----:B------:R-:W-:Y:S02]  /*f2a0*/  IMAD.MOV.U32 R134, RZ, RZ, R135 ;  /* 0x000000ffff867224 */ /* 0x000fe400078e0087 */
[----:B------:R-:W-:Y:S02]  /*f2b0*/  IMAD.MOV.U32 R109, RZ, RZ, R108 ;  /* 0x000000ffff6d7224 */ /* 0x000fe400078e006c */
[----:B------:R-:W-:-:S07]  /*f2c0*/  IMAD.MOV.U32 R45, RZ, RZ, R44 ;  /* 0x000000ffff2d7224 */ /* 0x000fce00078e002c */
.L_x_24222:
[----:B------:R-:W-:Y:S05]  /*f2d0*/  BSYNC.RECONVERGENT B1 ;  /* 0x0000000000017941 */ /* 0x000fea0003800200 */
.L_x_24220:
        /* <DEDUP_REMOVED lines=11> */
.L_x_24224:
[----:B------:R-:W-:Y:S01]  /*f390*/  MOV R133, R66 ;  /* 0x0000004200857202 */ /* 0x000fe20000000f00 */
[----:B------:R-:W-:Y:S02]  /*f3a0*/  IMAD.MOV.U32 R135, RZ, RZ, R134 ;  /* 0x000000ffff877224 */ /* 0x000fe400078e0086 */
[----:B------:R-:W-:Y:S02]  /*f3b0*/  IMAD.MOV.U32 R108, RZ, RZ, R111 ;  /* 0x000000ffff6c7224 */ /* 0x000fe400078e006f */
[----:B------:R-:W-:-:S07]  /*f3c0*/  IMAD.MOV.U32 R44, RZ, RZ, R47 ;  /* 0x000000ffff2c7224 */ /* 0x000fce00078e002f */
.L_x_24225:
[----:B------:R-:W-:Y:S05]  /*f3d0*/  BSYNC.RECONVERGENT B1 ;  /* 0x0000000000017941 */ /* 0x000fea0003800200 */
.L_x_24223:
        /* <DEDUP_REMOVED lines=11> */
.L_x_24227:
[----:B------:R-:W-:Y:S01]  /*f490*/  MOV R66, R133 ;  /* 0x0000008500427202 */ /* 0x000fe20000000f00 */
[----:B------:R-:W-:Y:S02]  /*f4a0*/  IMAD.MOV.U32 R134, RZ, RZ, R135 ;  /* 0x000000ffff867224 */ /* 0x000fe400078e0087 */
[----:B------:R-:W-:Y:S02]  /*f4b0*/  IMAD.MOV.U32 R111, RZ, RZ, R110 ;  /* 0x000000ffff6f7224 */ /* 0x000fe400078e006e */
[----:B------:R-:W-:-:S07]  /*f4c0*/  IMAD.MOV.U32 R47, RZ, RZ, R46 ;  /* 0x000000ffff2f7224 */ /* 0x000fce00078e002e */
.L_x_24228:
[----:B------:R-:W-:Y:S05]  /*f4d0*/  BSYNC.RECONVERGENT B1 ;  /* 0x0000000000017941 */ /* 0x000fea0003800200 */
.L_x_24226:
        /* <DEDUP_REMOVED lines=11> */
.L_x_24230:
[----:B------:R-:W-:Y:S01]  /*f590*/  MOV R133, R66 ;  /* 0x0000004200857202 */ /* 0x000fe20000000f00 */
[----:B------:R-:W-:Y:S02]  /*f5a0*/  IMAD.MOV.U32 R135, RZ, RZ, R134 ;  /* 0x000000ffff877224 */ /* 0x000fe400078e0086 */
[----:B------:R-:W-:Y:S02]  /*f5b0*/  IMAD.MOV.U32 R110, RZ, RZ, R113 ;  /* 0x000000ffff6e7224 */ /* 0x000fe400078e0071 */
[----:B------:R-:W-:-:S07]  /*f5c0*/  IMAD.MOV.U32 R46, RZ, RZ, R49 ;  /* 0x000000ffff2e7224 */ /* 0x000fce00078e0031 */
.L_x_24231:
[----:B------:R-:W-:Y:S05]  /*f5d0*/  BSYNC.RECONVERGENT B1 ;  /* 0x0000000000017941 */ /* 0x000fea0003800200 */
.L_x_24229:
        /* <DEDUP_REMOVED lines=11> */
.L_x_24233:
[----:B------:R-:W-:Y:S01]  /*f690*/  MOV R66, R133 ;  /* 0x0000008500427202 */ /* 0x000fe20000000f00 */
[----:B------:R-:W-:Y:S02]  /*f6a0*/  IMAD.MOV.U32 R134, RZ, RZ, R135 ;  /* 0x000000ffff867224 */ /* 0x000fe400078e0087 */
[----:B------:R-:W-:Y:S02]  /*f6b0*/  IMAD.MOV.U32 R113, RZ, RZ, R112 ;  /* 0x000000ffff717224 */ /* 0x000fe400078e0070 */
[----:B------:R-:W-:-:S07]  /*f6c0*/  IMAD.MOV.U32 R49, RZ, RZ, R48 ;  /* 0x000000ffff317224 */ /* 0x000fce00078e0030 */
.L_x_24234:
[----:B------:R-:W-:Y:S05]  /*f6d0*/  BSYNC.RECONVERGENT B1 ;  /* 0x0000000000017941 */ /* 0x000fea0003800200 */
.L_x_24232:
        /* <DEDUP_REMOVED lines=11> */
.L_x_24236:
[----:B------:R-:W-:Y:S01]  /*f790*/  MOV R133, R66 ;  /* 0x0000004200857202 */ /* 0x000fe20000000f00 */
[----:B------:R-:W-:Y:S02]  /*f7a0*/  IMAD.MOV.U32 R135, RZ, RZ, R134 ;  /* 0x000000ffff877224 */ /* 0x000fe400078e0086 */
[----:B------:R-:W-:Y:S02]  /*f7b0*/  IMAD.MOV.U32 R112, RZ, RZ, R115 ;  /* 0x000000ffff707224 */ /* 0x000fe400078e0073 */
[----:B------:R-:W-:-:S07]  /*f7c0*/  IMAD.MOV.U32 R48, RZ, RZ, R51 ;  /* 0x000000ffff307224 */ /* 0x000fce00078e0033 */
.L_x_24237:
[----:B------:R-:W-:Y:S05]  /*f7d0*/  BSYNC.RECONVERGENT B1 ;  /* 0x0000000000017941 */ /* 0x000fea0003800200 */
.L_x_24235:
        /* <DEDUP_REMOVED lines=11> */
.L_x_24239:
[----:B------:R-:W-:Y:S01]  /*f890*/  MOV R66, R133 ;  /* 0x0000008500427202 */ /* 0x000fe20000000f00 */
[----:B------:R-:W-:Y:S02]  /*f8a0*/  IMAD.MOV.U32 R134, RZ, RZ, R135 ;  /* 0x000000ffff867224 */ /* 0x000fe400078e0087 */
[----:B------:R-:W-:Y:S02]  /*f8b0*/  IMAD.MOV.U32 R115, RZ, RZ, R114 ;  /* 0x000000ffff737224 */ /* 0x000fe400078e0072 */
[----:B------:R-:W-:-:S07]  /*f8c0*/  IMAD.MOV.U32 R51, RZ, RZ, R50 ;  /* 0x000000ffff337224 */ /* 0x000fce00078e0032 */
.L_x_24240:
[----:B------:R-:W-:Y:S05]  /*f8d0*/  BSYNC.RECONVERGENT B1 ;  /* 0x0000000000017941 */ /* 0x000fea0003800200 */
.L_x_24238:
        /* <DEDUP_REMOVED lines=11> */
.L_x_24242:
[----:B------:R-:W-:Y:S01]  /*f990*/  MOV R133, R66 ;  /* 0x0000004200857202 */ /* 0x000fe20000000f00 */
[----:B------:R-:W-:Y:S02]  /*f9a0*/  IMAD.MOV.U32 R135, RZ, RZ, R134 ;  /* 0x000000ffff877224 */ /* 0x000fe400078e0086 */
[----:B------:R-:W-:Y:S02]  /*f9b0*/  IMAD.MOV.U32 R114, RZ, RZ, R117 ;  /* 0x000000ffff727224 */ /* 0x000fe400078e0075 */
[----:B------:R-:W-:-:S07]  /*f9c0*/  IMAD.MOV.U32 R50, RZ, RZ, R53 ;  /* 0x000000ffff327224 */ /* 0x000fce00078e0035 */
.L_x_24243:
[----:B------:R-:W-:Y:S05]  /*f9d0*/  BSYNC.RECONVERGENT B1 ;  /* 0x0000000000017941 */ /* 0x000fea0003800200 */
.L_x_24241:
        /* <DEDUP_REMOVED lines=11> */
.L_x_24245:
[----:B------:R-:W-:Y:S01]  /*fa90*/  MOV R66, R133 ;  /* 0x0000008500427202 */ /* 0x000fe20000000f00 */
[----:B------:R-:W-:Y:S02]  /*faa0*/  IMAD.MOV.U32 R134, RZ, RZ, R135 ;  /* 0x000000ffff867224 */ /* 0x000fe400078e0087 */
[----:B------:R-:W-:Y:S02]  /*fab0*/  IMAD.MOV.U32 R117, RZ, RZ, R116 ;  /* 0x000000ffff757224 */ /* 0x000fe400078e0074 */
[----:B------:R-:W-:-:S07]  /*fac0*/  IMAD.MOV.U32 R53, RZ, RZ, R52 ;  /* 0x000000ffff357224 */ /* 0x000fce00078e0034 */
.L_x_24246:
[----:B------:R-:W-:Y:S05]  /*fad0*/  BSYNC.RECONVERGENT B1 ;  /* 0x0000000000017941 */ /* 0x000fea0003800200 */
.L_x_24244:
        /* <DEDUP_REMOVED lines=11> */
.L_x_24248:
[----:B------:R-:W-:Y:S01]  /*fb90*/  MOV R133, R66 ;  /* 0x0000004200857202 */ /* 0x000fe20000000f00 */
[----:B------:R-:W-:Y:S02]  /*fba0*/  IMAD.MOV.U32 R135, RZ, RZ, R134 ;  /* 0x000000ffff877224 */ /* 0x000fe400078e0086 */
[----:B------:R-:W-:Y:S02]  /*fbb0*/  IMAD.MOV.U32 R116, RZ, RZ, R119 ;  /* 0x000000ffff747224 */ /* 0x000fe400078e0077 */
[----:B------:R-:W-:-:S07]  /*fbc0*/  IMAD.MOV.U32 R52, RZ, RZ, R55 ;  /* 0x000000ffff347224 */ /* 0x000fce00078e0037 */
.L_x_24249:
[----:B------:R-:W-:Y:S05]  /*fbd0*/  BSYNC.RECONVERGENT B1 ;  /* 0x0000000000017941 */ /* 0x000fea0003800200 */
.L_x_24247:
        /* <DEDUP_REMOVED lines=11> */
.L_x_24251:
[----:B------:R-:W-:Y:S01]  /*fc90*/  MOV R66, R133 ;  /* 0x0000008500427202 */ /* 0x000fe20000000f00 */
[----:B------:R-:W-:Y:S01]  /*fca0*/  IMAD.MOV.U32 R134, RZ, RZ, R135 ;  /* 0x000000ffff867224 */ /* 0x000fe200078e0087 */
[----:B------:R-:W-:Y:S01]  /*fcb0*/  MOV R55, R54 ;  /* 0x0000003600377202 */ /* 0x000fe20000000f00 */
[----:B------:R-:W-:-:S07]  /*fcc0*/  IMAD.MOV.U32 R119, RZ, RZ, R118 ;  /* 0x000000ffff777224 */ /* 0x000fce00078e0076 */
.L_x_24252:
[----:B------:R-:W-:Y:S05]  /*fcd0*/  BSYNC.RECONVERGENT B1 ;  /* 0x0000000000017941 */ /* 0x000fea0003800200 */
.L_x_24250:
        /* <DEDUP_REMOVED lines=11> */
.L_x_24254:
[----:B------:R-:W-:Y:S01]  /*fd90*/  IMAD.MOV.U32 R133, RZ, RZ, R66 ;  /* 0x000000ffff857224 */ /* 0x000fe200078e0042 */
[----:B------:R-:W-:Y:S01]  /*fda0*/  MOV R135, R134 ;  /* 0x0000008600877202 */ /* 0x000fe20000000f00 */
[----:B------:R-:W-:Y:S02]  /*fdb0*/  IMAD.MOV.U32 R118, RZ, RZ, R121 ;  /* 0x000000ffff767224 */ /* 0x000fe400078e0079 */
[----:B------:R-:W-:-:S07]  /*fdc0*/  IMAD.MOV.U32 R54, RZ, RZ, R57 ;  /* 0x000000ffff367224 */ /* 0x000fce00078e0039 */
.L_x_24255:
[----:B------:R-:W-:Y:S05]  /*fdd0*/  BSYNC.RECONVERGENT B1 ;  /* 0x0000000000017941 */ /* 0x000fea0003800200 */
.L_x_24253:
        /* <DEDUP_REMOVED lines=11> */
.L_x_24257:
[----:B------:R-:W-:Y:S01]  /*fe90*/  IMAD.MOV.U32 R66, RZ, RZ, R133 ;  /* 0x000000ffff427224 */ /* 0x000fe200078e0085 */
[----:B------:R-:W-:Y:S01]  /*fea0*/  MOV R121, R120 ;  /* 0x0000007800797202 */ /* 0x000fe20000000f00 */
[----:B------:R-:W-:Y:S02]  /*feb0*/  IMAD.MOV.U32 R134, RZ, RZ, R135 ;  /* 0x000000ffff867224 */ /* 0x000fe400078e0087 */
[----:B------:R-:W-:-:S07]  /*fec0*/  IMAD.MOV.U32 R57, RZ, RZ, R56 ;  /* 0x000000ffff397224 */ /* 0x000fce00078e0038 */
.L_x_24258:
[----:B------:R-:W-:Y:S05]  /*fed0*/  BSYNC.RECONVERGENT B1 ;  /* 0x0000000000017941 */ /* 0x000fea0003800200 */
.L_x_24256:
        /* <DEDUP_REMOVED lines=11> */
.L_x_24260:
[----:B------:R-:W-:Y:S01]  /*ff90*/  MOV R133, R66 ;  /* 0x0000004200857202 */ /* 0x000fe20000000f00 */
[----:B------:R-:W-:Y:S01]  /*ffa0*/  IMAD.MOV.U32 R135, RZ, RZ, R134 ;  /* 0x000000ffff877224 */ /* 0x000fe200078e0086 */
[----:B------:R-:W-:Y:S01]  /*ffb0*/  MOV R56, R59 ;  /* 0x0000003b00387202 */ /* 0x000fe20000000f00 */
[----:B------:R-:W-:-:S07]  /*ffc0*/  IMAD.MOV.U32 R120, RZ, RZ, R123 ;  /* 0x000000ffff787224 */ /* 0x000fce00078e007b */
.L_x_24261:
[----:B------:R-:W-:Y:S05]  /*ffd0*/  BSYNC.RECONVERGENT B1 ;  /* 0x0000000000017941 */ /* 0x000fea0003800200 */
.L_x_24259:
        /* <DEDUP_REMOVED lines=11> */
.L_x_24263:
[----:B------:R-:W-:Y:S01]  /*10090*/  IMAD.MOV.U32 R66, RZ, RZ, R133 ;  /* 0x000000ffff427224 */ /* 0x000fe200078e0085 */
[----:B------:R-:W-:Y:S01]  /*100a0*/  MOV R134, R135 ;  /* 0x0000008700867202 */ /* 0x000fe20000000f00 */
[----:B------:R-:W-:Y:S02]  /*100b0*/  IMAD.MOV.U32 R123, RZ, RZ, R122 ;  /* 0x000000ffff7b7224 */ /* 0x000fe400078e007a */
[----:B------:R-:W-:-:S07]  /*100c0*/  IMAD.MOV.U32 R59, RZ, RZ, R58 ;  /* 0x000000ffff3b7224 */ /* 0x000fce00078e003a */
.L_x_24264:
[----:B------:R-:W-:Y:S05]  /*100d0*/  BSYNC.RECONVERGENT B1 ;  /* 0x0000000000017941 */ /* 0x000fea0003800200 */
.L_x_24262:
        /* <DEDUP_REMOVED lines=11> */
.L_x_24266:
[----:B------:R-:W-:Y:S01]  /*10190*/  IMAD.MOV.U32 R133, RZ, RZ, R66 ;  /* 0x000000ffff857224 */ /* 0x000fe200078e0042 */
[----:B------:R-:W-:Y:S01]  /*101a0*/  MOV R122, R125 ;  /* 0x0000007d007a7202 */ /* 0x000fe20000000f00 */
[----:B------:R-:W-:Y:S02]  /*101b0*/  IMAD.MOV.U32 R135, RZ, RZ, R134 ;  /* 0x000000ffff877224 */ /* 0x000fe400078e0086 */
[----:B------:R-:W-:-:S07]  /*101c0*/  IMAD.MOV.U32 R58, RZ, RZ, R61 ;  /* 0x000000ffff3a7224 */ /* 0x000fce00078e003d */
.L_x_24267:
[----:B------:R-:W-:Y:S05]  /*101d0*/  BSYNC.RECONVERGENT B1 ;  /* 0x0000000000017941 */ /* 0x000fea0003800200 */
.L_x_24265:
        /* <DEDUP_REMOVED lines=11> */
.L_x_24269:
[----:B------:R-:W-:Y:S01]  /*10290*/  MOV R66, R133 ;  /* 0x0000008500427202 */ /* 0x000fe20000000f00 */
[----:B------:R-:W-:Y:S01]  /*102a0*/  IMAD.MOV.U32 R134, RZ, RZ, R135 ;  /* 0x000000ffff867224 */ /* 0x000fe200078e0087 */
[----:B------:R-:W-:Y:S01]  /*102b0*/  MOV R61, R60 ;  /* 0x0000003c003d7202 */ /* 0x000fe20000000f00 */
[----:B------:R-:W-:-:S07]  /*102c0*/  IMAD.MOV.U32 R125, RZ, RZ, R124 ;  /* 0x000000ffff7d7224 */ /* 0x000fce00078e007c */
.L_x_24270:
[----:B------:R-:W-:Y:S05]  /*102d0*/  BSYNC.RECONVERGENT B1 ;  /* 0x0000000000017941 */ /* 0x000fea0003800200 */
.L_x_24268:
        /* <DEDUP_REMOVED lines=11> */
.L_x_24272:
[----:B------:R-:W-:Y:S01]  /*10390*/  IMAD.MOV.U32 R133, RZ, RZ, R66 ;  /* 0x000000ffff857224 */ /* 0x000fe200078e0042 */
[----:B------:R-:W-:Y:S01]  /*103a0*/  MOV R135, R134 ;  /* 0x0000008600877202 */ /* 0x000fe20000000f00 */
[----:B------:R-:W-:Y:S02]  /*103b0*/  IMAD.MOV.U32 R124, RZ, RZ, R127 ;  /* 0x000000ffff7c7224 */ /* 0x000fe400078e007f */
[----:B------:R-:W-:-:S07]  /*103c0*/  IMAD.MOV.U32 R60, RZ, RZ, R63 ;  /* 0x000000ffff3c7224 */ /* 0x000fce00078e003f */
.L_x_24273:
[----:B------:R-:W-:Y:S05]  /*103d0*/  BSYNC.RECONVERGENT B1 ;  /* 0x0000000000017941 */ /* 0x000fea0003800200 */
.L_x_24271:
        /* <DEDUP_REMOVED lines=11> */
.L_x_24275:
[----:B------:R-:W-:Y:S01]  /*10490*/  IMAD.MOV.U32 R66, RZ, RZ, R133 ;  /* 0x000000ffff427224 */ /* 0x000fe200078e0085 */
[----:B------:R-:W-:Y:S01]  /*104a0*/  MOV R127, R126 ;  /* 0x0000007e007f7202 */ /* 0x000fe20000000f00 */
[----:B------:R-:W-:Y:S02]  /*104b0*/  IMAD.MOV.U32 R134, RZ, RZ, R135 ;  /* 0x000000ffff867224 */ /* 0x000fe400078e0087 */
[----:B------:R-:W-:-:S07]  /*104c0*/  IMAD.MOV.U32 R63, RZ, RZ, R62 ;  /* 0x000000ffff3f7224 */ /* 0x000fce00078e003e */
.L_x_24276:
[----:B------:R-:W-:Y:S05]  /*104d0*/  BSYNC.RECONVERGENT B1 ;  /* 0x0000000000017941 */ /* 0x000fea0003800200 */
.L_x_24274:
        /* <DEDUP_REMOVED lines=11> */
.L_x_24278:
[----:B------:R-:W-:Y:S01]  /*10590*/  MOV R133, R66 ;  /* 0x0000004200857202 */ /* 0x000fe20000000f00 */
[----:B------:R-:W-:Y:S01]  /*105a0*/  IMAD.MOV.U32 R135, RZ, RZ, R134 ;  /* 0x000000ffff877224 */ /* 0x000fe200078e0086 */
[----:B------:R-:W-:Y:S01]  /*105b0*/  MOV R62, R65 ;  /* 0x00000041003e7202 */ /* 0x000fe20000000f00 */
[----:B------:R-:W-:-:S07]  /*105c0*/  IMAD.MOV.U32 R126, RZ, RZ, R129 ;  /* 0x000000ffff7e7224 */ /* 0x000fce00078e0081 */
.L_x_24279:
[----:B------:R-:W-:Y:S05]  /*105d0*/  BSYNC.RECONVERGENT B1 ;  /* 0x0000000000017941 */ /* 0x000fea0003800200 */
.L_x_24277:
        /* <DEDUP_REMOVED lines=11> */
.L_x_24281:
[----:B------:R-:W-:Y:S01]  /*10690*/  IMAD.MOV.U32 R66, RZ, RZ, R133 ;  /* 0x000000ffff427224 */ /* 0x000fe200078e0085 */
[----:B------:R-:W-:Y:S01]  /*106a0*/  MOV R134, R135 ;  /* 0x0000008700867202 */ /* 0x000fe20000000f00 */
[----:B------:R-:W-:Y:S02]  /*106b0*/  IMAD.MOV.U32 R129, RZ, RZ, R128 ;  /* 0x000000ffff817224 */ /* 0x000fe400078e0080 */
[----:B------:R-:W-:-:S07]  /*106c0*/  IMAD.MOV.U32 R65, RZ, RZ, R64 ;  /* 0x000000ffff417224 */ /* 0x000fce00078e0040 */
.L_x_24282:
[----:B------:R-:W-:Y:S05]  /*106d0*/  BSYNC.RECONVERGENT B1 ;  /* 0x0000000000017941 */ /* 0x000fea0003800200 */
.L_x_24280:
        /* <DEDUP_REMOVED lines=11> */
.L_x_24284:
[----:B------:R-:W-:Y:S01]  /*10790*/  IMAD.MOV.U32 R136, RZ, RZ, R66 ;  /* 0x000000ffff887224 */ /* 0x000fe200078e0042 */
[----:B------:R-:W-:Y:S01]  /*107a0*/  MOV R133, R134 ;  /* 0x0000008600857202 */ /* 0x000fe20000000f00 */
[----:B------:R-:W-:Y:S02]  /*107b0*/  IMAD.MOV.U32 R128, RZ, RZ, R139 ;  /* 0x000000ffff807224 */ /* 0x000fe400078e008b */
[----:B------:R-:W-:-:S07]  /*107c0*/  IMAD.MOV.U32 R64, RZ, RZ, R67 ;  /* 0x000000ffff407224 */ /* 0x000fce00078e0043 */
.L_x_24285:
[----:B------:R-:W-:Y:S05]  /*107d0*/  BSYNC.RECONVERGENT B1 ;  /* 0x0000000000017941 */ /* 0x000fea0003800200 */
.L_x_24283:
        /* <DEDUP_REMOVED lines=11> */
.L_x_24287:
[----:B------:R-:W-:Y:S01]  /*10890*/  MOV R139, R3 ;  /* 0x00000003008b7202 */ /* 0x000fe20000000f00 */
[----:B------:R-:W-:Y:S01]  /*108a0*/  IMAD.MOV.U32 R67, RZ, RZ, R0 ;  /* 0x000000ffff437224 */ /* 0x000fe200078e0000 */
[----:B------:R-:W-:Y:S01]  /*108b0*/  MOV R66, R133 ;  /* 0x0000008500427202 */ /* 0x000fe20000000f00 */
[--C-:B------:R-:W-:Y:S02]  /*108c0*/  IMAD.MOV.U32 R138, RZ, RZ, R136.reuse ;  /* 0x000000ffff8a7224 */ /* 0x100fe400078e0088 */
[----:B------:R-:W-:Y:S02]  /*108d0*/  IMAD.MOV.U32 R3, RZ, RZ, R136 ;  /* 0x000000ffff037224 */ /* 0x000fe400078e0088 */
[----:B------:R-:W-:-:S07]  /*108e0*/  IMAD.MOV.U32 R0, RZ, RZ, R133 ;  /* 0x000000ffff007224 */ /* 0x000fce00078e0085 */
.L_x_24288:
[----:B------:R-:W-:Y:S05]  /*108f0*/  BSYNC.RECONVERGENT B1 ;  /* 0x0000000000017941 */ /* 0x000fea0003800200 */
.L_x_24286:
[----:B------:R-:W-:Y:S01]  /*10900*/  IADD3 R132, PT, PT, R132, 0x4, RZ ;  /* 0x0000000484847810 */ /* 0x000fe20007ffe0ff */
[----:B------:R-:W-:Y:S06]  /*10910*/  @P1 BRA `(.L_x_24289) ;  /* 0xffffffc0000c1947 */ /* 0x000fec000383ffff */
.L_x_24099:
[----:B------:R-:W-:Y:S05]  /*10920*/  BSYNC.RECONVERGENT B0 ;  /* 0x0000000000007941 */ /* 0x000fea0003800200 */
.L_x_24098:
        /* <DEDUP_REMOVED lines=201> */
[----:B------:R-:W-:Y:S01]  /*115c0*/  IMAD.MOV.U32 R130, RZ, RZ, R138 ;  /* 0x000000ffff827224 */ /* 0x000fe200078e008a */
[----:B------:R-:W-:Y:S02]  /*115d0*/  MOV R0, R66 ;  /* 0x0000004200007202 */ /* 0x000fe40000000f00 */
[----:B------:R-:W-:Y:S02]  /*115e0*/  FSEL R3, R131, R132, P0 ;  /* 0x0000008483037208 */ /* 0x000fe40000000000 */
[----:B0-----:R-:W-:Y:S02]  /*115f0*/  FSEL R132, R132, R131, P0 ;  /* 0x0000008384847208 */ /* 0x001fe40000000000 */
        /* <DEDUP_REMOVED lines=8> */
.L_x_24481:
        /* <DEDUP_REMOVED lines=20> */
.L_x_24293:
[----:B------:R-:W-:Y:S01]  /*117c0*/  IMAD.MOV.U32 R66, RZ, RZ, R69 ;  /* 0x000000ffff427224 */ /* 0x000fe200078e0045 */
[----:B------:R-:W-:Y:S01]  /*117d0*/  MOV R134, R5 ;  /* 0x0000000500867202 */ /* 0x000fe20000000f00 */
[----:B------:R-:W-:Y:S02]  /*117e0*/  IMAD.MOV.U32 R69, RZ, RZ, R68 ;  /* 0x000000ffff457224 */ /* 0x000fe400078e0044 */
[----:B------:R-:W-:-:S07]  /*117f0*/  IMAD.MOV.U32 R5, RZ, RZ, R4 ;  /* 0x000000ffff057224 */ /* 0x000fce00078e0004 */
.L_x_24294:
[----:B------:R-:W-:Y:S05]  /*11800*/  BSYNC.RECONVERGENT B1 ;  /* 0x0000000000017941 */ /* 0x000fea0003800200 */
.L_x_24292:
        /* <DEDUP_REMOVED lines=11> */
.L_x_24296:
[----:B------:R-:W-:Y:S01]  /*118c0*/  IMAD.MOV.U32 R133, RZ, RZ, R66 ;  /* 0x000000ffff857224 */ /* 0x000fe200078e0042 */
[----:B------:R-:W-:Y:S01]  /*118d0*/  MOV R68, R71 ;  /* 0x0000004700447202 */ /* 0x000fe20000000f00 */
[----:B------:R-:W-:Y:S02]  /*118e0*/  IMAD.MOV.U32 R135, RZ, RZ, R134 ;  /* 0x000000ffff877224 */ /* 0x000fe400078e0086 */
[----:B------:R-:W-:-:S07]  /*118f0*/  IMAD.MOV.U32 R4, RZ, RZ, R7 ;  /* 0x000000ffff047224 */ /* 0x000fce00078e0007 */
.L_x_24297:
[----:B------:R-:W-:Y:S05]  /*11900*/  BSYNC.RECONVERGENT B1 ;  /* 0x0000000000017941 */ /* 0x000fea0003800200 */
.L_x_24295:
        /* <DEDUP_REMOVED lines=11> */
.L_x_24299:
[----:B------:R-:W-:Y:S01]  /*119c0*/  MOV R66, R133 ;  /* 0x0000008500427202 */ /* 0x000fe20000000f00 */
[----:B------:R-:W-:Y:S01]  /*119d0*/  IMAD.MOV.U32 R134, RZ, RZ, R135 ;  /* 0x000000ffff867224 */ /* 0x000fe200078e0087 */
[----:B------:R-:W-:Y:S01]  /*119e0*/  MOV R7, R6 ;  /* 0x0000000600077202 */ /* 0x000fe20000000f00 */
[----:B------:R-:W-:-:S07]  /*119f0*/  IMAD.MOV.U32 R71, RZ, RZ, R70 ;  /* 0x000000ffff477224 */ /* 0x000fce00078e0046 */
.L_x_24300:
[----:B------:R-:W-:Y:S05]  /*11a00*/  BSYNC.RECONVERGENT B1 ;  /* 0x0000000000017941 */ /* 0x000fea0003800200 */
.L_x_24298:
        /* <DEDUP_REMOVED lines=11> */
.L_x_24302:
[----:B------:R-:W-:Y:S01]  /*11ac0*/  IMAD.MOV.U32 R133, RZ, RZ, R66 ;  /* 0x000000ffff857224 */ /* 0x000fe200078e0042 */
[----:B------:R-:W-:Y:S01]  /*11ad0*/  MOV R135, R134 ;  /* 0x0000008600877202 */ /* 0x000fe20000000f00 */
[----:B------:R-:W-:Y:S02]  /*11ae0*/  IMAD.MOV.U32 R70, RZ, RZ, R73 ;  /* 0x000000ffff467224 */ /* 0x000fe400078e0049 */
[----:B------:R-:W-:-:S07]  /*11af0*/  IMAD.MOV.U32 R6, RZ, RZ, R9 ;  /* 0x000000ffff067224 */ /* 0x000fce00078e0009 */
.L_x_24303:
[----:B------:R-:W-:Y:S05]  /*11b00*/  BSYNC.RECONVERGENT B1 ;  /* 0x0000000000017941 */ /* 0x000fea0003800200 */
.L_x_24301:
        /* <DEDUP_REMOVED lines=11> */
.L_x_24305:
[----:B------:R-:W-:Y:S01]  /*11bc0*/  IMAD.MOV.U32 R66, RZ, RZ, R133 ;  /* 0x000000ffff427224 */ /* 0x000fe200078e0085 */
[----:B------:R-:W-:Y:S01]  /*11bd0*/  MOV R73, R72 ;  /* 0x0000004800497202 */ /* 0x000fe20000000f00 */
[----:B------:R-:W-:Y:S02]  /*11be0*/  IMAD.MOV.U32 R134, RZ, RZ, R135 ;  /* 0x000000ffff867224 */ /* 0x000fe400078e0087 */
[----:B------:R-:W-:-:S07]  /*11bf0*/  IMAD.MOV.U32 R9, RZ, RZ, R8 ;  /* 0x000000ffff097224 */ /* 0x000fce00078e0008 */
.L_x_24306:
[----:B------:R-:W-:Y:S05]  /*11c00*/  BSYNC.RECONVERGENT B1 ;  /* 0x0000000000017941 */ /* 0x000fea0003800200 */
.L_x_24304:
        /* <DEDUP_REMOVED lines=11> */
.L_x_24308:
[----:B------:R-:W-:Y:S01]  /*11cc0*/  MOV R133, R66 ;  /* 0x0000004200857202 */ /* 0x000fe20000000f00 */
[----:B------:R-:W-:Y:S01]  /*11cd0*/  IMAD.MOV.U32 R135, RZ, RZ, R134 ;  /* 0x000000ffff877224 */ /* 0x000fe200078e0086 */
[----:B------:R-:W-:Y:S01]  /*11ce0*/  MOV R8, R11 ;  /* 0x0000000b00087202 */ /* 0x000fe20000000f00 */
[----:B------:R-:W-:-:S07]  /*11cf0*/  IMAD.MOV.U32 R72, RZ, RZ, R75 ;  /* 0x000000ffff487224 */ /* 0x000fce00078e004b */
.L_x_24309:
[----:B------:R-:W-:Y:S05]  /*11d00*/  BSYNC.RECONVERGENT B1 ;  /* 0x0000000000017941 */ /* 0x000fea0003800200 */
.L_x_24307:
        /* <DEDUP_REMOVED lines=11> */
.L_x_24311:
[----:B------:R-:W-:Y:S01]  /*11dc0*/  IMAD.MOV.U32 R66, RZ, RZ, R133 ;  /* 0x000000ffff427224 */ /* 0x000fe200078e0085 */
[----:B------:R-:W-:Y:S01]  /*11dd0*/  MOV R134, R135 ;  /* 0x0000008700867202 */ /* 0x000fe20000000f00 */
[----:B------:R-:W-:Y:S02]  /*11de0*/  IMAD.MOV.U32 R75, RZ, RZ, R74 ;  /* 0x000000ffff4b7224 */ /* 0x000fe400078e004a */
[----:B------:R-:W-:-:S07]  /*11df0*/  IMAD.MOV.U32 R11, RZ, RZ, R10 ;  /* 0x000000ffff0b7224 */ /* 0x000fce00078e000a */
.L_x_24312:
[----:B------:R-:W-:Y:S05]  /*11e00*/  BSYNC.RECONVERGENT B1 ;  /* 0x0000000000017941 */ /* 0x000fea0003800200 */
.L_x_24310:
        /* <DEDUP_REMOVED lines=11> */
.L_x_24314:
[----:B------:R-:W-:Y:S01]  /*11ec0*/  IMAD.MOV.U32 R133, RZ, RZ, R66 ;  /* 0x000000ffff857224 */ /* 0x000fe200078e0042 */
[----:B------:R-:W-:Y:S01]  /*11ed0*/  MOV R74, R77 ;  /* 0x0000004d004a7202 */ /* 0x000fe20000000f00 */
[----:B------:R-:W-:Y:S02]  /*11ee0*/  IMAD.MOV.U32 R135, RZ, RZ, R134 ;  /* 0x000000ffff877224 */ /* 0x000fe400078e0086 */
[----:B------:R-:W-:-:S07]  /*11ef0*/  IMAD.MOV.U32 R10, RZ, RZ, R13 ;  /* 0x000000ffff0a7224 */ /* 0x000fce00078e000d */
.L_x_24315:
[----:B------:R-:W-:Y:S05]  /*11f00*/  BSYNC.RECONVERGENT B1 ;  /* 0x0000000000017941 */ /* 0x000fea0003800200 */
.L_x_24313:
        /* <DEDUP_REMOVED lines=11> */
.L_x_24317:
[----:B------:R-:W-:Y:S01]  /*11fc0*/  MOV R66, R133 ;  /* 0x0000008500427202 */ /* 0x000fe20000000f00 */
[----:B------:R-:W-:Y:S01]  /*11fd0*/  IMAD.MOV.U32 R134, RZ, RZ, R135 ;  /* 0x000000ffff867224 */ /* 0x000fe200078e0087 */
[----:B------:R-:W-:Y:S01]  /*11fe0*/  MOV R13, R12 ;  /* 0x0000000c000d7202 */ /* 0x000fe20000000f00 */
[----:B------:R-:W-:-:S07]  /*11ff0*/  IMAD.MOV.U32 R77, RZ, RZ, R76 ;  /* 0x000000ffff4d7224 */ /* 0x000fce00078e004c */
.L_x_24318:
[----:B------:R-:W-:Y:S05]  /*12000*/  BSYNC.RECONVERGENT B1 ;  /* 0x0000000000017941 */ /* 0x000fea0003800200 */
.L_x_24316:
        /* <DEDUP_REMOVED lines=11> */
.L_x_24320:
[----:B------:R-:W-:Y:S01]  /*120c0*/  IMAD.MOV.U32 R133, RZ, RZ, R66 ;  /* 0x000000ffff857224 */ /* 0x000fe200078e0042 */
[----:B------:R-:W-:Y:S01]  /*120d0*/  MOV R135, R134 ;  /* 0x0000008600877202 */ /* 0x000fe20000000f00 */
[----:B------:R-:W-:Y:S02]  /*120e0*/  IMAD.MOV.U32 R76, RZ, RZ, R79 ;  /* 0x000000ffff4c7224 */ /* 0x000fe400078e004f */
[----:B------:R-:W-:-:S07]  /*120f0*/  IMAD.MOV.U32 R12, RZ, RZ, R15 ;  /* 0x000000ffff0c7224 */ /* 0x000fce00078e000f */
.L_x_24321:
[----:B------:R-:W-:Y:S05]  /*12100*/  BSYNC.RECONVERGENT B1 ;  /* 0x0000000000017941 */ /* 0x000fea0003800200 */
.L_x_24319:
        /* <DEDUP_REMOVED lines=11> */
.L_x_24323:
[----:B------:R-:W-:Y:S01]  /*121c0*/  IMAD.MOV.U32 R66, RZ, RZ, R133 ;  /* 0x000000ffff427224 */ /* 0x000fe200078e0085 */
[----:B------:R-:W-:Y:S01]  /*121d0*/  MOV R79, R78 ;  /* 0x0000004e004f7202 */ /* 0x000fe20000000f00 */
[----:B------:R-:W-:Y:S02]  /*121e0*/  IMAD.MOV.U32 R134, RZ, RZ, R135 ;  /* 0x000000ffff867224 */ /* 0x000fe400078e0087 */
[----:B------:R-:W-:-:S07]  /*121f0*/  IMAD.MOV.U32 R15, RZ, RZ, R14 ;  /* 0x000000ffff0f7224 */ /* 0x000fce00078e000e */
.L_x_24324:
[----:B------:R-:W-:Y:S05]  /*12200*/  BSYNC.RECONVERGENT B1 ;  /* 0x0000000000017941 */ /* 0x000fea0003800200 */
.L_x_24322:
        /* <DEDUP_REMOVED lines=11> */
.L_x_24326:
[----:B------:R-:W-:Y:S01]  /*122c0*/  MOV R133, R66 ;  /* 0x0000004200857202 */ /* 0x000fe20000000f00 */
[----:B------:R-:W-:Y:S01]  /*122d0*/  IMAD.MOV.U32 R135, RZ, RZ, R134 ;  /* 0x000000ffff877224 */ /* 0x000fe200078e0086 */
[----:B------:R-:W-:Y:S01]  /*122e0*/  MOV R14, R17 ;  /* 0x00000011000e7202 */ /* 0x000fe20000000f00 */
[----:B------:R-:W-:-:S07]  /*122f0*/  IMAD.MOV.U32 R78, RZ, RZ, R81 ;  /* 0x000000ffff4e7224 */ /* 0x000fce00078e0051 */
.L_x_24327:
[----:B------:R-:W-:Y:S05]  /*12300*/  BSYNC.RECONVERGENT B1 ;  /* 0x0000000000017941 */ /* 0x000fea0003800200 */
.L_x_24325:
        /* <DEDUP_REMOVED lines=11> */
.L_x_24329:
[----:B------:R-:W-:Y:S01]  /*123c0*/  IMAD.MOV.U32 R66, RZ, RZ, R133 ;  /* 0x000000ffff427224 */ /* 0x000fe200078e0085 */
[----:B------:R-:W-:Y:S01]  /*123d0*/  MOV R134, R135 ;  /* 0x0000008700867202 */ /* 0x000fe20000000f00 */
[----:B------:R-:W-:Y:S02]  /*123e0*/  IMAD.MOV.U32 R81, RZ, RZ, R80 ;  /* 0x000000ffff517224 */ /* 0x000fe400078e0050 */
[----:B------:R-:W-:-:S07]  /*123f0*/  IMAD.MOV.U32 R17, RZ, RZ, R16 ;  /* 0x000000ffff117224 */ /* 0x000fce00078e0010 */
.L_x_24330:
[----:B------:R-:W-:Y:S05]  /*12400*/  BSYNC.RECONVERGENT B1 ;  /* 0x0000000000017941 */ /* 0x000fea0003800200 */
.L_x_24328:
        /* <DEDUP_REMOVED lines=11> */
.L_x_24332:
[----:B------:R-:W-:Y:S01]  /*124c0*/  IMAD.MOV.U32 R133, RZ, RZ, R66 ;  /* 0x000000ffff857224 */ /* 0x000fe200078e0042 */
[----:B------:R-:W-:Y:S01]  /*124d0*/  MOV R80, R83 ;  /* 0x0000005300507202 */ /* 0x000fe20000000f00 */
[----:B------:R-:W-:Y:S02]  /*124e0*/  IMAD.MOV.U32 R135, RZ, RZ, R134 ;  /* 0x000000ffff877224 */ /* 0x000fe400078e0086 */
[----:B------:R-:W-:-:S07]  /*124f0*/  IMAD.MOV.U32 R16, RZ, RZ, R19 ;  /* 0x000000ffff107224 */ /* 0x000fce00078e0013 */
.L_x_24333:
[----:B------:R-:W-:Y:S05]  /*12500*/  BSYNC.RECONVERGENT B1 ;  /* 0x0000000000017941 */ /* 0x000fea0003800200 */
.L_x_24331:
        /* <DEDUP_REMOVED lines=11> */
.L_x_24335:
[----:B------:R-:W-:Y:S01]  /*125c0*/  MOV R66, R133 ;  /* 0x0000008500427202 */ /* 0x000fe20000000f00 */
[----:B------:R-:W-:Y:S01]  /*125d0*/  IMAD.MOV.U32 R134, RZ, RZ, R135 ;  /* 0x000000ffff867224 */ /* 0x000fe200078e0087 */
[----:B------:R-:W-:Y:S01]  /*125e0*/  MOV R19, R18 ;  /* 0x0000001200137202 */ /* 0x000fe20000000f00 */
[----:B------:R-:W-:-:S07]  /*125f0*/  IMAD.MOV.U32 R83, RZ, RZ, R82 ;  /* 0x000000ffff537224 */ /* 0x000fce00078e0052 */
.L_x_24336:
[----:B------:R-:W-:Y:S05]  /*12600*/  BSYNC.RECONVERGENT B1 ;  /* 0x0000000000017941 */ /* 0x000fea0003800200 */
.L_x_24334:
        /* <DEDUP_REMOVED lines=11> */
.L_x_24338:
[----:B------:R-:W-:Y:S01]  /*126c0*/  IMAD.MOV.U32 R133, RZ, RZ, R66 ;  /* 0x000000ffff857224 */ /* 0x000fe200078e0042 */
[----:B------:R-:W-:Y:S01]  /*126d0*/  MOV R135, R134 ;  /* 0x0000008600877202 */ /* 0x000fe20000000f00 */
[----:B------:R-:W-:Y:S02]  /*126e0*/  IMAD.MOV.U32 R82, RZ, RZ, R85 ;  /* 0x000000ffff527224 */ /* 0x000fe400078e0055 */
[----:B------:R-:W-:-:S07]  /*126f0*/  IMAD.MOV.U32 R18, RZ, RZ, R21 ;  /* 0x000000ffff127224 */ /* 0x000fce00078e0015 */
.L_x_24339:
[----:B------:R-:W-:Y:S05]  /*12700*/  BSYNC.RECONVERGENT B1 ;  /* 0x0000000000017941 */ /* 0x000fea0003800200 */
.L_x_24337:
        /* <DEDUP_REMOVED lines=11> */
.L_x_24341:
[----:B------:R-:W-:Y:S01]  /*127c0*/  IMAD.MOV.U32 R66, RZ, RZ, R133 ;  /* 0x000000ffff427224 */ /* 0x000fe200078e0085 */
[----:B------:R-:W-:Y:S01]  /*127d0*/  MOV R85, R84 ;  /* 0x0000005400557202 */ /* 0x000fe20000000f00 */
[----:B------:R-:W-:Y:S02]  /*127e0*/  IMAD.MOV.U32 R134, RZ, RZ, R135 ;  /* 0x000000ffff867224 */ /* 0x000fe400078e0087 */
[----:B------:R-:W-:-:S07]  /*127f0*/  IMAD.MOV.U32 R21, RZ, RZ, R20 ;  /* 0x000000ffff157224 */ /* 0x000fce00078e0014 */
.L_x_24342:
[----:B------:R-:W-:Y:S05]  /*12800*/  BSYNC.RECONVERGENT B1 ;  /* 0x0000000000017941 */ /* 0x000fea0003800200 */
.L_x_24340:
        /* <DEDUP_REMOVED lines=11> */
.L_x_24344:
[----:B------:R-:W-:Y:S01]  /*128c0*/  MOV R133, R66 ;  /* 0x0000004200857202 */ /* 0x000fe20000000f00 */
[----:B------:R-:W-:Y:S01]  /*128d0*/  IMAD.MOV.U32 R135, RZ, RZ, R134 ;  /* 0x000000ffff877224 */ /* 0x000fe200078e0086 */
[----:B------:R-:W-:Y:S01]  /*128e0*/  MOV R20, R23 ;  /* 0x0000001700147202 */ /* 0x000fe20000000f00 */
[----:B------:R-:W-:-:S07]  /*128f0*/  IMAD.MOV.U32 R84, RZ, RZ, R87 ;  /* 0x000000ffff547224 */ /* 0x000fce00078e0057 */
.L_x_24345:
[----:B------:R-:W-:Y:S05]  /*12900*/  BSYNC.RECONVERGENT B1 ;  /* 0x0000000000017941 */ /* 0x000fea0003800200 */
.L_x_24343:
        /* <DEDUP_REMOVED lines=11> */
.L_x_24347:
[----:B------:R-:W-:Y:S01]  /*129c0*/  IMAD.MOV.U32 R66, RZ, RZ, R133 ;  /* 0x000000ffff427224 */ /* 0x000fe200078e0085 */
[----:B------:R-:W-:Y:S01]  /*129d0*/  MOV R134, R135 ;  /* 0x0000008700867202 */ /* 0x000fe20000000f00 */
[----:B------:R-:W-:Y:S02]  /*129e0*/  IMAD.MOV.U32 R87, RZ, RZ, R86 ;  /* 0x000000ffff577224 */ /* 0x000fe400078e0056 */
[----:B------:R-:W-:-:S07]  /*129f0*/  IMAD.MOV.U32 R23, RZ, RZ, R22 ;  /* 0x000000ffff177224 */ /* 0x000fce00078e0016 */
.L_x_24348:
[----:B------:R-:W-:Y:S05]  /*12a00*/  BSYNC.RECONVERGENT B1 ;  /* 0x0000000000017941 */ /* 0x000fea0003800200 */
.L_x_24346:
        /* <DEDUP_REMOVED lines=11> */
.L_x_24350:
[----:B------:R-:W-:Y:S01]  /*12ac0*/  IMAD.MOV.U32 R133, RZ, RZ, R66 ;  /* 0x000000ffff857224 */ /* 0x000fe200078e0042 */
[----:B------:R-:W-:Y:S01]  /*12ad0*/  MOV R86, R89 ;  /* 0x0000005900567202 */ /* 0x000fe20000000f00 */
[----:B------:R-:W-:Y:S02]  /*12ae0*/  IMAD.MOV.U32 R135, RZ, RZ, R134 ;  /* 0x000000ffff877224 */ /* 0x000fe400078e0086 */
[----:B------:R-:W-:-:S07]  /*12af0*/  IMAD.MOV.U32 R22, RZ, RZ, R25 ;  /* 0x000000ffff167224 */ /* 0x000fce00078e0019 */
.L_x_24351:
[----:B------:R-:W-:Y:S05]  /*12b00*/  BSYNC.RECONVERGENT B1 ;  /* 0x0000000000017941 */ /* 0x000fea0003800200 */
.L_x_24349:
        /* <DEDUP_REMOVED lines=11> */
.L_x_24353:
[----:B------:R-:W-:Y:S01]  /*12bc0*/  MOV R66, R133 ;  /* 0x0000008500427202 */ /* 0x000fe20000000f00 */
[----:B------:R-:W-:Y:S01]  /*12bd0*/  IMAD.MOV.U32 R134, RZ, RZ, R135 ;  /* 0x000000ffff867224 */ /* 0x000fe200078e0087 */
[----:B------:R-:W-:Y:S01]  /*12be0*/  MOV R25, R24 ;  /* 0x0000001800197202 */ /* 0x000fe20000000f00 */
[----:B------:R-:W-:-:S07]  /*12bf0*/  IMAD.MOV.U32 R89, RZ, RZ, R88 ;  /* 0x000000ffff597224 */ /* 0x000fce00078e0058 */
.L_x_24354:
[----:B------:R-:W-:Y:S05]  /*12c00*/  BSYNC.RECONVERGENT B1 ;  /* 0x0000000000017941 */ /* 0x000fea0003800200 */
.L_x_24352:
        /* <DEDUP_REMOVED lines=11> */
.L_x_24356:
[----:B------:R-:W-:Y:S01]  /*12cc0*/  IMAD.MOV.U32 R133, RZ, RZ, R66 ;  /* 0x000000ffff857224 */ /* 0x000fe200078e0042 */
[----:B------:R-:W-:Y:S01]  /*12cd0*/  MOV R135, R134 ;  /* 0x0000008600877202 */ /* 0x000fe20000000f00 */
[----:B------:R-:W-:Y:S02]  /*12ce0*/  IMAD.MOV.U32 R88, RZ, RZ, R91 ;  /* 0x000000ffff587224 */ /* 0x000fe400078e005b */
[----:B------:R-:W-:-:S07]  /*12cf0*/  IMAD.MOV.U32 R24, RZ, RZ, R27 ;  /* 0x000000ffff187224 */ /* 0x000fce00078e001b */
.L_x_24357:
[----:B------:R-:W-:Y:S05]  /*12d00*/  BSYNC.RECONVERGENT B1 ;  /* 0x0000000000017941 */ /* 0x000fea0003800200 */
.L_x_24355:
        /* <DEDUP_REMOVED lines=11> */
.L_x_24359:
[----:B------:R-:W-:Y:S01]  /*12dc0*/  IMAD.MOV.U32 R66, RZ, RZ, R133 ;  /* 0x000000ffff427224 */ /* 0x000fe200078e0085 */
[----:B------:R-:W-:Y:S01]  /*12dd0*/  MOV R91, R90 ;  /* 0x0000005a005b7202 */ /* 0x000fe20000000f00 */
[----:B------:R-:W-:Y:S02]  /*12de0*/  IMAD.MOV.U32 R134, RZ, RZ, R135 ;  /* 0x000000ffff867224 */ /* 0x000fe400078e0087 */
[----:B------:R-:W-:-:S07]  /*12df0*/  IMAD.MOV.U32 R27, RZ, RZ, R26 ;  /* 0x000000ffff1b7224 */ /* 0x000fce00078e001a */
.L_x_24360:
[----:B------:R-:W-:Y:S05]  /*12e00*/  BSYNC.RECONVERGENT B1 ;  /* 0x0000000000017941 */ /* 0x000fea0003800200 */
.L_x_24358:
        /* <DEDUP_REMOVED lines=11> */
.L_x_24362:
[----:B------:R-:W-:Y:S01]  /*12ec0*/  MOV R133, R66 ;  /* 0x0000004200857202 */ /* 0x000fe20000000f00 */
[----:B------:R-:W-:Y:S01]  /*12ed0*/  IMAD.MOV.U32 R135, RZ, RZ, R134 ;  /* 0x000000ffff877224 */ /* 0x000fe200078e0086 */
[----:B------:R-:W-:Y:S01]  /*12ee0*/  MOV R26, R29 ;  /* 0x0000001d001a7202 */ /* 0x000fe20000000f00 */
[----:B------:R-:W-:-:S07]  /*12ef0*/  IMAD.MOV.U32 R90, RZ, RZ, R93 ;  /* 0x000000ffff5a7224 */ /* 0x000fce00078e005d */
.L_x_24363:
[----:B------:R-:W-:Y:S05]  /*12f00*/  BSYNC.RECONVERGENT B1 ;  /* 0x0000000000017941 */ /* 0x000fea0003800200 */
.L_x_24361:
        /* <DEDUP_REMOVED lines=11> */
.L_x_24365:
[----:B------:R-:W-:Y:S01]  /*12fc0*/  IMAD.MOV.U32 R66, RZ, RZ, R133 ;  /* 0x000000ffff427224 */ /* 0x000fe200078e0085 */
[----:B------:R-:W-:Y:S01]  /*12fd0*/  MOV R134, R135 ;  /* 0x0000008700867202 */ /* 0x000fe20000000f00 */
[----:B------:R-:W-:Y:S02]  /*12fe0*/  IMAD.MOV.U32 R93, RZ, RZ, R92 ;  /* 0x000000ffff5d7224 */ /* 0x000fe400078e005c */
[----:B------:R-:W-:-:S07]  /*12ff0*/  IMAD.MOV.U32 R29, RZ, RZ, R28 ;  /* 0x000000ffff1d7224 */ /* 0x000fce00078e001c */
.L_x_24366:
[----:B------:R-:W-:Y:S05]  /*13000*/  BSYNC.RECONVERGENT B1 ;  /* 0x0000000000017941 */ /* 0x000fea0003800200 */
.L_x_24364:
        /* <DEDUP_REMOVED lines=11> */
.L_x_24368:
[----:B------:R-:W-:Y:S01]  /*130c0*/  IMAD.MOV.U32 R133, RZ, RZ, R66 ;  /* 0x000000ffff857224 */ /* 0x000fe200078e0042 */
[----:B------:R-:W-:Y:S01]  /*130d0*/  MOV R92, R95 ;  /* 0x0000005f005c7202 */ /* 0x000fe20000000f00 */
[----:B------:R-:W-:Y:S02]  /*130e0*/  IMAD.MOV.U32 R135, RZ, RZ, R134 ;  /* 0x000000ffff877224 */ /* 0x000fe400078e0086 */
[----:B------:R-:W-:-:S07]  /*130f0*/  IMAD.MOV.U32 R28, RZ, RZ, R31 ;  /* 0x000000ffff1c7224 */ /* 0x000fce00078e001f */
.L_x_24369:
[----:B------:R-:W-:Y:S05]  /*13100*/  BSYNC.RECONVERGENT B1 ;  /* 0x0000000000017941 */ /* 0x000fea0003800200 */
.L_x_24367:
        /* <DEDUP_REMOVED lines=11> */
.L_x_24371:
[----:B------:R-:W-:Y:S01]  /*131c0*/  MOV R66, R133 ;  /* 0x0000008500427202 */ /* 0x000fe20000000f00 */
[----:B------:R-:W-:Y:S01]  /*131d0*/  IMAD.MOV.U32 R134, RZ, RZ, R135 ;  /* 0x000000ffff867224 */ /* 0x000fe200078e0087 */
[----:B------:R-:W-:Y:S01]  /*131e0*/  MOV R31, R30 ;  /* 0x0000001e001f7202 */ /* 0x000fe20000000f00 */
[----:B------:R-:W-:-:S07]  /*131f0*/  IMAD.MOV.U32 R95, RZ, RZ, R94 ;  /* 0x000000ffff5f7224 */ /* 0x000fce00078e005e */
.L_x_24372:
[----:B------:R-:W-:Y:S05]  /*13200*/  BSYNC.RECONVERGENT B1 ;  /* 0x0000000000017941 */ /* 0x000fea0003800200 */
.L_x_24370:
        /* <DEDUP_REMOVED lines=11> */
.L_x_24374:
[----:B------:R-:W-:Y:S01]  /*132c0*/  IMAD.MOV.U32 R133, RZ, RZ, R66 ;  /* 0x000000ffff857224 */ /* 0x000fe200078e0042 */
[----:B------:R-:W-:Y:S01]  /*132d0*/  MOV R135, R134 ;  /* 0x0000008600877202 */ /* 0x000fe20000000f00 */
[----:B------:R-:W-:Y:S02]  /*132e0*/  IMAD.MOV.U32 R94, RZ, RZ, R97 ;  /* 0x000000ffff5e7224 */ /* 0x000fe400078e0061 */
[----:B------:R-:W-:-:S07]  /*132f0*/  IMAD.MOV.U32 R30, RZ, RZ, R33 ;  /* 0x000000ffff1e7224 */ /* 0x000fce00078e0021 */
.L_x_24375:
[----:B------:R-:W-:Y:S05]  /*13300*/  BSYNC.RECONVERGENT B1 ;  /* 0x0000000000017941 */ /* 0x000fea0003800200 */
.L_x_24373:
        /* <DEDUP_REMOVED lines=11> */
.L_x_24377:
[----:B------:R-:W-:Y:S01]  /*133c0*/  IMAD.MOV.U32 R66, RZ, RZ, R133 ;  /* 0x000000ffff427224 */ /* 0x000fe200078e0085 */
[----:B------:R-:W-:Y:S01]  /*133d0*/  MOV R97, R96 ;  /* 0x0000006000617202 */ /* 0x000fe20000000f00 */
[----:B------:R-:W-:Y:S02]  /*133e0*/  IMAD.MOV.U32 R134, RZ, RZ, R135 ;  /* 0x000000ffff867224 */ /* 0x000fe400078e0087 */
[----:B------:R-:W-:-:S07]  /*133f0*/  IMAD.MOV.U32 R33, RZ, RZ, R32 ;  /* 0x000000ffff217224 */ /* 0x000fce00078e0020 */
.L_x_24378:
[----:B------:R-:W-:Y:S05]  /*13400*/  BSYNC.RECONVERGENT B1 ;  /* 0x0000000000017941 */ /* 0x000fea0003800200 */
.L_x_24376:
        /* <DEDUP_REMOVED lines=11> */
.L_x_24380:
[----:B------:R-:W-:Y:S01]  /*134c0*/  MOV R133, R66 ;  /* 0x0000004200857202 */ /* 0x000fe20000000f00 */
[----:B------:R-:W-:Y:S01]  /*134d0*/  IMAD.MOV.U32 R135, RZ, RZ, R134 ;  /* 0x000000ffff877224 */ /* 0x000fe200078e0086 */
[----:B------:R-:W-:Y:S01]  /*134e0*/  MOV R32, R35 ;  /* 0x0000002300207202 */ /* 0x000fe20000000f00 */
[----:B------:R-:W-:-:S07]  /*134f0*/  IMAD.MOV.U32 R96, RZ, RZ, R99 ;  /* 0x000000ffff607224 */ /* 0x000fce00078e0063 */
.L_x_24381:
[----:B------:R-:W-:Y:S05]  /*13500*/  BSYNC.RECONVERGENT B1 ;  /* 0x0000000000017941 */ /* 0x000fea0003800200 */
.L_x_24379:
        /* <DEDUP_REMOVED lines=11> */
.L_x_24383:
[----:B------:R-:W-:Y:S01]  /*135c0*/  IMAD.MOV.U32 R66, RZ, RZ, R133 ;  /* 0x000000ffff427224 */ /* 0x000fe200078e0085 */
[----:B------:R-:W-:Y:S01]  /*135d0*/  MOV R134, R135 ;  /* 0x0000008700867202 */ /* 0x000fe20000000f00 */
[----:B------:R-:W-:Y:S02]  /*135e0*/  IMAD.MOV.U32 R99, RZ, RZ, R98 ;  /* 0x000000ffff637224 */ /* 0x000fe400078e0062 */
[----:B------:R-:W-:-:S07]  /*135f0*/  IMAD.MOV.U32 R35, RZ, RZ, R34 ;  /* 0x000000ffff237224 */ /* 0x000fce00078e0022 */
.L_x_24384:
[----:B------:R-:W-:Y:S05]  /*13600*/  BSYNC.RECONVERGENT B1 ;  /* 0x0000000000017941 */ /* 0x000fea0003800200 */
.L_x_24382:
        /* <DEDUP_REMOVED lines=11> */
.L_x_24386:
[----:B------:R-:W-:Y:S01]  /*136c0*/  IMAD.MOV.U32 R133, RZ, RZ, R66 ;  /* 0x000000ffff857224 */ /* 0x000fe200078e0042 */
[----:B------:R-:W-:Y:S01]  /*136d0*/  MOV R98, R101 ;  /* 0x0000006500627202 */ /* 0x000fe20000000f00 */
[----:B------:R-:W-:Y:S02]  /*136e0*/  IMAD.MOV.U32 R135, RZ, RZ, R134 ;  /* 0x000000ffff877224 */ /* 0x000fe400078e0086 */
[----:B------:R-:W-:-:S07]  /*136f0*/  IMAD.MOV.U32 R34, RZ, RZ, R37 ;  /* 0x000000ffff227224 */ /* 0x000fce00078e0025 */
.L_x_24387:
[----:B------:R-:W-:Y:S05]  /*13700*/  BSYNC.RECONVERGENT B1 ;  /* 0x0000000000017941 */ /* 0x000fea0003800200 */
.L_x_24385:
        /* <DEDUP_REMOVED lines=11> */
.L_x_24389:
[----:B------:R-:W-:Y:S01]  /*137c0*/  MOV R66, R133 ;  /* 0x0000008500427202 */ /* 0x000fe20000000f00 */
[----:B------:R-:W-:Y:S01]  /*137d0*/  IMAD.MOV.U32 R134, RZ, RZ, R135 ;  /* 0x000000ffff867224 */ /* 0x000fe200078e0087 */
[----:B------:R-:W-:Y:S01]  /*137e0*/  MOV R37, R36 ;  /* 0x0000002400257202 */ /* 0x000fe20000000f00 */
[----:B------:R-:W-:-:S07]  /*137f0*/  IMAD.MOV.U32 R101, RZ, RZ, R100 ;  /* 0x000000ffff657224 */ /* 0x000fce00078e0064 */
.L_x_24390:
[----:B------:R-:W-:Y:S05]  /*13800*/  BSYNC.RECONVERGENT B1 ;  /* 0x0000000000017941 */ /* 0x000fea0003800200 */
.L_x_24388:
        /* <DEDUP_REMOVED lines=11> */
.L_x_24392:
[----:B------:R-:W-:Y:S01]  /*138c0*/  IMAD.MOV.U32 R133, RZ, RZ, R66 ;  /* 0x000000ffff857224 */ /* 0x000fe200078e0042 */
[----:B------:R-:W-:Y:S01]  /*138d0*/  MOV R135, R134 ;  /* 0x0000008600877202 */ /* 0x000fe20000000f00 */
[----:B------:R-:W-:Y:S02]  /*138e0*/  IMAD.MOV.U32 R100, RZ, RZ, R103 ;  /* 0x000000ffff647224 */ /* 0x000fe400078e0067 */
[----:B------:R-:W-:-:S07]  /*138f0*/  IMAD.MOV.U32 R36, RZ, RZ, R39 ;  /* 0x000000ffff247224 */ /* 0x000fce00078e0027 */
.L_x_24393:
[----:B------:R-:W-:Y:S05]  /*13900*/  BSYNC.RECONVERGENT B1 ;  /* 0x0000000000017941 */ /* 0x000fea0003800200 */
.L_x_24391:
        /* <DEDUP_REMOVED lines=11> */
.L_x_24395:
[----:B------:R-:W-:Y:S01]  /*139c0*/  IMAD.MOV.U32 R66, RZ, RZ, R133 ;  /* 0x000000ffff427224 */ /* 0x000fe200078e0085 */
[----:B------:R-:W-:Y:S01]  /*139d0*/  MOV R103, R102 ;  /* 0x0000006600677202 */ /* 0x000fe20000000f00 */
[----:B------:R-:W-:Y:S02]  /*139e0*/  IMAD.MOV.U32 R134, RZ, RZ, R135 ;  /* 0x000000ffff867224 */ /* 0x000fe400078e0087 */
[----:B------:R-:W-:-:S07]  /*139f0*/  IMAD.MOV.U32 R39, RZ, RZ, R38 ;  /* 0x000000ffff277224 */ /* 0x000fce00078e0026 */
.L_x_24396:
[----:B------:R-:W-:Y:S05]  /*13a00*/  BSYNC.RECONVERGENT B1 ;  /* 0x0000000000017941 */ /* 0x000fea0003800200 */
.L_x_24394:
        /* <DEDUP_REMOVED lines=11> */
.L_x_24398:
[----:B------:R-:W-:Y:S01]  /*13ac0*/  MOV R133, R66 ;  /* 0x0000004200857202 */ /* 0x000fe20000000f00 */
[----:B------:R-:W-:Y:S01]  /*13ad0*/  IMAD.MOV.U32 R135, RZ, RZ, R134 ;  /* 0x000000ffff877224 */ /* 0x000fe200078e0086 */
[----:B------:R-:W-:Y:S01]  /*13ae0*/  MOV R38, R41 ;  /* 0x0000002900267202 */ /* 0x000fe20000000f00 */
[----:B------:R-:W-:-:S07]  /*13af0*/  IMAD.MOV.U32 R102, RZ, RZ, R105 ;  /* 0x000000ffff667224 */ /* 0x000fce00078e0069 */
.L_x_24399:
[----:B------:R-:W-:Y:S05]  /*13b00*/  BSYNC.RECONVERGENT B1 ;  /* 0x0000000000017941 */ /* 0x000fea0003800200 */
.L_x_24397:
        /* <DEDUP_REMOVED lines=11> */
.L_x_24401:
[----:B------:R-:W-:Y:S01]  /*13bc0*/  IMAD.MOV.U32 R66, RZ, RZ, R133 ;  /* 0x000000ffff427224 */ /* 0x000fe200078e0085 */
[----:B------:R-:W-:Y:S01]  /*13bd0*/  MOV R134, R135 ;  /* 0x0000008700867202 */ /* 0x000fe20000000f00 */
[----:B------:R-:W-:Y:S02]  /*13be0*/  IMAD.MOV.U32 R105, RZ, RZ, R104 ;  /* 0x000000ffff697224 */ /* 0x000fe400078e0068 */
[----:B------:R-:W-:-:S07]  /*13bf0*/  IMAD.MOV.U32 R41, RZ, RZ, R40 ;  /* 0x000000ffff297224 */ /* 0x000fce00078e0028 */
.L_x_24402:
[----:B------:R-:W-:Y:S05]  /*13c00*/  BSYNC.RECONVERGENT B1 ;  /* 0x0000000000017941 */ /* 0x000fea0003800200 */
.L_x_24400:
        /* <DEDUP_REMOVED lines=11> */
.L_x_24404:
[----:B------:R-:W-:Y:S01]  /*13cc0*/  IMAD.MOV.U32 R133, RZ, RZ, R66 ;  /* 0x000000ffff857224 */ /* 0x000fe200078e0042 */
[----:B------:R-:W-:Y:S01]  /*13cd0*/  MOV R104, R107 ;  /* 0x0000006b00687202 */ /* 0x000fe20000000f00 */
[----:B------:R-:W-:Y:S02]  /*13ce0*/  IMAD.MOV.U32 R135, RZ, RZ, R134 ;  /* 0x000000ffff877224 */ /* 0x000fe400078e0086 */
[----:B------:R-:W-:-:S07]  /*13cf0*/  IMAD.MOV.U32 R40, RZ, RZ, R43 ;  /* 0x000000ffff287224 */ /* 0x000fce00078e002b */
.L_x_24405:
[----:B------:R-:W-:Y:S05]  /*13d00*/  BSYNC.RECONVERGENT B1 ;  /* 0x0000000000017941 */ /* 0x000fea0003800200 */
.L_x_24403:
        /* <DEDUP_REMOVED lines=11> */
.L_x_24407:
[----:B------:R-:W-:Y:S01]  /*13dc0*/  MOV R66, R133 ;  /* 0x0000008500427202 */ /* 0x000fe20000000f00 */
[----:B------:R-:W-:Y:S01]  /*13dd0*/  IMAD.MOV.U32 R134, RZ, RZ, R135 ;  /* 0x000000ffff867224 */ /* 0x000fe200078e0087 */
[----:B------:R-:W-:Y:S01]  /*13de0*/  MOV R43, R42 ;  /* 0x0000002a002b7202 */ /* 0x000fe20000000f00 */
[----:B------:R-:W-:-:S07]  /*13df0*/  IMAD.MOV.U32 R107, RZ, RZ, R106 ;  /* 0x000000ffff6b7224 */ /* 0x000fce00078e006a */
.L_x_24408:
[----:B------:R-:W-:Y:S05]  /*13e00*/  BSYNC.RECONVERGENT B1 ;  /* 0x0000000000017941 */ /* 0x000fea0003800200 */
.L_x_24406:
        /* <DEDUP_REMOVED lines=11> */
.L_x_24410:
[----:B------:R-:W-:Y:S01]  /*13ec0*/  IMAD.MOV.U32 R133, RZ, RZ, R66 ;  /* 0x000000ffff857224 */ /* 0x000fe200078e0042 */
[----:B------:R-:W-:Y:S01]  /*13ed0*/  MOV R135, R134 ;  /* 0x0000008600877202 */ /* 0x000fe20000000f00 */
[----:B------:R-:W-:Y:S02]  /*13ee0*/  IMAD.MOV.U32 R106, RZ, RZ, R109 ;  /* 0x000000ffff6a7224 */ /* 0x000fe400078e006d */
[----:B------:R-:W-:-:S07]  /*13ef0*/  IMAD.MOV.U32 R42, RZ, RZ, R45 ;  /* 0x000000ffff2a7224 */ /* 0x000fce00078e002d */
.L_x_24411:
[----:B------:R-:W-:Y:S05]  /*13f00*/  BSYNC.RECONVERGENT B1 ;  /* 0x0000000000017941 */ /* 0x000fea0003800200 */
.L_x_24409:
        /* <DEDUP_REMOVED lines=11> */
.L_x_24413:
[----:B------:R-:W-:Y:S01]  /*13fc0*/  IMAD.MOV.U32 R66, RZ, RZ, R133 ;  /* 0x000000ffff427224 */ /* 0x000fe200078e0085 */
[----:B------:R-:W-:Y:S01]  /*13fd0*/  MOV R109, R108 ;  /* 0x0000006c006d7202 */ /* 0x000fe20000000f00 */
[----:B------:R-:W-:Y:S02]  /*13fe0*/  IMAD.MOV.U32 R134, RZ, RZ, R135 ;  /* 0x000000ffff867224 */ /* 0x000fe400078e0087 */
[----:B------:R-:W-:-:S07]  /*13ff0*/  IMAD.MOV.U32 R45, RZ, RZ, R44 ;  /* 0x000000ffff2d7224 */ /* 0x000fce00078e002c */
.L_x_24414:
[----:B------:R-:W-:Y:S05]  /*14000*/  BSYNC.RECONVERGENT B1 ;  /* 0x0000000000017941 */ /* 0x000fea0003800200 */
.L_x_24412:
        /* <DEDUP_REMOVED lines=11> */
.L_x_24416:
[----:B------:R-:W-:Y:S01]  /*140c0*/  MOV R133, R66 ;  /* 0x0000004200857202 */ /* 0x000fe20000000f00 */
[----:B------:R-:W-:Y:S01]  /*140d0*/  IMAD.MOV.U32 R135, RZ, RZ, R134 ;  /* 0x000000ffff877224 */ /* 0x000fe200078e0086 */
[----:B------:R-:W-:Y:S01]  /*140e0*/  MOV R44, R47 ;  /* 0x0000002f002c7202 */ /* 0x000fe20000000f00 */
[----:B------:R-:W-:-:S07]  /*140f0*/  IMAD.MOV.U32 R108, RZ, RZ, R111 ;  /* 0x000000ffff6c7224 */ /* 0x000fce00078e006f */
.L_x_24417:
[----:B------:R-:W-:Y:S05]  /*14100*/  BSYNC.RECONVERGENT B1 ;  /* 0x0000000000017941 */ /* 0x000fea0003800200 */
.L_x_24415:
        /* <DEDUP_REMOVED lines=11> */
.L_x_24419:
[----:B------:R-:W-:Y:S01]  /*141c0*/  IMAD.MOV.U32 R66, RZ, RZ, R133 ;  /* 0x000000ffff427224 */ /* 0x000fe200078e0085 */
[----:B------:R-:W-:Y:S01]  /*141d0*/  MOV R134, R135 ;  /* 0x0000008700867202 */ /* 0x000fe20000000f00 */
[----:B------:R-:W-:Y:S02]  /*141e0*/  IMAD.MOV.U32 R111, RZ, RZ, R110 ;  /* 0x000000ffff6f7224 */ /* 0x000fe400078e006e */
[----:B------:R-:W-:-:S07]  /*141f0*/  IMAD.MOV.U32 R47, RZ, RZ, R46 ;  /* 0x000000ffff2f7224 */ /* 0x000fce00078e002e */
.L_x_24420:
[----:B------:R-:W-:Y:S05]  /*14200*/  BSYNC.RECONVERGENT B1 ;  /* 0x0000000000017941 */ /* 0x000fea0003800200 */
.L_x_24418:
        /* <DEDUP_REMOVED lines=11> */
.L_x_24422:
[----:B------:R-:W-:Y:S01]  /*142c0*/  IMAD.MOV.U32 R133, RZ, RZ, R66 ;  /* 0x000000ffff857224 */ /* 0x000fe200078e0042 */
[----:B------:R-:W-:Y:S01]  /*142d0*/  MOV R110, R113 ;  /* 0x00000071006e7202 */ /* 0x000fe20000000f00 */
[----:B------:R-:W-:Y:S02]  /*142e0*/  IMAD.MOV.U32 R135, RZ, RZ, R134 ;  /* 0x000000ffff877224 */ /* 0x000fe400078e0086 */
[----:B------:R-:W-:-:S07]  /*142f0*/  IMAD.MOV.U32 R46, RZ, RZ, R49 ;  /* 0x000000ffff2e7224 */ /* 0x000fce00078e0031 */
.L_x_24423:
[----:B------:R-:W-:Y:S05]  /*14300*/  BSYNC.RECONVERGENT B1 ;  /* 0x0000000000017941 */ /* 0x000fea0003800200 */
.L_x_24421:
        /* <DEDUP_REMOVED lines=11> */
.L_x_24425:
[----:B------:R-:W-:Y:S01]  /*143c0*/  MOV R66, R133 ;  /* 0x0000008500427202 */ /* 0x000fe20000000f00 */
[----:B------:R-:W-:Y:S01]  /*143d0*/  IMAD.MOV.U32 R134, RZ, RZ, R135 ;  /* 0x000000ffff867224 */ /* 0x000fe200078e0087 */
[----:B------:R-:W-:Y:S01]  /*143e0*/  MOV R49, R48 ;  /* 0x0000003000317202 */ /* 0x000fe20000000f00 */
[----:B------:R-:W-:-:S07]  /*143f0*/  IMAD.MOV.U32 R113, RZ, RZ, R112 ;  /* 0x000000ffff717224 */ /* 0x000fce00078e0070 */
.L_x_24426:
[----:B------:R-:W-:Y:S05]  /*14400*/  BSYNC.RECONVERGENT B1 ;  /* 0x0000000000017941 */ /* 0x000fea0003800200 */
.L_x_24424:
        /* <DEDUP_REMOVED lines=11> */
.L_x_24428:
[----:B------:R-:W-:Y:S01]  /*144c0*/  IMAD.MOV.U32 R133, RZ, RZ, R66 ;  /* 0x000000ffff857224 */ /* 0x000fe200078e0042 */
[----:B------:R-:W-:Y:S01]  /*144d0*/  MOV R135, R134 ;  /* 0x0000008600877202 */ /* 0x000fe20000000f00 */
[----:B------:R-:W-:Y:S02]  /*144e0*/  IMAD.MOV.U32 R112, RZ, RZ, R115 ;  /* 0x000000ffff707224 */ /* 0x000fe400078e0073 */
[----:B------:R-:W-:-:S07]  /*144f0*/  IMAD.MOV.U32 R48, RZ, RZ, R51 ;  /* 0x000000ffff307224 */ /* 0x000fce00078e0033 */
.L_x_24429:
[----:B------:R-:W-:Y:S05]  /*14500*/  BSYNC.RECONVERGENT B1 ;  /* 0x0000000000017941 */ /* 0x000fea0003800200 */
.L_x_24427:
        /* <DEDUP_REMOVED lines=11> */
.L_x_24431:
[----:B------:R-:W-:Y:S01]  /*145c0*/  IMAD.MOV.U32 R66, RZ, RZ, R133 ;  /* 0x000000ffff427224 */ /* 0x000fe200078e0085 */
[----:B------:R-:W-:Y:S01]  /*145d0*/  MOV R115, R114 ;  /* 0x0000007200737202 */ /* 0x000fe20000000f00 */
[----:B------:R-:W-:Y:S02]  /*145e0*/  IMAD.MOV.U32 R134, RZ, RZ, R135 ;  /* 0x000000ffff867224 */ /* 0x000fe400078e0087 */
[----:B------:R-:W-:-:S07]  /*145f0*/  IMAD.MOV.U32 R51, RZ, RZ, R50 ;  /* 0x000000ffff337224 */ /* 0x000fce00078e0032 */
.L_x_24432:
[----:B------:R-:W-:Y:S05]  /*14600*/  BSYNC.RECONVERGENT B1 ;  /* 0x0000000000017941 */ /* 0x000fea0003800200 */
.L_x_24430:
        /* <DEDUP_REMOVED lines=11> */
.L_x_24434:
[----:B------:R-:W-:Y:S01]  /*146c0*/  MOV R133, R66 ;  /* 0x0000004200857202 */ /* 0x000fe20000000f00 */
[----:B------:R-:W-:Y:S01]  /*146d0*/  IMAD.MOV.U32 R135, RZ, RZ, R134 ;  /* 0x000000ffff877224 */ /* 0x000fe200078e0086 */
[----:B------:R-:W-:Y:S01]  /*146e0*/  MOV R50, R53 ;  /* 0x0000003500327202 */ /* 0x000fe20000000f00 */
[----:B------:R-:W-:-:S07]  /*146f0*/  IMAD.MOV.U32 R114, RZ, RZ, R117 ;  /* 0x000000ffff727224 */ /* 0x000fce00078e0075 */
.L_x_24435:
[----:B------:R-:W-:Y:S05]  /*14700*/  BSYNC.RECONVERGENT B1 ;  /* 0x0000000000017941 */ /* 0x000fea0003800200 */
.L_x_24433:
        /* <DEDUP_REMOVED lines=11> */
.L_x_24437:
[----:B------:R-:W-:Y:S01]  /*147c0*/  IMAD.MOV.U32 R66, RZ, RZ, R133 ;  /* 0x000000ffff427224 */ /* 0x000fe200078e0085 */
[----:B------:R-:W-:Y:S01]  /*147d0*/  MOV R134, R135 ;  /* 0x0000008700867202 */ /* 0x000fe20000000f00 */
[----:B------:R-:W-:Y:S02]  /*147e0*/  IMAD.MOV.U32 R117, RZ, RZ, R116 ;  /* 0x000000ffff757224 */ /* 0x000fe400078e0074 */
[----:B------:R-:W-:-:S07]  /*147f0*/  IMAD.MOV.U32 R53, RZ, RZ, R52 ;  /* 0x000000ffff357224 */ /* 0x000fce00078e0034 */
.L_x_24438:
[----:B------:R-:W-:Y:S05]  /*14800*/  BSYNC.RECONVERGENT B1 ;  /* 0x0000000000017941 */ /* 0x000fea0003800200 */
.L_x_24436:
        /* <DEDUP_REMOVED lines=11> */
.L_x_24440:
[----:B------:R-:W-:Y:S01]  /*148c0*/  IMAD.MOV.U32 R133, RZ, RZ, R66 ;  /* 0x000000ffff857224 */ /* 0x000fe200078e0042 */
[----:B------:R-:W-:Y:S01]  /*148d0*/  MOV R116, R119 ;  /* 0x0000007700747202 */ /* 0x000fe20000000f00 */
[----:B------:R-:W-:Y:S02]  /*148e0*/  IMAD.MOV.U32 R135, RZ, RZ, R134 ;  /* 0x000000ffff877224 */ /* 0x000fe400078e0086 */
[----:B------:R-:W-:-:S07]  /*148f0*/  IMAD.MOV.U32 R52, RZ, RZ, R55 ;  /* 0x000000ffff347224 */ /* 0x000fce00078e0037 */
.L_x_24441:
[----:B------:R-:W-:Y:S05]  /*14900*/  BSYNC.RECONVERGENT B1 ;  /* 0x0000000000017941 */ /* 0x000fea0003800200 */
.L_x_24439:
        /* <DEDUP_REMOVED lines=11> */
.L_x_24443:
[----:B------:R-:W-:Y:S01]  /*149c0*/  MOV R66, R133 ;  /* 0x0000008500427202 */ /* 0x000fe20000000f00 */
[----:B------:R-:W-:Y:S01]  /*149d0*/  IMAD.MOV.U32 R134, RZ, RZ, R135 ;  /* 0x000000ffff867224 */ /* 0x000fe200078e0087 */
[----:B------:R-:W-:Y:S01]  /*149e0*/  MOV R55, R54 ;  /* 0x0000003600377202 */ /* 0x000fe20000000f00 */
[----:B------:R-:W-:-:S07]  /*149f0*/  IMAD.MOV.U32 R119, RZ, RZ, R118 ;  /* 0x000000ffff777224 */ /* 0x000fce00078e0076 */
.L_x_24444:
[----:B------:R-:W-:Y:S05]  /*14a00*/  BSYNC.RECONVERGENT B1 ;  /* 0x0000000000017941 */ /* 0x000fea0003800200 */
.L_x_24442:
        /* <DEDUP_REMOVED lines=11> */
.L_x_24446:
[----:B------:R-:W-:Y:S01]  /*14ac0*/  IMAD.MOV.U32 R133, RZ, RZ, R66 ;  /* 0x000000ffff857224 */ /* 0x000fe200078e0042 */
[----:B------:R-:W-:Y:S01]  /*14ad0*/  MOV R135, R134 ;  /* 0x0000008600877202 */ /* 0x000fe20000000f00 */
[----:B------:R-:W-:Y:S02]  /*14ae0*/  IMAD.MOV.U32 R118, RZ, RZ, R121 ;  /* 0x000000ffff767224 */ /* 0x000fe400078e0079 */
[----:B------:R-:W-:-:S07]  /*14af0*/  IMAD.MOV.U32 R54, RZ, RZ, R57 ;  /* 0x000000ffff367224 */ /* 0x000fce00078e0039 */
.L_x_24447:
[----:B------:R-:W-:Y:S05]  /*14b00*/  BSYNC.RECONVERGENT B1 ;  /* 0x0000000000017941 */ /* 0x000fea0003800200 */
.L_x_24445:
        /* <DEDUP_REMOVED lines=11> */
.L_x_24449:
[----:B------:R-:W-:Y:S01]  /*14bc0*/  IMAD.MOV.U32 R66, RZ, RZ, R133 ;  /* 0x000000ffff427224 */ /* 0x000fe200078e0085 */
[----:B------:R-:W-:Y:S01]  /*14bd0*/  MOV R121, R120 ;  /* 0x0000007800797202 */ /* 0x000fe20000000f00 */
[----:B------:R-:W-:Y:S02]  /*14be0*/  IMAD.MOV.U32 R134, RZ, RZ, R135 ;  /* 0x000000ffff867224 */ /* 0x000fe400078e0087 */
[----:B------:R-:W-:-:S07]  /*14bf0*/  IMAD.MOV.U32 R57, RZ, RZ, R56 ;  /* 0x000000ffff397224 */ /* 0x000fce00078e0038 */
.L_x_24450:
[----:B------:R-:W-:Y:S05]  /*14c00*/  BSYNC.RECONVERGENT B1 ;  /* 0x0000000000017941 */ /* 0x000fea0003800200 */
.L_x_24448:
        /* <DEDUP_REMOVED lines=11> */
.L_x_24452:
[----:B------:R-:W-:Y:S01]  /*14cc0*/  MOV R133, R66 ;  /* 0x0000004200857202 */ /* 0x000fe20000000f00 */
[----:B------:R-:W-:Y:S01]  /*14cd0*/  IMAD.MOV.U32 R135, RZ, RZ, R134 ;  /* 0x000000ffff877224 */ /* 0x000fe200078e0086 */
[----:B------:R-:W-:Y:S01]  /*14ce0*/  MOV R56, R59 ;  /* 0x0000003b00387202 */ /* 0x000fe20000000f00 */
[----:B------:R-:W-:-:S07]  /*14cf0*/  IMAD.MOV.U32 R120, RZ, RZ, R123 ;  /* 0x000000ffff787224 */ /* 0x000fce00078e007b */
.L_x_24453:
[----:B------:R-:W-:Y:S05]  /*14d00*/  BSYNC.RECONVERGENT B1 ;  /* 0x0000000000017941 */ /* 0x000fea0003800200 */
.L_x_24451:
        /* <DEDUP_REMOVED lines=11> */
.L_x_24455:
[----:B------:R-:W-:Y:S01]  /*14dc0*/  IMAD.MOV.U32 R66, RZ, RZ, R133 ;  /* 0x000000ffff427224 */ /* 0x000fe200078e0085 */
[----:B------:R-:W-:Y:S01]  /*14dd0*/  MOV R134, R135 ;  /* 0x0000008700867202 */ /* 0x000fe20000000f00 */
[----:B------:R-:W-:Y:S02]  /*14de0*/  IMAD.MOV.U32 R123, RZ, RZ, R122 ;  /* 0x000000ffff7b7224 */ /* 0x000fe400078e007a */
[----:B------:R-:W-:-:S07]  /*14df0*/  IMAD.MOV.U32 R59, RZ, RZ, R58 ;  /* 0x000000ffff3b7224 */ /* 0x000fce00078e003a */
.L_x_24456:
[----:B------:R-:W-:Y:S05]  /*14e00*/  BSYNC.RECONVERGENT B1 ;  /* 0x0000000000017941 */ /* 0x000fea0003800200 */
.L_x_24454:
        /* <DEDUP_REMOVED lines=11> */
.L_x_24458:
[----:B------:R-:W-:Y:S01]  /*14ec0*/  IMAD.MOV.U32 R133, RZ, RZ, R66 ;  /* 0x000000ffff857224 */ /* 0x000fe200078e0042 */
[----:B------:R-:W-:Y:S01]  /*14ed0*/  MOV R122, R125 ;  /* 0x0000007d007a7202 */ /* 0x000fe20000000f00 */
[----:B------:R-:W-:Y:S02]  /*14ee0*/  IMAD.MOV.U32 R135, RZ, RZ, R134 ;  /* 0x000000ffff877224 */ /* 0x000fe400078e0086 */
[----:B------:R-:W-:-:S07]  /*14ef0*/  IMAD.MOV.U32 R58, RZ, RZ, R61 ;  /* 0x000000ffff3a7224 */ /* 0x000fce00078e003d */
.L_x_24459:
[----:B------:R-:W-:Y:S05]  /*14f00*/  BSYNC.RECONVERGENT B1 ;  /* 0x0000000000017941 */ /* 0x000fea0003800200 */
.L_x_24457:
        /* <DEDUP_REMOVED lines=11> */
.L_x_24461:
[----:B------:R-:W-:Y:S01]  /*14fc0*/  MOV R66, R133 ;  /* 0x0000008500427202 */ /* 0x000fe20000000f00 */
[----:B------:R-:W-:Y:S01]  /*14fd0*/  IMAD.MOV.U32 R134, RZ, RZ, R135 ;  /* 0x000000ffff867224 */ /* 0x000fe200078e0087 */
[----:B------:R-:W-:Y:S01]  /*14fe0*/  MOV R61, R60 ;  /* 0x0000003c003d7202 */ /* 0x000fe20000000f00 */
[----:B------:R-:W-:-:S07]  /*14ff0*/  IMAD.MOV.U32 R125, RZ, RZ, R124 ;  /* 0x000000ffff7d7224 */ /* 0x000fce00078e007c */
.L_x_24462:
[----:B------:R-:W-:Y:S05]  /*15000*/  BSYNC.RECONVERGENT B1 ;  /* 0x0000000000017941 */ /* 0x000fea0003800200 */
.L_x_24460:
        /* <DEDUP_REMOVED lines=11> */
.L_x_24464:
[----:B------:R-:W-:Y:S01]  /*150c0*/  IMAD.MOV.U32 R133, RZ, RZ, R66 ;  /* 0x000000ffff857224 */ /* 0x000fe200078e0042 */
[----:B------:R-:W-:Y:S01]  /*150d0*/  MOV R135, R134 ;  /* 0x0000008600877202 */ /* 0x000fe20000000f00 */
[----:B------:R-:W-:Y:S02]  /*150e0*/  IMAD.MOV.U32 R124, RZ, RZ, R127 ;  /* 0x000000ffff7c7224 */ /* 0x000fe400078e007f */
[----:B------:R-:W-:-:S07]  /*150f0*/  IMAD.MOV.U32 R60, RZ, RZ, R63 ;  /* 0x000000ffff3c7224 */ /* 0x000fce00078e003f */
.L_x_24465:
[----:B------:R-:W-:Y:S05]  /*15100*/  BSYNC.RECONVERGENT B1 ;  /* 0x0000000000017941 */ /* 0x000fea0003800200 */
.L_x_24463:
        /* <DEDUP_REMOVED lines=11> */
.L_x_24467:
[----:B------:R-:W-:Y:S01]  /*151c0*/  IMAD.MOV.U32 R66, RZ, RZ, R133 ;  /* 0x000000ffff427224 */ /* 0x000fe200078e0085 */
[----:B------:R-:W-:Y:S01]  /*151d0*/  MOV R127, R126 ;  /* 0x0000007e007f7202 */ /* 0x000fe20000000f00 */
[----:B------:R-:W-:Y:S02]  /*151e0*/  IMAD.MOV.U32 R134, RZ, RZ, R135 ;  /* 0x000000ffff867224 */ /* 0x000fe400078e0087 */
[----:B------:R-:W-:-:S07]  /*151f0*/  IMAD.MOV.U32 R63, RZ, RZ, R62 ;  /* 0x000000ffff3f7224 */ /* 0x000fce00078e003e */
.L_x_24468:
[----:B------:R-:W-:Y:S05]  /*15200*/  BSYNC.RECONVERGENT B1 ;  /* 0x0000000000017941 */ /* 0x000fea0003800200 */
.L_x_24466:
        /* <DEDUP_REMOVED lines=11> */
.L_x_24470:
[----:B------:R-:W-:Y:S01]  /*152c0*/  MOV R133, R66 ;  /* 0x0000004200857202 */ /* 0x000fe20000000f00 */
[----:B------:R-:W-:Y:S01]  /*152d0*/  IMAD.MOV.U32 R135, RZ, RZ, R134 ;  /* 0x000000ffff877224 */ /* 0x000fe200078e0086 */
[----:B------:R-:W-:Y:S01]  /*152e0*/  MOV R62, R65 ;  /* 0x00000041003e7202 */ /* 0x000fe20000000f00 */
[----:B------:R-:W-:-:S07]  /*152f0*/  IMAD.MOV.U32 R126, RZ, RZ, R129 ;  /* 0x000000ffff7e7224 */ /* 0x000fce00078e0081 */
.L_x_24471:
[----:B------:R-:W-:Y:S05]  /*15300*/  BSYNC.RECONVERGENT B1 ;  /* 0x0000000000017941 */ /* 0x000fea0003800200 */
.L_x_24469:
        /* <DEDUP_REMOVED lines=11> */
.L_x_24473:
[----:B------:R-:W-:Y:S01]  /*153c0*/  IMAD.MOV.U32 R66, RZ, RZ, R133 ;  /* 0x000000ffff427224 */ /* 0x000fe200078e0085 */
[----:B------:R-:W-:Y:S01]  /*153d0*/  MOV R134, R135 ;  /* 0x0000008700867202 */ /* 0x000fe20000000f00 */
[----:B------:R-:W-:Y:S02]  /*153e0*/  IMAD.MOV.U32 R129, RZ, RZ, R128 ;  /* 0x000000ffff817224 */ /* 0x000fe400078e0080 */
[----:B------:R-:W-:-:S07]  /*153f0*/  IMAD.MOV.U32 R65, RZ, RZ, R64 ;  /* 0x000000ffff417224 */ /* 0x000fce00078e0040 */
.L_x_24474:
[----:B------:R-:W-:Y:S05]  /*15400*/  BSYNC.RECONVERGENT B1 ;  /* 0x0000000000017941 */ /* 0x000fea0003800200 */
.L_x_24472:
        /* <DEDUP_REMOVED lines=11> */
.L_x_24476:
[----:B------:R-:W-:Y:S01]  /*154c0*/  IMAD.MOV.U32 R133, RZ, RZ, R66 ;  /* 0x000000ffff857224 */ /* 0x000fe200078e0042 */
[----:B------:R-:W-:Y:S01]  /*154d0*/  MOV R135, R134 ;  /* 0x0000008600877202 */ /* 0x000fe20000000f00 */
[----:B------:R-:W-:Y:S02]  /*154e0*/  IMAD.MOV.U32 R128, RZ, RZ, R139 ;  /* 0x000000ffff807224 */ /* 0x000fe400078e008b */
[----:B------:R-:W-:-:S07]  /*154f0*/  IMAD.MOV.U32 R64, RZ, RZ, R67 ;  /* 0x000000ffff407224 */ /* 0x000fce00078e0043 */
.L_x_24477:
[----:B------:R-:W-:Y:S05]  /*15500*/  BSYNC.RECONVERGENT B1 ;  /* 0x0000000000017941 */ /* 0x000fea0003800200 */
.L_x_24475:
        /* <DEDUP_REMOVED lines=11> */
.L_x_24479:
[----:B------:R-:W-:Y:S01]  /*155c0*/  MOV R139, R130 ;  /* 0x00000082008b7202 */ /* 0x000fe20000000f00 */
[----:B------:R-:W-:Y:S01]  /*155d0*/  IMAD.MOV.U32 R67, RZ, RZ, R0 ;  /* 0x000000ffff437224 */ /* 0x000fe200078e0000 */
[----:B------:R-:W-:Y:S01]  /*155e0*/  MOV R66, R135 ;  /* 0x0000008700427202 */ /* 0x000fe20000000f00 */
[--C-:B------:R-:W-:Y:S02]  /*155f0*/  IMAD.MOV.U32 R138, RZ, RZ, R133.reuse ;  /* 0x000000ffff8a7224 */ /* 0x100fe400078e0085 */
[----:B------:R-:W-:Y:S02]  /*15600*/  IMAD.MOV.U32 R130, RZ, RZ, R133 ;  /* 0x000000ffff827224 */ /* 0x000fe400078e0085 */
[----:B------:R-:W-:-:S07]  /*15610*/  IMAD.MOV.U32 R0, RZ, RZ, R135 ;  /* 0x000000ffff007224 */ /* 0x000fce00078e0087 */
.L_x_24480:
[----:B------:R-:W-:Y:S05]  /*15620*/  BSYNC.RECONVERGENT B1 ;  /* 0x0000000000017941 */ /* 0x000fea0003800200 */
.L_x_24478:
[----:B------:R-:W-:Y:S01]  /*15630*/  IADD3 R132, PT, PT, R132, 0x4, RZ ;  /* 0x0000000484847810 */ /* 0x000fe20007ffe0ff */
[----:B------:R-:W-:Y:S06]  /*15640*/  @P1 BRA `(.L_x_24481) ;  /* 0xffffffc0000c1947 */ /* 0x000fec000383ffff */
.L_x_24291:
[----:B------:R-:W-:Y:S05]  /*15650*/  BSYNC.RECONVERGENT B0 ;  /* 0x0000000000007941 */ /* 0x000fea0003800200 */
.L_x_24290:
[----:B------:R-:W-:Y:S01]  /*15660*/  SHFL.DOWN PT, R130, R138, 0x10, 0x1f ;  /* 0x0a001f008a827f89 */ /* 0x000fe200000e0000 */
        /* <DEDUP_REMOVED lines=13> */
[----:B0-----:R-:W-:Y:S04]  /*15740*/  STL.64 [R1+0x10], R132 ;  /* 0x0000108401007387 */ /* 0x001fe80000100a00 */
        /* <DEDUP_REMOVED lines=186> */
[----:B------:R-:W-:Y:S02]  /*162f0*/  FSEL R0, R3, R130, P0 ;  /* 0x0000008203007208 */ /* 0x000fe40000000000 */
[----:B------:R-:W-:Y:S01]  /*16300*/  FSEL R3, R130, R3, P0 ;  /* 0x0000000382037208 */ /* 0x000fe20000000000 */
[----:B0-----:R-:W-:Y:S01]  /*16310*/  IMAD.MOV.U32 R130, RZ, RZ, R138 ;  /* 0x000000ffff827224 */ /* 0x001fe200078e008a */
[----:B------:R-:W-:Y:S02]  /*16320*/  FSEL R132, R2, R131, P0 ;  /* 0x0000008302847208 */ /* 0x000fe40000000000 */
[----:B------:R-:W-:Y:S01]  /*16330*/  FSEL R131, R131, R2, P0 ;  /* 0x0000000283837208 */ /* 0x000fe20000000000 */
[----:B------:R-:W-:-:S04]  /*16340*/  FADD.FTZ R3, -R0, R3 ;  /* 0x0000000300037221 */ /* 0x000fc80000010100 */
[----:B------:R-:W-:Y:S01]  /*16350*/  FMUL.FTZ R133, R3, 1.4426950216293334961 ;  /* 0x3fb8aa3b03857820 */ /* 0x000fe20000410000 */
[----:B------:R-:W-:-:S05]  /*16360*/  MOV R3, R66 ;  /* 0x0000004200037202 */ /* 0x000fca0000000f00 */
[----:B------:R-:W0:Y:S02]  /*16370*/  MUFU.EX2 R133, R133 ;  /* 0x0000008500857308 */ /* 0x000e240000000800 */
[----:B0-----:R-:W-:Y:S01]  /*16380*/  FFMA.FTZ R2, R131, R133, R132 ;  /* 0x0000008583027223 */ /* 0x001fe20000010084 */
[----:B------:R-:W-:Y:S02]  /*16390*/  VIADD R132, R1, 0x108 ;  /* 0x0000010801847836 */ /* 0x000fe40000000000 */
[----:B------:R-:W-:-:S07]  /*163a0*/  IMAD.MOV.U32 R131, RZ, RZ, RZ ;  /* 0x000000ffff837224 */ /* 0x000fce00078e00ff */
.L_x_24673:
        /* <DEDUP_REMOVED lines=20> */
.L_x_24485:
[----:B------:R-:W-:Y:S01]  /*164f0*/  IMAD.MOV.U32 R66, RZ, RZ, R69 ;  /* 0x000000ffff427224 */ /* 0x000fe200078e0045 */
[----:B------:R-:W-:Y:S01]  /*16500*/  MOV R134, R5 ;  /* 0x0000000500867202 */ /* 0x000fe20000000f00 */
[----:B------:R-:W-:Y:S02]  /*16510*/  IMAD.MOV.U32 R69, RZ, RZ, R68 ;  /* 0x000000ffff457224 */ /* 0x000fe400078e0044 */
[----:B------:R-:W-:-:S07]  /*16520*/  IMAD.MOV.U32 R5, RZ, RZ, R4 ;  /* 0x000000ffff057224 */ /* 0x000fce00078e0004 */
.L_x_24486:
[----:B------:R-:W-:Y:S05]  /*16530*/  BSYNC.RECONVERGENT B1 ;  /* 0x0000000000017941 */ /* 0x000fea0003800200 */
.L_x_24484:
        /* <DEDUP_REMOVED lines=11> */
.L_x_24488:
[----:B------:R-:W-:Y:S01]  /*165f0*/  IMAD.MOV.U32 R133, RZ, RZ, R66 ;  /* 0x000000ffff857224 */ /* 0x000fe200078e0042 */
[----:B------:R-:W-:Y:S01]  /*16600*/  MOV R68, R71 ;  /* 0x0000004700447202 */ /* 0x000fe20000000f00 */
[----:B------:R-:W-:Y:S02]  /*16610*/  IMAD.MOV.U32 R135, RZ, RZ, R134 ;  /* 0x000000ffff877224 */ /* 0x000fe400078e0086 */
[----:B------:R-:W-:-:S07]  /*16620*/  IMAD.MOV.U32 R4, RZ, RZ, R7 ;  /* 0x000000ffff047224 */ /* 0x000fce00078e0007 */
.L_x_24489:
[----:B------:R-:W-:Y:S05]  /*16630*/  BSYNC.RECONVERGENT B1 ;  /* 0x0000000000017941 */ /* 0x000fea0003800200 */
.L_x_24487:
        /* <DEDUP_REMOVED lines=11> */
.L_x_24491:
[----:B------:R-:W-:Y:S01]  /*166f0*/  MOV R66, R133 ;  /* 0x0000008500427202 */ /* 0x000fe20000000f00 */
[----:B------:R-:W-:Y:S01]  /*16700*/  IMAD.MOV.U32 R134, RZ, RZ, R135 ;  /* 0x000000ffff867224 */ /* 0x000fe200078e0087 */
[----:B------:R-:W-:Y:S01]  /*16710*/  MOV R7, R6 ;  /* 0x0000000600077202 */ /* 0x000fe20000000f00 */
[----:B------:R-:W-:-:S07]  /*16720*/  IMAD.MOV.U32 R71, RZ, RZ, R70 ;  /* 0x000000ffff477224 */ /* 0x000fce00078e0046 */
.L_x_24492:
[----:B------:R-:W-:Y:S05]  /*16730*/  BSYNC.RECONVERGENT B1 ;  /* 0x0000000000017941 */ /* 0x000fea0003800200 */
.L_x_24490:
        /* <DEDUP_REMOVED lines=11> */
.L_x_24494:
[----:B------:R-:W-:Y:S01]  /*167f0*/  IMAD.MOV.U32 R133, RZ, RZ, R66 ;  /* 0x000000ffff857224 */ /* 0x000fe200078e0042 */
[----:B------:R-:W-:Y:S01]  /*16800*/  MOV R135, R134 ;  /* 0x0000008600877202 */ /* 0x000fe20000000f00 */
[----:B------:R-:W-:Y:S02]  /*16810*/  IMAD.MOV.U32 R70, RZ, RZ, R73 ;  /* 0x000000ffff467224 */ /* 0x000fe400078e0049 */
[----:B------:R-:W-:-:S07]  /*16820*/  IMAD.MOV.U32 R6, RZ, RZ, R9 ;  /* 0x000000ffff067224 */ /* 0x000fce00078e0009 */
.L_x_24495:
[----:B------:R-:W-:Y:S05]  /*16830*/  BSYNC.RECONVERGENT B1 ;  /* 0x0000000000017941 */ /* 0x000fea0003800200 */
.L_x_24493:
        /* <DEDUP_REMOVED lines=11> */
.L_x_24497:
[----:B------:R-:W-:Y:S01]  /*168f0*/  IMAD.MOV.U32 R66, RZ, RZ, R133 ;  /* 0x000000ffff427224 */ /* 0x000fe200078e0085 */
[----:B------:R-:W-:Y:S01]  /*16900*/  MOV R73, R72 ;  /* 0x0000004800497202 */ /* 0x000fe20000000f00 */
[----:B------:R-:W-:Y:S02]  /*16910*/  IMAD.MOV.U32 R134, RZ, RZ, R135 ;  /* 0x000000ffff867224 */ /* 0x000fe400078e0087 */
[----:B------:R-:W-:-:S07]  /*16920*/  IMAD.MOV.U32 R9, RZ, RZ, R8 ;  /* 0x000000ffff097224 */ /* 0x000fce00078e0008 */
.L_x_24498:
[----:B------:R-:W-:Y:S05]  /*16930*/  BSYNC.RECONVERGENT B1 ;  /* 0x0000000000017941 */ /* 0x000fea0003800200 */
.L_x_24496:
        /* <DEDUP_REMOVED lines=11> */
.L_x_24500:
[----:B------:R-:W-:Y:S01]  /*169f0*/  MOV R133, R66 ;  /* 0x0000004200857202 */ /* 0x000fe20000000f00 */
[----:B------:R-:W-:Y:S01]  /*16a00*/  IMAD.MOV.U32 R135, RZ, RZ, R134 ;  /* 0x000000ffff877224 */ /* 0x000fe200078e0086 */
[----:B------:R-:W-:Y:S01]  /*16a10*/  MOV R8, R11 ;  /* 0x0000000b00087202 */ /* 0x000fe20000000f00 */
[----:B------:R-:W-:-:S07]  /*16a20*/  IMAD.MOV.U32 R72, RZ, RZ, R75 ;  /* 0x000000ffff487224 */ /* 0x000fce00078e004b */
.L_x_24501:
[----:B------:R-:W-:Y:S05]  /*16a30*/  BSYNC.RECONVERGENT B1 ;  /* 0x0000000000017941 */ /* 0x000fea0003800200 */
.L_x_24499:
        /* <DEDUP_REMOVED lines=11> */
.L_x_24503:
[----:B------:R-:W-:Y:S01]  /*16af0*/  IMAD.MOV.U32 R66, RZ, RZ, R133 ;  /* 0x000000ffff427224 */ /* 0x000fe200078e0085 */
[----:B------:R-:W-:Y:S01]  /*16b00*/  MOV R134, R135 ;  /* 0x0000008700867202 */ /* 0x000fe20000000f00 */
[----:B------:R-:W-:Y:S02]  /*16b10*/  IMAD.MOV.U32 R75, RZ, RZ, R74 ;  /* 0x000000ffff4b7224 */ /* 0x000fe400078e004a */
[----:B------:R-:W-:-:S07]  /*16b20*/  IMAD.MOV.U32 R11, RZ, RZ, R10 ;  /* 0x000000ffff0b7224 */ /* 0x000fce00078e000a */
.L_x_24504:
[----:B------:R-:W-:Y:S05]  /*16b30*/  BSYNC.RECONVERGENT B1 ;  /* 0x0000000000017941 */ /* 0x000fea0003800200 */
.L_x_24502:
        /* <DEDUP_REMOVED lines=11> */
.L_x_24506:
[----:B------:R-:W-:Y:S01]  /*16bf0*/  IMAD.MOV.U32 R133, RZ, RZ, R66 ;  /* 0x000000ffff857224 */ /* 0x000fe200078e0042 */
[----:B------:R-:W-:Y:S01]  /*16c00*/  MOV R74, R77 ;  /* 0x0000004d004a7202 */ /* 0x000fe20000000f00 */
[----:B------:R-:W-:Y:S02]  /*16c10*/  IMAD.MOV.U32 R135, RZ, RZ, R134 ;  /* 0x000000ffff877224 */ /* 0x000fe400078e0086 */
[----:B------:R-:W-:-:S07]  /*16c20*/  IMAD.MOV.U32 R10, RZ, RZ, R13 ;  /* 0x000000ffff0a7224 */ /* 0x000fce00078e000d */
.L_x_24507:
[----:B------:R-:W-:Y:S05]  /*16c30*/  BSYNC.RECONVERGENT B1 ;  /* 0x0000000000017941 */ /* 0x000fea0003800200 */
.L_x_24505:
        /* <DEDUP_REMOVED lines=11> */
.L_x_24509:
[----:B------:R-:W-:Y:S01]  /*16cf0*/  MOV R66, R133 ;  /* 0x0000008500427202 */ /* 0x000fe20000000f00 */
[----:B------:R-:W-:Y:S01]  /*16d00*/  IMAD.MOV.U32 R134, RZ, RZ, R135 ;  /* 0x000000ffff867224 */ /* 0x000fe200078e0087 */
[----:B------:R-:W-:Y:S01]  /*16d10*/  MOV R13, R12 ;  /* 0x0000000c000d7202 */ /* 0x000fe20000000f00 */
[----:B------:R-:W-:-:S07]  /*16d20*/  IMAD.MOV.U32 R77, RZ, RZ, R76 ;  /* 0x000000ffff4d7224 */ /* 0x000fce00078e004c */
.L_x_24510:
[----:B------:R-:W-:Y:S05]  /*16d30*/  BSYNC.RECONVERGENT B1 ;  /* 0x0000000000017941 */ /* 0x000fea0003800200 */
.L_x_24508:
        /* <DEDUP_REMOVED lines=11> */
.L_x_24512:
[----:B------:R-:W-:Y:S01]  /*16df0*/  IMAD.MOV.U32 R133, RZ, RZ, R66 ;  /* 0x000000ffff857224 */ /* 0x000fe200078e0042 */
[----:B------:R-:W-:Y:S01]  /*16e00*/  MOV R135, R134 ;  /* 0x0000008600877202 */ /* 0x000fe20000000f00 */
[----:B------:R-:W-:Y:S02]  /*16e10*/  IMAD.MOV.U32 R76, RZ, RZ, R79 ;  /* 0x000000ffff4c7224 */ /* 0x000fe400078e004f */
[----:B------:R-:W-:-:S07]  /*16e20*/  IMAD.MOV.U32 R12, RZ, RZ, R15 ;  /* 0x000000ffff0c7224 */ /* 0x000fce00078e000f */
.L_x_24513:
[----:B------:R-:W-:Y:S05]  /*16e30*/  BSYNC.RECONVERGENT B1 ;  /* 0x0000000000017941 */ /* 0x000fea0003800200 */
.L_x_24511:
        /* <DEDUP_REMOVED lines=11> */
.L_x_24515:
[----:B------:R-:W-:Y:S01]  /*16ef0*/  IMAD.MOV.U32 R66, RZ, RZ, R133 ;  /* 0x000000ffff427224 */ /* 0x000fe200078e0085 */
[----:B------:R-:W-:Y:S01]  /*16f00*/  MOV R79, R78 ;  /* 0x0000004e004f7202 */ /* 0x000fe20000000f00 */
[----:B------:R-:W-:Y:S02]  /*16f10*/  IMAD.MOV.U32 R134, RZ, RZ, R135 ;  /* 0x000000ffff867224 */ /* 0x000fe400078e0087 */
[----:B------:R-:W-:-:S07]  /*16f20*/  IMAD.MOV.U32 R15, RZ, RZ, R14 ;  /* 0x000000ffff0f7224 */ /* 0x000fce00078e000e */
.L_x_24516:
[----:B------:R-:W-:Y:S05]  /*16f30*/  BSYNC.RECONVERGENT B1 ;  /* 0x0000000000017941 */ /* 0x000fea0003800200 */
.L_x_24514:
        /* <DEDUP_REMOVED lines=11> */
.L_x_24518:
[----:B------:R-:W-:Y:S01]  /*16ff0*/  MOV R133, R66 ;  /* 0x0000004200857202 */ /* 0x000fe20000000f00 */
[----:B------:R-:W-:Y:S01]  /*17000*/  IMAD.MOV.U32 R135, RZ, RZ, R134 ;  /* 0x000000ffff877224 */ /* 0x000fe200078e0086 */
[----:B------:R-:W-:Y:S01]  /*17010*/  MOV R14, R17 ;  /* 0x00000011000e7202 */ /* 0x000fe20000000f00 */
[----:B------:R-:W-:-:S07]  /*17020*/  IMAD.MOV.U32 R78, RZ, RZ, R81 ;  /* 0x000000ffff4e7224 */ /* 0x000fce00078e0051 */
.L_x_24519:
[----:B------:R-:W-:Y:S05]  /*17030*/  BSYNC.RECONVERGENT B1 ;  /* 0x0000000000017941 */ /* 0x000fea0003800200 */
.L_x_24517:
        /* <DEDUP_REMOVED lines=11> */
.L_x_24521:
[----:B------:R-:W-:Y:S01]  /*170f0*/  IMAD.MOV.U32 R66, RZ, RZ, R133 ;  /* 0x000000ffff427224 */ /* 0x000fe200078e0085 */
[----:B------:R-:W-:Y:S01]  /*17100*/  MOV R134, R135 ;  /* 0x0000008700867202 */ /* 0x000fe20000000f00 */
[----:B------:R-:W-:Y:S02]  /*17110*/  IMAD.MOV.U32 R81, RZ, RZ, R80 ;  /* 0x000000ffff517224 */ /* 0x000fe400078e0050 */
[----:B------:R-:W-:-:S07]  /*17120*/  IMAD.MOV.U32 R17, RZ, RZ, R16 ;  /* 0x000000ffff117224 */ /* 0x000fce00078e0010 */
.L_x_24522:
[----:B------:R-:W-:Y:S05]  /*17130*/  BSYNC.RECONVERGENT B1 ;  /* 0x0000000000017941 */ /* 0x000fea0003800200 */
.L_x_24520:
        /* <DEDUP_REMOVED lines=11> */
.L_x_24524:
[----:B------:R-:W-:Y:S01]  /*171f0*/  IMAD.MOV.U32 R133, RZ, RZ, R66 ;  /* 0x000000ffff857224 */ /* 0x000fe200078e0042 */
[----:B------:R-:W-:Y:S01]  /*17200*/  MOV R80, R83 ;  /* 0x0000005300507202 */ /* 0x000fe20000000f00 */
[----:B------:R-:W-:Y:S02]  /*17210*/  IMAD.MOV.U32 R135, RZ, RZ, R134 ;  /* 0x000000ffff877224 */ /* 0x000fe400078e0086 */
[----:B------:R-:W-:-:S07]  /*17220*/  IMAD.MOV.U32 R16, RZ, RZ, R19 ;  /* 0x000000ffff107224 */ /* 0x000fce00078e0013 */
.L_x_24525:
[----:B------:R-:W-:Y:S05]  /*17230*/  BSYNC.RECONVERGENT B1 ;  /* 0x0000000000017941 */ /* 0x000fea0003800200 */
.L_x_24523:
        /* <DEDUP_REMOVED lines=11> */
.L_x_24527:
[----:B------:R-:W-:Y:S01]  /*172f0*/  MOV R66, R133 ;  /* 0x0000008500427202 */ /* 0x000fe20000000f00 */
[----:B------:R-:W-:Y:S01]  /*17300*/  IMAD.MOV.U32 R134, RZ, RZ, R135 ;  /* 0x000000ffff867224 */ /* 0x000fe200078e0087 */
[----:B------:R-:W-:Y:S01]  /*17310*/  MOV R19, R18 ;  /* 0x0000001200137202 */ /* 0x000fe20000000f00 */
[----:B------:R-:W-:-:S07]  /*17320*/  IMAD.MOV.U32 R83, RZ, RZ, R82 ;  /* 0x000000ffff537224 */ /* 0x000fce00078e0052 */
.L_x_24528:
[----:B------:R-:W-:Y:S05]  /*17330*/  BSYNC.RECONVERGENT B1 ;  /* 0x0000000000017941 */ /* 0x000fea0003800200 */
.L_x_24526:
        /* <DEDUP_REMOVED lines=11> */
.L_x_24530:
[----:B------:R-:W-:Y:S01]  /*173f0*/  IMAD.MOV.U32 R133, RZ, RZ, R66 ;  /* 0x000000ffff857224 */ /* 0x000fe200078e0042 */
[----:B------:R-:W-:Y:S01]  /*17400*/  MOV R135, R134 ;  /* 0x0000008600877202 */ /* 0x000fe20000000f00 */
[----:B------:R-:W-:Y:S02]  /*17410*/  IMAD.MOV.U32 R82, RZ, RZ, R85 ;  /* 0x000000ffff527224 */ /* 0x000fe400078e0055 */
[----:B------:R-:W-:-:S07]  /*17420*/  IMAD.MOV.U32 R18, RZ, RZ, R21 ;  /* 0x000000ffff127224 */ /* 0x000fce00078e0015 */
.L_x_24531:
[----:B------:R-:W-:Y:S05]  /*17430*/  BSYNC.RECONVERGENT B1 ;  /* 0x0000000000017941 */ /* 0x000fea0003800200 */
.L_x_24529:
        /* <DEDUP_REMOVED lines=11> */
.L_x_24533:
[----:B------:R-:W-:Y:S01]  /*174f0*/  IMAD.MOV.U32 R66, RZ, RZ, R133 ;  /* 0x000000ffff427224 */ /* 0x000fe200078e0085 */
[----:B------:R-:W-:Y:S01]  /*17500*/  MOV R85, R84 ;  /* 0x0000005400557202 */ /* 0x000fe20000000f00 */
[----:B------:R-:W-:Y:S02]  /*17510*/  IMAD.MOV.U32 R134, RZ, RZ, R135 ;  /* 0x000000ffff867224 */ /* 0x000fe400078e0087 */
[----:B------:R-:W-:-:S07]  /*17520*/  IMAD.MOV.U32 R21, RZ, RZ, R20 ;  /* 0x000000ffff157224 */ /* 0x000fce00078e0014 */
.L_x_24534:
[----:B------:R-:W-:Y:S05]  /*17530*/  BSYNC.RECONVERGENT B1 ;  /* 0x0000000000017941 */ /* 0x000fea0003800200 */
.L_x_24532:
        /* <DEDUP_REMOVED lines=11> */
.L_x_24536:
[----:B------:R-:W-:Y:S01]  /*175f0*/  MOV R133, R66 ;  /* 0x0000004200857202 */ /* 0x000fe20000000f00 */
[----:B------:R-:W-:Y:S01]  /*17600*/  IMAD.MOV.U32 R135, RZ, RZ, R134 ;  /* 0x000000ffff877224 */ /* 0x000fe200078e0086 */
[----:B------:R-:W-:Y:S01]  /*17610*/  MOV R20, R23 ;  /* 0x0000001700147202 */ /* 0x000fe20000000f00 */
[----:B------:R-:W-:-:S07]  /*17620*/  IMAD.MOV.U32 R84, RZ, RZ, R87 ;  /* 0x000000ffff547224 */ /* 0x000fce00078e0057 */
.L_x_24537:
[----:B------:R-:W-:Y:S05]  /*17630*/  BSYNC.RECONVERGENT B1 ;  /* 0x0000000000017941 */ /* 0x000fea0003800200 */
.L_x_24535:
        /* <DEDUP_REMOVED lines=11> */
.L_x_24539:
[----:B------:R-:W-:Y:S01]  /*176f0*/  IMAD.MOV.U32 R66, RZ, RZ, R133 ;  /* 0x000000ffff427224 */ /* 0x000fe200078e0085 */
[----:B------:R-:W-:Y:S01]  /*17700*/  MOV R134, R135 ;  /* 0x0000008700867202 */ /* 0x000fe20000000f00 */
[----:B------:R-:W-:Y:S02]  /*17710*/  IMAD.MOV.U32 R87, RZ, RZ, R86 ;  /* 0x000000ffff577224 */ /* 0x000fe400078e0056 */
[----:B------:R-:W-:-:S07]  /*17720*/  IMAD.MOV.U32 R23, RZ, RZ, R22 ;  /* 0x000000ffff177224 */ /* 0x000fce00078e0016 */
.L_x_24540:
[----:B------:R-:W-:Y:S05]  /*17730*/  BSYNC.RECONVERGENT B1 ;  /* 0x0000000000017941 */ /* 0x000fea0003800200 */
.L_x_24538:
        /* <DEDUP_REMOVED lines=11> */
.L_x_24542:
[----:B------:R-:W-:Y:S01]  /*177f0*/  IMAD.MOV.U32 R133, RZ, RZ, R66 ;  /* 0x000000ffff857224 */ /* 0x000fe200078e0042 */
[----:B------:R-:W-:Y:S01]  /*17800*/  MOV R86, R89 ;  /* 0x0000005900567202 */ /* 0x000fe20000000f00 */
[----:B------:R-:W-:Y:S02]  /*17810*/  IMAD.MOV.U32 R135, RZ, RZ, R134 ;  /* 0x000000ffff877224 */ /* 0x000fe400078e0086 */
[----:B------:R-:W-:-:S07]  /*17820*/  IMAD.MOV.U32 R22, RZ, RZ, R25 ;  /* 0x000000ffff167224 */ /* 0x000fce00078e0019 */
.L_x_24543:
[----:B------:R-:W-:Y:S05]  /*17830*/  BSYNC.RECONVERGENT B1 ;  /* 0x0000000000017941 */ /* 0x000fea0003800200 */
.L_x_24541:
        /* <DEDUP_REMOVED lines=11> */
.L_x_24545:
[----:B------:R-:W-:Y:S01]  /*178f0*/  MOV R66, R133 ;  /* 0x0000008500427202 */ /* 0x000fe20000000f00 */
[----:B------:R-:W-:Y:S01]  /*17900*/  IMAD.MOV.U32 R134, RZ, RZ, R135 ;  /* 0x000000ffff867224 */ /* 0x000fe200078e0087 */
[----:B------:R-:W-:Y:S01]  /*17910*/  MOV R25, R24 ;  /* 0x0000001800197202 */ /* 0x000fe20000000f00 */
[----:B------:R-:W-:-:S07]  /*17920*/  IMAD.MOV.U32 R89, RZ, RZ, R88 ;  /* 0x000000ffff597224 */ /* 0x000fce00078e0058 */
.L_x_24546:
[----:B------:R-:W-:Y:S05]  /*17930*/  BSYNC.RECONVERGENT B1 ;  /* 0x0000000000017941 */ /* 0x000fea0003800200 */
.L_x_24544:
        /* <DEDUP_REMOVED lines=11> */
.L_x_24548:
[----:B------:R-:W-:Y:S01]  /*179f0*/  IMAD.MOV.U32 R133, RZ, RZ, R66 ;  /* 0x000000ffff857224 */ /* 0x000fe200078e0042 */
[----:B------:R-:W-:Y:S01]  /*17a00*/  MOV R135, R134 ;  /* 0x0000008600877202 */ /* 0x000fe20000000f00 */
[----:B------:R-:W-:Y:S02]  /*17a10*/  IMAD.MOV.U32 R88, RZ, RZ, R91 ;  /* 0x000000ffff587224 */ /* 0x000fe400078e005b */
[----:B------:R-:W-:-:S07]  /*17a20*/  IMAD.MOV.U32 R24, RZ, RZ, R27 ;  /* 0x000000ffff187224 */ /* 0x000fce00078e001b */
.L_x_24549:
[----:B------:R-:W-:Y:S05]  /*17a30*/  BSYNC.RECONVERGENT B1 ;  /* 0x0000000000017941 */ /* 0x000fea0003800200 */
.L_x_24547:
        /* <DEDUP_REMOVED lines=11> */
.L_x_24551:
[----:B------:R-:W-:Y:S01]  /*17af0*/  IMAD.MOV.U32 R66, RZ, RZ, R133 ;  /* 0x000000ffff427224 */ /* 0x000fe200078e0085 */
[----:B------:R-:W-:Y:S01]  /*17b00*/  MOV R91, R90 ;  /* 0x0000005a005b7202 */ /* 0x000fe20000000f00 */
[----:B------:R-:W-:Y:S02]  /*17b10*/  IMAD.MOV.U32 R134, RZ, RZ, R135 ;  /* 0x000000ffff867224 */ /* 0x000fe400078e0087 */
[----:B------:R-:W-:-:S07]  /*17b20*/  IMAD.MOV.U32 R27, RZ, RZ, R26 ;  /* 0x000000ffff1b7224 */ /* 0x000fce00078e001a */
.L_x_24552:
[----:B------:R-:W-:Y:S05]  /*17b30*/  BSYNC.RECONVERGENT B1 ;  /* 0x0000000000017941 */ /* 0x000fea0003800200 */
.L_x_24550:
        /* <DEDUP_REMOVED lines=11> */
.L_x_24554:
[----:B------:R-:W-:Y:S01]  /*17bf0*/  MOV R133, R66 ;  /* 0x0000004200857202 */ /* 0x000fe20000000f00 */
[----:B------:R-:W-:Y:S01]  /*17c00*/  IMAD.MOV.U32 R135, RZ, RZ, R134 ;  /* 0x000000ffff877224 */ /* 0x000fe200078e0086 */
[----:B------:R-:W-:Y:S01]  /*17c10*/  MOV R26, R29 ;  /* 0x0000001d001a7202 */ /* 0x000fe20000000f00 */
[----:B------:R-:W-:-:S07]  /*17c20*/  IMAD.MOV.U32 R90, RZ, RZ, R93 ;  /* 0x000000ffff5a7224 */ /* 0x000fce00078e005d */
.L_x_24555:
[----:B------:R-:W-:Y:S05]  /*17c30*/  BSYNC.RECONVERGENT B1 ;  /* 0x0000000000017941 */ /* 0x000fea0003800200 */
.L_x_24553:
        /* <DEDUP_REMOVED lines=11> */
.L_x_24557:
[----:B------:R-:W-:Y:S01]  /*17cf0*/  IMAD.MOV.U32 R66, RZ, RZ, R133 ;  /* 0x000000ffff427224 */ /* 0x000fe200078e0085 */
[----:B------:R-:W-:Y:S01]  /*17d00*/  MOV R134, R135 ;  /* 0x0000008700867202 */ /* 0x000fe20000000f00 */
[----:B------:R-:W-:Y:S02]  /*17d10*/  IMAD.MOV.U32 R93, RZ, RZ, R92 ;  /* 0x000000ffff5d7224 */ /* 0x000fe400078e005c */
[----:B------:R-:W-:-:S07]  /*17d20*/  IMAD.MOV.U32 R29, RZ, RZ, R28 ;  /* 0x000000ffff1d7224 */ /* 0x000fce00078e001c */
.L_x_24558:
[----:B------:R-:W-:Y:S05]  /*17d30*/  BSYNC.RECONVERGENT B1 ;  /* 0x0000000000017941 */ /* 0x000fea0003800200 */
.L_x_24556:
        /* <DEDUP_REMOVED lines=11> */
.L_x_24560:
[----:B------:R-:W-:Y:S01]  /*17df0*/  IMAD.MOV.U32 R133, RZ, RZ, R66 ;  /* 0x000000ffff857224 */ /* 0x000fe200078e0042 */
[----:B------:R-:W-:Y:S01]  /*17e00*/  MOV R92, R95 ;  /* 0x0000005f005c7202 */ /* 0x000fe20000000f00 */
[----:B------:R-:W-:Y:S02]  /*17e10*/  IMAD.MOV.U32 R135, RZ, RZ, R134 ;  /* 0x000000ffff877224 */ /* 0x000fe400078e0086 */
[----:B------:R-:W-:-:S07]  /*17e20*/  IMAD.MOV.U32 R28, RZ, RZ, R31 ;  /* 0x000000ffff1c7224 */ /* 0x000fce00078e001f */
.L_x_24561:
[----:B------:R-:W-:Y:S05]  /*17e30*/  BSYNC.RECONVERGENT B1 ;  /* 0x0000000000017941 */ /* 0x000fea0003800200 */
.L_x_24559:
        /* <DEDUP_REMOVED lines=11> */
.L_x_24563:
[----:B------:R-:W-:Y:S01]  /*17ef0*/  MOV R66, R133 ;  /* 0x0000008500427202 */ /* 0x000fe20000000f00 */
[----:B------:R-:W-:Y:S01]  /*17f00*/  IMAD.MOV.U32 R134, RZ, RZ, R135 ;  /* 0x000000ffff867224 */ /* 0x000fe200078e0087 */
[----:B------:R-:W-:Y:S01]  /*17f10*/  MOV R31, R30 ;  /* 0x0000001e001f7202 */ /* 0x000fe20000000f00 */
[----:B------:R-:W-:-:S07]  /*17f20*/  IMAD.MOV.U32 R95, RZ, RZ, R94 ;  /* 0x000000ffff5f7224 */ /* 0x000fce00078e005e */
.L_x_24564:
[----:B------:R-:W-:Y:S05]  /*17f30*/  BSYNC.RECONVERGENT B1 ;  /* 0x0000000000017941 */ /* 0x000fea0003800200 */
.L_x_24562:
        /* <DEDUP_REMOVED lines=11> */
.L_x_24566:
[----:B------:R-:W-:Y:S01]  /*17ff0*/  IMAD.MOV.U32 R133, RZ, RZ, R66 ;  /* 0x000000ffff857224 */ /* 0x000fe200078e0042 */
[----:B------:R-:W-:Y:S01]  /*18000*/  MOV R135, R134 ;  /* 0x0000008600877202 */ /* 0x000fe20000000f00 */
[----:B------:R-:W-:Y:S02]  /*18010*/  IMAD.MOV.U32 R94, RZ, RZ, R97 ;  /* 0x000000ffff5e7224 */ /* 0x000fe400078e0061 */
[----:B------:R-:W-:-:S07]  /*18020*/  IMAD.MOV.U32 R30, RZ, RZ, R33 ;  /* 0x000000ffff1e7224 */ /* 0x000fce00078e0021 */
.L_x_24567:
[----:B------:R-:W-:Y:S05]  /*18030*/  BSYNC.RECONVERGENT B1 ;  /* 0x0000000000017941 */ /* 0x000fea0003800200 */
.L_x_24565:
        /* <DEDUP_REMOVED lines=11> */
.L_x_24569:
[----:B------:R-:W-:Y:S01]  /*180f0*/  IMAD.MOV.U32 R66, RZ, RZ, R133 ;  /* 0x000000ffff427224 */ /* 0x000fe200078e0085 */
[----:B------:R-:W-:Y:S01]  /*18100*/  MOV R97, R96 ;  /* 0x0000006000617202 */ /* 0x000fe20000000f00 */
[----:B------:R-:W-:Y:S02]  /*18110*/  IMAD.MOV.U32 R134, RZ, RZ, R135 ;  /* 0x000000ffff867224 */ /* 0x000fe400078e0087 */
[----:B------:R-:W-:-:S07]  /*18120*/  IMAD.MOV.U32 R33, RZ, RZ, R32 ;  /* 0x000000ffff217224 */ /* 0x000fce00078e0020 */
.L_x_24570:
[----:B------:R-:W-:Y:S05]  /*18130*/  BSYNC.RECONVERGENT B1 ;  /* 0x0000000000017941 */ /* 0x000fea0003800200 */
.L_x_24568:
        /* <DEDUP_REMOVED lines=11> */
.L_x_24572:
[----:B------:R-:W-:Y:S01]  /*181f0*/  MOV R133, R66 ;  /* 0x0000004200857202 */ /* 0x000fe20000000f00 */
[----:B------:R-:W-:Y:S01]  /*18200*/  IMAD.MOV.U32 R135, RZ, RZ, R134 ;  /* 0x000000ffff877224 */ /* 0x000fe200078e0086 */
[----:B------:R-:W-:Y:S01]  /*18210*/  MOV R32, R35 ;  /* 0x0000002300207202 */ /* 0x000fe20000000f00 */
[----:B------:R-:W-:-:S07]  /*18220*/  IMAD.MOV.U32 R96, RZ, RZ, R99 ;  /* 0x000000ffff607224 */ /* 0x000fce00078e0063 */
.L_x_24573:
[----:B------:R-:W-:Y:S05]  /*18230*/  BSYNC.RECONVERGENT B1 ;  /* 0x0000000000017941 */ /* 0x000fea0003800200 */
.L_x_24571:
        /* <DEDUP_REMOVED lines=11> */
.L_x_24575:
[----:B------:R-:W-:Y:S01]  /*182f0*/  IMAD.MOV.U32 R66, RZ, RZ, R133 ;  /* 0x000000ffff427224 */ /* 0x000fe200078e0085 */
[----:B------:R-:W-:Y:S01]  /*18300*/  MOV R134, R135 ;  /* 0x0000008700867202 */ /* 0x000fe20000000f00 */
[----:B------:R-:W-:Y:S02]  /*18310*/  IMAD.MOV.U32 R99, RZ, RZ, R98 ;  /* 0x000000ffff637224 */ /* 0x000fe400078e0062 */
[----:B------:R-:W-:-:S07]  /*18320*/  IMAD.MOV.U32 R35, RZ, RZ, R34 ;  /* 0x000000ffff237224 */ /* 0x000fce00078e0022 */
.L_x_24576:
[----:B------:R-:W-:Y:S05]  /*18330*/  BSYNC.RECONVERGENT B1 ;  /* 0x0000000000017941 */ /* 0x000fea0003800200 */
.L_x_24574:
        /* <DEDUP_REMOVED lines=11> */
.L_x_24578:
[----:B------:R-:W-:Y:S01]  /*183f0*/  IMAD.MOV.U32 R133, RZ, RZ, R66 ;  /* 0x000000ffff857224 */ /* 0x000fe200078e0042 */
[----:B------:R-:W-:Y:S01]  /*18400*/  MOV R98, R101 ;  /* 0x0000006500627202 */ /* 0x000fe20000000f00 */
[----:B------:R-:W-:Y:S02]  /*18410*/  IMAD.MOV.U32 R135, RZ, RZ, R134 ;  /* 0x000000ffff877224 */ /* 0x000fe400078e0086 */
[----:B------:R-:W-:-:S07]  /*18420*/  IMAD.MOV.U32 R34, RZ, RZ, R37 ;  /* 0x000000ffff227224 */ /* 0x000fce00078e0025 */
.L_x_24579:
[----:B------:R-:W-:Y:S05]  /*18430*/  BSYNC.RECONVERGENT B1 ;  /* 0x0000000000017941 */ /* 0x000fea0003800200 */
.L_x_24577:
        /* <DEDUP_REMOVED lines=11> */
.L_x_24581:
[----:B------:R-:W-:Y:S01]  /*184f0*/  MOV R66, R133 ;  /* 0x0000008500427202 */ /* 0x000fe20000000f00 */
[----:B------:R-:W-:Y:S01]  /*18500*/  IMAD.MOV.U32 R134, RZ, RZ, R135 ;  /* 0x000000ffff867224 */ /* 0x000fe200078e0087 */
[----:B------:R-:W-:Y:S01]  /*18510*/  MOV R37, R36 ;  /* 0x0000002400257202 */ /* 0x000fe20000000f00 */
[----:B------:R-:W-:-:S07]  /*18520*/  IMAD.MOV.U32 R101, RZ, RZ, R100 ;  /* 0x000000ffff657224 */ /* 0x000fce00078e0064 */
.L_x_24582:
[----:B------:R-:W-:Y:S05]  /*18530*/  BSYNC.RECONVERGENT B1 ;  /* 0x0000000000017941 */ /* 0x000fea0003800200 */
.L_x_24580:
        /* <DEDUP_REMOVED lines=11> */
.L_x_24584:
[----:B------:R-:W-:Y:S01]  /*185f0*/  IMAD.MOV.U32 R133, RZ, RZ, R66 ;  /* 0x000000ffff857224 */ /* 0x000fe200078e0042 */
[----:B------:R-:W-:Y:S01]  /*18600*/  MOV R135, R134 ;  /* 0x0000008600877202 */ /* 0x000fe20000000f00 */
[----:B------:R-:W-:Y:S02]  /*18610*/  IMAD.MOV.U32 R100, RZ, RZ, R103 ;  /* 0x000000ffff647224 */ /* 0x000fe400078e0067 */
[----:B------:R-:W-:-:S07]  /*18620*/  IMAD.MOV.U32 R36, RZ, RZ, R39 ;  /* 0x000000ffff247224 */ /* 0x000fce00078e0027 */
.L_x_24585:
[----:B------:R-:W-:Y:S05]  /*18630*/  BSYNC.RECONVERGENT B1 ;  /* 0x0000000000017941 */ /* 0x000fea0003800200 */
.L_x_24583:
        /* <DEDUP_REMOVED lines=11> */
.L_x_24587:
[----:B------:R-:W-:Y:S01]  /*186f0*/  IMAD.MOV.U32 R66, RZ, RZ, R133 ;  /* 0x000000ffff427224 */ /* 0x000fe200078e0085 */
[----:B------:R-:W-:Y:S01]  /*18700*/  MOV R103, R102 ;  /* 0x0000006600677202 */ /* 0x000fe20000000f00 */
[----:B------:R-:W-:Y:S02]  /*18710*/  IMAD.MOV.U32 R134, RZ, RZ, R135 ;  /* 0x000000ffff867224 */ /* 0x000fe400078e0087 */
[----:B------:R-:W-:-:S07]  /*18720*/  IMAD.MOV.U32 R39, RZ, RZ, R38 ;  /* 0x000000ffff277224 */ /* 0x000fce00078e0026 */
.L_x_24588:
[----:B------:R-:W-:Y:S05]  /*18730*/  BSYNC.RECONVERGENT B1 ;  /* 0x0000000000017941 */ /* 0x000fea0003800200 */
.L_x_24586:
        /* <DEDUP_REMOVED lines=11> */
.L_x_24590:
[----:B------:R-:W-:Y:S01]  /*187f0*/  MOV R133, R66 ;  /* 0x0000004200857202 */ /* 0x000fe20000000f00 */
[----:B------:R-:W-:Y:S01]  /*18800*/  IMAD.MOV.U32 R135, RZ, RZ, R134 ;  /* 0x000000ffff877224 */ /* 0x000fe200078e0086 */
[----:B------:R-:W-:Y:S01]  /*18810*/  MOV R38, R41 ;  /* 0x0000002900267202 */ /* 0x000fe20000000f00 */
[----:B------:R-:W-:-:S07]  /*18820*/  IMAD.MOV.U32 R102, RZ, RZ, R105 ;  /* 0x000000ffff667224 */ /* 0x000fce00078e0069 */
.L_x_24591:
[----:B------:R-:W-:Y:S05]  /*18830*/  BSYNC.RECONVERGENT B1 ;  /* 0x0000000000017941 */ /* 0x000fea0003800200 */
.L_x_24589:
        /* <DEDUP_REMOVED lines=11> */
.L_x_24593:
[----:B------:R-:W-:Y:S01]  /*188f0*/  IMAD.MOV.U32 R66, RZ, RZ, R133 ;  /* 0x000000ffff427224 */ /* 0x000fe200078e0085 */
[----:B------:R-:W-:Y:S01]  /*18900*/  MOV R134, R135 ;  /* 0x0000008700867202 */ /* 0x000fe20000000f00 */
[----:B------:R-:W-:Y:S02]  /*18910*/  IMAD.MOV.U32 R105, RZ, RZ, R104 ;  /* 0x000000ffff697224 */ /* 0x000fe400078e0068 */
[----:B------:R-:W-:-:S07]  /*18920*/  IMAD.MOV.U32 R41, RZ, RZ, R40 ;  /* 0x000000ffff297224 */ /* 0x000fce00078e0028 */
.L_x_24594:
[----:B------:R-:W-:Y:S05]  /*18930*/  BSYNC.RECONVERGENT B1 ;  /* 0x0000000000017941 */ /* 0x000fea0003800200 */
.L_x_24592:
        /* <DEDUP_REMOVED lines=11> */
.L_x_24596:
[----:B------:R-:W-:Y:S01]  /*189f0*/  IMAD.MOV.U32 R133, RZ, RZ, R66 ;  /* 0x000000ffff857224 */ /* 0x000fe200078e0042 */
[----:B------:R-:W-:Y:S01]  /*18a00*/  MOV R104, R107 ;  /* 0x0000006b00687202 */ /* 0x000fe20000000f00 */
[----:B------:R-:W-:Y:S02]  /*18a10*/  IMAD.MOV.U32 R135, RZ, RZ, R134 ;  /* 0x000000ffff877224 */ /* 0x000fe400078e0086 */
[----:B------:R-:W-:-:S07]  /*18a20*/  IMAD.MOV.U32 R40, RZ, RZ, R43 ;  /* 0x000000ffff287224 */ /* 0x000fce00078e002b */
.L_x_24597:
[----:B------:R-:W-:Y:S05]  /*18a30*/  BSYNC.RECONVERGENT B1 ;  /* 0x0000000000017941 */ /* 0x000fea0003800200 */
.L_x_24595:
        /* <DEDUP_REMOVED lines=11> */
.L_x_24599:
[----:B------:R-:W-:Y:S01]  /*18af0*/  MOV R66, R133 ;  /* 0x0000008500427202 */ /* 0x000fe20000000f00 */
[----:B------:R-:W-:Y:S01]  /*18b00*/  IMAD.MOV.U32 R134, RZ, RZ, R135 ;  /* 0x000000ffff867224 */ /* 0x000fe200078e0087 */
[----:B------:R-:W-:Y:S01]  /*18b10*/  MOV R43, R42 ;  /* 0x0000002a002b7202 */ /* 0x000fe20000000f00 */
[----:B------:R-:W-:-:S07]  /*18b20*/  IMAD.MOV.U32 R107, RZ, RZ, R106 ;  /* 0x000000ffff6b7224 */ /* 0x000fce00078e006a */
.L_x_24600:
[----:B------:R-:W-:Y:S05]  /*18b30*/  BSYNC.RECONVERGENT B1 ;  /* 0x0000000000017941 */ /* 0x000fea0003800200 */
.L_x_24598:
        /* <DEDUP_REMOVED lines=11> */
.L_x_24602:
[----:B------:R-:W-:Y:S01]  /*18bf0*/  IMAD.MOV.U32 R133, RZ, RZ, R66 ;  /* 0x000000ffff857224 */ /* 0x000fe200078e0042 */
[----:B------:R-:W-:Y:S01]  /*18c00*/  MOV R135, R134 ;  /* 0x0000008600877202 */ /* 0x000fe20000000f00 */
[----:B------:R-:W-:Y:S02]  /*18c10*/  IMAD.MOV.U32 R106, RZ, RZ, R109 ;  /* 0x000000ffff6a7224 */ /* 0x000fe400078e006d */
[----:B------:R-:W-:-:S07]  /*18c20*/  IMAD.MOV.U32 R42, RZ, RZ, R45 ;  /* 0x000000ffff2a7224 */ /* 0x000fce00078e002d */
.L_x_24603:
[----:B------:R-:W-:Y:S05]  /*18c30*/  BSYNC.RECONVERGENT B1 ;  /* 0x0000000000017941 */ /* 0x000fea0003800200 */
.L_x_24601:
        /* <DEDUP_REMOVED lines=11> */
.L_x_24605:
[----:B------:R-:W-:Y:S01]  /*18cf0*/  IMAD.MOV.U32 R66, RZ, RZ, R133 ;  /* 0x000000ffff427224 */ /* 0x000fe200078e0085 */
[----:B------:R-:W-:Y:S01]  /*18d00*/  MOV R109, R108 ;  /* 0x0000006c006d7202 */ /* 0x000fe20000000f00 */
[----:B------:R-:W-:Y:S02]  /*18d10*/  IMAD.MOV.U32 R134, RZ, RZ, R135 ;  /* 0x000000ffff867224 */ /* 0x000fe400078e0087 */
[----:B------:R-:W-:-:S07]  /*18d20*/  IMAD.MOV.U32 R45, RZ, RZ, R44 ;  /* 0x000000ffff2d7224 */ /* 0x000fce00078e002c */
.L_x_24606:
[----:B------:R-:W-:Y:S05]  /*18d30*/  BSYNC.RECONVERGENT B1 ;  /* 0x0000000000017941 */ /* 0x000fea0003800200 */
.L_x_24604:
        /* <DEDUP_REMOVED lines=11> */
.L_x_24608:
[----:B------:R-:W-:Y:S01]  /*18df0*/  MOV R133, R66 ;  /* 0x0000004200857202 */ /* 0x000fe20000000f00 */
[----:B------:R-:W-:Y:S01]  /*18e00*/  IMAD.MOV.U32 R135, RZ, RZ, R134 ;  /* 0x000000ffff877224 */ /* 0x000fe200078e0086 */
[----:B------:R-:W-:Y:S01]  /*18e10*/  MOV R44, R47 ;  /* 0x0000002f002c7202 */ /* 0x000fe20000000f00 */
[----:B------:R-:W-:-:S07]  /*18e20*/  IMAD.MOV.U32 R108, RZ, RZ, R111 ;  /* 0x000000ffff6c7224 */ /* 0x000fce00078e006f */
.L_x_24609:
[----:B------:R-:W-:Y:S05]  /*18e30*/  BSYNC.RECONVERGENT B1 ;  /* 0x0000000000017941 */ /* 0x000fea0003800200 */
.L_x_24607:
        /* <DEDUP_REMOVED lines=11> */
.L_x_24611:
[----:B------:R-:W-:Y:S01]  /*18ef0*/  IMAD.MOV.U32 R66, RZ, RZ, R133 ;  /* 0x000000ffff427224 */ /* 0x000fe200078e0085 */
[----:B------:R-:W-:Y:S01]  /*18f00*/  MOV R134, R135 ;  /* 0x0000008700867202 */ /* 0x000fe20000000f00 */
[----:B------:R-:W-:Y:S02]  /*18f10*/  IMAD.MOV.U32 R111, RZ, RZ, R110 ;  /* 0x000000ffff6f7224 */ /* 0x000fe400078e006e */
[----:B------:R-:W-:-:S07]  /*18f20*/  IMAD.MOV.U32 R47, RZ, RZ, R46 ;  /* 0x000000ffff2f7224 */ /* 0x000fce00078e002e */
.L_x_24612:
[----:B------:R-:W-:Y:S05]  /*18f30*/  BSYNC.RECONVERGENT B1 ;  /* 0x0000000000017941 */ /* 0x000fea0003800200 */
.L_x_24610:
        /* <DEDUP_REMOVED lines=11> */
.L_x_24614:
[----:B------:R-:W-:Y:S01]  /*18ff0*/  IMAD.MOV.U32 R133, RZ, RZ, R66 ;  /* 0x000000ffff857224 */ /* 0x000fe200078e0042 */
[----:B------:R-:W-:Y:S01]  /*19000*/  MOV R110, R113 ;  /* 0x00000071006e7202 */ /* 0x000fe20000000f00 */
[----:B------:R-:W-:Y:S02]  /*19010*/  IMAD.MOV.U32 R135, RZ, RZ, R134 ;  /* 0x000000ffff877224 */ /* 0x000fe400078e0086 */
[----:B------:R-:W-:-:S07]  /*19020*/  IMAD.MOV.U32 R46, RZ, RZ, R49 ;  /* 0x000000ffff2e7224 */ /* 0x000fce00078e0031 */
.L_x_24615:
[----:B------:R-:W-:Y:S05]  /*19030*/  BSYNC.RECONVERGENT B1 ;  /* 0x0000000000017941 */ /* 0x000fea0003800200 */
.L_x_24613:
        /* <DEDUP_REMOVED lines=11> */
.L_x_24617:
[----:B------:R-:W-:Y:S01]  /*190f0*/  MOV R66, R133 ;  /* 0x0000008500427202 */ /* 0x000fe20000000f00 */
[----:B------:R-:W-:Y:S01]  /*19100*/  IMAD.MOV.U32 R134, RZ, RZ, R135 ;  /* 0x000000ffff867224 */ /* 0x000fe200078e0087 */
[----:B------:R-:W-:Y:S01]  /*19110*/  MOV R49, R48 ;  /* 0x0000003000317202 */ /* 0x000fe20000000f00 */
[----:B------:R-:W-:-:S07]  /*19120*/  IMAD.MOV.U32 R113, RZ, RZ, R112 ;  /* 0x000000ffff717224 */ /* 0x000fce00078e0070 */
.L_x_24618:
[----:B------:R-:W-:Y:S05]  /*19130*/  BSYNC.RECONVERGENT B1 ;  /* 0x0000000000017941 */ /* 0x000fea0003800200 */
.L_x_24616:
        /* <DEDUP_REMOVED lines=11> */
.L_x_24620:
[----:B------:R-:W-:Y:S01]  /*191f0*/  IMAD.MOV.U32 R133, RZ, RZ, R66 ;  /* 0x000000ffff857224 */ /* 0x000fe200078e0042 */
[----:B------:R-:W-:Y:S01]  /*19200*/  MOV R135, R134 ;  /* 0x0000008600877202 */ /* 0x000fe20000000f00 */
[----:B------:R-:W-:Y:S02]  /*19210*/  IMAD.MOV.U32 R112, RZ, RZ, R115 ;  /* 0x000000ffff707224 */ /* 0x000fe400078e0073 */
[----:B------:R-:W-:-:S07]  /*19220*/  IMAD.MOV.U32 R48, RZ, RZ, R51 ;  /* 0x000000ffff307224 */ /* 0x000fce00078e0033 */
.L_x_24621:
[----:B------:R-:W-:Y:S05]  /*19230*/  BSYNC.RECONVERGENT B1 ;  /* 0x0000000000017941 */ /* 0x000fea0003800200 */
.L_x_24619:
        /* <DEDUP_REMOVED lines=11> */
.L_x_24623:
[----:B------:R-:W-:Y:S01]  /*192f0*/  IMAD.MOV.U32 R66, RZ, RZ, R133 ;  /* 0x000000ffff427224 */ /* 0x000fe200078e0085 */
[----:B------:R-:W-:Y:S01]  /*19300*/  MOV R115, R114 ;  /* 0x0000007200737202 */ /* 0x000fe20000000f00 */
[----:B------:R-:W-:Y:S02]  /*19310*/  IMAD.MOV.U32 R134, RZ, RZ, R135 ;  /* 0x000000ffff867224 */ /* 0x000fe400078e0087 */
[----:B------:R-:W-:-:S07]  /*19320*/  IMAD.MOV.U32 R51, RZ, RZ, R50 ;  /* 0x000000ffff337224 */ /* 0x000fce00078e0032 */
.L_x_24624:
[----:B------:R-:W-:Y:S05]  /*19330*/  BSYNC.RECONVERGENT B1 ;  /* 0x0000000000017941 */ /* 0x000fea0003800200 */
.L_x_24622:
        /* <DEDUP_REMOVED lines=11> */
.L_x_24626:
[----:B------:R-:W-:Y:S01]  /*193f0*/  MOV R133, R66 ;  /* 0x0000004200857202 */ /* 0x000fe20000000f00 */
[----:B------:R-:W-:Y:S01]  /*19400*/  IMAD.MOV.U32 R135, RZ, RZ, R134 ;  /* 0x000000ffff877224 */ /* 0x000fe200078e0086 */
[----:B------:R-:W-:Y:S01]  /*19410*/  MOV R50, R53 ;  /* 0x0000003500327202 */ /* 0x000fe20000000f00 */
[----:B------:R-:W-:-:S07]  /*19420*/  IMAD.MOV.U32 R114, RZ, RZ, R117 ;  /* 0x000000ffff727224 */ /* 0x000fce00078e0075 */
.L_x_24627:
[----:B------:R-:W-:Y:S05]  /*19430*/  BSYNC.RECONVERGENT B1 ;  /* 0x0000000000017941 */ /* 0x000fea0003800200 */
.L_x_24625:
        /* <DEDUP_REMOVED lines=11> */
.L_x_24629:
[----:B------:R-:W-:Y:S01]  /*194f0*/  IMAD.MOV.U32 R66, RZ, RZ, R133 ;  /* 0x000000ffff427224 */ /* 0x000fe200078e0085 */
[----:B------:R-:W-:Y:S01]  /*19500*/  MOV R134, R135 ;  /* 0x0000008700867202 */ /* 0x000fe20000000f00 */
[----:B------:R-:W-:Y:S02]  /*19510*/  IMAD.MOV.U32 R117, RZ, RZ, R116 ;  /* 0x000000ffff757224 */ /* 0x000fe400078e0074 */
[----:B------:R-:W-:-:S07]  /*19520*/  IMAD.MOV.U32 R53, RZ, RZ, R52 ;  /* 0x000000ffff357224 */ /* 0x000fce00078e0034 */
.L_x_24630:
[----:B------:R-:W-:Y:S05]  /*19530*/  BSYNC.RECONVERGENT B1 ;  /* 0x0000000000017941 */ /* 0x000fea0003800200 */
.L_x_24628:
        /* <DEDUP_REMOVED lines=11> */
.L_x_24632:
[----:B------:R-:W-:Y:S01]  /*195f0*/  IMAD.MOV.U32 R133, RZ, RZ, R66 ;  /* 0x000000ffff857224 */ /* 0x000fe200078e0042 */
[----:B------:R-:W-:Y:S01]  /*19600*/  MOV R116, R119 ;  /* 0x0000007700747202 */ /* 0x000fe20000000f00 */
[----:B------:R-:W-:Y:S02]  /*19610*/  IMAD.MOV.U32 R135, RZ, RZ, R134 ;  /* 0x000000ffff877224 */ /* 0x000fe400078e0086 */
[----:B------:R-:W-:-:S07]  /*19620*/  IMAD.MOV.U32 R52, RZ, RZ, R55 ;  /* 0x000000ffff347224 */ /* 0x000fce00078e0037 */
.L_x_24633:
[----:B------:R-:W-:Y:S05]  /*19630*/  BSYNC.RECONVERGENT B1 ;  /* 0x0000000000017941 */ /* 0x000fea0003800200 */
.L_x_24631:
        /* <DEDUP_REMOVED lines=11> */
.L_x_24635:
[----:B------:R-:W-:Y:S01]  /*196f0*/  MOV R66, R133 ;  /* 0x0000008500427202 */ /* 0x000fe20000000f00 */
[----:B------:R-:W-:Y:S01]  /*19700*/  IMAD.MOV.U32 R134, RZ, RZ, R135 ;  /* 0x000000ffff867224 */ /* 0x000fe200078e0087 */
[----:B------:R-:W-:Y:S01]  /*19710*/  MOV R55, R54 ;  /* 0x0000003600377202 */ /* 0x000fe20000000f00 */
[----:B------:R-:W-:-:S07]  /*19720*/  IMAD.MOV.U32 R119, RZ, RZ, R118 ;  /* 0x000000ffff777224 */ /* 0x000fce00078e0076 */
.L_x_24636:
[----:B------:R-:W-:Y:S05]  /*19730*/  BSYNC.RECONVERGENT B1 ;  /* 0x0000000000017941 */ /* 0x000fea0003800200 */
.L_x_24634:
        /* <DEDUP_REMOVED lines=11> */
.L_x_24638:
[----:B------:R-:W-:Y:S01]  /*197f0*/  IMAD.MOV.U32 R133, RZ, RZ, R66 ;  /* 0x000000ffff857224 */ /* 0x000fe200078e0042 */
[----:B------:R-:W-:Y:S01]  /*19800*/  MOV R135, R134 ;  /* 0x0000008600877202 */ /* 0x000fe20000000f00 */
[----:B------:R-:W-:Y:S02]  /*19810*/  IMAD.MOV.U32 R118, RZ, RZ, R121 ;  /* 0x000000ffff767224 */ /* 0x000fe400078e0079 */
[----:B------:R-:W-:-:S07]  /*19820*/  IMAD.MOV.U32 R54, RZ, RZ, R57 ;  /* 0x000000ffff367224 */ /* 0x000fce00078e0039 */
.L_x_24639:
[----:B------:R-:W-:Y:S05]  /*19830*/  BSYNC.RECONVERGENT B1 ;  /* 0x0000000000017941 */ /* 0x000fea0003800200 */
.L_x_24637:
        /* <DEDUP_REMOVED lines=11> */
.L_x_24641:
[----:B------:R-:W-:Y:S01]  /*198f0*/  IMAD.MOV.U32 R66, RZ, RZ, R133 ;  /* 0x000000ffff427224 */ /* 0x000fe200078e0085 */
[----:B------:R-:W-:Y:S01]  /*19900*/  MOV R121, R120 ;  /* 0x0000007800797202 */ /* 0x000fe20000000f00 */
[----:B------:R-:W-:Y:S02]  /*19910*/  IMAD.MOV.U32 R134, RZ, RZ, R135 ;  /* 0x000000ffff867224 */ /* 0x000fe400078e0087 */
[----:B------:R-:W-:-:S07]  /*19920*/  IMAD.MOV.U32 R57, RZ, RZ, R56 ;  /* 0x000000ffff397224 */ /* 0x000fce00078e0038 */
.L_x_24642:
[----:B------:R-:W-:Y:S05]  /*19930*/  BSYNC.RECONVERGENT B1 ;  /* 0x0000000000017941 */ /* 0x000fea0003800200 */
.L_x_24640:
        /* <DEDUP_REMOVED lines=11> */
.L_x_24644:
[----:B------:R-:W-:Y:S01]  /*199f0*/  MOV R133, R66 ;  /* 0x0000004200857202 */ /* 0x000fe20000000f00 */
[----:B------:R-:W-:Y:S01]  /*19a00*/  IMAD.MOV.U32 R135, RZ, RZ, R134 ;  /* 0x000000ffff877224 */ /* 0x000fe200078e0086 */
[----:B------:R-:W-:Y:S01]  /*19a10*/  MOV R56, R59 ;  /* 0x0000003b00387202 */ /* 0x000fe20000000f00 */
[----:B------:R-:W-:-:S07]  /*19a20*/  IMAD.MOV.U32 R120, RZ, RZ, R123 ;  /* 0x000000ffff787224 */ /* 0x000fce00078e007b */
.L_x_24645:
[----:B------:R-:W-:Y:S05]  /*19a30*/  BSYNC.RECONVERGENT B1 ;  /* 0x0000000000017941 */ /* 0x000fea0003800200 */
.L_x_24643:
        /* <DEDUP_REMOVED lines=11> */
.L_x_24647:
[----:B------:R-:W-:Y:S01]  /*19af0*/  IMAD.MOV.U32 R66, RZ, RZ, R133 ;  /* 0x000000ffff427224 */ /* 0x000fe200078e0085 */
[----:B------:R-:W-:Y:S01]  /*19b00*/  MOV R134, R135 ;  /* 0x0000008700867202 */ /* 0x000fe20000000f00 */
[----:B------:R-:W-:Y:S02]  /*19b10*/  IMAD.MOV.U32 R123, RZ, RZ, R122 ;  /* 0x000000ffff7b7224 */ /* 0x000fe400078e007a */
[----:B------:R-:W-:-:S07]  /*19b20*/  IMAD.MOV.U32 R59, RZ, RZ, R58 ;  /* 0x000000ffff3b7224 */ /* 0x000fce00078e003a */
.L_x_24648:
[----:B------:R-:W-:Y:S05]  /*19b30*/  BSYNC.RECONVERGENT B1 ;  /* 0x0000000000017941 */ /* 0x000fea0003800200 */
.L_x_24646:
        /* <DEDUP_REMOVED lines=11> */
.L_x_24650:
[----:B------:R-:W-:Y:S01]  /*19bf0*/  IMAD.MOV.U32 R133, RZ, RZ, R66 ;  /* 0x000000ffff857224 */ /* 0x000fe200078e0042 */
[----:B------:R-:W-:Y:S01]  /*19c00*/  MOV R122, R125 ;  /* 0x0000007d007a7202 */ /* 0x000fe20000000f00 */
[----:B------:R-:W-:Y:S02]  /*19c10*/  IMAD.MOV.U32 R135, RZ, RZ, R134 ;  /* 0x000000ffff877224 */ /* 0x000fe400078e0086 */
[----:B------:R-:W-:-:S07]  /*19c20*/  IMAD.MOV.U32 R58, RZ, RZ, R61 ;  /* 0x000000ffff3a7224 */ /* 0x000fce00078e003d */
.L_x_24651:
[----:B------:R-:W-:Y:S05]  /*19c30*/  BSYNC.RECONVERGENT B1 ;  /* 0x0000000000017941 */ /* 0x000fea0003800200 */
.L_x_24649:
        /* <DEDUP_REMOVED lines=11> */
.L_x_24653:
[----:B------:R-:W-:Y:S01]  /*19cf0*/  MOV R66, R133 ;  /* 0x0000008500427202 */ /* 0x000fe20000000f00 */
[----:B------:R-:W-:Y:S01]  /*19d00*/  IMAD.MOV.U32 R134, RZ, RZ, R135 ;  /* 0x000000ffff867224 */ /* 0x000fe200078e0087 */
[----:B------:R-:W-:Y:S01]  /*19d10*/  MOV R61, R60 ;  /* 0x0000003c003d7202 */ /* 0x000fe20000000f00 */
[----:B------:R-:W-:-:S07]  /*19d20*/  IMAD.MOV.U32 R125, RZ, RZ, R124 ;  /* 0x000000ffff7d7224 */ /* 0x000fce00078e007c */
.L_x_24654:
[----:B------:R-:W-:Y:S05]  /*19d30*/  BSYNC.RECONVERGENT B1 ;  /* 0x0000000000017941 */ /* 0x000fea0003800200 */
.L_x_24652:
        /* <DEDUP_REMOVED lines=11> */
.L_x_24656:
[----:B------:R-:W-:Y:S01]  /*19df0*/  IMAD.MOV.U32 R133, RZ, RZ, R66 ;  /* 0x000000ffff857224 */ /* 0x000fe200078e0042 */
[----:B------:R-:W-:Y:S01]  /*19e00*/  MOV R135, R134 ;  /* 0x0000008600877202 */ /* 0x000fe20000000f00 */
[----:B------:R-:W-:Y:S02]  /*19e10*/  IMAD.MOV.U32 R124, RZ, RZ, R127 ;  /* 0x000000ffff7c7224 */ /* 0x000fe400078e007f */
[----:B------:R-:W-:-:S07]  /*19e20*/  IMAD.MOV.U32 R60, RZ, RZ, R63 ;  /* 0x000000ffff3c7224 */ /* 0x000fce00078e003f */
.L_x_24657:
[----:B------:R-:W-:Y:S05]  /*19e30*/  BSYNC.RECONVERGENT B1 ;  /* 0x0000000000017941 */ /* 0x000fea0003800200 */
.L_x_24655:
        /* <DEDUP_REMOVED lines=11> */
.L_x_24659:
[----:B------:R-:W-:Y:S01]  /*19ef0*/  IMAD.MOV.U32 R66, RZ, RZ, R133 ;  /* 0x000000ffff427224 */ /* 0x000fe200078e0085 */
[----:B------:R-:W-:Y:S01]  /*19f00*/  MOV R127, R126 ;  /* 0x0000007e007f7202 */ /* 0x000fe20000000f00 */
[----:B------:R-:W-:Y:S02]  /*19f10*/  IMAD.MOV.U32 R134, RZ, RZ, R135 ;  /* 0x000000ffff867224 */ /* 0x000fe400078e0087 */
[----:B------:R-:W-:-:S07]  /*19f20*/  IMAD.MOV.U32 R63, RZ, RZ, R62 ;  /* 0x000000ffff3f7224 */ /* 0x000fce00078e003e */
.L_x_24660:
[----:B------:R-:W-:Y:S05]  /*19f30*/  BSYNC.RECONVERGENT B1 ;  /* 0x0000000000017941 */ /* 0x000fea0003800200 */
.L_x_24658:
        /* <DEDUP_REMOVED lines=11> */
.L_x_24662:
[----:B------:R-:W-:Y:S01]  /*19ff0*/  MOV R133, R66 ;  /* 0x0000004200857202 */ /* 0x000fe20000000f00 */
[----:B------:R-:W-:Y:S01]  /*1a000*/  IMAD.MOV.U32 R135, RZ, RZ, R134 ;  /* 0x000000ffff877224 */ /* 0x000fe200078e0086 */
[----:B------:R-:W-:Y:S01]  /*1a010*/  MOV R62, R65 ;  /* 0x00000041003e7202 */ /* 0x000fe20000000f00 */
[----:B------:R-:W-:-:S07]  /*1a020*/  IMAD.MOV.U32 R126, RZ, RZ, R129 ;  /* 0x000000ffff7e7224 */ /* 0x000fce00078e0081 */
.L_x_24663:
[----:B------:R-:W-:Y:S05]  /*1a030*/  BSYNC.RECONVERGENT B1 ;  /* 0x0000000000017941 */ /* 0x000fea0003800200 */
.L_x_24661:
        /* <DEDUP_REMOVED lines=11> */
.L_x_24665:
[----:B------:R-:W-:Y:S01]  /*1a0f0*/  IMAD.MOV.U32 R66, RZ, RZ, R133 ;  /* 0x000000ffff427224 */ /* 0x000fe200078e0085 */
[----:B------:R-:W-:Y:S01]  /*1a100*/  MOV R134, R135 ;  /* 0x0000008700867202 */ /* 0x000fe20000000f00 */
[----:B------:R-:W-:Y:S02]  /*1a110*/  IMAD.MOV.U32 R129, RZ, RZ, R128 ;  /* 0x000000ffff817224 */ /* 0x000fe400078e0080 */
[----:B------:R-:W-:-:S07]  /*1a120*/  IMAD.MOV.U32 R65, RZ, RZ, R64 ;  /* 0x000000ffff417224 */ /* 0x000fce00078e0040 */
.L_x_24666:
[----:B------:R-:W-:Y:S05]  /*1a130*/  BSYNC.RECONVERGENT B1 ;  /* 0x0000000000017941 */ /* 0x000fea0003800200 */
.L_x_24664:
        /* <DEDUP_REMOVED lines=11> */
.L_x_24668:
[----:B------:R-:W-:Y:S01]  /*1a1f0*/  IMAD.MOV.U32 R133, RZ, RZ, R66 ;  /* 0x000000ffff857224 */ /* 0x000fe200078e0042 */
[----:B------:R-:W-:Y:S01]  /*1a200*/  MOV R136, R134 ;  /* 0x0000008600887202 */ /* 0x000fe20000000f00 */
[----:B------:R-:W-:Y:S02]  /*1a210*/  IMAD.MOV.U32 R128, RZ, RZ, R139 ;  /* 0x000000ffff807224 */ /* 0x000fe400078e008b */
[----:B------:R-:W-:-:S07]  /*1a220*/  IMAD.MOV.U32 R64, RZ, RZ, R67 ;  /* 0x000000ffff407224 */ /* 0x000fce00078e0043 */
.L_x_24669:
[----:B------:R-:W-:Y:S05]  /*1a230*/  BSYNC.RECONVERGENT B1 ;  /* 0x0000000000017941 */ /* 0x000fea0003800200 */
.L_x_24667:
        /* <DEDUP_REMOVED lines=11> */
.L_x_24671:
[----:B------:R-:W-:Y:S01]  /*1a2f0*/  MOV R139, R130 ;  /* 0x00000082008b7202 */ /* 0x000fe20000000f00 */
[----:B------:R-:W-:Y:S01]  /*1a300*/  IMAD.MOV.U32 R67, RZ, RZ, R3 ;  /* 0x000000ffff437224 */ /* 0x000fe200078e0003 */
[----:B------:R-:W-:Y:S01]  /*1a310*/  MOV R66, R136 ;  /* 0x0000008800427202 */ /* 0x000fe20000000f00 */
[--C-:B------:R-:W-:Y:S02]  /*1a320*/  IMAD.MOV.U32 R138, RZ, RZ, R133.reuse ;  /* 0x000000ffff8a7224 */ /* 0x100fe400078e0085 */
[----:B------:R-:W-:Y:S02]  /*1a330*/  IMAD.MOV.U32 R130, RZ, RZ, R133 ;  /* 0x000000ffff827224 */ /* 0x000fe400078e0085 */
[----:B------:R-:W-:-:S07]  /*1a340*/  IMAD.MOV.U32 R3, RZ, RZ, R136 ;  /* 0x000000ffff037224 */ /* 0x000fce00078e0088 */
.L_x_24672:
[----:B------:R-:W-:Y:S05]  /*1a350*/  BSYNC.RECONVERGENT B1 ;  /* 0x0000000000017941 */ /* 0x000fea0003800200 */
.L_x_24670:
[----:B------:R-:W-:Y:S01]  /*1a360*/  IADD3 R132, PT, PT, R132, 0x4, RZ ;  /* 0x0000000484847810 */ /* 0x000fe20007ffe0ff */
[----:B------:R-:W-:Y:S06]  /*1a370*/  @P1 BRA `(.L_x_24673) ;  /* 0xffffffc0000c1947 */ /* 0x000fec000383ffff */
.L_x_24483:
[----:B------:R-:W-:Y:S05]  /*1a380*/  BSYNC.RECONVERGENT B0 ;  /* 0x0000000000007941 */ /* 0x000fea0003800200 */
.L_x_24482:
[----:B------:R-:W1:Y:S01]  /*1a390*/  S2R R3, SR_TID.X ;  /* 0x0000000000037919 */ /* 0x000e620000002100 */
[----:B------:R-:W-:Y:S01]  /*1a3a0*/  BAR.SYNC.DEFER_BLOCKING 0x0 ;  /* 0x0000000000007b1d */ /* 0x000fe20000010000 */
[----:B-1----:R-:W-:-:S13]  /*1a3b0*/  ISETP.NE.AND P0, PT, R3, RZ, PT ;  /* 0x000000ff0300720c */ /* 0x002fda0003f05270 */
[----:B------:R-:W-:Y:S05]  /*1a3c0*/  @P0 EXIT ;  /* 0x000000000000094d */ /* 0x000fea0003800000 */
[----:B0-----:R-:W0:Y:S01]  /*1a3d0*/  LDC R132, c[0x0][0x3a0] ;  /* 0x0000e800ff847b82 */ /* 0x001e220000000800 */
[----:B------:R-:W1:Y:S07]  /*1a3e0*/  S2R R3, SR_CTAID.X ;  /* 0x0000000000037919 */ /* 0x000e6e0000002500 */
[----:B------:R-:W1:Y:S08]  /*1a3f0*/  LDC.64 R130, c[0x0][0x388] ;  /* 0x0000e200ff827b82 */ /* 0x000e700000000a00 */
[----:B------:R-:W2:Y:S01]  /*1a400*/  LDC.64 R136, c[0x0][0x390] ;  /* 0x0000e400ff887b82 */ /* 0x000ea20000000a00 */
[----:B0-----:R-:W-:-:S07]  /*1a410*/  ISETP.GE.AND P2, PT, R132, 0x1, PT ;  /* 0x000000018400780c */ /* 0x001fce0003f46270 */
[----:B------:R-:W0:Y:S01]  /*1a420*/  LDC.64 R134, c[0x0][0x398] ;  /* 0x0000e600ff867b82 */ /* 0x000e220000000a00 */
[----:B------:R-:W-:Y:S01]  /*1a430*/  ISETP.GE.AND P3, PT, R132, 0x2, PT ;  /* 0x000000028400780c */ /* 0x000fe20003f66270 */
[----:B-1----:R-:W-:-:S05]  /*1a440*/  IMAD.WIDE.U32 R130, R3, 0x4, R130 ;  /* 0x0000000403827825 */ /* 0x002fca00078e0082 */
[----:B------:R-:W3:Y:S04]  /*1a450*/  @P2 LDG.E.CONSTANT R149, desc[UR6][R130.64] ;  /* 0x0000000682952981 */ /* 0x000ee8000c1e9900 */
[----:B------:R-:W4:Y:S01]  /*1a460*/  @P2 LDG.E.CONSTANT R151, desc[UR6][R130.64] ;  /* 0x0000000682972981 */ /* 0x000f22000c1e9900 */
[----:B------:R-:W-:-:S03]  /*1a470*/  ISETP.GE.AND P4, PT, R132, 0x3, PT ;  /* 0x000000038400780c */ /* 0x000fc60003f86270 */
[----:B------:R-:W5:Y:S04]  /*1a480*/  @P3 LDG.E.CONSTANT R148, desc[UR6][R130.64] ;  /* 0x0000000682943981 */ /* 0x000f68000c1e9900 */
[----:B------:R-:W5:Y:S01]  /*1a490*/  @P3 LDG.E.CONSTANT R147, desc[UR6][R130.64] ;  /* 0x0000000682933981 */ /* 0x000f62000c1e9900 */
[----:B------:R-:W-:-:S05]  /*1a4a0*/  ISETP.GE.AND P5, PT, R132, 0x4, PT ;  /* 0x000000048400780c */ /* 0x000fca0003fa6270 */
[----:B------:R-:W5:Y:S04]  /*1a4b0*/  @P4 LDG.E.CONSTANT R145, desc[UR6][R130.64] ;  /* 0x0000000682914981 */ /* 0x000f68000c1e9900 */
[----:B------:R-:W5:Y:S04]  /*1a4c0*/  @P4 LDG.E.CONSTANT R146, desc[UR6][R130.64] ;  /* 0x0000000682924981 */ /* 0x000f68000c1e9900 */
[----:B------:R-:W5:Y:S04]  /*1a4d0*/  @P5 LDG.E.CONSTANT R142, desc[UR6][R130.64] ;  /* 0x00000006828e5981 */ /* 0x000f68000c1e9900 */
[----:B------:R-:W5:Y:S01]  /*1a4e0*/  @P5 LDG.E.CONSTANT R143, desc[UR6][R130.64] ;  /* 0x00000006828f5981 */ /* 0x000f62000c1e9900 */
[----:B------:R-:W1:Y:S01]  /*1a4f0*/  MUFU.LG2 R133, R2 ;  /* 0x0000000200857308 */ /* 0x000e620000000c00 */
[----:B------:R-:W-:Y:S01]  /*1a500*/  ISETP.GE.AND P6, PT, R132, 0x5, PT ;  /* 0x000000058400780c */ /* 0x000fe20003fc6270 */
[----:B------:R-:W-:-:S02]  /*1a510*/  IMAD R3, R3, R132, RZ ;  /* 0x0000008403037224 */ /* 0x000fc400078e02ff */
[----:B------:R-:W-:Y:S01]  /*1a520*/  FADD.FTZ R66, -R0, R66 ;  /* 0x0000004200427221 */ /* 0x000fe20000010100 */
[----:B------:R-:W-:Y:S01]  /*1a530*/  ISETP.GE.AND P0, PT, R132, 0x6, PT ;  /* 0x000000068400780c */ /* 0x000fe20003f06270 */
[----:B------:R-:W-:Y:S01]  /*1a540*/  FADD.FTZ R150, -R0, R67 ;  /* 0x0000004300967221 */ /* 0x000fe20000010100 */
[----:B------:R-:W-:Y:S01]  /*1a550*/  IMAD.SHL.U32 R67, R3, 0x2, RZ ;  /* 0x0000000203437824 */ /* 0x000fe200078e00ff */
[----:B------:R-:W-:-:S06]  /*1a560*/  ISETP.GE.AND P1, PT, R132, 0x7, PT ;  /* 0x000000078400780c */ /* 0x000fcc0003f26270 */
[----:B------:R-:W5:Y:S01]  /*1a570*/  @P6 LDG.E.CONSTANT R140, desc[UR6][R130.64] ;  /* 0x00000006828c6981 */ /* 0x000f62000c1e9900 */
[----:B-1----:R-:W-:-:S03]  /*1a580*/  @P2 FFMA.FTZ R66, R133, -0.69314718246459960938, R66 ;  /* 0xbf31721885422823 */ /* 0x002fc60000010042 */
[----:B------:R-:W5:Y:S01]  /*1a590*/  @P6 LDG.E.CONSTANT R141, desc[UR6][R130.64] ;  /* 0x00000006828d6981 */ /* 0x000f62000c1e9900 */
[----:B------:R-:W-:Y:S01]  /*1a5a0*/  @P2 FFMA.FTZ R150, R133, -0.69314718246459960938, R150 ;  /* 0xbf31721885962823 */ /* 0x000fe20000010096 */
[----:B--2---:R-:W-:-:S04]  /*1a5b0*/  IMAD.WIDE R2, R67, 0x4, R136 ;  /* 0x0000000443027825 */ /* 0x004fc800078e0288 */
[C---:B------:R-:W-:Y:S01]  /*1a5c0*/  FADD.FTZ R136, -R0.reuse, R64 ;  /* 0x0000004000887221 */ /* 0x040fe20000010100 */
[----:B------:R-:W2:Y:S04]  /*1a5d0*/  @P0 LDG.E.CONSTANT R144, desc[UR6][R130.64] ;  /* 0x0000000682900981 */ /* 0x000ea8000c1e9900 */
[----:B------:R1:W-:Y:S04]  /*1a5e0*/  @P2 STG.E desc[UR6][R2.64], R138 ;  /* 0x0000008a02002986 */ /* 0x0003e8000c101906 */
[----:B------:R-:W2:Y:S01]  /*1a5f0*/  @P1 LDG.E.CONSTANT R64, desc[UR6][R130.64] ;  /* 0x0000000682401981 */ /* 0x000ea2000c1e9900 */
[----:B-1----:R-:W-:-:S04]  /*1a600*/  FADD.FTZ R138, -R0, R63 ;  /* 0x0000003f008a7221 */ /* 0x002fc80000010100 */
[----:B------:R-:W-:Y:S01]  /*1a610*/  @P4 FFMA.FTZ R63, R133, -0.69314718246459960938, R138 ;  /* 0xbf317218853f4823 */ /* 0x000fe2000001008a */
[C---:B------:R-:W-:Y:S01]  /*1a620*/  FADD.FTZ R60, -R0.reuse, R60 ;  /* 0x0000003c003c7221 */ /* 0x040fe20000010100 */
[----:B---3--:R-:W-:Y:S01]  /*1a630*/  @P2 FADD.FTZ R149, R149, R66 ;  /* 0x0000004295952221 */ /* 0x008fe20000010000 */
[----:B0-----:R-:W-:Y:S02]  /*1a640*/  IMAD.WIDE R66, R67, 0x4, R134 ;  /* 0x0000000443427825 */ /* 0x001fe400078e0286 */
[----:B------:R-:W3:Y:S02]  /*1a650*/  @P0 LDG.E.CONSTANT R134, desc[UR6][R130.64] ;  /* 0x0000000682860981 */ /* 0x000ee4000c1e9900 */
[----:B----4-:R-:W-:Y:S01]  /*1a660*/  @P2 FADD.FTZ R137, R151, R150 ;  /* 0x0000009697892221 */ /* 0x010fe20000010000 */
[----:B------:R-:W-:Y:S01]  /*1a670*/  FADD.FTZ R150, -R0, R65 ;  /* 0x0000004100967221 */ /* 0x000fe20000010100 */
[----:B------:R-:W-:Y:S01]  /*1a680*/  @P2 STG.E desc[UR6][R66.64], R149 ;  /* 0x0000009542002986 */ /* 0x000fe2000c101906 */
[----:B------:R-:W-:-:S03]  /*1a690*/  @P3 FFMA.FTZ R65, R133, -0.69314718246459960938, R136 ;  /* 0xbf31721885413823 */ /* 0x000fc60000010088 */
[----:B------:R-:W-:Y:S01]  /*1a6a0*/  @P2 STG.E desc[UR6][R2.64+0x4], R139 ;  /* 0x0000048b02002986 */ /* 0x000fe2000c101906 */
[----:B------:R-:W-:-:S03]  /*1a6b0*/  @P3 FFMA.FTZ R136, R133, -0.69314718246459960938, R150 ;  /* 0xbf31721885883823 */ /* 0x000fc60000010096 */
[----:B------:R0:W-:Y:S01]  /*1a6c0*/  @P2 STG.E desc[UR6][R66.64+0x4], R137 ;  /* 0x0000048942002986 */ /* 0x0001e2000c101906 */
[----:B------:R-:W-:Y:S01]  /*1a6d0*/  ISETP.GE.AND P2, PT, R132, 0x8, PT ;  /* 0x000000088400780c */ /* 0x000fe20003f46270 */
[----:B-----5:R-:W-:Y:S01]  /*1a6e0*/  @P3 FADD.FTZ R151, R148, R65 ;  /* 0x0000004194973221 */ /* 0x020fe20000010000 */
[----:B------:R-:W-:Y:S01]  /*1a6f0*/  @P3 FADD.FTZ R147, R147, R136 ;  /* 0x0000008893933221 */ /* 0x000fe20000010000 */
[----:B------:R-:W4:Y:S01]  /*1a700*/  @P1 LDG.E.CONSTANT R135, desc[UR6][R130.64] ;  /* 0x0000000682871981 */ /* 0x000f22000c1e9900 */
[----:B------:R-:W-:-:S03]  /*1a710*/  FADD.FTZ R136, -R0, R62 ;  /* 0x0000003e00887221 */ /* 0x000fc60000010100 */
[----:B------:R1:W-:Y:S04]  /*1a720*/  @P3 STG.E desc[UR6][R2.64+0x8], R128 ;  /* 0x0000088002003986 */ /* 0x0003e8000c101906 */
[----:B------:R-:W-:Y:S04]  /*1a730*/  @P3 STG.E desc[UR6][R66.64+0x8], R151 ;  /* 0x0000089742003986 */ /* 0x000fe8000c101906 */
[----:B------:R5:W-:Y:S01]  /*1a740*/  @P3 STG.E desc[UR6][R2.64+0xc], R129 ;  /* 0x00000c8102003986 */ /* 0x000be2000c101906 */
[----:B------:R-:W-:-:S03]  /*1a750*/  @P4 FFMA.FTZ R136, R133, -0.69314718246459960938, R136 ;  /* 0xbf31721885884823 */ /* 0x000fc60000010088 */
[----:B------:R-:W-:Y:S01]  /*1a760*/  @P3 STG.E desc[UR6][R66.64+0xc], R147 ;  /* 0x00000c9342003986 */ /* 0x000fe2000c101906 */
[----:B------:R-:W-:-:S03]  /*1a770*/  ISETP.GE.AND P3, PT, R132, 0x9, PT ;  /* 0x000000098400780c */ /* 0x000fc60003f66270 */
[----:B------:R-:W4:Y:S01]  /*1a780*/  @P2 LDG.E.CONSTANT R65, desc[UR6][R130.64] ;  /* 0x0000000682412981 */ /* 0x000f22000c1e9900 */
[----:B------:R-:W-:-:S03]  /*1a790*/  @P4 FADD.FTZ R145, R145, R136 ;  /* 0x0000008891914221 */ /* 0x000fc60000010000 */
[----:B------:R-:W4:Y:S01]  /*1a7a0*/  @P2 LDG.E.CONSTANT R62, desc[UR6][R130.64] ;  /* 0x00000006823e2981 */ /* 0x000f22000c1e9900 */
[----:B0-----:R-:W-:Y:S01]  /*1a7b0*/  @P4 FADD.FTZ R137, R146, R63 ;  /* 0x0000003f92894221 */ /* 0x001fe20000010000 */
[----:B------:R-:W-:Y:S02]  /*1a7c0*/  FADD.FTZ R136, -R0, R61 ;  /* 0x0000003d00887221 */ /* 0x000fe40000010100 */
[----:B------:R0:W-:Y:S01]  /*1a7d0*/  @P4 STG.E desc[UR6][R2.64+0x10], R126 ;  /* 0x0000107e02004986 */ /* 0x0001e2000c101906 */
[----:B------:R-:W-:-:S03]  /*1a7e0*/  @P5 FFMA.FTZ R61, R133, -0.69314718246459960938, R60 ;  /* 0xbf317218853d5823 */ /* 0x000fc6000001003c */
[----:B------:R-:W-:Y:S04]  /*1a7f0*/  @P4 STG.E desc[UR6][R66.64+0x10], R145 ;  /* 0x0000109142004986 */ /* 0x000fe8000c101906 */
[----:B------:R2:W-:Y:S01]  /*1a800*/  @P4 STG.E desc[UR6][R2.64+0x14], R127 ;  /* 0x0000147f02004986 */ /* 0x0005e2000c101906 */
[----:B------:R-:W-:-:S03]  /*1a810*/  @P5 FFMA.FTZ R136, R133, -0.69314718246459960938, R136 ;  /* 0xbf31721885885823 */ /* 0x000fc60000010088 */
[----:B------:R-:W4:Y:S04]  /*1a820*/  @P3 LDG.E.CONSTANT R63, desc[UR6][R130.64] ;  /* 0x00000006823f3981 */ /* 0x000f28000c1e9900 */
[----:B------:R-:W-:Y:S01]  /*1a830*/  @P4 STG.E desc[UR6][R66.64+0x14], R137 ;  /* 0x0000148942004986 */ /* 0x000fe2000c101906 */
[----:B------:R-:W-:-:S03]  /*1a840*/  ISETP.GE.AND P4, PT, R132, 0xa, PT ;  /* 0x0000000a8400780c */ /* 0x000fc60003f86270 */
[----:B-1----:R-:W4:Y:S01]  /*1a850*/  @P3 LDG.E.CONSTANT R128, desc[UR6][R130.64] ;  /* 0x0000000682803981 */ /* 0x002f22000c1e9900 */
[----:B-----5:R-:W-:Y:S01]  /*1a860*/  @P5 FADD.FTZ R129, R142, R61 ;  /* 0x0000003d8e815221 */ /* 0x020fe20000010000 */
[----:B------:R-:W-:Y:S02]  /*1a870*/  @P5 FADD.FTZ R143, R143, R136 ;  /* 0x000000888f8f5221 */ /* 0x000fe40000010000 */
[----:B------:R-:W-:Y:S04]  /*1a880*/  @P5 STG.E desc[UR6][R2.64+0x18], R124 ;  /* 0x0000187c02005986 */ /* 0x000fe8000c101906 */
[----:B------:R-:W-:Y:S04]  /*1a890*/  @P5 STG.E desc[UR6][R66.64+0x18], R129 ;  /* 0x0000188142005986 */ /* 0x000fe8000c101906 */
[----:B------:R1:W-:Y:S04]  /*1a8a0*/  @P5 STG.E desc[UR6][R2.64+0x1c], R125 ;  /* 0x00001c7d02005986 */ /* 0x0003e8000c101906 */
[----:B------:R-:W-:Y:S01]  /*1a8b0*/  @P5 STG.E desc[UR6][R66.64+0x1c], R143 ;  /* 0x00001c8f42005986 */ /* 0x000fe2000c101906 */
[----:B------:R-:W-:-:S03]  /*1a8c0*/  ISETP.GE.AND P5, PT, R132, 0xb, PT ;  /* 0x0000000b8400780c */ /* 0x000fc60003fa6270 */
[----:B------:R-:W5:Y:S04]  /*1a8d0*/  @P4 LDG.E.CONSTANT R60, desc[UR6][R130.64] ;  /* 0x00000006823c4981 */ /* 0x000f68000c1e9900 */
[----:B0-----:R-:W5:Y:S06]  /*1a8e0*/  @P4 LDG.E.CONSTANT R126, desc[UR6][R130.64] ;  /* 0x00000006827e4981 */ /* 0x001f6c000c1e9900 */
[----:B--2---:R-:W2:Y:S04]  /*1a8f0*/  @P5 LDG.E.CONSTANT R127, desc[UR6][R130.64] ;  /* 0x00000006827f5981 */ /* 0x004ea8000c1e9900 */
[----:B------:R-:W2:Y:S01]  /*1a900*/  @P5 LDG.E.CONSTANT R61, desc[UR6][R130.64] ;  /* 0x00000006823d5981 */ /* 0x000ea2000c1e9900 */
[C---:B------:R-:W-:Y:S01]  /*1a910*/  FADD.FTZ R58, -R0.reuse, R58 ;  /* 0x0000003a003a7221 */ /* 0x040fe20000010100 */
[----:B------:R-:W-:-:S03]  /*1a920*/  FADD.FTZ R136, -R0, R59 ;  /* 0x0000003b00887221 */ /* 0x000fc60000010100 */
[C---:B------:R-:W-:Y:S01]  /*1a930*/  @P6 FFMA.FTZ R59, R133.reuse, -0.69314718246459960938, R58 ;  /* 0xbf317218853b6823 */ /* 0x040fe2000001003a */
[----:B------:R-:W-:-:S03]  /*1a940*/  @P6 FFMA.FTZ R58, R133, -0.69314718246459960938, R136 ;  /* 0xbf317218853a6823 */ /* 0x000fc60000010088 */
[----:B------:R-:W-:Y:S01]  /*1a950*/  @P6 FADD.FTZ R59, R140, R59 ;  /* 0x0000003b8c3b6221 */ /* 0x000fe20000010000 */
[----:B------:R-:W-:Y:S01]  /*1a960*/  @P6 FADD.FTZ R141, R141, R58 ;  /* 0x0000003a8d8d6221 */ /* 0x000fe20000010000 */
[----:B------:R-:W-:Y:S01]  /*1a970*/  @P6 STG.E desc[UR6][R2.64+0x20], R122 ;  /* 0x0000207a02006986 */ /* 0x000fe2000c101906 */
[C---:B------:R-:W-:Y:S01]  /*1a980*/  FADD.FTZ R56, -R0.reuse, R56 ;  /* 0x0000003800387221 */ /* 0x040fe20000010100 */
[----:B------:R-:W-:Y:S02]  /*1a990*/  FADD.FTZ R58, -R0, R57 ;  /* 0x00000039003a7221 */ /* 0x000fe40000010100 */
[----:B------:R0:W-:Y:S01]  /*1a9a0*/  @P6 STG.E desc[UR6][R66.64+0x20], R59 ;  /* 0x0000203b42006986 */ /* 0x0001e2000c101906 */
[----:B------:R-:W-:-:S03]  /*1a9b0*/  @P0 FFMA.FTZ R57, R133, -0.69314718246459960938, R56 ;  /* 0xbf31721885390823 */ /* 0x000fc60000010038 */
[----:B------:R-:W-:Y:S04]  /*1a9c0*/  @P6 STG.E desc[UR6][R2.64+0x24], R123 ;  /* 0x0000247b02006986 */ /* 0x000fe8000c101906 */
[----:B------:R-:W-:Y:S01]  /*1a9d0*/  @P6 STG.E desc[UR6][R66.64+0x24], R141 ;  /* 0x0000248d42006986 */ /* 0x000fe2000c101906 */
[----:B------:R-:W-:Y:S01]  /*1a9e0*/  ISETP.GE.AND P6, PT, R132, 0xc, PT ;  /* 0x0000000c8400780c */ /* 0x000fe20003fc6270 */
[C---:B-1----:R-:W-:Y:S01]  /*1a9f0*/  @P0 FFMA.FTZ R125, R133.reuse, -0.69314718246459960938, R58 ;  /* 0xbf317218857d0823 */ /* 0x042fe2000001003a */
[----:B------:R-:W-:Y:S01]  /*1aa00*/  FADD.FTZ R54, -R0, R54 ;  /* 0x0000003600367221 */ /* 0x000fe20000010100 */
[----:B------:R-:W-:Y:S01]  /*1aa10*/  @P0 FADD.FTZ R57, R144, R57 ;  /* 0x0000003990390221 */ /* 0x000fe20000010000 */
[C---:B------:R-:W-:Y:S01]  /*1aa20*/  FADD.FTZ R56, -R0.reuse, R55 ;  /* 0x0000003700387221 */ /* 0x040fe20000010100 */
[----:B------:R-:W-:Y:S01]  /*1aa30*/  @P0 STG.E desc[UR6][R2.64+0x28], R120 ;  /* 0x0000287802000986 */ /* 0x000fe2000c101906 */
[----:B------:R-:W-:Y:S01]  /*1aa40*/  @P1 FFMA.FTZ R54, R133, -0.69314718246459960938, R54 ;  /* 0xbf31721885361823 */ /* 0x000fe20000010036 */
[----:B------:R-:W-:-:S02]  /*1aa50*/  FADD.FTZ R52, -R0, R52 ;  /* 0x0000003400347221 */ /* 0x000fc40000010100 */
[----:B------:R1:W-:Y:S01]  /*1aa60*/  @P0 STG.E desc[UR6][R66.64+0x28], R57 ;  /* 0x0000283942000986 */ /* 0x0003e2000c101906 */
[----:B------:R-:W-:-:S03]  /*1aa70*/  @P1 FFMA.FTZ R55, R133, -0.69314718246459960938, R56 ;  /* 0xbf31721885371823 */ /* 0x000fc60000010038 */
[----:B------:R4:W-:Y:S01]  /*1aa80*/  @P0 STG.E desc[UR6][R2.64+0x2c], R121 ;  /* 0x00002c7902000986 */ /* 0x0009e2000c101906 */
[----:B------:R-:W-:-:S03]  /*1aa90*/  @P2 FFMA.FTZ R52, R133, -0.69314718246459960938, R52 ;  /* 0xbf31721885342823 */ /* 0x000fc60000010034 */
[----:B0-----:R-:W2:Y:S01]  /*1aaa0*/  @P6 LDG.E.CONSTANT R59, desc[UR6][R130.64] ;  /* 0x00000006823b6981 */ /* 0x001ea2000c1e9900 */
[----:B------:R-:W-:-:S03]  /*1aab0*/  @P1 FADD.FTZ R55, R64, R55 ;  /* 0x0000003740371221 */ /* 0x000fc60000010000 */
[----:B-1----:R-:W2:Y:S01]  /*1aac0*/  @P6 LDG.E.CONSTANT R57, desc[UR6][R130.64] ;  /* 0x0000000682396981 */ /* 0x002ea2000c1e9900 */
[----:B------:R-:W-:-:S04]  /*1aad0*/  FADD.FTZ R50, -R0, R50 ;  /* 0x0000003200327221 */ /* 0x000fc80000010100 */
[----:B------:R-:W-:Y:S01]  /*1aae0*/  @P3 FFMA.FTZ R50, R133, -0.69314718246459960938, R50 ;  /* 0xbf31721885323823 */ /* 0x000fe20000010032 */
[C---:B------:R-:W-:Y:S01]  /*1aaf0*/  FADD.FTZ R48, -R0.reuse, R48 ;  /* 0x0000003000307221 */ /* 0x040fe20000010100 */
[----:B------:R-:W-:-:S04]  /*1ab00*/  FADD.FTZ R46, -R0, R46 ;  /* 0x0000002e002e7221 */ /* 0x000fc80000010100 */
[----:B------:R-:W-:Y:S01]  /*1ab10*/  @P5 FFMA.FTZ R46, R133, -0.69314718246459960938, R46 ;  /* 0xbf317218852e5823 */ /* 0x000fe2000001002e */
[----:B---3--:R-:W-:-:S05]  /*1ab20*/  @P0 FADD.FTZ R125, R134, R125 ;  /* 0x0000007d867d0221 */ /* 0x008fca0000010000 */
[----:B------:R-:W-:Y:S01]  /*1ab30*/  @P0 STG.E desc[UR6][R66.64+0x2c], R125 ;  /* 0x00002c7d42000986 */ /* 0x000fe2000c101906 */
[----:B------:R-:W-:-:S03]  /*1ab40*/  ISETP.GE.AND P0, PT, R132, 0xd, PT ;  /* 0x0000000d8400780c */ /* 0x000fc60003f06270 */
[----:B------:R-:W-:Y:S01]  /*1ab50*/  @P1 STG.E desc[UR6][R2.64+0x30], R118 ;  /* 0x0000307602001986 */ /* 0x000fe2000c101906 */
[----:B----4-:R-:W-:Y:S01]  /*1ab60*/  @P1 FADD.FTZ R135, R135, R54 ;  /* 0x0000003687871221 */ /* 0x010fe20000010000 */
[----:B------:R-:W-:-:S08]  /*1ab70*/  FADD.FTZ R54, -R0, R53 ;  /* 0x0000003500367221 */ /* 0x000fd00000010100 */
[----:B------:R-:W3:Y:S01]  /*1ab80*/  @P0 LDG.E.CONSTANT R121, desc[UR6][R130.64] ;  /* 0x0000000682790981 */ /* 0x000ee2000c1e9900 */
[----:B------:R-:W-:-:S03]  /*1ab90*/  @P2 FFMA.FTZ R53, R133, -0.69314718246459960938, R54 ;  /* 0xbf31721885352823 */ /* 0x000fc60000010036 */
[----:B------:R-:W-:Y:S04]  /*1aba0*/  @P1 STG.E desc[UR6][R66.64+0x30], R135 ;  /* 0x0000308742001986 */ /* 0x000fe8000c101906 */
[----:B------:R-:W-:Y:S04]  /*1abb0*/  @P1 STG.E desc[UR6][R2.64+0x34], R119 ;  /* 0x0000347702001986 */ /* 0x000fe8000c101906 */
[----:B------:R0:W-:Y:S01]  /*1abc0*/  @P1 STG.E desc[UR6][R66.64+0x34], R55 ;  /* 0x0000343742001986 */ /* 0x0001e2000c101906 */
[----:B------:R-:W-:Y:S01]  /*1abd0*/  ISETP.GE.AND P1, PT, R132, 0xe, PT ;  /* 0x0000000e8400780c */ /* 0x000fe20003f26270 */
[----:B------:R-:W-:-:S02]  /*1abe0*/  @P2 FADD.FTZ R65, R65, R52 ;  /* 0x0000003441412221 */ /* 0x000fc40000010000 */
[----:B------:R-:W-:Y:S01]  /*1abf0*/  @P2 STG.E desc[UR6][R2.64+0x38], R116 ;  /* 0x0000387402002986 */ /* 0x000fe2000c101906 */
[----:B------:R-:W-:-:S03]  /*1ac00*/  @P2 FADD.FTZ R53, R62, R53 ;  /* 0x000000353e352221 */ /* 0x000fc60000010000 */
[----:B------:R1:W-:Y:S01]  /*1ac10*/  @P2 STG.E desc[UR6][R66.64+0x38], R65 ;  /* 0x0000384142002986 */ /* 0x0003e2000c101906 */
[----:B------:R-:W-:-:S03]  /*1ac20*/  FADD.FTZ R52, -R0, R51 ;  /* 0x0000003300347221 */ /* 0x000fc60000010100 */
[----:B------:R4:W-:Y:S01]  /*1ac30*/  @P2 STG.E desc[UR6][R2.64+0x3c], R117 ;  /* 0x00003c7502002986 */ /* 0x0009e2000c101906 */
[----:B------:R-:W-:-:S03]  /*1ac40*/  @P3 FFMA.FTZ R51, R133, -0.69314718246459960938, R52 ;  /* 0xbf31721885333823 */ /* 0x000fc60000010034 */
[----:B------:R4:W-:Y:S01]  /*1ac50*/  @P2 STG.E desc[UR6][R66.64+0x3c], R53 ;  /* 0x00003c3542002986 */ /* 0x0009e2000c101906 */
[----:B------:R-:W-:-:S03]  /*1ac60*/  ISETP.GE.AND P2, PT, R132, 0xf, PT ;  /* 0x0000000f8400780c */ /* 0x000fc60003f46270 */
[----:B0-----:R-:W3:Y:S01]  /*1ac70*/  @P0 LDG.E.CONSTANT R55, desc[UR6][R130.64] ;  /* 0x0000000682370981 */ /* 0x001ee2000c1e9900 */
[----:B------:R-:W-:-:S03]  /*1ac80*/  @P3 FADD.FTZ R63, R63, R50 ;  /* 0x000000323f3f3221 */ /* 0x000fc60000010000 */
[----:B------:R-:W3:Y:S04]  /*1ac90*/  @P1 LDG.E.CONSTANT R119, desc[UR6][R130.64] ;  /* 0x0000000682771981 */ /* 0x000ee8000c1e9900 */
[----:B------:R-:W-:Y:S01]  /*1aca0*/  @P3 STG.E desc[UR6][R2.64+0x40], R114 ;  /* 0x0000407202003986 */ /* 0x000fe2000c101906 */
[----:B------:R-:W-:-:S03]  /*1acb0*/  @P3 FADD.FTZ R51, R128, R51 ;  /* 0x0000003380333221 */ /* 0x000fc60000010000 */
[----:B-1----:R-:W3:Y:S01]  /*1acc0*/  @P1 LDG.E.CONSTANT R65, desc[UR6][R130.64] ;  /* 0x0000000682411981 */ /* 0x002ee2000c1e9900 */
[----:B------:R-:W-:-:S03]  /*1acd0*/  FADD.FTZ R50, -R0, R49 ;  /* 0x0000003100327221 */ /* 0x000fc60000010100 */
[----:B------:R-:W-:Y:S04]  /*1ace0*/  @P3 STG.E desc[UR6][R66.64+0x40], R63 ;  /* 0x0000403f42003986 */ /* 0x000fe8000c101906 */
[----:B------:R-:W-:Y:S01]  /*1acf0*/  @P3 STG.E desc[UR6][R2.64+0x44], R115 ;  /* 0x0000447302003986 */ /* 0x000fe2000c101906 */
[----:B------:R-:W-:-:S03]  /*1ad00*/  @P4 FFMA.FTZ R49, R133, -0.69314718246459960938, R48 ;  /* 0xbf31721885314823 */ /* 0x000fc60000010030 */
[----:B------:R0:W-:Y:S01]  /*1ad10*/  @P3 STG.E desc[UR6][R66.64+0x44], R51 ;  /* 0x0000443342003986 */ /* 0x0001e2000c101906 */
[----:B------:R-:W-:-:S03]  /*1ad20*/  ISETP.GE.AND P3, PT, R132, 0x10, PT ;  /* 0x000000108400780c */ /* 0x000fc60003f66270 */
[----:B----4-:R-:W4:Y:S01]  /*1ad30*/  @P2 LDG.E.CONSTANT R117, desc[UR6][R130.64] ;  /* 0x0000000682752981 */ /* 0x010f22000c1e9900 */
[----:B------:R-:W-:Y:S01]  /*1ad40*/  @P4 FFMA.FTZ R53, R133, -0.69314718246459960938, R50 ;  /* 0xbf31721885354823 */ /* 0x000fe20000010032 */
[----:B-----5:R-:W-:Y:S02]  /*1ad50*/  @P4 FADD.FTZ R49, R60, R49 ;  /* 0x000000313c314221 */ /* 0x020fe40000010000 */
[----:B------:R-:W5:Y:S01]  /*1ad60*/  @P2 LDG.E.CONSTANT R123, desc[UR6][R130.64] ;  /* 0x00000006827b2981 */ /* 0x000f62000c1e9900 */
[----:B------:R-:W-:-:S03]  /*1ad70*/  @P4 FADD.FTZ R53, R126, R53 ;  /* 0x000000357e354221 */ /* 0x000fc60000010000 */
[----:B------:R-:W-:Y:S01]  /*1ad80*/  @P4 STG.E desc[UR6][R2.64+0x48], R112 ;  /* 0x0000487002004986 */ /* 0x000fe2000c101906 */
[----:B------:R-:W-:-:S03]  /*1ad90*/  FADD.FTZ R48, -R0, R47 ;  /* 0x0000002f00307221 */ /* 0x000fc60000010100 */
[----:B------:R-:W-:Y:S04]  /*1ada0*/  @P4 STG.E desc[UR6][R66.64+0x48], R49 ;  /* 0x0000483142004986 */ /* 0x000fe8000c101906 */
[----:B------:R1:W-:Y:S01]  /*1adb0*/  @P4 STG.E desc[UR6][R2.64+0x4c], R113 ;  /* 0x00004c7102004986 */ /* 0x0003e2000c101906 */
[----:B------:R-:W-:-:S03]  /*1adc0*/  @P5 FFMA.FTZ R48, R133, -0.69314718246459960938, R48 ;  /* 0xbf31721885305823 */ /* 0x000fc60000010030 */
[----:B0-----:R-:W5:Y:S04]  /*1add0*/  @P3 LDG.E.CONSTANT R51, desc[UR6][R130.64] ;  /* 0x0000000682333981 */ /* 0x001f68000c1e9900 */
[----:B------:R0:W-:Y:S01]  /*1ade0*/  @P4 STG.E desc[UR6][R66.64+0x4c], R53 ;  /* 0x00004c3542004986 */ /* 0x0001e2000c101906 */
[----:B------:R-:W-:-:S03]  /*1adf0*/  ISETP.GE.AND P4, PT, R132, 0x11, PT ;  /* 0x000000118400780c */ /* 0x000fc60003f86270 */
[----:B------:R-:W5:Y:S01]  /*1ae00*/  @P3 LDG.E.CONSTANT R63, desc[UR6][R130.64] ;  /* 0x00000006823f3981 */ /* 0x000f62000c1e9900 */
[----:B--2---:R-:W-:Y:S01]  /*1ae10*/  @P5 FADD.FTZ R127, R127, R46 ;  /* 0x0000002e7f7f5221 */ /* 0x004fe20000010000 */
[----:B------:R-:W-:Y:S02]  /*1ae20*/  @P5 FADD.FTZ R61, R61, R48 ;  /* 0x000000303d3d5221 */ /* 0x000fe40000010000 */
[----:B------:R-:W-:Y:S04]  /*1ae30*/  @P5 STG.E desc[UR6][R2.64+0x50], R110 ;  /* 0x0000506e02005986 */ /* 0x000fe8000c101906 */
[----:B------:R-:W-:Y:S04]  /*1ae40*/  @P5 STG.E desc[UR6][R66.64+0x50], R127 ;  /* 0x0000507f42005986 */ /* 0x000fe8000c101906 */
[----:B------:R-:W-:Y:S04]  /*1ae50*/  @P5 STG.E desc[UR6][R2.64+0x54], R111 ;  /* 0x0000546f02005986 */ /* 0x000fe8000c101906 */
[----:B------:R-:W-:Y:S01]  /*1ae60*/  @P5 STG.E desc[UR6][R66.64+0x54], R61 ;  /* 0x0000543d42005986 */ /* 0x000fe2000c101906 */
[----:B------:R-:W-:-:S03]  /*1ae70*/  ISETP.GE.AND P5, PT, R132, 0x12, PT ;  /* 0x000000128400780c */ /* 0x000fc60003fa6270 */
[----:B------:R-:W2:Y:S04]  /*1ae80*/  @P4 LDG.E.CONSTANT R115, desc[UR6][R130.64] ;  /* 0x0000000682734981 */ /* 0x000ea8000c1e9900 */
[----:B-1----:R-:W2:Y:S06]  /*1ae90*/  @P4 LDG.E.CONSTANT R113, desc[UR6][R130.64] ;  /* 0x0000000682714981 */ /* 0x002eac000c1e9900 */
[----:B0-----:R-:W2:Y:S04]  /*1aea0*/  @P5 LDG.E.CONSTANT R53, desc[UR6][R130.64] ;  /* 0x0000000682355981 */ /* 0x001ea8000c1e9900 */
[----:B------:R-:W2:Y:S01]  /*1aeb0*/  @P5 LDG.E.CONSTANT R125, desc[UR6][R130.64] ;  /* 0x00000006827d5981 */ /* 0x000ea2000c1e9900 */
[C---:B------:R-:W-:Y:S01]  /*1aec0*/  FADD.FTZ R44, -R0.reuse, R44 ;  /* 0x0000002c002c7221 */ /* 0x040fe20000010100 */
[----:B------:R-:W-:-:S03]  /*1aed0*/  FADD.FTZ R46, -R0, R45 ;  /* 0x0000002d002e7221 */ /* 0x000fc60000010100 */
[----:B------:R-:W-:-:S04]  /*1aee0*/  @P6 FFMA.FTZ R44, R133, -0.69314718246459960938, R44 ;  /* 0xbf317218852c6823 */ /* 0x000fc8000001002c */
[----:B------:R-:W-:Y:S01]  /*1aef0*/  @P6 FADD.FTZ R45, R59, R44 ;  /* 0x0000002c3b2d6221 */ /* 0x000fe20000010000 */
[----:B------:R-:W-:Y:S01]  /*1af00*/  @P6 FFMA.FTZ R44, R133, -0.69314718246459960938, R46 ;  /* 0xbf317218852c6823 */ /* 0x000fe2000001002e */
[----:B------:R-:W-:-:S03]  /*1af10*/  FADD.FTZ R42, -R0, R42 ;  /* 0x0000002a002a7221 */ /* 0x000fc60000010100 */
[----:B------:R-:W-:Y:S01]  /*1af20*/  @P6 FADD.FTZ R47, R57, R44 ;  /* 0x0000002c392f6221 */ /* 0x000fe20000010000 */
[C---:B------:R-:W-:Y:S01]  /*1af30*/  FADD.FTZ R44, -R0.reuse, R43 ;  /* 0x0000002b002c7221 */ /* 0x040fe20000010100 */
[C---:B------:R-:W-:Y:S01]  /*1af40*/  @P0 FFMA.FTZ R42, R133.reuse, -0.69314718246459960938, R42 ;  /* 0xbf317218852a0823 */ /* 0x040fe2000001002a */
[----:B------:R-:W-:Y:S01]  /*1af50*/  FADD.FTZ R46, -R0, R40 ;  /* 0x00000028002e7221 */ /* 0x000fe20000010100 */
[----:B------:R-:W-:Y:S01]  /*1af60*/  @P6 STG.E desc[UR6][R2.64+0x58], R108 ;  /* 0x0000586c02006986 */ /* 0x000fe2000c101906 */
[----:B------:R-:W-:-:S03]  /*1af70*/  @P0 FFMA.FTZ R40, R133, -0.69314718246459960938, R44 ;  /* 0xbf31721885280823 */ /* 0x000fc6000001002c */
[----:B------:R-:W-:Y:S04]  /*1af80*/  @P6 STG.E desc[UR6][R66.64+0x58], R45 ;  /* 0x0000582d42006986 */ /* 0x000fe8000c101906 */
[----:B------:R-:W-:Y:S04]  /*1af90*/  @P6 STG.E desc[UR6][R2.64+0x5c], R109 ;  /* 0x00005c6d02006986 */ /* 0x000fe8000c101906 */
[----:B------:R0:W-:Y:S01]  /*1afa0*/  @P6 STG.E desc[UR6][R66.64+0x5c], R47 ;  /* 0x00005c2f42006986 */ /* 0x0001e2000c101906 */
[----:B------:R-:W-:Y:S01]  /*1afb0*/  ISETP.GE.AND P6, PT, R132, 0x13, PT ;  /* 0x000000138400780c */ /* 0x000fe20003fc6270 */
[----:B------:R-:W-:-:S02]  /*1afc0*/  FADD.FTZ R38, -R0, R38 ;  /* 0x0000002600267221 */ /* 0x000fc40000010100 */
[----:B------:R-:W-:Y:S02]  /*1afd0*/  @P0 STG.E desc[UR6][R2.64+0x60], R106 ;  /* 0x0000606a02000986 */ /* 0x000fe4000c101906 */
[----:B------:R-:W-:Y:S01]  /*1afe0*/  @P2 FFMA.FTZ R38, R133, -0.69314718246459960938, R38 ;  /* 0xbf31721885262823 */ /* 0x000fe20000010026 */
[----:B------:R-:W-:-:S07]  /*1aff0*/  FADD.FTZ R36, -R0, R36 ;  /* 0x0000002400247221 */ /* 0x000fce0000010100 */
[----:B0-----:R-:W2:Y:S01]  /*1b000*/  @P6 LDG.E.CONSTANT R47, desc[UR6][R130.64] ;  /* 0x00000006822f6981 */ /* 0x001ea2000c1e9900 */
[----:B------:R-:W-:Y:S01]  /*1b010*/  @P3 FFMA.FTZ R36, R133, -0.69314718246459960938, R36 ;  /* 0xbf31721885243823 */ /* 0x000fe20000010024 */
[----:B------:R-:W-:-:S04]  /*1b020*/  FADD.FTZ R34, -R0, R34 ;  /* 0x0000002200227221 */ /* 0x000fc80000010100 */
[----:B------:R-:W-:Y:S01]  /*1b030*/  @P4 FFMA.FTZ R34, R133, -0.69314718246459960938, R34 ;  /* 0xbf31721885224823 */ /* 0x000fe20000010022 */
[----:B------:R-:W-:-:S04]  /*1b040*/  FADD.FTZ R32, -R0, R32 ;  /* 0x0000002000207221 */ /* 0x000fc80000010100 */
[----:B------:R-:W-:Y:S01]  /*1b050*/  @P5 FFMA.FTZ R32, R133, -0.69314718246459960938, R32 ;  /* 0xbf31721885205823 */ /* 0x000fe20000010020 */
[----:B---3--:R-:W-:Y:S01]  /*1b060*/  @P0 FADD.FTZ R43, R121, R42 ;  /* 0x0000002a792b0221 */ /* 0x008fe20000010000 */
[----:B------:R-:W-:-:S04]  /*1b070*/  @P1 FFMA.FTZ R42, R133, -0.69314718246459960938, R46 ;  /* 0xbf317218852a1823 */ /* 0x000fc8000001002e */
[----:B------:R-:W-:Y:S04]  /*1b080*/  @P0 STG.E desc[UR6][R66.64+0x60], R43 ;  /* 0x0000602b42000986 */ /* 0x000fe8000c101906 */
[----:B------:R-:W-:Y:S01]  /*1b090*/  @P0 STG.E desc[UR6][R2.64+0x64], R107 ;  /* 0x0000646b02000986 */ /* 0x000fe2000c101906 */
[----:B------:R-:W-:Y:S01]  /*1b0a0*/  @P0 FADD.FTZ R45, R55, R40 ;  /* 0x00000028372d0221 */ /* 0x000fe20000010000 */
[----:B------:R-:W-:-:S04]  /*1b0b0*/  FADD.FTZ R40, -R0, R41 ;  /* 0x0000002900287221 */ /* 0x000fc80000010100 */
[----:B------:R-:W-:Y:S01]  /*1b0c0*/  @P1 FFMA.FTZ R40, R133, -0.69314718246459960938, R40 ;  /* 0xbf31721885281823 */ /* 0x000fe20000010028 */
[----:B------:R0:W-:Y:S01]  /*1b0d0*/  @P0 STG.E desc[UR6][R66.64+0x64], R45 ;  /* 0x0000642d42000986 */ /* 0x0001e2000c101906 */
[----:B------:R-:W-:Y:S01]  /*1b0e0*/  ISETP.GE.AND P0, PT, R132, 0x14, PT ;  /* 0x000000148400780c */ /* 0x000fe20003f06270 */
[----:B------:R-:W-:Y:S01]  /*1b0f0*/  @P1 FADD.FTZ R49, R119, R42 ;  /* 0x0000002a77311221 */ /* 0x000fe20000010000 */
[----:B------:R-:W-:Y:S01]  /*1b100*/  @P1 FADD.FTZ R41, R65, R40 ;  /* 0x0000002841291221 */ /* 0x000fe20000010000 */
[----:B------:R-:W-:Y:S01]  /*1b110*/  FADD.FTZ R40, -R0, R39 ;  /* 0x0000002700287221 */ /* 0x000fe20000010100 */
[----:B------:R-:W-:Y:S04]  /*1b120*/  @P1 STG.E desc[UR6][R2.64+0x68], R104 ;  /* 0x0000686802001986 */ /* 0x000fe8000c101906 */
[----:B------:R1:W-:Y:S04]  /*1b130*/  @P1 STG.E desc[UR6][R66.64+0x68], R49 ;  /* 0x0000683142001986 */ /* 0x0003e8000c101906 */
[----:B------:R-:W-:Y:S04]  /*1b140*/  @P1 STG.E desc[UR6][R2.64+0x6c], R105 ;  /* 0x00006c6902001986 */ /* 0x000fe8000c101906 */
[----:B------:R3:W-:Y:S01]  /*1b150*/  @P1 STG.E desc[UR6][R66.64+0x6c], R41 ;  /* 0x00006c2942001986 */ /* 0x0007e2000c101906 */
[----:B----4-:R-:W-:Y:S01]  /*1b160*/  @P2 FADD.FTZ R39, R117, R38 ;  /* 0x0000002675272221 */ /* 0x010fe20000010000 */
[----:B------:R-:W-:-:S02]  /*1b170*/  @P2 FFMA.FTZ R38, R133, -0.69314718246459960938, R40 ;  /* 0xbf31721885262823 */ /* 0x000fc40000010028 */
[----:B0-----:R-:W4:Y:S01]  /*1b180*/  @P6 LDG.E.CONSTANT R45, desc[UR6][R130.64] ;  /* 0x00000006822d6981 */ /* 0x001f22000c1e9900 */
[----:B------:R-:W-:Y:S01]  /*1b190*/  ISETP.GE.AND P1, PT, R132, 0x15, PT ;  /* 0x000000158400780c */ /* 0x000fe20003f26270 */
[----:B-----5:R-:W-:Y:S01]  /*1b1a0*/  @P2 FADD.FTZ R43, R123, R38 ;  /* 0x000000267b2b2221 */ /* 0x020fe20000010000 */
[----:B------:R-:W-:Y:S01]  /*1b1b0*/  FADD.FTZ R38, -R0, R37 ;  /* 0x0000002500267221 */ /* 0x000fe20000010100 */
[----:B-1----:R-:W5:Y:S04]  /*1b1c0*/  @P0 LDG.E.CONSTANT R49, desc[UR6][R130.64] ;  /* 0x0000000682310981 */ /* 0x002f68000c1e9900 */
[----:B---3--:R-:W3:Y:S01]  /*1b1d0*/  @P0 LDG.E.CONSTANT R41, desc[UR6][R130.64] ;  /* 0x0000000682290981 */ /* 0x008ee2000c1e9900 */
[----:B------:R-:W-:-:S03]  /*1b1e0*/  @P3 FFMA.FTZ R38, R133, -0.69314718246459960938, R38 ;  /* 0xbf31721885263823 */ /* 0x000fc60000010026 */
[----:B------:R-:W-:Y:S04]  /*1b1f0*/  @P2 STG.E desc[UR6][R2.64+0x70], R102 ;  /* 0x0000706602002986 */ /* 0x000fe8000c101906 */
[----:B------:R0:W-:Y:S01]  /*1b200*/  @P2 STG.E desc[UR6][R66.64+0x70], R39 ;  /* 0x0000702742002986 */ /* 0x0001e2000c101906 */
[----:B------:R-:W-:-:S03]  /*1b210*/  @P3 FADD.FTZ R37, R51, R36 ;  /* 0x0000002433253221 */ /* 0x000fc60000010000 */
[----:B------:R-:W-:Y:S04]  /*1b220*/  @P2 STG.E desc[UR6][R2.64+0x74], R103 ;  /* 0x0000746702002986 */ /* 0x000fe8000c101906 */
[----:B------:R-:W-:Y:S01]  /*1b230*/  @P2 STG.E desc[UR6][R66.64+0x74], R43 ;  /* 0x0000742b42002986 */ /* 0x000fe2000c101906 */
[----:B0-----:R-:W-:-:S03]  /*1b240*/  @P3 FADD.FTZ R39, R63, R38 ;  /* 0x000000263f273221 */ /* 0x001fc60000010000 */
[----:B------:R-:W3:Y:S04]  /*1b250*/  @P1 LDG.E.CONSTANT R51, desc[UR6][R130.64] ;  /* 0x0000000682331981 */ /* 0x000ee8000c1e9900 */
[----:B------:R-:W-:Y:S01]  /*1b260*/  @P3 STG.E desc[UR6][R2.64+0x78], R100 ;  /* 0x0000786402003986 */ /* 0x000fe2000c101906 */
[----:B------:R-:W-:-:S03]  /*1b270*/  FADD.FTZ R36, -R0, R35 ;  /* 0x0000002300247221 */ /* 0x000fc60000010100 */
[----:B------:R0:W-:Y:S04]  /*1b280*/  @P3 STG.E desc[UR6][R66.64+0x78], R37 ;  /* 0x0000782542003986 */ /* 0x0001e8000c101906 */
[----:B------:R-:W-:Y:S04]  /*1b290*/  @P3 STG.E desc[UR6][R2.64+0x7c], R101 ;  /* 0x00007c6502003986 */ /* 0x000fe8000c101906 */
[----:B------:R-:W3:Y:S04]  /*1b2a0*/  @P1 LDG.E.CONSTANT R55, desc[UR6][R130.64] ;  /* 0x0000000682371981 */ /* 0x000ee8000c1e9900 */
[----:B------:R1:W-:Y:S01]  /*1b2b0*/  @P3 STG.E desc[UR6][R66.64+0x7c], R39 ;  /* 0x00007c2742003986 */ /* 0x0003e2000c101906 */
[C---:B------:R-:W-:Y:S01]  /*1b2c0*/  ISETP.GE.AND P3, PT, R132.reuse, 0x17, PT ;  /* 0x000000178400780c */ /* 0x040fe20003f66270 */
[----:B------:R-:W-:Y:S01]  /*1b2d0*/  @P4 FFMA.FTZ R36, R133, -0.69314718246459960938, R36 ;  /* 0xbf31721885244823 */ /* 0x000fe20000010024 */
[----:B------:R-:W-:Y:S01]  /*1b2e0*/  ISETP.GE.AND P2, PT, R132, 0x16, PT ;  /* 0x000000168400780c */ /* 0x000fe20003f46270 */
[----:B--2---:R-:W-:-:S02]  /*1b2f0*/  @P4 FADD.FTZ R35, R115, R34 ;  /* 0x0000002273234221 */ /* 0x004fc40000010000 */
[----:B0-----:R-:W-:Y:S01]  /*1b300*/  @P4 FADD.FTZ R37, R113, R36 ;  /* 0x0000002471254221 */ /* 0x001fe20000010000 */
[----:B------:R-:W-:Y:S01]  /*1b310*/  @P4 STG.E desc[UR6][R2.64+0x80], R98 ;  /* 0x0000806202004986 */ /* 0x000fe2000c101906 */
[----:B------:R-:W-:-:S03]  /*1b320*/  FADD.FTZ R34, -R0, R33 ;  /* 0x0000002100227221 */ /* 0x000fc60000010100 */
[----:B------:R0:W-:Y:S04]  /*1b330*/  @P4 STG.E desc[UR6][R66.64+0x80], R35 ;  /* 0x0000802342004986 */ /* 0x0001e8000c101906 */
[----:B------:R-:W-:Y:S01]  /*1b340*/  @P4 STG.E desc[UR6][R2.64+0x84], R99 ;  /* 0x0000846302004986 */ /* 0x000fe2000c101906 */
[----:B------:R-:W-:-:S03]  /*1b350*/  @P5 FFMA.FTZ R34, R133, -0.69314718246459960938, R34 ;  /* 0xbf31721885225823 */ /* 0x000fc60000010022 */
[----:B------:R2:W-:Y:S01]  /*1b360*/  @P4 STG.E desc[UR6][R66.64+0x84], R37 ;  /* 0x0000842542004986 */ /* 0x0005e2000c101906 */
[----:B------:R-:W-:-:S03]  /*1b370*/  ISETP.GE.AND P4, PT, R132, 0x18, PT ;  /* 0x000000188400780c */ /* 0x000fc60003f86270 */
[----:B-1----:R-:W3:Y:S01]  /*1b380*/  @P3 LDG.E.CONSTANT R39, desc[UR6][R130.64] ;  /* 0x0000000682273981 */ /* 0x002ee2000c1e9900 */
[----:B------:R-:W-:-:S03]  /*1b390*/  @P5 FADD.FTZ R33, R53, R32 ;  /* 0x0000002035215221 */ /* 0x000fc60000010000 */
[----:B------:R-:W3:Y:S01]  /*1b3a0*/  @P2 LDG.E.CONSTANT R43, desc[UR6][R130.64] ;  /* 0x00000006822b2981 */ /* 0x000ee2000c1e9900 */
[----:B0-----:R-:W-:-:S03]  /*1b3b0*/  @P5 FADD.FTZ R35, R125, R34 ;  /* 0x000000227d235221 */ /* 0x001fc60000010000 */
[----:B------:R-:W3:Y:S04]  /*1b3c0*/  @P2 LDG.E.CONSTANT R57, desc[UR6][R130.64] ;  /* 0x0000000682392981 */ /* 0x000ee8000c1e9900 */
[----:B------:R-:W3:Y:S04]  /*1b3d0*/  @P3 LDG.E.CONSTANT R59, desc[UR6][R130.64] ;  /* 0x00000006823b3981 */ /* 0x000ee8000c1e9900 */
[----:B------:R-:W-:Y:S04]  /*1b3e0*/  @P5 STG.E desc[UR6][R2.64+0x88], R96 ;  /* 0x0000886002005986 */ /* 0x000fe8000c101906 */
[----:B------:R4:W-:Y:S04]  /*1b3f0*/  @P5 STG.E desc[UR6][R66.64+0x88], R33 ;  /* 0x0000882142005986 */ /* 0x0009e8000c101906 */
[----:B------:R-:W-:Y:S04]  /*1b400*/  @P5 STG.E desc[UR6][R2.64+0x8c], R97 ;  /* 0x00008c6102005986 */ /* 0x000fe8000c101906 */
[----:B------:R5:W-:Y:S01]  /*1b410*/  @P5 STG.E desc[UR6][R66.64+0x8c], R35 ;  /* 0x00008c2342005986 */ /* 0x000be2000c101906 */
[----:B------:R-:W-:-:S03]  /*1b420*/  ISETP.GE.AND P5, PT, R132, 0x19, PT ;  /* 0x000000198400780c */ /* 0x000fc60003fa6270 */
[----:B------:R-:W3:Y:S04]  /*1b430*/  @P4 LDG.E.CONSTANT R53, desc[UR6][R130.64] ;  /* 0x0000000682354981 */ /* 0x000ee8000c1e9900 */
[----:B--2---:R-:W2:Y:S06]  /*1b440*/  @P4 LDG.E.CONSTANT R37, desc[UR6][R130.64] ;  /* 0x0000000682254981 */ /* 0x004eac000c1e9900 */
[----:B------:R-:W2:Y:S04]  /*1b450*/  @P5 LDG.E.CONSTANT R61, desc[UR6][R130.64] ;  /* 0x00000006823d5981 */ /* 0x000ea8000c1e9900 */
[----:B------:R-:W2:Y:S01]  /*1b460*/  @P5 LDG.E.CONSTANT R63, desc[UR6][R130.64] ;  /* 0x00000006823f5981 */ /* 0x000ea2000c1e9900 */
[C---:B------:R-:W-:Y:S01]  /*1b470*/  FADD.FTZ R30, -R0.reuse, R30 ;  /* 0x0000001e001e7221 */ /* 0x040fe20000010100 */
[----:B------:R-:W-:-:S03]  /*1b480*/  FADD.FTZ R32, -R0, R31 ;  /* 0x0000001f00207221 */ /* 0x000fc60000010100 */
[C---:B------:R-:W-:Y:S01]  /*1b490*/  @P6 FFMA.FTZ R30, R133.reuse, -0.69314718246459960938, R30 ;  /* 0xbf317218851e6823 */ /* 0x040fe2000001001e */
[----:B------:R-:W-:Y:S01]  /*1b4a0*/  @P6 FFMA.FTZ R32, R133, -0.69314718246459960938, R32 ;  /* 0xbf31721885206823 */ /* 0x000fe20000010020 */
[C---:B------:R-:W-:Y:S02]  /*1b4b0*/  FADD.FTZ R28, -R0.reuse, R28 ;  /* 0x0000001c001c7221 */ /* 0x040fe40000010100 */
[----:B------:R-:W-:Y:S01]  /*1b4c0*/  @P6 FADD.FTZ R31, R47, R30 ;  /* 0x0000001e2f1f6221 */ /* 0x000fe20000010000 */
[C---:B------:R-:W-:Y:S01]  /*1b4d0*/  FADD.FTZ R30, -R0.reuse, R29 ;  /* 0x0000001d001e7221 */ /* 0x040fe20000010100 */
[----:B------:R-:W-:Y:S01]  /*1b4e0*/  @P0 FFMA.FTZ R28, R133, -0.69314718246459960938, R28 ;  /* 0xbf317218851c0823 */ /* 0x000fe2000001001c */
[----:B------:R-:W-:Y:S04]  /*1b4f0*/  @P6 STG.E desc[UR6][R2.64+0x90], R94 ;  /* 0x0000905e02006986 */ /* 0x000fe8000c101906 */
[----:B------:R-:W-:Y:S04]  /*1b500*/  @P6 STG.E desc[UR6][R66.64+0x90], R31 ;  /* 0x0000901f42006986 */ /* 0x000fe8000c101906 */
[----:B------:R-:W-:Y:S01]  /*1b510*/  @P6 STG.E desc[UR6][R2.64+0x94], R95 ;  /* 0x0000945f02006986 */ /* 0x000fe2000c101906 */
[C---:B------:R-:W-:Y:S01]  /*1b520*/  FADD.FTZ R22, -R0.reuse, R22 ;  /* 0x0000001600167221 */ /* 0x040fe20000010100 */
[----:B------:R-:W-:-:S03]  /*1b530*/  FADD.FTZ R24, -R0, R24 ;  /* 0x0000001800187221 */ /* 0x000fc60000010100 */
[C---:B------:R-:W-:Y:S01]  /*1b540*/  @P3 FFMA.FTZ R22, R133.reuse, -0.69314718246459960938, R22 ;  /* 0xbf31721885163823 */ /* 0x040fe20000010016 */
[----:B------:R-:W-:Y:S01]  /*1b550*/  @P2 FFMA.FTZ R24, R133, -0.69314718246459960938, R24 ;  /* 0xbf31721885182823 */ /* 0x000fe20000010018 */
[----:B------:R-:W-:-:S04]  /*1b560*/  FADD.FTZ R18, -R0, R18 ;  /* 0x0000001200127221 */ /* 0x000fc80000010100 */
[----:B------:R-:W-:Y:S01]  /*1b570*/  @P5 FFMA.FTZ R18, R133, -0.69314718246459960938, R18 ;  /* 0xbf31721885125823 */ /* 0x000fe20000010012 */
[----:B----4-:R-:W-:Y:S01]  /*1b580*/  @P6 FADD.FTZ R33, R45, R32 ;  /* 0x000000202d216221 */ /* 0x010fe20000010000 */
[----:B------:R-:W-:Y:S01]  /*1b590*/  FADD.FTZ R32, -R0, R26 ;  /* 0x0000001a00207221 */ /* 0x000fe20000010100 */
[----:B------:R-:W-:-:S03]  /*1b5a0*/  @P0 FFMA.FTZ R26, R133, -0.69314718246459960938, R30 ;  /* 0xbf317218851a0823 */ /* 0x000fc6000001001e */
[----:B------:R0:W-:Y:S01]  /*1b5b0*/  @P6 STG.E desc[UR6][R66.64+0x94], R33 ;  /* 0x0000942142006986 */ /* 0x0001e2000c101906 */
[----:B-----5:R-:W-:Y:S01]  /*1b5c0*/  @P0 FADD.FTZ R35, R49, R26 ;  /* 0x0000001a31230221 */ /* 0x020fe20000010000 */
[----:B---3--:R-:W-:Y:S01]  /*1b5d0*/  @P0 FADD.FTZ R29, R41, R28 ;  /* 0x0000001c291d0221 */ /* 0x008fe20000010000 */
[----:B------:R-:W-:Y:S01]  /*1b5e0*/  FADD.FTZ R26, -R0, R27 ;  /* 0x0000001b001a7221 */ /* 0x000fe20000010100 */
[----:B------:R-:W-:Y:S01]  /*1b5f0*/  @P0 STG.E desc[UR6][R2.64+0x98], R92 ;  /* 0x0000985c02000986 */ /* 0x000fe2000c101906 */
[----:B------:R-:W-:-:S03]  /*1b600*/  @P1 FFMA.FTZ R28, R133, -0.69314718246459960938, R32 ;  /* 0xbf317218851c1823 */ /* 0x000fc60000010020 */
[----:B------:R-:W-:Y:S01]  /*1b610*/  @P0 STG.E desc[UR6][R66.64+0x98], R29 ;  /* 0x0000981d42000986 */ /* 0x000fe2000c101906 */
[----:B------:R-:W-:-:S03]  /*1b620*/  @P1 FFMA.FTZ R26, R133, -0.69314718246459960938, R26 ;  /* 0xbf317218851a1823 */ /* 0x000fc6000001001a */
[----:B------:R-:W-:Y:S04]  /*1b630*/  @P0 STG.E desc[UR6][R2.64+0x9c], R93 ;  /* 0x00009c5d02000986 */ /* 0x000fe8000c101906 */
[----:B------:R-:W-:Y:S01]  /*1b640*/  @P0 STG.E desc[UR6][R66.64+0x9c], R35 ;  /* 0x00009c2342000986 */ /* 0x000fe2000c101906 */
[----:B------:R-:W-:Y:S01]  /*1b650*/  ISETP.GE.AND P0, PT, R132, 0x1a, PT ;  /* 0x0000001a8400780c */ /* 0x000fe20003f06270 */
[----:B------:R-:W-:Y:S02]  /*1b660*/  @P1 FADD.FTZ R27, R51, R28 ;  /* 0x0000001c331b1221 */ /* 0x000fe40000010000 */
[----:B------:R-:W-:Y:S04]  /*1b670*/  @P1 STG.E desc[UR6][R2.64+0xa0], R90 ;  /* 0x0000a05a02001986 */ /* 0x000fe8000c101906 */
[----:B------:R-:W-:Y:S04]  /*1b680*/  @P1 STG.E desc[UR6][R66.64+0xa0], R27 ;  /* 0x0000a01b42001986 */ /* 0x000fe8000c101906 */
[----:B------:R-:W-:Y:S04]  /*1b690*/  @P1 STG.E desc[UR6][R2.64+0xa4], R91 ;  /* 0x0000a45b02001986 */ /* 0x000fe8000c101906 */
[----:B0-----:R-:W3:Y:S01]  /*1b6a0*/  @P0 LDG.E.CONSTANT R33, desc[UR6][R130.64] ;  /* 0x0000000682210981 */ /* 0x001ee2000c1e9900 */
[----:B------:R-:W-:-:S05]  /*1b6b0*/  @P1 FADD.FTZ R31, R55, R26 ;  /* 0x0000001a371f1221 */ /* 0x000fca0000010000 */
[----:B------:R0:W-:Y:S01]  /*1b6c0*/  @P1 STG.E desc[UR6][R66.64+0xa4], R31 ;  /* 0x0000a41f42001986 */ /* 0x0001e2000c101906 */
[----:B------:R-:W-:Y:S01]  /*1b6d0*/  ISETP.GE.AND P1, PT, R132, 0x1b, PT ;  /* 0x0000001b8400780c */ /* 0x000fe20003f26270 */
[----:B------:R-:W-:Y:S01]  /*1b6e0*/  FADD.FTZ R26, -R0, R25 ;  /* 0x00000019001a7221 */ /* 0x000fe20000010100 */
[----:B------:R-:W-:-:S03]  /*1b6f0*/  ISETP.GE.AND P6, PT, R132, 0x1c, PT ;  /* 0x0000001c8400780c */ /* 0x000fc60003fc6270 */
[----:B------:R-:W-:Y:S01]  /*1b700*/  @P2 FFMA.FTZ R26, R133, -0.69314718246459960938, R26 ;  /* 0xbf317218851a2823 */ /* 0x000fe2000001001a */
[----:B0-----:R-:W4:Y:S07]  /*1b710*/  @P0 LDG.E.CONSTANT R31, desc[UR6][R130.64] ;  /* 0x00000006821f0981 */ /* 0x001f2e000c1e9900 */
[----:B------:R-:W5:Y:S01]  /*1b720*/  @P1 LDG.E.CONSTANT R35, desc[UR6][R130.64] ;  /* 0x0000000682231981 */ /* 0x000f62000c1e9900 */
[----:B------:R-:W-:Y:S01]  /*1b730*/  @P3 FADD.FTZ R29, R39, R22 ;  /* 0x00000016271d3221 */ /* 0x000fe20000010000 */
[----:B------:R-:W-:-:S02]  /*1b740*/  FADD.FTZ R22, -R0, R23 ;  /* 0x0000001700167221 */ /* 0x000fc40000010100 */
[----:B------:R-:W-:Y:S01]  /*1b750*/  @P2 STG.E desc[UR6][R2.64+0xa8], R88 ;  /* 0x0000a85802002986 */ /* 0x000fe2000c101906 */
[----:B------:R-:W-:Y:S01]  /*1b760*/  @P2 FADD.FTZ R25, R43, R24 ;  /* 0x000000182b192221 */ /* 0x000fe20000010000 */
[C---:B------:R-:W-:Y:S01]  /*1b770*/  FADD.FTZ R24, -R0.reuse, R20 ;  /* 0x0000001400187221 */ /* 0x040fe20000010100 */
[----:B------:R-:W-:Y:S01]  /*1b780*/  @P3 FFMA.FTZ R20, R133, -0.69314718246459960938, R22 ;  /* 0xbf31721885143823 */ /* 0x000fe20000010016 */
[----:B------:R-:W-:Y:S02]  /*1b790*/  @P2 FADD.FTZ R27, R57, R26 ;  /* 0x0000001a391b2221 */ /* 0x000fe40000010000 */
[----:B------:R-:W-:Y:S01]  /*1b7a0*/  @P2 STG.E desc[UR6][R66.64+0xa8], R25 ;  /* 0x0000a81942002986 */ /* 0x000fe2000c101906 */
[----:B------:R-:W-:Y:S01]  /*1b7b0*/  FADD.FTZ R22, -R0, R21 ;  /* 0x0000001500167221 */ /* 0x000fe20000010100 */
[----:B------:R-:W-:Y:S02]  /*1b7c0*/  @P3 FADD.FTZ R23, R59, R20 ;  /* 0x000000143b173221 */ /* 0x000fe40000010000 */
[----:B------:R-:W-:Y:S01]  /*1b7d0*/  @P2 STG.E desc[UR6][R2.64+0xac], R89 ;  /* 0x0000ac5902002986 */ /* 0x000fe2000c101906 */
[----:B------:R-:W-:-:S03]  /*1b7e0*/  @P4 FFMA.FTZ R20, R133, -0.69314718246459960938, R24 ;  /* 0xbf31721885144823 */ /* 0x000fc60000010018 */
[----:B------:R0:W-:Y:S01]  /*1b7f0*/  @P2 STG.E desc[UR6][R66.64+0xac], R27 ;  /* 0x0000ac1b42002986 */ /* 0x0001e2000c101906 */
[----:B------:R-:W-:-:S03]  /*1b800*/  ISETP.GE.AND P2, PT, R132, 0x1d, PT ;  /* 0x0000001d8400780c */ /* 0x000fc60003f46270 */
[----:B------:R-:W5:Y:S04]  /*1b810*/  @P6 LDG.E.CONSTANT R39, desc[UR6][R130.64] ;  /* 0x0000000682276981 */ /* 0x000f68000c1e9900 */
[----:B------:R-:W-:Y:S04]  /*1b820*/  @P3 STG.E desc[UR6][R2.64+0xb0], R86 ;  /* 0x0000b05602003986 */ /* 0x000fe8000c101906 */
[----:B0-----:R-:W5:Y:S01]  /*1b830*/  @P1 LDG.E.CONSTANT R27, desc[UR6][R130.64] ;  /* 0x00000006821b1981 */ /* 0x001f62000c1e9900 */
[----:B------:R-:W-:-:S03]  /*1b840*/  @P4 FADD.FTZ R21, R53, R20 ;  /* 0x0000001435154221 */ /* 0x000fc60000010000 */
[----:B------:R0:W-:Y:S01]  /*1b850*/  @P3 STG.E desc[UR6][R66.64+0xb0], R29 ;  /* 0x0000b01d42003986 */ /* 0x0001e2000c101906 */
[----:B------:R-:W-:-:S03]  /*1b860*/  @P4 FFMA.FTZ R20, R133, -0.69314718246459960938, R22 ;  /* 0xbf31721885144823 */ /* 0x000fc60000010016 */
[----:B------:R-:W-:Y:S01]  /*1b870*/  @P3 STG.E desc[UR6][R2.64+0xb4], R87 ;  /* 0x0000b45702003986 */ /* 0x000fe2000c101906 */
[----:B--2---:R-:W-:-:S03]  /*1b880*/  @P4 FADD.FTZ R25, R37, R20 ;  /* 0x0000001425194221 */ /* 0x004fc60000010000 */
[----:B------:R1:W-:Y:S01]  /*1b890*/  @P3 STG.E desc[UR6][R66.64+0xb4], R23 ;  /* 0x0000b41742003986 */ /* 0x0003e2000c101906 */
[----:B------:R-:W-:Y:S01]  /*1b8a0*/  ISETP.GE.AND P3, PT, R132, 0x1e, PT ;  /* 0x0000001e8400780c */ /* 0x000fe20003f66270 */
[----:B------:R-:W-:Y:S02]  /*1b8b0*/  FADD.FTZ R20, -R0, R19 ;  /* 0x0000001300147221 */ /* 0x000fe40000010100 */
[----:B0-----:R-:W2:Y:S02]  /*1b8c0*/  @P6 LDG.E.CONSTANT R29, desc[UR6][R130.64] ;  /* 0x00000006821d6981 */ /* 0x001ea4000c1e9900 */
[----:B------:R-:W-:Y:S01]  /*1b8d0*/  @P5 FFMA.FTZ R20, R133, -0.69314718246459960938, R20 ;  /* 0xbf31721885145823 */ /* 0x000fe20000010014 */
[----:B------:R-:W-:Y:S01]  /*1b8e0*/  @P5 FADD.FTZ R19, R61, R18 ;  /* 0x000000123d135221 */ /* 0x000fe20000010000 */
[----:B------:R-:W-:Y:S04]  /*1b8f0*/  @P4 STG.E desc[UR6][R2.64+0xb8], R84 ;  /* 0x0000b85402004986 */ /* 0x000fe8000c101906 */
[----:B------:R0:W-:Y:S04]  /*1b900*/  @P4 STG.E desc[UR6][R66.64+0xb8], R21 ;  /* 0x0000b81542004986 */ /* 0x0001e8000c101906 */
[----:B------:R-:W-:Y:S04]  /*1b910*/  @P4 STG.E desc[UR6][R2.64+0xbc], R85 ;  /* 0x0000bc5502004986 */ /* 0x000fe8000c101906 */
[----:B-1----:R-:W2:Y:S04]  /*1b920*/  @P2 LDG.E.CONSTANT R23, desc[UR6][R130.64] ;  /* 0x0000000682172981 */ /* 0x002ea8000c1e9900 */
[----:B------:R1:W-:Y:S01]  /*1b930*/  @P4 STG.E desc[UR6][R66.64+0xbc], R25 ;  /* 0x0000bc1942004986 */ /* 0x0003e2000c101906 */
[----:B0-----:R-:W-:Y:S01]  /*1b940*/  @P5 FADD.FTZ R21, R63, R20 ;  /* 0x000000143f155221 */ /* 0x001fe20000010000 */
[----:B------:R-:W-:-:S02]  /*1b950*/  ISETP.GE.AND P4, PT, R132, 0x1f, PT ;  /* 0x0000001f8400780c */ /* 0x000fc40003f86270 */
[----:B------:R-:W-:Y:S04]  /*1b960*/  @P5 STG.E desc[UR6][R2.64+0xc0], R82 ;  /* 0x0000c05202005986 */ /* 0x000fe8000c101906 */
[----:B------:R-:W2:Y:S04]  /*1b970*/  @P3 LDG.E.CONSTANT R41, desc[UR6][R130.64] ;  /* 0x0000000682293981 */ /* 0x000ea8000c1e9900 */
[----:B------:R4:W-:Y:S04]  /*1b980*/  @P5 STG.E desc[UR6][R66.64+0xc0], R19 ;  /* 0x0000c01342005986 */ /* 0x0009e8000c101906 */
[----:B------:R-:W-:Y:S04]  /*1b990*/  @P5 STG.E desc[UR6][R2.64+0xc4], R83 ;  /* 0x0000c45302005986 */ /* 0x000fe8000c101906 */
[----:B------:R0:W-:Y:S01]  /*1b9a0*/  @P5 STG.E desc[UR6][R66.64+0xc4], R21 ;  /* 0x0000c41542005986 */ /* 0x0001e2000c101906 */
[----:B------:R-:W-:-:S03]  /*1b9b0*/  ISETP.GE.AND P5, PT, R132, 0x20, PT ;  /* 0x000000208400780c */ /* 0x000fc60003fa6270 */
[----:B------:R-:W2:Y:S04]  /*1b9c0*/  @P2 LDG.E.CONSTANT R37, desc[UR6][R130.64] ;  /* 0x0000000682252981 */ /* 0x000ea8000c1e9900 */
[----:B-1----:R-:W2:Y:S04]  /*1b9d0*/  @P3 LDG.E.CONSTANT R25, desc[UR6][R130.64] ;  /* 0x0000000682193981 */ /* 0x002ea8000c1e9900 */
[----:B------:R-:W2:Y:S04]  /*1b9e0*/  @P4 LDG.E.CONSTANT R43, desc[UR6][R130.64] ;  /* 0x00000006822b4981 */ /* 0x000ea8000c1e9900 */
[----:B------:R-:W2:Y:S04]  /*1b9f0*/  @P4 LDG.E.CONSTANT R45, desc[UR6][R130.64] ;  /* 0x00000006822d4981 */ /* 0x000ea8000c1e9900 */
[----:B------:R-:W2:Y:S01]  /*1ba00*/  @P5 LDG.E.CONSTANT R47, desc[UR6][R130.64] ;  /* 0x00000006822f5981 */ /* 0x000ea2000c1e9900 */
[C---:B------:R-:W-:Y:S01]  /*1ba10*/  FADD.FTZ R16, -R0.reuse, R16 ;  /* 0x0000001000107221 */ /* 0x040fe20000010100 */
[----:B------:R-:W-:-:S03]  /*1ba20*/  FADD.FTZ R18, -R0, R17 ;  /* 0x0000001100127221 */ /* 0x000fc60000010100 */
[----:B------:R-:W-:Y:S01]  /*1ba30*/  @P0 FFMA.FTZ R16, R133, -0.69314718246459960938, R16 ;  /* 0xbf31721885100823 */ /* 0x000fe20000010010 */
[----:B------:R-:W-:Y:S01]  /*1ba40*/  @P0 STG.E desc[UR6][R2.64+0xc8], R80 ;  /* 0x0000c85002000986 */ /* 0x000fe2000c101906 */
[----:B------:R-:W-:-:S04]  /*1ba50*/  FADD.FTZ R8, -R0, R8 ;  /* 0x0000000800087221 */ /* 0x000fc80000010100 */
[----:B------:R-:W-:Y:S01]  /*1ba60*/  @P3 FFMA.FTZ R8, R133, -0.69314718246459960938, R8 ;  /* 0xbf31721885083823 */ /* 0x000fe20000010008 */
[----:B------:R-:W-:-:S04]  /*1ba70*/  FADD.FTZ R6, -R0, R6 ;  /* 0x0000000600067221 */ /* 0x000fc80000010100 */
[----:B------:R-:W-:Y:S01]  /*1ba80*/  @P4 FFMA.FTZ R6, R133, -0.69314718246459960938, R6 ;  /* 0xbf31721885064823 */ /* 0x000fe20000010006 */
[----:B---3--:R-:W-:Y:S01]  /*1ba90*/  @P0 FADD.FTZ R17, R33, R16 ;  /* 0x0000001021110221 */ /* 0x008fe20000010000 */
[----:B------:R-:W-:Y:S01]  /*1baa0*/  FADD.FTZ R16, -R0, R14 ;  /* 0x0000000e00107221 */ /* 0x000fe20000010100 */
[----:B------:R-:W-:-:S03]  /*1bab0*/  @P0 FFMA.FTZ R14, R133, -0.69314718246459960938, R18 ;  /* 0xbf317218850e0823 */ /* 0x000fc60000010012 */
[----:B------:R-:W-:Y:S01]  /*1bac0*/  @P1 FFMA.FTZ R16, R133, -0.69314718246459960938, R16 ;  /* 0xbf31721885101823 */ /* 0x000fe20000010010 */
[----:B------:R1:W-:Y:S01]  /*1bad0*/  @P0 STG.E desc[UR6][R66.64+0xc8], R17 ;  /* 0x0000c81142000986 */ /* 0x0003e2000c101906 */
[----:B----4-:R-:W-:Y:S01]  /*1bae0*/  @P0 FADD.FTZ R19, R31, R14 ;  /* 0x0000000e1f130221 */ /* 0x010fe20000010000 */
[C---:B------:R-:W-:Y:S01]  /*1baf0*/  FADD.FTZ R14, -R0.reuse, R15 ;  /* 0x0000000f000e7221 */ /* 0x040fe20000010100 */
[----:B-----5:R-:W-:Y:S01]  /*1bb00*/  @P1 FADD.FTZ R15, R35, R16 ;  /* 0x00000010230f1221 */ /* 0x020fe20000010000 */
[C---:B------:R-:W-:Y:S02]  /*1bb10*/  FADD.FTZ R16, -R0.reuse, R12 ;  /* 0x0000000c00107221 */ /* 0x040fe40000010100 */
[C---:B------:R-:W-:Y:S02]  /*1bb20*/  @P1 FFMA.FTZ R12, R133.reuse, -0.69314718246459960938, R14 ;  /* 0xbf317218850c1823 */ /* 0x040fe4000001000e */
[----:B------:R-:W-:Y:S01]  /*1bb30*/  @P6 FFMA.FTZ R14, R133, -0.69314718246459960938, R16 ;  /* 0xbf317218850e6823 */ /* 0x000fe20000010010 */
[----:B------:R-:W-:Y:S04]  /*1bb40*/  @P0 STG.E desc[UR6][R2.64+0xcc], R81 ;  /* 0x0000cc5102000986 */ /* 0x000fe8000c101906 */
[----:B------:R-:W-:Y:S04]  /*1bb50*/  @P0 STG.E desc[UR6][R66.64+0xcc], R19 ;  /* 0x0000cc1342000986 */ /* 0x000fe8000c101906 */
[----:B------:R-:W-:Y:S01]  /*1bb60*/  @P1 STG.E desc[UR6][R2.64+0xd0], R78 ;  /* 0x0000d04e02001986 */ /* 0x000fe2000c101906 */
[----:B0-----:R-:W-:Y:S01]  /*1bb70*/  @P6 FADD.FTZ R21, R39, R14 ;  /* 0x0000000e27156221 */ /* 0x001fe20000010000 */
[C---:B------:R-:W-:Y:S01]  /*1bb80*/  FADD.FTZ R14, -R0.reuse, R10 ;  /* 0x0000000a000e7221 */ /* 0x040fe20000010100 */
[----:B-1----:R-:W-:Y:S01]  /*1bb90*/  @P1 FADD.FTZ R17, R27, R12 ;  /* 0x0000000c1b111221 */ /* 0x002fe20000010000 */
[----:B------:R-:W-:-:S04]  /*1bba0*/  FADD.FTZ R12, -R0, R13 ;  /* 0x0000000d000c7221 */ /* 0x000fc80000010100 */
[C---:B------:R-:W-:Y:S01]  /*1bbb0*/  @P6 FFMA.FTZ R10, R133.reuse, -0.69314718246459960938, R12 ;  /* 0xbf317218850a6823 */ /* 0x040fe2000001000c */
[----:B------:R-:W-:Y:S01]  /*1bbc0*/  @P2 FFMA.FTZ R12, R133, -0.69314718246459960938, R14 ;  /* 0xbf317218850c2823 */ /* 0x000fe2000001000e */
[C---:B------:R-:W-:Y:S01]  /*1bbd0*/  FADD.FTZ R14, -R0.reuse, R11 ;  /* 0x0000000b000e7221 */ /* 0x040fe20000010100 */
[----:B------:R0:W-:Y:S01]  /*1bbe0*/  @P1 STG.E desc[UR6][R66.64+0xd0], R15 ;  /* 0x0000d00f42001986 */ /* 0x0001e2000c101906 */
[----:B--2---:R-:W-:Y:S02]  /*1bbf0*/  @P6 FADD.FTZ R11, R29, R10 ;  /* 0x0000000a1d0b6221 */ /* 0x004fe40000010000 */
[----:B------:R-:W-:Y:S01]  /*1bc00*/  @P2 FFMA.FTZ R10, R133, -0.69314718246459960938, R14 ;  /* 0xbf317218850a2823 */ /* 0x000fe2000001000e */
[----:B------:R-:W-:Y:S04]  /*1bc10*/  @P1 STG.E desc[UR6][R2.64+0xd4], R79 ;  /* 0x0000d44f02001986 */ /* 0x000fe8000c101906 */
[----:B------:R-:W-:Y:S04]  /*1bc20*/  @P1 STG.E desc[UR6][R66.64+0xd4], R17 ;  /* 0x0000d41142001986 */ /* 0x000fe8000c101906 */
[----:B------:R-:W-:Y:S01]  /*1bc30*/  @P6 STG.E desc[UR6][R2.64+0xd8], R76 ;  /* 0x0000d84c02006986 */ /* 0x000fe2000c101906 */
[----:B0-----:R-:W-:Y:S01]  /*1bc40*/  @P2 FADD.FTZ R15, R23, R10 ;  /* 0x0000000a170f2221 */ /* 0x001fe20000010000 */
[----:B------:R-:W-:-:S02]  /*1bc50*/  FADD.FTZ R10, -R0, R9 ;  /* 0x00000009000a7221 */ /* 0x000fc40000010100 */
[----:B------:R-:W-:Y:S04]  /*1bc60*/  @P6 STG.E desc[UR6][R66.64+0xd8], R21 ;  /* 0x0000d81542006986 */ /* 0x000fe8000c101906 */
[----:B------:R-:W-:Y:S01]  /*1bc70*/  @P6 STG.E desc[UR6][R2.64+0xdc], R77 ;  /* 0x0000dc4d02006986 */ /* 0x000fe2000c101906 */
[----:B------:R-:W-:Y:S01]  /*1bc80*/  @P3 FADD.FTZ R9, R41, R8 ;  /* 0x0000000829093221 */ /* 0x000fe20000010000 */
[----:B------:R-:W-:Y:S02]  /*1bc90*/  @P3 FFMA.FTZ R8, R133, -0.69314718246459960938, R10 ;  /* 0xbf31721885083823 */ /* 0x000fe4000001000a */
[----:B------:R0:W-:Y:S01]  /*1bca0*/  @P6 STG.E desc[UR6][R66.64+0xdc], R11 ;  /* 0x0000dc0b42006986 */ /* 0x0001e2000c101906 */
[----:B------:R-:W-:-:S03]  /*1bcb0*/  FADD.FTZ R10, -R0, R4 ;  /* 0x00000004000a7221 */ /* 0x000fc60000010100 */
[----:B------:R-:W-:Y:S01]  /*1bcc0*/  @P2 STG.E desc[UR6][R2.64+0xe0], R74 ;  /* 0x0000e04a02002986 */ /* 0x000fe2000c101906 */
[----:B------:R-:W-:Y:S01]  /*1bcd0*/  @P2 FADD.FTZ R13, R37, R12 ;  /* 0x0000000c250d2221 */ /* 0x000fe20000010000 */
[----:B0-----:R-:W-:Y:S01]  /*1bce0*/  @P3 FADD.FTZ R11, R25, R8 ;  /* 0x00000008190b3221 */ /* 0x001fe20000010000 */
[----:B------:R-:W-:-:S03]  /*1bcf0*/  FADD.FTZ R8, -R0, R7 ;  /* 0x0000000700087221 */ /* 0x000fc60000010100 */
[----:B------:R0:W-:Y:S01]  /*1bd00*/  @P2 STG.E desc[UR6][R66.64+0xe0], R13 ;  /* 0x0000e00d42002986 */ /* 0x0001e2000c101906 */
[----:B------:R-:W-:Y:S01]  /*1bd10*/  @P4 FADD.FTZ R7, R43, R6 ;  /* 0x000000062b074221 */ /* 0x000fe20000010000 */
[C---:B------:R-:W-:Y:S02]  /*1bd20*/  @P4 FFMA.FTZ R4, R133.reuse, -0.69314718246459960938, R8 ;  /* 0xbf31721885044823 */ /* 0x040fe40000010008 */
[----:B------:R-:W-:Y:S01]  /*1bd30*/  @P2 STG.E desc[UR6][R2.64+0xe4], R75 ;  /* 0x0000e44b02002986 */ /* 0x000fe2000c101906 */
[----:B------:R-:W-:-:S03]  /*1bd40*/  @P5 FFMA.FTZ R6, R133, -0.69314718246459960938, R10 ;  /* 0xbf31721885065823 */ /* 0x000fc6000001000a */
[----:B------:R-:W-:Y:S04]  /*1bd50*/  @P2 STG.E desc[UR6][R66.64+0xe4], R15 ;  /* 0x0000e40f42002986 */ /* 0x000fe8000c101906 */
[----:B------:R-:W-:Y:S01]  /*1bd60*/  @P3 STG.E desc[UR6][R2.64+0xe8], R72 ;  /* 0x0000e84802003986 */ /* 0x000fe2000c101906 */
[----:B0-----:R-:W-:-:S03]  /*1bd70*/  @P4 FADD.FTZ R13, R45, R4 ;  /* 0x000000042d0d4221 */ /* 0x001fc60000010000 */
[----:B------:R0:W-:Y:S04]  /*1bd80*/  @P3 STG.E desc[UR6][R66.64+0xe8], R9 ;  /* 0x0000e80942003986 */ /* 0x0001e8000c101906 */
[----:B------:R1:W-:Y:S04]  /*1bd90*/  @P3 STG.E desc[UR6][R2.64+0xec], R73 ;  /* 0x0000ec4902003986 */ /* 0x0003e8000c101906 */
[----:B------:R1:W-:Y:S04]  /*1bda0*/  @P3 STG.E desc[UR6][R66.64+0xec], R11 ;  /* 0x0000ec0b42003986 */ /* 0x0003e8000c101906 */
[----:B------:R1:W-:Y:S01]  /*1bdb0*/  @P4 STG.E desc[UR6][R2.64+0xf0], R70 ;  /* 0x0000f04602004986 */ /* 0x0003e2000c101906 */
[----:B0-----:R-:W-:-:S03]  /*1bdc0*/  @P5 FADD.FTZ R9, R47, R6 ;  /* 0x000000062f095221 */ /* 0x001fc60000010000 */
        /* <DEDUP_REMOVED lines=9> */
[----:B------:R-:W-:-:S04]  /*1be60*/  FFMA.FTZ R0, R133, -0.69314718246459960938, R0 ;  /* 0xbf31721885007823 */ /* 0x000fc80000010000 */
[----:B--2---:R-:W-:-:S05]  /*1be70*/  FADD.FTZ R5, R131, R0 ;  /* 0x0000000083057221 */ /* 0x004fca0000010000 */
[----:B------:R-:W-:Y:S01]  /*1be80*/  STG.E desc[UR6][R66.64+0xfc], R5 ;  /* 0x0000fc0542007986 */ /* 0x000fe2000c101906 */
[----:B------:R-:W-:Y:S05]  /*1be90*/  EXIT ;  /* 0x000000000000794d */ /* 0x000fea0003800000 */
.L_x_24674:
        /* <DEDUP_REMOVED lines=14> */
.L_x_38480:


//--------------------- .text._ZN17fastertransformer38beam_online_softmax_topk_stage1_kernelIfLi1ELi64ELi64EEEvPKT_S3_PKbPfiiPKi --------------------------
	.section	.text._ZN17fastertransformer38beam_online_softmax_topk_stage1_kernelIfLi1ELi64ELi64EEEvPKT_S3_PKbPfiiPKi,"ax",@progbits
	.align	128
        .global         _ZN17fastertransformer38beam_online_softmax_topk_stage1_kernelIfLi1ELi64ELi64EEEvPKT_S3_PKbPfiiPKi
        .type           _ZN17fastertransformer38beam_online_softmax_topk_stage1_kernelIfLi1ELi64ELi64EEEvPKT_S3_PKbPfiiPKi,@function
        .size           _ZN17fastertransformer38beam_online_softmax_topk_stage1_kernelIfLi1ELi64ELi64EEEvPKT_S3_PKbPfiiPKi,(.L_x_38481 - _ZN17fastertransformer38beam_online_softmax_topk_stage1_kernelIfLi1ELi64ELi64EEEvPKT_S3_PKbPfiiPKi)
        .other          _ZN17fastertransformer38beam_online_softmax_topk_stage1_kernelIfLi1ELi64ELi64EEEvPKT_S3_PKbPfiiPKi,@"STO_CUDA_ENTRY STV_DEFAULT"
_ZN17fastertransformer38beam_online_softmax_topk_stage1_kernelIfLi1ELi64ELi64EEEvPKT_S3_PKbPfiiPKi:
.text._ZN17fastertransformer38beam_online_softmax_topk_stage1_kernelIfLi1ELi64ELi64EEEvPKT_S3_PKbPfiiPKi:
        /* <DEDUP_REMOVED lines=13> */
[----:B------:R-:W5:Y:S01]  /*00d0*/  LDCU UR4, c[0x0][0x2f8] ;  /* 0x00005f00ff0477ac */ /* 0x000f620008000800 */
[----:B------:R-:W0:Y:S01]  /*00e0*/  S2R R224, SR_TID.X ;  /* 0x0000000000e07919 */ /* 0x000e220000002100 */
        /* <DEDUP_REMOVED lines=10> */
[----:B-1----:R-:W1:Y:S01]  /*0190*/  MUFU.RCP R6, R6 ;  /* 0x0000000600067308 */ /* 0x002e620000001000 */
        /* <DEDUP_REMOVED lines=18> */
[----:B-1----:R-:W-:Y:S01]  /*02c0*/  VIADD R4, R6, 0xffffffe ;  /* 0x0ffffffe06047836 */ /* 0x002fe20000000000 */
[----:B------:R-:W-:Y:S01]  /*02d0*/  MOV R142, 0xff7fffff ;  /* 0xff7fffff008e7802 */ /* 0x000fe20000000f00 */
[----:B------:R-:W-:Y:S01]  /*02e0*/  IMAD.MOV.U32 R104, RZ, RZ, -0x800001 ;  /* 0xff7fffffff687424 */ /* 0x000fe200078e00ff */
[----:B------:R-:W-:Y:S01]  /*02f0*/  MOV R146, 0xff7fffff ;  /* 0xff7fffff00927802 */ /* 0x000fe20000000f00 */
[----:B------:R1:W3:Y:S01]  /*0300*/  F2I.FTZ.U32.TRUNC.NTZ R5, R4 ;  /* 0x0000000400057305 */ /* 0x0002e2000021f000 */
[----:B------:R-:W-:-:S02]  /*0310*/  IMAD.MOV.U32 R107, RZ, RZ, -0x800001 ;  /* 0xff7fffffff6b7424 */ /* 0x000fc400078e00ff */
[----:B------:R-:W-:Y:S02]  /*0320*/  IMAD.MOV.U32 R109, RZ, RZ, -0x800001 ;  /* 0xff7fffffff6d7424 */ /* 0x000fe400078e00ff */
[----:B------:R-:W-:Y:S02]  /*0330*/  IMAD.MOV.U32 R108, RZ, RZ, -0x800001 ;  /* 0xff7fffffff6c7424 */ /* 0x000fe400078e00ff */
[----:B------:R-:W-:Y:S02]  /*0340*/  IMAD.MOV.U32 R111, RZ, RZ, -0x800001 ;  /* 0xff7fffffff6f7424 */ /* 0x000fe400078e00ff */
[----:B-1----:R-:W-:Y:S02]  /*0350*/  IMAD.MOV.U32 R4, RZ, RZ, RZ ;  /* 0x000000ffff047224 */ /* 0x002fe400078e00ff */
[----:B------:R-:W-:Y:S02]  /*0360*/  IMAD.MOV.U32 R113, RZ, RZ, -0x800001 ;  /* 0xff7fffffff717424 */ /* 0x000fe400078e00ff */
[----:B------:R-:W-:Y:S01]  /*0370*/  IMAD.MOV.U32 R112, RZ, RZ, -0x800001 ;  /* 0xff7fffffff707424 */ /* 0x000fe200078e00ff */
[----:B---3--:R-:W-:Y:S01]  /*0380*/  IADD3 R0, PT, PT, RZ, -R5, RZ ;  /* 0x80000005ff007210 */ /* 0x008fe20007ffe0ff */
[----:B------:R-:W-:-:S02]  /*0390*/  IMAD.MOV.U32 R115, RZ, RZ, -0x800001 ;  /* 0xff7fffffff737424 */ /* 0x000fc400078e00ff */
[----:B------:R-:W-:Y:S02]  /*03a0*/  IMAD.MOV.U32 R117, RZ, RZ, -0x800001 ;  /* 0xff7fffffff757424 */ /* 0x000fe400078e00ff */
[----:B------:R-:W-:Y:S01]  /*03b0*/  IMAD R9, R0, R7, RZ ;  /* 0x0000000700097224 */ /* 0x000fe200078e02ff */
[----:B------:R-:W-:Y:S01]  /*03c0*/  IADD3 R0, PT, PT, R7, -0x1, R10 ;  /* 0xffffffff07007810 */ /* 0x000fe20007ffe00a */
[----:B------:R-:W-:Y:S02]  /*03d0*/  IMAD.MOV.U32 R116, RZ, RZ, -0x800001 ;  /* 0xff7fffffff747424 */ /* 0x000fe400078e00ff */
[----:B------:R-:W-:-:S04]  /*03e0*/  IMAD.HI.U32 R5, R5, R9, R4 ;  /* 0x0000000905057227 */ /* 0x000fc800078e0004 */
[----:B------:R-:W-:Y:S02]  /*03f0*/  IMAD.MOV.U32 R119, RZ, RZ, -0x800001 ;  /* 0xff7fffffff777424 */ /* 0x000fe400078e00ff */
[----:B------:R-:W-:-:S04]  /*0400*/  IMAD.HI.U32 R5, R5, R0, RZ ;  /* 0x0000000005057227 */ /* 0x000fc800078e00ff */
[----:B0-----:R-:W-:Y:S02]  /*0410*/  IMAD.MOV R3, RZ, RZ, -R5 ;  /* 0x000000ffff037224 */ /* 0x001fe400078e0a05 */
[----:B------:R-:W-:Y:S02]  /*0420*/  IMAD.MOV.U32 R121, RZ, RZ, -0x800001 ;  /* 0xff7fffffff797424 */ /* 0x000fe400078e00ff */
[----:B------:R-:W-:Y:S02]  /*0430*/  IMAD R0, R7, R3, R0 ;  /* 0x0000000307007224 */ /* 0x000fe400078e0200 */
[----:B------:R-:W-:Y:S02]  /*0440*/  IMAD.MOV.U32 R3, RZ, RZ, -0x800001 ;  /* 0xff7fffffff037424 */ /* 0x000fe400078e00ff */
[----:B------:R-:W-:Y:S01]  /*0450*/  IMAD.MOV.U32 R120, RZ, RZ, -0x800001 ;  /* 0xff7fffffff787424 */ /* 0x000fe200078e00ff */
[----:B------:R-:W-:Y:S01]  /*0460*/  ISETP.GE.U32.AND P1, PT, R0, R7, PT ;  /* 0x000000070000720c */ /* 0x000fe20003f26070 */
[----:B------:R-:W-:-:S02]  /*0470*/  IMAD.MOV.U32 R123, RZ, RZ, -0x800001 ;  /* 0xff7fffffff7b7424 */ /* 0x000fc400078e00ff */
[----:B------:R-:W-:Y:S02]  /*0480*/  IMAD.MOV.U32 R125, RZ, RZ, -0x800001 ;  /* 0xff7fffffff7d7424 */ /* 0x000fe400078e00ff */
[----:B------:R-:W-:Y:S02]  /*0490*/  IMAD.MOV.U32 R124, RZ, RZ, -0x800001 ;  /* 0xff7fffffff7c7424 */ /* 0x000fe400078e00ff */
[----:B------:R-:W-:Y:S02]  /*04a0*/  IMAD.MOV.U32 R127, RZ, RZ, -0x800001 ;  /* 0xff7fffffff7f7424 */ /* 0x000fe400078e00ff */
[----:B------:R-:W-:Y:S02]  /*04b0*/  IMAD.MOV.U32 R129, RZ, RZ, -0x800001 ;  /* 0xff7fffffff817424 */ /* 0x000fe400078e00ff */
[----:B------:R-:W-:Y:S02]  /*04c0*/  IMAD.MOV.U32 R128, RZ, RZ, -0x800001 ;  /* 0xff7fffffff807424 */ /* 0x000fe400078e00ff */
[----:B------:R-:W-:Y:S01]  /*04d0*/  @P1 IMAD.IADD R0, R0, 0x1, -R7 ;  /* 0x0000000100001824 */ /* 0x000fe200078e0a07 */
[----:B------:R-:W-:Y:S01]  /*04e0*/  @P1 IADD3 R5, PT, PT, R5, 0x1, RZ ;  /* 0x0000000105051810 */ /* 0x000fe20007ffe0ff */
[----:B------:R-:W-:-:S02]  /*04f0*/  IMAD.MOV.U32 R131, RZ, RZ, -0x800001 ;  /* 0xff7fffffff837424 */ /* 0x000fc400078e00ff */
[----:B------:R-:W-:Y:S01]  /*0500*/  IMAD.MOV.U32 R133, RZ, RZ, -0x800001 ;  /* 0xff7fffffff857424 */ /* 0x000fe200078e00ff */
[----:B------:R-:W-:Y:S01]  /*0510*/  ISETP.GE.U32.AND P2, PT, R0, R7, PT ;  /* 0x000000070000720c */ /* 0x000fe20003f46070 */
[----:B------:R-:W-:Y:S01]  /*0520*/  IMAD.MOV.U32 R132, RZ, RZ, -0x800001 ;  /* 0xff7fffffff847424 */ /* 0x000fe200078e00ff */
[----:B-----5:R-:W-:Y:S01]  /*0530*/  IADD3 R0, PT, PT, R1, UR4, RZ ;  /* 0x0000000401007c10 */ /* 0x020fe2000fffe0ff */
[----:B------:R-:W-:Y:S02]  /*0540*/  IMAD.MOV.U32 R135, RZ, RZ, -0x800001 ;  /* 0xff7fffffff877424 */ /* 0x000fe400078e00ff */
[----:B------:R-:W-:Y:S02]  /*0550*/  IMAD.MOV.U32 R137, RZ, RZ, -0x800001 ;  /* 0xff7fffffff897424 */ /* 0x000fe400078e00ff */
[----:B------:R-:W-:Y:S02]  /*0560*/  IMAD.MOV.U32 R136, RZ, RZ, -0x800001 ;  /* 0xff7fffffff887424 */ /* 0x000fe400078e00ff */
[----:B------:R-:W-:-:S02]  /*0570*/  IMAD.MOV.U32 R139, RZ, RZ, -0x800001 ;  /* 0xff7fffffff8b7424 */ /* 0x000fc400078e00ff */
[----:B------:R-:W-:Y:S02]  /*0580*/  IMAD.MOV.U32 R141, RZ, RZ, -0x800001 ;  /* 0xff7fffffff8d7424 */ /* 0x000fe400078e00ff */
[----:B------:R-:W-:Y:S01]  /*0590*/  @P2 VIADD R5, R5, 0x1 ;  /* 0x0000000105052836 */ /* 0x000fe20000000000 */
[----:B------:R-:W-:Y:S01]  /*05a0*/  @!P0 LOP3.LUT R5, RZ, R7, RZ, 0x33, !PT ;  /* 0x00000007ff058212 */ /* 0x000fe200078e33ff */
[----:B------:R-:W-:Y:S02]  /*05b0*/  IMAD.MOV.U32 R140, RZ, RZ, -0x800001 ;  /* 0xff7fffffff8c7424 */ /* 0x000fe400078e00ff */
[----:B------:R-:W-:Y:S02]  /*05c0*/  IMAD.MOV.U32 R143, RZ, RZ, -0x800001 ;  /* 0xff7fffffff8f7424 */ /* 0x000fe400078e00ff */
[----:B--2---:R-:W-:Y:S02]  /*05d0*/  IMAD R7, R5, UR5, RZ ;  /* 0x0000000505077c24 */ /* 0x004fe4000f8e02ff */
[----:B------:R-:W-:-:S02]  /*05e0*/  IMAD.MOV.U32 R145, RZ, RZ, -0x800001 ;  /* 0xff7fffffff917424 */ /* 0x000fc400078e00ff */
[----:B------:R-:W-:Y:S01]  /*05f0*/  IMAD.MOV.U32 R144, RZ, RZ, -0x800001 ;  /* 0xff7fffffff907424 */ /* 0x000fe200078e00ff */
[----:B------:R-:W-:Y:S01]  /*0600*/  VIADDMNMX R4, R7, R5, R10, PT ;  /* 0x0000000507047246 */ /* 0x000fe2000380010a */
[----:B------:R-:W-:Y:S02]  /*0610*/  IMAD.MOV.U32 R147, RZ, RZ, -0x800001 ;  /* 0xff7fffffff937424 */ /* 0x000fe400078e00ff */
[----:B------:R-:W-:Y:S02]  /*0620*/  IMAD.MOV.U32 R149, RZ, RZ, -0x800001 ;  /* 0xff7fffffff957424 */ /* 0x000fe400078e00ff */
[----:B------:R-:W-:Y:S02]  /*0630*/  IMAD.MOV.U32 R148, RZ, RZ, -0x800001 ;  /* 0xff7fffffff947424 */ /* 0x000fe400078e00ff */
[----:B------:R-:W-:Y:S02]  /*0640*/  IMAD.MOV.U32 R215, RZ, RZ, RZ ;  /* 0x000000ffffd77224 */ /* 0x000fe400078e00ff */
[----:B------:R-:W-:Y:S01]  /*0650*/  IMAD R5, R8, R10, RZ ;  /* 0x0000000a08057224 */ /* 0x000fe200078e02ff */
[----:B----4-:R-:W-:-:S02]  /*0660*/  ISETP.NE.AND P1, PT, R2, RZ, PT ;  /* 0x000000ff0200720c */ /* 0x010fc40003f25270 */
[----:B------:R-:W-:-:S11]  /*0670*/  MOV R2, 0xff7fffff ;  /* 0xff7fffff00027802 */ /* 0x000fd60000000f00 */
[----:B------:R-:W-:Y:S05]  /*0680*/  @!P1 BRA `(.L_x_24676) ;  /* 0x0000004800b09947 */ /* 0x000fea0003800000 */
[----:B------:R-:W-:Y:S01]  /*0690*/  IMAD.IADD R5, R224, 0x1, R7 ;  /* 0x00000001e0057824 */ /* 0x000fe200078e0207 */
[----:B------:R-:W-:Y:S01]  /*06a0*/  BSSY.RECONVERGENT B0, `(.L_x_24677) ;  /* 0x00004a9000007945 */ /* 0x000fe20003800200 */
[----:B------:R-:W-:Y:S01]  /*06b0*/  IMAD.MOV.U32 R151, RZ, RZ, -0x1 ;  /* 0xffffffffff977424 */ /* 0x000fe200078e00ff */
[----:B------:R-:W-:Y:S01]  /*06c0*/  MOV R153, 0xffffffff ;  /* 0xffffffff00997802 */ /* 0x000fe20000000f00 */
[----:B------:R-:W-:Y:S01]  /*06d0*/  IMAD.MOV.U32 R150, RZ, RZ, -0x1 ;  /* 0xffffffffff967424 */ /* 0x000fe200078e00ff */
[----:B------:R-:W-:Y:S01]  /*06e0*/  ISETP.GE.AND P0, PT, R5, R4, PT ;  /* 0x000000040500720c */ /* 0x000fe20003f06270 */
        /* <DEDUP_REMOVED lines=71> */
[----:B0-----:R-:W-:Y:S02]  /*0b60*/  HFMA2 R2, -RZ, RZ, 0, 0 ;  /* 0x00000000ff027431 */ /* 0x001fe400000001ff */
[----:B-1----:R-:W-:-:S04]  /*0b70*/  IMAD.MOV R7, RZ, RZ, -R3 ;  /* 0x000000ffff077224 */ /* 0x002fc800078e0a03 */
[----:B------:R-:W-:-:S04]  /*0b80*/  IMAD R7, R7, R10, RZ ;  /* 0x0000000a07077224 */ /* 0x000fc800078e02ff */
[----:B------:R-:W-:-:S06]  /*0b90*/  IMAD.HI.U32 R3, R3, R7, R2 ;  /* 0x0000000703037227 */ /* 0x000fcc00078e0002 */
        /* <DEDUP_REMOVED lines=9> */
[----:B------:R-:W-:-:S05]  /*0c30*/  @P0 IADD3 R7, PT, PT, R7, 0x1, RZ ;  /* 0x0000000107070810 */ /* 0x000fca0007ffe0ff */
[----:B------:R-:W-:Y:S01]  /*0c40*/  @!P1 IMAD.MOV R7, RZ, RZ, -R7 ;  /* 0x000000ffff079224 */ /* 0x000fe200078e0a07 */
[----:B------:R-:W-:-:S05]  /*0c50*/  @!P2 LOP3.LUT R7, RZ, R9, RZ, 0x33, !PT ;  /* 0x00000009ff07a212 */ /* 0x000fca00078e33ff */
[----:B0-----:R-:W-:-:S05]  /*0c60*/  IMAD.WIDE R2, R7, 0x4, R2 ;  /* 0x0000000407027825 */ /* 0x001fca00078e0202 */
[----:B------:R0:W2:Y:S01]  /*0c70*/  LDG.E.CONSTANT R6, desc[UR8][R2.64] ;  /* 0x0000000802067981 */ /* 0x0000a2000c1e9900 */
[----:B------:R-:W-:Y:S01]  /*0c80*/  IMAD.MOV.U32 R7, RZ, RZ, -0x800001 ;  /* 0xff7fffffff077424 */ /* 0x000fe200078e00ff */
[----:B------:R-:W-:Y:S01]  /*0c90*/  MOV R151, 0xffffffff ;  /* 0xffffffff00977802 */ /* 0x000fe20000000f00 */
[----:B------:R-:W-:Y:S01]  /*0ca0*/  IMAD.MOV.U32 R215, RZ, RZ, RZ ;  /* 0x000000ffffd77224 */ /* 0x000fe200078e00ff */
        /* <DEDUP_REMOVED lines=13> */
[----:B0-----:R-:W-:Y:S01]  /*0d80*/  IMAD.MOV.U32 R3, RZ, RZ, -0x800001 ;  /* 0xff7fffffff037424 */ /* 0x001fe200078e00ff */
        /* <DEDUP_REMOVED lines=50> */
[----:B--2---:R-:W-:-:S07]  /*10b0*/  IMAD.IADD R6, R6, 0x1, -R5 ;  /* 0x0000000106067824 */ /* 0x004fce00078e0a05 */
.L_x_24871:
[----:B------:R-:W-:Y:S01]  /*10c0*/  IMAD.MOV.U32 R8, RZ, RZ, 0x7f7fffff ;  /* 0x7f7fffffff087424 */ /* 0x000fe200078e00ff */
[----:B------:R-:W-:Y:S01]  /*10d0*/  ISETP.NE.AND P0, PT, R6, RZ, PT ;  /* 0x000000ff0600720c */ /* 0x000fe20003f05270 */
[----:B------:R-:W-:Y:S03]  /*10e0*/  BSSY.RECONVERGENT B2, `(.L_x_24679) ;  /* 0x0000013000027945 */ /* 0x000fe60003800200 */
[----:B------:R-:W-:-:S04]  /*10f0*/  FSEL R10, R8, -3.40282346638528859812e+38, !P0 ;  /* 0xff7fffff080a7808 */ /* 0x000fc80004000000 */
[CC--:B------:R-:W-:Y:S02]  /*1100*/  FSETP.GT.FTZ.AND P1, PT, R7.reuse, R10.reuse, PT ;  /* 0x0000000a0700720b */ /* 0x0c0fe40003f34000 */
[C---:B------:R-:W-:Y:S02]  /*1110*/  FSETP.GT.FTZ.AND P0, PT, R10.reuse, R223, PT ;  /* 0x000000df0a00720b */ /* 0x040fe40003f14000 */
[----:B------:R-:W-:Y:S02]  /*1120*/  FSEL R53, R7, R10, P1 ;  /* 0x0000000a07357208 */ /* 0x000fe40000800000 */
[----:B------:R-:W-:Y:S02]  /*1130*/  FSEL R8, R10, R7, P1 ;  /* 0x000000070a087208 */ /* 0x000fe40000800000 */
[----:B------:R-:W-:-:S03]  /*1140*/  ISETP.EQ.OR P0, PT, R151, -0x1, P0 ;  /* 0xffffffff9700780c */ /* 0x000fc60000702670 */
[----:B------:R-:W-:-:S04]  /*1150*/  FADD.FTZ R8, -R53, R8 ;  /* 0x0000000835087221 */ /* 0x000fc80000010100 */
[----:B------:R-:W-:Y:S01]  /*1160*/  FMUL.FTZ R7, R8, 1.4426950216293334961 ;  /* 0x3fb8aa3b08077820 */ /* 0x000fe20000410000 */
[C---:B------:R-:W-:Y:S02]  /*1170*/  FSEL R8, R215.reuse, 1, !P1 ;  /* 0x3f800000d7087808 */ /* 0x040fe40004800000 */
[----:B------:R-:W-:-:S03]  /*1180*/  FSEL R215, R215, 1, P1 ;  /* 0x3f800000d7d77808 */ /* 0x000fc60000800000 */
[----:B------:R-:W0:Y:S02]  /*1190*/  MUFU.EX2 R7, R7 ;  /* 0x0000000700077308 */ /* 0x000e240000000800 */
[----:B0-----:R-:W-:Y:S01]  /*11a0*/  FFMA.FTZ R215, R8, R7, R215 ;  /* 0x0000000708d77223 */ /* 0x001fe200000100d7 */
[----:B------:R-:W-:Y:S06]  /*11b0*/  @P0 BRA `(.L_x_24680) ;  /* 0x00000000000c0947 */ /* 0x000fec0003800000 */
[----:B------:R-:W-:-:S04]  /*11c0*/  FSETP.NEU.FTZ.AND P0, PT, R10, R223, PT ;  /* 0x000000df0a00720b */ /* 0x000fc80003f1d000 */
[----:B------:R-:W-:-:S13]  /*11d0*/  ISETP.GE.OR P0, PT, R5, R151, P0 ;  /* 0x000000970500720c */ /* 0x000fda0000706670 */
[----:B------:R-:W-:Y:S05]  /*11e0*/  @P0 BRA `(.L_x_24681) ;  /* 0x0000000000080947 */ /* 0x000fea0003800000 */
.L_x_24680:
[----:B------:R-:W-:Y:S01]  /*11f0*/  IMAD.MOV.U32 R223, RZ, RZ, R10 ;  /* 0x000000ffffdf7224 */ /* 0x000fe200078e000a */
[----:B------:R-:W-:-:S07]  /*1200*/  MOV R151, R5 ;  /* 0x0000000500977202 */ /* 0x000fce0000000f00 */
.L_x_24681:
[----:B------:R-:W-:Y:S05]  /*1210*/  BSYNC.RECONVERGENT B2 ;  /* 0x0000000000027941 */ /* 0x000fea0003800200 */
.L_x_24679:
        /* <DEDUP_REMOVED lines=9> */
.L_x_24683:
[----:B------:R-:W-:Y:S01]  /*12b0*/  IMAD.MOV.U32 R8, RZ, RZ, R223 ;  /* 0x000000ffff087224 */ /* 0x000fe200078e00df */
[----:B------:R-:W-:Y:S01]  /*12c0*/  MOV R10, R151 ;  /* 0x00000097000a7202 */ /* 0x000fe20000000f00 */
[----:B------:R-:W-:Y:S02]  /*12d0*/  IMAD.MOV.U32 R223, RZ, RZ, R222 ;  /* 0x000000ffffdf7224 */ /* 0x000fe400078e00de */
[----:B------:R-:W-:-:S07]  /*12e0*/  IMAD.MOV.U32 R151, RZ, RZ, R150 ;  /* 0x000000ffff977224 */ /* 0x000fce00078e0096 */
.L_x_24684:
[----:B------:R-:W-:Y:S05]  /*12f0*/  BSYNC.RECONVERGENT B2 ;  /* 0x0000000000027941 */ /* 0x000fea0003800200 */
.L_x_24682:
        /* <DEDUP_REMOVED lines=11> */
.L_x_24686:
[----:B------:R-:W-:Y:S01]  /*13b0*/  IMAD.MOV.U32 R7, RZ, RZ, R8 ;  /* 0x000000ffff077224 */ /* 0x000fe200078e0008 */
[----:B------:R-:W-:Y:S01]  /*13c0*/  MOV R9, R10 ;  /* 0x0000000a00097202 */ /* 0x000fe20000000f00 */
[----:B------:R-:W-:Y:S02]  /*13d0*/  IMAD.MOV.U32 R222, RZ, RZ, R221 ;  /* 0x000000ffffde7224 */ /* 0x000fe400078e00dd */
[----:B------:R-:W-:-:S07]  /*13e0*/  IMAD.MOV.U32 R150, RZ, RZ, R153 ;  /* 0x000000ffff967224 */ /* 0x000fce00078e0099 */
.L_x_24687:
[----:B------:R-:W-:Y:S05]  /*13f0*/  BSYNC.RECONVERGENT B2 ;  /* 0x0000000000027941 */ /* 0x000fea0003800200 */
.L_x_24685:
        /* <DEDUP_REMOVED lines=11> */
.L_x_24689:
[----:B------:R-:W-:Y:S01]  /*14b0*/  IMAD.MOV.U32 R8, RZ, RZ, R7 ;  /* 0x000000ffff087224 */ /* 0x000fe200078e0007 */
[----:B------:R-:W-:Y:S01]  /*14c0*/  MOV R10, R9 ;  /* 0x00000009000a7202 */ /* 0x000fe20000000f00 */
[----:B------:R-:W-:Y:S02]  /*14d0*/  IMAD.MOV.U32 R221, RZ, RZ, R220 ;  /* 0x000000ffffdd7224 */ /* 0x000fe400078e00dc */
[----:B------:R-:W-:-:S07]  /*14e0*/  IMAD.MOV.U32 R153, RZ, RZ, R152 ;  /* 0x000000ffff997224 */ /* 0x000fce00078e0098 */
.L_x_24690:
[----:B------:R-:W-:Y:S05]  /*14f0*/  BSYNC.RECONVERGENT B2 ;  /* 0x0000000000027941 */ /* 0x000fea0003800200 */
.L_x_24688:
        /* <DEDUP_REMOVED lines=11> */
.L_x_24692:
[----:B------:R-:W-:Y:S01]  /*15b0*/  IMAD.MOV.U32 R7, RZ, RZ, R8 ;  /* 0x000000ffff077224 */ /* 0x000fe200078e0008 */
[----:B------:R-:W-:Y:S01]  /*15c0*/  MOV R9, R10 ;  /* 0x0000000a00097202 */ /* 0x000fe20000000f00 */
[----:B------:R-:W-:Y:S02]  /*15d0*/  IMAD.MOV.U32 R220, RZ, RZ, R219 ;  /* 0x000000ffffdc7224 */ /* 0x000fe400078e00db */
[----:B------:R-:W-:-:S07]  /*15e0*/  IMAD.MOV.U32 R152, RZ, RZ, R155 ;  /* 0x000000ffff987224 */ /* 0x000fce00078e009b */
.L_x_24693:
[----:B------:R-:W-:Y:S05]  /*15f0*/  BSYNC.RECONVERGENT B2 ;  /* 0x0000000000027941 */ /* 0x000fea0003800200 */
.L_x_24691:
        /* <DEDUP_REMOVED lines=11> */
.L_x_24695:
[----:B------:R-:W-:Y:S01]  /*16b0*/  IMAD.MOV.U32 R8, RZ, RZ, R7 ;  /* 0x000000ffff087224 */ /* 0x000fe200078e0007 */
[----:B------:R-:W-:Y:S01]  /*16c0*/  MOV R10, R9 ;  /* 0x00000009000a7202 */ /* 0x000fe20000000f00 */
[----:B------:R-:W-:Y:S02]  /*16d0*/  IMAD.MOV.U32 R219, RZ, RZ, R218 ;  /* 0x000000ffffdb7224 */ /* 0x000fe400078e00da */
[----:B------:R-:W-:-:S07]  /*16e0*/  IMAD.MOV.U32 R155, RZ, RZ, R154 ;  /* 0x000000ffff9b7224 */ /* 0x000fce00078e009a */
.L_x_24696:
[----:B------:R-:W-:Y:S05]  /*16f0*/  BSYNC.RECONVERGENT B2 ;  /* 0x0000000000027941 */ /* 0x000fea0003800200 */
.L_x_24694:
        /* <DEDUP_REMOVED lines=11> */
.L_x_24698:
[----:B------:R-:W-:Y:S01]  /*17b0*/  IMAD.MOV.U32 R7, RZ, RZ, R8 ;  /* 0x000000ffff077224 */ /* 0x000fe200078e0008 */
[----:B------:R-:W-:Y:S01]  /*17c0*/  MOV R9, R10 ;  /* 0x0000000a00097202 */ /* 0x000fe20000000f00 */
[----:B------:R-:W-:Y:S02]  /*17d0*/  IMAD.MOV.U32 R218, RZ, RZ, R217 ;  /* 0x000000ffffda7224 */ /* 0x000fe400078e00d9 */
[----:B------:R-:W-:-:S07]  /*17e0*/  IMAD.MOV.U32 R154, RZ, RZ, R157 ;  /* 0x000000ffff9a7224 */ /* 0x000fce00078e009d */
.L_x_24699:
[----:B------:R-:W-:Y:S05]  /*17f0*/  BSYNC.RECONVERGENT B2 ;  /* 0x0000000000027941 */ /* 0x000fea0003800200 */
.L_x_24697:
        /* <DEDUP_REMOVED lines=11> */
.L_x_24701:
[----:B------:R-:W-:Y:S01]  /*18b0*/  IMAD.MOV.U32 R8, RZ, RZ, R7 ;  /* 0x000000ffff087224 */ /* 0x000fe200078e0007 */
[----:B------:R-:W-:Y:S01]  /*18c0*/  MOV R10, R9 ;  /* 0x00000009000a7202 */ /* 0x000fe20000000f00 */
[----:B------:R-:W-:Y:S02]  /*18d0*/  IMAD.MOV.U32 R217, RZ, RZ, R216 ;  /* 0x000000ffffd97224 */ /* 0x000fe400078e00d8 */
[----:B------:R-:W-:-:S07]  /*18e0*/  IMAD.MOV.U32 R157, RZ, RZ, R156 ;  /* 0x000000ffff9d7224 */ /* 0x000fce00078e009c */
.L_x_24702:
[----:B------:R-:W-:Y:S05]  /*18f0*/  BSYNC.RECONVERGENT B2 ;  /* 0x0000000000027941 */ /* 0x000fea0003800200 */
.L_x_24700:
        /* <DEDUP_REMOVED lines=11> */
.L_x_24704:
[----:B------:R-:W-:Y:S01]  /*19b0*/  IMAD.MOV.U32 R7, RZ, RZ, R8 ;  /* 0x000000ffff077224 */ /* 0x000fe200078e0008 */
[----:B------:R-:W-:Y:S01]  /*19c0*/  MOV R9, R10 ;  /* 0x0000000a00097202 */ /* 0x000fe20000000f00 */
[----:B------:R-:W-:Y:S02]  /*19d0*/  IMAD.MOV.U32 R216, RZ, RZ, R3 ;  /* 0x000000ffffd87224 */ /* 0x000fe400078e0003 */
[----:B------:R-:W-:-:S07]  /*19e0*/  IMAD.MOV.U32 R156, RZ, RZ, R159 ;  /* 0x000000ffff9c7224 */ /* 0x000fce00078e009f */
.L_x_24705:
[----:B------:R-:W-:Y:S05]  /*19f0*/  BSYNC.RECONVERGENT B2 ;  /* 0x0000000000027941 */ /* 0x000fea0003800200 */
.L_x_24703:
        /* <DEDUP_REMOVED lines=11> */
.L_x_24707:
[----:B------:R-:W-:Y:S01]  /*1ab0*/  IMAD.MOV.U32 R8, RZ, RZ, R7 ;  /* 0x000000ffff087224 */ /* 0x000fe200078e0007 */
[----:B------:R-:W-:Y:S01]  /*1ac0*/  MOV R10, R9 ;  /* 0x00000009000a7202 */ /* 0x000fe20000000f00 */
[----:B------:R-:W-:Y:S02]  /*1ad0*/  IMAD.MOV.U32 R3, RZ, RZ, R2 ;  /* 0x000000ffff037224 */ /* 0x000fe400078e0002 */
[----:B------:R-:W-:-:S07]  /*1ae0*/  IMAD.MOV.U32 R159, RZ, RZ, R158 ;  /* 0x000000ffff9f7224 */ /* 0x000fce00078e009e */
.L_x_24708:
[----:B------:R-:W-:Y:S05]  /*1af0*/  BSYNC.RECONVERGENT B2 ;  /* 0x0000000000027941 */ /* 0x000fea0003800200 */
.L_x_24706:
        /* <DEDUP_REMOVED lines=11> */
.L_x_24710:
[----:B------:R-:W-:Y:S01]  /*1bb0*/  IMAD.MOV.U32 R7, RZ, RZ, R8 ;  /* 0x000000ffff077224 */ /* 0x000fe200078e0008 */
[----:B------:R-:W-:Y:S01]  /*1bc0*/  MOV R9, R10 ;  /* 0x0000000a00097202 */ /* 0x000fe20000000f00 */
[----:B------:R-:W-:Y:S02]  /*1bd0*/  IMAD.MOV.U32 R2, RZ, RZ, R97 ;  /* 0x000000ffff027224 */ /* 0x000fe400078e0061 */
[----:B------:R-:W-:-:S07]  /*1be0*/  IMAD.MOV.U32 R158, RZ, RZ, R161 ;  /* 0x000000ffff9e7224 */ /* 0x000fce00078e00a1 */
.L_x_24711:
[----:B------:R-:W-:Y:S05]  /*1bf0*/  BSYNC.RECONVERGENT B2 ;  /* 0x0000000000027941 */ /* 0x000fea0003800200 */
.L_x_24709:
        /* <DEDUP_REMOVED lines=11> */
.L_x_24713:
[----:B------:R-:W-:Y:S01]  /*1cb0*/  IMAD.MOV.U32 R8, RZ, RZ, R7 ;  /* 0x000000ffff087224 */ /* 0x000fe200078e0007 */
[----:B------:R-:W-:Y:S01]  /*1cc0*/  MOV R10, R9 ;  /* 0x00000009000a7202 */ /* 0x000fe20000000f00 */
[----:B------:R-:W-:Y:S02]  /*1cd0*/  IMAD.MOV.U32 R97, RZ, RZ, R96 ;  /* 0x000000ffff617224 */ /* 0x000fe400078e0060 */
[----:B------:R-:W-:-:S07]  /*1ce0*/  IMAD.MOV.U32 R161, RZ, RZ, R160 ;  /* 0x000000ffffa17224 */ /* 0x000fce00078e00a0 */
.L_x_24714:
[----:B------:R-:W-:Y:S05]  /*1cf0*/  BSYNC.RECONVERGENT B2 ;  /* 0x0000000000027941 */ /* 0x000fea0003800200 */
.L_x_24712:
        /* <DEDUP_REMOVED lines=11> */
.L_x_24716:
[----:B------:R-:W-:Y:S01]  /*1db0*/  IMAD.MOV.U32 R7, RZ, RZ, R8 ;  /* 0x000000ffff077224 */ /* 0x000fe200078e0008 */
[----:B------:R-:W-:Y:S01]  /*1dc0*/  MOV R9, R10 ;  /* 0x0000000a00097202 */ /* 0x000fe20000000f00 */
[----:B------:R-:W-:Y:S02]  /*1dd0*/  IMAD.MOV.U32 R96, RZ, RZ, R99 ;  /* 0x000000ffff607224 */ /* 0x000fe400078e0063 */
[----:B------:R-:W-:-:S07]  /*1de0*/  IMAD.MOV.U32 R160, RZ, RZ, R163 ;  /* 0x000000ffffa07224 */ /* 0x000fce00078e00a3 */
.L_x_24717:
[----:B------:R-:W-:Y:S05]  /*1df0*/  BSYNC.RECONVERGENT B2 ;  /* 0x0000000000027941 */ /* 0x000fea0003800200 */
.L_x_24715:
        /* <DEDUP_REMOVED lines=11> */
.L_x_24719:
[----:B------:R-:W-:Y:S01]  /*1eb0*/  IMAD.MOV.U32 R8, RZ, RZ, R7 ;  /* 0x000000ffff087224 */ /* 0x000fe200078e0007 */
[----:B------:R-:W-:Y:S01]  /*1ec0*/  MOV R10, R9 ;  /* 0x00000009000a7202 */ /* 0x000fe20000000f00 */
[----:B------:R-:W-:Y:S02]  /*1ed0*/  IMAD.MOV.U32 R99, RZ, RZ, R98 ;  /* 0x000000ffff637224 */ /* 0x000fe400078e0062 */
[----:B------:R-:W-:-:S07]  /*1ee0*/  IMAD.MOV.U32 R163, RZ, RZ, R162 ;  /* 0x000000ffffa37224 */ /* 0x000fce00078e00a2 */
.L_x_24720:
[----:B------:R-:W-:Y:S05]  /*1ef0*/  BSYNC.RECONVERGENT B2 ;  /* 0x0000000000027941 */ /* 0x000fea0003800200 */
.L_x_24718:
        /* <DEDUP_REMOVED lines=11> */
.L_x_24722:
[----:B------:R-:W-:Y:S01]  /*1fb0*/  IMAD.MOV.U32 R7, RZ, RZ, R8 ;  /* 0x000000ffff077224 */ /* 0x000fe200078e0008 */
[----:B------:R-:W-:Y:S01]  /*1fc0*/  MOV R9, R10 ;  /* 0x0000000a00097202 */ /* 0x000fe20000000f00 */
[----:B------:R-:W-:Y:S02]  /*1fd0*/  IMAD.MOV.U32 R98, RZ, RZ, R101 ;  /* 0x000000ffff627224 */ /* 0x000fe400078e0065 */
[----:B------:R-:W-:-:S07]  /*1fe0*/  IMAD.MOV.U32 R162, RZ, RZ, R165 ;  /* 0x000000ffffa27224 */ /* 0x000fce00078e00a5 */
.L_x_24723:
[----:B------:R-:W-:Y:S05]  /*1ff0*/  BSYNC.RECONVERGENT B2 ;  /* 0x0000000000027941 */ /* 0x000fea0003800200 */
.L_x_24721:
        /* <DEDUP_REMOVED lines=11> */
.L_x_24725:
[----:B------:R-:W-:Y:S01]  /*20b0*/  IMAD.MOV.U32 R8, RZ, RZ, R7 ;  /* 0x000000ffff087224 */ /* 0x000fe200078e0007 */
[----:B------:R-:W-:Y:S01]  /*20c0*/  MOV R10, R9 ;  /* 0x00000009000a7202 */ /* 0x000fe20000000f00 */
[----:B------:R-:W-:Y:S02]  /*20d0*/  IMAD.MOV.U32 R101, RZ, RZ, R100 ;  /* 0x000000ffff657224 */ /* 0x000fe400078e0064 */
[----:B------:R-:W-:-:S07]  /*20e0*/  IMAD.MOV.U32 R165, RZ, RZ, R164 ;  /* 0x000000ffffa57224 */ /* 0x000fce00078e00a4 */
.L_x_24726:
[----:B------:R-:W-:Y:S05]  /*20f0*/  BSYNC.RECONVERGENT B2 ;  /* 0x0000000000027941 */ /* 0x000fea0003800200 */
.L_x_24724:
        /* <DEDUP_REMOVED lines=11> */
.L_x_24728:
[----:B------:R-:W-:Y:S01]  /*21b0*/  IMAD.MOV.U32 R7, RZ, RZ, R8 ;  /* 0x000000ffff077224 */ /* 0x000fe200078e0008 */
[----:B------:R-:W-:Y:S01]  /*21c0*/  MOV R9, R10 ;  /* 0x0000000a00097202 */ /* 0x000fe20000000f00 */
[----:B------:R-:W-:Y:S02]  /*21d0*/  IMAD.MOV.U32 R100, RZ, RZ, R103 ;  /* 0x000000ffff647224 */ /* 0x000fe400078e0067 */
[----:B------:R-:W-:-:S07]  /*21e0*/  IMAD.MOV.U32 R164, RZ, RZ, R167 ;  /* 0x000000ffffa47224 */ /* 0x000fce00078e00a7 */
.L_x_24729:
[----:B------:R-:W-:Y:S05]  /*21f0*/  BSYNC.RECONVERGENT B2 ;  /* 0x0000000000027941 */ /* 0x000fea0003800200 */
.L_x_24727:
        /* <DEDUP_REMOVED lines=11> */
.L_x_24731:
[----:B------:R-:W-:Y:S01]  /*22b0*/  IMAD.MOV.U32 R8, RZ, RZ, R7 ;  /* 0x000000ffff087224 */ /* 0x000fe200078e0007 */
[----:B------:R-:W-:Y:S01]  /*22c0*/  MOV R10, R9 ;  /* 0x00000009000a7202 */ /* 0x000fe20000000f00 */
[----:B------:R-:W-:Y:S02]  /*22d0*/  IMAD.MOV.U32 R103, RZ, RZ, R102 ;  /* 0x000000ffff677224 */ /* 0x000fe400078e0066 */
[----:B------:R-:W-:-:S07]  /*22e0*/  IMAD.MOV.U32 R167, RZ, RZ, R166 ;  /* 0x000000ffffa77224 */ /* 0x000fce00078e00a6 */
.L_x_24732:
[----:B------:R-:W-:Y:S05]  /*22f0*/  BSYNC.RECONVERGENT B2 ;  /* 0x0000000000027941 */ /* 0x000fea0003800200 */
.L_x_24730:
        /* <DEDUP_REMOVED lines=11> */
.L_x_24734:
[----:B------:R-:W-:Y:S01]  /*23b0*/  IMAD.MOV.U32 R7, RZ, RZ, R8 ;  /* 0x000000ffff077224 */ /* 0x000fe200078e0008 */
[----:B------:R-:W-:Y:S01]  /*23c0*/  MOV R9, R10 ;  /* 0x0000000a00097202 */ /* 0x000fe20000000f00 */
[----:B------:R-:W-:Y:S02]  /*23d0*/  IMAD.MOV.U32 R102, RZ, RZ, R105 ;  /* 0x000000ffff667224 */ /* 0x000fe400078e0069 */
[----:B------:R-:W-:-:S07]  /*23e0*/  IMAD.MOV.U32 R166, RZ, RZ, R169 ;  /* 0x000000ffffa67224 */ /* 0x000fce00078e00a9 */
.L_x_24735:
[----:B------:R-:W-:Y:S05]  /*23f0*/  BSYNC.RECONVERGENT B2 ;  /* 0x0000000000027941 */ /* 0x000fea0003800200 */
.L_x_24733:
        /* <DEDUP_REMOVED lines=11> */
.L_x_24737:
[----:B------:R-:W-:Y:S01]  /*24b0*/  IMAD.MOV.U32 R8, RZ, RZ, R7 ;  /* 0x000000ffff087224 */ /* 0x000fe200078e0007 */
[----:B------:R-:W-:Y:S01]  /*24c0*/  MOV R10, R9 ;  /* 0x00000009000a7202 */ /* 0x000fe20000000f00 */
[----:B------:R-:W-:Y:S02]  /*24d0*/  IMAD.MOV.U32 R105, RZ, RZ, R104 ;  /* 0x000000ffff697224 */ /* 0x000fe400078e0068 */
[----:B------:R-:W-:-:S07]  /*24e0*/  IMAD.MOV.U32 R169, RZ, RZ, R168 ;  /* 0x000000ffffa97224 */ /* 0x000fce00078e00a8 */
.L_x_24738:
[----:B------:R-:W-:Y:S05]  /*24f0*/  BSYNC.RECONVERGENT B2 ;  /* 0x0000000000027941 */ /* 0x000fea0003800200 */
.L_x_24736:
        /* <DEDUP_REMOVED lines=11> */
.L_x_24740:
[----:B------:R-:W-:Y:S01]  /*25b0*/  IMAD.MOV.U32 R7, RZ, RZ, R8 ;  /* 0x000000ffff077224 */ /* 0x000fe200078e0008 */
[----:B------:R-:W-:Y:S01]  /*25c0*/  MOV R9, R10 ;  /* 0x0000000a00097202 */ /* 0x000fe20000000f00 */
[----:B------:R-:W-:Y:S02]  /*25d0*/  IMAD.MOV.U32 R104, RZ, RZ, R107 ;  /* 0x000000ffff687224 */ /* 0x000fe400078e006b */
[----:B------:R-:W-:-:S07]  /*25e0*/  IMAD.MOV.U32 R168, RZ, RZ, R171 ;  /* 0x000000ffffa87224 */ /* 0x000fce00078e00ab */
.L_x_24741:
[----:B------:R-:W-:Y:S05]  /*25f0*/  BSYNC.RECONVERGENT B2 ;  /* 0x0000000000027941 */ /* 0x000fea0003800200 */
.L_x_24739:
        /* <DEDUP_REMOVED lines=11> */
.L_x_24743:
[----:B------:R-:W-:Y:S01]  /*26b0*/  IMAD.MOV.U32 R8, RZ, RZ, R7 ;  /* 0x000000ffff087224 */ /* 0x000fe200078e0007 */
[----:B------:R-:W-:Y:S01]  /*26c0*/  MOV R10, R9 ;  /* 0x00000009000a7202 */ /* 0x000fe20000000f00 */
[----:B------:R-:W-:Y:S02]  /*26d0*/  IMAD.MOV.U32 R107, RZ, RZ, R106 ;  /* 0x000000ffff6b7224 */ /* 0x000fe400078e006a */
[----:B------:R-:W-:-:S07]  /*26e0*/  IMAD.MOV.U32 R171, RZ, RZ, R170 ;  /* 0x000000ffffab7224 */ /* 0x000fce00078e00aa */
.L_x_24744:
[----:B------:R-:W-:Y:S05]  /*26f0*/  BSYNC.RECONVERGENT B2 ;  /* 0x0000000000027941 */ /* 0x000fea0003800200 */
.L_x_24742:
        /* <DEDUP_REMOVED lines=11> */
.L_x_24746:
[----:B------:R-:W-:Y:S01]  /*27b0*/  IMAD.MOV.U32 R7, RZ, RZ, R8 ;  /* 0x000000ffff077224 */ /* 0x000fe200078e0008 */
[----:B------:R-:W-:Y:S01]  /*27c0*/  MOV R9, R10 ;  /* 0x0000000a00097202 */ /* 0x000fe20000000f00 */
[----:B------:R-:W-:Y:S02]  /*27d0*/  IMAD.MOV.U32 R106, RZ, RZ, R109 ;  /* 0x000000ffff6a7224 */ /* 0x000fe400078e006d */
[----:B------:R-:W-:-:S07]  /*27e0*/  IMAD.MOV.U32 R170, RZ, RZ, R173 ;  /* 0x000000ffffaa7224 */ /* 0x000fce00078e00ad */
.L_x_24747:
[----:B------:R-:W-:Y:S05]  /*27f0*/  BSYNC.RECONVERGENT B2 ;  /* 0x0000000000027941 */ /* 0x000fea0003800200 */
.L_x_24745:
        /* <DEDUP_REMOVED lines=11> */
.L_x_24749:
[----:B------:R-:W-:Y:S01]  /*28b0*/  IMAD.MOV.U32 R8, RZ, RZ, R7 ;  /* 0x000000ffff087224 */ /* 0x000fe200078e0007 */
[----:B------:R-:W-:Y:S01]  /*28c0*/  MOV R10, R9 ;  /* 0x00000009000a7202 */ /* 0x000fe20000000f00 */
[----:B------:R-:W-:Y:S02]  /*28d0*/  IMAD.MOV.U32 R109, RZ, RZ, R108 ;  /* 0x000000ffff6d7224 */ /* 0x000fe400078e006c */
[----:B------:R-:W-:-:S07]  /*28e0*/  IMAD.MOV.U32 R173, RZ, RZ, R172 ;  /* 0x000000ffffad7224 */ /* 0x000fce00078e00ac */
.L_x_24750:
[----:B------:R-:W-:Y:S05]  /*28f0*/  BSYNC.RECONVERGENT B2 ;  /* 0x0000000000027941 */ /* 0x000fea0003800200 */
.L_x_24748:
        /* <DEDUP_REMOVED lines=11> */
.L_x_24752:
[----:B------:R-:W-:Y:S01]  /*29b0*/  IMAD.MOV.U32 R7, RZ, RZ, R8 ;  /* 0x000000ffff077224 */ /* 0x000fe200078e0008 */
[----:B------:R-:W-:Y:S01]  /*29c0*/  MOV R9, R10 ;  /* 0x0000000a00097202 */ /* 0x000fe20000000f00 */
[----:B------:R-:W-:Y:S02]  /*29d0*/  IMAD.MOV.U32 R108, RZ, RZ, R111 ;  /* 0x000000ffff6c7224 */ /* 0x000fe400078e006f */
[----:B------:R-:W-:-:S07]  /*29e0*/  IMAD.MOV.U32 R172, RZ, RZ, R175 ;  /* 0x000000ffffac7224 */ /* 0x000fce00078e00af */
.L_x_24753:
[----:B------:R-:W-:Y:S05]  /*29f0*/  BSYNC.RECONVERGENT B2 ;  /* 0x0000000000027941 */ /* 0x000fea0003800200 */
.L_x_24751:
        /* <DEDUP_REMOVED lines=11> */
.L_x_24755:
[----:B------:R-:W-:Y:S01]  /*2ab0*/  IMAD.MOV.U32 R8, RZ, RZ, R7 ;  /* 0x000000ffff087224 */ /* 0x000fe200078e0007 */
[----:B------:R-:W-:Y:S01]  /*2ac0*/  MOV R10, R9 ;  /* 0x00000009000a7202 */ /* 0x000fe20000000f00 */
[----:B------:R-:W-:Y:S02]  /*2ad0*/  IMAD.MOV.U32 R111, RZ, RZ, R110 ;  /* 0x000000ffff6f7224 */ /* 0x000fe400078e006e */
[----:B------:R-:W-:-:S07]  /*2ae0*/  IMAD.MOV.U32 R175, RZ, RZ, R174 ;  /* 0x000000ffffaf7224 */ /* 0x000fce00078e00ae */
.L_x_24756:
[----:B------:R-:W-:Y:S05]  /*2af0*/  BSYNC.RECONVERGENT B2 ;  /* 0x0000000000027941 */ /* 0x000fea0003800200 */
.L_x_24754:
        /* <DEDUP_REMOVED lines=11> */
.L_x_24758:
[----:B------:R-:W-:Y:S01]  /*2bb0*/  IMAD.MOV.U32 R7, RZ, RZ, R8 ;  /* 0x000000ffff077224 */ /* 0x000fe200078e0008 */
[----:B------:R-:W-:Y:S01]  /*2bc0*/  MOV R9, R10 ;  /* 0x0000000a00097202 */ /* 0x000fe20000000f00 */
[----:B------:R-:W-:Y:S02]  /*2bd0*/  IMAD.MOV.U32 R110, RZ, RZ, R113 ;  /* 0x000000ffff6e7224 */ /* 0x000fe400078e0071 */
[----:B------:R-:W-:-:S07]  /*2be0*/  IMAD.MOV.U32 R174, RZ, RZ, R177 ;  /* 0x000000ffffae7224 */ /* 0x000fce00078e00b1 */
.L_x_24759:
[----:B------:R-:W-:Y:S05]  /*2bf0*/  BSYNC.RECONVERGENT B2 ;  /* 0x0000000000027941 */ /* 0x000fea0003800200 */
.L_x_24757:
        /* <DEDUP_REMOVED lines=11> */
.L_x_24761:
[----:B------:R-:W-:Y:S01]  /*2cb0*/  IMAD.MOV.U32 R8, RZ, RZ, R7 ;  /* 0x000000ffff087224 */ /* 0x000fe200078e0007 */
[----:B------:R-:W-:Y:S01]  /*2cc0*/  MOV R10, R9 ;  /* 0x00000009000a7202 */ /* 0x000fe20000000f00 */
[----:B------:R-:W-:Y:S02]  /*2cd0*/  IMAD.MOV.U32 R113, RZ, RZ, R112 ;  /* 0x000000ffff717224 */ /* 0x000fe400078e0070 */
[----:B------:R-:W-:-:S07]  /*2ce0*/  IMAD.MOV.U32 R177, RZ, RZ, R176 ;  /* 0x000000ffffb17224 */ /* 0x000fce00078e00b0 */
.L_x_24762:
[----:B------:R-:W-:Y:S05]  /*2cf0*/  BSYNC.RECONVERGENT B2 ;  /* 0x0000000000027941 */ /* 0x000fea0003800200 */
.L_x_24760:
        /* <DEDUP_REMOVED lines=11> */
.L_x_24764:
[----:B------:R-:W-:Y:S01]  /*2db0*/  IMAD.MOV.U32 R7, RZ, RZ, R8 ;  /* 0x000000ffff077224 */ /* 0x000fe200078e0008 */
[----:B------:R-:W-:Y:S01]  /*2dc0*/  MOV R9, R10 ;  /* 0x0000000a00097202 */ /* 0x000fe20000000f00 */
[----:B------:R-:W-:Y:S02]  /*2dd0*/  IMAD.MOV.U32 R112, RZ, RZ, R115 ;  /* 0x000000ffff707224 */ /* 0x000fe400078e0073 */
[----:B------:R-:W-:-:S07]  /*2de0*/  IMAD.MOV.U32 R176, RZ, RZ, R179 ;  /* 0x000000ffffb07224 */ /* 0x000fce00078e00b3 */
.L_x_24765:
[----:B------:R-:W-:Y:S05]  /*2df0*/  BSYNC.RECONVERGENT B2 ;  /* 0x0000000000027941 */ /* 0x000fea0003800200 */
.L_x_24763:
        /* <DEDUP_REMOVED lines=11> */
.L_x_24767:
[----:B------:R-:W-:Y:S01]  /*2eb0*/  IMAD.MOV.U32 R8, RZ, RZ, R7 ;  /* 0x000000ffff087224 */ /* 0x000fe200078e0007 */
[----:B------:R-:W-:Y:S01]  /*2ec0*/  MOV R10, R9 ;  /* 0x00000009000a7202 */ /* 0x000fe20000000f00 */
[----:B------:R-:W-:Y:S02]  /*2ed0*/  IMAD.MOV.U32 R115, RZ, RZ, R114 ;  /* 0x000000ffff737224 */ /* 0x000fe400078e0072 */
[----:B------:R-:W-:-:S07]  /*2ee0*/  IMAD.MOV.U32 R179, RZ, RZ, R178 ;  /* 0x000000ffffb37224 */ /* 0x000fce00078e00b2 */
.L_x_24768:
[----:B------:R-:W-:Y:S05]  /*2ef0*/  BSYNC.RECONVERGENT B2 ;  /* 0x0000000000027941 */ /* 0x000fea0003800200 */
.L_x_24766:
        /* <DEDUP_REMOVED lines=11> */
.L_x_24770:
[----:B------:R-:W-:Y:S01]  /*2fb0*/  IMAD.MOV.U32 R7, RZ, RZ, R8 ;  /* 0x000000ffff077224 */ /* 0x000fe200078e0008 */
[----:B------:R-:W-:Y:S01]  /*2fc0*/  MOV R9, R10 ;  /* 0x0000000a00097202 */ /* 0x000fe20000000f00 */
[----:B------:R-:W-:Y:S02]  /*2fd0*/  IMAD.MOV.U32 R114, RZ, RZ, R117 ;  /* 0x000000ffff727224 */ /* 0x000fe400078e0075 */
[----:B------:R-:W-:-:S07]  /*2fe0*/  IMAD.MOV.U32 R178, RZ, RZ, R181 ;  /* 0x000000ffffb27224 */ /* 0x000fce00078e00b5 */
.L_x_24771:
[----:B------:R-:W-:Y:S05]  /*2ff0*/  BSYNC.RECONVERGENT B2 ;  /* 0x0000000000027941 */ /* 0x000fea0003800200 */
.L_x_24769:
        /* <DEDUP_REMOVED lines=11> */
.L_x_24773:
[----:B------:R-:W-:Y:S01]  /*30b0*/  IMAD.MOV.U32 R8, RZ, RZ, R7 ;  /* 0x000000ffff087224 */ /* 0x000fe200078e0007 */
[----:B------:R-:W-:Y:S01]  /*30c0*/  MOV R10, R9 ;  /* 0x00000009000a7202 */ /* 0x000fe20000000f00 */
[----:B------:R-:W-:Y:S02]  /*30d0*/  IMAD.MOV.U32 R117, RZ, RZ, R116 ;  /* 0x000000ffff757224 */ /* 0x000fe400078e0074 */
[----:B------:R-:W-:-:S07]  /*30e0*/  IMAD.MOV.U32 R181, RZ, RZ, R180 ;  /* 0x000000ffffb57224 */ /* 0x000fce00078e00b4 */
.L_x_24774:
[----:B------:R-:W-:Y:S05]  /*30f0*/  BSYNC.RECONVERGENT B2 ;  /* 0x0000000000027941 */ /* 0x000fea0003800200 */
.L_x_24772:
        /* <DEDUP_REMOVED lines=11> */
.L_x_24776:
[----:B------:R-:W-:Y:S01]  /*31b0*/  IMAD.MOV.U32 R7, RZ, RZ, R8 ;  /* 0x000000ffff077224 */ /* 0x000fe200078e0008 */
[----:B------:R-:W-:Y:S01]  /*31c0*/  MOV R9, R10 ;  /* 0x0000000a00097202 */ /* 0x000fe20000000f00 */
[----:B------:R-:W-:Y:S02]  /*31d0*/  IMAD.MOV.U32 R116, RZ, RZ, R119 ;  /* 0x000000ffff747224 */ /* 0x000fe400078e0077 */
[----:B------:R-:W-:-:S07]  /*31e0*/  IMAD.MOV.U32 R180, RZ, RZ, R183 ;  /* 0x000000ffffb47224 */ /* 0x000fce00078e00b7 */
.L_x_24777:
[----:B------:R-:W-:Y:S05]  /*31f0*/  BSYNC.RECONVERGENT B2 ;  /* 0x0000000000027941 */ /* 0x000fea0003800200 */
.L_x_24775:
        /* <DEDUP_REMOVED lines=11> */
.L_x_24779:
[----:B------:R-:W-:Y:S01]  /*32b0*/  IMAD.MOV.U32 R8, RZ, RZ, R7 ;  /* 0x000000ffff087224 */ /* 0x000fe200078e0007 */
[----:B------:R-:W-:Y:S01]  /*32c0*/  MOV R10, R9 ;  /* 0x00000009000a7202 */ /* 0x000fe20000000f00 */
[----:B------:R-:W-:Y:S02]  /*32d0*/  IMAD.MOV.U32 R119, RZ, RZ, R118 ;  /* 0x000000ffff777224 */ /* 0x000fe400078e0076 */
[----:B------:R-:W-:-:S07]  /*32e0*/  IMAD.MOV.U32 R183, RZ, RZ, R182 ;  /* 0x000000ffffb77224 */ /* 0x000fce00078e00b6 */
.L_x_24780:
[----:B------:R-:W-:Y:S05]  /*32f0*/  BSYNC.RECONVERGENT B2 ;  /* 0x0000000000027941 */ /* 0x000fea0003800200 */
.L_x_24778:
        /* <DEDUP_REMOVED lines=11> */
.L_x_24782:
[----:B------:R-:W-:Y:S01]  /*33b0*/  IMAD.MOV.U32 R7, RZ, RZ, R8 ;  /* 0x000000ffff077224 */ /* 0x000fe200078e0008 */
[----:B------:R-:W-:Y:S01]  /*33c0*/  MOV R9, R10 ;  /* 0x0000000a00097202 */ /* 0x000fe20000000f00 */
[----:B------:R-:W-:Y:S02]  /*33d0*/  IMAD.MOV.U32 R118, RZ, RZ, R121 ;  /* 0x000000ffff767224 */ /* 0x000fe400078e0079 */
[----:B------:R-:W-:-:S07]  /*33e0*/  IMAD.MOV.U32 R182, RZ, RZ, R185 ;  /* 0x000000ffffb67224 */ /* 0x000fce00078e00b9 */
.L_x_24783:
[----:B------:R-:W-:Y:S05]  /*33f0*/  BSYNC.RECONVERGENT B2 ;  /* 0x0000000000027941 */ /* 0x000fea0003800200 */
.L_x_24781:
        /* <DEDUP_REMOVED lines=11> */
.L_x_24785:
[----:B------:R-:W-:Y:S01]  /*34b0*/  IMAD.MOV.U32 R8, RZ, RZ, R7 ;  /* 0x000000ffff087224 */ /* 0x000fe200078e0007 */
[----:B------:R-:W-:Y:S01]  /*34c0*/  MOV R10, R9 ;  /* 0x00000009000a7202 */ /* 0x000fe20000000f00 */
[----:B------:R-:W-:Y:S02]  /*34d0*/  IMAD.MOV.U32 R121, RZ, RZ, R120 ;  /* 0x000000ffff797224 */ /* 0x000fe400078e0078 */
[----:B------:R-:W-:-:S07]  /*34e0*/  IMAD.MOV.U32 R185, RZ, RZ, R184 ;  /* 0x000000ffffb97224 */ /* 0x000fce00078e00b8 */
.L_x_24786:
[----:B------:R-:W-:Y:S05]  /*34f0*/  BSYNC.RECONVERGENT B2 ;  /* 0x0000000000027941 */ /* 0x000fea0003800200 */
.L_x_24784:
        /* <DEDUP_REMOVED lines=11> */
.L_x_24788:
[----:B------:R-:W-:Y:S01]  /*35b0*/  IMAD.MOV.U32 R7, RZ, RZ, R8 ;  /* 0x000000ffff077224 */ /* 0x000fe200078e0008 */
[----:B------:R-:W-:Y:S01]  /*35c0*/  MOV R9, R10 ;  /* 0x0000000a00097202 */ /* 0x000fe20000000f00 */
[----:B------:R-:W-:Y:S02]  /*35d0*/  IMAD.MOV.U32 R120, RZ, RZ, R123 ;  /* 0x000000ffff787224 */ /* 0x000fe400078e007b */
[----:B------:R-:W-:-:S07]  /*35e0*/  IMAD.MOV.U32 R184, RZ, RZ, R187 ;  /* 0x000000ffffb87224 */ /* 0x000fce00078e00bb */
.L_x_24789:
[----:B------:R-:W-:Y:S05]  /*35f0*/  BSYNC.RECONVERGENT B2 ;  /* 0x0000000000027941 */ /* 0x000fea0003800200 */
.L_x_24787:
        /* <DEDUP_REMOVED lines=11> */
.L_x_24791:
[----:B------:R-:W-:Y:S01]  /*36b0*/  IMAD.MOV.U32 R8, RZ, RZ, R7 ;  /* 0x000000ffff087224 */ /* 0x000fe200078e0007 */
[----:B------:R-:W-:Y:S01]  /*36c0*/  MOV R10, R9 ;  /* 0x00000009000a7202 */ /* 0x000fe20000000f00 */
[----:B------:R-:W-:Y:S02]  /*36d0*/  IMAD.MOV.U32 R123, RZ, RZ, R122 ;  /* 0x000000ffff7b7224 */ /* 0x000fe400078e007a */
[----:B------:R-:W-:-:S07]  /*36e0*/  IMAD.MOV.U32 R187, RZ, RZ, R186 ;  /* 0x000000ffffbb7224 */ /* 0x000fce00078e00ba */
.L_x_24792:
[----:B------:R-:W-:Y:S05]  /*36f0*/  BSYNC.RECONVERGENT B2 ;  /* 0x0000000000027941 */ /* 0x000fea0003800200 */
.L_x_24790:
        /* <DEDUP_REMOVED lines=11> */
.L_x_24794:
[----:B------:R-:W-:Y:S01]  /*37b0*/  IMAD.MOV.U32 R7, RZ, RZ, R8 ;  /* 0x000000ffff077224 */ /* 0x000fe200078e0008 */
[----:B------:R-:W-:Y:S01]  /*37c0*/  MOV R9, R10 ;  /* 0x0000000a00097202 */ /* 0x000fe20000000f00 */
[----:B------:R-:W-:Y:S02]  /*37d0*/  IMAD.MOV.U32 R122, RZ, RZ, R125 ;  /* 0x000000ffff7a7224 */ /* 0x000fe400078e007d */
[----:B------:R-:W-:-:S07]  /*37e0*/  IMAD.MOV.U32 R186, RZ, RZ, R189 ;  /* 0x000000ffffba7224 */ /* 0x000fce00078e00bd */
.L_x_24795:
[----:B------:R-:W-:Y:S05]  /*37f0*/  BSYNC.RECONVERGENT B2 ;  /* 0x0000000000027941 */ /* 0x000fea0003800200 */
.L_x_24793:
        /* <DEDUP_REMOVED lines=11> */
.L_x_24797:
[----:B------:R-:W-:Y:S01]  /*38b0*/  IMAD.MOV.U32 R8, RZ, RZ, R7 ;  /* 0x000000ffff087224 */ /* 0x000fe200078e0007 */
[----:B------:R-:W-:Y:S01]  /*38c0*/  MOV R10, R9 ;  /* 0x00000009000a7202 */ /* 0x000fe20000000f00 */
[----:B------:R-:W-:Y:S02]  /*38d0*/  IMAD.MOV.U32 R125, RZ, RZ, R124 ;  /* 0x000000ffff7d7224 */ /* 0x000fe400078e007c */
[----:B------:R-:W-:-:S07]  /*38e0*/  IMAD.MOV.U32 R189, RZ, RZ, R188 ;  /* 0x000000ffffbd7224 */ /* 0x000fce00078e00bc */
.L_x_24798:
[----:B------:R-:W-:Y:S05]  /*38f0*/  BSYNC.RECONVERGENT B2 ;  /* 0x0000000000027941 */ /* 0x000fea0003800200 */
.L_x_24796:
        /* <DEDUP_REMOVED lines=11> */
.L_x_24800:
[----:B------:R-:W-:Y:S01]  /*39b0*/  IMAD.MOV.U32 R7, RZ, RZ, R8 ;  /* 0x000000ffff077224 */ /* 0x000fe200078e0008 */
[----:B------:R-:W-:Y:S01]  /*39c0*/  MOV R9, R10 ;  /* 0x0000000a00097202 */ /* 0x000fe20000000f00 */
[----:B------:R-:W-:Y:S02]  /*39d0*/  IMAD.MOV.U32 R124, RZ, RZ, R127 ;  /* 0x000000ffff7c7224 */ /* 0x000fe400078e007f */
[----:B------:R-:W-:-:S07]  /*39e0*/  IMAD.MOV.U32 R188, RZ, RZ, R191 ;  /* 0x000000ffffbc7224 */ /* 0x000fce00078e00bf */
.L_x_24801:
[----:B------:R-:W-:Y:S05]  /*39f0*/  BSYNC.RECONVERGENT B2 ;  /* 0x0000000000027941 */ /* 0x000fea0003800200 */
.L_x_24799:
        /* <DEDUP_REMOVED lines=11> */
.L_x_24803:
[----:B------:R-:W-:Y:S01]  /*3ab0*/  IMAD.MOV.U32 R8, RZ, RZ, R7 ;  /* 0x000000ffff087224 */ /* 0x000fe200078e0007 */
[----:B------:R-:W-:Y:S01]  /*3ac0*/  MOV R10, R9 ;  /* 0x00000009000a7202 */ /* 0x000fe20000000f00 */
[----:B------:R-:W-:Y:S02]  /*3ad0*/  IMAD.MOV.U32 R127, RZ, RZ, R126 ;  /* 0x000000ffff7f7224 */ /* 0x000fe400078e007e */
[----:B------:R-:W-:-:S07]  /*3ae0*/  IMAD.MOV.U32 R191, RZ, RZ, R190 ;  /* 0x000000ffffbf7224 */ /* 0x000fce00078e00be */
.L_x_24804:
[----:B------:R-:W-:Y:S05]  /*3af0*/  BSYNC.RECONVERGENT B2 ;  /* 0x0000000000027941 */ /* 0x000fea0003800200 */
.L_x_24802:
        /* <DEDUP_REMOVED lines=11> */
.L_x_24806:
[----:B------:R-:W-:Y:S01]  /*3bb0*/  IMAD.MOV.U32 R7, RZ, RZ, R8 ;  /* 0x000000ffff077224 */ /* 0x000fe200078e0008 */
[----:B------:R-:W-:Y:S01]  /*3bc0*/  MOV R9, R10 ;  /* 0x0000000a00097202 */ /* 0x000fe20000000f00 */
[----:B------:R-:W-:Y:S02]  /*3bd0*/  IMAD.MOV.U32 R126, RZ, RZ, R129 ;  /* 0x000000ffff7e7224 */ /* 0x000fe400078e0081 */
[----:B------:R-:W-:-:S07]  /*3be0*/  IMAD.MOV.U32 R190, RZ, RZ, R193 ;  /* 0x000000ffffbe7224 */ /* 0x000fce00078e00c1 */
.L_x_24807:
[----:B------:R-:W-:Y:S05]  /*3bf0*/  BSYNC.RECONVERGENT B2 ;  /* 0x0000000000027941 */ /* 0x000fea0003800200 */
.L_x_24805:
        /* <DEDUP_REMOVED lines=11> */
.L_x_24809:
[----:B------:R-:W-:Y:S01]  /*3cb0*/  IMAD.MOV.U32 R8, RZ, RZ, R7 ;  /* 0x000000ffff087224 */ /* 0x000fe200078e0007 */
[----:B------:R-:W-:Y:S01]  /*3cc0*/  MOV R10, R9 ;  /* 0x00000009000a7202 */ /* 0x000fe20000000f00 */
[----:B------:R-:W-:Y:S02]  /*3cd0*/  IMAD.MOV.U32 R129, RZ, RZ, R128 ;  /* 0x000000ffff817224 */ /* 0x000fe400078e0080 */
[----:B------:R-:W-:-:S07]  /*3ce0*/  IMAD.MOV.U32 R193, RZ, RZ, R192 ;  /* 0x000000ffffc17224 */ /* 0x000fce00078e00c0 */
.L_x_24810:
[----:B------:R-:W-:Y:S05]  /*3cf0*/  BSYNC.RECONVERGENT B2 ;  /* 0x0000000000027941 */ /* 0x000fea0003800200 */
.L_x_24808:
        /* <DEDUP_REMOVED lines=11> */
.L_x_24812:
[----:B------:R-:W-:Y:S01]  /*3db0*/  IMAD.MOV.U32 R7, RZ, RZ, R8 ;  /* 0x000000ffff077224 */ /* 0x000fe200078e0008 */
[----:B------:R-:W-:Y:S01]  /*3dc0*/  MOV R9, R10 ;  /* 0x0000000a00097202 */ /* 0x000fe20000000f00 */
[----:B------:R-:W-:Y:S02]  /*3dd0*/  IMAD.MOV.U32 R128, RZ, RZ, R131 ;  /* 0x000000ffff807224 */ /* 0x000fe400078e0083 */
[----:B------:R-:W-:-:S07]  /*3de0*/  IMAD.MOV.U32 R192, RZ, RZ, R195 ;  /* 0x000000ffffc07224 */ /* 0x000fce00078e00c3 */
.L_x_24813:
[----:B------:R-:W-:Y:S05]  /*3df0*/  BSYNC.RECONVERGENT B2 ;  /* 0x0000000000027941 */ /* 0x000fea0003800200 */
.L_x_24811:
        /* <DEDUP_REMOVED lines=11> */
.L_x_24815:
[----:B------:R-:W-:Y:S01]  /*3eb0*/  IMAD.MOV.U32 R8, RZ, RZ, R7 ;  /* 0x000000ffff087224 */ /* 0x000fe200078e0007 */
[----:B------:R-:W-:Y:S01]  /*3ec0*/  MOV R10, R9 ;  /* 0x00000009000a7202 */ /* 0x000fe20000000f00 */
[----:B------:R-:W-:Y:S02]  /*3ed0*/  IMAD.MOV.U32 R131, RZ, RZ, R130 ;  /* 0x000000ffff837224 */ /* 0x000fe400078e0082 */
[----:B------:R-:W-:-:S07]  /*3ee0*/  IMAD.MOV.U32 R195, RZ, RZ, R194 ;  /* 0x000000ffffc37224 */ /* 0x000fce00078e00c2 */
.L_x_24816:
[----:B------:R-:W-:Y:S05]  /*3ef0*/  BSYNC.RECONVERGENT B2 ;  /* 0x0000000000027941 */ /* 0x000fea0003800200 */
.L_x_24814:
        /* <DEDUP_REMOVED lines=11> */
.L_x_24818:
[----:B------:R-:W-:Y:S01]  /*3fb0*/  IMAD.MOV.U32 R7, RZ, RZ, R8 ;  /* 0x000000ffff077224 */ /* 0x000fe200078e0008 */
[----:B------:R-:W-:Y:S01]  /*3fc0*/  MOV R9, R10 ;  /* 0x0000000a00097202 */ /* 0x000fe20000000f00 */
[----:B------:R-:W-:Y:S02]  /*3fd0*/  IMAD.MOV.U32 R130, RZ, RZ, R133 ;  /* 0x000000ffff827224 */ /* 0x000fe400078e0085 */
[----:B------:R-:W-:-:S07]  /*3fe0*/  IMAD.MOV.U32 R194, RZ, RZ, R197 ;  /* 0x000000ffffc27224 */ /* 0x000fce00078e00c5 */
.L_x_24819:
[----:B------:R-:W-:Y:S05]  /*3ff0*/  BSYNC.RECONVERGENT B2 ;  /* 0x0000000000027941 */ /* 0x000fea0003800200 */
.L_x_24817:
        /* <DEDUP_REMOVED lines=11> */
.L_x_24821:
[----:B------:R-:W-:Y:S01]  /*40b0*/  IMAD.MOV.U32 R8, RZ, RZ, R7 ;  /* 0x000000ffff087224 */ /* 0x000fe200078e0007 */
[----:B------:R-:W-:Y:S01]  /*40c0*/  MOV R10, R9 ;  /* 0x00000009000a7202 */ /* 0x000fe20000000f00 */
[----:B------:R-:W-:Y:S02]  /*40d0*/  IMAD.MOV.U32 R133, RZ, RZ, R132 ;  /* 0x000000ffff857224 */ /* 0x000fe400078e0084 */
[----:B------:R-:W-:-:S07]  /*40e0*/  IMAD.MOV.U32 R197, RZ, RZ, R196 ;  /* 0x000000ffffc57224 */ /* 0x000fce00078e00c4 */
.L_x_24822:
[----:B------:R-:W-:Y:S05]  /*40f0*/  BSYNC.RECONVERGENT B2 ;  /* 0x0000000000027941 */ /* 0x000fea0003800200 */
.L_x_24820:
        /* <DEDUP_REMOVED lines=11> */
.L_x_24824:
[----:B------:R-:W-:Y:S01]  /*41b0*/  IMAD.MOV.U32 R7, RZ, RZ, R8 ;  /* 0x000000ffff077224 */ /* 0x000fe200078e0008 */
[----:B------:R-:W-:Y:S01]  /*41c0*/  MOV R9, R10 ;  /* 0x0000000a00097202 */ /* 0x000fe20000000f00 */
[----:B------:R-:W-:Y:S02]  /*41d0*/  IMAD.MOV.U32 R132, RZ, RZ, R135 ;  /* 0x000000ffff847224 */ /* 0x000fe400078e0087 */
[----:B------:R-:W-:-:S07]  /*41e0*/  IMAD.MOV.U32 R196, RZ, RZ, R199 ;  /* 0x000000ffffc47224 */ /* 0x000fce00078e00c7 */
.L_x_24825:
[----:B------:R-:W-:Y:S05]  /*41f0*/  BSYNC.RECONVERGENT B2 ;  /* 0x0000000000027941 */ /* 0x000fea0003800200 */
.L_x_24823:
        /* <DEDUP_REMOVED lines=11> */
.L_x_24827:
[----:B------:R-:W-:Y:S01]  /*42b0*/  IMAD.MOV.U32 R8, RZ, RZ, R7 ;  /* 0x000000ffff087224 */ /* 0x000fe200078e0007 */
[----:B------:R-:W-:Y:S01]  /*42c0*/  MOV R10, R9 ;  /* 0x00000009000a7202 */ /* 0x000fe20000000f00 */
[----:B------:R-:W-:Y:S02]  /*42d0*/  IMAD.MOV.U32 R135, RZ, RZ, R134 ;  /* 0x000000ffff877224 */ /* 0x000fe400078e0086 */
[----:B------:R-:W-:-:S07]  /*42e0*/  IMAD.MOV.U32 R199, RZ, RZ, R198 ;  /* 0x000000ffffc77224 */ /* 0x000fce00078e00c6 */
.L_x_24828:
[----:B------:R-:W-:Y:S05]  /*42f0*/  BSYNC.RECONVERGENT B2 ;  /* 0x0000000000027941 */ /* 0x000fea0003800200 */
.L_x_24826:
        /* <DEDUP_REMOVED lines=11> */
.L_x_24830:
[----:B------:R-:W-:Y:S01]  /*43b0*/  IMAD.MOV.U32 R7, RZ, RZ, R8 ;  /* 0x000000ffff077224 */ /* 0x000fe200078e0008 */
[----:B------:R-:W-:Y:S01]  /*43c0*/  MOV R9, R10 ;  /* 0x0000000a00097202 */ /* 0x000fe20000000f00 */
[----:B------:R-:W-:Y:S02]  /*43d0*/  IMAD.MOV.U32 R134, RZ, RZ, R137 ;  /* 0x000000ffff867224 */ /* 0x000fe400078e0089 */
[----:B------:R-:W-:-:S07]  /*43e0*/  IMAD.MOV.U32 R198, RZ, RZ, R201 ;  /* 0x000000ffffc67224 */ /* 0x000fce00078e00c9 */
.L_x_24831:
[----:B------:R-:W-:Y:S05]  /*43f0*/  BSYNC.RECONVERGENT B2 ;  /* 0x0000000000027941 */ /* 0x000fea0003800200 */
.L_x_24829:
        /* <DEDUP_REMOVED lines=11> */
.L_x_24833:
[----:B------:R-:W-:Y:S01]  /*44b0*/  IMAD.MOV.U32 R8, RZ, RZ, R7 ;  /* 0x000000ffff087224 */ /* 0x000fe200078e0007 */
[----:B------:R-:W-:Y:S01]  /*44c0*/  MOV R10, R9 ;  /* 0x00000009000a7202 */ /* 0x000fe20000000f00 */
[----:B------:R-:W-:Y:S02]  /*44d0*/  IMAD.MOV.U32 R137, RZ, RZ, R136 ;  /* 0x000000ffff897224 */ /* 0x000fe400078e0088 */
[----:B------:R-:W-:-:S07]  /*44e0*/  IMAD.MOV.U32 R201, RZ, RZ, R200 ;  /* 0x000000ffffc97224 */ /* 0x000fce00078e00c8 */
.L_x_24834:
[----:B------:R-:W-:Y:S05]  /*44f0*/  BSYNC.RECONVERGENT B2 ;  /* 0x0000000000027941 */ /* 0x000fea0003800200 */
.L_x_24832:
        /* <DEDUP_REMOVED lines=11> */
.L_x_24836:
[----:B------:R-:W-:Y:S01]  /*45b0*/  IMAD.MOV.U32 R7, RZ, RZ, R8 ;  /* 0x000000ffff077224 */ /* 0x000fe200078e0008 */
[----:B------:R-:W-:Y:S01]  /*45c0*/  MOV R9, R10 ;  /* 0x0000000a00097202 */ /* 0x000fe20000000f00 */
[----:B------:R-:W-:Y:S02]  /*45d0*/  IMAD.MOV.U32 R136, RZ, RZ, R139 ;  /* 0x000000ffff887224 */ /* 0x000fe400078e008b */
[----:B------:R-:W-:-:S07]  /*45e0*/  IMAD.MOV.U32 R200, RZ, RZ, R203 ;  /* 0x000000ffffc87224 */ /* 0x000fce00078e00cb */
.L_x_24837:
[----:B------:R-:W-:Y:S05]  /*45f0*/  BSYNC.RECONVERGENT B2 ;  /* 0x0000000000027941 */ /* 0x000fea0003800200 */
.L_x_24835:
        /* <DEDUP_REMOVED lines=11> */
.L_x_24839:
[----:B------:R-:W-:Y:S01]  /*46b0*/  IMAD.MOV.U32 R8, RZ, RZ, R7 ;  /* 0x000000ffff087224 */ /* 0x000fe200078e0007 */
[----:B------:R-:W-:Y:S01]  /*46c0*/  MOV R10, R9 ;  /* 0x00000009000a7202 */ /* 0x000fe20000000f00 */
[----:B------:R-:W-:Y:S02]  /*46d0*/  IMAD.MOV.U32 R139, RZ, RZ, R138 ;  /* 0x000000ffff8b7224 */ /* 0x000fe400078e008a */
[----:B------:R-:W-:-:S07]  /*46e0*/  IMAD.MOV.U32 R203, RZ, RZ, R202 ;  /* 0x000000ffffcb7224 */ /* 0x000fce00078e00ca */
.L_x_24840:
[----:B------:R-:W-:Y:S05]  /*46f0*/  BSYNC.RECONVERGENT B2 ;  /* 0x0000000000027941 */ /* 0x000fea0003800200 */
.L_x_24838:
        /* <DEDUP_REMOVED lines=11> */
.L_x_24842:
[----:B------:R-:W-:Y:S01]  /*47b0*/  IMAD.MOV.U32 R7, RZ, RZ, R8 ;  /* 0x000000ffff077224 */ /* 0x000fe200078e0008 */
[----:B------:R-:W-:Y:S01]  /*47c0*/  MOV R9, R10 ;  /* 0x0000000a00097202 */ /* 0x000fe20000000f00 */
[----:B------:R-:W-:Y:S02]  /*47d0*/  IMAD.MOV.U32 R138, RZ, RZ, R141 ;  /* 0x000000ffff8a7224 */ /* 0x000fe400078e008d */
[----:B------:R-:W-:-:S07]  /*47e0*/  IMAD.MOV.U32 R202, RZ, RZ, R205 ;  /* 0x000000ffffca7224 */ /* 0x000fce00078e00cd */
.L_x_24843:
[----:B------:R-:W-:Y:S05]  /*47f0*/  BSYNC.RECONVERGENT B2 ;  /* 0x0000000000027941 */ /* 0x000fea0003800200 */
.L_x_24841:
        /* <DEDUP_REMOVED lines=11> */
.L_x_24845:
[----:B------:R-:W-:Y:S01]  /*48b0*/  IMAD.MOV.U32 R8, RZ, RZ, R7 ;  /* 0x000000ffff087224 */ /* 0x000fe200078e0007 */
[----:B------:R-:W-:Y:S01]  /*48c0*/  MOV R10, R9 ;  /* 0x00000009000a7202 */ /* 0x000fe20000000f00 */
[----:B------:R-:W-:Y:S02]  /*48d0*/  IMAD.MOV.U32 R141, RZ, RZ, R140 ;  /* 0x000000ffff8d7224 */ /* 0x000fe400078e008c */
[----:B------:R-:W-:-:S07]  /*48e0*/  IMAD.MOV.U32 R205, RZ, RZ, R204 ;  /* 0x000000ffffcd7224 */ /* 0x000fce00078e00cc */
.L_x_24846:
[----:B------:R-:W-:Y:S05]  /*48f0*/  BSYNC.RECONVERGENT B2 ;  /* 0x0000000000027941 */ /* 0x000fea0003800200 */
.L_x_24844:
        /* <DEDUP_REMOVED lines=11> */
.L_x_24848:
[----:B------:R-:W-:Y:S01]  /*49b0*/  IMAD.MOV.U32 R7, RZ, RZ, R8 ;  /* 0x000000ffff077224 */ /* 0x000fe200078e0008 */
[----:B------:R-:W-:Y:S01]  /*49c0*/  MOV R9, R10 ;  /* 0x0000000a00097202 */ /* 0x000fe20000000f00 */
[----:B------:R-:W-:Y:S02]  /*49d0*/  IMAD.MOV.U32 R140, RZ, RZ, R143 ;  /* 0x000000ffff8c7224 */ /* 0x000fe400078e008f */
[----:B------:R-:W-:-:S07]  /*49e0*/  IMAD.MOV.U32 R204, RZ, RZ, R207 ;  /* 0x000000ffffcc7224 */ /* 0x000fce00078e00cf */
.L_x_24849:
[----:B------:R-:W-:Y:S05]  /*49f0*/  BSYNC.RECONVERGENT B2 ;  /* 0x0000000000027941 */ /* 0x000fea0003800200 */
.L_x_24847:
        /* <DEDUP_REMOVED lines=11> */
.L_x_24851:
[----:B------:R-:W-:Y:S01]  /*4ab0*/  IMAD.MOV.U32 R8, RZ, RZ, R7 ;  /* 0x000000ffff087224 */ /* 0x000fe200078e0007 */
[----:B------:R-:W-:Y:S01]  /*4ac0*/  MOV R10, R9 ;  /* 0x00000009000a7202 */ /* 0x000fe20000000f00 */
[----:B------:R-:W-:Y:S02]  /*4ad0*/  IMAD.MOV.U32 R143, RZ, RZ, R142 ;  /* 0x000000ffff8f7224 */ /* 0x000fe400078e008e */
[----:B------:R-:W-:-:S07]  /*4ae0*/  IMAD.MOV.U32 R207, RZ, RZ, R206 ;  /* 0x000000ffffcf7224 */ /* 0x000fce00078e00ce */
.L_x_24852:
[----:B------:R-:W-:Y:S05]  /*4af0*/  BSYNC.RECONVERGENT B2 ;  /* 0x0000000000027941 */ /* 0x000fea0003800200 */
.L_x_24850:
        /* <DEDUP_REMOVED lines=11> */
.L_x_24854:
[----:B------:R-:W-:Y:S01]  /*4bb0*/  IMAD.MOV.U32 R7, RZ, RZ, R8 ;  /* 0x000000ffff077224 */ /* 0x000fe200078e0008 */
[----:B------:R-:W-:Y:S01]  /*4bc0*/  MOV R9, R10 ;  /* 0x0000000a00097202 */ /* 0x000fe20000000f00 */
[----:B------:R-:W-:Y:S02]  /*4bd0*/  IMAD.MOV.U32 R142, RZ, RZ, R145 ;  /* 0x000000ffff8e7224 */ /* 0x000fe400078e0091 */
[----:B------:R-:W-:-:S07]  /*4be0*/  IMAD.MOV.U32 R206, RZ, RZ, R209 ;  /* 0x000000ffffce7224 */ /* 0x000fce00078e00d1 */
.L_x_24855:
[----:B------:R-:W-:Y:S05]  /*4bf0*/  BSYNC.RECONVERGENT B2 ;  /* 0x0000000000027941 */ /* 0x000fea0003800200 */
.L_x_24853:
        /* <DEDUP_REMOVED lines=11> */
.L_x_24857:
[----:B------:R-:W-:Y:S01]  /*4cb0*/  IMAD.MOV.U32 R8, RZ, RZ, R7 ;  /* 0x000000ffff087224 */ /* 0x000fe200078e0007 */
[----:B------:R-:W-:Y:S01]  /*4cc0*/  MOV R10, R9 ;  /* 0x00000009000a7202 */ /* 0x000fe20000000f00 */
[----:B------:R-:W-:Y:S02]  /*4cd0*/  IMAD.MOV.U32 R145, RZ, RZ, R144 ;  /* 0x000000ffff917224 */ /* 0x000fe400078e0090 */
[----:B------:R-:W-:-:S07]  /*4ce0*/  IMAD.MOV.U32 R209, RZ, RZ, R208 ;  /* 0x000000ffffd17224 */ /* 0x000fce00078e00d0 */
.L_x_24858:
[----:B------:R-:W-:Y:S05]  /*4cf0*/  BSYNC.RECONVERGENT B2 ;  /* 0x0000000000027941 */ /* 0x000fea0003800200 */
.L_x_24856:
        /* <DEDUP_REMOVED lines=11> */
.L_x_24860:
[----:B------:R-:W-:Y:S01]  /*4db0*/  IMAD.MOV.U32 R7, RZ, RZ, R8 ;  /* 0x000000ffff077224 */ /* 0x000fe200078e0008 */
[----:B------:R-:W-:Y:S01]  /*4dc0*/  MOV R9, R10 ;  /* 0x0000000a00097202 */ /* 0x000fe20000000f00 */
[----:B------:R-:W-:Y:S02]  /*4dd0*/  IMAD.MOV.U32 R144, RZ, RZ, R147 ;  /* 0x000000ffff907224 */ /* 0x000fe400078e0093 */
[----:B------:R-:W-:-:S07]  /*4de0*/  IMAD.MOV.U32 R208, RZ, RZ, R211 ;  /* 0x000000ffffd07224 */ /* 0x000fce00078e00d3 */
.L_x_24861:
[----:B------:R-:W-:Y:S05]  /*4df0*/  BSYNC.RECONVERGENT B2 ;  /* 0x0000000000027941 */ /* 0x000fea0003800200 */
.L_x_24859:
        /* <DEDUP_REMOVED lines=11> */
.L_x_24863:
[----:B------:R-:W-:Y:S01]  /*4eb0*/  IMAD.MOV.U32 R8, RZ, RZ, R7 ;  /* 0x000000ffff087224 */ /* 0x000fe200078e0007 */
[----:B------:R-:W-:Y:S01]  /*4ec0*/  MOV R10, R9 ;  /* 0x00000009000a7202 */ /* 0x000fe20000000f00 */
[----:B------:R-:W-:Y:S02]  /*4ed0*/  IMAD.MOV.U32 R147, RZ, RZ, R146 ;  /* 0x000000ffff937224 */ /* 0x000fe400078e0092 */
[----:B------:R-:W-:-:S07]  /*4ee0*/  IMAD.MOV.U32 R211, RZ, RZ, R210 ;  /* 0x000000ffffd37224 */ /* 0x000fce00078e00d2 */
.L_x_24864:
[----:B------:R-:W-:Y:S05]  /*4ef0*/  BSYNC.RECONVERGENT B2 ;  /* 0x0000000000027941 */ /* 0x000fea0003800200 */
.L_x_24862:
        /* <DEDUP_REMOVED lines=11> */
.L_x_24866:
[----:B------:R-:W-:Y:S01]  /*4fb0*/  IMAD.MOV.U32 R7, RZ, RZ, R8 ;  /* 0x000000ffff077224 */ /* 0x000fe200078e0008 */
[----:B------:R-:W-:Y:S01]  /*4fc0*/  MOV R9, R10 ;  /* 0x0000000a00097202 */ /* 0x000fe20000000f00 */
[----:B------:R-:W-:Y:S02]  /*4fd0*/  IMAD.MOV.U32 R146, RZ, RZ, R149 ;  /* 0x000000ffff927224 */ /* 0x000fe400078e0095 */
[----:B------:R-:W-:-:S07]  /*4fe0*/  IMAD.MOV.U32 R210, RZ, RZ, R213 ;  /* 0x000000ffffd27224 */ /* 0x000fce00078e00d5 */
.L_x_24867:
[----:B------:R-:W-:Y:S05]  /*4ff0*/  BSYNC.RECONVERGENT B2 ;  /* 0x0000000000027941 */ /* 0x000fea0003800200 */
.L_x_24865:
        /* <DEDUP_REMOVED lines=9> */
.L_x_24869:
[----:B------:R-:W-:Y:S02]  /*5090*/  IMAD.MOV.U32 R149, RZ, RZ, R148 ;  /* 0x000000ffff957224 */ /* 0x000fe400078e0094 */
[----:B------:R-:W-:Y:S01]  /*50a0*/  IMAD.MOV.U32 R213, RZ, RZ, R212 ;  /* 0x000000ffffd57224 */ /* 0x000fe200078e00d4 */
[----:B------:R-:W-:Y:S01]  /*50b0*/  MOV R212, R9 ;  /* 0x0000000900d47202 */ /* 0x000fe20000000f00 */
[----:B------:R-:W-:-:S07]  /*50c0*/  IMAD.MOV.U32 R148, RZ, RZ, R7 ;  /* 0x000000ffff947224 */ /* 0x000fce00078e0007 */
.L_x_24870:
[----:B------:R-:W-:Y:S05]  /*50d0*/  BSYNC.RECONVERGENT B2 ;  /* 0x0000000000027941 */ /* 0x000fea0003800200 */
.L_x_24868:
[----:B------:R-:W-:Y:S02]  /*50e0*/  VIADD R5, R5, 0x40 ;  /* 0x0000004005057836 */ /* 0x000fe40000000000 */
[----:B------:R-:W-:Y:S02]  /*50f0*/  VIADD R6, R6, 0xffffffc0 ;  /* 0xffffffc006067836 */ /* 0x000fe40000000000 */
[----:B------:R-:W-:Y:S01]  /*5100*/  IMAD.MOV.U32 R7, RZ, RZ, R53 ;  /* 0x000000ffff077224 */ /* 0x000fe200078e0035 */
[----:B------:R-:W-:-:S13]  /*5110*/  ISETP.GE.AND P0, PT, R5, R4, PT ;  /* 0x000000040500720c */ /* 0x000fda0003f06270 */
[----:B------:R-:W-:Y:S05]  /*5120*/  @!P0 BRA `(.L_x_24871) ;  /* 0xffffffbc00e48947 */ /* 0x000fea000383ffff */
.L_x_24678:
[----:B------:R-:W-:Y:S05]  /*5130*/  BSYNC.RECONVERGENT B0 ;  /* 0x0000000000007941 */ /* 0x000fea0003800200 */
.L_x_24677:
[----:B------:R-:W-:Y:S05]  /*5140*/  BRA `(.L_x_24872) ;  /* 0x0000004800607947 */ /* 0x000fea0003800000 */
.L_x_24676:
[----:B------:R-:W-:Y:S01]  /*5150*/  IADD3 R6, PT, PT, R224, R7, RZ ;  /* 0x00000007e0067210 */ /* 0x000fe20007ffe0ff */
[----:B------:R-:W0:Y:S01]  /*5160*/  LDCU.64 UR6, c[0x0][0x380] ;  /* 0x00007000ff0677ac */ /* 0x000e220008000a00 */
        /* <DEDUP_REMOVED lines=84> */
[----:B0-----:R-:W-:Y:S01]  /*56b0*/  ISETP.NE.U32.AND P0, PT, RZ, UR4, PT ;  /* 0x00000004ff007c0c */ /* 0x001fe2000bf05070 */
[----:B------:R-:W-:Y:S01]  /*56c0*/  IMAD.MOV.U32 R2, RZ, RZ, -0x800001 ;  /* 0xff7fffffff027424 */ /* 0x000fe200078e00ff */
[----:B------:R-:W-:Y:S01]  /*56d0*/  MOV R119, 0xff7fffff ;  /* 0xff7fffff00777802 */ /* 0x000fe20000000f00 */
[----:B------:R-:W-:Y:S01]  /*56e0*/  IMAD.MOV.U32 R97, RZ, RZ, -0x800001 ;  /* 0xff7fffffff617424 */ /* 0x000fe200078e00ff */
[----:B------:R-:W-:Y:S01]  /*56f0*/  ISETP.NE.AND.EX P0, PT, RZ, UR5, PT, P0 ;  /* 0x00000005ff007c0c */ /* 0x000fe2000bf05300 */
        /* <DEDUP_REMOVED lines=46> */
[----:B------:R-:W-:-:S07]  /*59e0*/  IMAD.MOV.U32 R148, RZ, RZ, -0x800001 ;  /* 0xff7fffffff947424 */ /* 0x000fce00078e00ff */
.L_x_25065:
[----:B------:R-:W0:Y:S01]  /*59f0*/  @P0 LDC.64 R8, c[0x0][0x388] ;  /* 0x0000e200ff080b82 */ /* 0x000e220000000a00 */
[----:B------:R-:W-:Y:S01]  /*5a00*/  SHF.R.S32.HI R10, RZ, 0x1f, R6 ;  /* 0x0000001fff0a7819 */ /* 0x000fe20000011406 */
[----:B------:R-:W-:Y:S01]  /*5a10*/  HFMA2 R12, -RZ, RZ, 0, 0 ;  /* 0x00000000ff0c7431 */ /* 0x000fe200000001ff */
[----:B------:R-:W-:-:S04]  /*5a20*/  IADD3 R11, P1, PT, R5, R6, RZ ;  /* 0x00000006050b7210 */ /* 0x000fc80007f3e0ff */
[----:B------:R-:W-:Y:S02]  /*5a30*/  LEA.HI.X.SX32 R14, R5, R10, 0x1, P1 ;  /* 0x0000000a050e7211 */ /* 0x000fe400008f0eff */
[----:B------:R-:W-:-:S04]  /*5a40*/  LEA R10, P1, R11, UR6, 0x2 ;  /* 0x000000060b0a7c11 */ /* 0x000fc8000f8210ff */
[----:B------:R-:W-:-:S06]  /*5a50*/  LEA.HI.X R11, R11, UR7, R14, 0x2, P1 ;  /* 0x000000070b0b7c11 */ /* 0x000fcc00088f140e */
[----:B------:R-:W2:Y:S01]  /*5a60*/  LDG.E.CONSTANT R11, desc[UR8][R10.64] ;  /* 0x000000080a0b7981 */ /* 0x000ea2000c1e9900 */
[----:B0-----:R-:W-:-:S05]  /*5a70*/  @P0 IMAD.WIDE R8, R6, 0x4, R8 ;  /* 0x0000000406080825 */ /* 0x001fca00078e0208 */
[----:B------:R-:W2:Y:S01]  /*5a80*/  @P0 LDG.E.CONSTANT R12, desc[UR8][R8.64] ;  /* 0x00000008080c0981 */ /* 0x000ea2000c1e9900 */
[----:B------:R-:W-:Y:S01]  /*5a90*/  BSSY.RECONVERGENT B0, `(.L_x_24873) ;  /* 0x0000013000007945 */ /* 0x000fe20003800200 */
[----:B--2---:R-:W-:-:S05]  /*5aa0*/  FADD.FTZ R14, R11, R12 ;  /* 0x0000000c0b0e7221 */ /* 0x004fca0000010000 */
[----:B------:R-:W-:-:S04]  /*5ab0*/  FSETP.GT.FTZ.AND P2, PT, R7, R14, PT ;  /* 0x0000000e0700720b */ /* 0x000fc80003f54000 */
[----:B------:R-:W-:Y:S02]  /*5ac0*/  FSEL R53, R7, R14, P2 ;  /* 0x0000000e07357208 */ /* 0x000fe40001000000 */
[----:B------:R-:W-:-:S05]  /*5ad0*/  FSEL R12, R14, R7, P2 ;  /* 0x000000070e0c7208 */ /* 0x000fca0001000000 */
[----:B------:R-:W-:Y:S01]  /*5ae0*/  FADD.FTZ R12, -R53, R12 ;  /* 0x0000000c350c7221 */ /* 0x000fe20000010100 */
[----:B------:R-:W-:-:S03]  /*5af0*/  FSETP.GT.FTZ.AND P1, PT, R14, R223, PT ;  /* 0x000000df0e00720b */ /* 0x000fc60003f34000 */
[----:B------:R-:W-:Y:S01]  /*5b00*/  FMUL.FTZ R12, R12, 1.4426950216293334961 ;  /* 0x3fb8aa3b0c0c7820 */ /* 0x000fe20000410000 */
[----:B------:R-:W-:-:S05]  /*5b10*/  ISETP.EQ.OR P1, PT, R151, -0x1, P1 ;  /* 0xffffffff9700780c */ /* 0x000fca0000f22670 */
[----:B------:R-:W0:Y:S01]  /*5b20*/  MUFU.EX2 R12, R12 ;  /* 0x0000000c000c7308 */ /* 0x000e220000000800 */
[C---:B------:R-:W-:Y:S02]  /*5b30*/  FSEL R8, R215.reuse, 1, !P2 ;  /* 0x3f800000d7087808 */ /* 0x040fe40005000000 */
[----:B------:R-:W-:-:S05]  /*5b40*/  FSEL R215, R215, 1, P2 ;  /* 0x3f800000d7d77808 */ /* 0x000fca0001000000 */
[----:B0-----:R-:W-:Y:S01]  /*5b50*/  FFMA.FTZ R215, R8, R12, R215 ;  /* 0x0000000c08d77223 */ /* 0x001fe200000100d7 */
[----:B------:R-:W-:Y:S06]  /*5b60*/  @P1 BRA `(.L_x_24874) ;  /* 0x00000000000c1947 */ /* 0x000fec0003800000 */
[----:B------:R-:W-:-:S04]  /*5b70*/  FSETP.NEU.FTZ.AND P1, PT, R14, R223, PT ;  /* 0x000000df0e00720b */ /* 0x000fc80003f3d000 */
[----:B------:R-:W-:-:S13]  /*5b80*/  ISETP.GE.OR P1, PT, R6, R151, P1 ;  /* 0x000000970600720c */ /* 0x000fda0000f26670 */
[----:B------:R-:W-:Y:S05]  /*5b90*/  @P1 BRA `(.L_x_24875) ;  /* 0x0000000000081947 */ /* 0x000fea0003800000 */
.L_x_24874:
[----:B------:R-:W-:Y:S02]  /*5ba0*/  IMAD.MOV.U32 R223, RZ, RZ, R14 ;  /* 0x000000ffffdf7224 */ /* 0x000fe400078e000e */
[----:B------:R-:W-:-:S07]  /*5bb0*/  IMAD.MOV.U32 R151, RZ, RZ, R6 ;  /* 0x000000ffff977224 */ /* 0x000fce00078e0006 */
.L_x_24875:
[----:B------:R-:W-:Y:S05]  /*5bc0*/  BSYNC.RECONVERGENT B0 ;  /* 0x0000000000007941 */ /* 0x000fea0003800200 */
.L_x_24873:
[----:B------:R-:W-:Y:S01]  /*5bd0*/  FSETP.GT.FTZ.AND P1, PT, R223, R222, PT ;  /* 0x000000dedf00720b */ /* 0x000fe20003f34000 */
[----:B------:R-:W-:Y:S03]  /*5be0*/  BSSY.RECONVERGENT B0, `(.L_x_24876) ;  /* 0x000000c000007945 */ /* 0x000fe60003800200 */
[----:B------:R-:W-:-:S13]  /*5bf0*/  ISETP.EQ.OR P1, PT, R150, -0x1, P1 ;  /* 0xffffffff9600780c */ /* 0x000fda0000f22670 */
[----:B------:R-:W-:Y:S05]  /*5c00*/  @P1 BRA `(.L_x_24877) ;  /* 0x0000000000141947 */ /* 0x000fea0003800000 */
[----:B------:R-:W-:Y:S01]  /*5c10*/  FSETP.NEU.FTZ.AND P1, PT, R223, R222, PT ;  /* 0x000000dedf00720b */ /* 0x000fe20003f3d000 */
[----:B------:R-:W-:Y:S01]  /*5c20*/  IMAD.MOV.U32 R8, RZ, RZ, R222 ;  /* 0x000000ffff087224 */ /* 0x000fe200078e00de */
[-C--:B------:R-:W-:Y:S02]  /*5c30*/  MOV R10, R150.reuse ;  /* 0x00000096000a7202 */ /* 0x080fe40000000f00 */
[----:B------:R-:W-:-:S13]  /*5c40*/  ISETP.GE.OR P1, PT, R151, R150, P1 ;  /* 0x000000969700720c */ /* 0x000fda0000f26670 */
[----:B------:R-:W-:Y:S05]  /*5c50*/  @P1 BRA `(.L_x_24878) ;  /* 0x0000000000101947 */ /* 0x000fea0003800000 */
.L_x_24877:
[----:B------:R-:W-:Y:S02]  /*5c60*/  IMAD.MOV.U32 R8, RZ, RZ, R223 ;  /* 0x000000ffff087224 */ /* 0x000fe400078e00df */
[----:B------:R-:W-:Y:S01]  /*5c70*/  IMAD.MOV.U32 R10, RZ, RZ, R151 ;  /* 0x000000ffff0a7224 */ /* 0x000fe200078e0097 */
[----:B------:R-:W-:Y:S01]  /*5c80*/  MOV R151, R150 ;  /* 0x0000009600977202 */ /* 0x000fe20000000f00 */
[----:B------:R-:W-:-:S07]  /*5c90*/  IMAD.MOV.U32 R223, RZ, RZ, R222 ;  /* 0x000000ffffdf7224 */ /* 0x000fce00078e00de */
.L_x_24878:
[----:B------:R-:W-:Y:S05]  /*5ca0*/  BSYNC.RECONVERGENT B0 ;  /* 0x0000000000007941 */ /* 0x000fea0003800200 */
.L_x_24876:
        /* <DEDUP_REMOVED lines=11> */
.L_x_24880:
[----:B------:R-:W-:Y:S01]  /*5d60*/  IMAD.MOV.U32 R7, RZ, RZ, R8 ;  /* 0x000000ffff077224 */ /* 0x000fe200078e0008 */
[----:B------:R-:W-:Y:S01]  /*5d70*/  MOV R150, R153 ;  /* 0x0000009900967202 */ /* 0x000fe20000000f00 */
[----:B------:R-:W-:Y:S02]  /*5d80*/  IMAD.MOV.U32 R9, RZ, RZ, R10 ;  /* 0x000000ffff097224 */ /* 0x000fe400078e000a */
[----:B------:R-:W-:-:S07]  /*5d90*/  IMAD.MOV.U32 R222, RZ, RZ, R221 ;  /* 0x000000ffffde7224 */ /* 0x000fce00078e00dd */
.L_x_24881:
[----:B------:R-:W-:Y:S05]  /*5da0*/  BSYNC.RECONVERGENT B0 ;  /* 0x0000000000007941 */ /* 0x000fea0003800200 */
.L_x_24879:
        /* <DEDUP_REMOVED lines=11> */
.L_x_24883:
[----:B------:R-:W-:Y:S01]  /*5e60*/  IMAD.MOV.U32 R8, RZ, RZ, R7 ;  /* 0x000000ffff087224 */ /* 0x000fe200078e0007 */
[----:B------:R-:W-:Y:S01]  /*5e70*/  MOV R153, R152 ;  /* 0x0000009800997202 */ /* 0x000fe20000000f00 */
[----:B------:R-:W-:Y:S02]  /*5e80*/  IMAD.MOV.U32 R10, RZ, RZ, R9 ;  /* 0x000000ffff0a7224 */ /* 0x000fe400078e0009 */
[----:B------:R-:W-:-:S07]  /*5e90*/  IMAD.MOV.U32 R221, RZ, RZ, R220 ;  /* 0x000000ffffdd7224 */ /* 0x000fce00078e00dc */
.L_x_24884:
[----:B------:R-:W-:Y:S05]  /*5ea0*/  BSYNC.RECONVERGENT B0 ;  /* 0x0000000000007941 */ /* 0x000fea0003800200 */
.L_x_24882:
        /* <DEDUP_REMOVED lines=11> */
.L_x_24886:
[----:B------:R-:W-:Y:S01]  /*5f60*/  IMAD.MOV.U32 R7, RZ, RZ, R8 ;  /* 0x000000ffff077224 */ /* 0x000fe200078e0008 */
[----:B------:R-:W-:Y:S01]  /*5f70*/  MOV R152, R155 ;  /* 0x0000009b00987202 */ /* 0x000fe20000000f00 */
[----:B------:R-:W-:Y:S02]  /*5f80*/  IMAD.MOV.U32 R9, RZ, RZ, R10 ;  /* 0x000000ffff097224 */ /* 0x000fe400078e000a */
[----:B------:R-:W-:-:S07]  /*5f90*/  IMAD.MOV.U32 R220, RZ, RZ, R219 ;  /* 0x000000ffffdc7224 */ /* 0x000fce00078e00db */
.L_x_24887:
[----:B------:R-:W-:Y:S05]  /*5fa0*/  BSYNC.RECONVERGENT B0 ;  /* 0x0000000000007941 */ /* 0x000fea0003800200 */
.L_x_24885:
        /* <DEDUP_REMOVED lines=11> */
.L_x_24889:
[----:B------:R-:W-:Y:S01]  /*6060*/  IMAD.MOV.U32 R8, RZ, RZ, R7 ;  /* 0x000000ffff087224 */ /* 0x000fe200078e0007 */
[----:B------:R-:W-:Y:S01]  /*6070*/  MOV R155, R154 ;  /* 0x0000009a009b7202 */ /* 0x000fe20000000f00 */
[----:B------:R-:W-:Y:S02]  /*6080*/  IMAD.MOV.U32 R10, RZ, RZ, R9 ;  /* 0x000000ffff0a7224 */ /* 0x000fe400078e0009 */
[----:B------:R-:W-:-:S07]  /*6090*/  IMAD.MOV.U32 R219, RZ, RZ, R218 ;  /* 0x000000ffffdb7224 */ /* 0x000fce00078e00da */
.L_x_24890:
[----:B------:R-:W-:Y:S05]  /*60a0*/  BSYNC.RECONVERGENT B0 ;  /* 0x0000000000007941 */ /* 0x000fea0003800200 */
.L_x_24888:
        /* <DEDUP_REMOVED lines=11> */
.L_x_24892:
[----:B------:R-:W-:Y:S01]  /*6160*/  IMAD.MOV.U32 R7, RZ, RZ, R8 ;  /* 0x000000ffff077224 */ /* 0x000fe200078e0008 */
[----:B------:R-:W-:Y:S01]  /*6170*/  MOV R154, R157 ;  /* 0x0000009d009a7202 */ /* 0x000fe20000000f00 */
[----:B------:R-:W-:Y:S02]  /*6180*/  IMAD.MOV.U32 R9, RZ, RZ, R10 ;  /* 0x000000ffff097224 */ /* 0x000fe400078e000a */
[----:B------:R-:W-:-:S07]  /*6190*/  IMAD.MOV.U32 R218, RZ, RZ, R217 ;  /* 0x000000ffffda7224 */ /* 0x000fce00078e00d9 */
.L_x_24893:
[----:B------:R-:W-:Y:S05]  /*61a0*/  BSYNC.RECONVERGENT B0 ;  /* 0x0000000000007941 */ /* 0x000fea0003800200 */
.L_x_24891:
        /* <DEDUP_REMOVED lines=11> */
.L_x_24895:
[----:B------:R-:W-:Y:S01]  /*6260*/  IMAD.MOV.U32 R8, RZ, RZ, R7 ;  /* 0x000000ffff087224 */ /* 0x000fe200078e0007 */
[----:B------:R-:W-:Y:S01]  /*6270*/  MOV R157, R156 ;  /* 0x0000009c009d7202 */ /* 0x000fe20000000f00 */
[----:B------:R-:W-:Y:S02]  /*6280*/  IMAD.MOV.U32 R10, RZ, RZ, R9 ;  /* 0x000000ffff0a7224 */ /* 0x000fe400078e0009 */
[----:B------:R-:W-:-:S07]  /*6290*/  IMAD.MOV.U32 R217, RZ, RZ, R216 ;  /* 0x000000ffffd97224 */ /* 0x000fce00078e00d8 */
.L_x_24896:
[----:B------:R-:W-:Y:S05]  /*62a0*/  BSYNC.RECONVERGENT B0 ;  /* 0x0000000000007941 */ /* 0x000fea0003800200 */
.L_x_24894:
        /* <DEDUP_REMOVED lines=11> */
.L_x_24898:
[----:B------:R-:W-:Y:S01]  /*6360*/  IMAD.MOV.U32 R7, RZ, RZ, R8 ;  /* 0x000000ffff077224 */ /* 0x000fe200078e0008 */
[----:B------:R-:W-:Y:S01]  /*6370*/  MOV R156, R159 ;  /* 0x0000009f009c7202 */ /* 0x000fe20000000f00 */
[----:B------:R-:W-:Y:S02]  /*6380*/  IMAD.MOV.U32 R9, RZ, RZ, R10 ;  /* 0x000000ffff097224 */ /* 0x000fe400078e000a */
[----:B------:R-:W-:-:S07]  /*6390*/  IMAD.MOV.U32 R216, RZ, RZ, R3 ;  /* 0x000000ffffd87224 */ /* 0x000fce00078e0003 */
.L_x_24899:
[----:B------:R-:W-:Y:S05]  /*63a0*/  BSYNC.RECONVERGENT B0 ;  /* 0x0000000000007941 */ /* 0x000fea0003800200 */
.L_x_24897:
        /* <DEDUP_REMOVED lines=11> */
.L_x_24901:
[----:B------:R-:W-:Y:S01]  /*6460*/  IMAD.MOV.U32 R8, RZ, RZ, R7 ;  /* 0x000000ffff087224 */ /* 0x000fe200078e0007 */
[----:B------:R-:W-:Y:S01]  /*6470*/  MOV R159, R158 ;  /* 0x0000009e009f7202 */ /* 0x000fe20000000f00 */
[----:B------:R-:W-:Y:S02]  /*6480*/  IMAD.MOV.U32 R10, RZ, RZ, R9 ;  /* 0x000000ffff0a7224 */ /* 0x000fe400078e0009 */
[----:B------:R-:W-:-:S07]  /*6490*/  IMAD.MOV.U32 R3, RZ, RZ, R2 ;  /* 0x000000ffff037224 */ /* 0x000fce00078e0002 */
.L_x_24902:
[----:B------:R-:W-:Y:S05]  /*64a0*/  BSYNC.RECONVERGENT B0 ;  /* 0x0000000000007941 */ /* 0x000fea0003800200 */
.L_x_24900:
        /* <DEDUP_REMOVED lines=11> */
.L_x_24904:
[----:B------:R-:W-:Y:S01]  /*6560*/  IMAD.MOV.U32 R7, RZ, RZ, R8 ;  /* 0x000000ffff077224 */ /* 0x000fe200078e0008 */
[----:B------:R-:W-:Y:S01]  /*6570*/  MOV R158, R161 ;  /* 0x000000a1009e7202 */ /* 0x000fe20000000f00 */
[----:B------:R-:W-:Y:S02]  /*6580*/  IMAD.MOV.U32 R9, RZ, RZ, R10 ;  /* 0x000000ffff097224 */ /* 0x000fe400078e000a */
[----:B------:R-:W-:-:S07]  /*6590*/  IMAD.MOV.U32 R2, RZ, RZ, R97 ;  /* 0x000000ffff027224 */ /* 0x000fce00078e0061 */
.L_x_24905:
[----:B------:R-:W-:Y:S05]  /*65a0*/  BSYNC.RECONVERGENT B0 ;  /* 0x0000000000007941 */ /* 0x000fea0003800200 */
.L_x_24903:
        /* <DEDUP_REMOVED lines=11> */
.L_x_24907:
[----:B------:R-:W-:Y:S01]  /*6660*/  IMAD.MOV.U32 R8, RZ, RZ, R7 ;  /* 0x000000ffff087224 */ /* 0x000fe200078e0007 */
[----:B------:R-:W-:Y:S01]  /*6670*/  MOV R161, R160 ;  /* 0x000000a000a17202 */ /* 0x000fe20000000f00 */
[----:B------:R-:W-:Y:S02]  /*6680*/  IMAD.MOV.U32 R10, RZ, RZ, R9 ;  /* 0x000000ffff0a7224 */ /* 0x000fe400078e0009 */
[----:B------:R-:W-:-:S07]  /*6690*/  IMAD.MOV.U32 R97, RZ, RZ, R96 ;  /* 0x000000ffff617224 */ /* 0x000fce00078e0060 */
.L_x_24908:
[----:B------:R-:W-:Y:S05]  /*66a0*/  BSYNC.RECONVERGENT B0 ;  /* 0x0000000000007941 */ /* 0x000fea0003800200 */
.L_x_24906:
        /* <DEDUP_REMOVED lines=11> */
.L_x_24910:
[----:B------:R-:W-:Y:S01]  /*6760*/  IMAD.MOV.U32 R7, RZ, RZ, R8 ;  /* 0x000000ffff077224 */ /* 0x000fe200078e0008 */
[----:B------:R-:W-:Y:S01]  /*6770*/  MOV R160, R163 ;  /* 0x000000a300a07202 */ /* 0x000fe20000000f00 */
[----:B------:R-:W-:Y:S02]  /*6780*/  IMAD.MOV.U32 R9, RZ, RZ, R10 ;  /* 0x000000ffff097224 */ /* 0x000fe400078e000a */
[----:B------:R-:W-:-:S07]  /*6790*/  IMAD.MOV.U32 R96, RZ, RZ, R99 ;  /* 0x000000ffff607224 */ /* 0x000fce00078e0063 */
.L_x_24911:
[----:B------:R-:W-:Y:S05]  /*67a0*/  BSYNC.RECONVERGENT B0 ;  /* 0x0000000000007941 */ /* 0x000fea0003800200 */
.L_x_24909:
        /* <DEDUP_REMOVED lines=11> */
.L_x_24913:
[----:B------:R-:W-:Y:S01]  /*6860*/  IMAD.MOV.U32 R8, RZ, RZ, R7 ;  /* 0x000000ffff087224 */ /* 0x000fe200078e0007 */
[----:B------:R-:W-:Y:S01]  /*6870*/  MOV R163, R162 ;  /* 0x000000a200a37202 */ /* 0x000fe20000000f00 */
[----:B------:R-:W-:Y:S02]  /*6880*/  IMAD.MOV.U32 R10, RZ, RZ, R9 ;  /* 0x000000ffff0a7224 */ /* 0x000fe400078e0009 */
[----:B------:R-:W-:-:S07]  /*6890*/  IMAD.MOV.U32 R99, RZ, RZ, R98 ;  /* 0x000000ffff637224 */ /* 0x000fce00078e0062 */
.L_x_24914:
[----:B------:R-:W-:Y:S05]  /*68a0*/  BSYNC.RECONVERGENT B0 ;  /* 0x0000000000007941 */ /* 0x000fea0003800200 */
.L_x_24912:
        /* <DEDUP_REMOVED lines=11> */
.L_x_24916:
[----:B------:R-:W-:Y:S01]  /*6960*/  IMAD.MOV.U32 R7, RZ, RZ, R8 ;  /* 0x000000ffff077224 */ /* 0x000fe200078e0008 */
[----:B------:R-:W-:Y:S01]  /*6970*/  MOV R162, R165 ;  /* 0x000000a500a27202 */ /* 0x000fe20000000f00 */
[----:B------:R-:W-:Y:S02]  /*6980*/  IMAD.MOV.U32 R9, RZ, RZ, R10 ;  /* 0x000000ffff097224 */ /* 0x000fe400078e000a */
[----:B------:R-:W-:-:S07]  /*6990*/  IMAD.MOV.U32 R98, RZ, RZ, R101 ;  /* 0x000000ffff627224 */ /* 0x000fce00078e0065 */
.L_x_24917:
[----:B------:R-:W-:Y:S05]  /*69a0*/  BSYNC.RECONVERGENT B0 ;  /* 0x0000000000007941 */ /* 0x000fea0003800200 */
.L_x_24915:
        /* <DEDUP_REMOVED lines=11> */
.L_x_24919:
[----:B------:R-:W-:Y:S01]  /*6a60*/  IMAD.MOV.U32 R8, RZ, RZ, R7 ;  /* 0x000000ffff087224 */ /* 0x000fe200078e0007 */
[----:B------:R-:W-:Y:S01]  /*6a70*/  MOV R165, R164 ;  /* 0x000000a400a57202 */ /* 0x000fe20000000f00 */
[----:B------:R-:W-:Y:S02]  /*6a80*/  IMAD.MOV.U32 R10, RZ, RZ, R9 ;  /* 0x000000ffff0a7224 */ /* 0x000fe400078e0009 */
[----:B------:R-:W-:-:S07]  /*6a90*/  IMAD.MOV.U32 R101, RZ, RZ, R100 ;  /* 0x000000ffff657224 */ /* 0x000fce00078e0064 */
.L_x_24920:
[----:B------:R-:W-:Y:S05]  /*6aa0*/  BSYNC.RECONVERGENT B0 ;  /* 0x0000000000007941 */ /* 0x000fea0003800200 */
.L_x_24918:
        /* <DEDUP_REMOVED lines=11> */
.L_x_24922:
[----:B------:R-:W-:Y:S01]  /*6b60*/  IMAD.MOV.U32 R7, RZ, RZ, R8 ;  /* 0x000000ffff077224 */ /* 0x000fe200078e0008 */
[----:B------:R-:W-:Y:S01]  /*6b70*/  MOV R164, R167 ;  /* 0x000000a700a47202 */ /* 0x000fe20000000f00 */
[----:B------:R-:W-:Y:S02]  /*6b80*/  IMAD.MOV.U32 R9, RZ, RZ, R10 ;  /* 0x000000ffff097224 */ /* 0x000fe400078e000a */
[----:B------:R-:W-:-:S07]  /*6b90*/  IMAD.MOV.U32 R100, RZ, RZ, R103 ;  /* 0x000000ffff647224 */ /* 0x000fce00078e0067 */
.L_x_24923:
[----:B------:R-:W-:Y:S05]  /*6ba0*/  BSYNC.RECONVERGENT B0 ;  /* 0x0000000000007941 */ /* 0x000fea0003800200 */
.L_x_24921:
        /* <DEDUP_REMOVED lines=11> */
.L_x_24925:
[----:B------:R-:W-:Y:S01]  /*6c60*/  IMAD.MOV.U32 R8, RZ, RZ, R7 ;  /* 0x000000ffff087224 */ /* 0x000fe200078e0007 */
[----:B------:R-:W-:Y:S01]  /*6c70*/  MOV R167, R166 ;  /* 0x000000a600a77202 */ /* 0x000fe20000000f00 */
[----:B------:R-:W-:Y:S02]  /*6c80*/  IMAD.MOV.U32 R10, RZ, RZ, R9 ;  /* 0x000000ffff0a7224 */ /* 0x000fe400078e0009 */
[----:B------:R-:W-:-:S07]  /*6c90*/  IMAD.MOV.U32 R103, RZ, RZ, R102 ;  /* 0x000000ffff677224 */ /* 0x000fce00078e0066 */
.L_x_24926:
[----:B------:R-:W-:Y:S05]  /*6ca0*/  BSYNC.RECONVERGENT B0 ;  /* 0x0000000000007941 */ /* 0x000fea0003800200 */
.L_x_24924:
        /* <DEDUP_REMOVED lines=11> */
.L_x_24928:
[----:B------:R-:W-:Y:S01]  /*6d60*/  IMAD.MOV.U32 R7, RZ, RZ, R8 ;  /* 0x000000ffff077224 */ /* 0x000fe200078e0008 */
[----:B------:R-:W-:Y:S01]  /*6d70*/  MOV R166, R169 ;  /* 0x000000a900a67202 */ /* 0x000fe20000000f00 */
[----:B------:R-:W-:Y:S02]  /*6d80*/  IMAD.MOV.U32 R9, RZ, RZ, R10 ;  /* 0x000000ffff097224 */ /* 0x000fe400078e000a */
[----:B------:R-:W-:-:S07]  /*6d90*/  IMAD.MOV.U32 R102, RZ, RZ, R105 ;  /* 0x000000ffff667224 */ /* 0x000fce00078e0069 */
.L_x_24929:
[----:B------:R-:W-:Y:S05]  /*6da0*/  BSYNC.RECONVERGENT B0 ;  /* 0x0000000000007941 */ /* 0x000fea0003800200 */
.L_x_24927:
        /* <DEDUP_REMOVED lines=11> */
.L_x_24931:
[----:B------:R-:W-:Y:S01]  /*6e60*/  IMAD.MOV.U32 R8, RZ, RZ, R7 ;  /* 0x000000ffff087224 */ /* 0x000fe200078e0007 */
[----:B------:R-:W-:Y:S01]  /*6e70*/  MOV R169, R168 ;  /* 0x000000a800a97202 */ /* 0x000fe20000000f00 */
[----:B------:R-:W-:Y:S02]  /*6e80*/  IMAD.MOV.U32 R10, RZ, RZ, R9 ;  /* 0x000000ffff0a7224 */ /* 0x000fe400078e0009 */
[----:B------:R-:W-:-:S07]  /*6e90*/  IMAD.MOV.U32 R105, RZ, RZ, R104 ;  /* 0x000000ffff697224 */ /* 0x000fce00078e0068 */
.L_x_24932:
[----:B------:R-:W-:Y:S05]  /*6ea0*/  BSYNC.RECONVERGENT B0 ;  /* 0x0000000000007941 */ /* 0x000fea0003800200 */
.L_x_24930:
        /* <DEDUP_REMOVED lines=11> */
.L_x_24934:
[----:B------:R-:W-:Y:S01]  /*6f60*/  IMAD.MOV.U32 R7, RZ, RZ, R8 ;  /* 0x000000ffff077224 */ /* 0x000fe200078e0008 */
[----:B------:R-:W-:Y:S01]  /*6f70*/  MOV R168, R171 ;  /* 0x000000ab00a87202 */ /* 0x000fe20000000f00 */
[----:B------:R-:W-:Y:S02]  /*6f80*/  IMAD.MOV.U32 R9, RZ, RZ, R10 ;  /* 0x000000ffff097224 */ /* 0x000fe400078e000a */
[----:B------:R-:W-:-:S07]  /*6f90*/  IMAD.MOV.U32 R104, RZ, RZ, R107 ;  /* 0x000000ffff687224 */ /* 0x000fce00078e006b */
.L_x_24935:
[----:B------:R-:W-:Y:S05]  /*6fa0*/  BSYNC.RECONVERGENT B0 ;  /* 0x0000000000007941 */ /* 0x000fea0003800200 */
.L_x_24933:
        /* <DEDUP_REMOVED lines=11> */
.L_x_24937:
[----:B------:R-:W-:Y:S01]  /*7060*/  IMAD.MOV.U32 R8, RZ, RZ, R7 ;  /* 0x000000ffff087224 */ /* 0x000fe200078e0007 */
[----:B------:R-:W-:Y:S01]  /*7070*/  MOV R171, R170 ;  /* 0x000000aa00ab7202 */ /* 0x000fe20000000f00 */
[----:B------:R-:W-:Y:S02]  /*7080*/  IMAD.MOV.U32 R10, RZ, RZ, R9 ;  /* 0x000000ffff0a7224 */ /* 0x000fe400078e0009 */
[----:B------:R-:W-:-:S07]  /*7090*/  IMAD.MOV.U32 R107, RZ, RZ, R106 ;  /* 0x000000ffff6b7224 */ /* 0x000fce00078e006a */
.L_x_24938:
[----:B------:R-:W-:Y:S05]  /*70a0*/  BSYNC.RECONVERGENT B0 ;  /* 0x0000000000007941 */ /* 0x000fea0003800200 */
.L_x_24936:
        /* <DEDUP_REMOVED lines=11> */
.L_x_24940:
[----:B------:R-:W-:Y:S01]  /*7160*/  IMAD.MOV.U32 R7, RZ, RZ, R8 ;  /* 0x000000ffff077224 */ /* 0x000fe200078e0008 */
[----:B------:R-:W-:Y:S01]  /*7170*/  MOV R170, R173 ;  /* 0x000000ad00aa7202 */ /* 0x000fe20000000f00 */
[----:B------:R-:W-:Y:S02]  /*7180*/  IMAD.MOV.U32 R9, RZ, RZ, R10 ;  /* 0x000000ffff097224 */ /* 0x000fe400078e000a */
[----:B------:R-:W-:-:S07]  /*7190*/  IMAD.MOV.U32 R106, RZ, RZ, R109 ;  /* 0x000000ffff6a7224 */ /* 0x000fce00078e006d */
.L_x_24941:
[----:B------:R-:W-:Y:S05]  /*71a0*/  BSYNC.RECONVERGENT B0 ;  /* 0x0000000000007941 */ /* 0x000fea0003800200 */
.L_x_24939:
        /* <DEDUP_REMOVED lines=11> */
.L_x_24943:
[----:B------:R-:W-:Y:S01]  /*7260*/  IMAD.MOV.U32 R8, RZ, RZ, R7 ;  /* 0x000000ffff087224 */ /* 0x000fe200078e0007 */
[----:B------:R-:W-:Y:S01]  /*7270*/  MOV R173, R172 ;  /* 0x000000ac00ad7202 */ /* 0x000fe20000000f00 */
[----:B------:R-:W-:Y:S02]  /*7280*/  IMAD.MOV.U32 R10, RZ, RZ, R9 ;  /* 0x000000ffff0a7224 */ /* 0x000fe400078e0009 */
[----:B------:R-:W-:-:S07]  /*7290*/  IMAD.MOV.U32 R109, RZ, RZ, R108 ;  /* 0x000000ffff6d7224 */ /* 0x000fce00078e006c */
.L_x_24944:
[----:B------:R-:W-:Y:S05]  /*72a0*/  BSYNC.RECONVERGENT B0 ;  /* 0x0000000000007941 */ /* 0x000fea0003800200 */
.L_x_24942:
        /* <DEDUP_REMOVED lines=11> */
.L_x_24946:
[----:B------:R-:W-:Y:S01]  /*7360*/  IMAD.MOV.U32 R7, RZ, RZ, R8 ;  /* 0x000000ffff077224 */ /* 0x000fe200078e0008 */
[----:B------:R-:W-:Y:S01]  /*7370*/  MOV R172, R175 ;  /* 0x000000af00ac7202 */ /* 0x000fe20000000f00 */
[----:B------:R-:W-:Y:S02]  /*7380*/  IMAD.MOV.U32 R9, RZ, RZ, R10 ;  /* 0x000000ffff097224 */ /* 0x000fe400078e000a */
[----:B------:R-:W-:-:S07]  /*7390*/  IMAD.MOV.U32 R108, RZ, RZ, R111 ;  /* 0x000000ffff6c7224 */ /* 0x000fce00078e006f */
.L_x_24947:
[----:B------:R-:W-:Y:S05]  /*73a0*/  BSYNC.RECONVERGENT B0 ;  /* 0x0000000000007941 */ /* 0x000fea0003800200 */
.L_x_24945:
        /* <DEDUP_REMOVED lines=11> */
.L_x_24949:
[----:B------:R-:W-:Y:S01]  /*7460*/  IMAD.MOV.U32 R8, RZ, RZ, R7 ;  /* 0x000000ffff087224 */ /* 0x000fe200078e0007 */
[----:B------:R-:W-:Y:S01]  /*7470*/  MOV R175, R174 ;  /* 0x000000ae00af7202 */ /* 0x000fe20000000f00 */
[----:B------:R-:W-:Y:S02]  /*7480*/  IMAD.MOV.U32 R10, RZ, RZ, R9 ;  /* 0x000000ffff0a7224 */ /* 0x000fe400078e0009 */
[----:B------:R-:W-:-:S07]  /*7490*/  IMAD.MOV.U32 R111, RZ, RZ, R110 ;  /* 0x000000ffff6f7224 */ /* 0x000fce00078e006e */
.L_x_24950:
[----:B------:R-:W-:Y:S05]  /*74a0*/  BSYNC.RECONVERGENT B0 ;  /* 0x0000000000007941 */ /* 0x000fea0003800200 */
.L_x_24948:
        /* <DEDUP_REMOVED lines=11> */
.L_x_24952:
[----:B------:R-:W-:Y:S01]  /*7560*/  IMAD.MOV.U32 R7, RZ, RZ, R8 ;  /* 0x000000ffff077224 */ /* 0x000fe200078e0008 */
[----:B------:R-:W-:Y:S01]  /*7570*/  MOV R174, R177 ;  /* 0x000000b100ae7202 */ /* 0x000fe20000000f00 */
[----:B------:R-:W-:Y:S02]  /*7580*/  IMAD.MOV.U32 R9, RZ, RZ, R10 ;  /* 0x000000ffff097224 */ /* 0x000fe400078e000a */
[----:B------:R-:W-:-:S07]  /*7590*/  IMAD.MOV.U32 R110, RZ, RZ, R113 ;  /* 0x000000ffff6e7224 */ /* 0x000fce00078e0071 */
.L_x_24953:
[----:B------:R-:W-:Y:S05]  /*75a0*/  BSYNC.RECONVERGENT B0 ;  /* 0x0000000000007941 */ /* 0x000fea0003800200 */
.L_x_24951:
        /* <DEDUP_REMOVED lines=11> */
.L_x_24955:
[----:B------:R-:W-:Y:S01]  /*7660*/  IMAD.MOV.U32 R8, RZ, RZ, R7 ;  /* 0x000000ffff087224 */ /* 0x000fe200078e0007 */
[----:B------:R-:W-:Y:S01]  /*7670*/  MOV R177, R176 ;  /* 0x000000b000b17202 */ /* 0x000fe20000000f00 */
[----:B------:R-:W-:Y:S02]  /*7680*/  IMAD.MOV.U32 R10, RZ, RZ, R9 ;  /* 0x000000ffff0a7224 */ /* 0x000fe400078e0009 */
[----:B------:R-:W-:-:S07]  /*7690*/  IMAD.MOV.U32 R113, RZ, RZ, R112 ;  /* 0x000000ffff717224 */ /* 0x000fce00078e0070 */
.L_x_24956:
[----:B------:R-:W-:Y:S05]  /*76a0*/  BSYNC.RECONVERGENT B0 ;  /* 0x0000000000007941 */ /* 0x000fea0003800200 */
.L_x_24954:
        /* <DEDUP_REMOVED lines=11> */
.L_x_24958:
[----:B------:R-:W-:Y:S01]  /*7760*/  IMAD.MOV.U32 R7, RZ, RZ, R8 ;  /* 0x000000ffff077224 */ /* 0x000fe200078e0008 */
[----:B------:R-:W-:Y:S01]  /*7770*/  MOV R176, R179 ;  /* 0x000000b300b07202 */ /* 0x000fe20000000f00 */
[----:B------:R-:W-:Y:S02]  /*7780*/  IMAD.MOV.U32 R9, RZ, RZ, R10 ;  /* 0x000000ffff097224 */ /* 0x000fe400078e000a */
[----:B------:R-:W-:-:S07]  /*7790*/  IMAD.MOV.U32 R112, RZ, RZ, R115 ;  /* 0x000000ffff707224 */ /* 0x000fce00078e0073 */
.L_x_24959:
[----:B------:R-:W-:Y:S05]  /*77a0*/  BSYNC.RECONVERGENT B0 ;  /* 0x0000000000007941 */ /* 0x000fea0003800200 */
.L_x_24957:
        /* <DEDUP_REMOVED lines=11> */
.L_x_24961:
[----:B------:R-:W-:Y:S01]  /*7860*/  IMAD.MOV.U32 R8, RZ, RZ, R7 ;  /* 0x000000ffff087224 */ /* 0x000fe200078e0007 */
[----:B------:R-:W-:Y:S01]  /*7870*/  MOV R179, R178 ;  /* 0x000000b200b37202 */ /* 0x000fe20000000f00 */
[----:B------:R-:W-:Y:S02]  /*7880*/  IMAD.MOV.U32 R10, RZ, RZ, R9 ;  /* 0x000000ffff0a7224 */ /* 0x000fe400078e0009 */
[----:B------:R-:W-:-:S07]  /*7890*/  IMAD.MOV.U32 R115, RZ, RZ, R114 ;  /* 0x000000ffff737224 */ /* 0x000fce00078e0072 */
.L_x_24962:
[----:B------:R-:W-:Y:S05]  /*78a0*/  BSYNC.RECONVERGENT B0 ;  /* 0x0000000000007941 */ /* 0x000fea0003800200 */
.L_x_24960:
        /* <DEDUP_REMOVED lines=11> */
.L_x_24964:
[----:B------:R-:W-:Y:S01]  /*7960*/  IMAD.MOV.U32 R7, RZ, RZ, R8 ;  /* 0x000000ffff077224 */ /* 0x000fe200078e0008 */
[----:B------:R-:W-:Y:S01]  /*7970*/  MOV R178, R181 ;  /* 0x000000b500b27202 */ /* 0x000fe20000000f00 */
[----:B------:R-:W-:Y:S02]  /*7980*/  IMAD.MOV.U32 R9, RZ, RZ, R10 ;  /* 0x000000ffff097224 */ /* 0x000fe400078e000a */
[----:B------:R-:W-:-:S07]  /*7990*/  IMAD.MOV.U32 R114, RZ, RZ, R117 ;  /* 0x000000ffff727224 */ /* 0x000fce00078e0075 */
.L_x_24965:
[----:B------:R-:W-:Y:S05]  /*79a0*/  BSYNC.RECONVERGENT B0 ;  /* 0x0000000000007941 */ /* 0x000fea0003800200 */
.L_x_24963:
        /* <DEDUP_REMOVED lines=11> */
.L_x_24967:
[----:B------:R-:W-:Y:S01]  /*7a60*/  IMAD.MOV.U32 R8, RZ, RZ, R7 ;  /* 0x000000ffff087224 */ /* 0x000fe200078e0007 */
[----:B------:R-:W-:Y:S01]  /*7a70*/  MOV R181, R180 ;  /* 0x000000b400b57202 */ /* 0x000fe20000000f00 */
[----:B------:R-:W-:Y:S02]  /*7a80*/  IMAD.MOV.U32 R10, RZ, RZ, R9 ;  /* 0x000000ffff0a7224 */ /* 0x000fe400078e0009 */
[----:B------:R-:W-:-:S07]  /*7a90*/  IMAD.MOV.U32 R117, RZ, RZ, R116 ;  /* 0x000000ffff757224 */ /* 0x000fce00078e0074 */
.L_x_24968:
[----:B------:R-:W-:Y:S05]  /*7aa0*/  BSYNC.RECONVERGENT B0 ;  /* 0x0000000000007941 */ /* 0x000fea0003800200 */
.L_x_24966:
        /* <DEDUP_REMOVED lines=11> */
.L_x_24970:
[----:B------:R-:W-:Y:S01]  /*7b60*/  IMAD.MOV.U32 R7, RZ, RZ, R8 ;  /* 0x000000ffff077224 */ /* 0x000fe200078e0008 */
[----:B------:R-:W-:Y:S01]  /*7b70*/  MOV R180, R183 ;  /* 0x000000b700b47202 */ /* 0x000fe20000000f00 */
[----:B------:R-:W-:Y:S02]  /*7b80*/  IMAD.MOV.U32 R9, RZ, RZ, R10 ;  /* 0x000000ffff097224 */ /* 0x000fe400078e000a */
[----:B------:R-:W-:-:S07]  /*7b90*/  IMAD.MOV.U32 R116, RZ, RZ, R119 ;  /* 0x000000ffff747224 */ /* 0x000fce00078e0077 */
.L_x_24971:
[----:B------:R-:W-:Y:S05]  /*7ba0*/  BSYNC.RECONVERGENT B0 ;  /* 0x0000000000007941 */ /* 0x000fea0003800200 */
.L_x_24969:
        /* <DEDUP_REMOVED lines=11> */
.L_x_24973:
[----:B------:R-:W-:Y:S01]  /*7c60*/  IMAD.MOV.U32 R8, RZ, RZ, R7 ;  /* 0x000000ffff087224 */ /* 0x000fe200078e0007 */
[----:B------:R-:W-:Y:S01]  /*7c70*/  MOV R183, R182 ;  /* 0x000000b600b77202 */ /* 0x000fe20000000f00 */
[----:B------:R-:W-:Y:S02]  /*7c80*/  IMAD.MOV.U32 R10, RZ, RZ, R9 ;  /* 0x000000ffff0a7224 */ /* 0x000fe400078e0009 */
[----:B------:R-:W-:-:S07]  /*7c90*/  IMAD.MOV.U32 R119, RZ, RZ, R118 ;  /* 0x000000ffff777224 */ /* 0x000fce00078e0076 */
.L_x_24974:
[----:B------:R-:W-:Y:S05]  /*7ca0*/  BSYNC.RECONVERGENT B0 ;  /* 0x0000000000007941 */ /* 0x000fea0003800200 */
.L_x_24972:
        /* <DEDUP_REMOVED lines=11> */
.L_x_24976:
[----:B------:R-:W-:Y:S01]  /*7d60*/  IMAD.MOV.U32 R7, RZ, RZ, R8 ;  /* 0x000000ffff077224 */ /* 0x000fe200078e0008 */
[----:B------:R-:W-:Y:S01]  /*7d70*/  MOV R182, R185 ;  /* 0x000000b900b67202 */ /* 0x000fe20000000f00 */
[----:B------:R-:W-:Y:S02]  /*7d80*/  IMAD.MOV.U32 R9, RZ, RZ, R10 ;  /* 0x000000ffff097224 */ /* 0x000fe400078e000a */
[----:B------:R-:W-:-:S07]  /*7d90*/  IMAD.MOV.U32 R118, RZ, RZ, R121 ;  /* 0x000000ffff767224 */ /* 0x000fce00078e0079 */
.L_x_24977:
[----:B------:R-:W-:Y:S05]  /*7da0*/  BSYNC.RECONVERGENT B0 ;  /* 0x0000000000007941 */ /* 0x000fea0003800200 */
.L_x_24975:
        /* <DEDUP_REMOVED lines=11> */
.L_x_24979:
[----:B------:R-:W-:Y:S01]  /*7e60*/  IMAD.MOV.U32 R8, RZ, RZ, R7 ;  /* 0x000000ffff087224 */ /* 0x000fe200078e0007 */
[----:B------:R-:W-:Y:S01]  /*7e70*/  MOV R185, R184 ;  /* 0x000000b800b97202 */ /* 0x000fe20000000f00 */
[----:B------:R-:W-:Y:S02]  /*7e80*/  IMAD.MOV.U32 R10, RZ, RZ, R9 ;  /* 0x000000ffff0a7224 */ /* 0x000fe400078e0009 */
[----:B------:R-:W-:-:S07]  /*7e90*/  IMAD.MOV.U32 R121, RZ, RZ, R120 ;  /* 0x000000ffff797224 */ /* 0x000fce00078e0078 */
.L_x_24980:
[----:B------:R-:W-:Y:S05]  /*7ea0*/  BSYNC.RECONVERGENT B0 ;  /* 0x0000000000007941 */ /* 0x000fea0003800200 */
.L_x_24978:
        /* <DEDUP_REMOVED lines=11> */
.L_x_24982:
[----:B------:R-:W-:Y:S01]  /*7f60*/  IMAD.MOV.U32 R7, RZ, RZ, R8 ;  /* 0x000000ffff077224 */ /* 0x000fe200078e0008 */
[----:B------:R-:W-:Y:S01]  /*7f70*/  MOV R184, R187 ;  /* 0x000000bb00b87202 */ /* 0x000fe20000000f00 */
[----:B------:R-:W-:Y:S02]  /*7f80*/  IMAD.MOV.U32 R9, RZ, RZ, R10 ;  /* 0x000000ffff097224 */ /* 0x000fe400078e000a */
[----:B------:R-:W-:-:S07]  /*7f90*/  IMAD.MOV.U32 R120, RZ, RZ, R123 ;  /* 0x000000ffff787224 */ /* 0x000fce00078e007b */
.L_x_24983:
[----:B------:R-:W-:Y:S05]  /*7fa0*/  BSYNC.RECONVERGENT B0 ;  /* 0x0000000000007941 */ /* 0x000fea0003800200 */
.L_x_24981:
        /* <DEDUP_REMOVED lines=11> */
.L_x_24985:
[----:B------:R-:W-:Y:S01]  /*8060*/  IMAD.MOV.U32 R8, RZ, RZ, R7 ;  /* 0x000000ffff087224 */ /* 0x000fe200078e0007 */
[----:B------:R-:W-:Y:S01]  /*8070*/  MOV R187, R186 ;  /* 0x000000ba00bb7202 */ /* 0x000fe20000000f00 */
[----:B------:R-:W-:Y:S02]  /*8080*/  IMAD.MOV.U32 R10, RZ, RZ, R9 ;  /* 0x000000ffff0a7224 */ /* 0x000fe400078e0009 */
[----:B------:R-:W-:-:S07]  /*8090*/  IMAD.MOV.U32 R123, RZ, RZ, R122 ;  /* 0x000000ffff7b7224 */ /* 0x000fce00078e007a */
.L_x_24986:
[----:B------:R-:W-:Y:S05]  /*80a0*/  BSYNC.RECONVERGENT B0 ;  /* 0x0000000000007941 */ /* 0x000fea0003800200 */
.L_x_24984:
        /* <DEDUP_REMOVED lines=11> */
.L_x_24988:
[----:B------:R-:W-:Y:S01]  /*8160*/  IMAD.MOV.U32 R7, RZ, RZ, R8 ;  /* 0x000000ffff077224 */ /* 0x000fe200078e0008 */
[----:B------:R-:W-:Y:S01]  /*8170*/  MOV R186, R189 ;  /* 0x000000bd00ba7202 */ /* 0x000fe20000000f00 */
[----:B------:R-:W-:Y:S02]  /*8180*/  IMAD.MOV.U32 R9, RZ, RZ, R10 ;  /* 0x000000ffff097224 */ /* 0x000fe400078e000a */
[----:B------:R-:W-:-:S07]  /*8190*/  IMAD.MOV.U32 R122, RZ, RZ, R125 ;  /* 0x000000ffff7a7224 */ /* 0x000fce00078e007d */
.L_x_24989:
[----:B------:R-:W-:Y:S05]  /*81a0*/  BSYNC.RECONVERGENT B0 ;  /* 0x0000000000007941 */ /* 0x000fea0003800200 */
.L_x_24987:
        /* <DEDUP_REMOVED lines=11> */
.L_x_24991:
[----:B------:R-:W-:Y:S01]  /*8260*/  IMAD.MOV.U32 R8, RZ, RZ, R7 ;  /* 0x000000ffff087224 */ /* 0x000fe200078e0007 */
[----:B------:R-:W-:Y:S01]  /*8270*/  MOV R189, R188 ;  /* 0x000000bc00bd7202 */ /* 0x000fe20000000f00 */
[----:B------:R-:W-:Y:S02]  /*8280*/  IMAD.MOV.U32 R10, RZ, RZ, R9 ;  /* 0x000000ffff0a7224 */ /* 0x000fe400078e0009 */
[----:B------:R-:W-:-:S07]  /*8290*/  IMAD.MOV.U32 R125, RZ, RZ, R124 ;  /* 0x000000ffff7d7224 */ /* 0x000fce00078e007c */
.L_x_24992:
[----:B------:R-:W-:Y:S05]  /*82a0*/  BSYNC.RECONVERGENT B0 ;  /* 0x0000000000007941 */ /* 0x000fea0003800200 */
.L_x_24990:
        /* <DEDUP_REMOVED lines=11> */
.L_x_24994:
[----:B------:R-:W-:Y:S01]  /*8360*/  IMAD.MOV.U32 R7, RZ, RZ, R8 ;  /* 0x000000ffff077224 */ /* 0x000fe200078e0008 */
[----:B------:R-:W-:Y:S01]  /*8370*/  MOV R188, R191 ;  /* 0x000000bf00bc7202 */ /* 0x000fe20000000f00 */
[----:B------:R-:W-:Y:S02]  /*8380*/  IMAD.MOV.U32 R9, RZ, RZ, R10 ;  /* 0x000000ffff097224 */ /* 0x000fe400078e000a */
[----:B------:R-:W-:-:S07]  /*8390*/  IMAD.MOV.U32 R124, RZ, RZ, R127 ;  /* 0x000000ffff7c7224 */ /* 0x000fce00078e007f */
.L_x_24995:
[----:B------:R-:W-:Y:S05]  /*83a0*/  BSYNC.RECONVERGENT B0 ;  /* 0x0000000000007941 */ /* 0x000fea0003800200 */
.L_x_24993:
        /* <DEDUP_REMOVED lines=11> */
.L_x_24997:
[----:B------:R-:W-:Y:S01]  /*8460*/  IMAD.MOV.U32 R8, RZ, RZ, R7 ;  /* 0x000000ffff087224 */ /* 0x000fe200078e0007 */
[----:B------:R-:W-:Y:S01]  /*8470*/  MOV R191, R190 ;  /* 0x000000be00bf7202 */ /* 0x000fe20000000f00 */
[----:B------:R-:W-:Y:S02]  /*8480*/  IMAD.MOV.U32 R10, RZ, RZ, R9 ;  /* 0x000000ffff0a7224 */ /* 0x000fe400078e0009 */
[----:B------:R-:W-:-:S07]  /*8490*/  IMAD.MOV.U32 R127, RZ, RZ, R126 ;  /* 0x000000ffff7f7224 */ /* 0x000fce00078e007e */
.L_x_24998:
[----:B------:R-:W-:Y:S05]  /*84a0*/  BSYNC.RECONVERGENT B0 ;  /* 0x0000000000007941 */ /* 0x000fea0003800200 */
.L_x_24996:
        /* <DEDUP_REMOVED lines=11> */
.L_x_25000:
[----:B------:R-:W-:Y:S01]  /*8560*/  IMAD.MOV.U32 R7, RZ, RZ, R8 ;  /* 0x000000ffff077224 */ /* 0x000fe200078e0008 */
[----:B------:R-:W-:Y:S01]  /*8570*/  MOV R190, R193 ;  /* 0x000000c100be7202 */ /* 0x000fe20000000f00 */
[----:B------:R-:W-:Y:S02]  /*8580*/  IMAD.MOV.U32 R9, RZ, RZ, R10 ;  /* 0x000000ffff097224 */ /* 0x000fe400078e000a */
[----:B------:R-:W-:-:S07]  /*8590*/  IMAD.MOV.U32 R126, RZ, RZ, R129 ;  /* 0x000000ffff7e7224 */ /* 0x000fce00078e0081 */
.L_x_25001:
[----:B------:R-:W-:Y:S05]  /*85a0*/  BSYNC.RECONVERGENT B0 ;  /* 0x0000000000007941 */ /* 0x000fea0003800200 */
.L_x_24999:
        /* <DEDUP_REMOVED lines=11> */
.L_x_25003:
[----:B------:R-:W-:Y:S01]  /*8660*/  IMAD.MOV.U32 R8, RZ, RZ, R7 ;  /* 0x000000ffff087224 */ /* 0x000fe200078e0007 */
[----:B------:R-:W-:Y:S01]  /*8670*/  MOV R193, R192 ;  /* 0x000000c000c17202 */ /* 0x000fe20000000f00 */
[----:B------:R-:W-:Y:S02]  /*8680*/  IMAD.MOV.U32 R10, RZ, RZ, R9 ;  /* 0x000000ffff0a7224 */ /* 0x000fe400078e0009 */
[----:B------:R-:W-:-:S07]  /*8690*/  IMAD.MOV.U32 R129, RZ, RZ, R128 ;  /* 0x000000ffff817224 */ /* 0x000fce00078e0080 */
.L_x_25004:
[----:B------:R-:W-:Y:S05]  /*86a0*/  BSYNC.RECONVERGENT B0 ;  /* 0x0000000000007941 */ /* 0x000fea0003800200 */
.L_x_25002:
        /* <DEDUP_REMOVED lines=11> */
.L_x_25006:
[----:B------:R-:W-:Y:S01]  /*8760*/  IMAD.MOV.U32 R7, RZ, RZ, R8 ;  /* 0x000000ffff077224 */ /* 0x000fe200078e0008 */
[----:B------:R-:W-:Y:S01]  /*8770*/  MOV R192, R195 ;  /* 0x000000c300c07202 */ /* 0x000fe20000000f00 */
[----:B------:R-:W-:Y:S02]  /*8780*/  IMAD.MOV.U32 R9, RZ, RZ, R10 ;  /* 0x000000ffff097224 */ /* 0x000fe400078e000a */
[----:B------:R-:W-:-:S07]  /*8790*/  IMAD.MOV.U32 R128, RZ, RZ, R131 ;  /* 0x000000ffff807224 */ /* 0x000fce00078e0083 */
.L_x_25007:
[----:B------:R-:W-:Y:S05]  /*87a0*/  BSYNC.RECONVERGENT B0 ;  /* 0x0000000000007941 */ /* 0x000fea0003800200 */
.L_x_25005:
        /* <DEDUP_REMOVED lines=11> */
.L_x_25009:
[----:B------:R-:W-:Y:S01]  /*8860*/  IMAD.MOV.U32 R8, RZ, RZ, R7 ;  /* 0x000000ffff087224 */ /* 0x000fe200078e0007 */
[----:B------:R-:W-:Y:S01]  /*8870*/  MOV R195, R194 ;  /* 0x000000c200c37202 */ /* 0x000fe20000000f00 */
[----:B------:R-:W-:Y:S02]  /*8880*/  IMAD.MOV.U32 R10, RZ, RZ, R9 ;  /* 0x000000ffff0a7224 */ /* 0x000fe400078e0009 */
[----:B------:R-:W-:-:S07]  /*8890*/  IMAD.MOV.U32 R131, RZ, RZ, R130 ;  /* 0x000000ffff837224 */ /* 0x000fce00078e0082 */
.L_x_25010:
[----:B------:R-:W-:Y:S05]  /*88a0*/  BSYNC.RECONVERGENT B0 ;  /* 0x0000000000007941 */ /* 0x000fea0003800200 */
.L_x_25008:
        /* <DEDUP_REMOVED lines=11> */
.L_x_25012:
[----:B------:R-:W-:Y:S01]  /*8960*/  IMAD.MOV.U32 R7, RZ, RZ, R8 ;  /* 0x000000ffff077224 */ /* 0x000fe200078e0008 */
[----:B------:R-:W-:Y:S01]  /*8970*/  MOV R194, R197 ;  /* 0x000000c500c27202 */ /* 0x000fe20000000f00 */
[----:B------:R-:W-:Y:S02]  /*8980*/  IMAD.MOV.U32 R9, RZ, RZ, R10 ;  /* 0x000000ffff097224 */ /* 0x000fe400078e000a */
[----:B------:R-:W-:-:S07]  /*8990*/  IMAD.MOV.U32 R130, RZ, RZ, R133 ;  /* 0x000000ffff827224 */ /* 0x000fce00078e0085 */
.L_x_25013:
[----:B------:R-:W-:Y:S05]  /*89a0*/  BSYNC.RECONVERGENT B0 ;  /* 0x0000000000007941 */ /* 0x000fea0003800200 */
.L_x_25011:
        /* <DEDUP_REMOVED lines=11> */
.L_x_25015:
[----:B------:R-:W-:Y:S01]  /*8a60*/  IMAD.MOV.U32 R8, RZ, RZ, R7 ;  /* 0x000000ffff087224 */ /* 0x000fe200078e0007 */
[----:B------:R-:W-:Y:S01]  /*8a70*/  MOV R197, R196 ;  /* 0x000000c400c57202 */ /* 0x000fe20000000f00 */
[----:B------:R-:W-:Y:S02]  /*8a80*/  IMAD.MOV.U32 R10, RZ, RZ, R9 ;  /* 0x000000ffff0a7224 */ /* 0x000fe400078e0009 */
[----:B------:R-:W-:-:S07]  /*8a90*/  IMAD.MOV.U32 R133, RZ, RZ, R132 ;  /* 0x000000ffff857224 */ /* 0x000fce00078e0084 */
.L_x_25016:
[----:B------:R-:W-:Y:S05]  /*8aa0*/  BSYNC.RECONVERGENT B0 ;  /* 0x0000000000007941 */ /* 0x000fea0003800200 */
.L_x_25014:
        /* <DEDUP_REMOVED lines=11> */
.L_x_25018:
[----:B------:R-:W-:Y:S01]  /*8b60*/  IMAD.MOV.U32 R7, RZ, RZ, R8 ;  /* 0x000000ffff077224 */ /* 0x000fe200078e0008 */
[----:B------:R-:W-:Y:S01]  /*8b70*/  MOV R196, R199 ;  /* 0x000000c700c47202 */ /* 0x000fe20000000f00 */
[----:B------:R-:W-:Y:S02]  /*8b80*/  IMAD.MOV.U32 R9, RZ, RZ, R10 ;  /* 0x000000ffff097224 */ /* 0x000fe400078e000a */
[----:B------:R-:W-:-:S07]  /*8b90*/  IMAD.MOV.U32 R132, RZ, RZ, R135 ;  /* 0x000000ffff847224 */ /* 0x000fce00078e0087 */
.L_x_25019:
[----:B------:R-:W-:Y:S05]  /*8ba0*/  BSYNC.RECONVERGENT B0 ;  /* 0x0000000000007941 */ /* 0x000fea0003800200 */
.L_x_25017:
        /* <DEDUP_REMOVED lines=11> */
.L_x_25021:
[----:B------:R-:W-:Y:S01]  /*8c60*/  IMAD.MOV.U32 R8, RZ, RZ, R7 ;  /* 0x000000ffff087224 */ /* 0x000fe200078e0007 */
[----:B------:R-:W-:Y:S01]  /*8c70*/  MOV R199, R198 ;  /* 0x000000c600c77202 */ /* 0x000fe20000000f00 */
[----:B------:R-:W-:Y:S02]  /*8c80*/  IMAD.MOV.U32 R10, RZ, RZ, R9 ;  /* 0x000000ffff0a7224 */ /* 0x000fe400078e0009 */
[----:B------:R-:W-:-:S07]  /*8c90*/  IMAD.MOV.U32 R135, RZ, RZ, R134 ;  /* 0x000000ffff877224 */ /* 0x000fce00078e0086 */
.L_x_25022:
[----:B------:R-:W-:Y:S05]  /*8ca0*/  BSYNC.RECONVERGENT B0 ;  /* 0x0000000000007941 */ /* 0x000fea0003800200 */
.L_x_25020:
        /* <DEDUP_REMOVED lines=11> */
.L_x_25024:
[----:B------:R-:W-:Y:S01]  /*8d60*/  IMAD.MOV.U32 R7, RZ, RZ, R8 ;  /* 0x000000ffff077224 */ /* 0x000fe200078e0008 */
[----:B------:R-:W-:Y:S01]  /*8d70*/  MOV R198, R201 ;  /* 0x000000c900c67202 */ /* 0x000fe20000000f00 */
[----:B------:R-:W-:Y:S02]  /*8d80*/  IMAD.MOV.U32 R9, RZ, RZ, R10 ;  /* 0x000000ffff097224 */ /* 0x000fe400078e000a */
[----:B------:R-:W-:-:S07]  /*8d90*/  IMAD.MOV.U32 R134, RZ, RZ, R137 ;  /* 0x000000ffff867224 */ /* 0x000fce00078e0089 */
.L_x_25025:
[----:B------:R-:W-:Y:S05]  /*8da0*/  BSYNC.RECONVERGENT B0 ;  /* 0x0000000000007941 */ /* 0x000fea0003800200 */
.L_x_25023:
        /* <DEDUP_REMOVED lines=11> */
.L_x_25027:
[----:B------:R-:W-:Y:S01]  /*8e60*/  IMAD.MOV.U32 R8, RZ, RZ, R7 ;  /* 0x000000ffff087224 */ /* 0x000fe200078e0007 */
[----:B------:R-:W-:Y:S01]  /*8e70*/  MOV R201, R200 ;  /* 0x000000c800c97202 */ /* 0x000fe20000000f00 */
[----:B------:R-:W-:Y:S02]  /*8e80*/  IMAD.MOV.U32 R10, RZ, RZ, R9 ;  /* 0x000000ffff0a7224 */ /* 0x000fe400078e0009 */
[----:B------:R-:W-:-:S07]  /*8e90*/  IMAD.MOV.U32 R137, RZ, RZ, R136 ;  /* 0x000000ffff897224 */ /* 0x000fce00078e0088 */
.L_x_25028:
[----:B------:R-:W-:Y:S05]  /*8ea0*/  BSYNC.RECONVERGENT B0 ;  /* 0x0000000000007941 */ /* 0x000fea0003800200 */
.L_x_25026:
        /* <DEDUP_REMOVED lines=11> */
.L_x_25030:
[----:B------:R-:W-:Y:S01]  /*8f60*/  IMAD.MOV.U32 R7, RZ, RZ, R8 ;  /* 0x000000ffff077224 */ /* 0x000fe200078e0008 */
[----:B------:R-:W-:Y:S01]  /*8f70*/  MOV R200, R203 ;  /* 0x000000cb00c87202 */ /* 0x000fe20000000f00 */
[----:B------:R-:W-:Y:S02]  /*8f80*/  IMAD.MOV.U32 R9, RZ, RZ, R10 ;  /* 0x000000ffff097224 */ /* 0x000fe400078e000a */
[----:B------:R-:W-:-:S07]  /*8f90*/  IMAD.MOV.U32 R136, RZ, RZ, R139 ;  /* 0x000000ffff887224 */ /* 0x000fce00078e008b */
.L_x_25031:
[----:B------:R-:W-:Y:S05]  /*8fa0*/  BSYNC.RECONVERGENT B0 ;  /* 0x0000000000007941 */ /* 0x000fea0003800200 */
.L_x_25029:
        /* <DEDUP_REMOVED lines=11> */
.L_x_25033:
[----:B------:R-:W-:Y:S01]  /*9060*/  IMAD.MOV.U32 R8, RZ, RZ, R7 ;  /* 0x000000ffff087224 */ /* 0x000fe200078e0007 */
[----:B------:R-:W-:Y:S01]  /*9070*/  MOV R203, R202 ;  /* 0x000000ca00cb7202 */ /* 0x000fe20000000f00 */
[----:B------:R-:W-:Y:S02]  /*9080*/  IMAD.MOV.U32 R10, RZ, RZ, R9 ;  /* 0x000000ffff0a7224 */ /* 0x000fe400078e0009 */
[----:B------:R-:W-:-:S07]  /*9090*/  IMAD.MOV.U32 R139, RZ, RZ, R138 ;  /* 0x000000ffff8b7224 */ /* 0x000fce00078e008a */
.L_x_25034:
[----:B------:R-:W-:Y:S05]  /*90a0*/  BSYNC.RECONVERGENT B0 ;  /* 0x0000000000007941 */ /* 0x000fea0003800200 */
.L_x_25032:
        /* <DEDUP_REMOVED lines=11> */
.L_x_25036:
[----:B------:R-:W-:Y:S01]  /*9160*/  IMAD.MOV.U32 R7, RZ, RZ, R8 ;  /* 0x000000ffff077224 */ /* 0x000fe200078e0008 */
[----:B------:R-:W-:Y:S01]  /*9170*/  MOV R202, R205 ;  /* 0x000000cd00ca7202 */ /* 0x000fe20000000f00 */
[----:B------:R-:W-:Y:S02]  /*9180*/  IMAD.MOV.U32 R9, RZ, RZ, R10 ;  /* 0x000000ffff097224 */ /* 0x000fe400078e000a */
[----:B------:R-:W-:-:S07]  /*9190*/  IMAD.MOV.U32 R138, RZ, RZ, R141 ;  /* 0x000000ffff8a7224 */ /* 0x000fce00078e008d */
.L_x_25037:
[----:B------:R-:W-:Y:S05]  /*91a0*/  BSYNC.RECONVERGENT B0 ;  /* 0x0000000000007941 */ /* 0x000fea0003800200 */
.L_x_25035:
        /* <DEDUP_REMOVED lines=11> */
.L_x_25039:
[----:B------:R-:W-:Y:S01]  /*9260*/  IMAD.MOV.U32 R8, RZ, RZ, R7 ;  /* 0x000000ffff087224 */ /* 0x000fe200078e0007 */
[----:B------:R-:W-:Y:S01]  /*9270*/  MOV R205, R204 ;  /* 0x000000cc00cd7202 */ /* 0x000fe20000000f00 */
[----:B------:R-:W-:Y:S02]  /*9280*/  IMAD.MOV.U32 R10, RZ, RZ, R9 ;  /* 0x000000ffff0a7224 */ /* 0x000fe400078e0009 */
[----:B------:R-:W-:-:S07]  /*9290*/  IMAD.MOV.U32 R141, RZ, RZ, R140 ;  /* 0x000000ffff8d7224 */ /* 0x000fce00078e008c */
.L_x_25040:
[----:B------:R-:W-:Y:S05]  /*92a0*/  BSYNC.RECONVERGENT B0 ;  /* 0x0000000000007941 */ /* 0x000fea0003800200 */
.L_x_25038:
        /* <DEDUP_REMOVED lines=11> */
.L_x_25042:
[----:B------:R-:W-:Y:S01]  /*9360*/  IMAD.MOV.U32 R7, RZ, RZ, R8 ;  /* 0x000000ffff077224 */ /* 0x000fe200078e0008 */
[----:B------:R-:W-:Y:S01]  /*9370*/  MOV R204, R207 ;  /* 0x000000cf00cc7202 */ /* 0x000fe20000000f00 */
[----:B------:R-:W-:Y:S02]  /*9380*/  IMAD.MOV.U32 R9, RZ, RZ, R10 ;  /* 0x000000ffff097224 */ /* 0x000fe400078e000a */
[----:B------:R-:W-:-:S07]  /*9390*/  IMAD.MOV.U32 R140, RZ, RZ, R143 ;  /* 0x000000ffff8c7224 */ /* 0x000fce00078e008f */
.L_x_25043:
[----:B------:R-:W-:Y:S05]  /*93a0*/  BSYNC.RECONVERGENT B0 ;  /* 0x0000000000007941 */ /* 0x000fea0003800200 */
.L_x_25041:
        /* <DEDUP_REMOVED lines=11> */
.L_x_25045:
[----:B------:R-:W-:Y:S01]  /*9460*/  IMAD.MOV.U32 R8, RZ, RZ, R7 ;  /* 0x000000ffff087224 */ /* 0x000fe200078e0007 */
[----:B------:R-:W-:Y:S01]  /*9470*/  MOV R207, R206 ;  /* 0x000000ce00cf7202 */ /* 0x000fe20000000f00 */
[----:B------:R-:W-:Y:S02]  /*9480*/  IMAD.MOV.U32 R10, RZ, RZ, R9 ;  /* 0x000000ffff0a7224 */ /* 0x000fe400078e0009 */
[----:B------:R-:W-:-:S07]  /*9490*/  IMAD.MOV.U32 R143, RZ, RZ, R142 ;  /* 0x000000ffff8f7224 */ /* 0x000fce00078e008e */
.L_x_25046:
[----:B------:R-:W-:Y:S05]  /*94a0*/  BSYNC.RECONVERGENT B0 ;  /* 0x0000000000007941 */ /* 0x000fea0003800200 */
.L_x_25044:
        /* <DEDUP_REMOVED lines=11> */
.L_x_25048:
[----:B------:R-:W-:Y:S01]  /*9560*/  IMAD.MOV.U32 R7, RZ, RZ, R8 ;  /* 0x000000ffff077224 */ /* 0x000fe200078e0008 */
[----:B------:R-:W-:Y:S01]  /*9570*/  MOV R206, R209 ;  /* 0x000000d100ce7202 */ /* 0x000fe20000000f00 */
[----:B------:R-:W-:Y:S02]  /*9580*/  IMAD.MOV.U32 R9, RZ, RZ, R10 ;  /* 0x000000ffff097224 */ /* 0x000fe400078e000a */
[----:B------:R-:W-:-:S07]  /*9590*/  IMAD.MOV.U32 R142, RZ, RZ, R145 ;  /* 0x000000ffff8e7224 */ /* 0x000fce00078e0091 */
.L_x_25049:
[----:B------:R-:W-:Y:S05]  /*95a0*/  BSYNC.RECONVERGENT B0 ;  /* 0x0000000000007941 */ /* 0x000fea0003800200 */
.L_x_25047:
        /* <DEDUP_REMOVED lines=11> */
.L_x_25051:
[----:B------:R-:W-:Y:S01]  /*9660*/  IMAD.MOV.U32 R8, RZ, RZ, R7 ;  /* 0x000000ffff087224 */ /* 0x000fe200078e0007 */
[----:B------:R-:W-:Y:S01]  /*9670*/  MOV R209, R208 ;  /* 0x000000d000d17202 */ /* 0x000fe20000000f00 */
[----:B------:R-:W-:Y:S02]  /*9680*/  IMAD.MOV.U32 R10, RZ, RZ, R9 ;  /* 0x000000ffff0a7224 */ /* 0x000fe400078e0009 */
[----:B------:R-:W-:-:S07]  /*9690*/  IMAD.MOV.U32 R145, RZ, RZ, R144 ;  /* 0x000000ffff917224 */ /* 0x000fce00078e0090 */
.L_x_25052:
[----:B------:R-:W-:Y:S05]  /*96a0*/  BSYNC.RECONVERGENT B0 ;  /* 0x0000000000007941 */ /* 0x000fea0003800200 */
.L_x_25050:
        /* <DEDUP_REMOVED lines=11> */
.L_x_25054:
[----:B------:R-:W-:Y:S01]  /*9760*/  IMAD.MOV.U32 R7, RZ, RZ, R8 ;  /* 0x000000ffff077224 */ /* 0x000fe200078e0008 */
[----:B------:R-:W-:Y:S01]  /*9770*/  MOV R208, R211 ;  /* 0x000000d300d07202 */ /* 0x000fe20000000f00 */
[----:B------:R-:W-:Y:S02]  /*9780*/  IMAD.MOV.U32 R9, RZ, RZ, R10 ;  /* 0x000000ffff097224 */ /* 0x000fe400078e000a */
[----:B------:R-:W-:-:S07]  /*9790*/  IMAD.MOV.U32 R144, RZ, RZ, R147 ;  /* 0x000000ffff907224 */ /* 0x000fce00078e0093 */
.L_x_25055:
[----:B------:R-:W-:Y:S05]  /*97a0*/  BSYNC.RECONVERGENT B0 ;  /* 0x0000000000007941 */ /* 0x000fea0003800200 */
.L_x_25053:
        /* <DEDUP_REMOVED lines=11> */
.L_x_25057:
[----:B------:R-:W-:Y:S01]  /*9860*/  IMAD.MOV.U32 R8, RZ, RZ, R7 ;  /* 0x000000ffff087224 */ /* 0x000fe200078e0007 */
[----:B------:R-:W-:Y:S01]  /*9870*/  MOV R211, R210 ;  /* 0x000000d200d37202 */ /* 0x000fe20000000f00 */
[----:B------:R-:W-:Y:S02]  /*9880*/  IMAD.MOV.U32 R10, RZ, RZ, R9 ;  /* 0x000000ffff0a7224 */ /* 0x000fe400078e0009 */
[----:B------:R-:W-:-:S07]  /*9890*/  IMAD.MOV.U32 R147, RZ, RZ, R146 ;  /* 0x000000ffff937224 */ /* 0x000fce00078e0092 */
.L_x_25058:
[----:B------:R-:W-:Y:S05]  /*98a0*/  BSYNC.RECONVERGENT B0 ;  /* 0x0000000000007941 */ /* 0x000fea0003800200 */
.L_x_25056:
        /* <DEDUP_REMOVED lines=11> */
.L_x_25060:
[----:B------:R-:W-:Y:S01]  /*9960*/  IMAD.MOV.U32 R7, RZ, RZ, R8 ;  /* 0x000000ffff077224 */ /* 0x000fe200078e0008 */
[----:B------:R-:W-:Y:S01]  /*9970*/  MOV R210, R213 ;  /* 0x000000d500d27202 */ /* 0x000fe20000000f00 */
[----:B------:R-:W-:Y:S02]  /*9980*/  IMAD.MOV.U32 R9, RZ, RZ, R10 ;  /* 0x000000ffff097224 */ /* 0x000fe400078e000a */
[----:B------:R-:W-:-:S07]  /*9990*/  IMAD.MOV.U32 R146, RZ, RZ, R149 ;  /* 0x000000ffff927224 */ /* 0x000fce00078e0095 */
.L_x_25061:
[----:B------:R-:W-:Y:S05]  /*99a0*/  BSYNC.RECONVERGENT B0 ;  /* 0x0000000000007941 */ /* 0x000fea0003800200 */
.L_x_25059:
        /* <DEDUP_REMOVED lines=9> */
.L_x_25063:
[----:B------:R-:W-:Y:S01]  /*9a40*/  IMAD.MOV.U32 R149, RZ, RZ, R148 ;  /* 0x000000ffff957224 */ /* 0x000fe200078e0094 */
[----:B------:R-:W-:Y:S01]  /*9a50*/  MOV R213, R212 ;  /* 0x000000d400d57202 */ /* 0x000fe20000000f00 */
[----:B------:R-:W-:Y:S02]  /*9a60*/  IMAD.MOV.U32 R148, RZ, RZ, R7 ;  /* 0x000000ffff947224 */ /* 0x000fe400078e0007 */
[----:B------:R-:W-:-:S07]  /*9a70*/  IMAD.MOV.U32 R212, RZ, RZ, R9 ;  /* 0x000000ffffd47224 */ /* 0x000fce00078e0009 */
.L_x_25064:
[----:B------:R-:W-:Y:S05]  /*9a80*/  BSYNC.RECONVERGENT B0 ;  /* 0x0000000000007941 */ /* 0x000fea0003800200 */
.L_x_25062:
[----:B------:R-:W-:Y:S01]  /*9a90*/  VIADD R6, R6, 0x40 ;  /* 0x0000004006067836 */ /* 0x000fe20000000000 */
[----:B------:R-:W-:-:S04]  /*9aa0*/  MOV R7, R53 ;  /* 0x0000003500077202 */ /* 0x000fc80000000f00 */
[----:B------:R-:W-:-:S13]  /*9ab0*/  ISETP.GE.AND P1, PT, R6, R4, PT ;  /* 0x000000040600720c */ /* 0x000fda0003f26270 */
[----:B------:R-:W-:Y:S05]  /*9ac0*/  @!P1 BRA `(.L_x_25065) ;  /* 0xffffffbc00c89947 */ /* 0x000fea000383ffff */
.L_x_24872:
[----:B------:R-:W-:Y:S05]  /*9ad0*/  BSYNC.RECONVERGENT B1 ;  /* 0x0000000000017941 */ /* 0x000fea0003800200 */
.L_x_24675:
        /* <DEDUP_REMOVED lines=211> */
[----:B------:R-:W-:Y:S01]  /*a810*/  IADD3 R8, PT, PT, R1, 0x108, RZ ;  /* 0x0000010801087810 */ /* 0x000fe20007ffe0ff */
[----:B------:R-:W-:-:S07]  /*a820*/  IMAD.MOV.U32 R7, RZ, RZ, RZ ;  /* 0x000000ffff077224 */ /* 0x000fce00078e00ff */
.L_x_25257:
[----:B------:R-:W2:Y:S04]  /*a830*/  LDL R10, [R8] ;  /* 0x00000000080a7983 */ /* 0x000ea80000100800 */
[----:B------:R-:W3:Y:S01]  /*a840*/  LDL R12, [R8+-0x100] ;  /* 0xffff0000080c7983 */ /* 0x000ee20000100800 */
[----:B------:R-:W-:Y:S01]  /*a850*/  VIADD R7, R7, 0x1 ;  /* 0x0000000107077836 */ /* 0x000fe20000000000 */
[----:B------:R-:W-:Y:S04]  /*a860*/  BSSY.RECONVERGENT B1, `(.L_x_25068) ;  /* 0x0000015000017945 */ /* 0x000fe80003800200 */
[----:B------:R-:W-:-:S02]  /*a870*/  ISETP.NE.AND P2, PT, R7, 0x40, PT ;  /* 0x000000400700780c */ /* 0x000fc40003f45270 */
[CC--:B--2---:R-:W-:Y:S02]  /*a880*/  FSETP.GT.FTZ.AND P0, PT, R10.reuse, R223.reuse, PT ;  /* 0x000000df0a00720b */ /* 0x0c4fe40003f14000 */
[----:B------:R-:W-:Y:S02]  /*a890*/  FSETP.NEU.FTZ.AND P1, PT, R10, R223, PT ;  /* 0x000000df0a00720b */ /* 0x000fe40003f3d000 */
[----:B------:R-:W-:Y:S02]  /*a8a0*/  ISETP.EQ.OR P0, PT, R151, -0x1, P0 ;  /* 0xffffffff9700780c */ /* 0x000fe40000702670 */
[----:B---3--:R-:W-:-:S04]  /*a8b0*/  ISETP.GE.OR P1, PT, R12, R151, P1 ;  /* 0x000000970c00720c */ /* 0x008fc80000f26670 */
[----:B------:R-:W-:-:S13]  /*a8c0*/  PLOP3.LUT P0, PT, P0, P1, PT, 0x8, 0x80 ;  /* 0x000000000080781c */ /* 0x000fda0000702170 */
        /* <DEDUP_REMOVED lines=10> */
.L_x_25069:
[----:B------:R-:W-:Y:S01]  /*a970*/  IMAD.MOV.U32 R10, RZ, RZ, R151 ;  /* 0x000000ffff0a7224 */ /* 0x000fe200078e0097 */
[----:B------:R-:W-:Y:S01]  /*a980*/  MOV R12, R223 ;  /* 0x000000df000c7202 */ /* 0x000fe20000000f00 */
[----:B------:R-:W-:Y:S02]  /*a990*/  IMAD.MOV.U32 R151, RZ, RZ, R150 ;  /* 0x000000ffff977224 */ /* 0x000fe400078e0096 */
[----:B------:R-:W-:-:S07]  /*a9a0*/  IMAD.MOV.U32 R223, RZ, RZ, R222 ;  /* 0x000000ffffdf7224 */ /* 0x000fce00078e00de */
.L_x_25070:
[----:B------:R-:W-:Y:S05]  /*a9b0*/  BSYNC.RECONVERGENT B1 ;  /* 0x0000000000017941 */ /* 0x000fea0003800200 */
.L_x_25068:
        /* <DEDUP_REMOVED lines=11> */
.L_x_25072:
[----:B------:R-:W-:Y:S01]  /*aa70*/  IMAD.MOV.U32 R9, RZ, RZ, R10 ;  /* 0x000000ffff097224 */ /* 0x000fe200078e000a */
[----:B------:R-:W-:Y:S01]  /*aa80*/  MOV R11, R12 ;  /* 0x0000000c000b7202 */ /* 0x000fe20000000f00 */
[----:B------:R-:W-:Y:S02]  /*aa90*/  IMAD.MOV.U32 R150, RZ, RZ, R153 ;  /* 0x000000ffff967224 */ /* 0x000fe400078e0099 */
[----:B------:R-:W-:-:S07]  /*aaa0*/  IMAD.MOV.U32 R222, RZ, RZ, R221 ;  /* 0x000000ffffde7224 */ /* 0x000fce00078e00dd */
.L_x_25073:
[----:B------:R-:W-:Y:S05]  /*aab0*/  BSYNC.RECONVERGENT B1 ;  /* 0x0000000000017941 */ /* 0x000fea0003800200 */
.L_x_25071:
        /* <DEDUP_REMOVED lines=11> */
.L_x_25075:
[----:B------:R-:W-:Y:S01]  /*ab70*/  IMAD.MOV.U32 R10, RZ, RZ, R9 ;  /* 0x000000ffff0a7224 */ /* 0x000fe200078e0009 */
[----:B------:R-:W-:Y:S01]  /*ab80*/  MOV R12, R11 ;  /* 0x0000000b000c7202 */ /* 0x000fe20000000f00 */
[----:B------:R-:W-:Y:S02]  /*ab90*/  IMAD.MOV.U32 R153, RZ, RZ, R152 ;  /* 0x000000ffff997224 */ /* 0x000fe400078e0098 */
[----:B------:R-:W-:-:S07]  /*aba0*/  IMAD.MOV.U32 R221, RZ, RZ, R220 ;  /* 0x000000ffffdd7224 */ /* 0x000fce00078e00dc */
.L_x_25076:
[----:B------:R-:W-:Y:S05]  /*abb0*/  BSYNC.RECONVERGENT B1 ;  /* 0x0000000000017941 */ /* 0x000fea0003800200 */
.L_x_25074:
        /* <DEDUP_REMOVED lines=11> */
.L_x_25078:
[----:B------:R-:W-:Y:S01]  /*ac70*/  IMAD.MOV.U32 R9, RZ, RZ, R10 ;  /* 0x000000ffff097224 */ /* 0x000fe200078e000a */
[----:B------:R-:W-:Y:S01]  /*ac80*/  MOV R11, R12 ;  /* 0x0000000c000b7202 */ /* 0x000fe20000000f00 */
[----:B------:R-:W-:Y:S02]  /*ac90*/  IMAD.MOV.U32 R152, RZ, RZ, R155 ;  /* 0x000000ffff987224 */ /* 0x000fe400078e009b */
[----:B------:R-:W-:-:S07]  /*aca0*/  IMAD.MOV.U32 R220, RZ, RZ, R219 ;  /* 0x000000ffffdc7224 */ /* 0x000fce00078e00db */
.L_x_25079:
[----:B------:R-:W-:Y:S05]  /*acb0*/  BSYNC.RECONVERGENT B1 ;  /* 0x0000000000017941 */ /* 0x000fea0003800200 */
.L_x_25077:
        /* <DEDUP_REMOVED lines=11> */
.L_x_25081:
[----:B------:R-:W-:Y:S01]  /*ad70*/  IMAD.MOV.U32 R10, RZ, RZ, R9 ;  /* 0x000000ffff0a7224 */ /* 0x000fe200078e0009 */
[----:B------:R-:W-:Y:S01]  /*ad80*/  MOV R12, R11 ;  /* 0x0000000b000c7202 */ /* 0x000fe20000000f00 */
[----:B------:R-:W-:Y:S02]  /*ad90*/  IMAD.MOV.U32 R155, RZ, RZ, R154 ;  /* 0x000000ffff9b7224 */ /* 0x000fe400078e009a */
[----:B------:R-:W-:-:S07]  /*ada0*/  IMAD.MOV.U32 R219, RZ, RZ, R218 ;  /* 0x000000ffffdb7224 */ /* 0x000fce00078e00da */
.L_x_25082:
[----:B------:R-:W-:Y:S05]  /*adb0*/  BSYNC.RECONVERGENT B1 ;  /* 0x0000000000017941 */ /* 0x000fea0003800200 */
.L_x_25080:
        /* <DEDUP_REMOVED lines=11> */
.L_x_25084:
[----:B------:R-:W-:Y:S01]  /*ae70*/  IMAD.MOV.U32 R9, RZ, RZ, R10 ;  /* 0x000000ffff097224 */ /* 0x000fe200078e000a */
[----:B------:R-:W-:Y:S01]  /*ae80*/  MOV R11, R12 ;  /* 0x0000000c000b7202 */ /* 0x000fe20000000f00 */
[----:B------:R-:W-:Y:S02]  /*ae90*/  IMAD.MOV.U32 R154, RZ, RZ, R157 ;  /* 0x000000ffff9a7224 */ /* 0x000fe400078e009d */
[----:B------:R-:W-:-:S07]  /*aea0*/  IMAD.MOV.U32 R218, RZ, RZ, R217 ;  /* 0x000000ffffda7224 */ /* 0x000fce00078e00d9 */
.L_x_25085:
[----:B------:R-:W-:Y:S05]  /*aeb0*/  BSYNC.RECONVERGENT B1 ;  /* 0x0000000000017941 */ /* 0x000fea0003800200 */
.L_x_25083:
        /* <DEDUP_REMOVED lines=11> */
.L_x_25087:
[----:B------:R-:W-:Y:S01]  /*af70*/  IMAD.MOV.U32 R10, RZ, RZ, R9 ;  /* 0x000000ffff0a7224 */ /* 0x000fe200078e0009 */
[----:B------:R-:W-:Y:S01]  /*af80*/  MOV R12, R11 ;  /* 0x0000000b000c7202 */ /* 0x000fe20000000f00 */
[----:B------:R-:W-:Y:S02]  /*af90*/  IMAD.MOV.U32 R157, RZ, RZ, R156 ;  /* 0x000000ffff9d7224 */ /* 0x000fe400078e009c */
[----:B------:R-:W-:-:S07]  /*afa0*/  IMAD.MOV.U32 R217, RZ, RZ, R216 ;  /* 0x000000ffffd97224 */ /* 0x000fce00078e00d8 */
.L_x_25088:
[----:B------:R-:W-:Y:S05]  /*afb0*/  BSYNC.RECONVERGENT B1 ;  /* 0x0000000000017941 */ /* 0x000fea0003800200 */
.L_x_25086:
        /* <DEDUP_REMOVED lines=11> */
.L_x_25090:
[----:B------:R-:W-:Y:S01]  /*b070*/  IMAD.MOV.U32 R9, RZ, RZ, R10 ;  /* 0x000000ffff097224 */ /* 0x000fe200078e000a */
[----:B------:R-:W-:Y:S01]  /*b080*/  MOV R11, R12 ;  /* 0x0000000c000b7202 */ /* 0x000fe20000000f00 */
[----:B------:R-:W-:Y:S02]  /*b090*/  IMAD.MOV.U32 R156, RZ, RZ, R159 ;  /* 0x000000ffff9c7224 */ /* 0x000fe400078e009f */
[----:B------:R-:W-:-:S07]  /*b0a0*/  IMAD.MOV.U32 R216, RZ, RZ, R3 ;  /* 0x000000ffffd87224 */ /* 0x000fce00078e0003 */
.L_x_25091:
[----:B------:R-:W-:Y:S05]  /*b0b0*/  BSYNC.RECONVERGENT B1 ;  /* 0x0000000000017941 */ /* 0x000fea0003800200 */
.L_x_25089:
        /* <DEDUP_REMOVED lines=11> */
.L_x_25093:
[----:B------:R-:W-:Y:S01]  /*b170*/  IMAD.MOV.U32 R10, RZ, RZ, R9 ;  /* 0x000000ffff0a7224 */ /* 0x000fe200078e0009 */
[----:B------:R-:W-:Y:S01]  /*b180*/  MOV R12, R11 ;  /* 0x0000000b000c7202 */ /* 0x000fe20000000f00 */
[----:B------:R-:W-:Y:S02]  /*b190*/  IMAD.MOV.U32 R159, RZ, RZ, R158 ;  /* 0x000000ffff9f7224 */ /* 0x000fe400078e009e */
[----:B------:R-:W-:-:S07]  /*b1a0*/  IMAD.MOV.U32 R3, RZ, RZ, R2 ;  /* 0x000000ffff037224 */ /* 0x000fce00078e0002 */
.L_x_25094:
[----:B------:R-:W-:Y:S05]  /*b1b0*/  BSYNC.RECONVERGENT B1 ;  /* 0x0000000000017941 */ /* 0x000fea0003800200 */
.L_x_25092:
        /* <DEDUP_REMOVED lines=11> */
.L_x_25096:
[----:B------:R-:W-:Y:S01]  /*b270*/  IMAD.MOV.U32 R9, RZ, RZ, R10 ;  /* 0x000000ffff097224 */ /* 0x000fe200078e000a */
[----:B------:R-:W-:Y:S01]  /*b280*/  MOV R11, R12 ;  /* 0x0000000c000b7202 */ /* 0x000fe20000000f00 */
[----:B------:R-:W-:Y:S02]  /*b290*/  IMAD.MOV.U32 R158, RZ, RZ, R161 ;  /* 0x000000ffff9e7224 */ /* 0x000fe400078e00a1 */
[----:B------:R-:W-:-:S07]  /*b2a0*/  IMAD.MOV.U32 R2, RZ, RZ, R97 ;  /* 0x000000ffff027224 */ /* 0x000fce00078e0061 */
.L_x_25097:
[----:B------:R-:W-:Y:S05]  /*b2b0*/  BSYNC.RECONVERGENT B1 ;  /* 0x0000000000017941 */ /* 0x000fea0003800200 */
.L_x_25095:
        /* <DEDUP_REMOVED lines=11> */
.L_x_25099:
[----:B------:R-:W-:Y:S01]  /*b370*/  IMAD.MOV.U32 R10, RZ, RZ, R9 ;  /* 0x000000ffff0a7224 */ /* 0x000fe200078e0009 */
[----:B------:R-:W-:Y:S01]  /*b380*/  MOV R12, R11 ;  /* 0x0000000b000c7202 */ /* 0x000fe20000000f00 */
[----:B------:R-:W-:Y:S02]  /*b390*/  IMAD.MOV.U32 R161, RZ, RZ, R160 ;  /* 0x000000ffffa17224 */ /* 0x000fe400078e00a0 */
[----:B------:R-:W-:-:S07]  /*b3a0*/  IMAD.MOV.U32 R97, RZ, RZ, R96 ;  /* 0x000000ffff617224 */ /* 0x000fce00078e0060 */
.L_x_25100:
[----:B------:R-:W-:Y:S05]  /*b3b0*/  BSYNC.RECONVERGENT B1 ;  /* 0x0000000000017941 */ /* 0x000fea0003800200 */
.L_x_25098:
        /* <DEDUP_REMOVED lines=11> */
.L_x_25102:
[----:B------:R-:W-:Y:S01]  /*b470*/  IMAD.MOV.U32 R9, RZ, RZ, R10 ;  /* 0x000000ffff097224 */ /* 0x000fe200078e000a */
[----:B------:R-:W-:Y:S01]  /*b480*/  MOV R11, R12 ;  /* 0x0000000c000b7202 */ /* 0x000fe20000000f00 */
[----:B------:R-:W-:Y:S02]  /*b490*/  IMAD.MOV.U32 R160, RZ, RZ, R163 ;  /* 0x000000ffffa07224 */ /* 0x000fe400078e00a3 */
[----:B------:R-:W-:-:S07]  /*b4a0*/  IMAD.MOV.U32 R96, RZ, RZ, R99 ;  /* 0x000000ffff607224 */ /* 0x000fce00078e0063 */
.L_x_25103:
[----:B------:R-:W-:Y:S05]  /*b4b0*/  BSYNC.RECONVERGENT B1 ;  /* 0x0000000000017941 */ /* 0x000fea0003800200 */
.L_x_25101:
        /* <DEDUP_REMOVED lines=11> */
.L_x_25105:
[----:B------:R-:W-:Y:S01]  /*b570*/  IMAD.MOV.U32 R10, RZ, RZ, R9 ;  /* 0x000000ffff0a7224 */ /* 0x000fe200078e0009 */
[----:B------:R-:W-:Y:S01]  /*b580*/  MOV R12, R11 ;  /* 0x0000000b000c7202 */ /* 0x000fe20000000f00 */
[----:B------:R-:W-:Y:S02]  /*b590*/  IMAD.MOV.U32 R163, RZ, RZ, R162 ;  /* 0x000000ffffa37224 */ /* 0x000fe400078e00a2 */
[----:B------:R-:W-:-:S07]  /*b5a0*/  IMAD.MOV.U32 R99, RZ, RZ, R98 ;  /* 0x000000ffff637224 */ /* 0x000fce00078e0062 */
.L_x_25106:
[----:B------:R-:W-:Y:S05]  /*b5b0*/  BSYNC.RECONVERGENT B1 ;  /* 0x0000000000017941 */ /* 0x000fea0003800200 */
.L_x_25104:
        /* <DEDUP_REMOVED lines=11> */
.L_x_25108:
[----:B------:R-:W-:Y:S01]  /*b670*/  IMAD.MOV.U32 R9, RZ, RZ, R10 ;  /* 0x000000ffff097224 */ /* 0x000fe200078e000a */
[----:B------:R-:W-:Y:S01]  /*b680*/  MOV R11, R12 ;  /* 0x0000000c000b7202 */ /* 0x000fe20000000f00 */
[----:B------:R-:W-:Y:S02]  /*b690*/  IMAD.MOV.U32 R162, RZ, RZ, R165 ;  /* 0x000000ffffa27224 */ /* 0x000fe400078e00a5 */
[----:B------:R-:W-:-:S07]  /*b6a0*/  IMAD.MOV.U32 R98, RZ, RZ, R101 ;  /* 0x000000ffff627224 */ /* 0x000fce00078e0065 */
.L_x_25109:
[----:B------:R-:W-:Y:S05]  /*b6b0*/  BSYNC.RECONVERGENT B1 ;  /* 0x0000000000017941 */ /* 0x000fea0003800200 */
.L_x_25107:
        /* <DEDUP_REMOVED lines=11> */
.L_x_25111:
[----:B------:R-:W-:Y:S01]  /*b770*/  IMAD.MOV.U32 R10, RZ, RZ, R9 ;  /* 0x000000ffff0a7224 */ /* 0x000fe200078e0009 */
[----:B------:R-:W-:Y:S01]  /*b780*/  MOV R12, R11 ;  /* 0x0000000b000c7202 */ /* 0x000fe20000000f00 */
[----:B------:R-:W-:Y:S02]  /*b790*/  IMAD.MOV.U32 R165, RZ, RZ, R164 ;  /* 0x000000ffffa57224 */ /* 0x000fe400078e00a4 */
[----:B------:R-:W-:-:S07]  /*b7a0*/  IMAD.MOV.U32 R101, RZ, RZ, R100 ;  /* 0x000000ffff657224 */ /* 0x000fce00078e0064 */
.L_x_25112:
[----:B------:R-:W-:Y:S05]  /*b7b0*/  BSYNC.RECONVERGENT B1 ;  /* 0x0000000000017941 */ /* 0x000fea0003800200 */
.L_x_25110:
        /* <DEDUP_REMOVED lines=11> */
.L_x_25114:
[----:B------:R-:W-:Y:S01]  /*b870*/  IMAD.MOV.U32 R9, RZ, RZ, R10 ;  /* 0x000000ffff097224 */ /* 0x000fe200078e000a */
[----:B------:R-:W-:Y:S01]  /*b880*/  MOV R11, R12 ;  /* 0x0000000c000b7202 */ /* 0x000fe20000000f00 */
[----:B------:R-:W-:Y:S02]  /*b890*/  IMAD.MOV.U32 R164, RZ, RZ, R167 ;  /* 0x000000ffffa47224 */ /* 0x000fe400078e00a7 */
[----:B------:R-:W-:-:S07]  /*b8a0*/  IMAD.MOV.U32 R100, RZ, RZ, R103 ;  /* 0x000000ffff647224 */ /* 0x000fce00078e0067 */
.L_x_25115:
[----:B------:R-:W-:Y:S05]  /*b8b0*/  BSYNC.RECONVERGENT B1 ;  /* 0x0000000000017941 */ /* 0x000fea0003800200 */
.L_x_25113:
        /* <DEDUP_REMOVED lines=11> */
.L_x_25117:
[----:B------:R-:W-:Y:S01]  /*b970*/  IMAD.MOV.U32 R10, RZ, RZ, R9 ;  /* 0x000000ffff0a7224 */ /* 0x000fe200078e0009 */
[----:B------:R-:W-:Y:S01]  /*b980*/  MOV R12, R11 ;  /* 0x0000000b000c7202 */ /* 0x000fe20000000f00 */
[----:B------:R-:W-:Y:S02]  /*b990*/  IMAD.MOV.U32 R167, RZ, RZ, R166 ;  /* 0x000000ffffa77224 */ /* 0x000fe400078e00a6 */
[----:B------:R-:W-:-:S07]  /*b9a0*/  IMAD.MOV.U32 R103, RZ, RZ, R102 ;  /* 0x000000ffff677224 */ /* 0x000fce00078e0066 */
.L_x_25118:
[----:B------:R-:W-:Y:S05]  /*b9b0*/  BSYNC.RECONVERGENT B1 ;  /* 0x0000000000017941 */ /* 0x000fea0003800200 */
.L_x_25116:
        /* <DEDUP_REMOVED lines=11> */
.L_x_25120:
[----:B------:R-:W-:Y:S01]  /*ba70*/  IMAD.MOV.U32 R9, RZ, RZ, R10 ;  /* 0x000000ffff097224 */ /* 0x000fe200078e000a */
[----:B------:R-:W-:Y:S01]  /*ba80*/  MOV R11, R12 ;  /* 0x0000000c000b7202 */ /* 0x000fe20000000f00 */
[----:B------:R-:W-:Y:S02]  /*ba90*/  IMAD.MOV.U32 R166, RZ, RZ, R169 ;  /* 0x000000ffffa67224 */ /* 0x000fe400078e00a9 */
[----:B------:R-:W-:-:S07]  /*baa0*/  IMAD.MOV.U32 R102, RZ, RZ, R105 ;  /* 0x000000ffff667224 */ /* 0x000fce00078e0069 */
.L_x_25121:
[----:B------:R-:W-:Y:S05]  /*bab0*/  BSYNC.RECONVERGENT B1 ;  /* 0x0000000000017941 */ /* 0x000fea0003800200 */
.L_x_25119:
        /* <DEDUP_REMOVED lines=11> */
.L_x_25123:
[----:B------:R-:W-:Y:S01]  /*bb70*/  IMAD.MOV.U32 R10, RZ, RZ, R9 ;  /* 0x000000ffff0a7224 */ /* 0x000fe200078e0009 */
[----:B------:R-:W-:Y:S01]  /*bb80*/  MOV R12, R11 ;  /* 0x0000000b000c7202 */ /* 0x000fe20000000f00 */
[----:B------:R-:W-:Y:S02]  /*bb90*/  IMAD.MOV.U32 R169, RZ, RZ, R168 ;  /* 0x000000ffffa97224 */ /* 0x000fe400078e00a8 */
[----:B------:R-:W-:-:S07]  /*bba0*/  IMAD.MOV.U32 R105, RZ, RZ, R104 ;  /* 0x000000ffff697224 */ /* 0x000fce00078e0068 */
.L_x_25124:
[----:B------:R-:W-:Y:S05]  /*bbb0*/  BSYNC.RECONVERGENT B1 ;  /* 0x0000000000017941 */ /* 0x000fea0003800200 */
.L_x_25122:
        /* <DEDUP_REMOVED lines=11> */
.L_x_25126:
[----:B------:R-:W-:Y:S01]  /*bc70*/  IMAD.MOV.U32 R9, RZ, RZ, R10 ;  /* 0x000000ffff097224 */ /* 0x000fe200078e000a */
[----:B------:R-:W-:Y:S01]  /*bc80*/  MOV R11, R12 ;  /* 0x0000000c000b7202 */ /* 0x000fe20000000f00 */
[----:B------:R-:W-:Y:S02]  /*bc90*/  IMAD.MOV.U32 R168, RZ, RZ, R171 ;  /* 0x000000ffffa87224 */ /* 0x000fe400078e00ab */
[----:B------:R-:W-:-:S07]  /*bca0*/  IMAD.MOV.U32 R104, RZ, RZ, R107 ;  /* 0x000000ffff687224 */ /* 0x000fce00078e006b */
.L_x_25127:
[----:B------:R-:W-:Y:S05]  /*bcb0*/  BSYNC.RECONVERGENT B1 ;  /* 0x0000000000017941 */ /* 0x000fea0003800200 */
.L_x_25125:
        /* <DEDUP_REMOVED lines=11> */
.L_x_25129:
[----:B------:R-:W-:Y:S01]  /*bd70*/  IMAD.MOV.U32 R10, RZ, RZ, R9 ;  /* 0x000000ffff0a7224 */ /* 0x000fe200078e0009 */
[----:B------:R-:W-:Y:S01]  /*bd80*/  MOV R12, R11 ;  /* 0x0000000b000c7202 */ /* 0x000fe20000000f00 */
[----:B------:R-:W-:Y:S02]  /*bd90*/  IMAD.MOV.U32 R171, RZ, RZ, R170 ;  /* 0x000000ffffab7224 */ /* 0x000fe400078e00aa */
[----:B------:R-:W-:-:S07]  /*bda0*/  IMAD.MOV.U32 R107, RZ, RZ, R106 ;  /* 0x000000ffff6b7224 */ /* 0x000fce00078e006a */
.L_x_25130:
[----:B------:R-:W-:Y:S05]  /*bdb0*/  BSYNC.RECONVERGENT B1 ;  /* 0x0000000000017941 */ /* 0x000fea0003800200 */
.L_x_25128:
        /* <DEDUP_REMOVED lines=11> */
.L_x_25132:
[----:B------:R-:W-:Y:S01]  /*be70*/  IMAD.MOV.U32 R9, RZ, RZ, R10 ;  /* 0x000000ffff097224 */ /* 0x000fe200078e000a */
[----:B------:R-:W-:Y:S01]  /*be80*/  MOV R11, R12 ;  /* 0x0000000c000b7202 */ /* 0x000fe20000000f00 */
[----:B------:R-:W-:Y:S02]  /*be90*/  IMAD.MOV.U32 R170, RZ, RZ, R173 ;  /* 0x000000ffffaa7224 */ /* 0x000fe400078e00ad */
[----:B------:R-:W-:-:S07]  /*bea0*/  IMAD.MOV.U32 R106, RZ, RZ, R109 ;  /* 0x000000ffff6a7224 */ /* 0x000fce00078e006d */
.L_x_25133:
[----:B------:R-:W-:Y:S05]  /*beb0*/  BSYNC.RECONVERGENT B1 ;  /* 0x0000000000017941 */ /* 0x000fea0003800200 */
.L_x_25131:
        /* <DEDUP_REMOVED lines=11> */
.L_x_25135:
[----:B------:R-:W-:Y:S01]  /*bf70*/  IMAD.MOV.U32 R10, RZ, RZ, R9 ;  /* 0x000000ffff0a7224 */ /* 0x000fe200078e0009 */
[----:B------:R-:W-:Y:S01]  /*bf80*/  MOV R12, R11 ;  /* 0x0000000b000c7202 */ /* 0x000fe20000000f00 */
[----:B------:R-:W-:Y:S02]  /*bf90*/  IMAD.MOV.U32 R173, RZ, RZ, R172 ;  /* 0x000000ffffad7224 */ /* 0x000fe400078e00ac */
[----:B------:R-:W-:-:S07]  /*bfa0*/  IMAD.MOV.U32 R109, RZ, RZ, R108 ;  /* 0x000000ffff6d7224 */ /* 0x000fce00078e006c */
.L_x_25136:
[----:B------:R-:W-:Y:S05]  /*bfb0*/  BSYNC.RECONVERGENT B1 ;  /* 0x0000000000017941 */ /* 0x000fea0003800200 */
.L_x_25134:
        /* <DEDUP_REMOVED lines=11> */
.L_x_25138:
[----:B------:R-:W-:Y:S01]  /*c070*/  IMAD.MOV.U32 R9, RZ, RZ, R10 ;  /* 0x000000ffff097224 */ /* 0x000fe200078e000a */
[----:B------:R-:W-:Y:S01]  /*c080*/  MOV R11, R12 ;  /* 0x0000000c000b7202 */ /* 0x000fe20000000f00 */
[----:B------:R-:W-:Y:S02]  /*c090*/  IMAD.MOV.U32 R172, RZ, RZ, R175 ;  /* 0x000000ffffac7224 */ /* 0x000fe400078e00af */
[----:B------:R-:W-:-:S07]  /*c0a0*/  IMAD.MOV.U32 R108, RZ, RZ, R111 ;  /* 0x000000ffff6c7224 */ /* 0x000fce00078e006f */
.L_x_25139:
[----:B------:R-:W-:Y:S05]  /*c0b0*/  BSYNC.RECONVERGENT B1 ;  /* 0x0000000000017941 */ /* 0x000fea0003800200 */
.L_x_25137:
        /* <DEDUP_REMOVED lines=11> */
.L_x_25141:
[----:B------:R-:W-:Y:S01]  /*c170*/  IMAD.MOV.U32 R10, RZ, RZ, R9 ;  /* 0x000000ffff0a7224 */ /* 0x000fe200078e0009 */
[----:B------:R-:W-:Y:S01]  /*c180*/  MOV R12, R11 ;  /* 0x0000000b000c7202 */ /* 0x000fe20000000f00 */
[----:B------:R-:W-:Y:S02]  /*c190*/  IMAD.MOV.U32 R175, RZ, RZ, R174 ;  /* 0x000000ffffaf7224 */ /* 0x000fe400078e00ae */
[----:B------:R-:W-:-:S07]  /*c1a0*/  IMAD.MOV.U32 R111, RZ, RZ, R110 ;  /* 0x000000ffff6f7224 */ /* 0x000fce00078e006e */
.L_x_25142:
[----:B------:R-:W-:Y:S05]  /*c1b0*/  BSYNC.RECONVERGENT B1 ;  /* 0x0000000000017941 */ /* 0x000fea0003800200 */
.L_x_25140:
        /* <DEDUP_REMOVED lines=11> */
.L_x_25144:
[----:B------:R-:W-:Y:S01]  /*c270*/  IMAD.MOV.U32 R9, RZ, RZ, R10 ;  /* 0x000000ffff097224 */ /* 0x000fe200078e000a */
[----:B------:R-:W-:Y:S01]  /*c280*/  MOV R11, R12 ;  /* 0x0000000c000b7202 */ /* 0x000fe20000000f00 */
[----:B------:R-:W-:Y:S02]  /*c290*/  IMAD.MOV.U32 R174, RZ, RZ, R177 ;  /* 0x000000ffffae7224 */ /* 0x000fe400078e00b1 */
[----:B------:R-:W-:-:S07]  /*c2a0*/  IMAD.MOV.U32 R110, RZ, RZ, R113 ;  /* 0x000000ffff6e7224 */ /* 0x000fce00078e0071 */
.L_x_25145:
[----:B------:R-:W-:Y:S05]  /*c2b0*/  BSYNC.RECONVERGENT B1 ;  /* 0x0000000000017941 */ /* 0x000fea0003800200 */
.L_x_25143:
        /* <DEDUP_REMOVED lines=11> */
.L_x_25147:
[----:B------:R-:W-:Y:S01]  /*c370*/  IMAD.MOV.U32 R10, RZ, RZ, R9 ;  /* 0x000000ffff0a7224 */ /* 0x000fe200078e0009 */
[----:B------:R-:W-:Y:S01]  /*c380*/  MOV R12, R11 ;  /* 0x0000000b000c7202 */ /* 0x000fe20000000f00 */
[----:B------:R-:W-:Y:S02]  /*c390*/  IMAD.MOV.U32 R177, RZ, RZ, R176 ;  /* 0x000000ffffb17224 */ /* 0x000fe400078e00b0 */
[----:B------:R-:W-:-:S07]  /*c3a0*/  IMAD.MOV.U32 R113, RZ, RZ, R112 ;  /* 0x000000ffff717224 */ /* 0x000fce00078e0070 */
.L_x_25148:
[----:B------:R-:W-:Y:S05]  /*c3b0*/  BSYNC.RECONVERGENT B1 ;  /* 0x0000000000017941 */ /* 0x000fea0003800200 */
.L_x_25146:
        /* <DEDUP_REMOVED lines=11> */
.L_x_25150:
[----:B------:R-:W-:Y:S01]  /*c470*/  IMAD.MOV.U32 R9, RZ, RZ, R10 ;  /* 0x000000ffff097224 */ /* 0x000fe200078e000a */
[----:B------:R-:W-:Y:S01]  /*c480*/  MOV R11, R12 ;  /* 0x0000000c000b7202 */ /* 0x000fe20000000f00 */
[----:B------:R-:W-:Y:S02]  /*c490*/  IMAD.MOV.U32 R176, RZ, RZ, R179 ;  /* 0x000000ffffb07224 */ /* 0x000fe400078e00b3 */
[----:B------:R-:W-:-:S07]  /*c4a0*/  IMAD.MOV.U32 R112, RZ, RZ, R115 ;  /* 0x000000ffff707224 */ /* 0x000fce00078e0073 */
.L_x_25151:
[----:B------:R-:W-:Y:S05]  /*c4b0*/  BSYNC.RECONVERGENT B1 ;  /* 0x0000000000017941 */ /* 0x000fea0003800200 */
.L_x_25149:
        /* <DEDUP_REMOVED lines=11> */
.L_x_25153:
[----:B------:R-:W-:Y:S01]  /*c570*/  IMAD.MOV.U32 R10, RZ, RZ, R9 ;  /* 0x000000ffff0a7224 */ /* 0x000fe200078e0009 */
[----:B------:R-:W-:Y:S01]  /*c580*/  MOV R12, R11 ;  /* 0x0000000b000c7202 */ /* 0x000fe20000000f00 */
[----:B------:R-:W-:Y:S02]  /*c590*/  IMAD.MOV.U32 R179, RZ, RZ, R178 ;  /* 0x000000ffffb37224 */ /* 0x000fe400078e00b2 */
[----:B------:R-:W-:-:S07]  /*c5a0*/  IMAD.MOV.U32 R115, RZ, RZ, R114 ;  /* 0x000000ffff737224 */ /* 0x000fce00078e0072 */
.L_x_25154:
[----:B------:R-:W-:Y:S05]  /*c5b0*/  BSYNC.RECONVERGENT B1 ;  /* 0x0000000000017941 */ /* 0x000fea0003800200 */
.L_x_25152:
        /* <DEDUP_REMOVED lines=11> */
.L_x_25156:
[----:B------:R-:W-:Y:S01]  /*c670*/  IMAD.MOV.U32 R9, RZ, RZ, R10 ;  /* 0x000000ffff097224 */ /* 0x000fe200078e000a */
[----:B------:R-:W-:Y:S01]  /*c680*/  MOV R11, R12 ;  /* 0x0000000c000b7202 */ /* 0x000fe20000000f00 */
[----:B------:R-:W-:Y:S02]  /*c690*/  IMAD.MOV.U32 R178, RZ, RZ, R181 ;  /* 0x000000ffffb27224 */ /* 0x000fe400078e00b5 */
[----:B------:R-:W-:-:S07]  /*c6a0*/  IMAD.MOV.U32 R114, RZ, RZ, R117 ;  /* 0x000000ffff727224 */ /* 0x000fce00078e0075 */
.L_x_25157:
[----:B------:R-:W-:Y:S05]  /*c6b0*/  BSYNC.RECONVERGENT B1 ;  /* 0x0000000000017941 */ /* 0x000fea0003800200 */
.L_x_25155:
        /* <DEDUP_REMOVED lines=11> */
.L_x_25159:
[----:B------:R-:W-:Y:S01]  /*c770*/  IMAD.MOV.U32 R10, RZ, RZ, R9 ;  /* 0x000000ffff0a7224 */ /* 0x000fe200078e0009 */
[----:B------:R-:W-:Y:S01]  /*c780*/  MOV R12, R11 ;  /* 0x0000000b000c7202 */ /* 0x000fe20000000f00 */
[----:B------:R-:W-:Y:S02]  /*c790*/  IMAD.MOV.U32 R181, RZ, RZ, R180 ;  /* 0x000000ffffb57224 */ /* 0x000fe400078e00b4 */
[----:B------:R-:W-:-:S07]  /*c7a0*/  IMAD.MOV.U32 R117, RZ, RZ, R116 ;  /* 0x000000ffff757224 */ /* 0x000fce00078e0074 */
.L_x_25160:
[----:B------:R-:W-:Y:S05]  /*c7b0*/  BSYNC.RECONVERGENT B1 ;  /* 0x0000000000017941 */ /* 0x000fea0003800200 */
.L_x_25158:
        /* <DEDUP_REMOVED lines=11> */
.L_x_25162:
[----:B------:R-:W-:Y:S01]  /*c870*/  IMAD.MOV.U32 R9, RZ, RZ, R10 ;  /* 0x000000ffff097224 */ /* 0x000fe200078e000a */
[----:B------:R-:W-:Y:S01]  /*c880*/  MOV R11, R12 ;  /* 0x0000000c000b7202 */ /* 0x000fe20000000f00 */
[----:B------:R-:W-:Y:S02]  /*c890*/  IMAD.MOV.U32 R180, RZ, RZ, R183 ;  /* 0x000000ffffb47224 */ /* 0x000fe400078e00b7 */
[----:B------:R-:W-:-:S07]  /*c8a0*/  IMAD.MOV.U32 R116, RZ, RZ, R119 ;  /* 0x000000ffff747224 */ /* 0x000fce00078e0077 */
.L_x_25163:
[----:B------:R-:W-:Y:S05]  /*c8b0*/  BSYNC.RECONVERGENT B1 ;  /* 0x0000000000017941 */ /* 0x000fea0003800200 */
.L_x_25161:
        /* <DEDUP_REMOVED lines=11> */
.L_x_25165:
[----:B------:R-:W-:Y:S01]  /*c970*/  IMAD.MOV.U32 R10, RZ, RZ, R9 ;  /* 0x000000ffff0a7224 */ /* 0x000fe200078e0009 */
[----:B------:R-:W-:Y:S01]  /*c980*/  MOV R12, R11 ;  /* 0x0000000b000c7202 */ /* 0x000fe20000000f00 */
[----:B------:R-:W-:Y:S02]  /*c990*/  IMAD.MOV.U32 R183, RZ, RZ, R182 ;  /* 0x000000ffffb77224 */ /* 0x000fe400078e00b6 */
[----:B------:R-:W-:-:S07]  /*c9a0*/  IMAD.MOV.U32 R119, RZ, RZ, R118 ;  /* 0x000000ffff777224 */ /* 0x000fce00078e0076 */
.L_x_25166:
[----:B------:R-:W-:Y:S05]  /*c9b0*/  BSYNC.RECONVERGENT B1 ;  /* 0x0000000000017941 */ /* 0x000fea0003800200 */
.L_x_25164:
        /* <DEDUP_REMOVED lines=11> */
.L_x_25168:
[----:B------:R-:W-:Y:S01]  /*ca70*/  IMAD.MOV.U32 R9, RZ, RZ, R10 ;  /* 0x000000ffff097224 */ /* 0x000fe200078e000a */
[----:B------:R-:W-:Y:S01]  /*ca80*/  MOV R11, R12 ;  /* 0x0000000c000b7202 */ /* 0x000fe20000000f00 */
[----:B------:R-:W-:Y:S02]  /*ca90*/  IMAD.MOV.U32 R182, RZ, RZ, R185 ;  /* 0x000000ffffb67224 */ /* 0x000fe400078e00b9 */
[----:B------:R-:W-:-:S07]  /*caa0*/  IMAD.MOV.U32 R118, RZ, RZ, R121 ;  /* 0x000000ffff767224 */ /* 0x000fce00078e0079 */
.L_x_25169:
[----:B------:R-:W-:Y:S05]  /*cab0*/  BSYNC.RECONVERGENT B1 ;  /* 0x0000000000017941 */ /* 0x000fea0003800200 */
.L_x_25167:
        /* <DEDUP_REMOVED lines=11> */
.L_x_25171:
[----:B------:R-:W-:Y:S01]  /*cb70*/  IMAD.MOV.U32 R10, RZ, RZ, R9 ;  /* 0x000000ffff0a7224 */ /* 0x000fe200078e0009 */
[----:B------:R-:W-:Y:S01]  /*cb80*/  MOV R12, R11 ;  /* 0x0000000b000c7202 */ /* 0x000fe20000000f00 */
[----:B------:R-:W-:Y:S02]  /*cb90*/  IMAD.MOV.U32 R185, RZ, RZ, R184 ;  /* 0x000000ffffb97224 */ /* 0x000fe400078e00b8 */
[----:B------:R-:W-:-:S07]  /*cba0*/  IMAD.MOV.U32 R121, RZ, RZ, R120 ;  /* 0x000000ffff797224 */ /* 0x000fce00078e0078 */
.L_x_25172:
[----:B------:R-:W-:Y:S05]  /*cbb0*/  BSYNC.RECONVERGENT B1 ;  /* 0x0000000000017941 */ /* 0x000fea0003800200 */
.L_x_25170:
        /* <DEDUP_REMOVED lines=11> */
.L_x_25174:
[----:B------:R-:W-:Y:S01]  /*cc70*/  IMAD.MOV.U32 R9, RZ, RZ, R10 ;  /* 0x000000ffff097224 */ /* 0x000fe200078e000a */
[----:B------:R-:W-:Y:S01]  /*cc80*/  MOV R11, R12 ;  /* 0x0000000c000b7202 */ /* 0x000fe20000000f00 */
[----:B------:R-:W-:Y:S02]  /*cc90*/  IMAD.MOV.U32 R184, RZ, RZ, R187 ;  /* 0x000000ffffb87224 */ /* 0x000fe400078e00bb */
[----:B------:R-:W-:-:S07]  /*cca0*/  IMAD.MOV.U32 R120, RZ, RZ, R123 ;  /* 0x000000ffff787224 */ /* 0x000fce00078e007b */
.L_x_25175:
[----:B------:R-:W-:Y:S05]  /*ccb0*/  BSYNC.RECONVERGENT B1 ;  /* 0x0000000000017941 */ /* 0x000fea0003800200 */
.L_x_25173:
        /* <DEDUP_REMOVED lines=11> */
.L_x_25177:
[----:B------:R-:W-:Y:S01]  /*cd70*/  IMAD.MOV.U32 R10, RZ, RZ, R9 ;  /* 0x000000ffff0a7224 */ /* 0x000fe200078e0009 */
[----:B------:R-:W-:Y:S01]  /*cd80*/  MOV R12, R11 ;  /* 0x0000000b000c7202 */ /* 0x000fe20000000f00 */
[----:B------:R-:W-:Y:S02]  /*cd90*/  IMAD.MOV.U32 R187, RZ, RZ, R186 ;  /* 0x000000ffffbb7224 */ /* 0x000fe400078e00ba */
[----:B------:R-:W-:-:S07]  /*cda0*/  IMAD.MOV.U32 R123, RZ, RZ, R122 ;  /* 0x000000ffff7b7224 */ /* 0x000fce00078e007a */
.L_x_25178:
[----:B------:R-:W-:Y:S05]  /*cdb0*/  BSYNC.RECONVERGENT B1 ;  /* 0x0000000000017941 */ /* 0x000fea0003800200 */
.L_x_25176:
        /* <DEDUP_REMOVED lines=11> */
.L_x_25180:
[----:B------:R-:W-:Y:S01]  /*ce70*/  IMAD.MOV.U32 R9, RZ, RZ, R10 ;  /* 0x000000ffff097224 */ /* 0x000fe200078e000a */
[----:B------:R-:W-:Y:S01]  /*ce80*/  MOV R11, R12 ;  /* 0x0000000c000b7202 */ /* 0x000fe20000000f00 */
[----:B------:R-:W-:Y:S02]  /*ce90*/  IMAD.MOV.U32 R186, RZ, RZ, R189 ;  /* 0x000000ffffba7224 */ /* 0x000fe400078e00bd */
[----:B------:R-:W-:-:S07]  /*cea0*/  IMAD.MOV.U32 R122, RZ, RZ, R125 ;  /* 0x000000ffff7a7224 */ /* 0x000fce00078e007d */
.L_x_25181:
[----:B------:R-:W-:Y:S05]  /*ceb0*/  BSYNC.RECONVERGENT B1 ;  /* 0x0000000000017941 */ /* 0x000fea0003800200 */
.L_x_25179:
        /* <DEDUP_REMOVED lines=11> */
.L_x_25183:
[----:B------:R-:W-:Y:S01]  /*cf70*/  IMAD.MOV.U32 R10, RZ, RZ, R9 ;  /* 0x000000ffff0a7224 */ /* 0x000fe200078e0009 */
[----:B------:R-:W-:Y:S01]  /*cf80*/  MOV R12, R11 ;  /* 0x0000000b000c7202 */ /* 0x000fe20000000f00 */
[----:B------:R-:W-:Y:S02]  /*cf90*/  IMAD.MOV.U32 R189, RZ, RZ, R188 ;  /* 0x000000ffffbd7224 */ /* 0x000fe400078e00bc */
[----:B------:R-:W-:-:S07]  /*cfa0*/  IMAD.MOV.U32 R125, RZ, RZ, R124 ;  /* 0x000000ffff7d7224 */ /* 0x000fce00078e007c */
.L_x_25184:
[----:B------:R-:W-:Y:S05]  /*cfb0*/  BSYNC.RECONVERGENT B1 ;  /* 0x0000000000017941 */ /* 0x000fea0003800200 */
.L_x_25182:
        /* <DEDUP_REMOVED lines=11> */
.L_x_25186:
[----:B------:R-:W-:Y:S01]  /*d070*/  IMAD.MOV.U32 R9, RZ, RZ, R10 ;  /* 0x000000ffff097224 */ /* 0x000fe200078e000a */
[----:B------:R-:W-:Y:S01]  /*d080*/  MOV R11, R12 ;  /* 0x0000000c000b7202 */ /* 0x000fe20000000f00 */
[----:B------:R-:W-:Y:S02]  /*d090*/  IMAD.MOV.U32 R188, RZ, RZ, R191 ;  /* 0x000000ffffbc7224 */ /* 0x000fe400078e00bf */
[----:B------:R-:W-:-:S07]  /*d0a0*/  IMAD.MOV.U32 R124, RZ, RZ, R127 ;  /* 0x000000ffff7c7224 */ /* 0x000fce00078e007f */
.L_x_25187:
[----:B------:R-:W-:Y:S05]  /*d0b0*/  BSYNC.RECONVERGENT B1 ;  /* 0x0000000000017941 */ /* 0x000fea0003800200 */
.L_x_25185:
        /* <DEDUP_REMOVED lines=11> */
.L_x_25189:
[----:B------:R-:W-:Y:S01]  /*d170*/  IMAD.MOV.U32 R10, RZ, RZ, R9 ;  /* 0x000000ffff0a7224 */ /* 0x000fe200078e0009 */
[----:B------:R-:W-:Y:S01]  /*d180*/  MOV R12, R11 ;  /* 0x0000000b000c7202 */ /* 0x000fe20000000f00 */
[----:B------:R-:W-:Y:S02]  /*d190*/  IMAD.MOV.U32 R191, RZ, RZ, R190 ;  /* 0x000000ffffbf7224 */ /* 0x000fe400078e00be */
[----:B------:R-:W-:-:S07]  /*d1a0*/  IMAD.MOV.U32 R127, RZ, RZ, R126 ;  /* 0x000000ffff7f7224 */ /* 0x000fce00078e007e */
.L_x_25190:
[----:B------:R-:W-:Y:S05]  /*d1b0*/  BSYNC.RECONVERGENT B1 ;  /* 0x0000000000017941 */ /* 0x000fea0003800200 */
.L_x_25188:
        /* <DEDUP_REMOVED lines=11> */
.L_x_25192:
[----:B------:R-:W-:Y:S01]  /*d270*/  IMAD.MOV.U32 R9, RZ, RZ, R10 ;  /* 0x000000ffff097224 */ /* 0x000fe200078e000a */
[----:B------:R-:W-:Y:S01]  /*d280*/  MOV R11, R12 ;  /* 0x0000000c000b7202 */ /* 0x000fe20000000f00 */
[----:B------:R-:W-:Y:S02]  /*d290*/  IMAD.MOV.U32 R190, RZ, RZ, R193 ;  /* 0x000000ffffbe7224 */ /* 0x000fe400078e00c1 */
[----:B------:R-:W-:-:S07]  /*d2a0*/  IMAD.MOV.U32 R126, RZ, RZ, R129 ;  /* 0x000000ffff7e7224 */ /* 0x000fce00078e0081 */
.L_x_25193:
[----:B------:R-:W-:Y:S05]  /*d2b0*/  BSYNC.RECONVERGENT B1 ;  /* 0x0000000000017941 */ /* 0x000fea0003800200 */
.L_x_25191:
        /* <DEDUP_REMOVED lines=11> */
.L_x_25195:
[----:B------:R-:W-:Y:S01]  /*d370*/  IMAD.MOV.U32 R10, RZ, RZ, R9 ;  /* 0x000000ffff0a7224 */ /* 0x000fe200078e0009 */
[----:B------:R-:W-:Y:S01]  /*d380*/  MOV R12, R11 ;  /* 0x0000000b000c7202 */ /* 0x000fe20000000f00 */
[----:B------:R-:W-:Y:S02]  /*d390*/  IMAD.MOV.U32 R193, RZ, RZ, R192 ;  /* 0x000000ffffc17224 */ /* 0x000fe400078e00c0 */
[----:B------:R-:W-:-:S07]  /*d3a0*/  IMAD.MOV.U32 R129, RZ, RZ, R128 ;  /* 0x000000ffff817224 */ /* 0x000fce00078e0080 */
.L_x_25196:
[----:B------:R-:W-:Y:S05]  /*d3b0*/  BSYNC.RECONVERGENT B1 ;  /* 0x0000000000017941 */ /* 0x000fea0003800200 */
.L_x_25194:
        /* <DEDUP_REMOVED lines=11> */
.L_x_25198:
[----:B------:R-:W-:Y:S01]  /*d470*/  IMAD.MOV.U32 R9, RZ, RZ, R10 ;  /* 0x000000ffff097224 */ /* 0x000fe200078e000a */
[----:B------:R-:W-:Y:S01]  /*d480*/  MOV R11, R12 ;  /* 0x0000000c000b7202 */ /* 0x000fe20000000f00 */
[----:B------:R-:W-:Y:S02]  /*d490*/  IMAD.MOV.U32 R192, RZ, RZ, R195 ;  /* 0x000000ffffc07224 */ /* 0x000fe400078e00c3 */
[----:B------:R-:W-:-:S07]  /*d4a0*/  IMAD.MOV.U32 R128, RZ, RZ, R131 ;  /* 0x000000ffff807224 */ /* 0x000fce00078e0083 */
.L_x_25199:
[----:B------:R-:W-:Y:S05]  /*d4b0*/  BSYNC.RECONVERGENT B1 ;  /* 0x0000000000017941 */ /* 0x000fea0003800200 */
.L_x_25197:
        /* <DEDUP_REMOVED lines=11> */
.L_x_25201:
[----:B------:R-:W-:Y:S01]  /*d570*/  IMAD.MOV.U32 R10, RZ, RZ, R9 ;  /* 0x000000ffff0a7224 */ /* 0x000fe200078e0009 */
[----:B------:R-:W-:Y:S01]  /*d580*/  MOV R12, R11 ;  /* 0x0000000b000c7202 */ /* 0x000fe20000000f00 */
[----:B------:R-:W-:Y:S02]  /*d590*/  IMAD.MOV.U32 R195, RZ, RZ, R194 ;  /* 0x000000ffffc37224 */ /* 0x000fe400078e00c2 */
[----:B------:R-:W-:-:S07]  /*d5a0*/  IMAD.MOV.U32 R131, RZ, RZ, R130 ;  /* 0x000000ffff837224 */ /* 0x000fce00078e0082 */
.L_x_25202:
[----:B------:R-:W-:Y:S05]  /*d5b0*/  BSYNC.RECONVERGENT B1 ;  /* 0x0000000000017941 */ /* 0x000fea0003800200 */
.L_x_25200:
        /* <DEDUP_REMOVED lines=11> */
.L_x_25204:
[----:B------:R-:W-:Y:S01]  /*d670*/  IMAD.MOV.U32 R9, RZ, RZ, R10 ;  /* 0x000000ffff097224 */ /* 0x000fe200078e000a */
[----:B------:R-:W-:Y:S01]  /*d680*/  MOV R11, R12 ;  /* 0x0000000c000b7202 */ /* 0x000fe20000000f00 */
[----:B------:R-:W-:Y:S02]  /*d690*/  IMAD.MOV.U32 R194, RZ, RZ, R197 ;  /* 0x000000ffffc27224 */ /* 0x000fe400078e00c5 */
[----:B------:R-:W-:-:S07]  /*d6a0*/  IMAD.MOV.U32 R130, RZ, RZ, R133 ;  /* 0x000000ffff827224 */ /* 0x000fce00078e0085 */
.L_x_25205:
[----:B------:R-:W-:Y:S05]  /*d6b0*/  BSYNC.RECONVERGENT B1 ;  /* 0x0000000000017941 */ /* 0x000fea0003800200 */
.L_x_25203:
        /* <DEDUP_REMOVED lines=11> */
.L_x_25207:
[----:B------:R-:W-:Y:S01]  /*d770*/  IMAD.MOV.U32 R10, RZ, RZ, R9 ;  /* 0x000000ffff0a7224 */ /* 0x000fe200078e0009 */
[----:B------:R-:W-:Y:S01]  /*d780*/  MOV R12, R11 ;  /* 0x0000000b000c7202 */ /* 0x000fe20000000f00 */
[----:B------:R-:W-:Y:S02]  /*d790*/  IMAD.MOV.U32 R197, RZ, RZ, R196 ;  /* 0x000000ffffc57224 */ /* 0x000fe400078e00c4 */
[----:B------:R-:W-:-:S07]  /*d7a0*/  IMAD.MOV.U32 R133, RZ, RZ, R132 ;  /* 0x000000ffff857224 */ /* 0x000fce00078e0084 */
.L_x_25208:
[----:B------:R-:W-:Y:S05]  /*d7b0*/  BSYNC.RECONVERGENT B1 ;  /* 0x0000000000017941 */ /* 0x000fea0003800200 */
.L_x_25206:
        /* <DEDUP_REMOVED lines=11> */
.L_x_25210:
[----:B------:R-:W-:Y:S01]  /*d870*/  IMAD.MOV.U32 R9, RZ, RZ, R10 ;  /* 0x000000ffff097224 */ /* 0x000fe200078e000a */
[----:B------:R-:W-:Y:S01]  /*d880*/  MOV R11, R12 ;  /* 0x0000000c000b7202 */ /* 0x000fe20000000f00 */
[----:B------:R-:W-:Y:S02]  /*d890*/  IMAD.MOV.U32 R196, RZ, RZ, R199 ;  /* 0x000000ffffc47224 */ /* 0x000fe400078e00c7 */
[----:B------:R-:W-:-:S07]  /*d8a0*/  IMAD.MOV.U32 R132, RZ, RZ, R135 ;  /* 0x000000ffff847224 */ /* 0x000fce00078e0087 */
.L_x_25211:
[----:B------:R-:W-:Y:S05]  /*d8b0*/  BSYNC.RECONVERGENT B1 ;  /* 0x0000000000017941 */ /* 0x000fea0003800200 */
.L_x_25209:
        /* <DEDUP_REMOVED lines=11> */
.L_x_25213:
[----:B------:R-:W-:Y:S01]  /*d970*/  IMAD.MOV.U32 R10, RZ, RZ, R9 ;  /* 0x000000ffff0a7224 */ /* 0x000fe200078e0009 */
[----:B------:R-:W-:Y:S01]  /*d980*/  MOV R12, R11 ;  /* 0x0000000b000c7202 */ /* 0x000fe20000000f00 */
[----:B------:R-:W-:Y:S02]  /*d990*/  IMAD.MOV.U32 R199, RZ, RZ, R198 ;  /* 0x000000ffffc77224 */ /* 0x000fe400078e00c6 */
[----:B------:R-:W-:-:S07]  /*d9a0*/  IMAD.MOV.U32 R135, RZ, RZ, R134 ;  /* 0x000000ffff877224 */ /* 0x000fce00078e0086 */
.L_x_25214:
[----:B------:R-:W-:Y:S05]  /*d9b0*/  BSYNC.RECONVERGENT B1 ;  /* 0x0000000000017941 */ /* 0x000fea0003800200 */
.L_x_25212:
        /* <DEDUP_REMOVED lines=11> */
.L_x_25216:
[----:B------:R-:W-:Y:S01]  /*da70*/  IMAD.MOV.U32 R9, RZ, RZ, R10 ;  /* 0x000000ffff097224 */ /* 0x000fe200078e000a */
[----:B------:R-:W-:Y:S01]  /*da80*/  MOV R11, R12 ;  /* 0x0000000c000b7202 */ /* 0x000fe20000000f00 */
[----:B------:R-:W-:Y:S02]  /*da90*/  IMAD.MOV.U32 R198, RZ, RZ, R201 ;  /* 0x000000ffffc67224 */ /* 0x000fe400078e00c9 */
[----:B------:R-:W-:-:S07]  /*daa0*/  IMAD.MOV.U32 R134, RZ, RZ, R137 ;  /* 0x000000ffff867224 */ /* 0x000fce00078e0089 */
.L_x_25217:
[----:B------:R-:W-:Y:S05]  /*dab0*/  BSYNC.RECONVERGENT B1 ;  /* 0x0000000000017941 */ /* 0x000fea0003800200 */
.L_x_25215:
        /* <DEDUP_REMOVED lines=11> */
.L_x_25219:
[----:B------:R-:W-:Y:S01]  /*db70*/  IMAD.MOV.U32 R10, RZ, RZ, R9 ;  /* 0x000000ffff0a7224 */ /* 0x000fe200078e0009 */
[----:B------:R-:W-:Y:S01]  /*db80*/  MOV R12, R11 ;  /* 0x0000000b000c7202 */ /* 0x000fe20000000f00 */
[----:B------:R-:W-:Y:S02]  /*db90*/  IMAD.MOV.U32 R201, RZ, RZ, R200 ;  /* 0x000000ffffc97224 */ /* 0x000fe400078e00c8 */
[----:B------:R-:W-:-:S07]  /*dba0*/  IMAD.MOV.U32 R137, RZ, RZ, R136 ;  /* 0x000000ffff897224 */ /* 0x000fce00078e0088 */
.L_x_25220:
[----:B------:R-:W-:Y:S05]  /*dbb0*/  BSYNC.RECONVERGENT B1 ;  /* 0x0000000000017941 */ /* 0x000fea0003800200 */
.L_x_25218:
        /* <DEDUP_REMOVED lines=11> */
.L_x_25222:
[----:B------:R-:W-:Y:S01]  /*dc70*/  IMAD.MOV.U32 R9, RZ, RZ, R10 ;  /* 0x000000ffff097224 */ /* 0x000fe200078e000a */
[----:B------:R-:W-:Y:S01]  /*dc80*/  MOV R11, R12 ;  /* 0x0000000c000b7202 */ /* 0x000fe20000000f00 */
[----:B------:R-:W-:Y:S02]  /*dc90*/  IMAD.MOV.U32 R200, RZ, RZ, R203 ;  /* 0x000000ffffc87224 */ /* 0x000fe400078e00cb */
[----:B------:R-:W-:-:S07]  /*dca0*/  IMAD.MOV.U32 R136, RZ, RZ, R139 ;  /* 0x000000ffff887224 */ /* 0x000fce00078e008b */
.L_x_25223:
[----:B------:R-:W-:Y:S05]  /*dcb0*/  BSYNC.RECONVERGENT B1 ;  /* 0x0000000000017941 */ /* 0x000fea0003800200 */
.L_x_25221:
        /* <DEDUP_REMOVED lines=11> */
.L_x_25225:
[----:B------:R-:W-:Y:S01]  /*dd70*/  IMAD.MOV.U32 R10, RZ, RZ, R9 ;  /* 0x000000ffff0a7224 */ /* 0x000fe200078e0009 */
[----:B------:R-:W-:Y:S01]  /*dd80*/  MOV R12, R11 ;  /* 0x0000000b000c7202 */ /* 0x000fe20000000f00 */
[----:B------:R-:W-:Y:S02]  /*dd90*/  IMAD.MOV.U32 R203, RZ, RZ, R202 ;  /* 0x000000ffffcb7224 */ /* 0x000fe400078e00ca */
[----:B------:R-:W-:-:S07]  /*dda0*/  IMAD.MOV.U32 R139, RZ, RZ, R138 ;  /* 0x000000ffff8b7224 */ /* 0x000fce00078e008a */
.L_x_25226:
[----:B------:R-:W-:Y:S05]  /*ddb0*/  BSYNC.RECONVERGENT B1 ;  /* 0x0000000000017941 */ /* 0x000fea0003800200 */
.L_x_25224:
        /* <DEDUP_REMOVED lines=11> */
.L_x_25228:
[----:B------:R-:W-:Y:S01]  /*de70*/  IMAD.MOV.U32 R9, RZ, RZ, R10 ;  /* 0x000000ffff097224 */ /* 0x000fe200078e000a */
[----:B------:R-:W-:Y:S01]  /*de80*/  MOV R11, R12 ;  /* 0x0000000c000b7202 */ /* 0x000fe20000000f00 */
[----:B------:R-:W-:Y:S02]  /*de90*/  IMAD.MOV.U32 R202, RZ, RZ, R205 ;  /* 0x000000ffffca7224 */ /* 0x000fe400078e00cd */
[----:B------:R-:W-:-:S07]  /*dea0*/  IMAD.MOV.U32 R138, RZ, RZ, R141 ;  /* 0x000000ffff8a7224 */ /* 0x000fce00078e008d */
.L_x_25229:
[----:B------:R-:W-:Y:S05]  /*deb0*/  BSYNC.RECONVERGENT B1 ;  /* 0x0000000000017941 */ /* 0x000fea0003800200 */
.L_x_25227:
        /* <DEDUP_REMOVED lines=11> */
.L_x_25231:
[----:B------:R-:W-:Y:S01]  /*df70*/  IMAD.MOV.U32 R10, RZ, RZ, R9 ;  /* 0x000000ffff0a7224 */ /* 0x000fe200078e0009 */
[----:B------:R-:W-:Y:S01]  /*df80*/  MOV R12, R11 ;  /* 0x0000000b000c7202 */ /* 0x000fe20000000f00 */
[----:B------:R-:W-:Y:S02]  /*df90*/  IMAD.MOV.U32 R205, RZ, RZ, R204 ;  /* 0x000000ffffcd7224 */ /* 0x000fe400078e00cc */
[----:B------:R-:W-:-:S07]  /*dfa0*/  IMAD.MOV.U32 R141, RZ, RZ, R140 ;  /* 0x000000ffff8d7224 */ /* 0x000fce00078e008c */
.L_x_25232:
[----:B------:R-:W-:Y:S05]  /*dfb0*/  BSYNC.RECONVERGENT B1 ;  /* 0x0000000000017941 */ /* 0x000fea0003800200 */
.L_x_25230:
        /* <DEDUP_REMOVED lines=11> */
.L_x_25234:
[----:B------:R-:W-:Y:S01]  /*e070*/  IMAD.MOV.U32 R9, RZ, RZ, R10 ;  /* 0x000000ffff097224 */ /* 0x000fe200078e000a */
[----:B------:R-:W-:Y:S01]  /*e080*/  MOV R11, R12 ;  /* 0x0000000c000b7202 */ /* 0x000fe20000000f00 */
[----:B------:R-:W-:Y:S02]  /*e090*/  IMAD.MOV.U32 R204, RZ, RZ, R207 ;  /* 0x000000ffffcc7224 */ /* 0x000fe400078e00cf */
[----:B------:R-:W-:-:S07]  /*e0a0*/  IMAD.MOV.U32 R140, RZ, RZ, R143 ;  /* 0x000000ffff8c7224 */ /* 0x000fce00078e008f */
.L_x_25235:
[----:B------:R-:W-:Y:S05]  /*e0b0*/  BSYNC.RECONVERGENT B1 ;  /* 0x0000000000017941 */ /* 0x000fea0003800200 */
.L_x_25233:
        /* <DEDUP_REMOVED lines=11> */
.L_x_25237:
[----:B------:R-:W-:Y:S01]  /*e170*/  IMAD.MOV.U32 R10, RZ, RZ, R9 ;  /* 0x000000ffff0a7224 */ /* 0x000fe200078e0009 */
[----:B------:R-:W-:Y:S01]  /*e180*/  MOV R12, R11 ;  /* 0x0000000b000c7202 */ /* 0x000fe20000000f00 */
[----:B------:R-:W-:Y:S02]  /*e190*/  IMAD.MOV.U32 R207, RZ, RZ, R206 ;  /* 0x000000ffffcf7224 */ /* 0x000fe400078e00ce */
[----:B------:R-:W-:-:S07]  /*e1a0*/  IMAD.MOV.U32 R143, RZ, RZ, R142 ;  /* 0x000000ffff8f7224 */ /* 0x000fce00078e008e */
.L_x_25238:
[----:B------:R-:W-:Y:S05]  /*e1b0*/  BSYNC.RECONVERGENT B1 ;  /* 0x0000000000017941 */ /* 0x000fea0003800200 */
.L_x_25236:
        /* <DEDUP_REMOVED lines=11> */
.L_x_25240:
[----:B------:R-:W-:Y:S01]  /*e270*/  IMAD.MOV.U32 R9, RZ, RZ, R10 ;  /* 0x000000ffff097224 */ /* 0x000fe200078e000a */
[----:B------:R-:W-:Y:S01]  /*e280*/  MOV R11, R12 ;  /* 0x0000000c000b7202 */ /* 0x000fe20000000f00 */
[----:B------:R-:W-:Y:S02]  /*e290*/  IMAD.MOV.U32 R206, RZ, RZ, R209 ;  /* 0x000000ffffce7224 */ /* 0x000fe400078e00d1 */
[----:B------:R-:W-:-:S07]  /*e2a0*/  IMAD.MOV.U32 R142, RZ, RZ, R145 ;  /* 0x000000ffff8e7224 */ /* 0x000fce00078e0091 */
.L_x_25241:
[----:B------:R-:W-:Y:S05]  /*e2b0*/  BSYNC.RECONVERGENT B1 ;  /* 0x0000000000017941 */ /* 0x000fea0003800200 */
.L_x_25239:
        /* <DEDUP_REMOVED lines=11> */
.L_x_25243:
[----:B------:R-:W-:Y:S01]  /*e370*/  IMAD.MOV.U32 R10, RZ, RZ, R9 ;  /* 0x000000ffff0a7224 */ /* 0x000fe200078e0009 */
[----:B------:R-:W-:Y:S01]  /*e380*/  MOV R12, R11 ;  /* 0x0000000b000c7202 */ /* 0x000fe20000000f00 */
[----:B------:R-:W-:Y:S02]  /*e390*/  IMAD.MOV.U32 R209, RZ, RZ, R208 ;  /* 0x000000ffffd17224 */ /* 0x000fe400078e00d0 */
[----:B------:R-:W-:-:S07]  /*e3a0*/  IMAD.MOV.U32 R145, RZ, RZ, R144 ;  /* 0x000000ffff917224 */ /* 0x000fce00078e0090 */
.L_x_25244:
[----:B------:R-:W-:Y:S05]  /*e3b0*/  BSYNC.RECONVERGENT B1 ;  /* 0x0000000000017941 */ /* 0x000fea0003800200 */
.L_x_25242:
        /* <DEDUP_REMOVED lines=11> */
.L_x_25246:
[----:B------:R-:W-:Y:S01]  /*e470*/  IMAD.MOV.U32 R9, RZ, RZ, R10 ;  /* 0x000000ffff097224 */ /* 0x000fe200078e000a */
[----:B------:R-:W-:Y:S01]  /*e480*/  MOV R11, R12 ;  /* 0x0000000c000b7202 */ /* 0x000fe20000000f00 */
[----:B------:R-:W-:Y:S02]  /*e490*/  IMAD.MOV.U32 R208, RZ, RZ, R211 ;  /* 0x000000ffffd07224 */ /* 0x000fe400078e00d3 */
[----:B------:R-:W-:-:S07]  /*e4a0*/  IMAD.MOV.U32 R144, RZ, RZ, R147 ;  /* 0x000000ffff907224 */ /* 0x000fce00078e0093 */
.L_x_25247:
[----:B------:R-:W-:Y:S05]  /*e4b0*/  BSYNC.RECONVERGENT B1 ;  /* 0x0000000000017941 */ /* 0x000fea0003800200 */
.L_x_25245:
        /* <DEDUP_REMOVED lines=11> */
.L_x_25249:
[----:B------:R-:W-:Y:S01]  /*e570*/  IMAD.MOV.U32 R10, RZ, RZ, R9 ;  /* 0x000000ffff0a7224 */ /* 0x000fe200078e0009 */
[----:B------:R-:W-:Y:S01]  /*e580*/  MOV R12, R11 ;  /* 0x0000000b000c7202 */ /* 0x000fe20000000f00 */
[----:B------:R-:W-:Y:S02]  /*e590*/  IMAD.MOV.U32 R211, RZ, RZ, R210 ;  /* 0x000000ffffd37224 */ /* 0x000fe400078e00d2 */
[----:B------:R-:W-:-:S07]  /*e5a0*/  IMAD.MOV.U32 R147, RZ, RZ, R146 ;  /* 0x000000ffff937224 */ /* 0x000fce00078e0092 */
.L_x_25250:
[----:B------:R-:W-:Y:S05]  /*e5b0*/  BSYNC.RECONVERGENT B1 ;  /* 0x0000000000017941 */ /* 0x000fea0003800200 */
.L_x_25248:
        /* <DEDUP_REMOVED lines=11> */
.L_x_25252:
[----:B------:R-:W-:Y:S01]  /*e670*/  IMAD.MOV.U32 R9, RZ, RZ, R10 ;  /* 0x000000ffff097224 */ /* 0x000fe200078e000a */
[----:B------:R-:W-:Y:S01]  /*e680*/  MOV R210, R213 ;  /* 0x000000d500d27202 */ /* 0x000fe20000000f00 */
[----:B------:R-:W-:Y:S02]  /*e690*/  IMAD.MOV.U32 R11, RZ, RZ, R12 ;  /* 0x000000ffff0b7224 */ /* 0x000fe400078e000c */
[----:B------:R-:W-:-:S07]  /*e6a0*/  IMAD.MOV.U32 R146, RZ, RZ, R149 ;  /* 0x000000ffff927224 */ /* 0x000fce00078e0095 */
.L_x_25253:
[----:B------:R-:W-:Y:S05]  /*e6b0*/  BSYNC.RECONVERGENT B1 ;  /* 0x0000000000017941 */ /* 0x000fea0003800200 */
.L_x_25251:
        /* <DEDUP_REMOVED lines=11> */
.L_x_25255:
[----:B------:R-:W-:Y:S01]  /*e770*/  IMAD.MOV.U32 R213, RZ, RZ, R6 ;  /* 0x000000ffffd57224 */ /* 0x000fe200078e0006 */
[----:B------:R-:W-:Y:S01]  /*e780*/  MOV R149, R4 ;  /* 0x0000000400957202 */ /* 0x000fe20000000f00 */
[----:B------:R-:W-:Y:S01]  /*e790*/  IMAD.MOV.U32 R212, RZ, RZ, R9 ;  /* 0x000000ffffd47224 */ /* 0x000fe200078e0009 */
[----:B------:R-:W-:Y:S01]  /*e7a0*/  MOV R4, R11 ;  /* 0x0000000b00047202 */ /* 0x000fe20000000f00 */
[----:B------:R-:W-:Y:S02]  /*e7b0*/  IMAD.MOV.U32 R148, RZ, RZ, R11 ;  /* 0x000000ffff947224 */ /* 0x000fe400078e000b */
[----:B------:R-:W-:-:S07]  /*e7c0*/  IMAD.MOV.U32 R6, RZ, RZ, R9 ;  /* 0x000000ffff067224 */ /* 0x000fce00078e0009 */
.L_x_25256:
[----:B------:R-:W-:Y:S05]  /*e7d0*/  BSYNC.RECONVERGENT B1 ;  /* 0x0000000000017941 */ /* 0x000fea0003800200 */
.L_x_25254:
[----:B------:R-:W-:Y:S01]  /*e7e0*/  VIADD R8, R8, 0x4 ;  /* 0x0000000408087836 */ /* 0x000fe20000000000 */
[----:B------:R-:W-:Y:S06]  /*e7f0*/  @P2 BRA `(.L_x_25257) ;  /* 0xffffffc0000c2947 */ /* 0x000fec000383ffff */
.L_x_25067:
[----:B------:R-:W-:Y:S05]  /*e800*/  BSYNC.RECONVERGENT B0 ;  /* 0x0000000000007941 */ /* 0x000fea0003800200 */
.L_x_25066:
        /* <DEDUP_REMOVED lines=206> */
[----:B------:R-:W-:Y:S01]  /*f4f0*/  IADD3 R5, PT, PT, R4, 0x108, RZ ;  /* 0x0000010804057810 */ /* 0x000fe20007ffe0ff */
[----:B------:R-:W-:Y:S02]  /*f500*/  IMAD.MOV.U32 R4, RZ, RZ, R212 ;  /* 0x000000ffff047224 */ /* 0x000fe400078e00d4 */
[----:B------:R-:W-:-:S04]  /*f510*/  FADD.FTZ R6, -R7, R6 ;  /* 0x0000000607067221 */ /* 0x000fc80000010100 */
[----:B------:R-:W-:Y:S01]  /*f520*/  FMUL.FTZ R9, R6, 1.4426950216293334961 ;  /* 0x3fb8aa3b06097820 */ /* 0x000fe20000410000 */
[----:B------:R-:W-:Y:S02]  /*f530*/  FSEL R6, R215, R51, P0 ;  /* 0x00000033d7067208 */ /* 0x000fe40000000000 */
[----:B------:R-:W-:-:S03]  /*f540*/  FSEL R215, R51, R215, P0 ;  /* 0x000000d733d77208 */ /* 0x000fc60000000000 */
[----:B------:R-:W0:Y:S02]  /*f550*/  MUFU.EX2 R9, R9 ;  /* 0x0000000900097308 */ /* 0x000e240000000800 */
[----:B0-----:R-:W-:Y:S01]  /*f560*/  FFMA.FTZ R215, R215, R9, R6 ;  /* 0x00000009d7d77223 */ /* 0x001fe20000010006 */
[----:B------:R-:W-:-:S07]  /*f570*/  IMAD.MOV.U32 R6, RZ, RZ, RZ ;  /* 0x000000ffff067224 */ /* 0x000fce00078e00ff */
.L_x_25449:
        /* <DEDUP_REMOVED lines=20> */
.L_x_25261:
[----:B------:R-:W-:Y:S02]  /*f6c0*/  IMAD.MOV.U32 R10, RZ, RZ, R151 ;  /* 0x000000ffff0a7224 */ /* 0x000fe400078e0097 */
[----:B------:R-:W-:Y:S01]  /*f6d0*/  IMAD.MOV.U32 R12, RZ, RZ, R223 ;  /* 0x000000ffff0c7224 */ /* 0x000fe200078e00df */
[----:B------:R-:W-:Y:S01]  /*f6e0*/  MOV R223, R222 ;  /* 0x000000de00df7202 */ /* 0x000fe20000000f00 */
[----:B------:R-:W-:-:S07]  /*f6f0*/  IMAD.MOV.U32 R151, RZ, RZ, R150 ;  /* 0x000000ffff977224 */ /* 0x000fce00078e0096 */
.L_x_25262:
[----:B------:R-:W-:Y:S05]  /*f700*/  BSYNC.RECONVERGENT B1 ;  /* 0x0000000000017941 */ /* 0x000fea0003800200 */
.L_x_25260:
        /* <DEDUP_REMOVED lines=11> */
.L_x_25264:
[----:B------:R-:W-:Y:S01]  /*f7c0*/  IMAD.MOV.U32 R9, RZ, RZ, R10 ;  /* 0x000000ffff097224 */ /* 0x000fe200078e000a */
[----:B------:R-:W-:Y:S01]  /*f7d0*/  MOV R222, R221 ;  /* 0x000000dd00de7202 */ /* 0x000fe20000000f00 */
[----:B------:R-:W-:Y:S02]  /*f7e0*/  IMAD.MOV.U32 R11, RZ, RZ, R12 ;  /* 0x000000ffff0b7224 */ /* 0x000fe400078e000c */
[----:B------:R-:W-:-:S07]  /*f7f0*/  IMAD.MOV.U32 R150, RZ, RZ, R153 ;  /* 0x000000ffff967224 */ /* 0x000fce00078e0099 */
.L_x_25265:
[----:B------:R-:W-:Y:S05]  /*f800*/  BSYNC.RECONVERGENT B1 ;  /* 0x0000000000017941 */ /* 0x000fea0003800200 */
.L_x_25263:
        /* <DEDUP_REMOVED lines=11> */
.L_x_25267:
[----:B------:R-:W-:Y:S01]  /*f8c0*/  IMAD.MOV.U32 R10, RZ, RZ, R9 ;  /* 0x000000ffff0a7224 */ /* 0x000fe200078e0009 */
[----:B------:R-:W-:Y:S01]  /*f8d0*/  MOV R221, R220 ;  /* 0x000000dc00dd7202 */ /* 0x000fe20000000f00 */
[----:B------:R-:W-:Y:S02]  /*f8e0*/  IMAD.MOV.U32 R12, RZ, RZ, R11 ;  /* 0x000000ffff0c7224 */ /* 0x000fe400078e000b */
[----:B------:R-:W-:-:S07]  /*f8f0*/  IMAD.MOV.U32 R153, RZ, RZ, R152 ;  /* 0x000000ffff997224 */ /* 0x000fce00078e0098 */
.L_x_25268:
[----:B------:R-:W-:Y:S05]  /*f900*/  BSYNC.RECONVERGENT B1 ;  /* 0x0000000000017941 */ /* 0x000fea0003800200 */
.L_x_25266:
        /* <DEDUP_REMOVED lines=11> */
.L_x_25270:
[----:B------:R-:W-:Y:S01]  /*f9c0*/  IMAD.MOV.U32 R9, RZ, RZ, R10 ;  /* 0x000000ffff097224 */ /* 0x000fe200078e000a */
[----:B------:R-:W-:Y:S01]  /*f9d0*/  MOV R220, R219 ;  /* 0x000000db00dc7202 */ /* 0x000fe20000000f00 */
[----:B------:R-:W-:Y:S02]  /*f9e0*/  IMAD.MOV.U32 R11, RZ, RZ, R12 ;  /* 0x000000ffff0b7224 */ /* 0x000fe400078e000c */
[----:B------:R-:W-:-:S07]  /*f9f0*/  IMAD.MOV.U32 R152, RZ, RZ, R155 ;  /* 0x000000ffff987224 */ /* 0x000fce00078e009b */
.L_x_25271:
[----:B------:R-:W-:Y:S05]  /*fa00*/  BSYNC.RECONVERGENT B1 ;  /* 0x0000000000017941 */ /* 0x000fea0003800200 */
.L_x_25269:
        /* <DEDUP_REMOVED lines=11> */
.L_x_25273:
[----:B------:R-:W-:Y:S01]  /*fac0*/  IMAD.MOV.U32 R10, RZ, RZ, R9 ;  /* 0x000000ffff0a7224 */ /* 0x000fe200078e0009 */
[----:B------:R-:W-:Y:S01]  /*fad0*/  MOV R219, R218 ;  /* 0x000000da00db7202 */ /* 0x000fe20000000f00 */
[----:B------:R-:W-:Y:S02]  /*fae0*/  IMAD.MOV.U32 R12, RZ, RZ, R11 ;  /* 0x000000ffff0c7224 */ /* 0x000fe400078e000b */
[----:B------:R-:W-:-:S07]  /*faf0*/  IMAD.MOV.U32 R155, RZ, RZ, R154 ;  /* 0x000000ffff9b7224 */ /* 0x000fce00078e009a */
.L_x_25274:
[----:B------:R-:W-:Y:S05]  /*fb00*/  BSYNC.RECONVERGENT B1 ;  /* 0x0000000000017941 */ /* 0x000fea0003800200 */
.L_x_25272:
        /* <DEDUP_REMOVED lines=11> */
.L_x_25276:
[----:B------:R-:W-:Y:S01]  /*fbc0*/  IMAD.MOV.U32 R9, RZ, RZ, R10 ;  /* 0x000000ffff097224 */ /* 0x000fe200078e000a */
[----:B------:R-:W-:Y:S01]  /*fbd0*/  MOV R218, R217 ;  /* 0x000000d900da7202 */ /* 0x000fe20000000f00 */
[----:B------:R-:W-:Y:S02]  /*fbe0*/  IMAD.MOV.U32 R11, RZ, RZ, R12 ;  /* 0x000000ffff0b7224 */ /* 0x000fe400078e000c */
[----:B------:R-:W-:-:S07]  /*fbf0*/  IMAD.MOV.U32 R154, RZ, RZ, R157 ;  /* 0x000000ffff9a7224 */ /* 0x000fce00078e009d */
.L_x_25277:
[----:B------:R-:W-:Y:S05]  /*fc00*/  BSYNC.RECONVERGENT B1 ;  /* 0x0000000000017941 */ /* 0x000fea0003800200 */
.L_x_25275:
        /* <DEDUP_REMOVED lines=11> */
.L_x_25279:
[----:B------:R-:W-:Y:S01]  /*fcc0*/  IMAD.MOV.U32 R10, RZ, RZ, R9 ;  /* 0x000000ffff0a7224 */ /* 0x000fe200078e0009 */
[----:B------:R-:W-:Y:S01]  /*fcd0*/  MOV R217, R216 ;  /* 0x000000d800d97202 */ /* 0x000fe20000000f00 */
[----:B------:R-:W-:Y:S02]  /*fce0*/  IMAD.MOV.U32 R12, RZ, RZ, R11 ;  /* 0x000000ffff0c7224 */ /* 0x000fe400078e000b */
[----:B------:R-:W-:-:S07]  /*fcf0*/  IMAD.MOV.U32 R157, RZ, RZ, R156 ;  /* 0x000000ffff9d7224 */ /* 0x000fce00078e009c */
.L_x_25280:
[----:B------:R-:W-:Y:S05]  /*fd00*/  BSYNC.RECONVERGENT B1 ;  /* 0x0000000000017941 */ /* 0x000fea0003800200 */
.L_x_25278:
        /* <DEDUP_REMOVED lines=11> */
.L_x_25282:
[----:B------:R-:W-:Y:S01]  /*fdc0*/  IMAD.MOV.U32 R9, RZ, RZ, R10 ;  /* 0x000000ffff097224 */ /* 0x000fe200078e000a */
[----:B------:R-:W-:Y:S01]  /*fdd0*/  MOV R216, R3 ;  /* 0x0000000300d87202 */ /* 0x000fe20000000f00 */
[----:B------:R-:W-:Y:S02]  /*fde0*/  IMAD.MOV.U32 R11, RZ, RZ, R12 ;  /* 0x000000ffff0b7224 */ /* 0x000fe400078e000c */
[----:B------:R-:W-:-:S07]  /*fdf0*/  IMAD.MOV.U32 R156, RZ, RZ, R159 ;  /* 0x000000ffff9c7224 */ /* 0x000fce00078e009f */
.L_x_25283:
[----:B------:R-:W-:Y:S05]  /*fe00*/  BSYNC.RECONVERGENT B1 ;  /* 0x0000000000017941 */ /* 0x000fea0003800200 */
.L_x_25281:
        /* <DEDUP_REMOVED lines=11> */
.L_x_25285:
[----:B------:R-:W-:Y:S01]  /*fec0*/  IMAD.MOV.U32 R10, RZ, RZ, R9 ;  /* 0x000000ffff0a7224 */ /* 0x000fe200078e0009 */
[----:B------:R-:W-:Y:S01]  /*fed0*/  MOV R3, R2 ;  /* 0x0000000200037202 */ /* 0x000fe20000000f00 */
[----:B------:R-:W-:Y:S02]  /*fee0*/  IMAD.MOV.U32 R12, RZ, RZ, R11 ;  /* 0x000000ffff0c7224 */ /* 0x000fe400078e000b */
[----:B------:R-:W-:-:S07]  /*fef0*/  IMAD.MOV.U32 R159, RZ, RZ, R158 ;  /* 0x000000ffff9f7224 */ /* 0x000fce00078e009e */
.L_x_25286:
[----:B------:R-:W-:Y:S05]  /*ff00*/  BSYNC.RECONVERGENT B1 ;  /* 0x0000000000017941 */ /* 0x000fea0003800200 */
.L_x_25284:
        /* <DEDUP_REMOVED lines=11> */
.L_x_25288:
[----:B------:R-:W-:Y:S01]  /*ffc0*/  IMAD.MOV.U32 R9, RZ, RZ, R10 ;  /* 0x000000ffff097224 */ /* 0x000fe200078e000a */
[----:B------:R-:W-:Y:S01]  /*ffd0*/  MOV R2, R97 ;  /* 0x0000006100027202 */ /* 0x000fe20000000f00 */
[----:B------:R-:W-:Y:S02]  /*ffe0*/  IMAD.MOV.U32 R11, RZ, RZ, R12 ;  /* 0x000000ffff0b7224 */ /* 0x000fe400078e000c */
[----:B------:R-:W-:-:S07]  /*fff0*/  IMAD.MOV.U32 R158, RZ, RZ, R161 ;  /* 0x000000ffff9e7224 */ /* 0x000fce00078e00a1 */
.L_x_25289:
[----:B------:R-:W-:Y:S05]  /*10000*/  BSYNC.RECONVERGENT B1 ;  /* 0x0000000000017941 */ /* 0x000fea0003800200 */
.L_x_25287:
        /* <DEDUP_REMOVED lines=11> */
.L_x_25291:
[----:B------:R-:W-:Y:S01]  /*100c0*/  IMAD.MOV.U32 R10, RZ, RZ, R9 ;  /* 0x000000ffff0a7224 */ /* 0x000fe200078e0009 */
[----:B------:R-:W-:Y:S01]  /*100d0*/  MOV R97, R96 ;  /* 0x0000006000617202 */ /* 0x000fe20000000f00 */
[----:B------:R-:W-:Y:S02]  /*100e0*/  IMAD.MOV.U32 R12, RZ, RZ, R11 ;  /* 0x000000ffff0c7224 */ /* 0x000fe400078e000b */
[----:B------:R-:W-:-:S07]  /*100f0*/  IMAD.MOV.U32 R161, RZ, RZ, R160 ;  /* 0x000000ffffa17224 */ /* 0x000fce00078e00a0 */
.L_x_25292:
[----:B------:R-:W-:Y:S05]  /*10100*/  BSYNC.RECONVERGENT B1 ;  /* 0x0000000000017941 */ /* 0x000fea0003800200 */
.L_x_25290:
        /* <DEDUP_REMOVED lines=11> */
.L_x_25294:
[----:B------:R-:W-:Y:S01]  /*101c0*/  IMAD.MOV.U32 R9, RZ, RZ, R10 ;  /* 0x000000ffff097224 */ /* 0x000fe200078e000a */
[----:B------:R-:W-:Y:S01]  /*101d0*/  MOV R96, R99 ;  /* 0x0000006300607202 */ /* 0x000fe20000000f00 */
[----:B------:R-:W-:Y:S02]  /*101e0*/  IMAD.MOV.U32 R11, RZ, RZ, R12 ;  /* 0x000000ffff0b7224 */ /* 0x000fe400078e000c */
[----:B------:R-:W-:-:S07]  /*101f0*/  IMAD.MOV.U32 R160, RZ, RZ, R163 ;  /* 0x000000ffffa07224 */ /* 0x000fce00078e00a3 */
.L_x_25295:
[----:B------:R-:W-:Y:S05]  /*10200*/  BSYNC.RECONVERGENT B1 ;  /* 0x0000000000017941 */ /* 0x000fea0003800200 */
.L_x_25293:
        /* <DEDUP_REMOVED lines=11> */
.L_x_25297:
[----:B------:R-:W-:Y:S01]  /*102c0*/  IMAD.MOV.U32 R10, RZ, RZ, R9 ;  /* 0x000000ffff0a7224 */ /* 0x000fe200078e0009 */
[----:B------:R-:W-:Y:S01]  /*102d0*/  MOV R99, R98 ;  /* 0x0000006200637202 */ /* 0x000fe20000000f00 */
[----:B------:R-:W-:Y:S02]  /*102e0*/  IMAD.MOV.U32 R12, RZ, RZ, R11 ;  /* 0x000000ffff0c7224 */ /* 0x000fe400078e000b */
[----:B------:R-:W-:-:S07]  /*102f0*/  IMAD.MOV.U32 R163, RZ, RZ, R162 ;  /* 0x000000ffffa37224 */ /* 0x000fce00078e00a2 */
.L_x_25298:
[----:B------:R-:W-:Y:S05]  /*10300*/  BSYNC.RECONVERGENT B1 ;  /* 0x0000000000017941 */ /* 0x000fea0003800200 */
.L_x_25296:
        /* <DEDUP_REMOVED lines=11> */
.L_x_25300:
[----:B------:R-:W-:Y:S01]  /*103c0*/  IMAD.MOV.U32 R9, RZ, RZ, R10 ;  /* 0x000000ffff097224 */ /* 0x000fe200078e000a */
[----:B------:R-:W-:Y:S01]  /*103d0*/  MOV R98, R101 ;  /* 0x0000006500627202 */ /* 0x000fe20000000f00 */
[----:B------:R-:W-:Y:S02]  /*103e0*/  IMAD.MOV.U32 R11, RZ, RZ, R12 ;  /* 0x000000ffff0b7224 */ /* 0x000fe400078e000c */
[----:B------:R-:W-:-:S07]  /*103f0*/  IMAD.MOV.U32 R162, RZ, RZ, R165 ;  /* 0x000000ffffa27224 */ /* 0x000fce00078e00a5 */
.L_x_25301:
[----:B------:R-:W-:Y:S05]  /*10400*/  BSYNC.RECONVERGENT B1 ;  /* 0x0000000000017941 */ /* 0x000fea0003800200 */
.L_x_25299:
        /* <DEDUP_REMOVED lines=11> */
.L_x_25303:
[----:B------:R-:W-:Y:S01]  /*104c0*/  IMAD.MOV.U32 R10, RZ, RZ, R9 ;  /* 0x000000ffff0a7224 */ /* 0x000fe200078e0009 */
[----:B------:R-:W-:Y:S01]  /*104d0*/  MOV R101, R100 ;  /* 0x0000006400657202 */ /* 0x000fe20000000f00 */
[----:B------:R-:W-:Y:S02]  /*104e0*/  IMAD.MOV.U32 R12, RZ, RZ, R11 ;  /* 0x000000ffff0c7224 */ /* 0x000fe400078e000b */
[----:B------:R-:W-:-:S07]  /*104f0*/  IMAD.MOV.U32 R165, RZ, RZ, R164 ;  /* 0x000000ffffa57224 */ /* 0x000fce00078e00a4 */
.L_x_25304:
[----:B------:R-:W-:Y:S05]  /*10500*/  BSYNC.RECONVERGENT B1 ;  /* 0x0000000000017941 */ /* 0x000fea0003800200 */
.L_x_25302:
        /* <DEDUP_REMOVED lines=11> */
.L_x_25306:
[----:B------:R-:W-:Y:S01]  /*105c0*/  IMAD.MOV.U32 R9, RZ, RZ, R10 ;  /* 0x000000ffff097224 */ /* 0x000fe200078e000a */
[----:B------:R-:W-:Y:S01]  /*105d0*/  MOV R100, R103 ;  /* 0x0000006700647202 */ /* 0x000fe20000000f00 */
[----:B------:R-:W-:Y:S02]  /*105e0*/  IMAD.MOV.U32 R11, RZ, RZ, R12 ;  /* 0x000000ffff0b7224 */ /* 0x000fe400078e000c */
[----:B------:R-:W-:-:S07]  /*105f0*/  IMAD.MOV.U32 R164, RZ, RZ, R167 ;  /* 0x000000ffffa47224 */ /* 0x000fce00078e00a7 */
.L_x_25307:
[----:B------:R-:W-:Y:S05]  /*10600*/  BSYNC.RECONVERGENT B1 ;  /* 0x0000000000017941 */ /* 0x000fea0003800200 */
.L_x_25305:
        /* <DEDUP_REMOVED lines=11> */
.L_x_25309:
[----:B------:R-:W-:Y:S01]  /*106c0*/  IMAD.MOV.U32 R10, RZ, RZ, R9 ;  /* 0x000000ffff0a7224 */ /* 0x000fe200078e0009 */
[----:B------:R-:W-:Y:S01]  /*106d0*/  MOV R103, R102 ;  /* 0x0000006600677202 */ /* 0x000fe20000000f00 */
[----:B------:R-:W-:Y:S02]  /*106e0*/  IMAD.MOV.U32 R12, RZ, RZ, R11 ;  /* 0x000000ffff0c7224 */ /* 0x000fe400078e000b */
[----:B------:R-:W-:-:S07]  /*106f0*/  IMAD.MOV.U32 R167, RZ, RZ, R166 ;  /* 0x000000ffffa77224 */ /* 0x000fce00078e00a6 */
.L_x_25310:
[----:B------:R-:W-:Y:S05]  /*10700*/  BSYNC.RECONVERGENT B1 ;  /* 0x0000000000017941 */ /* 0x000fea0003800200 */
.L_x_25308:
        /* <DEDUP_REMOVED lines=11> */
.L_x_25312:
[----:B------:R-:W-:Y:S01]  /*107c0*/  IMAD.MOV.U32 R9, RZ, RZ, R10 ;  /* 0x000000ffff097224 */ /* 0x000fe200078e000a */
[----:B------:R-:W-:Y:S01]  /*107d0*/  MOV R102, R105 ;  /* 0x0000006900667202 */ /* 0x000fe20000000f00 */
[----:B------:R-:W-:Y:S02]  /*107e0*/  IMAD.MOV.U32 R11, RZ, RZ, R12 ;  /* 0x000000ffff0b7224 */ /* 0x000fe400078e000c */
[----:B------:R-:W-:-:S07]  /*107f0*/  IMAD.MOV.U32 R166, RZ, RZ, R169 ;  /* 0x000000ffffa67224 */ /* 0x000fce00078e00a9 */
.L_x_25313:
[----:B------:R-:W-:Y:S05]  /*10800*/  BSYNC.RECONVERGENT B1 ;  /* 0x0000000000017941 */ /* 0x000fea0003800200 */
.L_x_25311:
        /* <DEDUP_REMOVED lines=11> */
.L_x_25315:
[----:B------:R-:W-:Y:S01]  /*108c0*/  IMAD.MOV.U32 R10, RZ, RZ, R9 ;  /* 0x000000ffff0a7224 */ /* 0x000fe200078e0009 */
[----:B------:R-:W-:Y:S01]  /*108d0*/  MOV R105, R104 ;  /* 0x0000006800697202 */ /* 0x000fe20000000f00 */
[----:B------:R-:W-:Y:S02]  /*108e0*/  IMAD.MOV.U32 R12, RZ, RZ, R11 ;  /* 0x000000ffff0c7224 */ /* 0x000fe400078e000b */
[----:B------:R-:W-:-:S07]  /*108f0*/  IMAD.MOV.U32 R169, RZ, RZ, R168 ;  /* 0x000000ffffa97224 */ /* 0x000fce00078e00a8 */
.L_x_25316:
[----:B------:R-:W-:Y:S05]  /*10900*/  BSYNC.RECONVERGENT B1 ;  /* 0x0000000000017941 */ /* 0x000fea0003800200 */
.L_x_25314:
        /* <DEDUP_REMOVED lines=11> */
.L_x_25318:
[----:B------:R-:W-:Y:S01]  /*109c0*/  IMAD.MOV.U32 R9, RZ, RZ, R10 ;  /* 0x000000ffff097224 */ /* 0x000fe200078e000a */
[----:B------:R-:W-:Y:S01]  /*109d0*/  MOV R104, R107 ;  /* 0x0000006b00687202 */ /* 0x000fe20000000f00 */
[----:B------:R-:W-:Y:S02]  /*109e0*/  IMAD.MOV.U32 R11, RZ, RZ, R12 ;  /* 0x000000ffff0b7224 */ /* 0x000fe400078e000c */
[----:B------:R-:W-:-:S07]  /*109f0*/  IMAD.MOV.U32 R168, RZ, RZ, R171 ;  /* 0x000000ffffa87224 */ /* 0x000fce00078e00ab */
.L_x_25319:
[----:B------:R-:W-:Y:S05]  /*10a00*/  BSYNC.RECONVERGENT B1 ;  /* 0x0000000000017941 */ /* 0x000fea0003800200 */
.L_x_25317:
        /* <DEDUP_REMOVED lines=11> */
.L_x_25321:
[----:B------:R-:W-:Y:S01]  /*10ac0*/  IMAD.MOV.U32 R10, RZ, RZ, R9 ;  /* 0x000000ffff0a7224 */ /* 0x000fe200078e0009 */
[----:B------:R-:W-:Y:S01]  /*10ad0*/  MOV R107, R106 ;  /* 0x0000006a006b7202 */ /* 0x000fe20000000f00 */
[----:B------:R-:W-:Y:S02]  /*10ae0*/  IMAD.MOV.U32 R12, RZ, RZ, R11 ;  /* 0x000000ffff0c7224 */ /* 0x000fe400078e000b */
[----:B------:R-:W-:-:S07]  /*10af0*/  IMAD.MOV.U32 R171, RZ, RZ, R170 ;  /* 0x000000ffffab7224 */ /* 0x000fce00078e00aa */
.L_x_25322:
[----:B------:R-:W-:Y:S05]  /*10b00*/  BSYNC.RECONVERGENT B1 ;  /* 0x0000000000017941 */ /* 0x000fea0003800200 */
.L_x_25320:
        /* <DEDUP_REMOVED lines=11> */
.L_x_25324:
[----:B------:R-:W-:Y:S01]  /*10bc0*/  IMAD.MOV.U32 R9, RZ, RZ, R10 ;  /* 0x000000ffff097224 */ /* 0x000fe200078e000a */
[----:B------:R-:W-:Y:S01]  /*10bd0*/  MOV R106, R109 ;  /* 0x0000006d006a7202 */ /* 0x000fe20000000f00 */
[----:B------:R-:W-:Y:S02]  /*10be0*/  IMAD.MOV.U32 R11, RZ, RZ, R12 ;  /* 0x000000ffff0b7224 */ /* 0x000fe400078e000c */
[----:B------:R-:W-:-:S07]  /*10bf0*/  IMAD.MOV.U32 R170, RZ, RZ, R173 ;  /* 0x000000ffffaa7224 */ /* 0x000fce00078e00ad */
.L_x_25325:
[----:B------:R-:W-:Y:S05]  /*10c00*/  BSYNC.RECONVERGENT B1 ;  /* 0x0000000000017941 */ /* 0x000fea0003800200 */
.L_x_25323:
        /* <DEDUP_REMOVED lines=11> */
.L_x_25327:
[----:B------:R-:W-:Y:S01]  /*10cc0*/  IMAD.MOV.U32 R10, RZ, RZ, R9 ;  /* 0x000000ffff0a7224 */ /* 0x000fe200078e0009 */
[----:B------:R-:W-:Y:S01]  /*10cd0*/  MOV R109, R108 ;  /* 0x0000006c006d7202 */ /* 0x000fe20000000f00 */
[----:B------:R-:W-:Y:S02]  /*10ce0*/  IMAD.MOV.U32 R12, RZ, RZ, R11 ;  /* 0x000000ffff0c7224 */ /* 0x000fe400078e000b */
[----:B------:R-:W-:-:S07]  /*10cf0*/  IMAD.MOV.U32 R173, RZ, RZ, R172 ;  /* 0x000000ffffad7224 */ /* 0x000fce00078e00ac */
.L_x_25328:
[----:B------:R-:W-:Y:S05]  /*10d00*/  BSYNC.RECONVERGENT B1 ;  /* 0x0000000000017941 */ /* 0x000fea0003800200 */
.L_x_25326:
        /* <DEDUP_REMOVED lines=11> */
.L_x_25330:
[----:B------:R-:W-:Y:S01]  /*10dc0*/  IMAD.MOV.U32 R9, RZ, RZ, R10 ;  /* 0x000000ffff097224 */ /* 0x000fe200078e000a */
[----:B------:R-:W-:Y:S01]  /*10dd0*/  MOV R108, R111 ;  /* 0x0000006f006c7202 */ /* 0x000fe20000000f00 */
[----:B------:R-:W-:Y:S02]  /*10de0*/  IMAD.MOV.U32 R11, RZ, RZ, R12 ;  /* 0x000000ffff0b7224 */ /* 0x000fe400078e000c */
[----:B------:R-:W-:-:S07]  /*10df0*/  IMAD.MOV.U32 R172, RZ, RZ, R175 ;  /* 0x000000ffffac7224 */ /* 0x000fce00078e00af */
.L_x_25331:
[----:B------:R-:W-:Y:S05]  /*10e00*/  BSYNC.RECONVERGENT B1 ;  /* 0x0000000000017941 */ /* 0x000fea0003800200 */
.L_x_25329:
        /* <DEDUP_REMOVED lines=11> */
.L_x_25333:
[----:B------:R-:W-:Y:S01]  /*10ec0*/  IMAD.MOV.U32 R10, RZ, RZ, R9 ;  /* 0x000000ffff0a7224 */ /* 0x000fe200078e0009 */
[----:B------:R-:W-:Y:S01]  /*10ed0*/  MOV R111, R110 ;  /* 0x0000006e006f7202 */ /* 0x000fe20000000f00 */
[----:B------:R-:W-:Y:S02]  /*10ee0*/  IMAD.MOV.U32 R12, RZ, RZ, R11 ;  /* 0x000000ffff0c7224 */ /* 0x000fe400078e000b */
[----:B------:R-:W-:-:S07]  /*10ef0*/  IMAD.MOV.U32 R175, RZ, RZ, R174 ;  /* 0x000000ffffaf7224 */ /* 0x000fce00078e00ae */
.L_x_25334:
[----:B------:R-:W-:Y:S05]  /*10f00*/  BSYNC.RECONVERGENT B1 ;  /* 0x0000000000017941 */ /* 0x000fea0003800200 */
.L_x_25332:
        /* <DEDUP_REMOVED lines=11> */
.L_x_25336:
[----:B------:R-:W-:Y:S01]  /*10fc0*/  IMAD.MOV.U32 R9, RZ, RZ, R10 ;  /* 0x000000ffff097224 */ /* 0x000fe200078e000a */
[----:B------:R-:W-:Y:S01]  /*10fd0*/  MOV R110, R113 ;  /* 0x00000071006e7202 */ /* 0x000fe20000000f00 */
[----:B------:R-:W-:Y:S02]  /*10fe0*/  IMAD.MOV.U32 R11, RZ, RZ, R12 ;  /* 0x000000ffff0b7224 */ /* 0x000fe400078e000c */
[----:B------:R-:W-:-:S07]  /*10ff0*/  IMAD.MOV.U32 R174, RZ, RZ, R177 ;  /* 0x000000ffffae7224 */ /* 0x000fce00078e00b1 */
.L_x_25337:
[----:B------:R-:W-:Y:S05]  /*11000*/  BSYNC.RECONVERGENT B1 ;  /* 0x0000000000017941 */ /* 0x000fea0003800200 */
.L_x_25335:
        /* <DEDUP_REMOVED lines=11> */
.L_x_25339:
[----:B------:R-:W-:Y:S01]  /*110c0*/  IMAD.MOV.U32 R10, RZ, RZ, R9 ;  /* 0x000000ffff0a7224 */ /* 0x000fe200078e0009 */
[----:B------:R-:W-:Y:S01]  /*110d0*/  MOV R113, R112 ;  /* 0x0000007000717202 */ /* 0x000fe20000000f00 */
[----:B------:R-:W-:Y:S02]  /*110e0*/  IMAD.MOV.U32 R12, RZ, RZ, R11 ;  /* 0x000000ffff0c7224 */ /* 0x000fe400078e000b */
[----:B------:R-:W-:-:S07]  /*110f0*/  IMAD.MOV.U32 R177, RZ, RZ, R176 ;  /* 0x000000ffffb17224 */ /* 0x000fce00078e00b0 */
.L_x_25340:
[----:B------:R-:W-:Y:S05]  /*11100*/  BSYNC.RECONVERGENT B1 ;  /* 0x0000000000017941 */ /* 0x000fea0003800200 */
.L_x_25338:
        /* <DEDUP_REMOVED lines=11> */
.L_x_25342:
[----:B------:R-:W-:Y:S01]  /*111c0*/  IMAD.MOV.U32 R9, RZ, RZ, R10 ;  /* 0x000000ffff097224 */ /* 0x000fe200078e000a */
[----:B------:R-:W-:Y:S01]  /*111d0*/  MOV R112, R115 ;  /* 0x0000007300707202 */ /* 0x000fe20000000f00 */
[----:B------:R-:W-:Y:S02]  /*111e0*/  IMAD.MOV.U32 R11, RZ, RZ, R12 ;  /* 0x000000ffff0b7224 */ /* 0x000fe400078e000c */
[----:B------:R-:W-:-:S07]  /*111f0*/  IMAD.MOV.U32 R176, RZ, RZ, R179 ;  /* 0x000000ffffb07224 */ /* 0x000fce00078e00b3 */
.L_x_25343:
[----:B------:R-:W-:Y:S05]  /*11200*/  BSYNC.RECONVERGENT B1 ;  /* 0x0000000000017941 */ /* 0x000fea0003800200 */
.L_x_25341:
        /* <DEDUP_REMOVED lines=11> */
.L_x_25345:
[----:B------:R-:W-:Y:S01]  /*112c0*/  IMAD.MOV.U32 R10, RZ, RZ, R9 ;  /* 0x000000ffff0a7224 */ /* 0x000fe200078e0009 */
[----:B------:R-:W-:Y:S01]  /*112d0*/  MOV R115, R114 ;  /* 0x0000007200737202 */ /* 0x000fe20000000f00 */
[----:B------:R-:W-:Y:S02]  /*112e0*/  IMAD.MOV.U32 R12, RZ, RZ, R11 ;  /* 0x000000ffff0c7224 */ /* 0x000fe400078e000b */
[----:B------:R-:W-:-:S07]  /*112f0*/  IMAD.MOV.U32 R179, RZ, RZ, R178 ;  /* 0x000000ffffb37224 */ /* 0x000fce00078e00b2 */
.L_x_25346:
[----:B------:R-:W-:Y:S05]  /*11300*/  BSYNC.RECONVERGENT B1 ;  /* 0x0000000000017941 */ /* 0x000fea0003800200 */
.L_x_25344:
        /* <DEDUP_REMOVED lines=11> */
.L_x_25348:
[----:B------:R-:W-:Y:S01]  /*113c0*/  IMAD.MOV.U32 R9, RZ, RZ, R10 ;  /* 0x000000ffff097224 */ /* 0x000fe200078e000a */
[----:B------:R-:W-:Y:S01]  /*113d0*/  MOV R114, R117 ;  /* 0x0000007500727202 */ /* 0x000fe20000000f00 */
[----:B------:R-:W-:Y:S02]  /*113e0*/  IMAD.MOV.U32 R11, RZ, RZ, R12 ;  /* 0x000000ffff0b7224 */ /* 0x000fe400078e000c */
[----:B------:R-:W-:-:S07]  /*113f0*/  IMAD.MOV.U32 R178, RZ, RZ, R181 ;  /* 0x000000ffffb27224 */ /* 0x000fce00078e00b5 */
.L_x_25349:
[----:B------:R-:W-:Y:S05]  /*11400*/  BSYNC.RECONVERGENT B1 ;  /* 0x0000000000017941 */ /* 0x000fea0003800200 */
.L_x_25347:
        /* <DEDUP_REMOVED lines=11> */
.L_x_25351:
[----:B------:R-:W-:Y:S01]  /*114c0*/  IMAD.MOV.U32 R10, RZ, RZ, R9 ;  /* 0x000000ffff0a7224 */ /* 0x000fe200078e0009 */
[----:B------:R-:W-:Y:S01]  /*114d0*/  MOV R117, R116 ;  /* 0x0000007400757202 */ /* 0x000fe20000000f00 */
[----:B------:R-:W-:Y:S02]  /*114e0*/  IMAD.MOV.U32 R12, RZ, RZ, R11 ;  /* 0x000000ffff0c7224 */ /* 0x000fe400078e000b */
[----:B------:R-:W-:-:S07]  /*114f0*/  IMAD.MOV.U32 R181, RZ, RZ, R180 ;  /* 0x000000ffffb57224 */ /* 0x000fce00078e00b4 */
.L_x_25352:
[----:B------:R-:W-:Y:S05]  /*11500*/  BSYNC.RECONVERGENT B1 ;  /* 0x0000000000017941 */ /* 0x000fea0003800200 */
.L_x_25350:
        /* <DEDUP_REMOVED lines=11> */
.L_x_25354:
[----:B------:R-:W-:Y:S01]  /*115c0*/  IMAD.MOV.U32 R9, RZ, RZ, R10 ;  /* 0x000000ffff097224 */ /* 0x000fe200078e000a */
[----:B------:R-:W-:Y:S01]  /*115d0*/  MOV R116, R119 ;  /* 0x0000007700747202 */ /* 0x000fe20000000f00 */
[----:B------:R-:W-:Y:S02]  /*115e0*/  IMAD.MOV.U32 R11, RZ, RZ, R12 ;  /* 0x000000ffff0b7224 */ /* 0x000fe400078e000c */
[----:B------:R-:W-:-:S07]  /*115f0*/  IMAD.MOV.U32 R180, RZ, RZ, R183 ;  /* 0x000000ffffb47224 */ /* 0x000fce00078e00b7 */
.L_x_25355:
[----:B------:R-:W-:Y:S05]  /*11600*/  BSYNC.RECONVERGENT B1 ;  /* 0x0000000000017941 */ /* 0x000fea0003800200 */
.L_x_25353:
        /* <DEDUP_REMOVED lines=11> */
.L_x_25357:
[----:B------:R-:W-:Y:S01]  /*116c0*/  IMAD.MOV.U32 R10, RZ, RZ, R9 ;  /* 0x000000ffff0a7224 */ /* 0x000fe200078e0009 */
[----:B------:R-:W-:Y:S01]  /*116d0*/  MOV R119, R118 ;  /* 0x0000007600777202 */ /* 0x000fe20000000f00 */
[----:B------:R-:W-:Y:S02]  /*116e0*/  IMAD.MOV.U32 R12, RZ, RZ, R11 ;  /* 0x000000ffff0c7224 */ /* 0x000fe400078e000b */
[----:B------:R-:W-:-:S07]  /*116f0*/  IMAD.MOV.U32 R183, RZ, RZ, R182 ;  /* 0x000000ffffb77224 */ /* 0x000fce00078e00b6 */
.L_x_25358:
[----:B------:R-:W-:Y:S05]  /*11700*/  BSYNC.RECONVERGENT B1 ;  /* 0x0000000000017941 */ /* 0x000fea0003800200 */
.L_x_25356:
        /* <DEDUP_REMOVED lines=11> */
.L_x_25360:
[----:B------:R-:W-:Y:S01]  /*117c0*/  IMAD.MOV.U32 R9, RZ, RZ, R10 ;  /* 0x000000ffff097224 */ /* 0x000fe200078e000a */
[----:B------:R-:W-:Y:S01]  /*117d0*/  MOV R118, R121 ;  /* 0x0000007900767202 */ /* 0x000fe20000000f00 */
[----:B------:R-:W-:Y:S02]  /*117e0*/  IMAD.MOV.U32 R11, RZ, RZ, R12 ;  /* 0x000000ffff0b7224 */ /* 0x000fe400078e000c */
[----:B------:R-:W-:-:S07]  /*117f0*/  IMAD.MOV.U32 R182, RZ, RZ, R185 ;  /* 0x000000ffffb67224 */ /* 0x000fce00078e00b9 */
.L_x_25361:
[----:B------:R-:W-:Y:S05]  /*11800*/  BSYNC.RECONVERGENT B1 ;  /* 0x0000000000017941 */ /* 0x000fea0003800200 */
.L_x_25359:
        /* <DEDUP_REMOVED lines=11> */
.L_x_25363:
[----:B------:R-:W-:Y:S01]  /*118c0*/  IMAD.MOV.U32 R10, RZ, RZ, R9 ;  /* 0x000000ffff0a7224 */ /* 0x000fe200078e0009 */
[----:B------:R-:W-:Y:S01]  /*118d0*/  MOV R121, R120 ;  /* 0x0000007800797202 */ /* 0x000fe20000000f00 */
[----:B------:R-:W-:Y:S02]  /*118e0*/  IMAD.MOV.U32 R12, RZ, RZ, R11 ;  /* 0x000000ffff0c7224 */ /* 0x000fe400078e000b */
[----:B------:R-:W-:-:S07]  /*118f0*/  IMAD.MOV.U32 R185, RZ, RZ, R184 ;  /* 0x000000ffffb97224 */ /* 0x000fce00078e00b8 */
.L_x_25364:
[----:B------:R-:W-:Y:S05]  /*11900*/  BSYNC.RECONVERGENT B1 ;  /* 0x0000000000017941 */ /* 0x000fea0003800200 */
.L_x_25362:
        /* <DEDUP_REMOVED lines=11> */
.L_x_25366:
[----:B------:R-:W-:Y:S01]  /*119c0*/  IMAD.MOV.U32 R9, RZ, RZ, R10 ;  /* 0x000000ffff097224 */ /* 0x000fe200078e000a */
[----:B------:R-:W-:Y:S01]  /*119d0*/  MOV R120, R123 ;  /* 0x0000007b00787202 */ /* 0x000fe20000000f00 */
[----:B------:R-:W-:Y:S02]  /*119e0*/  IMAD.MOV.U32 R11, RZ, RZ, R12 ;  /* 0x000000ffff0b7224 */ /* 0x000fe400078e000c */
[----:B------:R-:W-:-:S07]  /*119f0*/  IMAD.MOV.U32 R184, RZ, RZ, R187 ;  /* 0x000000ffffb87224 */ /* 0x000fce00078e00bb */
.L_x_25367:
[----:B------:R-:W-:Y:S05]  /*11a00*/  BSYNC.RECONVERGENT B1 ;  /* 0x0000000000017941 */ /* 0x000fea0003800200 */
.L_x_25365:
        /* <DEDUP_REMOVED lines=11> */
.L_x_25369:
[----:B------:R-:W-:Y:S01]  /*11ac0*/  IMAD.MOV.U32 R10, RZ, RZ, R9 ;  /* 0x000000ffff0a7224 */ /* 0x000fe200078e0009 */
[----:B------:R-:W-:Y:S01]  /*11ad0*/  MOV R123, R122 ;  /* 0x0000007a007b7202 */ /* 0x000fe20000000f00 */
[----:B------:R-:W-:Y:S02]  /*11ae0*/  IMAD.MOV.U32 R12, RZ, RZ, R11 ;  /* 0x000000ffff0c7224 */ /* 0x000fe400078e000b */
[----:B------:R-:W-:-:S07]  /*11af0*/  IMAD.MOV.U32 R187, RZ, RZ, R186 ;  /* 0x000000ffffbb7224 */ /* 0x000fce00078e00ba */
.L_x_25370:
[----:B------:R-:W-:Y:S05]  /*11b00*/  BSYNC.RECONVERGENT B1 ;  /* 0x0000000000017941 */ /* 0x000fea0003800200 */
.L_x_25368:
        /* <DEDUP_REMOVED lines=11> */
.L_x_25372:
[----:B------:R-:W-:Y:S01]  /*11bc0*/  IMAD.MOV.U32 R9, RZ, RZ, R10 ;  /* 0x000000ffff097224 */ /* 0x000fe200078e000a */
[----:B------:R-:W-:Y:S01]  /*11bd0*/  MOV R122, R125 ;  /* 0x0000007d007a7202 */ /* 0x000fe20000000f00 */
[----:B------:R-:W-:Y:S02]  /*11be0*/  IMAD.MOV.U32 R11, RZ, RZ, R12 ;  /* 0x000000ffff0b7224 */ /* 0x000fe400078e000c */
[----:B------:R-:W-:-:S07]  /*11bf0*/  IMAD.MOV.U32 R186, RZ, RZ, R189 ;  /* 0x000000ffffba7224 */ /* 0x000fce00078e00bd */
.L_x_25373:
[----:B------:R-:W-:Y:S05]  /*11c00*/  BSYNC.RECONVERGENT B1 ;  /* 0x0000000000017941 */ /* 0x000fea0003800200 */
.L_x_25371:
        /* <DEDUP_REMOVED lines=11> */
.L_x_25375:
[----:B------:R-:W-:Y:S01]  /*11cc0*/  IMAD.MOV.U32 R10, RZ, RZ, R9 ;  /* 0x000000ffff0a7224 */ /* 0x000fe200078e0009 */
[----:B------:R-:W-:Y:S01]  /*11cd0*/  MOV R125, R124 ;  /* 0x0000007c007d7202 */ /* 0x000fe20000000f00 */
[----:B------:R-:W-:Y:S02]  /*11ce0*/  IMAD.MOV.U32 R12, RZ, RZ, R11 ;  /* 0x000000ffff0c7224 */ /* 0x000fe400078e000b */
[----:B------:R-:W-:-:S07]  /*11cf0*/  IMAD.MOV.U32 R189, RZ, RZ, R188 ;  /* 0x000000ffffbd7224 */ /* 0x000fce00078e00bc */
.L_x_25376:
[----:B------:R-:W-:Y:S05]  /*11d00*/  BSYNC.RECONVERGENT B1 ;  /* 0x0000000000017941 */ /* 0x000fea0003800200 */
.L_x_25374:
        /* <DEDUP_REMOVED lines=11> */
.L_x_25378:
[----:B------:R-:W-:Y:S01]  /*11dc0*/  IMAD.MOV.U32 R9, RZ, RZ, R10 ;  /* 0x000000ffff097224 */ /* 0x000fe200078e000a */
[----:B------:R-:W-:Y:S01]  /*11dd0*/  MOV R124, R127 ;  /* 0x0000007f007c7202 */ /* 0x000fe20000000f00 */
[----:B------:R-:W-:Y:S02]  /*11de0*/  IMAD.MOV.U32 R11, RZ, RZ, R12 ;  /* 0x000000ffff0b7224 */ /* 0x000fe400078e000c */
[----:B------:R-:W-:-:S07]  /*11df0*/  IMAD.MOV.U32 R188, RZ, RZ, R191 ;  /* 0x000000ffffbc7224 */ /* 0x000fce00078e00bf */
.L_x_25379:
[----:B------:R-:W-:Y:S05]  /*11e00*/  BSYNC.RECONVERGENT B1 ;  /* 0x0000000000017941 */ /* 0x000fea0003800200 */
.L_x_25377:
        /* <DEDUP_REMOVED lines=11> */
.L_x_25381:
[----:B------:R-:W-:Y:S01]  /*11ec0*/  IMAD.MOV.U32 R10, RZ, RZ, R9 ;  /* 0x000000ffff0a7224 */ /* 0x000fe200078e0009 */
[----:B------:R-:W-:Y:S01]  /*11ed0*/  MOV R127, R126 ;  /* 0x0000007e007f7202 */ /* 0x000fe20000000f00 */
[----:B------:R-:W-:Y:S02]  /*11ee0*/  IMAD.MOV.U32 R12, RZ, RZ, R11 ;  /* 0x000000ffff0c7224 */ /* 0x000fe400078e000b */
[----:B------:R-:W-:-:S07]  /*11ef0*/  IMAD.MOV.U32 R191, RZ, RZ, R190 ;  /* 0x000000ffffbf7224 */ /* 0x000fce00078e00be */
.L_x_25382:
[----:B------:R-:W-:Y:S05]  /*11f00*/  BSYNC.RECONVERGENT B1 ;  /* 0x0000000000017941 */ /* 0x000fea0003800200 */
.L_x_25380:
        /* <DEDUP_REMOVED lines=11> */
.L_x_25384:
[----:B------:R-:W-:Y:S01]  /*11fc0*/  IMAD.MOV.U32 R9, RZ, RZ, R10 ;  /* 0x000000ffff097224 */ /* 0x000fe200078e000a */
[----:B------:R-:W-:Y:S01]  /*11fd0*/  MOV R126, R129 ;  /* 0x00000081007e7202 */ /* 0x000fe20000000f00 */
[----:B------:R-:W-:Y:S02]  /*11fe0*/  IMAD.MOV.U32 R11, RZ, RZ, R12 ;  /* 0x000000ffff0b7224 */ /* 0x000fe400078e000c */
[----:B------:R-:W-:-:S07]  /*11ff0*/  IMAD.MOV.U32 R190, RZ, RZ, R193 ;  /* 0x000000ffffbe7224 */ /* 0x000fce00078e00c1 */
.L_x_25385:
[----:B------:R-:W-:Y:S05]  /*12000*/  BSYNC.RECONVERGENT B1 ;  /* 0x0000000000017941 */ /* 0x000fea0003800200 */
.L_x_25383:
        /* <DEDUP_REMOVED lines=11> */
.L_x_25387:
[----:B------:R-:W-:Y:S01]  /*120c0*/  IMAD.MOV.U32 R10, RZ, RZ, R9 ;  /* 0x000000ffff0a7224 */ /* 0x000fe200078e0009 */
[----:B------:R-:W-:Y:S01]  /*120d0*/  MOV R129, R128 ;  /* 0x0000008000817202 */ /* 0x000fe20000000f00 */
[----:B------:R-:W-:Y:S02]  /*120e0*/  IMAD.MOV.U32 R12, RZ, RZ, R11 ;  /* 0x000000ffff0c7224 */ /* 0x000fe400078e000b */
[----:B------:R-:W-:-:S07]  /*120f0*/  IMAD.MOV.U32 R193, RZ, RZ, R192 ;  /* 0x000000ffffc17224 */ /* 0x000fce00078e00c0 */
.L_x_25388:
[----:B------:R-:W-:Y:S05]  /*12100*/  BSYNC.RECONVERGENT B1 ;  /* 0x0000000000017941 */ /* 0x000fea0003800200 */
.L_x_25386:
        /* <DEDUP_REMOVED lines=11> */
.L_x_25390:
[----:B------:R-:W-:Y:S01]  /*121c0*/  IMAD.MOV.U32 R9, RZ, RZ, R10 ;  /* 0x000000ffff097224 */ /* 0x000fe200078e000a */
[----:B------:R-:W-:Y:S01]  /*121d0*/  MOV R128, R131 ;  /* 0x0000008300807202 */ /* 0x000fe20000000f00 */
[----:B------:R-:W-:Y:S02]  /*121e0*/  IMAD.MOV.U32 R11, RZ, RZ, R12 ;  /* 0x000000ffff0b7224 */ /* 0x000fe400078e000c */
[----:B------:R-:W-:-:S07]  /*121f0*/  IMAD.MOV.U32 R192, RZ, RZ, R195 ;  /* 0x000000ffffc07224 */ /* 0x000fce00078e00c3 */
.L_x_25391:
[----:B------:R-:W-:Y:S05]  /*12200*/  BSYNC.RECONVERGENT B1 ;  /* 0x0000000000017941 */ /* 0x000fea0003800200 */
.L_x_25389:
        /* <DEDUP_REMOVED lines=11> */
.L_x_25393:
[----:B------:R-:W-:Y:S01]  /*122c0*/  IMAD.MOV.U32 R10, RZ, RZ, R9 ;  /* 0x000000ffff0a7224 */ /* 0x000fe200078e0009 */
[----:B------:R-:W-:Y:S01]  /*122d0*/  MOV R131, R130 ;  /* 0x0000008200837202 */ /* 0x000fe20000000f00 */
[----:B------:R-:W-:Y:S02]  /*122e0*/  IMAD.MOV.U32 R12, RZ, RZ, R11 ;  /* 0x000000ffff0c7224 */ /* 0x000fe400078e000b */
[----:B------:R-:W-:-:S07]  /*122f0*/  IMAD.MOV.U32 R195, RZ, RZ, R194 ;  /* 0x000000ffffc37224 */ /* 0x000fce00078e00c2 */
.L_x_25394:
[----:B------:R-:W-:Y:S05]  /*12300*/  BSYNC.RECONVERGENT B1 ;  /* 0x0000000000017941 */ /* 0x000fea0003800200 */
.L_x_25392:
        /* <DEDUP_REMOVED lines=11> */
.L_x_25396:
[----:B------:R-:W-:Y:S01]  /*123c0*/  IMAD.MOV.U32 R9, RZ, RZ, R10 ;  /* 0x000000ffff097224 */ /* 0x000fe200078e000a */
[----:B------:R-:W-:Y:S01]  /*123d0*/  MOV R130, R133 ;  /* 0x0000008500827202 */ /* 0x000fe20000000f00 */
[----:B------:R-:W-:Y:S02]  /*123e0*/  IMAD.MOV.U32 R11, RZ, RZ, R12 ;  /* 0x000000ffff0b7224 */ /* 0x000fe400078e000c */
[----:B------:R-:W-:-:S07]  /*123f0*/  IMAD.MOV.U32 R194, RZ, RZ, R197 ;  /* 0x000000ffffc27224 */ /* 0x000fce00078e00c5 */
.L_x_25397:
[----:B------:R-:W-:Y:S05]  /*12400*/  BSYNC.RECONVERGENT B1 ;  /* 0x0000000000017941 */ /* 0x000fea0003800200 */
.L_x_25395:
        /* <DEDUP_REMOVED lines=11> */
.L_x_25399:
[----:B------:R-:W-:Y:S01]  /*124c0*/  IMAD.MOV.U32 R10, RZ, RZ, R9 ;  /* 0x000000ffff0a7224 */ /* 0x000fe200078e0009 */
[----:B------:R-:W-:Y:S01]  /*124d0*/  MOV R133, R132 ;  /* 0x0000008400857202 */ /* 0x000fe20000000f00 */
[----:B------:R-:W-:Y:S02]  /*124e0*/  IMAD.MOV.U32 R12, RZ, RZ, R11 ;  /* 0x000000ffff0c7224 */ /* 0x000fe400078e000b */
[----:B------:R-:W-:-:S07]  /*124f0*/  IMAD.MOV.U32 R197, RZ, RZ, R196 ;  /* 0x000000ffffc57224 */ /* 0x000fce00078e00c4 */
.L_x_25400:
[----:B------:R-:W-:Y:S05]  /*12500*/  BSYNC.RECONVERGENT B1 ;  /* 0x0000000000017941 */ /* 0x000fea0003800200 */
.L_x_25398:
        /* <DEDUP_REMOVED lines=11> */
.L_x_25402:
[----:B------:R-:W-:Y:S01]  /*125c0*/  IMAD.MOV.U32 R9, RZ, RZ, R10 ;  /* 0x000000ffff097224 */ /* 0x000fe200078e000a */
[----:B------:R-:W-:Y:S01]  /*125d0*/  MOV R132, R135 ;  /* 0x0000008700847202 */ /* 0x000fe20000000f00 */
[----:B------:R-:W-:Y:S02]  /*125e0*/  IMAD.MOV.U32 R11, RZ, RZ, R12 ;  /* 0x000000ffff0b7224 */ /* 0x000fe400078e000c */
[----:B------:R-:W-:-:S07]  /*125f0*/  IMAD.MOV.U32 R196, RZ, RZ, R199 ;  /* 0x000000ffffc47224 */ /* 0x000fce00078e00c7 */
.L_x_25403:
[----:B------:R-:W-:Y:S05]  /*12600*/  BSYNC.RECONVERGENT B1 ;  /* 0x0000000000017941 */ /* 0x000fea0003800200 */
.L_x_25401:
        /* <DEDUP_REMOVED lines=11> */
.L_x_25405:
[----:B------:R-:W-:Y:S01]  /*126c0*/  IMAD.MOV.U32 R10, RZ, RZ, R9 ;  /* 0x000000ffff0a7224 */ /* 0x000fe200078e0009 */
[----:B------:R-:W-:Y:S01]  /*126d0*/  MOV R135, R134 ;  /* 0x0000008600877202 */ /* 0x000fe20000000f00 */
[----:B------:R-:W-:Y:S02]  /*126e0*/  IMAD.MOV.U32 R12, RZ, RZ, R11 ;  /* 0x000000ffff0c7224 */ /* 0x000fe400078e000b */
[----:B------:R-:W-:-:S07]  /*126f0*/  IMAD.MOV.U32 R199, RZ, RZ, R198 ;  /* 0x000000ffffc77224 */ /* 0x000fce00078e00c6 */
.L_x_25406:
[----:B------:R-:W-:Y:S05]  /*12700*/  BSYNC.RECONVERGENT B1 ;  /* 0x0000000000017941 */ /* 0x000fea0003800200 */
.L_x_25404:
        /* <DEDUP_REMOVED lines=11> */
.L_x_25408:
[----:B------:R-:W-:Y:S01]  /*127c0*/  IMAD.MOV.U32 R9, RZ, RZ, R10 ;  /* 0x000000ffff097224 */ /* 0x000fe200078e000a */
[----:B------:R-:W-:Y:S01]  /*127d0*/  MOV R134, R137 ;  /* 0x0000008900867202 */ /* 0x000fe20000000f00 */
[----:B------:R-:W-:Y:S02]  /*127e0*/  IMAD.MOV.U32 R11, RZ, RZ, R12 ;  /* 0x000000ffff0b7224 */ /* 0x000fe400078e000c */
[----:B------:R-:W-:-:S07]  /*127f0*/  IMAD.MOV.U32 R198, RZ, RZ, R201 ;  /* 0x000000ffffc67224 */ /* 0x000fce00078e00c9 */
.L_x_25409:
[----:B------:R-:W-:Y:S05]  /*12800*/  BSYNC.RECONVERGENT B1 ;  /* 0x0000000000017941 */ /* 0x000fea0003800200 */
.L_x_25407:
        /* <DEDUP_REMOVED lines=11> */
.L_x_25411:
[----:B------:R-:W-:Y:S01]  /*128c0*/  IMAD.MOV.U32 R10, RZ, RZ, R9 ;  /* 0x000000ffff0a7224 */ /* 0x000fe200078e0009 */
[----:B------:R-:W-:Y:S01]  /*128d0*/  MOV R137, R136 ;  /* 0x0000008800897202 */ /* 0x000fe20000000f00 */
[----:B------:R-:W-:Y:S02]  /*128e0*/  IMAD.MOV.U32 R12, RZ, RZ, R11 ;  /* 0x000000ffff0c7224 */ /* 0x000fe400078e000b */
[----:B------:R-:W-:-:S07]  /*128f0*/  IMAD.MOV.U32 R201, RZ, RZ, R200 ;  /* 0x000000ffffc97224 */ /* 0x000fce00078e00c8 */
.L_x_25412:
[----:B------:R-:W-:Y:S05]  /*12900*/  BSYNC.RECONVERGENT B1 ;  /* 0x0000000000017941 */ /* 0x000fea0003800200 */
.L_x_25410:
        /* <DEDUP_REMOVED lines=11> */
.L_x_25414:
[----:B------:R-:W-:Y:S01]  /*129c0*/  IMAD.MOV.U32 R9, RZ, RZ, R10 ;  /* 0x000000ffff097224 */ /* 0x000fe200078e000a */
[----:B------:R-:W-:Y:S01]  /*129d0*/  MOV R136, R139 ;  /* 0x0000008b00887202 */ /* 0x000fe20000000f00 */
[----:B------:R-:W-:Y:S02]  /*129e0*/  IMAD.MOV.U32 R11, RZ, RZ, R12 ;  /* 0x000000ffff0b7224 */ /* 0x000fe400078e000c */
[----:B------:R-:W-:-:S07]  /*129f0*/  IMAD.MOV.U32 R200, RZ, RZ, R203 ;  /* 0x000000ffffc87224 */ /* 0x000fce00078e00cb */
.L_x_25415:
[----:B------:R-:W-:Y:S05]  /*12a00*/  BSYNC.RECONVERGENT B1 ;  /* 0x0000000000017941 */ /* 0x000fea0003800200 */
.L_x_25413:
        /* <DEDUP_REMOVED lines=11> */
.L_x_25417:
[----:B------:R-:W-:Y:S01]  /*12ac0*/  IMAD.MOV.U32 R10, RZ, RZ, R9 ;  /* 0x000000ffff0a7224 */ /* 0x000fe200078e0009 */
[----:B------:R-:W-:Y:S01]  /*12ad0*/  MOV R139, R138 ;  /* 0x0000008a008b7202 */ /* 0x000fe20000000f00 */
[----:B------:R-:W-:Y:S02]  /*12ae0*/  IMAD.MOV.U32 R12, RZ, RZ, R11 ;  /* 0x000000ffff0c7224 */ /* 0x000fe400078e000b */
[----:B------:R-:W-:-:S07]  /*12af0*/  IMAD.MOV.U32 R203, RZ, RZ, R202 ;  /* 0x000000ffffcb7224 */ /* 0x000fce00078e00ca */
.L_x_25418:
[----:B------:R-:W-:Y:S05]  /*12b00*/  BSYNC.RECONVERGENT B1 ;  /* 0x0000000000017941 */ /* 0x000fea0003800200 */
.L_x_25416:
        /* <DEDUP_REMOVED lines=11> */
.L_x_25420:
[----:B------:R-:W-:Y:S01]  /*12bc0*/  IMAD.MOV.U32 R9, RZ, RZ, R10 ;  /* 0x000000ffff097224 */ /* 0x000fe200078e000a */
[----:B------:R-:W-:Y:S01]  /*12bd0*/  MOV R138, R141 ;  /* 0x0000008d008a7202 */ /* 0x000fe20000000f00 */
[----:B------:R-:W-:Y:S02]  /*12be0*/  IMAD.MOV.U32 R11, RZ, RZ, R12 ;  /* 0x000000ffff0b7224 */ /* 0x000fe400078e000c */
[----:B------:R-:W-:-:S07]  /*12bf0*/  IMAD.MOV.U32 R202, RZ, RZ, R205 ;  /* 0x000000ffffca7224 */ /* 0x000fce00078e00cd */
.L_x_25421:
[----:B------:R-:W-:Y:S05]  /*12c00*/  BSYNC.RECONVERGENT B1 ;  /* 0x0000000000017941 */ /* 0x000fea0003800200 */
.L_x_25419:
        /* <DEDUP_REMOVED lines=11> */
.L_x_25423:
[----:B------:R-:W-:Y:S01]  /*12cc0*/  IMAD.MOV.U32 R10, RZ, RZ, R9 ;  /* 0x000000ffff0a7224 */ /* 0x000fe200078e0009 */
[----:B------:R-:W-:Y:S01]  /*12cd0*/  MOV R141, R140 ;  /* 0x0000008c008d7202 */ /* 0x000fe20000000f00 */
[----:B------:R-:W-:Y:S02]  /*12ce0*/  IMAD.MOV.U32 R12, RZ, RZ, R11 ;  /* 0x000000ffff0c7224 */ /* 0x000fe400078e000b */
[----:B------:R-:W-:-:S07]  /*12cf0*/  IMAD.MOV.U32 R205, RZ, RZ, R204 ;  /* 0x000000ffffcd7224 */ /* 0x000fce00078e00cc */
.L_x_25424:
[----:B------:R-:W-:Y:S05]  /*12d00*/  BSYNC.RECONVERGENT B1 ;  /* 0x0000000000017941 */ /* 0x000fea0003800200 */
.L_x_25422:
        /* <DEDUP_REMOVED lines=11> */
.L_x_25426:
[----:B------:R-:W-:Y:S01]  /*12dc0*/  IMAD.MOV.U32 R9, RZ, RZ, R10 ;  /* 0x000000ffff097224 */ /* 0x000fe200078e000a */
[----:B------:R-:W-:Y:S01]  /*12dd0*/  MOV R140, R143 ;  /* 0x0000008f008c7202 */ /* 0x000fe20000000f00 */
[----:B------:R-:W-:Y:S02]  /*12de0*/  IMAD.MOV.U32 R11, RZ, RZ, R12 ;  /* 0x000000ffff0b7224 */ /* 0x000fe400078e000c */
[----:B------:R-:W-:-:S07]  /*12df0*/  IMAD.MOV.U32 R204, RZ, RZ, R207 ;  /* 0x000000ffffcc7224 */ /* 0x000fce00078e00cf */
.L_x_25427:
[----:B------:R-:W-:Y:S05]  /*12e00*/  BSYNC.RECONVERGENT B1 ;  /* 0x0000000000017941 */ /* 0x000fea0003800200 */
.L_x_25425:
        /* <DEDUP_REMOVED lines=11> */
.L_x_25429:
[----:B------:R-:W-:Y:S01]  /*12ec0*/  IMAD.MOV.U32 R10, RZ, RZ, R9 ;  /* 0x000000ffff0a7224 */ /* 0x000fe200078e0009 */
[----:B------:R-:W-:Y:S01]  /*12ed0*/  MOV R143, R142 ;  /* 0x0000008e008f7202 */ /* 0x000fe20000000f00 */
[----:B------:R-:W-:Y:S02]  /*12ee0*/  IMAD.MOV.U32 R12, RZ, RZ, R11 ;  /* 0x000000ffff0c7224 */ /* 0x000fe400078e000b */
[----:B------:R-:W-:-:S07]  /*12ef0*/  IMAD.MOV.U32 R207, RZ, RZ, R206 ;  /* 0x000000ffffcf7224 */ /* 0x000fce00078e00ce */
.L_x_25430:
[----:B------:R-:W-:Y:S05]  /*12f00*/  BSYNC.RECONVERGENT B1 ;  /* 0x0000000000017941 */ /* 0x000fea0003800200 */
.L_x_25428:
        /* <DEDUP_REMOVED lines=11> */
.L_x_25432:
[----:B------:R-:W-:Y:S01]  /*12fc0*/  IMAD.MOV.U32 R9, RZ, RZ, R10 ;  /* 0x000000ffff097224 */ /* 0x000fe200078e000a */
[----:B------:R-:W-:Y:S01]  /*12fd0*/  MOV R142, R145 ;  /* 0x00000091008e7202 */ /* 0x000fe20000000f00 */
[----:B------:R-:W-:Y:S02]  /*12fe0*/  IMAD.MOV.U32 R11, RZ, RZ, R12 ;  /* 0x000000ffff0b7224 */ /* 0x000fe400078e000c */
[----:B------:R-:W-:-:S07]  /*12ff0*/  IMAD.MOV.U32 R206, RZ, RZ, R209 ;  /* 0x000000ffffce7224 */ /* 0x000fce00078e00d1 */
.L_x_25433:
[----:B------:R-:W-:Y:S05]  /*13000*/  BSYNC.RECONVERGENT B1 ;  /* 0x0000000000017941 */ /* 0x000fea0003800200 */
.L_x_25431:
        /* <DEDUP_REMOVED lines=11> */
.L_x_25435:
[----:B------:R-:W-:Y:S01]  /*130c0*/  IMAD.MOV.U32 R10, RZ, RZ, R9 ;  /* 0x000000ffff0a7224 */ /* 0x000fe200078e0009 */
[----:B------:R-:W-:Y:S01]  /*130d0*/  MOV R145, R144 ;  /* 0x0000009000917202 */ /* 0x000fe20000000f00 */
[----:B------:R-:W-:Y:S02]  /*130e0*/  IMAD.MOV.U32 R12, RZ, RZ, R11 ;  /* 0x000000ffff0c7224 */ /* 0x000fe400078e000b */
[----:B------:R-:W-:-:S07]  /*130f0*/  IMAD.MOV.U32 R209, RZ, RZ, R208 ;  /* 0x000000ffffd17224 */ /* 0x000fce00078e00d0 */
.L_x_25436:
[----:B------:R-:W-:Y:S05]  /*13100*/  BSYNC.RECONVERGENT B1 ;  /* 0x0000000000017941 */ /* 0x000fea0003800200 */
.L_x_25434:
        /* <DEDUP_REMOVED lines=11> */
.L_x_25438:
[----:B------:R-:W-:Y:S01]  /*131c0*/  IMAD.MOV.U32 R9, RZ, RZ, R10 ;  /* 0x000000ffff097224 */ /* 0x000fe200078e000a */
[----:B------:R-:W-:Y:S01]  /*131d0*/  MOV R144, R147 ;  /* 0x0000009300907202 */ /* 0x000fe20000000f00 */
[----:B------:R-:W-:Y:S02]  /*131e0*/  IMAD.MOV.U32 R11, RZ, RZ, R12 ;  /* 0x000000ffff0b7224 */ /* 0x000fe400078e000c */
[----:B------:R-:W-:-:S07]  /*131f0*/  IMAD.MOV.U32 R208, RZ, RZ, R211 ;  /* 0x000000ffffd07224 */ /* 0x000fce00078e00d3 */
.L_x_25439:
[----:B------:R-:W-:Y:S05]  /*13200*/  BSYNC.RECONVERGENT B1 ;  /* 0x0000000000017941 */ /* 0x000fea0003800200 */
.L_x_25437:
        /* <DEDUP_REMOVED lines=11> */
.L_x_25441:
[----:B------:R-:W-:Y:S01]  /*132c0*/  IMAD.MOV.U32 R10, RZ, RZ, R9 ;  /* 0x000000ffff0a7224 */ /* 0x000fe200078e0009 */
[----:B------:R-:W-:Y:S01]  /*132d0*/  MOV R147, R146 ;  /* 0x0000009200937202 */ /* 0x000fe20000000f00 */
[----:B------:R-:W-:Y:S02]  /*132e0*/  IMAD.MOV.U32 R12, RZ, RZ, R11 ;  /* 0x000000ffff0c7224 */ /* 0x000fe400078e000b */
[----:B------:R-:W-:-:S07]  /*132f0*/  IMAD.MOV.U32 R211, RZ, RZ, R210 ;  /* 0x000000ffffd37224 */ /* 0x000fce00078e00d2 */
.L_x_25442:
[----:B------:R-:W-:Y:S05]  /*13300*/  BSYNC.RECONVERGENT B1 ;  /* 0x0000000000017941 */ /* 0x000fea0003800200 */
.L_x_25440:
        /* <DEDUP_REMOVED lines=11> */
.L_x_25444:
[----:B------:R-:W-:Y:S01]  /*133c0*/  IMAD.MOV.U32 R9, RZ, RZ, R10 ;  /* 0x000000ffff097224 */ /* 0x000fe200078e000a */
[----:B------:R-:W-:Y:S01]  /*133d0*/  MOV R146, R149 ;  /* 0x0000009500927202 */ /* 0x000fe20000000f00 */
[----:B------:R-:W-:Y:S02]  /*133e0*/  IMAD.MOV.U32 R210, RZ, RZ, R213 ;  /* 0x000000ffffd27224 */ /* 0x000fe400078e00d5 */
[----:B------:R-:W-:-:S07]  /*133f0*/  IMAD.MOV.U32 R11, RZ, RZ, R12 ;  /* 0x000000ffff0b7224 */ /* 0x000fce00078e000c */
.L_x_25445:
[----:B------:R-:W-:Y:S05]  /*13400*/  BSYNC.RECONVERGENT B1 ;  /* 0x0000000000017941 */ /* 0x000fea0003800200 */
.L_x_25443:
        /* <DEDUP_REMOVED lines=11> */
.L_x_25447:
[----:B------:R-:W-:Y:S01]  /*134c0*/  IMAD.MOV.U32 R213, RZ, RZ, R4 ;  /* 0x000000ffffd57224 */ /* 0x000fe200078e0004 */
[----:B------:R-:W-:Y:S01]  /*134d0*/  MOV R148, R11 ;  /* 0x0000000b00947202 */ /* 0x000fe20000000f00 */
[----:B------:R-:W-:Y:S02]  /*134e0*/  IMAD.MOV.U32 R149, RZ, RZ, R8 ;  /* 0x000000ffff957224 */ /* 0x000fe400078e0008 */
[--C-:B------:R-:W-:Y:S02]  /*134f0*/  IMAD.MOV.U32 R212, RZ, RZ, R9.reuse ;  /* 0x000000ffffd47224 */ /* 0x100fe400078e0009 */
[----:B------:R-:W-:Y:S02]  /*13500*/  IMAD.MOV.U32 R4, RZ, RZ, R9 ;  /* 0x000000ffff047224 */ /* 0x000fe400078e0009 */
[----:B------:R-:W-:-:S07]  /*13510*/  IMAD.MOV.U32 R8, RZ, RZ, R11 ;  /* 0x000000ffff087224 */ /* 0x000fce00078e000b */
.L_x_25448:
[----:B------:R-:W-:Y:S05]  /*13520*/  BSYNC.RECONVERGENT B1 ;  /* 0x0000000000017941 */ /* 0x000fea0003800200 */
.L_x_25446:
[----:B------:R-:W-:Y:S01]  /*13530*/  VIADD R5, R5, 0x4 ;  /* 0x0000000405057836 */ /* 0x000fe20000000000 */
[----:B------:R-:W-:Y:S06]  /*13540*/  @P2 BRA `(.L_x_25449) ;  /* 0xffffffc0000c2947 */ /* 0x000fec000383ffff */
.L_x_25259:
[----:B------:R-:W-:Y:S05]  /*13550*/  BSYNC.RECONVERGENT B0 ;  /* 0x0000000000007941 */ /* 0x000fea0003800200 */
.L_x_25258:
[----:B------:R-:W-:Y:S01]  /*13560*/  SHFL.DOWN PT, R8, R212, 0x4, 0x1f ;  /* 0x08801f00d4087f89 */ /* 0x000fe200000e0000 */
[----:B------:R-:W0:Y:S01]  /*13570*/  LDCU UR4, c[0x0][0x2f8] ;  /* 0x00005f00ff0477ac */ /* 0x000e220008000800 */
[----:B------:R-:W-:Y:S02]  /*13580*/  BSSY.RECONVERGENT B0, `(.L_x_25450) ;  /* 0x00004d2000007945 */ /* 0x000fe40003800200 */
        /* <DEDUP_REMOVED lines=201> */
[----:B------:R-:W-:Y:S02]  /*14220*/  FSEL R6, R52, R7, P0 ;  /* 0x0000000734067208 */ /* 0x000fe40000000000 */
[----:B------:R-:W-:Y:S02]  /*14230*/  FSEL R7, R215, R53, P0 ;  /* 0x00000035d7077208 */ /* 0x000fe40000000000 */
[----:B0-----:R-:W-:Y:S01]  /*14240*/  FSEL R8, R53, R215, P0 ;  /* 0x000000d735087208 */ /* 0x001fe20000000000 */
[----:B------:R-:W-:-:S04]  /*14250*/  FADD.FTZ R6, -R5, R6 ;  /* 0x0000000605067221 */ /* 0x000fc80000010100 */
[----:B------:R-:W-:Y:S01]  /*14260*/  FMUL.FTZ R9, R6, 1.4426950216293334961 ;  /* 0x3fb8aa3b06097820 */ /* 0x000fe20000410000 */
[----:B------:R-:W-:Y:S02]  /*14270*/  VIADD R6, R4, 0x108 ;  /* 0x0000010804067836 */ /* 0x000fe40000000000 */
[----:B------:R-:W-:-:S03]  /*14280*/  IMAD.MOV.U32 R4, RZ, RZ, R212 ;  /* 0x000000ffff047224 */ /* 0x000fc600078e00d4 */
[----:B------:R-:W0:Y:S02]  /*14290*/  MUFU.EX2 R9, R9 ;  /* 0x0000000900097308 */ /* 0x000e240000000800 */
[----:B0-----:R-:W-:Y:S01]  /*142a0*/  FFMA.FTZ R215, R8, R9, R7 ;  /* 0x0000000908d77223 */ /* 0x001fe20000010007 */
[----:B------:R-:W-:Y:S01]  /*142b0*/  MOV R8, R148 ;  /* 0x0000009400087202 */ /* 0x000fe20000000f00 */
[----:B------:R-:W-:-:S07]  /*142c0*/  IMAD.MOV.U32 R7, RZ, RZ, RZ ;  /* 0x000000ffff077224 */ /* 0x000fce00078e00ff */
.L_x_25641:
        /* <DEDUP_REMOVED lines=20> */
.L_x_25453:
[----:B------:R-:W-:Y:S01]  /*14410*/  IMAD.MOV.U32 R10, RZ, RZ, R151 ;  /* 0x000000ffff0a7224 */ /* 0x000fe200078e0097 */
[----:B------:R-:W-:Y:S01]  /*14420*/  MOV R12, R223 ;  /* 0x000000df000c7202 */ /* 0x000fe20000000f00 */
[----:B------:R-:W-:Y:S02]  /*14430*/  IMAD.MOV.U32 R151, RZ, RZ, R150 ;  /* 0x000000ffff977224 */ /* 0x000fe400078e0096 */
[----:B------:R-:W-:-:S07]  /*14440*/  IMAD.MOV.U32 R223, RZ, RZ, R222 ;  /* 0x000000ffffdf7224 */ /* 0x000fce00078e00de */
.L_x_25454:
[----:B------:R-:W-:Y:S05]  /*14450*/  BSYNC.RECONVERGENT B1 ;  /* 0x0000000000017941 */ /* 0x000fea0003800200 */
.L_x_25452:
        /* <DEDUP_REMOVED lines=11> */
.L_x_25456:
[----:B------:R-:W-:Y:S01]  /*14510*/  IMAD.MOV.U32 R9, RZ, RZ, R10 ;  /* 0x000000ffff097224 */ /* 0x000fe200078e000a */
[----:B------:R-:W-:Y:S01]  /*14520*/  MOV R11, R12 ;  /* 0x0000000c000b7202 */ /* 0x000fe20000000f00 */
[----:B------:R-:W-:Y:S02]  /*14530*/  IMAD.MOV.U32 R150, RZ, RZ, R153 ;  /* 0x000000ffff967224 */ /* 0x000fe400078e0099 */
[----:B------:R-:W-:-:S07]  /*14540*/  IMAD.MOV.U32 R222, RZ, RZ, R221 ;  /* 0x000000ffffde7224 */ /* 0x000fce00078e00dd */
.L_x_25457:
[----:B------:R-:W-:Y:S05]  /*14550*/  BSYNC.RECONVERGENT B1 ;  /* 0x0000000000017941 */ /* 0x000fea0003800200 */
.L_x_25455:
        /* <DEDUP_REMOVED lines=11> */
.L_x_25459:
[----:B------:R-:W-:Y:S01]  /*14610*/  IMAD.MOV.U32 R10, RZ, RZ, R9 ;  /* 0x000000ffff0a7224 */ /* 0x000fe200078e0009 */
[----:B------:R-:W-:Y:S01]  /*14620*/  MOV R12, R11 ;  /* 0x0000000b000c7202 */ /* 0x000fe20000000f00 */
[----:B------:R-:W-:Y:S02]  /*14630*/  IMAD.MOV.U32 R153, RZ, RZ, R152 ;  /* 0x000000ffff997224 */ /* 0x000fe400078e0098 */
[----:B------:R-:W-:-:S07]  /*14640*/  IMAD.MOV.U32 R221, RZ, RZ, R220 ;  /* 0x000000ffffdd7224 */ /* 0x000fce00078e00dc */
.L_x_25460:
[----:B------:R-:W-:Y:S05]  /*14650*/  BSYNC.RECONVERGENT B1 ;  /* 0x0000000000017941 */ /* 0x000fea0003800200 */
.L_x_25458:
        /* <DEDUP_REMOVED lines=11> */
.L_x_25462:
[----:B------:R-:W-:Y:S01]  /*14710*/  IMAD.MOV.U32 R9, RZ, RZ, R10 ;  /* 0x000000ffff097224 */ /* 0x000fe200078e000a */
[----:B------:R-:W-:Y:S01]  /*14720*/  MOV R11, R12 ;  /* 0x0000000c000b7202 */ /* 0x000fe20000000f00 */
[----:B------:R-:W-:Y:S02]  /*14730*/  IMAD.MOV.U32 R152, RZ, RZ, R155 ;  /* 0x000000ffff987224 */ /* 0x000fe400078e009b */
[----:B------:R-:W-:-:S07]  /*14740*/  IMAD.MOV.U32 R220, RZ, RZ, R219 ;  /* 0x000000ffffdc7224 */ /* 0x000fce00078e00db */
.L_x_25463:
[----:B------:R-:W-:Y:S05]  /*14750*/  BSYNC.RECONVERGENT B1 ;  /* 0x0000000000017941 */ /* 0x000fea0003800200 */
.L_x_25461:
        /* <DEDUP_REMOVED lines=11> */
.L_x_25465:
[----:B------:R-:W-:Y:S01]  /*14810*/  IMAD.MOV.U32 R10, RZ, RZ, R9 ;  /* 0x000000ffff0a7224 */ /* 0x000fe200078e0009 */
[----:B------:R-:W-:Y:S01]  /*14820*/  MOV R12, R11 ;  /* 0x0000000b000c7202 */ /* 0x000fe20000000f00 */
[----:B------:R-:W-:Y:S02]  /*14830*/  IMAD.MOV.U32 R155, RZ, RZ, R154 ;  /* 0x000000ffff9b7224 */ /* 0x000fe400078e009a */
[----:B------:R-:W-:-:S07]  /*14840*/  IMAD.MOV.U32 R219, RZ, RZ, R218 ;  /* 0x000000ffffdb7224 */ /* 0x000fce00078e00da */
.L_x_25466:
[----:B------:R-:W-:Y:S05]  /*14850*/  BSYNC.RECONVERGENT B1 ;  /* 0x0000000000017941 */ /* 0x000fea0003800200 */
.L_x_25464:
        /* <DEDUP_REMOVED lines=11> */
.L_x_25468:
[----:B------:R-:W-:Y:S01]  /*14910*/  IMAD.MOV.U32 R9, RZ, RZ, R10 ;  /* 0x000000ffff097224 */ /* 0x000fe200078e000a */
[----:B------:R-:W-:Y:S01]  /*14920*/  MOV R11, R12 ;  /* 0x0000000c000b7202 */ /* 0x000fe20000000f00 */
[----:B------:R-:W-:Y:S02]  /*14930*/  IMAD.MOV.U32 R154, RZ, RZ, R157 ;  /* 0x000000ffff9a7224 */ /* 0x000fe400078e009d */
[----:B------:R-:W-:-:S07]  /*14940*/  IMAD.MOV.U32 R218, RZ, RZ, R217 ;  /* 0x000000ffffda7224 */ /* 0x000fce00078e00d9 */
.L_x_25469:
[----:B------:R-:W-:Y:S05]  /*14950*/  BSYNC.RECONVERGENT B1 ;  /* 0x0000000000017941 */ /* 0x000fea0003800200 */
.L_x_25467:
        /* <DEDUP_REMOVED lines=11> */
.L_x_25471:
[----:B------:R-:W-:Y:S01]  /*14a10*/  IMAD.MOV.U32 R10, RZ, RZ, R9 ;  /* 0x000000ffff0a7224 */ /* 0x000fe200078e0009 */
[----:B------:R-:W-:Y:S01]  /*14a20*/  MOV R12, R11 ;  /* 0x0000000b000c7202 */ /* 0x000fe20000000f00 */
[----:B------:R-:W-:Y:S02]  /*14a30*/  IMAD.MOV.U32 R157, RZ, RZ, R156 ;  /* 0x000000ffff9d7224 */ /* 0x000fe400078e009c */
[----:B------:R-:W-:-:S07]  /*14a40*/  IMAD.MOV.U32 R217, RZ, RZ, R216 ;  /* 0x000000ffffd97224 */ /* 0x000fce00078e00d8 */
.L_x_25472:
[----:B------:R-:W-:Y:S05]  /*14a50*/  BSYNC.RECONVERGENT B1 ;  /* 0x0000000000017941 */ /* 0x000fea0003800200 */
.L_x_25470:
        /* <DEDUP_REMOVED lines=11> */
.L_x_25474:
[----:B------:R-:W-:Y:S01]  /*14b10*/  IMAD.MOV.U32 R9, RZ, RZ, R10 ;  /* 0x000000ffff097224 */ /* 0x000fe200078e000a */
[----:B------:R-:W-:Y:S01]  /*14b20*/  MOV R11, R12 ;  /* 0x0000000c000b7202 */ /* 0x000fe20000000f00 */
[----:B------:R-:W-:Y:S02]  /*14b30*/  IMAD.MOV.U32 R156, RZ, RZ, R159 ;  /* 0x000000ffff9c7224 */ /* 0x000fe400078e009f */
[----:B------:R-:W-:-:S07]  /*14b40*/  IMAD.MOV.U32 R216, RZ, RZ, R3 ;  /* 0x000000ffffd87224 */ /* 0x000fce00078e0003 */
.L_x_25475:
[----:B------:R-:W-:Y:S05]  /*14b50*/  BSYNC.RECONVERGENT B1 ;  /* 0x0000000000017941 */ /* 0x000fea0003800200 */
.L_x_25473:
        /* <DEDUP_REMOVED lines=11> */
.L_x_25477:
[----:B------:R-:W-:Y:S01]  /*14c10*/  IMAD.MOV.U32 R10, RZ, RZ, R9 ;  /* 0x000000ffff0a7224 */ /* 0x000fe200078e0009 */
[----:B------:R-:W-:Y:S01]  /*14c20*/  MOV R12, R11 ;  /* 0x0000000b000c7202 */ /* 0x000fe20000000f00 */
[----:B------:R-:W-:Y:S02]  /*14c30*/  IMAD.MOV.U32 R159, RZ, RZ, R158 ;  /* 0x000000ffff9f7224 */ /* 0x000fe400078e009e */
[----:B------:R-:W-:-:S07]  /*14c40*/  IMAD.MOV.U32 R3, RZ, RZ, R2 ;  /* 0x000000ffff037224 */ /* 0x000fce00078e0002 */
.L_x_25478:
[----:B------:R-:W-:Y:S05]  /*14c50*/  BSYNC.RECONVERGENT B1 ;  /* 0x0000000000017941 */ /* 0x000fea0003800200 */
.L_x_25476:
        /* <DEDUP_REMOVED lines=11> */
.L_x_25480:
[----:B------:R-:W-:Y:S01]  /*14d10*/  IMAD.MOV.U32 R9, RZ, RZ, R10 ;  /* 0x000000ffff097224 */ /* 0x000fe200078e000a */
[----:B------:R-:W-:Y:S01]  /*14d20*/  MOV R11, R12 ;  /* 0x0000000c000b7202 */ /* 0x000fe20000000f00 */
[----:B------:R-:W-:Y:S02]  /*14d30*/  IMAD.MOV.U32 R158, RZ, RZ, R161 ;  /* 0x000000ffff9e7224 */ /* 0x000fe400078e00a1 */
[----:B------:R-:W-:-:S07]  /*14d40*/  IMAD.MOV.U32 R2, RZ, RZ, R97 ;  /* 0x000000ffff027224 */ /* 0x000fce00078e0061 */
.L_x_25481:
[----:B------:R-:W-:Y:S05]  /*14d50*/  BSYNC.RECONVERGENT B1 ;  /* 0x0000000000017941 */ /* 0x000fea0003800200 */
.L_x_25479:
        /* <DEDUP_REMOVED lines=11> */
.L_x_25483:
[----:B------:R-:W-:Y:S01]  /*14e10*/  IMAD.MOV.U32 R10, RZ, RZ, R9 ;  /* 0x000000ffff0a7224 */ /* 0x000fe200078e0009 */
[----:B------:R-:W-:Y:S01]  /*14e20*/  MOV R12, R11 ;  /* 0x0000000b000c7202 */ /* 0x000fe20000000f00 */
[----:B------:R-:W-:Y:S02]  /*14e30*/  IMAD.MOV.U32 R161, RZ, RZ, R160 ;  /* 0x000000ffffa17224 */ /* 0x000fe400078e00a0 */
[----:B------:R-:W-:-:S07]  /*14e40*/  IMAD.MOV.U32 R97, RZ, RZ, R96 ;  /* 0x000000ffff617224 */ /* 0x000fce00078e0060 */
.L_x_25484:
[----:B------:R-:W-:Y:S05]  /*14e50*/  BSYNC.RECONVERGENT B1 ;  /* 0x0000000000017941 */ /* 0x000fea0003800200 */
.L_x_25482:
        /* <DEDUP_REMOVED lines=11> */
.L_x_25486:
[----:B------:R-:W-:Y:S01]  /*14f10*/  IMAD.MOV.U32 R9, RZ, RZ, R10 ;  /* 0x000000ffff097224 */ /* 0x000fe200078e000a */
[----:B------:R-:W-:Y:S01]  /*14f20*/  MOV R11, R12 ;  /* 0x0000000c000b7202 */ /* 0x000fe20000000f00 */
[----:B------:R-:W-:Y:S02]  /*14f30*/  IMAD.MOV.U32 R160, RZ, RZ, R163 ;  /* 0x000000ffffa07224 */ /* 0x000fe400078e00a3 */
[----:B------:R-:W-:-:S07]  /*14f40*/  IMAD.MOV.U32 R96, RZ, RZ, R99 ;  /* 0x000000ffff607224 */ /* 0x000fce00078e0063 */
.L_x_25487:
[----:B------:R-:W-:Y:S05]  /*14f50*/  BSYNC.RECONVERGENT B1 ;  /* 0x0000000000017941 */ /* 0x000fea0003800200 */
.L_x_25485:
        /* <DEDUP_REMOVED lines=11> */
.L_x_25489:
[----:B------:R-:W-:Y:S01]  /*15010*/  IMAD.MOV.U32 R10, RZ, RZ, R9 ;  /* 0x000000ffff0a7224 */ /* 0x000fe200078e0009 */
[----:B------:R-:W-:Y:S01]  /*15020*/  MOV R12, R11 ;  /* 0x0000000b000c7202 */ /* 0x000fe20000000f00 */
[----:B------:R-:W-:Y:S02]  /*15030*/  IMAD.MOV.U32 R163, RZ, RZ, R162 ;  /* 0x000000ffffa37224 */ /* 0x000fe400078e00a2 */
[----:B------:R-:W-:-:S07]  /*15040*/  IMAD.MOV.U32 R99, RZ, RZ, R98 ;  /* 0x000000ffff637224 */ /* 0x000fce00078e0062 */
.L_x_25490:
[----:B------:R-:W-:Y:S05]  /*15050*/  BSYNC.RECONVERGENT B1 ;  /* 0x0000000000017941 */ /* 0x000fea0003800200 */
.L_x_25488:
        /* <DEDUP_REMOVED lines=11> */
.L_x_25492:
[----:B------:R-:W-:Y:S01]  /*15110*/  IMAD.MOV.U32 R9, RZ, RZ, R10 ;  /* 0x000000ffff097224 */ /* 0x000fe200078e000a */
[----:B------:R-:W-:Y:S01]  /*15120*/  MOV R11, R12 ;  /* 0x0000000c000b7202 */ /* 0x000fe20000000f00 */
[----:B------:R-:W-:Y:S02]  /*15130*/  IMAD.MOV.U32 R162, RZ, RZ, R165 ;  /* 0x000000ffffa27224 */ /* 0x000fe400078e00a5 */
[----:B------:R-:W-:-:S07]  /*15140*/  IMAD.MOV.U32 R98, RZ, RZ, R101 ;  /* 0x000000ffff627224 */ /* 0x000fce00078e0065 */
.L_x_25493:
[----:B------:R-:W-:Y:S05]  /*15150*/  BSYNC.RECONVERGENT B1 ;  /* 0x0000000000017941 */ /* 0x000fea0003800200 */
.L_x_25491:
        /* <DEDUP_REMOVED lines=11> */
.L_x_25495:
[----:B------:R-:W-:Y:S01]  /*15210*/  IMAD.MOV.U32 R10, RZ, RZ, R9 ;  /* 0x000000ffff0a7224 */ /* 0x000fe200078e0009 */
[----:B------:R-:W-:Y:S01]  /*15220*/  MOV R12, R11 ;  /* 0x0000000b000c7202 */ /* 0x000fe20000000f00 */
[----:B------:R-:W-:Y:S02]  /*15230*/  IMAD.MOV.U32 R165, RZ, RZ, R164 ;  /* 0x000000ffffa57224 */ /* 0x000fe400078e00a4 */
[----:B------:R-:W-:-:S07]  /*15240*/  IMAD.MOV.U32 R101, RZ, RZ, R100 ;  /* 0x000000ffff657224 */ /* 0x000fce00078e0064 */
.L_x_25496:
[----:B------:R-:W-:Y:S05]  /*15250*/  BSYNC.RECONVERGENT B1 ;  /* 0x0000000000017941 */ /* 0x000fea0003800200 */
.L_x_25494:
        /* <DEDUP_REMOVED lines=11> */
.L_x_25498:
[----:B------:R-:W-:Y:S01]  /*15310*/  IMAD.MOV.U32 R9, RZ, RZ, R10 ;  /* 0x000000ffff097224 */ /* 0x000fe200078e000a */
[----:B------:R-:W-:Y:S01]  /*15320*/  MOV R11, R12 ;  /* 0x0000000c000b7202 */ /* 0x000fe20000000f00 */
[----:B------:R-:W-:Y:S02]  /*15330*/  IMAD.MOV.U32 R164, RZ, RZ, R167 ;  /* 0x000000ffffa47224 */ /* 0x000fe400078e00a7 */
[----:B------:R-:W-:-:S07]  /*15340*/  IMAD.MOV.U32 R100, RZ, RZ, R103 ;  /* 0x000000ffff647224 */ /* 0x000fce00078e0067 */
.L_x_25499:
[----:B------:R-:W-:Y:S05]  /*15350*/  BSYNC.RECONVERGENT B1 ;  /* 0x0000000000017941 */ /* 0x000fea0003800200 */
.L_x_25497:
        /* <DEDUP_REMOVED lines=11> */
.L_x_25501:
[----:B------:R-:W-:Y:S01]  /*15410*/  IMAD.MOV.U32 R10, RZ, RZ, R9 ;  /* 0x000000ffff0a7224 */ /* 0x000fe200078e0009 */
[----:B------:R-:W-:Y:S01]  /*15420*/  MOV R12, R11 ;  /* 0x0000000b000c7202 */ /* 0x000fe20000000f00 */
[----:B------:R-:W-:Y:S02]  /*15430*/  IMAD.MOV.U32 R167, RZ, RZ, R166 ;  /* 0x000000ffffa77224 */ /* 0x000fe400078e00a6 */
[----:B------:R-:W-:-:S07]  /*15440*/  IMAD.MOV.U32 R103, RZ, RZ, R102 ;  /* 0x000000ffff677224 */ /* 0x000fce00078e0066 */
.L_x_25502:
[----:B------:R-:W-:Y:S05]  /*15450*/  BSYNC.RECONVERGENT B1 ;  /* 0x0000000000017941 */ /* 0x000fea0003800200 */
.L_x_25500:
        /* <DEDUP_REMOVED lines=11> */
.L_x_25504:
[----:B------:R-:W-:Y:S01]  /*15510*/  IMAD.MOV.U32 R9, RZ, RZ, R10 ;  /* 0x000000ffff097224 */ /* 0x000fe200078e000a */
[----:B------:R-:W-:Y:S01]  /*15520*/  MOV R11, R12 ;  /* 0x0000000c000b7202 */ /* 0x000fe20000000f00 */
[----:B------:R-:W-:Y:S02]  /*15530*/  IMAD.MOV.U32 R166, RZ, RZ, R169 ;  /* 0x000000ffffa67224 */ /* 0x000fe400078e00a9 */
[----:B------:R-:W-:-:S07]  /*15540*/  IMAD.MOV.U32 R102, RZ, RZ, R105 ;  /* 0x000000ffff667224 */ /* 0x000fce00078e0069 */
.L_x_25505:
[----:B------:R-:W-:Y:S05]  /*15550*/  BSYNC.RECONVERGENT B1 ;  /* 0x0000000000017941 */ /* 0x000fea0003800200 */
.L_x_25503:
        /* <DEDUP_REMOVED lines=11> */
.L_x_25507:
[----:B------:R-:W-:Y:S01]  /*15610*/  IMAD.MOV.U32 R10, RZ, RZ, R9 ;  /* 0x000000ffff0a7224 */ /* 0x000fe200078e0009 */
[----:B------:R-:W-:Y:S01]  /*15620*/  MOV R12, R11 ;  /* 0x0000000b000c7202 */ /* 0x000fe20000000f00 */
[----:B------:R-:W-:Y:S02]  /*15630*/  IMAD.MOV.U32 R169, RZ, RZ, R168 ;  /* 0x000000ffffa97224 */ /* 0x000fe400078e00a8 */
[----:B------:R-:W-:-:S07]  /*15640*/  IMAD.MOV.U32 R105, RZ, RZ, R104 ;  /* 0x000000ffff697224 */ /* 0x000fce00078e0068 */
.L_x_25508:
[----:B------:R-:W-:Y:S05]  /*15650*/  BSYNC.RECONVERGENT B1 ;  /* 0x0000000000017941 */ /* 0x000fea0003800200 */
.L_x_25506:
        /* <DEDUP_REMOVED lines=11> */
.L_x_25510:
[----:B------:R-:W-:Y:S01]  /*15710*/  IMAD.MOV.U32 R9, RZ, RZ, R10 ;  /* 0x000000ffff097224 */ /* 0x000fe200078e000a */
[----:B------:R-:W-:Y:S01]  /*15720*/  MOV R11, R12 ;  /* 0x0000000c000b7202 */ /* 0x000fe20000000f00 */
[----:B------:R-:W-:Y:S02]  /*15730*/  IMAD.MOV.U32 R168, RZ, RZ, R171 ;  /* 0x000000ffffa87224 */ /* 0x000fe400078e00ab */
[----:B------:R-:W-:-:S07]  /*15740*/  IMAD.MOV.U32 R104, RZ, RZ, R107 ;  /* 0x000000ffff687224 */ /* 0x000fce00078e006b */
.L_x_25511:
[----:B------:R-:W-:Y:S05]  /*15750*/  BSYNC.RECONVERGENT B1 ;  /* 0x0000000000017941 */ /* 0x000fea0003800200 */
.L_x_25509:
        /* <DEDUP_REMOVED lines=11> */
.L_x_25513:
[----:B------:R-:W-:Y:S01]  /*15810*/  IMAD.MOV.U32 R10, RZ, RZ, R9 ;  /* 0x000000ffff0a7224 */ /* 0x000fe200078e0009 */
[----:B------:R-:W-:Y:S01]  /*15820*/  MOV R12, R11 ;  /* 0x0000000b000c7202 */ /* 0x000fe20000000f00 */
[----:B------:R-:W-:Y:S02]  /*15830*/  IMAD.MOV.U32 R171, RZ, RZ, R170 ;  /* 0x000000ffffab7224 */ /* 0x000fe400078e00aa */
[----:B------:R-:W-:-:S07]  /*15840*/  IMAD.MOV.U32 R107, RZ, RZ, R106 ;  /* 0x000000ffff6b7224 */ /* 0x000fce00078e006a */
.L_x_25514:
[----:B------:R-:W-:Y:S05]  /*15850*/  BSYNC.RECONVERGENT B1 ;  /* 0x0000000000017941 */ /* 0x000fea0003800200 */
.L_x_25512:
        /* <DEDUP_REMOVED lines=11> */
.L_x_25516:
[----:B------:R-:W-:Y:S01]  /*15910*/  IMAD.MOV.U32 R9, RZ, RZ, R10 ;  /* 0x000000ffff097224 */ /* 0x000fe200078e000a */
[----:B------:R-:W-:Y:S01]  /*15920*/  MOV R11, R12 ;  /* 0x0000000c000b7202 */ /* 0x000fe20000000f00 */
[----:B------:R-:W-:Y:S02]  /*15930*/  IMAD.MOV.U32 R170, RZ, RZ, R173 ;  /* 0x000000ffffaa7224 */ /* 0x000fe400078e00ad */
[----:B------:R-:W-:-:S07]  /*15940*/  IMAD.MOV.U32 R106, RZ, RZ, R109 ;  /* 0x000000ffff6a7224 */ /* 0x000fce00078e006d */
.L_x_25517:
[----:B------:R-:W-:Y:S05]  /*15950*/  BSYNC.RECONVERGENT B1 ;  /* 0x0000000000017941 */ /* 0x000fea0003800200 */
.L_x_25515:
        /* <DEDUP_REMOVED lines=11> */
.L_x_25519:
[----:B------:R-:W-:Y:S01]  /*15a10*/  IMAD.MOV.U32 R10, RZ, RZ, R9 ;  /* 0x000000ffff0a7224 */ /* 0x000fe200078e0009 */
[----:B------:R-:W-:Y:S01]  /*15a20*/  MOV R12, R11 ;  /* 0x0000000b000c7202 */ /* 0x000fe20000000f00 */
[----:B------:R-:W-:Y:S02]  /*15a30*/  IMAD.MOV.U32 R173, RZ, RZ, R172 ;  /* 0x000000ffffad7224 */ /* 0x000fe400078e00ac */
[----:B------:R-:W-:-:S07]  /*15a40*/  IMAD.MOV.U32 R109, RZ, RZ, R108 ;  /* 0x000000ffff6d7224 */ /* 0x000fce00078e006c */
.L_x_25520:
[----:B------:R-:W-:Y:S05]  /*15a50*/  BSYNC.RECONVERGENT B1 ;  /* 0x0000000000017941 */ /* 0x000fea0003800200 */
.L_x_25518:
        /* <DEDUP_REMOVED lines=11> */
.L_x_25522:
[----:B------:R-:W-:Y:S01]  /*15b10*/  IMAD.MOV.U32 R9, RZ, RZ, R10 ;  /* 0x000000ffff097224 */ /* 0x000fe200078e000a */
[----:B------:R-:W-:Y:S01]  /*15b20*/  MOV R11, R12 ;  /* 0x0000000c000b7202 */ /* 0x000fe20000000f00 */
[----:B------:R-:W-:Y:S02]  /*15b30*/  IMAD.MOV.U32 R172, RZ, RZ, R175 ;  /* 0x000000ffffac7224 */ /* 0x000fe400078e00af */
[----:B------:R-:W-:-:S07]  /*15b40*/  IMAD.MOV.U32 R108, RZ, RZ, R111 ;  /* 0x000000ffff6c7224 */ /* 0x000fce00078e006f */
.L_x_25523:
[----:B------:R-:W-:Y:S05]  /*15b50*/  BSYNC.RECONVERGENT B1 ;  /* 0x0000000000017941 */ /* 0x000fea0003800200 */
.L_x_25521:
        /* <DEDUP_REMOVED lines=11> */
.L_x_25525:
[----:B------:R-:W-:Y:S01]  /*15c10*/  IMAD.MOV.U32 R10, RZ, RZ, R9 ;  /* 0x000000ffff0a7224 */ /* 0x000fe200078e0009 */
[----:B------:R-:W-:Y:S01]  /*15c20*/  MOV R12, R11 ;  /* 0x0000000b000c7202 */ /* 0x000fe20000000f00 */
[----:B------:R-:W-:Y:S02]  /*15c30*/  IMAD.MOV.U32 R175, RZ, RZ, R174 ;  /* 0x000000ffffaf7224 */ /* 0x000fe400078e00ae */
[----:B------:R-:W-:-:S07]  /*15c40*/  IMAD.MOV.U32 R111, RZ, RZ, R110 ;  /* 0x000000ffff6f7224 */ /* 0x000fce00078e006e */
.L_x_25526:
[----:B------:R-:W-:Y:S05]  /*15c50*/  BSYNC.RECONVERGENT B1 ;  /* 0x0000000000017941 */ /* 0x000fea0003800200 */
.L_x_25524:
        /* <DEDUP_REMOVED lines=11> */
.L_x_25528:
[----:B------:R-:W-:Y:S01]  /*15d10*/  IMAD.MOV.U32 R9, RZ, RZ, R10 ;  /* 0x000000ffff097224 */ /* 0x000fe200078e000a */
[----:B------:R-:W-:Y:S01]  /*15d20*/  MOV R11, R12 ;  /* 0x0000000c000b7202 */ /* 0x000fe20000000f00 */
[----:B------:R-:W-:Y:S02]  /*15d30*/  IMAD.MOV.U32 R174, RZ, RZ, R177 ;  /* 0x000000ffffae7224 */ /* 0x000fe400078e00b1 */
[----:B------:R-:W-:-:S07]  /*15d40*/  IMAD.MOV.U32 R110, RZ, RZ, R113 ;  /* 0x000000ffff6e7224 */ /* 0x000fce00078e0071 */
.L_x_25529:
[----:B------:R-:W-:Y:S05]  /*15d50*/  BSYNC.RECONVERGENT B1 ;  /* 0x0000000000017941 */ /* 0x000fea0003800200 */
.L_x_25527:
        /* <DEDUP_REMOVED lines=11> */
.L_x_25531:
[----:B------:R-:W-:Y:S01]  /*15e10*/  IMAD.MOV.U32 R10, RZ, RZ, R9 ;  /* 0x000000ffff0a7224 */ /* 0x000fe200078e0009 */
[----:B------:R-:W-:Y:S01]  /*15e20*/  MOV R12, R11 ;  /* 0x0000000b000c7202 */ /* 0x000fe20000000f00 */
[----:B------:R-:W-:Y:S02]  /*15e30*/  IMAD.MOV.U32 R177, RZ, RZ, R176 ;  /* 0x000000ffffb17224 */ /* 0x000fe400078e00b0 */
[----:B------:R-:W-:-:S07]  /*15e40*/  IMAD.MOV.U32 R113, RZ, RZ, R112 ;  /* 0x000000ffff717224 */ /* 0x000fce00078e0070 */
.L_x_25532:
[----:B------:R-:W-:Y:S05]  /*15e50*/  BSYNC.RECONVERGENT B1 ;  /* 0x0000000000017941 */ /* 0x000fea0003800200 */
.L_x_25530:
        /* <DEDUP_REMOVED lines=11> */
.L_x_25534:
[----:B------:R-:W-:Y:S01]  /*15f10*/  IMAD.MOV.U32 R9, RZ, RZ, R10 ;  /* 0x000000ffff097224 */ /* 0x000fe200078e000a */
[----:B------:R-:W-:Y:S01]  /*15f20*/  MOV R11, R12 ;  /* 0x0000000c000b7202 */ /* 0x000fe20000000f00 */
[----:B------:R-:W-:Y:S02]  /*15f30*/  IMAD.MOV.U32 R176, RZ, RZ, R179 ;  /* 0x000000ffffb07224 */ /* 0x000fe400078e00b3 */
[----:B------:R-:W-:-:S07]  /*15f40*/  IMAD.MOV.U32 R112, RZ, RZ, R115 ;  /* 0x000000ffff707224 */ /* 0x000fce00078e0073 */
.L_x_25535:
[----:B------:R-:W-:Y:S05]  /*15f50*/  BSYNC.RECONVERGENT B1 ;  /* 0x0000000000017941 */ /* 0x000fea0003800200 */
.L_x_25533:
        /* <DEDUP_REMOVED lines=11> */
.L_x_25537:
[----:B------:R-:W-:Y:S01]  /*16010*/  IMAD.MOV.U32 R10, RZ, RZ, R9 ;  /* 0x000000ffff0a7224 */ /* 0x000fe200078e0009 */
[----:B------:R-:W-:Y:S01]  /*16020*/  MOV R12, R11 ;  /* 0x0000000b000c7202 */ /* 0x000fe20000000f00 */
[----:B------:R-:W-:Y:S02]  /*16030*/  IMAD.MOV.U32 R179, RZ, RZ, R178 ;  /* 0x000000ffffb37224 */ /* 0x000fe400078e00b2 */
[----:B------:R-:W-:-:S07]  /*16040*/  IMAD.MOV.U32 R115, RZ, RZ, R114 ;  /* 0x000000ffff737224 */ /* 0x000fce00078e0072 */
.L_x_25538:
[----:B------:R-:W-:Y:S05]  /*16050*/  BSYNC.RECONVERGENT B1 ;  /* 0x0000000000017941 */ /* 0x000fea0003800200 */
.L_x_25536:
        /* <DEDUP_REMOVED lines=11> */
.L_x_25540:
[----:B------:R-:W-:Y:S01]  /*16110*/  IMAD.MOV.U32 R9, RZ, RZ, R10 ;  /* 0x000000ffff097224 */ /* 0x000fe200078e000a */
[----:B------:R-:W-:Y:S01]  /*16120*/  MOV R11, R12 ;  /* 0x0000000c000b7202 */ /* 0x000fe20000000f00 */
[----:B------:R-:W-:Y:S02]  /*16130*/  IMAD.MOV.U32 R178, RZ, RZ, R181 ;  /* 0x000000ffffb27224 */ /* 0x000fe400078e00b5 */
[----:B------:R-:W-:-:S07]  /*16140*/  IMAD.MOV.U32 R114, RZ, RZ, R117 ;  /* 0x000000ffff727224 */ /* 0x000fce00078e0075 */
.L_x_25541:
[----:B------:R-:W-:Y:S05]  /*16150*/  BSYNC.RECONVERGENT B1 ;  /* 0x0000000000017941 */ /* 0x000fea0003800200 */
.L_x_25539:
        /* <DEDUP_REMOVED lines=11> */
.L_x_25543:
[----:B------:R-:W-:Y:S01]  /*16210*/  IMAD.MOV.U32 R10, RZ, RZ, R9 ;  /* 0x000000ffff0a7224 */ /* 0x000fe200078e0009 */
[----:B------:R-:W-:Y:S01]  /*16220*/  MOV R12, R11 ;  /* 0x0000000b000c7202 */ /* 0x000fe20000000f00 */
[----:B------:R-:W-:Y:S02]  /*16230*/  IMAD.MOV.U32 R181, RZ, RZ, R180 ;  /* 0x000000ffffb57224 */ /* 0x000fe400078e00b4 */
[----:B------:R-:W-:-:S07]  /*16240*/  IMAD.MOV.U32 R117, RZ, RZ, R116 ;  /* 0x000000ffff757224 */ /* 0x000fce00078e0074 */
.L_x_25544:
[----:B------:R-:W-:Y:S05]  /*16250*/  BSYNC.RECONVERGENT B1 ;  /* 0x0000000000017941 */ /* 0x000fea0003800200 */
.L_x_25542:
        /* <DEDUP_REMOVED lines=11> */
.L_x_25546:
[----:B------:R-:W-:Y:S01]  /*16310*/  IMAD.MOV.U32 R9, RZ, RZ, R10 ;  /* 0x000000ffff097224 */ /* 0x000fe200078e000a */
[----:B------:R-:W-:Y:S01]  /*16320*/  MOV R11, R12 ;  /* 0x0000000c000b7202 */ /* 0x000fe20000000f00 */
[----:B------:R-:W-:Y:S02]  /*16330*/  IMAD.MOV.U32 R180, RZ, RZ, R183 ;  /* 0x000000ffffb47224 */ /* 0x000fe400078e00b7 */
[----:B------:R-:W-:-:S07]  /*16340*/  IMAD.MOV.U32 R116, RZ, RZ, R119 ;  /* 0x000000ffff747224 */ /* 0x000fce00078e0077 */
.L_x_25547:
[----:B------:R-:W-:Y:S05]  /*16350*/  BSYNC.RECONVERGENT B1 ;  /* 0x0000000000017941 */ /* 0x000fea0003800200 */
.L_x_25545:
        /* <DEDUP_REMOVED lines=11> */
.L_x_25549:
[----:B------:R-:W-:Y:S01]  /*16410*/  IMAD.MOV.U32 R10, RZ, RZ, R9 ;  /* 0x000000ffff0a7224 */ /* 0x000fe200078e0009 */
[----:B------:R-:W-:Y:S01]  /*16420*/  MOV R12, R11 ;  /* 0x0000000b000c7202 */ /* 0x000fe20000000f00 */
[----:B------:R-:W-:Y:S02]  /*16430*/  IMAD.MOV.U32 R183, RZ, RZ, R182 ;  /* 0x000000ffffb77224 */ /* 0x000fe400078e00b6 */
[----:B------:R-:W-:-:S07]  /*16440*/  IMAD.MOV.U32 R119, RZ, RZ, R118 ;  /* 0x000000ffff777224 */ /* 0x000fce00078e0076 */
.L_x_25550:
[----:B------:R-:W-:Y:S05]  /*16450*/  BSYNC.RECONVERGENT B1 ;  /* 0x0000000000017941 */ /* 0x000fea0003800200 */
.L_x_25548:
        /* <DEDUP_REMOVED lines=11> */
.L_x_25552:
[----:B------:R-:W-:Y:S01]  /*16510*/  IMAD.MOV.U32 R9, RZ, RZ, R10 ;  /* 0x000000ffff097224 */ /* 0x000fe200078e000a */
[----:B------:R-:W-:Y:S01]  /*16520*/  MOV R11, R12 ;  /* 0x0000000c000b7202 */ /* 0x000fe20000000f00 */
[----:B------:R-:W-:Y:S02]  /*16530*/  IMAD.MOV.U32 R182, RZ, RZ, R185 ;  /* 0x000000ffffb67224 */ /* 0x000fe400078e00b9 */
[----:B------:R-:W-:-:S07]  /*16540*/  IMAD.MOV.U32 R118, RZ, RZ, R121 ;  /* 0x000000ffff767224 */ /* 0x000fce00078e0079 */
.L_x_25553:
[----:B------:R-:W-:Y:S05]  /*16550*/  BSYNC.RECONVERGENT B1 ;  /* 0x0000000000017941 */ /* 0x000fea0003800200 */
.L_x_25551:
        /* <DEDUP_REMOVED lines=11> */
.L_x_25555:
[----:B------:R-:W-:Y:S01]  /*16610*/  IMAD.MOV.U32 R10, RZ, RZ, R9 ;  /* 0x000000ffff0a7224 */ /* 0x000fe200078e0009 */
[----:B------:R-:W-:Y:S01]  /*16620*/  MOV R12, R11 ;  /* 0x0000000b000c7202 */ /* 0x000fe20000000f00 */
[----:B------:R-:W-:Y:S02]  /*16630*/  IMAD.MOV.U32 R185, RZ, RZ, R184 ;  /* 0x000000ffffb97224 */ /* 0x000fe400078e00b8 */
[----:B------:R-:W-:-:S07]  /*16640*/  IMAD.MOV.U32 R121, RZ, RZ, R120 ;  /* 0x000000ffff797224 */ /* 0x000fce00078e0078 */
.L_x_25556:
[----:B------:R-:W-:Y:S05]  /*16650*/  BSYNC.RECONVERGENT B1 ;  /* 0x0000000000017941 */ /* 0x000fea0003800200 */
.L_x_25554:
        /* <DEDUP_REMOVED lines=11> */
.L_x_25558:
[----:B------:R-:W-:Y:S01]  /*16710*/  IMAD.MOV.U32 R9, RZ, RZ, R10 ;  /* 0x000000ffff097224 */ /* 0x000fe200078e000a */
[----:B------:R-:W-:Y:S01]  /*16720*/  MOV R11, R12 ;  /* 0x0000000c000b7202 */ /* 0x000fe20000000f00 */
[----:B------:R-:W-:Y:S02]  /*16730*/  IMAD.MOV.U32 R184, RZ, RZ, R187 ;  /* 0x000000ffffb87224 */ /* 0x000fe400078e00bb */
[----:B------:R-:W-:-:S07]  /*16740*/  IMAD.MOV.U32 R120, RZ, RZ, R123 ;  /* 0x000000ffff787224 */ /* 0x000fce00078e007b */
.L_x_25559:
[----:B------:R-:W-:Y:S05]  /*16750*/  BSYNC.RECONVERGENT B1 ;  /* 0x0000000000017941 */ /* 0x000fea0003800200 */
.L_x_25557:
        /* <DEDUP_REMOVED lines=11> */
.L_x_25561:
[----:B------:R-:W-:Y:S01]  /*16810*/  IMAD.MOV.U32 R10, RZ, RZ, R9 ;  /* 0x000000ffff0a7224 */ /* 0x000fe200078e0009 */
[----:B------:R-:W-:Y:S01]  /*16820*/  MOV R12, R11 ;  /* 0x0000000b000c7202 */ /* 0x000fe20000000f00 */
[----:B------:R-:W-:Y:S02]  /*16830*/  IMAD.MOV.U32 R187, RZ, RZ, R186 ;  /* 0x000000ffffbb7224 */ /* 0x000fe400078e00ba */
[----:B------:R-:W-:-:S07]  /*16840*/  IMAD.MOV.U32 R123, RZ, RZ, R122 ;  /* 0x000000ffff7b7224 */ /* 0x000fce00078e007a */
.L_x_25562:
[----:B------:R-:W-:Y:S05]  /*16850*/  BSYNC.RECONVERGENT B1 ;  /* 0x0000000000017941 */ /* 0x000fea0003800200 */
.L_x_25560:
        /* <DEDUP_REMOVED lines=11> */
.L_x_25564:
[----:B------:R-:W-:Y:S01]  /*16910*/  IMAD.MOV.U32 R9, RZ, RZ, R10 ;  /* 0x000000ffff097224 */ /* 0x000fe200078e000a */
[----:B------:R-:W-:Y:S01]  /*16920*/  MOV R11, R12 ;  /* 0x0000000c000b7202 */ /* 0x000fe20000000f00 */
[----:B------:R-:W-:Y:S02]  /*16930*/  IMAD.MOV.U32 R186, RZ, RZ, R189 ;  /* 0x000000ffffba7224 */ /* 0x000fe400078e00bd */
[----:B------:R-:W-:-:S07]  /*16940*/  IMAD.MOV.U32 R122, RZ, RZ, R125 ;  /* 0x000000ffff7a7224 */ /* 0x000fce00078e007d */
.L_x_25565:
[----:B------:R-:W-:Y:S05]  /*16950*/  BSYNC.RECONVERGENT B1 ;  /* 0x0000000000017941 */ /* 0x000fea0003800200 */
.L_x_25563:
        /* <DEDUP_REMOVED lines=11> */
.L_x_25567:
[----:B------:R-:W-:Y:S01]  /*16a10*/  IMAD.MOV.U32 R10, RZ, RZ, R9 ;  /* 0x000000ffff0a7224 */ /* 0x000fe200078e0009 */
[----:B------:R-:W-:Y:S01]  /*16a20*/  MOV R12, R11 ;  /* 0x0000000b000c7202 */ /* 0x000fe20000000f00 */
[----:B------:R-:W-:Y:S02]  /*16a30*/  IMAD.MOV.U32 R189, RZ, RZ, R188 ;  /* 0x000000ffffbd7224 */ /* 0x000fe400078e00bc */
[----:B------:R-:W-:-:S07]  /*16a40*/  IMAD.MOV.U32 R125, RZ, RZ, R124 ;  /* 0x000000ffff7d7224 */ /* 0x000fce00078e007c */
.L_x_25568:
[----:B------:R-:W-:Y:S05]  /*16a50*/  BSYNC.RECONVERGENT B1 ;  /* 0x0000000000017941 */ /* 0x000fea0003800200 */
.L_x_25566:
        /* <DEDUP_REMOVED lines=11> */
.L_x_25570:
[----:B------:R-:W-:Y:S01]  /*16b10*/  IMAD.MOV.U32 R9, RZ, RZ, R10 ;  /* 0x000000ffff097224 */ /* 0x000fe200078e000a */
[----:B------:R-:W-:Y:S01]  /*16b20*/  MOV R11, R12 ;  /* 0x0000000c000b7202 */ /* 0x000fe20000000f00 */
[----:B------:R-:W-:Y:S02]  /*16b30*/  IMAD.MOV.U32 R188, RZ, RZ, R191 ;  /* 0x000000ffffbc7224 */ /* 0x000fe400078e00bf */
[----:B------:R-:W-:-:S07]  /*16b40*/  IMAD.MOV.U32 R124, RZ, RZ, R127 ;  /* 0x000000ffff7c7224 */ /* 0x000fce00078e007f */
.L_x_25571:
[----:B------:R-:W-:Y:S05]  /*16b50*/  BSYNC.RECONVERGENT B1 ;  /* 0x0000000000017941 */ /* 0x000fea0003800200 */
.L_x_25569:
        /* <DEDUP_REMOVED lines=11> */
.L_x_25573:
[----:B------:R-:W-:Y:S01]  /*16c10*/  IMAD.MOV.U32 R10, RZ, RZ, R9 ;  /* 0x000000ffff0a7224 */ /* 0x000fe200078e0009 */
[----:B------:R-:W-:Y:S01]  /*16c20*/  MOV R12, R11 ;  /* 0x0000000b000c7202 */ /* 0x000fe20000000f00 */
[----:B------:R-:W-:Y:S02]  /*16c30*/  IMAD.MOV.U32 R191, RZ, RZ, R190 ;  /* 0x000000ffffbf7224 */ /* 0x000fe400078e00be */
[----:B------:R-:W-:-:S07]  /*16c40*/  IMAD.MOV.U32 R127, RZ, RZ, R126 ;  /* 0x000000ffff7f7224 */ /* 0x000fce00078e007e */
.L_x_25574:
[----:B------:R-:W-:Y:S05]  /*16c50*/  BSYNC.RECONVERGENT B1 ;  /* 0x0000000000017941 */ /* 0x000fea0003800200 */
.L_x_25572:
        /* <DEDUP_REMOVED lines=11> */
.L_x_25576:
[----:B------:R-:W-:Y:S01]  /*16d10*/  IMAD.MOV.U32 R9, RZ, RZ, R10 ;  /* 0x000000ffff097224 */ /* 0x000fe200078e000a */
[----:B------:R-:W-:Y:S01]  /*16d20*/  MOV R11, R12 ;  /* 0x0000000c000b7202 */ /* 0x000fe20000000f00 */
[----:B------:R-:W-:Y:S02]  /*16d30*/  IMAD.MOV.U32 R190, RZ, RZ, R193 ;  /* 0x000000ffffbe7224 */ /* 0x000fe400078e00c1 */
[----:B------:R-:W-:-:S07]  /*16d40*/  IMAD.MOV.U32 R126, RZ, RZ, R129 ;  /* 0x000000ffff7e7224 */ /* 0x000fce00078e0081 */
.L_x_25577:
[----:B------:R-:W-:Y:S05]  /*16d50*/  BSYNC.RECONVERGENT B1 ;  /* 0x0000000000017941 */ /* 0x000fea0003800200 */
.L_x_25575:
        /* <DEDUP_REMOVED lines=11> */
.L_x_25579:
[----:B------:R-:W-:Y:S01]  /*16e10*/  IMAD.MOV.U32 R10, RZ, RZ, R9 ;  /* 0x000000ffff0a7224 */ /* 0x000fe200078e0009 */
[----:B------:R-:W-:Y:S01]  /*16e20*/  MOV R12, R11 ;  /* 0x0000000b000c7202 */ /* 0x000fe20000000f00 */
[----:B------:R-:W-:Y:S02]  /*16e30*/  IMAD.MOV.U32 R193, RZ, RZ, R192 ;  /* 0x000000ffffc17224 */ /* 0x000fe400078e00c0 */
[----:B------:R-:W-:-:S07]  /*16e40*/  IMAD.MOV.U32 R129, RZ, RZ, R128 ;  /* 0x000000ffff817224 */ /* 0x000fce00078e0080 */
.L_x_25580:
[----:B------:R-:W-:Y:S05]  /*16e50*/  BSYNC.RECONVERGENT B1 ;  /* 0x0000000000017941 */ /* 0x000fea0003800200 */
.L_x_25578:
        /* <DEDUP_REMOVED lines=11> */
.L_x_25582:
[----:B------:R-:W-:Y:S01]  /*16f10*/  IMAD.MOV.U32 R9, RZ, RZ, R10 ;  /* 0x000000ffff097224 */ /* 0x000fe200078e000a */
[----:B------:R-:W-:Y:S01]  /*16f20*/  MOV R11, R12 ;  /* 0x0000000c000b7202 */ /* 0x000fe20000000f00 */
[----:B------:R-:W-:Y:S02]  /*16f30*/  IMAD.MOV.U32 R192, RZ, RZ, R195 ;  /* 0x000000ffffc07224 */ /* 0x000fe400078e00c3 */
[----:B------:R-:W-:-:S07]  /*16f40*/  IMAD.MOV.U32 R128, RZ, RZ, R131 ;  /* 0x000000ffff807224 */ /* 0x000fce00078e0083 */
.L_x_25583:
[----:B------:R-:W-:Y:S05]  /*16f50*/  BSYNC.RECONVERGENT B1 ;  /* 0x0000000000017941 */ /* 0x000fea0003800200 */
.L_x_25581:
        /* <DEDUP_REMOVED lines=11> */
.L_x_25585:
[----:B------:R-:W-:Y:S01]  /*17010*/  IMAD.MOV.U32 R10, RZ, RZ, R9 ;  /* 0x000000ffff0a7224 */ /* 0x000fe200078e0009 */
[----:B------:R-:W-:Y:S01]  /*17020*/  MOV R12, R11 ;  /* 0x0000000b000c7202 */ /* 0x000fe20000000f00 */
[----:B------:R-:W-:Y:S02]  /*17030*/  IMAD.MOV.U32 R195, RZ, RZ, R194 ;  /* 0x000000ffffc37224 */ /* 0x000fe400078e00c2 */
[----:B------:R-:W-:-:S07]  /*17040*/  IMAD.MOV.U32 R131, RZ, RZ, R130 ;  /* 0x000000ffff837224 */ /* 0x000fce00078e0082 */
.L_x_25586:
[----:B------:R-:W-:Y:S05]  /*17050*/  BSYNC.RECONVERGENT B1 ;  /* 0x0000000000017941 */ /* 0x000fea0003800200 */
.L_x_25584:
        /* <DEDUP_REMOVED lines=11> */
.L_x_25588:
[----:B------:R-:W-:Y:S01]  /*17110*/  IMAD.MOV.U32 R9, RZ, RZ, R10 ;  /* 0x000000ffff097224 */ /* 0x000fe200078e000a */
[----:B------:R-:W-:Y:S01]  /*17120*/  MOV R11, R12 ;  /* 0x0000000c000b7202 */ /* 0x000fe20000000f00 */
[----:B------:R-:W-:Y:S02]  /*17130*/  IMAD.MOV.U32 R194, RZ, RZ, R197 ;  /* 0x000000ffffc27224 */ /* 0x000fe400078e00c5 */
[----:B------:R-:W-:-:S07]  /*17140*/  IMAD.MOV.U32 R130, RZ, RZ, R133 ;  /* 0x000000ffff827224 */ /* 0x000fce00078e0085 */
.L_x_25589:
[----:B------:R-:W-:Y:S05]  /*17150*/  BSYNC.RECONVERGENT B1 ;  /* 0x0000000000017941 */ /* 0x000fea0003800200 */
.L_x_25587:
        /* <DEDUP_REMOVED lines=11> */
.L_x_25591:
[----:B------:R-:W-:Y:S01]  /*17210*/  IMAD.MOV.U32 R10, RZ, RZ, R9 ;  /* 0x000000ffff0a7224 */ /* 0x000fe200078e0009 */
[----:B------:R-:W-:Y:S01]  /*17220*/  MOV R12, R11 ;  /* 0x0000000b000c7202 */ /* 0x000fe20000000f00 */
[----:B------:R-:W-:Y:S02]  /*17230*/  IMAD.MOV.U32 R197, RZ, RZ, R196 ;  /* 0x000000ffffc57224 */ /* 0x000fe400078e00c4 */
[----:B------:R-:W-:-:S07]  /*17240*/  IMAD.MOV.U32 R133, RZ, RZ, R132 ;  /* 0x000000ffff857224 */ /* 0x000fce00078e0084 */
.L_x_25592:
[----:B------:R-:W-:Y:S05]  /*17250*/  BSYNC.RECONVERGENT B1 ;  /* 0x0000000000017941 */ /* 0x000fea0003800200 */
.L_x_25590:
        /* <DEDUP_REMOVED lines=11> */
.L_x_25594:
[----:B------:R-:W-:Y:S01]  /*17310*/  IMAD.MOV.U32 R9, RZ, RZ, R10 ;  /* 0x000000ffff097224 */ /* 0x000fe200078e000a */
[----:B------:R-:W-:Y:S01]  /*17320*/  MOV R11, R12 ;  /* 0x0000000c000b7202 */ /* 0x000fe20000000f00 */
[----:B------:R-:W-:Y:S02]  /*17330*/  IMAD.MOV.U32 R196, RZ, RZ, R199 ;  /* 0x000000ffffc47224 */ /* 0x000fe400078e00c7 */
[----:B------:R-:W-:-:S07]  /*17340*/  IMAD.MOV.U32 R132, RZ, RZ, R135 ;  /* 0x000000ffff847224 */ /* 0x000fce00078e0087 */
.L_x_25595:
[----:B------:R-:W-:Y:S05]  /*17350*/  BSYNC.RECONVERGENT B1 ;  /* 0x0000000000017941 */ /* 0x000fea0003800200 */
.L_x_25593:
        /* <DEDUP_REMOVED lines=11> */
.L_x_25597:
[----:B------:R-:W-:Y:S01]  /*17410*/  IMAD.MOV.U32 R10, RZ, RZ, R9 ;  /* 0x000000ffff0a7224 */ /* 0x000fe200078e0009 */
[----:B------:R-:W-:Y:S01]  /*17420*/  MOV R12, R11 ;  /* 0x0000000b000c7202 */ /* 0x000fe20000000f00 */
[----:B------:R-:W-:Y:S02]  /*17430*/  IMAD.MOV.U32 R199, RZ, RZ, R198 ;  /* 0x000000ffffc77224 */ /* 0x000fe400078e00c6 */
[----:B------:R-:W-:-:S07]  /*17440*/  IMAD.MOV.U32 R135, RZ, RZ, R134 ;  /* 0x000000ffff877224 */ /* 0x000fce00078e0086 */
.L_x_25598:
[----:B------:R-:W-:Y:S05]  /*17450*/  BSYNC.RECONVERGENT B1 ;  /* 0x0000000000017941 */ /* 0x000fea0003800200 */
.L_x_25596:
        /* <DEDUP_REMOVED lines=11> */
.L_x_25600:
[----:B------:R-:W-:Y:S01]  /*17510*/  IMAD.MOV.U32 R9, RZ, RZ, R10 ;  /* 0x000000ffff097224 */ /* 0x000fe200078e000a */
[----:B------:R-:W-:Y:S01]  /*17520*/  MOV R11, R12 ;  /* 0x0000000c000b7202 */ /* 0x000fe20000000f00 */
[----:B------:R-:W-:Y:S02]  /*17530*/  IMAD.MOV.U32 R198, RZ, RZ, R201 ;  /* 0x000000ffffc67224 */ /* 0x000fe400078e00c9 */
[----:B------:R-:W-:-:S07]  /*17540*/  IMAD.MOV.U32 R134, RZ, RZ, R137 ;  /* 0x000000ffff867224 */ /* 0x000fce00078e0089 */
.L_x_25601:
[----:B------:R-:W-:Y:S05]  /*17550*/  BSYNC.RECONVERGENT B1 ;  /* 0x0000000000017941 */ /* 0x000fea0003800200 */
.L_x_25599:
        /* <DEDUP_REMOVED lines=11> */
.L_x_25603:
[----:B------:R-:W-:Y:S01]  /*17610*/  IMAD.MOV.U32 R10, RZ, RZ, R9 ;  /* 0x000000ffff0a7224 */ /* 0x000fe200078e0009 */
[----:B------:R-:W-:Y:S01]  /*17620*/  MOV R12, R11 ;  /* 0x0000000b000c7202 */ /* 0x000fe20000000f00 */
[----:B------:R-:W-:Y:S02]  /*17630*/  IMAD.MOV.U32 R201, RZ, RZ, R200 ;  /* 0x000000ffffc97224 */ /* 0x000fe400078e00c8 */
[----:B------:R-:W-:-:S07]  /*17640*/  IMAD.MOV.U32 R137, RZ, RZ, R136 ;  /* 0x000000ffff897224 */ /* 0x000fce00078e0088 */
.L_x_25604:
[----:B------:R-:W-:Y:S05]  /*17650*/  BSYNC.RECONVERGENT B1 ;  /* 0x0000000000017941 */ /* 0x000fea0003800200 */
.L_x_25602:
        /* <DEDUP_REMOVED lines=11> */
.L_x_25606:
[----:B------:R-:W-:Y:S01]  /*17710*/  IMAD.MOV.U32 R9, RZ, RZ, R10 ;  /* 0x000000ffff097224 */ /* 0x000fe200078e000a */
[----:B------:R-:W-:Y:S01]  /*17720*/  MOV R11, R12 ;  /* 0x0000000c000b7202 */ /* 0x000fe20000000f00 */
[----:B------:R-:W-:Y:S02]  /*17730*/  IMAD.MOV.U32 R200, RZ, RZ, R203 ;  /* 0x000000ffffc87224 */ /* 0x000fe400078e00cb */
[----:B------:R-:W-:-:S07]  /*17740*/  IMAD.MOV.U32 R136, RZ, RZ, R139 ;  /* 0x000000ffff887224 */ /* 0x000fce00078e008b */
.L_x_25607:
[----:B------:R-:W-:Y:S05]  /*17750*/  BSYNC.RECONVERGENT B1 ;  /* 0x0000000000017941 */ /* 0x000fea0003800200 */
.L_x_25605:
        /* <DEDUP_REMOVED lines=11> */
.L_x_25609:
[----:B------:R-:W-:Y:S01]  /*17810*/  IMAD.MOV.U32 R10, RZ, RZ, R9 ;  /* 0x000000ffff0a7224 */ /* 0x000fe200078e0009 */
[----:B------:R-:W-:Y:S01]  /*17820*/  MOV R12, R11 ;  /* 0x0000000b000c7202 */ /* 0x000fe20000000f00 */
[----:B------:R-:W-:Y:S02]  /*17830*/  IMAD.MOV.U32 R203, RZ, RZ, R202 ;  /* 0x000000ffffcb7224 */ /* 0x000fe400078e00ca */
[----:B------:R-:W-:-:S07]  /*17840*/  IMAD.MOV.U32 R139, RZ, RZ, R138 ;  /* 0x000000ffff8b7224 */ /* 0x000fce00078e008a */
.L_x_25610:
[----:B------:R-:W-:Y:S05]  /*17850*/  BSYNC.RECONVERGENT B1 ;  /* 0x0000000000017941 */ /* 0x000fea0003800200 */
.L_x_25608:
        /* <DEDUP_REMOVED lines=11> */
.L_x_25612:
[----:B------:R-:W-:Y:S01]  /*17910*/  IMAD.MOV.U32 R9, RZ, RZ, R10 ;  /* 0x000000ffff097224 */ /* 0x000fe200078e000a */
[----:B------:R-:W-:Y:S01]  /*17920*/  MOV R11, R12 ;  /* 0x0000000c000b7202 */ /* 0x000fe20000000f00 */
[----:B------:R-:W-:Y:S02]  /*17930*/  IMAD.MOV.U32 R202, RZ, RZ, R205 ;  /* 0x000000ffffca7224 */ /* 0x000fe400078e00cd */
[----:B------:R-:W-:-:S07]  /*17940*/  IMAD.MOV.U32 R138, RZ, RZ, R141 ;  /* 0x000000ffff8a7224 */ /* 0x000fce00078e008d */
.L_x_25613:
[----:B------:R-:W-:Y:S05]  /*17950*/  BSYNC.RECONVERGENT B1 ;  /* 0x0000000000017941 */ /* 0x000fea0003800200 */
.L_x_25611:
        /* <DEDUP_REMOVED lines=11> */
.L_x_25615:
[----:B------:R-:W-:Y:S01]  /*17a10*/  IMAD.MOV.U32 R10, RZ, RZ, R9 ;  /* 0x000000ffff0a7224 */ /* 0x000fe200078e0009 */
[----:B------:R-:W-:Y:S01]  /*17a20*/  MOV R12, R11 ;  /* 0x0000000b000c7202 */ /* 0x000fe20000000f00 */
[----:B------:R-:W-:Y:S02]  /*17a30*/  IMAD.MOV.U32 R205, RZ, RZ, R204 ;  /* 0x000000ffffcd7224 */ /* 0x000fe400078e00cc */
[----:B------:R-:W-:-:S07]  /*17a40*/  IMAD.MOV.U32 R141, RZ, RZ, R140 ;  /* 0x000000ffff8d7224 */ /* 0x000fce00078e008c */
.L_x_25616:
[----:B------:R-:W-:Y:S05]  /*17a50*/  BSYNC.RECONVERGENT B1 ;  /* 0x0000000000017941 */ /* 0x000fea0003800200 */
.L_x_25614:
        /* <DEDUP_REMOVED lines=11> */
.L_x_25618:
[----:B------:R-:W-:Y:S01]  /*17b10*/  IMAD.MOV.U32 R9, RZ, RZ, R10 ;  /* 0x000000ffff097224 */ /* 0x000fe200078e000a */
[----:B------:R-:W-:Y:S01]  /*17b20*/  MOV R11, R12 ;  /* 0x0000000c000b7202 */ /* 0x000fe20000000f00 */
[----:B------:R-:W-:Y:S02]  /*17b30*/  IMAD.MOV.U32 R204, RZ, RZ, R207 ;  /* 0x000000ffffcc7224 */ /* 0x000fe400078e00cf */
[----:B------:R-:W-:-:S07]  /*17b40*/  IMAD.MOV.U32 R140, RZ, RZ, R143 ;  /* 0x000000ffff8c7224 */ /* 0x000fce00078e008f */
.L_x_25619:
[----:B------:R-:W-:Y:S05]  /*17b50*/  BSYNC.RECONVERGENT B1 ;  /* 0x0000000000017941 */ /* 0x000fea0003800200 */
.L_x_25617:
        /* <DEDUP_REMOVED lines=11> */
.L_x_25621:
[----:B------:R-:W-:Y:S01]  /*17c10*/  IMAD.MOV.U32 R10, RZ, RZ, R9 ;  /* 0x000000ffff0a7224 */ /* 0x000fe200078e0009 */
[----:B------:R-:W-:Y:S01]  /*17c20*/  MOV R12, R11 ;  /* 0x0000000b000c7202 */ /* 0x000fe20000000f00 */
[----:B------:R-:W-:Y:S02]  /*17c30*/  IMAD.MOV.U32 R207, RZ, RZ, R206 ;  /* 0x000000ffffcf7224 */ /* 0x000fe400078e00ce */
[----:B------:R-:W-:-:S07]  /*17c40*/  IMAD.MOV.U32 R143, RZ, RZ, R142 ;  /* 0x000000ffff8f7224 */ /* 0x000fce00078e008e */
.L_x_25622:
[----:B------:R-:W-:Y:S05]  /*17c50*/  BSYNC.RECONVERGENT B1 ;  /* 0x0000000000017941 */ /* 0x000fea0003800200 */
.L_x_25620:
        /* <DEDUP_REMOVED lines=11> */
.L_x_25624:
[----:B------:R-:W-:Y:S01]  /*17d10*/  IMAD.MOV.U32 R9, RZ, RZ, R10 ;  /* 0x000000ffff097224 */ /* 0x000fe200078e000a */
[----:B------:R-:W-:Y:S01]  /*17d20*/  MOV R11, R12 ;  /* 0x0000000c000b7202 */ /* 0x000fe20000000f00 */
[----:B------:R-:W-:Y:S02]  /*17d30*/  IMAD.MOV.U32 R206, RZ, RZ, R209 ;  /* 0x000000ffffce7224 */ /* 0x000fe400078e00d1 */
[----:B------:R-:W-:-:S07]  /*17d40*/  IMAD.MOV.U32 R142, RZ, RZ, R145 ;  /* 0x000000ffff8e7224 */ /* 0x000fce00078e0091 */
.L_x_25625:
[----:B------:R-:W-:Y:S05]  /*17d50*/  BSYNC.RECONVERGENT B1 ;  /* 0x0000000000017941 */ /* 0x000fea0003800200 */
.L_x_25623:
        /* <DEDUP_REMOVED lines=11> */
.L_x_25627:
[----:B------:R-:W-:Y:S01]  /*17e10*/  IMAD.MOV.U32 R10, RZ, RZ, R9 ;  /* 0x000000ffff0a7224 */ /* 0x000fe200078e0009 */
[----:B------:R-:W-:Y:S01]  /*17e20*/  MOV R12, R11 ;  /* 0x0000000b000c7202 */ /* 0x000fe20000000f00 */
[----:B------:R-:W-:Y:S02]  /*17e30*/  IMAD.MOV.U32 R209, RZ, RZ, R208 ;  /* 0x000000ffffd17224 */ /* 0x000fe400078e00d0 */
[----:B------:R-:W-:-:S07]  /*17e40*/  IMAD.MOV.U32 R145, RZ, RZ, R144 ;  /* 0x000000ffff917224 */ /* 0x000fce00078e0090 */
.L_x_25628:
[----:B------:R-:W-:Y:S05]  /*17e50*/  BSYNC.RECONVERGENT B1 ;  /* 0x0000000000017941 */ /* 0x000fea0003800200 */
.L_x_25626:
        /* <DEDUP_REMOVED lines=11> */
.L_x_25630:
[----:B------:R-:W-:Y:S01]  /*17f10*/  IMAD.MOV.U32 R9, RZ, RZ, R10 ;  /* 0x000000ffff097224 */ /* 0x000fe200078e000a */
[----:B------:R-:W-:Y:S01]  /*17f20*/  MOV R11, R12 ;  /* 0x0000000c000b7202 */ /* 0x000fe20000000f00 */
[----:B------:R-:W-:Y:S02]  /*17f30*/  IMAD.MOV.U32 R208, RZ, RZ, R211 ;  /* 0x000000ffffd07224 */ /* 0x000fe400078e00d3 */
[----:B------:R-:W-:-:S07]  /*17f40*/  IMAD.MOV.U32 R144, RZ, RZ, R147 ;  /* 0x000000ffff907224 */ /* 0x000fce00078e0093 */
.L_x_25631:
[----:B------:R-:W-:Y:S05]  /*17f50*/  BSYNC.RECONVERGENT B1 ;  /* 0x0000000000017941 */ /* 0x000fea0003800200 */
.L_x_25629:
        /* <DEDUP_REMOVED lines=11> */
.L_x_25633:
[----:B------:R-:W-:Y:S01]  /*18010*/  IMAD.MOV.U32 R10, RZ, RZ, R9 ;  /* 0x000000ffff0a7224 */ /* 0x000fe200078e0009 */
[----:B------:R-:W-:Y:S01]  /*18020*/  MOV R12, R11 ;  /* 0x0000000b000c7202 */ /* 0x000fe20000000f00 */
[----:B------:R-:W-:Y:S02]  /*18030*/  IMAD.MOV.U32 R211, RZ, RZ, R210 ;  /* 0x000000ffffd37224 */ /* 0x000fe400078e00d2 */
[----:B------:R-:W-:-:S07]  /*18040*/  IMAD.MOV.U32 R147, RZ, RZ, R146 ;  /* 0x000000ffff937224 */ /* 0x000fce00078e0092 */
.L_x_25634:
[----:B------:R-:W-:Y:S05]  /*18050*/  BSYNC.RECONVERGENT B1 ;  /* 0x0000000000017941 */ /* 0x000fea0003800200 */
.L_x_25632:
        /* <DEDUP_REMOVED lines=11> */
.L_x_25636:
[----:B------:R-:W-:Y:S01]  /*18110*/  IMAD.MOV.U32 R9, RZ, RZ, R10 ;  /* 0x000000ffff097224 */ /* 0x000fe200078e000a */
[----:B------:R-:W-:Y:S01]  /*18120*/  MOV R210, R213 ;  /* 0x000000d500d27202 */ /* 0x000fe20000000f00 */
[----:B------:R-:W-:Y:S02]  /*18130*/  IMAD.MOV.U32 R11, RZ, RZ, R12 ;  /* 0x000000ffff0b7224 */ /* 0x000fe400078e000c */
[----:B------:R-:W-:-:S07]  /*18140*/  IMAD.MOV.U32 R146, RZ, RZ, R149 ;  /* 0x000000ffff927224 */ /* 0x000fce00078e0095 */
.L_x_25637:
[----:B------:R-:W-:Y:S05]  /*18150*/  BSYNC.RECONVERGENT B1 ;  /* 0x0000000000017941 */ /* 0x000fea0003800200 */
.L_x_25635:
        /* <DEDUP_REMOVED lines=11> */
.L_x_25639:
[----:B------:R-:W-:Y:S01]  /*18210*/  IMAD.MOV.U32 R213, RZ, RZ, R4 ;  /* 0x000000ffffd57224 */ /* 0x000fe200078e0004 */
[----:B------:R-:W-:Y:S01]  /*18220*/  MOV R149, R8 ;  /* 0x0000000800957202 */ /* 0x000fe20000000f00 */
[----:B------:R-:W-:Y:S01]  /*18230*/  IMAD.MOV.U32 R212, RZ, RZ, R9 ;  /* 0x000000ffffd47224 */ /* 0x000fe200078e0009 */
[----:B------:R-:W-:Y:S01]  /*18240*/  MOV R8, R11 ;  /* 0x0000000b00087202 */ /* 0x000fe20000000f00 */
[----:B------:R-:W-:Y:S02]  /*18250*/  IMAD.MOV.U32 R148, RZ, RZ, R11 ;  /* 0x000000ffff947224 */ /* 0x000fe400078e000b */
[----:B------:R-:W-:-:S07]  /*18260*/  IMAD.MOV.U32 R4, RZ, RZ, R9 ;  /* 0x000000ffff047224 */ /* 0x000fce00078e0009 */
.L_x_25640:
[----:B------:R-:W-:Y:S05]  /*18270*/  BSYNC.RECONVERGENT B1 ;  /* 0x0000000000017941 */ /* 0x000fea0003800200 */
.L_x_25638:
[----:B------:R-:W-:Y:S01]  /*18280*/  VIADD R6, R6, 0x4 ;  /* 0x0000000406067836 */ /* 0x000fe20000000000 */
[----:B------:R-:W-:Y:S06]  /*18290*/  @P2 BRA `(.L_x_25641) ;  /* 0xffffffc0000c2947 */ /* 0x000fec000383ffff */
.L_x_25451:
[----:B------:R-:W-:Y:S05]  /*182a0*/  BSYNC.RECONVERGENT B0 ;  /* 0x0000000000007941 */ /* 0x000fea0003800200 */
.L_x_25450:
[----:B------:R-:W-:Y:S01]  /*182b0*/  SHFL.DOWN PT, R6, R212, 0x8, 0x1f ;  /* 0x09001f00d4067f89 */ /* 0x000fe200000e0000 */
[----:B------:R-:W1:Y:S01]  /*182c0*/  LDCU UR4, c[0x0][0x2f8] ;  /* 0x00005f00ff0477ac */ /* 0x000e620008000800 */
[----:B------:R-:W-:Y:S01]  /*182d0*/  BSSY.RECONVERGENT B0, `(.L_x_25642) ;  /* 0x00004d2000007945 */ /* 0x000fe20003800200 */
[----:B------:R-:W-:Y:S01]  /*182e0*/  IMAD.MOV.U32 R214, RZ, RZ, R5 ;  /* 0x000000ffffd67224 */ /* 0x000fe200078e0005 */
        /* <DEDUP_REMOVED lines=37> */
[----:B------:R-:W-:Y:S04]  /*18540*/  SHFL.DOWN PT, R6, R176, 0x8, 0x1f ;  /* 0x09001f00b0067f89 */ /* 0x000fe800000e0000 */
[----:B------:R-:W2:Y:S04]  /*18550*/  SHFL.DOWN PT, R7, R177, 0x8, 0x1f ;  /* 0x09001f00b1077f89 */ /* 0x000ea800000e0000 */
        /* <DEDUP_REMOVED lines=63> */
[----:B--2---:R2:W-:Y:S04]  /*18950*/  STL.64 [R4+0x98], R6 ;  /* 0x0000980604007387 */ /* 0x0045e80000100a00 */
[----:B0-----:R-:W-:Y:S04]  /*18960*/  STL.64 [R4+0xa0], R8 ;  /* 0x0000a00804007387 */ /* 0x001fe80000100a00 */
[----:B-1----:R-:W-:Y:S01]  /*18970*/  STL.64 [R4+0xa8], R10 ;  /* 0x0000a80a04007387 */ /* 0x002fe20000100a00 */
[----:B--2---:R-:W0:Y:S03]  /*18980*/  S2R R6, SR_LANEID ;  /* 0x0000000000067919 */ /* 0x004e260000000000 */
[----:B---3--:R-:W-:Y:S04]  /*18990*/  STL.64 [R4+0xb0], R12 ;  /* 0x0000b00c04007387 */ /* 0x008fe80000100a00 */
[----:B----4-:R-:W-:Y:S04]  /*189a0*/  STL.64 [R4+0xb8], R14 ;  /* 0x0000b80e04007387 */ /* 0x010fe80000100a00 */
[----:B-----5:R-:W-:Y:S04]  /*189b0*/  STL.64 [R4+0xc0], R16 ;  /* 0x0000c01004007387 */ /* 0x020fe80000100a00 */
        /* <DEDUP_REMOVED lines=96> */
[----:B------:R-:W-:Y:S01]  /*18fc0*/  IADD3 R5, PT, PT, R4, 0x108, RZ ;  /* 0x0000010804057810 */ /* 0x000fe20007ffe0ff */
[----:B------:R-:W-:-:S04]  /*18fd0*/  IMAD.MOV.U32 R4, RZ, RZ, R212 ;  /* 0x000000ffff047224 */ /* 0x000fc800078e00d4 */
[----:B------:R-:W0:Y:S02]  /*18fe0*/  MUFU.EX2 R9, R9 ;  /* 0x0000000900097308 */ /* 0x000e240000000800 */
[----:B0-----:R-:W-:Y:S01]  /*18ff0*/  FFMA.FTZ R215, R8, R9, R7 ;  /* 0x0000000908d77223 */ /* 0x001fe20000010007 */
[----:B------:R-:W-:Y:S02]  /*19000*/  IMAD.MOV.U32 R8, RZ, RZ, R148 ;  /* 0x000000ffff087224 */ /* 0x000fe400078e0094 */
[----:B------:R-:W-:-:S07]  /*19010*/  IMAD.MOV.U32 R7, RZ, RZ, RZ ;  /* 0x000000ffff077224 */ /* 0x000fce00078e00ff */
.L_x_25833:
        /* <DEDUP_REMOVED lines=20> */
.L_x_25645:
[----:B------:R-:W-:Y:S02]  /*19160*/  IMAD.MOV.U32 R10, RZ, RZ, R151 ;  /* 0x000000ffff0a7224 */ /* 0x000fe400078e0097 */
[----:B------:R-:W-:Y:S01]  /*19170*/  IMAD.MOV.U32 R12, RZ, RZ, R223 ;  /* 0x000000ffff0c7224 */ /* 0x000fe200078e00df */
[----:B------:R-:W-:Y:S01]  /*19180*/  MOV R223, R222 ;  /* 0x000000de00df7202 */ /* 0x000fe20000000f00 */
[----:B------:R-:W-:-:S07]  /*19190*/  IMAD.MOV.U32 R151, RZ, RZ, R150 ;  /* 0x000000ffff977224 */ /* 0x000fce00078e0096 */
.L_x_25646:
[----:B------:R-:W-:Y:S05]  /*191a0*/  BSYNC.RECONVERGENT B1 ;  /* 0x0000000000017941 */ /* 0x000fea0003800200 */
.L_x_25644:
        /* <DEDUP_REMOVED lines=11> */
.L_x_25648:
[----:B------:R-:W-:Y:S01]  /*19260*/  IMAD.MOV.U32 R9, RZ, RZ, R10 ;  /* 0x000000ffff097224 */ /* 0x000fe200078e000a */
[----:B------:R-:W-:Y:S01]  /*19270*/  MOV R222, R221 ;  /* 0x000000dd00de7202 */ /* 0x000fe20000000f00 */
[----:B------:R-:W-:Y:S02]  /*19280*/  IMAD.MOV.U32 R11, RZ, RZ, R12 ;  /* 0x000000ffff0b7224 */ /* 0x000fe400078e000c */
[----:B------:R-:W-:-:S07]  /*19290*/  IMAD.MOV.U32 R150, RZ, RZ, R153 ;  /* 0x000000ffff967224 */ /* 0x000fce00078e0099 */
.L_x_25649:
[----:B------:R-:W-:Y:S05]  /*192a0*/  BSYNC.RECONVERGENT B1 ;  /* 0x0000000000017941 */ /* 0x000fea0003800200 */
.L_x_25647:
        /* <DEDUP_REMOVED lines=11> */
.L_x_25651:
[----:B------:R-:W-:Y:S01]  /*19360*/  IMAD.MOV.U32 R10, RZ, RZ, R9 ;  /* 0x000000ffff0a7224 */ /* 0x000fe200078e0009 */
[----:B------:R-:W-:Y:S01]  /*19370*/  MOV R221, R220 ;  /* 0x000000dc00dd7202 */ /* 0x000fe20000000f00 */
[----:B------:R-:W-:Y:S02]  /*19380*/  IMAD.MOV.U32 R12, RZ, RZ, R11 ;  /* 0x000000ffff0c7224 */ /* 0x000fe400078e000b */
[----:B------:R-:W-:-:S07]  /*19390*/  IMAD.MOV.U32 R153, RZ, RZ, R152 ;  /* 0x000000ffff997224 */ /* 0x000fce00078e0098 */
.L_x_25652:
[----:B------:R-:W-:Y:S05]  /*193a0*/  BSYNC.RECONVERGENT B1 ;  /* 0x0000000000017941 */ /* 0x000fea0003800200 */
.L_x_25650:
        /* <DEDUP_REMOVED lines=11> */
.L_x_25654:
[----:B------:R-:W-:Y:S01]  /*19460*/  IMAD.MOV.U32 R9, RZ, RZ, R10 ;  /* 0x000000ffff097224 */ /* 0x000fe200078e000a */
[----:B------:R-:W-:Y:S01]  /*19470*/  MOV R220, R219 ;  /* 0x000000db00dc7202 */ /* 0x000fe20000000f00 */
[----:B------:R-:W-:Y:S02]  /*19480*/  IMAD.MOV.U32 R11, RZ, RZ, R12 ;  /* 0x000000ffff0b7224 */ /* 0x000fe400078e000c */
[----:B------:R-:W-:-:S07]  /*19490*/  IMAD.MOV.U32 R152, RZ, RZ, R155 ;  /* 0x000000ffff987224 */ /* 0x000fce00078e009b */
.L_x_25655:
[----:B------:R-:W-:Y:S05]  /*194a0*/  BSYNC.RECONVERGENT B1 ;  /* 0x0000000000017941 */ /* 0x000fea0003800200 */
.L_x_25653:
        /* <DEDUP_REMOVED lines=11> */
.L_x_25657:
[----:B------:R-:W-:Y:S01]  /*19560*/  IMAD.MOV.U32 R10, RZ, RZ, R9 ;  /* 0x000000ffff0a7224 */ /* 0x000fe200078e0009 */
[----:B------:R-:W-:Y:S01]  /*19570*/  MOV R219, R218 ;  /* 0x000000da00db7202 */ /* 0x000fe20000000f00 */
[----:B------:R-:W-:Y:S02]  /*19580*/  IMAD.MOV.U32 R12, RZ, RZ, R11 ;  /* 0x000000ffff0c7224 */ /* 0x000fe400078e000b */
[----:B------:R-:W-:-:S07]  /*19590*/  IMAD.MOV.U32 R155, RZ, RZ, R154 ;  /* 0x000000ffff9b7224 */ /* 0x000fce00078e009a */
.L_x_25658:
[----:B------:R-:W-:Y:S05]  /*195a0*/  BSYNC.RECONVERGENT B1 ;  /* 0x0000000000017941 */ /* 0x000fea0003800200 */
.L_x_25656:
        /* <DEDUP_REMOVED lines=11> */
.L_x_25660:
[----:B------:R-:W-:Y:S01]  /*19660*/  IMAD.MOV.U32 R9, RZ, RZ, R10 ;  /* 0x000000ffff097224 */ /* 0x000fe200078e000a */
[----:B------:R-:W-:Y:S01]  /*19670*/  MOV R218, R217 ;  /* 0x000000d900da7202 */ /* 0x000fe20000000f00 */
[----:B------:R-:W-:Y:S02]  /*19680*/  IMAD.MOV.U32 R11, RZ, RZ, R12 ;  /* 0x000000ffff0b7224 */ /* 0x000fe400078e000c */
[----:B------:R-:W-:-:S07]  /*19690*/  IMAD.MOV.U32 R154, RZ, RZ, R157 ;  /* 0x000000ffff9a7224 */ /* 0x000fce00078e009d */
.L_x_25661:
[----:B------:R-:W-:Y:S05]  /*196a0*/  BSYNC.RECONVERGENT B1 ;  /* 0x0000000000017941 */ /* 0x000fea0003800200 */
.L_x_25659:
        /* <DEDUP_REMOVED lines=11> */
.L_x_25663:
[----:B------:R-:W-:Y:S01]  /*19760*/  IMAD.MOV.U32 R10, RZ, RZ, R9 ;  /* 0x000000ffff0a7224 */ /* 0x000fe200078e0009 */
[----:B------:R-:W-:Y:S01]  /*19770*/  MOV R217, R216 ;  /* 0x000000d800d97202 */ /* 0x000fe20000000f00 */
[----:B------:R-:W-:Y:S02]  /*19780*/  IMAD.MOV.U32 R12, RZ, RZ, R11 ;  /* 0x000000ffff0c7224 */ /* 0x000fe400078e000b */
[----:B------:R-:W-:-:S07]  /*19790*/  IMAD.MOV.U32 R157, RZ, RZ, R156 ;  /* 0x000000ffff9d7224 */ /* 0x000fce00078e009c */
.L_x_25664:
[----:B------:R-:W-:Y:S05]  /*197a0*/  BSYNC.RECONVERGENT B1 ;  /* 0x0000000000017941 */ /* 0x000fea0003800200 */
.L_x_25662:
        /* <DEDUP_REMOVED lines=11> */
.L_x_25666:
[----:B------:R-:W-:Y:S01]  /*19860*/  IMAD.MOV.U32 R9, RZ, RZ, R10 ;  /* 0x000000ffff097224 */ /* 0x000fe200078e000a */
[----:B------:R-:W-:Y:S01]  /*19870*/  MOV R216, R3 ;  /* 0x0000000300d87202 */ /* 0x000fe20000000f00 */
[----:B------:R-:W-:Y:S02]  /*19880*/  IMAD.MOV.U32 R11, RZ, RZ, R12 ;  /* 0x000000ffff0b7224 */ /* 0x000fe400078e000c */
[----:B------:R-:W-:-:S07]  /*19890*/  IMAD.MOV.U32 R156, RZ, RZ, R159 ;  /* 0x000000ffff9c7224 */ /* 0x000fce00078e009f */
.L_x_25667:
[----:B------:R-:W-:Y:S05]  /*198a0*/  BSYNC.RECONVERGENT B1 ;  /* 0x0000000000017941 */ /* 0x000fea0003800200 */
.L_x_25665:
        /* <DEDUP_REMOVED lines=11> */
.L_x_25669:
[----:B------:R-:W-:Y:S01]  /*19960*/  IMAD.MOV.U32 R10, RZ, RZ, R9 ;  /* 0x000000ffff0a7224 */ /* 0x000fe200078e0009 */
[----:B------:R-:W-:Y:S01]  /*19970*/  MOV R3, R2 ;  /* 0x0000000200037202 */ /* 0x000fe20000000f00 */
[----:B------:R-:W-:Y:S02]  /*19980*/  IMAD.MOV.U32 R12, RZ, RZ, R11 ;  /* 0x000000ffff0c7224 */ /* 0x000fe400078e000b */
[----:B------:R-:W-:-:S07]  /*19990*/  IMAD.MOV.U32 R159, RZ, RZ, R158 ;  /* 0x000000ffff9f7224 */ /* 0x000fce00078e009e */
.L_x_25670:
[----:B------:R-:W-:Y:S05]  /*199a0*/  BSYNC.RECONVERGENT B1 ;  /* 0x0000000000017941 */ /* 0x000fea0003800200 */
.L_x_25668:
        /* <DEDUP_REMOVED lines=11> */
.L_x_25672:
[----:B------:R-:W-:Y:S01]  /*19a60*/  IMAD.MOV.U32 R9, RZ, RZ, R10 ;  /* 0x000000ffff097224 */ /* 0x000fe200078e000a */
[----:B------:R-:W-:Y:S01]  /*19a70*/  MOV R2, R97 ;  /* 0x0000006100027202 */ /* 0x000fe20000000f00 */
[----:B------:R-:W-:Y:S02]  /*19a80*/  IMAD.MOV.U32 R11, RZ, RZ, R12 ;  /* 0x000000ffff0b7224 */ /* 0x000fe400078e000c */
[----:B------:R-:W-:-:S07]  /*19a90*/  IMAD.MOV.U32 R158, RZ, RZ, R161 ;  /* 0x000000ffff9e7224 */ /* 0x000fce00078e00a1 */
.L_x_25673:
[----:B------:R-:W-:Y:S05]  /*19aa0*/  BSYNC.RECONVERGENT B1 ;  /* 0x0000000000017941 */ /* 0x000fea0003800200 */
.L_x_25671:
        /* <DEDUP_REMOVED lines=11> */
.L_x_25675:
[----:B------:R-:W-:Y:S01]  /*19b60*/  IMAD.MOV.U32 R10, RZ, RZ, R9 ;  /* 0x000000ffff0a7224 */ /* 0x000fe200078e0009 */
[----:B------:R-:W-:Y:S01]  /*19b70*/  MOV R97, R96 ;  /* 0x0000006000617202 */ /* 0x000fe20000000f00 */
[----:B------:R-:W-:Y:S02]  /*19b80*/  IMAD.MOV.U32 R12, RZ, RZ, R11 ;  /* 0x000000ffff0c7224 */ /* 0x000fe400078e000b */
[----:B------:R-:W-:-:S07]  /*19b90*/  IMAD.MOV.U32 R161, RZ, RZ, R160 ;  /* 0x000000ffffa17224 */ /* 0x000fce00078e00a0 */
.L_x_25676:
[----:B------:R-:W-:Y:S05]  /*19ba0*/  BSYNC.RECONVERGENT B1 ;  /* 0x0000000000017941 */ /* 0x000fea0003800200 */
.L_x_25674:
        /* <DEDUP_REMOVED lines=11> */
.L_x_25678:
[----:B------:R-:W-:Y:S01]  /*19c60*/  IMAD.MOV.U32 R9, RZ, RZ, R10 ;  /* 0x000000ffff097224 */ /* 0x000fe200078e000a */
[----:B------:R-:W-:Y:S01]  /*19c70*/  MOV R96, R99 ;  /* 0x0000006300607202 */ /* 0x000fe20000000f00 */
[----:B------:R-:W-:Y:S02]  /*19c80*/  IMAD.MOV.U32 R11, RZ, RZ, R12 ;  /* 0x000000ffff0b7224 */ /* 0x000fe400078e000c */
[----:B------:R-:W-:-:S07]  /*19c90*/  IMAD.MOV.U32 R160, RZ, RZ, R163 ;  /* 0x000000ffffa07224 */ /* 0x000fce00078e00a3 */
.L_x_25679:
[----:B------:R-:W-:Y:S05]  /*19ca0*/  BSYNC.RECONVERGENT B1 ;  /* 0x0000000000017941 */ /* 0x000fea0003800200 */
.L_x_25677:
        /* <DEDUP_REMOVED lines=11> */
.L_x_25681:
[----:B------:R-:W-:Y:S01]  /*19d60*/  IMAD.MOV.U32 R10, RZ, RZ, R9 ;  /* 0x000000ffff0a7224 */ /* 0x000fe200078e0009 */
[----:B------:R-:W-:Y:S01]  /*19d70*/  MOV R99, R98 ;  /* 0x0000006200637202 */ /* 0x000fe20000000f00 */
[----:B------:R-:W-:Y:S02]  /*19d80*/  IMAD.MOV.U32 R12, RZ, RZ, R11 ;  /* 0x000000ffff0c7224 */ /* 0x000fe400078e000b */
[----:B------:R-:W-:-:S07]  /*19d90*/  IMAD.MOV.U32 R163, RZ, RZ, R162 ;  /* 0x000000ffffa37224 */ /* 0x000fce00078e00a2 */
.L_x_25682:
[----:B------:R-:W-:Y:S05]  /*19da0*/  BSYNC.RECONVERGENT B1 ;  /* 0x0000000000017941 */ /* 0x000fea0003800200 */
.L_x_25680:
        /* <DEDUP_REMOVED lines=11> */
.L_x_25684:
[----:B------:R-:W-:Y:S01]  /*19e60*/  IMAD.MOV.U32 R9, RZ, RZ, R10 ;  /* 0x000000ffff097224 */ /* 0x000fe200078e000a */
[----:B------:R-:W-:Y:S01]  /*19e70*/  MOV R98, R101 ;  /* 0x0000006500627202 */ /* 0x000fe20000000f00 */
[----:B------:R-:W-:Y:S02]  /*19e80*/  IMAD.MOV.U32 R11, RZ, RZ, R12 ;  /* 0x000000ffff0b7224 */ /* 0x000fe400078e000c */
[----:B------:R-:W-:-:S07]  /*19e90*/  IMAD.MOV.U32 R162, RZ, RZ, R165 ;  /* 0x000000ffffa27224 */ /* 0x000fce00078e00a5 */
.L_x_25685:
[----:B------:R-:W-:Y:S05]  /*19ea0*/  BSYNC.RECONVERGENT B1 ;  /* 0x0000000000017941 */ /* 0x000fea0003800200 */
.L_x_25683:
        /* <DEDUP_REMOVED lines=11> */
.L_x_25687:
[----:B------:R-:W-:Y:S01]  /*19f60*/  IMAD.MOV.U32 R10, RZ, RZ, R9 ;  /* 0x000000ffff0a7224 */ /* 0x000fe200078e0009 */
[----:B------:R-:W-:Y:S01]  /*19f70*/  MOV R101, R100 ;  /* 0x0000006400657202 */ /* 0x000fe20000000f00 */
[----:B------:R-:W-:Y:S02]  /*19f80*/  IMAD.MOV.U32 R12, RZ, RZ, R11 ;  /* 0x000000ffff0c7224 */ /* 0x000fe400078e000b */
[----:B------:R-:W-:-:S07]  /*19f90*/  IMAD.MOV.U32 R165, RZ, RZ, R164 ;  /* 0x000000ffffa57224 */ /* 0x000fce00078e00a4 */
.L_x_25688:
[----:B------:R-:W-:Y:S05]  /*19fa0*/  BSYNC.RECONVERGENT B1 ;  /* 0x0000000000017941 */ /* 0x000fea0003800200 */
.L_x_25686:
        /* <DEDUP_REMOVED lines=11> */
.L_x_25690:
[----:B------:R-:W-:Y:S01]  /*1a060*/  IMAD.MOV.U32 R9, RZ, RZ, R10 ;  /* 0x000000ffff097224 */ /* 0x000fe200078e000a */
[----:B------:R-:W-:Y:S01]  /*1a070*/  MOV R100, R103 ;  /* 0x0000006700647202 */ /* 0x000fe20000000f00 */
[----:B------:R-:W-:Y:S02]  /*1a080*/  IMAD.MOV.U32 R11, RZ, RZ, R12 ;  /* 0x000000ffff0b7224 */ /* 0x000fe400078e000c */
[----:B------:R-:W-:-:S07]  /*1a090*/  IMAD.MOV.U32 R164, RZ, RZ, R167 ;  /* 0x000000ffffa47224 */ /* 0x000fce00078e00a7 */
.L_x_25691:
[----:B------:R-:W-:Y:S05]  /*1a0a0*/  BSYNC.RECONVERGENT B1 ;  /* 0x0000000000017941 */ /* 0x000fea0003800200 */
.L_x_25689:
        /* <DEDUP_REMOVED lines=11> */
.L_x_25693:
[----:B------:R-:W-:Y:S01]  /*1a160*/  IMAD.MOV.U32 R10, RZ, RZ, R9 ;  /* 0x000000ffff0a7224 */ /* 0x000fe200078e0009 */
[----:B------:R-:W-:Y:S01]  /*1a170*/  MOV R103, R102 ;  /* 0x0000006600677202 */ /* 0x000fe20000000f00 */
[----:B------:R-:W-:Y:S02]  /*1a180*/  IMAD.MOV.U32 R12, RZ, RZ, R11 ;  /* 0x000000ffff0c7224 */ /* 0x000fe400078e000b */
[----:B------:R-:W-:-:S07]  /*1a190*/  IMAD.MOV.U32 R167, RZ, RZ, R166 ;  /* 0x000000ffffa77224 */ /* 0x000fce00078e00a6 */
.L_x_25694:
[----:B------:R-:W-:Y:S05]  /*1a1a0*/  BSYNC.RECONVERGENT B1 ;  /* 0x0000000000017941 */ /* 0x000fea0003800200 */
.L_x_25692:
        /* <DEDUP_REMOVED lines=11> */
.L_x_25696:
[----:B------:R-:W-:Y:S01]  /*1a260*/  IMAD.MOV.U32 R9, RZ, RZ, R10 ;  /* 0x000000ffff097224 */ /* 0x000fe200078e000a */
[----:B------:R-:W-:Y:S01]  /*1a270*/  MOV R102, R105 ;  /* 0x0000006900667202 */ /* 0x000fe20000000f00 */
[----:B------:R-:W-:Y:S02]  /*1a280*/  IMAD.MOV.U32 R11, RZ, RZ, R12 ;  /* 0x000000ffff0b7224 */ /* 0x000fe400078e000c */
[----:B------:R-:W-:-:S07]  /*1a290*/  IMAD.MOV.U32 R166, RZ, RZ, R169 ;  /* 0x000000ffffa67224 */ /* 0x000fce00078e00a9 */
.L_x_25697:
[----:B------:R-:W-:Y:S05]  /*1a2a0*/  BSYNC.RECONVERGENT B1 ;  /* 0x0000000000017941 */ /* 0x000fea0003800200 */
.L_x_25695:
        /* <DEDUP_REMOVED lines=11> */
.L_x_25699:
[----:B------:R-:W-:Y:S01]  /*1a360*/  IMAD.MOV.U32 R10, RZ, RZ, R9 ;  /* 0x000000ffff0a7224 */ /* 0x000fe200078e0009 */
[----:B------:R-:W-:Y:S01]  /*1a370*/  MOV R105, R104 ;  /* 0x0000006800697202 */ /* 0x000fe20000000f00 */
[----:B------:R-:W-:Y:S02]  /*1a380*/  IMAD.MOV.U32 R12, RZ, RZ, R11 ;  /* 0x000000ffff0c7224 */ /* 0x000fe400078e000b */
[----:B------:R-:W-:-:S07]  /*1a390*/  IMAD.MOV.U32 R169, RZ, RZ, R168 ;  /* 0x000000ffffa97224 */ /* 0x000fce00078e00a8 */
.L_x_25700:
[----:B------:R-:W-:Y:S05]  /*1a3a0*/  BSYNC.RECONVERGENT B1 ;  /* 0x0000000000017941 */ /* 0x000fea0003800200 */
.L_x_25698:
        /* <DEDUP_REMOVED lines=11> */
.L_x_25702:
[----:B------:R-:W-:Y:S01]  /*1a460*/  IMAD.MOV.U32 R9, RZ, RZ, R10 ;  /* 0x000000ffff097224 */ /* 0x000fe200078e000a */
[----:B------:R-:W-:Y:S01]  /*1a470*/  MOV R104, R107 ;  /* 0x0000006b00687202 */ /* 0x000fe20000000f00 */
[----:B------:R-:W-:Y:S02]  /*1a480*/  IMAD.MOV.U32 R11, RZ, RZ, R12 ;  /* 0x000000ffff0b7224 */ /* 0x000fe400078e000c */
[----:B------:R-:W-:-:S07]  /*1a490*/  IMAD.MOV.U32 R168, RZ, RZ, R171 ;  /* 0x000000ffffa87224 */ /* 0x000fce00078e00ab */
.L_x_25703:
[----:B------:R-:W-:Y:S05]  /*1a4a0*/  BSYNC.RECONVERGENT B1 ;  /* 0x0000000000017941 */ /* 0x000fea0003800200 */
.L_x_25701:
        /* <DEDUP_REMOVED lines=11> */
.L_x_25705:
[----:B------:R-:W-:Y:S01]  /*1a560*/  IMAD.MOV.U32 R10, RZ, RZ, R9 ;  /* 0x000000ffff0a7224 */ /* 0x000fe200078e0009 */
[----:B------:R-:W-:Y:S01]  /*1a570*/  MOV R107, R106 ;  /* 0x0000006a006b7202 */ /* 0x000fe20000000f00 */
[----:B------:R-:W-:Y:S02]  /*1a580*/  IMAD.MOV.U32 R12, RZ, RZ, R11 ;  /* 0x000000ffff0c7224 */ /* 0x000fe400078e000b */
[----:B------:R-:W-:-:S07]  /*1a590*/  IMAD.MOV.U32 R171, RZ, RZ, R170 ;  /* 0x000000ffffab7224 */ /* 0x000fce00078e00aa */
.L_x_25706:
[----:B------:R-:W-:Y:S05]  /*1a5a0*/  BSYNC.RECONVERGENT B1 ;  /* 0x0000000000017941 */ /* 0x000fea0003800200 */
.L_x_25704:
        /* <DEDUP_REMOVED lines=11> */
.L_x_25708:
[----:B------:R-:W-:Y:S01]  /*1a660*/  IMAD.MOV.U32 R9, RZ, RZ, R10 ;  /* 0x000000ffff097224 */ /* 0x000fe200078e000a */
[----:B------:R-:W-:Y:S01]  /*1a670*/  MOV R106, R109 ;  /* 0x0000006d006a7202 */ /* 0x000fe20000000f00 */
[----:B------:R-:W-:Y:S02]  /*1a680*/  IMAD.MOV.U32 R11, RZ, RZ, R12 ;  /* 0x000000ffff0b7224 */ /* 0x000fe400078e000c */
[----:B------:R-:W-:-:S07]  /*1a690*/  IMAD.MOV.U32 R170, RZ, RZ, R173 ;  /* 0x000000ffffaa7224 */ /* 0x000fce00078e00ad */
.L_x_25709:
[----:B------:R-:W-:Y:S05]  /*1a6a0*/  BSYNC.RECONVERGENT B1 ;  /* 0x0000000000017941 */ /* 0x000fea0003800200 */
.L_x_25707:
        /* <DEDUP_REMOVED lines=11> */
.L_x_25711:
[----:B------:R-:W-:Y:S01]  /*1a760*/  IMAD.MOV.U32 R10, RZ, RZ, R9 ;  /* 0x000000ffff0a7224 */ /* 0x000fe200078e0009 */
[----:B------:R-:W-:Y:S01]  /*1a770*/  MOV R109, R108 ;  /* 0x0000006c006d7202 */ /* 0x000fe20000000f00 */
[----:B------:R-:W-:Y:S02]  /*1a780*/  IMAD.MOV.U32 R12, RZ, RZ, R11 ;  /* 0x000000ffff0c7224 */ /* 0x000fe400078e000b */
[----:B------:R-:W-:-:S07]  /*1a790*/  IMAD.MOV.U32 R173, RZ, RZ, R172 ;  /* 0x000000ffffad7224 */ /* 0x000fce00078e00ac */
.L_x_25712:
[----:B------:R-:W-:Y:S05]  /*1a7a0*/  BSYNC.RECONVERGENT B1 ;  /* 0x0000000000017941 */ /* 0x000fea0003800200 */
.L_x_25710:
        /* <DEDUP_REMOVED lines=11> */
.L_x_25714:
[----:B------:R-:W-:Y:S01]  /*1a860*/  IMAD.MOV.U32 R9, RZ, RZ, R10 ;  /* 0x000000ffff097224 */ /* 0x000fe200078e000a */
[----:B------:R-:W-:Y:S01]  /*1a870*/  MOV R108, R111 ;  /* 0x0000006f006c7202 */ /* 0x000fe20000000f00 */
[----:B------:R-:W-:Y:S02]  /*1a880*/  IMAD.MOV.U32 R11, RZ, RZ, R12 ;  /* 0x000000ffff0b7224 */ /* 0x000fe400078e000c */
[----:B------:R-:W-:-:S07]  /*1a890*/  IMAD.MOV.U32 R172, RZ, RZ, R175 ;  /* 0x000000ffffac7224 */ /* 0x000fce00078e00af */
.L_x_25715:
[----:B------:R-:W-:Y:S05]  /*1a8a0*/  BSYNC.RECONVERGENT B1 ;  /* 0x0000000000017941 */ /* 0x000fea0003800200 */
.L_x_25713:
        /* <DEDUP_REMOVED lines=11> */
.L_x_25717:
[----:B------:R-:W-:Y:S01]  /*1a960*/  IMAD.MOV.U32 R10, RZ, RZ, R9 ;  /* 0x000000ffff0a7224 */ /* 0x000fe200078e0009 */
[----:B------:R-:W-:Y:S01]  /*1a970*/  MOV R111, R110 ;  /* 0x0000006e006f7202 */ /* 0x000fe20000000f00 */
[----:B------:R-:W-:Y:S02]  /*1a980*/  IMAD.MOV.U32 R12, RZ, RZ, R11 ;  /* 0x000000ffff0c7224 */ /* 0x000fe400078e000b */
[----:B------:R-:W-:-:S07]  /*1a990*/  IMAD.MOV.U32 R175, RZ, RZ, R174 ;  /* 0x000000ffffaf7224 */ /* 0x000fce00078e00ae */
.L_x_25718:
[----:B------:R-:W-:Y:S05]  /*1a9a0*/  BSYNC.RECONVERGENT B1 ;  /* 0x0000000000017941 */ /* 0x000fea0003800200 */
.L_x_25716:
        /* <DEDUP_REMOVED lines=11> */
.L_x_25720:
[----:B------:R-:W-:Y:S01]  /*1aa60*/  IMAD.MOV.U32 R9, RZ, RZ, R10 ;  /* 0x000000ffff097224 */ /* 0x000fe200078e000a */
[----:B------:R-:W-:Y:S01]  /*1aa70*/  MOV R110, R113 ;  /* 0x00000071006e7202 */ /* 0x000fe20000000f00 */
[----:B------:R-:W-:Y:S02]  /*1aa80*/  IMAD.MOV.U32 R11, RZ, RZ, R12 ;  /* 0x000000ffff0b7224 */ /* 0x000fe400078e000c */
[----:B------:R-:W-:-:S07]  /*1aa90*/  IMAD.MOV.U32 R174, RZ, RZ, R177 ;  /* 0x000000ffffae7224 */ /* 0x000fce00078e00b1 */
.L_x_25721:
[----:B------:R-:W-:Y:S05]  /*1aaa0*/  BSYNC.RECONVERGENT B1 ;  /* 0x0000000000017941 */ /* 0x000fea0003800200 */
.L_x_25719:
        /* <DEDUP_REMOVED lines=11> */
.L_x_25723:
[----:B------:R-:W-:Y:S01]  /*1ab60*/  IMAD.MOV.U32 R10, RZ, RZ, R9 ;  /* 0x000000ffff0a7224 */ /* 0x000fe200078e0009 */
[----:B------:R-:W-:Y:S01]  /*1ab70*/  MOV R113, R112 ;  /* 0x0000007000717202 */ /* 0x000fe20000000f00 */
[----:B------:R-:W-:Y:S02]  /*1ab80*/  IMAD.MOV.U32 R12, RZ, RZ, R11 ;  /* 0x000000ffff0c7224 */ /* 0x000fe400078e000b */
[----:B------:R-:W-:-:S07]  /*1ab90*/  IMAD.MOV.U32 R177, RZ, RZ, R176 ;  /* 0x000000ffffb17224 */ /* 0x000fce00078e00b0 */
.L_x_25724:
[----:B------:R-:W-:Y:S05]  /*1aba0*/  BSYNC.RECONVERGENT B1 ;  /* 0x0000000000017941 */ /* 0x000fea0003800200 */
.L_x_25722:
        /* <DEDUP_REMOVED lines=11> */
.L_x_25726:
[----:B------:R-:W-:Y:S01]  /*1ac60*/  IMAD.MOV.U32 R9, RZ, RZ, R10 ;  /* 0x000000ffff097224 */ /* 0x000fe200078e000a */
[----:B------:R-:W-:Y:S01]  /*1ac70*/  MOV R112, R115 ;  /* 0x0000007300707202 */ /* 0x000fe20000000f00 */
[----:B------:R-:W-:Y:S02]  /*1ac80*/  IMAD.MOV.U32 R11, RZ, RZ, R12 ;  /* 0x000000ffff0b7224 */ /* 0x000fe400078e000c */
[----:B------:R-:W-:-:S07]  /*1ac90*/  IMAD.MOV.U32 R176, RZ, RZ, R179 ;  /* 0x000000ffffb07224 */ /* 0x000fce00078e00b3 */
.L_x_25727:
[----:B------:R-:W-:Y:S05]  /*1aca0*/  BSYNC.RECONVERGENT B1 ;  /* 0x0000000000017941 */ /* 0x000fea0003800200 */
.L_x_25725:
        /* <DEDUP_REMOVED lines=11> */
.L_x_25729:
[----:B------:R-:W-:Y:S01]  /*1ad60*/  IMAD.MOV.U32 R10, RZ, RZ, R9 ;  /* 0x000000ffff0a7224 */ /* 0x000fe200078e0009 */
[----:B------:R-:W-:Y:S01]  /*1ad70*/  MOV R115, R114 ;  /* 0x0000007200737202 */ /* 0x000fe20000000f00 */
[----:B------:R-:W-:Y:S02]  /*1ad80*/  IMAD.MOV.U32 R12, RZ, RZ, R11 ;  /* 0x000000ffff0c7224 */ /* 0x000fe400078e000b */
[----:B------:R-:W-:-:S07]  /*1ad90*/  IMAD.MOV.U32 R179, RZ, RZ, R178 ;  /* 0x000000ffffb37224 */ /* 0x000fce00078e00b2 */
.L_x_25730:
[----:B------:R-:W-:Y:S05]  /*1ada0*/  BSYNC.RECONVERGENT B1 ;  /* 0x0000000000017941 */ /* 0x000fea0003800200 */
.L_x_25728:
        /* <DEDUP_REMOVED lines=11> */
.L_x_25732:
[----:B------:R-:W-:Y:S01]  /*1ae60*/  IMAD.MOV.U32 R9, RZ, RZ, R10 ;  /* 0x000000ffff097224 */ /* 0x000fe200078e000a */
[----:B------:R-:W-:Y:S01]  /*1ae70*/  MOV R114, R117 ;  /* 0x0000007500727202 */ /* 0x000fe20000000f00 */
[----:B------:R-:W-:Y:S02]  /*1ae80*/  IMAD.MOV.U32 R11, RZ, RZ, R12 ;  /* 0x000000ffff0b7224 */ /* 0x000fe400078e000c */
[----:B------:R-:W-:-:S07]  /*1ae90*/  IMAD.MOV.U32 R178, RZ, RZ, R181 ;  /* 0x000000ffffb27224 */ /* 0x000fce00078e00b5 */
.L_x_25733:
[----:B------:R-:W-:Y:S05]  /*1aea0*/  BSYNC.RECONVERGENT B1 ;  /* 0x0000000000017941 */ /* 0x000fea0003800200 */
.L_x_25731:
        /* <DEDUP_REMOVED lines=11> */
.L_x_25735:
[----:B------:R-:W-:Y:S01]  /*1af60*/  IMAD.MOV.U32 R10, RZ, RZ, R9 ;  /* 0x000000ffff0a7224 */ /* 0x000fe200078e0009 */
[----:B------:R-:W-:Y:S01]  /*1af70*/  MOV R117, R116 ;  /* 0x0000007400757202 */ /* 0x000fe20000000f00 */
[----:B------:R-:W-:Y:S02]  /*1af80*/  IMAD.MOV.U32 R12, RZ, RZ, R11 ;  /* 0x000000ffff0c7224 */ /* 0x000fe400078e000b */
[----:B------:R-:W-:-:S07]  /*1af90*/  IMAD.MOV.U32 R181, RZ, RZ, R180 ;  /* 0x000000ffffb57224 */ /* 0x000fce00078e00b4 */
.L_x_25736:
[----:B------:R-:W-:Y:S05]  /*1afa0*/  BSYNC.RECONVERGENT B1 ;  /* 0x0000000000017941 */ /* 0x000fea0003800200 */
.L_x_25734:
        /* <DEDUP_REMOVED lines=11> */
.L_x_25738:
[----:B------:R-:W-:Y:S01]  /*1b060*/  IMAD.MOV.U32 R9, RZ, RZ, R10 ;  /* 0x000000ffff097224 */ /* 0x000fe200078e000a */
[----:B------:R-:W-:Y:S01]  /*1b070*/  MOV R116, R119 ;  /* 0x0000007700747202 */ /* 0x000fe20000000f00 */
[----:B------:R-:W-:Y:S02]  /*1b080*/  IMAD.MOV.U32 R11, RZ, RZ, R12 ;  /* 0x000000ffff0b7224 */ /* 0x000fe400078e000c */
[----:B------:R-:W-:-:S07]  /*1b090*/  IMAD.MOV.U32 R180, RZ, RZ, R183 ;  /* 0x000000ffffb47224 */ /* 0x000fce00078e00b7 */
.L_x_25739:
[----:B------:R-:W-:Y:S05]  /*1b0a0*/  BSYNC.RECONVERGENT B1 ;  /* 0x0000000000017941 */ /* 0x000fea0003800200 */
.L_x_25737:
        /* <DEDUP_REMOVED lines=11> */
.L_x_25741:
[----:B------:R-:W-:Y:S01]  /*1b160*/  IMAD.MOV.U32 R10, RZ, RZ, R9 ;  /* 0x000000ffff0a7224 */ /* 0x000fe200078e0009 */
[----:B------:R-:W-:Y:S01]  /*1b170*/  MOV R119, R118 ;  /* 0x0000007600777202 */ /* 0x000fe20000000f00 */
[----:B------:R-:W-:Y:S02]  /*1b180*/  IMAD.MOV.U32 R12, RZ, RZ, R11 ;  /* 0x000000ffff0c7224 */ /* 0x000fe400078e000b */
[----:B------:R-:W-:-:S07]  /*1b190*/  IMAD.MOV.U32 R183, RZ, RZ, R182 ;  /* 0x000000ffffb77224 */ /* 0x000fce00078e00b6 */
.L_x_25742:
[----:B------:R-:W-:Y:S05]  /*1b1a0*/  BSYNC.RECONVERGENT B1 ;  /* 0x0000000000017941 */ /* 0x000fea0003800200 */
.L_x_25740:
        /* <DEDUP_REMOVED lines=11> */
.L_x_25744:
[----:B------:R-:W-:Y:S01]  /*1b260*/  IMAD.MOV.U32 R9, RZ, RZ, R10 ;  /* 0x000000ffff097224 */ /* 0x000fe200078e000a */
[----:B------:R-:W-:Y:S01]  /*1b270*/  MOV R118, R121 ;  /* 0x0000007900767202 */ /* 0x000fe20000000f00 */
[----:B------:R-:W-:Y:S02]  /*1b280*/  IMAD.MOV.U32 R11, RZ, RZ, R12 ;  /* 0x000000ffff0b7224 */ /* 0x000fe400078e000c */
[----:B------:R-:W-:-:S07]  /*1b290*/  IMAD.MOV.U32 R182, RZ, RZ, R185 ;  /* 0x000000ffffb67224 */ /* 0x000fce00078e00b9 */
.L_x_25745:
[----:B------:R-:W-:Y:S05]  /*1b2a0*/  BSYNC.RECONVERGENT B1 ;  /* 0x0000000000017941 */ /* 0x000fea0003800200 */
.L_x_25743:
        /* <DEDUP_REMOVED lines=11> */
.L_x_25747:
[----:B------:R-:W-:Y:S01]  /*1b360*/  IMAD.MOV.U32 R10, RZ, RZ, R9 ;  /* 0x000000ffff0a7224 */ /* 0x000fe200078e0009 */
[----:B------:R-:W-:Y:S01]  /*1b370*/  MOV R121, R120 ;  /* 0x0000007800797202 */ /* 0x000fe20000000f00 */
[----:B------:R-:W-:Y:S02]  /*1b380*/  IMAD.MOV.U32 R12, RZ, RZ, R11 ;  /* 0x000000ffff0c7224 */ /* 0x000fe400078e000b */
[----:B------:R-:W-:-:S07]  /*1b390*/  IMAD.MOV.U32 R185, RZ, RZ, R184 ;  /* 0x000000ffffb97224 */ /* 0x000fce00078e00b8 */
.L_x_25748:
[----:B------:R-:W-:Y:S05]  /*1b3a0*/  BSYNC.RECONVERGENT B1 ;  /* 0x0000000000017941 */ /* 0x000fea0003800200 */
.L_x_25746:
        /* <DEDUP_REMOVED lines=11> */
.L_x_25750:
[----:B------:R-:W-:Y:S01]  /*1b460*/  IMAD.MOV.U32 R9, RZ, RZ, R10 ;  /* 0x000000ffff097224 */ /* 0x000fe200078e000a */
[----:B------:R-:W-:Y:S01]  /*1b470*/  MOV R120, R123 ;  /* 0x0000007b00787202 */ /* 0x000fe20000000f00 */
[----:B------:R-:W-:Y:S02]  /*1b480*/  IMAD.MOV.U32 R11, RZ, RZ, R12 ;  /* 0x000000ffff0b7224 */ /* 0x000fe400078e000c */
[----:B------:R-:W-:-:S07]  /*1b490*/  IMAD.MOV.U32 R184, RZ, RZ, R187 ;  /* 0x000000ffffb87224 */ /* 0x000fce00078e00bb */
.L_x_25751:
[----:B------:R-:W-:Y:S05]  /*1b4a0*/  BSYNC.RECONVERGENT B1 ;  /* 0x0000000000017941 */ /* 0x000fea0003800200 */
.L_x_25749:
        /* <DEDUP_REMOVED lines=11> */
.L_x_25753:
[----:B------:R-:W-:Y:S01]  /*1b560*/  IMAD.MOV.U32 R10, RZ, RZ, R9 ;  /* 0x000000ffff0a7224 */ /* 0x000fe200078e0009 */
[----:B------:R-:W-:Y:S01]  /*1b570*/  MOV R123, R122 ;  /* 0x0000007a007b7202 */ /* 0x000fe20000000f00 */
[----:B------:R-:W-:Y:S02]  /*1b580*/  IMAD.MOV.U32 R12, RZ, RZ, R11 ;  /* 0x000000ffff0c7224 */ /* 0x000fe400078e000b */
[----:B------:R-:W-:-:S07]  /*1b590*/  IMAD.MOV.U32 R187, RZ, RZ, R186 ;  /* 0x000000ffffbb7224 */ /* 0x000fce00078e00ba */
.L_x_25754:
[----:B------:R-:W-:Y:S05]  /*1b5a0*/  BSYNC.RECONVERGENT B1 ;  /* 0x0000000000017941 */ /* 0x000fea0003800200 */
.L_x_25752:
        /* <DEDUP_REMOVED lines=11> */
.L_x_25756:
[----:B------:R-:W-:Y:S01]  /*1b660*/  IMAD.MOV.U32 R9, RZ, RZ, R10 ;  /* 0x000000ffff097224 */ /* 0x000fe200078e000a */
[----:B------:R-:W-:Y:S01]  /*1b670*/  MOV R122, R125 ;  /* 0x0000007d007a7202 */ /* 0x000fe20000000f00 */
[----:B------:R-:W-:Y:S02]  /*1b680*/  IMAD.MOV.U32 R11, RZ, RZ, R12 ;  /* 0x000000ffff0b7224 */ /* 0x000fe400078e000c */
[----:B------:R-:W-:-:S07]  /*1b690*/  IMAD.MOV.U32 R186, RZ, RZ, R189 ;  /* 0x000000ffffba7224 */ /* 0x000fce00078e00bd */
.L_x_25757:
[----:B------:R-:W-:Y:S05]  /*1b6a0*/  BSYNC.RECONVERGENT B1 ;  /* 0x0000000000017941 */ /* 0x000fea0003800200 */
.L_x_25755:
        /* <DEDUP_REMOVED lines=11> */
.L_x_25759:
[----:B------:R-:W-:Y:S01]  /*1b760*/  IMAD.MOV.U32 R10, RZ, RZ, R9 ;  /* 0x000000ffff0a7224 */ /* 0x000fe200078e0009 */
[----:B------:R-:W-:Y:S01]  /*1b770*/  MOV R125, R124 ;  /* 0x0000007c007d7202 */ /* 0x000fe20000000f00 */
[----:B------:R-:W-:Y:S02]  /*1b780*/  IMAD.MOV.U32 R12, RZ, RZ, R11 ;  /* 0x000000ffff0c7224 */ /* 0x000fe400078e000b */
[----:B------:R-:W-:-:S07]  /*1b790*/  IMAD.MOV.U32 R189, RZ, RZ, R188 ;  /* 0x000000ffffbd7224 */ /* 0x000fce00078e00bc */
.L_x_25760:
[----:B------:R-:W-:Y:S05]  /*1b7a0*/  BSYNC.RECONVERGENT B1 ;  /* 0x0000000000017941 */ /* 0x000fea0003800200 */
.L_x_25758:
        /* <DEDUP_REMOVED lines=11> */
.L_x_25762:
[----:B------:R-:W-:Y:S01]  /*1b860*/  IMAD.MOV.U32 R9, RZ, RZ, R10 ;  /* 0x000000ffff097224 */ /* 0x000fe200078e000a */
[----:B------:R-:W-:Y:S01]  /*1b870*/  MOV R124, R127 ;  /* 0x0000007f007c7202 */ /* 0x000fe20000000f00 */
[----:B------:R-:W-:Y:S02]  /*1b880*/  IMAD.MOV.U32 R11, RZ, RZ, R12 ;  /* 0x000000ffff0b7224 */ /* 0x000fe400078e000c */
[----:B------:R-:W-:-:S07]  /*1b890*/  IMAD.MOV.U32 R188, RZ, RZ, R191 ;  /* 0x000000ffffbc7224 */ /* 0x000fce00078e00bf */
.L_x_25763:
[----:B------:R-:W-:Y:S05]  /*1b8a0*/  BSYNC.RECONVERGENT B1 ;  /* 0x0000000000017941 */ /* 0x000fea0003800200 */
.L_x_25761:
        /* <DEDUP_REMOVED lines=11> */
.L_x_25765:
[----:B------:R-:W-:Y:S01]  /*1b960*/  IMAD.MOV.U32 R10, RZ, RZ, R9 ;  /* 0x000000ffff0a7224 */ /* 0x000fe200078e0009 */
[----:B------:R-:W-:Y:S01]  /*1b970*/  MOV R127, R126 ;  /* 0x0000007e007f7202 */ /* 0x000fe20000000f00 */
[----:B------:R-:W-:Y:S02]  /*1b980*/  IMAD.MOV.U32 R12, RZ, RZ, R11 ;  /* 0x000000ffff0c7224 */ /* 0x000fe400078e000b */
[----:B------:R-:W-:-:S07]  /*1b990*/  IMAD.MOV.U32 R191, RZ, RZ, R190 ;  /* 0x000000ffffbf7224 */ /* 0x000fce00078e00be */
.L_x_25766:
[----:B------:R-:W-:Y:S05]  /*1b9a0*/  BSYNC.RECONVERGENT B1 ;  /* 0x0000000000017941 */ /* 0x000fea0003800200 */
.L_x_25764:
        /* <DEDUP_REMOVED lines=11> */
.L_x_25768:
[----:B------:R-:W-:Y:S01]  /*1ba60*/  IMAD.MOV.U32 R9, RZ, RZ, R10 ;  /* 0x000000ffff097224 */ /* 0x000fe200078e000a */
[----:B------:R-:W-:Y:S01]  /*1ba70*/  MOV R126, R129 ;  /* 0x00000081007e7202 */ /* 0x000fe20000000f00 */
[----:B------:R-:W-:Y:S02]  /*1ba80*/  IMAD.MOV.U32 R11, RZ, RZ, R12 ;  /* 0x000000ffff0b7224 */ /* 0x000fe400078e000c */
[----:B------:R-:W-:-:S07]  /*1ba90*/  IMAD.MOV.U32 R190, RZ, RZ, R193 ;  /* 0x000000ffffbe7224 */ /* 0x000fce00078e00c1 */
.L_x_25769:
[----:B------:R-:W-:Y:S05]  /*1baa0*/  BSYNC.RECONVERGENT B1 ;  /* 0x0000000000017941 */ /* 0x000fea0003800200 */
.L_x_25767:
        /* <DEDUP_REMOVED lines=11> */
.L_x_25771:
[----:B------:R-:W-:Y:S01]  /*1bb60*/  IMAD.MOV.U32 R10, RZ, RZ, R9 ;  /* 0x000000ffff0a7224 */ /* 0x000fe200078e0009 */
[----:B------:R-:W-:Y:S01]  /*1bb70*/  MOV R129, R128 ;  /* 0x0000008000817202 */ /* 0x000fe20000000f00 */
[----:B------:R-:W-:Y:S02]  /*1bb80*/  IMAD.MOV.U32 R12, RZ, RZ, R11 ;  /* 0x000000ffff0c7224 */ /* 0x000fe400078e000b */
[----:B------:R-:W-:-:S07]  /*1bb90*/  IMAD.MOV.U32 R193, RZ, RZ, R192 ;  /* 0x000000ffffc17224 */ /* 0x000fce00078e00c0 */
.L_x_25772:
[----:B------:R-:W-:Y:S05]  /*1bba0*/  BSYNC.RECONVERGENT B1 ;  /* 0x0000000000017941 */ /* 0x000fea0003800200 */
.L_x_25770:
        /* <DEDUP_REMOVED lines=11> */
.L_x_25774:
[----:B------:R-:W-:Y:S01]  /*1bc60*/  IMAD.MOV.U32 R9, RZ, RZ, R10 ;  /* 0x000000ffff097224 */ /* 0x000fe200078e000a */
[----:B------:R-:W-:Y:S01]  /*1bc70*/  MOV R128, R131 ;  /* 0x0000008300807202 */ /* 0x000fe20000000f00 */
[----:B------:R-:W-:Y:S02]  /*1bc80*/  IMAD.MOV.U32 R11, RZ, RZ, R12 ;  /* 0x000000ffff0b7224 */ /* 0x000fe400078e000c */
[----:B------:R-:W-:-:S07]  /*1bc90*/  IMAD.MOV.U32 R192, RZ, RZ, R195 ;  /* 0x000000ffffc07224 */ /* 0x000fce00078e00c3 */
.L_x_25775:
[----:B------:R-:W-:Y:S05]  /*1bca0*/  BSYNC.RECONVERGENT B1 ;  /* 0x0000000000017941 */ /* 0x000fea0003800200 */
.L_x_25773:
        /* <DEDUP_REMOVED lines=11> */
.L_x_25777:
[----:B------:R-:W-:Y:S01]  /*1bd60*/  IMAD.MOV.U32 R10, RZ, RZ, R9 ;  /* 0x000000ffff0a7224 */ /* 0x000fe200078e0009 */
[----:B------:R-:W-:Y:S01]  /*1bd70*/  MOV R131, R130 ;  /* 0x0000008200837202 */ /* 0x000fe20000000f00 */
[----:B------:R-:W-:Y:S02]  /*1bd80*/  IMAD.MOV.U32 R12, RZ, RZ, R11 ;  /* 0x000000ffff0c7224 */ /* 0x000fe400078e000b */
[----:B------:R-:W-:-:S07]  /*1bd90*/  IMAD.MOV.U32 R195, RZ, RZ, R194 ;  /* 0x000000ffffc37224 */ /* 0x000fce00078e00c2 */
.L_x_25778:
[----:B------:R-:W-:Y:S05]  /*1bda0*/  BSYNC.RECONVERGENT B1 ;  /* 0x0000000000017941 */ /* 0x000fea0003800200 */
.L_x_25776:
        /* <DEDUP_REMOVED lines=11> */
.L_x_25780:
[----:B------:R-:W-:Y:S01]  /*1be60*/  IMAD.MOV.U32 R9, RZ, RZ, R10 ;  /* 0x000000ffff097224 */ /* 0x000fe200078e000a */
[----:B------:R-:W-:Y:S01]  /*1be70*/  MOV R130, R133 ;  /* 0x0000008500827202 */ /* 0x000fe20000000f00 */
[----:B------:R-:W-:Y:S02]  /*1be80*/  IMAD.MOV.U32 R11, RZ, RZ, R12 ;  /* 0x000000ffff0b7224 */ /* 0x000fe400078e000c */
[----:B------:R-:W-:-:S07]  /*1be90*/  IMAD.MOV.U32 R194, RZ, RZ, R197 ;  /* 0x000000ffffc27224 */ /* 0x000fce00078e00c5 */
.L_x_25781:
[----:B------:R-:W-:Y:S05]  /*1bea0*/  BSYNC.RECONVERGENT B1 ;  /* 0x0000000000017941 */ /* 0x000fea0003800200 */
.L_x_25779:
        /* <DEDUP_REMOVED lines=11> */
.L_x_25783:
[----:B------:R-:W-:Y:S01]  /*1bf60*/  IMAD.MOV.U32 R10, RZ, RZ, R9 ;  /* 0x000000ffff0a7224 */ /* 0x000fe200078e0009 */
[----:B------:R-:W-:Y:S01]  /*1bf70*/  MOV R133, R132 ;  /* 0x0000008400857202 */ /* 0x000fe20000000f00 */
[----:B------:R-:W-:Y:S02]  /*1bf80*/  IMAD.MOV.U32 R12, RZ, RZ, R11 ;  /* 0x000000ffff0c7224 */ /* 0x000fe400078e000b */
[----:B------:R-:W-:-:S07]  /*1bf90*/  IMAD.MOV.U32 R197, RZ, RZ, R196 ;  /* 0x000000ffffc57224 */ /* 0x000fce00078e00c4 */
.L_x_25784:
[----:B------:R-:W-:Y:S05]  /*1bfa0*/  BSYNC.RECONVERGENT B1 ;  /* 0x0000000000017941 */ /* 0x000fea0003800200 */
.L_x_25782:
        /* <DEDUP_REMOVED lines=11> */
.L_x_25786:
[----:B------:R-:W-:Y:S01]  /*1c060*/  IMAD.MOV.U32 R9, RZ, RZ, R10 ;  /* 0x000000ffff097224 */ /* 0x000fe200078e000a */
[----:B------:R-:W-:Y:S01]  /*1c070*/  MOV R132, R135 ;  /* 0x0000008700847202 */ /* 0x000fe20000000f00 */
[----:B------:R-:W-:Y:S02]  /*1c080*/  IMAD.MOV.U32 R11, RZ, RZ, R12 ;  /* 0x000000ffff0b7224 */ /* 0x000fe400078e000c */
[----:B------:R-:W-:-:S07]  /*1c090*/  IMAD.MOV.U32 R196, RZ, RZ, R199 ;  /* 0x000000ffffc47224 */ /* 0x000fce00078e00c7 */
.L_x_25787:
[----:B------:R-:W-:Y:S05]  /*1c0a0*/  BSYNC.RECONVERGENT B1 ;  /* 0x0000000000017941 */ /* 0x000fea0003800200 */
.L_x_25785:
        /* <DEDUP_REMOVED lines=11> */
.L_x_25789:
[----:B------:R-:W-:Y:S01]  /*1c160*/  IMAD.MOV.U32 R10, RZ, RZ, R9 ;  /* 0x000000ffff0a7224 */ /* 0x000fe200078e0009 */
[----:B------:R-:W-:Y:S01]  /*1c170*/  MOV R135, R134 ;  /* 0x0000008600877202 */ /* 0x000fe20000000f00 */
[----:B------:R-:W-:Y:S02]  /*1c180*/  IMAD.MOV.U32 R12, RZ, RZ, R11 ;  /* 0x000000ffff0c7224 */ /* 0x000fe400078e000b */
[----:B------:R-:W-:-:S07]  /*1c190*/  IMAD.MOV.U32 R199, RZ, RZ, R198 ;  /* 0x000000ffffc77224 */ /* 0x000fce00078e00c6 */
.L_x_25790:
[----:B------:R-:W-:Y:S05]  /*1c1a0*/  BSYNC.RECONVERGENT B1 ;  /* 0x0000000000017941 */ /* 0x000fea0003800200 */
.L_x_25788:
        /* <DEDUP_REMOVED lines=11> */
.L_x_25792:
[----:B------:R-:W-:Y:S01]  /*1c260*/  IMAD.MOV.U32 R9, RZ, RZ, R10 ;  /* 0x000000ffff097224 */ /* 0x000fe200078e000a */
[----:B------:R-:W-:Y:S01]  /*1c270*/  MOV R134, R137 ;  /* 0x0000008900867202 */ /* 0x000fe20000000f00 */
[----:B------:R-:W-:Y:S02]  /*1c280*/  IMAD.MOV.U32 R11, RZ, RZ, R12 ;  /* 0x000000ffff0b7224 */ /* 0x000fe400078e000c */
[----:B------:R-:W-:-:S07]  /*1c290*/  IMAD.MOV.U32 R198, RZ, RZ, R201 ;  /* 0x000000ffffc67224 */ /* 0x000fce00078e00c9 */
.L_x_25793:
[----:B------:R-:W-:Y:S05]  /*1c2a0*/  BSYNC.RECONVERGENT B1 ;  /* 0x0000000000017941 */ /* 0x000fea0003800200 */
.L_x_25791:
        /* <DEDUP_REMOVED lines=11> */
.L_x_25795:
[----:B------:R-:W-:Y:S01]  /*1c360*/  IMAD.MOV.U32 R10, RZ, RZ, R9 ;  /* 0x000000ffff0a7224 */ /* 0x000fe200078e0009 */
[----:B------:R-:W-:Y:S01]  /*1c370*/  MOV R137, R136 ;  /* 0x0000008800897202 */ /* 0x000fe20000000f00 */
[----:B------:R-:W-:Y:S02]  /*1c380*/  IMAD.MOV.U32 R12, RZ, RZ, R11 ;  /* 0x000000ffff0c7224 */ /* 0x000fe400078e000b */
[----:B------:R-:W-:-:S07]  /*1c390*/  IMAD.MOV.U32 R201, RZ, RZ, R200 ;  /* 0x000000ffffc97224 */ /* 0x000fce00078e00c8 */
.L_x_25796:
[----:B------:R-:W-:Y:S05]  /*1c3a0*/  BSYNC.RECONVERGENT B1 ;  /* 0x0000000000017941 */ /* 0x000fea0003800200 */
.L_x_25794:
        /* <DEDUP_REMOVED lines=11> */
.L_x_25798:
[----:B------:R-:W-:Y:S01]  /*1c460*/  IMAD.MOV.U32 R9, RZ, RZ, R10 ;  /* 0x000000ffff097224 */ /* 0x000fe200078e000a */
[----:B------:R-:W-:Y:S01]  /*1c470*/  MOV R136, R139 ;  /* 0x0000008b00887202 */ /* 0x000fe20000000f00 */
[----:B------:R-:W-:Y:S02]  /*1c480*/  IMAD.MOV.U32 R11, RZ, RZ, R12 ;  /* 0x000000ffff0b7224 */ /* 0x000fe400078e000c */
[----:B------:R-:W-:-:S07]  /*1c490*/  IMAD.MOV.U32 R200, RZ, RZ, R203 ;  /* 0x000000ffffc87224 */ /* 0x000fce00078e00cb */
.L_x_25799:
[----:B------:R-:W-:Y:S05]  /*1c4a0*/  BSYNC.RECONVERGENT B1 ;  /* 0x0000000000017941 */ /* 0x000fea0003800200 */
.L_x_25797:
        /* <DEDUP_REMOVED lines=11> */
.L_x_25801:
[----:B------:R-:W-:Y:S01]  /*1c560*/  IMAD.MOV.U32 R10, RZ, RZ, R9 ;  /* 0x000000ffff0a7224 */ /* 0x000fe200078e0009 */
[----:B------:R-:W-:Y:S01]  /*1c570*/  MOV R139, R138 ;  /* 0x0000008a008b7202 */ /* 0x000fe20000000f00 */
[----:B------:R-:W-:Y:S02]  /*1c580*/  IMAD.MOV.U32 R12, RZ, RZ, R11 ;  /* 0x000000ffff0c7224 */ /* 0x000fe400078e000b */
[----:B------:R-:W-:-:S07]  /*1c590*/  IMAD.MOV.U32 R203, RZ, RZ, R202 ;  /* 0x000000ffffcb7224 */ /* 0x000fce00078e00ca */
.L_x_25802:
[----:B------:R-:W-:Y:S05]  /*1c5a0*/  BSYNC.RECONVERGENT B1 ;  /* 0x0000000000017941 */ /* 0x000fea0003800200 */
.L_x_25800:
        /* <DEDUP_REMOVED lines=11> */
.L_x_25804:
[----:B------:R-:W-:Y:S01]  /*1c660*/  IMAD.MOV.U32 R9, RZ, RZ, R10 ;  /* 0x000000ffff097224 */ /* 0x000fe200078e000a */
[----:B------:R-:W-:Y:S01]  /*1c670*/  MOV R138, R141 ;  /* 0x0000008d008a7202 */ /* 0x000fe20000000f00 */
[----:B------:R-:W-:Y:S02]  /*1c680*/  IMAD.MOV.U32 R11, RZ, RZ, R12 ;  /* 0x000000ffff0b7224 */ /* 0x000fe400078e000c */
[----:B------:R-:W-:-:S07]  /*1c690*/  IMAD.MOV.U32 R202, RZ, RZ, R205 ;  /* 0x000000ffffca7224 */ /* 0x000fce00078e00cd */
.L_x_25805:
[----:B------:R-:W-:Y:S05]  /*1c6a0*/  BSYNC.RECONVERGENT B1 ;  /* 0x0000000000017941 */ /* 0x000fea0003800200 */
.L_x_25803:
        /* <DEDUP_REMOVED lines=11> */
.L_x_25807:
[----:B------:R-:W-:Y:S01]  /*1c760*/  IMAD.MOV.U32 R10, RZ, RZ, R9 ;  /* 0x000000ffff0a7224 */ /* 0x000fe200078e0009 */
[----:B------:R-:W-:Y:S01]  /*1c770*/  MOV R141, R140 ;  /* 0x0000008c008d7202 */ /* 0x000fe20000000f00 */
[----:B------:R-:W-:Y:S02]  /*1c780*/  IMAD.MOV.U32 R12, RZ, RZ, R11 ;  /* 0x000000ffff0c7224 */ /* 0x000fe400078e000b */
[----:B------:R-:W-:-:S07]  /*1c790*/  IMAD.MOV.U32 R205, RZ, RZ, R204 ;  /* 0x000000ffffcd7224 */ /* 0x000fce00078e00cc */
.L_x_25808:
[----:B------:R-:W-:Y:S05]  /*1c7a0*/  BSYNC.RECONVERGENT B1 ;  /* 0x0000000000017941 */ /* 0x000fea0003800200 */
.L_x_25806:
        /* <DEDUP_REMOVED lines=11> */
.L_x_25810:
[----:B------:R-:W-:Y:S01]  /*1c860*/  IMAD.MOV.U32 R9, RZ, RZ, R10 ;  /* 0x000000ffff097224 */ /* 0x000fe200078e000a */
[----:B------:R-:W-:Y:S01]  /*1c870*/  MOV R140, R143 ;  /* 0x0000008f008c7202 */ /* 0x000fe20000000f00 */
[----:B------:R-:W-:Y:S02]  /*1c880*/  IMAD.MOV.U32 R11, RZ, RZ, R12 ;  /* 0x000000ffff0b7224 */ /* 0x000fe400078e000c */
[----:B------:R-:W-:-:S07]  /*1c890*/  IMAD.MOV.U32 R204, RZ, RZ, R207 ;  /* 0x000000ffffcc7224 */ /* 0x000fce00078e00cf */
.L_x_25811:
[----:B------:R-:W-:Y:S05]  /*1c8a0*/  BSYNC.RECONVERGENT B1 ;  /* 0x0000000000017941 */ /* 0x000fea0003800200 */
.L_x_25809:
        /* <DEDUP_REMOVED lines=11> */
.L_x_25813:
[----:B------:R-:W-:Y:S01]  /*1c960*/  IMAD.MOV.U32 R10, RZ, RZ, R9 ;  /* 0x000000ffff0a7224 */ /* 0x000fe200078e0009 */
[----:B------:R-:W-:Y:S01]  /*1c970*/  MOV R143, R142 ;  /* 0x0000008e008f7202 */ /* 0x000fe20000000f00 */
[----:B------:R-:W-:Y:S02]  /*1c980*/  IMAD.MOV.U32 R12, RZ, RZ, R11 ;  /* 0x000000ffff0c7224 */ /* 0x000fe400078e000b */
[----:B------:R-:W-:-:S07]  /*1c990*/  IMAD.MOV.U32 R207, RZ, RZ, R206 ;  /* 0x000000ffffcf7224 */ /* 0x000fce00078e00ce */
.L_x_25814:
[----:B------:R-:W-:Y:S05]  /*1c9a0*/  BSYNC.RECONVERGENT B1 ;  /* 0x0000000000017941 */ /* 0x000fea0003800200 */
.L_x_25812:
        /* <DEDUP_REMOVED lines=11> */
.L_x_25816:
[----:B------:R-:W-:Y:S01]  /*1ca60*/  IMAD.MOV.U32 R9, RZ, RZ, R10 ;  /* 0x000000ffff097224 */ /* 0x000fe200078e000a */
[----:B------:R-:W-:Y:S01]  /*1ca70*/  MOV R142, R145 ;  /* 0x00000091008e7202 */ /* 0x000fe20000000f00 */
[----:B------:R-:W-:Y:S02]  /*1ca80*/  IMAD.MOV.U32 R11, RZ, RZ, R12 ;  /* 0x000000ffff0b7224 */ /* 0x000fe400078e000c */
[----:B------:R-:W-:-:S07]  /*1ca90*/  IMAD.MOV.U32 R206, RZ, RZ, R209 ;  /* 0x000000ffffce7224 */ /* 0x000fce00078e00d1 */
.L_x_25817:
[----:B------:R-:W-:Y:S05]  /*1caa0*/  BSYNC.RECONVERGENT B1 ;  /* 0x0000000000017941 */ /* 0x000fea0003800200 */
.L_x_25815:
        /* <DEDUP_REMOVED lines=11> */
.L_x_25819:
[----:B------:R-:W-:Y:S01]  /*1cb60*/  IMAD.MOV.U32 R10, RZ, RZ, R9 ;  /* 0x000000ffff0a7224 */ /* 0x000fe200078e0009 */
[----:B------:R-:W-:Y:S01]  /*1cb70*/  MOV R145, R144 ;  /* 0x0000009000917202 */ /* 0x000fe20000000f00 */
[----:B------:R-:W-:Y:S02]  /*1cb80*/  IMAD.MOV.U32 R12, RZ, RZ, R11 ;  /* 0x000000ffff0c7224 */ /* 0x000fe400078e000b */
[----:B------:R-:W-:-:S07]  /*1cb90*/  IMAD.MOV.U32 R209, RZ, RZ, R208 ;  /* 0x000000ffffd17224 */ /* 0x000fce00078e00d0 */
.L_x_25820:
[----:B------:R-:W-:Y:S05]  /*1cba0*/  BSYNC.RECONVERGENT B1 ;  /* 0x0000000000017941 */ /* 0x000fea0003800200 */
.L_x_25818:
        /* <DEDUP_REMOVED lines=11> */
.L_x_25822:
[----:B------:R-:W-:Y:S01]  /*1cc60*/  IMAD.MOV.U32 R9, RZ, RZ, R10 ;  /* 0x000000ffff097224 */ /* 0x000fe200078e000a */
[----:B------:R-:W-:Y:S01]  /*1cc70*/  MOV R144, R147 ;  /* 0x0000009300907202 */ /* 0x000fe20000000f00 */
[----:B------:R-:W-:Y:S02]  /*1cc80*/  IMAD.MOV.U32 R11, RZ, RZ, R12 ;  /* 0x000000ffff0b7224 */ /* 0x000fe400078e000c */
[----:B------:R-:W-:-:S07]  /*1cc90*/  IMAD.MOV.U32 R208, RZ, RZ, R211 ;  /* 0x000000ffffd07224 */ /* 0x000fce00078e00d3 */
.L_x_25823:
[----:B------:R-:W-:Y:S05]  /*1cca0*/  BSYNC.RECONVERGENT B1 ;  /* 0x0000000000017941 */ /* 0x000fea0003800200 */
.L_x_25821:
        /* <DEDUP_REMOVED lines=11> */
.L_x_25825:
[----:B------:R-:W-:Y:S01]  /*1cd60*/  IMAD.MOV.U32 R10, RZ, RZ, R9 ;  /* 0x000000ffff0a7224 */ /* 0x000fe200078e0009 */
[----:B------:R-:W-:Y:S01]  /*1cd70*/  MOV R147, R146 ;  /* 0x0000009200937202 */ /* 0x000fe20000000f00 */
[----:B------:R-:W-:Y:S02]  /*1cd80*/  IMAD.MOV.U32 R12, RZ, RZ, R11 ;  /* 0x000000ffff0c7224 */ /* 0x000fe400078e000b */
[----:B------:R-:W-:-:S07]  /*1cd90*/  IMAD.MOV.U32 R211, RZ, RZ, R210 ;  /* 0x000000ffffd37224 */ /* 0x000fce00078e00d2 */
.L_x_25826:
[----:B------:R-:W-:Y:S05]  /*1cda0*/  BSYNC.RECONVERGENT B1 ;  /* 0x0000000000017941 */ /* 0x000fea0003800200 */
.L_x_25824:
        /* <DEDUP_REMOVED lines=11> */
.L_x_25828:
[----:B------:R-:W-:Y:S01]  /*1ce60*/  IMAD.MOV.U32 R9, RZ, RZ, R10 ;  /* 0x000000ffff097224 */ /* 0x000fe200078e000a */
[----:B------:R-:W-:Y:S01]  /*1ce70*/  MOV R146, R149 ;  /* 0x0000009500927202 */ /* 0x000fe20000000f00 */
[----:B------:R-:W-:Y:S02]  /*1ce80*/  IMAD.MOV.U32 R210, RZ, RZ, R213 ;  /* 0x000000ffffd27224 */ /* 0x000fe400078e00d5 */
[----:B------:R-:W-:-:S07]  /*1ce90*/  IMAD.MOV.U32 R11, RZ, RZ, R12 ;  /* 0x000000ffff0b7224 */ /* 0x000fce00078e000c */
.L_x_25829:
[----:B------:R-:W-:Y:S05]  /*1cea0*/  BSYNC.RECONVERGENT B1 ;  /* 0x0000000000017941 */ /* 0x000fea0003800200 */
.L_x_25827:
        /* <DEDUP_REMOVED lines=11> */
.L_x_25831:
[----:B------:R-:W-:Y:S01]  /*1cf60*/  IMAD.MOV.U32 R213, RZ, RZ, R4 ;  /* 0x000000ffffd57224 */ /* 0x000fe200078e0004 */
[----:B------:R-:W-:Y:S01]  /*1cf70*/  MOV R148, R11 ;  /* 0x0000000b00947202 */ /* 0x000fe20000000f00 */
[----:B------:R-:W-:Y:S02]  /*1cf80*/  IMAD.MOV.U32 R149, RZ, RZ, R8 ;  /* 0x000000ffff957224 */ /* 0x000fe400078e0008 */
[--C-:B------:R-:W-:Y:S02]  /*1cf90*/  IMAD.MOV.U32 R212, RZ, RZ, R9.reuse ;  /* 0x000000ffffd47224 */ /* 0x100fe400078e0009 */
[----:B------:R-:W-:Y:S02]  /*1cfa0*/  IMAD.MOV.U32 R4, RZ, RZ, R9 ;  /* 0x000000ffff047224 */ /* 0x000fe400078e0009 */
[----:B------:R-:W-:-:S07]  /*1cfb0*/  IMAD.MOV.U32 R8, RZ, RZ, R11 ;  /* 0x000000ffff087224 */ /* 0x000fce00078e000b */
.L_x_25832:
[----:B------:R-:W-:Y:S05]  /*1cfc0*/  BSYNC.RECONVERGENT B1 ;  /* 0x0000000000017941 */ /* 0x000fea0003800200 */
.L_x_25830:
[----:B------:R-:W-:Y:S01]  /*1cfd0*/  VIADD R5, R5, 0x4 ;  /* 0x0000000405057836 */ /* 0x000fe20000000000 */
[----:B------:R-:W-:Y:S06]  /*1cfe0*/  @P2 BRA `(.L_x_25833) ;  /* 0xffffffc0000c2947 */ /* 0x000fec000383ffff */
.L_x_25643:
[----:B------:R-:W-:Y:S05]  /*1cff0*/  BSYNC.RECONVERGENT B0 ;  /* 0x0000000000007941 */ /* 0x000fea0003800200 */
.L_x_25642:
[----:B0-----:R-:W-:Y:S01]  /*1d000*/  SHFL.DOWN PT, R4, R212, 0x10, 0x1f ;  /* 0x0a001f00d4047f89 */ /* 0x001fe200000e0000 */
        /* <DEDUP_REMOVED lines=200> */
[----:B0-----:R-:W-:Y:S02]  /*1dc90*/  VIADD R4, R0, 0x108 ;  /* 0x0000010800047836 */ /* 0x001fe40000000000 */
[----:B------:R-:W-:Y:S01]  /*1dca0*/  IMAD.MOV.U32 R0, RZ, RZ, R212 ;  /* 0x000000ffff007224 */ /* 0x000fe200078e00d4 */
[----:B------:R-:W-:Y:S01]  /*1dcb0*/  FSEL R5, R52, R214, P0 ;  /* 0x000000d634057208 */ /* 0x000fe20000000000 */
[----:B------:R-:W-:Y:S01]  /*1dcc0*/  IMAD.MOV.U32 R7, RZ, RZ, R148 ;  /* 0x000000ffff077224 */ /* 0x000fe200078e0094 */
[----:B------:R-:W-:Y:S02]  /*1dcd0*/  FSEL R214, R214, R52, P0 ;  /* 0x00000034d6d67208 */ /* 0x000fe40000000000 */
[----:B------:R-:W-:-:S03]  /*1dce0*/  FSEL R8, R53, R215, P0 ;  /* 0x000000d735087208 */ /* 0x000fc60000000000 */
[----:B------:R-:W-:-:S04]  /*1dcf0*/  FADD.FTZ R5, -R214, R5 ;  /* 0x00000005d6057221 */ /* 0x000fc80000010100 */
[----:B------:R-:W-:Y:S01]  /*1dd00*/  FMUL.FTZ R9, R5, 1.4426950216293334961 ;  /* 0x3fb8aa3b05097820 */ /* 0x000fe20000410000 */
[----:B------:R-:W-:-:S05]  /*1dd10*/  FSEL R5, R215, R53, P0 ;  /* 0x00000035d7057208 */ /* 0x000fca0000000000 */
[----:B------:R-:W0:Y:S02]  /*1dd20*/  MUFU.EX2 R9, R9 ;  /* 0x0000000900097308 */ /* 0x000e240000000800 */
[----:B0-----:R-:W-:Y:S01]  /*1dd30*/  FFMA.FTZ R215, R8, R9, R5 ;  /* 0x0000000908d77223 */ /* 0x001fe20000010005 */
[----:B------:R-:W-:-:S07]  /*1dd40*/  HFMA2 R5, -RZ, RZ, 0, 0 ;  /* 0x00000000ff057431 */ /* 0x000fce00000001ff */
.L_x_26025:
        /* <DEDUP_REMOVED lines=20> */
.L_x_25837:
[----:B------:R-:W-:Y:S01]  /*1de90*/  IMAD.MOV.U32 R8, RZ, RZ, R151 ;  /* 0x000000ffff087224 */ /* 0x000fe200078e0097 */
[----:B------:R-:W-:Y:S01]  /*1dea0*/  MOV R151, R150 ;  /* 0x0000009600977202 */ /* 0x000fe20000000f00 */
[----:B------:R-:W-:Y:S02]  /*1deb0*/  IMAD.MOV.U32 R10, RZ, RZ, R223 ;  /* 0x000000ffff0a7224 */ /* 0x000fe400078e00df */
[----:B------:R-:W-:-:S07]  /*1dec0*/  IMAD.MOV.U32 R223, RZ, RZ, R222 ;  /* 0x000000ffffdf7224 */ /* 0x000fce00078e00de */
.L_x_25838:
[----:B------:R-:W-:Y:S05]  /*1ded0*/  BSYNC.RECONVERGENT B1 ;  /* 0x0000000000017941 */ /* 0x000fea0003800200 */
.L_x_25836:
        /* <DEDUP_REMOVED lines=11> */
.L_x_25840:
[----:B------:R-:W-:Y:S01]  /*1df90*/  IMAD.MOV.U32 R9, RZ, RZ, R8 ;  /* 0x000000ffff097224 */ /* 0x000fe200078e0008 */
[----:B------:R-:W-:Y:S01]  /*1dfa0*/  MOV R150, R153 ;  /* 0x0000009900967202 */ /* 0x000fe20000000f00 */
[----:B------:R-:W-:Y:S02]  /*1dfb0*/  IMAD.MOV.U32 R11, RZ, RZ, R10 ;  /* 0x000000ffff0b7224 */ /* 0x000fe400078e000a */
[----:B------:R-:W-:-:S07]  /*1dfc0*/  IMAD.MOV.U32 R222, RZ, RZ, R221 ;  /* 0x000000ffffde7224 */ /* 0x000fce00078e00dd */
.L_x_25841:
[----:B------:R-:W-:Y:S05]  /*1dfd0*/  BSYNC.RECONVERGENT B1 ;  /* 0x0000000000017941 */ /* 0x000fea0003800200 */
.L_x_25839:
        /* <DEDUP_REMOVED lines=11> */
.L_x_25843:
[----:B------:R-:W-:Y:S01]  /*1e090*/  IMAD.MOV.U32 R8, RZ, RZ, R9 ;  /* 0x000000ffff087224 */ /* 0x000fe200078e0009 */
[----:B------:R-:W-:Y:S01]  /*1e0a0*/  MOV R153, R152 ;  /* 0x0000009800997202 */ /* 0x000fe20000000f00 */
[----:B------:R-:W-:Y:S02]  /*1e0b0*/  IMAD.MOV.U32 R10, RZ, RZ, R11 ;  /* 0x000000ffff0a7224 */ /* 0x000fe400078e000b */
[----:B------:R-:W-:-:S07]  /*1e0c0*/  IMAD.MOV.U32 R221, RZ, RZ, R220 ;  /* 0x000000ffffdd7224 */ /* 0x000fce00078e00dc */
.L_x_25844:
[----:B------:R-:W-:Y:S05]  /*1e0d0*/  BSYNC.RECONVERGENT B1 ;  /* 0x0000000000017941 */ /* 0x000fea0003800200 */
.L_x_25842:
        /* <DEDUP_REMOVED lines=11> */
.L_x_25846:
[----:B------:R-:W-:Y:S01]  /*1e190*/  IMAD.MOV.U32 R9, RZ, RZ, R8 ;  /* 0x000000ffff097224 */ /* 0x000fe200078e0008 */
[----:B------:R-:W-:Y:S01]  /*1e1a0*/  MOV R152, R155 ;  /* 0x0000009b00987202 */ /* 0x000fe20000000f00 */
[----:B------:R-:W-:Y:S02]  /*1e1b0*/  IMAD.MOV.U32 R11, RZ, RZ, R10 ;  /* 0x000000ffff0b7224 */ /* 0x000fe400078e000a */
[----:B------:R-:W-:-:S07]  /*1e1c0*/  IMAD.MOV.U32 R220, RZ, RZ, R219 ;  /* 0x000000ffffdc7224 */ /* 0x000fce00078e00db */
.L_x_25847:
[----:B------:R-:W-:Y:S05]  /*1e1d0*/  BSYNC.RECONVERGENT B1 ;  /* 0x0000000000017941 */ /* 0x000fea0003800200 */
.L_x_25845:
        /* <DEDUP_REMOVED lines=11> */
.L_x_25849:
[----:B------:R-:W-:Y:S01]  /*1e290*/  IMAD.MOV.U32 R8, RZ, RZ, R9 ;  /* 0x000000ffff087224 */ /* 0x000fe200078e0009 */
[----:B------:R-:W-:Y:S01]  /*1e2a0*/  MOV R155, R154 ;  /* 0x0000009a009b7202 */ /* 0x000fe20000000f00 */
[----:B------:R-:W-:Y:S02]  /*1e2b0*/  IMAD.MOV.U32 R10, RZ, RZ, R11 ;  /* 0x000000ffff0a7224 */ /* 0x000fe400078e000b */
[----:B------:R-:W-:-:S07]  /*1e2c0*/  IMAD.MOV.U32 R219, RZ, RZ, R218 ;  /* 0x000000ffffdb7224 */ /* 0x000fce00078e00da */
.L_x_25850:
[----:B------:R-:W-:Y:S05]  /*1e2d0*/  BSYNC.RECONVERGENT B1 ;  /* 0x0000000000017941 */ /* 0x000fea0003800200 */
.L_x_25848:
        /* <DEDUP_REMOVED lines=11> */
.L_x_25852:
[----:B------:R-:W-:Y:S01]  /*1e390*/  IMAD.MOV.U32 R9, RZ, RZ, R8 ;  /* 0x000000ffff097224 */ /* 0x000fe200078e0008 */
[----:B------:R-:W-:Y:S01]  /*1e3a0*/  MOV R154, R157 ;  /* 0x0000009d009a7202 */ /* 0x000fe20000000f00 */
[----:B------:R-:W-:Y:S02]  /*1e3b0*/  IMAD.MOV.U32 R11, RZ, RZ, R10 ;  /* 0x000000ffff0b7224 */ /* 0x000fe400078e000a */
[----:B------:R-:W-:-:S07]  /*1e3c0*/  IMAD.MOV.U32 R218, RZ, RZ, R217 ;  /* 0x000000ffffda7224 */ /* 0x000fce00078e00d9 */
.L_x_25853:
[----:B------:R-:W-:Y:S05]  /*1e3d0*/  BSYNC.RECONVERGENT B1 ;  /* 0x0000000000017941 */ /* 0x000fea0003800200 */
.L_x_25851:
        /* <DEDUP_REMOVED lines=11> */
.L_x_25855:
[----:B------:R-:W-:Y:S01]  /*1e490*/  IMAD.MOV.U32 R8, RZ, RZ, R9 ;  /* 0x000000ffff087224 */ /* 0x000fe200078e0009 */
[----:B------:R-:W-:Y:S01]  /*1e4a0*/  MOV R157, R156 ;  /* 0x0000009c009d7202 */ /* 0x000fe20000000f00 */
[----:B------:R-:W-:Y:S02]  /*1e4b0*/  IMAD.MOV.U32 R10, RZ, RZ, R11 ;  /* 0x000000ffff0a7224 */ /* 0x000fe400078e000b */
[----:B------:R-:W-:-:S07]  /*1e4c0*/  IMAD.MOV.U32 R217, RZ, RZ, R216 ;  /* 0x000000ffffd97224 */ /* 0x000fce00078e00d8 */
.L_x_25856:
[----:B------:R-:W-:Y:S05]  /*1e4d0*/  BSYNC.RECONVERGENT B1 ;  /* 0x0000000000017941 */ /* 0x000fea0003800200 */
.L_x_25854:
        /* <DEDUP_REMOVED lines=11> */
.L_x_25858:
[----:B------:R-:W-:Y:S01]  /*1e590*/  IMAD.MOV.U32 R9, RZ, RZ, R8 ;  /* 0x000000ffff097224 */ /* 0x000fe200078e0008 */
[----:B------:R-:W-:Y:S01]  /*1e5a0*/  MOV R156, R159 ;  /* 0x0000009f009c7202 */ /* 0x000fe20000000f00 */
[----:B------:R-:W-:Y:S02]  /*1e5b0*/  IMAD.MOV.U32 R11, RZ, RZ, R10 ;  /* 0x000000ffff0b7224 */ /* 0x000fe400078e000a */
[----:B------:R-:W-:-:S07]  /*1e5c0*/  IMAD.MOV.U32 R216, RZ, RZ, R3 ;  /* 0x000000ffffd87224 */ /* 0x000fce00078e0003 */
.L_x_25859:
[----:B------:R-:W-:Y:S05]  /*1e5d0*/  BSYNC.RECONVERGENT B1 ;  /* 0x0000000000017941 */ /* 0x000fea0003800200 */
.L_x_25857:
        /* <DEDUP_REMOVED lines=11> */
.L_x_25861:
[----:B------:R-:W-:Y:S01]  /*1e690*/  IMAD.MOV.U32 R8, RZ, RZ, R9 ;  /* 0x000000ffff087224 */ /* 0x000fe200078e0009 */
[----:B------:R-:W-:Y:S01]  /*1e6a0*/  MOV R159, R158 ;  /* 0x0000009e009f7202 */ /* 0x000fe20000000f00 */
[----:B------:R-:W-:Y:S02]  /*1e6b0*/  IMAD.MOV.U32 R10, RZ, RZ, R11 ;  /* 0x000000ffff0a7224 */ /* 0x000fe400078e000b */
[----:B------:R-:W-:-:S07]  /*1e6c0*/  IMAD.MOV.U32 R3, RZ, RZ, R2 ;  /* 0x000000ffff037224 */ /* 0x000fce00078e0002 */
.L_x_25862:
[----:B------:R-:W-:Y:S05]  /*1e6d0*/  BSYNC.RECONVERGENT B1 ;  /* 0x0000000000017941 */ /* 0x000fea0003800200 */
.L_x_25860:
        /* <DEDUP_REMOVED lines=11> */
.L_x_25864:
[----:B------:R-:W-:Y:S01]  /*1e790*/  IMAD.MOV.U32 R9, RZ, RZ, R8 ;  /* 0x000000ffff097224 */ /* 0x000fe200078e0008 */
[----:B------:R-:W-:Y:S01]  /*1e7a0*/  MOV R158, R161 ;  /* 0x000000a1009e7202 */ /* 0x000fe20000000f00 */
[----:B------:R-:W-:Y:S02]  /*1e7b0*/  IMAD.MOV.U32 R11, RZ, RZ, R10 ;  /* 0x000000ffff0b7224 */ /* 0x000fe400078e000a */
[----:B------:R-:W-:-:S07]  /*1e7c0*/  IMAD.MOV.U32 R2, RZ, RZ, R97 ;  /* 0x000000ffff027224 */ /* 0x000fce00078e0061 */
.L_x_25865:
[----:B------:R-:W-:Y:S05]  /*1e7d0*/  BSYNC.RECONVERGENT B1 ;  /* 0x0000000000017941 */ /* 0x000fea0003800200 */
.L_x_25863:
        /* <DEDUP_REMOVED lines=11> */
.L_x_25867:
[----:B------:R-:W-:Y:S01]  /*1e890*/  IMAD.MOV.U32 R8, RZ, RZ, R9 ;  /* 0x000000ffff087224 */ /* 0x000fe200078e0009 */
[----:B------:R-:W-:Y:S01]  /*1e8a0*/  MOV R161, R160 ;  /* 0x000000a000a17202 */ /* 0x000fe20000000f00 */
[----:B------:R-:W-:Y:S02]  /*1e8b0*/  IMAD.MOV.U32 R10, RZ, RZ, R11 ;  /* 0x000000ffff0a7224 */ /* 0x000fe400078e000b */
[----:B------:R-:W-:-:S07]  /*1e8c0*/  IMAD.MOV.U32 R97, RZ, RZ, R96 ;  /* 0x000000ffff617224 */ /* 0x000fce00078e0060 */
.L_x_25868:
[----:B------:R-:W-:Y:S05]  /*1e8d0*/  BSYNC.RECONVERGENT B1 ;  /* 0x0000000000017941 */ /* 0x000fea0003800200 */
.L_x_25866:
        /* <DEDUP_REMOVED lines=11> */
.L_x_25870:
[----:B------:R-:W-:Y:S01]  /*1e990*/  IMAD.MOV.U32 R9, RZ, RZ, R8 ;  /* 0x000000ffff097224 */ /* 0x000fe200078e0008 */
[----:B------:R-:W-:Y:S01]  /*1e9a0*/  MOV R160, R163 ;  /* 0x000000a300a07202 */ /* 0x000fe20000000f00 */
[----:B------:R-:W-:Y:S02]  /*1e9b0*/  IMAD.MOV.U32 R11, RZ, RZ, R10 ;  /* 0x000000ffff0b7224 */ /* 0x000fe400078e000a */
[----:B------:R-:W-:-:S07]  /*1e9c0*/  IMAD.MOV.U32 R96, RZ, RZ, R99 ;  /* 0x000000ffff607224 */ /* 0x000fce00078e0063 */
.L_x_25871:
[----:B------:R-:W-:Y:S05]  /*1e9d0*/  BSYNC.RECONVERGENT B1 ;  /* 0x0000000000017941 */ /* 0x000fea0003800200 */
.L_x_25869:
        /* <DEDUP_REMOVED lines=11> */
.L_x_25873:
[----:B------:R-:W-:Y:S01]  /*1ea90*/  IMAD.MOV.U32 R8, RZ, RZ, R9 ;  /* 0x000000ffff087224 */ /* 0x000fe200078e0009 */
[----:B------:R-:W-:Y:S01]  /*1eaa0*/  MOV R163, R162 ;  /* 0x000000a200a37202 */ /* 0x000fe20000000f00 */
[----:B------:R-:W-:Y:S02]  /*1eab0*/  IMAD.MOV.U32 R10, RZ, RZ, R11 ;  /* 0x000000ffff0a7224 */ /* 0x000fe400078e000b */
[----:B------:R-:W-:-:S07]  /*1eac0*/  IMAD.MOV.U32 R99, RZ, RZ, R98 ;  /* 0x000000ffff637224 */ /* 0x000fce00078e0062 */
.L_x_25874:
[----:B------:R-:W-:Y:S05]  /*1ead0*/  BSYNC.RECONVERGENT B1 ;  /* 0x0000000000017941 */ /* 0x000fea0003800200 */
.L_x_25872:
        /* <DEDUP_REMOVED lines=11> */
.L_x_25876:
[----:B------:R-:W-:Y:S01]  /*1eb90*/  IMAD.MOV.U32 R9, RZ, RZ, R8 ;  /* 0x000000ffff097224 */ /* 0x000fe200078e0008 */
[----:B------:R-:W-:Y:S01]  /*1eba0*/  MOV R162, R165 ;  /* 0x000000a500a27202 */ /* 0x000fe20000000f00 */
[----:B------:R-:W-:Y:S02]  /*1ebb0*/  IMAD.MOV.U32 R11, RZ, RZ, R10 ;  /* 0x000000ffff0b7224 */ /* 0x000fe400078e000a */
[----:B------:R-:W-:-:S07]  /*1ebc0*/  IMAD.MOV.U32 R98, RZ, RZ, R101 ;  /* 0x000000ffff627224 */ /* 0x000fce00078e0065 */
.L_x_25877:
[----:B------:R-:W-:Y:S05]  /*1ebd0*/  BSYNC.RECONVERGENT B1 ;  /* 0x0000000000017941 */ /* 0x000fea0003800200 */
.L_x_25875:
        /* <DEDUP_REMOVED lines=11> */
.L_x_25879:
[----:B------:R-:W-:Y:S01]  /*1ec90*/  IMAD.MOV.U32 R8, RZ, RZ, R9 ;  /* 0x000000ffff087224 */ /* 0x000fe200078e0009 */
[----:B------:R-:W-:Y:S01]  /*1eca0*/  MOV R165, R164 ;  /* 0x000000a400a57202 */ /* 0x000fe20000000f00 */
[----:B------:R-:W-:Y:S02]  /*1ecb0*/  IMAD.MOV.U32 R10, RZ, RZ, R11 ;  /* 0x000000ffff0a7224 */ /* 0x000fe400078e000b */
[----:B------:R-:W-:-:S07]  /*1ecc0*/  IMAD.MOV.U32 R101, RZ, RZ, R100 ;  /* 0x000000ffff657224 */ /* 0x000fce00078e0064 */
.L_x_25880:
[----:B------:R-:W-:Y:S05]  /*1ecd0*/  BSYNC.RECONVERGENT B1 ;  /* 0x0000000000017941 */ /* 0x000fea0003800200 */
.L_x_25878:
        /* <DEDUP_REMOVED lines=11> */
.L_x_25882:
[----:B------:R-:W-:Y:S01]  /*1ed90*/  IMAD.MOV.U32 R9, RZ, RZ, R8 ;  /* 0x000000ffff097224 */ /* 0x000fe200078e0008 */
[----:B------:R-:W-:Y:S01]  /*1eda0*/  MOV R164, R167 ;  /* 0x000000a700a47202 */ /* 0x000fe20000000f00 */
[----:B------:R-:W-:Y:S02]  /*1edb0*/  IMAD.MOV.U32 R11, RZ, RZ, R10 ;  /* 0x000000ffff0b7224 */ /* 0x000fe400078e000a */
[----:B------:R-:W-:-:S07]  /*1edc0*/  IMAD.MOV.U32 R100, RZ, RZ, R103 ;  /* 0x000000ffff647224 */ /* 0x000fce00078e0067 */
.L_x_25883:
[----:B------:R-:W-:Y:S05]  /*1edd0*/  BSYNC.RECONVERGENT B1 ;  /* 0x0000000000017941 */ /* 0x000fea0003800200 */
.L_x_25881:
        /* <DEDUP_REMOVED lines=11> */
.L_x_25885:
[----:B------:R-:W-:Y:S01]  /*1ee90*/  IMAD.MOV.U32 R8, RZ, RZ, R9 ;  /* 0x000000ffff087224 */ /* 0x000fe200078e0009 */
[----:B------:R-:W-:Y:S01]  /*1eea0*/  MOV R167, R166 ;  /* 0x000000a600a77202 */ /* 0x000fe20000000f00 */
[----:B------:R-:W-:Y:S02]  /*1eeb0*/  IMAD.MOV.U32 R10, RZ, RZ, R11 ;  /* 0x000000ffff0a7224 */ /* 0x000fe400078e000b */
[----:B------:R-:W-:-:S07]  /*1eec0*/  IMAD.MOV.U32 R103, RZ, RZ, R102 ;  /* 0x000000ffff677224 */ /* 0x000fce00078e0066 */
.L_x_25886:
[----:B------:R-:W-:Y:S05]  /*1eed0*/  BSYNC.RECONVERGENT B1 ;  /* 0x0000000000017941 */ /* 0x000fea0003800200 */
.L_x_25884:
        /* <DEDUP_REMOVED lines=11> */
.L_x_25888:
[----:B------:R-:W-:Y:S01]  /*1ef90*/  IMAD.MOV.U32 R9, RZ, RZ, R8 ;  /* 0x000000ffff097224 */ /* 0x000fe200078e0008 */
[----:B------:R-:W-:Y:S01]  /*1efa0*/  MOV R166, R169 ;  /* 0x000000a900a67202 */ /* 0x000fe20000000f00 */
[----:B------:R-:W-:Y:S02]  /*1efb0*/  IMAD.MOV.U32 R11, RZ, RZ, R10 ;  /* 0x000000ffff0b7224 */ /* 0x000fe400078e000a */
[----:B------:R-:W-:-:S07]  /*1efc0*/  IMAD.MOV.U32 R102, RZ, RZ, R105 ;  /* 0x000000ffff667224 */ /* 0x000fce00078e0069 */
.L_x_25889:
[----:B------:R-:W-:Y:S05]  /*1efd0*/  BSYNC.RECONVERGENT B1 ;  /* 0x0000000000017941 */ /* 0x000fea0003800200 */
.L_x_25887:
        /* <DEDUP_REMOVED lines=11> */
.L_x_25891:
[----:B------:R-:W-:Y:S01]  /*1f090*/  IMAD.MOV.U32 R8, RZ, RZ, R9 ;  /* 0x000000ffff087224 */ /* 0x000fe200078e0009 */
[----:B------:R-:W-:Y:S01]  /*1f0a0*/  MOV R169, R168 ;  /* 0x000000a800a97202 */ /* 0x000fe20000000f00 */
[----:B------:R-:W-:Y:S02]  /*1f0b0*/  IMAD.MOV.U32 R10, RZ, RZ, R11 ;  /* 0x000000ffff0a7224 */ /* 0x000fe400078e000b */
[----:B------:R-:W-:-:S07]  /*1f0c0*/  IMAD.MOV.U32 R105, RZ, RZ, R104 ;  /* 0x000000ffff697224 */ /* 0x000fce00078e0068 */
.L_x_25892:
[----:B------:R-:W-:Y:S05]  /*1f0d0*/  BSYNC.RECONVERGENT B1 ;  /* 0x0000000000017941 */ /* 0x000fea0003800200 */
.L_x_25890:
        /* <DEDUP_REMOVED lines=11> */
.L_x_25894:
[----:B------:R-:W-:Y:S01]  /*1f190*/  IMAD.MOV.U32 R9, RZ, RZ, R8 ;  /* 0x000000ffff097224 */ /* 0x000fe200078e0008 */
[----:B------:R-:W-:Y:S01]  /*1f1a0*/  MOV R168, R171 ;  /* 0x000000ab00a87202 */ /* 0x000fe20000000f00 */
[----:B------:R-:W-:Y:S02]  /*1f1b0*/  IMAD.MOV.U32 R11, RZ, RZ, R10 ;  /* 0x000000ffff0b7224 */ /* 0x000fe400078e000a */
[----:B------:R-:W-:-:S07]  /*1f1c0*/  IMAD.MOV.U32 R104, RZ, RZ, R107 ;  /* 0x000000ffff687224 */ /* 0x000fce00078e006b */
.L_x_25895:
[----:B------:R-:W-:Y:S05]  /*1f1d0*/  BSYNC.RECONVERGENT B1 ;  /* 0x0000000000017941 */ /* 0x000fea0003800200 */
.L_x_25893:
        /* <DEDUP_REMOVED lines=11> */
.L_x_25897:
[----:B------:R-:W-:Y:S01]  /*1f290*/  IMAD.MOV.U32 R8, RZ, RZ, R9 ;  /* 0x000000ffff087224 */ /* 0x000fe200078e0009 */
[----:B------:R-:W-:Y:S01]  /*1f2a0*/  MOV R171, R170 ;  /* 0x000000aa00ab7202 */ /* 0x000fe20000000f00 */
[----:B------:R-:W-:Y:S02]  /*1f2b0*/  IMAD.MOV.U32 R10, RZ, RZ, R11 ;  /* 0x000000ffff0a7224 */ /* 0x000fe400078e000b */
[----:B------:R-:W-:-:S07]  /*1f2c0*/  IMAD.MOV.U32 R107, RZ, RZ, R106 ;  /* 0x000000ffff6b7224 */ /* 0x000fce00078e006a */
.L_x_25898:
[----:B------:R-:W-:Y:S05]  /*1f2d0*/  BSYNC.RECONVERGENT B1 ;  /* 0x0000000000017941 */ /* 0x000fea0003800200 */
.L_x_25896:
        /* <DEDUP_REMOVED lines=11> */
.L_x_25900:
[----:B------:R-:W-:Y:S01]  /*1f390*/  IMAD.MOV.U32 R9, RZ, RZ, R8 ;  /* 0x000000ffff097224 */ /* 0x000fe200078e0008 */
[----:B------:R-:W-:Y:S01]  /*1f3a0*/  MOV R170, R173 ;  /* 0x000000ad00aa7202 */ /* 0x000fe20000000f00 */
[----:B------:R-:W-:Y:S02]  /*1f3b0*/  IMAD.MOV.U32 R11, RZ, RZ, R10 ;  /* 0x000000ffff0b7224 */ /* 0x000fe400078e000a */
[----:B------:R-:W-:-:S07]  /*1f3c0*/  IMAD.MOV.U32 R106, RZ, RZ, R109 ;  /* 0x000000ffff6a7224 */ /* 0x000fce00078e006d */
.L_x_25901:
[----:B------:R-:W-:Y:S05]  /*1f3d0*/  BSYNC.RECONVERGENT B1 ;  /* 0x0000000000017941 */ /* 0x000fea0003800200 */
.L_x_25899:
        /* <DEDUP_REMOVED lines=11> */
.L_x_25903:
[----:B------:R-:W-:Y:S01]  /*1f490*/  IMAD.MOV.U32 R8, RZ, RZ, R9 ;  /* 0x000000ffff087224 */ /* 0x000fe200078e0009 */
[----:B------:R-:W-:Y:S01]  /*1f4a0*/  MOV R173, R172 ;  /* 0x000000ac00ad7202 */ /* 0x000fe20000000f00 */
[----:B------:R-:W-:Y:S02]  /*1f4b0*/  IMAD.MOV.U32 R10, RZ, RZ, R11 ;  /* 0x000000ffff0a7224 */ /* 0x000fe400078e000b */
[----:B------:R-:W-:-:S07]  /*1f4c0*/  IMAD.MOV.U32 R109, RZ, RZ, R108 ;  /* 0x000000ffff6d7224 */ /* 0x000fce00078e006c */
.L_x_25904:
[----:B------:R-:W-:Y:S05]  /*1f4d0*/  BSYNC.RECONVERGENT B1 ;  /* 0x0000000000017941 */ /* 0x000fea0003800200 */
.L_x_25902:
        /* <DEDUP_REMOVED lines=11> */
.L_x_25906:
[----:B------:R-:W-:Y:S01]  /*1f590*/  IMAD.MOV.U32 R9, RZ, RZ, R8 ;  /* 0x000000ffff097224 */ /* 0x000fe200078e0008 */
[----:B------:R-:W-:Y:S01]  /*1f5a0*/  MOV R172, R175 ;  /* 0x000000af00ac7202 */ /* 0x000fe20000000f00 */
[----:B------:R-:W-:Y:S02]  /*1f5b0*/  IMAD.MOV.U32 R11, RZ, RZ, R10 ;  /* 0x000000ffff0b7224 */ /* 0x000fe400078e000a */
[----:B------:R-:W-:-:S07]  /*1f5c0*/  IMAD.MOV.U32 R108, RZ, RZ, R111 ;  /* 0x000000ffff6c7224 */ /* 0x000fce00078e006f */
.L_x_25907:
[----:B------:R-:W-:Y:S05]  /*1f5d0*/  BSYNC.RECONVERGENT B1 ;  /* 0x0000000000017941 */ /* 0x000fea0003800200 */
.L_x_25905:
        /* <DEDUP_REMOVED lines=11> */
.L_x_25909:
[----:B------:R-:W-:Y:S01]  /*1f690*/  IMAD.MOV.U32 R8, RZ, RZ, R9 ;  /* 0x000000ffff087224 */ /* 0x000fe200078e0009 */
[----:B------:R-:W-:Y:S01]  /*1f6a0*/  MOV R175, R174 ;  /* 0x000000ae00af7202 */ /* 0x000fe20000000f00 */
[----:B------:R-:W-:Y:S02]  /*1f6b0*/  IMAD.MOV.U32 R10, RZ, RZ, R11 ;  /* 0x000000ffff0a7224 */ /* 0x000fe400078e000b */
[----:B------:R-:W-:-:S07]  /*1f6c0*/  IMAD.MOV.U32 R111, RZ, RZ, R110 ;  /* 0x000000ffff6f7224 */ /* 0x000fce00078e006e */
.L_x_25910:
[----:B------:R-:W-:Y:S05]  /*1f6d0*/  BSYNC.RECONVERGENT B1 ;  /* 0x0000000000017941 */ /* 0x000fea0003800200 */
.L_x_25908:
        /* <DEDUP_REMOVED lines=11> */
.L_x_25912:
[----:B------:R-:W-:Y:S01]  /*1f790*/  IMAD.MOV.U32 R9, RZ, RZ, R8 ;  /* 0x000000ffff097224 */ /* 0x000fe200078e0008 */
[----:B------:R-:W-:Y:S01]  /*1f7a0*/  MOV R174, R177 ;  /* 0x000000b100ae7202 */ /* 0x000fe20000000f00 */
[----:B------:R-:W-:Y:S02]  /*1f7b0*/  IMAD.MOV.U32 R11, RZ, RZ, R10 ;  /* 0x000000ffff0b7224 */ /* 0x000fe400078e000a */
[----:B------:R-:W-:-:S07]  /*1f7c0*/  IMAD.MOV.U32 R110, RZ, RZ, R113 ;  /* 0x000000ffff6e7224 */ /* 0x000fce00078e0071 */
.L_x_25913:
[----:B------:R-:W-:Y:S05]  /*1f7d0*/  BSYNC.RECONVERGENT B1 ;  /* 0x0000000000017941 */ /* 0x000fea0003800200 */
.L_x_25911:
        /* <DEDUP_REMOVED lines=11> */
.L_x_25915:
[----:B------:R-:W-:Y:S01]  /*1f890*/  IMAD.MOV.U32 R8, RZ, RZ, R9 ;  /* 0x000000ffff087224 */ /* 0x000fe200078e0009 */
[----:B------:R-:W-:Y:S01]  /*1f8a0*/  MOV R177, R176 ;  /* 0x000000b000b17202 */ /* 0x000fe20000000f00 */
[----:B------:R-:W-:Y:S02]  /*1f8b0*/  IMAD.MOV.U32 R10, RZ, RZ, R11 ;  /* 0x000000ffff0a7224 */ /* 0x000fe400078e000b */
[----:B------:R-:W-:-:S07]  /*1f8c0*/  IMAD.MOV.U32 R113, RZ, RZ, R112 ;  /* 0x000000ffff717224 */ /* 0x000fce00078e0070 */
.L_x_25916:
[----:B------:R-:W-:Y:S05]  /*1f8d0*/  BSYNC.RECONVERGENT B1 ;  /* 0x0000000000017941 */ /* 0x000fea0003800200 */
.L_x_25914:
        /* <DEDUP_REMOVED lines=11> */
.L_x_25918:
[----:B------:R-:W-:Y:S01]  /*1f990*/  IMAD.MOV.U32 R9, RZ, RZ, R8 ;  /* 0x000000ffff097224 */ /* 0x000fe200078e0008 */
[----:B------:R-:W-:Y:S01]  /*1f9a0*/  MOV R176, R179 ;  /* 0x000000b300b07202 */ /* 0x000fe20000000f00 */
[----:B------:R-:W-:Y:S02]  /*1f9b0*/  IMAD.MOV.U32 R11, RZ, RZ, R10 ;  /* 0x000000ffff0b7224 */ /* 0x000fe400078e000a */
[----:B------:R-:W-:-:S07]  /*1f9c0*/  IMAD.MOV.U32 R112, RZ, RZ, R115 ;  /* 0x000000ffff707224 */ /* 0x000fce00078e0073 */
.L_x_25919:
[----:B------:R-:W-:Y:S05]  /*1f9d0*/  BSYNC.RECONVERGENT B1 ;  /* 0x0000000000017941 */ /* 0x000fea0003800200 */
.L_x_25917:
        /* <DEDUP_REMOVED lines=11> */
.L_x_25921:
[----:B------:R-:W-:Y:S01]  /*1fa90*/  IMAD.MOV.U32 R8, RZ, RZ, R9 ;  /* 0x000000ffff087224 */ /* 0x000fe200078e0009 */
[----:B------:R-:W-:Y:S01]  /*1faa0*/  MOV R179, R178 ;  /* 0x000000b200b37202 */ /* 0x000fe20000000f00 */
[----:B------:R-:W-:Y:S02]  /*1fab0*/  IMAD.MOV.U32 R10, RZ, RZ, R11 ;  /* 0x000000ffff0a7224 */ /* 0x000fe400078e000b */
[----:B------:R-:W-:-:S07]  /*1fac0*/  IMAD.MOV.U32 R115, RZ, RZ, R114 ;  /* 0x000000ffff737224 */ /* 0x000fce00078e0072 */
.L_x_25922:
[----:B------:R-:W-:Y:S05]  /*1fad0*/  BSYNC.RECONVERGENT B1 ;  /* 0x0000000000017941 */ /* 0x000fea0003800200 */
.L_x_25920:
        /* <DEDUP_REMOVED lines=11> */
.L_x_25924:
[----:B------:R-:W-:Y:S01]  /*1fb90*/  IMAD.MOV.U32 R9, RZ, RZ, R8 ;  /* 0x000000ffff097224 */ /* 0x000fe200078e0008 */
[----:B------:R-:W-:Y:S01]  /*1fba0*/  MOV R178, R181 ;  /* 0x000000b500b27202 */ /* 0x000fe20000000f00 */
[----:B------:R-:W-:Y:S02]  /*1fbb0*/  IMAD.MOV.U32 R11, RZ, RZ, R10 ;  /* 0x000000ffff0b7224 */ /* 0x000fe400078e000a */
[----:B------:R-:W-:-:S07]  /*1fbc0*/  IMAD.MOV.U32 R114, RZ, RZ, R117 ;  /* 0x000000ffff727224 */ /* 0x000fce00078e0075 */
.L_x_25925:
[----:B------:R-:W-:Y:S05]  /*1fbd0*/  BSYNC.RECONVERGENT B1 ;  /* 0x0000000000017941 */ /* 0x000fea0003800200 */
.L_x_25923:
        /* <DEDUP_REMOVED lines=11> */
.L_x_25927:
[----:B------:R-:W-:Y:S01]  /*1fc90*/  IMAD.MOV.U32 R8, RZ, RZ, R9 ;  /* 0x000000ffff087224 */ /* 0x000fe200078e0009 */
[----:B------:R-:W-:Y:S01]  /*1fca0*/  MOV R181, R180 ;  /* 0x000000b400b57202 */ /* 0x000fe20000000f00 */
[----:B------:R-:W-:Y:S02]  /*1fcb0*/  IMAD.MOV.U32 R10, RZ, RZ, R11 ;  /* 0x000000ffff0a7224 */ /* 0x000fe400078e000b */
[----:B------:R-:W-:-:S07]  /*1fcc0*/  IMAD.MOV.U32 R117, RZ, RZ, R116 ;  /* 0x000000ffff757224 */ /* 0x000fce00078e0074 */
.L_x_25928:
[----:B------:R-:W-:Y:S05]  /*1fcd0*/  BSYNC.RECONVERGENT B1 ;  /* 0x0000000000017941 */ /* 0x000fea0003800200 */
.L_x_25926:
        /* <DEDUP_REMOVED lines=11> */
.L_x_25930:
[----:B------:R-:W-:Y:S01]  /*1fd90*/  IMAD.MOV.U32 R9, RZ, RZ, R8 ;  /* 0x000000ffff097224 */ /* 0x000fe200078e0008 */
[----:B------:R-:W-:Y:S01]  /*1fda0*/  MOV R180, R183 ;  /* 0x000000b700b47202 */ /* 0x000fe20000000f00 */
[----:B------:R-:W-:Y:S02]  /*1fdb0*/  IMAD.MOV.U32 R11, RZ, RZ, R10 ;  /* 0x000000ffff0b7224 */ /* 0x000fe400078e000a */
[----:B------:R-:W-:-:S07]  /*1fdc0*/  IMAD.MOV.U32 R116, RZ, RZ, R119 ;  /* 0x000000ffff747224 */ /* 0x000fce00078e0077 */
.L_x_25931:
[----:B------:R-:W-:Y:S05]  /*1fdd0*/  BSYNC.RECONVERGENT B1 ;  /* 0x0000000000017941 */ /* 0x000fea0003800200 */
.L_x_25929:
        /* <DEDUP_REMOVED lines=11> */
.L_x_25933:
[----:B------:R-:W-:Y:S01]  /*1fe90*/  IMAD.MOV.U32 R8, RZ, RZ, R9 ;  /* 0x000000ffff087224 */ /* 0x000fe200078e0009 */
[----:B------:R-:W-:Y:S01]  /*1fea0*/  MOV R183, R182 ;  /* 0x000000b600b77202 */ /* 0x000fe20000000f00 */
[----:B------:R-:W-:Y:S02]  /*1feb0*/  IMAD.MOV.U32 R10, RZ, RZ, R11 ;  /* 0x000000ffff0a7224 */ /* 0x000fe400078e000b */
[----:B------:R-:W-:-:S07]  /*1fec0*/  IMAD.MOV.U32 R119, RZ, RZ, R118 ;  /* 0x000000ffff777224 */ /* 0x000fce00078e0076 */
.L_x_25934:
[----:B------:R-:W-:Y:S05]  /*1fed0*/  BSYNC.RECONVERGENT B1 ;  /* 0x0000000000017941 */ /* 0x000fea0003800200 */
.L_x_25932:
        /* <DEDUP_REMOVED lines=11> */
.L_x_25936:
[----:B------:R-:W-:Y:S01]  /*1ff90*/  IMAD.MOV.U32 R9, RZ, RZ, R8 ;  /* 0x000000ffff097224 */ /* 0x000fe200078e0008 */
[----:B------:R-:W-:Y:S01]  /*1ffa0*/  MOV R182, R185 ;  /* 0x000000b900b67202 */ /* 0x000fe20000000f00 */
[----:B------:R-:W-:Y:S02]  /*1ffb0*/  IMAD.MOV.U32 R11, RZ, RZ, R10 ;  /* 0x000000ffff0b7224 */ /* 0x000fe400078e000a */
[----:B------:R-:W-:-:S07]  /*1ffc0*/  IMAD.MOV.U32 R118, RZ, RZ, R121 ;  /* 0x000000ffff767224 */ /* 0x000fce00078e0079 */
.L_x_25937:
[----:B------:R-:W-:Y:S05]  /*1ffd0*/  BSYNC.RECONVERGENT B1 ;  /* 0x0000000000017941 */ /* 0x000fea0003800200 */
.L_x_25935:
        /* <DEDUP_REMOVED lines=11> */
.L_x_25939:
[----:B------:R-:W-:Y:S01]  /*20090*/  IMAD.MOV.U32 R8, RZ, RZ, R9 ;  /* 0x000000ffff087224 */ /* 0x000fe200078e0009 */
[----:B------:R-:W-:Y:S01]  /*200a0*/  MOV R185, R184 ;  /* 0x000000b800b97202 */ /* 0x000fe20000000f00 */
[----:B------:R-:W-:Y:S02]  /*200b0*/  IMAD.MOV.U32 R10, RZ, RZ, R11 ;  /* 0x000000ffff0a7224 */ /* 0x000fe400078e000b */
[----:B------:R-:W-:-:S07]  /*200c0*/  IMAD.MOV.U32 R121, RZ, RZ, R120 ;  /* 0x000000ffff797224 */ /* 0x000fce00078e0078 */
.L_x_25940:
[----:B------:R-:W-:Y:S05]  /*200d0*/  BSYNC.RECONVERGENT B1 ;  /* 0x0000000000017941 */ /* 0x000fea0003800200 */
.L_x_25938:
        /* <DEDUP_REMOVED lines=11> */
.L_x_25942:
[----:B------:R-:W-:Y:S01]  /*20190*/  MOV R9, R8 ;  /* 0x0000000800097202 */ /* 0x000fe20000000f00 */
[----:B------:R-:W-:Y:S01]  /*201a0*/  IMAD.MOV.U32 R11, RZ, RZ, R10 ;  /* 0x000000ffff0b7224 */ /* 0x000fe200078e000a */
[----:B------:R-:W-:Y:S01]  /*201b0*/  MOV R120, R123 ;  /* 0x0000007b00787202 */ /* 0x000fe20000000f00 */
[----:B------:R-:W-:-:S07]  /*201c0*/  IMAD.MOV.U32 R184, RZ, RZ, R187 ;  /* 0x000000ffffb87224 */ /* 0x000fce00078e00bb */
.L_x_25943:
[----:B------:R-:W-:Y:S05]  /*201d0*/  BSYNC.RECONVERGENT B1 ;  /* 0x0000000000017941 */ /* 0x000fea0003800200 */
.L_x_25941:
        /* <DEDUP_REMOVED lines=11> */
.L_x_25945:
[----:B------:R-:W-:Y:S01]  /*20290*/  IMAD.MOV.U32 R8, RZ, RZ, R9 ;  /* 0x000000ffff087224 */ /* 0x000fe200078e0009 */
[----:B------:R-:W-:Y:S01]  /*202a0*/  MOV R10, R11 ;  /* 0x0000000b000a7202 */ /* 0x000fe20000000f00 */
[----:B------:R-:W-:Y:S02]  /*202b0*/  IMAD.MOV.U32 R187, RZ, RZ, R186 ;  /* 0x000000ffffbb7224 */ /* 0x000fe400078e00ba */
[----:B------:R-:W-:-:S07]  /*202c0*/  IMAD.MOV.U32 R123, RZ, RZ, R122 ;  /* 0x000000ffff7b7224 */ /* 0x000fce00078e007a */
.L_x_25946:
[----:B------:R-:W-:Y:S05]  /*202d0*/  BSYNC.RECONVERGENT B1 ;  /* 0x0000000000017941 */ /* 0x000fea0003800200 */
.L_x_25944:
        /* <DEDUP_REMOVED lines=11> */
.L_x_25948:
[----:B------:R-:W-:Y:S01]  /*20390*/  IMAD.MOV.U32 R9, RZ, RZ, R8 ;  /* 0x000000ffff097224 */ /* 0x000fe200078e0008 */
[----:B------:R-:W-:Y:S01]  /*203a0*/  MOV R186, R189 ;  /* 0x000000bd00ba7202 */ /* 0x000fe20000000f00 */
[----:B------:R-:W-:Y:S02]  /*203b0*/  IMAD.MOV.U32 R11, RZ, RZ, R10 ;  /* 0x000000ffff0b7224 */ /* 0x000fe400078e000a */
[----:B------:R-:W-:-:S07]  /*203c0*/  IMAD.MOV.U32 R122, RZ, RZ, R125 ;  /* 0x000000ffff7a7224 */ /* 0x000fce00078e007d */
.L_x_25949:
[----:B------:R-:W-:Y:S05]  /*203d0*/  BSYNC.RECONVERGENT B1 ;  /* 0x0000000000017941 */ /* 0x000fea0003800200 */
.L_x_25947:
        /* <DEDUP_REMOVED lines=11> */
.L_x_25951:
[----:B------:R-:W-:Y:S01]  /*20490*/  MOV R8, R9 ;  /* 0x0000000900087202 */ /* 0x000fe20000000f00 */
[----:B------:R-:W-:Y:S01]  /*204a0*/  IMAD.MOV.U32 R10, RZ, RZ, R11 ;  /* 0x000000ffff0a7224 */ /* 0x000fe200078e000b */
[----:B------:R-:W-:Y:S01]  /*204b0*/  MOV R125, R124 ;  /* 0x0000007c007d7202 */ /* 0x000fe20000000f00 */
[----:B------:R-:W-:-:S07]  /*204c0*/  IMAD.MOV.U32 R189, RZ, RZ, R188 ;  /* 0x000000ffffbd7224 */ /* 0x000fce00078e00bc */
.L_x_25952:
[----:B------:R-:W-:Y:S05]  /*204d0*/  BSYNC.RECONVERGENT B1 ;  /* 0x0000000000017941 */ /* 0x000fea0003800200 */
.L_x_25950:
        /* <DEDUP_REMOVED lines=11> */
.L_x_25954:
[----:B------:R-:W-:Y:S01]  /*20590*/  IMAD.MOV.U32 R9, RZ, RZ, R8 ;  /* 0x000000ffff097224 */ /* 0x000fe200078e0008 */
[----:B------:R-:W-:Y:S01]  /*205a0*/  MOV R11, R10 ;  /* 0x0000000a000b7202 */ /* 0x000fe20000000f00 */
[----:B------:R-:W-:Y:S02]  /*205b0*/  IMAD.MOV.U32 R188, RZ, RZ, R191 ;  /* 0x000000ffffbc7224 */ /* 0x000fe400078e00bf */
[----:B------:R-:W-:-:S07]  /*205c0*/  IMAD.MOV.U32 R124, RZ, RZ, R127 ;  /* 0x000000ffff7c7224 */ /* 0x000fce00078e007f */
.L_x_25955:
[----:B------:R-:W-:Y:S05]  /*205d0*/  BSYNC.RECONVERGENT B1 ;  /* 0x0000000000017941 */ /* 0x000fea0003800200 */
.L_x_25953:
        /* <DEDUP_REMOVED lines=11> */
.L_x_25957:
[----:B------:R-:W-:Y:S01]  /*20690*/  IMAD.MOV.U32 R8, RZ, RZ, R9 ;  /* 0x000000ffff087224 */ /* 0x000fe200078e0009 */
[----:B------:R-:W-:Y:S01]  /*206a0*/  MOV R191, R190 ;  /* 0x000000be00bf7202 */ /* 0x000fe20000000f00 */
[----:B------:R-:W-:Y:S02]  /*206b0*/  IMAD.MOV.U32 R10, RZ, RZ, R11 ;  /* 0x000000ffff0a7224 */ /* 0x000fe400078e000b */
[----:B------:R-:W-:-:S07]  /*206c0*/  IMAD.MOV.U32 R127, RZ, RZ, R126 ;  /* 0x000000ffff7f7224 */ /* 0x000fce00078e007e */
.L_x_25958:
[----:B------:R-:W-:Y:S05]  /*206d0*/  BSYNC.RECONVERGENT B1 ;  /* 0x0000000000017941 */ /* 0x000fea0003800200 */
.L_x_25956:
        /* <DEDUP_REMOVED lines=11> */
.L_x_25960:
[----:B------:R-:W-:Y:S01]  /*20790*/  MOV R9, R8 ;  /* 0x0000000800097202 */ /* 0x000fe20000000f00 */
[----:B------:R-:W-:Y:S01]  /*207a0*/  IMAD.MOV.U32 R11, RZ, RZ, R10 ;  /* 0x000000ffff0b7224 */ /* 0x000fe200078e000a */
[----:B------:R-:W-:Y:S01]  /*207b0*/  MOV R126, R129 ;  /* 0x00000081007e7202 */ /* 0x000fe20000000f00 */
[----:B------:R-:W-:-:S07]  /*207c0*/  IMAD.MOV.U32 R190, RZ, RZ, R193 ;  /* 0x000000ffffbe7224 */ /* 0x000fce00078e00c1 */
.L_x_25961:
[----:B------:R-:W-:Y:S05]  /*207d0*/  BSYNC.RECONVERGENT B1 ;  /* 0x0000000000017941 */ /* 0x000fea0003800200 */
.L_x_25959:
        /* <DEDUP_REMOVED lines=11> */
.L_x_25963:
[----:B------:R-:W-:Y:S01]  /*20890*/  IMAD.MOV.U32 R8, RZ, RZ, R9 ;  /* 0x000000ffff087224 */ /* 0x000fe200078e0009 */
[----:B------:R-:W-:Y:S01]  /*208a0*/  MOV R10, R11 ;  /* 0x0000000b000a7202 */ /* 0x000fe20000000f00 */
[----:B------:R-:W-:Y:S02]  /*208b0*/  IMAD.MOV.U32 R193, RZ, RZ, R192 ;  /* 0x000000ffffc17224 */ /* 0x000fe400078e00c0 */
[----:B------:R-:W-:-:S07]  /*208c0*/  IMAD.MOV.U32 R129, RZ, RZ, R128 ;  /* 0x000000ffff817224 */ /* 0x000fce00078e0080 */
.L_x_25964:
[----:B------:R-:W-:Y:S05]  /*208d0*/  BSYNC.RECONVERGENT B1 ;  /* 0x0000000000017941 */ /* 0x000fea0003800200 */
.L_x_25962:
        /* <DEDUP_REMOVED lines=11> */
.L_x_25966:
[----:B------:R-:W-:Y:S01]  /*20990*/  IMAD.MOV.U32 R9, RZ, RZ, R8 ;  /* 0x000000ffff097224 */ /* 0x000fe200078e0008 */
[----:B------:R-:W-:Y:S01]  /*209a0*/  MOV R192, R195 ;  /* 0x000000c300c07202 */ /* 0x000fe20000000f00 */
[----:B------:R-:W-:Y:S02]  /*209b0*/  IMAD.MOV.U32 R11, RZ, RZ, R10 ;  /* 0x000000ffff0b7224 */ /* 0x000fe400078e000a */
[----:B------:R-:W-:-:S07]  /*209c0*/  IMAD.MOV.U32 R128, RZ, RZ, R131 ;  /* 0x000000ffff807224 */ /* 0x000fce00078e0083 */
.L_x_25967:
[----:B------:R-:W-:Y:S05]  /*209d0*/  BSYNC.RECONVERGENT B1 ;  /* 0x0000000000017941 */ /* 0x000fea0003800200 */
.L_x_25965:
        /* <DEDUP_REMOVED lines=11> */
.L_x_25969:
[----:B------:R-:W-:Y:S01]  /*20a90*/  MOV R8, R9 ;  /* 0x0000000900087202 */ /* 0x000fe20000000f00 */
[----:B------:R-:W-:Y:S01]  /*20aa0*/  IMAD.MOV.U32 R10, RZ, RZ, R11 ;  /* 0x000000ffff0a7224 */ /* 0x000fe200078e000b */
[----:B------:R-:W-:Y:S01]  /*20ab0*/  MOV R131, R130 ;  /* 0x0000008200837202 */ /* 0x000fe20000000f00 */
[----:B------:R-:W-:-:S07]  /*20ac0*/  IMAD.MOV.U32 R195, RZ, RZ, R194 ;  /* 0x000000ffffc37224 */ /* 0x000fce00078e00c2 */
.L_x_25970:
[----:B------:R-:W-:Y:S05]  /*20ad0*/  BSYNC.RECONVERGENT B1 ;  /* 0x0000000000017941 */ /* 0x000fea0003800200 */
.L_x_25968:
        /* <DEDUP_REMOVED lines=11> */
.L_x_25972:
[----:B------:R-:W-:Y:S01]  /*20b90*/  IMAD.MOV.U32 R9, RZ, RZ, R8 ;  /* 0x000000ffff097224 */ /* 0x000fe200078e0008 */
[----:B------:R-:W-:Y:S01]  /*20ba0*/  MOV R11, R10 ;  /* 0x0000000a000b7202 */ /* 0x000fe20000000f00 */
[----:B------:R-:W-:Y:S02]  /*20bb0*/  IMAD.MOV.U32 R194, RZ, RZ, R197 ;  /* 0x000000ffffc27224 */ /* 0x000fe400078e00c5 */
[----:B------:R-:W-:-:S07]  /*20bc0*/  IMAD.MOV.U32 R130, RZ, RZ, R133 ;  /* 0x000000ffff827224 */ /* 0x000fce00078e0085 */
.L_x_25973:
[----:B------:R-:W-:Y:S05]  /*20bd0*/  BSYNC.RECONVERGENT B1 ;  /* 0x0000000000017941 */ /* 0x000fea0003800200 */
.L_x_25971:
        /* <DEDUP_REMOVED lines=11> */
.L_x_25975:
[----:B------:R-:W-:Y:S01]  /*20c90*/  IMAD.MOV.U32 R8, RZ, RZ, R9 ;  /* 0x000000ffff087224 */ /* 0x000fe200078e0009 */
[----:B------:R-:W-:Y:S01]  /*20ca0*/  MOV R197, R196 ;  /* 0x000000c400c57202 */ /* 0x000fe20000000f00 */
[----:B------:R-:W-:Y:S02]  /*20cb0*/  IMAD.MOV.U32 R10, RZ, RZ, R11 ;  /* 0x000000ffff0a7224 */ /* 0x000fe400078e000b */
[----:B------:R-:W-:-:S07]  /*20cc0*/  IMAD.MOV.U32 R133, RZ, RZ, R132 ;  /* 0x000000ffff857224 */ /* 0x000fce00078e0084 */
.L_x_25976:
[----:B------:R-:W-:Y:S05]  /*20cd0*/  BSYNC.RECONVERGENT B1 ;  /* 0x0000000000017941 */ /* 0x000fea0003800200 */
.L_x_25974:
        /* <DEDUP_REMOVED lines=11> */
.L_x_25978:
[----:B------:R-:W-:Y:S01]  /*20d90*/  MOV R9, R8 ;  /* 0x0000000800097202 */ /* 0x000fe20000000f00 */
[----:B------:R-:W-:Y:S01]  /*20da0*/  IMAD.MOV.U32 R11, RZ, RZ, R10 ;  /* 0x000000ffff0b7224 */ /* 0x000fe200078e000a */
[----:B------:R-:W-:Y:S01]  /*20db0*/  MOV R132, R135 ;  /* 0x0000008700847202 */ /* 0x000fe20000000f00 */
[----:B------:R-:W-:-:S07]  /*20dc0*/  IMAD.MOV.U32 R196, RZ, RZ, R199 ;  /* 0x000000ffffc47224 */ /* 0x000fce00078e00c7 */
.L_x_25979:
[----:B------:R-:W-:Y:S05]  /*20dd0*/  BSYNC.RECONVERGENT B1 ;  /* 0x0000000000017941 */ /* 0x000fea0003800200 */
.L_x_25977:
        /* <DEDUP_REMOVED lines=11> */
.L_x_25981:
[----:B------:R-:W-:Y:S01]  /*20e90*/  IMAD.MOV.U32 R8, RZ, RZ, R9 ;  /* 0x000000ffff087224 */ /* 0x000fe200078e0009 */
[----:B------:R-:W-:Y:S01]  /*20ea0*/  MOV R10, R11 ;  /* 0x0000000b000a7202 */ /* 0x000fe20000000f00 */
[----:B------:R-:W-:Y:S02]  /*20eb0*/  IMAD.MOV.U32 R199, RZ, RZ, R198 ;  /* 0x000000ffffc77224 */ /* 0x000fe400078e00c6 */
[----:B------:R-:W-:-:S07]  /*20ec0*/  IMAD.MOV.U32 R135, RZ, RZ, R134 ;  /* 0x000000ffff877224 */ /* 0x000fce00078e0086 */
.L_x_25982:
[----:B------:R-:W-:Y:S05]  /*20ed0*/  BSYNC.RECONVERGENT B1 ;  /* 0x0000000000017941 */ /* 0x000fea0003800200 */
.L_x_25980:
        /* <DEDUP_REMOVED lines=11> */
.L_x_25984:
[----:B------:R-:W-:Y:S01]  /*20f90*/  IMAD.MOV.U32 R9, RZ, RZ, R8 ;  /* 0x000000ffff097224 */ /* 0x000fe200078e0008 */
[----:B------:R-:W-:Y:S01]  /*20fa0*/  MOV R198, R201 ;  /* 0x000000c900c67202 */ /* 0x000fe20000000f00 */
[----:B------:R-:W-:Y:S02]  /*20fb0*/  IMAD.MOV.U32 R11, RZ, RZ, R10 ;  /* 0x000000ffff0b7224 */ /* 0x000fe400078e000a */
[----:B------:R-:W-:-:S07]  /*20fc0*/  IMAD.MOV.U32 R134, RZ, RZ, R137 ;  /* 0x000000ffff867224 */ /* 0x000fce00078e0089 */
.L_x_25985:
[----:B------:R-:W-:Y:S05]  /*20fd0*/  BSYNC.RECONVERGENT B1 ;  /* 0x0000000000017941 */ /* 0x000fea0003800200 */
.L_x_25983:
        /* <DEDUP_REMOVED lines=11> */
.L_x_25987:
[----:B------:R-:W-:Y:S01]  /*21090*/  MOV R8, R9 ;  /* 0x0000000900087202 */ /* 0x000fe20000000f00 */
[----:B------:R-:W-:Y:S01]  /*210a0*/  IMAD.MOV.U32 R10, RZ, RZ, R11 ;  /* 0x000000ffff0a7224 */ /* 0x000fe200078e000b */
[----:B------:R-:W-:Y:S01]  /*210b0*/  MOV R137, R136 ;  /* 0x0000008800897202 */ /* 0x000fe20000000f00 */
[----:B------:R-:W-:-:S07]  /*210c0*/  IMAD.MOV.U32 R201, RZ, RZ, R200 ;  /* 0x000000ffffc97224 */ /* 0x000fce00078e00c8 */
.L_x_25988:
[----:B------:R-:W-:Y:S05]  /*210d0*/  BSYNC.RECONVERGENT B1 ;  /* 0x0000000000017941 */ /* 0x000fea0003800200 */
.L_x_25986:
        /* <DEDUP_REMOVED lines=11> */
.L_x_25990:
[----:B------:R-:W-:Y:S01]  /*21190*/  IMAD.MOV.U32 R9, RZ, RZ, R8 ;  /* 0x000000ffff097224 */ /* 0x000fe200078e0008 */
[----:B------:R-:W-:Y:S01]  /*211a0*/  MOV R11, R10 ;  /* 0x0000000a000b7202 */ /* 0x000fe20000000f00 */
[----:B------:R-:W-:Y:S02]  /*211b0*/  IMAD.MOV.U32 R200, RZ, RZ, R203 ;  /* 0x000000ffffc87224 */ /* 0x000fe400078e00cb */
[----:B------:R-:W-:-:S07]  /*211c0*/  IMAD.MOV.U32 R136, RZ, RZ, R139 ;  /* 0x000000ffff887224 */ /* 0x000fce00078e008b */
.L_x_25991:
[----:B------:R-:W-:Y:S05]  /*211d0*/  BSYNC.RECONVERGENT B1 ;  /* 0x0000000000017941 */ /* 0x000fea0003800200 */
.L_x_25989:
        /* <DEDUP_REMOVED lines=11> */
.L_x_25993:
[----:B------:R-:W-:Y:S01]  /*21290*/  IMAD.MOV.U32 R8, RZ, RZ, R9 ;  /* 0x000000ffff087224 */ /* 0x000fe200078e0009 */
[----:B------:R-:W-:Y:S01]  /*212a0*/  MOV R203, R202 ;  /* 0x000000ca00cb7202 */ /* 0x000fe20000000f00 */
[----:B------:R-:W-:Y:S02]  /*212b0*/  IMAD.MOV.U32 R10, RZ, RZ, R11 ;  /* 0x000000ffff0a7224 */ /* 0x000fe400078e000b */
[----:B------:R-:W-:-:S07]  /*212c0*/  IMAD.MOV.U32 R139, RZ, RZ, R138 ;  /* 0x000000ffff8b7224 */ /* 0x000fce00078e008a */
.L_x_25994:
[----:B------:R-:W-:Y:S05]  /*212d0*/  BSYNC.RECONVERGENT B1 ;  /* 0x0000000000017941 */ /* 0x000fea0003800200 */
.L_x_25992:
        /* <DEDUP_REMOVED lines=11> */
.L_x_25996:
[----:B------:R-:W-:Y:S01]  /*21390*/  MOV R9, R8 ;  /* 0x0000000800097202 */ /* 0x000fe20000000f00 */
[----:B------:R-:W-:Y:S01]  /*213a0*/  IMAD.MOV.U32 R11, RZ, RZ, R10 ;  /* 0x000000ffff0b7224 */ /* 0x000fe200078e000a */
[----:B------:R-:W-:Y:S01]  /*213b0*/  MOV R138, R141 ;  /* 0x0000008d008a7202 */ /* 0x000fe20000000f00 */
[----:B------:R-:W-:-:S07]  /*213c0*/  IMAD.MOV.U32 R202, RZ, RZ, R205 ;  /* 0x000000ffffca7224 */ /* 0x000fce00078e00cd */
.L_x_25997:
[----:B------:R-:W-:Y:S05]  /*213d0*/  BSYNC.RECONVERGENT B1 ;  /* 0x0000000000017941 */ /* 0x000fea0003800200 */
.L_x_25995:
        /* <DEDUP_REMOVED lines=11> */
.L_x_25999:
[----:B------:R-:W-:Y:S01]  /*21490*/  IMAD.MOV.U32 R8, RZ, RZ, R9 ;  /* 0x000000ffff087224 */ /* 0x000fe200078e0009 */
[----:B------:R-:W-:Y:S01]  /*214a0*/  MOV R10, R11 ;  /* 0x0000000b000a7202 */ /* 0x000fe20000000f00 */
[----:B------:R-:W-:Y:S02]  /*214b0*/  IMAD.MOV.U32 R205, RZ, RZ, R204 ;  /* 0x000000ffffcd7224 */ /* 0x000fe400078e00cc */
[----:B------:R-:W-:-:S07]  /*214c0*/  IMAD.MOV.U32 R141, RZ, RZ, R140 ;  /* 0x000000ffff8d7224 */ /* 0x000fce00078e008c */
.L_x_26000:
[----:B------:R-:W-:Y:S05]  /*214d0*/  BSYNC.RECONVERGENT B1 ;  /* 0x0000000000017941 */ /* 0x000fea0003800200 */
.L_x_25998:
        /* <DEDUP_REMOVED lines=11> */
.L_x_26002:
[----:B------:R-:W-:Y:S01]  /*21590*/  IMAD.MOV.U32 R9, RZ, RZ, R8 ;  /* 0x000000ffff097224 */ /* 0x000fe200078e0008 */
[----:B------:R-:W-:Y:S01]  /*215a0*/  MOV R204, R207 ;  /* 0x000000cf00cc7202 */ /* 0x000fe20000000f00 */
[----:B------:R-:W-:Y:S02]  /*215b0*/  IMAD.MOV.U32 R11, RZ, RZ, R10 ;  /* 0x000000ffff0b7224 */ /* 0x000fe400078e000a */
[----:B------:R-:W-:-:S07]  /*215c0*/  IMAD.MOV.U32 R140, RZ, RZ, R143 ;  /* 0x000000ffff8c7224 */ /* 0x000fce00078e008f */
.L_x_26003:
[----:B------:R-:W-:Y:S05]  /*215d0*/  BSYNC.RECONVERGENT B1 ;  /* 0x0000000000017941 */ /* 0x000fea0003800200 */
.L_x_26001:
        /* <DEDUP_REMOVED lines=11> */
.L_x_26005:
[----:B------:R-:W-:Y:S01]  /*21690*/  MOV R8, R9 ;  /* 0x0000000900087202 */ /* 0x000fe20000000f00 */
[----:B------:R-:W-:Y:S01]  /*216a0*/  IMAD.MOV.U32 R10, RZ, RZ, R11 ;  /* 0x000000ffff0a7224 */ /* 0x000fe200078e000b */
[----:B------:R-:W-:Y:S01]  /*216b0*/  MOV R143, R142 ;  /* 0x0000008e008f7202 */ /* 0x000fe20000000f00 */
[----:B------:R-:W-:-:S07]  /*216c0*/  IMAD.MOV.U32 R207, RZ, RZ, R206 ;  /* 0x000000ffffcf7224 */ /* 0x000fce00078e00ce */
.L_x_26006:
[----:B------:R-:W-:Y:S05]  /*216d0*/  BSYNC.RECONVERGENT B1 ;  /* 0x0000000000017941 */ /* 0x000fea0003800200 */
.L_x_26004:
        /* <DEDUP_REMOVED lines=11> */
.L_x_26008:
[----:B------:R-:W-:Y:S01]  /*21790*/  IMAD.MOV.U32 R9, RZ, RZ, R8 ;  /* 0x000000ffff097224 */ /* 0x000fe200078e0008 */
[----:B------:R-:W-:Y:S01]  /*217a0*/  MOV R11, R10 ;  /* 0x0000000a000b7202 */ /* 0x000fe20000000f00 */
[----:B------:R-:W-:Y:S02]  /*217b0*/  IMAD.MOV.U32 R206, RZ, RZ, R209 ;  /* 0x000000ffffce7224 */ /* 0x000fe400078e00d1 */
[----:B------:R-:W-:-:S07]  /*217c0*/  IMAD.MOV.U32 R142, RZ, RZ, R145 ;  /* 0x000000ffff8e7224 */ /* 0x000fce00078e0091 */
.L_x_26009:
[----:B------:R-:W-:Y:S05]  /*217d0*/  BSYNC.RECONVERGENT B1 ;  /* 0x0000000000017941 */ /* 0x000fea0003800200 */
.L_x_26007:
        /* <DEDUP_REMOVED lines=11> */
.L_x_26011:
[----:B------:R-:W-:Y:S01]  /*21890*/  IMAD.MOV.U32 R8, RZ, RZ, R9 ;  /* 0x000000ffff087224 */ /* 0x000fe200078e0009 */
[----:B------:R-:W-:Y:S01]  /*218a0*/  MOV R209, R208 ;  /* 0x000000d000d17202 */ /* 0x000fe20000000f00 */
[----:B------:R-:W-:Y:S02]  /*218b0*/  IMAD.MOV.U32 R10, RZ, RZ, R11 ;  /* 0x000000ffff0a7224 */ /* 0x000fe400078e000b */
[----:B------:R-:W-:-:S07]  /*218c0*/  IMAD.MOV.U32 R145, RZ, RZ, R144 ;  /* 0x000000ffff917224 */ /* 0x000fce00078e0090 */
.L_x_26012:
[----:B------:R-:W-:Y:S05]  /*218d0*/  BSYNC.RECONVERGENT B1 ;  /* 0x0000000000017941 */ /* 0x000fea0003800200 */
.L_x_26010:
        /* <DEDUP_REMOVED lines=11> */
.L_x_26014:
[----:B------:R-:W-:Y:S01]  /*21990*/  MOV R9, R8 ;  /* 0x0000000800097202 */ /* 0x000fe20000000f00 */
[----:B------:R-:W-:Y:S01]  /*219a0*/  IMAD.MOV.U32 R11, RZ, RZ, R10 ;  /* 0x000000ffff0b7224 */ /* 0x000fe200078e000a */
[----:B------:R-:W-:Y:S01]  /*219b0*/  MOV R144, R147 ;  /* 0x0000009300907202 */ /* 0x000fe20000000f00 */
[----:B------:R-:W-:-:S07]  /*219c0*/  IMAD.MOV.U32 R208, RZ, RZ, R211 ;  /* 0x000000ffffd07224 */ /* 0x000fce00078e00d3 */
.L_x_26015:
[----:B------:R-:W-:Y:S05]  /*219d0*/  BSYNC.RECONVERGENT B1 ;  /* 0x0000000000017941 */ /* 0x000fea0003800200 */
.L_x_26013:
        /* <DEDUP_REMOVED lines=11> */
.L_x_26017:
[----:B------:R-:W-:Y:S01]  /*21a90*/  IMAD.MOV.U32 R8, RZ, RZ, R9 ;  /* 0x000000ffff087224 */ /* 0x000fe200078e0009 */
[----:B------:R-:W-:Y:S01]  /*21aa0*/  MOV R10, R11 ;  /* 0x0000000b000a7202 */ /* 0x000fe20000000f00 */
[----:B------:R-:W-:Y:S02]  /*21ab0*/  IMAD.MOV.U32 R211, RZ, RZ, R210 ;  /* 0x000000ffffd37224 */ /* 0x000fe400078e00d2 */
[----:B------:R-:W-:-:S07]  /*21ac0*/  IMAD.MOV.U32 R147, RZ, RZ, R146 ;  /* 0x000000ffff937224 */ /* 0x000fce00078e0092 */
.L_x_26018:
[----:B------:R-:W-:Y:S05]  /*21ad0*/  BSYNC.RECONVERGENT B1 ;  /* 0x0000000000017941 */ /* 0x000fea0003800200 */
.L_x_26016:
        /* <DEDUP_REMOVED lines=11> */
.L_x_26020:
[----:B------:R-:W-:Y:S01]  /*21b90*/  IMAD.MOV.U32 R9, RZ, RZ, R8 ;  /* 0x000000ffff097224 */ /* 0x000fe200078e0008 */
[----:B------:R-:W-:Y:S01]  /*21ba0*/  MOV R12, R10 ;  /* 0x0000000a000c7202 */ /* 0x000fe20000000f00 */
[----:B------:R-:W-:Y:S02]  /*21bb0*/  IMAD.MOV.U32 R210, RZ, RZ, R213 ;  /* 0x000000ffffd27224 */ /* 0x000fe400078e00d5 */
[----:B------:R-:W-:-:S07]  /*21bc0*/  IMAD.MOV.U32 R146, RZ, RZ, R149 ;  /* 0x000000ffff927224 */ /* 0x000fce00078e0095 */
.L_x_26021:
[----:B------:R-:W-:Y:S05]  /*21bd0*/  BSYNC.RECONVERGENT B1 ;  /* 0x0000000000017941 */ /* 0x000fea0003800200 */
.L_x_26019:
        /* <DEDUP_REMOVED lines=11> */
.L_x_26023:
[----:B------:R-:W-:Y:S01]  /*21c90*/  MOV R213, R0 ;  /* 0x0000000000d57202 */ /* 0x000fe20000000f00 */
[----:B------:R-:W-:Y:S01]  /*21ca0*/  IMAD.MOV.U32 R149, RZ, RZ, R7 ;  /* 0x000000ffff957224 */ /* 0x000fe200078e0007 */
[----:B------:R-:W-:Y:S01]  /*21cb0*/  MOV R148, R12 ;  /* 0x0000000c00947202 */ /* 0x000fe20000000f00 */
[--C-:B------:R-:W-:Y:S02]  /*21cc0*/  IMAD.MOV.U32 R212, RZ, RZ, R9.reuse ;  /* 0x000000ffffd47224 */ /* 0x100fe400078e0009 */
[----:B------:R-:W-:Y:S02]  /*21cd0*/  IMAD.MOV.U32 R0, RZ, RZ, R9 ;  /* 0x000000ffff007224 */ /* 0x000fe400078e0009 */
[----:B------:R-:W-:-:S07]  /*21ce0*/  IMAD.MOV.U32 R7, RZ, RZ, R12 ;  /* 0x000000ffff077224 */ /* 0x000fce00078e000c */
.L_x_26024:
[----:B------:R-:W-:Y:S05]  /*21cf0*/  BSYNC.RECONVERGENT B1 ;  /* 0x0000000000017941 */ /* 0x000fea0003800200 */
.L_x_26022:
[----:B------:R-:W-:Y:S01]  /*21d00*/  IADD3 R4, PT, PT, R4, 0x4, RZ ;  /* 0x0000000404047810 */ /* 0x000fe20007ffe0ff */
[----:B------:R-:W-:Y:S06]  /*21d10*/  @P2 BRA `(.L_x_26025) ;  /* 0xffffffc0000c2947 */ /* 0x000fec000383ffff */
.L_x_25835:
[----:B------:R-:W-:Y:S05]  /*21d20*/  BSYNC.RECONVERGENT B0 ;  /* 0x0000000000007941 */ /* 0x000fea0003800200 */
.L_x_25834:
[----:B------:R-:W-:Y:S01]  /*21d30*/  ISETP.NE.AND P0, PT, R6, RZ, PT ;  /* 0x000000ff0600720c */ /* 0x000fe20003f05270 */
[----:B------:R-:W-:-:S12]  /*21d40*/  BSSY.RECONVERGENT B0, `(.L_x_26026) ;  /* 0x0000048000007945 */ /* 0x000fd80003800200 */
[----:B------:R-:W-:Y:S05]  /*21d50*/  @P0 BRA `(.L_x_26027) ;  /* 0x0000000400180947 */ /* 0x000fea0003800000 */
[----:B0-----:R-:W0:Y:S01]  /*21d60*/  S2R R5, SR_CgaCtaId ;  /* 0x0000000000057919 */ /* 0x001e220000008800 */
[----:B------:R-:W-:Y:S02]  /*21d70*/  MOV R4, 0x400 ;  /* 0x0000040000047802 */ /* 0x000fe40000000f00 */
[----:B------:R-:W-:Y:S02]  /*21d80*/  SHF.R.U32.HI R0, RZ, 0x5, R224 ;  /* 0x00000005ff007819 */ /* 0x000fe400000116e0 */
[----:B0-----:R-:W-:-:S05]  /*21d90*/  LEA R5, R5, R4, 0x18 ;  /* 0x0000000405057211 */ /* 0x001fca00078ec0ff */
        /* <DEDUP_REMOVED lines=66> */
.L_x_26027:
[----:B------:R-:W-:Y:S05]  /*221c0*/  BSYNC.RECONVERGENT B0 ;  /* 0x0000000000007941 */ /* 0x000fea0003800200 */
.L_x_26026:
[----:B------:R-:W-:Y:S01]  /*221d0*/  BAR.SYNC.DEFER_BLOCKING 0x0 ;  /* 0x0000000000007b1d */ /* 0x000fe20000010000 */
[----:B------:R-:W-:Y:S01]  /*221e0*/  ISETP.NE.AND P0, PT, R224, RZ, PT ;  /* 0x000000ffe000720c */ /* 0x000fe20003f05270 */
[----:B01----:R-:W-:-:S04]  /*221f0*/  VIADD R0, R1, 0x208 ;  /* 0x0000020801007836 */ /* 0x003fc80000000000 */
[----:B------:R-:W-:Y:S08]  /*22200*/  BSSY.RECONVERGENT B0, `(.L_x_26028) ;  /* 0x0000472000007945 */ /* 0x000ff00003800200 */
[----:B------:R-:W-:Y:S05]  /*22210*/  @P0 BRA `(.L_x_26029) ;  /* 0x0000004400c00947 */ /* 0x000fea0003800000 */
        /* <DEDUP_REMOVED lines=9> */
[----:B------:R-:W-:Y:S04]  /*222b0*/  LDS.128 R68, [UR4+0x3b0] ;  /* 0x0003b004ff447984 */ /* 0x000fe80008000c00 */
[----:B------:R-:W-:Y:S04]  /*222c0*/  LDS.128 R72, [UR4+0x390] ;  /* 0x00039004ff487984 */ /* 0x000fe80008000c00 */
[----:B------:R-:W-:Y:S04]  /*222d0*/  LDS.128 R52, [UR4+0x380] ;  /* 0x00038004ff347984 */ /* 0x000fe80008000c00 */
[----:B------:R-:W-:Y:S04]  /*222e0*/  LDS.128 R16, [UR4+0x360] ;  /* 0x00036004ff107984 */ /* 0x000fe80008000c00 */
[----:B0-----:R-:W-:Y:S04]  /*222f0*/  STL.64 [R1+0x190], R80 ;  /* 0x0001905001007387 */ /* 0x001fe80000100a00 */
[----:B------:R-:W-:Y:S04]  /*22300*/  STL.64 [R1+0x198], R82 ;  /* 0x0001985201007387 */ /* 0x000fe80000100a00 */
[----:B------:R-:W0:Y:S04]  /*22310*/  LDS.128 R80, [UR4+0x210] ;  /* 0x00021004ff507984 */ /* 0x000e280008000c00 */
        /* <DEDUP_REMOVED lines=40> */
[----:B------:R1:W-:Y:S04]  /*225a0*/  STL.64 [R1+0x140], R4 ;  /* 0x0001400401007387 */ /* 0x0003e80000100a00 */
[----:B------:R2:W-:Y:S04]  /*225b0*/  STL.64 [R1+0x148], R6 ;  /* 0x0001480601007387 */ /* 0x0005e80000100a00 */
[----:B0-----:R0:W-:Y:S01]  /*225c0*/  STL.64 [R1+0x160], R24 ;  /* 0x0001601801007387 */ /* 0x0011e20000100a00 */
[----:B-1----:R-:W-:-:S03]  /*225d0*/  FSEL R4, R214, R80, P0 ;  /* 0x00000050d6047208 */ /* 0x002fc60000000000 */
[----:B------:R0:W-:Y:S01]  /*225e0*/  STL.64 [R1+0x168], R26 ;  /* 0x0001681a01007387 */ /* 0x0001e20000100a00 */
[----:B------:R-:W-:Y:S02]  /*225f0*/  FSEL R5, R80, R214, P0 ;  /* 0x000000d650057208 */ /* 0x000fe40000000000 */
[----:B--2---:R-:W-:Y:S01]  /*22600*/  FSEL R6, R81, R215, P0 ;  /* 0x000000d751067208 */ /* 0x004fe20000000000 */
[----:B------:R0:W-:Y:S02]  /*22610*/  STL.64 [R1+0x158], R18 ;  /* 0x0001581201007387 */ /* 0x0001e40000100a00 */
[----:B------:R-:W-:Y:S02]  /*22620*/  FADD.FTZ R5, -R4, R5 ;  /* 0x0000000504057221 */ /* 0x000fe40000010100 */
[----:B------:R0:W-:Y:S02]  /*22630*/  STL.64 [R1+0x130], R8 ;  /* 0x0001300801007387 */ /* 0x0001e40000100a00 */
[----:B------:R-:W-:Y:S01]  /*22640*/  FMUL.FTZ R7, R5, 1.4426950216293334961 ;  /* 0x3fb8aa3b05077820 */ /* 0x000fe20000410000 */
[----:B------:R-:W-:Y:S01]  /*22650*/  FSEL R5, R215, R81, P0 ;  /* 0x00000051d7057208 */ /* 0x000fe20000000000 */
[----:B------:R0:W-:Y:S04]  /*22660*/  STL.64 [R1+0x138], R10 ;  /* 0x0001380a01007387 */ /* 0x0001e80000100a00 */
[----:B------:R0:W-:Y:S01]  /*22670*/  STL.64 [R1+0x120], R12 ;  /* 0x0001200c01007387 */ /* 0x0001e20000100a00 */
[----:B------:R-:W1:Y:S03]  /*22680*/  MUFU.EX2 R7, R7 ;  /* 0x0000000700077308 */ /* 0x000e660000000800 */
[----:B------:R0:W-:Y:S04]  /*22690*/  STL.64 [R1+0x128], R14 ;  /* 0x0001280e01007387 */ /* 0x0001e80000100a00 */
[----:B---3--:R0:W-:Y:S04]  /*226a0*/  STL.64 [R1+0x110], R20 ;  /* 0x0001101401007387 */ /* 0x0081e80000100a00 */
[----:B------:R0:W-:Y:S01]  /*226b0*/  STL.64 [R1+0x118], R22 ;  /* 0x0001181601007387 */ /* 0x0001e20000100a00 */
[----:B-1----:R-:W-:-:S03]  /*226c0*/  FFMA.FTZ R215, R6, R7, R5 ;  /* 0x0000000706d77223 */ /* 0x002fc60000010005 */
[----:B----4-:R0:W-:Y:S01]  /*226d0*/  STL.64 [R1+0x100], R28 ;  /* 0x0001001c01007387 */ /* 0x0101e20000100a00 */
[----:B------:R-:W-:Y:S02]  /*226e0*/  HFMA2 R5, -RZ, RZ, 0, 0 ;  /* 0x00000000ff057431 */ /* 0x000fe400000001ff */
[----:B------:R-:W-:Y:S01]  /*226f0*/  VIADD R6, R1, 0x108 ;  /* 0x0000010801067836 */ /* 0x000fe20000000000 */
        /* <DEDUP_REMOVED lines=34> */
.L_x_26219:
[----:B0-----:R-:W2:Y:S04]  /*22920*/  LDL R8, [R6] ;  /* 0x0000000006087983 */ /* 0x001ea80000100800 */
        /* <DEDUP_REMOVED lines=19> */
.L_x_26031:
[----:B------:R-:W-:Y:S01]  /*22a60*/  MOV R8, R151 ;  /* 0x0000009700087202 */ /* 0x000fe20000000f00 */
[----:B------:R-:W-:Y:S01]  /*22a70*/  IMAD.MOV.U32 R10, RZ, RZ, R223 ;  /* 0x000000ffff0a7224 */ /* 0x000fe200078e00df */
[----:B------:R-:W-:Y:S01]  /*22a80*/  MOV R223, R222 ;  /* 0x000000de00df7202 */ /* 0x000fe20000000f00 */
[----:B------:R-:W-:-:S07]  /*22a90*/  IMAD.MOV.U32 R151, RZ, RZ, R150 ;  /* 0x000000ffff977224 */ /* 0x000fce00078e0096 */
.L_x_26032:
[----:B------:R-:W-:Y:S05]  /*22aa0*/  BSYNC.RECONVERGENT B1 ;  /* 0x0000000000017941 */ /* 0x000fea0003800200 */
.L_x_26030:
        /* <DEDUP_REMOVED lines=11> */
.L_x_26034:
[----:B------:R-:W-:Y:S01]  /*22b60*/  IMAD.MOV.U32 R7, RZ, RZ, R8 ;  /* 0x000000ffff077224 */ /* 0x000fe200078e0008 */
[----:B------:R-:W-:Y:S01]  /*22b70*/  MOV R9, R10 ;  /* 0x0000000a00097202 */ /* 0x000fe20000000f00 */
[----:B------:R-:W-:Y:S02]  /*22b80*/  IMAD.MOV.U32 R150, RZ, RZ, R153 ;  /* 0x000000ffff967224 */ /* 0x000fe400078e0099 */
[----:B------:R-:W-:-:S07]  /*22b90*/  IMAD.MOV.U32 R222, RZ, RZ, R221 ;  /* 0x000000ffffde7224 */ /* 0x000fce00078e00dd */
.L_x_26035:
[----:B------:R-:W-:Y:S05]  /*22ba0*/  BSYNC.RECONVERGENT B1 ;  /* 0x0000000000017941 */ /* 0x000fea0003800200 */
.L_x_26033:
        /* <DEDUP_REMOVED lines=11> */
.L_x_26037:
[----:B------:R-:W-:Y:S01]  /*22c60*/  IMAD.MOV.U32 R8, RZ, RZ, R7 ;  /* 0x000000ffff087224 */ /* 0x000fe200078e0007 */
[----:B------:R-:W-:Y:S01]  /*22c70*/  MOV R153, R152 ;  /* 0x0000009800997202 */ /* 0x000fe20000000f00 */
[----:B------:R-:W-:Y:S02]  /*22c80*/  IMAD.MOV.U32 R10, RZ, RZ, R9 ;  /* 0x000000ffff0a7224 */ /* 0x000fe400078e0009 */
[----:B------:R-:W-:-:S07]  /*22c90*/  IMAD.MOV.U32 R221, RZ, RZ, R220 ;  /* 0x000000ffffdd7224 */ /* 0x000fce00078e00dc */
.L_x_26038:
[----:B------:R-:W-:Y:S05]  /*22ca0*/  BSYNC.RECONVERGENT B1 ;  /* 0x0000000000017941 */ /* 0x000fea0003800200 */
.L_x_26036:
        /* <DEDUP_REMOVED lines=11> */
.L_x_26040:
[----:B------:R-:W-:Y:S01]  /*22d60*/  MOV R7, R8 ;  /* 0x0000000800077202 */ /* 0x000fe20000000f00 */
[----:B------:R-:W-:Y:S01]  /*22d70*/  IMAD.MOV.U32 R9, RZ, RZ, R10 ;  /* 0x000000ffff097224 */ /* 0x000fe200078e000a */
[----:B------:R-:W-:Y:S01]  /*22d80*/  MOV R220, R219 ;  /* 0x000000db00dc7202 */ /* 0x000fe20000000f00 */
[----:B------:R-:W-:-:S07]  /*22d90*/  IMAD.MOV.U32 R152, RZ, RZ, R155 ;  /* 0x000000ffff987224 */ /* 0x000fce00078e009b */
.L_x_26041:
[----:B------:R-:W-:Y:S05]  /*22da0*/  BSYNC.RECONVERGENT B1 ;  /* 0x0000000000017941 */ /* 0x000fea0003800200 */
.L_x_26039:
        /* <DEDUP_REMOVED lines=11> */
.L_x_26043:
[----:B------:R-:W-:Y:S01]  /*22e60*/  IMAD.MOV.U32 R8, RZ, RZ, R7 ;  /* 0x000000ffff087224 */ /* 0x000fe200078e0007 */
[----:B------:R-:W-:Y:S01]  /*22e70*/  MOV R10, R9 ;  /* 0x00000009000a7202 */ /* 0x000fe20000000f00 */
[----:B------:R-:W-:Y:S02]  /*22e80*/  IMAD.MOV.U32 R155, RZ, RZ, R154 ;  /* 0x000000ffff9b7224 */ /* 0x000fe400078e009a */
[----:B------:R-:W-:-:S07]  /*22e90*/  IMAD.MOV.U32 R219, RZ, RZ, R218 ;  /* 0x000000ffffdb7224 */ /* 0x000fce00078e00da */
.L_x_26044:
[----:B------:R-:W-:Y:S05]  /*22ea0*/  BSYNC.RECONVERGENT B1 ;  /* 0x0000000000017941 */ /* 0x000fea0003800200 */
.L_x_26042:
        /* <DEDUP_REMOVED lines=11> */
.L_x_26046:
[----:B------:R-:W-:Y:S01]  /*22f60*/  IMAD.MOV.U32 R7, RZ, RZ, R8 ;  /* 0x000000ffff077224 */ /* 0x000fe200078e0008 */
[----:B------:R-:W-:Y:S01]  /*22f70*/  MOV R154, R157 ;  /* 0x0000009d009a7202 */ /* 0x000fe20000000f00 */
[----:B------:R-:W-:Y:S02]  /*22f80*/  IMAD.MOV.U32 R9, RZ, RZ, R10 ;  /* 0x000000ffff097224 */ /* 0x000fe400078e000a */
[----:B------:R-:W-:-:S07]  /*22f90*/  IMAD.MOV.U32 R218, RZ, RZ, R217 ;  /* 0x000000ffffda7224 */ /* 0x000fce00078e00d9 */
.L_x_26047:
[----:B------:R-:W-:Y:S05]  /*22fa0*/  BSYNC.RECONVERGENT B1 ;  /* 0x0000000000017941 */ /* 0x000fea0003800200 */
.L_x_26045:
        /* <DEDUP_REMOVED lines=11> */
.L_x_26049:
[----:B------:R-:W-:Y:S01]  /*23060*/  MOV R8, R7 ;  /* 0x0000000700087202 */ /* 0x000fe20000000f00 */
[----:B------:R-:W-:Y:S01]  /*23070*/  IMAD.MOV.U32 R10, RZ, RZ, R9 ;  /* 0x000000ffff0a7224 */ /* 0x000fe200078e0009 */
[----:B------:R-:W-:Y:S01]  /*23080*/  MOV R217, R216 ;  /* 0x000000d800d97202 */ /* 0x000fe20000000f00 */
[----:B------:R-:W-:-:S07]  /*23090*/  IMAD.MOV.U32 R157, RZ, RZ, R156 ;  /* 0x000000ffff9d7224 */ /* 0x000fce00078e009c */
.L_x_26050:
[----:B------:R-:W-:Y:S05]  /*230a0*/  BSYNC.RECONVERGENT B1 ;  /* 0x0000000000017941 */ /* 0x000fea0003800200 */
.L_x_26048:
        /* <DEDUP_REMOVED lines=11> */
.L_x_26052:
[----:B------:R-:W-:Y:S01]  /*23160*/  IMAD.MOV.U32 R7, RZ, RZ, R8 ;  /* 0x000000ffff077224 */ /* 0x000fe200078e0008 */
[----:B------:R-:W-:Y:S01]  /*23170*/  MOV R9, R10 ;  /* 0x0000000a00097202 */ /* 0x000fe20000000f00 */
[----:B------:R-:W-:Y:S02]  /*23180*/  IMAD.MOV.U32 R156, RZ, RZ, R159 ;  /* 0x000000ffff9c7224 */ /* 0x000fe400078e009f */
[----:B------:R-:W-:-:S07]  /*23190*/  IMAD.MOV.U32 R216, RZ, RZ, R3 ;  /* 0x000000ffffd87224 */ /* 0x000fce00078e0003 */
.L_x_26053:
[----:B------:R-:W-:Y:S05]  /*231a0*/  BSYNC.RECONVERGENT B1 ;  /* 0x0000000000017941 */ /* 0x000fea0003800200 */
.L_x_26051:
        /* <DEDUP_REMOVED lines=11> */
.L_x_26055:
[----:B------:R-:W-:Y:S01]  /*23260*/  IMAD.MOV.U32 R8, RZ, RZ, R7 ;  /* 0x000000ffff087224 */ /* 0x000fe200078e0007 */
[----:B------:R-:W-:Y:S01]  /*23270*/  MOV R159, R158 ;  /* 0x0000009e009f7202 */ /* 0x000fe20000000f00 */
[----:B------:R-:W-:Y:S02]  /*23280*/  IMAD.MOV.U32 R10, RZ, RZ, R9 ;  /* 0x000000ffff0a7224 */ /* 0x000fe400078e0009 */
[----:B------:R-:W-:-:S07]  /*23290*/  IMAD.MOV.U32 R3, RZ, RZ, R2 ;  /* 0x000000ffff037224 */ /* 0x000fce00078e0002 */
.L_x_26056:
[----:B------:R-:W-:Y:S05]  /*232a0*/  BSYNC.RECONVERGENT B1 ;  /* 0x0000000000017941 */ /* 0x000fea0003800200 */
.L_x_26054:
        /* <DEDUP_REMOVED lines=11> */
.L_x_26058:
[----:B------:R-:W-:Y:S01]  /*23360*/  MOV R7, R8 ;  /* 0x0000000800077202 */ /* 0x000fe20000000f00 */
[----:B------:R-:W-:Y:S01]  /*23370*/  IMAD.MOV.U32 R9, RZ, RZ, R10 ;  /* 0x000000ffff097224 */ /* 0x000fe200078e000a */
[----:B------:R-:W-:Y:S01]  /*23380*/  MOV R2, R97 ;  /* 0x0000006100027202 */ /* 0x000fe20000000f00 */
[----:B------:R-:W-:-:S07]  /*23390*/  IMAD.MOV.U32 R158, RZ, RZ, R161 ;  /* 0x000000ffff9e7224 */ /* 0x000fce00078e00a1 */
.L_x_26059:
[----:B------:R-:W-:Y:S05]  /*233a0*/  BSYNC.RECONVERGENT B1 ;  /* 0x0000000000017941 */ /* 0x000fea0003800200 */
.L_x_26057:
        /* <DEDUP_REMOVED lines=11> */
.L_x_26061:
[----:B------:R-:W-:Y:S01]  /*23460*/  IMAD.MOV.U32 R8, RZ, RZ, R7 ;  /* 0x000000ffff087224 */ /* 0x000fe200078e0007 */
[----:B------:R-:W-:Y:S01]  /*23470*/  MOV R10, R9 ;  /* 0x00000009000a7202 */ /* 0x000fe20000000f00 */
[----:B------:R-:W-:Y:S02]  /*23480*/  IMAD.MOV.U32 R161, RZ, RZ, R160 ;  /* 0x000000ffffa17224 */ /* 0x000fe400078e00a0 */
[----:B------:R-:W-:-:S07]  /*23490*/  IMAD.MOV.U32 R97, RZ, RZ, R96 ;  /* 0x000000ffff617224 */ /* 0x000fce00078e0060 */
.L_x_26062:
[----:B------:R-:W-:Y:S05]  /*234a0*/  BSYNC.RECONVERGENT B1 ;  /* 0x0000000000017941 */ /* 0x000fea0003800200 */
.L_x_26060:
        /* <DEDUP_REMOVED lines=11> */
.L_x_26064:
[----:B------:R-:W-:Y:S01]  /*23560*/  IMAD.MOV.U32 R7, RZ, RZ, R8 ;  /* 0x000000ffff077224 */ /* 0x000fe200078e0008 */
[----:B------:R-:W-:Y:S01]  /*23570*/  MOV R160, R163 ;  /* 0x000000a300a07202 */ /* 0x000fe20000000f00 */
[----:B------:R-:W-:Y:S02]  /*23580*/  IMAD.MOV.U32 R9, RZ, RZ, R10 ;  /* 0x000000ffff097224 */ /* 0x000fe400078e000a */
[----:B------:R-:W-:-:S07]  /*23590*/  IMAD.MOV.U32 R96, RZ, RZ, R99 ;  /* 0x000000ffff607224 */ /* 0x000fce00078e0063 */
.L_x_26065:
[----:B------:R-:W-:Y:S05]  /*235a0*/  BSYNC.RECONVERGENT B1 ;  /* 0x0000000000017941 */ /* 0x000fea0003800200 */
.L_x_26063:
        /* <DEDUP_REMOVED lines=11> */
.L_x_26067:
[----:B------:R-:W-:Y:S01]  /*23660*/  MOV R8, R7 ;  /* 0x0000000700087202 */ /* 0x000fe20000000f00 */
[----:B------:R-:W-:Y:S01]  /*23670*/  IMAD.MOV.U32 R10, RZ, RZ, R9 ;  /* 0x000000ffff0a7224 */ /* 0x000fe200078e0009 */
[----:B------:R-:W-:Y:S01]  /*23680*/  MOV R99, R98 ;  /* 0x0000006200637202 */ /* 0x000fe20000000f00 */
[----:B------:R-:W-:-:S07]  /*23690*/  IMAD.MOV.U32 R163, RZ, RZ, R162 ;  /* 0x000000ffffa37224 */ /* 0x000fce00078e00a2 */
.L_x_26068:
[----:B------:R-:W-:Y:S05]  /*236a0*/  BSYNC.RECONVERGENT B1 ;  /* 0x0000000000017941 */ /* 0x000fea0003800200 */
.L_x_26066:
        /* <DEDUP_REMOVED lines=11> */
.L_x_26070:
[----:B------:R-:W-:Y:S01]  /*23760*/  IMAD.MOV.U32 R7, RZ, RZ, R8 ;  /* 0x000000ffff077224 */ /* 0x000fe200078e0008 */
[----:B------:R-:W-:Y:S01]  /*23770*/  MOV R9, R10 ;  /* 0x0000000a00097202 */ /* 0x000fe20000000f00 */
[----:B------:R-:W-:Y:S02]  /*23780*/  IMAD.MOV.U32 R162, RZ, RZ, R165 ;  /* 0x000000ffffa27224 */ /* 0x000fe400078e00a5 */
[----:B------:R-:W-:-:S07]  /*23790*/  IMAD.MOV.U32 R98, RZ, RZ, R101 ;  /* 0x000000ffff627224 */ /* 0x000fce00078e0065 */
.L_x_26071:
[----:B------:R-:W-:Y:S05]  /*237a0*/  BSYNC.RECONVERGENT B1 ;  /* 0x0000000000017941 */ /* 0x000fea0003800200 */
.L_x_26069:
        /* <DEDUP_REMOVED lines=11> */
.L_x_26073:
[----:B------:R-:W-:Y:S01]  /*23860*/  IMAD.MOV.U32 R8, RZ, RZ, R7 ;  /* 0x000000ffff087224 */ /* 0x000fe200078e0007 */
[----:B------:R-:W-:Y:S01]  /*23870*/  MOV R165, R164 ;  /* 0x000000a400a57202 */ /* 0x000fe20000000f00 */
[----:B------:R-:W-:Y:S02]  /*23880*/  IMAD.MOV.U32 R10, RZ, RZ, R9 ;  /* 0x000000ffff0a7224 */ /* 0x000fe400078e0009 */
[----:B------:R-:W-:-:S07]  /*23890*/  IMAD.MOV.U32 R101, RZ, RZ, R100 ;  /* 0x000000ffff657224 */ /* 0x000fce00078e0064 */
.L_x_26074:
[----:B------:R-:W-:Y:S05]  /*238a0*/  BSYNC.RECONVERGENT B1 ;  /* 0x0000000000017941 */ /* 0x000fea0003800200 */
.L_x_26072:
        /* <DEDUP_REMOVED lines=11> */
.L_x_26076:
[----:B------:R-:W-:Y:S01]  /*23960*/  MOV R7, R8 ;  /* 0x0000000800077202 */ /* 0x000fe20000000f00 */
[----:B------:R-:W-:Y:S01]  /*23970*/  IMAD.MOV.U32 R9, RZ, RZ, R10 ;  /* 0x000000ffff097224 */ /* 0x000fe200078e000a */
[----:B------:R-:W-:Y:S01]  /*23980*/  MOV R100, R103 ;  /* 0x0000006700647202 */ /* 0x000fe20000000f00 */
[----:B------:R-:W-:-:S07]  /*23990*/  IMAD.MOV.U32 R164, RZ, RZ, R167 ;  /* 0x000000ffffa47224 */ /* 0x000fce00078e00a7 */
.L_x_26077:
[----:B------:R-:W-:Y:S05]  /*239a0*/  BSYNC.RECONVERGENT B1 ;  /* 0x0000000000017941 */ /* 0x000fea0003800200 */
.L_x_26075:
        /* <DEDUP_REMOVED lines=11> */
.L_x_26079:
[----:B------:R-:W-:Y:S01]  /*23a60*/  IMAD.MOV.U32 R8, RZ, RZ, R7 ;  /* 0x000000ffff087224 */ /* 0x000fe200078e0007 */
[----:B------:R-:W-:Y:S01]  /*23a70*/  MOV R10, R9 ;  /* 0x00000009000a7202 */ /* 0x000fe20000000f00 */
[----:B------:R-:W-:Y:S02]  /*23a80*/  IMAD.MOV.U32 R167, RZ, RZ, R166 ;  /* 0x000000ffffa77224 */ /* 0x000fe400078e00a6 */
[----:B------:R-:W-:-:S07]  /*23a90*/  IMAD.MOV.U32 R103, RZ, RZ, R102 ;  /* 0x000000ffff677224 */ /* 0x000fce00078e0066 */
.L_x_26080:
[----:B------:R-:W-:Y:S05]  /*23aa0*/  BSYNC.RECONVERGENT B1 ;  /* 0x0000000000017941 */ /* 0x000fea0003800200 */
.L_x_26078:
        /* <DEDUP_REMOVED lines=11> */
.L_x_26082:
[----:B------:R-:W-:Y:S01]  /*23b60*/  IMAD.MOV.U32 R7, RZ, RZ, R8 ;  /* 0x000000ffff077224 */ /* 0x000fe200078e0008 */
[----:B------:R-:W-:Y:S01]  /*23b70*/  MOV R166, R169 ;  /* 0x000000a900a67202 */ /* 0x000fe20000000f00 */
[----:B------:R-:W-:Y:S02]  /*23b80*/  IMAD.MOV.U32 R9, RZ, RZ, R10 ;  /* 0x000000ffff097224 */ /* 0x000fe400078e000a */
[----:B------:R-:W-:-:S07]  /*23b90*/  IMAD.MOV.U32 R102, RZ, RZ, R105 ;  /* 0x000000ffff667224 */ /* 0x000fce00078e0069 */
.L_x_26083:
[----:B------:R-:W-:Y:S05]  /*23ba0*/  BSYNC.RECONVERGENT B1 ;  /* 0x0000000000017941 */ /* 0x000fea0003800200 */
.L_x_26081:
        /* <DEDUP_REMOVED lines=11> */
.L_x_26085:
[----:B------:R-:W-:Y:S01]  /*23c60*/  MOV R8, R7 ;  /* 0x0000000700087202 */ /* 0x000fe20000000f00 */
[----:B------:R-:W-:Y:S01]  /*23c70*/  IMAD.MOV.U32 R10, RZ, RZ, R9 ;  /* 0x000000ffff0a7224 */ /* 0x000fe200078e0009 */
[----:B------:R-:W-:Y:S01]  /*23c80*/  MOV R105, R104 ;  /* 0x0000006800697202 */ /* 0x000fe20000000f00 */
[----:B------:R-:W-:-:S07]  /*23c90*/  IMAD.MOV.U32 R169, RZ, RZ, R168 ;  /* 0x000000ffffa97224 */ /* 0x000fce00078e00a8 */
.L_x_26086:
[----:B------:R-:W-:Y:S05]  /*23ca0*/  BSYNC.RECONVERGENT B1 ;  /* 0x0000000000017941 */ /* 0x000fea0003800200 */
.L_x_26084:
        /* <DEDUP_REMOVED lines=11> */
.L_x_26088:
[----:B------:R-:W-:Y:S01]  /*23d60*/  IMAD.MOV.U32 R7, RZ, RZ, R8 ;  /* 0x000000ffff077224 */ /* 0x000fe200078e0008 */
[----:B------:R-:W-:Y:S01]  /*23d70*/  MOV R9, R10 ;  /* 0x0000000a00097202 */ /* 0x000fe20000000f00 */
[----:B------:R-:W-:Y:S02]  /*23d80*/  IMAD.MOV.U32 R168, RZ, RZ, R171 ;  /* 0x000000ffffa87224 */ /* 0x000fe400078e00ab */
[----:B------:R-:W-:-:S07]  /*23d90*/  IMAD.MOV.U32 R104, RZ, RZ, R107 ;  /* 0x000000ffff687224 */ /* 0x000fce00078e006b */
.L_x_26089:
[----:B------:R-:W-:Y:S05]  /*23da0*/  BSYNC.RECONVERGENT B1 ;  /* 0x0000000000017941 */ /* 0x000fea0003800200 */
.L_x_26087:
        /* <DEDUP_REMOVED lines=11> */
.L_x_26091:
[----:B------:R-:W-:Y:S01]  /*23e60*/  IMAD.MOV.U32 R8, RZ, RZ, R7 ;  /* 0x000000ffff087224 */ /* 0x000fe200078e0007 */
[----:B------:R-:W-:Y:S01]  /*23e70*/  MOV R171, R170 ;  /* 0x000000aa00ab7202 */ /* 0x000fe20000000f00 */
[----:B------:R-:W-:Y:S02]  /*23e80*/  IMAD.MOV.U32 R10, RZ, RZ, R9 ;  /* 0x000000ffff0a7224 */ /* 0x000fe400078e0009 */
[----:B------:R-:W-:-:S07]  /*23e90*/  IMAD.MOV.U32 R107, RZ, RZ, R106 ;  /* 0x000000ffff6b7224 */ /* 0x000fce00078e006a */
.L_x_26092:
[----:B------:R-:W-:Y:S05]  /*23ea0*/  BSYNC.RECONVERGENT B1 ;  /* 0x0000000000017941 */ /* 0x000fea0003800200 */
.L_x_26090:
        /* <DEDUP_REMOVED lines=11> */
.L_x_26094:
[----:B------:R-:W-:Y:S01]  /*23f60*/  MOV R7, R8 ;  /* 0x0000000800077202 */ /* 0x000fe20000000f00 */
[----:B------:R-:W-:Y:S01]  /*23f70*/  IMAD.MOV.U32 R9, RZ, RZ, R10 ;  /* 0x000000ffff097224 */ /* 0x000fe200078e000a */
[----:B------:R-:W-:Y:S01]  /*23f80*/  MOV R106, R109 ;  /* 0x0000006d006a7202 */ /* 0x000fe20000000f00 */
[----:B------:R-:W-:-:S07]  /*23f90*/  IMAD.MOV.U32 R170, RZ, RZ, R173 ;  /* 0x000000ffffaa7224 */ /* 0x000fce00078e00ad */
.L_x_26095:
[----:B------:R-:W-:Y:S05]  /*23fa0*/  BSYNC.RECONVERGENT B1 ;  /* 0x0000000000017941 */ /* 0x000fea0003800200 */
.L_x_26093:
        /* <DEDUP_REMOVED lines=11> */
.L_x_26097:
[----:B------:R-:W-:Y:S01]  /*24060*/  IMAD.MOV.U32 R8, RZ, RZ, R7 ;  /* 0x000000ffff087224 */ /* 0x000fe200078e0007 */
[----:B------:R-:W-:Y:S01]  /*24070*/  MOV R10, R9 ;  /* 0x00000009000a7202 */ /* 0x000fe20000000f00 */
[----:B------:R-:W-:Y:S02]  /*24080*/  IMAD.MOV.U32 R173, RZ, RZ, R172 ;  /* 0x000000ffffad7224 */ /* 0x000fe400078e00ac */
[----:B------:R-:W-:-:S07]  /*24090*/  IMAD.MOV.U32 R109, RZ, RZ, R108 ;  /* 0x000000ffff6d7224 */ /* 0x000fce00078e006c */
.L_x_26098:
[----:B------:R-:W-:Y:S05]  /*240a0*/  BSYNC.RECONVERGENT B1 ;  /* 0x0000000000017941 */ /* 0x000fea0003800200 */
.L_x_26096:
        /* <DEDUP_REMOVED lines=11> */
.L_x_26100:
[----:B------:R-:W-:Y:S01]  /*24160*/  IMAD.MOV.U32 R7, RZ, RZ, R8 ;  /* 0x000000ffff077224 */ /* 0x000fe200078e0008 */
[----:B------:R-:W-:Y:S01]  /*24170*/  MOV R172, R175 ;  /* 0x000000af00ac7202 */ /* 0x000fe20000000f00 */
[----:B------:R-:W-:Y:S02]  /*24180*/  IMAD.MOV.U32 R9, RZ, RZ, R10 ;  /* 0x000000ffff097224 */ /* 0x000fe400078e000a */
[----:B------:R-:W-:-:S07]  /*24190*/  IMAD.MOV.U32 R108, RZ, RZ, R111 ;  /* 0x000000ffff6c7224 */ /* 0x000fce00078e006f */
.L_x_26101:
[----:B------:R-:W-:Y:S05]  /*241a0*/  BSYNC.RECONVERGENT B1 ;  /* 0x0000000000017941 */ /* 0x000fea0003800200 */
.L_x_26099:
        /* <DEDUP_REMOVED lines=11> */
.L_x_26103:
[----:B------:R-:W-:Y:S01]  /*24260*/  MOV R8, R7 ;  /* 0x0000000700087202 */ /* 0x000fe20000000f00 */
[----:B------:R-:W-:Y:S01]  /*24270*/  IMAD.MOV.U32 R10, RZ, RZ, R9 ;  /* 0x000000ffff0a7224 */ /* 0x000fe200078e0009 */
[----:B------:R-:W-:Y:S01]  /*24280*/  MOV R111, R110 ;  /* 0x0000006e006f7202 */ /* 0x000fe20000000f00 */
[----:B------:R-:W-:-:S07]  /*24290*/  IMAD.MOV.U32 R175, RZ, RZ, R174 ;  /* 0x000000ffffaf7224 */ /* 0x000fce00078e00ae */
.L_x_26104:
[----:B------:R-:W-:Y:S05]  /*242a0*/  BSYNC.RECONVERGENT B1 ;  /* 0x0000000000017941 */ /* 0x000fea0003800200 */
.L_x_26102:
        /* <DEDUP_REMOVED lines=11> */
.L_x_26106:
[----:B------:R-:W-:Y:S01]  /*24360*/  IMAD.MOV.U32 R7, RZ, RZ, R8 ;  /* 0x000000ffff077224 */ /* 0x000fe200078e0008 */
[----:B------:R-:W-:Y:S01]  /*24370*/  MOV R9, R10 ;  /* 0x0000000a00097202 */ /* 0x000fe20000000f00 */
[----:B------:R-:W-:Y:S02]  /*24380*/  IMAD.MOV.U32 R174, RZ, RZ, R177 ;  /* 0x000000ffffae7224 */ /* 0x000fe400078e00b1 */
[----:B------:R-:W-:-:S07]  /*24390*/  IMAD.MOV.U32 R110, RZ, RZ, R113 ;  /* 0x000000ffff6e7224 */ /* 0x000fce00078e0071 */
.L_x_26107:
[----:B------:R-:W-:Y:S05]  /*243a0*/  BSYNC.RECONVERGENT B1 ;  /* 0x0000000000017941 */ /* 0x000fea0003800200 */
.L_x_26105:
        /* <DEDUP_REMOVED lines=11> */
.L_x_26109:
[----:B------:R-:W-:Y:S01]  /*24460*/  IMAD.MOV.U32 R8, RZ, RZ, R7 ;  /* 0x000000ffff087224 */ /* 0x000fe200078e0007 */
[----:B------:R-:W-:Y:S01]  /*24470*/  MOV R177, R176 ;  /* 0x000000b000b17202 */ /* 0x000fe20000000f00 */
[----:B------:R-:W-:Y:S02]  /*24480*/  IMAD.MOV.U32 R10, RZ, RZ, R9 ;  /* 0x000000ffff0a7224 */ /* 0x000fe400078e0009 */
[----:B------:R-:W-:-:S07]  /*24490*/  IMAD.MOV.U32 R113, RZ, RZ, R112 ;  /* 0x000000ffff717224 */ /* 0x000fce00078e0070 */
.L_x_26110:
[----:B------:R-:W-:Y:S05]  /*244a0*/  BSYNC.RECONVERGENT B1 ;  /* 0x0000000000017941 */ /* 0x000fea0003800200 */
.L_x_26108:
        /* <DEDUP_REMOVED lines=11> */
.L_x_26112:
[----:B------:R-:W-:Y:S01]  /*24560*/  MOV R7, R8 ;  /* 0x0000000800077202 */ /* 0x000fe20000000f00 */
[----:B------:R-:W-:Y:S01]  /*24570*/  IMAD.MOV.U32 R9, RZ, RZ, R10 ;  /* 0x000000ffff097224 */ /* 0x000fe200078e000a */
[----:B------:R-:W-:Y:S01]  /*24580*/  MOV R112, R115 ;  /* 0x0000007300707202 */ /* 0x000fe20000000f00 */
[----:B------:R-:W-:-:S07]  /*24590*/  IMAD.MOV.U32 R176, RZ, RZ, R179 ;  /* 0x000000ffffb07224 */ /* 0x000fce00078e00b3 */
.L_x_26113:
[----:B------:R-:W-:Y:S05]  /*245a0*/  BSYNC.RECONVERGENT B1 ;  /* 0x0000000000017941 */ /* 0x000fea0003800200 */
.L_x_26111:
        /* <DEDUP_REMOVED lines=11> */
.L_x_26115:
[----:B------:R-:W-:Y:S01]  /*24660*/  IMAD.MOV.U32 R8, RZ, RZ, R7 ;  /* 0x000000ffff087224 */ /* 0x000fe200078e0007 */
[----:B------:R-:W-:Y:S01]  /*24670*/  MOV R10, R9 ;  /* 0x00000009000a7202 */ /* 0x000fe20000000f00 */
[----:B------:R-:W-:Y:S02]  /*24680*/  IMAD.MOV.U32 R179, RZ, RZ, R178 ;  /* 0x000000ffffb37224 */ /* 0x000fe400078e00b2 */
[----:B------:R-:W-:-:S07]  /*24690*/  IMAD.MOV.U32 R115, RZ, RZ, R114 ;  /* 0x000000ffff737224 */ /* 0x000fce00078e0072 */
.L_x_26116:
[----:B------:R-:W-:Y:S05]  /*246a0*/  BSYNC.RECONVERGENT B1 ;  /* 0x0000000000017941 */ /* 0x000fea0003800200 */
.L_x_26114:
        /* <DEDUP_REMOVED lines=11> */
.L_x_26118:
[----:B------:R-:W-:Y:S01]  /*24760*/  IMAD.MOV.U32 R7, RZ, RZ, R8 ;  /* 0x000000ffff077224 */ /* 0x000fe200078e0008 */
[----:B------:R-:W-:Y:S01]  /*24770*/  MOV R178, R181 ;  /* 0x000000b500b27202 */ /* 0x000fe20000000f00 */
[----:B------:R-:W-:Y:S02]  /*24780*/  IMAD.MOV.U32 R9, RZ, RZ, R10 ;  /* 0x000000ffff097224 */ /* 0x000fe400078e000a */
[----:B------:R-:W-:-:S07]  /*24790*/  IMAD.MOV.U32 R114, RZ, RZ, R117 ;  /* 0x000000ffff727224 */ /* 0x000fce00078e0075 */
.L_x_26119:
[----:B------:R-:W-:Y:S05]  /*247a0*/  BSYNC.RECONVERGENT B1 ;  /* 0x0000000000017941 */ /* 0x000fea0003800200 */
.L_x_26117:
        /* <DEDUP_REMOVED lines=11> */
.L_x_26121:
[----:B------:R-:W-:Y:S01]  /*24860*/  MOV R8, R7 ;  /* 0x0000000700087202 */ /* 0x000fe20000000f00 */
[----:B------:R-:W-:Y:S01]  /*24870*/  IMAD.MOV.U32 R10, RZ, RZ, R9 ;  /* 0x000000ffff0a7224 */ /* 0x000fe200078e0009 */
[----:B------:R-:W-:Y:S01]  /*24880*/  MOV R117, R116 ;  /* 0x0000007400757202 */ /* 0x000fe20000000f00 */
[----:B------:R-:W-:-:S07]  /*24890*/  IMAD.MOV.U32 R181, RZ, RZ, R180 ;  /* 0x000000ffffb57224 */ /* 0x000fce00078e00b4 */
.L_x_26122:
[----:B------:R-:W-:Y:S05]  /*248a0*/  BSYNC.RECONVERGENT B1 ;  /* 0x0000000000017941 */ /* 0x000fea0003800200 */
.L_x_26120:
        /* <DEDUP_REMOVED lines=11> */
.L_x_26124:
[----:B------:R-:W-:Y:S01]  /*24960*/  IMAD.MOV.U32 R7, RZ, RZ, R8 ;  /* 0x000000ffff077224 */ /* 0x000fe200078e0008 */
[----:B------:R-:W-:Y:S01]  /*24970*/  MOV R9, R10 ;  /* 0x0000000a00097202 */ /* 0x000fe20000000f00 */
[----:B------:R-:W-:Y:S02]  /*24980*/  IMAD.MOV.U32 R180, RZ, RZ, R183 ;  /* 0x000000ffffb47224 */ /* 0x000fe400078e00b7 */
[----:B------:R-:W-:-:S07]  /*24990*/  IMAD.MOV.U32 R116, RZ, RZ, R119 ;  /* 0x000000ffff747224 */ /* 0x000fce00078e0077 */
.L_x_26125:
[----:B------:R-:W-:Y:S05]  /*249a0*/  BSYNC.RECONVERGENT B1 ;  /* 0x0000000000017941 */ /* 0x000fea0003800200 */
.L_x_26123:
        /* <DEDUP_REMOVED lines=11> */
.L_x_26127:
[----:B------:R-:W-:Y:S01]  /*24a60*/  IMAD.MOV.U32 R8, RZ, RZ, R7 ;  /* 0x000000ffff087224 */ /* 0x000fe200078e0007 */
[----:B------:R-:W-:Y:S01]  /*24a70*/  MOV R183, R182 ;  /* 0x000000b600b77202 */ /* 0x000fe20000000f00 */
[----:B------:R-:W-:Y:S02]  /*24a80*/  IMAD.MOV.U32 R10, RZ, RZ, R9 ;  /* 0x000000ffff0a7224 */ /* 0x000fe400078e0009 */
[----:B------:R-:W-:-:S07]  /*24a90*/  IMAD.MOV.U32 R119, RZ, RZ, R118 ;  /* 0x000000ffff777224 */ /* 0x000fce00078e0076 */
.L_x_26128:
[----:B------:R-:W-:Y:S05]  /*24aa0*/  BSYNC.RECONVERGENT B1 ;  /* 0x0000000000017941 */ /* 0x000fea0003800200 */
.L_x_26126:
        /* <DEDUP_REMOVED lines=11> */
.L_x_26130:
[----:B------:R-:W-:Y:S01]  /*24b60*/  MOV R7, R8 ;  /* 0x0000000800077202 */ /* 0x000fe20000000f00 */
[----:B------:R-:W-:Y:S01]  /*24b70*/  IMAD.MOV.U32 R9, RZ, RZ, R10 ;  /* 0x000000ffff097224 */ /* 0x000fe200078e000a */
[----:B------:R-:W-:Y:S01]  /*24b80*/  MOV R118, R121 ;  /* 0x0000007900767202 */ /* 0x000fe20000000f00 */
[----:B------:R-:W-:-:S07]  /*24b90*/  IMAD.MOV.U32 R182, RZ, RZ, R185 ;  /* 0x000000ffffb67224 */ /* 0x000fce00078e00b9 */
.L_x_26131:
[----:B------:R-:W-:Y:S05]  /*24ba0*/  BSYNC.RECONVERGENT B1 ;  /* 0x0000000000017941 */ /* 0x000fea0003800200 */
.L_x_26129:
        /* <DEDUP_REMOVED lines=11> */
.L_x_26133:
[----:B------:R-:W-:Y:S01]  /*24c60*/  IMAD.MOV.U32 R8, RZ, RZ, R7 ;  /* 0x000000ffff087224 */ /* 0x000fe200078e0007 */
[----:B------:R-:W-:Y:S01]  /*24c70*/  MOV R10, R9 ;  /* 0x00000009000a7202 */ /* 0x000fe20000000f00 */
[----:B------:R-:W-:Y:S02]  /*24c80*/  IMAD.MOV.U32 R185, RZ, RZ, R184 ;  /* 0x000000ffffb97224 */ /* 0x000fe400078e00b8 */
[----:B------:R-:W-:-:S07]  /*24c90*/  IMAD.MOV.U32 R121, RZ, RZ, R120 ;  /* 0x000000ffff797224 */ /* 0x000fce00078e0078 */
.L_x_26134:
[----:B------:R-:W-:Y:S05]  /*24ca0*/  BSYNC.RECONVERGENT B1 ;  /* 0x0000000000017941 */ /* 0x000fea0003800200 */
.L_x_26132:
        /* <DEDUP_REMOVED lines=11> */
.L_x_26136:
[----:B------:R-:W-:Y:S01]  /*24d60*/  IMAD.MOV.U32 R7, RZ, RZ, R8 ;  /* 0x000000ffff077224 */ /* 0x000fe200078e0008 */
[----:B------:R-:W-:Y:S01]  /*24d70*/  MOV R184, R187 ;  /* 0x000000bb00b87202 */ /* 0x000fe20000000f00 */
[----:B------:R-:W-:Y:S02]  /*24d80*/  IMAD.MOV.U32 R9, RZ, RZ, R10 ;  /* 0x000000ffff097224 */ /* 0x000fe400078e000a */
[----:B------:R-:W-:-:S07]  /*24d90*/  IMAD.MOV.U32 R120, RZ, RZ, R123 ;  /* 0x000000ffff787224 */ /* 0x000fce00078e007b */
.L_x_26137:
[----:B------:R-:W-:Y:S05]  /*24da0*/  BSYNC.RECONVERGENT B1 ;  /* 0x0000000000017941 */ /* 0x000fea0003800200 */
.L_x_26135:
        /* <DEDUP_REMOVED lines=11> */
.L_x_26139:
[----:B------:R-:W-:Y:S01]  /*24e60*/  MOV R8, R7 ;  /* 0x0000000700087202 */ /* 0x000fe20000000f00 */
[----:B------:R-:W-:Y:S01]  /*24e70*/  IMAD.MOV.U32 R10, RZ, RZ, R9 ;  /* 0x000000ffff0a7224 */ /* 0x000fe200078e0009 */
[----:B------:R-:W-:Y:S01]  /*24e80*/  MOV R123, R122 ;  /* 0x0000007a007b7202 */ /* 0x000fe20000000f00 */
[----:B------:R-:W-:-:S07]  /*24e90*/  IMAD.MOV.U32 R187, RZ, RZ, R186 ;  /* 0x000000ffffbb7224 */ /* 0x000fce00078e00ba */
.L_x_26140:
[----:B------:R-:W-:Y:S05]  /*24ea0*/  BSYNC.RECONVERGENT B1 ;  /* 0x0000000000017941 */ /* 0x000fea0003800200 */
.L_x_26138:
        /* <DEDUP_REMOVED lines=11> */
.L_x_26142:
[----:B------:R-:W-:Y:S01]  /*24f60*/  IMAD.MOV.U32 R7, RZ, RZ, R8 ;  /* 0x000000ffff077224 */ /* 0x000fe200078e0008 */
[----:B------:R-:W-:Y:S01]  /*24f70*/  MOV R9, R10 ;  /* 0x0000000a00097202 */ /* 0x000fe20000000f00 */
[----:B------:R-:W-:Y:S02]  /*24f80*/  IMAD.MOV.U32 R186, RZ, RZ, R189 ;  /* 0x000000ffffba7224 */ /* 0x000fe400078e00bd */
[----:B------:R-:W-:-:S07]  /*24f90*/  IMAD.MOV.U32 R122, RZ, RZ, R125 ;  /* 0x000000ffff7a7224 */ /* 0x000fce00078e007d */
.L_x_26143:
[----:B------:R-:W-:Y:S05]  /*24fa0*/  BSYNC.RECONVERGENT B1 ;  /* 0x0000000000017941 */ /* 0x000fea0003800200 */
.L_x_26141:
        /* <DEDUP_REMOVED lines=11> */
.L_x_26145:
[----:B------:R-:W-:Y:S01]  /*25060*/  IMAD.MOV.U32 R8, RZ, RZ, R7 ;  /* 0x000000ffff087224 */ /* 0x000fe200078e0007 */
[----:B------:R-:W-:Y:S01]  /*25070*/  MOV R189, R188 ;  /* 0x000000bc00bd7202 */ /* 0x000fe20000000f00 */
[----:B------:R-:W-:Y:S02]  /*25080*/  IMAD.MOV.U32 R10, RZ, RZ, R9 ;  /* 0x000000ffff0a7224 */ /* 0x000fe400078e0009 */
[----:B------:R-:W-:-:S07]  /*25090*/  IMAD.MOV.U32 R125, RZ, RZ, R124 ;  /* 0x000000ffff7d7224 */ /* 0x000fce00078e007c */
.L_x_26146:
[----:B------:R-:W-:Y:S05]  /*250a0*/  BSYNC.RECONVERGENT B1 ;  /* 0x0000000000017941 */ /* 0x000fea0003800200 */
.L_x_26144:
        /* <DEDUP_REMOVED lines=11> */
.L_x_26148:
[----:B------:R-:W-:Y:S01]  /*25160*/  MOV R7, R8 ;  /* 0x0000000800077202 */ /* 0x000fe20000000f00 */
[----:B------:R-:W-:Y:S01]  /*25170*/  IMAD.MOV.U32 R9, RZ, RZ, R10 ;  /* 0x000000ffff097224 */ /* 0x000fe200078e000a */
[----:B------:R-:W-:Y:S01]  /*25180*/  MOV R124, R127 ;  /* 0x0000007f007c7202 */ /* 0x000fe20000000f00 */
[----:B------:R-:W-:-:S07]  /*25190*/  IMAD.MOV.U32 R188, RZ, RZ, R191 ;  /* 0x000000ffffbc7224 */ /* 0x000fce00078e00bf */
.L_x_26149:
[----:B------:R-:W-:Y:S05]  /*251a0*/  BSYNC.RECONVERGENT B1 ;  /* 0x0000000000017941 */ /* 0x000fea0003800200 */
.L_x_26147:
        /* <DEDUP_REMOVED lines=11> */
.L_x_26151:
[----:B------:R-:W-:Y:S01]  /*25260*/  IMAD.MOV.U32 R8, RZ, RZ, R7 ;  /* 0x000000ffff087224 */ /* 0x000fe200078e0007 */
[----:B------:R-:W-:Y:S01]  /*25270*/  MOV R10, R9 ;  /* 0x00000009000a7202 */ /* 0x000fe20000000f00 */
[----:B------:R-:W-:Y:S02]  /*25280*/  IMAD.MOV.U32 R191, RZ, RZ, R190 ;  /* 0x000000ffffbf7224 */ /* 0x000fe400078e00be */
[----:B------:R-:W-:-:S07]  /*25290*/  IMAD.MOV.U32 R127, RZ, RZ, R126 ;  /* 0x000000ffff7f7224 */ /* 0x000fce00078e007e */
.L_x_26152:
[----:B------:R-:W-:Y:S05]  /*252a0*/  BSYNC.RECONVERGENT B1 ;  /* 0x0000000000017941 */ /* 0x000fea0003800200 */
.L_x_26150:
        /* <DEDUP_REMOVED lines=11> */
.L_x_26154:
[----:B------:R-:W-:Y:S01]  /*25360*/  IMAD.MOV.U32 R7, RZ, RZ, R8 ;  /* 0x000000ffff077224 */ /* 0x000fe200078e0008 */
[----:B------:R-:W-:Y:S01]  /*25370*/  MOV R190, R193 ;  /* 0x000000c100be7202 */ /* 0x000fe20000000f00 */
[----:B------:R-:W-:Y:S02]  /*25380*/  IMAD.MOV.U32 R9, RZ, RZ, R10 ;  /* 0x000000ffff097224 */ /* 0x000fe400078e000a */
[----:B------:R-:W-:-:S07]  /*25390*/  IMAD.MOV.U32 R126, RZ, RZ, R129 ;  /* 0x000000ffff7e7224 */ /* 0x000fce00078e0081 */
.L_x_26155:
[----:B------:R-:W-:Y:S05]  /*253a0*/  BSYNC.RECONVERGENT B1 ;  /* 0x0000000000017941 */ /* 0x000fea0003800200 */
.L_x_26153:
        /* <DEDUP_REMOVED lines=11> */
.L_x_26157:
[----:B------:R-:W-:Y:S01]  /*25460*/  MOV R8, R7 ;  /* 0x0000000700087202 */ /* 0x000fe20000000f00 */
[----:B------:R-:W-:Y:S01]  /*25470*/  IMAD.MOV.U32 R10, RZ, RZ, R9 ;  /* 0x000000ffff0a7224 */ /* 0x000fe200078e0009 */
[----:B------:R-:W-:Y:S01]  /*25480*/  MOV R129, R128 ;  /* 0x0000008000817202 */ /* 0x000fe20000000f00 */
[----:B------:R-:W-:-:S07]  /*25490*/  IMAD.MOV.U32 R193, RZ, RZ, R192 ;  /* 0x000000ffffc17224 */ /* 0x000fce00078e00c0 */
.L_x_26158:
[----:B------:R-:W-:Y:S05]  /*254a0*/  BSYNC.RECONVERGENT B1 ;  /* 0x0000000000017941 */ /* 0x000fea0003800200 */
.L_x_26156:
        /* <DEDUP_REMOVED lines=11> */
.L_x_26160:
[----:B------:R-:W-:Y:S01]  /*25560*/  IMAD.MOV.U32 R7, RZ, RZ, R8 ;  /* 0x000000ffff077224 */ /* 0x000fe200078e0008 */
[----:B------:R-:W-:Y:S01]  /*25570*/  MOV R9, R10 ;  /* 0x0000000a00097202 */ /* 0x000fe20000000f00 */
[----:B------:R-:W-:Y:S02]  /*25580*/  IMAD.MOV.U32 R192, RZ, RZ, R195 ;  /* 0x000000ffffc07224 */ /* 0x000fe400078e00c3 */
[----:B------:R-:W-:-:S07]  /*25590*/  IMAD.MOV.U32 R128, RZ, RZ, R131 ;  /* 0x000000ffff807224 */ /* 0x000fce00078e0083 */
.L_x_26161:
[----:B------:R-:W-:Y:S05]  /*255a0*/  BSYNC.RECONVERGENT B1 ;  /* 0x0000000000017941 */ /* 0x000fea0003800200 */
.L_x_26159:
        /* <DEDUP_REMOVED lines=11> */
.L_x_26163:
[----:B------:R-:W-:Y:S01]  /*25660*/  IMAD.MOV.U32 R8, RZ, RZ, R7 ;  /* 0x000000ffff087224 */ /* 0x000fe200078e0007 */
[----:B------:R-:W-:Y:S01]  /*25670*/  MOV R195, R194 ;  /* 0x000000c200c37202 */ /* 0x000fe20000000f00 */
[----:B------:R-:W-:Y:S02]  /*25680*/  IMAD.MOV.U32 R10, RZ, RZ, R9 ;  /* 0x000000ffff0a7224 */ /* 0x000fe400078e0009 */
[----:B------:R-:W-:-:S07]  /*25690*/  IMAD.MOV.U32 R131, RZ, RZ, R130 ;  /* 0x000000ffff837224 */ /* 0x000fce00078e0082 */
.L_x_26164:
[----:B------:R-:W-:Y:S05]  /*256a0*/  BSYNC.RECONVERGENT B1 ;  /* 0x0000000000017941 */ /* 0x000fea0003800200 */
.L_x_26162:
        /* <DEDUP_REMOVED lines=11> */
.L_x_26166:
[----:B------:R-:W-:Y:S01]  /*25760*/  MOV R7, R8 ;  /* 0x0000000800077202 */ /* 0x000fe20000000f00 */
[----:B------:R-:W-:Y:S01]  /*25770*/  IMAD.MOV.U32 R9, RZ, RZ, R10 ;  /* 0x000000ffff097224 */ /* 0x000fe200078e000a */
[----:B------:R-:W-:Y:S01]  /*25780*/  MOV R130, R133 ;  /* 0x0000008500827202 */ /* 0x000fe20000000f00 */
[----:B------:R-:W-:-:S07]  /*25790*/  IMAD.MOV.U32 R194, RZ, RZ, R197 ;  /* 0x000000ffffc27224 */ /* 0x000fce00078e00c5 */
.L_x_26167:
[----:B------:R-:W-:Y:S05]  /*257a0*/  BSYNC.RECONVERGENT B1 ;  /* 0x0000000000017941 */ /* 0x000fea0003800200 */
.L_x_26165:
        /* <DEDUP_REMOVED lines=11> */
.L_x_26169:
[----:B------:R-:W-:Y:S01]  /*25860*/  IMAD.MOV.U32 R8, RZ, RZ, R7 ;  /* 0x000000ffff087224 */ /* 0x000fe200078e0007 */
[----:B------:R-:W-:Y:S01]  /*25870*/  MOV R10, R9 ;  /* 0x00000009000a7202 */ /* 0x000fe20000000f00 */
[----:B------:R-:W-:Y:S02]  /*25880*/  IMAD.MOV.U32 R197, RZ, RZ, R196 ;  /* 0x000000ffffc57224 */ /* 0x000fe400078e00c4 */
[----:B------:R-:W-:-:S07]  /*25890*/  IMAD.MOV.U32 R133, RZ, RZ, R132 ;  /* 0x000000ffff857224 */ /* 0x000fce00078e0084 */
.L_x_26170:
[----:B------:R-:W-:Y:S05]  /*258a0*/  BSYNC.RECONVERGENT B1 ;  /* 0x0000000000017941 */ /* 0x000fea0003800200 */
.L_x_26168:
        /* <DEDUP_REMOVED lines=11> */
.L_x_26172:
[----:B------:R-:W-:Y:S01]  /*25960*/  IMAD.MOV.U32 R7, RZ, RZ, R8 ;  /* 0x000000ffff077224 */ /* 0x000fe200078e0008 */
[----:B------:R-:W-:Y:S01]  /*25970*/  MOV R196, R199 ;  /* 0x000000c700c47202 */ /* 0x000fe20000000f00 */
[----:B------:R-:W-:Y:S02]  /*25980*/  IMAD.MOV.U32 R9, RZ, RZ, R10 ;  /* 0x000000ffff097224 */ /* 0x000fe400078e000a */
[----:B------:R-:W-:-:S07]  /*25990*/  IMAD.MOV.U32 R132, RZ, RZ, R135 ;  /* 0x000000ffff847224 */ /* 0x000fce00078e0087 */
.L_x_26173:
[----:B------:R-:W-:Y:S05]  /*259a0*/  BSYNC.RECONVERGENT B1 ;  /* 0x0000000000017941 */ /* 0x000fea0003800200 */
.L_x_26171:
        /* <DEDUP_REMOVED lines=11> */
.L_x_26175:
[----:B------:R-:W-:Y:S01]  /*25a60*/  MOV R8, R7 ;  /* 0x0000000700087202 */ /* 0x000fe20000000f00 */
[----:B------:R-:W-:Y:S01]  /*25a70*/  IMAD.MOV.U32 R10, RZ, RZ, R9 ;  /* 0x000000ffff0a7224 */ /* 0x000fe200078e0009 */
[----:B------:R-:W-:Y:S01]  /*25a80*/  MOV R135, R134 ;  /* 0x0000008600877202 */ /* 0x000fe20000000f00 */
[----:B------:R-:W-:-:S07]  /*25a90*/  IMAD.MOV.U32 R199, RZ, RZ, R198 ;  /* 0x000000ffffc77224 */ /* 0x000fce00078e00c6 */
.L_x_26176:
[----:B------:R-:W-:Y:S05]  /*25aa0*/  BSYNC.RECONVERGENT B1 ;  /* 0x0000000000017941 */ /* 0x000fea0003800200 */
.L_x_26174:
        /* <DEDUP_REMOVED lines=11> */
.L_x_26178:
[----:B------:R-:W-:Y:S01]  /*25b60*/  IMAD.MOV.U32 R7, RZ, RZ, R8 ;  /* 0x000000ffff077224 */ /* 0x000fe200078e0008 */
[----:B------:R-:W-:Y:S01]  /*25b70*/  MOV R9, R10 ;  /* 0x0000000a00097202 */ /* 0x000fe20000000f00 */
[----:B------:R-:W-:Y:S02]  /*25b80*/  IMAD.MOV.U32 R198, RZ, RZ, R201 ;  /* 0x000000ffffc67224 */ /* 0x000fe400078e00c9 */
[----:B------:R-:W-:-:S07]  /*25b90*/  IMAD.MOV.U32 R134, RZ, RZ, R137 ;  /* 0x000000ffff867224 */ /* 0x000fce00078e0089 */
.L_x_26179:
[----:B------:R-:W-:Y:S05]  /*25ba0*/  BSYNC.RECONVERGENT B1 ;  /* 0x0000000000017941 */ /* 0x000fea0003800200 */
.L_x_26177:
        /* <DEDUP_REMOVED lines=11> */
.L_x_26181:
[----:B------:R-:W-:Y:S01]  /*25c60*/  IMAD.MOV.U32 R8, RZ, RZ, R7 ;  /* 0x000000ffff087224 */ /* 0x000fe200078e0007 */
[----:B------:R-:W-:Y:S01]  /*25c70*/  MOV R201, R200 ;  /* 0x000000c800c97202 */ /* 0x000fe20000000f00 */
[----:B------:R-:W-:Y:S02]  /*25c80*/  IMAD.MOV.U32 R10, RZ, RZ, R9 ;  /* 0x000000ffff0a7224 */ /* 0x000fe400078e0009 */
[----:B------:R-:W-:-:S07]  /*25c90*/  IMAD.MOV.U32 R137, RZ, RZ, R136 ;  /* 0x000000ffff897224 */ /* 0x000fce00078e0088 */
.L_x_26182:
[----:B------:R-:W-:Y:S05]  /*25ca0*/  BSYNC.RECONVERGENT B1 ;  /* 0x0000000000017941 */ /* 0x000fea0003800200 */
.L_x_26180:
        /* <DEDUP_REMOVED lines=11> */
.L_x_26184:
[----:B------:R-:W-:Y:S01]  /*25d60*/  MOV R7, R8 ;  /* 0x0000000800077202 */ /* 0x000fe20000000f00 */
[----:B------:R-:W-:Y:S01]  /*25d70*/  IMAD.MOV.U32 R9, RZ, RZ, R10 ;  /* 0x000000ffff097224 */ /* 0x000fe200078e000a */
[----:B------:R-:W-:Y:S01]  /*25d80*/  MOV R136, R139 ;  /* 0x0000008b00887202 */ /* 0x000fe20000000f00 */
[----:B------:R-:W-:-:S07]  /*25d90*/  IMAD.MOV.U32 R200, RZ, RZ, R203 ;  /* 0x000000ffffc87224 */ /* 0x000fce00078e00cb */
.L_x_26185:
[----:B------:R-:W-:Y:S05]  /*25da0*/  BSYNC.RECONVERGENT B1 ;  /* 0x0000000000017941 */ /* 0x000fea0003800200 */
.L_x_26183:
        /* <DEDUP_REMOVED lines=11> */
.L_x_26187:
[----:B------:R-:W-:Y:S01]  /*25e60*/  IMAD.MOV.U32 R8, RZ, RZ, R7 ;  /* 0x000000ffff087224 */ /* 0x000fe200078e0007 */
[----:B------:R-:W-:Y:S01]  /*25e70*/  MOV R10, R9 ;  /* 0x00000009000a7202 */ /* 0x000fe20000000f00 */
[----:B------:R-:W-:Y:S02]  /*25e80*/  IMAD.MOV.U32 R203, RZ, RZ, R202 ;  /* 0x000000ffffcb7224 */ /* 0x000fe400078e00ca */
[----:B------:R-:W-:-:S07]  /*25e90*/  IMAD.MOV.U32 R139, RZ, RZ, R138 ;  /* 0x000000ffff8b7224 */ /* 0x000fce00078e008a */
.L_x_26188:
[----:B------:R-:W-:Y:S05]  /*25ea0*/  BSYNC.RECONVERGENT B1 ;  /* 0x0000000000017941 */ /* 0x000fea0003800200 */
.L_x_26186:
        /* <DEDUP_REMOVED lines=11> */
.L_x_26190:
[----:B------:R-:W-:Y:S01]  /*25f60*/  IMAD.MOV.U32 R7, RZ, RZ, R8 ;  /* 0x000000ffff077224 */ /* 0x000fe200078e0008 */
[----:B------:R-:W-:Y:S01]  /*25f70*/  MOV R202, R205 ;  /* 0x000000cd00ca7202 */ /* 0x000fe20000000f00 */
[----:B------:R-:W-:Y:S02]  /*25f80*/  IMAD.MOV.U32 R9, RZ, RZ, R10 ;  /* 0x000000ffff097224 */ /* 0x000fe400078e000a */
[----:B------:R-:W-:-:S07]  /*25f90*/  IMAD.MOV.U32 R138, RZ, RZ, R141 ;  /* 0x000000ffff8a7224 */ /* 0x000fce00078e008d */
.L_x_26191:
[----:B------:R-:W-:Y:S05]  /*25fa0*/  BSYNC.RECONVERGENT B1 ;  /* 0x0000000000017941 */ /* 0x000fea0003800200 */
.L_x_26189:
        /* <DEDUP_REMOVED lines=11> */
.L_x_26193:
[----:B------:R-:W-:Y:S01]  /*26060*/  MOV R8, R7 ;  /* 0x0000000700087202 */ /* 0x000fe20000000f00 */
[----:B------:R-:W-:Y:S01]  /*26070*/  IMAD.MOV.U32 R10, RZ, RZ, R9 ;  /* 0x000000ffff0a7224 */ /* 0x000fe200078e0009 */
[----:B------:R-:W-:Y:S01]  /*26080*/  MOV R141, R140 ;  /* 0x0000008c008d7202 */ /* 0x000fe20000000f00 */
[----:B------:R-:W-:-:S07]  /*26090*/  IMAD.MOV.U32 R205, RZ, RZ, R204 ;  /* 0x000000ffffcd7224 */ /* 0x000fce00078e00cc */
.L_x_26194:
[----:B------:R-:W-:Y:S05]  /*260a0*/  BSYNC.RECONVERGENT B1 ;  /* 0x0000000000017941 */ /* 0x000fea0003800200 */
.L_x_26192:
        /* <DEDUP_REMOVED lines=11> */
.L_x_26196:
[----:B------:R-:W-:Y:S01]  /*26160*/  IMAD.MOV.U32 R7, RZ, RZ, R8 ;  /* 0x000000ffff077224 */ /* 0x000fe200078e0008 */
[----:B------:R-:W-:Y:S01]  /*26170*/  MOV R9, R10 ;  /* 0x0000000a00097202 */ /* 0x000fe20000000f00 */
[----:B------:R-:W-:Y:S02]  /*26180*/  IMAD.MOV.U32 R204, RZ, RZ, R207 ;  /* 0x000000ffffcc7224 */ /* 0x000fe400078e00cf */
[----:B------:R-:W-:-:S07]  /*26190*/  IMAD.MOV.U32 R140, RZ, RZ, R143 ;  /* 0x000000ffff8c7224 */ /* 0x000fce00078e008f */
.L_x_26197:
[----:B------:R-:W-:Y:S05]  /*261a0*/  BSYNC.RECONVERGENT B1 ;  /* 0x0000000000017941 */ /* 0x000fea0003800200 */
.L_x_26195:
        /* <DEDUP_REMOVED lines=11> */
.L_x_26199:
[----:B------:R-:W-:Y:S01]  /*26260*/  IMAD.MOV.U32 R8, RZ, RZ, R7 ;  /* 0x000000ffff087224 */ /* 0x000fe200078e0007 */
[----:B------:R-:W-:Y:S01]  /*26270*/  MOV R207, R206 ;  /* 0x000000ce00cf7202 */ /* 0x000fe20000000f00 */
[----:B------:R-:W-:Y:S02]  /*26280*/  IMAD.MOV.U32 R10, RZ, RZ, R9 ;  /* 0x000000ffff0a7224 */ /* 0x000fe400078e0009 */
[----:B------:R-:W-:-:S07]  /*26290*/  IMAD.MOV.U32 R143, RZ, RZ, R142 ;  /* 0x000000ffff8f7224 */ /* 0x000fce00078e008e */
.L_x_26200:
[----:B------:R-:W-:Y:S05]  /*262a0*/  BSYNC.RECONVERGENT B1 ;  /* 0x0000000000017941 */ /* 0x000fea0003800200 */
.L_x_26198:
        /* <DEDUP_REMOVED lines=11> */
.L_x_26202:
[----:B------:R-:W-:Y:S01]  /*26360*/  MOV R7, R8 ;  /* 0x0000000800077202 */ /* 0x000fe20000000f00 */
[----:B------:R-:W-:Y:S01]  /*26370*/  IMAD.MOV.U32 R9, RZ, RZ, R10 ;  /* 0x000000ffff097224 */ /* 0x000fe200078e000a */
[----:B------:R-:W-:Y:S01]  /*26380*/  MOV R142, R145 ;  /* 0x00000091008e7202 */ /* 0x000fe20000000f00 */
[----:B------:R-:W-:-:S07]  /*26390*/  IMAD.MOV.U32 R206, RZ, RZ, R209 ;  /* 0x000000ffffce7224 */ /* 0x000fce00078e00d1 */
.L_x_26203:
[----:B------:R-:W-:Y:S05]  /*263a0*/  BSYNC.RECONVERGENT B1 ;  /* 0x0000000000017941 */ /* 0x000fea0003800200 */
.L_x_26201:
        /* <DEDUP_REMOVED lines=11> */
.L_x_26205:
[----:B------:R-:W-:Y:S01]  /*26460*/  IMAD.MOV.U32 R8, RZ, RZ, R7 ;  /* 0x000000ffff087224 */ /* 0x000fe200078e0007 */
[----:B------:R-:W-:Y:S01]  /*26470*/  MOV R10, R9 ;  /* 0x00000009000a7202 */ /* 0x000fe20000000f00 */
[----:B------:R-:W-:Y:S02]  /*26480*/  IMAD.MOV.U32 R209, RZ, RZ, R208 ;  /* 0x000000ffffd17224 */ /* 0x000fe400078e00d0 */
[----:B------:R-:W-:-:S07]  /*26490*/  IMAD.MOV.U32 R145, RZ, RZ, R144 ;  /* 0x000000ffff917224 */ /* 0x000fce00078e0090 */
.L_x_26206:
[----:B------:R-:W-:Y:S05]  /*264a0*/  BSYNC.RECONVERGENT B1 ;  /* 0x0000000000017941 */ /* 0x000fea0003800200 */
.L_x_26204:
        /* <DEDUP_REMOVED lines=11> */
.L_x_26208:
[----:B------:R-:W-:Y:S01]  /*26560*/  IMAD.MOV.U32 R7, RZ, RZ, R8 ;  /* 0x000000ffff077224 */ /* 0x000fe200078e0008 */
[----:B------:R-:W-:Y:S01]  /*26570*/  MOV R208, R211 ;  /* 0x000000d300d07202 */ /* 0x000fe20000000f00 */
[----:B------:R-:W-:Y:S02]  /*26580*/  IMAD.MOV.U32 R9, RZ, RZ, R10 ;  /* 0x000000ffff097224 */ /* 0x000fe400078e000a */
[----:B------:R-:W-:-:S07]  /*26590*/  IMAD.MOV.U32 R144, RZ, RZ, R147 ;  /* 0x000000ffff907224 */ /* 0x000fce00078e0093 */
.L_x_26209:
[----:B------:R-:W-:Y:S05]  /*265a0*/  BSYNC.RECONVERGENT B1 ;  /* 0x0000000000017941 */ /* 0x000fea0003800200 */
.L_x_26207:
        /* <DEDUP_REMOVED lines=11> */
.L_x_26211:
[----:B------:R-:W-:Y:S01]  /*26660*/  MOV R8, R7 ;  /* 0x0000000700087202 */ /* 0x000fe20000000f00 */
[----:B------:R-:W-:Y:S01]  /*26670*/  IMAD.MOV.U32 R10, RZ, RZ, R9 ;  /* 0x000000ffff0a7224 */ /* 0x000fe200078e0009 */
[----:B------:R-:W-:Y:S01]  /*26680*/  MOV R147, R146 ;  /* 0x0000009200937202 */ /* 0x000fe20000000f00 */
[----:B------:R-:W-:-:S07]  /*26690*/  IMAD.MOV.U32 R211, RZ, RZ, R210 ;  /* 0x000000ffffd37224 */ /* 0x000fce00078e00d2 */
.L_x_26212:
[----:B------:R-:W-:Y:S05]  /*266a0*/  BSYNC.RECONVERGENT B1 ;  /* 0x0000000000017941 */ /* 0x000fea0003800200 */
.L_x_26210:
        /* <DEDUP_REMOVED lines=11> */
.L_x_26214:
[----:B------:R-:W-:Y:S01]  /*26760*/  IMAD.MOV.U32 R7, RZ, RZ, R8 ;  /* 0x000000ffff077224 */ /* 0x000fe200078e0008 */
[----:B------:R-:W-:Y:S01]  /*26770*/  MOV R9, R10 ;  /* 0x0000000a00097202 */ /* 0x000fe20000000f00 */
[----:B------:R-:W-:Y:S02]  /*26780*/  IMAD.MOV.U32 R210, RZ, RZ, R213 ;  /* 0x000000ffffd27224 */ /* 0x000fe400078e00d5 */
[----:B------:R-:W-:-:S07]  /*26790*/  IMAD.MOV.U32 R146, RZ, RZ, R149 ;  /* 0x000000ffff927224 */ /* 0x000fce00078e0095 */
.L_x_26215:
[----:B------:R-:W-:Y:S05]  /*267a0*/  BSYNC.RECONVERGENT B1 ;  /* 0x0000000000017941 */ /* 0x000fea0003800200 */
.L_x_26213:
        /* <DEDUP_REMOVED lines=11> */
.L_x_26217:
[----:B------:R-:W-:Y:S01]  /*26860*/  MOV R213, R212 ;  /* 0x000000d400d57202 */ /* 0x000fe20000000f00 */
[----:B------:R-:W-:Y:S01]  /*26870*/  IMAD.MOV.U32 R149, RZ, RZ, R148 ;  /* 0x000000ffff957224 */ /* 0x000fe200078e0094 */
[----:B------:R-:W-:Y:S01]  /*26880*/  MOV R148, R9 ;  /* 0x0000000900947202 */ /* 0x000fe20000000f00 */
[----:B------:R-:W-:Y:S02]  /*26890*/  IMAD.MOV.U32 R8, RZ, RZ, R7 ;  /* 0x000000ffff087224 */ /* 0x000fe400078e0007 */
[----:B------:R-:W-:Y:S02]  /*268a0*/  IMAD.MOV.U32 R10, RZ, RZ, R9 ;  /* 0x000000ffff0a7224 */ /* 0x000fe400078e0009 */
[----:B------:R-:W-:-:S07]  /*268b0*/  IMAD.MOV.U32 R212, RZ, RZ, R7 ;  /* 0x000000ffffd47224 */ /* 0x000fce00078e0007 */
.L_x_26218:
[----:B------:R-:W-:Y:S05]  /*268c0*/  BSYNC.RECONVERGENT B1 ;  /* 0x0000000000017941 */ /* 0x000fea0003800200 */
.L_x_26216:
[----:B------:R-:W-:Y:S01]  /*268d0*/  VIADD R6, R6, 0x4 ;  /* 0x0000000406067836 */ /* 0x000fe20000000000 */
[----:B------:R-:W-:Y:S06]  /*268e0*/  @P2 BRA `(.L_x_26219) ;  /* 0xffffffc0000c2947 */ /* 0x000fec000383ffff */
[----:B------:R-:W-:Y:S01]  /*268f0*/  IMAD.MOV.U32 R214, RZ, RZ, R4 ;  /* 0x000000ffffd67224 */ /* 0x000fe200078e0004 */
[----:B------:R-:W-:Y:S01]  /*26900*/  MOV R212, R8 ;  /* 0x0000000800d47202 */ /* 0x000fe20000000f00 */
[----:B------:R-:W-:-:S07]  /*26910*/  IMAD.MOV.U32 R148, RZ, RZ, R10 ;  /* 0x000000ffff947224 */ /* 0x000fce00078e000a */
.L_x_26029:
[----:B------:R-:W-:Y:S05]  /*26920*/  BSYNC.RECONVERGENT B0 ;  /* 0x0000000000007941 */ /* 0x000fea0003800200 */
.L_x_26028:
[----:B------:R0:W-:Y:S01]  /*26930*/  STL.64 [R1+0x210], R212 ;  /* 0x000210d401007387 */ /* 0x0001e20000100a00 */
[----:B------:R-:W-:Y:S01]  /*26940*/  ISETP.NE.AND P0, PT, R224, RZ, PT ;  /* 0x000000ffe000720c */ /* 0x000fe20003f05270 */
[----:B------:R-:W1:Y:S01]  /*26950*/  S2UR UR7, SR_CTAID.X ;  /* 0x00000000000779c3 */ /* 0x000e620000002500 */
[----:B------:R-:W-:Y:S01]  /*26960*/  BSSY.RECONVERGENT B0, `(.L_x_26220) ;  /* 0x00000fa000007945 */ /* 0x000fe20003800200 */
        /* <DEDUP_REMOVED lines=64> */
[----:B-1----:R-:W-:Y:S05]  /*26d70*/  @P0 BRA `(.L_x_26221) ;  /* 0x0000000800e00947 */ /* 0x002fea0003800000 */
[----:B0-----:R-:W0:Y:S02]  /*26d80*/  LDC R2, c[0x0][0x3a4] ;  /* 0x0000e900ff027b82 */ /* 0x001e240000000800 */
[----:B0-----:R-:W-:-:S13]  /*26d90*/  ISETP.GE.AND P0, PT, R2, 0x1, PT ;  /* 0x000000010200780c */ /* 0x001fda0003f06270 */
[----:B------:R-:W-:Y:S05]  /*26da0*/  @!P0 BRA `(.L_x_26222) ;  /* 0x0000000800bc8947 */ /* 0x000fea0003800000 */
[----:B------:R-:W0:Y:S01]  /*26db0*/  LDCU UR4, c[0x0][0x3a0] ;  /* 0x00007400ff0477ac */ /* 0x000e220008000800 */
[----:B------:R-:W-:Y:S02]  /*26dc0*/  IMAD.SHL.U32 R2, R2, 0x2, RZ ;  /* 0x0000000202027824 */ /* 0x000fe400078e00ff */
[----:B------:R-:W-:-:S03]  /*26dd0*/  HFMA2 R5, -RZ, RZ, 0, 0 ;  /* 0x00000000ff057431 */ /* 0x000fc600000001ff */
        /* <DEDUP_REMOVED lines=15> */
[----:B------:R-:W-:Y:S02]  /*26ed0*/  IADD3 R6, PT, PT, -R2, RZ, RZ ;  /* 0x000000ff02067210 */ /* 0x000fe40007ffe1ff */
[----:B------:R-:W-:Y:S02]  /*26ee0*/  PLOP3.LUT P0, PT, PT, PT, PT, 0x80, 0x8 ;  /* 0x000000000008781c */ /* 0x000fe40003f0f070 */
[----:B------:R-:W-:-:S13]  /*26ef0*/  ISETP.GT.AND P1, PT, R6, 0xc, PT ;  /* 0x0000000c0600780c */ /* 0x000fda0003f24270 */
[----:B------:R-:W-:Y:S05]  /*26f00*/  @!P1 BRA `(.L_x_26225) ;  /* 0x0000000400189947 */ /* 0x000fea0003800000 */
[----:B------:R-:W-:-:S13]  /*26f10*/  PLOP3.LUT P0, PT, PT, PT, PT, 0x8, 0x80 ;  /* 0x000000000080781c */ /* 0x000fda0003f0e170 */
.L_x_26226:
[----:B0-----:R-:W2:Y:S04]  /*26f20*/  LDL.64 R6, [R4+-0x108] ;  /* 0xfffef80004067983 */ /* 0x001ea80000100a00 */
[----:B------:R-:W3:Y:S04]  /*26f30*/  LDL.64 R10, [R4+-0x100] ;  /* 0xffff0000040a7983 */ /* 0x000ee80000100a00 */
[----:B------:R-:W4:Y:S04]  /*26f40*/  LDL.64 R14, [R4+-0xf8] ;  /* 0xffff0800040e7983 */ /* 0x000f280000100a00 */
[----:B------:R-:W5:Y:S04]  /*26f50*/  LDL.64 R18, [R4+-0xf0] ;  /* 0xffff100004127983 */ /* 0x000f680000100a00 */
        /* <DEDUP_REMOVED lines=13> */
[----:B------:R-:W-:Y:S02]  /*27030*/  ISETP.GE.AND P1, PT, R2, -0xc, PT ;  /* 0xfffffff40200780c */ /* 0x000fe40003f26270 */
[----:B0-----:R-:W-:Y:S01]  /*27040*/  IADD3 R4, PT, PT, R4, 0x40, RZ ;  /* 0x0000004004047810 */ /* 0x001fe20007ffe0ff */
[----:B--2---:R-:W-:Y:S02]  /*27050*/  VIADD R6, R6, UR5 ;  /* 0x0000000506067c36 */ /* 0x004fe40008000000 */
[----:B------:R-:W-:Y:S01]  /*27060*/  VIADD R7, R7, UR5 ;  /* 0x0000000507077c36 */ /* 0x000fe20008000000 */
[----:B---3--:R-:W-:Y:S01]  /*27070*/  IADD3 R10, PT, PT, R10, UR5, RZ ;  /* 0x000000050a0a7c10 */ /* 0x008fe2000fffe0ff */
[----:B------:R-:W-:Y:S02]  /*27080*/  VIADD R11, R11, UR5 ;  /* 0x000000050b0b7c36 */ /* 0x000fe40008000000 */
[----:B----4-:R-:W-:Y:S01]  /*27090*/  VIADD R14, R14, UR5 ;  /* 0x000000050e0e7c36 */ /* 0x010fe20008000000 */
[----:B------:R-:W-:Y:S01]  /*270a0*/  IADD3 R15, PT, PT, R15, UR5, RZ ;  /* 0x000000050f0f7c10 */ /* 0x000fe2000fffe0ff */
[----:B-----5:R-:W-:-:S02]  /*270b0*/  VIADD R18, R18, UR5 ;  /* 0x0000000512127c36 */ /* 0x020fc40008000000 */
[----:B------:R-:W-:Y:S01]  /*270c0*/  VIADD R19, R19, UR5 ;  /* 0x0000000513137c36 */ /* 0x000fe20008000000 */
[----:B------:R-:W-:Y:S01]  /*270d0*/  IADD3 R22, PT, PT, R22, UR5, RZ ;  /* 0x0000000516167c10 */ /* 0x000fe2000fffe0ff */
[----:B------:R-:W-:Y:S02]  /*270e0*/  VIADD R23, R23, UR5 ;  /* 0x0000000517177c36 */ /* 0x000fe40008000000 */
[----:B------:R-:W-:Y:S01]  /*270f0*/  VIADD R26, R26, UR5 ;  /* 0x000000051a1a7c36 */ /* 0x000fe20008000000 */
[----:B------:R-:W-:Y:S01]  /*27100*/  IADD3 R27, PT, PT, R27, UR5, RZ ;  /* 0x000000051b1b7c10 */ /* 0x000fe2000fffe0ff */
[----:B------:R-:W-:Y:S02]  /*27110*/  VIADD R30, R30, UR5 ;  /* 0x000000051e1e7c36 */ /* 0x000fe40008000000 */
[----:B------:R-:W-:Y:S01]  /*27120*/  VIADD R31, R31, UR5 ;  /* 0x000000051f1f7c36 */ /* 0x000fe20008000000 */
[----:B------:R-:W-:Y:S01]  /*27130*/  IADD3 R34, PT, PT, R34, UR5, RZ ;  /* 0x0000000522227c10 */ /* 0x000fe2000fffe0ff */
        /* <DEDUP_REMOVED lines=35> */
.L_x_26225:
[----:B0-----:R-:W-:-:S05]  /*27370*/  IMAD.MOV R6, RZ, RZ, -R2 ;  /* 0x000000ffff067224 */ /* 0x001fca00078e0a02 */
[----:B------:R-:W-:-:S13]  /*27380*/  ISETP.GT.AND P1, PT, R6, 0x4, PT ;  /* 0x000000040600780c */ /* 0x000fda0003f24270 */
[----:B------:R-:W-:Y:S05]  /*27390*/  @!P1 BRA `(.L_x_26227) ;  /* 0x0000000000909947 */ /* 0x000fea0003800000 */
[----:B------:R-:W2:Y:S04]  /*273a0*/  LDL.64 R6, [R4+-0x108] ;  /* 0xfffef80004067983 */ /* 0x000ea80000100a00 */
[----:B------:R-:W3:Y:S04]  /*273b0*/  LDL.64 R10, [R4+-0x100] ;  /* 0xffff0000040a7983 */ /* 0x000ee80000100a00 */
[----:B------:R-:W4:Y:S04]  /*273c0*/  LDL.64 R14, [R4+-0xf8] ;  /* 0xffff0800040e7983 */ /* 0x000f280000100a00 */
[----:B------:R-:W5:Y:S04]  /*273d0*/  LDL.64 R18, [R4+-0xf0] ;  /* 0xffff100004127983 */ /* 0x000f680000100a00 */
[----:B------:R-:W5:Y:S04]  /*273e0*/  LDL.64 R8, [R4+-0x8] ;  /* 0xfffff80004087983 */ /* 0x000f680000100a00 */
[----:B------:R-:W5:Y:S04]  /*273f0*/  LDL.64 R12, [R4] ;  /* 0x00000000040c7983 */ /* 0x000f680000100a00 */
[----:B------:R-:W5:Y:S04]  /*27400*/  LDL.64 R16, [R4+0x8] ;  /* 0x0000080004107983 */ /* 0x000f680000100a00 */
[----:B------:R0:W5:Y:S01]  /*27410*/  LDL.64 R20, [R4+0x10] ;  /* 0x0000100004147983 */ /* 0x0001620000100a00 */
[----:B------:R-:W-:Y:S01]  /*27420*/  PLOP3.LUT P0, PT, PT, PT, PT, 0x8, 0x80 ;  /* 0x000000000080781c */ /* 0x000fe20003f0e170 */
[----:B------:R-:W-:-:S02]  /*27430*/  VIADD R2, R2, 0x8 ;  /* 0x0000000802027836 */ /* 0x000fc40000000000 */
[----:B0-----:R-:W-:Y:S02]  /*27440*/  VIADD R4, R4, 0x20 ;  /* 0x0000002004047836 */ /* 0x001fe40000000000 */
[----:B--2---:R-:W-:Y:S01]  /*27450*/  VIADD R6, R6, UR5 ;  /* 0x0000000506067c36 */ /* 0x004fe20008000000 */
[----:B------:R-:W-:Y:S01]  /*27460*/  IADD3 R7, PT, PT, R7, UR5, RZ ;  /* 0x0000000507077c10 */ /* 0x000fe2000fffe0ff */
[----:B---3--:R-:W-:Y:S02]  /*27470*/  VIADD R10, R10, UR5 ;  /* 0x000000050a0a7c36 */ /* 0x008fe40008000000 */
[----:B------:R-:W-:Y:S01]  /*27480*/  VIADD R11, R11, UR5 ;  /* 0x000000050b0b7c36 */ /* 0x000fe20008000000 */
[----:B----4-:R-:W-:Y:S01]  /*27490*/  IADD3 R14, PT, PT, R14, UR5, RZ ;  /* 0x000000050e0e7c10 */ /* 0x010fe2000fffe0ff */
[----:B------:R-:W-:Y:S02]  /*274a0*/  VIADD R15, R15, UR5 ;  /* 0x000000050f0f7c36 */ /* 0x000fe40008000000 */
[----:B-----5:R-:W-:Y:S01]  /*274b0*/  VIADD R18, R18, UR5 ;  /* 0x0000000512127c36 */ /* 0x020fe20008000000 */
[----:B------:R-:W-:Y:S01]  /*274c0*/  IADD3 R19, PT, PT, R19, UR5, RZ ;  /* 0x0000000513137c10 */ /* 0x000fe2000fffe0ff */
        /* <DEDUP_REMOVED lines=17> */
.L_x_26227:
[----:B------:R-:W-:-:S13]  /*275e0*/  ISETP.NE.OR P0, PT, R2, RZ, P0 ;  /* 0x000000ff0200720c */ /* 0x000fda0000705670 */
[----:B------:R-:W-:Y:S05]  /*275f0*/  @!P0 BRA `(.L_x_26223) ;  /* 0x0000000000548947 */ /* 0x000fea0003800000 */
.L_x_26224:
[----:B01----:R-:W2:Y:S04]  /*27600*/  LDL.64 R6, [R4+-0x108] ;  /* 0xfffef80004067983 */ /* 0x003ea80000100a00 */
[----:B------:R-:W3:Y:S04]  /*27610*/  LDL.64 R10, [R4+-0x100] ;  /* 0xffff0000040a7983 */ /* 0x000ee80000100a00 */
[----:B------:R-:W4:Y:S04]  /*27620*/  LDL.64 R8, [R4+-0x8] ;  /* 0xfffff80004087983 */ /* 0x000f280000100a00 */
[----:B------:R0:W5:Y:S01]  /*27630*/  LDL.64 R12, [R4] ;  /* 0x00000000040c7983 */ /* 0x0001620000100a00 */
[----:B------:R-:W-:-:S05]  /*27640*/  VIADD R2, R2, 0x4 ;  /* 0x0000000402027836 */ /* 0x000fca0000000000 */
[----:B------:R-:W-:Y:S01]  /*27650*/  ISETP.NE.AND P0, PT, R2, RZ, PT ;  /* 0x000000ff0200720c */ /* 0x000fe20003f05270 */
[----:B0-----:R-:W-:Y:S01]  /*27660*/  VIADD R4, R4, 0x10 ;  /* 0x0000001004047836 */ /* 0x001fe20000000000 */
[----:B--2---:R-:W-:Y:S01]  /*27670*/  IADD3 R6, PT, PT, R6, UR5, RZ ;  /* 0x0000000506067c10 */ /* 0x004fe2000fffe0ff */
        /* <DEDUP_REMOVED lines=13> */
.L_x_26223:
[----:B------:R-:W-:-:S13]  /*27750*/  ISETP.NE.AND P0, PT, R3, RZ, PT ;  /* 0x000000ff0300720c */ /* 0x000fda0003f05270 */
[----:B------:R-:W-:Y:S05]  /*27760*/  @!P0 BRA `(.L_x_26222) ;  /* 0x00000000004c8947 */ /* 0x000fea0003800000 */
[----:B01----:R-:W0:Y:S01]  /*27770*/  S2R R7, SR_CgaCtaId ;  /* 0x0000000000077919 */ /* 0x003e220000008800 */
[----:B------:R-:W-:Y:S01]  /*27780*/  MOV R2, 0x400 ;  /* 0x0000040000027802 */ /* 0x000fe20000000f00 */
[----:B------:R-:W-:Y:S02]  /*27790*/  IMAD R0, R5, 0x4, R0 ;  /* 0x0000000405007824 */ /* 0x000fe400078e0200 */
[----:B------:R-:W-:Y:S01]  /*277a0*/  IMAD.MOV R3, RZ, RZ, -R3 ;  /* 0x000000ffff037224 */ /* 0x000fe200078e0a03 */
[----:B------:R-:W-:Y:S02]  /*277b0*/  IADD3 R2, PT, PT, R2, 0x620, RZ ;  /* 0x0000062002027810 */ /* 0x000fe40007ffe0ff */
[----:B------:R-:W-:Y:S02]  /*277c0*/  IADD3 R4, PT, PT, R0, 0x108, RZ ;  /* 0x0000010800047810 */ /* 0x000fe40007ffe0ff */
[----:B0-----:R-:W-:-:S05]  /*277d0*/  LEA R2, R7, R2, 0x18 ;  /* 0x0000000207027211 */ /* 0x001fca00078ec0ff */
[----:B------:R-:W-:-:S04]  /*277e0*/  IMAD R5, R5, 0x4, R2 ;  /* 0x0000000405057824 */ /* 0x000fc800078e0202 */
[----:B------:R-:W-:-:S07]  /*277f0*/  VIADD R5, R5, 0x100 ;  /* 0x0000010005057836 */ /* 0x000fce0000000000 */
.L_x_26228:
        /* <DEDUP_REMOVED lines=10> */
.L_x_26222:
[----:B------:R-:W2:Y:S01]  /*278a0*/  S2UR UR5, SR_CgaCtaId ;  /* 0x00000000000579c3 */ /* 0x000ea20000008800 */
[----:B------:R-:W-:Y:S01]  /*278b0*/  UMOV UR4, 0x400 ;  /* 0x0000040000047882 */ /* 0x000fe20000000000 */
[----:B------:R-:W-:Y:S01]  /*278c0*/  MOV R2, R215 ;  /* 0x000000d700027202 */ /* 0x000fe20000000f00 */
[----:B------:R-:W-:Y:S01]  /*278d0*/  IMAD.MOV.U32 R3, RZ, RZ, R214 ;  /* 0x000000ffff037224 */ /* 0x000fe200078e00d6 */
[----:B--2---:R-:W-:-:S09]  /*278e0*/  ULEA UR4, UR5, UR4, 0x18 ;  /* 0x0000000405047291 */ /* 0x004fd2000f8ec0ff */
[----:B------:R2:W-:Y:S03]  /*278f0*/  STS.64 [UR4+0x820], R2 ;  /* 0x00082002ff007988 */ /* 0x0005e60008000a04 */
.L_x_26221:
[----:B------:R-:W-:Y:S05]  /*27900*/  BSYNC.RECONVERGENT B0 ;  /* 0x0000000000007941 */ /* 0x000fea0003800200 */
.L_x_26220:
[----:B------:R-:W-:Y:S01]  /*27910*/  BAR.SYNC.DEFER_BLOCKING 0x0 ;  /* 0x0000000000007b1d */ /* 0x000fe20000010000 */
[----:B------:R-:W-:-:S13]  /*27920*/  ISETP.GT.U32.AND P0, PT, R224, 0x81, PT ;  /* 0x00000081e000780c */ /* 0x000fda0003f04070 */
[----:B------:R-:W-:Y:S05]  /*27930*/  @P0 EXIT ;  /* 0x000000000000094d */ /* 0x000fea0003800000 */
[----:B------:R-:W3:Y:S01]  /*27940*/  S2R R0, SR_CTAID.Y ;  /* 0x0000000000007919 */ /* 0x000ee20000002600 */
[----:B------:R-:W4:Y:S01]  /*27950*/  S2UR UR5, SR_CgaCtaId ;  /* 0x00000000000579c3 */ /* 0x000f220000008800 */
[----:B------:R-:W-:Y:S02]  /*27960*/  UMOV UR4, 0x400 ;  /* 0x0000040000047882 */ /* 0x000fe40000000000 */
[----:B------:R-:W-:-:S05]  /*27970*/  UIADD3 UR4, UPT, UPT, UR4, 0x620, URZ ;  /* 0x0000062004047890 */ /* 0x000fca000fffe0ff */
[----:B0-2---:R-:W3:Y:S08]  /*27980*/  LDC R3, c[0x0][0x374] ;  /* 0x0000dd00ff037b82 */ /* 0x005ef00000000800 */
[----:B------:R-:W0:Y:S01]  /*27990*/  LDC.64 R4, c[0x0][0x398] ;  /* 0x0000e600ff047b82 */ /* 0x000e220000000a00 */
[----:B----4-:R-:W-:Y:S01]  /*279a0*/  ULEA UR4, UR5, UR4, 0x18 ;  /* 0x0000000405047291 */ /* 0x010fe2000f8ec0ff */
[----:B---3--:R-:W-:-:S05]  /*279b0*/  IMAD R3, R3, UR7, R0 ;  /* 0x0000000703037c24 */ /* 0x008fca000f8e0200 */
[----:B------:R-:W-:Y:S01]  /*279c0*/  LEA R0, R224, UR4, 0x2 ;  /* 0x00000004e0007c11 */ /* 0x000fe2000f8e10ff */
[----:B-1----:R-:W-:-:S07]  /*279d0*/  IMAD R7, R3, 0x82, R224 ;  /* 0x0000008203077824 */ /* 0x002fce00078e02e0 */
.L_x_26229:
[----:B-1----:R1:W2:Y:S01]  /*279e0*/  LDS R9, [R0] ;  /* 0x0000000000097984 */ /* 0x0022a20000000800 */
[C---:B0-----:R-:W-:Y:S01]  /*279f0*/  IMAD.WIDE.U32 R2, R7.reuse, 0x4, R4 ;  /* 0x0000000407027825 */ /* 0x041fe200078e0004 */
[C---:B------:R-:W-:Y:S02]  /*27a00*/  ISETP.GE.U32.AND P0, PT, R224.reuse, 0x42, PT ;  /* 0x00000042e000780c */ /* 0x040fe40003f06070 */
[----:B------:R-:W-:Y:S01]  /*27a10*/  IADD3 R7, PT, PT, R7, 0x40, RZ ;  /* 0x0000004007077810 */ /* 0x000fe20007ffe0ff */
[----:B------:R-:W-:Y:S02]  /*27a20*/  VIADD R224, R224, 0x40 ;  /* 0x00000040e0e07836 */ /* 0x000fe40000000000 */
[----:B-1----:R-:W-:Y:S01]  /*27a30*/  VIADD R0, R0, 0x100 ;  /* 0x0000010000007836 */ /* 0x002fe20000000000 */
[----:B--2---:R1:W-:Y:S07]  /*27a40*/  STG.E desc[UR8][R2.64], R9 ;  /* 0x0000000902007986 */ /* 0x0043ee000c101908 */
[----:B------:R-:W-:Y:S05]  /*27a50*/  @!P0 BRA `(.L_x_26229) ;  /* 0xfffffffc00e08947 */ /* 0x000fea000383ffff */
[----:B------:R-:W-:Y:S05]  /*27a60*/  EXIT ;  /* 0x000000000000794d */ /* 0x000fea0003800000 */
.L_x_26230:
        /* <DEDUP_REMOVED lines=9> */
.L_x_38481:


//--------------------- .text._ZN17fastertransformer17batch_topk_kernelIfLi32ELi32EEEvPKiPKT_PiPfS7_PKbS2_NS_14BeamHypothesesEiiifS3_ --------------------------
	.section	.text._ZN17fastertransformer17batch_topk_kernelIfLi32ELi32EEEvPKiPKT_PiPfS7_PKbS2_NS_14BeamHypothesesEiiifS3_,"ax",@progbits
	.align	128
        .global         _ZN17fastertransformer17batch_topk_kernelIfLi32ELi32EEEvPKiPKT_PiPfS7_PKbS2_NS_14BeamHypothesesEiiifS3_
        .type           _ZN17fastertransformer17batch_topk_kernelIfLi32ELi32EEEvPKiPKT_PiPfS7_PKbS2_NS_14BeamHypothesesEiiifS3_,@function
        .size           _ZN17fastertransformer17batch_topk_kernelIfLi32ELi32EEEvPKiPKT_PiPfS7_PKbS2_NS_14BeamHypothesesEiiifS3_,(.L_x_38482 - _ZN17fastertransformer17batch_topk_kernelIfLi32ELi32EEEvPKiPKT_PiPfS7_PKbS2_NS_14BeamHypothesesEiiifS3_)
        .other          _ZN17fastertransformer17batch_topk_kernelIfLi32ELi32EEEvPKiPKT_PiPfS7_PKbS2_NS_14BeamHypothesesEiiifS3_,@"STO_CUDA_ENTRY STV_DEFAULT"
_ZN17fastertransformer17batch_topk_kernelIfLi32ELi32EEEvPKiPKT_PiPfS7_PKbS2_NS_14BeamHypothesesEiiifS3_:
.text._ZN17fastertransformer17batch_topk_kernelIfLi32ELi32EEEvPKiPKT_PiPfS7_PKbS2_NS_14BeamHypothesesEiiifS3_:
        /* <DEDUP_REMOVED lines=46> */
.L_x_26232:
[----:B------:R-:W-:Y:S05]  /*02e0*/  BSYNC.RECONVERGENT B0 ;  /* 0x0000000000007941 */ /* 0x000fea0003800200 */
.L_x_26231:
        /* <DEDUP_REMOVED lines=68> */
[----:B01----:R-:W-:Y:S06]  /*0730*/  @P0 BRA `(.L_x_26234) ;  /* 0x0000002400bc0947 */ /* 0x003fec0003800000 */
[----:B------:R-:W0:Y:S01]  /*0740*/  LDCU.64 UR4, c[0x0][0x3a8] ;  /* 0x00007500ff0477ac */ /* 0x000e220008000a00 */
[----:B------:R-:W-:Y:S01]  /*0750*/  IMAD.WIDE.U32 R2, R67, 0x4, RZ ;  /* 0x0000000443027825 */ /* 0x000fe200078e00ff */
[----:B------:R-:W-:Y:S01]  /*0760*/  MOV R35, 0xffffffff ;  /* 0xffffffff00237802 */ /* 0x000fe20000000f00 */
[----:B------:R-:W1:Y:S02]  /*0770*/  LDCU.64 UR8, c[0x0][0x388] ;  /* 0x00007100ff0877ac */ /* 0x000e640008000a00 */
[----:B------:R-:W-:Y:S01]  /*0780*/  IMAD.MOV.U32 R72, RZ, RZ, R67 ;  /* 0x000000ffff487224 */ /* 0x000fe200078e0043 */
[----:B------:R-:W-:Y:S01]  /*0790*/  MOV R4, 0xff7fffff ;  /* 0xff7fffff00047802 */ /* 0x000fe20000000f00 */
[----:B------:R-:W2:Y:S01]  /*07a0*/  LDC.64 R66, c[0x0][0x3b0] ;  /* 0x0000ec00ff427b82 */ /* 0x000ea20000000a00 */
        /* <DEDUP_REMOVED lines=10> */
[----:B0-----:R-:W-:Y:S01]  /*0850*/  IADD3 R68, P0, PT, R88, UR4, RZ ;  /* 0x0000000458447c10 */ /* 0x001fe2000ff1e0ff */
[----:B------:R-:W0:Y:S01]  /*0860*/  LDCU UR4, c[0x0][0x44c] ;  /* 0x00008980ff0477ac */ /* 0x000e220008000800 */
[----:B------:R-:W-:Y:S01]  /*0870*/  IMAD.MOV.U32 R11, RZ, RZ, -0x800001 ;  /* 0xff7fffffff0b7424 */ /* 0x000fe200078e00ff */
[----:B-1----:R-:W-:Y:S01]  /*0880*/  IADD3 R70, P1, PT, R2, UR8, RZ ;  /* 0x0000000802467c10 */ /* 0x002fe2000ff3e0ff */
[----:B------:R-:W-:Y:S01]  /*0890*/  IMAD.MOV.U32 R2, RZ, RZ, -0x800001 ;  /* 0xff7fffffff027424 */ /* 0x000fe200078e00ff */
[----:B------:R-:W-:Y:S01]  /*08a0*/  MOV R28, 0xff7fffff ;  /* 0xff7fffff001c7802 */ /* 0x000fe20000000f00 */
[----:B------:R-:W-:Y:S01]  /*08b0*/  IMAD.X R69, RZ, RZ, UR5, P0 ;  /* 0x00000005ff457e24 */ /* 0x000fe200080e06ff */
[----:B------:R-:W-:Y:S01]  /*08c0*/  IADD3.X R71, PT, PT, R3, UR9, RZ, P1, !PT ;  /* 0x0000000903477c10 */ /* 0x000fe20008ffe4ff */
        /* <DEDUP_REMOVED lines=51> */
[----:B--2---:R-:W-:-:S07]  /*0c00*/  IMAD.WIDE.U32 R66, R88, 0x4, R66 ;  /* 0x0000000458427825 */ /* 0x004fce00078e0042 */
.L_x_26332:
[----:B------:R0:W5:Y:S01]  /*0c10*/  @!P1 LDG.E.CONSTANT R73, desc[UR6][R70.64] ;  /* 0x0000000646499981 */ /* 0x000162000c1e9900 */
[----:B------:R-:W1:Y:S01]  /*0c20*/  LDC R79, c[0x0][0x444] ;  /* 0x00011100ff4f7b82 */ /* 0x000e620000000800 */
[----:B------:R-:W-:Y:S02]  /*0c30*/  IABS R80, R72 ;  /* 0x0000004800507213 */ /* 0x000fe40000000000 */
[----:B------:R-:W-:Y:S02]  /*0c40*/  ISETP.GE.AND P3, PT, R72, RZ, PT ;  /* 0x000000ff4800720c */ /* 0x000fe40003f66270 */
[----:B-1----:R-:W-:-:S04]  /*0c50*/  IABS R78, R79 ;  /* 0x0000004f004e7213 */ /* 0x002fc80000000000 */
[----:B------:R-:W1:Y:S08]  /*0c60*/  I2F.RP R76, R78 ;  /* 0x0000004e004c7306 */ /* 0x000e700000209400 */
[----:B-1----:R-:W1:Y:S02]  /*0c70*/  MUFU.RCP R76, R76 ;  /* 0x0000004c004c7308 */ /* 0x002e640000001000 */
[----:B-1----:R-:W-:-:S06]  /*0c80*/  IADD3 R74, PT, PT, R76, 0xffffffe, RZ ;  /* 0x0ffffffe4c4a7810 */ /* 0x002fcc0007ffe0ff */
[----:B------:R1:W2:Y:S02]  /*0c90*/  F2I.FTZ.U32.TRUNC.NTZ R75, R74 ;  /* 0x0000004a004b7305 */ /* 0x0002a4000021f000 */
[----:B-1----:R-:W-:Y:S02]  /*0ca0*/  IMAD.MOV.U32 R74, RZ, RZ, RZ ;  /* 0x000000ffff4a7224 */ /* 0x002fe400078e00ff */
[----:B--2---:R-:W-:-:S04]  /*0cb0*/  IMAD.MOV R77, RZ, RZ, -R75 ;  /* 0x000000ffff4d7224 */ /* 0x004fc800078e0a4b */
[----:B------:R-:W-:-:S04]  /*0cc0*/  IMAD R77, R77, R78, RZ ;  /* 0x0000004e4d4d7224 */ /* 0x000fc800078e02ff */
        /* <DEDUP_REMOVED lines=18> */
[----:B---3--:R-:W-:-:S04]  /*0df0*/  @!P0 IADD3 R74, PT, PT, R74, 0x1, RZ ;  /* 0x000000014a4a8810 */ /* 0x008fc80007ffe0ff */
[----:B------:R-:W-:-:S13]  /*0e00*/  ISETP.NE.AND P0, PT, R74, 0x1, PT ;  /* 0x000000014a00780c */ /* 0x000fda0003f05270 */
[----:B------:R-:W0:Y:S01]  /*0e10*/  @P0 LDC R75, c[0x0][0x44c] ;  /* 0x00011300ff4b0b82 */ /* 0x000e220000000800 */
[----:B------:R-:W-:-:S06]  /*0e20*/  @P0 I2FP.F32.S32 R74, R74 ;  /* 0x0000004a004a0245 */ /* 0x000fcc0000201400 */
[----:B------:R-:W0:Y:S02]  /*0e30*/  @P0 MUFU.LG2 R74, R74 ;  /* 0x0000004a004a0308 */ /* 0x000e240000000c00 */
[----:B0-----:R-:W-:-:S06]  /*0e40*/  @P0 FMUL.FTZ R75, R74, R75 ;  /* 0x0000004b4a4b0220 */ /* 0x001fcc0000410000 */
[----:B------:R-:W4:Y:S02]  /*0e50*/  @P0 MUFU.EX2 R78, -R75 ;  /* 0x8000004b004e0308 */ /* 0x000f240000000800 */
[----:B----4-:R-:W-:-:S07]  /*0e60*/  @P0 FMUL.FTZ R73, R73, R78 ;  /* 0x0000004e49490220 */ /* 0x010fce0000410000 */
.L_x_26235:
        /* <DEDUP_REMOVED lines=8> */
.L_x_26237:
[----:B------:R-:W-:Y:S02]  /*0ef0*/  IMAD.MOV.U32 R3, RZ, RZ, R76 ;  /* 0x000000ffff037224 */ /* 0x000fe400078e004c */
[----:B------:R-:W-:-:S07]  /*0f00*/  IMAD.MOV.U32 R35, RZ, RZ, R72 ;  /* 0x000000ffff237224 */ /* 0x000fce00078e0048 */
.L_x_26238:
[----:B------:R-:W-:Y:S05]  /*0f10*/  BSYNC.RECONVERGENT B1 ;  /* 0x0000000000017941 */ /* 0x000fea0003800200 */
.L_x_26236:
        /* <DEDUP_REMOVED lines=9> */
.L_x_26240:
[----:B------:R-:W-:Y:S02]  /*0fb0*/  IMAD.MOV.U32 R74, RZ, RZ, R3 ;  /* 0x000000ffff4a7224 */ /* 0x000fe400078e0003 */
[----:B------:R-:W-:Y:S01]  /*0fc0*/  IMAD.MOV.U32 R76, RZ, RZ, R35 ;  /* 0x000000ffff4c7224 */ /* 0x000fe200078e0023 */
[----:B------:R-:W-:Y:S01]  /*0fd0*/  MOV R35, R34 ;  /* 0x0000002200237202 */ /* 0x000fe20000000f00 */
[----:B------:R-:W-:-:S07]  /*0fe0*/  IMAD.MOV.U32 R3, RZ, RZ, R2 ;  /* 0x000000ffff037224 */ /* 0x000fce00078e0002 */
.L_x_26241:
[----:B------:R-:W-:Y:S05]  /*0ff0*/  BSYNC.RECONVERGENT B1 ;  /* 0x0000000000017941 */ /* 0x000fea0003800200 */
.L_x_26239:
        /* <DEDUP_REMOVED lines=11> */
.L_x_26243:
[----:B------:R-:W-:Y:S01]  /*10b0*/  IMAD.MOV.U32 R73, RZ, RZ, R74 ;  /* 0x000000ffff497224 */ /* 0x000fe200078e004a */
[----:B------:R-:W-:Y:S01]  /*10c0*/  MOV R34, R37 ;  /* 0x0000002500227202 */ /* 0x000fe20000000f00 */
[----:B------:R-:W-:Y:S02]  /*10d0*/  IMAD.MOV.U32 R75, RZ, RZ, R76 ;  /* 0x000000ffff4b7224 */ /* 0x000fe400078e004c */
[----:B------:R-:W-:-:S07]  /*10e0*/  IMAD.MOV.U32 R2, RZ, RZ, R5 ;  /* 0x000000ffff027224 */ /* 0x000fce00078e0005 */
.L_x_26244:
[----:B------:R-:W-:Y:S05]  /*10f0*/  BSYNC.RECONVERGENT B1 ;  /* 0x0000000000017941 */ /* 0x000fea0003800200 */
.L_x_26242:
        /* <DEDUP_REMOVED lines=11> */
.L_x_26246:
[----:B------:R-:W-:Y:S01]  /*11b0*/  IMAD.MOV.U32 R74, RZ, RZ, R73 ;  /* 0x000000ffff4a7224 */ /* 0x000fe200078e0049 */
[----:B------:R-:W-:Y:S01]  /*11c0*/  MOV R37, R36 ;  /* 0x0000002400257202 */ /* 0x000fe20000000f00 */
[----:B------:R-:W-:Y:S02]  /*11d0*/  IMAD.MOV.U32 R76, RZ, RZ, R75 ;  /* 0x000000ffff4c7224 */ /* 0x000fe400078e004b */
[----:B------:R-:W-:-:S07]  /*11e0*/  IMAD.MOV.U32 R5, RZ, RZ, R4 ;  /* 0x000000ffff057224 */ /* 0x000fce00078e0004 */
.L_x_26247:
[----:B------:R-:W-:Y:S05]  /*11f0*/  BSYNC.RECONVERGENT B1 ;  /* 0x0000000000017941 */ /* 0x000fea0003800200 */
.L_x_26245:
        /* <DEDUP_REMOVED lines=11> */
.L_x_26249:
[----:B------:R-:W-:Y:S01]  /*12b0*/  IMAD.MOV.U32 R73, RZ, RZ, R74 ;  /* 0x000000ffff497224 */ /* 0x000fe200078e004a */
[----:B------:R-:W-:Y:S01]  /*12c0*/  MOV R36, R39 ;  /* 0x0000002700247202 */ /* 0x000fe20000000f00 */
[----:B------:R-:W-:Y:S02]  /*12d0*/  IMAD.MOV.U32 R75, RZ, RZ, R76 ;  /* 0x000000ffff4b7224 */ /* 0x000fe400078e004c */
[----:B------:R-:W-:-:S07]  /*12e0*/  IMAD.MOV.U32 R4, RZ, RZ, R7 ;  /* 0x000000ffff047224 */ /* 0x000fce00078e0007 */
.L_x_26250:
[----:B------:R-:W-:Y:S05]  /*12f0*/  BSYNC.RECONVERGENT B1 ;  /* 0x0000000000017941 */ /* 0x000fea0003800200 */
.L_x_26248:
        /* <DEDUP_REMOVED lines=11> */
.L_x_26252:
[----:B------:R-:W-:Y:S01]  /*13b0*/  IMAD.MOV.U32 R74, RZ, RZ, R73 ;  /* 0x000000ffff4a7224 */ /* 0x000fe200078e0049 */
[----:B------:R-:W-:Y:S01]  /*13c0*/  MOV R39, R38 ;  /* 0x0000002600277202 */ /* 0x000fe20000000f00 */
[----:B------:R-:W-:Y:S02]  /*13d0*/  IMAD.MOV.U32 R76, RZ, RZ, R75 ;  /* 0x000000ffff4c7224 */ /* 0x000fe400078e004b */
[----:B------:R-:W-:-:S07]  /*13e0*/  IMAD.MOV.U32 R7, RZ, RZ, R6 ;  /* 0x000000ffff077224 */ /* 0x000fce00078e0006 */
.L_x_26253:
[----:B------:R-:W-:Y:S05]  /*13f0*/  BSYNC.RECONVERGENT B1 ;  /* 0x0000000000017941 */ /* 0x000fea0003800200 */
.L_x_26251:
        /* <DEDUP_REMOVED lines=11> */
.L_x_26255:
[----:B------:R-:W-:Y:S01]  /*14b0*/  IMAD.MOV.U32 R73, RZ, RZ, R74 ;  /* 0x000000ffff497224 */ /* 0x000fe200078e004a */
[----:B------:R-:W-:Y:S01]  /*14c0*/  MOV R38, R41 ;  /* 0x0000002900267202 */ /* 0x000fe20000000f00 */
[----:B------:R-:W-:Y:S02]  /*14d0*/  IMAD.MOV.U32 R75, RZ, RZ, R76 ;  /* 0x000000ffff4b7224 */ /* 0x000fe400078e004c */
[----:B------:R-:W-:-:S07]  /*14e0*/  IMAD.MOV.U32 R6, RZ, RZ, R9 ;  /* 0x000000ffff067224 */ /* 0x000fce00078e0009 */
.L_x_26256:
[----:B------:R-:W-:Y:S05]  /*14f0*/  BSYNC.RECONVERGENT B1 ;  /* 0x0000000000017941 */ /* 0x000fea0003800200 */
.L_x_26254:
        /* <DEDUP_REMOVED lines=11> */
.L_x_26258:
[----:B------:R-:W-:Y:S01]  /*15b0*/  IMAD.MOV.U32 R74, RZ, RZ, R73 ;  /* 0x000000ffff4a7224 */ /* 0x000fe200078e0049 */
[----:B------:R-:W-:Y:S01]  /*15c0*/  MOV R41, R40 ;  /* 0x0000002800297202 */ /* 0x000fe20000000f00 */
[----:B------:R-:W-:Y:S02]  /*15d0*/  IMAD.MOV.U32 R76, RZ, RZ, R75 ;  /* 0x000000ffff4c7224 */ /* 0x000fe400078e004b */
[----:B------:R-:W-:-:S07]  /*15e0*/  IMAD.MOV.U32 R9, RZ, RZ, R8 ;  /* 0x000000ffff097224 */ /* 0x000fce00078e0008 */
.L_x_26259:
[----:B------:R-:W-:Y:S05]  /*15f0*/  BSYNC.RECONVERGENT B1 ;  /* 0x0000000000017941 */ /* 0x000fea0003800200 */
.L_x_26257:
        /* <DEDUP_REMOVED lines=11> */
.L_x_26261:
[----:B------:R-:W-:Y:S01]  /*16b0*/  IMAD.MOV.U32 R73, RZ, RZ, R74 ;  /* 0x000000ffff497224 */ /* 0x000fe200078e004a */
[----:B------:R-:W-:Y:S01]  /*16c0*/  MOV R40, R43 ;  /* 0x0000002b00287202 */ /* 0x000fe20000000f00 */
[----:B------:R-:W-:Y:S02]  /*16d0*/  IMAD.MOV.U32 R75, RZ, RZ, R76 ;  /* 0x000000ffff4b7224 */ /* 0x000fe400078e004c */
[----:B------:R-:W-:-:S07]  /*16e0*/  IMAD.MOV.U32 R8, RZ, RZ, R11 ;  /* 0x000000ffff087224 */ /* 0x000fce00078e000b */
.L_x_26262:
[----:B------:R-:W-:Y:S05]  /*16f0*/  BSYNC.RECONVERGENT B1 ;  /* 0x0000000000017941 */ /* 0x000fea0003800200 */
.L_x_26260:
        /* <DEDUP_REMOVED lines=11> */
.L_x_26264:
[----:B------:R-:W-:Y:S01]  /*17b0*/  IMAD.MOV.U32 R74, RZ, RZ, R73 ;  /* 0x000000ffff4a7224 */ /* 0x000fe200078e0049 */
[----:B------:R-:W-:Y:S01]  /*17c0*/  MOV R43, R42 ;  /* 0x0000002a002b7202 */ /* 0x000fe20000000f00 */
[----:B------:R-:W-:Y:S02]  /*17d0*/  IMAD.MOV.U32 R76, RZ, RZ, R75 ;  /* 0x000000ffff4c7224 */ /* 0x000fe400078e004b */
[----:B------:R-:W-:-:S07]  /*17e0*/  IMAD.MOV.U32 R11, RZ, RZ, R10 ;  /* 0x000000ffff0b7224 */ /* 0x000fce00078e000a */
.L_x_26265:
[----:B------:R-:W-:Y:S05]  /*17f0*/  BSYNC.RECONVERGENT B1 ;  /* 0x0000000000017941 */ /* 0x000fea0003800200 */
.L_x_26263:
        /* <DEDUP_REMOVED lines=11> */
.L_x_26267:
[----:B------:R-:W-:Y:S01]  /*18b0*/  IMAD.MOV.U32 R73, RZ, RZ, R74 ;  /* 0x000000ffff497224 */ /* 0x000fe200078e004a */
[----:B------:R-:W-:Y:S01]  /*18c0*/  MOV R42, R45 ;  /* 0x0000002d002a7202 */ /* 0x000fe20000000f00 */
[----:B------:R-:W-:Y:S02]  /*18d0*/  IMAD.MOV.U32 R75, RZ, RZ, R76 ;  /* 0x000000ffff4b7224 */ /* 0x000fe400078e004c */
[----:B------:R-:W-:-:S07]  /*18e0*/  IMAD.MOV.U32 R10, RZ, RZ, R13 ;  /* 0x000000ffff0a7224 */ /* 0x000fce00078e000d */
.L_x_26268:
[----:B------:R-:W-:Y:S05]  /*18f0*/  BSYNC.RECONVERGENT B1 ;  /* 0x0000000000017941 */ /* 0x000fea0003800200 */
.L_x_26266:
        /* <DEDUP_REMOVED lines=11> */
.L_x_26270:
[----:B------:R-:W-:Y:S01]  /*19b0*/  IMAD.MOV.U32 R74, RZ, RZ, R73 ;  /* 0x000000ffff4a7224 */ /* 0x000fe200078e0049 */
[----:B------:R-:W-:Y:S01]  /*19c0*/  MOV R45, R44 ;  /* 0x0000002c002d7202 */ /* 0x000fe20000000f00 */
[----:B------:R-:W-:Y:S02]  /*19d0*/  IMAD.MOV.U32 R76, RZ, RZ, R75 ;  /* 0x000000ffff4c7224 */ /* 0x000fe400078e004b */
[----:B------:R-:W-:-:S07]  /*19e0*/  IMAD.MOV.U32 R13, RZ, RZ, R12 ;  /* 0x000000ffff0d7224 */ /* 0x000fce00078e000c */
.L_x_26271:
[----:B------:R-:W-:Y:S05]  /*19f0*/  BSYNC.RECONVERGENT B1 ;  /* 0x0000000000017941 */ /* 0x000fea0003800200 */
.L_x_26269:
        /* <DEDUP_REMOVED lines=11> */
.L_x_26273:
[----:B------:R-:W-:Y:S01]  /*1ab0*/  IMAD.MOV.U32 R73, RZ, RZ, R74 ;  /* 0x000000ffff497224 */ /* 0x000fe200078e004a */
[----:B------:R-:W-:Y:S01]  /*1ac0*/  MOV R44, R47 ;  /* 0x0000002f002c7202 */ /* 0x000fe20000000f00 */
[----:B------:R-:W-:Y:S02]  /*1ad0*/  IMAD.MOV.U32 R75, RZ, RZ, R76 ;  /* 0x000000ffff4b7224 */ /* 0x000fe400078e004c */
[----:B------:R-:W-:-:S07]  /*1ae0*/  IMAD.MOV.U32 R12, RZ, RZ, R15 ;  /* 0x000000ffff0c7224 */ /* 0x000fce00078e000f */
.L_x_26274:
[----:B------:R-:W-:Y:S05]  /*1af0*/  BSYNC.RECONVERGENT B1 ;  /* 0x0000000000017941 */ /* 0x000fea0003800200 */
.L_x_26272:
        /* <DEDUP_REMOVED lines=11> */
.L_x_26276:
[----:B------:R-:W-:Y:S01]  /*1bb0*/  IMAD.MOV.U32 R74, RZ, RZ, R73 ;  /* 0x000000ffff4a7224 */ /* 0x000fe200078e0049 */
[----:B------:R-:W-:Y:S01]  /*1bc0*/  MOV R47, R46 ;  /* 0x0000002e002f7202 */ /* 0x000fe20000000f00 */
[----:B------:R-:W-:Y:S02]  /*1bd0*/  IMAD.MOV.U32 R76, RZ, RZ, R75 ;  /* 0x000000ffff4c7224 */ /* 0x000fe400078e004b */
[----:B------:R-:W-:-:S07]  /*1be0*/  IMAD.MOV.U32 R15, RZ, RZ, R14 ;  /* 0x000000ffff0f7224 */ /* 0x000fce00078e000e */
.L_x_26277:
[----:B------:R-:W-:Y:S05]  /*1bf0*/  BSYNC.RECONVERGENT B1 ;  /* 0x0000000000017941 */ /* 0x000fea0003800200 */
.L_x_26275:
        /* <DEDUP_REMOVED lines=11> */
.L_x_26279:
[----:B------:R-:W-:Y:S01]  /*1cb0*/  IMAD.MOV.U32 R73, RZ, RZ, R74 ;  /* 0x000000ffff497224 */ /* 0x000fe200078e004a */
[----:B------:R-:W-:Y:S01]  /*1cc0*/  MOV R46, R49 ;  /* 0x00000031002e7202 */ /* 0x000fe20000000f00 */
[----:B------:R-:W-:Y:S02]  /*1cd0*/  IMAD.MOV.U32 R75, RZ, RZ, R76 ;  /* 0x000000ffff4b7224 */ /* 0x000fe400078e004c */
[----:B------:R-:W-:-:S07]  /*1ce0*/  IMAD.MOV.U32 R14, RZ, RZ, R17 ;  /* 0x000000ffff0e7224 */ /* 0x000fce00078e0011 */
.L_x_26280:
[----:B------:R-:W-:Y:S05]  /*1cf0*/  BSYNC.RECONVERGENT B1 ;  /* 0x0000000000017941 */ /* 0x000fea0003800200 */
.L_x_26278:
        /* <DEDUP_REMOVED lines=11> */
.L_x_26282:
[----:B------:R-:W-:Y:S01]  /*1db0*/  IMAD.MOV.U32 R74, RZ, RZ, R73 ;  /* 0x000000ffff4a7224 */ /* 0x000fe200078e0049 */
[----:B------:R-:W-:Y:S01]  /*1dc0*/  MOV R49, R48 ;  /* 0x0000003000317202 */ /* 0x000fe20000000f00 */
[----:B------:R-:W-:Y:S02]  /*1dd0*/  IMAD.MOV.U32 R76, RZ, RZ, R75 ;  /* 0x000000ffff4c7224 */ /* 0x000fe400078e004b */
[----:B------:R-:W-:-:S07]  /*1de0*/  IMAD.MOV.U32 R17, RZ, RZ, R16 ;  /* 0x000000ffff117224 */ /* 0x000fce00078e0010 */
.L_x_26283:
[----:B------:R-:W-:Y:S05]  /*1df0*/  BSYNC.RECONVERGENT B1 ;  /* 0x0000000000017941 */ /* 0x000fea0003800200 */
.L_x_26281:
        /* <DEDUP_REMOVED lines=11> */
.L_x_26285:
[----:B------:R-:W-:Y:S01]  /*1eb0*/  IMAD.MOV.U32 R73, RZ, RZ, R74 ;  /* 0x000000ffff497224 */ /* 0x000fe200078e004a */
[----:B------:R-:W-:Y:S01]  /*1ec0*/  MOV R48, R51 ;  /* 0x0000003300307202 */ /* 0x000fe20000000f00 */
[----:B------:R-:W-:Y:S02]  /*1ed0*/  IMAD.MOV.U32 R75, RZ, RZ, R76 ;  /* 0x000000ffff4b7224 */ /* 0x000fe400078e004c */
[----:B------:R-:W-:-:S07]  /*1ee0*/  IMAD.MOV.U32 R16, RZ, RZ, R19 ;  /* 0x000000ffff107224 */ /* 0x000fce00078e0013 */
.L_x_26286:
[----:B------:R-:W-:Y:S05]  /*1ef0*/  BSYNC.RECONVERGENT B1 ;  /* 0x0000000000017941 */ /* 0x000fea0003800200 */
.L_x_26284:
        /* <DEDUP_REMOVED lines=11> */
.L_x_26288:
[----:B------:R-:W-:Y:S01]  /*1fb0*/  IMAD.MOV.U32 R74, RZ, RZ, R73 ;  /* 0x000000ffff4a7224 */ /* 0x000fe200078e0049 */
[----:B------:R-:W-:Y:S01]  /*1fc0*/  MOV R51, R50 ;  /* 0x0000003200337202 */ /* 0x000fe20000000f00 */
[----:B------:R-:W-:Y:S02]  /*1fd0*/  IMAD.MOV.U32 R76, RZ, RZ, R75 ;  /* 0x000000ffff4c7224 */ /* 0x000fe400078e004b */
[----:B------:R-:W-:-:S07]  /*1fe0*/  IMAD.MOV.U32 R19, RZ, RZ, R18 ;  /* 0x000000ffff137224 */ /* 0x000fce00078e0012 */
.L_x_26289:
[----:B------:R-:W-:Y:S05]  /*1ff0*/  BSYNC.RECONVERGENT B1 ;  /* 0x0000000000017941 */ /* 0x000fea0003800200 */
.L_x_26287:
        /* <DEDUP_REMOVED lines=11> */
.L_x_26291:
[----:B------:R-:W-:Y:S01]  /*20b0*/  IMAD.MOV.U32 R73, RZ, RZ, R74 ;  /* 0x000000ffff497224 */ /* 0x000fe200078e004a */
[----:B------:R-:W-:Y:S01]  /*20c0*/  MOV R50, R53 ;  /* 0x0000003500327202 */ /* 0x000fe20000000f00 */
[----:B------:R-:W-:Y:S02]  /*20d0*/  IMAD.MOV.U32 R75, RZ, RZ, R76 ;  /* 0x000000ffff4b7224 */ /* 0x000fe400078e004c */
[----:B------:R-:W-:-:S07]  /*20e0*/  IMAD.MOV.U32 R18, RZ, RZ, R21 ;  /* 0x000000ffff127224 */ /* 0x000fce00078e0015 */
.L_x_26292:
[----:B------:R-:W-:Y:S05]  /*20f0*/  BSYNC.RECONVERGENT B1 ;  /* 0x0000000000017941 */ /* 0x000fea0003800200 */
.L_x_26290:
        /* <DEDUP_REMOVED lines=11> */
.L_x_26294:
[----:B------:R-:W-:Y:S01]  /*21b0*/  IMAD.MOV.U32 R74, RZ, RZ, R73 ;  /* 0x000000ffff4a7224 */ /* 0x000fe200078e0049 */
[----:B------:R-:W-:Y:S01]  /*21c0*/  MOV R53, R52 ;  /* 0x0000003400357202 */ /* 0x000fe20000000f00 */
[----:B------:R-:W-:Y:S02]  /*21d0*/  IMAD.MOV.U32 R76, RZ, RZ, R75 ;  /* 0x000000ffff4c7224 */ /* 0x000fe400078e004b */
[----:B------:R-:W-:-:S07]  /*21e0*/  IMAD.MOV.U32 R21, RZ, RZ, R20 ;  /* 0x000000ffff157224 */ /* 0x000fce00078e0014 */
.L_x_26295:
[----:B------:R-:W-:Y:S05]  /*21f0*/  BSYNC.RECONVERGENT B1 ;  /* 0x0000000000017941 */ /* 0x000fea0003800200 */
.L_x_26293:
        /* <DEDUP_REMOVED lines=11> */
.L_x_26297:
[----:B------:R-:W-:Y:S01]  /*22b0*/  IMAD.MOV.U32 R73, RZ, RZ, R74 ;  /* 0x000000ffff497224 */ /* 0x000fe200078e004a */
[----:B------:R-:W-:Y:S01]  /*22c0*/  MOV R52, R55 ;  /* 0x0000003700347202 */ /* 0x000fe20000000f00 */
[----:B------:R-:W-:Y:S02]  /*22d0*/  IMAD.MOV.U32 R75, RZ, RZ, R76 ;  /* 0x000000ffff4b7224 */ /* 0x000fe400078e004c */
[----:B------:R-:W-:-:S07]  /*22e0*/  IMAD.MOV.U32 R20, RZ, RZ, R23 ;  /* 0x000000ffff147224 */ /* 0x000fce00078e0017 */
.L_x_26298:
[----:B------:R-:W-:Y:S05]  /*22f0*/  BSYNC.RECONVERGENT B1 ;  /* 0x0000000000017941 */ /* 0x000fea0003800200 */
.L_x_26296:
        /* <DEDUP_REMOVED lines=11> */
.L_x_26300:
[----:B------:R-:W-:Y:S01]  /*23b0*/  IMAD.MOV.U32 R74, RZ, RZ, R73 ;  /* 0x000000ffff4a7224 */ /* 0x000fe200078e0049 */
[----:B------:R-:W-:Y:S01]  /*23c0*/  MOV R55, R54 ;  /* 0x0000003600377202 */ /* 0x000fe20000000f00 */
[----:B------:R-:W-:Y:S02]  /*23d0*/  IMAD.MOV.U32 R76, RZ, RZ, R75 ;  /* 0x000000ffff4c7224 */ /* 0x000fe400078e004b */
[----:B------:R-:W-:-:S07]  /*23e0*/  IMAD.MOV.U32 R23, RZ, RZ, R22 ;  /* 0x000000ffff177224 */ /* 0x000fce00078e0016 */
.L_x_26301:
[----:B------:R-:W-:Y:S05]  /*23f0*/  BSYNC.RECONVERGENT B1 ;  /* 0x0000000000017941 */ /* 0x000fea0003800200 */
.L_x_26299:
        /* <DEDUP_REMOVED lines=11> */
.L_x_26303:
[----:B------:R-:W-:Y:S01]  /*24b0*/  IMAD.MOV.U32 R73, RZ, RZ, R74 ;  /* 0x000000ffff497224 */ /* 0x000fe200078e004a */
[----:B------:R-:W-:Y:S01]  /*24c0*/  MOV R54, R57 ;  /* 0x0000003900367202 */ /* 0x000fe20000000f00 */
[----:B------:R-:W-:Y:S02]  /*24d0*/  IMAD.MOV.U32 R75, RZ, RZ, R76 ;  /* 0x000000ffff4b7224 */ /* 0x000fe400078e004c */
[----:B------:R-:W-:-:S07]  /*24e0*/  IMAD.MOV.U32 R22, RZ, RZ, R25 ;  /* 0x000000ffff167224 */ /* 0x000fce00078e0019 */
.L_x_26304:
[----:B------:R-:W-:Y:S05]  /*24f0*/  BSYNC.RECONVERGENT B1 ;  /* 0x0000000000017941 */ /* 0x000fea0003800200 */
.L_x_26302:
        /* <DEDUP_REMOVED lines=11> */
.L_x_26306:
[----:B------:R-:W-:Y:S01]  /*25b0*/  IMAD.MOV.U32 R74, RZ, RZ, R73 ;  /* 0x000000ffff4a7224 */ /* 0x000fe200078e0049 */
[----:B------:R-:W-:Y:S01]  /*25c0*/  MOV R57, R56 ;  /* 0x0000003800397202 */ /* 0x000fe20000000f00 */
[----:B------:R-:W-:Y:S02]  /*25d0*/  IMAD.MOV.U32 R76, RZ, RZ, R75 ;  /* 0x000000ffff4c7224 */ /* 0x000fe400078e004b */
[----:B------:R-:W-:-:S07]  /*25e0*/  IMAD.MOV.U32 R25, RZ, RZ, R24 ;  /* 0x000000ffff197224 */ /* 0x000fce00078e0018 */
.L_x_26307:
[----:B------:R-:W-:Y:S05]  /*25f0*/  BSYNC.RECONVERGENT B1 ;  /* 0x0000000000017941 */ /* 0x000fea0003800200 */
.L_x_26305:
        /* <DEDUP_REMOVED lines=11> */
.L_x_26309:
[----:B------:R-:W-:Y:S01]  /*26b0*/  IMAD.MOV.U32 R73, RZ, RZ, R74 ;  /* 0x000000ffff497224 */ /* 0x000fe200078e004a */
[----:B------:R-:W-:Y:S01]  /*26c0*/  MOV R56, R59 ;  /* 0x0000003b00387202 */ /* 0x000fe20000000f00 */
[----:B------:R-:W-:Y:S02]  /*26d0*/  IMAD.MOV.U32 R75, RZ, RZ, R76 ;  /* 0x000000ffff4b7224 */ /* 0x000fe400078e004c */
[----:B------:R-:W-:-:S07]  /*26e0*/  IMAD.MOV.U32 R24, RZ, RZ, R27 ;  /* 0x000000ffff187224 */ /* 0x000fce00078e001b */
.L_x_26310:
[----:B------:R-:W-:Y:S05]  /*26f0*/  BSYNC.RECONVERGENT B1 ;  /* 0x0000000000017941 */ /* 0x000fea0003800200 */
.L_x_26308:
        /* <DEDUP_REMOVED lines=11> */
.L_x_26312:
[----:B------:R-:W-:Y:S01]  /*27b0*/  IMAD.MOV.U32 R74, RZ, RZ, R73 ;  /* 0x000000ffff4a7224 */ /* 0x000fe200078e0049 */
[----:B------:R-:W-:Y:S01]  /*27c0*/  MOV R59, R58 ;  /* 0x0000003a003b7202 */ /* 0x000fe20000000f00 */
[----:B------:R-:W-:Y:S02]  /*27d0*/  IMAD.MOV.U32 R76, RZ, RZ, R75 ;  /* 0x000000ffff4c7224 */ /* 0x000fe400078e004b */
[----:B------:R-:W-:-:S07]  /*27e0*/  IMAD.MOV.U32 R27, RZ, RZ, R26 ;  /* 0x000000ffff1b7224 */ /* 0x000fce00078e001a */
.L_x_26313:
[----:B------:R-:W-:Y:S05]  /*27f0*/  BSYNC.RECONVERGENT B1 ;  /* 0x0000000000017941 */ /* 0x000fea0003800200 */
.L_x_26311:
        /* <DEDUP_REMOVED lines=11> */
.L_x_26315:
[----:B------:R-:W-:Y:S01]  /*28b0*/  IMAD.MOV.U32 R73, RZ, RZ, R74 ;  /* 0x000000ffff497224 */ /* 0x000fe200078e004a */
[----:B------:R-:W-:Y:S01]  /*28c0*/  MOV R58, R61 ;  /* 0x0000003d003a7202 */ /* 0x000fe20000000f00 */
[----:B------:R-:W-:Y:S02]  /*28d0*/  IMAD.MOV.U32 R75, RZ, RZ, R76 ;  /* 0x000000ffff4b7224 */ /* 0x000fe400078e004c */
[----:B------:R-:W-:-:S07]  /*28e0*/  IMAD.MOV.U32 R26, RZ, RZ, R29 ;  /* 0x000000ffff1a7224 */ /* 0x000fce00078e001d */
.L_x_26316:
[----:B------:R-:W-:Y:S05]  /*28f0*/  BSYNC.RECONVERGENT B1 ;  /* 0x0000000000017941 */ /* 0x000fea0003800200 */
.L_x_26314:
        /* <DEDUP_REMOVED lines=11> */
.L_x_26318:
[----:B------:R-:W-:Y:S01]  /*29b0*/  IMAD.MOV.U32 R74, RZ, RZ, R73 ;  /* 0x000000ffff4a7224 */ /* 0x000fe200078e0049 */
[----:B------:R-:W-:Y:S01]  /*29c0*/  MOV R61, R60 ;  /* 0x0000003c003d7202 */ /* 0x000fe20000000f00 */
[----:B------:R-:W-:Y:S02]  /*29d0*/  IMAD.MOV.U32 R76, RZ, RZ, R75 ;  /* 0x000000ffff4c7224 */ /* 0x000fe400078e004b */
[----:B------:R-:W-:-:S07]  /*29e0*/  IMAD.MOV.U32 R29, RZ, RZ, R28 ;  /* 0x000000ffff1d7224 */ /* 0x000fce00078e001c */
.L_x_26319:
[----:B------:R-:W-:Y:S05]  /*29f0*/  BSYNC.RECONVERGENT B1 ;  /* 0x0000000000017941 */ /* 0x000fea0003800200 */
.L_x_26317:
        /* <DEDUP_REMOVED lines=11> */
.L_x_26321:
[----:B------:R-:W-:Y:S01]  /*2ab0*/  IMAD.MOV.U32 R73, RZ, RZ, R74 ;  /* 0x000000ffff497224 */ /* 0x000fe200078e004a */
[----:B------:R-:W-:Y:S01]  /*2ac0*/  MOV R60, R63 ;  /* 0x0000003f003c7202 */ /* 0x000fe20000000f00 */
[----:B------:R-:W-:Y:S02]  /*2ad0*/  IMAD.MOV.U32 R75, RZ, RZ, R76 ;  /* 0x000000ffff4b7224 */ /* 0x000fe400078e004c */
[----:B------:R-:W-:-:S07]  /*2ae0*/  IMAD.MOV.U32 R28, RZ, RZ, R31 ;  /* 0x000000ffff1c7224 */ /* 0x000fce00078e001f */
.L_x_26322:
[----:B------:R-:W-:Y:S05]  /*2af0*/  BSYNC.RECONVERGENT B1 ;  /* 0x0000000000017941 */ /* 0x000fea0003800200 */
.L_x_26320:
        /* <DEDUP_REMOVED lines=11> */
.L_x_26324:
[----:B------:R-:W-:Y:S01]  /*2bb0*/  IMAD.MOV.U32 R74, RZ, RZ, R73 ;  /* 0x000000ffff4a7224 */ /* 0x000fe200078e0049 */
[----:B------:R-:W-:Y:S01]  /*2bc0*/  MOV R63, R62 ;  /* 0x0000003e003f7202 */ /* 0x000fe20000000f00 */
[----:B------:R-:W-:Y:S02]  /*2bd0*/  IMAD.MOV.U32 R76, RZ, RZ, R75 ;  /* 0x000000ffff4c7224 */ /* 0x000fe400078e004b */
[----:B------:R-:W-:-:S07]  /*2be0*/  IMAD.MOV.U32 R31, RZ, RZ, R30 ;  /* 0x000000ffff1f7224 */ /* 0x000fce00078e001e */
.L_x_26325:
[----:B------:R-:W-:Y:S05]  /*2bf0*/  BSYNC.RECONVERGENT B1 ;  /* 0x0000000000017941 */ /* 0x000fea0003800200 */
.L_x_26323:
        /* <DEDUP_REMOVED lines=11> */
.L_x_26327:
[----:B------:R-:W-:Y:S01]  /*2cb0*/  IMAD.MOV.U32 R73, RZ, RZ, R74 ;  /* 0x000000ffff497224 */ /* 0x000fe200078e004a */
[----:B------:R-:W-:Y:S01]  /*2cc0*/  MOV R62, R65 ;  /* 0x00000041003e7202 */ /* 0x000fe20000000f00 */
[----:B------:R-:W-:Y:S02]  /*2cd0*/  IMAD.MOV.U32 R75, RZ, RZ, R76 ;  /* 0x000000ffff4b7224 */ /* 0x000fe400078e004c */
[----:B------:R-:W-:-:S07]  /*2ce0*/  IMAD.MOV.U32 R30, RZ, RZ, R33 ;  /* 0x000000ffff1e7224 */ /* 0x000fce00078e0021 */
.L_x_26328:
[----:B------:R-:W-:Y:S05]  /*2cf0*/  BSYNC.RECONVERGENT B1 ;  /* 0x0000000000017941 */ /* 0x000fea0003800200 */
.L_x_26326:
        /* <DEDUP_REMOVED lines=9> */
.L_x_26330:
[----:B------:R-:W-:Y:S01]  /*2d90*/  IMAD.MOV.U32 R33, RZ, RZ, R32 ;  /* 0x000000ffff217224 */ /* 0x000fe200078e0020 */
[----:B------:R-:W-:Y:S01]  /*2da0*/  MOV R65, R64 ;  /* 0x0000004000417202 */ /* 0x000fe20000000f00 */
[----:B------:R-:W-:Y:S02]  /*2db0*/  IMAD.MOV.U32 R32, RZ, RZ, R73 ;  /* 0x000000ffff207224 */ /* 0x000fe400078e0049 */
[----:B------:R-:W-:-:S07]  /*2dc0*/  IMAD.MOV.U32 R64, RZ, RZ, R75 ;  /* 0x000000ffff407224 */ /* 0x000fce00078e004b */
.L_x_26331:
[----:B------:R-:W-:Y:S05]  /*2dd0*/  BSYNC.RECONVERGENT B1 ;  /* 0x0000000000017941 */ /* 0x000fea0003800200 */
.L_x_26329:
[----:B------:R-:W-:Y:S01]  /*2de0*/  VIADD R72, R72, 0x20 ;  /* 0x0000002048487836 */ /* 0x000fe20000000000 */
[----:B------:R-:W-:-:S04]  /*2df0*/  IADD3 R70, P2, PT, R70, 0x80, RZ ;  /* 0x0000008046467810 */ /* 0x000fc80007f5e0ff */
[----:B------:R-:W-:Y:S02]  /*2e00*/  ISETP.GE.AND P0, PT, R72, UR11, PT ;  /* 0x0000000b48007c0c */ /* 0x000fe4000bf06270 */
[----:B------:R-:W-:-:S11]  /*2e10*/  IADD3.X R71, PT, PT, RZ, R71, RZ, P2, !PT ;  /* 0x00000047ff477210 */ /* 0x000fd600017fe4ff */
[----:B------:R-:W-:Y:S05]  /*2e20*/  @!P0 BRA `(.L_x_26332) ;  /* 0xffffffdc00788947 */ /* 0x000fea000383ffff */
.L_x_26234:
[----:B------:R-:W-:Y:S05]  /*2e30*/  BSYNC.RECONVERGENT B0 ;  /* 0x0000000000007941 */ /* 0x000fea0003800200 */
.L_x_26233:
        /* <DEDUP_REMOVED lines=24> */
[----:B------:R-:W-:Y:S04]  /*2fc0*/  SHFL.DOWN PT, R86, R22, 0x1, 0x1f ;  /* 0x08201f0016567f89 */ /* 0x000fe800000e0000 */
[----:B------:R-:W0:Y:S04]  /*2fd0*/  SHFL.DOWN PT, R87, R23, 0x1, 0x1f ;  /* 0x08201f0017577f89 */ /* 0x000e2800000e0000 */
[----:B-1----:R-:W-:Y:S04]  /*2fe0*/  STL.64 [R1], R66 ;  /* 0x0000004201007387 */ /* 0x002fe80000100a00 */
        /* <DEDUP_REMOVED lines=32> */
[----:B0-----:R-:W0:Y:S03]  /*31f0*/  S2R R86, SR_LANEID ;  /* 0x0000000000567919 */ /* 0x001e260000000000 */
        /* <DEDUP_REMOVED lines=38> */
[----:B------:R0:W-:Y:S01]  /*3460*/  STL.64 [R1+0xf8], R84 ;  /* 0x0000f85401007387 */ /* 0x0001e20000100a00 */
[----:B------:R-:W-:Y:S05]  /*3470*/  @P0 BRA `(.L_x_26334) ;  /* 0x0000002000040947 */ /* 0x000fea0003800000 */
[----:B0-----:R-:W-:Y:S02]  /*3480*/  HFMA2 R66, -RZ, RZ, 0, 0 ;  /* 0x00000000ff427431 */ /* 0x001fe400000001ff */
[----:B------:R-:W-:Y:S02]  /*3490*/  IMAD.MOV.U32 R69, RZ, RZ, R64 ;  /* 0x000000ffff457224 */ /* 0x000fe400078e0040 */
[----:B------:R-:W-:Y:S02]  /*34a0*/  IMAD.MOV.U32 R68, RZ, RZ, R32 ;  /* 0x000000ffff447224 */ /* 0x000fe400078e0020 */
[----:B------:R-:W-:-:S07]  /*34b0*/  VIADD R67, R1, 0x80 ;  /* 0x0000008001437836 */ /* 0x000fce0000000000 */
.L_x_26428:
        /* <DEDUP_REMOVED lines=20> */
.L_x_26336:
[----:B------:R-:W-:Y:S01]  /*3600*/  IMAD.MOV.U32 R32, RZ, RZ, R35 ;  /* 0x000000ffff207224 */ /* 0x000fe200078e0023 */
[----:B------:R-:W-:Y:S01]  /*3610*/  MOV R35, R34 ;  /* 0x0000002200237202 */ /* 0x000fe20000000f00 */
[----:B------:R-:W-:Y:S02]  /*3620*/  IMAD.MOV.U32 R64, RZ, RZ, R3 ;  /* 0x000000ffff407224 */ /* 0x000fe400078e0003 */
[----:B------:R-:W-:-:S07]  /*3630*/  IMAD.MOV.U32 R3, RZ, RZ, R2 ;  /* 0x000000ffff037224 */ /* 0x000fce00078e0002 */
.L_x_26337:
[----:B------:R-:W-:Y:S05]  /*3640*/  BSYNC.RECONVERGENT B1 ;  /* 0x0000000000017941 */ /* 0x000fea0003800200 */
.L_x_26335:
        /* <DEDUP_REMOVED lines=11> */
.L_x_26339:
[----:B------:R-:W-:Y:S01]  /*3700*/  IMAD.MOV.U32 R71, RZ, RZ, R32 ;  /* 0x000000ffff477224 */ /* 0x000fe200078e0020 */
[----:B------:R-:W-:Y:S01]  /*3710*/  MOV R34, R37 ;  /* 0x0000002500227202 */ /* 0x000fe20000000f00 */
[----:B------:R-:W-:Y:S02]  /*3720*/  IMAD.MOV.U32 R73, RZ, RZ, R64 ;  /* 0x000000ffff497224 */ /* 0x000fe400078e0040 */
[----:B------:R-:W-:-:S07]  /*3730*/  IMAD.MOV.U32 R2, RZ, RZ, R5 ;  /* 0x000000ffff027224 */ /* 0x000fce00078e0005 */
.L_x_26340:
[----:B------:R-:W-:Y:S05]  /*3740*/  BSYNC.RECONVERGENT B1 ;  /* 0x0000000000017941 */ /* 0x000fea0003800200 */
.L_x_26338:
        /* <DEDUP_REMOVED lines=11> */
.L_x_26342:
[----:B------:R-:W-:Y:S01]  /*3800*/  IMAD.MOV.U32 R32, RZ, RZ, R71 ;  /* 0x000000ffff207224 */ /* 0x000fe200078e0047 */
[----:B------:R-:W-:Y:S01]  /*3810*/  MOV R37, R36 ;  /* 0x0000002400257202 */ /* 0x000fe20000000f00 */
[----:B------:R-:W-:Y:S02]  /*3820*/  IMAD.MOV.U32 R64, RZ, RZ, R73 ;  /* 0x000000ffff407224 */ /* 0x000fe400078e0049 */
[----:B------:R-:W-:-:S07]  /*3830*/  IMAD.MOV.U32 R5, RZ, RZ, R4 ;  /* 0x000000ffff057224 */ /* 0x000fce00078e0004 */
.L_x_26343:
[----:B------:R-:W-:Y:S05]  /*3840*/  BSYNC.RECONVERGENT B1 ;  /* 0x0000000000017941 */ /* 0x000fea0003800200 */
.L_x_26341:
        /* <DEDUP_REMOVED lines=11> */
.L_x_26345:
[----:B------:R-:W-:Y:S01]  /*3900*/  IMAD.MOV.U32 R71, RZ, RZ, R32 ;  /* 0x000000ffff477224 */ /* 0x000fe200078e0020 */
[----:B------:R-:W-:Y:S01]  /*3910*/  MOV R36, R39 ;  /* 0x0000002700247202 */ /* 0x000fe20000000f00 */
[----:B------:R-:W-:Y:S02]  /*3920*/  IMAD.MOV.U32 R73, RZ, RZ, R64 ;  /* 0x000000ffff497224 */ /* 0x000fe400078e0040 */
[----:B------:R-:W-:-:S07]  /*3930*/  IMAD.MOV.U32 R4, RZ, RZ, R7 ;  /* 0x000000ffff047224 */ /* 0x000fce00078e0007 */
.L_x_26346:
[----:B------:R-:W-:Y:S05]  /*3940*/  BSYNC.RECONVERGENT B1 ;  /* 0x0000000000017941 */ /* 0x000fea0003800200 */
.L_x_26344:
        /* <DEDUP_REMOVED lines=11> */
.L_x_26348:
[----:B------:R-:W-:Y:S01]  /*3a00*/  IMAD.MOV.U32 R32, RZ, RZ, R71 ;  /* 0x000000ffff207224 */ /* 0x000fe200078e0047 */
[----:B------:R-:W-:Y:S01]  /*3a10*/  MOV R39, R38 ;  /* 0x0000002600277202 */ /* 0x000fe20000000f00 */
[----:B------:R-:W-:Y:S02]  /*3a20*/  IMAD.MOV.U32 R64, RZ, RZ, R73 ;  /* 0x000000ffff407224 */ /* 0x000fe400078e0049 */
[----:B------:R-:W-:-:S07]  /*3a30*/  IMAD.MOV.U32 R7, RZ, RZ, R6 ;  /* 0x000000ffff077224 */ /* 0x000fce00078e0006 */
.L_x_26349:
[----:B------:R-:W-:Y:S05]  /*3a40*/  BSYNC.RECONVERGENT B1 ;  /* 0x0000000000017941 */ /* 0x000fea0003800200 */
.L_x_26347:
        /* <DEDUP_REMOVED lines=11> */
.L_x_26351:
[----:B------:R-:W-:Y:S01]  /*3b00*/  IMAD.MOV.U32 R71, RZ, RZ, R32 ;  /* 0x000000ffff477224 */ /* 0x000fe200078e0020 */
[----:B------:R-:W-:Y:S01]  /*3b10*/  MOV R38, R41 ;  /* 0x0000002900267202 */ /* 0x000fe20000000f00 */
[----:B------:R-:W-:Y:S02]  /*3b20*/  IMAD.MOV.U32 R73, RZ, RZ, R64 ;  /* 0x000000ffff497224 */ /* 0x000fe400078e0040 */
[----:B------:R-:W-:-:S07]  /*3b30*/  IMAD.MOV.U32 R6, RZ, RZ, R9 ;  /* 0x000000ffff067224 */ /* 0x000fce00078e0009 */
.L_x_26352:
[----:B------:R-:W-:Y:S05]  /*3b40*/  BSYNC.RECONVERGENT B1 ;  /* 0x0000000000017941 */ /* 0x000fea0003800200 */
.L_x_26350:
        /* <DEDUP_REMOVED lines=11> */
.L_x_26354:
[----:B------:R-:W-:Y:S01]  /*3c00*/  IMAD.MOV.U32 R32, RZ, RZ, R71 ;  /* 0x000000ffff207224 */ /* 0x000fe200078e0047 */
[----:B------:R-:W-:Y:S01]  /*3c10*/  MOV R41, R40 ;  /* 0x0000002800297202 */ /* 0x000fe20000000f00 */
[----:B------:R-:W-:Y:S02]  /*3c20*/  IMAD.MOV.U32 R64, RZ, RZ, R73 ;  /* 0x000000ffff407224 */ /* 0x000fe400078e0049 */
[----:B------:R-:W-:-:S07]  /*3c30*/  IMAD.MOV.U32 R9, RZ, RZ, R8 ;  /* 0x000000ffff097224 */ /* 0x000fce00078e0008 */
.L_x_26355:
[----:B------:R-:W-:Y:S05]  /*3c40*/  BSYNC.RECONVERGENT B1 ;  /* 0x0000000000017941 */ /* 0x000fea0003800200 */
.L_x_26353:
        /* <DEDUP_REMOVED lines=11> */
.L_x_26357:
[----:B------:R-:W-:Y:S01]  /*3d00*/  IMAD.MOV.U32 R71, RZ, RZ, R32 ;  /* 0x000000ffff477224 */ /* 0x000fe200078e0020 */
[----:B------:R-:W-:Y:S01]  /*3d10*/  MOV R40, R43 ;  /* 0x0000002b00287202 */ /* 0x000fe20000000f00 */
[----:B------:R-:W-:Y:S02]  /*3d20*/  IMAD.MOV.U32 R73, RZ, RZ, R64 ;  /* 0x000000ffff497224 */ /* 0x000fe400078e0040 */
[----:B------:R-:W-:-:S07]  /*3d30*/  IMAD.MOV.U32 R8, RZ, RZ, R11 ;  /* 0x000000ffff087224 */ /* 0x000fce00078e000b */
.L_x_26358:
[----:B------:R-:W-:Y:S05]  /*3d40*/  BSYNC.RECONVERGENT B1 ;  /* 0x0000000000017941 */ /* 0x000fea0003800200 */
.L_x_26356:
        /* <DEDUP_REMOVED lines=11> */
.L_x_26360:
[----:B------:R-:W-:Y:S01]  /*3e00*/  IMAD.MOV.U32 R32, RZ, RZ, R71 ;  /* 0x000000ffff207224 */ /* 0x000fe200078e0047 */
[----:B------:R-:W-:Y:S01]  /*3e10*/  MOV R43, R42 ;  /* 0x0000002a002b7202 */ /* 0x000fe20000000f00 */
[----:B------:R-:W-:Y:S02]  /*3e20*/  IMAD.MOV.U32 R64, RZ, RZ, R73 ;  /* 0x000000ffff407224 */ /* 0x000fe400078e0049 */
[----:B------:R-:W-:-:S07]  /*3e30*/  IMAD.MOV.U32 R11, RZ, RZ, R10 ;  /* 0x000000ffff0b7224 */ /* 0x000fce00078e000a */
.L_x_26361:
[----:B------:R-:W-:Y:S05]  /*3e40*/  BSYNC.RECONVERGENT B1 ;  /* 0x0000000000017941 */ /* 0x000fea0003800200 */
.L_x_26359:
        /* <DEDUP_REMOVED lines=11> */
.L_x_26363:
[----:B------:R-:W-:Y:S01]  /*3f00*/  IMAD.MOV.U32 R71, RZ, RZ, R32 ;  /* 0x000000ffff477224 */ /* 0x000fe200078e0020 */
[----:B------:R-:W-:Y:S01]  /*3f10*/  MOV R42, R45 ;  /* 0x0000002d002a7202 */ /* 0x000fe20000000f00 */
[----:B------:R-:W-:Y:S02]  /*3f20*/  IMAD.MOV.U32 R73, RZ, RZ, R64 ;  /* 0x000000ffff497224 */ /* 0x000fe400078e0040 */
[----:B------:R-:W-:-:S07]  /*3f30*/  IMAD.MOV.U32 R10, RZ, RZ, R13 ;  /* 0x000000ffff0a7224 */ /* 0x000fce00078e000d */
.L_x_26364:
[----:B------:R-:W-:Y:S05]  /*3f40*/  BSYNC.RECONVERGENT B1 ;  /* 0x0000000000017941 */ /* 0x000fea0003800200 */
.L_x_26362:
        /* <DEDUP_REMOVED lines=11> */
.L_x_26366:
[----:B------:R-:W-:Y:S01]  /*4000*/  IMAD.MOV.U32 R32, RZ, RZ, R71 ;  /* 0x000000ffff207224 */ /* 0x000fe200078e0047 */
[----:B------:R-:W-:Y:S01]  /*4010*/  MOV R45, R44 ;  /* 0x0000002c002d7202 */ /* 0x000fe20000000f00 */
[----:B------:R-:W-:Y:S02]  /*4020*/  IMAD.MOV.U32 R64, RZ, RZ, R73 ;  /* 0x000000ffff407224 */ /* 0x000fe400078e0049 */
[----:B------:R-:W-:-:S07]  /*4030*/  IMAD.MOV.U32 R13, RZ, RZ, R12 ;  /* 0x000000ffff0d7224 */ /* 0x000fce00078e000c */
.L_x_26367:
[----:B------:R-:W-:Y:S05]  /*4040*/  BSYNC.RECONVERGENT B1 ;  /* 0x0000000000017941 */ /* 0x000fea0003800200 */
.L_x_26365:
        /* <DEDUP_REMOVED lines=11> */
.L_x_26369:
[----:B------:R-:W-:Y:S01]  /*4100*/  IMAD.MOV.U32 R71, RZ, RZ, R32 ;  /* 0x000000ffff477224 */ /* 0x000fe200078e0020 */
[----:B------:R-:W-:Y:S01]  /*4110*/  MOV R44, R47 ;  /* 0x0000002f002c7202 */ /* 0x000fe20000000f00 */
[----:B------:R-:W-:Y:S02]  /*4120*/  IMAD.MOV.U32 R73, RZ, RZ, R64 ;  /* 0x000000ffff497224 */ /* 0x000fe400078e0040 */
[----:B------:R-:W-:-:S07]  /*4130*/  IMAD.MOV.U32 R12, RZ, RZ, R15 ;  /* 0x000000ffff0c7224 */ /* 0x000fce00078e000f */
.L_x_26370:
[----:B------:R-:W-:Y:S05]  /*4140*/  BSYNC.RECONVERGENT B1 ;  /* 0x0000000000017941 */ /* 0x000fea0003800200 */
.L_x_26368:
        /* <DEDUP_REMOVED lines=11> */
.L_x_26372:
[----:B------:R-:W-:Y:S01]  /*4200*/  IMAD.MOV.U32 R32, RZ, RZ, R71 ;  /* 0x000000ffff207224 */ /* 0x000fe200078e0047 */
[----:B------:R-:W-:Y:S01]  /*4210*/  MOV R47, R46 ;  /* 0x0000002e002f7202 */ /* 0x000fe20000000f00 */
[----:B------:R-:W-:Y:S02]  /*4220*/  IMAD.MOV.U32 R64, RZ, RZ, R73 ;  /* 0x000000ffff407224 */ /* 0x000fe400078e0049 */
[----:B------:R-:W-:-:S07]  /*4230*/  IMAD.MOV.U32 R15, RZ, RZ, R14 ;  /* 0x000000ffff0f7224 */ /* 0x000fce00078e000e */
.L_x_26373:
[----:B------:R-:W-:Y:S05]  /*4240*/  BSYNC.RECONVERGENT B1 ;  /* 0x0000000000017941 */ /* 0x000fea0003800200 */
.L_x_26371:
        /* <DEDUP_REMOVED lines=11> */
.L_x_26375:
[----:B------:R-:W-:Y:S01]  /*4300*/  IMAD.MOV.U32 R71, RZ, RZ, R32 ;  /* 0x000000ffff477224 */ /* 0x000fe200078e0020 */
[----:B------:R-:W-:Y:S01]  /*4310*/  MOV R46, R49 ;  /* 0x00000031002e7202 */ /* 0x000fe20000000f00 */
[----:B------:R-:W-:Y:S02]  /*4320*/  IMAD.MOV.U32 R73, RZ, RZ, R64 ;  /* 0x000000ffff497224 */ /* 0x000fe400078e0040 */
[----:B------:R-:W-:-:S07]  /*4330*/  IMAD.MOV.U32 R14, RZ, RZ, R17 ;  /* 0x000000ffff0e7224 */ /* 0x000fce00078e0011 */
.L_x_26376:
[----:B------:R-:W-:Y:S05]  /*4340*/  BSYNC.RECONVERGENT B1 ;  /* 0x0000000000017941 */ /* 0x000fea0003800200 */
.L_x_26374:
        /* <DEDUP_REMOVED lines=11> */
.L_x_26378:
[----:B------:R-:W-:Y:S01]  /*4400*/  IMAD.MOV.U32 R32, RZ, RZ, R71 ;  /* 0x000000ffff207224 */ /* 0x000fe200078e0047 */
[----:B------:R-:W-:Y:S01]  /*4410*/  MOV R49, R48 ;  /* 0x0000003000317202 */ /* 0x000fe20000000f00 */
[----:B------:R-:W-:Y:S02]  /*4420*/  IMAD.MOV.U32 R64, RZ, RZ, R73 ;  /* 0x000000ffff407224 */ /* 0x000fe400078e0049 */
[----:B------:R-:W-:-:S07]  /*4430*/  IMAD.MOV.U32 R17, RZ, RZ, R16 ;  /* 0x000000ffff117224 */ /* 0x000fce00078e0010 */
.L_x_26379:
[----:B------:R-:W-:Y:S05]  /*4440*/  BSYNC.RECONVERGENT B1 ;  /* 0x0000000000017941 */ /* 0x000fea0003800200 */
.L_x_26377:
        /* <DEDUP_REMOVED lines=11> */
.L_x_26381:
[----:B------:R-:W-:Y:S01]  /*4500*/  IMAD.MOV.U32 R71, RZ, RZ, R32 ;  /* 0x000000ffff477224 */ /* 0x000fe200078e0020 */
[----:B------:R-:W-:Y:S01]  /*4510*/  MOV R48, R51 ;  /* 0x0000003300307202 */ /* 0x000fe20000000f00 */
[----:B------:R-:W-:Y:S02]  /*4520*/  IMAD.MOV.U32 R73, RZ, RZ, R64 ;  /* 0x000000ffff497224 */ /* 0x000fe400078e0040 */
[----:B------:R-:W-:-:S07]  /*4530*/  IMAD.MOV.U32 R16, RZ, RZ, R19 ;  /* 0x000000ffff107224 */ /* 0x000fce00078e0013 */
.L_x_26382:
[----:B------:R-:W-:Y:S05]  /*4540*/  BSYNC.RECONVERGENT B1 ;  /* 0x0000000000017941 */ /* 0x000fea0003800200 */
.L_x_26380:
        /* <DEDUP_REMOVED lines=11> */
.L_x_26384:
[----:B------:R-:W-:Y:S01]  /*4600*/  IMAD.MOV.U32 R32, RZ, RZ, R71 ;  /* 0x000000ffff207224 */ /* 0x000fe200078e0047 */
[----:B------:R-:W-:Y:S01]  /*4610*/  MOV R51, R50 ;  /* 0x0000003200337202 */ /* 0x000fe20000000f00 */
[----:B------:R-:W-:Y:S02]  /*4620*/  IMAD.MOV.U32 R64, RZ, RZ, R73 ;  /* 0x000000ffff407224 */ /* 0x000fe400078e0049 */
[----:B------:R-:W-:-:S07]  /*4630*/  IMAD.MOV.U32 R19, RZ, RZ, R18 ;  /* 0x000000ffff137224 */ /* 0x000fce00078e0012 */
.L_x_26385:
[----:B------:R-:W-:Y:S05]  /*4640*/  BSYNC.RECONVERGENT B1 ;  /* 0x0000000000017941 */ /* 0x000fea0003800200 */
.L_x_26383:
        /* <DEDUP_REMOVED lines=11> */
.L_x_26387:
[----:B------:R-:W-:Y:S01]  /*4700*/  IMAD.MOV.U32 R71, RZ, RZ, R32 ;  /* 0x000000ffff477224 */ /* 0x000fe200078e0020 */
[----:B------:R-:W-:Y:S01]  /*4710*/  MOV R50, R53 ;  /* 0x0000003500327202 */ /* 0x000fe20000000f00 */
[----:B------:R-:W-:Y:S02]  /*4720*/  IMAD.MOV.U32 R73, RZ, RZ, R64 ;  /* 0x000000ffff497224 */ /* 0x000fe400078e0040 */
[----:B------:R-:W-:-:S07]  /*4730*/  IMAD.MOV.U32 R18, RZ, RZ, R21 ;  /* 0x000000ffff127224 */ /* 0x000fce00078e0015 */
.L_x_26388:
[----:B------:R-:W-:Y:S05]  /*4740*/  BSYNC.RECONVERGENT B1 ;  /* 0x0000000000017941 */ /* 0x000fea0003800200 */
.L_x_26386:
        /* <DEDUP_REMOVED lines=11> */
.L_x_26390:
[----:B------:R-:W-:Y:S01]  /*4800*/  IMAD.MOV.U32 R32, RZ, RZ, R71 ;  /* 0x000000ffff207224 */ /* 0x000fe200078e0047 */
[----:B------:R-:W-:Y:S01]  /*4810*/  MOV R53, R52 ;  /* 0x0000003400357202 */ /* 0x000fe20000000f00 */
[----:B------:R-:W-:Y:S02]  /*4820*/  IMAD.MOV.U32 R64, RZ, RZ, R73 ;  /* 0x000000ffff407224 */ /* 0x000fe400078e0049 */
[----:B------:R-:W-:-:S07]  /*4830*/  IMAD.MOV.U32 R21, RZ, RZ, R20 ;  /* 0x000000ffff157224 */ /* 0x000fce00078e0014 */
.L_x_26391:
[----:B------:R-:W-:Y:S05]  /*4840*/  BSYNC.RECONVERGENT B1 ;  /* 0x0000000000017941 */ /* 0x000fea0003800200 */
.L_x_26389:
        /* <DEDUP_REMOVED lines=11> */
.L_x_26393:
[----:B------:R-:W-:Y:S01]  /*4900*/  IMAD.MOV.U32 R71, RZ, RZ, R32 ;  /* 0x000000ffff477224 */ /* 0x000fe200078e0020 */
[----:B------:R-:W-:Y:S01]  /*4910*/  MOV R52, R55 ;  /* 0x0000003700347202 */ /* 0x000fe20000000f00 */
[----:B------:R-:W-:Y:S02]  /*4920*/  IMAD.MOV.U32 R73, RZ, RZ, R64 ;  /* 0x000000ffff497224 */ /* 0x000fe400078e0040 */
[----:B------:R-:W-:-:S07]  /*4930*/  IMAD.MOV.U32 R20, RZ, RZ, R23 ;  /* 0x000000ffff147224 */ /* 0x000fce00078e0017 */
.L_x_26394:
[----:B------:R-:W-:Y:S05]  /*4940*/  BSYNC.RECONVERGENT B1 ;  /* 0x0000000000017941 */ /* 0x000fea0003800200 */
.L_x_26392:
        /* <DEDUP_REMOVED lines=11> */
.L_x_26396:
[----:B------:R-:W-:Y:S01]  /*4a00*/  IMAD.MOV.U32 R32, RZ, RZ, R71 ;  /* 0x000000ffff207224 */ /* 0x000fe200078e0047 */
[----:B------:R-:W-:Y:S01]  /*4a10*/  MOV R55, R54 ;  /* 0x0000003600377202 */ /* 0x000fe20000000f00 */
[----:B------:R-:W-:Y:S02]  /*4a20*/  IMAD.MOV.U32 R64, RZ, RZ, R73 ;  /* 0x000000ffff407224 */ /* 0x000fe400078e0049 */
[----:B------:R-:W-:-:S07]  /*4a30*/  IMAD.MOV.U32 R23, RZ, RZ, R22 ;  /* 0x000000ffff177224 */ /* 0x000fce00078e0016 */
.L_x_26397:
[----:B------:R-:W-:Y:S05]  /*4a40*/  BSYNC.RECONVERGENT B1 ;  /* 0x0000000000017941 */ /* 0x000fea0003800200 */
.L_x_26395:
        /* <DEDUP_REMOVED lines=11> */
.L_x_26399:
[----:B------:R-:W-:Y:S01]  /*4b00*/  IMAD.MOV.U32 R71, RZ, RZ, R32 ;  /* 0x000000ffff477224 */ /* 0x000fe200078e0020 */
[----:B------:R-:W-:Y:S01]  /*4b10*/  MOV R54, R57 ;  /* 0x0000003900367202 */ /* 0x000fe20000000f00 */
[----:B------:R-:W-:Y:S02]  /*4b20*/  IMAD.MOV.U32 R73, RZ, RZ, R64 ;  /* 0x000000ffff497224 */ /* 0x000fe400078e0040 */
[----:B------:R-:W-:-:S07]  /*4b30*/  IMAD.MOV.U32 R22, RZ, RZ, R25 ;  /* 0x000000ffff167224 */ /* 0x000fce00078e0019 */
.L_x_26400:
[----:B------:R-:W-:Y:S05]  /*4b40*/  BSYNC.RECONVERGENT B1 ;  /* 0x0000000000017941 */ /* 0x000fea0003800200 */
.L_x_26398:
        /* <DEDUP_REMOVED lines=11> */
.L_x_26402:
[----:B------:R-:W-:Y:S01]  /*4c00*/  IMAD.MOV.U32 R32, RZ, RZ, R71 ;  /* 0x000000ffff207224 */ /* 0x000fe200078e0047 */
[----:B------:R-:W-:Y:S01]  /*4c10*/  MOV R57, R56 ;  /* 0x0000003800397202 */ /* 0x000fe20000000f00 */
[----:B------:R-:W-:Y:S02]  /*4c20*/  IMAD.MOV.U32 R64, RZ, RZ, R73 ;  /* 0x000000ffff407224 */ /* 0x000fe400078e0049 */
[----:B------:R-:W-:-:S07]  /*4c30*/  IMAD.MOV.U32 R25, RZ, RZ, R24 ;  /* 0x000000ffff197224 */ /* 0x000fce00078e0018 */
.L_x_26403:
[----:B------:R-:W-:Y:S05]  /*4c40*/  BSYNC.RECONVERGENT B1 ;  /* 0x0000000000017941 */ /* 0x000fea0003800200 */
.L_x_26401:
        /* <DEDUP_REMOVED lines=11> */
.L_x_26405:
[----:B------:R-:W-:Y:S01]  /*4d00*/  IMAD.MOV.U32 R71, RZ, RZ, R32 ;  /* 0x000000ffff477224 */ /* 0x000fe200078e0020 */
[----:B------:R-:W-:Y:S01]  /*4d10*/  MOV R56, R59 ;  /* 0x0000003b00387202 */ /* 0x000fe20000000f00 */
[----:B------:R-:W-:Y:S02]  /*4d20*/  IMAD.MOV.U32 R73, RZ, RZ, R64 ;  /* 0x000000ffff497224 */ /* 0x000fe400078e0040 */
[----:B------:R-:W-:-:S07]  /*4d30*/  IMAD.MOV.U32 R24, RZ, RZ, R27 ;  /* 0x000000ffff187224 */ /* 0x000fce00078e001b */
.L_x_26406:
[----:B------:R-:W-:Y:S05]  /*4d40*/  BSYNC.RECONVERGENT B1 ;  /* 0x0000000000017941 */ /* 0x000fea0003800200 */
.L_x_26404:
        /* <DEDUP_REMOVED lines=11> */
.L_x_26408:
[----:B------:R-:W-:Y:S01]  /*4e00*/  IMAD.MOV.U32 R32, RZ, RZ, R71 ;  /* 0x000000ffff207224 */ /* 0x000fe200078e0047 */
[----:B------:R-:W-:Y:S01]  /*4e10*/  MOV R59, R58 ;  /* 0x0000003a003b7202 */ /* 0x000fe20000000f00 */
[----:B------:R-:W-:Y:S02]  /*4e20*/  IMAD.MOV.U32 R64, RZ, RZ, R73 ;  /* 0x000000ffff407224 */ /* 0x000fe400078e0049 */
[----:B------:R-:W-:-:S07]  /*4e30*/  IMAD.MOV.U32 R27, RZ, RZ, R26 ;  /* 0x000000ffff1b7224 */ /* 0x000fce00078e001a */
.L_x_26409:
[----:B------:R-:W-:Y:S05]  /*4e40*/  BSYNC.RECONVERGENT B1 ;  /* 0x0000000000017941 */ /* 0x000fea0003800200 */
.L_x_26407:
        /* <DEDUP_REMOVED lines=11> */
.L_x_26411:
[----:B------:R-:W-:Y:S01]  /*4f00*/  IMAD.MOV.U32 R71, RZ, RZ, R32 ;  /* 0x000000ffff477224 */ /* 0x000fe200078e0020 */
[----:B------:R-:W-:Y:S01]  /*4f10*/  MOV R58, R61 ;  /* 0x0000003d003a7202 */ /* 0x000fe20000000f00 */
[----:B------:R-:W-:Y:S02]  /*4f20*/  IMAD.MOV.U32 R73, RZ, RZ, R64 ;  /* 0x000000ffff497224 */ /* 0x000fe400078e0040 */
[----:B------:R-:W-:-:S07]  /*4f30*/  IMAD.MOV.U32 R26, RZ, RZ, R29 ;  /* 0x000000ffff1a7224 */ /* 0x000fce00078e001d */
.L_x_26412:
[----:B------:R-:W-:Y:S05]  /*4f40*/  BSYNC.RECONVERGENT B1 ;  /* 0x0000000000017941 */ /* 0x000fea0003800200 */
.L_x_26410:
        /* <DEDUP_REMOVED lines=11> */
.L_x_26414:
[----:B------:R-:W-:Y:S01]  /*5000*/  IMAD.MOV.U32 R32, RZ, RZ, R71 ;  /* 0x000000ffff207224 */ /* 0x000fe200078e0047 */
[----:B------:R-:W-:Y:S01]  /*5010*/  MOV R61, R60 ;  /* 0x0000003c003d7202 */ /* 0x000fe20000000f00 */
[----:B------:R-:W-:Y:S02]  /*5020*/  IMAD.MOV.U32 R64, RZ, RZ, R73 ;  /* 0x000000ffff407224 */ /* 0x000fe400078e0049 */
[----:B------:R-:W-:-:S07]  /*5030*/  IMAD.MOV.U32 R29, RZ, RZ, R28 ;  /* 0x000000ffff1d7224 */ /* 0x000fce00078e001c */
.L_x_26415:
[----:B------:R-:W-:Y:S05]  /*5040*/  BSYNC.RECONVERGENT B1 ;  /* 0x0000000000017941 */ /* 0x000fea0003800200 */
.L_x_26413:
        /* <DEDUP_REMOVED lines=11> */
.L_x_26417:
[----:B------:R-:W-:Y:S01]  /*5100*/  IMAD.MOV.U32 R71, RZ, RZ, R32 ;  /* 0x000000ffff477224 */ /* 0x000fe200078e0020 */
[----:B------:R-:W-:Y:S01]  /*5110*/  MOV R60, R63 ;  /* 0x0000003f003c7202 */ /* 0x000fe20000000f00 */
[----:B------:R-:W-:Y:S02]  /*5120*/  IMAD.MOV.U32 R73, RZ, RZ, R64 ;  /* 0x000000ffff497224 */ /* 0x000fe400078e0040 */
[----:B------:R-:W-:-:S07]  /*5130*/  IMAD.MOV.U32 R28, RZ, RZ, R31 ;  /* 0x000000ffff1c7224 */ /* 0x000fce00078e001f */
.L_x_26418:
[----:B------:R-:W-:Y:S05]  /*5140*/  BSYNC.RECONVERGENT B1 ;  /* 0x0000000000017941 */ /* 0x000fea0003800200 */
.L_x_26416:
        /* <DEDUP_REMOVED lines=11> */
.L_x_26420:
[----:B------:R-:W-:Y:S01]  /*5200*/  IMAD.MOV.U32 R32, RZ, RZ, R71 ;  /* 0x000000ffff207224 */ /* 0x000fe200078e0047 */
[----:B------:R-:W-:Y:S01]  /*5210*/  MOV R63, R62 ;  /* 0x0000003e003f7202 */ /* 0x000fe20000000f00 */
[----:B------:R-:W-:Y:S02]  /*5220*/  IMAD.MOV.U32 R64, RZ, RZ, R73 ;  /* 0x000000ffff407224 */ /* 0x000fe400078e0049 */
[----:B------:R-:W-:-:S07]  /*5230*/  IMAD.MOV.U32 R31, RZ, RZ, R30 ;  /* 0x000000ffff1f7224 */ /* 0x000fce00078e001e */
.L_x_26421:
[----:B------:R-:W-:Y:S05]  /*5240*/  BSYNC.RECONVERGENT B1 ;  /* 0x0000000000017941 */ /* 0x000fea0003800200 */
.L_x_26419:
        /* <DEDUP_REMOVED lines=11> */
.L_x_26423:
[----:B------:R-:W-:Y:S01]  /*5300*/  IMAD.MOV.U32 R70, RZ, RZ, R32 ;  /* 0x000000ffff467224 */ /* 0x000fe200078e0020 */
[----:B------:R-:W-:Y:S01]  /*5310*/  MOV R71, R64 ;  /* 0x0000004000477202 */ /* 0x000fe20000000f00 */
[----:B------:R-:W-:Y:S02]  /*5320*/  IMAD.MOV.U32 R62, RZ, RZ, R65 ;  /* 0x000000ffff3e7224 */ /* 0x000fe400078e0041 */
[----:B------:R-:W-:-:S07]  /*5330*/  IMAD.MOV.U32 R30, RZ, RZ, R33 ;  /* 0x000000ffff1e7224 */ /* 0x000fce00078e0021 */
.L_x_26424:
[----:B------:R-:W-:Y:S05]  /*5340*/  BSYNC.RECONVERGENT B1 ;  /* 0x0000000000017941 */ /* 0x000fea0003800200 */
.L_x_26422:
        /* <DEDUP_REMOVED lines=11> */
.L_x_26426:
[----:B------:R-:W-:Y:S01]  /*5400*/  IMAD.MOV.U32 R65, RZ, RZ, R69 ;  /* 0x000000ffff417224 */ /* 0x000fe200078e0045 */
[----:B------:R-:W-:Y:S01]  /*5410*/  MOV R64, R70 ;  /* 0x0000004600407202 */ /* 0x000fe20000000f00 */
[----:B------:R-:W-:Y:S02]  /*5420*/  IMAD.MOV.U32 R33, RZ, RZ, R68 ;  /* 0x000000ffff217224 */ /* 0x000fe400078e0044 */
[--C-:B------:R-:W-:Y:S02]  /*5430*/  IMAD.MOV.U32 R32, RZ, RZ, R71.reuse ;  /* 0x000000ffff207224 */ /* 0x100fe400078e0047 */
[----:B------:R-:W-:Y:S02]  /*5440*/  IMAD.MOV.U32 R69, RZ, RZ, R70 ;  /* 0x000000ffff457224 */ /* 0x000fe400078e0046 */
[----:B------:R-:W-:-:S07]  /*5450*/  IMAD.MOV.U32 R68, RZ, RZ, R71 ;  /* 0x000000ffff447224 */ /* 0x000fce00078e0047 */
.L_x_26427:
[----:B------:R-:W-:Y:S05]  /*5460*/  BSYNC.RECONVERGENT B1 ;  /* 0x0000000000017941 */ /* 0x000fea0003800200 */
.L_x_26425:
[----:B------:R-:W-:Y:S01]  /*5470*/  IADD3 R67, PT, PT, R67, 0x4, RZ ;  /* 0x0000000443437810 */ /* 0x000fe20007ffe0ff */
[----:B------:R-:W-:Y:S06]  /*5480*/  @P1 BRA `(.L_x_26428) ;  /* 0xffffffe0000c1947 */ /* 0x000fec000383ffff */
.L_x_26334:
[----:B------:R-:W-:Y:S05]  /*5490*/  BSYNC.RECONVERGENT B0 ;  /* 0x0000000000007941 */ /* 0x000fea0003800200 */
.L_x_26333:
[----:B0-----:R-:W0:Y:S01]  /*54a0*/  SHFL.DOWN PT, R67, R64, 0x2, 0x1f ;  /* 0x08401f0040437f89 */ /* 0x001e2200000e0000 */
[----:B------:R-:W1:Y:S01]  /*54b0*/  LDCU UR4, c[0x0][0x2f8] ;  /* 0x00005f00ff0477ac */ /* 0x000e620008000800 */
[----:B------:R-:W-:Y:S01]  /*54c0*/  ISETP.GT.AND P0, PT, R86, 0x1d, PT ;  /* 0x0000001d5600780c */ /* 0x000fe20003f04270 */
[----:B------:R-:W-:Y:S01]  /*54d0*/  BSSY.RECONVERGENT B0, `(.L_x_26429) ;  /* 0x0000283000007945 */ /* 0x000fe20003800200 */
[----:B------:R-:W2:Y:S04]  /*54e0*/  SHFL.DOWN PT, R69, R65, 0x2, 0x1f ;  /* 0x08401f0041457f89 */ /* 0x000ea800000e0000 */
[----:B------:R-:W3:Y:S04]  /*54f0*/  SHFL.DOWN PT, R71, R62, 0x2, 0x1f ;  /* 0x08401f003e477f89 */ /* 0x000ee800000e0000 */
[----:B------:R-:W4:Y:S04]  /*5500*/  SHFL.DOWN PT, R73, R63, 0x2, 0x1f ;  /* 0x08401f003f497f89 */ /* 0x000f2800000e0000 */
[----:B------:R-:W5:Y:S01]  /*5510*/  SHFL.DOWN PT, R75, R60, 0x2, 0x1f ;  /* 0x08401f003c4b7f89 */ /* 0x000f6200000e0000 */
[----:B-1----:R-:W-:-:S03]  /*5520*/  VIADD R66, R0, -UR4 ;  /* 0x8000000400427c36 */ /* 0x002fc60008000000 */
[----:B------:R-:W1:Y:S04]  /*5530*/  SHFL.DOWN PT, R77, R61, 0x2, 0x1f ;  /* 0x08401f003d4d7f89 */ /* 0x000e6800000e0000 */
[----:B0-----:R-:W-:Y:S04]  /*5540*/  STL [R66], R67 ;  /* 0x0000004342007387 */ /* 0x001fe80000100800 */
[----:B--2---:R-:W-:Y:S04]  /*5550*/  STL [R66+0x4], R69 ;  /* 0x0000044542007387 */ /* 0x004fe80000100800 */
[----:B---3--:R-:W-:Y:S04]  /*5560*/  STL [R66+0x8], R71 ;  /* 0x0000084742007387 */ /* 0x008fe80000100800 */
[----:B----4-:R-:W-:Y:S04]  /*5570*/  STL [R66+0xc], R73 ;  /* 0x00000c4942007387 */ /* 0x010fe80000100800 */
[----:B------:R-:W0:Y:S04]  /*5580*/  SHFL.DOWN PT, R79, R58, 0x2, 0x1f ;  /* 0x08401f003a4f7f89 */ /* 0x000e2800000e0000 */
[----:B------:R-:W2:Y:S04]  /*5590*/  SHFL.DOWN PT, R81, R59, 0x2, 0x1f ;  /* 0x08401f003b517f89 */ /* 0x000ea800000e0000 */
[----:B------:R-:W3:Y:S04]  /*55a0*/  SHFL.DOWN PT, R83, R56, 0x2, 0x1f ;  /* 0x08401f0038537f89 */ /* 0x000ee800000e0000 */
[----:B------:R-:W4:Y:S04]  /*55b0*/  SHFL.DOWN PT, R85, R57, 0x2, 0x1f ;  /* 0x08401f0039557f89 */ /* 0x000f2800000e0000 */
        /* <DEDUP_REMOVED lines=14> */
[----:B-----5:R-:W-:Y:S04]  /*56a0*/  STL [R66+0x10], R75 ;  /* 0x0000104b42007387 */ /* 0x020fe80000100800 */
[----:B-1----:R-:W-:Y:S04]  /*56b0*/  STL [R66+0x14], R77 ;  /* 0x0000144d42007387 */ /* 0x002fe80000100800 */
[----:B0-----:R-:W-:Y:S04]  /*56c0*/  STL [R66+0x18], R79 ;  /* 0x0000184f42007387 */ /* 0x001fe80000100800 */
[----:B--2---:R-:W-:Y:S04]  /*56d0*/  STL [R66+0x1c], R81 ;  /* 0x00001c5142007387 */ /* 0x004fe80000100800 */
[----:B---3--:R-:W-:Y:S04]  /*56e0*/  STL [R66+0x20], R83 ;  /* 0x0000205342007387 */ /* 0x008fe80000100800 */
[----:B----4-:R-:W-:Y:S04]  /*56f0*/  STL [R66+0x24], R85 ;  /* 0x0000245542007387 */ /* 0x010fe80000100800 */
        /* <DEDUP_REMOVED lines=99> */
.L_x_26524:
        /* <DEDUP_REMOVED lines=20> */
.L_x_26432:
[----:B------:R-:W-:Y:S01]  /*5e70*/  IMAD.MOV.U32 R32, RZ, RZ, R35 ;  /* 0x000000ffff207224 */ /* 0x000fe200078e0023 */
[----:B------:R-:W-:Y:S01]  /*5e80*/  MOV R64, R3 ;  /* 0x0000000300407202 */ /* 0x000fe20000000f00 */
[----:B------:R-:W-:Y:S02]  /*5e90*/  IMAD.MOV.U32 R35, RZ, RZ, R34 ;  /* 0x000000ffff237224 */ /* 0x000fe400078e0022 */
[----:B------:R-:W-:-:S07]  /*5ea0*/  IMAD.MOV.U32 R3, RZ, RZ, R2 ;  /* 0x000000ffff037224 */ /* 0x000fce00078e0002 */
.L_x_26433:
[----:B------:R-:W-:Y:S05]  /*5eb0*/  BSYNC.RECONVERGENT B1 ;  /* 0x0000000000017941 */ /* 0x000fea0003800200 */
.L_x_26431:
        /* <DEDUP_REMOVED lines=11> */
.L_x_26435:
[----:B------:R-:W-:Y:S01]  /*5f70*/  IMAD.MOV.U32 R71, RZ, RZ, R32 ;  /* 0x000000ffff477224 */ /* 0x000fe200078e0020 */
[----:B------:R-:W-:Y:S01]  /*5f80*/  MOV R73, R64 ;  /* 0x0000004000497202 */ /* 0x000fe20000000f00 */
[----:B------:R-:W-:Y:S02]  /*5f90*/  IMAD.MOV.U32 R34, RZ, RZ, R37 ;  /* 0x000000ffff227224 */ /* 0x000fe400078e0025 */
[----:B------:R-:W-:-:S07]  /*5fa0*/  IMAD.MOV.U32 R2, RZ, RZ, R5 ;  /* 0x000000ffff027224 */ /* 0x000fce00078e0005 */
.L_x_26436:
[----:B------:R-:W-:Y:S05]  /*5fb0*/  BSYNC.RECONVERGENT B1 ;  /* 0x0000000000017941 */ /* 0x000fea0003800200 */
.L_x_26434:
        /* <DEDUP_REMOVED lines=11> */
.L_x_26438:
[----:B------:R-:W-:Y:S01]  /*6070*/  IMAD.MOV.U32 R32, RZ, RZ, R71 ;  /* 0x000000ffff207224 */ /* 0x000fe200078e0047 */
[----:B------:R-:W-:Y:S01]  /*6080*/  MOV R64, R73 ;  /* 0x0000004900407202 */ /* 0x000fe20000000f00 */
[----:B------:R-:W-:Y:S02]  /*6090*/  IMAD.MOV.U32 R37, RZ, RZ, R36 ;  /* 0x000000ffff257224 */ /* 0x000fe400078e0024 */
[----:B------:R-:W-:-:S07]  /*60a0*/  IMAD.MOV.U32 R5, RZ, RZ, R4 ;  /* 0x000000ffff057224 */ /* 0x000fce00078e0004 */
.L_x_26439:
[----:B------:R-:W-:Y:S05]  /*60b0*/  BSYNC.RECONVERGENT B1 ;  /* 0x0000000000017941 */ /* 0x000fea0003800200 */
.L_x_26437:
        /* <DEDUP_REMOVED lines=11> */
.L_x_26441:
[----:B------:R-:W-:Y:S01]  /*6170*/  IMAD.MOV.U32 R71, RZ, RZ, R32 ;  /* 0x000000ffff477224 */ /* 0x000fe200078e0020 */
[----:B------:R-:W-:Y:S01]  /*6180*/  MOV R73, R64 ;  /* 0x0000004000497202 */ /* 0x000fe20000000f00 */
[----:B------:R-:W-:Y:S02]  /*6190*/  IMAD.MOV.U32 R36, RZ, RZ, R39 ;  /* 0x000000ffff247224 */ /* 0x000fe400078e0027 */
[----:B------:R-:W-:-:S07]  /*61a0*/  IMAD.MOV.U32 R4, RZ, RZ, R7 ;  /* 0x000000ffff047224 */ /* 0x000fce00078e0007 */
.L_x_26442:
[----:B------:R-:W-:Y:S05]  /*61b0*/  BSYNC.RECONVERGENT B1 ;  /* 0x0000000000017941 */ /* 0x000fea0003800200 */
.L_x_26440:
        /* <DEDUP_REMOVED lines=11> */
.L_x_26444:
[----:B------:R-:W-:Y:S01]  /*6270*/  IMAD.MOV.U32 R32, RZ, RZ, R71 ;  /* 0x000000ffff207224 */ /* 0x000fe200078e0047 */
[----:B------:R-:W-:Y:S01]  /*6280*/  MOV R64, R73 ;  /* 0x0000004900407202 */ /* 0x000fe20000000f00 */
[----:B------:R-:W-:Y:S02]  /*6290*/  IMAD.MOV.U32 R39, RZ, RZ, R38 ;  /* 0x000000ffff277224 */ /* 0x000fe400078e0026 */
[----:B------:R-:W-:-:S07]  /*62a0*/  IMAD.MOV.U32 R7, RZ, RZ, R6 ;  /* 0x000000ffff077224 */ /* 0x000fce00078e0006 */
.L_x_26445:
[----:B------:R-:W-:Y:S05]  /*62b0*/  BSYNC.RECONVERGENT B1 ;  /* 0x0000000000017941 */ /* 0x000fea0003800200 */
.L_x_26443:
        /* <DEDUP_REMOVED lines=11> */
.L_x_26447:
[----:B------:R-:W-:Y:S01]  /*6370*/  IMAD.MOV.U32 R71, RZ, RZ, R32 ;  /* 0x000000ffff477224 */ /* 0x000fe200078e0020 */
[----:B------:R-:W-:Y:S01]  /*6380*/  MOV R73, R64 ;  /* 0x0000004000497202 */ /* 0x000fe20000000f00 */
[----:B------:R-:W-:Y:S02]  /*6390*/  IMAD.MOV.U32 R38, RZ, RZ, R41 ;  /* 0x000000ffff267224 */ /* 0x000fe400078e0029 */
[----:B------:R-:W-:-:S07]  /*63a0*/  IMAD.MOV.U32 R6, RZ, RZ, R9 ;  /* 0x000000ffff067224 */ /* 0x000fce00078e0009 */
.L_x_26448:
[----:B------:R-:W-:Y:S05]  /*63b0*/  BSYNC.RECONVERGENT B1 ;  /* 0x0000000000017941 */ /* 0x000fea0003800200 */
.L_x_26446:
        /* <DEDUP_REMOVED lines=11> */
.L_x_26450:
[----:B------:R-:W-:Y:S01]  /*6470*/  IMAD.MOV.U32 R32, RZ, RZ, R71 ;  /* 0x000000ffff207224 */ /* 0x000fe200078e0047 */
[----:B------:R-:W-:Y:S01]  /*6480*/  MOV R64, R73 ;  /* 0x0000004900407202 */ /* 0x000fe20000000f00 */
[----:B------:R-:W-:Y:S02]  /*6490*/  IMAD.MOV.U32 R41, RZ, RZ, R40 ;  /* 0x000000ffff297224 */ /* 0x000fe400078e0028 */
[----:B------:R-:W-:-:S07]  /*64a0*/  IMAD.MOV.U32 R9, RZ, RZ, R8 ;  /* 0x000000ffff097224 */ /* 0x000fce00078e0008 */
.L_x_26451:
[----:B------:R-:W-:Y:S05]  /*64b0*/  BSYNC.RECONVERGENT B1 ;  /* 0x0000000000017941 */ /* 0x000fea0003800200 */
.L_x_26449:
        /* <DEDUP_REMOVED lines=11> */
.L_x_26453:
[----:B------:R-:W-:Y:S01]  /*6570*/  IMAD.MOV.U32 R71, RZ, RZ, R32 ;  /* 0x000000ffff477224 */ /* 0x000fe200078e0020 */
[----:B------:R-:W-:Y:S01]  /*6580*/  MOV R73, R64 ;  /* 0x0000004000497202 */ /* 0x000fe20000000f00 */
[----:B------:R-:W-:Y:S02]  /*6590*/  IMAD.MOV.U32 R40, RZ, RZ, R43 ;  /* 0x000000ffff287224 */ /* 0x000fe400078e002b */
[----:B------:R-:W-:-:S07]  /*65a0*/  IMAD.MOV.U32 R8, RZ, RZ, R11 ;  /* 0x000000ffff087224 */ /* 0x000fce00078e000b */
.L_x_26454:
[----:B------:R-:W-:Y:S05]  /*65b0*/  BSYNC.RECONVERGENT B1 ;  /* 0x0000000000017941 */ /* 0x000fea0003800200 */
.L_x_26452:
        /* <DEDUP_REMOVED lines=11> */
.L_x_26456:
[----:B------:R-:W-:Y:S01]  /*6670*/  IMAD.MOV.U32 R32, RZ, RZ, R71 ;  /* 0x000000ffff207224 */ /* 0x000fe200078e0047 */
[----:B------:R-:W-:Y:S01]  /*6680*/  MOV R64, R73 ;  /* 0x0000004900407202 */ /* 0x000fe20000000f00 */
[----:B------:R-:W-:Y:S02]  /*6690*/  IMAD.MOV.U32 R43, RZ, RZ, R42 ;  /* 0x000000ffff2b7224 */ /* 0x000fe400078e002a */
[----:B------:R-:W-:-:S07]  /*66a0*/  IMAD.MOV.U32 R11, RZ, RZ, R10 ;  /* 0x000000ffff0b7224 */ /* 0x000fce00078e000a */
.L_x_26457:
[----:B------:R-:W-:Y:S05]  /*66b0*/  BSYNC.RECONVERGENT B1 ;  /* 0x0000000000017941 */ /* 0x000fea0003800200 */
.L_x_26455:
        /* <DEDUP_REMOVED lines=11> */
.L_x_26459:
[----:B------:R-:W-:Y:S01]  /*6770*/  IMAD.MOV.U32 R71, RZ, RZ, R32 ;  /* 0x000000ffff477224 */ /* 0x000fe200078e0020 */
[----:B------:R-:W-:Y:S01]  /*6780*/  MOV R73, R64 ;  /* 0x0000004000497202 */ /* 0x000fe20000000f00 */
[----:B------:R-:W-:Y:S02]  /*6790*/  IMAD.MOV.U32 R42, RZ, RZ, R45 ;  /* 0x000000ffff2a7224 */ /* 0x000fe400078e002d */
[----:B------:R-:W-:-:S07]  /*67a0*/  IMAD.MOV.U32 R10, RZ, RZ, R13 ;  /* 0x000000ffff0a7224 */ /* 0x000fce00078e000d */
.L_x_26460:
[----:B------:R-:W-:Y:S05]  /*67b0*/  BSYNC.RECONVERGENT B1 ;  /* 0x0000000000017941 */ /* 0x000fea0003800200 */
.L_x_26458:
        /* <DEDUP_REMOVED lines=11> */
.L_x_26462:
[----:B------:R-:W-:Y:S01]  /*6870*/  IMAD.MOV.U32 R32, RZ, RZ, R71 ;  /* 0x000000ffff207224 */ /* 0x000fe200078e0047 */
[----:B------:R-:W-:Y:S01]  /*6880*/  MOV R64, R73 ;  /* 0x0000004900407202 */ /* 0x000fe20000000f00 */
[----:B------:R-:W-:Y:S02]  /*6890*/  IMAD.MOV.U32 R45, RZ, RZ, R44 ;  /* 0x000000ffff2d7224 */ /* 0x000fe400078e002c */
[----:B------:R-:W-:-:S07]  /*68a0*/  IMAD.MOV.U32 R13, RZ, RZ, R12 ;  /* 0x000000ffff0d7224 */ /* 0x000fce00078e000c */
.L_x_26463:
[----:B------:R-:W-:Y:S05]  /*68b0*/  BSYNC.RECONVERGENT B1 ;  /* 0x0000000000017941 */ /* 0x000fea0003800200 */
.L_x_26461:
        /* <DEDUP_REMOVED lines=11> */
.L_x_26465:
[----:B------:R-:W-:Y:S01]  /*6970*/  IMAD.MOV.U32 R71, RZ, RZ, R32 ;  /* 0x000000ffff477224 */ /* 0x000fe200078e0020 */
[----:B------:R-:W-:Y:S01]  /*6980*/  MOV R73, R64 ;  /* 0x0000004000497202 */ /* 0x000fe20000000f00 */
[----:B------:R-:W-:Y:S02]  /*6990*/  IMAD.MOV.U32 R44, RZ, RZ, R47 ;  /* 0x000000ffff2c7224 */ /* 0x000fe400078e002f */
[----:B------:R-:W-:-:S07]  /*69a0*/  IMAD.MOV.U32 R12, RZ, RZ, R15 ;  /* 0x000000ffff0c7224 */ /* 0x000fce00078e000f */
.L_x_26466:
[----:B------:R-:W-:Y:S05]  /*69b0*/  BSYNC.RECONVERGENT B1 ;  /* 0x0000000000017941 */ /* 0x000fea0003800200 */
.L_x_26464:
        /* <DEDUP_REMOVED lines=11> */
.L_x_26468:
[----:B------:R-:W-:Y:S01]  /*6a70*/  IMAD.MOV.U32 R32, RZ, RZ, R71 ;  /* 0x000000ffff207224 */ /* 0x000fe200078e0047 */
[----:B------:R-:W-:Y:S01]  /*6a80*/  MOV R64, R73 ;  /* 0x0000004900407202 */ /* 0x000fe20000000f00 */
[----:B------:R-:W-:Y:S02]  /*6a90*/  IMAD.MOV.U32 R47, RZ, RZ, R46 ;  /* 0x000000ffff2f7224 */ /* 0x000fe400078e002e */
[----:B------:R-:W-:-:S07]  /*6aa0*/  IMAD.MOV.U32 R15, RZ, RZ, R14 ;  /* 0x000000ffff0f7224 */ /* 0x000fce00078e000e */
.L_x_26469:
[----:B------:R-:W-:Y:S05]  /*6ab0*/  BSYNC.RECONVERGENT B1 ;  /* 0x0000000000017941 */ /* 0x000fea0003800200 */
.L_x_26467:
        /* <DEDUP_REMOVED lines=11> */
.L_x_26471:
[----:B------:R-:W-:Y:S01]  /*6b70*/  IMAD.MOV.U32 R71, RZ, RZ, R32 ;  /* 0x000000ffff477224 */ /* 0x000fe200078e0020 */
[----:B------:R-:W-:Y:S01]  /*6b80*/  MOV R73, R64 ;  /* 0x0000004000497202 */ /* 0x000fe20000000f00 */
[----:B------:R-:W-:Y:S02]  /*6b90*/  IMAD.MOV.U32 R46, RZ, RZ, R49 ;  /* 0x000000ffff2e7224 */ /* 0x000fe400078e0031 */
[----:B------:R-:W-:-:S07]  /*6ba0*/  IMAD.MOV.U32 R14, RZ, RZ, R17 ;  /* 0x000000ffff0e7224 */ /* 0x000fce00078e0011 */
.L_x_26472:
[----:B------:R-:W-:Y:S05]  /*6bb0*/  BSYNC.RECONVERGENT B1 ;  /* 0x0000000000017941 */ /* 0x000fea0003800200 */
.L_x_26470:
        /* <DEDUP_REMOVED lines=11> */
.L_x_26474:
[----:B------:R-:W-:Y:S01]  /*6c70*/  IMAD.MOV.U32 R32, RZ, RZ, R71 ;  /* 0x000000ffff207224 */ /* 0x000fe200078e0047 */
[----:B------:R-:W-:Y:S01]  /*6c80*/  MOV R64, R73 ;  /* 0x0000004900407202 */ /* 0x000fe20000000f00 */
[----:B------:R-:W-:Y:S02]  /*6c90*/  IMAD.MOV.U32 R49, RZ, RZ, R48 ;  /* 0x000000ffff317224 */ /* 0x000fe400078e0030 */
[----:B------:R-:W-:-:S07]  /*6ca0*/  IMAD.MOV.U32 R17, RZ, RZ, R16 ;  /* 0x000000ffff117224 */ /* 0x000fce00078e0010 */
.L_x_26475:
[----:B------:R-:W-:Y:S05]  /*6cb0*/  BSYNC.RECONVERGENT B1 ;  /* 0x0000000000017941 */ /* 0x000fea0003800200 */
.L_x_26473:
        /* <DEDUP_REMOVED lines=11> */
.L_x_26477:
[----:B------:R-:W-:Y:S01]  /*6d70*/  IMAD.MOV.U32 R71, RZ, RZ, R32 ;  /* 0x000000ffff477224 */ /* 0x000fe200078e0020 */
[----:B------:R-:W-:Y:S01]  /*6d80*/  MOV R73, R64 ;  /* 0x0000004000497202 */ /* 0x000fe20000000f00 */
[----:B------:R-:W-:Y:S02]  /*6d90*/  IMAD.MOV.U32 R48, RZ, RZ, R51 ;  /* 0x000000ffff307224 */ /* 0x000fe400078e0033 */
[----:B------:R-:W-:-:S07]  /*6da0*/  IMAD.MOV.U32 R16, RZ, RZ, R19 ;  /* 0x000000ffff107224 */ /* 0x000fce00078e0013 */
.L_x_26478:
[----:B------:R-:W-:Y:S05]  /*6db0*/  BSYNC.RECONVERGENT B1 ;  /* 0x0000000000017941 */ /* 0x000fea0003800200 */
.L_x_26476:
        /* <DEDUP_REMOVED lines=11> */
.L_x_26480:
[----:B------:R-:W-:Y:S01]  /*6e70*/  IMAD.MOV.U32 R32, RZ, RZ, R71 ;  /* 0x000000ffff207224 */ /* 0x000fe200078e0047 */
[----:B------:R-:W-:Y:S01]  /*6e80*/  MOV R64, R73 ;  /* 0x0000004900407202 */ /* 0x000fe20000000f00 */
[----:B------:R-:W-:Y:S02]  /*6e90*/  IMAD.MOV.U32 R51, RZ, RZ, R50 ;  /* 0x000000ffff337224 */ /* 0x000fe400078e0032 */
[----:B------:R-:W-:-:S07]  /*6ea0*/  IMAD.MOV.U32 R19, RZ, RZ, R18 ;  /* 0x000000ffff137224 */ /* 0x000fce00078e0012 */
.L_x_26481:
[----:B------:R-:W-:Y:S05]  /*6eb0*/  BSYNC.RECONVERGENT B1 ;  /* 0x0000000000017941 */ /* 0x000fea0003800200 */
.L_x_26479:
        /* <DEDUP_REMOVED lines=11> */
.L_x_26483:
[----:B------:R-:W-:Y:S01]  /*6f70*/  IMAD.MOV.U32 R71, RZ, RZ, R32 ;  /* 0x000000ffff477224 */ /* 0x000fe200078e0020 */
[----:B------:R-:W-:Y:S01]  /*6f80*/  MOV R73, R64 ;  /* 0x0000004000497202 */ /* 0x000fe20000000f00 */
[----:B------:R-:W-:Y:S02]  /*6f90*/  IMAD.MOV.U32 R50, RZ, RZ, R53 ;  /* 0x000000ffff327224 */ /* 0x000fe400078e0035 */
[----:B------:R-:W-:-:S07]  /*6fa0*/  IMAD.MOV.U32 R18, RZ, RZ, R21 ;  /* 0x000000ffff127224 */ /* 0x000fce00078e0015 */
.L_x_26484:
[----:B------:R-:W-:Y:S05]  /*6fb0*/  BSYNC.RECONVERGENT B1 ;  /* 0x0000000000017941 */ /* 0x000fea0003800200 */
.L_x_26482:
        /* <DEDUP_REMOVED lines=11> */
.L_x_26486:
[----:B------:R-:W-:Y:S01]  /*7070*/  IMAD.MOV.U32 R32, RZ, RZ, R71 ;  /* 0x000000ffff207224 */ /* 0x000fe200078e0047 */
[----:B------:R-:W-:Y:S01]  /*7080*/  MOV R64, R73 ;  /* 0x0000004900407202 */ /* 0x000fe20000000f00 */
[----:B------:R-:W-:Y:S02]  /*7090*/  IMAD.MOV.U32 R53, RZ, RZ, R52 ;  /* 0x000000ffff357224 */ /* 0x000fe400078e0034 */
[----:B------:R-:W-:-:S07]  /*70a0*/  IMAD.MOV.U32 R21, RZ, RZ, R20 ;  /* 0x000000ffff157224 */ /* 0x000fce00078e0014 */
.L_x_26487:
[----:B------:R-:W-:Y:S05]  /*70b0*/  BSYNC.RECONVERGENT B1 ;  /* 0x0000000000017941 */ /* 0x000fea0003800200 */
.L_x_26485:
        /* <DEDUP_REMOVED lines=11> */
.L_x_26489:
[----:B------:R-:W-:Y:S01]  /*7170*/  IMAD.MOV.U32 R71, RZ, RZ, R32 ;  /* 0x000000ffff477224 */ /* 0x000fe200078e0020 */
[----:B------:R-:W-:Y:S01]  /*7180*/  MOV R73, R64 ;  /* 0x0000004000497202 */ /* 0x000fe20000000f00 */
[----:B------:R-:W-:Y:S02]  /*7190*/  IMAD.MOV.U32 R52, RZ, RZ, R55 ;  /* 0x000000ffff347224 */ /* 0x000fe400078e0037 */
[----:B------:R-:W-:-:S07]  /*71a0*/  IMAD.MOV.U32 R20, RZ, RZ, R23 ;  /* 0x000000ffff147224 */ /* 0x000fce00078e0017 */
.L_x_26490:
[----:B------:R-:W-:Y:S05]  /*71b0*/  BSYNC.RECONVERGENT B1 ;  /* 0x0000000000017941 */ /* 0x000fea0003800200 */
.L_x_26488:
        /* <DEDUP_REMOVED lines=11> */
.L_x_26492:
[----:B------:R-:W-:Y:S01]  /*7270*/  IMAD.MOV.U32 R32, RZ, RZ, R71 ;  /* 0x000000ffff207224 */ /* 0x000fe200078e0047 */
[----:B------:R-:W-:Y:S01]  /*7280*/  MOV R64, R73 ;  /* 0x0000004900407202 */ /* 0x000fe20000000f00 */
[----:B------:R-:W-:Y:S02]  /*7290*/  IMAD.MOV.U32 R55, RZ, RZ, R54 ;  /* 0x000000ffff377224 */ /* 0x000fe400078e0036 */
[----:B------:R-:W-:-:S07]  /*72a0*/  IMAD.MOV.U32 R23, RZ, RZ, R22 ;  /* 0x000000ffff177224 */ /* 0x000fce00078e0016 */
.L_x_26493:
[----:B------:R-:W-:Y:S05]  /*72b0*/  BSYNC.RECONVERGENT B1 ;  /* 0x0000000000017941 */ /* 0x000fea0003800200 */
.L_x_26491:
        /* <DEDUP_REMOVED lines=11> */
.L_x_26495:
[----:B------:R-:W-:Y:S01]  /*7370*/  IMAD.MOV.U32 R71, RZ, RZ, R32 ;  /* 0x000000ffff477224 */ /* 0x000fe200078e0020 */
[----:B------:R-:W-:Y:S01]  /*7380*/  MOV R73, R64 ;  /* 0x0000004000497202 */ /* 0x000fe20000000f00 */
[----:B------:R-:W-:Y:S02]  /*7390*/  IMAD.MOV.U32 R54, RZ, RZ, R57 ;  /* 0x000000ffff367224 */ /* 0x000fe400078e0039 */
[----:B------:R-:W-:-:S07]  /*73a0*/  IMAD.MOV.U32 R22, RZ, RZ, R25 ;  /* 0x000000ffff167224 */ /* 0x000fce00078e0019 */
.L_x_26496:
[----:B------:R-:W-:Y:S05]  /*73b0*/  BSYNC.RECONVERGENT B1 ;  /* 0x0000000000017941 */ /* 0x000fea0003800200 */
.L_x_26494:
        /* <DEDUP_REMOVED lines=11> */
.L_x_26498:
[----:B------:R-:W-:Y:S01]  /*7470*/  IMAD.MOV.U32 R32, RZ, RZ, R71 ;  /* 0x000000ffff207224 */ /* 0x000fe200078e0047 */
[----:B------:R-:W-:Y:S01]  /*7480*/  MOV R64, R73 ;  /* 0x0000004900407202 */ /* 0x000fe20000000f00 */
[----:B------:R-:W-:Y:S02]  /*7490*/  IMAD.MOV.U32 R57, RZ, RZ, R56 ;  /* 0x000000ffff397224 */ /* 0x000fe400078e0038 */
[----:B------:R-:W-:-:S07]  /*74a0*/  IMAD.MOV.U32 R25, RZ, RZ, R24 ;  /* 0x000000ffff197224 */ /* 0x000fce00078e0018 */
.L_x_26499:
[----:B------:R-:W-:Y:S05]  /*74b0*/  BSYNC.RECONVERGENT B1 ;  /* 0x0000000000017941 */ /* 0x000fea0003800200 */
.L_x_26497:
        /* <DEDUP_REMOVED lines=11> */
.L_x_26501:
[----:B------:R-:W-:Y:S01]  /*7570*/  IMAD.MOV.U32 R71, RZ, RZ, R32 ;  /* 0x000000ffff477224 */ /* 0x000fe200078e0020 */
[----:B------:R-:W-:Y:S01]  /*7580*/  MOV R73, R64 ;  /* 0x0000004000497202 */ /* 0x000fe20000000f00 */
[----:B------:R-:W-:Y:S02]  /*7590*/  IMAD.MOV.U32 R56, RZ, RZ, R59 ;  /* 0x000000ffff387224 */ /* 0x000fe400078e003b */
[----:B------:R-:W-:-:S07]  /*75a0*/  IMAD.MOV.U32 R24, RZ, RZ, R27 ;  /* 0x000000ffff187224 */ /* 0x000fce00078e001b */
.L_x_26502:
[----:B------:R-:W-:Y:S05]  /*75b0*/  BSYNC.RECONVERGENT B1 ;  /* 0x0000000000017941 */ /* 0x000fea0003800200 */
.L_x_26500:
        /* <DEDUP_REMOVED lines=11> */
.L_x_26504:
[----:B------:R-:W-:Y:S01]  /*7670*/  IMAD.MOV.U32 R32, RZ, RZ, R71 ;  /* 0x000000ffff207224 */ /* 0x000fe200078e0047 */
[----:B------:R-:W-:Y:S01]  /*7680*/  MOV R64, R73 ;  /* 0x0000004900407202 */ /* 0x000fe20000000f00 */
[----:B------:R-:W-:Y:S02]  /*7690*/  IMAD.MOV.U32 R59, RZ, RZ, R58 ;  /* 0x000000ffff3b7224 */ /* 0x000fe400078e003a */
[----:B------:R-:W-:-:S07]  /*76a0*/  IMAD.MOV.U32 R27, RZ, RZ, R26 ;  /* 0x000000ffff1b7224 */ /* 0x000fce00078e001a */
.L_x_26505:
[----:B------:R-:W-:Y:S05]  /*76b0*/  BSYNC.RECONVERGENT B1 ;  /* 0x0000000000017941 */ /* 0x000fea0003800200 */
.L_x_26503:
        /* <DEDUP_REMOVED lines=11> */
.L_x_26507:
[----:B------:R-:W-:Y:S01]  /*7770*/  IMAD.MOV.U32 R71, RZ, RZ, R32 ;  /* 0x000000ffff477224 */ /* 0x000fe200078e0020 */
[----:B------:R-:W-:Y:S01]  /*7780*/  MOV R73, R64 ;  /* 0x0000004000497202 */ /* 0x000fe20000000f00 */
[----:B------:R-:W-:Y:S02]  /*7790*/  IMAD.MOV.U32 R58, RZ, RZ, R61 ;  /* 0x000000ffff3a7224 */ /* 0x000fe400078e003d */
[----:B------:R-:W-:-:S07]  /*77a0*/  IMAD.MOV.U32 R26, RZ, RZ, R29 ;  /* 0x000000ffff1a7224 */ /* 0x000fce00078e001d */
.L_x_26508:
[----:B------:R-:W-:Y:S05]  /*77b0*/  BSYNC.RECONVERGENT B1 ;  /* 0x0000000000017941 */ /* 0x000fea0003800200 */
.L_x_26506:
        /* <DEDUP_REMOVED lines=11> */
.L_x_26510:
[----:B------:R-:W-:Y:S01]  /*7870*/  IMAD.MOV.U32 R32, RZ, RZ, R71 ;  /* 0x000000ffff207224 */ /* 0x000fe200078e0047 */
[----:B------:R-:W-:Y:S01]  /*7880*/  MOV R64, R73 ;  /* 0x0000004900407202 */ /* 0x000fe20000000f00 */
[----:B------:R-:W-:Y:S02]  /*7890*/  IMAD.MOV.U32 R61, RZ, RZ, R60 ;  /* 0x000000ffff3d7224 */ /* 0x000fe400078e003c */
[----:B------:R-:W-:-:S07]  /*78a0*/  IMAD.MOV.U32 R29, RZ, RZ, R28 ;  /* 0x000000ffff1d7224 */ /* 0x000fce00078e001c */
.L_x_26511:
[----:B------:R-:W-:Y:S05]  /*78b0*/  BSYNC.RECONVERGENT B1 ;  /* 0x0000000000017941 */ /* 0x000fea0003800200 */
.L_x_26509:
        /* <DEDUP_REMOVED lines=11> */
.L_x_26513:
[----:B------:R-:W-:Y:S01]  /*7970*/  IMAD.MOV.U32 R71, RZ, RZ, R32 ;  /* 0x000000ffff477224 */ /* 0x000fe200078e0020 */
[----:B------:R-:W-:Y:S01]  /*7980*/  MOV R73, R64 ;  /* 0x0000004000497202 */ /* 0x000fe20000000f00 */
[----:B------:R-:W-:Y:S02]  /*7990*/  IMAD.MOV.U32 R60, RZ, RZ, R63 ;  /* 0x000000ffff3c7224 */ /* 0x000fe400078e003f */
[----:B------:R-:W-:-:S07]  /*79a0*/  IMAD.MOV.U32 R28, RZ, RZ, R31 ;  /* 0x000000ffff1c7224 */ /* 0x000fce00078e001f */
.L_x_26514:
[----:B------:R-:W-:Y:S05]  /*79b0*/  BSYNC.RECONVERGENT B1 ;  /* 0x0000000000017941 */ /* 0x000fea0003800200 */
.L_x_26512:
        /* <DEDUP_REMOVED lines=11> */
.L_x_26516:
[----:B------:R-:W-:Y:S01]  /*7a70*/  IMAD.MOV.U32 R32, RZ, RZ, R71 ;  /* 0x000000ffff207224 */ /* 0x000fe200078e0047 */
[----:B------:R-:W-:Y:S01]  /*7a80*/  MOV R64, R73 ;  /* 0x0000004900407202 */ /* 0x000fe20000000f00 */
[----:B------:R-:W-:Y:S02]  /*7a90*/  IMAD.MOV.U32 R63, RZ, RZ, R62 ;  /* 0x000000ffff3f7224 */ /* 0x000fe400078e003e */
[----:B------:R-:W-:-:S07]  /*7aa0*/  IMAD.MOV.U32 R31, RZ, RZ, R30 ;  /* 0x000000ffff1f7224 */ /* 0x000fce00078e001e */
.L_x_26517:
[----:B------:R-:W-:Y:S05]  /*7ab0*/  BSYNC.RECONVERGENT B1 ;  /* 0x0000000000017941 */ /* 0x000fea0003800200 */
.L_x_26515:
        /* <DEDUP_REMOVED lines=11> */
.L_x_26519:
[----:B------:R-:W-:Y:S01]  /*7b70*/  IMAD.MOV.U32 R71, RZ, RZ, R32 ;  /* 0x000000ffff477224 */ /* 0x000fe200078e0020 */
[----:B------:R-:W-:Y:S01]  /*7b80*/  MOV R62, R65 ;  /* 0x00000041003e7202 */ /* 0x000fe20000000f00 */
[----:B------:R-:W-:Y:S02]  /*7b90*/  IMAD.MOV.U32 R70, RZ, RZ, R64 ;  /* 0x000000ffff467224 */ /* 0x000fe400078e0040 */
[----:B------:R-:W-:-:S07]  /*7ba0*/  IMAD.MOV.U32 R30, RZ, RZ, R33 ;  /* 0x000000ffff1e7224 */ /* 0x000fce00078e0021 */
.L_x_26520:
[----:B------:R-:W-:Y:S05]  /*7bb0*/  BSYNC.RECONVERGENT B1 ;  /* 0x0000000000017941 */ /* 0x000fea0003800200 */
.L_x_26518:
        /* <DEDUP_REMOVED lines=11> */
.L_x_26522:
[----:B------:R-:W-:Y:S01]  /*7c70*/  IMAD.MOV.U32 R65, RZ, RZ, R68 ;  /* 0x000000ffff417224 */ /* 0x000fe200078e0044 */
[----:B------:R-:W-:Y:S01]  /*7c80*/  MOV R33, R67 ;  /* 0x0000004300217202 */ /* 0x000fe20000000f00 */
[--C-:B------:R-:W-:Y:S01]  /*7c90*/  IMAD.MOV.U32 R64, RZ, RZ, R71.reuse ;  /* 0x000000ffff407224 */ /* 0x100fe200078e0047 */
[----:B------:R-:W-:Y:S01]  /*7ca0*/  MOV R67, R70 ;  /* 0x0000004600437202 */ /* 0x000fe20000000f00 */
[----:B------:R-:W-:Y:S02]  /*7cb0*/  IMAD.MOV.U32 R32, RZ, RZ, R70 ;  /* 0x000000ffff207224 */ /* 0x000fe400078e0046 */
[----:B------:R-:W-:-:S07]  /*7cc0*/  IMAD.MOV.U32 R68, RZ, RZ, R71 ;  /* 0x000000ffff447224 */ /* 0x000fce00078e0047 */
.L_x_26523:
[----:B------:R-:W-:Y:S05]  /*7cd0*/  BSYNC.RECONVERGENT B1 ;  /* 0x0000000000017941 */ /* 0x000fea0003800200 */
.L_x_26521:
[----:B------:R-:W-:Y:S01]  /*7ce0*/  VIADD R69, R69, 0x4 ;  /* 0x0000000445457836 */ /* 0x000fe20000000000 */
[----:B------:R-:W-:Y:S06]  /*7cf0*/  @P1 BRA `(.L_x_26524) ;  /* 0xffffffe0000c1947 */ /* 0x000fec000383ffff */
.L_x_26430:
[----:B------:R-:W-:Y:S05]  /*7d00*/  BSYNC.RECONVERGENT B0 ;  /* 0x0000000000007941 */ /* 0x000fea0003800200 */
.L_x_26429:
        /* <DEDUP_REMOVED lines=137> */
.L_x_26620:
        /* <DEDUP_REMOVED lines=20> */
.L_x_26528:
[----:B------:R-:W-:Y:S01]  /*86e0*/  MOV R32, R35 ;  /* 0x0000002300207202 */ /* 0x000fe20000000f00 */
[----:B------:R-:W-:Y:S02]  /*86f0*/  IMAD.MOV.U32 R64, RZ, RZ, R3 ;  /* 0x000000ffff407224 */ /* 0x000fe400078e0003 */
[----:B------:R-:W-:Y:S02]  /*8700*/  IMAD.MOV.U32 R35, RZ, RZ, R34 ;  /* 0x000000ffff237224 */ /* 0x000fe400078e0022 */
[----:B------:R-:W-:-:S07]  /*8710*/  IMAD.MOV.U32 R3, RZ, RZ, R2 ;  /* 0x000000ffff037224 */ /* 0x000fce00078e0002 */
.L_x_26529:
[----:B------:R-:W-:Y:S05]  /*8720*/  BSYNC.RECONVERGENT B1 ;  /* 0x0000000000017941 */ /* 0x000fea0003800200 */
.L_x_26527:
        /* <DEDUP_REMOVED lines=11> */
.L_x_26531:
[----:B------:R-:W-:Y:S01]  /*87e0*/  MOV R71, R32 ;  /* 0x0000002000477202 */ /* 0x000fe20000000f00 */
[----:B------:R-:W-:Y:S02]  /*87f0*/  IMAD.MOV.U32 R73, RZ, RZ, R64 ;  /* 0x000000ffff497224 */ /* 0x000fe400078e0040 */
[----:B------:R-:W-:Y:S02]  /*8800*/  IMAD.MOV.U32 R34, RZ, RZ, R37 ;  /* 0x000000ffff227224 */ /* 0x000fe400078e0025 */
[----:B------:R-:W-:-:S07]  /*8810*/  IMAD.MOV.U32 R2, RZ, RZ, R5 ;  /* 0x000000ffff027224 */ /* 0x000fce00078e0005 */
.L_x_26532:
[----:B------:R-:W-:Y:S05]  /*8820*/  BSYNC.RECONVERGENT B1 ;  /* 0x0000000000017941 */ /* 0x000fea0003800200 */
.L_x_26530:
        /* <DEDUP_REMOVED lines=11> */
.L_x_26534:
[----:B------:R-:W-:Y:S01]  /*88e0*/  MOV R32, R71 ;  /* 0x0000004700207202 */ /* 0x000fe20000000f00 */
[----:B------:R-:W-:Y:S02]  /*88f0*/  IMAD.MOV.U32 R64, RZ, RZ, R73 ;  /* 0x000000ffff407224 */ /* 0x000fe400078e0049 */
[----:B------:R-:W-:Y:S02]  /*8900*/  IMAD.MOV.U32 R37, RZ, RZ, R36 ;  /* 0x000000ffff257224 */ /* 0x000fe400078e0024 */
[----:B------:R-:W-:-:S07]  /*8910*/  IMAD.MOV.U32 R5, RZ, RZ, R4 ;  /* 0x000000ffff057224 */ /* 0x000fce00078e0004 */
.L_x_26535:
[----:B------:R-:W-:Y:S05]  /*8920*/  BSYNC.RECONVERGENT B1 ;  /* 0x0000000000017941 */ /* 0x000fea0003800200 */
.L_x_26533:
        /* <DEDUP_REMOVED lines=11> */
.L_x_26537:
[----:B------:R-:W-:Y:S01]  /*89e0*/  MOV R71, R32 ;  /* 0x0000002000477202 */ /* 0x000fe20000000f00 */
[----:B------:R-:W-:Y:S02]  /*89f0*/  IMAD.MOV.U32 R73, RZ, RZ, R64 ;  /* 0x000000ffff497224 */ /* 0x000fe400078e0040 */
[----:B------:R-:W-:Y:S02]  /*8a00*/  IMAD.MOV.U32 R36, RZ, RZ, R39 ;  /* 0x000000ffff247224 */ /* 0x000fe400078e0027 */
[----:B------:R-:W-:-:S07]  /*8a10*/  IMAD.MOV.U32 R4, RZ, RZ, R7 ;  /* 0x000000ffff047224 */ /* 0x000fce00078e0007 */
.L_x_26538:
[----:B------:R-:W-:Y:S05]  /*8a20*/  BSYNC.RECONVERGENT B1 ;  /* 0x0000000000017941 */ /* 0x000fea0003800200 */
.L_x_26536:
        /* <DEDUP_REMOVED lines=11> */
.L_x_26540:
[----:B------:R-:W-:Y:S01]  /*8ae0*/  MOV R32, R71 ;  /* 0x0000004700207202 */ /* 0x000fe20000000f00 */
[----:B------:R-:W-:Y:S02]  /*8af0*/  IMAD.MOV.U32 R64, RZ, RZ, R73 ;  /* 0x000000ffff407224 */ /* 0x000fe400078e0049 */
[----:B------:R-:W-:Y:S02]  /*8b00*/  IMAD.MOV.U32 R39, RZ, RZ, R38 ;  /* 0x000000ffff277224 */ /* 0x000fe400078e0026 */
[----:B------:R-:W-:-:S07]  /*8b10*/  IMAD.MOV.U32 R7, RZ, RZ, R6 ;  /* 0x000000ffff077224 */ /* 0x000fce00078e0006 */
.L_x_26541:
[----:B------:R-:W-:Y:S05]  /*8b20*/  BSYNC.RECONVERGENT B1 ;  /* 0x0000000000017941 */ /* 0x000fea0003800200 */
.L_x_26539:
        /* <DEDUP_REMOVED lines=11> */
.L_x_26543:
[----:B------:R-:W-:Y:S01]  /*8be0*/  MOV R71, R32 ;  /* 0x0000002000477202 */ /* 0x000fe20000000f00 */
[----:B------:R-:W-:Y:S02]  /*8bf0*/  IMAD.MOV.U32 R73, RZ, RZ, R64 ;  /* 0x000000ffff497224 */ /* 0x000fe400078e0040 */
[----:B------:R-:W-:Y:S02]  /*8c00*/  IMAD.MOV.U32 R38, RZ, RZ, R41 ;  /* 0x000000ffff267224 */ /* 0x000fe400078e0029 */
[----:B------:R-:W-:-:S07]  /*8c10*/  IMAD.MOV.U32 R6, RZ, RZ, R9 ;  /* 0x000000ffff067224 */ /* 0x000fce00078e0009 */
.L_x_26544:
[----:B------:R-:W-:Y:S05]  /*8c20*/  BSYNC.RECONVERGENT B1 ;  /* 0x0000000000017941 */ /* 0x000fea0003800200 */
.L_x_26542:
        /* <DEDUP_REMOVED lines=11> */
.L_x_26546:
[----:B------:R-:W-:Y:S01]  /*8ce0*/  MOV R32, R71 ;  /* 0x0000004700207202 */ /* 0x000fe20000000f00 */
[----:B------:R-:W-:Y:S02]  /*8cf0*/  IMAD.MOV.U32 R64, RZ, RZ, R73 ;  /* 0x000000ffff407224 */ /* 0x000fe400078e0049 */
[----:B------:R-:W-:Y:S02]  /*8d00*/  IMAD.MOV.U32 R41, RZ, RZ, R40 ;  /* 0x000000ffff297224 */ /* 0x000fe400078e0028 */
[----:B------:R-:W-:-:S07]  /*8d10*/  IMAD.MOV.U32 R9, RZ, RZ, R8 ;  /* 0x000000ffff097224 */ /* 0x000fce00078e0008 */
.L_x_26547:
[----:B------:R-:W-:Y:S05]  /*8d20*/  BSYNC.RECONVERGENT B1 ;  /* 0x0000000000017941 */ /* 0x000fea0003800200 */
.L_x_26545:
        /* <DEDUP_REMOVED lines=11> */
.L_x_26549:
[----:B------:R-:W-:Y:S01]  /*8de0*/  MOV R71, R32 ;  /* 0x0000002000477202 */ /* 0x000fe20000000f00 */
[----:B------:R-:W-:Y:S02]  /*8df0*/  IMAD.MOV.U32 R73, RZ, RZ, R64 ;  /* 0x000000ffff497224 */ /* 0x000fe400078e0040 */
[----:B------:R-:W-:Y:S02]  /*8e00*/  IMAD.MOV.U32 R40, RZ, RZ, R43 ;  /* 0x000000ffff287224 */ /* 0x000fe400078e002b */
[----:B------:R-:W-:-:S07]  /*8e10*/  IMAD.MOV.U32 R8, RZ, RZ, R11 ;  /* 0x000000ffff087224 */ /* 0x000fce00078e000b */
.L_x_26550:
[----:B------:R-:W-:Y:S05]  /*8e20*/  BSYNC.RECONVERGENT B1 ;  /* 0x0000000000017941 */ /* 0x000fea0003800200 */
.L_x_26548:
        /* <DEDUP_REMOVED lines=11> */
.L_x_26552:
[----:B------:R-:W-:Y:S01]  /*8ee0*/  MOV R32, R71 ;  /* 0x0000004700207202 */ /* 0x000fe20000000f00 */
[----:B------:R-:W-:Y:S02]  /*8ef0*/  IMAD.MOV.U32 R64, RZ, RZ, R73 ;  /* 0x000000ffff407224 */ /* 0x000fe400078e0049 */
[----:B------:R-:W-:Y:S02]  /*8f00*/  IMAD.MOV.U32 R43, RZ, RZ, R42 ;  /* 0x000000ffff2b7224 */ /* 0x000fe400078e002a */
[----:B------:R-:W-:-:S07]  /*8f10*/  IMAD.MOV.U32 R11, RZ, RZ, R10 ;  /* 0x000000ffff0b7224 */ /* 0x000fce00078e000a */
.L_x_26553:
[----:B------:R-:W-:Y:S05]  /*8f20*/  BSYNC.RECONVERGENT B1 ;  /* 0x0000000000017941 */ /* 0x000fea0003800200 */
.L_x_26551:
        /* <DEDUP_REMOVED lines=11> */
.L_x_26555:
[----:B------:R-:W-:Y:S01]  /*8fe0*/  MOV R71, R32 ;  /* 0x0000002000477202 */ /* 0x000fe20000000f00 */
[----:B------:R-:W-:Y:S02]  /*8ff0*/  IMAD.MOV.U32 R73, RZ, RZ, R64 ;  /* 0x000000ffff497224 */ /* 0x000fe400078e0040 */
[----:B------:R-:W-:Y:S02]  /*9000*/  IMAD.MOV.U32 R42, RZ, RZ, R45 ;  /* 0x000000ffff2a7224 */ /* 0x000fe400078e002d */
[----:B------:R-:W-:-:S07]  /*9010*/  IMAD.MOV.U32 R10, RZ, RZ, R13 ;  /* 0x000000ffff0a7224 */ /* 0x000fce00078e000d */
.L_x_26556:
[----:B------:R-:W-:Y:S05]  /*9020*/  BSYNC.RECONVERGENT B1 ;  /* 0x0000000000017941 */ /* 0x000fea0003800200 */
.L_x_26554:
        /* <DEDUP_REMOVED lines=11> */
.L_x_26558:
[----:B------:R-:W-:Y:S01]  /*90e0*/  MOV R32, R71 ;  /* 0x0000004700207202 */ /* 0x000fe20000000f00 */
[----:B------:R-:W-:Y:S02]  /*90f0*/  IMAD.MOV.U32 R64, RZ, RZ, R73 ;  /* 0x000000ffff407224 */ /* 0x000fe400078e0049 */
[----:B------:R-:W-:Y:S02]  /*9100*/  IMAD.MOV.U32 R45, RZ, RZ, R44 ;  /* 0x000000ffff2d7224 */ /* 0x000fe400078e002c */
[----:B------:R-:W-:-:S07]  /*9110*/  IMAD.MOV.U32 R13, RZ, RZ, R12 ;  /* 0x000000ffff0d7224 */ /* 0x000fce00078e000c */
.L_x_26559:
[----:B------:R-:W-:Y:S05]  /*9120*/  BSYNC.RECONVERGENT B1 ;  /* 0x0000000000017941 */ /* 0x000fea0003800200 */
.L_x_26557:
        /* <DEDUP_REMOVED lines=11> */
.L_x_26561:
[----:B------:R-:W-:Y:S01]  /*91e0*/  MOV R71, R32 ;  /* 0x0000002000477202 */ /* 0x000fe20000000f00 */
[----:B------:R-:W-:Y:S02]  /*91f0*/  IMAD.MOV.U32 R73, RZ, RZ, R64 ;  /* 0x000000ffff497224 */ /* 0x000fe400078e0040 */
[----:B------:R-:W-:Y:S02]  /*9200*/  IMAD.MOV.U32 R44, RZ, RZ, R47 ;  /* 0x000000ffff2c7224 */ /* 0x000fe400078e002f */
[----:B------:R-:W-:-:S07]  /*9210*/  IMAD.MOV.U32 R12, RZ, RZ, R15 ;  /* 0x000000ffff0c7224 */ /* 0x000fce00078e000f */
.L_x_26562:
[----:B------:R-:W-:Y:S05]  /*9220*/  BSYNC.RECONVERGENT B1 ;  /* 0x0000000000017941 */ /* 0x000fea0003800200 */
.L_x_26560:
        /* <DEDUP_REMOVED lines=11> */
.L_x_26564:
[----:B------:R-:W-:Y:S01]  /*92e0*/  MOV R32, R71 ;  /* 0x0000004700207202 */ /* 0x000fe20000000f00 */
[----:B------:R-:W-:Y:S02]  /*92f0*/  IMAD.MOV.U32 R64, RZ, RZ, R73 ;  /* 0x000000ffff407224 */ /* 0x000fe400078e0049 */
[----:B------:R-:W-:Y:S02]  /*9300*/  IMAD.MOV.U32 R47, RZ, RZ, R46 ;  /* 0x000000ffff2f7224 */ /* 0x000fe400078e002e */
[----:B------:R-:W-:-:S07]  /*9310*/  IMAD.MOV.U32 R15, RZ, RZ, R14 ;  /* 0x000000ffff0f7224 */ /* 0x000fce00078e000e */
.L_x_26565:
[----:B------:R-:W-:Y:S05]  /*9320*/  BSYNC.RECONVERGENT B1 ;  /* 0x0000000000017941 */ /* 0x000fea0003800200 */
.L_x_26563:
        /* <DEDUP_REMOVED lines=11> */
.L_x_26567:
[----:B------:R-:W-:Y:S01]  /*93e0*/  MOV R71, R32 ;  /* 0x0000002000477202 */ /* 0x000fe20000000f00 */
[----:B------:R-:W-:Y:S02]  /*93f0*/  IMAD.MOV.U32 R73, RZ, RZ, R64 ;  /* 0x000000ffff497224 */ /* 0x000fe400078e0040 */
[----:B------:R-:W-:Y:S02]  /*9400*/  IMAD.MOV.U32 R46, RZ, RZ, R49 ;  /* 0x000000ffff2e7224 */ /* 0x000fe400078e0031 */
[----:B------:R-:W-:-:S07]  /*9410*/  IMAD.MOV.U32 R14, RZ, RZ, R17 ;  /* 0x000000ffff0e7224 */ /* 0x000fce00078e0011 */
.L_x_26568:
[----:B------:R-:W-:Y:S05]  /*9420*/  BSYNC.RECONVERGENT B1 ;  /* 0x0000000000017941 */ /* 0x000fea0003800200 */
.L_x_26566:
        /* <DEDUP_REMOVED lines=11> */
.L_x_26570:
[----:B------:R-:W-:Y:S01]  /*94e0*/  MOV R32, R71 ;  /* 0x0000004700207202 */ /* 0x000fe20000000f00 */
[----:B------:R-:W-:Y:S02]  /*94f0*/  IMAD.MOV.U32 R64, RZ, RZ, R73 ;  /* 0x000000ffff407224 */ /* 0x000fe400078e0049 */
[----:B------:R-:W-:Y:S02]  /*9500*/  IMAD.MOV.U32 R49, RZ, RZ, R48 ;  /* 0x000000ffff317224 */ /* 0x000fe400078e0030 */
[----:B------:R-:W-:-:S07]  /*9510*/  IMAD.MOV.U32 R17, RZ, RZ, R16 ;  /* 0x000000ffff117224 */ /* 0x000fce00078e0010 */
.L_x_26571:
[----:B------:R-:W-:Y:S05]  /*9520*/  BSYNC.RECONVERGENT B1 ;  /* 0x0000000000017941 */ /* 0x000fea0003800200 */
.L_x_26569:
        /* <DEDUP_REMOVED lines=11> */
.L_x_26573:
[----:B------:R-:W-:Y:S01]  /*95e0*/  MOV R71, R32 ;  /* 0x0000002000477202 */ /* 0x000fe20000000f00 */
[----:B------:R-:W-:Y:S02]  /*95f0*/  IMAD.MOV.U32 R73, RZ, RZ, R64 ;  /* 0x000000ffff497224 */ /* 0x000fe400078e0040 */
[----:B------:R-:W-:Y:S02]  /*9600*/  IMAD.MOV.U32 R48, RZ, RZ, R51 ;  /* 0x000000ffff307224 */ /* 0x000fe400078e0033 */
[----:B------:R-:W-:-:S07]  /*9610*/  IMAD.MOV.U32 R16, RZ, RZ, R19 ;  /* 0x000000ffff107224 */ /* 0x000fce00078e0013 */
.L_x_26574:
[----:B------:R-:W-:Y:S05]  /*9620*/  BSYNC.RECONVERGENT B1 ;  /* 0x0000000000017941 */ /* 0x000fea0003800200 */
.L_x_26572:
        /* <DEDUP_REMOVED lines=11> */
.L_x_26576:
[----:B------:R-:W-:Y:S01]  /*96e0*/  MOV R32, R71 ;  /* 0x0000004700207202 */ /* 0x000fe20000000f00 */
[----:B------:R-:W-:Y:S02]  /*96f0*/  IMAD.MOV.U32 R64, RZ, RZ, R73 ;  /* 0x000000ffff407224 */ /* 0x000fe400078e0049 */
[----:B------:R-:W-:Y:S02]  /*9700*/  IMAD.MOV.U32 R51, RZ, RZ, R50 ;  /* 0x000000ffff337224 */ /* 0x000fe400078e0032 */
[----:B------:R-:W-:-:S07]  /*9710*/  IMAD.MOV.U32 R19, RZ, RZ, R18 ;  /* 0x000000ffff137224 */ /* 0x000fce00078e0012 */
.L_x_26577:
[----:B------:R-:W-:Y:S05]  /*9720*/  BSYNC.RECONVERGENT B1 ;  /* 0x0000000000017941 */ /* 0x000fea0003800200 */
.L_x_26575:
        /* <DEDUP_REMOVED lines=11> */
.L_x_26579:
[----:B------:R-:W-:Y:S01]  /*97e0*/  MOV R71, R32 ;  /* 0x0000002000477202 */ /* 0x000fe20000000f00 */
[----:B------:R-:W-:Y:S02]  /*97f0*/  IMAD.MOV.U32 R73, RZ, RZ, R64 ;  /* 0x000000ffff497224 */ /* 0x000fe400078e0040 */
[----:B------:R-:W-:Y:S02]  /*9800*/  IMAD.MOV.U32 R50, RZ, RZ, R53 ;  /* 0x000000ffff327224 */ /* 0x000fe400078e0035 */
[----:B------:R-:W-:-:S07]  /*9810*/  IMAD.MOV.U32 R18, RZ, RZ, R21 ;  /* 0x000000ffff127224 */ /* 0x000fce00078e0015 */
.L_x_26580:
[----:B------:R-:W-:Y:S05]  /*9820*/  BSYNC.RECONVERGENT B1 ;  /* 0x0000000000017941 */ /* 0x000fea0003800200 */
.L_x_26578:
        /* <DEDUP_REMOVED lines=11> */
.L_x_26582:
[----:B------:R-:W-:Y:S01]  /*98e0*/  MOV R32, R71 ;  /* 0x0000004700207202 */ /* 0x000fe20000000f00 */
[----:B------:R-:W-:Y:S02]  /*98f0*/  IMAD.MOV.U32 R64, RZ, RZ, R73 ;  /* 0x000000ffff407224 */ /* 0x000fe400078e0049 */
[----:B------:R-:W-:Y:S02]  /*9900*/  IMAD.MOV.U32 R53, RZ, RZ, R52 ;  /* 0x000000ffff357224 */ /* 0x000fe400078e0034 */
[----:B------:R-:W-:-:S07]  /*9910*/  IMAD.MOV.U32 R21, RZ, RZ, R20 ;  /* 0x000000ffff157224 */ /* 0x000fce00078e0014 */
.L_x_26583:
[----:B------:R-:W-:Y:S05]  /*9920*/  BSYNC.RECONVERGENT B1 ;  /* 0x0000000000017941 */ /* 0x000fea0003800200 */
.L_x_26581:
        /* <DEDUP_REMOVED lines=11> */
.L_x_26585:
[----:B------:R-:W-:Y:S01]  /*99e0*/  MOV R71, R32 ;  /* 0x0000002000477202 */ /* 0x000fe20000000f00 */
[----:B------:R-:W-:Y:S02]  /*99f0*/  IMAD.MOV.U32 R73, RZ, RZ, R64 ;  /* 0x000000ffff497224 */ /* 0x000fe400078e0040 */
[----:B------:R-:W-:Y:S02]  /*9a00*/  IMAD.MOV.U32 R52, RZ, RZ, R55 ;  /* 0x000000ffff347224 */ /* 0x000fe400078e0037 */
[----:B------:R-:W-:-:S07]  /*9a10*/  IMAD.MOV.U32 R20, RZ, RZ, R23 ;  /* 0x000000ffff147224 */ /* 0x000fce00078e0017 */
.L_x_26586:
[----:B------:R-:W-:Y:S05]  /*9a20*/  BSYNC.RECONVERGENT B1 ;  /* 0x0000000000017941 */ /* 0x000fea0003800200 */
.L_x_26584:
        /* <DEDUP_REMOVED lines=11> */
.L_x_26588:
[----:B------:R-:W-:Y:S01]  /*9ae0*/  MOV R32, R71 ;  /* 0x0000004700207202 */ /* 0x000fe20000000f00 */
[----:B------:R-:W-:Y:S02]  /*9af0*/  IMAD.MOV.U32 R64, RZ, RZ, R73 ;  /* 0x000000ffff407224 */ /* 0x000fe400078e0049 */
[----:B------:R-:W-:Y:S02]  /*9b00*/  IMAD.MOV.U32 R55, RZ, RZ, R54 ;  /* 0x000000ffff377224 */ /* 0x000fe400078e0036 */
[----:B------:R-:W-:-:S07]  /*9b10*/  IMAD.MOV.U32 R23, RZ, RZ, R22 ;  /* 0x000000ffff177224 */ /* 0x000fce00078e0016 */
.L_x_26589:
[----:B------:R-:W-:Y:S05]  /*9b20*/  BSYNC.RECONVERGENT B1 ;  /* 0x0000000000017941 */ /* 0x000fea0003800200 */
.L_x_26587:
        /* <DEDUP_REMOVED lines=11> */
.L_x_26591:
[----:B------:R-:W-:Y:S01]  /*9be0*/  MOV R71, R32 ;  /* 0x0000002000477202 */ /* 0x000fe20000000f00 */
[----:B------:R-:W-:Y:S02]  /*9bf0*/  IMAD.MOV.U32 R73, RZ, RZ, R64 ;  /* 0x000000ffff497224 */ /* 0x000fe400078e0040 */
[----:B------:R-:W-:Y:S02]  /*9c00*/  IMAD.MOV.U32 R54, RZ, RZ, R57 ;  /* 0x000000ffff367224 */ /* 0x000fe400078e0039 */
[----:B------:R-:W-:-:S07]  /*9c10*/  IMAD.MOV.U32 R22, RZ, RZ, R25 ;  /* 0x000000ffff167224 */ /* 0x000fce00078e0019 */
.L_x_26592:
[----:B------:R-:W-:Y:S05]  /*9c20*/  BSYNC.RECONVERGENT B1 ;  /* 0x0000000000017941 */ /* 0x000fea0003800200 */
.L_x_26590:
        /* <DEDUP_REMOVED lines=11> */
.L_x_26594:
[----:B------:R-:W-:Y:S01]  /*9ce0*/  MOV R32, R71 ;  /* 0x0000004700207202 */ /* 0x000fe20000000f00 */
[----:B------:R-:W-:Y:S02]  /*9cf0*/  IMAD.MOV.U32 R64, RZ, RZ, R73 ;  /* 0x000000ffff407224 */ /* 0x000fe400078e0049 */
[----:B------:R-:W-:Y:S02]  /*9d00*/  IMAD.MOV.U32 R57, RZ, RZ, R56 ;  /* 0x000000ffff397224 */ /* 0x000fe400078e0038 */
[----:B------:R-:W-:-:S07]  /*9d10*/  IMAD.MOV.U32 R25, RZ, RZ, R24 ;  /* 0x000000ffff197224 */ /* 0x000fce00078e0018 */
.L_x_26595:
[----:B------:R-:W-:Y:S05]  /*9d20*/  BSYNC.RECONVERGENT B1 ;  /* 0x0000000000017941 */ /* 0x000fea0003800200 */
.L_x_26593:
        /* <DEDUP_REMOVED lines=11> */
.L_x_26597:
[----:B------:R-:W-:Y:S01]  /*9de0*/  MOV R71, R32 ;  /* 0x0000002000477202 */ /* 0x000fe20000000f00 */
[----:B------:R-:W-:Y:S02]  /*9df0*/  IMAD.MOV.U32 R73, RZ, RZ, R64 ;  /* 0x000000ffff497224 */ /* 0x000fe400078e0040 */
[----:B------:R-:W-:Y:S02]  /*9e00*/  IMAD.MOV.U32 R56, RZ, RZ, R59 ;  /* 0x000000ffff387224 */ /* 0x000fe400078e003b */
[----:B------:R-:W-:-:S07]  /*9e10*/  IMAD.MOV.U32 R24, RZ, RZ, R27 ;  /* 0x000000ffff187224 */ /* 0x000fce00078e001b */
.L_x_26598:
[----:B------:R-:W-:Y:S05]  /*9e20*/  BSYNC.RECONVERGENT B1 ;  /* 0x0000000000017941 */ /* 0x000fea0003800200 */
.L_x_26596:
        /* <DEDUP_REMOVED lines=11> */
.L_x_26600:
[----:B------:R-:W-:Y:S01]  /*9ee0*/  MOV R32, R71 ;  /* 0x0000004700207202 */ /* 0x000fe20000000f00 */
[----:B------:R-:W-:Y:S02]  /*9ef0*/  IMAD.MOV.U32 R64, RZ, RZ, R73 ;  /* 0x000000ffff407224 */ /* 0x000fe400078e0049 */
[----:B------:R-:W-:Y:S02]  /*9f00*/  IMAD.MOV.U32 R59, RZ, RZ, R58 ;  /* 0x000000ffff3b7224 */ /* 0x000fe400078e003a */
[----:B------:R-:W-:-:S07]  /*9f10*/  IMAD.MOV.U32 R27, RZ, RZ, R26 ;  /* 0x000000ffff1b7224 */ /* 0x000fce00078e001a */
.L_x_26601:
[----:B------:R-:W-:Y:S05]  /*9f20*/  BSYNC.RECONVERGENT B1 ;  /* 0x0000000000017941 */ /* 0x000fea0003800200 */
.L_x_26599:
        /* <DEDUP_REMOVED lines=11> */
.L_x_26603:
[----:B------:R-:W-:Y:S01]  /*9fe0*/  MOV R71, R32 ;  /* 0x0000002000477202 */ /* 0x000fe20000000f00 */
[----:B------:R-:W-:Y:S02]  /*9ff0*/  IMAD.MOV.U32 R73, RZ, RZ, R64 ;  /* 0x000000ffff497224 */ /* 0x000fe400078e0040 */
[----:B------:R-:W-:Y:S02]  /*a000*/  IMAD.MOV.U32 R58, RZ, RZ, R61 ;  /* 0x000000ffff3a7224 */ /* 0x000fe400078e003d */
[----:B------:R-:W-:-:S07]  /*a010*/  IMAD.MOV.U32 R26, RZ, RZ, R29 ;  /* 0x000000ffff1a7224 */ /* 0x000fce00078e001d */
.L_x_26604:
[----:B------:R-:W-:Y:S05]  /*a020*/  BSYNC.RECONVERGENT B1 ;  /* 0x0000000000017941 */ /* 0x000fea0003800200 */
.L_x_26602:
        /* <DEDUP_REMOVED lines=11> */
.L_x_26606:
[----:B------:R-:W-:Y:S01]  /*a0e0*/  MOV R32, R71 ;  /* 0x0000004700207202 */ /* 0x000fe20000000f00 */
[----:B------:R-:W-:Y:S02]  /*a0f0*/  IMAD.MOV.U32 R64, RZ, RZ, R73 ;  /* 0x000000ffff407224 */ /* 0x000fe400078e0049 */
[----:B------:R-:W-:Y:S02]  /*a100*/  IMAD.MOV.U32 R61, RZ, RZ, R60 ;  /* 0x000000ffff3d7224 */ /* 0x000fe400078e003c */
[----:B------:R-:W-:-:S07]  /*a110*/  IMAD.MOV.U32 R29, RZ, RZ, R28 ;  /* 0x000000ffff1d7224 */ /* 0x000fce00078e001c */
.L_x_26607:
[----:B------:R-:W-:Y:S05]  /*a120*/  BSYNC.RECONVERGENT B1 ;  /* 0x0000000000017941 */ /* 0x000fea0003800200 */
.L_x_26605:
        /* <DEDUP_REMOVED lines=11> */
.L_x_26609:
[----:B------:R-:W-:Y:S01]  /*a1e0*/  MOV R71, R32 ;  /* 0x0000002000477202 */ /* 0x000fe20000000f00 */
[----:B------:R-:W-:Y:S02]  /*a1f0*/  IMAD.MOV.U32 R73, RZ, RZ, R64 ;  /* 0x000000ffff497224 */ /* 0x000fe400078e0040 */
[----:B------:R-:W-:Y:S02]  /*a200*/  IMAD.MOV.U32 R60, RZ, RZ, R63 ;  /* 0x000000ffff3c7224 */ /* 0x000fe400078e003f */
[----:B------:R-:W-:-:S07]  /*a210*/  IMAD.MOV.U32 R28, RZ, RZ, R31 ;  /* 0x000000ffff1c7224 */ /* 0x000fce00078e001f */
.L_x_26610:
[----:B------:R-:W-:Y:S05]  /*a220*/  BSYNC.RECONVERGENT B1 ;  /* 0x0000000000017941 */ /* 0x000fea0003800200 */
.L_x_26608:
        /* <DEDUP_REMOVED lines=11> */
.L_x_26612:
[----:B------:R-:W-:Y:S01]  /*a2e0*/  MOV R32, R71 ;  /* 0x0000004700207202 */ /* 0x000fe20000000f00 */
[----:B------:R-:W-:Y:S02]  /*a2f0*/  IMAD.MOV.U32 R64, RZ, RZ, R73 ;  /* 0x000000ffff407224 */ /* 0x000fe400078e0049 */
[----:B------:R-:W-:Y:S02]  /*a300*/  IMAD.MOV.U32 R63, RZ, RZ, R62 ;  /* 0x000000ffff3f7224 */ /* 0x000fe400078e003e */
[----:B------:R-:W-:-:S07]  /*a310*/  IMAD.MOV.U32 R31, RZ, RZ, R30 ;  /* 0x000000ffff1f7224 */ /* 0x000fce00078e001e */
.L_x_26613:
[----:B------:R-:W-:Y:S05]  /*a320*/  BSYNC.RECONVERGENT B1 ;  /* 0x0000000000017941 */ /* 0x000fea0003800200 */
.L_x_26611:
        /* <DEDUP_REMOVED lines=11> */
.L_x_26615:
[----:B------:R-:W-:Y:S01]  /*a3e0*/  MOV R71, R32 ;  /* 0x0000002000477202 */ /* 0x000fe20000000f00 */
[----:B------:R-:W-:Y:S02]  /*a3f0*/  IMAD.MOV.U32 R62, RZ, RZ, R65 ;  /* 0x000000ffff3e7224 */ /* 0x000fe400078e0041 */
[----:B------:R-:W-:Y:S02]  /*a400*/  IMAD.MOV.U32 R70, RZ, RZ, R64 ;  /* 0x000000ffff467224 */ /* 0x000fe400078e0040 */
[----:B------:R-:W-:-:S07]  /*a410*/  IMAD.MOV.U32 R30, RZ, RZ, R33 ;  /* 0x000000ffff1e7224 */ /* 0x000fce00078e0021 */
.L_x_26616:
[----:B------:R-:W-:Y:S05]  /*a420*/  BSYNC.RECONVERGENT B1 ;  /* 0x0000000000017941 */ /* 0x000fea0003800200 */
.L_x_26614:
        /* <DEDUP_REMOVED lines=11> */
.L_x_26618:
[----:B------:R-:W-:Y:S01]  /*a4e0*/  MOV R65, R68 ;  /* 0x0000004400417202 */ /* 0x000fe20000000f00 */
[----:B------:R-:W-:Y:S01]  /*a4f0*/  IMAD.MOV.U32 R33, RZ, RZ, R67 ;  /* 0x000000ffff217224 */ /* 0x000fe200078e0043 */
[----:B------:R-:W-:Y:S01]  /*a500*/  MOV R68, R71 ;  /* 0x0000004700447202 */ /* 0x000fe20000000f00 */
[----:B------:R-:W-:Y:S02]  /*a510*/  IMAD.MOV.U32 R64, RZ, RZ, R71 ;  /* 0x000000ffff407224 */ /* 0x000fe400078e0047 */
[--C-:B------:R-:W-:Y:S02]  /*a520*/  IMAD.MOV.U32 R32, RZ, RZ, R70.reuse ;  /* 0x000000ffff207224 */ /* 0x100fe400078e0046 */
[----:B------:R-:W-:-:S07]  /*a530*/  IMAD.MOV.U32 R67, RZ, RZ, R70 ;  /* 0x000000ffff437224 */ /* 0x000fce00078e0046 */
.L_x_26619:
[----:B------:R-:W-:Y:S05]  /*a540*/  BSYNC.RECONVERGENT B1 ;  /* 0x0000000000017941 */ /* 0x000fea0003800200 */
.L_x_26617:
[----:B------:R-:W-:Y:S01]  /*a550*/  VIADD R69, R69, 0x4 ;  /* 0x0000000445457836 */ /* 0x000fe20000000000 */
[----:B------:R-:W-:Y:S06]  /*a560*/  @P1 BRA `(.L_x_26620) ;  /* 0xffffffe0000c1947 */ /* 0x000fec000383ffff */
.L_x_26526:
[----:B------:R-:W-:Y:S05]  /*a570*/  BSYNC.RECONVERGENT B0 ;  /* 0x0000000000007941 */ /* 0x000fea0003800200 */
.L_x_26525:
        /* <DEDUP_REMOVED lines=27> */
[----:B--2---:R-:W-:Y:S04]  /*a730*/  STL [R0+0x4], R69 ;  /* 0x0000044500007387 */ /* 0x004fe80000100800 */
[----:B---3--:R-:W-:Y:S04]  /*a740*/  STL [R0+0x8], R71 ;  /* 0x0000084700007387 */ /* 0x008fe80000100800 */
[----:B----4-:R-:W-:Y:S04]  /*a750*/  STL [R0+0xc], R73 ;  /* 0x00000c4900007387 */ /* 0x010fe80000100800 */
[----:B-----5:R-:W-:Y:S04]  /*a760*/  STL [R0+0x10], R75 ;  /* 0x0000104b00007387 */ /* 0x020fe80000100800 */
[----:B-1----:R-:W-:Y:S04]  /*a770*/  STL [R0+0x14], R77 ;  /* 0x0000144d00007387 */ /* 0x002fe80000100800 */
[----:B0-----:R-:W-:Y:S04]  /*a780*/  STL [R0+0x18], R79 ;  /* 0x0000184f00007387 */ /* 0x001fe80000100800 */
        /* <DEDUP_REMOVED lines=104> */
.L_x_26716:
        /* <DEDUP_REMOVED lines=20> */
.L_x_26624:
[----:B------:R-:W-:Y:S02]  /*af50*/  IMAD.MOV.U32 R32, RZ, RZ, R35 ;  /* 0x000000ffff207224 */ /* 0x000fe400078e0023 */
[----:B------:R-:W-:Y:S01]  /*af60*/  IMAD.MOV.U32 R64, RZ, RZ, R3 ;  /* 0x000000ffff407224 */ /* 0x000fe200078e0003 */
[----:B------:R-:W-:Y:S01]  /*af70*/  MOV R3, R2 ;  /* 0x0000000200037202 */ /* 0x000fe20000000f00 */
[----:B------:R-:W-:-:S07]  /*af80*/  IMAD.MOV.U32 R35, RZ, RZ, R34 ;  /* 0x000000ffff237224 */ /* 0x000fce00078e0022 */
.L_x_26625:
[----:B------:R-:W-:Y:S05]  /*af90*/  BSYNC.RECONVERGENT B1 ;  /* 0x0000000000017941 */ /* 0x000fea0003800200 */
.L_x_26623:
        /* <DEDUP_REMOVED lines=11> */
.L_x_26627:
[----:B------:R-:W-:Y:S01]  /*b050*/  IMAD.MOV.U32 R69, RZ, RZ, R32 ;  /* 0x000000ffff457224 */ /* 0x000fe200078e0020 */
[----:B------:R-:W-:Y:S01]  /*b060*/  MOV R2, R5 ;  /* 0x0000000500027202 */ /* 0x000fe20000000f00 */
[----:B------:R-:W-:Y:S02]  /*b070*/  IMAD.MOV.U32 R71, RZ, RZ, R64 ;  /* 0x000000ffff477224 */ /* 0x000fe400078e0040 */
[----:B------:R-:W-:-:S07]  /*b080*/  IMAD.MOV.U32 R34, RZ, RZ, R37 ;  /* 0x000000ffff227224 */ /* 0x000fce00078e0025 */
.L_x_26628:
[----:B------:R-:W-:Y:S05]  /*b090*/  BSYNC.RECONVERGENT B1 ;  /* 0x0000000000017941 */ /* 0x000fea0003800200 */
.L_x_26626:
        /* <DEDUP_REMOVED lines=11> */
.L_x_26630:
[----:B------:R-:W-:Y:S01]  /*b150*/  IMAD.MOV.U32 R32, RZ, RZ, R69 ;  /* 0x000000ffff207224 */ /* 0x000fe200078e0045 */
[----:B------:R-:W-:Y:S01]  /*b160*/  MOV R5, R4 ;  /* 0x0000000400057202 */ /* 0x000fe20000000f00 */
[----:B------:R-:W-:Y:S02]  /*b170*/  IMAD.MOV.U32 R64, RZ, RZ, R71 ;  /* 0x000000ffff407224 */ /* 0x000fe400078e0047 */
[----:B------:R-:W-:-:S07]  /*b180*/  IMAD.MOV.U32 R37, RZ, RZ, R36 ;  /* 0x000000ffff257224 */ /* 0x000fce00078e0024 */
.L_x_26631:
[----:B------:R-:W-:Y:S05]  /*b190*/  BSYNC.RECONVERGENT B1 ;  /* 0x0000000000017941 */ /* 0x000fea0003800200 */
.L_x_26629:
        /* <DEDUP_REMOVED lines=11> */
.L_x_26633:
[----:B------:R-:W-:Y:S01]  /*b250*/  IMAD.MOV.U32 R69, RZ, RZ, R32 ;  /* 0x000000ffff457224 */ /* 0x000fe200078e0020 */
[----:B------:R-:W-:Y:S01]  /*b260*/  MOV R4, R7 ;  /* 0x0000000700047202 */ /* 0x000fe20000000f00 */
[----:B------:R-:W-:Y:S02]  /*b270*/  IMAD.MOV.U32 R71, RZ, RZ, R64 ;  /* 0x000000ffff477224 */ /* 0x000fe400078e0040 */
[----:B------:R-:W-:-:S07]  /*b280*/  IMAD.MOV.U32 R36, RZ, RZ, R39 ;  /* 0x000000ffff247224 */ /* 0x000fce00078e0027 */
.L_x_26634:
[----:B------:R-:W-:Y:S05]  /*b290*/  BSYNC.RECONVERGENT B1 ;  /* 0x0000000000017941 */ /* 0x000fea0003800200 */
.L_x_26632:
        /* <DEDUP_REMOVED lines=11> */
.L_x_26636:
[----:B------:R-:W-:Y:S01]  /*b350*/  IMAD.MOV.U32 R32, RZ, RZ, R69 ;  /* 0x000000ffff207224 */ /* 0x000fe200078e0045 */
[----:B------:R-:W-:Y:S01]  /*b360*/  MOV R7, R6 ;  /* 0x0000000600077202 */ /* 0x000fe20000000f00 */
[----:B------:R-:W-:Y:S02]  /*b370*/  IMAD.MOV.U32 R64, RZ, RZ, R71 ;  /* 0x000000ffff407224 */ /* 0x000fe400078e0047 */
[----:B------:R-:W-:-:S07]  /*b380*/  IMAD.MOV.U32 R39, RZ, RZ, R38 ;  /* 0x000000ffff277224 */ /* 0x000fce00078e0026 */
.L_x_26637:
[----:B------:R-:W-:Y:S05]  /*b390*/  BSYNC.RECONVERGENT B1 ;  /* 0x0000000000017941 */ /* 0x000fea0003800200 */
.L_x_26635:
        /* <DEDUP_REMOVED lines=11> */
.L_x_26639:
[----:B------:R-:W-:Y:S01]  /*b450*/  IMAD.MOV.U32 R69, RZ, RZ, R32 ;  /* 0x000000ffff457224 */ /* 0x000fe200078e0020 */
[----:B------:R-:W-:Y:S01]  /*b460*/  MOV R6, R9 ;  /* 0x0000000900067202 */ /* 0x000fe20000000f00 */
[----:B------:R-:W-:Y:S02]  /*b470*/  IMAD.MOV.U32 R71, RZ, RZ, R64 ;  /* 0x000000ffff477224 */ /* 0x000fe400078e0040 */
[----:B------:R-:W-:-:S07]  /*b480*/  IMAD.MOV.U32 R38, RZ, RZ, R41 ;  /* 0x000000ffff267224 */ /* 0x000fce00078e0029 */
.L_x_26640:
[----:B------:R-:W-:Y:S05]  /*b490*/  BSYNC.RECONVERGENT B1 ;  /* 0x0000000000017941 */ /* 0x000fea0003800200 */
.L_x_26638:
        /* <DEDUP_REMOVED lines=11> */
.L_x_26642:
[----:B------:R-:W-:Y:S01]  /*b550*/  IMAD.MOV.U32 R32, RZ, RZ, R69 ;  /* 0x000000ffff207224 */ /* 0x000fe200078e0045 */
[----:B------:R-:W-:Y:S01]  /*b560*/  MOV R9, R8 ;  /* 0x0000000800097202 */ /* 0x000fe20000000f00 */
[----:B------:R-:W-:Y:S02]  /*b570*/  IMAD.MOV.U32 R64, RZ, RZ, R71 ;  /* 0x000000ffff407224 */ /* 0x000fe400078e0047 */
[----:B------:R-:W-:-:S07]  /*b580*/  IMAD.MOV.U32 R41, RZ, RZ, R40 ;  /* 0x000000ffff297224 */ /* 0x000fce00078e0028 */
.L_x_26643:
[----:B------:R-:W-:Y:S05]  /*b590*/  BSYNC.RECONVERGENT B1 ;  /* 0x0000000000017941 */ /* 0x000fea0003800200 */
.L_x_26641:
        /* <DEDUP_REMOVED lines=11> */
.L_x_26645:
[----:B------:R-:W-:Y:S01]  /*b650*/  IMAD.MOV.U32 R69, RZ, RZ, R32 ;  /* 0x000000ffff457224 */ /* 0x000fe200078e0020 */
[----:B------:R-:W-:Y:S01]  /*b660*/  MOV R8, R11 ;  /* 0x0000000b00087202 */ /* 0x000fe20000000f00 */
[----:B------:R-:W-:Y:S02]  /*b670*/  IMAD.MOV.U32 R71, RZ, RZ, R64 ;  /* 0x000000ffff477224 */ /* 0x000fe400078e0040 */
[----:B------:R-:W-:-:S07]  /*b680*/  IMAD.MOV.U32 R40, RZ, RZ, R43 ;  /* 0x000000ffff287224 */ /* 0x000fce00078e002b */
.L_x_26646:
[----:B------:R-:W-:Y:S05]  /*b690*/  BSYNC.RECONVERGENT B1 ;  /* 0x0000000000017941 */ /* 0x000fea0003800200 */
.L_x_26644:
        /* <DEDUP_REMOVED lines=11> */
.L_x_26648:
[----:B------:R-:W-:Y:S01]  /*b750*/  IMAD.MOV.U32 R32, RZ, RZ, R69 ;  /* 0x000000ffff207224 */ /* 0x000fe200078e0045 */
[----:B------:R-:W-:Y:S01]  /*b760*/  MOV R64, R71 ;  /* 0x0000004700407202 */ /* 0x000fe20000000f00 */
[----:B------:R-:W-:Y:S02]  /*b770*/  IMAD.MOV.U32 R43, RZ, RZ, R42 ;  /* 0x000000ffff2b7224 */ /* 0x000fe400078e002a */
[----:B------:R-:W-:-:S07]  /*b780*/  IMAD.MOV.U32 R11, RZ, RZ, R10 ;  /* 0x000000ffff0b7224 */ /* 0x000fce00078e000a */
.L_x_26649:
[----:B------:R-:W-:Y:S05]  /*b790*/  BSYNC.RECONVERGENT B1 ;  /* 0x0000000000017941 */ /* 0x000fea0003800200 */
.L_x_26647:
        /* <DEDUP_REMOVED lines=11> */
.L_x_26651:
[----:B------:R-:W-:Y:S01]  /*b850*/  IMAD.MOV.U32 R69, RZ, RZ, R32 ;  /* 0x000000ffff457224 */ /* 0x000fe200078e0020 */
[----:B------:R-:W-:Y:S01]  /*b860*/  MOV R42, R45 ;  /* 0x0000002d002a7202 */ /* 0x000fe20000000f00 */
[----:B------:R-:W-:Y:S02]  /*b870*/  IMAD.MOV.U32 R71, RZ, RZ, R64 ;  /* 0x000000ffff477224 */ /* 0x000fe400078e0040 */
[----:B------:R-:W-:-:S07]  /*b880*/  IMAD.MOV.U32 R10, RZ, RZ, R13 ;  /* 0x000000ffff0a7224 */ /* 0x000fce00078e000d */
.L_x_26652:
[----:B------:R-:W-:Y:S05]  /*b890*/  BSYNC.RECONVERGENT B1 ;  /* 0x0000000000017941 */ /* 0x000fea0003800200 */
.L_x_26650:
        /* <DEDUP_REMOVED lines=11> */
.L_x_26654:
[----:B------:R-:W-:Y:S01]  /*b950*/  MOV R32, R69 ;  /* 0x0000004500207202 */ /* 0x000fe20000000f00 */
[----:B------:R-:W-:Y:S01]  /*b960*/  IMAD.MOV.U32 R64, RZ, RZ, R71 ;  /* 0x000000ffff407224 */ /* 0x000fe200078e0047 */
[----:B------:R-:W-:Y:S01]  /*b970*/  MOV R13, R12 ;  /* 0x0000000c000d7202 */ /* 0x000fe20000000f00 */
[----:B------:R-:W-:-:S07]  /*b980*/  IMAD.MOV.U32 R45, RZ, RZ, R44 ;  /* 0x000000ffff2d7224 */ /* 0x000fce00078e002c */
.L_x_26655:
[----:B------:R-:W-:Y:S05]  /*b990*/  BSYNC.RECONVERGENT B1 ;  /* 0x0000000000017941 */ /* 0x000fea0003800200 */
.L_x_26653:
        /* <DEDUP_REMOVED lines=11> */
.L_x_26657:
[----:B------:R-:W-:Y:S01]  /*ba50*/  IMAD.MOV.U32 R69, RZ, RZ, R32 ;  /* 0x000000ffff457224 */ /* 0x000fe200078e0020 */
[----:B------:R-:W-:Y:S01]  /*ba60*/  MOV R71, R64 ;  /* 0x0000004000477202 */ /* 0x000fe20000000f00 */
[----:B------:R-:W-:Y:S02]  /*ba70*/  IMAD.MOV.U32 R44, RZ, RZ, R47 ;  /* 0x000000ffff2c7224 */ /* 0x000fe400078e002f */
[----:B------:R-:W-:-:S07]  /*ba80*/  IMAD.MOV.U32 R12, RZ, RZ, R15 ;  /* 0x000000ffff0c7224 */ /* 0x000fce00078e000f */
.L_x_26658:
[----:B------:R-:W-:Y:S05]  /*ba90*/  BSYNC.RECONVERGENT B1 ;  /* 0x0000000000017941 */ /* 0x000fea0003800200 */
.L_x_26656:
        /* <DEDUP_REMOVED lines=11> */
.L_x_26660:
[----:B------:R-:W-:Y:S01]  /*bb50*/  IMAD.MOV.U32 R32, RZ, RZ, R69 ;  /* 0x000000ffff207224 */ /* 0x000fe200078e0045 */
[----:B------:R-:W-:Y:S01]  /*bb60*/  MOV R47, R46 ;  /* 0x0000002e002f7202 */ /* 0x000fe20000000f00 */
[----:B------:R-:W-:Y:S02]  /*bb70*/  IMAD.MOV.U32 R64, RZ, RZ, R71 ;  /* 0x000000ffff407224 */ /* 0x000fe400078e0047 */
[----:B------:R-:W-:-:S07]  /*bb80*/  IMAD.MOV.U32 R15, RZ, RZ, R14 ;  /* 0x000000ffff0f7224 */ /* 0x000fce00078e000e */
.L_x_26661:
[----:B------:R-:W-:Y:S05]  /*bb90*/  BSYNC.RECONVERGENT B1 ;  /* 0x0000000000017941 */ /* 0x000fea0003800200 */
.L_x_26659:
        /* <DEDUP_REMOVED lines=11> */
.L_x_26663:
[----:B------:R-:W-:Y:S01]  /*bc50*/  MOV R69, R32 ;  /* 0x0000002000457202 */ /* 0x000fe20000000f00 */
[----:B------:R-:W-:Y:S01]  /*bc60*/  IMAD.MOV.U32 R71, RZ, RZ, R64 ;  /* 0x000000ffff477224 */ /* 0x000fe200078e0040 */
[----:B------:R-:W-:Y:S01]  /*bc70*/  MOV R14, R17 ;  /* 0x00000011000e7202 */ /* 0x000fe20000000f00 */
[----:B------:R-:W-:-:S07]  /*bc80*/  IMAD.MOV.U32 R46, RZ, RZ, R49 ;  /* 0x000000ffff2e7224 */ /* 0x000fce00078e0031 */
.L_x_26664:
[----:B------:R-:W-:Y:S05]  /*bc90*/  BSYNC.RECONVERGENT B1 ;  /* 0x0000000000017941 */ /* 0x000fea0003800200 */
.L_x_26662:
        /* <DEDUP_REMOVED lines=11> */
.L_x_26666:
[----:B------:R-:W-:Y:S01]  /*bd50*/  IMAD.MOV.U32 R32, RZ, RZ, R69 ;  /* 0x000000ffff207224 */ /* 0x000fe200078e0045 */
[----:B------:R-:W-:Y:S01]  /*bd60*/  MOV R64, R71 ;  /* 0x0000004700407202 */ /* 0x000fe20000000f00 */
[----:B------:R-:W-:Y:S02]  /*bd70*/  IMAD.MOV.U32 R49, RZ, RZ, R48 ;  /* 0x000000ffff317224 */ /* 0x000fe400078e0030 */
[----:B------:R-:W-:-:S07]  /*bd80*/  IMAD.MOV.U32 R17, RZ, RZ, R16 ;  /* 0x000000ffff117224 */ /* 0x000fce00078e0010 */
.L_x_26667:
[----:B------:R-:W-:Y:S05]  /*bd90*/  BSYNC.RECONVERGENT B1 ;  /* 0x0000000000017941 */ /* 0x000fea0003800200 */
.L_x_26665:
        /* <DEDUP_REMOVED lines=11> */
.L_x_26669:
[----:B------:R-:W-:Y:S01]  /*be50*/  IMAD.MOV.U32 R69, RZ, RZ, R32 ;  /* 0x000000ffff457224 */ /* 0x000fe200078e0020 */
[----:B------:R-:W-:Y:S01]  /*be60*/  MOV R48, R51 ;  /* 0x0000003300307202 */ /* 0x000fe20000000f00 */
[----:B------:R-:W-:Y:S02]  /*be70*/  IMAD.MOV.U32 R71, RZ, RZ, R64 ;  /* 0x000000ffff477224 */ /* 0x000fe400078e0040 */
[----:B------:R-:W-:-:S07]  /*be80*/  IMAD.MOV.U32 R16, RZ, RZ, R19 ;  /* 0x000000ffff107224 */ /* 0x000fce00078e0013 */
.L_x_26670:
[----:B------:R-:W-:Y:S05]  /*be90*/  BSYNC.RECONVERGENT B1 ;  /* 0x0000000000017941 */ /* 0x000fea0003800200 */
.L_x_26668:
        /* <DEDUP_REMOVED lines=11> */
.L_x_26672:
[----:B------:R-:W-:Y:S01]  /*bf50*/  MOV R32, R69 ;  /* 0x0000004500207202 */ /* 0x000fe20000000f00 */
[----:B------:R-:W-:Y:S01]  /*bf60*/  IMAD.MOV.U32 R64, RZ, RZ, R71 ;  /* 0x000000ffff407224 */ /* 0x000fe200078e0047 */
[----:B------:R-:W-:Y:S01]  /*bf70*/  MOV R19, R18 ;  /* 0x0000001200137202 */ /* 0x000fe20000000f00 */
[----:B------:R-:W-:-:S07]  /*bf80*/  IMAD.MOV.U32 R51, RZ, RZ, R50 ;  /* 0x000000ffff337224 */ /* 0x000fce00078e0032 */
.L_x_26673:
[----:B------:R-:W-:Y:S05]  /*bf90*/  BSYNC.RECONVERGENT B1 ;  /* 0x0000000000017941 */ /* 0x000fea0003800200 */
.L_x_26671:
        /* <DEDUP_REMOVED lines=11> */
.L_x_26675:
[----:B------:R-:W-:Y:S01]  /*c050*/  IMAD.MOV.U32 R69, RZ, RZ, R32 ;  /* 0x000000ffff457224 */ /* 0x000fe200078e0020 */
[----:B------:R-:W-:Y:S01]  /*c060*/  MOV R71, R64 ;  /* 0x0000004000477202 */ /* 0x000fe20000000f00 */
[----:B------:R-:W-:Y:S02]  /*c070*/  IMAD.MOV.U32 R50, RZ, RZ, R53 ;  /* 0x000000ffff327224 */ /* 0x000fe400078e0035 */
[----:B------:R-:W-:-:S07]  /*c080*/  IMAD.MOV.U32 R18, RZ, RZ, R21 ;  /* 0x000000ffff127224 */ /* 0x000fce00078e0015 */
.L_x_26676:
[----:B------:R-:W-:Y:S05]  /*c090*/  BSYNC.RECONVERGENT B1 ;  /* 0x0000000000017941 */ /* 0x000fea0003800200 */
.L_x_26674:
        /* <DEDUP_REMOVED lines=11> */
.L_x_26678:
[----:B------:R-:W-:Y:S01]  /*c150*/  IMAD.MOV.U32 R32, RZ, RZ, R69 ;  /* 0x000000ffff207224 */ /* 0x000fe200078e0045 */
[----:B------:R-:W-:Y:S01]  /*c160*/  MOV R53, R52 ;  /* 0x0000003400357202 */ /* 0x000fe20000000f00 */
[----:B------:R-:W-:Y:S02]  /*c170*/  IMAD.MOV.U32 R64, RZ, RZ, R71 ;  /* 0x000000ffff407224 */ /* 0x000fe400078e0047 */
[----:B------:R-:W-:-:S07]  /*c180*/  IMAD.MOV.U32 R21, RZ, RZ, R20 ;  /* 0x000000ffff157224 */ /* 0x000fce00078e0014 */
.L_x_26679:
[----:B------:R-:W-:Y:S05]  /*c190*/  BSYNC.RECONVERGENT B1 ;  /* 0x0000000000017941 */ /* 0x000fea0003800200 */
.L_x_26677:
        /* <DEDUP_REMOVED lines=11> */
.L_x_26681:
[----:B------:R-:W-:Y:S01]  /*c250*/  MOV R69, R32 ;  /* 0x0000002000457202 */ /* 0x000fe20000000f00 */
[----:B------:R-:W-:Y:S01]  /*c260*/  IMAD.MOV.U32 R71, RZ, RZ, R64 ;  /* 0x000000ffff477224 */ /* 0x000fe200078e0040 */
[----:B------:R-:W-:Y:S01]  /*c270*/  MOV R20, R23 ;  /* 0x0000001700147202 */ /* 0x000fe20000000f00 */
[----:B------:R-:W-:-:S07]  /*c280*/  IMAD.MOV.U32 R52, RZ, RZ, R55 ;  /* 0x000000ffff347224 */ /* 0x000fce00078e0037 */
.L_x_26682:
[----:B------:R-:W-:Y:S05]  /*c290*/  BSYNC.RECONVERGENT B1 ;  /* 0x0000000000017941 */ /* 0x000fea0003800200 */
.L_x_26680:
        /* <DEDUP_REMOVED lines=11> */
.L_x_26684:
[----:B------:R-:W-:Y:S01]  /*c350*/  IMAD.MOV.U32 R32, RZ, RZ, R69 ;  /* 0x000000ffff207224 */ /* 0x000fe200078e0045 */
[----:B------:R-:W-:Y:S01]  /*c360*/  MOV R64, R71 ;  /* 0x0000004700407202 */ /* 0x000fe20000000f00 */
[----:B------:R-:W-:Y:S02]  /*c370*/  IMAD.MOV.U32 R55, RZ, RZ, R54 ;  /* 0x000000ffff377224 */ /* 0x000fe400078e0036 */
[----:B------:R-:W-:-:S07]  /*c380*/  IMAD.MOV.U32 R23, RZ, RZ, R22 ;  /* 0x000000ffff177224 */ /* 0x000fce00078e0016 */
.L_x_26685:
[----:B------:R-:W-:Y:S05]  /*c390*/  BSYNC.RECONVERGENT B1 ;  /* 0x0000000000017941 */ /* 0x000fea0003800200 */
.L_x_26683:
        /* <DEDUP_REMOVED lines=11> */
.L_x_26687:
[----:B------:R-:W-:Y:S01]  /*c450*/  IMAD.MOV.U32 R69, RZ, RZ, R32 ;  /* 0x000000ffff457224 */ /* 0x000fe200078e0020 */
[----:B------:R-:W-:Y:S01]  /*c460*/  MOV R54, R57 ;  /* 0x0000003900367202 */ /* 0x000fe20000000f00 */
[----:B------:R-:W-:Y:S02]  /*c470*/  IMAD.MOV.U32 R71, RZ, RZ, R64 ;  /* 0x000000ffff477224 */ /* 0x000fe400078e0040 */
[----:B------:R-:W-:-:S07]  /*c480*/  IMAD.MOV.U32 R22, RZ, RZ, R25 ;  /* 0x000000ffff167224 */ /* 0x000fce00078e0019 */
.L_x_26688:
[----:B------:R-:W-:Y:S05]  /*c490*/  BSYNC.RECONVERGENT B1 ;  /* 0x0000000000017941 */ /* 0x000fea0003800200 */
.L_x_26686:
        /* <DEDUP_REMOVED lines=11> */
.L_x_26690:
[----:B------:R-:W-:Y:S01]  /*c550*/  MOV R32, R69 ;  /* 0x0000004500207202 */ /* 0x000fe20000000f00 */
[----:B------:R-:W-:Y:S01]  /*c560*/  IMAD.MOV.U32 R64, RZ, RZ, R71 ;  /* 0x000000ffff407224 */ /* 0x000fe200078e0047 */
[----:B------:R-:W-:Y:S01]  /*c570*/  MOV R25, R24 ;  /* 0x0000001800197202 */ /* 0x000fe20000000f00 */
[----:B------:R-:W-:-:S07]  /*c580*/  IMAD.MOV.U32 R57, RZ, RZ, R56 ;  /* 0x000000ffff397224 */ /* 0x000fce00078e0038 */
.L_x_26691:
[----:B------:R-:W-:Y:S05]  /*c590*/  BSYNC.RECONVERGENT B1 ;  /* 0x0000000000017941 */ /* 0x000fea0003800200 */
.L_x_26689:
        /* <DEDUP_REMOVED lines=11> */
.L_x_26693:
[----:B------:R-:W-:Y:S01]  /*c650*/  IMAD.MOV.U32 R69, RZ, RZ, R32 ;  /* 0x000000ffff457224 */ /* 0x000fe200078e0020 */
[----:B------:R-:W-:Y:S01]  /*c660*/  MOV R71, R64 ;  /* 0x0000004000477202 */ /* 0x000fe20000000f00 */
[----:B------:R-:W-:Y:S02]  /*c670*/  IMAD.MOV.U32 R56, RZ, RZ, R59 ;  /* 0x000000ffff387224 */ /* 0x000fe400078e003b */
[----:B------:R-:W-:-:S07]  /*c680*/  IMAD.MOV.U32 R24, RZ, RZ, R27 ;  /* 0x000000ffff187224 */ /* 0x000fce00078e001b */
.L_x_26694:
[----:B------:R-:W-:Y:S05]  /*c690*/  BSYNC.RECONVERGENT B1 ;  /* 0x0000000000017941 */ /* 0x000fea0003800200 */
.L_x_26692:
        /* <DEDUP_REMOVED lines=11> */
.L_x_26696:
[----:B------:R-:W-:Y:S01]  /*c750*/  IMAD.MOV.U32 R32, RZ, RZ, R69 ;  /* 0x000000ffff207224 */ /* 0x000fe200078e0045 */
[----:B------:R-:W-:Y:S01]  /*c760*/  MOV R59, R58 ;  /* 0x0000003a003b7202 */ /* 0x000fe20000000f00 */
[----:B------:R-:W-:Y:S02]  /*c770*/  IMAD.MOV.U32 R64, RZ, RZ, R71 ;  /* 0x000000ffff407224 */ /* 0x000fe400078e0047 */
[----:B------:R-:W-:-:S07]  /*c780*/  IMAD.MOV.U32 R27, RZ, RZ, R26 ;  /* 0x000000ffff1b7224 */ /* 0x000fce00078e001a */
.L_x_26697:
[----:B------:R-:W-:Y:S05]  /*c790*/  BSYNC.RECONVERGENT B1 ;  /* 0x0000000000017941 */ /* 0x000fea0003800200 */
.L_x_26695:
        /* <DEDUP_REMOVED lines=11> */
.L_x_26699:
[----:B------:R-:W-:Y:S01]  /*c850*/  MOV R69, R32 ;  /* 0x0000002000457202 */ /* 0x000fe20000000f00 */
[----:B------:R-:W-:Y:S01]  /*c860*/  IMAD.MOV.U32 R71, RZ, RZ, R64 ;  /* 0x000000ffff477224 */ /* 0x000fe200078e0040 */
[----:B------:R-:W-:Y:S01]  /*c870*/  MOV R26, R29 ;  /* 0x0000001d001a7202 */ /* 0x000fe20000000f00 */
[----:B------:R-:W-:-:S07]  /*c880*/  IMAD.MOV.U32 R58, RZ, RZ, R61 ;  /* 0x000000ffff3a7224 */ /* 0x000fce00078e003d */
.L_x_26700:
[----:B------:R-:W-:Y:S05]  /*c890*/  BSYNC.RECONVERGENT B1 ;  /* 0x0000000000017941 */ /* 0x000fea0003800200 */
.L_x_26698:
        /* <DEDUP_REMOVED lines=11> */
.L_x_26702:
[----:B------:R-:W-:Y:S01]  /*c950*/  IMAD.MOV.U32 R32, RZ, RZ, R69 ;  /* 0x000000ffff207224 */ /* 0x000fe200078e0045 */
[----:B------:R-:W-:Y:S01]  /*c960*/  MOV R64, R71 ;  /* 0x0000004700407202 */ /* 0x000fe20000000f00 */
[----:B------:R-:W-:Y:S02]  /*c970*/  IMAD.MOV.U32 R61, RZ, RZ, R60 ;  /* 0x000000ffff3d7224 */ /* 0x000fe400078e003c */
[----:B------:R-:W-:-:S07]  /*c980*/  IMAD.MOV.U32 R29, RZ, RZ, R28 ;  /* 0x000000ffff1d7224 */ /* 0x000fce00078e001c */
.L_x_26703:
[----:B------:R-:W-:Y:S05]  /*c990*/  BSYNC.RECONVERGENT B1 ;  /* 0x0000000000017941 */ /* 0x000fea0003800200 */
.L_x_26701:
        /* <DEDUP_REMOVED lines=11> */
.L_x_26705:
[----:B------:R-:W-:Y:S01]  /*ca50*/  IMAD.MOV.U32 R69, RZ, RZ, R32 ;  /* 0x000000ffff457224 */ /* 0x000fe200078e0020 */
[----:B------:R-:W-:Y:S01]  /*ca60*/  MOV R60, R63 ;  /* 0x0000003f003c7202 */ /* 0x000fe20000000f00 */
[----:B------:R-:W-:Y:S02]  /*ca70*/  IMAD.MOV.U32 R71, RZ, RZ, R64 ;  /* 0x000000ffff477224 */ /* 0x000fe400078e0040 */
[----:B------:R-:W-:-:S07]  /*ca80*/  IMAD.MOV.U32 R28, RZ, RZ, R31 ;  /* 0x000000ffff1c7224 */ /* 0x000fce00078e001f */
.L_x_26706:
[----:B------:R-:W-:Y:S05]  /*ca90*/  BSYNC.RECONVERGENT B1 ;  /* 0x0000000000017941 */ /* 0x000fea0003800200 */
.L_x_26704:
        /* <DEDUP_REMOVED lines=11> */
.L_x_26708:
[----:B------:R-:W-:Y:S01]  /*cb50*/  MOV R32, R69 ;  /* 0x0000004500207202 */ /* 0x000fe20000000f00 */
[----:B------:R-:W-:Y:S01]  /*cb60*/  IMAD.MOV.U32 R64, RZ, RZ, R71 ;  /* 0x000000ffff407224 */ /* 0x000fe200078e0047 */
[----:B------:R-:W-:Y:S01]  /*cb70*/  MOV R31, R30 ;  /* 0x0000001e001f7202 */ /* 0x000fe20000000f00 */
[----:B------:R-:W-:-:S07]  /*cb80*/  IMAD.MOV.U32 R63, RZ, RZ, R62 ;  /* 0x000000ffff3f7224 */ /* 0x000fce00078e003e */
.L_x_26709:
[----:B------:R-:W-:Y:S05]  /*cb90*/  BSYNC.RECONVERGENT B1 ;  /* 0x0000000000017941 */ /* 0x000fea0003800200 */
.L_x_26707:
        /* <DEDUP_REMOVED lines=11> */
.L_x_26711:
[----:B------:R-:W-:Y:S01]  /*cc50*/  IMAD.MOV.U32 R70, RZ, RZ, R32 ;  /* 0x000000ffff467224 */ /* 0x000fe200078e0020 */
[----:B------:R-:W-:Y:S01]  /*cc60*/  MOV R62, R65 ;  /* 0x00000041003e7202 */ /* 0x000fe20000000f00 */
[----:B------:R-:W-:Y:S02]  /*cc70*/  IMAD.MOV.U32 R69, RZ, RZ, R64 ;  /* 0x000000ffff457224 */ /* 0x000fe400078e0040 */
[----:B------:R-:W-:-:S07]  /*cc80*/  IMAD.MOV.U32 R30, RZ, RZ, R33 ;  /* 0x000000ffff1e7224 */ /* 0x000fce00078e0021 */
.L_x_26712:
[----:B------:R-:W-:Y:S05]  /*cc90*/  BSYNC.RECONVERGENT B1 ;  /* 0x0000000000017941 */ /* 0x000fea0003800200 */
.L_x_26710:
        /* <DEDUP_REMOVED lines=11> */
.L_x_26714:
[----:B------:R-:W-:Y:S01]  /*cd50*/  IMAD.MOV.U32 R65, RZ, RZ, R67 ;  /* 0x000000ffff417224 */ /* 0x000fe200078e0043 */
[----:B------:R-:W-:Y:S01]  /*cd60*/  MOV R64, R70 ;  /* 0x0000004600407202 */ /* 0x000fe20000000f00 */
[----:B------:R-:W-:Y:S01]  /*cd70*/  IMAD.MOV.U32 R33, RZ, RZ, R66 ;  /* 0x000000ffff217224 */ /* 0x000fe200078e0042 */
[----:B------:R-:W-:Y:S01]  /*cd80*/  MOV R66, R69 ;  /* 0x0000004500427202 */ /* 0x000fe20000000f00 */
[----:B------:R-:W-:Y:S02]  /*cd90*/  IMAD.MOV.U32 R32, RZ, RZ, R69 ;  /* 0x000000ffff207224 */ /* 0x000fe400078e0045 */
[----:B------:R-:W-:-:S07]  /*cda0*/  IMAD.MOV.U32 R67, RZ, RZ, R70 ;  /* 0x000000ffff437224 */ /* 0x000fce00078e0046 */
.L_x_26715:
[----:B------:R-:W-:Y:S05]  /*cdb0*/  BSYNC.RECONVERGENT B1 ;  /* 0x0000000000017941 */ /* 0x000fea0003800200 */
.L_x_26713:
[----:B------:R-:W-:Y:S01]  /*cdc0*/  VIADD R68, R68, 0x4 ;  /* 0x0000000444447836 */ /* 0x000fe20000000000 */
[----:B------:R-:W-:Y:S06]  /*cdd0*/  @P1 BRA `(.L_x_26716) ;  /* 0xffffffe0000c1947 */ /* 0x000fec000383ffff */
.L_x_26622:
[----:B------:R-:W-:Y:S05]  /*cde0*/  BSYNC.RECONVERGENT B0 ;  /* 0x0000000000007941 */ /* 0x000fea0003800200 */
.L_x_26621:
        /* <DEDUP_REMOVED lines=23> */
[----:B0-----:R-:W-:Y:S04]  /*cf60*/  STL.64 [R1], R66 ;  /* 0x0000004201007387 */ /* 0x001fe80000100a00 */
        /* <DEDUP_REMOVED lines=79> */
.L_x_26812:
        /* <DEDUP_REMOVED lines=21> */
.L_x_26720:
[----:B------:R-:W-:Y:S01]  /*d5b0*/  MOV R32, R35 ;  /* 0x0000002300207202 */ /* 0x000fe20000000f00 */
[----:B------:R-:W-:Y:S01]  /*d5c0*/  IMAD.MOV.U32 R64, RZ, RZ, R3 ;  /* 0x000000ffff407224 */ /* 0x000fe200078e0003 */
[----:B------:R-:W-:Y:S01]  /*d5d0*/  MOV R3, R2 ;  /* 0x0000000200037202 */ /* 0x000fe20000000f00 */
[----:B------:R-:W-:-:S07]  /*d5e0*/  IMAD.MOV.U32 R35, RZ, RZ, R34 ;  /* 0x000000ffff237224 */ /* 0x000fce00078e0022 */
.L_x_26721:
[----:B------:R-:W-:Y:S05]  /*d5f0*/  BSYNC.RECONVERGENT B1 ;  /* 0x0000000000017941 */ /* 0x000fea0003800200 */
.L_x_26719:
        /* <DEDUP_REMOVED lines=11> */
.L_x_26723:
[----:B------:R-:W-:Y:S01]  /*d6b0*/  IMAD.MOV.U32 R69, RZ, RZ, R32 ;  /* 0x000000ffff457224 */ /* 0x000fe200078e0020 */
[----:B------:R-:W-:Y:S01]  /*d6c0*/  MOV R71, R64 ;  /* 0x0000004000477202 */ /* 0x000fe20000000f00 */
[----:B------:R-:W-:Y:S02]  /*d6d0*/  IMAD.MOV.U32 R34, RZ, RZ, R37 ;  /* 0x000000ffff227224 */ /* 0x000fe400078e0025 */
[----:B------:R-:W-:-:S07]  /*d6e0*/  IMAD.MOV.U32 R2, RZ, RZ, R5 ;  /* 0x000000ffff027224 */ /* 0x000fce00078e0005 */
.L_x_26724:
[----:B------:R-:W-:Y:S05]  /*d6f0*/  BSYNC.RECONVERGENT B1 ;  /* 0x0000000000017941 */ /* 0x000fea0003800200 */
.L_x_26722:
        /* <DEDUP_REMOVED lines=11> */
.L_x_26726:
[----:B------:R-:W-:Y:S01]  /*d7b0*/  IMAD.MOV.U32 R32, RZ, RZ, R69 ;  /* 0x000000ffff207224 */ /* 0x000fe200078e0045 */
[----:B------:R-:W-:Y:S01]  /*d7c0*/  MOV R37, R36 ;  /* 0x0000002400257202 */ /* 0x000fe20000000f00 */
[----:B------:R-:W-:Y:S02]  /*d7d0*/  IMAD.MOV.U32 R64, RZ, RZ, R71 ;  /* 0x000000ffff407224 */ /* 0x000fe400078e0047 */
[----:B------:R-:W-:-:S07]  /*d7e0*/  IMAD.MOV.U32 R5, RZ, RZ, R4 ;  /* 0x000000ffff057224 */ /* 0x000fce00078e0004 */
.L_x_26727:
[----:B------:R-:W-:Y:S05]  /*d7f0*/  BSYNC.RECONVERGENT B1 ;  /* 0x0000000000017941 */ /* 0x000fea0003800200 */
.L_x_26725:
        /* <DEDUP_REMOVED lines=11> */
.L_x_26729:
[----:B------:R-:W-:Y:S01]  /*d8b0*/  MOV R69, R32 ;  /* 0x0000002000457202 */ /* 0x000fe20000000f00 */
[----:B------:R-:W-:Y:S01]  /*d8c0*/  IMAD.MOV.U32 R71, RZ, RZ, R64 ;  /* 0x000000ffff477224 */ /* 0x000fe200078e0040 */
[----:B------:R-:W-:Y:S01]  /*d8d0*/  MOV R4, R7 ;  /* 0x0000000700047202 */ /* 0x000fe20000000f00 */
[----:B------:R-:W-:-:S07]  /*d8e0*/  IMAD.MOV.U32 R36, RZ, RZ, R39 ;  /* 0x000000ffff247224 */ /* 0x000fce00078e0027 */
.L_x_26730:
[----:B------:R-:W-:Y:S05]  /*d8f0*/  BSYNC.RECONVERGENT B1 ;  /* 0x0000000000017941 */ /* 0x000fea0003800200 */
.L_x_26728:
        /* <DEDUP_REMOVED lines=11> */
.L_x_26732:
[----:B------:R-:W-:Y:S01]  /*d9b0*/  IMAD.MOV.U32 R32, RZ, RZ, R69 ;  /* 0x000000ffff207224 */ /* 0x000fe200078e0045 */
[----:B------:R-:W-:Y:S01]  /*d9c0*/  MOV R64, R71 ;  /* 0x0000004700407202 */ /* 0x000fe20000000f00 */
[----:B------:R-:W-:Y:S02]  /*d9d0*/  IMAD.MOV.U32 R39, RZ, RZ, R38 ;  /* 0x000000ffff277224 */ /* 0x000fe400078e0026 */
[----:B------:R-:W-:-:S07]  /*d9e0*/  IMAD.MOV.U32 R7, RZ, RZ, R6 ;  /* 0x000000ffff077224 */ /* 0x000fce00078e0006 */
.L_x_26733:
[----:B------:R-:W-:Y:S05]  /*d9f0*/  BSYNC.RECONVERGENT B1 ;  /* 0x0000000000017941 */ /* 0x000fea0003800200 */
.L_x_26731:
        /* <DEDUP_REMOVED lines=11> */
.L_x_26735:
[----:B------:R-:W-:Y:S01]  /*dab0*/  IMAD.MOV.U32 R69, RZ, RZ, R32 ;  /* 0x000000ffff457224 */ /* 0x000fe200078e0020 */
[----:B------:R-:W-:Y:S01]  /*dac0*/  MOV R38, R41 ;  /* 0x0000002900267202 */ /* 0x000fe20000000f00 */
[----:B------:R-:W-:Y:S02]  /*dad0*/  IMAD.MOV.U32 R71, RZ, RZ, R64 ;  /* 0x000000ffff477224 */ /* 0x000fe400078e0040 */
[----:B------:R-:W-:-:S07]  /*dae0*/  IMAD.MOV.U32 R6, RZ, RZ, R9 ;  /* 0x000000ffff067224 */ /* 0x000fce00078e0009 */
.L_x_26736:
[----:B------:R-:W-:Y:S05]  /*daf0*/  BSYNC.RECONVERGENT B1 ;  /* 0x0000000000017941 */ /* 0x000fea0003800200 */
.L_x_26734:
        /* <DEDUP_REMOVED lines=11> */
.L_x_26738:
[----:B------:R-:W-:Y:S01]  /*dbb0*/  MOV R32, R69 ;  /* 0x0000004500207202 */ /* 0x000fe20000000f00 */
[----:B------:R-:W-:Y:S01]  /*dbc0*/  IMAD.MOV.U32 R64, RZ, RZ, R71 ;  /* 0x000000ffff407224 */ /* 0x000fe200078e0047 */
[----:B------:R-:W-:Y:S01]  /*dbd0*/  MOV R9, R8 ;  /* 0x0000000800097202 */ /* 0x000fe20000000f00 */
[----:B------:R-:W-:-:S07]  /*dbe0*/  IMAD.MOV.U32 R41, RZ, RZ, R40 ;  /* 0x000000ffff297224 */ /* 0x000fce00078e0028 */
.L_x_26739:
[----:B------:R-:W-:Y:S05]  /*dbf0*/  BSYNC.RECONVERGENT B1 ;  /* 0x0000000000017941 */ /* 0x000fea0003800200 */
.L_x_26737:
        /* <DEDUP_REMOVED lines=11> */
.L_x_26741:
[----:B------:R-:W-:Y:S01]  /*dcb0*/  IMAD.MOV.U32 R69, RZ, RZ, R32 ;  /* 0x000000ffff457224 */ /* 0x000fe200078e0020 */
[----:B------:R-:W-:Y:S01]  /*dcc0*/  MOV R71, R64 ;  /* 0x0000004000477202 */ /* 0x000fe20000000f00 */
[----:B------:R-:W-:Y:S02]  /*dcd0*/  IMAD.MOV.U32 R40, RZ, RZ, R43 ;  /* 0x000000ffff287224 */ /* 0x000fe400078e002b */
[----:B------:R-:W-:-:S07]  /*dce0*/  IMAD.MOV.U32 R8, RZ, RZ, R11 ;  /* 0x000000ffff087224 */ /* 0x000fce00078e000b */
.L_x_26742:
[----:B------:R-:W-:Y:S05]  /*dcf0*/  BSYNC.RECONVERGENT B1 ;  /* 0x0000000000017941 */ /* 0x000fea0003800200 */
.L_x_26740:
        /* <DEDUP_REMOVED lines=11> */
.L_x_26744:
[----:B------:R-:W-:Y:S01]  /*ddb0*/  IMAD.MOV.U32 R32, RZ, RZ, R69 ;  /* 0x000000ffff207224 */ /* 0x000fe200078e0045 */
[----:B------:R-:W-:Y:S01]  /*ddc0*/  MOV R43, R42 ;  /* 0x0000002a002b7202 */ /* 0x000fe20000000f00 */
[----:B------:R-:W-:Y:S02]  /*ddd0*/  IMAD.MOV.U32 R64, RZ, RZ, R71 ;  /* 0x000000ffff407224 */ /* 0x000fe400078e0047 */
[----:B------:R-:W-:-:S07]  /*dde0*/  IMAD.MOV.U32 R11, RZ, RZ, R10 ;  /* 0x000000ffff0b7224 */ /* 0x000fce00078e000a */
.L_x_26745:
[----:B------:R-:W-:Y:S05]  /*ddf0*/  BSYNC.RECONVERGENT B1 ;  /* 0x0000000000017941 */ /* 0x000fea0003800200 */
.L_x_26743:
        /* <DEDUP_REMOVED lines=11> */
.L_x_26747:
[----:B------:R-:W-:Y:S01]  /*deb0*/  MOV R69, R32 ;  /* 0x0000002000457202 */ /* 0x000fe20000000f00 */
[----:B------:R-:W-:Y:S01]  /*dec0*/  IMAD.MOV.U32 R71, RZ, RZ, R64 ;  /* 0x000000ffff477224 */ /* 0x000fe200078e0040 */
[----:B------:R-:W-:Y:S01]  /*ded0*/  MOV R10, R13 ;  /* 0x0000000d000a7202 */ /* 0x000fe20000000f00 */
[----:B------:R-:W-:-:S07]  /*dee0*/  IMAD.MOV.U32 R42, RZ, RZ, R45 ;  /* 0x000000ffff2a7224 */ /* 0x000fce00078e002d */
.L_x_26748:
[----:B------:R-:W-:Y:S05]  /*def0*/  BSYNC.RECONVERGENT B1 ;  /* 0x0000000000017941 */ /* 0x000fea0003800200 */
.L_x_26746:
        /* <DEDUP_REMOVED lines=11> */
.L_x_26750:
[----:B------:R-:W-:Y:S01]  /*dfb0*/  IMAD.MOV.U32 R32, RZ, RZ, R69 ;  /* 0x000000ffff207224 */ /* 0x000fe200078e0045 */
[----:B------:R-:W-:Y:S01]  /*dfc0*/  MOV R64, R71 ;  /* 0x0000004700407202 */ /* 0x000fe20000000f00 */
[----:B------:R-:W-:Y:S02]  /*dfd0*/  IMAD.MOV.U32 R45, RZ, RZ, R44 ;  /* 0x000000ffff2d7224 */ /* 0x000fe400078e002c */
[----:B------:R-:W-:-:S07]  /*dfe0*/  IMAD.MOV.U32 R13, RZ, RZ, R12 ;  /* 0x000000ffff0d7224 */ /* 0x000fce00078e000c */
.L_x_26751:
[----:B------:R-:W-:Y:S05]  /*dff0*/  BSYNC.RECONVERGENT B1 ;  /* 0x0000000000017941 */ /* 0x000fea0003800200 */
.L_x_26749:
        /* <DEDUP_REMOVED lines=11> */
.L_x_26753:
[----:B------:R-:W-:Y:S01]  /*e0b0*/  IMAD.MOV.U32 R69, RZ, RZ, R32 ;  /* 0x000000ffff457224 */ /* 0x000fe200078e0020 */
[----:B------:R-:W-:Y:S01]  /*e0c0*/  MOV R44, R47 ;  /* 0x0000002f002c7202 */ /* 0x000fe20000000f00 */
[----:B------:R-:W-:Y:S02]  /*e0d0*/  IMAD.MOV.U32 R71, RZ, RZ, R64 ;  /* 0x000000ffff477224 */ /* 0x000fe400078e0040 */
[----:B------:R-:W-:-:S07]  /*e0e0*/  IMAD.MOV.U32 R12, RZ, RZ, R15 ;  /* 0x000000ffff0c7224 */ /* 0x000fce00078e000f */
.L_x_26754:
[----:B------:R-:W-:Y:S05]  /*e0f0*/  BSYNC.RECONVERGENT B1 ;  /* 0x0000000000017941 */ /* 0x000fea0003800200 */
.L_x_26752:
        /* <DEDUP_REMOVED lines=11> */
.L_x_26756:
[----:B------:R-:W-:Y:S01]  /*e1b0*/  MOV R32, R69 ;  /* 0x0000004500207202 */ /* 0x000fe20000000f00 */
[----:B------:R-:W-:Y:S01]  /*e1c0*/  IMAD.MOV.U32 R64, RZ, RZ, R71 ;  /* 0x000000ffff407224 */ /* 0x000fe200078e0047 */
[----:B------:R-:W-:Y:S01]  /*e1d0*/  MOV R15, R14 ;  /* 0x0000000e000f7202 */ /* 0x000fe20000000f00 */
[----:B------:R-:W-:-:S07]  /*e1e0*/  IMAD.MOV.U32 R47, RZ, RZ, R46 ;  /* 0x000000ffff2f7224 */ /* 0x000fce00078e002e */
.L_x_26757:
[----:B------:R-:W-:Y:S05]  /*e1f0*/  BSYNC.RECONVERGENT B1 ;  /* 0x0000000000017941 */ /* 0x000fea0003800200 */
.L_x_26755:
        /* <DEDUP_REMOVED lines=11> */
.L_x_26759:
[----:B------:R-:W-:Y:S01]  /*e2b0*/  IMAD.MOV.U32 R69, RZ, RZ, R32 ;  /* 0x000000ffff457224 */ /* 0x000fe200078e0020 */
[----:B------:R-:W-:Y:S01]  /*e2c0*/  MOV R71, R64 ;  /* 0x0000004000477202 */ /* 0x000fe20000000f00 */
[----:B------:R-:W-:Y:S02]  /*e2d0*/  IMAD.MOV.U32 R46, RZ, RZ, R49 ;  /* 0x000000ffff2e7224 */ /* 0x000fe400078e0031 */
[----:B------:R-:W-:-:S07]  /*e2e0*/  IMAD.MOV.U32 R14, RZ, RZ, R17 ;  /* 0x000000ffff0e7224 */ /* 0x000fce00078e0011 */
.L_x_26760:
[----:B------:R-:W-:Y:S05]  /*e2f0*/  BSYNC.RECONVERGENT B1 ;  /* 0x0000000000017941 */ /* 0x000fea0003800200 */
.L_x_26758:
        /* <DEDUP_REMOVED lines=11> */
.L_x_26762:
[----:B------:R-:W-:Y:S01]  /*e3b0*/  IMAD.MOV.U32 R32, RZ, RZ, R69 ;  /* 0x000000ffff207224 */ /* 0x000fe200078e0045 */
[----:B------:R-:W-:Y:S01]  /*e3c0*/  MOV R49, R48 ;  /* 0x0000003000317202 */ /* 0x000fe20000000f00 */
[----:B------:R-:W-:Y:S02]  /*e3d0*/  IMAD.MOV.U32 R64, RZ, RZ, R71 ;  /* 0x000000ffff407224 */ /* 0x000fe400078e0047 */
[----:B------:R-:W-:-:S07]  /*e3e0*/  IMAD.MOV.U32 R17, RZ, RZ, R16 ;  /* 0x000000ffff117224 */ /* 0x000fce00078e0010 */
.L_x_26763:
[----:B------:R-:W-:Y:S05]  /*e3f0*/  BSYNC.RECONVERGENT B1 ;  /* 0x0000000000017941 */ /* 0x000fea0003800200 */
.L_x_26761:
        /* <DEDUP_REMOVED lines=11> */
.L_x_26765:
[----:B------:R-:W-:Y:S01]  /*e4b0*/  MOV R69, R32 ;  /* 0x0000002000457202 */ /* 0x000fe20000000f00 */
[----:B------:R-:W-:Y:S01]  /*e4c0*/  IMAD.MOV.U32 R71, RZ, RZ, R64 ;  /* 0x000000ffff477224 */ /* 0x000fe200078e0040 */
[----:B------:R-:W-:Y:S01]  /*e4d0*/  MOV R16, R19 ;  /* 0x0000001300107202 */ /* 0x000fe20000000f00 */
[----:B------:R-:W-:-:S07]  /*e4e0*/  IMAD.MOV.U32 R48, RZ, RZ, R51 ;  /* 0x000000ffff307224 */ /* 0x000fce00078e0033 */
.L_x_26766:
[----:B------:R-:W-:Y:S05]  /*e4f0*/  BSYNC.RECONVERGENT B1 ;  /* 0x0000000000017941 */ /* 0x000fea0003800200 */
.L_x_26764:
        /* <DEDUP_REMOVED lines=11> */
.L_x_26768:
[----:B------:R-:W-:Y:S01]  /*e5b0*/  IMAD.MOV.U32 R32, RZ, RZ, R69 ;  /* 0x000000ffff207224 */ /* 0x000fe200078e0045 */
[----:B------:R-:W-:Y:S01]  /*e5c0*/  MOV R64, R71 ;  /* 0x0000004700407202 */ /* 0x000fe20000000f00 */
[----:B------:R-:W-:Y:S02]  /*e5d0*/  IMAD.MOV.U32 R51, RZ, RZ, R50 ;  /* 0x000000ffff337224 */ /* 0x000fe400078e0032 */
[----:B------:R-:W-:-:S07]  /*e5e0*/  IMAD.MOV.U32 R19, RZ, RZ, R18 ;  /* 0x000000ffff137224 */ /* 0x000fce00078e0012 */
.L_x_26769:
[----:B------:R-:W-:Y:S05]  /*e5f0*/  BSYNC.RECONVERGENT B1 ;  /* 0x0000000000017941 */ /* 0x000fea0003800200 */
.L_x_26767:
        /* <DEDUP_REMOVED lines=11> */
.L_x_26771:
[----:B------:R-:W-:Y:S01]  /*e6b0*/  IMAD.MOV.U32 R69, RZ, RZ, R32 ;  /* 0x000000ffff457224 */ /* 0x000fe200078e0020 */
[----:B------:R-:W-:Y:S01]  /*e6c0*/  MOV R50, R53 ;  /* 0x0000003500327202 */ /* 0x000fe20000000f00 */
[----:B------:R-:W-:Y:S02]  /*e6d0*/  IMAD.MOV.U32 R71, RZ, RZ, R64 ;  /* 0x000000ffff477224 */ /* 0x000fe400078e0040 */
[----:B------:R-:W-:-:S07]  /*e6e0*/  IMAD.MOV.U32 R18, RZ, RZ, R21 ;  /* 0x000000ffff127224 */ /* 0x000fce00078e0015 */
.L_x_26772:
[----:B------:R-:W-:Y:S05]  /*e6f0*/  BSYNC.RECONVERGENT B1 ;  /* 0x0000000000017941 */ /* 0x000fea0003800200 */
.L_x_26770:
        /* <DEDUP_REMOVED lines=11> */
.L_x_26774:
[----:B------:R-:W-:Y:S01]  /*e7b0*/  MOV R32, R69 ;  /* 0x0000004500207202 */ /* 0x000fe20000000f00 */
[----:B------:R-:W-:Y:S01]  /*e7c0*/  IMAD.MOV.U32 R64, RZ, RZ, R71 ;  /* 0x000000ffff407224 */ /* 0x000fe200078e0047 */
[----:B------:R-:W-:Y:S01]  /*e7d0*/  MOV R21, R20 ;  /* 0x0000001400157202 */ /* 0x000fe20000000f00 */
[----:B------:R-:W-:-:S07]  /*e7e0*/  IMAD.MOV.U32 R53, RZ, RZ, R52 ;  /* 0x000000ffff357224 */ /* 0x000fce00078e0034 */
.L_x_26775:
[----:B------:R-:W-:Y:S05]  /*e7f0*/  BSYNC.RECONVERGENT B1 ;  /* 0x0000000000017941 */ /* 0x000fea0003800200 */
.L_x_26773:
        /* <DEDUP_REMOVED lines=11> */
.L_x_26777:
[----:B------:R-:W-:Y:S01]  /*e8b0*/  IMAD.MOV.U32 R69, RZ, RZ, R32 ;  /* 0x000000ffff457224 */ /* 0x000fe200078e0020 */
[----:B------:R-:W-:Y:S01]  /*e8c0*/  MOV R71, R64 ;  /* 0x0000004000477202 */ /* 0x000fe20000000f00 */
[----:B------:R-:W-:Y:S02]  /*e8d0*/  IMAD.MOV.U32 R52, RZ, RZ, R55 ;  /* 0x000000ffff347224 */ /* 0x000fe400078e0037 */
[----:B------:R-:W-:-:S07]  /*e8e0*/  IMAD.MOV.U32 R20, RZ, RZ, R23 ;  /* 0x000000ffff147224 */ /* 0x000fce00078e0017 */
.L_x_26778:
[----:B------:R-:W-:Y:S05]  /*e8f0*/  BSYNC.RECONVERGENT B1 ;  /* 0x0000000000017941 */ /* 0x000fea0003800200 */
.L_x_26776:
        /* <DEDUP_REMOVED lines=11> */
.L_x_26780:
[----:B------:R-:W-:Y:S01]  /*e9b0*/  IMAD.MOV.U32 R32, RZ, RZ, R69 ;  /* 0x000000ffff207224 */ /* 0x000fe200078e0045 */
[----:B------:R-:W-:Y:S01]  /*e9c0*/  MOV R55, R54 ;  /* 0x0000003600377202 */ /* 0x000fe20000000f00 */
[----:B------:R-:W-:Y:S02]  /*e9d0*/  IMAD.MOV.U32 R64, RZ, RZ, R71 ;  /* 0x000000ffff407224 */ /* 0x000fe400078e0047 */
[----:B------:R-:W-:-:S07]  /*e9e0*/  IMAD.MOV.U32 R23, RZ, RZ, R22 ;  /* 0x000000ffff177224 */ /* 0x000fce00078e0016 */
.L_x_26781:
[----:B------:R-:W-:Y:S05]  /*e9f0*/  BSYNC.RECONVERGENT B1 ;  /* 0x0000000000017941 */ /* 0x000fea0003800200 */
.L_x_26779:
        /* <DEDUP_REMOVED lines=11> */
.L_x_26783:
[----:B------:R-:W-:Y:S01]  /*eab0*/  MOV R69, R32 ;  /* 0x0000002000457202 */ /* 0x000fe20000000f00 */
[----:B------:R-:W-:Y:S01]  /*eac0*/  IMAD.MOV.U32 R71, RZ, RZ, R64 ;  /* 0x000000ffff477224 */ /* 0x000fe200078e0040 */
[----:B------:R-:W-:Y:S01]  /*ead0*/  MOV R22, R25 ;  /* 0x0000001900167202 */ /* 0x000fe20000000f00 */
[----:B------:R-:W-:-:S07]  /*eae0*/  IMAD.MOV.U32 R54, RZ, RZ, R57 ;  /* 0x000000ffff367224 */ /* 0x000fce00078e0039 */
.L_x_26784:
[----:B------:R-:W-:Y:S05]  /*eaf0*/  BSYNC.RECONVERGENT B1 ;  /* 0x0000000000017941 */ /* 0x000fea0003800200 */
.L_x_26782:
        /* <DEDUP_REMOVED lines=11> */
.L_x_26786:
[----:B------:R-:W-:Y:S01]  /*ebb0*/  IMAD.MOV.U32 R32, RZ, RZ, R69 ;  /* 0x000000ffff207224 */ /* 0x000fe200078e0045 */
[----:B------:R-:W-:Y:S01]  /*ebc0*/  MOV R64, R71 ;  /* 0x0000004700407202 */ /* 0x000fe20000000f00 */
[----:B------:R-:W-:Y:S02]  /*ebd0*/  IMAD.MOV.U32 R57, RZ, RZ, R56 ;  /* 0x000000ffff397224 */ /* 0x000fe400078e0038 */
[----:B------:R-:W-:-:S07]  /*ebe0*/  IMAD.MOV.U32 R25, RZ, RZ, R24 ;  /* 0x000000ffff197224 */ /* 0x000fce00078e0018 */
.L_x_26787:
[----:B------:R-:W-:Y:S05]  /*ebf0*/  BSYNC.RECONVERGENT B1 ;  /* 0x0000000000017941 */ /* 0x000fea0003800200 */
.L_x_26785:
        /* <DEDUP_REMOVED lines=11> */
.L_x_26789:
[----:B------:R-:W-:Y:S01]  /*ecb0*/  IMAD.MOV.U32 R69, RZ, RZ, R32 ;  /* 0x000000ffff457224 */ /* 0x000fe200078e0020 */
[----:B------:R-:W-:Y:S01]  /*ecc0*/  MOV R56, R59 ;  /* 0x0000003b00387202 */ /* 0x000fe20000000f00 */
[----:B------:R-:W-:Y:S02]  /*ecd0*/  IMAD.MOV.U32 R71, RZ, RZ, R64 ;  /* 0x000000ffff477224 */ /* 0x000fe400078e0040 */
[----:B------:R-:W-:-:S07]  /*ece0*/  IMAD.MOV.U32 R24, RZ, RZ, R27 ;  /* 0x000000ffff187224 */ /* 0x000fce00078e001b */
.L_x_26790:
[----:B------:R-:W-:Y:S05]  /*ecf0*/  BSYNC.RECONVERGENT B1 ;  /* 0x0000000000017941 */ /* 0x000fea0003800200 */
.L_x_26788:
        /* <DEDUP_REMOVED lines=11> */
.L_x_26792:
[----:B------:R-:W-:Y:S01]  /*edb0*/  MOV R32, R69 ;  /* 0x0000004500207202 */ /* 0x000fe20000000f00 */
[----:B------:R-:W-:Y:S01]  /*edc0*/  IMAD.MOV.U32 R64, RZ, RZ, R71 ;  /* 0x000000ffff407224 */ /* 0x000fe200078e0047 */
[----:B------:R-:W-:Y:S01]  /*edd0*/  MOV R27, R26 ;  /* 0x0000001a001b7202 */ /* 0x000fe20000000f00 */
[----:B------:R-:W-:-:S07]  /*ede0*/  IMAD.MOV.U32 R59, RZ, RZ, R58 ;  /* 0x000000ffff3b7224 */ /* 0x000fce00078e003a */
.L_x_26793:
[----:B------:R-:W-:Y:S05]  /*edf0*/  BSYNC.RECONVERGENT B1 ;  /* 0x0000000000017941 */ /* 0x000fea0003800200 */
.L_x_26791:
        /* <DEDUP_REMOVED lines=11> */
.L_x_26795:
[----:B------:R-:W-:Y:S01]  /*eeb0*/  IMAD.MOV.U32 R69, RZ, RZ, R32 ;  /* 0x000000ffff457224 */ /* 0x000fe200078e0020 */
[----:B------:R-:W-:Y:S01]  /*eec0*/  MOV R71, R64 ;  /* 0x0000004000477202 */ /* 0x000fe20000000f00 */
[----:B------:R-:W-:Y:S02]  /*eed0*/  IMAD.MOV.U32 R58, RZ, RZ, R61 ;  /* 0x000000ffff3a7224 */ /* 0x000fe400078e003d */
[----:B------:R-:W-:-:S07]  /*eee0*/  IMAD.MOV.U32 R26, RZ, RZ, R29 ;  /* 0x000000ffff1a7224 */ /* 0x000fce00078e001d */
.L_x_26796:
[----:B------:R-:W-:Y:S05]  /*eef0*/  BSYNC.RECONVERGENT B1 ;  /* 0x0000000000017941 */ /* 0x000fea0003800200 */
.L_x_26794:
        /* <DEDUP_REMOVED lines=11> */
.L_x_26798:
[----:B------:R-:W-:Y:S01]  /*efb0*/  IMAD.MOV.U32 R32, RZ, RZ, R69 ;  /* 0x000000ffff207224 */ /* 0x000fe200078e0045 */
[----:B------:R-:W-:Y:S01]  /*efc0*/  MOV R61, R60 ;  /* 0x0000003c003d7202 */ /* 0x000fe20000000f00 */
[----:B------:R-:W-:Y:S02]  /*efd0*/  IMAD.MOV.U32 R64, RZ, RZ, R71 ;  /* 0x000000ffff407224 */ /* 0x000fe400078e0047 */
[----:B------:R-:W-:-:S07]  /*efe0*/  IMAD.MOV.U32 R29, RZ, RZ, R28 ;  /* 0x000000ffff1d7224 */ /* 0x000fce00078e001c */
.L_x_26799:
[----:B------:R-:W-:Y:S05]  /*eff0*/  BSYNC.RECONVERGENT B1 ;  /* 0x0000000000017941 */ /* 0x000fea0003800200 */
.L_x_26797:
        /* <DEDUP_REMOVED lines=11> */
.L_x_26801:
[----:B------:R-:W-:Y:S01]  /*f0b0*/  MOV R69, R32 ;  /* 0x0000002000457202 */ /* 0x000fe20000000f00 */
[----:B------:R-:W-:Y:S01]  /*f0c0*/  IMAD.MOV.U32 R71, RZ, RZ, R64 ;  /* 0x000000ffff477224 */ /* 0x000fe200078e0040 */
[----:B------:R-:W-:Y:S01]  /*f0d0*/  MOV R28, R31 ;  /* 0x0000001f001c7202 */ /* 0x000fe20000000f00 */
[----:B------:R-:W-:-:S07]  /*f0e0*/  IMAD.MOV.U32 R60, RZ, RZ, R63 ;  /* 0x000000ffff3c7224 */ /* 0x000fce00078e003f */
.L_x_26802:
[----:B------:R-:W-:Y:S05]  /*f0f0*/  BSYNC.RECONVERGENT B1 ;  /* 0x0000000000017941 */ /* 0x000fea0003800200 */
.L_x_26800:
        /* <DEDUP_REMOVED lines=11> */
.L_x_26804:
[----:B------:R-:W-:Y:S01]  /*f1b0*/  IMAD.MOV.U32 R32, RZ, RZ, R69 ;  /* 0x000000ffff207224 */ /* 0x000fe200078e0045 */
[----:B------:R-:W-:Y:S01]  /*f1c0*/  MOV R64, R71 ;  /* 0x0000004700407202 */ /* 0x000fe20000000f00 */
[----:B------:R-:W-:Y:S02]  /*f1d0*/  IMAD.MOV.U32 R63, RZ, RZ, R62 ;  /* 0x000000ffff3f7224 */ /* 0x000fe400078e003e */
[----:B------:R-:W-:-:S07]  /*f1e0*/  IMAD.MOV.U32 R31, RZ, RZ, R30 ;  /* 0x000000ffff1f7224 */ /* 0x000fce00078e001e */
.L_x_26805:
[----:B------:R-:W-:Y:S05]  /*f1f0*/  BSYNC.RECONVERGENT B1 ;  /* 0x0000000000017941 */ /* 0x000fea0003800200 */
.L_x_26803:
        /* <DEDUP_REMOVED lines=11> */
.L_x_26807:
[----:B------:R-:W-:Y:S01]  /*f2b0*/  IMAD.MOV.U32 R69, RZ, RZ, R32 ;  /* 0x000000ffff457224 */ /* 0x000fe200078e0020 */
[----:B------:R-:W-:Y:S01]  /*f2c0*/  MOV R70, R64 ;  /* 0x0000004000467202 */ /* 0x000fe20000000f00 */
[----:B------:R-:W-:Y:S02]  /*f2d0*/  IMAD.MOV.U32 R62, RZ, RZ, R65 ;  /* 0x000000ffff3e7224 */ /* 0x000fe400078e0041 */
[----:B------:R-:W-:-:S07]  /*f2e0*/  IMAD.MOV.U32 R30, RZ, RZ, R33 ;  /* 0x000000ffff1e7224 */ /* 0x000fce00078e0021 */
.L_x_26808:
[----:B------:R-:W-:Y:S05]  /*f2f0*/  BSYNC.RECONVERGENT B1 ;  /* 0x0000000000017941 */ /* 0x000fea0003800200 */
.L_x_26806:
        /* <DEDUP_REMOVED lines=11> */
.L_x_26810:
[----:B------:R-:W-:Y:S01]  /*f3b0*/  MOV R65, R68 ;  /* 0x0000004400417202 */ /* 0x000fe20000000f00 */
[----:B------:R-:W-:Y:S01]  /*f3c0*/  IMAD.MOV.U32 R33, RZ, RZ, R67 ;  /* 0x000000ffff217224 */ /* 0x000fe200078e0043 */
[----:B------:R-:W-:Y:S01]  /*f3d0*/  MOV R32, R70 ;  /* 0x0000004600207202 */ /* 0x000fe20000000f00 */
[--C-:B------:R-:W-:Y:S02]  /*f3e0*/  IMAD.MOV.U32 R64, RZ, RZ, R69.reuse ;  /* 0x000000ffff407224 */ /* 0x100fe400078e0045 */
[----:B------:R-:W-:Y:S02]  /*f3f0*/  IMAD.MOV.U32 R68, RZ, RZ, R69 ;  /* 0x000000ffff447224 */ /* 0x000fe400078e0045 */
[----:B------:R-:W-:-:S07]  /*f400*/  IMAD.MOV.U32 R67, RZ, RZ, R70 ;  /* 0x000000ffff437224 */ /* 0x000fce00078e0046 */
.L_x_26811:
[----:B------:R-:W-:Y:S05]  /*f410*/  BSYNC.RECONVERGENT B1 ;  /* 0x0000000000017941 */ /* 0x000fea0003800200 */
.L_x_26809:
[----:B------:R-:W-:Y:S05]  /*f420*/  @P1 BRA `(.L_x_26812) ;  /* 0xffffffe0000c1947 */ /* 0x000fea000383ffff */
.L_x_26718:
[----:B------:R-:W-:Y:S05]  /*f430*/  BSYNC.RECONVERGENT B0 ;  /* 0x0000000000007941 */ /* 0x000fea0003800200 */
.L_x_26717:
        /* <DEDUP_REMOVED lines=37> */
[----:B--2---:R-:W1:Y:S01]  /*f690*/  LDC R15, c[0x0][0x444] ;  /* 0x00011100ff0f7b82 */ /* 0x004e620000000800 */
[----:B------:R-:W2:Y:S01]  /*f6a0*/  LDCU.64 UR4, c[0x0][0x418] ;  /* 0x00008300ff0477ac */ /* 0x000ea20008000a00 */
[----:B------:R-:W3:Y:S06]  /*f6b0*/  LDCU UR8, c[0x0][0x42c] ;  /* 0x00008580ff0877ac */ /* 0x000eec0008000800 */
[----:B------:R-:W4:Y:S08]  /*f6c0*/  LDC.64 R18, c[0x0][0x3d8] ;  /* 0x0000f600ff127b82 */ /* 0x000f300000000a00 */
[----:B------:R-:W3:Y:S01]  /*f6d0*/  LDC.64 R16, c[0x0][0x420] ;  /* 0x00010800ff107b82 */ /* 0x000ee20000000a00 */
[----:B--2---:R-:W-:-:S04]  /*f6e0*/  ISETP.NE.U32.AND P0, PT, RZ, UR4, PT ;  /* 0x00000004ff007c0c */ /* 0x004fc8000bf05070 */
[----:B------:R-:W-:-:S03]  /*f6f0*/  ISETP.NE.AND.EX P0, PT, RZ, UR5, PT, P0 ;  /* 0x00000005ff007c0c */ /* 0x000fc6000bf05300 */
[----:B------:R-:W2:Y:S01]  /*f700*/  LDC.64 R6, c[0x0][0x3d0] ;  /* 0x0000f400ff067b82 */ /* 0x000ea20000000a00 */
[C---:B-1----:R-:W-:Y:S01]  /*f710*/  LOP3.LUT R44, R15.reuse, 0x7, RZ, 0xc0, !PT ;  /* 0x000000070f2c7812 */ /* 0x042fe200078ec0ff */
[----:B------:R-:W-:Y:S01]  /*f720*/  IMAD R20, R88, R15, RZ ;  /* 0x0000000f58147224 */ /* 0x000fe200078e02ff */
[C---:B------:R-:W-:Y:S01]  /*f730*/  LOP3.LUT R43, R15.reuse, 0xf, RZ, 0xc0, !PT ;  /* 0x0000000f0f2b7812 */ /* 0x040fe200078ec0ff */
[C---:B------:R-:W-:Y:S01]  /*f740*/  VIADD R23, R15.reuse, 0xffffffff ;  /* 0xffffffff0f177836 */ /* 0x040fe20000000000 */
[C---:B------:R-:W-:Y:S02]  /*f750*/  LOP3.LUT R21, R15.reuse, 0x7ffffff0, RZ, 0xc0, !PT ;  /* 0x7ffffff00f157812 */ /* 0x040fe400078ec0ff */
[----:B------:R-:W-:Y:S01]  /*f760*/  LOP3.LUT R22, R15, 0x3, RZ, 0xc0, !PT ;  /* 0x000000030f167812 */ /* 0x000fe200078ec0ff */
[----:B------:R-:W1:Y:S01]  /*f770*/  LDC.64 R10, c[0x0][0x3e8] ;  /* 0x0000fa00ff0a7b82 */ /* 0x000e620000000a00 */
[----:B----4-:R-:W-:Y:S01]  /*f780*/  ISETP.NE.U32.AND P1, PT, R18, RZ, PT ;  /* 0x000000ff1200720c */ /* 0x010fe20003f25070 */
[----:B------:R-:W-:Y:S01]  /*f790*/  VIADD R18, R44, 0xffffffff ;  /* 0xffffffff2c127836 */ /* 0x000fe20000000000 */
[----:B------:R-:W-:-:S02]  /*f7a0*/  IADD3 R14, PT, PT, R43, -0x1, RZ ;  /* 0xffffffff2b0e7810 */ /* 0x000fc40007ffe0ff */
[----:B------:R-:W-:Y:S01]  /*f7b0*/  ISETP.NE.AND.EX P0, PT, R19, RZ, P0, P1 ;  /* 0x000000ff1300720c */ /* 0x000fe20000705310 */
[----:B------:R-:W-:Y:S01]  /*f7c0*/  HFMA2 R19, -RZ, RZ, 0, 0 ;  /* 0x00000000ff137431 */ /* 0x000fe200000001ff */
[----:B------:R-:W-:Y:S01]  /*f7d0*/  ISETP.GE.U32.AND P4, PT, R18, 0x3, PT ;  /* 0x000000031200780c */ /* 0x000fe20003f86070 */
[----:B------:R-:W4:Y:S01]  /*f7e0*/  LDC.64 R12, c[0x0][0x3e0] ;  /* 0x0000f800ff0c7b82 */ /* 0x000f220000000a00 */
[C-C-:B---3--:R-:W-:Y:S01]  /*f7f0*/  IMAD R25, R17.reuse, UR8, R88.reuse ;  /* 0x0000000811197c24 */ /* 0x148fe2000f8e0258 */
[C---:B------:R-:W-:Y:S01]  /*f800*/  LOP3.LUT R45, R16.reuse, 0x7, RZ, 0xc0, !PT ;  /* 0x00000007102d7812 */ /* 0x040fe200078ec0ff */
[----:B------:R-:W-:Y:S01]  /*f810*/  IMAD R17, R17, UR8, RZ ;  /* 0x0000000811117c24 */ /* 0x000fe2000f8e02ff */
[C---:B------:R-:W-:Y:S01]  /*f820*/  LOP3.LUT R46, R16.reuse, 0x3, RZ, 0xc0, !PT ;  /* 0x00000003102e7812 */ /* 0x040fe200078ec0ff */
[----:B------:R-:W-:Y:S01]  /*f830*/  IMAD.SHL.U32 R18, R15, 0x2, RZ ;  /* 0x000000020f127824 */ /* 0x000fe200078e00ff */
[----:B------:R-:W-:Y:S01]  /*f840*/  LOP3.LUT R47, R16, 0x7ffffff8, RZ, 0xc0, !PT ;  /* 0x7ffffff8102f7812 */ /* 0x000fe200078ec0ff */
[----:B------:R-:W-:Y:S01]  /*f850*/  IMAD.IADD R15, R17, 0x1, R88 ;  /* 0x00000001110f7824 */ /* 0x000fe200078e0258 */
[----:B------:R-:W3:Y:S01]  /*f860*/  LDC.64 R2, c[0x0][0x380] ;  /* 0x0000e000ff027b82 */ /* 0x000ee20000000a00 */
[----:B--2---:R-:W-:Y:S01]  /*f870*/  IADD3 R6, P1, PT, R6, 0x20, RZ ;  /* 0x0000002006067810 */ /* 0x004fe20007f3e0ff */
[----:B------:R-:W-:Y:S01]  /*f880*/  VIADD R48, R45, 0xffffffff ;  /* 0xffffffff2d307836 */ /* 0x000fe20000000000 */
[----:B------:R-:W-:Y:S01]  /*f890*/  ISETP.GE.U32.AND P3, PT, R14, 0x7, PT ;  /* 0x000000070e00780c */ /* 0x000fe20003f66070 */
[----:B------:R-:W-:Y:S01]  /*f8a0*/  IMAD R26, R18, R15, RZ ;  /* 0x0000000f121a7224 */ /* 0x000fe200078e02ff */
[----:B------:R-:W-:Y:S01]  /*f8b0*/  LOP3.LUT R16, R16, 0x1, RZ, 0xc0, !PT ;  /* 0x0000000110107812 */ /* 0x000fe200078ec0ff */
[----:B------:R-:W-:Y:S01]  /*f8c0*/  IMAD.X R7, RZ, RZ, R7, P1 ;  /* 0x000000ffff077224 */ /* 0x000fe200008e0607 */
[----:B------:R-:W-:Y:S01]  /*f8d0*/  IADD3 R24, PT, PT, -R21, RZ, RZ ;  /* 0x000000ff15187210 */ /* 0x000fe20007ffe1ff */
[----:B------:R-:W2:Y:S01]  /*f8e0*/  LDC.64 R4, c[0x0][0x388] ;  /* 0x0000e200ff047b82 */ /* 0x000ea20000000a00 */
[----:B-1----:R-:W-:Y:S01]  /*f8f0*/  IMAD.WIDE R10, R25, 0x4, R10 ;  /* 0x00000004190a7825 */ /* 0x002fe200078e020a */
[----:B------:R-:W-:-:S06]  /*f900*/  IADD3 R49, PT, PT, R46, -0x1, RZ ;  /* 0xffffffff2e317810 */ /* 0x000fcc0007ffe0ff */
[----:B------:R-:W1:Y:S01]  /*f910*/  LDC.64 R8, c[0x0][0x410] ;  /* 0x00010400ff087b82 */ /* 0x000e620000000a00 */
[----:B----4-:R-:W-:-:S04]  /*f920*/  IMAD.WIDE R12, R25, 0x4, R12 ;  /* 0x00000004190c7825 */ /* 0x010fc800078e020c */
[----:B------:R-:W-:Y:S02]  /*f930*/  IMAD R25, R25, R18, RZ ;  /* 0x0000001219197224 */ /* 0x000fe400078e02ff */
[----:B---3--:R-:W-:-:S04]  /*f940*/  IMAD.WIDE R2, R89, 0x4, R2 ;  /* 0x0000000459027825 */ /* 0x008fc800078e0202 */
[----:B--2---:R-:W-:-:S04]  /*f950*/  IMAD.WIDE R4, R89, 0x4, R4 ;  /* 0x0000000459047825 */ /* 0x004fc800078e0204 */
[----:B-1----:R-:W-:-:S07]  /*f960*/  IMAD.WIDE.U32 R8, R88, 0x4, R8 ;  /* 0x0000000458087825 */ /* 0x002fce00078e0008 */
.L_x_26837:
[----:B-1----:R-:W1:Y:S02]  /*f970*/  LDC.64 R36, c[0x0][0x3e8] ;  /* 0x0000fa00ff247b82 */ /* 0x002e640000000a00 */
[----:B-1----:R-:W-:-:S04]  /*f980*/  ISETP.NE.U32.AND P1, PT, R36, RZ, PT ;  /* 0x000000ff2400720c */ /* 0x002fc80003f25070 */
[----:B------:R-:W-:-:S13]  /*f990*/  ISETP.NE.AND.EX P1, PT, R37, RZ, PT, P1 ;  /* 0x000000ff2500720c */ /* 0x000fda0003f25310 */
[----:B--2---:R-:W-:Y:S05]  /*f9a0*/  @!P1 BRA `(.L_x_26815) ;  /* 0x00000030004c9947 */ /* 0x004fea0003800000 */
        /* <DEDUP_REMOVED lines=11> */
[----:B-1----:R-:W-:Y:S01]  /*fa60*/  IMAD.MOV.U32 R28, RZ, RZ, RZ ;  /* 0x000000ffff1c7224 */ /* 0x002fe200078e00ff */
[----:B-----5:R-:W-:-:S05]  /*fa70*/  IADD3 R38, PT, PT, RZ, -R29, RZ ;  /* 0x8000001dff267210 */ /* 0x020fca0007ffe0ff */
        /* <DEDUP_REMOVED lines=17> */
[----:B-1----:R-:W-:-:S04]  /*fb90*/  MOV R28, UR4 ;  /* 0x00000004001c7c02 */ /* 0x002fc80008000f00 */
        /* <DEDUP_REMOVED lines=10> */
[----:B------:R-:W-:Y:S01]  /*fc40*/  ISETP.GE.AND P1, PT, R28, 0x1, PT ;  /* 0x000000011c00780c */ /* 0x000fe20003f26270 */
[----:B-1----:R-:W-:-:S12]  /*fc50*/  IMAD.U32 R29, RZ, RZ, UR4 ;  /* 0x00000004ff1d7e24 */ /* 0x002fd8000f8e00ff */
[----:B------:R-:W-:Y:S05]  /*fc60*/  @!P1 BRA `(.L_x_26817) ;  /* 0x0000000800789947 */ /* 0x000fea0003800000 */
[----:B------:R-:W1:Y:S02]  /*fc70*/  LDCU.64 UR4, c[0x0][0x3d0] ;  /* 0x00007a00ff0477ac */ /* 0x000e640008000a00 */
[----:B-1----:R-:W-:Y:S01]  /*fc80*/  MOV R15, UR5 ;  /* 0x00000005000f7c02 */ /* 0x002fe20008000f00 */
[----:B------:R-:W-:-:S04]  /*fc90*/  IMAD.U32 R14, RZ, RZ, UR4 ;  /* 0x00000004ff0e7e24 */ /* 0x000fc8000f8e00ff */
        /* <DEDUP_REMOVED lines=9> */
.L_x_26820:
[----:B------:R-:W-:Y:S01]  /*fd30*/  UIADD3 UR4, UPT, UPT, UR4, 0x1, URZ ;  /* 0x0000000104047890 */ /* 0x000fe2000fffe0ff */
[----:B--2---:R-:W-:Y:S02]  /*fd40*/  IMAD.U32 R28, RZ, RZ, UR8 ;  /* 0x00000008ff1c7e24 */ /* 0x004fe4000f8e00ff */
[----:B---3--:R-:W-:-:S03]  /*fd50*/  IMAD.U32 R29, RZ, RZ, UR5 ;  /* 0x00000005ff1d7e24 */ /* 0x008fc6000f8e00ff */
[----:B------:R-:W-:-:S13]  /*fd60*/  ISETP.NE.AND P1, PT, R28, UR4, PT ;  /* 0x000000041c007c0c */ /* 0x000fda000bf25270 */
[----:B------:R-:W-:Y:S05]  /*fd70*/  @!P1 BRA `(.L_x_26817) ;  /* 0x0000000800349947 */ /* 0x000fea0003800000 */
[----:B------:R-:W-:-:S05]  /*fd80*/  IADD3 R31, PT, PT, R25, UR4, RZ ;  /* 0x00000004191f7c10 */ /* 0x000fca000fffe0ff */
[----:B-1----:R-:W-:-:S05]  /*fd90*/  IMAD.WIDE R30, R31, 0x4, R14 ;  /* 0x000000041f1e7825 */ /* 0x002fca00078e020e */
[----:B------:R-:W2:Y:S02]  /*fda0*/  LDG.E R29, desc[UR6][R30.64] ;  /* 0x000000061e1d7981 */ /* 0x000ea4000c1e1900 */
[----:B--2---:R-:W-:-:S13]  /*fdb0*/  FSETP.NEU.FTZ.AND P1, PT, R29, R34, PT ;  /* 0x000000221d00720b */ /* 0x004fda0003f3d000 */
[----:B------:R-:W-:Y:S05]  /*fdc0*/  @P1 BRA `(.L_x_26820) ;  /* 0xfffffffc00d81947 */ /* 0x000fea000383ffff */
.L_x_26819:
        /* <DEDUP_REMOVED lines=8> */
[----:B------:R-:W-:Y:S01]  /*fe50*/  MOV R35, R25 ;  /* 0x0000001900237202 */ /* 0x000fe20000000f00 */
[----:B------:R-:W-:-:S07]  /*fe60*/  IMAD.MOV.U32 R34, RZ, RZ, R24 ;  /* 0x000000ffff227224 */ /* 0x000fce00078e0018 */
.L_x_26822:
        /* <DEDUP_REMOVED lines=47> */
[----:B------:R-:W-:Y:S01]  /*10160*/  VIADD R34, R34, 0x10 ;  /* 0x0000001022227836 */ /* 0x000fe20000000000 */
[----:B------:R-:W-:-:S04]  /*10170*/  IADD3 R35, PT, PT, R35, 0x10, RZ ;  /* 0x0000001023237810 */ /* 0x000fc80007ffe0ff */
[----:B------:R-:W-:Y:S02]  /*10180*/  ISETP.NE.AND P1, PT, R34, RZ, PT ;  /* 0x000000ff2200720c */ /* 0x000fe40003f25270 */
[----:B--2---:R-:W-:-:S05]  /*10190*/  FMNMX.FTZ R29, R39, R36, PT ;  /* 0x00000024271d7209 */ /* 0x004fca0003810000 */
[----:B------:R3:W-:Y:S06]  /*101a0*/  STG.E desc[UR6][R12.64], R29 ;  /* 0x0000001d0c007986 */ /* 0x0007ec000c101906 */
[----:B------:R-:W-:Y:S05]  /*101b0*/  @P1 BRA `(.L_x_26822) ;  /* 0xfffffffc002c1947 */ /* 0x000fea000383ffff */
[----:B------:R-:W-:-:S07]  /*101c0*/  IMAD.MOV.U32 R34, RZ, RZ, R21 ;  /* 0x000000ffff227224 */ /* 0x000fce00078e0015 */
.L_x_26821:
[----:B------:R-:W-:Y:S01]  /*101d0*/  ISETP.NE.AND P1, PT, R43, RZ, PT ;  /* 0x000000ff2b00720c */ /* 0x000fe20003f25270 */
[----:B-1-3--:R-:W-:-:S12]  /*101e0*/  IMAD.U32 R29, RZ, RZ, UR4 ;  /* 0x00000004ff1d7e24 */ /* 0x00afd8000f8e00ff */
[----:B------:R-:W-:Y:S05]  /*101f0*/  @!P1 BRA `(.L_x_26817) ;  /* 0x0000000400149947 */ /* 0x000fea0003800000 */
        /* <DEDUP_REMOVED lines=30> */
.L_x_26823:
[----:B-1----:R-:W-:Y:S01]  /*103e0*/  IMAD.U32 R29, RZ, RZ, UR4 ;  /* 0x00000004ff1d7e24 */ /* 0x002fe2000f8e00ff */
        /* <DEDUP_REMOVED lines=19> */
.L_x_26824:
[----:B-1----:R-:W-:Y:S01]  /*10520*/  IMAD.U32 R29, RZ, RZ, UR4 ;  /* 0x00000004ff1d7e24 */ /* 0x002fe2000f8e00ff */
[----:B------:R-:W-:Y:S06]  /*10530*/  @!P1 BRA `(.L_x_26817) ;  /* 0x0000000000449947 */ /* 0x000fec0003800000 */
[----:B------:R-:W-:Y:S01]  /*10540*/  IADD3 R29, PT, PT, R25, R34, RZ ;  /* 0x00000022191d7210 */ /* 0x000fe20007ffe0ff */
[----:B------:R-:W2:Y:S04]  /*10550*/  LDG.E R30, desc[UR6][R12.64] ;  /* 0x000000060c1e7981 */ /* 0x000ea8000c1e1900 */
        /* <DEDUP_REMOVED lines=15> */
.L_x_26817:
[----:B------:R-:W4:Y:S01]  /*10650*/  LDG.E R37, desc[UR6][R8.64] ;  /* 0x0000000608257981 */ /* 0x000f22000c1e1900 */
[----:B--23--:R-:W2:Y:S01]  /*10660*/  LDC R30, c[0x0][0x420] ;  /* 0x00010800ff1e7b82 */ /* 0x00cea20000000800 */
[----:B------:R-:W3:Y:S01]  /*10670*/  LDCU UR4, c[0x0][0x430] ;  /* 0x00008600ff0477ac */ /* 0x000ee20008000800 */
[----:B------:R-:W-:Y:S01]  /*10680*/  IADD3 R31, PT, PT, R26, R29, RZ ;  /* 0x0000001d1a1f7210 */ /* 0x000fe20007ffe0ff */
[----:B-1----:R-:W-:Y:S01]  /*10690*/  IMAD.WIDE R14, R33, 0x4, R4 ;  /* 0x00000004210e7825 */ /* 0x002fe200078e0204 */
[----:B------:R-:W1:Y:S04]  /*106a0*/  LDCU.64 UR12, c[0x0][0x3d8] ;  /* 0x00007b00ff0c77ac */ /* 0x000e680008000a00 */
[----:B------:R-:W0:Y:S01]  /*106b0*/  LDC.64 R34, c[0x0][0x3b8] ;  /* 0x0000ee00ff227b82 */ /* 0x000e220000000a00 */
[----:B---3--:R-:W-:Y:S01]  /*106c0*/  IMAD R31, R31, UR4, RZ ;  /* 0x000000041f1f7c24 */ /* 0x008fe2000f8e02ff */
[----:B-1----:R-:W-:-:S03]  /*106d0*/  UISETP.NE.U32.AND UP0, UPT, UR12, URZ, UPT ;  /* 0x000000ff0c00728c */ /* 0x002fc6000bf05070 */
[----:B--2---:R-:W-:Y:S01]  /*106e0*/  IMAD.IADD R39, R31, 0x1, R30 ;  /* 0x000000011f277824 */ /* 0x004fe200078e021e */
[----:B------:R-:W-:Y:S01]  /*106f0*/  ISETP.GE.AND P1, PT, R30, 0x1, PT ;  /* 0x000000011e00780c */ /* 0x000fe20003f26270 */
[----:B------:R-:W-:Y:S02]  /*10700*/  UISETP.NE.AND.EX UP0, UPT, UR13, URZ, UPT, UP0 ;  /* 0x000000ff0d00728c */ /* 0x000fe4000bf05300 */
[----:B0-----:R-:W-:-:S05]  /*10710*/  IMAD.WIDE R34, R39, 0x4, R34 ;  /* 0x0000000427227825 */ /* 0x001fca00078e0222 */
[----:B----4-:R0:W-:Y:S02]  /*10720*/  STG.E desc[UR6][R34.64], R37 ;  /* 0x0000002522007986 */ /* 0x0101e4000c101906 */
[----:B------:R-:W-:Y:S05]  /*10730*/  BRA.U !UP0, `(.L_x_26825) ;  /* 0x0000000108e87547 */ /* 0x000fea000b800000 */
[----:B------:R-:W2:Y:S01]  /*10740*/  LDG.E.CONSTANT R36, desc[UR6][R14.64] ;  /* 0x000000060e247981 */ /* 0x000ea2000c1e9900 */
        /* <DEDUP_REMOVED lines=12> */
[----:B0-----:R-:W-:Y:S01]  /*10810*/  IMAD.MOV.U32 R34, RZ, RZ, RZ ;  /* 0x000000ffff227224 */ /* 0x001fe200078e00ff */
[----:B-1----:R-:W-:-:S05]  /*10820*/  IADD3 R40, PT, PT, RZ, -R35, RZ ;  /* 0x80000023ff287210 */ /* 0x002fca0007ffe0ff */
        /* <DEDUP_REMOVED lines=9> */
[-C--:B------:R-:W-:Y:S01]  /*108c0*/  @!P6 IADD3 R34, PT, PT, R34, -R33.reuse, RZ ;  /* 0x800000212222e210 */ /* 0x080fe20007ffe0ff */
[----:B------:R-:W-:Y:S01]  /*108d0*/  @!P6 VIADD R41, R41, 0x1 ;  /* 0x000000012929e836 */ /* 0x000fe20000000000 */
[----:B------:R-:W-:Y:S02]  /*108e0*/  ISETP.NE.AND P6, PT, R37, RZ, PT ;  /* 0x000000ff2500720c */ /* 0x000fe40003fc5270 */
[----:B------:R-:W-:Y:S01]  /*108f0*/  ISETP.GE.U32.AND P5, PT, R34, R33, PT ;  /* 0x000000212200720c */ /* 0x000fe20003fa6070 */
[----:B------:R-:W0:Y:S01]  /*10900*/  F2I.FTZ.U32.TRUNC.NTZ R35, R35 ;  /* 0x0000002300237305 */ /* 0x000e22000021f000 */
[----:B------:R-:W-:-:S04]  /*10910*/  LOP3.LUT R33, R32, R37, RZ, 0x3c, !PT ;  /* 0x0000002520217212 */ /* 0x000fc800078e3cff */
[----:B------:R-:W-:-:S07]  /*10920*/  ISETP.GE.AND P2, PT, R33, RZ, PT ;  /* 0x000000ff2100720c */ /* 0x000fce0003f46270 */
[----:B------:R-:W-:Y:S01]  /*10930*/  @P5 IADD3 R41, PT, PT, R41, 0x1, RZ ;  /* 0x0000000129295810 */ /* 0x000fe20007ffe0ff */
[----:B0-----:R-:W-:-:S04]  /*10940*/  IMAD.MOV R34, RZ, RZ, -R35 ;  /* 0x000000ffff227224 */ /* 0x001fc800078e0a23 */
[----:B------:R-:W-:-:S05]  /*10950*/  IMAD.MOV.U32 R33, RZ, RZ, R41 ;  /* 0x000000ffff217224 */ /* 0x000fca00078e0029 */
        /* <DEDUP_REMOVED lines=17> */
[----:B------:R-:W-:-:S04]  /*10a70*/  @!P6 LOP3.LUT R34, RZ, R28, RZ, 0x33, !PT ;  /* 0x0000001cff22e212 */ /* 0x000fc800078e33ff */
[----:B------:R-:W-:Y:S02]  /*10a80*/  LEA R33, R34, UR4, 0x2 ;  /* 0x0000000422217c11 */ /* 0x000fe4000f8e10ff */
[----:B------:R-:W0:Y:S04]  /*10a90*/  LDC.64 R34, c[0x0][0x3d8] ;  /* 0x0000f600ff227b82 */ /* 0x000e280000000a00 */
[----:B------:R-:W2:Y:S01]  /*10aa0*/  LDS R33, [R33] ;  /* 0x0000000021217984 */ /* 0x000ea20000000800 */
[----:B0-----:R-:W-:-:S04]  /*10ab0*/  IMAD.WIDE R34, R39, 0x4, R34 ;  /* 0x0000000427227825 */ /* 0x001fc800078e0222 */
[----:B--2---:R-:W-:-:S05]  /*10ac0*/  FADD.FTZ R37, R36, -R33 ;  /* 0x8000002124257221 */ /* 0x004fca0000010000 */
[----:B------:R1:W-:Y:S02]  /*10ad0*/  STG.E desc[UR6][R34.64], R37 ;  /* 0x0000002522007986 */ /* 0x0003e4000c101906 */
.L_x_26825:
[----:B------:R-:W-:Y:S05]  /*10ae0*/  @!P1 BRA `(.L_x_26826) ;  /* 0x0000001c00a09947 */ /* 0x000fea0003800000 */
[----:B01----:R-:W0:Y:S01]  /*10af0*/  LDC R37, c[0x0][0x448] ;  /* 0x00011200ff257b82 */ /* 0x003e220000000800 */
[----:B------:R-:W-:Y:S02]  /*10b00*/  IABS R41, R28 ;  /* 0x0000001c00297213 */ /* 0x000fe40000000000 */
[----:B0-----:R-:W-:-:S04]  /*10b10*/  IABS R33, R37 ;  /* 0x0000002500217213 */ /* 0x001fc80000000000 */
[----:B------:R-:W0:Y:S08]  /*10b20*/  I2F.RP R36, R33 ;  /* 0x0000002100247306 */ /* 0x000e300000209400 */
[----:B0-----:R-:W0:Y:S02]  /*10b30*/  MUFU.RCP R36, R36 ;  /* 0x0000002400247308 */ /* 0x001e240000001000 */
[----:B0-----:R-:W-:Y:S01]  /*10b40*/  VIADD R34, R36, 0xffffffe ;  /* 0x0ffffffe24227836 */ /* 0x001fe20000000000 */
[----:B------:R-:W-:-:S02]  /*10b50*/  IABS R36, R32 ;  /* 0x0000002000247213 */ /* 0x000fc40000000000 */
[----:B------:R-:W-:-:S03]  /*10b60*/  LOP3.LUT R32, R32, R37, RZ, 0x3c, !PT ;  /* 0x0000002520207212 */ /* 0x000fc600078e3cff */
[----:B------:R0:W1:Y:S01]  /*10b70*/  F2I.FTZ.U32.TRUNC.NTZ R35, R34 ;  /* 0x0000002200237305 */ /* 0x000062000021f000 */
[----:B------:R-:W-:Y:S01]  /*10b80*/  ISETP.GE.AND P5, PT, R32, RZ, PT ;  /* 0x000000ff2000720c */ /* 0x000fe20003fa6270 */
        /* <DEDUP_REMOVED lines=14> */
[----:B------:R-:W-:Y:S02]  /*10c70*/  ISETP.GE.U32.AND P2, PT, R36, R33, PT ;  /* 0x000000212400720c */ /* 0x000fe40003f46070 */
[----:B------:R-:W0:Y:S11]  /*10c80*/  F2I.FTZ.U32.TRUNC.NTZ R33, R35 ;  /* 0x0000002300217305 */ /* 0x000e36000021f000 */
[----:B------:R-:W-:Y:S01]  /*10c90*/  @P2 VIADD R34, R34, 0x1 ;  /* 0x0000000122222836 */ /* 0x000fe20000000000 */
[----:B0-----:R-:W-:-:S03]  /*10ca0*/  IADD3 R32, PT, PT, RZ, -R33, RZ ;  /* 0x80000021ff207210 */ /* 0x001fc60007ffe0ff */
[----:B------:R-:W-:Y:S01]  /*10cb0*/  @!P5 IMAD.MOV R34, RZ, RZ, -R34 ;  /* 0x000000ffff22d224 */ /* 0x000fe200078e0a22 */
[----:B------:R-:W-:Y:S02]  /*10cc0*/  @!P1 LOP3.LUT R34, RZ, R37, RZ, 0x33, !PT ;  /* 0x00000025ff229212 */ /* 0x000fe400078e33ff */
[----:B------:R-:W-:Y:S01]  /*10cd0*/  ISETP.NE.AND P5, PT, R28, RZ, PT ;  /* 0x000000ff1c00720c */ /* 0x000fe20003fa5270 */
[----:B------:R-:W-:Y:S01]  /*10ce0*/  IMAD R37, R32, R41, RZ ;  /* 0x0000002920257224 */ /* 0x000fe200078e02ff */
[----:B------:R-:W-:Y:S01]  /*10cf0*/  IABS R35, R34 ;  /* 0x0000002200237213 */ /* 0x000fe20000000000 */
[----:B------:R-:W-:Y:S01]  /*10d00*/  IMAD.MOV.U32 R32, RZ, RZ, RZ ;  /* 0x000000ffff207224 */ /* 0x000fe200078e00ff */
[----:B------:R-:W-:-:S03]  /*10d10*/  ISETP.GE.AND P2, PT, R34, RZ, PT ;  /* 0x000000ff2200720c */ /* 0x000fc60003f46270 */
        /* <DEDUP_REMOVED lines=8> */
[----:B------:R-:W-:-:S05]  /*10da0*/  @!P1 IADD3 R32, PT, PT, R32, -R41, RZ ;  /* 0x8000002920209210 */ /* 0x000fca0007ffe0ff */
        /* <DEDUP_REMOVED lines=10> */
.L_x_26829:
[----:B--2---:R-:W2:Y:S01]  /*10e50*/  LDC R42, c[0x0][0x428] ;  /* 0x00010a00ff2a7b82 */ /* 0x004ea20000000800 */
[----:B0-----:R-:W-:Y:S01]  /*10e60*/  UIADD3 UR8, UPT, UPT, UR5, -0x1, URZ ;  /* 0xffffffff05087890 */ /* 0x001fe2000fffe0ff */
[----:B-----5:R-:W-:-:S06]  /*10e70*/  IADD3 R41, PT, PT, R20, R41, RZ ;  /* 0x0000002914297210 */ /* 0x020fcc0007ffe0ff */
        /* <DEDUP_REMOVED lines=9> */
[----:B------:R-:W-:Y:S01]  /*10f10*/  IMAD.SHL.U32 R52, R54, 0x4, RZ ;  /* 0x0000000436347824 */ /* 0x000fe200078e00ff */
[----:B------:R-:W-:Y:S01]  /*10f20*/  LEA.HI.X.SX32 R35, R31, UR9, 0x1, P2 ;  /* 0x000000091f237c11 */ /* 0x000fe200090f0eff */
[----:B---3--:R-:W-:-:S03]  /*10f30*/  IMAD.WIDE R50, R53, 0x4, R36 ;  /* 0x0000000435327825 */ /* 0x008fc600078e0224 */
        /* <DEDUP_REMOVED lines=15> */
[----:B------:R-:W2:Y:S01]  /*11030*/  LDG.E R61, desc[UR6][R50.64] ;  /* 0x00000006323d7981 */ /* 0x000ea2000c1e1900 */
[----:B0-----:R-:W-:-:S03]  /*11040*/  IMAD.WIDE R54, R59, 0x4, R36 ;  /* 0x000000043b367825 */ /* 0x001fc600078e0224 */
        /* <DEDUP_REMOVED lines=80> */
.L_x_26828:
        /* <DEDUP_REMOVED lines=11> */
[----:B------:R-:W-:Y:S01]  /*11600*/  IMAD R53, R35, R28, R41 ;  /* 0x0000001c23357224 */ /* 0x000fe200078e0229 */
[----:B------:R-:W-:Y:S02]  /*11610*/  USHF.R.S32.HI UR8, URZ, 0x1f, UR5 ;  /* 0x0000001fff087899 */ /* 0x000fe40008011405 */
[----:B------:R-:W-:Y:S01]  /*11620*/  IADD3 R54, P2, PT, R31, UR5, RZ ;  /* 0x000000051f367c10 */ /* 0x000fe2000ff5e0ff */
[----:B------:R-:W1:Y:S01]  /*11630*/  LDC.64 R40, c[0x0][0x400] ;  /* 0x00010000ff287b82 */ /* 0x000e620000000a00 */
[----:B--2---:R-:W-:-:S05]  /*11640*/  IMAD.WIDE R38, R53, 0x4, R32 ;  /* 0x0000000435267825 */ /* 0x004fca00078e0220 */
[----:B------:R-:W2:Y:S01]  /*11650*/  LDG.E R55, desc[UR6][R38.64] ;  /* 0x0000000626377981 */ /* 0x000ea2000c1e1900 */
[----:B------:R-:W-:Y:S02]  /*11660*/  LEA.HI.X.SX32 R35, R31, UR8, 0x1, P2 ;  /* 0x000000081f237c11 */ /* 0x000fe400090f0eff */
[C---:B------:R-:W-:Y:S01]  /*11670*/  SHF.L.U32 R52, R54.reuse, 0x2, RZ ;  /* 0x0000000236347819 */ /* 0x040fe200000006ff */
        /* <DEDUP_REMOVED lines=47> */
.L_x_26830:
        /* <DEDUP_REMOVED lines=11> */
[----:B------:R-:W-:Y:S01]  /*11a20*/  IMAD R53, R33, R28, R41 ;  /* 0x0000001c21357224 */ /* 0x000fe200078e0229 */
[----:B------:R-:W-:Y:S02]  /*11a30*/  USHF.R.S32.HI UR8, URZ, 0x1f, UR5 ;  /* 0x0000001fff087899 */ /* 0x000fe40008011405 */
[----:B------:R-:W-:Y:S01]  /*11a40*/  IADD3 R32, P2, PT, R31, UR5, RZ ;  /* 0x000000051f207c10 */ /* 0x000fe2000ff5e0ff */
[----:B------:R-:W3:Y:S01]  /*11a50*/  LDC.64 R40, c[0x0][0x400] ;  /* 0x00010000ff287b82 */ /* 0x000ee20000000a00 */
[----:B-1----:R-:W-:-:S05]  /*11a60*/  IMAD.WIDE R36, R53, 0x4, R34 ;  /* 0x0000000435247825 */ /* 0x002fca00078e0222 */
[----:B------:R-:W4:Y:S01]  /*11a70*/  LDG.E R55, desc[UR6][R36.64] ;  /* 0x0000000624377981 */ /* 0x000f22000c1e1900 */
[----:B------:R-:W-:Y:S01]  /*11a80*/  LEA.HI.X.SX32 R33, R31, UR8, 0x1, P2 ;  /* 0x000000081f217c11 */ /* 0x000fe200090f0eff */
[C---:B------:R-:W-:Y:S02]  /*11a90*/  IMAD.SHL.U32 R54, R32.reuse, 0x4, RZ ;  /* 0x0000000420367824 */ /* 0x040fe400078e00ff */
[----:B--2---:R-:W-:Y:S01]  /*11aa0*/  IMAD.WIDE R50, R53, 0x4, R38 ;  /* 0x0000000435327825 */ /* 0x004fe200078e0226 */
[----:B------:R-:W-:Y:S02]  /*11ab0*/  SHF.L.U64.HI R52, R32, 0x2, R33 ;  /* 0x0000000220347819 */ /* 0x000fe40000010221 */
[----:B0-----:R-:W-:-:S04]  /*11ac0*/  IADD3 R32, P2, PT, R54, UR10, RZ ;  /* 0x0000000a36207c10 */ /* 0x001fc8000ff5e0ff */
[----:B------:R-:W-:-:S05]  /*11ad0*/  IADD3.X R33, PT, PT, R52, UR11, RZ, P2, !PT ;  /* 0x0000000b34217c10 */ /* 0x000fca00097fe4ff */
[----:B----4-:R4:W-:Y:S04]  /*11ae0*/  STG.E desc[UR6][R32.64+-0x4], R55 ;  /* 0xfffffc3720007986 */ /* 0x0109e8000c101906 */
[----:B------:R-:W2:Y:S01]  /*11af0*/  LDG.E R51, desc[UR6][R50.64] ;  /* 0x0000000632337981 */ /* 0x000ea2000c1e1900 */
[----:B------:R-:W-:-:S04]  /*11b00*/  IADD3 R36, P2, PT, R54, UR12, RZ ;  /* 0x0000000c36247c10 */ /* 0x000fc8000ff5e0ff */
[----:B------:R-:W-:Y:S01]  /*11b10*/  IADD3.X R37, PT, PT, R52, UR13, RZ, P2, !PT ;  /* 0x0000000d34257c10 */ /* 0x000fe200097fe4ff */
[----:B---3--:R-:W-:-:S04]  /*11b20*/  IMAD.WIDE R52, R53, 0x4, R40 ;  /* 0x0000000435347825 */ /* 0x008fc800078e0228 */
[----:B--2---:R4:W-:Y:S04]  /*11b30*/  STG.E desc[UR6][R36.64+-0x4], R51 ;  /* 0xfffffc3324007986 */ /* 0x0049e8000c101906 */
[----:B------:R-:W2:Y:S01]  /*11b40*/  LDG.E R53, desc[UR6][R52.64] ;  /* 0x0000000634357981 */ /* 0x000ea2000c1e1900 */
[----:B------:R-:W-:-:S05]  /*11b50*/  IMAD R42, R42, UR4, -R42 ;  /* 0x000000042a2a7c24 */ /* 0x000fca000f8e0a2a */
[----:B------:R-:W-:Y:S01]  /*11b60*/  IADD3 R42, PT, PT, R17, R42, RZ ;  /* 0x0000002a112a7210 */ /* 0x000fe20007ffe0ff */
        /* <DEDUP_REMOVED lines=11> */
.L_x_26831:
[----:B------:R-:W-:Y:S05]  /*11c20*/  @!P1 BRA `(.L_x_26826) ;  /* 0x0000000c00509947 */ /* 0x000fea0003800000 */
[----:B-12---:R-:W1:Y:S01]  /*11c30*/  LDC R34, c[0x0][0x428] ;  /* 0x00010a00ff227b82 */ /* 0x006e620000000800 */
[----:B0-----:R-:W-:Y:S01]  /*11c40*/  UIADD3 UR4, UPT, UPT, UR5, -0x1, URZ ;  /* 0xffffffff05047890 */ /* 0x001fe2000fffe0ff */
[----:B-----5:R-:W-:Y:S01]  /*11c50*/  IMAD.IADD R41, R20, 0x1, R41 ;  /* 0x0000000114297824 */ /* 0x020fe200078e0229 */
[----:B------:R-:W0:Y:S05]  /*11c60*/  LDCU.64 UR8, c[0x0][0x3b8] ;  /* 0x00007700ff0877ac */ /* 0x000e2a0008000a00 */
[----:B----4-:R-:W2:Y:S01]  /*11c70*/  LDC.64 R32, c[0x0][0x3f8] ;  /* 0x0000fe00ff207b82 */ /* 0x010ea20000000a00 */
[----:B-1----:R-:W-:-:S04]  /*11c80*/  IMAD R35, R34, UR4, R17 ;  /* 0x0000000422237c24 */ /* 0x002fc8000f8e0211 */
[----:B------:R-:W-:-:S03]  /*11c90*/  IMAD R41, R35, R28, R41 ;  /* 0x0000001c23297224 */ /* 0x000fc600078e0229 */
[----:B------:R-:W1:Y:S01]  /*11ca0*/  LDC.64 R34, c[0x0][0x418] ;  /* 0x00010600ff227b82 */ /* 0x000e620000000a00 */
[----:B--2---:R-:W-:-:S05]  /*11cb0*/  IMAD.WIDE R32, R41, 0x4, R32 ;  /* 0x0000000429207825 */ /* 0x004fca00078e0220 */
[----:B------:R-:W2:Y:S01]  /*11cc0*/  LDG.E R39, desc[UR6][R32.64] ;  /* 0x0000000620277981 */ /* 0x000ea2000c1e1900 */
[----:B------:R-:W-:Y:S02]  /*11cd0*/  USHF.R.S32.HI UR4, URZ, 0x1f, UR5 ;  /* 0x0000001fff047899 */ /* 0x000fe40008011405 */
[----:B------:R-:W-:-:S04]  /*11ce0*/  IADD3 R38, P1, PT, R31, UR5, RZ ;  /* 0x000000051f267c10 */ /* 0x000fc8000ff3e0ff */
[----:B------:R-:W-:Y:S02]  /*11cf0*/  LEA.HI.X.SX32 R37, R31, UR4, 0x1, P1 ;  /* 0x000000041f257c11 */ /* 0x000fe400088f0eff */
[C---:B------:R-:W-:Y:S02]  /*11d00*/  SHF.L.U32 R31, R38.reuse, 0x2, RZ ;  /* 0x00000002261f7819 */ /* 0x040fe400000006ff */
        /* <DEDUP_REMOVED lines=10> */
.L_x_26827:
        /* <DEDUP_REMOVED lines=9> */
.L_x_26833:
[----:B-1----:R-:W1:Y:S01]  /*11e40*/  LDC R40, c[0x0][0x428] ;  /* 0x00010a00ff287b82 */ /* 0x002e620000000800 */
[----:B------:R-:W-:Y:S01]  /*11e50*/  IADD3 R55, PT, PT, R38, -0x1, RZ ;  /* 0xffffffff26377810 */ /* 0x000fe20007ffe0ff */
[----:B-----5:R-:W-:-:S06]  /*11e60*/  IMAD.IADD R53, R20, 0x1, R41 ;  /* 0x0000000114357824 */ /* 0x020fcc00078e0229 */
[----:B------:R-:W2:Y:S08]  /*11e70*/  LDC.64 R32, c[0x0][0x3f8] ;  /* 0x0000fe00ff207b82 */ /* 0x000eb00000000a00 */
[----:B------:R-:W3:Y:S01]  /*11e80*/  LDC.64 R36, c[0x0][0x400] ;  /* 0x00010000ff247b82 */ /* 0x000ee20000000a00 */
[----:B-1----:R-:W-:-:S04]  /*11e90*/  IMAD R35, R55, R40, R17 ;  /* 0x0000002837237224 */ /* 0x002fc800078e0211 */
[----:B------:R-:W-:-:S04]  /*11ea0*/  IMAD R53, R35, R28, R53 ;  /* 0x0000001c23357224 */ /* 0x000fc800078e0235 */
[----:B--2---:R-:W-:-:S05]  /*11eb0*/  IMAD.WIDE R50, R53, 0x4, R32 ;  /* 0x0000000435327825 */ /* 0x004fca00078e0220 */
[----:B------:R-:W2:Y:S01]  /*11ec0*/  LDG.E R41, desc[UR6][R50.64] ;  /* 0x0000000632297981 */ /* 0x000ea2000c1e1900 */
[----:B------:R-:W-:Y:S01]  /*11ed0*/  IADD3 R35, P2, PT, R31, R38, RZ ;  /* 0x000000261f237210 */ /* 0x000fe20007f5e0ff */
[----:B---3--:R-:W-:-:S03]  /*11ee0*/  IMAD.WIDE R52, R53, 0x4, R36 ;  /* 0x0000000435347825 */ /* 0x008fc600078e0224 */
[----:B------:R-:W-:Y:S02]  /*11ef0*/  LEA.HI.X.SX32 R42, R38, R39, 0x1, P2 ;  /* 0x00000027262a7211 */ /* 0x000fe400010f0eff */
[----:B0-----:R-:W-:-:S04]  /*11f00*/  LEA R34, P2, R35, UR8, 0x2 ;  /* 0x0000000823227c11 */ /* 0x001fc8000f8410ff */
[----:B------:R-:W-:-:S05]  /*11f10*/  LEA.HI.X R35, R35, UR9, R42, 0x2, P2 ;  /* 0x0000000923237c11 */ /* 0x000fca00090f142a */
[----:B--2---:R0:W-:Y:S04]  /*11f20*/  STG.E desc[UR6][R34.64+-0x4], R41 ;  /* 0xfffffc2922007986 */ /* 0x0041e8000c101906 */
[----:B------:R-:W2:Y:S01]  /*11f30*/  LDG.E R53, desc[UR6][R52.64] ;  /* 0x0000000634357981 */ /* 0x000ea2000c1e1900 */
[----:B------:R-:W-:-:S04]  /*11f40*/  IMAD R42, R55, R40, -R40 ;  /* 0x00000028372a7224 */ /* 0x000fc800078e0a28 */
[----:B------:R-:W-:Y:S01]  /*11f50*/  IMAD.IADD R55, R17, 0x1, R42 ;  /* 0x0000000111377824 */ /* 0x000fe200078e022a */
[----:B--2---:R-:W-:-:S05]  /*11f60*/  IADD3 R50, PT, PT, R20, R53, RZ ;  /* 0x0000003514327210 */ /* 0x004fca0007ffe0ff */
[----:B------:R-:W-:-:S04]  /*11f70*/  IMAD R55, R55, R28, R50 ;  /* 0x0000001c37377224 */ /* 0x000fc800078e0232 */
[----:B------:R-:W-:-:S06]  /*11f80*/  IMAD.WIDE R50, R55, 0x4, R32 ;  /* 0x0000000437327825 */ /* 0x000fcc00078e0220 */
[----:B------:R-:W2:Y:S01]  /*11f90*/  LDG.E R51, desc[UR6][R50.64] ;  /* 0x0000000632337981 */ /* 0x000ea2000c1e1900 */
[----:B------:R-:W-:-:S03]  /*11fa0*/  IMAD.WIDE R54, R55, 0x4, R36 ;  /* 0x0000000437367825 */ /* 0x000fc600078e0224 */
[----:B--2---:R1:W-:Y:S04]  /*11fb0*/  STG.E desc[UR6][R34.64+-0x8], R51 ;  /* 0xfffff83322007986 */ /* 0x0043e8000c101906 */
[----:B------:R-:W2:Y:S01]  /*11fc0*/  LDG.E R55, desc[UR6][R54.64] ;  /* 0x0000000636377981 */ /* 0x000ea2000c1e1900 */
[----:B------:R-:W-:-:S04]  /*11fd0*/  IMAD.IADD R42, R42, 0x1, -R40 ;  /* 0x000000012a2a7824 */ /* 0x000fc800078e0a28 */
[----:B0-----:R-:W-:Y:S01]  /*11fe0*/  IMAD.IADD R41, R17, 0x1, R42 ;  /* 0x0000000111297824 */ /* 0x001fe200078e022a */
        /* <DEDUP_REMOVED lines=8> */
[----:B------:R-:W-:Y:S01]  /*12070*/  IMAD.IADD R41, R17, 0x1, R42 ;  /* 0x0000000111297824 */ /* 0x000fe200078e022a */
[----:B--2---:R-:W-:-:S05]  /*12080*/  IADD3 R50, PT, PT, R20, R57, RZ ;  /* 0x0000003914327210 */ /* 0x004fca0007ffe0ff */
[----:B------:R-:W-:-:S04]  /*12090*/  IMAD R41, R41, R28, R50 ;  /* 0x0000001c29297224 */ /* 0x000fc800078e0232 */
[----:B-1----:R-:W-:-:S06]  /*120a0*/  IMAD.WIDE R50, R41, 0x4, R32 ;  /* 0x0000000429327825 */ /* 0x002fcc00078e0220 */
        /* <DEDUP_REMOVED lines=8> */
[----:B0-----:R-:W-:-:S06]  /*12130*/  IMAD.WIDE R52, R41, 0x4, R32 ;  /* 0x0000000429347825 */ /* 0x001fcc00078e0220 */
        /* <DEDUP_REMOVED lines=34> */
.L_x_26832:
[----:B------:R-:W-:Y:S05]  /*12360*/  @!P1 BRA `(.L_x_26826) ;  /* 0x0000000400809947 */ /* 0x000fea0003800000 */
[----:B------:R-:W-:Y:S02]  /*12370*/  ISETP.GE.U32.AND P1, PT, R48, 0x3, PT ;  /* 0x000000033000780c */ /* 0x000fe40003f26070 */
[----:B------:R-:W-:-:S11]  /*12380*/  ISETP.NE.AND P2, PT, R46, RZ, PT ;  /* 0x000000ff2e00720c */ /* 0x000fd60003f45270 */
[----:B------:R-:W-:Y:S05]  /*12390*/  @!P1 BRA `(.L_x_26834) ;  /* 0x0000000000b49947 */ /* 0x000fea0003800000 */
[----:B------:R-:W0:Y:S01]  /*123a0*/  LDC R57, c[0x0][0x428] ;  /* 0x00010a00ff397b82 */ /* 0x000e220000000800 */
[----:B------:R-:W-:Y:S01]  /*123b0*/  IADD3 R42, PT, PT, R38, -0x1, RZ ;  /* 0xffffffff262a7810 */ /* 0x000fe20007ffe0ff */
[----:B-1---5:R-:W-:Y:S01]  /*123c0*/  IMAD.IADD R51, R20, 0x1, R41 ;  /* 0x0000000114337824 */ /* 0x022fe200078e0229 */
        /* <DEDUP_REMOVED lines=40> */
[----:B-1----:R0:W5:Y:S01]  /*12650*/  LDG.E R41, desc[UR6][R36.64] ;  /* 0x0000000624297981 */ /* 0x002162000c1e1900 */
[----:B------:R-:W-:-:S07]  /*12660*/  VIADD R38, R38, 0xfffffffc ;  /* 0xfffffffc26267836 */ /* 0x000fce0000000000 */
.L_x_26834:
[----:B------:R-:W-:Y:S05]  /*12670*/  @!P2 BRA `(.L_x_26826) ;  /* 0x0000000000bca947 */ /* 0x000fea0003800000 */
[----:B------:R-:W-:Y:S02]  /*12680*/  ISETP.NE.AND P1, PT, R49, RZ, PT ;  /* 0x000000ff3100720c */ /* 0x000fe40003f25270 */
[----:B------:R-:W-:-:S11]  /*12690*/  ISETP.NE.AND P2, PT, R16, RZ, PT ;  /* 0x000000ff1000720c */ /* 0x000fd60003f45270 */
[----:B------:R-:W-:Y:S05]  /*126a0*/  @!P1 BRA `(.L_x_26835) ;  /* 0x0000000000709947 */ /* 0x000fea0003800000 */
[----:B-1----:R-:W1:Y:S01]  /*126b0*/  LDC R53, c[0x0][0x428] ;  /* 0x00010a00ff357b82 */ /* 0x002e620000000800 */
[----:B------:R-:W-:Y:S01]  /*126c0*/  IADD3 R42, PT, PT, R38, -0x1, RZ ;  /* 0xffffffff262a7810 */ /* 0x000fe20007ffe0ff */
[----:B-----5:R-:W-:Y:S01]  /*126d0*/  IMAD.IADD R41, R20, 0x1, R41 ;  /* 0x0000000114297824 */ /* 0x020fe200078e0229 */
[----:B------:R-:W2:Y:S05]  /*126e0*/  LDCU.64 UR4, c[0x0][0x3b8] ;  /* 0x00007700ff0477ac */ /* 0x000eaa0008000a00 */
[----:B0-----:R-:W0:Y:S08]  /*126f0*/  LDC.64 R34, c[0x0][0x3f8] ;  /* 0x0000fe00ff227b82 */ /* 0x001e300000000a00 */
[----:B------:R-:W3:Y:S01]  /*12700*/  LDC.64 R36, c[0x0][0x400] ;  /* 0x00010000ff247b82 */ /* 0x000ee20000000a00 */
[----:B-1----:R-:W-:-:S04]  /*12710*/  IMAD R33, R42, R53, R17 ;  /* 0x000000352a217224 */ /* 0x002fc800078e0211 */
[----:B------:R-:W-:-:S04]  /*12720*/  IMAD R51, R33, R28, R41 ;  /* 0x0000001c21337224 */ /* 0x000fc800078e0229 */
[----:B0-----:R-:W-:-:S05]  /*12730*/  IMAD.WIDE R40, R51, 0x4, R34 ;  /* 0x0000000433287825 */ /* 0x001fca00078e0222 */
[----:B------:R-:W4:Y:S01]  /*12740*/  LDG.E R39, desc[UR6][R40.64] ;  /* 0x0000000628277981 */ /* 0x000f22000c1e1900 */
[----:B------:R-:W-:Y:S02]  /*12750*/  SHF.R.S32.HI R32, RZ, 0x1f, R38 ;  /* 0x0000001fff207819 */ /* 0x000fe40000011426 */
[----:B------:R-:W-:-:S04]  /*12760*/  IADD3 R33, P1, PT, R31, R38, RZ ;  /* 0x000000261f217210 */ /* 0x000fc80007f3e0ff */
[----:B------:R-:W-:Y:S02]  /*12770*/  LEA.HI.X.SX32 R50, R31, R32, 0x1, P1 ;  /* 0x000000201f327211 */ /* 0x000fe400008f0eff */
[----:B--2---:R-:W-:-:S04]  /*12780*/  LEA R32, P1, R33, UR4, 0x2 ;  /* 0x0000000421207c11 */ /* 0x004fc8000f8210ff */
[----:B------:R-:W-:Y:S01]  /*12790*/  LEA.HI.X R33, R33, UR5, R50, 0x2, P1 ;  /* 0x0000000521217c11 */ /* 0x000fe200088f1432 */
[----:B---3--:R-:W-:-:S04]  /*127a0*/  IMAD.WIDE R50, R51, 0x4, R36 ;  /* 0x0000000433327825 */ /* 0x008fc800078e0224 */
[----:B----4-:R2:W-:Y:S04]  /*127b0*/  STG.E desc[UR6][R32.64+-0x4], R39 ;  /* 0xfffffc2720007986 */ /* 0x0105e8000c101906 */
[----:B------:R-:W3:Y:S01]  /*127c0*/  LDG.E R51, desc[UR6][R50.64] ;  /* 0x0000000632337981 */ /* 0x000ee2000c1e1900 */
[----:B------:R-:W-:-:S04]  /*127d0*/  IMAD R42, R42, R53, -R53 ;  /* 0x000000352a2a7224 */ /* 0x000fc800078e0a35 */
[----:B------:R-:W-:Y:S01]  /*127e0*/  IMAD.IADD R42, R17, 0x1, R42 ;  /* 0x00000001112a7824 */ /* 0x000fe200078e022a */
        /* <DEDUP_REMOVED lines=8> */
.L_x_26835:
[----:B------:R-:W-:Y:S05]  /*12870*/  @!P2 BRA `(.L_x_26826) ;  /* 0x00000000003ca947 */ /* 0x000fea0003800000 */
[----:B------:R-:W3:Y:S01]  /*12880*/  LDCU UR4, c[0x0][0x428] ;  /* 0x00008500ff0477ac */ /* 0x000ee20008000800 */
[----:B012---:R-:W0:Y:S01]  /*12890*/  LDC.64 R32, c[0x0][0x3f8] ;  /* 0x0000fe00ff207b82 */ /* 0x007e220000000a00 */
[----:B------:R-:W-:Y:S01]  /*128a0*/  VIADD R34, R38, 0xffffffff ;  /* 0xffffffff26227836 */ /* 0x000fe20000000000 */
[----:B-----5:R-:W-:-:S03]  /*128b0*/  IADD3 R41, PT, PT, R20, R41, RZ ;  /* 0x0000002914297210 */ /* 0x020fc60007ffe0ff */
        /* <DEDUP_REMOVED lines=11> */
.L_x_26826:
[----:B01234-:R-:W0:Y:S01]  /*12970*/  LDC.64 R32, c[0x0][0x3c0] ;  /* 0x0000f000ff207b82 */ /* 0x01fe220000000a00 */
[----:B------:R-:W-:Y:S01]  /*12980*/  IMAD.IADD R29, R25, 0x1, R29 ;  /* 0x00000001191d7824 */ /* 0x000fe200078e021d */
[----:B------:R-:W2:Y:S06]  /*12990*/  LDG.E.CONSTANT R15, desc[UR6][R14.64] ;  /* 0x000000060e0f7981 */ /* 0x000eac000c1e9900 */
[----:B------:R-:W1:Y:S01]  /*129a0*/  LDC.64 R34, c[0x0][0x3d0] ;  /* 0x0000f400ff227b82 */ /* 0x000e620000000a00 */
[----:B0-----:R-:W-:-:S05]  /*129b0*/  IMAD.WIDE R32, R29, 0x4, R32 ;  /* 0x000000041d207825 */ /* 0x001fca00078e0220 */
[----:B------:R4:W-:Y:S01]  /*129c0*/  STG.E desc[UR6][R32.64], R30 ;  /* 0x0000001e20007986 */ /* 0x0009e2000c101906 */
[----:B-1----:R-:W-:-:S05]  /*129d0*/  IMAD.WIDE R34, R29, 0x4, R34 ;  /* 0x000000041d227825 */ /* 0x002fca00078e0222 */
[----:B-----5:R4:W-:Y:S04]  /*129e0*/  STG.E desc[UR6][R34.64], R27 ;  /* 0x0000001b22007986 */ /* 0x0209e8000c101906 */
[----:B------:R-:W3:Y:S02]  /*129f0*/  LDG.E R36, desc[UR6][R12.64] ;  /* 0x000000060c247981 */ /* 0x000ee4000c1e1900 */
[----:B---3--:R-:W-:Y:S02]  /*12a00*/  FMNMX.FTZ R31, R27, R36, PT ;  /* 0x000000241b1f7209 */ /* 0x008fe40003810000 */
[----:B------:R-:W0:Y:S03]  /*12a10*/  LDC.64 R36, c[0x0][0x3c8] ;  /* 0x0000f200ff247b82 */ /* 0x000e260000000a00 */
[----:B------:R4:W-:Y:S04]  /*12a20*/  STG.E desc[UR6][R12.64], R31 ;  /* 0x0000001f0c007986 */ /* 0x0009e8000c101906 */
[----:B------:R-:W3:Y:S01]  /*12a30*/  LDG.E R38, desc[UR6][R10.64] ;  /* 0x000000060a267981 */ /* 0x000ee2000c1e1900 */
[----:B0-----:R-:W-:-:S04]  /*12a40*/  IMAD.WIDE R36, R29, 0x4, R36 ;  /* 0x000000041d247825 */ /* 0x001fc800078e0224 */
[----:B---3--:R-:W-:-:S05]  /*12a50*/  VIADD R39, R38, 0x1 ;  /* 0x0000000126277836 */ /* 0x008fca0000000000 */
[----:B------:R4:W-:Y:S04]  /*12a60*/  STG.E desc[UR6][R10.64], R39 ;  /* 0x000000270a007986 */ /* 0x0009e8000c101906 */
[----:B--2---:R4:W-:Y:S01]  /*12a70*/  STG.E desc[UR6][R36.64], R15 ;  /* 0x0000000f24007986 */ /* 0x0049e2000c101906 */
[----:B------:R-:W-:Y:S05]  /*12a80*/  BRA `(.L_x_26816) ;  /* 0x0000000400907947 */ /* 0x000fea0003800000 */
.L_x_26818:
[----:B------:R-:W1:Y:S01]  /*12a90*/  S2UR UR5, SR_CgaCtaId ;  /* 0x00000000000579c3 */ /* 0x000e620000008800 */
[----:B------:R-:W-:Y:S02]  /*12aa0*/  UMOV UR4, 0x400 ;  /* 0x0000040000047882 */ /* 0x000fe40000000000 */
[----:B-1----:R-:W-:-:S09]  /*12ab0*/  ULEA UR4, UR5, UR4, 0x18 ;  /* 0x0000000405047291 */ /* 0x002fd2000f8ec0ff */
[----:B------:R1:W-:Y:S01]  /*12ac0*/  STS [UR4], R28 ;  /* 0x0000001cff007988 */ /* 0x0003e20008000804 */
[----:B------:R-:W-:Y:S05]  /*12ad0*/  BRA `(.L_x_26814) ;  /* 0x0000000400a47947 */ /* 0x000fea0003800000 */
.L_x_26815:
        /* <DEDUP_REMOVED lines=23> */
[----:B------:R2:W5:Y:S01]  /*12c50*/  @!P1 LDG.E.CONSTANT R27, desc[UR6][R30.64] ;  /* 0x000000061e1b9981 */ /* 0x000562000c1e9900 */
[----:B------:R-:W-:Y:S02]  /*12c60*/  IADD3 R34, PT, PT, R35, 0x1, RZ ;  /* 0x0000000123227810 */ /* 0x000fe40007ffe0ff */
[----:B---3--:R-:W-:Y:S01]  /*12c70*/  SHF.R.S32.HI R15, RZ, 0x1f, R35 ;  /* 0x0000001fff0f7819 */ /* 0x008fe20000011423 */
[----:B------:R-:W-:-:S03]  /*12c80*/  IMAD.SHL.U32 R14, R29, 0x4, RZ ;  /* 0x000000041d0e7824 */ /* 0x000fc600078e00ff */
[----:B------:R-:W-:Y:S02]  /*12c90*/  LEA.HI.X.SX32 R32, R20, R15, 0x1, P2 ;  /* 0x0000000f14207211 */ /* 0x000fe400010f0eff */
[C---:B--2---:R-:W-:Y:S02]  /*12ca0*/  IADD3 R30, P2, PT, R14.reuse, UR8, RZ ;  /* 0x000000080e1e7c10 */ /* 0x044fe4000ff5e0ff */
[----:B------:R-:W-:Y:S02]  /*12cb0*/  SHF.L.U64.HI R15, R29, 0x2, R32 ;  /* 0x000000021d0f7819 */ /* 0x000fe40000010220 */
[----:B----4-:R-:W-:Y:S02]  /*12cc0*/  IADD3 R14, P5, PT, R14, UR10, RZ ;  /* 0x0000000a0e0e7c10 */ /* 0x010fe4000ffbe0ff */
[C---:B------:R-:W-:Y:S02]  /*12cd0*/  IADD3.X R31, PT, PT, R15.reuse, UR9, RZ, P2, !PT ;  /* 0x000000090f1f7c10 */ /* 0x040fe400097fe4ff */
[----:B------:R-:W-:-:S03]  /*12ce0*/  IADD3.X R15, PT, PT, R15, UR11, RZ, P5, !PT ;  /* 0x0000000b0f0f7c10 */ /* 0x000fc6000affe4ff */
[----:B------:R1:W-:Y:S01]  /*12cf0*/  STG.E desc[UR6][R30.64], R37 ;  /* 0x000000251e007986 */ /* 0x0003e2000c101906 */
[----:B------:R-:W-:Y:S05]  /*12d00*/  @!P1 BRA `(.L_x_26836) ;  /* 0x0000000000e89947 */ /* 0x000fea0003800000 */
[----:B-1----:R-:W-:Y:S01]  /*12d10*/  IMAD.WIDE R30, R33, 0x4, R4 ;  /* 0x00000004211e7825 */ /* 0x002fe200078e0204 */
[----:B------:R-:W1:Y:S04]  /*12d20*/  LDC R36, c[0x0][0x448] ;  /* 0x00011200ff247b82 */ /* 0x000e680000000800 */
[----:B-----5:R2:W3:Y:S01]  /*12d30*/  LDG.E.CONSTANT R27, desc[UR6][R30.64] ;  /* 0x000000061e1b7981 */ /* 0x0204e2000c1e9900 */
        /* <DEDUP_REMOVED lines=9> */
[----:B-1----:R-:W-:Y:S02]  /*12dd0*/  HFMA2 R32, -RZ, RZ, 0, 0 ;  /* 0x00000000ff207431 */ /* 0x002fe400000001ff */
        /* <DEDUP_REMOVED lines=10> */
[-C--:B------:R-:W-:Y:S01]  /*12e80*/  @!P2 IADD3 R30, PT, PT, R30, -R39.reuse, RZ ;  /* 0x800000271e1ea210 */ /* 0x080fe20007ffe0ff */
[----:B------:R-:W-:Y:S01]  /*12e90*/  @!P2 VIADD R29, R29, 0x1 ;  /* 0x000000011d1da836 */ /* 0x000fe20000000000 */
[----:B------:R-:W-:Y:S02]  /*12ea0*/  ISETP.NE.AND P2, PT, R36, RZ, PT ;  /* 0x000000ff2400720c */ /* 0x000fe40003f45270 */
[----:B------:R-:W-:Y:S02]  /*12eb0*/  ISETP.GE.U32.AND P1, PT, R30, R39, PT ;  /* 0x000000271e00720c */ /* 0x000fe40003f26070 */
[----:B------:R-:W-:Y:S01]  /*12ec0*/  LOP3.LUT R30, R37, R36, RZ, 0x3c, !PT ;  /* 0x00000024251e7212 */ /* 0x000fe200078e3cff */
[----:B-1----:R-:W-:-:S03]  /*12ed0*/  VIADD R31, R38, 0xffffffe ;  /* 0x0ffffffe261f7836 */ /* 0x002fc60000000000 */
[----:B------:R-:W-:-:S03]  /*12ee0*/  ISETP.GE.AND P5, PT, R30, RZ, PT ;  /* 0x000000ff1e00720c */ /* 0x000fc60003fa6270 */
[----:B------:R-:W1:Y:S04]  /*12ef0*/  F2I.FTZ.U32.TRUNC.NTZ R31, R31 ;  /* 0x0000001f001f7305 */ /* 0x000e68000021f000 */
[----:B------:R-:W-:-:S06]  /*12f00*/  @P1 IADD3 R29, PT, PT, R29, 0x1, RZ ;  /* 0x000000011d1d1810 */ /* 0x000fcc0007ffe0ff */
[----:B------:R-:W-:Y:S01]  /*12f10*/  @!P5 IMAD.MOV R29, RZ, RZ, -R29 ;  /* 0x000000ffff1dd224 */ /* 0x000fe200078e0a1d */
[----:B------:R-:W-:Y:S02]  /*12f20*/  @!P2 LOP3.LUT R29, RZ, R36, RZ, 0x33, !PT ;  /* 0x00000024ff1da212 */ /* 0x000fe400078e33ff */
[----:B------:R-:W-:Y:S02]  /*12f30*/  ISETP.NE.AND P5, PT, R28, RZ, PT ;  /* 0x000000ff1c00720c */ /* 0x000fe40003fa5270 */
[----:B------:R-:W-:Y:S01]  /*12f40*/  IABS R32, R29 ;  /* 0x0000001d00207213 */ /* 0x000fe20000000000 */
[----:B-1----:R-:W-:Y:S01]  /*12f50*/  IMAD.MOV R30, RZ, RZ, -R31 ;  /* 0x000000ffff1e7224 */ /* 0x002fe200078e0a1f */
[----:B------:R-:W-:-:S03]  /*12f60*/  ISETP.GE.AND P2, PT, R29, RZ, PT ;  /* 0x000000ff1d00720c */ /* 0x000fc60003f46270 */
[----:B------:R-:W-:Y:S01]  /*12f70*/  IMAD R37, R30, R33, RZ ;  /* 0x000000211e257224 */ /* 0x000fe200078e02ff */
[----:B------:R-:W-:-:S05]  /*12f80*/  MOV R30, RZ ;  /* 0x000000ff001e7202 */ /* 0x000fca0000000f00 */
[----:B------:R-:W-:-:S04]  /*12f90*/  IMAD.HI.U32 R30, R31, R37, R30 ;  /* 0x000000251f1e7227 */ /* 0x000fc800078e001e */
        /* <DEDUP_REMOVED lines=17> */
.L_x_26836:
[----:B-----5:R3:W-:Y:S04]  /*130b0*/  STG.E desc[UR6][R14.64], R27 ;  /* 0x0000001b0e007986 */ /* 0x0207e8000c101906 */
[----:B------:R3:W-:Y:S02]  /*130c0*/  STS [UR12], R34 ;  /* 0x00000022ff007988 */ /* 0x0007e4000800080c */
.L_x_26816:
[----:B------:R-:W-:Y:S05]  /*130d0*/  WARPSYNC.ALL ;  /* 0x0000000000007948 */ /* 0x000fea0003800000 */
[----:B------:R-:W5:Y:S08]  /*130e0*/  S2UR UR5, SR_CgaCtaId ;  /* 0x00000000000579c3 */ /* 0x000f700000008800 */
[----:B------:R-:W-:Y:S01]  /*130f0*/  BAR.SYNC.DEFER_BLOCKING 0x0 ;  /* 0x0000000000007b1d */ /* 0x000fe20000010000 */
[C---:B------:R-:W-:Y:S01]  /*13100*/  ISETP.GE.U32.AND P1, PT, R19.reuse, 0x1f, PT ;  /* 0x0000001f1300780c */ /* 0x040fe20003f26070 */
[----:B------:R-:W-:-:S04]  /*13110*/  VIADD R19, R19, 0x1 ;  /* 0x0000000113137836 */ /* 0x000fc80000000000 */
[----:B------:R-:W-:Y:S02]  /*13120*/  UMOV UR4, 0x400 ;  /* 0x0000040000047882 */ /* 0x000fe40000000000 */
[----:B-----5:R-:W-:-:S09]  /*13130*/  ULEA UR4, UR5, UR4, 0x18 ;  /* 0x0000000405047291 */ /* 0x020fd2000f8ec0ff */
[----:B---34-:R-:W3:Y:S02]  /*13140*/  LDS R15, [UR4] ;  /* 0x00000004ff0f7984 */ /* 0x018ee40008000800 */
[----:B---3--:R-:W-:-:S13]  /*13150*/  ISETP.LT.AND P2, PT, R15, R28, PT ;  /* 0x0000001c0f00720c */ /* 0x008fda0003f41270 */
[----:B------:R-:W-:Y:S05]  /*13160*/  @!P1 BRA P2, `(.L_x_26837) ;  /* 0xffffffc800009947 */ /* 0x000fea000103ffff */
.L_x_26814:
[----:B------:R-:W-:Y:S05]  /*13170*/  BSYNC.RECONVERGENT B0 ;  /* 0x0000000000007941 */ /* 0x000fea0003800200 */
.L_x_26813:
[----:B------:R-:W3:Y:S02]  /*13180*/  LDCU.64 UR4, c[0x0][0x3e8] ;  /* 0x00007d00ff0477ac */ /* 0x000ee40008000a00 */
[----:B---3--:R-:W-:-:S04]  /*13190*/  ISETP.NE.U32.AND P0, PT, RZ, UR4, PT ;  /* 0x00000004ff007c0c */ /* 0x008fc8000bf05070 */
[----:B------:R-:W-:-:S04]  /*131a0*/  ISETP.NE.AND.EX P0, PT, RZ, UR5, PT, P0 ;  /* 0x00000005ff007c0c */ /* 0x000fc8000bf05300 */
[----:B------:R-:W-:-:S13]  /*131b0*/  ISETP.NE.OR P0, PT, R62, RZ, !P0 ;  /* 0x000000ff3e00720c */ /* 0x000fda0004705670 */
[----:B------:R-:W-:Y:S05]  /*131c0*/  @P0 EXIT ;  /* 0x000000000000094d */ /* 0x000fea0003800000 */
[----:B--2---:R-:W2:Y:S01]  /*131d0*/  LDC.64 R2, c[0x0][0x3e8] ;  /* 0x0000fa00ff027b82 */ /* 0x004ea20000000a00 */
        /* <DEDUP_REMOVED lines=13> */
[----:B------:R-:W-:Y:S01]  /*132b0*/  HFMA2 R44, -RZ, RZ, 0, 5.9604644775390625e-08 ;  /* 0x00000001ff2c7431 */ /* 0x000fe200000001ff */
[----:B---3--:R-:W-:-:S05]  /*132c0*/  IADD3 R88, P0, PT, R88, UR4, RZ ;  /* 0x0000000458587c10 */ /* 0x008fca000ff1e0ff */
[----:B------:R-:W-:-:S05]  /*132d0*/  IMAD.X R89, RZ, RZ, UR5, P0 ;  /* 0x00000005ff597e24 */ /* 0x000fca00080e06ff */
[----:B------:R-:W-:Y:S01]  /*132e0*/  STG.E.U8 desc[UR6][R88.64], R44 ;  /* 0x0000002c58007986 */ /* 0x000fe2000c101106 */
[----:B------:R-:W-:Y:S05]  /*132f0*/  EXIT ;  /* 0x000000000000794d */ /* 0x000fea0003800000 */
.L_x_26838:
        /* <DEDUP_REMOVED lines=16> */
.L_x_38482:


//--------------------- .text._ZN17fastertransformer38beam_online_softmax_topk_stage2_kernelIfLi32ELi128EEEvPKfS2_PiPT_ii --------------------------
	.section	.text._ZN17fastertransformer38beam_online_softmax_topk_stage2_kernelIfLi32ELi128EEEvPKfS2_PiPT_ii,"ax",@progbits
	.align	128
        .global         _ZN17fastertransformer38beam_online_softmax_topk_stage2_kernelIfLi32ELi128EEEvPKfS2_PiPT_ii
        .type           _ZN17fastertransformer38beam_online_softmax_topk_stage2_kernelIfLi32ELi128EEEvPKfS2_PiPT_ii,@function
        .size           _ZN17fastertransformer38beam_online_softmax_topk_stage2_kernelIfLi32ELi128EEEvPKfS2_PiPT_ii,(.L_x_38483 - _ZN17fastertransformer38beam_online_softmax_topk_stage2_kernelIfLi32ELi128EEEvPKfS2_PiPT_ii)
        .other          _ZN17fastertransformer38beam_online_softmax_topk_stage2_kernelIfLi32ELi128EEEvPKfS2_PiPT_ii,@"STO_CUDA_ENTRY STV_DEFAULT"
_ZN17fastertransformer38beam_online_softmax_topk_stage2_kernelIfLi32ELi128EEEvPKfS2_PiPT_ii:
.text._ZN17fastertransformer38beam_online_softmax_topk_stage2_kernelIfLi32ELi128EEEvPKfS2_PiPT_ii:
        /* <DEDUP_REMOVED lines=12> */
[----:B------:R3:W-:Y:S01]  /*00c0*/  STL.64 [R1+0x8], R4 ;  /* 0x0000080401007387 */ /* 0x0007e20000100a00 */
[----:B------:R-:W-:-:S03]  /*00d0*/  IMAD.MOV.U32 R9, RZ, RZ, RZ ;  /* 0x000000ffff097224 */ /* 0x000fc600078e00ff */
        /* <DEDUP_REMOVED lines=56> */
[----:B------:R-:W-:-:S05]  /*0460*/  LOP3.LUT R5, R5, 0x180, RZ, 0xc0, !PT ;  /* 0x0000018005057812 */ /* 0x000fca00078ec0ff */
[----:B------:R-:W-:Y:S01]  /*0470*/  IMAD.IADD R9, R5, 0x1, R10 ;  /* 0x0000000105097824 */ /* 0x000fe200078e020a */
[----:B-1----:R-:W-:-:S04]  /*0480*/  LEA R12, P0, R13, UR6, 0x2 ;  /* 0x000000060d0c7c11 */ /* 0x002fc8000f8010ff */
[----:B------:R-:W-:Y:S01]  /*0490*/  LEA.HI.X R13, R13, UR7, R6, 0x2, P0 ;  /* 0x000000070d0d7c11 */ /* 0x000fe200080f1406 */
[----:B0-----:R-:W-:-:S06]  /*04a0*/  ULEA UR4, UR5, UR4, 0x18 ;  /* 0x0000000405047291 */ /* 0x001fcc000f8ec0ff */
[----:B------:R-:W-:-:S07]  /*04b0*/  LEA R6, R10, UR4, 0x2 ;  /* 0x000000040a067c11 */ /* 0x000fce000f8e10ff */
.L_x_26843:
        /* <DEDUP_REMOVED lines=10> */
.L_x_26842:
[----:B------:R-:W-:Y:S05]  /*0560*/  BSYNC.RECONVERGENT B1 ;  /* 0x0000000000017941 */ /* 0x000fea0003800200 */
.L_x_26841:
[----:B------:R-:W-:Y:S05]  /*0570*/  @!P1 BRA `(.L_x_26840) ;  /* 0x00000004007c9947 */ /* 0x000fea0003800000 */
[----:B------:R-:W0:Y:S01]  /*0580*/  LDCU.64 UR6, c[0x0][0x380] ;  /* 0x00007000ff0677ac */ /* 0x000e220008000a00 */
[----:B------:R-:W1:Y:S01]  /*0590*/  S2UR UR5, SR_CgaCtaId ;  /* 0x00000000000579c3 */ /* 0x000e620000008800 */
[----:B------:R-:W-:Y:S01]  /*05a0*/  IADD3 R5, P0, PT, R7, R9, RZ ;  /* 0x0000000907057210 */ /* 0x000fe20007f1e0ff */
[----:B------:R-:W-:Y:S01]  /*05b0*/  BSSY.RECONVERGENT B1, `(.L_x_26844) ;  /* 0x0000037000017945 */ /* 0x000fe20003800200 */
[----:B------:R-:W-:Y:S02]  /*05c0*/  UMOV UR4, 0x400 ;  /* 0x0000040000047882 */ /* 0x000fe40000000000 */
[----:B------:R-:W-:Y:S01]  /*05d0*/  IADD3.X R6, PT, PT, RZ, R11, RZ, P0, !PT ;  /* 0x0000000bff067210 */ /* 0x000fe200007fe4ff */
[----:B------:R-:W-:Y:S01]  /*05e0*/  UIADD3 UR4, UPT, UPT, UR4, 0x530, URZ ;  /* 0x0000053004047890 */ /* 0x000fe2000fffe0ff */
        /* <DEDUP_REMOVED lines=11> */
[----:B------:R-:W-:Y:S02]  /*06a0*/  PLOP3.LUT P0, PT, PT, PT, PT, 0x8, 0x80 ;  /* 0x000000000080781c */ /* 0x000fe40003f0e170 */
[----:B------:R-:W-:-:S11]  /*06b0*/  IADD3 R8, PT, PT, R2, -0x600, RZ ;  /* 0xfffffa0002087810 */ /* 0x000fd60007ffe0ff */
.L_x_26846:
        /* <DEDUP_REMOVED lines=38> */
.L_x_26845:
[----:B------:R-:W-:Y:S05]  /*0920*/  BSYNC.RECONVERGENT B1 ;  /* 0x0000000000017941 */ /* 0x000fea0003800200 */
.L_x_26844:
        /* <DEDUP_REMOVED lines=25> */
.L_x_26848:
[----:B------:R-:W-:Y:S05]  /*0ac0*/  BSYNC.RECONVERGENT B1 ;  /* 0x0000000000017941 */ /* 0x000fea0003800200 */
.L_x_26847:
        /* <DEDUP_REMOVED lines=10> */
.L_x_26840:
[----:B------:R-:W-:Y:S05]  /*0b70*/  BSYNC.RECONVERGENT B0 ;  /* 0x0000000000007941 */ /* 0x000fea0003800200 */
.L_x_26839:
        /* <DEDUP_REMOVED lines=70> */
[----:B------:R-:W1:Y:S01]  /*0fe0*/  LDCU UR4, c[0x0][0x3a0] ;  /* 0x00007400ff0477ac */ /* 0x000e620008000800 */
[----:B------:R-:W-:Y:S01]  /*0ff0*/  IMAD R10, R10, 0x108, RZ ;  /* 0x000001080a0a7824 */ /* 0x000fe200078e02ff */
[----:B-1----:R-:W-:-:S09]  /*1000*/  UISETP.GE.AND UP0, UPT, UR4, 0x1, UPT ;  /* 0x000000010400788c */ /* 0x002fd2000bf06270 */
        /* <DEDUP_REMOVED lines=8> */
[----:B------:R-:W1:Y:S01]  /*1090*/  S2R R3, SR_CgaCtaId ;  /* 0x0000000000037919 */ /* 0x000e620000008800 */
[----:B------:R-:W-:Y:S01]  /*10a0*/  ULOP3.LUT UR5, UR5, 0x7ffffffc, URZ, 0xc0, !UPT ;  /* 0x7ffffffc05057892 */ /* 0x000fe2000f8ec0ff */
[----:B------:R-:W-:-:S03]  /*10b0*/  MOV R2, 0x400 ;  /* 0x0000040000027802 */ /* 0x000fc60000000f00 */
[----:B------:R-:W-:Y:S02]  /*10c0*/  UIADD3 UR4, UPT, UPT, -UR5, URZ, URZ ;  /* 0x000000ff05047290 */ /* 0x000fe4000fffe1ff */
[----:B------:R-:W-:Y:S02]  /*10d0*/  VIADD R2, R2, 0x530 ;  /* 0x0000053002027836 */ /* 0x000fe40000000000 */
[----:B------:R-:W-:-:S03]  /*10e0*/  UISETP.GE.AND UP0, UPT, UR4, URZ, UPT ;  /* 0x000000ff0400728c */ /* 0x000fc6000bf06270 */
[----:B-1----:R-:W-:Y:S02]  /*10f0*/  LEA R3, R3, R2, 0x18 ;  /* 0x0000000203037211 */ /* 0x002fe400078ec0ff */
        /* <DEDUP_REMOVED lines=8> */
.L_x_26855:
[----:B---3--:R-:W1:Y:S01]  /*1180*/  LDS.64 R4, [R3+-0x88] ;  /* 0xffff780003047984 */ /* 0x008e620000000a00 */
[----:B------:R-:W-:-:S03]  /*1190*/  UIADD3 UR4, UPT, UPT, UR4, 0x10, URZ ;  /* 0x0000001004047890 */ /* 0x000fc6000fffe0ff */
[----:B0-----:R-:W0:Y:S01]  /*11a0*/  LDS.64 R6, [R3+-0x8] ;  /* 0xfffff80003067984 */ /* 0x001e220000000a00 */
        /* <DEDUP_REMOVED lines=15> */
[----:B-1----:R-:W-:Y:S04]  /*12a0*/  STL.64 [R0+-0x88], R4 ;  /* 0xffff780400007387 */ /* 0x002fe80000100a00 */
[----:B0-----:R-:W-:Y:S01]  /*12b0*/  STL.64 [R0+-0x8], R6 ;  /* 0xfffff80600007387 */ /* 0x001fe20000100a00 */
        /* <DEDUP_REMOVED lines=17> */
.L_x_26854:
[----:B------:R-:W-:-:S04]  /*13d0*/  UIADD3 UR5, UPT, UPT, -UR4, URZ, URZ ;  /* 0x000000ff04057290 */ /* 0x000fc8000fffe1ff */
[----:B------:R-:W-:-:S09]  /*13e0*/  UISETP.GT.AND UP1, UPT, UR5, 0x4, UPT ;  /* 0x000000040500788c */ /* 0x000fd2000bf24270 */
[----:B------:R-:W-:Y:S05]  /*13f0*/  BRA.U !UP1, `(.L_x_26856) ;  /* 0x0000000109507547 */ /* 0x000fea000b800000 */
[----:B---3--:R-:W1:Y:S01]  /*1400*/  LDS.64 R4, [R3+-0x88] ;  /* 0xffff780003047984 */ /* 0x008e620000000a00 */
[----:B------:R-:W-:Y:S02]  /*1410*/  UIADD3 UR4, UPT, UPT, UR4, 0x8, URZ ;  /* 0x0000000804047890 */ /* 0x000fe4000fffe0ff */
[----:B------:R-:W-:Y:S01]  /*1420*/  UPLOP3.LUT UP0, UPT, UPT, UPT, UPT, 0x40, 0x4 ;  /* 0x000000000004789c */ /* 0x000fe20003f0e870 */
[----:B0-----:R-:W0:Y:S04]  /*1430*/  LDS.64 R6, [R3+-0x8] ;  /* 0xfffff80003067984 */ /* 0x001e280000000a00 */
[----:B------:R-:W2:Y:S04]  /*1440*/  LDS.64 R8, [R3+-0x80] ;  /* 0xffff800003087984 */ /* 0x000ea80000000a00 */
[----:B------:R-:W3:Y:S04]  /*1450*/  LDS.64 R12, [R3] ;  /* 0x00000000030c7984 */ /* 0x000ee80000000a00 */
[----:B------:R-:W4:Y:S04]  /*1460*/  LDS.64 R14, [R3+-0x78] ;  /* 0xffff8800030e7984 */ /* 0x000f280000000a00 */
[----:B------:R-:W5:Y:S04]  /*1470*/  LDS.64 R16, [R3+0x8] ;  /* 0x0000080003107984 */ /* 0x000f680000000a00 */
[----:B------:R-:W5:Y:S04]  /*1480*/  LDS.64 R18, [R3+-0x70] ;  /* 0xffff900003127984 */ /* 0x000f680000000a00 */
[----:B------:R1:W5:Y:S02]  /*1490*/  LDS.64 R20, [R3+0x10] ;  /* 0x0000100003147984 */ /* 0x0003640000000a00 */
[----:B-1----:R-:W-:-:S02]  /*14a0*/  VIADD R3, R3, 0x20 ;  /* 0x0000002003037836 */ /* 0x002fc40000000000 */
[----:B------:R-:W-:Y:S04]  /*14b0*/  STL.64 [R0+-0x88], R4 ;  /* 0xffff780400007387 */ /* 0x000fe80000100a00 */
[----:B0-----:R-:W-:Y:S04]  /*14c0*/  STL.64 [R0+-0x8], R6 ;  /* 0xfffff80600007387 */ /* 0x001fe80000100a00 */
[----:B--2---:R-:W-:Y:S04]  /*14d0*/  STL.64 [R0+-0x80], R8 ;  /* 0xffff800800007387 */ /* 0x004fe80000100a00 */
[----:B---3--:R-:W-:Y:S04]  /*14e0*/  STL.64 [R0], R12 ;  /* 0x0000000c00007387 */ /* 0x008fe80000100a00 */
[----:B----4-:R-:W-:Y:S04]  /*14f0*/  STL.64 [R0+-0x78], R14 ;  /* 0xffff880e00007387 */ /* 0x010fe80000100a00 */
[----:B-----5:R-:W-:Y:S04]  /*1500*/  STL.64 [R0+0x8], R16 ;  /* 0x0000081000007387 */ /* 0x020fe80000100a00 */
[----:B------:R-:W-:Y:S04]  /*1510*/  STL.64 [R0+-0x70], R18 ;  /* 0xffff901200007387 */ /* 0x000fe80000100a00 */
[----:B------:R0:W-:Y:S02]  /*1520*/  STL.64 [R0+0x10], R20 ;  /* 0x0000101400007387 */ /* 0x0001e40000100a00 */
[----:B0-----:R-:W-:-:S07]  /*1530*/  IADD3 R0, PT, PT, R0, 0x20, RZ ;  /* 0x0000002000007810 */ /* 0x001fce0007ffe0ff */
.L_x_26856:
[----:B------:R-:W-:-:S09]  /*1540*/  UISETP.NE.OR UP0, UPT, UR4, URZ, UP0 ;  /* 0x000000ff0400728c */ /* 0x000fd20008705670 */
[----:B------:R-:W-:Y:S05]  /*1550*/  BRA.U !UP0, `(.L_x_26852) ;  /* 0x0000000108347547 */ /* 0x000fea000b800000 */
.L_x_26853:
[----:B---3--:R-:W1:Y:S01]  /*1560*/  LDS.64 R4, [R3+-0x88] ;  /* 0xffff780003047984 */ /* 0x008e620000000a00 */
[----:B------:R-:W-:-:S03]  /*1570*/  UIADD3 UR4, UPT, UPT, UR4, 0x4, URZ ;  /* 0x0000000404047890 */ /* 0x000fc6000fffe0ff */
[----:B0-----:R-:W0:Y:S01]  /*1580*/  LDS.64 R6, [R3+-0x8] ;  /* 0xfffff80003067984 */ /* 0x001e220000000a00 */
[----:B------:R-:W-:-:S03]  /*1590*/  UISETP.NE.AND UP0, UPT, UR4, URZ, UPT ;  /* 0x000000ff0400728c */ /* 0x000fc6000bf05270 */
[----:B------:R-:W2:Y:S04]  /*15a0*/  LDS.64 R8, [R3+-0x80] ;  /* 0xffff800003087984 */ /* 0x000ea80000000a00 */
[----:B------:R3:W4:Y:S02]  /*15b0*/  LDS.64 R12, [R3] ;  /* 0x00000000030c7984 */ /* 0x0007240000000a00 */
[----:B---3--:R-:W-:Y:S02]  /*15c0*/  VIADD R3, R3, 0x10 ;  /* 0x0000001003037836 */ /* 0x008fe40000000000 */
[----:B-1----:R-:W-:Y:S04]  /*15d0*/  STL.64 [R0+-0x88], R4 ;  /* 0xffff780400007387 */ /* 0x002fe80000100a00 */
[----:B0-----:R-:W-:Y:S04]  /*15e0*/  STL.64 [R0+-0x8], R6 ;  /* 0xfffff80600007387 */ /* 0x001fe80000100a00 */
[----:B--2---:R-:W-:Y:S04]  /*15f0*/  STL.64 [R0+-0x80], R8 ;  /* 0xffff800800007387 */ /* 0x004fe80000100a00 */
[----:B----4-:R0:W-:Y:S02]  /*1600*/  STL.64 [R0], R12 ;  /* 0x0000000c00007387 */ /* 0x0101e40000100a00 */
[----:B0-----:R-:W-:Y:S01]  /*1610*/  VIADD R0, R0, 0x10 ;  /* 0x0000001000007836 */ /* 0x001fe20000000000 */
[----:B------:R-:W-:Y:S06]  /*1620*/  BRA.U UP0, `(.L_x_26853) ;  /* 0xfffffffd00cc7547 */ /* 0x000fec000b83ffff */
.L_x_26852:
[----:B------:R-:W-:-:S09]  /*1630*/  UISETP.NE.AND UP0, UPT, UR6, URZ, UPT ;  /* 0x000000ff0600728c */ /* 0x000fd2000bf05270 */
[----:B------:R-:W-:Y:S05]  /*1640*/  BRA.U !UP0, `(.L_x_26851) ;  /* 0x0000000108487547 */ /* 0x000fea000b800000 */
[----:B---3--:R-:W1:Y:S01]  /*1650*/  S2R R4, SR_CgaCtaId ;  /* 0x0000000000047919 */ /* 0x008e620000008800 */
[----:B------:R-:W-:Y:S01]  /*1660*/  MOV R0, 0x400 ;  /* 0x0000040000007802 */ /* 0x000fe20000000f00 */
[----:B------:R-:W-:-:S04]  /*1670*/  UIADD3 UR6, UPT, UPT, -UR6, URZ, URZ ;  /* 0x000000ff06067290 */ /* 0x000fc8000fffe1ff */
[----:B------:R-:W-:Y:S02]  /*1680*/  VIADD R3, R0, 0x530 ;  /* 0x0000053000037836 */ /* 0x000fe40000000000 */
[C---:B------:R-:W-:Y:S01]  /*1690*/  IMAD R0, R2.reuse, 0x4, R1 ;  /* 0x0000000402007824 */ /* 0x040fe200078e0201 */
[----:B------:R-:W-:Y:S02]  /*16a0*/  LEA R2, R2, R10, 0x2 ;  /* 0x0000000a02027211 */ /* 0x000fe400078e10ff */
[----:B-1----:R-:W-:Y:S01]  /*16b0*/  LEA R3, R4, R3, 0x18 ;  /* 0x0000000304037211 */ /* 0x002fe200078ec0ff */
[----:B------:R-:W-:-:S03]  /*16c0*/  VIADD R4, R0, 0x88 ;  /* 0x0000008800047836 */ /* 0x000fc60000000000 */
[----:B------:R-:W-:-:S07]  /*16d0*/  IADD3 R2, PT, PT, R2, 0x80, R3 ;  /* 0x0000008002027810 */ /* 0x000fce0007ffe003 */
.L_x_26857:
[----:B------:R-:W1:Y:S01]  /*16e0*/  LDS R0, [R2+-0x80] ;  /* 0xffff800002007984 */ /* 0x000e620000000800 */
[----:B------:R-:W-:-:S03]  /*16f0*/  UIADD3 UR6, UPT, UPT, UR6, 0x1, URZ ;  /* 0x0000000106067890 */ /* 0x000fc6000fffe0ff */
[----:B------:R2:W3:Y:S01]  /*1700*/  LDS R3, [R2] ;  /* 0x0000000002037984 */ /* 0x0004e20000000800 */
[----:B------:R-:W-:Y:S01]  /*1710*/  UISETP.NE.AND UP0, UPT, UR6, URZ, UPT ;  /* 0x000000ff0600728c */ /* 0x000fe2000bf05270 */
[----:B--2---:R-:W-:Y:S02]  /*1720*/  VIADD R2, R2, 0x4 ;  /* 0x0000000402027836 */ /* 0x004fe40000000000 */
[----:B-1----:R-:W-:Y:S04]  /*1730*/  STL [R4+-0x80], R0 ;  /* 0xffff800004007387 */ /* 0x002fe80000100800 */
[----:B---3--:R1:W-:Y:S02]  /*1740*/  STL [R4], R3 ;  /* 0x0000000304007387 */ /* 0x0083e40000100800 */
[----:B-1----:R-:W-:Y:S01]  /*1750*/  VIADD R4, R4, 0x4 ;  /* 0x0000000404047836 */ /* 0x002fe20000000000 */
[----:B------:R-:W-:Y:S06]  /*1760*/  BRA.U UP0, `(.L_x_26857) ;  /* 0xfffffffd00dc7547 */ /* 0x000fec000b83ffff */
.L_x_26851:
        /* <DEDUP_REMOVED lines=36> */
[----:B------:R-:W3:Y:S02]  /*19b0*/  LDS.64 R88, [R10+UR4+0x100] ;  /* 0x000100040a587984 */ /* 0x000ee40008000a00 */
[----:B---3--:R-:W-:Y:S01]  /*19c0*/  MOV R4, R89 ;  /* 0x0000005900047202 */ /* 0x008fe20000000f00 */
[----:B------:R-:W-:-:S05]  /*19d0*/  IMAD.MOV.U32 R5, RZ, RZ, R88 ;  /* 0x000000ffff057224 */ /* 0x000fca00078e0058 */
[----:B------:R1:W-:Y:S02]  /*19e0*/  STL.64 [R1], R4 ;  /* 0x0000000401007387 */ /* 0x0003e40000100a00 */
.L_x_26850:
[----:B------:R-:W-:Y:S05]  /*19f0*/  BSYNC.RECONVERGENT B0 ;  /* 0x0000000000007941 */ /* 0x000fea0003800200 */
.L_x_26849:
[----:B-----5:R-:W-:Y:S01]  /*1a00*/  SHFL.DOWN PT, R48, R34, 0x1, 0x1f ;  /* 0x08201f0022307f89 */ /* 0x020fe200000e0000 */
[----:B------:R-:W-:Y:S03]  /*1a10*/  BSSY.RECONVERGENT B0, `(.L_x_26858) ;  /* 0x0000272000007945 */ /* 0x000fe60003800200 */
[----:B------:R-:W2:Y:S04]  /*1a20*/  SHFL.DOWN PT, R49, R35, 0x1, 0x1f ;  /* 0x08201f0023317f89 */ /* 0x000ea800000e0000 */
[----:B0--3--:R-:W-:Y:S04]  /*1a30*/  SHFL.DOWN PT, R6, R44, 0x1, 0x1f ;  /* 0x08201f002c067f89 */ /* 0x009fe800000e0000 */
[----:B------:R-:W0:Y:S04]  /*1a40*/  SHFL.DOWN PT, R7, R45, 0x1, 0x1f ;  /* 0x08201f002d077f89 */ /* 0x000e2800000e0000 */
        /* <DEDUP_REMOVED lines=16> */
[----:B-1----:R-:W-:Y:S04]  /*1b50*/  SHFL.DOWN PT, R4, R46, 0x1, 0x1f ;  /* 0x08201f002e047f89 */ /* 0x002fe800000e0000 */
[----:B------:R-:W1:Y:S04]  /*1b60*/  SHFL.DOWN PT, R5, R47, 0x1, 0x1f ;  /* 0x08201f002f057f89 */ /* 0x000e6800000e0000 */
[----:B--2---:R-:W-:Y:S04]  /*1b70*/  STL.64 [R1+0x38], R48 ;  /* 0x0000383001007387 */ /* 0x004fe80000100a00 */
[----:B------:R-:W-:Y:S04]  /*1b80*/  SHFL.DOWN PT, R48, R56, 0x1, 0x1f ;  /* 0x08201f0038307f89 */ /* 0x000fe800000e0000 */
[----:B------:R-:W2:Y:S04]  /*1b90*/  SHFL.DOWN PT, R49, R57, 0x1, 0x1f ;  /* 0x08201f0039317f89 */ /* 0x000ea800000e0000 */
[----:B0-----:R-:W-:Y:S04]  /*1ba0*/  STL.64 [R1+0x10], R6 ;  /* 0x0000100601007387 */ /* 0x001fe80000100a00 */
        /* <DEDUP_REMOVED lines=29> */
[----:B--2---:R2:W-:Y:S04]  /*1d80*/  STL.64 [R1+0x90], R48 ;  /* 0x0000903001007387 */ /* 0x0045e80000100a00 */
[----:B0-----:R-:W-:Y:S04]  /*1d90*/  STL.64 [R1+0x68], R6 ;  /* 0x0000680601007387 */ /* 0x001fe80000100a00 */
[----:B---3--:R-:W-:Y:S01]  /*1da0*/  STL.64 [R1+0x70], R8 ;  /* 0x0000700801007387 */ /* 0x008fe20000100a00 */
[----:B--2---:R-:W0:Y:S03]  /*1db0*/  S2R R48, SR_LANEID ;  /* 0x0000000000307919 */ /* 0x004e260000000000 */
[----:B----4-:R-:W-:Y:S04]  /*1dc0*/  STL.64 [R1+0x78], R10 ;  /* 0x0000780a01007387 */ /* 0x010fe80000100a00 */
[----:B------:R-:W-:Y:S04]  /*1dd0*/  STL.64 [R1+0x80], R12 ;  /* 0x0000800c01007387 */ /* 0x000fe80000100a00 */
[----:B------:R-:W-:Y:S04]  /*1de0*/  STL.64 [R1+0x88], R14 ;  /* 0x0000880e01007387 */ /* 0x000fe80000100a00 */
[----:B------:R-:W-:Y:S04]  /*1df0*/  STL.64 [R1+0x98], R50 ;  /* 0x0000983201007387 */ /* 0x000fe80000100a00 */
[----:B------:R-:W-:Y:S04]  /*1e00*/  STL.64 [R1+0xa0], R52 ;  /* 0x0000a03401007387 */ /* 0x000fe80000100a00 */
[----:B------:R-:W-:Y:S04]  /*1e10*/  STL.64 [R1+0xa8], R54 ;  /* 0x0000a83601007387 */ /* 0x000fe80000100a00 */
[----:B------:R-:W-:Y:S04]  /*1e20*/  STL.64 [R1+0xb0], R86 ;  /* 0x0000b05601007387 */ /* 0x000fe80000100a00 */
[----:B------:R-:W-:Y:S01]  /*1e30*/  SHFL.DOWN PT, R8, R68, 0x1, 0x1f ;  /* 0x08201f0044087f89 */ /* 0x000fe200000e0000 */
[----:B0-----:R-:W-:-:S03]  /*1e40*/  ISETP.GT.AND P0, PT, R48, 0x1e, PT ;  /* 0x0000001e3000780c */ /* 0x001fc60003f04270 */
        /* <DEDUP_REMOVED lines=22> */
[----:B0-----:R-:W-:Y:S04]  /*1fb0*/  STL.64 [R1+0xc0], R8 ;  /* 0x0000c00801007387 */ /* 0x001fe80000100a00 */
        /* <DEDUP_REMOVED lines=8> */
[----:B------:R-:W-:Y:S04]  /*2040*/  STL.64 [R1], R6 ;  /* 0x0000000601007387 */ /* 0x000fe80000100a00 */
[----:B-1----:R0:W-:Y:S02]  /*2050*/  STL.64 [R1+0xb8], R4 ;  /* 0x0000b80401007387 */ /* 0x0021e40000100a00 */
[----:B0-----:R-:W-:Y:S01]  /*2060*/  IMAD.MOV.U32 R5, RZ, RZ, R89 ;  /* 0x000000ffff057224 */ /* 0x001fe200078e0059 */
[----:B------:R-:W-:Y:S06]  /*2070*/  BAR.SYNC.DEFER_BLOCKING 0x0 ;  /* 0x0000000000007b1d */ /* 0x000fec0000010000 */
[----:B------:R-:W-:Y:S05]  /*2080*/  @P0 BRA `(.L_x_26859) ;  /* 0x0000002000280947 */ /* 0x000fea0003800000 */
[C---:B------:R-:W-:Y:S01]  /*2090*/  FSETP.GT.FTZ.AND P0, PT, R89.reuse, R6, PT ;  /* 0x000000065900720b */ /* 0x040fe20003f14000 */
[----:B------:R-:W-:Y:S01]  /*20a0*/  IMAD.MOV.U32 R4, RZ, RZ, R46 ;  /* 0x000000ffff047224 */ /* 0x000fe200078e002e */
[----:B------:R-:W-:Y:S02]  /*20b0*/  MOV R0, R2 ;  /* 0x0000000200007202 */ /* 0x000fe40000000f00 */
        /* <DEDUP_REMOVED lines=10> */
.L_x_26953:
        /* <DEDUP_REMOVED lines=20> */
.L_x_26861:
[----:B------:R-:W-:Y:S01]  /*22a0*/  MOV R2, R17 ;  /* 0x0000001100027202 */ /* 0x000fe20000000f00 */
[----:B------:R-:W-:Y:S02]  /*22b0*/  IMAD.MOV.U32 R8, RZ, RZ, R85 ;  /* 0x000000ffff087224 */ /* 0x000fe400078e0055 */
[----:B------:R-:W-:Y:S02]  /*22c0*/  IMAD.MOV.U32 R17, RZ, RZ, R16 ;  /* 0x000000ffff117224 */ /* 0x000fe400078e0010 */
[----:B------:R-:W-:-:S07]  /*22d0*/  IMAD.MOV.U32 R85, RZ, RZ, R84 ;  /* 0x000000ffff557224 */ /* 0x000fce00078e0054 */
.L_x_26862:
[----:B------:R-:W-:Y:S05]  /*22e0*/  BSYNC.RECONVERGENT B1 ;  /* 0x0000000000017941 */ /* 0x000fea0003800200 */
.L_x_26860:
        /* <DEDUP_REMOVED lines=11> */
.L_x_26864:
[----:B------:R-:W-:Y:S01]  /*23a0*/  MOV R9, R2 ;  /* 0x0000000200097202 */ /* 0x000fe20000000f00 */
[----:B------:R-:W-:Y:S02]  /*23b0*/  IMAD.MOV.U32 R11, RZ, RZ, R8 ;  /* 0x000000ffff0b7224 */ /* 0x000fe400078e0008 */
[----:B------:R-:W-:Y:S02]  /*23c0*/  IMAD.MOV.U32 R16, RZ, RZ, R19 ;  /* 0x000000ffff107224 */ /* 0x000fe400078e0013 */
[----:B------:R-:W-:-:S07]  /*23d0*/  IMAD.MOV.U32 R84, RZ, RZ, R83 ;  /* 0x000000ffff547224 */ /* 0x000fce00078e0053 */
.L_x_26865:
[----:B------:R-:W-:Y:S05]  /*23e0*/  BSYNC.RECONVERGENT B1 ;  /* 0x0000000000017941 */ /* 0x000fea0003800200 */
.L_x_26863:
        /* <DEDUP_REMOVED lines=11> */
.L_x_26867:
[----:B------:R-:W-:Y:S01]  /*24a0*/  MOV R2, R9 ;  /* 0x0000000900027202 */ /* 0x000fe20000000f00 */
[----:B------:R-:W-:Y:S02]  /*24b0*/  IMAD.MOV.U32 R8, RZ, RZ, R11 ;  /* 0x000000ffff087224 */ /* 0x000fe400078e000b */
[----:B------:R-:W-:Y:S02]  /*24c0*/  IMAD.MOV.U32 R19, RZ, RZ, R18 ;  /* 0x000000ffff137224 */ /* 0x000fe400078e0012 */
[----:B------:R-:W-:-:S07]  /*24d0*/  IMAD.MOV.U32 R83, RZ, RZ, R82 ;  /* 0x000000ffff537224 */ /* 0x000fce00078e0052 */
.L_x_26868:
[----:B------:R-:W-:Y:S05]  /*24e0*/  BSYNC.RECONVERGENT B1 ;  /* 0x0000000000017941 */ /* 0x000fea0003800200 */
.L_x_26866:
        /* <DEDUP_REMOVED lines=11> */
.L_x_26870:
[----:B------:R-:W-:Y:S01]  /*25a0*/  MOV R9, R2 ;  /* 0x0000000200097202 */ /* 0x000fe20000000f00 */
[----:B------:R-:W-:Y:S02]  /*25b0*/  IMAD.MOV.U32 R11, RZ, RZ, R8 ;  /* 0x000000ffff0b7224 */ /* 0x000fe400078e0008 */
[----:B------:R-:W-:Y:S02]  /*25c0*/  IMAD.MOV.U32 R18, RZ, RZ, R21 ;  /* 0x000000ffff127224 */ /* 0x000fe400078e0015 */
[----:B------:R-:W-:-:S07]  /*25d0*/  IMAD.MOV.U32 R82, RZ, RZ, R81 ;  /* 0x000000ffff527224 */ /* 0x000fce00078e0051 */
.L_x_26871:
[----:B------:R-:W-:Y:S05]  /*25e0*/  BSYNC.RECONVERGENT B1 ;  /* 0x0000000000017941 */ /* 0x000fea0003800200 */
.L_x_26869:
        /* <DEDUP_REMOVED lines=11> */
.L_x_26873:
[----:B------:R-:W-:Y:S01]  /*26a0*/  MOV R2, R9 ;  /* 0x0000000900027202 */ /* 0x000fe20000000f00 */
[----:B------:R-:W-:Y:S02]  /*26b0*/  IMAD.MOV.U32 R8, RZ, RZ, R11 ;  /* 0x000000ffff087224 */ /* 0x000fe400078e000b */
[----:B------:R-:W-:Y:S02]  /*26c0*/  IMAD.MOV.U32 R21, RZ, RZ, R20 ;  /* 0x000000ffff157224 */ /* 0x000fe400078e0014 */
[----:B------:R-:W-:-:S07]  /*26d0*/  IMAD.MOV.U32 R81, RZ, RZ, R80 ;  /* 0x000000ffff517224 */ /* 0x000fce00078e0050 */
.L_x_26874:
[----:B------:R-:W-:Y:S05]  /*26e0*/  BSYNC.RECONVERGENT B1 ;  /* 0x0000000000017941 */ /* 0x000fea0003800200 */
.L_x_26872:
        /* <DEDUP_REMOVED lines=11> */
.L_x_26876:
[----:B------:R-:W-:Y:S01]  /*27a0*/  MOV R9, R2 ;  /* 0x0000000200097202 */ /* 0x000fe20000000f00 */
[----:B------:R-:W-:Y:S02]  /*27b0*/  IMAD.MOV.U32 R11, RZ, RZ, R8 ;  /* 0x000000ffff0b7224 */ /* 0x000fe400078e0008 */
[----:B------:R-:W-:Y:S02]  /*27c0*/  IMAD.MOV.U32 R20, RZ, RZ, R23 ;  /* 0x000000ffff147224 */ /* 0x000fe400078e0017 */
[----:B------:R-:W-:-:S07]  /*27d0*/  IMAD.MOV.U32 R80, RZ, RZ, R79 ;  /* 0x000000ffff507224 */ /* 0x000fce00078e004f */
.L_x_26877:
[----:B------:R-:W-:Y:S05]  /*27e0*/  BSYNC.RECONVERGENT B1 ;  /* 0x0000000000017941 */ /* 0x000fea0003800200 */
.L_x_26875:
        /* <DEDUP_REMOVED lines=11> */
.L_x_26879:
[----:B------:R-:W-:Y:S01]  /*28a0*/  MOV R2, R9 ;  /* 0x0000000900027202 */ /* 0x000fe20000000f00 */
[----:B------:R-:W-:Y:S02]  /*28b0*/  IMAD.MOV.U32 R8, RZ, RZ, R11 ;  /* 0x000000ffff087224 */ /* 0x000fe400078e000b */
[----:B------:R-:W-:Y:S02]  /*28c0*/  IMAD.MOV.U32 R23, RZ, RZ, R22 ;  /* 0x000000ffff177224 */ /* 0x000fe400078e0016 */
[----:B------:R-:W-:-:S07]  /*28d0*/  IMAD.MOV.U32 R79, RZ, RZ, R78 ;  /* 0x000000ffff4f7224 */ /* 0x000fce00078e004e */
.L_x_26880:
[----:B------:R-:W-:Y:S05]  /*28e0*/  BSYNC.RECONVERGENT B1 ;  /* 0x0000000000017941 */ /* 0x000fea0003800200 */
.L_x_26878:
        /* <DEDUP_REMOVED lines=11> */
.L_x_26882:
[----:B------:R-:W-:Y:S01]  /*29a0*/  MOV R9, R2 ;  /* 0x0000000200097202 */ /* 0x000fe20000000f00 */
[----:B------:R-:W-:Y:S02]  /*29b0*/  IMAD.MOV.U32 R11, RZ, RZ, R8 ;  /* 0x000000ffff0b7224 */ /* 0x000fe400078e0008 */
[----:B------:R-:W-:Y:S02]  /*29c0*/  IMAD.MOV.U32 R22, RZ, RZ, R25 ;  /* 0x000000ffff167224 */ /* 0x000fe400078e0019 */
[----:B------:R-:W-:-:S07]  /*29d0*/  IMAD.MOV.U32 R78, RZ, RZ, R77 ;  /* 0x000000ffff4e7224 */ /* 0x000fce00078e004d */
.L_x_26883:
[----:B------:R-:W-:Y:S05]  /*29e0*/  BSYNC.RECONVERGENT B1 ;  /* 0x0000000000017941 */ /* 0x000fea0003800200 */
.L_x_26881:
        /* <DEDUP_REMOVED lines=11> */
.L_x_26885:
[----:B------:R-:W-:Y:S01]  /*2aa0*/  MOV R2, R9 ;  /* 0x0000000900027202 */ /* 0x000fe20000000f00 */
[----:B------:R-:W-:Y:S02]  /*2ab0*/  IMAD.MOV.U32 R8, RZ, RZ, R11 ;  /* 0x000000ffff087224 */ /* 0x000fe400078e000b */
[----:B------:R-:W-:Y:S02]  /*2ac0*/  IMAD.MOV.U32 R25, RZ, RZ, R24 ;  /* 0x000000ffff197224 */ /* 0x000fe400078e0018 */
[----:B------:R-:W-:-:S07]  /*2ad0*/  IMAD.MOV.U32 R77, RZ, RZ, R76 ;  /* 0x000000ffff4d7224 */ /* 0x000fce00078e004c */
.L_x_26886:
[----:B------:R-:W-:Y:S05]  /*2ae0*/  BSYNC.RECONVERGENT B1 ;  /* 0x0000000000017941 */ /* 0x000fea0003800200 */
.L_x_26884:
        /* <DEDUP_REMOVED lines=11> */
.L_x_26888:
[----:B------:R-:W-:Y:S01]  /*2ba0*/  MOV R9, R2 ;  /* 0x0000000200097202 */ /* 0x000fe20000000f00 */
[----:B------:R-:W-:Y:S02]  /*2bb0*/  IMAD.MOV.U32 R11, RZ, RZ, R8 ;  /* 0x000000ffff0b7224 */ /* 0x000fe400078e0008 */
[----:B------:R-:W-:Y:S02]  /*2bc0*/  IMAD.MOV.U32 R24, RZ, RZ, R27 ;  /* 0x000000ffff187224 */ /* 0x000fe400078e001b */
[----:B------:R-:W-:-:S07]  /*2bd0*/  IMAD.MOV.U32 R76, RZ, RZ, R75 ;  /* 0x000000ffff4c7224 */ /* 0x000fce00078e004b */
.L_x_26889:
[----:B------:R-:W-:Y:S05]  /*2be0*/  BSYNC.RECONVERGENT B1 ;  /* 0x0000000000017941 */ /* 0x000fea0003800200 */
.L_x_26887:
        /* <DEDUP_REMOVED lines=11> */
.L_x_26891:
[----:B------:R-:W-:Y:S01]  /*2ca0*/  MOV R2, R9 ;  /* 0x0000000900027202 */ /* 0x000fe20000000f00 */
[----:B------:R-:W-:Y:S02]  /*2cb0*/  IMAD.MOV.U32 R8, RZ, RZ, R11 ;  /* 0x000000ffff087224 */ /* 0x000fe400078e000b */
[----:B------:R-:W-:Y:S02]  /*2cc0*/  IMAD.MOV.U32 R27, RZ, RZ, R26 ;  /* 0x000000ffff1b7224 */ /* 0x000fe400078e001a */
[----:B------:R-:W-:-:S07]  /*2cd0*/  IMAD.MOV.U32 R75, RZ, RZ, R74 ;  /* 0x000000ffff4b7224 */ /* 0x000fce00078e004a */
.L_x_26892:
[----:B------:R-:W-:Y:S05]  /*2ce0*/  BSYNC.RECONVERGENT B1 ;  /* 0x0000000000017941 */ /* 0x000fea0003800200 */
.L_x_26890:
        /* <DEDUP_REMOVED lines=11> */
.L_x_26894:
[----:B------:R-:W-:Y:S01]  /*2da0*/  MOV R9, R2 ;  /* 0x0000000200097202 */ /* 0x000fe20000000f00 */
[----:B------:R-:W-:Y:S02]  /*2db0*/  IMAD.MOV.U32 R11, RZ, RZ, R8 ;  /* 0x000000ffff0b7224 */ /* 0x000fe400078e0008 */
[----:B------:R-:W-:Y:S02]  /*2dc0*/  IMAD.MOV.U32 R26, RZ, RZ, R29 ;  /* 0x000000ffff1a7224 */ /* 0x000fe400078e001d */
[----:B------:R-:W-:-:S07]  /*2dd0*/  IMAD.MOV.U32 R74, RZ, RZ, R73 ;  /* 0x000000ffff4a7224 */ /* 0x000fce00078e0049 */
.L_x_26895:
[----:B------:R-:W-:Y:S05]  /*2de0*/  BSYNC.RECONVERGENT B1 ;  /* 0x0000000000017941 */ /* 0x000fea0003800200 */
.L_x_26893:
        /* <DEDUP_REMOVED lines=11> */
.L_x_26897:
[----:B------:R-:W-:Y:S01]  /*2ea0*/  MOV R2, R9 ;  /* 0x0000000900027202 */ /* 0x000fe20000000f00 */
[----:B------:R-:W-:Y:S02]  /*2eb0*/  IMAD.MOV.U32 R8, RZ, RZ, R11 ;  /* 0x000000ffff087224 */ /* 0x000fe400078e000b */
[----:B------:R-:W-:Y:S02]  /*2ec0*/  IMAD.MOV.U32 R29, RZ, RZ, R28 ;  /* 0x000000ffff1d7224 */ /* 0x000fe400078e001c */
[----:B------:R-:W-:-:S07]  /*2ed0*/  IMAD.MOV.U32 R73, RZ, RZ, R72 ;  /* 0x000000ffff497224 */ /* 0x000fce00078e0048 */
.L_x_26898:
[----:B------:R-:W-:Y:S05]  /*2ee0*/  BSYNC.RECONVERGENT B1 ;  /* 0x0000000000017941 */ /* 0x000fea0003800200 */
.L_x_26896:
        /* <DEDUP_REMOVED lines=11> */
.L_x_26900:
[----:B------:R-:W-:Y:S01]  /*2fa0*/  MOV R9, R2 ;  /* 0x0000000200097202 */ /* 0x000fe20000000f00 */
[----:B------:R-:W-:Y:S02]  /*2fb0*/  IMAD.MOV.U32 R11, RZ, RZ, R8 ;  /* 0x000000ffff0b7224 */ /* 0x000fe400078e0008 */
[----:B------:R-:W-:Y:S02]  /*2fc0*/  IMAD.MOV.U32 R28, RZ, RZ, R31 ;  /* 0x000000ffff1c7224 */ /* 0x000fe400078e001f */
[----:B------:R-:W-:-:S07]  /*2fd0*/  IMAD.MOV.U32 R72, RZ, RZ, R71 ;  /* 0x000000ffff487224 */ /* 0x000fce00078e0047 */
.L_x_26901:
[----:B------:R-:W-:Y:S05]  /*2fe0*/  BSYNC.RECONVERGENT B1 ;  /* 0x0000000000017941 */ /* 0x000fea0003800200 */
.L_x_26899:
        /* <DEDUP_REMOVED lines=11> */
.L_x_26903:
[----:B------:R-:W-:Y:S01]  /*30a0*/  MOV R2, R9 ;  /* 0x0000000900027202 */ /* 0x000fe20000000f00 */
[----:B------:R-:W-:Y:S02]  /*30b0*/  IMAD.MOV.U32 R8, RZ, RZ, R11 ;  /* 0x000000ffff087224 */ /* 0x000fe400078e000b */
[----:B------:R-:W-:Y:S02]  /*30c0*/  IMAD.MOV.U32 R31, RZ, RZ, R30 ;  /* 0x000000ffff1f7224 */ /* 0x000fe400078e001e */
[----:B------:R-:W-:-:S07]  /*30d0*/  IMAD.MOV.U32 R71, RZ, RZ, R70 ;  /* 0x000000ffff477224 */ /* 0x000fce00078e0046 */
.L_x_26904:
[----:B------:R-:W-:Y:S05]  /*30e0*/  BSYNC.RECONVERGENT B1 ;  /* 0x0000000000017941 */ /* 0x000fea0003800200 */
.L_x_26902:
        /* <DEDUP_REMOVED lines=11> */
.L_x_26906:
[----:B------:R-:W-:Y:S01]  /*31a0*/  MOV R9, R2 ;  /* 0x0000000200097202 */ /* 0x000fe20000000f00 */
[----:B------:R-:W-:Y:S02]  /*31b0*/  IMAD.MOV.U32 R11, RZ, RZ, R8 ;  /* 0x000000ffff0b7224 */ /* 0x000fe400078e0008 */
[----:B------:R-:W-:Y:S02]  /*31c0*/  IMAD.MOV.U32 R30, RZ, RZ, R33 ;  /* 0x000000ffff1e7224 */ /* 0x000fe400078e0021 */
[----:B------:R-:W-:-:S07]  /*31d0*/  IMAD.MOV.U32 R70, RZ, RZ, R69 ;  /* 0x000000ffff467224 */ /* 0x000fce00078e0045 */
.L_x_26907:
[----:B------:R-:W-:Y:S05]  /*31e0*/  BSYNC.RECONVERGENT B1 ;  /* 0x0000000000017941 */ /* 0x000fea0003800200 */
.L_x_26905:
        /* <DEDUP_REMOVED lines=11> */
.L_x_26909:
[----:B------:R-:W-:Y:S01]  /*32a0*/  MOV R2, R9 ;  /* 0x0000000900027202 */ /* 0x000fe20000000f00 */
[----:B------:R-:W-:Y:S02]  /*32b0*/  IMAD.MOV.U32 R8, RZ, RZ, R11 ;  /* 0x000000ffff087224 */ /* 0x000fe400078e000b */
[----:B------:R-:W-:Y:S02]  /*32c0*/  IMAD.MOV.U32 R33, RZ, RZ, R32 ;  /* 0x000000ffff217224 */ /* 0x000fe400078e0020 */
[----:B------:R-:W-:-:S07]  /*32d0*/  IMAD.MOV.U32 R69, RZ, RZ, R68 ;  /* 0x000000ffff457224 */ /* 0x000fce00078e0044 */
.L_x_26910:
[----:B------:R-:W-:Y:S05]  /*32e0*/  BSYNC.RECONVERGENT B1 ;  /* 0x0000000000017941 */ /* 0x000fea0003800200 */
.L_x_26908:
        /* <DEDUP_REMOVED lines=11> */
.L_x_26912:
[----:B------:R-:W-:Y:S01]  /*33a0*/  MOV R9, R2 ;  /* 0x0000000200097202 */ /* 0x000fe20000000f00 */
[----:B------:R-:W-:Y:S02]  /*33b0*/  IMAD.MOV.U32 R11, RZ, RZ, R8 ;  /* 0x000000ffff0b7224 */ /* 0x000fe400078e0008 */
[----:B------:R-:W-:Y:S02]  /*33c0*/  IMAD.MOV.U32 R32, RZ, RZ, R35 ;  /* 0x000000ffff207224 */ /* 0x000fe400078e0023 */
[----:B------:R-:W-:-:S07]  /*33d0*/  IMAD.MOV.U32 R68, RZ, RZ, R67 ;  /* 0x000000ffff447224 */ /* 0x000fce00078e0043 */
.L_x_26913:
[----:B------:R-:W-:Y:S05]  /*33e0*/  BSYNC.RECONVERGENT B1 ;  /* 0x0000000000017941 */ /* 0x000fea0003800200 */
.L_x_26911:
        /* <DEDUP_REMOVED lines=11> */
.L_x_26915:
[----:B------:R-:W-:Y:S01]  /*34a0*/  MOV R2, R9 ;  /* 0x0000000900027202 */ /* 0x000fe20000000f00 */
[----:B------:R-:W-:Y:S02]  /*34b0*/  IMAD.MOV.U32 R8, RZ, RZ, R11 ;  /* 0x000000ffff087224 */ /* 0x000fe400078e000b */
[----:B------:R-:W-:Y:S02]  /*34c0*/  IMAD.MOV.U32 R35, RZ, RZ, R34 ;  /* 0x000000ffff237224 */ /* 0x000fe400078e0022 */
[----:B------:R-:W-:-:S07]  /*34d0*/  IMAD.MOV.U32 R67, RZ, RZ, R66 ;  /* 0x000000ffff437224 */ /* 0x000fce00078e0042 */
.L_x_26916:
[----:B------:R-:W-:Y:S05]  /*34e0*/  BSYNC.RECONVERGENT B1 ;  /* 0x0000000000017941 */ /* 0x000fea0003800200 */
.L_x_26914:
        /* <DEDUP_REMOVED lines=11> */
.L_x_26918:
[----:B------:R-:W-:Y:S01]  /*35a0*/  MOV R9, R2 ;  /* 0x0000000200097202 */ /* 0x000fe20000000f00 */
[----:B------:R-:W-:Y:S02]  /*35b0*/  IMAD.MOV.U32 R11, RZ, RZ, R8 ;  /* 0x000000ffff0b7224 */ /* 0x000fe400078e0008 */
[----:B------:R-:W-:Y:S02]  /*35c0*/  IMAD.MOV.U32 R34, RZ, RZ, R37 ;  /* 0x000000ffff227224 */ /* 0x000fe400078e0025 */
[----:B------:R-:W-:-:S07]  /*35d0*/  IMAD.MOV.U32 R66, RZ, RZ, R65 ;  /* 0x000000ffff427224 */ /* 0x000fce00078e0041 */
.L_x_26919:
[----:B------:R-:W-:Y:S05]  /*35e0*/  BSYNC.RECONVERGENT B1 ;  /* 0x0000000000017941 */ /* 0x000fea0003800200 */
.L_x_26917:
        /* <DEDUP_REMOVED lines=11> */
.L_x_26921:
[----:B------:R-:W-:Y:S01]  /*36a0*/  MOV R2, R9 ;  /* 0x0000000900027202 */ /* 0x000fe20000000f00 */
[----:B------:R-:W-:Y:S02]  /*36b0*/  IMAD.MOV.U32 R8, RZ, RZ, R11 ;  /* 0x000000ffff087224 */ /* 0x000fe400078e000b */
[----:B------:R-:W-:Y:S02]  /*36c0*/  IMAD.MOV.U32 R37, RZ, RZ, R36 ;  /* 0x000000ffff257224 */ /* 0x000fe400078e0024 */
[----:B------:R-:W-:-:S07]  /*36d0*/  IMAD.MOV.U32 R65, RZ, RZ, R64 ;  /* 0x000000ffff417224 */ /* 0x000fce00078e0040 */
.L_x_26922:
[----:B------:R-:W-:Y:S05]  /*36e0*/  BSYNC.RECONVERGENT B1 ;  /* 0x0000000000017941 */ /* 0x000fea0003800200 */
.L_x_26920:
        /* <DEDUP_REMOVED lines=11> */
.L_x_26924:
[----:B------:R-:W-:Y:S01]  /*37a0*/  MOV R9, R2 ;  /* 0x0000000200097202 */ /* 0x000fe20000000f00 */
[----:B------:R-:W-:Y:S02]  /*37b0*/  IMAD.MOV.U32 R11, RZ, RZ, R8 ;  /* 0x000000ffff0b7224 */ /* 0x000fe400078e0008 */
[----:B------:R-:W-:Y:S02]  /*37c0*/  IMAD.MOV.U32 R36, RZ, RZ, R39 ;  /* 0x000000ffff247224 */ /* 0x000fe400078e0027 */
[----:B------:R-:W-:-:S07]  /*37d0*/  IMAD.MOV.U32 R64, RZ, RZ, R63 ;  /* 0x000000ffff407224 */ /* 0x000fce00078e003f */
.L_x_26925:
[----:B------:R-:W-:Y:S05]  /*37e0*/  BSYNC.RECONVERGENT B1 ;  /* 0x0000000000017941 */ /* 0x000fea0003800200 */
.L_x_26923:
        /* <DEDUP_REMOVED lines=11> */
.L_x_26927:
[----:B------:R-:W-:Y:S01]  /*38a0*/  MOV R2, R9 ;  /* 0x0000000900027202 */ /* 0x000fe20000000f00 */
[----:B------:R-:W-:Y:S02]  /*38b0*/  IMAD.MOV.U32 R8, RZ, RZ, R11 ;  /* 0x000000ffff087224 */ /* 0x000fe400078e000b */
[----:B------:R-:W-:Y:S02]  /*38c0*/  IMAD.MOV.U32 R39, RZ, RZ, R38 ;  /* 0x000000ffff277224 */ /* 0x000fe400078e0026 */
[----:B------:R-:W-:-:S07]  /*38d0*/  IMAD.MOV.U32 R63, RZ, RZ, R62 ;  /* 0x000000ffff3f7224 */ /* 0x000fce00078e003e */
.L_x_26928:
[----:B------:R-:W-:Y:S05]  /*38e0*/  BSYNC.RECONVERGENT B1 ;  /* 0x0000000000017941 */ /* 0x000fea0003800200 */
.L_x_26926:
        /* <DEDUP_REMOVED lines=11> */
.L_x_26930:
[----:B------:R-:W-:Y:S01]  /*39a0*/  MOV R9, R2 ;  /* 0x0000000200097202 */ /* 0x000fe20000000f00 */
[----:B------:R-:W-:Y:S02]  /*39b0*/  IMAD.MOV.U32 R11, RZ, RZ, R8 ;  /* 0x000000ffff0b7224 */ /* 0x000fe400078e0008 */
[----:B------:R-:W-:Y:S02]  /*39c0*/  IMAD.MOV.U32 R38, RZ, RZ, R41 ;  /* 0x000000ffff267224 */ /* 0x000fe400078e0029 */
[----:B------:R-:W-:-:S07]  /*39d0*/  IMAD.MOV.U32 R62, RZ, RZ, R61 ;  /* 0x000000ffff3e7224 */ /* 0x000fce00078e003d */
.L_x_26931:
[----:B------:R-:W-:Y:S05]  /*39e0*/  BSYNC.RECONVERGENT B1 ;  /* 0x0000000000017941 */ /* 0x000fea0003800200 */
.L_x_26929:
        /* <DEDUP_REMOVED lines=11> */
.L_x_26933:
[----:B------:R-:W-:Y:S01]  /*3aa0*/  MOV R2, R9 ;  /* 0x0000000900027202 */ /* 0x000fe20000000f00 */
[----:B------:R-:W-:Y:S02]  /*3ab0*/  IMAD.MOV.U32 R8, RZ, RZ, R11 ;  /* 0x000000ffff087224 */ /* 0x000fe400078e000b */
[----:B------:R-:W-:Y:S02]  /*3ac0*/  IMAD.MOV.U32 R41, RZ, RZ, R40 ;  /* 0x000000ffff297224 */ /* 0x000fe400078e0028 */
[----:B------:R-:W-:-:S07]  /*3ad0*/  IMAD.MOV.U32 R61, RZ, RZ, R60 ;  /* 0x000000ffff3d7224 */ /* 0x000fce00078e003c */
.L_x_26934:
[----:B------:R-:W-:Y:S05]  /*3ae0*/  BSYNC.RECONVERGENT B1 ;  /* 0x0000000000017941 */ /* 0x000fea0003800200 */
.L_x_26932:
        /* <DEDUP_REMOVED lines=11> */
.L_x_26936:
[----:B------:R-:W-:Y:S01]  /*3ba0*/  MOV R9, R2 ;  /* 0x0000000200097202 */ /* 0x000fe20000000f00 */
[----:B------:R-:W-:Y:S02]  /*3bb0*/  IMAD.MOV.U32 R11, RZ, RZ, R8 ;  /* 0x000000ffff0b7224 */ /* 0x000fe400078e0008 */
[----:B------:R-:W-:Y:S02]  /*3bc0*/  IMAD.MOV.U32 R40, RZ, RZ, R43 ;  /* 0x000000ffff287224 */ /* 0x000fe400078e002b */
[----:B------:R-:W-:-:S07]  /*3bd0*/  IMAD.MOV.U32 R60, RZ, RZ, R59 ;  /* 0x000000ffff3c7224 */ /* 0x000fce00078e003b */
.L_x_26937:
[----:B------:R-:W-:Y:S05]  /*3be0*/  BSYNC.RECONVERGENT B1 ;  /* 0x0000000000017941 */ /* 0x000fea0003800200 */
.L_x_26935:
        /* <DEDUP_REMOVED lines=11> */
.L_x_26939:
[----:B------:R-:W-:Y:S01]  /*3ca0*/  MOV R2, R9 ;  /* 0x0000000900027202 */ /* 0x000fe20000000f00 */
[----:B------:R-:W-:Y:S02]  /*3cb0*/  IMAD.MOV.U32 R8, RZ, RZ, R11 ;  /* 0x000000ffff087224 */ /* 0x000fe400078e000b */
[----:B------:R-:W-:Y:S02]  /*3cc0*/  IMAD.MOV.U32 R43, RZ, RZ, R42 ;  /* 0x000000ffff2b7224 */ /* 0x000fe400078e002a */
[----:B------:R-:W-:-:S07]  /*3cd0*/  IMAD.MOV.U32 R59, RZ, RZ, R58 ;  /* 0x000000ffff3b7224 */ /* 0x000fce00078e003a */
.L_x_26940:
[----:B------:R-:W-:Y:S05]  /*3ce0*/  BSYNC.RECONVERGENT B1 ;  /* 0x0000000000017941 */ /* 0x000fea0003800200 */
.L_x_26938:
        /* <DEDUP_REMOVED lines=11> */
.L_x_26942:
[----:B------:R-:W-:Y:S01]  /*3da0*/  MOV R9, R2 ;  /* 0x0000000200097202 */ /* 0x000fe20000000f00 */
[----:B------:R-:W-:Y:S02]  /*3db0*/  IMAD.MOV.U32 R11, RZ, RZ, R8 ;  /* 0x000000ffff0b7224 */ /* 0x000fe400078e0008 */
[----:B------:R-:W-:Y:S02]  /*3dc0*/  IMAD.MOV.U32 R42, RZ, RZ, R45 ;  /* 0x000000ffff2a7224 */ /* 0x000fe400078e002d */
[----:B------:R-:W-:-:S07]  /*3dd0*/  IMAD.MOV.U32 R58, RZ, RZ, R57 ;  /* 0x000000ffff3a7224 */ /* 0x000fce00078e0039 */
.L_x_26943:
[----:B------:R-:W-:Y:S05]  /*3de0*/  BSYNC.RECONVERGENT B1 ;  /* 0x0000000000017941 */ /* 0x000fea0003800200 */
.L_x_26941:
        /* <DEDUP_REMOVED lines=11> */
.L_x_26945:
[----:B------:R-:W-:Y:S01]  /*3ea0*/  MOV R2, R9 ;  /* 0x0000000900027202 */ /* 0x000fe20000000f00 */
[----:B------:R-:W-:Y:S02]  /*3eb0*/  IMAD.MOV.U32 R8, RZ, RZ, R11 ;  /* 0x000000ffff087224 */ /* 0x000fe400078e000b */
[----:B------:R-:W-:Y:S02]  /*3ec0*/  IMAD.MOV.U32 R45, RZ, RZ, R44 ;  /* 0x000000ffff2d7224 */ /* 0x000fe400078e002c */
[----:B------:R-:W-:-:S07]  /*3ed0*/  IMAD.MOV.U32 R57, RZ, RZ, R56 ;  /* 0x000000ffff397224 */ /* 0x000fce00078e0038 */
.L_x_26946:
[----:B------:R-:W-:Y:S05]  /*3ee0*/  BSYNC.RECONVERGENT B1 ;  /* 0x0000000000017941 */ /* 0x000fea0003800200 */
.L_x_26944:
        /* <DEDUP_REMOVED lines=11> */
.L_x_26948:
[----:B------:R-:W-:Y:S01]  /*3fa0*/  MOV R9, R2 ;  /* 0x0000000200097202 */ /* 0x000fe20000000f00 */
[----:B------:R-:W-:Y:S02]  /*3fb0*/  IMAD.MOV.U32 R44, RZ, RZ, R47 ;  /* 0x000000ffff2c7224 */ /* 0x000fe400078e002f */
[----:B------:R-:W-:Y:S02]  /*3fc0*/  IMAD.MOV.U32 R11, RZ, RZ, R8 ;  /* 0x000000ffff0b7224 */ /* 0x000fe400078e0008 */
[----:B------:R-:W-:-:S07]  /*3fd0*/  IMAD.MOV.U32 R56, RZ, RZ, R3 ;  /* 0x000000ffff387224 */ /* 0x000fce00078e0003 */
.L_x_26949:
[----:B------:R-:W-:Y:S05]  /*3fe0*/  BSYNC.RECONVERGENT B1 ;  /* 0x0000000000017941 */ /* 0x000fea0003800200 */
.L_x_26947:
        /* <DEDUP_REMOVED lines=11> */
.L_x_26951:
[----:B------:R-:W-:Y:S01]  /*40a0*/  MOV R47, R4 ;  /* 0x00000004002f7202 */ /* 0x000fe20000000f00 */
[----:B------:R-:W-:Y:S01]  /*40b0*/  IMAD.MOV.U32 R3, RZ, RZ, R0 ;  /* 0x000000ffff037224 */ /* 0x000fe200078e0000 */
[----:B------:R-:W-:Y:S01]  /*40c0*/  MOV R4, R9 ;  /* 0x0000000900047202 */ /* 0x000fe20000000f00 */
[----:B------:R-:W-:Y:S02]  /*40d0*/  IMAD.MOV.U32 R46, RZ, RZ, R9 ;  /* 0x000000ffff2e7224 */ /* 0x000fe400078e0009 */
[--C-:B------:R-:W-:Y:S02]  /*40e0*/  IMAD.MOV.U32 R2, RZ, RZ, R11.reuse ;  /* 0x000000ffff027224 */ /* 0x100fe400078e000b */
[----:B------:R-:W-:-:S07]  /*40f0*/  IMAD.MOV.U32 R0, RZ, RZ, R11 ;  /* 0x000000ffff007224 */ /* 0x000fce00078e000b */
.L_x_26952:
[----:B------:R-:W-:Y:S05]  /*4100*/  BSYNC.RECONVERGENT B1 ;  /* 0x0000000000017941 */ /* 0x000fea0003800200 */
.L_x_26950:
[----:B------:R-:W-:Y:S01]  /*4110*/  VIADD R7, R7, 0x4 ;  /* 0x0000000407077836 */ /* 0x000fe20000000000 */
[----:B------:R-:W-:Y:S06]  /*4120*/  @P1 BRA `(.L_x_26953) ;  /* 0xffffffe0000c1947 */ /* 0x000fec000383ffff */
.L_x_26859:
[----:B------:R-:W-:Y:S05]  /*4130*/  BSYNC.RECONVERGENT B0 ;  /* 0x0000000000007941 */ /* 0x000fea0003800200 */
.L_x_26858:
        /* <DEDUP_REMOVED lines=99> */
[----:B------:R-:W-:Y:S04]  /*4770*/  STL.64 [R1], R6 ;  /* 0x0000000601007387 */ /* 0x000fe80000100a00 */
[----:B------:R0:W-:Y:S02]  /*4780*/  STL.64 [R1+0xb8], R8 ;  /* 0x0000b80801007387 */ /* 0x0001e40000100a00 */
[----:B0-----:R-:W-:Y:S01]  /*4790*/  IMAD.MOV.U32 R9, RZ, RZ, R5 ;  /* 0x000000ffff097224 */ /* 0x001fe200078e0005 */
[----:B------:R-:W-:Y:S06]  /*47a0*/  @P0 BRA `(.L_x_26955) ;  /* 0x0000002000280947 */ /* 0x000fec0003800000 */
[C---:B------:R-:W-:Y:S01]  /*47b0*/  FSETP.GT.FTZ.AND P0, PT, R5.reuse, R6, PT ;  /* 0x000000060500720b */ /* 0x040fe20003f14000 */
[----:B------:R-:W-:Y:S01]  /*47c0*/  IMAD.MOV.U32 R0, RZ, RZ, R2 ;  /* 0x000000ffff007224 */ /* 0x000fe200078e0002 */
[----:B------:R-:W-:Y:S02]  /*47d0*/  MOV R4, R46 ;  /* 0x0000002e00047202 */ /* 0x000fe40000000f00 */
        /* <DEDUP_REMOVED lines=10> */
.L_x_27049:
        /* <DEDUP_REMOVED lines=20> */
.L_x_26957:
[----:B------:R-:W-:Y:S02]  /*49c0*/  IMAD.MOV.U32 R2, RZ, RZ, R17 ;  /* 0x000000ffff027224 */ /* 0x000fe400078e0011 */
[----:B------:R-:W-:Y:S01]  /*49d0*/  IMAD.MOV.U32 R8, RZ, RZ, R85 ;  /* 0x000000ffff087224 */ /* 0x000fe200078e0055 */
[----:B------:R-:W-:Y:S01]  /*49e0*/  MOV R85, R84 ;  /* 0x0000005400557202 */ /* 0x000fe20000000f00 */
[----:B------:R-:W-:-:S07]  /*49f0*/  IMAD.MOV.U32 R17, RZ, RZ, R16 ;  /* 0x000000ffff117224 */ /* 0x000fce00078e0010 */
.L_x_26958:
[----:B------:R-:W-:Y:S05]  /*4a00*/  BSYNC.RECONVERGENT B1 ;  /* 0x0000000000017941 */ /* 0x000fea0003800200 */
.L_x_26956:
        /* <DEDUP_REMOVED lines=11> */
.L_x_26960:
[----:B------:R-:W-:Y:S01]  /*4ac0*/  IMAD.MOV.U32 R7, RZ, RZ, R2 ;  /* 0x000000ffff077224 */ /* 0x000fe200078e0002 */
[----:B------:R-:W-:Y:S01]  /*4ad0*/  MOV R84, R83 ;  /* 0x0000005300547202 */ /* 0x000fe20000000f00 */
[----:B------:R-:W-:Y:S02]  /*4ae0*/  IMAD.MOV.U32 R11, RZ, RZ, R8 ;  /* 0x000000ffff0b7224 */ /* 0x000fe400078e0008 */
[----:B------:R-:W-:-:S07]  /*4af0*/  IMAD.MOV.U32 R16, RZ, RZ, R19 ;  /* 0x000000ffff107224 */ /* 0x000fce00078e0013 */
.L_x_26961:
[----:B------:R-:W-:Y:S05]  /*4b00*/  BSYNC.RECONVERGENT B1 ;  /* 0x0000000000017941 */ /* 0x000fea0003800200 */
.L_x_26959:
        /* <DEDUP_REMOVED lines=11> */
.L_x_26963:
[----:B------:R-:W-:Y:S01]  /*4bc0*/  IMAD.MOV.U32 R2, RZ, RZ, R7 ;  /* 0x000000ffff027224 */ /* 0x000fe200078e0007 */
[----:B------:R-:W-:Y:S01]  /*4bd0*/  MOV R83, R82 ;  /* 0x0000005200537202 */ /* 0x000fe20000000f00 */
[----:B------:R-:W-:Y:S02]  /*4be0*/  IMAD.MOV.U32 R8, RZ, RZ, R11 ;  /* 0x000000ffff087224 */ /* 0x000fe400078e000b */
[----:B------:R-:W-:-:S07]  /*4bf0*/  IMAD.MOV.U32 R19, RZ, RZ, R18 ;  /* 0x000000ffff137224 */ /* 0x000fce00078e0012 */
.L_x_26964:
[----:B------:R-:W-:Y:S05]  /*4c00*/  BSYNC.RECONVERGENT B1 ;  /* 0x0000000000017941 */ /* 0x000fea0003800200 */
.L_x_26962:
        /* <DEDUP_REMOVED lines=11> */
.L_x_26966:
[----:B------:R-:W-:Y:S01]  /*4cc0*/  IMAD.MOV.U32 R7, RZ, RZ, R2 ;  /* 0x000000ffff077224 */ /* 0x000fe200078e0002 */
[----:B------:R-:W-:Y:S01]  /*4cd0*/  MOV R82, R81 ;  /* 0x0000005100527202 */ /* 0x000fe20000000f00 */
[----:B------:R-:W-:Y:S02]  /*4ce0*/  IMAD.MOV.U32 R11, RZ, RZ, R8 ;  /* 0x000000ffff0b7224 */ /* 0x000fe400078e0008 */
[----:B------:R-:W-:-:S07]  /*4cf0*/  IMAD.MOV.U32 R18, RZ, RZ, R21 ;  /* 0x000000ffff127224 */ /* 0x000fce00078e0015 */
.L_x_26967:
[----:B------:R-:W-:Y:S05]  /*4d00*/  BSYNC.RECONVERGENT B1 ;  /* 0x0000000000017941 */ /* 0x000fea0003800200 */
.L_x_26965:
        /* <DEDUP_REMOVED lines=11> */
.L_x_26969:
[----:B------:R-:W-:Y:S01]  /*4dc0*/  IMAD.MOV.U32 R2, RZ, RZ, R7 ;  /* 0x000000ffff027224 */ /* 0x000fe200078e0007 */
[----:B------:R-:W-:Y:S01]  /*4dd0*/  MOV R81, R80 ;  /* 0x0000005000517202 */ /* 0x000fe20000000f00 */
[----:B------:R-:W-:Y:S02]  /*4de0*/  IMAD.MOV.U32 R8, RZ, RZ, R11 ;  /* 0x000000ffff087224 */ /* 0x000fe400078e000b */
[----:B------:R-:W-:-:S07]  /*4df0*/  IMAD.MOV.U32 R21, RZ, RZ, R20 ;  /* 0x000000ffff157224 */ /* 0x000fce00078e0014 */
.L_x_26970:
[----:B------:R-:W-:Y:S05]  /*4e00*/  BSYNC.RECONVERGENT B1 ;  /* 0x0000000000017941 */ /* 0x000fea0003800200 */
.L_x_26968:
        /* <DEDUP_REMOVED lines=11> */
.L_x_26972:
[----:B------:R-:W-:Y:S01]  /*4ec0*/  IMAD.MOV.U32 R7, RZ, RZ, R2 ;  /* 0x000000ffff077224 */ /* 0x000fe200078e0002 */
[----:B------:R-:W-:Y:S01]  /*4ed0*/  MOV R80, R79 ;  /* 0x0000004f00507202 */ /* 0x000fe20000000f00 */
[----:B------:R-:W-:Y:S02]  /*4ee0*/  IMAD.MOV.U32 R11, RZ, RZ, R8 ;  /* 0x000000ffff0b7224 */ /* 0x000fe400078e0008 */
[----:B------:R-:W-:-:S07]  /*4ef0*/  IMAD.MOV.U32 R20, RZ, RZ, R23 ;  /* 0x000000ffff147224 */ /* 0x000fce00078e0017 */
.L_x_26973:
[----:B------:R-:W-:Y:S05]  /*4f00*/  BSYNC.RECONVERGENT B1 ;  /* 0x0000000000017941 */ /* 0x000fea0003800200 */
.L_x_26971:
        /* <DEDUP_REMOVED lines=11> */
.L_x_26975:
[----:B------:R-:W-:Y:S01]  /*4fc0*/  IMAD.MOV.U32 R2, RZ, RZ, R7 ;  /* 0x000000ffff027224 */ /* 0x000fe200078e0007 */
[----:B------:R-:W-:Y:S01]  /*4fd0*/  MOV R79, R78 ;  /* 0x0000004e004f7202 */ /* 0x000fe20000000f00 */
[----:B------:R-:W-:Y:S02]  /*4fe0*/  IMAD.MOV.U32 R8, RZ, RZ, R11 ;  /* 0x000000ffff087224 */ /* 0x000fe400078e000b */
[----:B------:R-:W-:-:S07]  /*4ff0*/  IMAD.MOV.U32 R23, RZ, RZ, R22 ;  /* 0x000000ffff177224 */ /* 0x000fce00078e0016 */
.L_x_26976:
[----:B------:R-:W-:Y:S05]  /*5000*/  BSYNC.RECONVERGENT B1 ;  /* 0x0000000000017941 */ /* 0x000fea0003800200 */
.L_x_26974:
        /* <DEDUP_REMOVED lines=11> */
.L_x_26978:
[----:B------:R-:W-:Y:S01]  /*50c0*/  IMAD.MOV.U32 R7, RZ, RZ, R2 ;  /* 0x000000ffff077224 */ /* 0x000fe200078e0002 */
[----:B------:R-:W-:Y:S01]  /*50d0*/  MOV R78, R77 ;  /* 0x0000004d004e7202 */ /* 0x000fe20000000f00 */
[----:B------:R-:W-:Y:S02]  /*50e0*/  IMAD.MOV.U32 R11, RZ, RZ, R8 ;  /* 0x000000ffff0b7224 */ /* 0x000fe400078e0008 */
[----:B------:R-:W-:-:S07]  /*50f0*/  IMAD.MOV.U32 R22, RZ, RZ, R25 ;  /* 0x000000ffff167224 */ /* 0x000fce00078e0019 */
.L_x_26979:
[----:B------:R-:W-:Y:S05]  /*5100*/  BSYNC.RECONVERGENT B1 ;  /* 0x0000000000017941 */ /* 0x000fea0003800200 */
.L_x_26977:
        /* <DEDUP_REMOVED lines=11> */
.L_x_26981:
[----:B------:R-:W-:Y:S01]  /*51c0*/  IMAD.MOV.U32 R2, RZ, RZ, R7 ;  /* 0x000000ffff027224 */ /* 0x000fe200078e0007 */
[----:B------:R-:W-:Y:S01]  /*51d0*/  MOV R77, R76 ;  /* 0x0000004c004d7202 */ /* 0x000fe20000000f00 */
[----:B------:R-:W-:Y:S02]  /*51e0*/  IMAD.MOV.U32 R8, RZ, RZ, R11 ;  /* 0x000000ffff087224 */ /* 0x000fe400078e000b */
[----:B------:R-:W-:-:S07]  /*51f0*/  IMAD.MOV.U32 R25, RZ, RZ, R24 ;  /* 0x000000ffff197224 */ /* 0x000fce00078e0018 */
.L_x_26982:
[----:B------:R-:W-:Y:S05]  /*5200*/  BSYNC.RECONVERGENT B1 ;  /* 0x0000000000017941 */ /* 0x000fea0003800200 */
.L_x_26980:
        /* <DEDUP_REMOVED lines=11> */
.L_x_26984:
[----:B------:R-:W-:Y:S01]  /*52c0*/  IMAD.MOV.U32 R7, RZ, RZ, R2 ;  /* 0x000000ffff077224 */ /* 0x000fe200078e0002 */
[----:B------:R-:W-:Y:S01]  /*52d0*/  MOV R76, R75 ;  /* 0x0000004b004c7202 */ /* 0x000fe20000000f00 */
[----:B------:R-:W-:Y:S02]  /*52e0*/  IMAD.MOV.U32 R11, RZ, RZ, R8 ;  /* 0x000000ffff0b7224 */ /* 0x000fe400078e0008 */
[----:B------:R-:W-:-:S07]  /*52f0*/  IMAD.MOV.U32 R24, RZ, RZ, R27 ;  /* 0x000000ffff187224 */ /* 0x000fce00078e001b */
.L_x_26985:
[----:B------:R-:W-:Y:S05]  /*5300*/  BSYNC.RECONVERGENT B1 ;  /* 0x0000000000017941 */ /* 0x000fea0003800200 */
.L_x_26983:
        /* <DEDUP_REMOVED lines=11> */
.L_x_26987:
[----:B------:R-:W-:Y:S01]  /*53c0*/  IMAD.MOV.U32 R2, RZ, RZ, R7 ;  /* 0x000000ffff027224 */ /* 0x000fe200078e0007 */
[----:B------:R-:W-:Y:S01]  /*53d0*/  MOV R75, R74 ;  /* 0x0000004a004b7202 */ /* 0x000fe20000000f00 */
[----:B------:R-:W-:Y:S02]  /*53e0*/  IMAD.MOV.U32 R8, RZ, RZ, R11 ;  /* 0x000000ffff087224 */ /* 0x000fe400078e000b */
[----:B------:R-:W-:-:S07]  /*53f0*/  IMAD.MOV.U32 R27, RZ, RZ, R26 ;  /* 0x000000ffff1b7224 */ /* 0x000fce00078e001a */
.L_x_26988:
[----:B------:R-:W-:Y:S05]  /*5400*/  BSYNC.RECONVERGENT B1 ;  /* 0x0000000000017941 */ /* 0x000fea0003800200 */
.L_x_26986:
        /* <DEDUP_REMOVED lines=11> */
.L_x_26990:
[----:B------:R-:W-:Y:S01]  /*54c0*/  IMAD.MOV.U32 R7, RZ, RZ, R2 ;  /* 0x000000ffff077224 */ /* 0x000fe200078e0002 */
[----:B------:R-:W-:Y:S01]  /*54d0*/  MOV R74, R73 ;  /* 0x00000049004a7202 */ /* 0x000fe20000000f00 */
[----:B------:R-:W-:Y:S02]  /*54e0*/  IMAD.MOV.U32 R11, RZ, RZ, R8 ;  /* 0x000000ffff0b7224 */ /* 0x000fe400078e0008 */
[----:B------:R-:W-:-:S07]  /*54f0*/  IMAD.MOV.U32 R26, RZ, RZ, R29 ;  /* 0x000000ffff1a7224 */ /* 0x000fce00078e001d */
.L_x_26991:
[----:B------:R-:W-:Y:S05]  /*5500*/  BSYNC.RECONVERGENT B1 ;  /* 0x0000000000017941 */ /* 0x000fea0003800200 */
.L_x_26989:
        /* <DEDUP_REMOVED lines=11> */
.L_x_26993:
[----:B------:R-:W-:Y:S01]  /*55c0*/  IMAD.MOV.U32 R2, RZ, RZ, R7 ;  /* 0x000000ffff027224 */ /* 0x000fe200078e0007 */
[----:B------:R-:W-:Y:S01]  /*55d0*/  MOV R73, R72 ;  /* 0x0000004800497202 */ /* 0x000fe20000000f00 */
[----:B------:R-:W-:Y:S02]  /*55e0*/  IMAD.MOV.U32 R8, RZ, RZ, R11 ;  /* 0x000000ffff087224 */ /* 0x000fe400078e000b */
[----:B------:R-:W-:-:S07]  /*55f0*/  IMAD.MOV.U32 R29, RZ, RZ, R28 ;  /* 0x000000ffff1d7224 */ /* 0x000fce00078e001c */
.L_x_26994:
[----:B------:R-:W-:Y:S05]  /*5600*/  BSYNC.RECONVERGENT B1 ;  /* 0x0000000000017941 */ /* 0x000fea0003800200 */
.L_x_26992:
        /* <DEDUP_REMOVED lines=11> */
.L_x_26996:
[----:B------:R-:W-:Y:S01]  /*56c0*/  IMAD.MOV.U32 R7, RZ, RZ, R2 ;  /* 0x000000ffff077224 */ /* 0x000fe200078e0002 */
[----:B------:R-:W-:Y:S01]  /*56d0*/  MOV R72, R71 ;  /* 0x0000004700487202 */ /* 0x000fe20000000f00 */
[----:B------:R-:W-:Y:S02]  /*56e0*/  IMAD.MOV.U32 R11, RZ, RZ, R8 ;  /* 0x000000ffff0b7224 */ /* 0x000fe400078e0008 */
[----:B------:R-:W-:-:S07]  /*56f0*/  IMAD.MOV.U32 R28, RZ, RZ, R31 ;  /* 0x000000ffff1c7224 */ /* 0x000fce00078e001f */
.L_x_26997:
[----:B------:R-:W-:Y:S05]  /*5700*/  BSYNC.RECONVERGENT B1 ;  /* 0x0000000000017941 */ /* 0x000fea0003800200 */
.L_x_26995:
        /* <DEDUP_REMOVED lines=11> */
.L_x_26999:
[----:B------:R-:W-:Y:S01]  /*57c0*/  IMAD.MOV.U32 R2, RZ, RZ, R7 ;  /* 0x000000ffff027224 */ /* 0x000fe200078e0007 */
[----:B------:R-:W-:Y:S01]  /*57d0*/  MOV R71, R70 ;  /* 0x0000004600477202 */ /* 0x000fe20000000f00 */
[----:B------:R-:W-:Y:S02]  /*57e0*/  IMAD.MOV.U32 R8, RZ, RZ, R11 ;  /* 0x000000ffff087224 */ /* 0x000fe400078e000b */
[----:B------:R-:W-:-:S07]  /*57f0*/  IMAD.MOV.U32 R31, RZ, RZ, R30 ;  /* 0x000000ffff1f7224 */ /* 0x000fce00078e001e */
.L_x_27000:
[----:B------:R-:W-:Y:S05]  /*5800*/  BSYNC.RECONVERGENT B1 ;  /* 0x0000000000017941 */ /* 0x000fea0003800200 */
.L_x_26998:
        /* <DEDUP_REMOVED lines=11> */
.L_x_27002:
[----:B------:R-:W-:Y:S01]  /*58c0*/  IMAD.MOV.U32 R7, RZ, RZ, R2 ;  /* 0x000000ffff077224 */ /* 0x000fe200078e0002 */
[----:B------:R-:W-:Y:S01]  /*58d0*/  MOV R70, R69 ;  /* 0x0000004500467202 */ /* 0x000fe20000000f00 */
[----:B------:R-:W-:Y:S02]  /*58e0*/  IMAD.MOV.U32 R11, RZ, RZ, R8 ;  /* 0x000000ffff0b7224 */ /* 0x000fe400078e0008 */
[----:B------:R-:W-:-:S07]  /*58f0*/  IMAD.MOV.U32 R30, RZ, RZ, R33 ;  /* 0x000000ffff1e7224 */ /* 0x000fce00078e0021 */
.L_x_27003:
[----:B------:R-:W-:Y:S05]  /*5900*/  BSYNC.RECONVERGENT B1 ;  /* 0x0000000000017941 */ /* 0x000fea0003800200 */
.L_x_27001:
        /* <DEDUP_REMOVED lines=11> */
.L_x_27005:
[----:B------:R-:W-:Y:S01]  /*59c0*/  IMAD.MOV.U32 R2, RZ, RZ, R7 ;  /* 0x000000ffff027224 */ /* 0x000fe200078e0007 */
[----:B------:R-:W-:Y:S01]  /*59d0*/  MOV R69, R68 ;  /* 0x0000004400457202 */ /* 0x000fe20000000f00 */
[----:B------:R-:W-:Y:S02]  /*59e0*/  IMAD.MOV.U32 R8, RZ, RZ, R11 ;  /* 0x000000ffff087224 */ /* 0x000fe400078e000b */
[----:B------:R-:W-:-:S07]  /*59f0*/  IMAD.MOV.U32 R33, RZ, RZ, R32 ;  /* 0x000000ffff217224 */ /* 0x000fce00078e0020 */
.L_x_27006:
[----:B------:R-:W-:Y:S05]  /*5a00*/  BSYNC.RECONVERGENT B1 ;  /* 0x0000000000017941 */ /* 0x000fea0003800200 */
.L_x_27004:
        /* <DEDUP_REMOVED lines=11> */
.L_x_27008:
[----:B------:R-:W-:Y:S01]  /*5ac0*/  IMAD.MOV.U32 R7, RZ, RZ, R2 ;  /* 0x000000ffff077224 */ /* 0x000fe200078e0002 */
[----:B------:R-:W-:Y:S01]  /*5ad0*/  MOV R68, R67 ;  /* 0x0000004300447202 */ /* 0x000fe20000000f00 */
[----:B------:R-:W-:Y:S02]  /*5ae0*/  IMAD.MOV.U32 R11, RZ, RZ, R8 ;  /* 0x000000ffff0b7224 */ /* 0x000fe400078e0008 */
[----:B------:R-:W-:-:S07]  /*5af0*/  IMAD.MOV.U32 R32, RZ, RZ, R35 ;  /* 0x000000ffff207224 */ /* 0x000fce00078e0023 */
.L_x_27009:
[----:B------:R-:W-:Y:S05]  /*5b00*/  BSYNC.RECONVERGENT B1 ;  /* 0x0000000000017941 */ /* 0x000fea0003800200 */
.L_x_27007:
        /* <DEDUP_REMOVED lines=11> */
.L_x_27011:
[----:B------:R-:W-:Y:S01]  /*5bc0*/  IMAD.MOV.U32 R2, RZ, RZ, R7 ;  /* 0x000000ffff027224 */ /* 0x000fe200078e0007 */
[----:B------:R-:W-:Y:S01]  /*5bd0*/  MOV R67, R66 ;  /* 0x0000004200437202 */ /* 0x000fe20000000f00 */
[----:B------:R-:W-:Y:S02]  /*5be0*/  IMAD.MOV.U32 R8, RZ, RZ, R11 ;  /* 0x000000ffff087224 */ /* 0x000fe400078e000b */
[----:B------:R-:W-:-:S07]  /*5bf0*/  IMAD.MOV.U32 R35, RZ, RZ, R34 ;  /* 0x000000ffff237224 */ /* 0x000fce00078e0022 */
.L_x_27012:
[----:B------:R-:W-:Y:S05]  /*5c00*/  BSYNC.RECONVERGENT B1 ;  /* 0x0000000000017941 */ /* 0x000fea0003800200 */
.L_x_27010:
        /* <DEDUP_REMOVED lines=11> */
.L_x_27014:
[----:B------:R-:W-:Y:S01]  /*5cc0*/  IMAD.MOV.U32 R7, RZ, RZ, R2 ;  /* 0x000000ffff077224 */ /* 0x000fe200078e0002 */
[----:B------:R-:W-:Y:S01]  /*5cd0*/  MOV R66, R65 ;  /* 0x0000004100427202 */ /* 0x000fe20000000f00 */
[----:B------:R-:W-:Y:S02]  /*5ce0*/  IMAD.MOV.U32 R11, RZ, RZ, R8 ;  /* 0x000000ffff0b7224 */ /* 0x000fe400078e0008 */
[----:B------:R-:W-:-:S07]  /*5cf0*/  IMAD.MOV.U32 R34, RZ, RZ, R37 ;  /* 0x000000ffff227224 */ /* 0x000fce00078e0025 */
.L_x_27015:
[----:B------:R-:W-:Y:S05]  /*5d00*/  BSYNC.RECONVERGENT B1 ;  /* 0x0000000000017941 */ /* 0x000fea0003800200 */
.L_x_27013:
        /* <DEDUP_REMOVED lines=11> */
.L_x_27017:
[----:B------:R-:W-:Y:S01]  /*5dc0*/  IMAD.MOV.U32 R2, RZ, RZ, R7 ;  /* 0x000000ffff027224 */ /* 0x000fe200078e0007 */
[----:B------:R-:W-:Y:S01]  /*5dd0*/  MOV R65, R64 ;  /* 0x0000004000417202 */ /* 0x000fe20000000f00 */
[----:B------:R-:W-:Y:S02]  /*5de0*/  IMAD.MOV.U32 R8, RZ, RZ, R11 ;  /* 0x000000ffff087224 */ /* 0x000fe400078e000b */
[----:B------:R-:W-:-:S07]  /*5df0*/  IMAD.MOV.U32 R37, RZ, RZ, R36 ;  /* 0x000000ffff257224 */ /* 0x000fce00078e0024 */
.L_x_27018:
[----:B------:R-:W-:Y:S05]  /*5e00*/  BSYNC.RECONVERGENT B1 ;  /* 0x0000000000017941 */ /* 0x000fea0003800200 */
.L_x_27016:
        /* <DEDUP_REMOVED lines=11> */
.L_x_27020:
[----:B------:R-:W-:Y:S01]  /*5ec0*/  IMAD.MOV.U32 R7, RZ, RZ, R2 ;  /* 0x000000ffff077224 */ /* 0x000fe200078e0002 */
[----:B------:R-:W-:Y:S01]  /*5ed0*/  MOV R64, R63 ;  /* 0x0000003f00407202 */ /* 0x000fe20000000f00 */
[----:B------:R-:W-:Y:S02]  /*5ee0*/  IMAD.MOV.U32 R11, RZ, RZ, R8 ;  /* 0x000000ffff0b7224 */ /* 0x000fe400078e0008 */
[----:B------:R-:W-:-:S07]  /*5ef0*/  IMAD.MOV.U32 R36, RZ, RZ, R39 ;  /* 0x000000ffff247224 */ /* 0x000fce00078e0027 */
.L_x_27021:
[----:B------:R-:W-:Y:S05]  /*5f00*/  BSYNC.RECONVERGENT B1 ;  /* 0x0000000000017941 */ /* 0x000fea0003800200 */
.L_x_27019:
        /* <DEDUP_REMOVED lines=11> */
.L_x_27023:
[----:B------:R-:W-:Y:S01]  /*5fc0*/  IMAD.MOV.U32 R2, RZ, RZ, R7 ;  /* 0x000000ffff027224 */ /* 0x000fe200078e0007 */
[----:B------:R-:W-:Y:S01]  /*5fd0*/  MOV R63, R62 ;  /* 0x0000003e003f7202 */ /* 0x000fe20000000f00 */
[----:B------:R-:W-:Y:S02]  /*5fe0*/  IMAD.MOV.U32 R8, RZ, RZ, R11 ;  /* 0x000000ffff087224 */ /* 0x000fe400078e000b */
[----:B------:R-:W-:-:S07]  /*5ff0*/  IMAD.MOV.U32 R39, RZ, RZ, R38 ;  /* 0x000000ffff277224 */ /* 0x000fce00078e0026 */
.L_x_27024:
[----:B------:R-:W-:Y:S05]  /*6000*/  BSYNC.RECONVERGENT B1 ;  /* 0x0000000000017941 */ /* 0x000fea0003800200 */
.L_x_27022:
        /* <DEDUP_REMOVED lines=11> */
.L_x_27026:
[----:B------:R-:W-:Y:S01]  /*60c0*/  IMAD.MOV.U32 R7, RZ, RZ, R2 ;  /* 0x000000ffff077224 */ /* 0x000fe200078e0002 */
[----:B------:R-:W-:Y:S01]  /*60d0*/  MOV R62, R61 ;  /* 0x0000003d003e7202 */ /* 0x000fe20000000f00 */
[----:B------:R-:W-:Y:S02]  /*60e0*/  IMAD.MOV.U32 R11, RZ, RZ, R8 ;  /* 0x000000ffff0b7224 */ /* 0x000fe400078e0008 */
[----:B------:R-:W-:-:S07]  /*60f0*/  IMAD.MOV.U32 R38, RZ, RZ, R41 ;  /* 0x000000ffff267224 */ /* 0x000fce00078e0029 */
.L_x_27027:
[----:B------:R-:W-:Y:S05]  /*6100*/  BSYNC.RECONVERGENT B1 ;  /* 0x0000000000017941 */ /* 0x000fea0003800200 */
.L_x_27025:
        /* <DEDUP_REMOVED lines=11> */
.L_x_27029:
[----:B------:R-:W-:Y:S01]  /*61c0*/  IMAD.MOV.U32 R2, RZ, RZ, R7 ;  /* 0x000000ffff027224 */ /* 0x000fe200078e0007 */
[----:B------:R-:W-:Y:S01]  /*61d0*/  MOV R61, R60 ;  /* 0x0000003c003d7202 */ /* 0x000fe20000000f00 */
[----:B------:R-:W-:Y:S02]  /*61e0*/  IMAD.MOV.U32 R8, RZ, RZ, R11 ;  /* 0x000000ffff087224 */ /* 0x000fe400078e000b */
[----:B------:R-:W-:-:S07]  /*61f0*/  IMAD.MOV.U32 R41, RZ, RZ, R40 ;  /* 0x000000ffff297224 */ /* 0x000fce00078e0028 */
.L_x_27030:
[----:B------:R-:W-:Y:S05]  /*6200*/  BSYNC.RECONVERGENT B1 ;  /* 0x0000000000017941 */ /* 0x000fea0003800200 */
.L_x_27028:
        /* <DEDUP_REMOVED lines=11> */
.L_x_27032:
[----:B------:R-:W-:Y:S01]  /*62c0*/  IMAD.MOV.U32 R7, RZ, RZ, R2 ;  /* 0x000000ffff077224 */ /* 0x000fe200078e0002 */
[----:B------:R-:W-:Y:S01]  /*62d0*/  MOV R60, R59 ;  /* 0x0000003b003c7202 */ /* 0x000fe20000000f00 */
[----:B------:R-:W-:Y:S02]  /*62e0*/  IMAD.MOV.U32 R11, RZ, RZ, R8 ;  /* 0x000000ffff0b7224 */ /* 0x000fe400078e0008 */
[----:B------:R-:W-:-:S07]  /*62f0*/  IMAD.MOV.U32 R40, RZ, RZ, R43 ;  /* 0x000000ffff287224 */ /* 0x000fce00078e002b */
.L_x_27033:
[----:B------:R-:W-:Y:S05]  /*6300*/  BSYNC.RECONVERGENT B1 ;  /* 0x0000000000017941 */ /* 0x000fea0003800200 */
.L_x_27031:
        /* <DEDUP_REMOVED lines=11> */
.L_x_27035:
[----:B------:R-:W-:Y:S01]  /*63c0*/  IMAD.MOV.U32 R2, RZ, RZ, R7 ;  /* 0x000000ffff027224 */ /* 0x000fe200078e0007 */
[----:B------:R-:W-:Y:S01]  /*63d0*/  MOV R59, R58 ;  /* 0x0000003a003b7202 */ /* 0x000fe20000000f00 */
[----:B------:R-:W-:Y:S02]  /*63e0*/  IMAD.MOV.U32 R8, RZ, RZ, R11 ;  /* 0x000000ffff087224 */ /* 0x000fe400078e000b */
[----:B------:R-:W-:-:S07]  /*63f0*/  IMAD.MOV.U32 R43, RZ, RZ, R42 ;  /* 0x000000ffff2b7224 */ /* 0x000fce00078e002a */
.L_x_27036:
[----:B------:R-:W-:Y:S05]  /*6400*/  BSYNC.RECONVERGENT B1 ;  /* 0x0000000000017941 */ /* 0x000fea0003800200 */
.L_x_27034:
        /* <DEDUP_REMOVED lines=11> */
.L_x_27038:
[----:B------:R-:W-:Y:S01]  /*64c0*/  IMAD.MOV.U32 R7, RZ, RZ, R2 ;  /* 0x000000ffff077224 */ /* 0x000fe200078e0002 */
[----:B------:R-:W-:Y:S01]  /*64d0*/  MOV R58, R57 ;  /* 0x00000039003a7202 */ /* 0x000fe20000000f00 */
[----:B------:R-:W-:Y:S02]  /*64e0*/  IMAD.MOV.U32 R11, RZ, RZ, R8 ;  /* 0x000000ffff0b7224 */ /* 0x000fe400078e0008 */
[----:B------:R-:W-:-:S07]  /*64f0*/  IMAD.MOV.U32 R42, RZ, RZ, R45 ;  /* 0x000000ffff2a7224 */ /* 0x000fce00078e002d */
.L_x_27039:
[----:B------:R-:W-:Y:S05]  /*6500*/  BSYNC.RECONVERGENT B1 ;  /* 0x0000000000017941 */ /* 0x000fea0003800200 */
.L_x_27037:
        /* <DEDUP_REMOVED lines=11> */
.L_x_27041:
[----:B------:R-:W-:Y:S01]  /*65c0*/  IMAD.MOV.U32 R2, RZ, RZ, R7 ;  /* 0x000000ffff027224 */ /* 0x000fe200078e0007 */
[----:B------:R-:W-:Y:S01]  /*65d0*/  MOV R57, R56 ;  /* 0x0000003800397202 */ /* 0x000fe20000000f00 */
[----:B------:R-:W-:Y:S02]  /*65e0*/  IMAD.MOV.U32 R8, RZ, RZ, R11 ;  /* 0x000000ffff087224 */ /* 0x000fe400078e000b */
[----:B------:R-:W-:-:S07]  /*65f0*/  IMAD.MOV.U32 R45, RZ, RZ, R44 ;  /* 0x000000ffff2d7224 */ /* 0x000fce00078e002c */
.L_x_27042:
[----:B------:R-:W-:Y:S05]  /*6600*/  BSYNC.RECONVERGENT B1 ;  /* 0x0000000000017941 */ /* 0x000fea0003800200 */
.L_x_27040:
        /* <DEDUP_REMOVED lines=11> */
.L_x_27044:
[----:B------:R-:W-:Y:S01]  /*66c0*/  IMAD.MOV.U32 R7, RZ, RZ, R2 ;  /* 0x000000ffff077224 */ /* 0x000fe200078e0002 */
[----:B------:R-:W-:Y:S01]  /*66d0*/  MOV R56, R3 ;  /* 0x0000000300387202 */ /* 0x000fe20000000f00 */
[----:B------:R-:W-:Y:S02]  /*66e0*/  IMAD.MOV.U32 R44, RZ, RZ, R47 ;  /* 0x000000ffff2c7224 */ /* 0x000fe400078e002f */
[----:B------:R-:W-:-:S07]  /*66f0*/  IMAD.MOV.U32 R11, RZ, RZ, R8 ;  /* 0x000000ffff0b7224 */ /* 0x000fce00078e0008 */
.L_x_27045:
[----:B------:R-:W-:Y:S05]  /*6700*/  BSYNC.RECONVERGENT B1 ;  /* 0x0000000000017941 */ /* 0x000fea0003800200 */
.L_x_27043:
        /* <DEDUP_REMOVED lines=11> */
.L_x_27047:
[----:B------:R-:W-:Y:S01]  /*67c0*/  IMAD.MOV.U32 R47, RZ, RZ, R4 ;  /* 0x000000ffff2f7224 */ /* 0x000fe200078e0004 */
[----:B------:R-:W-:Y:S01]  /*67d0*/  MOV R2, R11 ;  /* 0x0000000b00027202 */ /* 0x000fe20000000f00 */
[----:B------:R-:W-:Y:S02]  /*67e0*/  IMAD.MOV.U32 R3, RZ, RZ, R0 ;  /* 0x000000ffff037224 */ /* 0x000fe400078e0000 */
[--C-:B------:R-:W-:Y:S02]  /*67f0*/  IMAD.MOV.U32 R46, RZ, RZ, R7.reuse ;  /* 0x000000ffff2e7224 */ /* 0x100fe400078e0007 */
[----:B------:R-:W-:Y:S02]  /*6800*/  IMAD.MOV.U32 R4, RZ, RZ, R7 ;  /* 0x000000ffff047224 */ /* 0x000fe400078e0007 */
[----:B------:R-:W-:-:S07]  /*6810*/  IMAD.MOV.U32 R0, RZ, RZ, R11 ;  /* 0x000000ffff007224 */ /* 0x000fce00078e000b */
.L_x_27048:
[----:B------:R-:W-:Y:S05]  /*6820*/  BSYNC.RECONVERGENT B1 ;  /* 0x0000000000017941 */ /* 0x000fea0003800200 */
.L_x_27046:
[----:B------:R-:W-:Y:S01]  /*6830*/  VIADD R6, R6, 0x4 ;  /* 0x0000000406067836 */ /* 0x000fe20000000000 */
[----:B------:R-:W-:Y:S06]  /*6840*/  @P1 BRA `(.L_x_27049) ;  /* 0xffffffe0000c1947 */ /* 0x000fec000383ffff */
.L_x_26955:
[----:B------:R-:W-:Y:S05]  /*6850*/  BSYNC.RECONVERGENT B0 ;  /* 0x0000000000007941 */ /* 0x000fea0003800200 */
.L_x_26954:
        /* <DEDUP_REMOVED lines=101> */
[----:B0-----:R-:W-:Y:S01]  /*6eb0*/  MOV R7, R9 ;  /* 0x0000000900077202 */ /* 0x001fe20000000f00 */
[----:B------:R-:W-:Y:S06]  /*6ec0*/  @P0 BRA `(.L_x_27051) ;  /* 0x0000002000280947 */ /* 0x000fec0003800000 */
[----:B------:R-:W-:Y:S01]  /*6ed0*/  FSETP.GT.FTZ.AND P0, PT, R9, R4, PT ;  /* 0x000000040900720b */ /* 0x000fe20003f14000 */
[----:B------:R-:W-:-:S03]  /*6ee0*/  IMAD.MOV.U32 R0, RZ, RZ, R2 ;  /* 0x000000ffff007224 */ /* 0x000fc600078e0002 */
        /* <DEDUP_REMOVED lines=9> */
[----:B------:R-:W-:Y:S02]  /*6f80*/  HFMA2 R5, -RZ, RZ, 0, 0 ;  /* 0x00000000ff057431 */ /* 0x000fe400000001ff */
[----:B------:R-:W-:-:S07]  /*6f90*/  VIADD R6, R1, 0x88 ;  /* 0x0000008801067836 */ /* 0x000fce0000000000 */
.L_x_27145:
        /* <DEDUP_REMOVED lines=20> */
.L_x_27053:
[----:B------:R-:W-:Y:S01]  /*70e0*/  IMAD.MOV.U32 R2, RZ, RZ, R17 ;  /* 0x000000ffff027224 */ /* 0x000fe200078e0011 */
[----:B------:R-:W-:Y:S01]  /*70f0*/  MOV R17, R16 ;  /* 0x0000001000117202 */ /* 0x000fe20000000f00 */
[----:B------:R-:W-:Y:S02]  /*7100*/  IMAD.MOV.U32 R8, RZ, RZ, R85 ;  /* 0x000000ffff087224 */ /* 0x000fe400078e0055 */
[----:B------:R-:W-:-:S07]  /*7110*/  IMAD.MOV.U32 R85, RZ, RZ, R84 ;  /* 0x000000ffff557224 */ /* 0x000fce00078e0054 */
.L_x_27054:
[----:B------:R-:W-:Y:S05]  /*7120*/  BSYNC.RECONVERGENT B1 ;  /* 0x0000000000017941 */ /* 0x000fea0003800200 */
.L_x_27052:
        /* <DEDUP_REMOVED lines=11> */
.L_x_27056:
[----:B------:R-:W-:Y:S01]  /*71e0*/  IMAD.MOV.U32 R9, RZ, RZ, R2 ;  /* 0x000000ffff097224 */ /* 0x000fe200078e0002 */
[----:B------:R-:W-:Y:S01]  /*71f0*/  MOV R16, R19 ;  /* 0x0000001300107202 */ /* 0x000fe20000000f00 */
[----:B------:R-:W-:Y:S02]  /*7200*/  IMAD.MOV.U32 R11, RZ, RZ, R8 ;  /* 0x000000ffff0b7224 */ /* 0x000fe400078e0008 */
[----:B------:R-:W-:-:S07]  /*7210*/  IMAD.MOV.U32 R84, RZ, RZ, R83 ;  /* 0x000000ffff547224 */ /* 0x000fce00078e0053 */
.L_x_27057:
[----:B------:R-:W-:Y:S05]  /*7220*/  BSYNC.RECONVERGENT B1 ;  /* 0x0000000000017941 */ /* 0x000fea0003800200 */
.L_x_27055:
        /* <DEDUP_REMOVED lines=11> */
.L_x_27059:
[----:B------:R-:W-:Y:S01]  /*72e0*/  IMAD.MOV.U32 R2, RZ, RZ, R9 ;  /* 0x000000ffff027224 */ /* 0x000fe200078e0009 */
[----:B------:R-:W-:Y:S01]  /*72f0*/  MOV R19, R18 ;  /* 0x0000001200137202 */ /* 0x000fe20000000f00 */
[----:B------:R-:W-:Y:S02]  /*7300*/  IMAD.MOV.U32 R8, RZ, RZ, R11 ;  /* 0x000000ffff087224 */ /* 0x000fe400078e000b */
[----:B------:R-:W-:-:S07]  /*7310*/  IMAD.MOV.U32 R83, RZ, RZ, R82 ;  /* 0x000000ffff537224 */ /* 0x000fce00078e0052 */
.L_x_27060:
[----:B------:R-:W-:Y:S05]  /*7320*/  BSYNC.RECONVERGENT B1 ;  /* 0x0000000000017941 */ /* 0x000fea0003800200 */
.L_x_27058:
        /* <DEDUP_REMOVED lines=11> */
.L_x_27062:
[----:B------:R-:W-:Y:S01]  /*73e0*/  IMAD.MOV.U32 R9, RZ, RZ, R2 ;  /* 0x000000ffff097224 */ /* 0x000fe200078e0002 */
[----:B------:R-:W-:Y:S01]  /*73f0*/  MOV R18, R21 ;  /* 0x0000001500127202 */ /* 0x000fe20000000f00 */
[----:B------:R-:W-:Y:S02]  /*7400*/  IMAD.MOV.U32 R11, RZ, RZ, R8 ;  /* 0x000000ffff0b7224 */ /* 0x000fe400078e0008 */
[----:B------:R-:W-:-:S07]  /*7410*/  IMAD.MOV.U32 R82, RZ, RZ, R81 ;  /* 0x000000ffff527224 */ /* 0x000fce00078e0051 */
.L_x_27063:
[----:B------:R-:W-:Y:S05]  /*7420*/  BSYNC.RECONVERGENT B1 ;  /* 0x0000000000017941 */ /* 0x000fea0003800200 */
.L_x_27061:
        /* <DEDUP_REMOVED lines=11> */
.L_x_27065:
[----:B------:R-:W-:Y:S01]  /*74e0*/  IMAD.MOV.U32 R2, RZ, RZ, R9 ;  /* 0x000000ffff027224 */ /* 0x000fe200078e0009 */
[----:B------:R-:W-:Y:S01]  /*74f0*/  MOV R21, R20 ;  /* 0x0000001400157202 */ /* 0x000fe20000000f00 */
[----:B------:R-:W-:Y:S02]  /*7500*/  IMAD.MOV.U32 R8, RZ, RZ, R11 ;  /* 0x000000ffff087224 */ /* 0x000fe400078e000b */
[----:B------:R-:W-:-:S07]  /*7510*/  IMAD.MOV.U32 R81, RZ, RZ, R80 ;  /* 0x000000ffff517224 */ /* 0x000fce00078e0050 */
.L_x_27066:
[----:B------:R-:W-:Y:S05]  /*7520*/  BSYNC.RECONVERGENT B1 ;  /* 0x0000000000017941 */ /* 0x000fea0003800200 */
.L_x_27064:
        /* <DEDUP_REMOVED lines=11> */
.L_x_27068:
[----:B------:R-:W-:Y:S01]  /*75e0*/  IMAD.MOV.U32 R9, RZ, RZ, R2 ;  /* 0x000000ffff097224 */ /* 0x000fe200078e0002 */
[----:B------:R-:W-:Y:S01]  /*75f0*/  MOV R20, R23 ;  /* 0x0000001700147202 */ /* 0x000fe20000000f00 */
[----:B------:R-:W-:Y:S02]  /*7600*/  IMAD.MOV.U32 R11, RZ, RZ, R8 ;  /* 0x000000ffff0b7224 */ /* 0x000fe400078e0008 */
[----:B------:R-:W-:-:S07]  /*7610*/  IMAD.MOV.U32 R80, RZ, RZ, R79 ;  /* 0x000000ffff507224 */ /* 0x000fce00078e004f */
.L_x_27069:
[----:B------:R-:W-:Y:S05]  /*7620*/  BSYNC.RECONVERGENT B1 ;  /* 0x0000000000017941 */ /* 0x000fea0003800200 */
.L_x_27067:
        /* <DEDUP_REMOVED lines=11> */
.L_x_27071:
[----:B------:R-:W-:Y:S01]  /*76e0*/  IMAD.MOV.U32 R2, RZ, RZ, R9 ;  /* 0x000000ffff027224 */ /* 0x000fe200078e0009 */
[----:B------:R-:W-:Y:S01]  /*76f0*/  MOV R23, R22 ;  /* 0x0000001600177202 */ /* 0x000fe20000000f00 */
[----:B------:R-:W-:Y:S02]  /*7700*/  IMAD.MOV.U32 R8, RZ, RZ, R11 ;  /* 0x000000ffff087224 */ /* 0x000fe400078e000b */
[----:B------:R-:W-:-:S07]  /*7710*/  IMAD.MOV.U32 R79, RZ, RZ, R78 ;  /* 0x000000ffff4f7224 */ /* 0x000fce00078e004e */
.L_x_27072:
[----:B------:R-:W-:Y:S05]  /*7720*/  BSYNC.RECONVERGENT B1 ;  /* 0x0000000000017941 */ /* 0x000fea0003800200 */
.L_x_27070:
        /* <DEDUP_REMOVED lines=11> */
.L_x_27074:
[----:B------:R-:W-:Y:S01]  /*77e0*/  IMAD.MOV.U32 R9, RZ, RZ, R2 ;  /* 0x000000ffff097224 */ /* 0x000fe200078e0002 */
[----:B------:R-:W-:Y:S01]  /*77f0*/  MOV R22, R25 ;  /* 0x0000001900167202 */ /* 0x000fe20000000f00 */
[----:B------:R-:W-:Y:S02]  /*7800*/  IMAD.MOV.U32 R11, RZ, RZ, R8 ;  /* 0x000000ffff0b7224 */ /* 0x000fe400078e0008 */
[----:B------:R-:W-:-:S07]  /*7810*/  IMAD.MOV.U32 R78, RZ, RZ, R77 ;  /* 0x000000ffff4e7224 */ /* 0x000fce00078e004d */
.L_x_27075:
[----:B------:R-:W-:Y:S05]  /*7820*/  BSYNC.RECONVERGENT B1 ;  /* 0x0000000000017941 */ /* 0x000fea0003800200 */
.L_x_27073:
        /* <DEDUP_REMOVED lines=11> */
.L_x_27077:
[----:B------:R-:W-:Y:S01]  /*78e0*/  IMAD.MOV.U32 R2, RZ, RZ, R9 ;  /* 0x000000ffff027224 */ /* 0x000fe200078e0009 */
[----:B------:R-:W-:Y:S01]  /*78f0*/  MOV R25, R24 ;  /* 0x0000001800197202 */ /* 0x000fe20000000f00 */
[----:B------:R-:W-:Y:S02]  /*7900*/  IMAD.MOV.U32 R8, RZ, RZ, R11 ;  /* 0x000000ffff087224 */ /* 0x000fe400078e000b */
[----:B------:R-:W-:-:S07]  /*7910*/  IMAD.MOV.U32 R77, RZ, RZ, R76 ;  /* 0x000000ffff4d7224 */ /* 0x000fce00078e004c */
.L_x_27078:
[----:B------:R-:W-:Y:S05]  /*7920*/  BSYNC.RECONVERGENT B1 ;  /* 0x0000000000017941 */ /* 0x000fea0003800200 */
.L_x_27076:
        /* <DEDUP_REMOVED lines=11> */
.L_x_27080:
[----:B------:R-:W-:Y:S01]  /*79e0*/  IMAD.MOV.U32 R9, RZ, RZ, R2 ;  /* 0x000000ffff097224 */ /* 0x000fe200078e0002 */
[----:B------:R-:W-:Y:S01]  /*79f0*/  MOV R24, R27 ;  /* 0x0000001b00187202 */ /* 0x000fe20000000f00 */
[----:B------:R-:W-:Y:S02]  /*7a00*/  IMAD.MOV.U32 R11, RZ, RZ, R8 ;  /* 0x000000ffff0b7224 */ /* 0x000fe400078e0008 */
[----:B------:R-:W-:-:S07]  /*7a10*/  IMAD.MOV.U32 R76, RZ, RZ, R75 ;  /* 0x000000ffff4c7224 */ /* 0x000fce00078e004b */
.L_x_27081:
[----:B------:R-:W-:Y:S05]  /*7a20*/  BSYNC.RECONVERGENT B1 ;  /* 0x0000000000017941 */ /* 0x000fea0003800200 */
.L_x_27079:
        /* <DEDUP_REMOVED lines=11> */
.L_x_27083:
[----:B------:R-:W-:Y:S01]  /*7ae0*/  IMAD.MOV.U32 R2, RZ, RZ, R9 ;  /* 0x000000ffff027224 */ /* 0x000fe200078e0009 */
[----:B------:R-:W-:Y:S01]  /*7af0*/  MOV R27, R26 ;  /* 0x0000001a001b7202 */ /* 0x000fe20000000f00 */
[----:B------:R-:W-:Y:S02]  /*7b00*/  IMAD.MOV.U32 R8, RZ, RZ, R11 ;  /* 0x000000ffff087224 */ /* 0x000fe400078e000b */
[----:B------:R-:W-:-:S07]  /*7b10*/  IMAD.MOV.U32 R75, RZ, RZ, R74 ;  /* 0x000000ffff4b7224 */ /* 0x000fce00078e004a */
.L_x_27084:
[----:B------:R-:W-:Y:S05]  /*7b20*/  BSYNC.RECONVERGENT B1 ;  /* 0x0000000000017941 */ /* 0x000fea0003800200 */
.L_x_27082:
        /* <DEDUP_REMOVED lines=11> */
.L_x_27086:
[----:B------:R-:W-:Y:S01]  /*7be0*/  IMAD.MOV.U32 R9, RZ, RZ, R2 ;  /* 0x000000ffff097224 */ /* 0x000fe200078e0002 */
[----:B------:R-:W-:Y:S01]  /*7bf0*/  MOV R26, R29 ;  /* 0x0000001d001a7202 */ /* 0x000fe20000000f00 */
[----:B------:R-:W-:Y:S02]  /*7c00*/  IMAD.MOV.U32 R11, RZ, RZ, R8 ;  /* 0x000000ffff0b7224 */ /* 0x000fe400078e0008 */
[----:B------:R-:W-:-:S07]  /*7c10*/  IMAD.MOV.U32 R74, RZ, RZ, R73 ;  /* 0x000000ffff4a7224 */ /* 0x000fce00078e0049 */
.L_x_27087:
[----:B------:R-:W-:Y:S05]  /*7c20*/  BSYNC.RECONVERGENT B1 ;  /* 0x0000000000017941 */ /* 0x000fea0003800200 */
.L_x_27085:
        /* <DEDUP_REMOVED lines=11> */
.L_x_27089:
[----:B------:R-:W-:Y:S01]  /*7ce0*/  IMAD.MOV.U32 R2, RZ, RZ, R9 ;  /* 0x000000ffff027224 */ /* 0x000fe200078e0009 */
[----:B------:R-:W-:Y:S01]  /*7cf0*/  MOV R29, R28 ;  /* 0x0000001c001d7202 */ /* 0x000fe20000000f00 */
[----:B------:R-:W-:Y:S02]  /*7d00*/  IMAD.MOV.U32 R8, RZ, RZ, R11 ;  /* 0x000000ffff087224 */ /* 0x000fe400078e000b */
[----:B------:R-:W-:-:S07]  /*7d10*/  IMAD.MOV.U32 R73, RZ, RZ, R72 ;  /* 0x000000ffff497224 */ /* 0x000fce00078e0048 */
.L_x_27090:
[----:B------:R-:W-:Y:S05]  /*7d20*/  BSYNC.RECONVERGENT B1 ;  /* 0x0000000000017941 */ /* 0x000fea0003800200 */
.L_x_27088:
        /* <DEDUP_REMOVED lines=11> */
.L_x_27092:
[----:B------:R-:W-:Y:S01]  /*7de0*/  IMAD.MOV.U32 R9, RZ, RZ, R2 ;  /* 0x000000ffff097224 */ /* 0x000fe200078e0002 */
[----:B------:R-:W-:Y:S01]  /*7df0*/  MOV R28, R31 ;  /* 0x0000001f001c7202 */ /* 0x000fe20000000f00 */
[----:B------:R-:W-:Y:S02]  /*7e00*/  IMAD.MOV.U32 R11, RZ, RZ, R8 ;  /* 0x000000ffff0b7224 */ /* 0x000fe400078e0008 */
[----:B------:R-:W-:-:S07]  /*7e10*/  IMAD.MOV.U32 R72, RZ, RZ, R71 ;  /* 0x000000ffff487224 */ /* 0x000fce00078e0047 */
.L_x_27093:
[----:B------:R-:W-:Y:S05]  /*7e20*/  BSYNC.RECONVERGENT B1 ;  /* 0x0000000000017941 */ /* 0x000fea0003800200 */
.L_x_27091:
        /* <DEDUP_REMOVED lines=11> */
.L_x_27095:
[----:B------:R-:W-:Y:S01]  /*7ee0*/  IMAD.MOV.U32 R2, RZ, RZ, R9 ;  /* 0x000000ffff027224 */ /* 0x000fe200078e0009 */
[----:B------:R-:W-:Y:S01]  /*7ef0*/  MOV R31, R30 ;  /* 0x0000001e001f7202 */ /* 0x000fe20000000f00 */
[----:B------:R-:W-:Y:S02]  /*7f00*/  IMAD.MOV.U32 R8, RZ, RZ, R11 ;  /* 0x000000ffff087224 */ /* 0x000fe400078e000b */
[----:B------:R-:W-:-:S07]  /*7f10*/  IMAD.MOV.U32 R71, RZ, RZ, R70 ;  /* 0x000000ffff477224 */ /* 0x000fce00078e0046 */
.L_x_27096:
[----:B------:R-:W-:Y:S05]  /*7f20*/  BSYNC.RECONVERGENT B1 ;  /* 0x0000000000017941 */ /* 0x000fea0003800200 */
.L_x_27094:
        /* <DEDUP_REMOVED lines=11> */
.L_x_27098:
[----:B------:R-:W-:Y:S01]  /*7fe0*/  IMAD.MOV.U32 R9, RZ, RZ, R2 ;  /* 0x000000ffff097224 */ /* 0x000fe200078e0002 */
[----:B------:R-:W-:Y:S01]  /*7ff0*/  MOV R30, R33 ;  /* 0x00000021001e7202 */ /* 0x000fe20000000f00 */
[----:B------:R-:W-:Y:S02]  /*8000*/  IMAD.MOV.U32 R11, RZ, RZ, R8 ;  /* 0x000000ffff0b7224 */ /* 0x000fe400078e0008 */
[----:B------:R-:W-:-:S07]  /*8010*/  IMAD.MOV.U32 R70, RZ, RZ, R69 ;  /* 0x000000ffff467224 */ /* 0x000fce00078e0045 */
.L_x_27099:
[----:B------:R-:W-:Y:S05]  /*8020*/  BSYNC.RECONVERGENT B1 ;  /* 0x0000000000017941 */ /* 0x000fea0003800200 */
.L_x_27097:
        /* <DEDUP_REMOVED lines=11> */
.L_x_27101:
[----:B------:R-:W-:Y:S01]  /*80e0*/  IMAD.MOV.U32 R2, RZ, RZ, R9 ;  /* 0x000000ffff027224 */ /* 0x000fe200078e0009 */
[----:B------:R-:W-:Y:S01]  /*80f0*/  MOV R33, R32 ;  /* 0x0000002000217202 */ /* 0x000fe20000000f00 */
[----:B------:R-:W-:Y:S02]  /*8100*/  IMAD.MOV.U32 R8, RZ, RZ, R11 ;  /* 0x000000ffff087224 */ /* 0x000fe400078e000b */
[----:B------:R-:W-:-:S07]  /*8110*/  IMAD.MOV.U32 R69, RZ, RZ, R68 ;  /* 0x000000ffff457224 */ /* 0x000fce00078e0044 */
.L_x_27102:
[----:B------:R-:W-:Y:S05]  /*8120*/  BSYNC.RECONVERGENT B1 ;  /* 0x0000000000017941 */ /* 0x000fea0003800200 */
.L_x_27100:
        /* <DEDUP_REMOVED lines=11> */
.L_x_27104:
[----:B------:R-:W-:Y:S01]  /*81e0*/  IMAD.MOV.U32 R9, RZ, RZ, R2 ;  /* 0x000000ffff097224 */ /* 0x000fe200078e0002 */
[----:B------:R-:W-:Y:S01]  /*81f0*/  MOV R32, R35 ;  /* 0x0000002300207202 */ /* 0x000fe20000000f00 */
[----:B------:R-:W-:Y:S02]  /*8200*/  IMAD.MOV.U32 R11, RZ, RZ, R8 ;  /* 0x000000ffff0b7224 */ /* 0x000fe400078e0008 */
[----:B------:R-:W-:-:S07]  /*8210*/  IMAD.MOV.U32 R68, RZ, RZ, R67 ;  /* 0x000000ffff447224 */ /* 0x000fce00078e0043 */
.L_x_27105:
[----:B------:R-:W-:Y:S05]  /*8220*/  BSYNC.RECONVERGENT B1 ;  /* 0x0000000000017941 */ /* 0x000fea0003800200 */
.L_x_27103:
        /* <DEDUP_REMOVED lines=11> */
.L_x_27107:
[----:B------:R-:W-:Y:S01]  /*82e0*/  IMAD.MOV.U32 R2, RZ, RZ, R9 ;  /* 0x000000ffff027224 */ /* 0x000fe200078e0009 */
[----:B------:R-:W-:Y:S01]  /*82f0*/  MOV R35, R34 ;  /* 0x0000002200237202 */ /* 0x000fe20000000f00 */
[----:B------:R-:W-:Y:S02]  /*8300*/  IMAD.MOV.U32 R8, RZ, RZ, R11 ;  /* 0x000000ffff087224 */ /* 0x000fe400078e000b */
[----:B------:R-:W-:-:S07]  /*8310*/  IMAD.MOV.U32 R67, RZ, RZ, R66 ;  /* 0x000000ffff437224 */ /* 0x000fce00078e0042 */
.L_x_27108:
[----:B------:R-:W-:Y:S05]  /*8320*/  BSYNC.RECONVERGENT B1 ;  /* 0x0000000000017941 */ /* 0x000fea0003800200 */
.L_x_27106:
        /* <DEDUP_REMOVED lines=11> */
.L_x_27110:
[----:B------:R-:W-:Y:S01]  /*83e0*/  IMAD.MOV.U32 R9, RZ, RZ, R2 ;  /* 0x000000ffff097224 */ /* 0x000fe200078e0002 */
[----:B------:R-:W-:Y:S01]  /*83f0*/  MOV R34, R37 ;  /* 0x0000002500227202 */ /* 0x000fe20000000f00 */
[----:B------:R-:W-:Y:S02]  /*8400*/  IMAD.MOV.U32 R11, RZ, RZ, R8 ;  /* 0x000000ffff0b7224 */ /* 0x000fe400078e0008 */
[----:B------:R-:W-:-:S07]  /*8410*/  IMAD.MOV.U32 R66, RZ, RZ, R65 ;  /* 0x000000ffff427224 */ /* 0x000fce00078e0041 */
.L_x_27111:
[----:B------:R-:W-:Y:S05]  /*8420*/  BSYNC.RECONVERGENT B1 ;  /* 0x0000000000017941 */ /* 0x000fea0003800200 */
.L_x_27109:
        /* <DEDUP_REMOVED lines=11> */
.L_x_27113:
[----:B------:R-:W-:Y:S01]  /*84e0*/  IMAD.MOV.U32 R2, RZ, RZ, R9 ;  /* 0x000000ffff027224 */ /* 0x000fe200078e0009 */
[----:B------:R-:W-:Y:S01]  /*84f0*/  MOV R37, R36 ;  /* 0x0000002400257202 */ /* 0x000fe20000000f00 */
[----:B------:R-:W-:Y:S02]  /*8500*/  IMAD.MOV.U32 R8, RZ, RZ, R11 ;  /* 0x000000ffff087224 */ /* 0x000fe400078e000b */
[----:B------:R-:W-:-:S07]  /*8510*/  IMAD.MOV.U32 R65, RZ, RZ, R64 ;  /* 0x000000ffff417224 */ /* 0x000fce00078e0040 */
.L_x_27114:
[----:B------:R-:W-:Y:S05]  /*8520*/  BSYNC.RECONVERGENT B1 ;  /* 0x0000000000017941 */ /* 0x000fea0003800200 */
.L_x_27112:
        /* <DEDUP_REMOVED lines=11> */
.L_x_27116:
[----:B------:R-:W-:Y:S01]  /*85e0*/  IMAD.MOV.U32 R9, RZ, RZ, R2 ;  /* 0x000000ffff097224 */ /* 0x000fe200078e0002 */
[----:B------:R-:W-:Y:S01]  /*85f0*/  MOV R36, R39 ;  /* 0x0000002700247202 */ /* 0x000fe20000000f00 */
[----:B------:R-:W-:Y:S02]  /*8600*/  IMAD.MOV.U32 R11, RZ, RZ, R8 ;  /* 0x000000ffff0b7224 */ /* 0x000fe400078e0008 */
[----:B------:R-:W-:-:S07]  /*8610*/  IMAD.MOV.U32 R64, RZ, RZ, R63 ;  /* 0x000000ffff407224 */ /* 0x000fce00078e003f */
.L_x_27117:
[----:B------:R-:W-:Y:S05]  /*8620*/  BSYNC.RECONVERGENT B1 ;  /* 0x0000000000017941 */ /* 0x000fea0003800200 */
.L_x_27115:
        /* <DEDUP_REMOVED lines=11> */
.L_x_27119:
[----:B------:R-:W-:Y:S01]  /*86e0*/  IMAD.MOV.U32 R2, RZ, RZ, R9 ;  /* 0x000000ffff027224 */ /* 0x000fe200078e0009 */
[----:B------:R-:W-:Y:S01]  /*86f0*/  MOV R39, R38 ;  /* 0x0000002600277202 */ /* 0x000fe20000000f00 */
[----:B------:R-:W-:Y:S02]  /*8700*/  IMAD.MOV.U32 R8, RZ, RZ, R11 ;  /* 0x000000ffff087224 */ /* 0x000fe400078e000b */
[----:B------:R-:W-:-:S07]  /*8710*/  IMAD.MOV.U32 R63, RZ, RZ, R62 ;  /* 0x000000ffff3f7224 */ /* 0x000fce00078e003e */
.L_x_27120:
[----:B------:R-:W-:Y:S05]  /*8720*/  BSYNC.RECONVERGENT B1 ;  /* 0x0000000000017941 */ /* 0x000fea0003800200 */
.L_x_27118:
        /* <DEDUP_REMOVED lines=11> */
.L_x_27122:
[----:B------:R-:W-:Y:S01]  /*87e0*/  IMAD.MOV.U32 R9, RZ, RZ, R2 ;  /* 0x000000ffff097224 */ /* 0x000fe200078e0002 */
[----:B------:R-:W-:Y:S01]  /*87f0*/  MOV R38, R41 ;  /* 0x0000002900267202 */ /* 0x000fe20000000f00 */
[----:B------:R-:W-:Y:S02]  /*8800*/  IMAD.MOV.U32 R11, RZ, RZ, R8 ;  /* 0x000000ffff0b7224 */ /* 0x000fe400078e0008 */
[----:B------:R-:W-:-:S07]  /*8810*/  IMAD.MOV.U32 R62, RZ, RZ, R61 ;  /* 0x000000ffff3e7224 */ /* 0x000fce00078e003d */
.L_x_27123:
[----:B------:R-:W-:Y:S05]  /*8820*/  BSYNC.RECONVERGENT B1 ;  /* 0x0000000000017941 */ /* 0x000fea0003800200 */
.L_x_27121:
        /* <DEDUP_REMOVED lines=11> */
.L_x_27125:
[----:B------:R-:W-:Y:S01]  /*88e0*/  IMAD.MOV.U32 R2, RZ, RZ, R9 ;  /* 0x000000ffff027224 */ /* 0x000fe200078e0009 */
[----:B------:R-:W-:Y:S01]  /*88f0*/  MOV R41, R40 ;  /* 0x0000002800297202 */ /* 0x000fe20000000f00 */
[----:B------:R-:W-:Y:S02]  /*8900*/  IMAD.MOV.U32 R8, RZ, RZ, R11 ;  /* 0x000000ffff087224 */ /* 0x000fe400078e000b */
[----:B------:R-:W-:-:S07]  /*8910*/  IMAD.MOV.U32 R61, RZ, RZ, R60 ;  /* 0x000000ffff3d7224 */ /* 0x000fce00078e003c */
.L_x_27126:
[----:B------:R-:W-:Y:S05]  /*8920*/  BSYNC.RECONVERGENT B1 ;  /* 0x0000000000017941 */ /* 0x000fea0003800200 */
.L_x_27124:
        /* <DEDUP_REMOVED lines=11> */
.L_x_27128:
[----:B------:R-:W-:Y:S01]  /*89e0*/  IMAD.MOV.U32 R9, RZ, RZ, R2 ;  /* 0x000000ffff097224 */ /* 0x000fe200078e0002 */
[----:B------:R-:W-:Y:S01]  /*89f0*/  MOV R40, R43 ;  /* 0x0000002b00287202 */ /* 0x000fe20000000f00 */
[----:B------:R-:W-:Y:S02]  /*8a00*/  IMAD.MOV.U32 R11, RZ, RZ, R8 ;  /* 0x000000ffff0b7224 */ /* 0x000fe400078e0008 */
[----:B------:R-:W-:-:S07]  /*8a10*/  IMAD.MOV.U32 R60, RZ, RZ, R59 ;  /* 0x000000ffff3c7224 */ /* 0x000fce00078e003b */
.L_x_27129:
[----:B------:R-:W-:Y:S05]  /*8a20*/  BSYNC.RECONVERGENT B1 ;  /* 0x0000000000017941 */ /* 0x000fea0003800200 */
.L_x_27127:
        /* <DEDUP_REMOVED lines=11> */
.L_x_27131:
[----:B------:R-:W-:Y:S01]  /*8ae0*/  IMAD.MOV.U32 R2, RZ, RZ, R9 ;  /* 0x000000ffff027224 */ /* 0x000fe200078e0009 */
[----:B------:R-:W-:Y:S01]  /*8af0*/  MOV R43, R42 ;  /* 0x0000002a002b7202 */ /* 0x000fe20000000f00 */
[----:B------:R-:W-:Y:S02]  /*8b00*/  IMAD.MOV.U32 R8, RZ, RZ, R11 ;  /* 0x000000ffff087224 */ /* 0x000fe400078e000b */
[----:B------:R-:W-:-:S07]  /*8b10*/  IMAD.MOV.U32 R59, RZ, RZ, R58 ;  /* 0x000000ffff3b7224 */ /* 0x000fce00078e003a */
.L_x_27132:
[----:B------:R-:W-:Y:S05]  /*8b20*/  BSYNC.RECONVERGENT B1 ;  /* 0x0000000000017941 */ /* 0x000fea0003800200 */
.L_x_27130:
        /* <DEDUP_REMOVED lines=11> */
.L_x_27134:
[----:B------:R-:W-:Y:S01]  /*8be0*/  IMAD.MOV.U32 R9, RZ, RZ, R2 ;  /* 0x000000ffff097224 */ /* 0x000fe200078e0002 */
[----:B------:R-:W-:Y:S01]  /*8bf0*/  MOV R42, R45 ;  /* 0x0000002d002a7202 */ /* 0x000fe20000000f00 */
[----:B------:R-:W-:Y:S02]  /*8c00*/  IMAD.MOV.U32 R11, RZ, RZ, R8 ;  /* 0x000000ffff0b7224 */ /* 0x000fe400078e0008 */
[----:B------:R-:W-:-:S07]  /*8c10*/  IMAD.MOV.U32 R58, RZ, RZ, R57 ;  /* 0x000000ffff3a7224 */ /* 0x000fce00078e0039 */
.L_x_27135:
[----:B------:R-:W-:Y:S05]  /*8c20*/  BSYNC.RECONVERGENT B1 ;  /* 0x0000000000017941 */ /* 0x000fea0003800200 */
.L_x_27133:
        /* <DEDUP_REMOVED lines=11> */
.L_x_27137:
[----:B------:R-:W-:Y:S01]  /*8ce0*/  IMAD.MOV.U32 R2, RZ, RZ, R9 ;  /* 0x000000ffff027224 */ /* 0x000fe200078e0009 */
[----:B------:R-:W-:Y:S01]  /*8cf0*/  MOV R45, R44 ;  /* 0x0000002c002d7202 */ /* 0x000fe20000000f00 */
[----:B------:R-:W-:Y:S02]  /*8d00*/  IMAD.MOV.U32 R8, RZ, RZ, R11 ;  /* 0x000000ffff087224 */ /* 0x000fe400078e000b */
[----:B------:R-:W-:-:S07]  /*8d10*/  IMAD.MOV.U32 R57, RZ, RZ, R56 ;  /* 0x000000ffff397224 */ /* 0x000fce00078e0038 */
.L_x_27138:
[----:B------:R-:W-:Y:S05]  /*8d20*/  BSYNC.RECONVERGENT B1 ;  /* 0x0000000000017941 */ /* 0x000fea0003800200 */
.L_x_27136:
        /* <DEDUP_REMOVED lines=11> */
.L_x_27140:
[----:B------:R-:W-:Y:S01]  /*8de0*/  IMAD.MOV.U32 R9, RZ, RZ, R2 ;  /* 0x000000ffff097224 */ /* 0x000fe200078e0002 */
[----:B------:R-:W-:Y:S01]  /*8df0*/  MOV R11, R8 ;  /* 0x00000008000b7202 */ /* 0x000fe20000000f00 */
[----:B------:R-:W-:Y:S02]  /*8e00*/  IMAD.MOV.U32 R44, RZ, RZ, R47 ;  /* 0x000000ffff2c7224 */ /* 0x000fe400078e002f */
[----:B------:R-:W-:-:S07]  /*8e10*/  IMAD.MOV.U32 R56, RZ, RZ, R3 ;  /* 0x000000ffff387224 */ /* 0x000fce00078e0003 */
.L_x_27141:
[----:B------:R-:W-:Y:S05]  /*8e20*/  BSYNC.RECONVERGENT B1 ;  /* 0x0000000000017941 */ /* 0x000fea0003800200 */
.L_x_27139:
        /* <DEDUP_REMOVED lines=11> */
.L_x_27143:
[----:B------:R-:W-:Y:S01]  /*8ee0*/  IMAD.MOV.U32 R47, RZ, RZ, R4 ;  /* 0x000000ffff2f7224 */ /* 0x000fe200078e0004 */
[----:B------:R-:W-:Y:S01]  /*8ef0*/  MOV R46, R9 ;  /* 0x00000009002e7202 */ /* 0x000fe20000000f00 */
[----:B------:R-:W-:Y:S02]  /*8f00*/  IMAD.MOV.U32 R3, RZ, RZ, R0 ;  /* 0x000000ffff037224 */ /* 0x000fe400078e0000 */
[----:B------:R-:W-:Y:S02]  /*8f10*/  IMAD.MOV.U32 R2, RZ, RZ, R11 ;  /* 0x000000ffff027224 */ /* 0x000fe400078e000b */
[----:B------:R-:W-:Y:S02]  /*8f20*/  IMAD.MOV.U32 R4, RZ, RZ, R9 ;  /* 0x000000ffff047224 */ /* 0x000fe400078e0009 */
[----:B------:R-:W-:-:S07]  /*8f30*/  IMAD.MOV.U32 R0, RZ, RZ, R11 ;  /* 0x000000ffff007224 */ /* 0x000fce00078e000b */
.L_x_27144:
[----:B------:R-:W-:Y:S05]  /*8f40*/  BSYNC.RECONVERGENT B1 ;  /* 0x0000000000017941 */ /* 0x000fea0003800200 */
.L_x_27142:
[----:B------:R-:W-:Y:S01]  /*8f50*/  IADD3 R6, PT, PT, R6, 0x4, RZ ;  /* 0x0000000406067810 */ /* 0x000fe20007ffe0ff */
[----:B------:R-:W-:Y:S06]  /*8f60*/  @P1 BRA `(.L_x_27145) ;  /* 0xffffffe0000c1947 */ /* 0x000fec000383ffff */
.L_x_27051:
[----:B------:R-:W-:Y:S05]  /*8f70*/  BSYNC.RECONVERGENT B0 ;  /* 0x0000000000007941 */ /* 0x000fea0003800200 */
.L_x_27050:
        /* <DEDUP_REMOVED lines=116> */
.L_x_27241:
        /* <DEDUP_REMOVED lines=20> */
.L_x_27149:
[----:B------:R-:W-:Y:S01]  /*9800*/  IMAD.MOV.U32 R2, RZ, RZ, R17 ;  /* 0x000000ffff027224 */ /* 0x000fe200078e0011 */
[----:B------:R-:W-:Y:S01]  /*9810*/  MOV R8, R85 ;  /* 0x0000005500087202 */ /* 0x000fe20000000f00 */
[----:B------:R-:W-:Y:S02]  /*9820*/  IMAD.MOV.U32 R17, RZ, RZ, R16 ;  /* 0x000000ffff117224 */ /* 0x000fe400078e0010 */
[----:B------:R-:W-:-:S07]  /*9830*/  IMAD.MOV.U32 R85, RZ, RZ, R84 ;  /* 0x000000ffff557224 */ /* 0x000fce00078e0054 */
.L_x_27150:
[----:B------:R-:W-:Y:S05]  /*9840*/  BSYNC.RECONVERGENT B1 ;  /* 0x0000000000017941 */ /* 0x000fea0003800200 */
.L_x_27148:
        /* <DEDUP_REMOVED lines=11> */
.L_x_27152:
[----:B------:R-:W-:Y:S01]  /*9900*/  IMAD.MOV.U32 R7, RZ, RZ, R2 ;  /* 0x000000ffff077224 */ /* 0x000fe200078e0002 */
[----:B------:R-:W-:Y:S01]  /*9910*/  MOV R9, R8 ;  /* 0x0000000800097202 */ /* 0x000fe20000000f00 */
[----:B------:R-:W-:Y:S02]  /*9920*/  IMAD.MOV.U32 R16, RZ, RZ, R19 ;  /* 0x000000ffff107224 */ /* 0x000fe400078e0013 */
[----:B------:R-:W-:-:S07]  /*9930*/  IMAD.MOV.U32 R84, RZ, RZ, R83 ;  /* 0x000000ffff547224 */ /* 0x000fce00078e0053 */
.L_x_27153:
[----:B------:R-:W-:Y:S05]  /*9940*/  BSYNC.RECONVERGENT B1 ;  /* 0x0000000000017941 */ /* 0x000fea0003800200 */
.L_x_27151:
        /* <DEDUP_REMOVED lines=11> */
.L_x_27155:
[----:B------:R-:W-:Y:S01]  /*9a00*/  IMAD.MOV.U32 R2, RZ, RZ, R7 ;  /* 0x000000ffff027224 */ /* 0x000fe200078e0007 */
[----:B------:R-:W-:Y:S01]  /*9a10*/  MOV R8, R9 ;  /* 0x0000000900087202 */ /* 0x000fe20000000f00 */
[----:B------:R-:W-:Y:S02]  /*9a20*/  IMAD.MOV.U32 R19, RZ, RZ, R18 ;  /* 0x000000ffff137224 */ /* 0x000fe400078e0012 */
[----:B------:R-:W-:-:S07]  /*9a30*/  IMAD.MOV.U32 R83, RZ, RZ, R82 ;  /* 0x000000ffff537224 */ /* 0x000fce00078e0052 */
.L_x_27156:
[----:B------:R-:W-:Y:S05]  /*9a40*/  BSYNC.RECONVERGENT B1 ;  /* 0x0000000000017941 */ /* 0x000fea0003800200 */
.L_x_27154:
        /* <DEDUP_REMOVED lines=11> */
.L_x_27158:
[----:B------:R-:W-:Y:S01]  /*9b00*/  IMAD.MOV.U32 R7, RZ, RZ, R2 ;  /* 0x000000ffff077224 */ /* 0x000fe200078e0002 */
[----:B------:R-:W-:Y:S01]  /*9b10*/  MOV R9, R8 ;  /* 0x0000000800097202 */ /* 0x000fe20000000f00 */
[----:B------:R-:W-:Y:S02]  /*9b20*/  IMAD.MOV.U32 R18, RZ, RZ, R21 ;  /* 0x000000ffff127224 */ /* 0x000fe400078e0015 */
[----:B------:R-:W-:-:S07]  /*9b30*/  IMAD.MOV.U32 R82, RZ, RZ, R81 ;  /* 0x000000ffff527224 */ /* 0x000fce00078e0051 */
.L_x_27159:
[----:B------:R-:W-:Y:S05]  /*9b40*/  BSYNC.RECONVERGENT B1 ;  /* 0x0000000000017941 */ /* 0x000fea0003800200 */
.L_x_27157:
        /* <DEDUP_REMOVED lines=11> */
.L_x_27161:
[----:B------:R-:W-:Y:S01]  /*9c00*/  IMAD.MOV.U32 R2, RZ, RZ, R7 ;  /* 0x000000ffff027224 */ /* 0x000fe200078e0007 */
[----:B------:R-:W-:Y:S01]  /*9c10*/  MOV R8, R9 ;  /* 0x0000000900087202 */ /* 0x000fe20000000f00 */
[----:B------:R-:W-:Y:S02]  /*9c20*/  IMAD.MOV.U32 R21, RZ, RZ, R20 ;  /* 0x000000ffff157224 */ /* 0x000fe400078e0014 */
[----:B------:R-:W-:-:S07]  /*9c30*/  IMAD.MOV.U32 R81, RZ, RZ, R80 ;  /* 0x000000ffff517224 */ /* 0x000fce00078e0050 */
.L_x_27162:
[----:B------:R-:W-:Y:S05]  /*9c40*/  BSYNC.RECONVERGENT B1 ;  /* 0x0000000000017941 */ /* 0x000fea0003800200 */
.L_x_27160:
        /* <DEDUP_REMOVED lines=11> */
.L_x_27164:
[----:B------:R-:W-:Y:S01]  /*9d00*/  IMAD.MOV.U32 R7, RZ, RZ, R2 ;  /* 0x000000ffff077224 */ /* 0x000fe200078e0002 */
[----:B------:R-:W-:Y:S01]  /*9d10*/  MOV R9, R8 ;  /* 0x0000000800097202 */ /* 0x000fe20000000f00 */
[----:B------:R-:W-:Y:S02]  /*9d20*/  IMAD.MOV.U32 R20, RZ, RZ, R23 ;  /* 0x000000ffff147224 */ /* 0x000fe400078e0017 */
[----:B------:R-:W-:-:S07]  /*9d30*/  IMAD.MOV.U32 R80, RZ, RZ, R79 ;  /* 0x000000ffff507224 */ /* 0x000fce00078e004f */
.L_x_27165:
[----:B------:R-:W-:Y:S05]  /*9d40*/  BSYNC.RECONVERGENT B1 ;  /* 0x0000000000017941 */ /* 0x000fea0003800200 */
.L_x_27163:
        /* <DEDUP_REMOVED lines=11> */
.L_x_27167:
[----:B------:R-:W-:Y:S01]  /*9e00*/  IMAD.MOV.U32 R2, RZ, RZ, R7 ;  /* 0x000000ffff027224 */ /* 0x000fe200078e0007 */
[----:B------:R-:W-:Y:S01]  /*9e10*/  MOV R8, R9 ;  /* 0x0000000900087202 */ /* 0x000fe20000000f00 */
[----:B------:R-:W-:Y:S02]  /*9e20*/  IMAD.MOV.U32 R23, RZ, RZ, R22 ;  /* 0x000000ffff177224 */ /* 0x000fe400078e0016 */
[----:B------:R-:W-:-:S07]  /*9e30*/  IMAD.MOV.U32 R79, RZ, RZ, R78 ;  /* 0x000000ffff4f7224 */ /* 0x000fce00078e004e */
.L_x_27168:
[----:B------:R-:W-:Y:S05]  /*9e40*/  BSYNC.RECONVERGENT B1 ;  /* 0x0000000000017941 */ /* 0x000fea0003800200 */
.L_x_27166:
        /* <DEDUP_REMOVED lines=11> */
.L_x_27170:
[----:B------:R-:W-:Y:S01]  /*9f00*/  IMAD.MOV.U32 R7, RZ, RZ, R2 ;  /* 0x000000ffff077224 */ /* 0x000fe200078e0002 */
[----:B------:R-:W-:Y:S01]  /*9f10*/  MOV R9, R8 ;  /* 0x0000000800097202 */ /* 0x000fe20000000f00 */
[----:B------:R-:W-:Y:S02]  /*9f20*/  IMAD.MOV.U32 R22, RZ, RZ, R25 ;  /* 0x000000ffff167224 */ /* 0x000fe400078e0019 */
[----:B------:R-:W-:-:S07]  /*9f30*/  IMAD.MOV.U32 R78, RZ, RZ, R77 ;  /* 0x000000ffff4e7224 */ /* 0x000fce00078e004d */
.L_x_27171:
[----:B------:R-:W-:Y:S05]  /*9f40*/  BSYNC.RECONVERGENT B1 ;  /* 0x0000000000017941 */ /* 0x000fea0003800200 */
.L_x_27169:
        /* <DEDUP_REMOVED lines=11> */
.L_x_27173:
[----:B------:R-:W-:Y:S01]  /*a000*/  IMAD.MOV.U32 R2, RZ, RZ, R7 ;  /* 0x000000ffff027224 */ /* 0x000fe200078e0007 */
[----:B------:R-:W-:Y:S01]  /*a010*/  MOV R8, R9 ;  /* 0x0000000900087202 */ /* 0x000fe20000000f00 */
[----:B------:R-:W-:Y:S02]  /*a020*/  IMAD.MOV.U32 R25, RZ, RZ, R24 ;  /* 0x000000ffff197224 */ /* 0x000fe400078e0018 */
[----:B------:R-:W-:-:S07]  /*a030*/  IMAD.MOV.U32 R77, RZ, RZ, R76 ;  /* 0x000000ffff4d7224 */ /* 0x000fce00078e004c */
.L_x_27174:
[----:B------:R-:W-:Y:S05]  /*a040*/  BSYNC.RECONVERGENT B1 ;  /* 0x0000000000017941 */ /* 0x000fea0003800200 */
.L_x_27172:
        /* <DEDUP_REMOVED lines=11> */
.L_x_27176:
[----:B------:R-:W-:Y:S01]  /*a100*/  IMAD.MOV.U32 R7, RZ, RZ, R2 ;  /* 0x000000ffff077224 */ /* 0x000fe200078e0002 */
[----:B------:R-:W-:Y:S01]  /*a110*/  MOV R9, R8 ;  /* 0x0000000800097202 */ /* 0x000fe20000000f00 */
[----:B------:R-:W-:Y:S02]  /*a120*/  IMAD.MOV.U32 R24, RZ, RZ, R27 ;  /* 0x000000ffff187224 */ /* 0x000fe400078e001b */
[----:B------:R-:W-:-:S07]  /*a130*/  IMAD.MOV.U32 R76, RZ, RZ, R75 ;  /* 0x000000ffff4c7224 */ /* 0x000fce00078e004b */
.L_x_27177:
[----:B------:R-:W-:Y:S05]  /*a140*/  BSYNC.RECONVERGENT B1 ;  /* 0x0000000000017941 */ /* 0x000fea0003800200 */
.L_x_27175:
        /* <DEDUP_REMOVED lines=11> */
.L_x_27179:
[----:B------:R-:W-:Y:S01]  /*a200*/  IMAD.MOV.U32 R2, RZ, RZ, R7 ;  /* 0x000000ffff027224 */ /* 0x000fe200078e0007 */
[----:B------:R-:W-:Y:S01]  /*a210*/  MOV R8, R9 ;  /* 0x0000000900087202 */ /* 0x000fe20000000f00 */
[----:B------:R-:W-:Y:S02]  /*a220*/  IMAD.MOV.U32 R27, RZ, RZ, R26 ;  /* 0x000000ffff1b7224 */ /* 0x000fe400078e001a */
[----:B------:R-:W-:-:S07]  /*a230*/  IMAD.MOV.U32 R75, RZ, RZ, R74 ;  /* 0x000000ffff4b7224 */ /* 0x000fce00078e004a */
.L_x_27180:
[----:B------:R-:W-:Y:S05]  /*a240*/  BSYNC.RECONVERGENT B1 ;  /* 0x0000000000017941 */ /* 0x000fea0003800200 */
.L_x_27178:
        /* <DEDUP_REMOVED lines=11> */
.L_x_27182:
[----:B------:R-:W-:Y:S01]  /*a300*/  IMAD.MOV.U32 R7, RZ, RZ, R2 ;  /* 0x000000ffff077224 */ /* 0x000fe200078e0002 */
[----:B------:R-:W-:Y:S01]  /*a310*/  MOV R9, R8 ;  /* 0x0000000800097202 */ /* 0x000fe20000000f00 */
[----:B------:R-:W-:Y:S02]  /*a320*/  IMAD.MOV.U32 R26, RZ, RZ, R29 ;  /* 0x000000ffff1a7224 */ /* 0x000fe400078e001d */
[----:B------:R-:W-:-:S07]  /*a330*/  IMAD.MOV.U32 R74, RZ, RZ, R73 ;  /* 0x000000ffff4a7224 */ /* 0x000fce00078e0049 */
.L_x_27183:
[----:B------:R-:W-:Y:S05]  /*a340*/  BSYNC.RECONVERGENT B1 ;  /* 0x0000000000017941 */ /* 0x000fea0003800200 */
.L_x_27181:
        /* <DEDUP_REMOVED lines=11> */
.L_x_27185:
[----:B------:R-:W-:Y:S01]  /*a400*/  IMAD.MOV.U32 R2, RZ, RZ, R7 ;  /* 0x000000ffff027224 */ /* 0x000fe200078e0007 */
[----:B------:R-:W-:Y:S01]  /*a410*/  MOV R8, R9 ;  /* 0x0000000900087202 */ /* 0x000fe20000000f00 */
[----:B------:R-:W-:Y:S02]  /*a420*/  IMAD.MOV.U32 R29, RZ, RZ, R28 ;  /* 0x000000ffff1d7224 */ /* 0x000fe400078e001c */
[----:B------:R-:W-:-:S07]  /*a430*/  IMAD.MOV.U32 R73, RZ, RZ, R72 ;  /* 0x000000ffff497224 */ /* 0x000fce00078e0048 */
.L_x_27186:
[----:B------:R-:W-:Y:S05]  /*a440*/  BSYNC.RECONVERGENT B1 ;  /* 0x0000000000017941 */ /* 0x000fea0003800200 */
.L_x_27184:
        /* <DEDUP_REMOVED lines=11> */
.L_x_27188:
[----:B------:R-:W-:Y:S01]  /*a500*/  IMAD.MOV.U32 R7, RZ, RZ, R2 ;  /* 0x000000ffff077224 */ /* 0x000fe200078e0002 */
[----:B------:R-:W-:Y:S01]  /*a510*/  MOV R9, R8 ;  /* 0x0000000800097202 */ /* 0x000fe20000000f00 */
[----:B------:R-:W-:Y:S02]  /*a520*/  IMAD.MOV.U32 R28, RZ, RZ, R31 ;  /* 0x000000ffff1c7224 */ /* 0x000fe400078e001f */
[----:B------:R-:W-:-:S07]  /*a530*/  IMAD.MOV.U32 R72, RZ, RZ, R71 ;  /* 0x000000ffff487224 */ /* 0x000fce00078e0047 */
.L_x_27189:
[----:B------:R-:W-:Y:S05]  /*a540*/  BSYNC.RECONVERGENT B1 ;  /* 0x0000000000017941 */ /* 0x000fea0003800200 */
.L_x_27187:
        /* <DEDUP_REMOVED lines=11> */
.L_x_27191:
[----:B------:R-:W-:Y:S01]  /*a600*/  IMAD.MOV.U32 R2, RZ, RZ, R7 ;  /* 0x000000ffff027224 */ /* 0x000fe200078e0007 */
[----:B------:R-:W-:Y:S01]  /*a610*/  MOV R8, R9 ;  /* 0x0000000900087202 */ /* 0x000fe20000000f00 */
[----:B------:R-:W-:Y:S02]  /*a620*/  IMAD.MOV.U32 R31, RZ, RZ, R30 ;  /* 0x000000ffff1f7224 */ /* 0x000fe400078e001e */
[----:B------:R-:W-:-:S07]  /*a630*/  IMAD.MOV.U32 R71, RZ, RZ, R70 ;  /* 0x000000ffff477224 */ /* 0x000fce00078e0046 */
.L_x_27192:
[----:B------:R-:W-:Y:S05]  /*a640*/  BSYNC.RECONVERGENT B1 ;  /* 0x0000000000017941 */ /* 0x000fea0003800200 */
.L_x_27190:
        /* <DEDUP_REMOVED lines=11> */
.L_x_27194:
[----:B------:R-:W-:Y:S01]  /*a700*/  IMAD.MOV.U32 R7, RZ, RZ, R2 ;  /* 0x000000ffff077224 */ /* 0x000fe200078e0002 */
[----:B------:R-:W-:Y:S01]  /*a710*/  MOV R9, R8 ;  /* 0x0000000800097202 */ /* 0x000fe20000000f00 */
[----:B------:R-:W-:Y:S02]  /*a720*/  IMAD.MOV.U32 R30, RZ, RZ, R33 ;  /* 0x000000ffff1e7224 */ /* 0x000fe400078e0021 */
[----:B------:R-:W-:-:S07]  /*a730*/  IMAD.MOV.U32 R70, RZ, RZ, R69 ;  /* 0x000000ffff467224 */ /* 0x000fce00078e0045 */
.L_x_27195:
[----:B------:R-:W-:Y:S05]  /*a740*/  BSYNC.RECONVERGENT B1 ;  /* 0x0000000000017941 */ /* 0x000fea0003800200 */
.L_x_27193:
        /* <DEDUP_REMOVED lines=11> */
.L_x_27197:
[----:B------:R-:W-:Y:S01]  /*a800*/  IMAD.MOV.U32 R2, RZ, RZ, R7 ;  /* 0x000000ffff027224 */ /* 0x000fe200078e0007 */
[----:B------:R-:W-:Y:S01]  /*a810*/  MOV R8, R9 ;  /* 0x0000000900087202 */ /* 0x000fe20000000f00 */
[----:B------:R-:W-:Y:S02]  /*a820*/  IMAD.MOV.U32 R33, RZ, RZ, R32 ;  /* 0x000000ffff217224 */ /* 0x000fe400078e0020 */
[----:B------:R-:W-:-:S07]  /*a830*/  IMAD.MOV.U32 R69, RZ, RZ, R68 ;  /* 0x000000ffff457224 */ /* 0x000fce00078e0044 */
.L_x_27198:
[----:B------:R-:W-:Y:S05]  /*a840*/  BSYNC.RECONVERGENT B1 ;  /* 0x0000000000017941 */ /* 0x000fea0003800200 */
.L_x_27196:
        /* <DEDUP_REMOVED lines=11> */
.L_x_27200:
[----:B------:R-:W-:Y:S01]  /*a900*/  IMAD.MOV.U32 R7, RZ, RZ, R2 ;  /* 0x000000ffff077224 */ /* 0x000fe200078e0002 */
[----:B------:R-:W-:Y:S01]  /*a910*/  MOV R9, R8 ;  /* 0x0000000800097202 */ /* 0x000fe20000000f00 */
[----:B------:R-:W-:Y:S02]  /*a920*/  IMAD.MOV.U32 R32, RZ, RZ, R35 ;  /* 0x000000ffff207224 */ /* 0x000fe400078e0023 */
[----:B------:R-:W-:-:S07]  /*a930*/  IMAD.MOV.U32 R68, RZ, RZ, R67 ;  /* 0x000000ffff447224 */ /* 0x000fce00078e0043 */
.L_x_27201:
[----:B------:R-:W-:Y:S05]  /*a940*/  BSYNC.RECONVERGENT B1 ;  /* 0x0000000000017941 */ /* 0x000fea0003800200 */
.L_x_27199:
        /* <DEDUP_REMOVED lines=11> */
.L_x_27203:
[----:B------:R-:W-:Y:S01]  /*aa00*/  IMAD.MOV.U32 R2, RZ, RZ, R7 ;  /* 0x000000ffff027224 */ /* 0x000fe200078e0007 */
[----:B------:R-:W-:Y:S01]  /*aa10*/  MOV R8, R9 ;  /* 0x0000000900087202 */ /* 0x000fe20000000f00 */
[----:B------:R-:W-:Y:S02]  /*aa20*/  IMAD.MOV.U32 R35, RZ, RZ, R34 ;  /* 0x000000ffff237224 */ /* 0x000fe400078e0022 */
[----:B------:R-:W-:-:S07]  /*aa30*/  IMAD.MOV.U32 R67, RZ, RZ, R66 ;  /* 0x000000ffff437224 */ /* 0x000fce00078e0042 */
.L_x_27204:
[----:B------:R-:W-:Y:S05]  /*aa40*/  BSYNC.RECONVERGENT B1 ;  /* 0x0000000000017941 */ /* 0x000fea0003800200 */
.L_x_27202:
        /* <DEDUP_REMOVED lines=11> */
.L_x_27206:
[----:B------:R-:W-:Y:S01]  /*ab00*/  IMAD.MOV.U32 R7, RZ, RZ, R2 ;  /* 0x000000ffff077224 */ /* 0x000fe200078e0002 */
[----:B------:R-:W-:Y:S01]  /*ab10*/  MOV R9, R8 ;  /* 0x0000000800097202 */ /* 0x000fe20000000f00 */
[----:B------:R-:W-:Y:S02]  /*ab20*/  IMAD.MOV.U32 R34, RZ, RZ, R37 ;  /* 0x000000ffff227224 */ /* 0x000fe400078e0025 */
[----:B------:R-:W-:-:S07]  /*ab30*/  IMAD.MOV.U32 R66, RZ, RZ, R65 ;  /* 0x000000ffff427224 */ /* 0x000fce00078e0041 */
.L_x_27207:
[----:B------:R-:W-:Y:S05]  /*ab40*/  BSYNC.RECONVERGENT B1 ;  /* 0x0000000000017941 */ /* 0x000fea0003800200 */
.L_x_27205:
        /* <DEDUP_REMOVED lines=11> */
.L_x_27209:
[----:B------:R-:W-:Y:S01]  /*ac00*/  IMAD.MOV.U32 R2, RZ, RZ, R7 ;  /* 0x000000ffff027224 */ /* 0x000fe200078e0007 */
[----:B------:R-:W-:Y:S01]  /*ac10*/  MOV R8, R9 ;  /* 0x0000000900087202 */ /* 0x000fe20000000f00 */
[----:B------:R-:W-:Y:S02]  /*ac20*/  IMAD.MOV.U32 R37, RZ, RZ, R36 ;  /* 0x000000ffff257224 */ /* 0x000fe400078e0024 */
[----:B------:R-:W-:-:S07]  /*ac30*/  IMAD.MOV.U32 R65, RZ, RZ, R64 ;  /* 0x000000ffff417224 */ /* 0x000fce00078e0040 */
.L_x_27210:
[----:B------:R-:W-:Y:S05]  /*ac40*/  BSYNC.RECONVERGENT B1 ;  /* 0x0000000000017941 */ /* 0x000fea0003800200 */
.L_x_27208:
        /* <DEDUP_REMOVED lines=11> */
.L_x_27212:
[----:B------:R-:W-:Y:S01]  /*ad00*/  IMAD.MOV.U32 R7, RZ, RZ, R2 ;  /* 0x000000ffff077224 */ /* 0x000fe200078e0002 */
[----:B------:R-:W-:Y:S01]  /*ad10*/  MOV R9, R8 ;  /* 0x0000000800097202 */ /* 0x000fe20000000f00 */
[----:B------:R-:W-:Y:S02]  /*ad20*/  IMAD.MOV.U32 R36, RZ, RZ, R39 ;  /* 0x000000ffff247224 */ /* 0x000fe400078e0027 */
[----:B------:R-:W-:-:S07]  /*ad30*/  IMAD.MOV.U32 R64, RZ, RZ, R63 ;  /* 0x000000ffff407224 */ /* 0x000fce00078e003f */
.L_x_27213:
[----:B------:R-:W-:Y:S05]  /*ad40*/  BSYNC.RECONVERGENT B1 ;  /* 0x0000000000017941 */ /* 0x000fea0003800200 */
.L_x_27211:
        /* <DEDUP_REMOVED lines=11> */
.L_x_27215:
[----:B------:R-:W-:Y:S01]  /*ae00*/  IMAD.MOV.U32 R2, RZ, RZ, R7 ;  /* 0x000000ffff027224 */ /* 0x000fe200078e0007 */
[----:B------:R-:W-:Y:S01]  /*ae10*/  MOV R8, R9 ;  /* 0x0000000900087202 */ /* 0x000fe20000000f00 */
[----:B------:R-:W-:Y:S02]  /*ae20*/  IMAD.MOV.U32 R39, RZ, RZ, R38 ;  /* 0x000000ffff277224 */ /* 0x000fe400078e0026 */
[----:B------:R-:W-:-:S07]  /*ae30*/  IMAD.MOV.U32 R63, RZ, RZ, R62 ;  /* 0x000000ffff3f7224 */ /* 0x000fce00078e003e */
.L_x_27216:
[----:B------:R-:W-:Y:S05]  /*ae40*/  BSYNC.RECONVERGENT B1 ;  /* 0x0000000000017941 */ /* 0x000fea0003800200 */
.L_x_27214:
        /* <DEDUP_REMOVED lines=11> */
.L_x_27218:
[----:B------:R-:W-:Y:S01]  /*af00*/  IMAD.MOV.U32 R7, RZ, RZ, R2 ;  /* 0x000000ffff077224 */ /* 0x000fe200078e0002 */
[----:B------:R-:W-:Y:S01]  /*af10*/  MOV R9, R8 ;  /* 0x0000000800097202 */ /* 0x000fe20000000f00 */
[----:B------:R-:W-:Y:S02]  /*af20*/  IMAD.MOV.U32 R38, RZ, RZ, R41 ;  /* 0x000000ffff267224 */ /* 0x000fe400078e0029 */
[----:B------:R-:W-:-:S07]  /*af30*/  IMAD.MOV.U32 R62, RZ, RZ, R61 ;  /* 0x000000ffff3e7224 */ /* 0x000fce00078e003d */
.L_x_27219:
[----:B------:R-:W-:Y:S05]  /*af40*/  BSYNC.RECONVERGENT B1 ;  /* 0x0000000000017941 */ /* 0x000fea0003800200 */
.L_x_27217:
        /* <DEDUP_REMOVED lines=11> */
.L_x_27221:
[----:B------:R-:W-:Y:S01]  /*b000*/  IMAD.MOV.U32 R2, RZ, RZ, R7 ;  /* 0x000000ffff027224 */ /* 0x000fe200078e0007 */
[----:B------:R-:W-:Y:S01]  /*b010*/  MOV R8, R9 ;  /* 0x0000000900087202 */ /* 0x000fe20000000f00 */
[----:B------:R-:W-:Y:S02]  /*b020*/  IMAD.MOV.U32 R41, RZ, RZ, R40 ;  /* 0x000000ffff297224 */ /* 0x000fe400078e0028 */
[----:B------:R-:W-:-:S07]  /*b030*/  IMAD.MOV.U32 R61, RZ, RZ, R60 ;  /* 0x000000ffff3d7224 */ /* 0x000fce00078e003c */
.L_x_27222:
[----:B------:R-:W-:Y:S05]  /*b040*/  BSYNC.RECONVERGENT B1 ;  /* 0x0000000000017941 */ /* 0x000fea0003800200 */
.L_x_27220:
        /* <DEDUP_REMOVED lines=11> */
.L_x_27224:
[----:B------:R-:W-:Y:S01]  /*b100*/  IMAD.MOV.U32 R7, RZ, RZ, R2 ;  /* 0x000000ffff077224 */ /* 0x000fe200078e0002 */
[----:B------:R-:W-:Y:S01]  /*b110*/  MOV R9, R8 ;  /* 0x0000000800097202 */ /* 0x000fe20000000f00 */
[----:B------:R-:W-:Y:S02]  /*b120*/  IMAD.MOV.U32 R40, RZ, RZ, R43 ;  /* 0x000000ffff287224 */ /* 0x000fe400078e002b */
[----:B------:R-:W-:-:S07]  /*b130*/  IMAD.MOV.U32 R60, RZ, RZ, R59 ;  /* 0x000000ffff3c7224 */ /* 0x000fce00078e003b */
.L_x_27225:
[----:B------:R-:W-:Y:S05]  /*b140*/  BSYNC.RECONVERGENT B1 ;  /* 0x0000000000017941 */ /* 0x000fea0003800200 */
.L_x_27223:
        /* <DEDUP_REMOVED lines=11> */
.L_x_27227:
[----:B------:R-:W-:Y:S01]  /*b200*/  IMAD.MOV.U32 R2, RZ, RZ, R7 ;  /* 0x000000ffff027224 */ /* 0x000fe200078e0007 */
[----:B------:R-:W-:Y:S01]  /*b210*/  MOV R8, R9 ;  /* 0x0000000900087202 */ /* 0x000fe20000000f00 */
[----:B------:R-:W-:Y:S02]  /*b220*/  IMAD.MOV.U32 R43, RZ, RZ, R42 ;  /* 0x000000ffff2b7224 */ /* 0x000fe400078e002a */
[----:B------:R-:W-:-:S07]  /*b230*/  IMAD.MOV.U32 R59, RZ, RZ, R58 ;  /* 0x000000ffff3b7224 */ /* 0x000fce00078e003a */
.L_x_27228:
[----:B------:R-:W-:Y:S05]  /*b240*/  BSYNC.RECONVERGENT B1 ;  /* 0x0000000000017941 */ /* 0x000fea0003800200 */
.L_x_27226:
        /* <DEDUP_REMOVED lines=11> */
.L_x_27230:
[----:B------:R-:W-:Y:S01]  /*b300*/  IMAD.MOV.U32 R7, RZ, RZ, R2 ;  /* 0x000000ffff077224 */ /* 0x000fe200078e0002 */
[----:B------:R-:W-:Y:S01]  /*b310*/  MOV R9, R8 ;  /* 0x0000000800097202 */ /* 0x000fe20000000f00 */
[----:B------:R-:W-:Y:S02]  /*b320*/  IMAD.MOV.U32 R42, RZ, RZ, R45 ;  /* 0x000000ffff2a7224 */ /* 0x000fe400078e002d */
[----:B------:R-:W-:-:S07]  /*b330*/  IMAD.MOV.U32 R58, RZ, RZ, R57 ;  /* 0x000000ffff3a7224 */ /* 0x000fce00078e0039 */
.L_x_27231:
[----:B------:R-:W-:Y:S05]  /*b340*/  BSYNC.RECONVERGENT B1 ;  /* 0x0000000000017941 */ /* 0x000fea0003800200 */
.L_x_27229:
        /* <DEDUP_REMOVED lines=11> */
.L_x_27233:
[----:B------:R-:W-:Y:S01]  /*b400*/  IMAD.MOV.U32 R2, RZ, RZ, R7 ;  /* 0x000000ffff027224 */ /* 0x000fe200078e0007 */
[----:B------:R-:W-:Y:S01]  /*b410*/  MOV R8, R9 ;  /* 0x0000000900087202 */ /* 0x000fe20000000f00 */
[----:B------:R-:W-:Y:S02]  /*b420*/  IMAD.MOV.U32 R45, RZ, RZ, R44 ;  /* 0x000000ffff2d7224 */ /* 0x000fe400078e002c */
[----:B------:R-:W-:-:S07]  /*b430*/  IMAD.MOV.U32 R57, RZ, RZ, R56 ;  /* 0x000000ffff397224 */ /* 0x000fce00078e0038 */
.L_x_27234:
[----:B------:R-:W-:Y:S05]  /*b440*/  BSYNC.RECONVERGENT B1 ;  /* 0x0000000000017941 */ /* 0x000fea0003800200 */
.L_x_27232:
        /* <DEDUP_REMOVED lines=11> */
.L_x_27236:
[----:B------:R-:W-:Y:S01]  /*b500*/  IMAD.MOV.U32 R7, RZ, RZ, R2 ;  /* 0x000000ffff077224 */ /* 0x000fe200078e0002 */
[----:B------:R-:W-:Y:S01]  /*b510*/  MOV R44, R47 ;  /* 0x0000002f002c7202 */ /* 0x000fe20000000f00 */
[----:B------:R-:W-:Y:S02]  /*b520*/  IMAD.MOV.U32 R9, RZ, RZ, R8 ;  /* 0x000000ffff097224 */ /* 0x000fe400078e0008 */
[----:B------:R-:W-:-:S07]  /*b530*/  IMAD.MOV.U32 R56, RZ, RZ, R3 ;  /* 0x000000ffff387224 */ /* 0x000fce00078e0003 */
.L_x_27237:
[----:B------:R-:W-:Y:S05]  /*b540*/  BSYNC.RECONVERGENT B1 ;  /* 0x0000000000017941 */ /* 0x000fea0003800200 */
.L_x_27235:
        /* <DEDUP_REMOVED lines=11> */
.L_x_27239:
[----:B------:R-:W-:Y:S01]  /*b600*/  IMAD.MOV.U32 R47, RZ, RZ, R4 ;  /* 0x000000ffff2f7224 */ /* 0x000fe200078e0004 */
[----:B------:R-:W-:Y:S01]  /*b610*/  MOV R3, R0 ;  /* 0x0000000000037202 */ /* 0x000fe20000000f00 */
[----:B------:R-:W-:Y:S01]  /*b620*/  IMAD.MOV.U32 R46, RZ, RZ, R7 ;  /* 0x000000ffff2e7224 */ /* 0x000fe200078e0007 */
[----:B------:R-:W-:Y:S01]  /*b630*/  MOV R0, R9 ;  /* 0x0000000900007202 */ /* 0x000fe20000000f00 */
[----:B------:R-:W-:Y:S02]  /*b640*/  IMAD.MOV.U32 R2, RZ, RZ, R9 ;  /* 0x000000ffff027224 */ /* 0x000fe400078e0009 */
[----:B------:R-:W-:-:S07]  /*b650*/  IMAD.MOV.U32 R4, RZ, RZ, R7 ;  /* 0x000000ffff047224 */ /* 0x000fce00078e0007 */
.L_x_27240:
[----:B------:R-:W-:Y:S05]  /*b660*/  BSYNC.RECONVERGENT B1 ;  /* 0x0000000000017941 */ /* 0x000fea0003800200 */
.L_x_27238:
[----:B------:R-:W-:Y:S01]  /*b670*/  VIADD R6, R6, 0x4 ;  /* 0x0000000406067836 */ /* 0x000fe20000000000 */
[----:B------:R-:W-:Y:S06]  /*b680*/  @P1 BRA `(.L_x_27241) ;  /* 0xffffffe0000c1947 */ /* 0x000fec000383ffff */
.L_x_27147:
[----:B------:R-:W-:Y:S05]  /*b690*/  BSYNC.RECONVERGENT B0 ;  /* 0x0000000000007941 */ /* 0x000fea0003800200 */
.L_x_27146:
[----:B------:R-:W-:Y:S01]  /*b6a0*/  SHFL.DOWN PT, R4, R46, 0x10, 0x1f ;  /* 0x0a001f002e047f89 */ /* 0x000fe200000e0000 */
[----:B------:R-:W-:Y:S01]  /*b6b0*/  ISETP.GE.AND P0, PT, R48, 0x10, PT ;  /* 0x000000103000780c */ /* 0x000fe20003f06270 */
        /* <DEDUP_REMOVED lines=91> */
[----:B--2---:R0:W-:Y:S01]  /*bc70*/  STL.64 [R1+0xc8], R92 ;  /* 0x0000c85c01007387 */ /* 0x0041e20000100a00 */
[----:B------:R-:W1:Y:S03]  /*bc80*/  S2R R0, SR_TID.X ;  /* 0x0000000000007919 */ /* 0x000e660000002100 */
[----:B---3--:R0:W-:Y:S04]  /*bc90*/  STL.64 [R1+0xd0], R6 ;  /* 0x0000d00601007387 */ /* 0x0081e80000100a00 */
[----:B----4-:R0:W-:Y:S04]  /*bca0*/  STL.64 [R1+0xd8], R8 ;  /* 0x0000d80801007387 */ /* 0x0101e80000100a00 */
[----:B-----5:R0:W-:Y:S04]  /*bcb0*/  STL.64 [R1+0xe0], R10 ;  /* 0x0000e00a01007387 */ /* 0x0201e80000100a00 */
[----:B------:R0:W-:Y:S04]  /*bcc0*/  STL.64 [R1+0xe8], R12 ;  /* 0x0000e80c01007387 */ /* 0x0001e80000100a00 */
[----:B------:R0:W-:Y:S04]  /*bcd0*/  STL.64 [R1+0xf0], R14 ;  /* 0x0000f00e01007387 */ /* 0x0001e80000100a00 */
[----:B------:R0:W-:Y:S04]  /*bce0*/  STL.64 [R1+0xf8], R50 ;  /* 0x0000f83201007387 */ /* 0x0001e80000100a00 */
[----:B------:R0:W-:Y:S04]  /*bcf0*/  STL.64 [R1+0x100], R52 ;  /* 0x0001003401007387 */ /* 0x0001e80000100a00 */
[----:B------:R0:W-:Y:S01]  /*bd00*/  STL.64 [R1], R4 ;  /* 0x0000000401007387 */ /* 0x0001e20000100a00 */
[----:B-1----:R-:W-:Y:S05]  /*bd10*/  @P0 BRA `(.L_x_27243) ;  /* 0x0000002000cc0947 */ /* 0x002fea0003800000 */
        /* <DEDUP_REMOVED lines=13> */
.L_x_27337:
        /* <DEDUP_REMOVED lines=20> */
.L_x_27245:
[----:B------:R-:W-:Y:S01]  /*bf30*/  MOV R2, R17 ;  /* 0x0000001100027202 */ /* 0x000fe20000000f00 */
[----:B------:R-:W-:Y:S02]  /*bf40*/  IMAD.MOV.U32 R8, RZ, RZ, R85 ;  /* 0x000000ffff087224 */ /* 0x000fe400078e0055 */
[----:B------:R-:W-:Y:S02]  /*bf50*/  IMAD.MOV.U32 R17, RZ, RZ, R16 ;  /* 0x000000ffff117224 */ /* 0x000fe400078e0010 */
[----:B------:R-:W-:-:S07]  /*bf60*/  IMAD.MOV.U32 R85, RZ, RZ, R84 ;  /* 0x000000ffff557224 */ /* 0x000fce00078e0054 */
.L_x_27246:
[----:B------:R-:W-:Y:S05]  /*bf70*/  BSYNC.RECONVERGENT B1 ;  /* 0x0000000000017941 */ /* 0x000fea0003800200 */
.L_x_27244:
        /* <DEDUP_REMOVED lines=11> */
.L_x_27248:
[----:B------:R-:W-:Y:S01]  /*c030*/  MOV R9, R2 ;  /* 0x0000000200097202 */ /* 0x000fe20000000f00 */
[----:B------:R-:W-:Y:S02]  /*c040*/  IMAD.MOV.U32 R11, RZ, RZ, R8 ;  /* 0x000000ffff0b7224 */ /* 0x000fe400078e0008 */
[----:B------:R-:W-:Y:S02]  /*c050*/  IMAD.MOV.U32 R16, RZ, RZ, R19 ;  /* 0x000000ffff107224 */ /* 0x000fe400078e0013 */
[----:B------:R-:W-:-:S07]  /*c060*/  IMAD.MOV.U32 R84, RZ, RZ, R83 ;  /* 0x000000ffff547224 */ /* 0x000fce00078e0053 */
.L_x_27249:
[----:B------:R-:W-:Y:S05]  /*c070*/  BSYNC.RECONVERGENT B1 ;  /* 0x0000000000017941 */ /* 0x000fea0003800200 */
.L_x_27247:
        /* <DEDUP_REMOVED lines=11> */
.L_x_27251:
[----:B------:R-:W-:Y:S01]  /*c130*/  MOV R2, R9 ;  /* 0x0000000900027202 */ /* 0x000fe20000000f00 */
[----:B------:R-:W-:Y:S02]  /*c140*/  IMAD.MOV.U32 R8, RZ, RZ, R11 ;  /* 0x000000ffff087224 */ /* 0x000fe400078e000b */
[----:B------:R-:W-:Y:S02]  /*c150*/  IMAD.MOV.U32 R19, RZ, RZ, R18 ;  /* 0x000000ffff137224 */ /* 0x000fe400078e0012 */
[----:B------:R-:W-:-:S07]  /*c160*/  IMAD.MOV.U32 R83, RZ, RZ, R82 ;  /* 0x000000ffff537224 */ /* 0x000fce00078e0052 */
.L_x_27252:
[----:B------:R-:W-:Y:S05]  /*c170*/  BSYNC.RECONVERGENT B1 ;  /* 0x0000000000017941 */ /* 0x000fea0003800200 */
.L_x_27250:
        /* <DEDUP_REMOVED lines=11> */
.L_x_27254:
[----:B------:R-:W-:Y:S01]  /*c230*/  MOV R9, R2 ;  /* 0x0000000200097202 */ /* 0x000fe20000000f00 */
[----:B------:R-:W-:Y:S02]  /*c240*/  IMAD.MOV.U32 R11, RZ, RZ, R8 ;  /* 0x000000ffff0b7224 */ /* 0x000fe400078e0008 */
[----:B------:R-:W-:Y:S02]  /*c250*/  IMAD.MOV.U32 R18, RZ, RZ, R21 ;  /* 0x000000ffff127224 */ /* 0x000fe400078e0015 */
[----:B------:R-:W-:-:S07]  /*c260*/  IMAD.MOV.U32 R82, RZ, RZ, R81 ;  /* 0x000000ffff527224 */ /* 0x000fce00078e0051 */
.L_x_27255:
[----:B------:R-:W-:Y:S05]  /*c270*/  BSYNC.RECONVERGENT B1 ;  /* 0x0000000000017941 */ /* 0x000fea0003800200 */
.L_x_27253:
        /* <DEDUP_REMOVED lines=11> */
.L_x_27257:
[----:B------:R-:W-:Y:S01]  /*c330*/  MOV R2, R9 ;  /* 0x0000000900027202 */ /* 0x000fe20000000f00 */
[----:B------:R-:W-:Y:S02]  /*c340*/  IMAD.MOV.U32 R8, RZ, RZ, R11 ;  /* 0x000000ffff087224 */ /* 0x000fe400078e000b */
[----:B------:R-:W-:Y:S02]  /*c350*/  IMAD.MOV.U32 R21, RZ, RZ, R20 ;  /* 0x000000ffff157224 */ /* 0x000fe400078e0014 */
[----:B------:R-:W-:-:S07]  /*c360*/  IMAD.MOV.U32 R81, RZ, RZ, R80 ;  /* 0x000000ffff517224 */ /* 0x000fce00078e0050 */
.L_x_27258:
[----:B------:R-:W-:Y:S05]  /*c370*/  BSYNC.RECONVERGENT B1 ;  /* 0x0000000000017941 */ /* 0x000fea0003800200 */
.L_x_27256:
        /* <DEDUP_REMOVED lines=11> */
.L_x_27260:
[----:B------:R-:W-:Y:S01]  /*c430*/  MOV R9, R2 ;  /* 0x0000000200097202 */ /* 0x000fe20000000f00 */
[----:B------:R-:W-:Y:S02]  /*c440*/  IMAD.MOV.U32 R11, RZ, RZ, R8 ;  /* 0x000000ffff0b7224 */ /* 0x000fe400078e0008 */
[----:B------:R-:W-:Y:S02]  /*c450*/  IMAD.MOV.U32 R20, RZ, RZ, R23 ;  /* 0x000000ffff147224 */ /* 0x000fe400078e0017 */
[----:B------:R-:W-:-:S07]  /*c460*/  IMAD.MOV.U32 R80, RZ, RZ, R79 ;  /* 0x000000ffff507224 */ /* 0x000fce00078e004f */
.L_x_27261:
[----:B------:R-:W-:Y:S05]  /*c470*/  BSYNC.RECONVERGENT B1 ;  /* 0x0000000000017941 */ /* 0x000fea0003800200 */
.L_x_27259:
        /* <DEDUP_REMOVED lines=11> */
.L_x_27263:
[----:B------:R-:W-:Y:S01]  /*c530*/  MOV R2, R9 ;  /* 0x0000000900027202 */ /* 0x000fe20000000f00 */
[----:B------:R-:W-:Y:S02]  /*c540*/  IMAD.MOV.U32 R8, RZ, RZ, R11 ;  /* 0x000000ffff087224 */ /* 0x000fe400078e000b */
[----:B------:R-:W-:Y:S02]  /*c550*/  IMAD.MOV.U32 R23, RZ, RZ, R22 ;  /* 0x000000ffff177224 */ /* 0x000fe400078e0016 */
[----:B------:R-:W-:-:S07]  /*c560*/  IMAD.MOV.U32 R79, RZ, RZ, R78 ;  /* 0x000000ffff4f7224 */ /* 0x000fce00078e004e */
.L_x_27264:
[----:B------:R-:W-:Y:S05]  /*c570*/  BSYNC.RECONVERGENT B1 ;  /* 0x0000000000017941 */ /* 0x000fea0003800200 */
.L_x_27262:
        /* <DEDUP_REMOVED lines=11> */
.L_x_27266:
[----:B------:R-:W-:Y:S01]  /*c630*/  MOV R9, R2 ;  /* 0x0000000200097202 */ /* 0x000fe20000000f00 */
[----:B------:R-:W-:Y:S02]  /*c640*/  IMAD.MOV.U32 R11, RZ, RZ, R8 ;  /* 0x000000ffff0b7224 */ /* 0x000fe400078e0008 */
[----:B------:R-:W-:Y:S02]  /*c650*/  IMAD.MOV.U32 R22, RZ, RZ, R25 ;  /* 0x000000ffff167224 */ /* 0x000fe400078e0019 */
[----:B------:R-:W-:-:S07]  /*c660*/  IMAD.MOV.U32 R78, RZ, RZ, R77 ;  /* 0x000000ffff4e7224 */ /* 0x000fce00078e004d */
.L_x_27267:
[----:B------:R-:W-:Y:S05]  /*c670*/  BSYNC.RECONVERGENT B1 ;  /* 0x0000000000017941 */ /* 0x000fea0003800200 */
.L_x_27265:
        /* <DEDUP_REMOVED lines=11> */
.L_x_27269:
[----:B------:R-:W-:Y:S01]  /*c730*/  MOV R2, R9 ;  /* 0x0000000900027202 */ /* 0x000fe20000000f00 */
[----:B------:R-:W-:Y:S02]  /*c740*/  IMAD.MOV.U32 R8, RZ, RZ, R11 ;  /* 0x000000ffff087224 */ /* 0x000fe400078e000b */
[----:B------:R-:W-:Y:S02]  /*c750*/  IMAD.MOV.U32 R25, RZ, RZ, R24 ;  /* 0x000000ffff197224 */ /* 0x000fe400078e0018 */
[----:B------:R-:W-:-:S07]  /*c760*/  IMAD.MOV.U32 R77, RZ, RZ, R76 ;  /* 0x000000ffff4d7224 */ /* 0x000fce00078e004c */
.L_x_27270:
[----:B------:R-:W-:Y:S05]  /*c770*/  BSYNC.RECONVERGENT B1 ;  /* 0x0000000000017941 */ /* 0x000fea0003800200 */
.L_x_27268:
        /* <DEDUP_REMOVED lines=11> */
.L_x_27272:
[----:B------:R-:W-:Y:S01]  /*c830*/  MOV R9, R2 ;  /* 0x0000000200097202 */ /* 0x000fe20000000f00 */
[----:B------:R-:W-:Y:S02]  /*c840*/  IMAD.MOV.U32 R11, RZ, RZ, R8 ;  /* 0x000000ffff0b7224 */ /* 0x000fe400078e0008 */
[----:B------:R-:W-:Y:S02]  /*c850*/  IMAD.MOV.U32 R24, RZ, RZ, R27 ;  /* 0x000000ffff187224 */ /* 0x000fe400078e001b */
[----:B------:R-:W-:-:S07]  /*c860*/  IMAD.MOV.U32 R76, RZ, RZ, R75 ;  /* 0x000000ffff4c7224 */ /* 0x000fce00078e004b */
.L_x_27273:
[----:B------:R-:W-:Y:S05]  /*c870*/  BSYNC.RECONVERGENT B1 ;  /* 0x0000000000017941 */ /* 0x000fea0003800200 */
.L_x_27271:
        /* <DEDUP_REMOVED lines=11> */
.L_x_27275:
[----:B------:R-:W-:Y:S01]  /*c930*/  MOV R2, R9 ;  /* 0x0000000900027202 */ /* 0x000fe20000000f00 */
[----:B------:R-:W-:Y:S02]  /*c940*/  IMAD.MOV.U32 R8, RZ, RZ, R11 ;  /* 0x000000ffff087224 */ /* 0x000fe400078e000b */
[----:B------:R-:W-:Y:S02]  /*c950*/  IMAD.MOV.U32 R27, RZ, RZ, R26 ;  /* 0x000000ffff1b7224 */ /* 0x000fe400078e001a */
[----:B------:R-:W-:-:S07]  /*c960*/  IMAD.MOV.U32 R75, RZ, RZ, R74 ;  /* 0x000000ffff4b7224 */ /* 0x000fce00078e004a */
.L_x_27276:
[----:B------:R-:W-:Y:S05]  /*c970*/  BSYNC.RECONVERGENT B1 ;  /* 0x0000000000017941 */ /* 0x000fea0003800200 */
.L_x_27274:
        /* <DEDUP_REMOVED lines=11> */
.L_x_27278:
[----:B------:R-:W-:Y:S01]  /*ca30*/  MOV R9, R2 ;  /* 0x0000000200097202 */ /* 0x000fe20000000f00 */
[----:B------:R-:W-:Y:S02]  /*ca40*/  IMAD.MOV.U32 R11, RZ, RZ, R8 ;  /* 0x000000ffff0b7224 */ /* 0x000fe400078e0008 */
[----:B------:R-:W-:Y:S02]  /*ca50*/  IMAD.MOV.U32 R26, RZ, RZ, R29 ;  /* 0x000000ffff1a7224 */ /* 0x000fe400078e001d */
[----:B------:R-:W-:-:S07]  /*ca60*/  IMAD.MOV.U32 R74, RZ, RZ, R73 ;  /* 0x000000ffff4a7224 */ /* 0x000fce00078e0049 */
.L_x_27279:
[----:B------:R-:W-:Y:S05]  /*ca70*/  BSYNC.RECONVERGENT B1 ;  /* 0x0000000000017941 */ /* 0x000fea0003800200 */
.L_x_27277:
        /* <DEDUP_REMOVED lines=11> */
.L_x_27281:
[----:B------:R-:W-:Y:S01]  /*cb30*/  MOV R2, R9 ;  /* 0x0000000900027202 */ /* 0x000fe20000000f00 */
[----:B------:R-:W-:Y:S02]  /*cb40*/  IMAD.MOV.U32 R8, RZ, RZ, R11 ;  /* 0x000000ffff087224 */ /* 0x000fe400078e000b */
[----:B------:R-:W-:Y:S02]  /*cb50*/  IMAD.MOV.U32 R29, RZ, RZ, R28 ;  /* 0x000000ffff1d7224 */ /* 0x000fe400078e001c */
[----:B------:R-:W-:-:S07]  /*cb60*/  IMAD.MOV.U32 R73, RZ, RZ, R72 ;  /* 0x000000ffff497224 */ /* 0x000fce00078e0048 */
.L_x_27282:
[----:B------:R-:W-:Y:S05]  /*cb70*/  BSYNC.RECONVERGENT B1 ;  /* 0x0000000000017941 */ /* 0x000fea0003800200 */
.L_x_27280:
        /* <DEDUP_REMOVED lines=11> */
.L_x_27284:
[----:B------:R-:W-:Y:S01]  /*cc30*/  MOV R9, R2 ;  /* 0x0000000200097202 */ /* 0x000fe20000000f00 */
[----:B------:R-:W-:Y:S02]  /*cc40*/  IMAD.MOV.U32 R11, RZ, RZ, R8 ;  /* 0x000000ffff0b7224 */ /* 0x000fe400078e0008 */
[----:B------:R-:W-:Y:S02]  /*cc50*/  IMAD.MOV.U32 R28, RZ, RZ, R31 ;  /* 0x000000ffff1c7224 */ /* 0x000fe400078e001f */
[----:B------:R-:W-:-:S07]  /*cc60*/  IMAD.MOV.U32 R72, RZ, RZ, R71 ;  /* 0x000000ffff487224 */ /* 0x000fce00078e0047 */
.L_x_27285:
[----:B------:R-:W-:Y:S05]  /*cc70*/  BSYNC.RECONVERGENT B1 ;  /* 0x0000000000017941 */ /* 0x000fea0003800200 */
.L_x_27283:
        /* <DEDUP_REMOVED lines=11> */
.L_x_27287:
[----:B------:R-:W-:Y:S01]  /*cd30*/  MOV R2, R9 ;  /* 0x0000000900027202 */ /* 0x000fe20000000f00 */
[----:B------:R-:W-:Y:S02]  /*cd40*/  IMAD.MOV.U32 R8, RZ, RZ, R11 ;  /* 0x000000ffff087224 */ /* 0x000fe400078e000b */
[----:B------:R-:W-:Y:S02]  /*cd50*/  IMAD.MOV.U32 R31, RZ, RZ, R30 ;  /* 0x000000ffff1f7224 */ /* 0x000fe400078e001e */
[----:B------:R-:W-:-:S07]  /*cd60*/  IMAD.MOV.U32 R71, RZ, RZ, R70 ;  /* 0x000000ffff477224 */ /* 0x000fce00078e0046 */
.L_x_27288:
[----:B------:R-:W-:Y:S05]  /*cd70*/  BSYNC.RECONVERGENT B1 ;  /* 0x0000000000017941 */ /* 0x000fea0003800200 */
.L_x_27286:
        /* <DEDUP_REMOVED lines=11> */
.L_x_27290:
[----:B------:R-:W-:Y:S01]  /*ce30*/  MOV R9, R2 ;  /* 0x0000000200097202 */ /* 0x000fe20000000f00 */
[----:B------:R-:W-:Y:S02]  /*ce40*/  IMAD.MOV.U32 R11, RZ, RZ, R8 ;  /* 0x000000ffff0b7224 */ /* 0x000fe400078e0008 */
[----:B------:R-:W-:Y:S02]  /*ce50*/  IMAD.MOV.U32 R30, RZ, RZ, R33 ;  /* 0x000000ffff1e7224 */ /* 0x000fe400078e0021 */
[----:B------:R-:W-:-:S07]  /*ce60*/  IMAD.MOV.U32 R70, RZ, RZ, R69 ;  /* 0x000000ffff467224 */ /* 0x000fce00078e0045 */
.L_x_27291:
[----:B------:R-:W-:Y:S05]  /*ce70*/  BSYNC.RECONVERGENT B1 ;  /* 0x0000000000017941 */ /* 0x000fea0003800200 */
.L_x_27289:
        /* <DEDUP_REMOVED lines=11> */
.L_x_27293:
[----:B------:R-:W-:Y:S01]  /*cf30*/  MOV R2, R9 ;  /* 0x0000000900027202 */ /* 0x000fe20000000f00 */
[----:B------:R-:W-:Y:S02]  /*cf40*/  IMAD.MOV.U32 R8, RZ, RZ, R11 ;  /* 0x000000ffff087224 */ /* 0x000fe400078e000b */
[----:B------:R-:W-:Y:S02]  /*cf50*/  IMAD.MOV.U32 R33, RZ, RZ, R32 ;  /* 0x000000ffff217224 */ /* 0x000fe400078e0020 */
[----:B------:R-:W-:-:S07]  /*cf60*/  IMAD.MOV.U32 R69, RZ, RZ, R68 ;  /* 0x000000ffff457224 */ /* 0x000fce00078e0044 */
.L_x_27294:
[----:B------:R-:W-:Y:S05]  /*cf70*/  BSYNC.RECONVERGENT B1 ;  /* 0x0000000000017941 */ /* 0x000fea0003800200 */
.L_x_27292:
        /* <DEDUP_REMOVED lines=11> */
.L_x_27296:
[----:B------:R-:W-:Y:S01]  /*d030*/  MOV R9, R2 ;  /* 0x0000000200097202 */ /* 0x000fe20000000f00 */
[----:B------:R-:W-:Y:S02]  /*d040*/  IMAD.MOV.U32 R11, RZ, RZ, R8 ;  /* 0x000000ffff0b7224 */ /* 0x000fe400078e0008 */
[----:B------:R-:W-:Y:S02]  /*d050*/  IMAD.MOV.U32 R32, RZ, RZ, R35 ;  /* 0x000000ffff207224 */ /* 0x000fe400078e0023 */
[----:B------:R-:W-:-:S07]  /*d060*/  IMAD.MOV.U32 R68, RZ, RZ, R67 ;  /* 0x000000ffff447224 */ /* 0x000fce00078e0043 */
.L_x_27297:
[----:B------:R-:W-:Y:S05]  /*d070*/  BSYNC.RECONVERGENT B1 ;  /* 0x0000000000017941 */ /* 0x000fea0003800200 */
.L_x_27295:
        /* <DEDUP_REMOVED lines=11> */
.L_x_27299:
[----:B------:R-:W-:Y:S01]  /*d130*/  MOV R2, R9 ;  /* 0x0000000900027202 */ /* 0x000fe20000000f00 */
[----:B------:R-:W-:Y:S02]  /*d140*/  IMAD.MOV.U32 R8, RZ, RZ, R11 ;  /* 0x000000ffff087224 */ /* 0x000fe400078e000b */
[----:B------:R-:W-:Y:S02]  /*d150*/  IMAD.MOV.U32 R35, RZ, RZ, R34 ;  /* 0x000000ffff237224 */ /* 0x000fe400078e0022 */
[----:B------:R-:W-:-:S07]  /*d160*/  IMAD.MOV.U32 R67, RZ, RZ, R66 ;  /* 0x000000ffff437224 */ /* 0x000fce00078e0042 */
.L_x_27300:
[----:B------:R-:W-:Y:S05]  /*d170*/  BSYNC.RECONVERGENT B1 ;  /* 0x0000000000017941 */ /* 0x000fea0003800200 */
.L_x_27298:
        /* <DEDUP_REMOVED lines=11> */
.L_x_27302:
[----:B------:R-:W-:Y:S01]  /*d230*/  MOV R9, R2 ;  /* 0x0000000200097202 */ /* 0x000fe20000000f00 */
[----:B------:R-:W-:Y:S02]  /*d240*/  IMAD.MOV.U32 R11, RZ, RZ, R8 ;  /* 0x000000ffff0b7224 */ /* 0x000fe400078e0008 */
[----:B------:R-:W-:Y:S02]  /*d250*/  IMAD.MOV.U32 R34, RZ, RZ, R37 ;  /* 0x000000ffff227224 */ /* 0x000fe400078e0025 */
[----:B------:R-:W-:-:S07]  /*d260*/  IMAD.MOV.U32 R66, RZ, RZ, R65 ;  /* 0x000000ffff427224 */ /* 0x000fce00078e0041 */
.L_x_27303:
[----:B------:R-:W-:Y:S05]  /*d270*/  BSYNC.RECONVERGENT B1 ;  /* 0x0000000000017941 */ /* 0x000fea0003800200 */
.L_x_27301:
        /* <DEDUP_REMOVED lines=11> */
.L_x_27305:
[----:B------:R-:W-:Y:S01]  /*d330*/  MOV R2, R9 ;  /* 0x0000000900027202 */ /* 0x000fe20000000f00 */
[----:B------:R-:W-:Y:S02]  /*d340*/  IMAD.MOV.U32 R8, RZ, RZ, R11 ;  /* 0x000000ffff087224 */ /* 0x000fe400078e000b */
[----:B------:R-:W-:Y:S02]  /*d350*/  IMAD.MOV.U32 R37, RZ, RZ, R36 ;  /* 0x000000ffff257224 */ /* 0x000fe400078e0024 */
[----:B------:R-:W-:-:S07]  /*d360*/  IMAD.MOV.U32 R65, RZ, RZ, R64 ;  /* 0x000000ffff417224 */ /* 0x000fce00078e0040 */
.L_x_27306:
[----:B------:R-:W-:Y:S05]  /*d370*/  BSYNC.RECONVERGENT B1 ;  /* 0x0000000000017941 */ /* 0x000fea0003800200 */
.L_x_27304:
        /* <DEDUP_REMOVED lines=11> */
.L_x_27308:
[----:B------:R-:W-:Y:S01]  /*d430*/  MOV R9, R2 ;  /* 0x0000000200097202 */ /* 0x000fe20000000f00 */
[----:B------:R-:W-:Y:S02]  /*d440*/  IMAD.MOV.U32 R11, RZ, RZ, R8 ;  /* 0x000000ffff0b7224 */ /* 0x000fe400078e0008 */
[----:B------:R-:W-:Y:S02]  /*d450*/  IMAD.MOV.U32 R36, RZ, RZ, R39 ;  /* 0x000000ffff247224 */ /* 0x000fe400078e0027 */
[----:B------:R-:W-:-:S07]  /*d460*/  IMAD.MOV.U32 R64, RZ, RZ, R63 ;  /* 0x000000ffff407224 */ /* 0x000fce00078e003f */
.L_x_27309:
[----:B------:R-:W-:Y:S05]  /*d470*/  BSYNC.RECONVERGENT B1 ;  /* 0x0000000000017941 */ /* 0x000fea0003800200 */
.L_x_27307:
        /* <DEDUP_REMOVED lines=11> */
.L_x_27311:
[----:B------:R-:W-:Y:S01]  /*d530*/  MOV R2, R9 ;  /* 0x0000000900027202 */ /* 0x000fe20000000f00 */
[----:B------:R-:W-:Y:S02]  /*d540*/  IMAD.MOV.U32 R8, RZ, RZ, R11 ;  /* 0x000000ffff087224 */ /* 0x000fe400078e000b */
[----:B------:R-:W-:Y:S02]  /*d550*/  IMAD.MOV.U32 R39, RZ, RZ, R38 ;  /* 0x000000ffff277224 */ /* 0x000fe400078e0026 */
[----:B------:R-:W-:-:S07]  /*d560*/  IMAD.MOV.U32 R63, RZ, RZ, R62 ;  /* 0x000000ffff3f7224 */ /* 0x000fce00078e003e */
.L_x_27312:
[----:B------:R-:W-:Y:S05]  /*d570*/  BSYNC.RECONVERGENT B1 ;  /* 0x0000000000017941 */ /* 0x000fea0003800200 */
.L_x_27310:
        /* <DEDUP_REMOVED lines=11> */
.L_x_27314:
[----:B------:R-:W-:Y:S01]  /*d630*/  MOV R9, R2 ;  /* 0x0000000200097202 */ /* 0x000fe20000000f00 */
[----:B------:R-:W-:Y:S02]  /*d640*/  IMAD.MOV.U32 R11, RZ, RZ, R8 ;  /* 0x000000ffff0b7224 */ /* 0x000fe400078e0008 */
[----:B------:R-:W-:Y:S02]  /*d650*/  IMAD.MOV.U32 R38, RZ, RZ, R41 ;  /* 0x000000ffff267224 */ /* 0x000fe400078e0029 */
[----:B------:R-:W-:-:S07]  /*d660*/  IMAD.MOV.U32 R62, RZ, RZ, R61 ;  /* 0x000000ffff3e7224 */ /* 0x000fce00078e003d */
.L_x_27315:
[----:B------:R-:W-:Y:S05]  /*d670*/  BSYNC.RECONVERGENT B1 ;  /* 0x0000000000017941 */ /* 0x000fea0003800200 */
.L_x_27313:
        /* <DEDUP_REMOVED lines=11> */
.L_x_27317:
[----:B------:R-:W-:Y:S01]  /*d730*/  MOV R2, R9 ;  /* 0x0000000900027202 */ /* 0x000fe20000000f00 */
[----:B------:R-:W-:Y:S02]  /*d740*/  IMAD.MOV.U32 R8, RZ, RZ, R11 ;  /* 0x000000ffff087224 */ /* 0x000fe400078e000b */
[----:B------:R-:W-:Y:S02]  /*d750*/  IMAD.MOV.U32 R41, RZ, RZ, R40 ;  /* 0x000000ffff297224 */ /* 0x000fe400078e0028 */
[----:B------:R-:W-:-:S07]  /*d760*/  IMAD.MOV.U32 R61, RZ, RZ, R60 ;  /* 0x000000ffff3d7224 */ /* 0x000fce00078e003c */
.L_x_27318:
[----:B------:R-:W-:Y:S05]  /*d770*/  BSYNC.RECONVERGENT B1 ;  /* 0x0000000000017941 */ /* 0x000fea0003800200 */
.L_x_27316:
        /* <DEDUP_REMOVED lines=11> */
.L_x_27320:
[----:B------:R-:W-:Y:S01]  /*d830*/  MOV R9, R2 ;  /* 0x0000000200097202 */ /* 0x000fe20000000f00 */
[----:B------:R-:W-:Y:S02]  /*d840*/  IMAD.MOV.U32 R11, RZ, RZ, R8 ;  /* 0x000000ffff0b7224 */ /* 0x000fe400078e0008 */
[----:B------:R-:W-:Y:S02]  /*d850*/  IMAD.MOV.U32 R40, RZ, RZ, R43 ;  /* 0x000000ffff287224 */ /* 0x000fe400078e002b */
[----:B------:R-:W-:-:S07]  /*d860*/  IMAD.MOV.U32 R60, RZ, RZ, R59 ;  /* 0x000000ffff3c7224 */ /* 0x000fce00078e003b */
.L_x_27321:
[----:B------:R-:W-:Y:S05]  /*d870*/  BSYNC.RECONVERGENT B1 ;  /* 0x0000000000017941 */ /* 0x000fea0003800200 */
.L_x_27319:
        /* <DEDUP_REMOVED lines=11> */
.L_x_27323:
[----:B------:R-:W-:Y:S01]  /*d930*/  MOV R2, R9 ;  /* 0x0000000900027202 */ /* 0x000fe20000000f00 */
[----:B------:R-:W-:Y:S02]  /*d940*/  IMAD.MOV.U32 R8, RZ, RZ, R11 ;  /* 0x000000ffff087224 */ /* 0x000fe400078e000b */
[----:B------:R-:W-:Y:S02]  /*d950*/  IMAD.MOV.U32 R43, RZ, RZ, R42 ;  /* 0x000000ffff2b7224 */ /* 0x000fe400078e002a */
[----:B------:R-:W-:-:S07]  /*d960*/  IMAD.MOV.U32 R59, RZ, RZ, R58 ;  /* 0x000000ffff3b7224 */ /* 0x000fce00078e003a */
.L_x_27324:
[----:B------:R-:W-:Y:S05]  /*d970*/  BSYNC.RECONVERGENT B1 ;  /* 0x0000000000017941 */ /* 0x000fea0003800200 */
.L_x_27322:
        /* <DEDUP_REMOVED lines=11> */
.L_x_27326:
[----:B------:R-:W-:Y:S01]  /*da30*/  MOV R9, R2 ;  /* 0x0000000200097202 */ /* 0x000fe20000000f00 */
[----:B------:R-:W-:Y:S02]  /*da40*/  IMAD.MOV.U32 R11, RZ, RZ, R8 ;  /* 0x000000ffff0b7224 */ /* 0x000fe400078e0008 */
[----:B------:R-:W-:Y:S02]  /*da50*/  IMAD.MOV.U32 R42, RZ, RZ, R45 ;  /* 0x000000ffff2a7224 */ /* 0x000fe400078e002d */
[----:B------:R-:W-:-:S07]  /*da60*/  IMAD.MOV.U32 R58, RZ, RZ, R57 ;  /* 0x000000ffff3a7224 */ /* 0x000fce00078e0039 */
.L_x_27327:
[----:B------:R-:W-:Y:S05]  /*da70*/  BSYNC.RECONVERGENT B1 ;  /* 0x0000000000017941 */ /* 0x000fea0003800200 */
.L_x_27325:
        /* <DEDUP_REMOVED lines=11> */
.L_x_27329:
[----:B------:R-:W-:Y:S01]  /*db30*/  MOV R2, R9 ;  /* 0x0000000900027202 */ /* 0x000fe20000000f00 */
[----:B------:R-:W-:Y:S02]  /*db40*/  IMAD.MOV.U32 R8, RZ, RZ, R11 ;  /* 0x000000ffff087224 */ /* 0x000fe400078e000b */
[----:B------:R-:W-:Y:S02]  /*db50*/  IMAD.MOV.U32 R45, RZ, RZ, R44 ;  /* 0x000000ffff2d7224 */ /* 0x000fe400078e002c */
[----:B------:R-:W-:-:S07]  /*db60*/  IMAD.MOV.U32 R57, RZ, RZ, R56 ;  /* 0x000000ffff397224 */ /* 0x000fce00078e0038 */
.L_x_27330:
[----:B------:R-:W-:Y:S05]  /*db70*/  BSYNC.RECONVERGENT B1 ;  /* 0x0000000000017941 */ /* 0x000fea0003800200 */
.L_x_27328:
        /* <DEDUP_REMOVED lines=11> */
.L_x_27332:
[----:B------:R-:W-:Y:S01]  /*dc30*/  MOV R10, R2 ;  /* 0x00000002000a7202 */ /* 0x000fe20000000f00 */
[----:B------:R-:W-:Y:S02]  /*dc40*/  IMAD.MOV.U32 R44, RZ, RZ, R47 ;  /* 0x000000ffff2c7224 */ /* 0x000fe400078e002f */
[----:B------:R-:W-:Y:S02]  /*dc50*/  IMAD.MOV.U32 R9, RZ, RZ, R8 ;  /* 0x000000ffff097224 */ /* 0x000fe400078e0008 */
[----:B------:R-:W-:-:S07]  /*dc60*/  IMAD.MOV.U32 R56, RZ, RZ, R3 ;  /* 0x000000ffff387224 */ /* 0x000fce00078e0003 */
.L_x_27333:
[----:B------:R-:W-:Y:S05]  /*dc70*/  BSYNC.RECONVERGENT B1 ;  /* 0x0000000000017941 */ /* 0x000fea0003800200 */
.L_x_27331:
        /* <DEDUP_REMOVED lines=11> */
.L_x_27335:
[----:B------:R-:W-:Y:S01]  /*dd30*/  MOV R47, R5 ;  /* 0x00000005002f7202 */ /* 0x000fe20000000f00 */
[----:B------:R-:W-:Y:S01]  /*dd40*/  IMAD.MOV.U32 R3, RZ, RZ, R4 ;  /* 0x000000ffff037224 */ /* 0x000fe200078e0004 */
[----:B------:R-:W-:Y:S01]  /*dd50*/  MOV R5, R10 ;  /* 0x0000000a00057202 */ /* 0x000fe20000000f00 */
[----:B------:R-:W-:Y:S02]  /*dd60*/  IMAD.MOV.U32 R46, RZ, RZ, R10 ;  /* 0x000000ffff2e7224 */ /* 0x000fe400078e000a */
[--C-:B------:R-:W-:Y:S02]  /*dd70*/  IMAD.MOV.U32 R2, RZ, RZ, R9.reuse ;  /* 0x000000ffff027224 */ /* 0x100fe400078e0009 */
[----:B------:R-:W-:-:S07]  /*dd80*/  IMAD.MOV.U32 R4, RZ, RZ, R9 ;  /* 0x000000ffff047224 */ /* 0x000fce00078e0009 */
.L_x_27336:
[----:B------:R-:W-:Y:S05]  /*dd90*/  BSYNC.RECONVERGENT B1 ;  /* 0x0000000000017941 */ /* 0x000fea0003800200 */
.L_x_27334:
        /* <DEDUP_REMOVED lines=43> */
.L_x_27243:
[----:B------:R-:W-:Y:S05]  /*e050*/  BSYNC.RECONVERGENT B0 ;  /* 0x0000000000007941 */ /* 0x000fea0003800200 */
.L_x_27242:
        /* <DEDUP_REMOVED lines=12> */
[----:B0-----:R-:W-:Y:S04]  /*e120*/  STL.64 [R1+0xf0], R4 ;  /* 0x0000f00401007387 */ /* 0x001fe80000100a00 */
[----:B------:R-:W-:Y:S04]  /*e130*/  STL.64 [R1+0xf8], R6 ;  /* 0x0000f80601007387 */ /* 0x000fe80000100a00 */
[----:B-1----:R-:W-:Y:S04]  /*e140*/  STL.64 [R1+0xe0], R8 ;  /* 0x0000e00801007387 */ /* 0x002fe80000100a00 */
[----:B------:R-:W-:Y:S04]  /*e150*/  STL.64 [R1+0xe8], R10 ;  /* 0x0000e80a01007387 */ /* 0x000fe80000100a00 */
[----:B------:R-:W0:Y:S04]  /*e160*/  LDS.128 R4, [UR4+0x1b0] ;  /* 0x0001b004ff047984 */ /* 0x000e280008000c00 */
[----:B------:R-:W1:Y:S04]  /*e170*/  LDS.128 R8, [UR4+0x1a0] ;  /* 0x0001a004ff087984 */ /* 0x000e680008000c00 */
[----:B--2---:R-:W-:Y:S04]  /*e180*/  STL.64 [R1+0xd0], R12 ;  /* 0x0000d00c01007387 */ /* 0x004fe80000100a00 */
[----:B------:R-:W-:Y:S04]  /*e190*/  STL.64 [R1+0xd8], R14 ;  /* 0x0000d80e01007387 */ /* 0x000fe80000100a00 */
[----:B------:R-:W2:Y:S04]  /*e1a0*/  LDS.128 R12, [UR4+0x190] ;  /* 0x00019004ff0c7984 */ /* 0x000ea80008000c00 */
[----:B---3--:R-:W-:Y:S04]  /*e1b0*/  STL.64 [R1+0xc0], R52 ;  /* 0x0000c03401007387 */ /* 0x008fe80000100a00 */
[----:B------:R-:W-:Y:S04]  /*e1c0*/  STL.64 [R1+0xc8], R54 ;  /* 0x0000c83601007387 */ /* 0x000fe80000100a00 */
[----:B----4-:R-:W-:Y:S04]  /*e1d0*/  STL.64 [R1+0xb0], R48 ;  /* 0x0000b03001007387 */ /* 0x010fe80000100a00 */
[----:B------:R-:W-:Y:S04]  /*e1e0*/  STL.64 [R1+0xb8], R50 ;  /* 0x0000b83201007387 */ /* 0x000fe80000100a00 */
[----:B------:R-:W3:Y:S04]  /*e1f0*/  LDS.128 R52, [UR4+0x180] ;  /* 0x00018004ff347984 */ /* 0x000ee80008000c00 */
[----:B0-----:R-:W-:Y:S04]  /*e200*/  STL.64 [R1+0xa0], R4 ;  /* 0x0000a00401007387 */ /* 0x001fe80000100a00 */
[----:B------:R-:W-:Y:S04]  /*e210*/  STL.64 [R1+0xa8], R6 ;  /* 0x0000a80601007387 */ /* 0x000fe80000100a00 */
[----:B-1----:R-:W-:Y:S04]  /*e220*/  STL.64 [R1+0x90], R8 ;  /* 0x0000900801007387 */ /* 0x002fe80000100a00 */
[----:B------:R-:W-:Y:S04]  /*e230*/  STL.64 [R1+0x98], R10 ;  /* 0x0000980a01007387 */ /* 0x000fe80000100a00 */
[----:B------:R-:W0:Y:S04]  /*e240*/  LDS.128 R48, [UR4+0x170] ;  /* 0x00017004ff307984 */ /* 0x000e280008000c00 */
[----:B------:R-:W1:Y:S04]  /*e250*/  LDS.128 R8, [UR4+0x160] ;  /* 0x00016004ff087984 */ /* 0x000e680008000c00 */
[----:B------:R-:W4:Y:S04]  /*e260*/  LDS.128 R4, [UR4+0x150] ;  /* 0x00015004ff047984 */ /* 0x000f280008000c00 */
[----:B--2---:R-:W-:Y:S04]  /*e270*/  STL.64 [R1+0x80], R12 ;  /* 0x0000800c01007387 */ /* 0x004fe80000100a00 */
[----:B------:R-:W-:Y:S04]  /*e280*/  STL.64 [R1+0x88], R14 ;  /* 0x0000880e01007387 */ /* 0x000fe80000100a00 */
[----:B------:R-:W2:Y:S04]  /*e290*/  LDS.128 R12, [UR4+0x110] ;  /* 0x00011004ff0c7984 */ /* 0x000ea80008000c00 */
[----:B---3--:R-:W-:Y:S04]  /*e2a0*/  STL.64 [R1+0x70], R52 ;  /* 0x0000703401007387 */ /* 0x008fe80000100a00 */
[----:B------:R-:W-:Y:S04]  /*e2b0*/  STL.64 [R1+0x78], R54 ;  /* 0x0000783601007387 */ /* 0x000fe80000100a00 */
[----:B------:R-:W3:Y:S04]  /*e2c0*/  LDS.128 R52, [UR4+0x140] ;  /* 0x00014004ff347984 */ /* 0x000ee80008000c00 */
[----:B0-----:R-:W-:Y:S04]  /*e2d0*/  STL.64 [R1+0x60], R48 ;  /* 0x0000603001007387 */ /* 0x001fe80000100a00 */
[----:B------:R-:W-:Y:S04]  /*e2e0*/  STL.64 [R1+0x68], R50 ;  /* 0x0000683201007387 */ /* 0x000fe80000100a00 */
[----:B-1----:R-:W-:Y:S04]  /*e2f0*/  STL.64 [R1+0x50], R8 ;  /* 0x0000500801007387 */ /* 0x002fe80000100a00 */
[----:B------:R-:W-:Y:S04]  /*e300*/  STL.64 [R1+0x58], R10 ;  /* 0x0000580a01007387 */ /* 0x000fe80000100a00 */
[----:B----4-:R-:W-:Y:S04]  /*e310*/  STL.64 [R1+0x40], R4 ;  /* 0x0000400401007387 */ /* 0x010fe80000100a00 */
[----:B------:R-:W0:Y:S01]  /*e320*/  LDS.128 R8, [UR4+0x130] ;  /* 0x00013004ff087984 */ /* 0x000e220008000c00 */
[----:B--2---:R-:W-:-:S03]  /*e330*/  FSETP.GT.FTZ.AND P0, PT, R86, R12, PT ;  /* 0x0000000c5600720b */ /* 0x004fc60003f14000 */
[----:B------:R-:W-:Y:S01]  /*e340*/  LDS.64 R4, [UR4+0x210] ;  /* 0x00021004ff047984 */ /* 0x000fe20008000a00 */
[----:B------:R-:W-:Y:S02]  /*e350*/  FSEL R90, R86, R12, P0 ;  /* 0x0000000c565a7208 */ /* 0x000fe40000000000 */
[----:B------:R-:W-:Y:S01]  /*e360*/  FSEL R87, R12, R86, P0 ;  /* 0x000000560c577208 */ /* 0x000fe20000000000 */
[----:B------:R-:W1:Y:S01]  /*e370*/  LDS.128 R48, [UR4+0x120] ;  /* 0x00012004ff307984 */ /* 0x000e620008000c00 */
[----:B------:R-:W-:-:S03]  /*e380*/  FSEL R92, R88, R13, P0 ;  /* 0x0000000d585c7208 */ /* 0x000fc60000000000 */
[----:B------:R-:W-:Y:S01]  /*e390*/  FADD.FTZ R87, -R90, R87 ;  /* 0x000000575a577221 */ /* 0x000fe20000010100 */
[----:B---3--:R-:W-:Y:S03]  /*e3a0*/  STL.64 [R1+0x30], R52 ;  /* 0x0000303401007387 */ /* 0x008fe60000100a00 */
[----:B------:R-:W-:Y:S01]  /*e3b0*/  FMUL.FTZ R87, R87, 1.4426950216293334961 ;  /* 0x3fb8aa3b57577820 */ /* 0x000fe20000410000 */
[----:B------:R-:W-:Y:S04]  /*e3c0*/  STL.64 [R1+0x38], R54 ;  /* 0x0000383601007387 */ /* 0x000fe80000100a00 */
[----:B------:R-:W-:Y:S01]  /*e3d0*/  STL.64 [R1+0x8], R14 ;  /* 0x0000080e01007387 */ /* 0x000fe20000100a00 */
[----:B------:R-:W2:Y:S03]  /*e3e0*/  MUFU.EX2 R87, R87 ;  /* 0x0000005700577308 */ /* 0x000ea60000000800 */
[----:B------:R-:W-:Y:S04]  /*e3f0*/  STL.64 [R1], R12 ;  /* 0x0000000c01007387 */ /* 0x000fe80000100a00 */
[----:B------:R3:W-:Y:S04]  /*e400*/  STL.64 [R1+0x48], R6 ;  /* 0x0000480601007387 */ /* 0x0007e80000100a00 */
[----:B0-----:R0:W-:Y:S01]  /*e410*/  STL.64 [R1+0x20], R8 ;  /* 0x0000200801007387 */ /* 0x0011e20000100a00 */
[----:B---3--:R-:W-:Y:S01]  /*e420*/  FSEL R7, R13, R88, P0 ;  /* 0x000000580d077208 */ /* 0x008fe20000000000 */
[----:B------:R-:W-:-:S02]  /*e430*/  IMAD.MOV.U32 R6, RZ, RZ, R89 ;  /* 0x000000ffff067224 */ /* 0x000fc400078e0059 */
[----:B------:R0:W-:Y:S02]  /*e440*/  STL.64 [R1+0x28], R10 ;  /* 0x0000280a01007387 */ /* 0x0001e40000100a00 */
[----:B--2---:R-:W-:Y:S01]  /*e450*/  FFMA.FTZ R92, R7, R87, R92 ;  /* 0x00000057075c7223 */ /* 0x004fe2000001005c */
[----:B------:R-:W-:Y:S01]  /*e460*/  HFMA2 R7, -RZ, RZ, 0, 0 ;  /* 0x00000000ff077431 */ /* 0x000fe200000001ff */
[----:B-1----:R0:W-:Y:S04]  /*e470*/  STL.64 [R1+0x10], R48 ;  /* 0x0000103001007387 */ /* 0x0021e80000100a00 */
[----:B------:R0:W-:Y:S04]  /*e480*/  STL.64 [R1+0x18], R50 ;  /* 0x0000183201007387 */ /* 0x0001e80000100a00 */
[----:B------:R0:W-:Y:S02]  /*e490*/  STL.64 [R1+0x100], R4 ;  /* 0x0001000401007387 */ /* 0x0001e40000100a00 */
.L_x_27433:
[----:B0-----:R-:W2:Y:S04]  /*e4a0*/  LDL R4, [R6] ;  /* 0x0000000006047983 */ /* 0x001ea80000100800 */
        /* <DEDUP_REMOVED lines=19> */
.L_x_27341:
[----:B------:R-:W-:Y:S01]  /*e5e0*/  IMAD.MOV.U32 R4, RZ, RZ, R17 ;  /* 0x000000ffff047224 */ /* 0x000fe200078e0011 */
[----:B------:R-:W-:Y:S01]  /*e5f0*/  MOV R8, R85 ;  /* 0x0000005500087202 */ /* 0x000fe20000000f00 */
[----:B------:R-:W-:Y:S02]  /*e600*/  IMAD.MOV.U32 R17, RZ, RZ, R16 ;  /* 0x000000ffff117224 */ /* 0x000fe400078e0010 */
[----:B------:R-:W-:-:S07]  /*e610*/  IMAD.MOV.U32 R85, RZ, RZ, R84 ;  /* 0x000000ffff557224 */ /* 0x000fce00078e0054 */
.L_x_27342:
[----:B------:R-:W-:Y:S05]  /*e620*/  BSYNC.RECONVERGENT B1 ;  /* 0x0000000000017941 */ /* 0x000fea0003800200 */
.L_x_27340:
        /* <DEDUP_REMOVED lines=11> */
.L_x_27344:
[----:B------:R-:W-:Y:S01]  /*e6e0*/  IMAD.MOV.U32 R5, RZ, RZ, R4 ;  /* 0x000000ffff057224 */ /* 0x000fe200078e0004 */
[----:B------:R-:W-:Y:S01]  /*e6f0*/  MOV R9, R8 ;  /* 0x0000000800097202 */ /* 0x000fe20000000f00 */
[----:B------:R-:W-:Y:S02]  /*e700*/  IMAD.MOV.U32 R16, RZ, RZ, R19 ;  /* 0x000000ffff107224 */ /* 0x000fe400078e0013 */
[----:B------:R-:W-:-:S07]  /*e710*/  IMAD.MOV.U32 R84, RZ, RZ, R83 ;  /* 0x000000ffff547224 */ /* 0x000fce00078e0053 */
.L_x_27345:
[----:B------:R-:W-:Y:S05]  /*e720*/  BSYNC.RECONVERGENT B1 ;  /* 0x0000000000017941 */ /* 0x000fea0003800200 */
.L_x_27343:
        /* <DEDUP_REMOVED lines=11> */
.L_x_27347:
[----:B------:R-:W-:Y:S01]  /*e7e0*/  IMAD.MOV.U32 R4, RZ, RZ, R5 ;  /* 0x000000ffff047224 */ /* 0x000fe200078e0005 */
[----:B------:R-:W-:Y:S01]  /*e7f0*/  MOV R8, R9 ;  /* 0x0000000900087202 */ /* 0x000fe20000000f00 */
[----:B------:R-:W-:Y:S02]  /*e800*/  IMAD.MOV.U32 R19, RZ, RZ, R18 ;  /* 0x000000ffff137224 */ /* 0x000fe400078e0012 */
[----:B------:R-:W-:-:S07]  /*e810*/  IMAD.MOV.U32 R83, RZ, RZ, R82 ;  /* 0x000000ffff537224 */ /* 0x000fce00078e0052 */
.L_x_27348:
[----:B------:R-:W-:Y:S05]  /*e820*/  BSYNC.RECONVERGENT B1 ;  /* 0x0000000000017941 */ /* 0x000fea0003800200 */
.L_x_27346:
        /* <DEDUP_REMOVED lines=11> */
.L_x_27350:
[----:B------:R-:W-:Y:S01]  /*e8e0*/  IMAD.MOV.U32 R5, RZ, RZ, R4 ;  /* 0x000000ffff057224 */ /* 0x000fe200078e0004 */
[----:B------:R-:W-:Y:S01]  /*e8f0*/  MOV R9, R8 ;  /* 0x0000000800097202 */ /* 0x000fe20000000f00 */
[----:B------:R-:W-:Y:S02]  /*e900*/  IMAD.MOV.U32 R18, RZ, RZ, R21 ;  /* 0x000000ffff127224 */ /* 0x000fe400078e0015 */
[----:B------:R-:W-:-:S07]  /*e910*/  IMAD.MOV.U32 R82, RZ, RZ, R81 ;  /* 0x000000ffff527224 */ /* 0x000fce00078e0051 */
.L_x_27351:
[----:B------:R-:W-:Y:S05]  /*e920*/  BSYNC.RECONVERGENT B1 ;  /* 0x0000000000017941 */ /* 0x000fea0003800200 */
.L_x_27349:
        /* <DEDUP_REMOVED lines=11> */
.L_x_27353:
[----:B------:R-:W-:Y:S01]  /*e9e0*/  IMAD.MOV.U32 R4, RZ, RZ, R5 ;  /* 0x000000ffff047224 */ /* 0x000fe200078e0005 */
[----:B------:R-:W-:Y:S01]  /*e9f0*/  MOV R8, R9 ;  /* 0x0000000900087202 */ /* 0x000fe20000000f00 */
[----:B------:R-:W-:Y:S02]  /*ea00*/  IMAD.MOV.U32 R21, RZ, RZ, R20 ;  /* 0x000000ffff157224 */ /* 0x000fe400078e0014 */
[----:B------:R-:W-:-:S07]  /*ea10*/  IMAD.MOV.U32 R81, RZ, RZ, R80 ;  /* 0x000000ffff517224 */ /* 0x000fce00078e0050 */
.L_x_27354:
[----:B------:R-:W-:Y:S05]  /*ea20*/  BSYNC.RECONVERGENT B1 ;  /* 0x0000000000017941 */ /* 0x000fea0003800200 */
.L_x_27352:
        /* <DEDUP_REMOVED lines=11> */
.L_x_27356:
[----:B------:R-:W-:Y:S01]  /*eae0*/  IMAD.MOV.U32 R5, RZ, RZ, R4 ;  /* 0x000000ffff057224 */ /* 0x000fe200078e0004 */
[----:B------:R-:W-:Y:S01]  /*eaf0*/  MOV R9, R8 ;  /* 0x0000000800097202 */ /* 0x000fe20000000f00 */
[----:B------:R-:W-:Y:S02]  /*eb00*/  IMAD.MOV.U32 R20, RZ, RZ, R23 ;  /* 0x000000ffff147224 */ /* 0x000fe400078e0017 */
[----:B------:R-:W-:-:S07]  /*eb10*/  IMAD.MOV.U32 R80, RZ, RZ, R79 ;  /* 0x000000ffff507224 */ /* 0x000fce00078e004f */
.L_x_27357:
[----:B------:R-:W-:Y:S05]  /*eb20*/  BSYNC.RECONVERGENT B1 ;  /* 0x0000000000017941 */ /* 0x000fea0003800200 */
.L_x_27355:
        /* <DEDUP_REMOVED lines=11> */
.L_x_27359:
[----:B------:R-:W-:Y:S01]  /*ebe0*/  IMAD.MOV.U32 R4, RZ, RZ, R5 ;  /* 0x000000ffff047224 */ /* 0x000fe200078e0005 */
[----:B------:R-:W-:Y:S01]  /*ebf0*/  MOV R8, R9 ;  /* 0x0000000900087202 */ /* 0x000fe20000000f00 */
[----:B------:R-:W-:Y:S02]  /*ec00*/  IMAD.MOV.U32 R23, RZ, RZ, R22 ;  /* 0x000000ffff177224 */ /* 0x000fe400078e0016 */
[----:B------:R-:W-:-:S07]  /*ec10*/  IMAD.MOV.U32 R79, RZ, RZ, R78 ;  /* 0x000000ffff4f7224 */ /* 0x000fce00078e004e */
.L_x_27360:
[----:B------:R-:W-:Y:S05]  /*ec20*/  BSYNC.RECONVERGENT B1 ;  /* 0x0000000000017941 */ /* 0x000fea0003800200 */
.L_x_27358:
        /* <DEDUP_REMOVED lines=11> */
.L_x_27362:
[----:B------:R-:W-:Y:S01]  /*ece0*/  IMAD.MOV.U32 R5, RZ, RZ, R4 ;  /* 0x000000ffff057224 */ /* 0x000fe200078e0004 */
[----:B------:R-:W-:Y:S01]  /*ecf0*/  MOV R9, R8 ;  /* 0x0000000800097202 */ /* 0x000fe20000000f00 */
[----:B------:R-:W-:Y:S02]  /*ed00*/  IMAD.MOV.U32 R22, RZ, RZ, R25 ;  /* 0x000000ffff167224 */ /* 0x000fe400078e0019 */
[----:B------:R-:W-:-:S07]  /*ed10*/  IMAD.MOV.U32 R78, RZ, RZ, R77 ;  /* 0x000000ffff4e7224 */ /* 0x000fce00078e004d */
.L_x_27363:
[----:B------:R-:W-:Y:S05]  /*ed20*/  BSYNC.RECONVERGENT B1 ;  /* 0x0000000000017941 */ /* 0x000fea0003800200 */
.L_x_27361:
        /* <DEDUP_REMOVED lines=11> */
.L_x_27365:
[----:B------:R-:W-:Y:S01]  /*ede0*/  IMAD.MOV.U32 R4, RZ, RZ, R5 ;  /* 0x000000ffff047224 */ /* 0x000fe200078e0005 */
[----:B------:R-:W-:Y:S01]  /*edf0*/  MOV R8, R9 ;  /* 0x0000000900087202 */ /* 0x000fe20000000f00 */
[----:B------:R-:W-:Y:S02]  /*ee00*/  IMAD.MOV.U32 R25, RZ, RZ, R24 ;  /* 0x000000ffff197224 */ /* 0x000fe400078e0018 */
[----:B------:R-:W-:-:S07]  /*ee10*/  IMAD.MOV.U32 R77, RZ, RZ, R76 ;  /* 0x000000ffff4d7224 */ /* 0x000fce00078e004c */
.L_x_27366:
[----:B------:R-:W-:Y:S05]  /*ee20*/  BSYNC.RECONVERGENT B1 ;  /* 0x0000000000017941 */ /* 0x000fea0003800200 */
.L_x_27364:
        /* <DEDUP_REMOVED lines=11> */
.L_x_27368:
[----:B------:R-:W-:Y:S01]  /*eee0*/  IMAD.MOV.U32 R5, RZ, RZ, R4 ;  /* 0x000000ffff057224 */ /* 0x000fe200078e0004 */
[----:B------:R-:W-:Y:S01]  /*eef0*/  MOV R9, R8 ;  /* 0x0000000800097202 */ /* 0x000fe20000000f00 */
[----:B------:R-:W-:Y:S02]  /*ef00*/  IMAD.MOV.U32 R24, RZ, RZ, R27 ;  /* 0x000000ffff187224 */ /* 0x000fe400078e001b */
[----:B------:R-:W-:-:S07]  /*ef10*/  IMAD.MOV.U32 R76, RZ, RZ, R75 ;  /* 0x000000ffff4c7224 */ /* 0x000fce00078e004b */
.L_x_27369:
[----:B------:R-:W-:Y:S05]  /*ef20*/  BSYNC.RECONVERGENT B1 ;  /* 0x0000000000017941 */ /* 0x000fea0003800200 */
.L_x_27367:
        /* <DEDUP_REMOVED lines=11> */
.L_x_27371:
[----:B------:R-:W-:Y:S01]  /*efe0*/  IMAD.MOV.U32 R4, RZ, RZ, R5 ;  /* 0x000000ffff047224 */ /* 0x000fe200078e0005 */
[----:B------:R-:W-:Y:S01]  /*eff0*/  MOV R8, R9 ;  /* 0x0000000900087202 */ /* 0x000fe20000000f00 */
[----:B------:R-:W-:Y:S02]  /*f000*/  IMAD.MOV.U32 R27, RZ, RZ, R26 ;  /* 0x000000ffff1b7224 */ /* 0x000fe400078e001a */
[----:B------:R-:W-:-:S07]  /*f010*/  IMAD.MOV.U32 R75, RZ, RZ, R74 ;  /* 0x000000ffff4b7224 */ /* 0x000fce00078e004a */
.L_x_27372:
[----:B------:R-:W-:Y:S05]  /*f020*/  BSYNC.RECONVERGENT B1 ;  /* 0x0000000000017941 */ /* 0x000fea0003800200 */
.L_x_27370:
        /* <DEDUP_REMOVED lines=11> */
.L_x_27374:
[----:B------:R-:W-:Y:S01]  /*f0e0*/  IMAD.MOV.U32 R5, RZ, RZ, R4 ;  /* 0x000000ffff057224 */ /* 0x000fe200078e0004 */
[----:B------:R-:W-:Y:S01]  /*f0f0*/  MOV R9, R8 ;  /* 0x0000000800097202 */ /* 0x000fe20000000f00 */
[----:B------:R-:W-:Y:S02]  /*f100*/  IMAD.MOV.U32 R26, RZ, RZ, R29 ;  /* 0x000000ffff1a7224 */ /* 0x000fe400078e001d */
[----:B------:R-:W-:-:S07]  /*f110*/  IMAD.MOV.U32 R74, RZ, RZ, R73 ;  /* 0x000000ffff4a7224 */ /* 0x000fce00078e0049 */
.L_x_27375:
[----:B------:R-:W-:Y:S05]  /*f120*/  BSYNC.RECONVERGENT B1 ;  /* 0x0000000000017941 */ /* 0x000fea0003800200 */
.L_x_27373:
        /* <DEDUP_REMOVED lines=11> */
.L_x_27377:
[----:B------:R-:W-:Y:S01]  /*f1e0*/  IMAD.MOV.U32 R4, RZ, RZ, R5 ;  /* 0x000000ffff047224 */ /* 0x000fe200078e0005 */
[----:B------:R-:W-:Y:S01]  /*f1f0*/  MOV R8, R9 ;  /* 0x0000000900087202 */ /* 0x000fe20000000f00 */
[----:B------:R-:W-:Y:S02]  /*f200*/  IMAD.MOV.U32 R29, RZ, RZ, R28 ;  /* 0x000000ffff1d7224 */ /* 0x000fe400078e001c */
[----:B------:R-:W-:-:S07]  /*f210*/  IMAD.MOV.U32 R73, RZ, RZ, R72 ;  /* 0x000000ffff497224 */ /* 0x000fce00078e0048 */
.L_x_27378:
[----:B------:R-:W-:Y:S05]  /*f220*/  BSYNC.RECONVERGENT B1 ;  /* 0x0000000000017941 */ /* 0x000fea0003800200 */
.L_x_27376:
        /* <DEDUP_REMOVED lines=11> */
.L_x_27380:
[----:B------:R-:W-:Y:S01]  /*f2e0*/  IMAD.MOV.U32 R5, RZ, RZ, R4 ;  /* 0x000000ffff057224 */ /* 0x000fe200078e0004 */
[----:B------:R-:W-:Y:S01]  /*f2f0*/  MOV R9, R8 ;  /* 0x0000000800097202 */ /* 0x000fe20000000f00 */
[----:B------:R-:W-:Y:S02]  /*f300*/  IMAD.MOV.U32 R28, RZ, RZ, R31 ;  /* 0x000000ffff1c7224 */ /* 0x000fe400078e001f */
[----:B------:R-:W-:-:S07]  /*f310*/  IMAD.MOV.U32 R72, RZ, RZ, R71 ;  /* 0x000000ffff487224 */ /* 0x000fce00078e0047 */
.L_x_27381:
[----:B------:R-:W-:Y:S05]  /*f320*/  BSYNC.RECONVERGENT B1 ;  /* 0x0000000000017941 */ /* 0x000fea0003800200 */
.L_x_27379:
        /* <DEDUP_REMOVED lines=11> */
.L_x_27383:
[----:B------:R-:W-:Y:S01]  /*f3e0*/  IMAD.MOV.U32 R4, RZ, RZ, R5 ;  /* 0x000000ffff047224 */ /* 0x000fe200078e0005 */
[----:B------:R-:W-:Y:S01]  /*f3f0*/  MOV R8, R9 ;  /* 0x0000000900087202 */ /* 0x000fe20000000f00 */
[----:B------:R-:W-:Y:S02]  /*f400*/  IMAD.MOV.U32 R31, RZ, RZ, R30 ;  /* 0x000000ffff1f7224 */ /* 0x000fe400078e001e */
[----:B------:R-:W-:-:S07]  /*f410*/  IMAD.MOV.U32 R71, RZ, RZ, R70 ;  /* 0x000000ffff477224 */ /* 0x000fce00078e0046 */
.L_x_27384:
[----:B------:R-:W-:Y:S05]  /*f420*/  BSYNC.RECONVERGENT B1 ;  /* 0x0000000000017941 */ /* 0x000fea0003800200 */
.L_x_27382:
        /* <DEDUP_REMOVED lines=11> */
.L_x_27386:
[----:B------:R-:W-:Y:S01]  /*f4e0*/  IMAD.MOV.U32 R5, RZ, RZ, R4 ;  /* 0x000000ffff057224 */ /* 0x000fe200078e0004 */
[----:B------:R-:W-:Y:S01]  /*f4f0*/  MOV R9, R8 ;  /* 0x0000000800097202 */ /* 0x000fe20000000f00 */
[----:B------:R-:W-:Y:S02]  /*f500*/  IMAD.MOV.U32 R30, RZ, RZ, R33 ;  /* 0x000000ffff1e7224 */ /* 0x000fe400078e0021 */
[----:B------:R-:W-:-:S07]  /*f510*/  IMAD.MOV.U32 R70, RZ, RZ, R69 ;  /* 0x000000ffff467224 */ /* 0x000fce00078e0045 */
.L_x_27387:
[----:B------:R-:W-:Y:S05]  /*f520*/  BSYNC.RECONVERGENT B1 ;  /* 0x0000000000017941 */ /* 0x000fea0003800200 */
.L_x_27385:
        /* <DEDUP_REMOVED lines=11> */
.L_x_27389:
[----:B------:R-:W-:Y:S01]  /*f5e0*/  IMAD.MOV.U32 R4, RZ, RZ, R5 ;  /* 0x000000ffff047224 */ /* 0x000fe200078e0005 */
[----:B------:R-:W-:Y:S01]  /*f5f0*/  MOV R8, R9 ;  /* 0x0000000900087202 */ /* 0x000fe20000000f00 */
[----:B------:R-:W-:Y:S02]  /*f600*/  IMAD.MOV.U32 R33, RZ, RZ, R32 ;  /* 0x000000ffff217224 */ /* 0x000fe400078e0020 */
[----:B------:R-:W-:-:S07]  /*f610*/  IMAD.MOV.U32 R69, RZ, RZ, R68 ;  /* 0x000000ffff457224 */ /* 0x000fce00078e0044 */
.L_x_27390:
[----:B------:R-:W-:Y:S05]  /*f620*/  BSYNC.RECONVERGENT B1 ;  /* 0x0000000000017941 */ /* 0x000fea0003800200 */
.L_x_27388:
        /* <DEDUP_REMOVED lines=11> */
.L_x_27392:
[----:B------:R-:W-:Y:S01]  /*f6e0*/  IMAD.MOV.U32 R5, RZ, RZ, R4 ;  /* 0x000000ffff057224 */ /* 0x000fe200078e0004 */
[----:B------:R-:W-:Y:S01]  /*f6f0*/  MOV R9, R8 ;  /* 0x0000000800097202 */ /* 0x000fe20000000f00 */
[----:B------:R-:W-:Y:S02]  /*f700*/  IMAD.MOV.U32 R32, RZ, RZ, R35 ;  /* 0x000000ffff207224 */ /* 0x000fe400078e0023 */
[----:B------:R-:W-:-:S07]  /*f710*/  IMAD.MOV.U32 R68, RZ, RZ, R67 ;  /* 0x000000ffff447224 */ /* 0x000fce00078e0043 */
.L_x_27393:
[----:B------:R-:W-:Y:S05]  /*f720*/  BSYNC.RECONVERGENT B1 ;  /* 0x0000000000017941 */ /* 0x000fea0003800200 */
.L_x_27391:
        /* <DEDUP_REMOVED lines=11> */
.L_x_27395:
[----:B------:R-:W-:Y:S01]  /*f7e0*/  IMAD.MOV.U32 R4, RZ, RZ, R5 ;  /* 0x000000ffff047224 */ /* 0x000fe200078e0005 */
[----:B------:R-:W-:Y:S01]  /*f7f0*/  MOV R8, R9 ;  /* 0x0000000900087202 */ /* 0x000fe20000000f00 */
[----:B------:R-:W-:Y:S02]  /*f800*/  IMAD.MOV.U32 R35, RZ, RZ, R34 ;  /* 0x000000ffff237224 */ /* 0x000fe400078e0022 */
[----:B------:R-:W-:-:S07]  /*f810*/  IMAD.MOV.U32 R67, RZ, RZ, R66 ;  /* 0x000000ffff437224 */ /* 0x000fce00078e0042 */
.L_x_27396:
[----:B------:R-:W-:Y:S05]  /*f820*/  BSYNC.RECONVERGENT B1 ;  /* 0x0000000000017941 */ /* 0x000fea0003800200 */
.L_x_27394:
        /* <DEDUP_REMOVED lines=11> */
.L_x_27398:
[----:B------:R-:W-:Y:S01]  /*f8e0*/  IMAD.MOV.U32 R5, RZ, RZ, R4 ;  /* 0x000000ffff057224 */ /* 0x000fe200078e0004 */
[----:B------:R-:W-:Y:S01]  /*f8f0*/  MOV R9, R8 ;  /* 0x0000000800097202 */ /* 0x000fe20000000f00 */
[----:B------:R-:W-:Y:S02]  /*f900*/  IMAD.MOV.U32 R34, RZ, RZ, R37 ;  /* 0x000000ffff227224 */ /* 0x000fe400078e0025 */
[----:B------:R-:W-:-:S07]  /*f910*/  IMAD.MOV.U32 R66, RZ, RZ, R65 ;  /* 0x000000ffff427224 */ /* 0x000fce00078e0041 */
.L_x_27399:
[----:B------:R-:W-:Y:S05]  /*f920*/  BSYNC.RECONVERGENT B1 ;  /* 0x0000000000017941 */ /* 0x000fea0003800200 */
.L_x_27397:
        /* <DEDUP_REMOVED lines=11> */
.L_x_27401:
[----:B------:R-:W-:Y:S01]  /*f9e0*/  IMAD.MOV.U32 R4, RZ, RZ, R5 ;  /* 0x000000ffff047224 */ /* 0x000fe200078e0005 */
[----:B------:R-:W-:Y:S01]  /*f9f0*/  MOV R8, R9 ;  /* 0x0000000900087202 */ /* 0x000fe20000000f00 */
[----:B------:R-:W-:Y:S02]  /*fa00*/  IMAD.MOV.U32 R37, RZ, RZ, R36 ;  /* 0x000000ffff257224 */ /* 0x000fe400078e0024 */
[----:B------:R-:W-:-:S07]  /*fa10*/  IMAD.MOV.U32 R65, RZ, RZ, R64 ;  /* 0x000000ffff417224 */ /* 0x000fce00078e0040 */
.L_x_27402:
[----:B------:R-:W-:Y:S05]  /*fa20*/  BSYNC.RECONVERGENT B1 ;  /* 0x0000000000017941 */ /* 0x000fea0003800200 */
.L_x_27400:
        /* <DEDUP_REMOVED lines=11> */
.L_x_27404:
[----:B------:R-:W-:Y:S01]  /*fae0*/  IMAD.MOV.U32 R5, RZ, RZ, R4 ;  /* 0x000000ffff057224 */ /* 0x000fe200078e0004 */
[----:B------:R-:W-:Y:S01]  /*faf0*/  MOV R9, R8 ;  /* 0x0000000800097202 */ /* 0x000fe20000000f00 */
[----:B------:R-:W-:Y:S02]  /*fb00*/  IMAD.MOV.U32 R36, RZ, RZ, R39 ;  /* 0x000000ffff247224 */ /* 0x000fe400078e0027 */
[----:B------:R-:W-:-:S07]  /*fb10*/  IMAD.MOV.U32 R64, RZ, RZ, R63 ;  /* 0x000000ffff407224 */ /* 0x000fce00078e003f */
.L_x_27405:
[----:B------:R-:W-:Y:S05]  /*fb20*/  BSYNC.RECONVERGENT B1 ;  /* 0x0000000000017941 */ /* 0x000fea0003800200 */
.L_x_27403:
        /* <DEDUP_REMOVED lines=11> */
.L_x_27407:
[----:B------:R-:W-:Y:S01]  /*fbe0*/  IMAD.MOV.U32 R4, RZ, RZ, R5 ;  /* 0x000000ffff047224 */ /* 0x000fe200078e0005 */
[----:B------:R-:W-:Y:S01]  /*fbf0*/  MOV R8, R9 ;  /* 0x0000000900087202 */ /* 0x000fe20000000f00 */
[----:B------:R-:W-:Y:S02]  /*fc00*/  IMAD.MOV.U32 R39, RZ, RZ, R38 ;  /* 0x000000ffff277224 */ /* 0x000fe400078e0026 */
[----:B------:R-:W-:-:S07]  /*fc10*/  IMAD.MOV.U32 R63, RZ, RZ, R62 ;  /* 0x000000ffff3f7224 */ /* 0x000fce00078e003e */
.L_x_27408:
[----:B------:R-:W-:Y:S05]  /*fc20*/  BSYNC.RECONVERGENT B1 ;  /* 0x0000000000017941 */ /* 0x000fea0003800200 */
.L_x_27406:
        /* <DEDUP_REMOVED lines=11> */
.L_x_27410:
[----:B------:R-:W-:Y:S01]  /*fce0*/  IMAD.MOV.U32 R5, RZ, RZ, R4 ;  /* 0x000000ffff057224 */ /* 0x000fe200078e0004 */
[----:B------:R-:W-:Y:S01]  /*fcf0*/  MOV R9, R8 ;  /* 0x0000000800097202 */ /* 0x000fe20000000f00 */
[----:B------:R-:W-:Y:S02]  /*fd00*/  IMAD.MOV.U32 R38, RZ, RZ, R41 ;  /* 0x000000ffff267224 */ /* 0x000fe400078e0029 */
[----:B------:R-:W-:-:S07]  /*fd10*/  IMAD.MOV.U32 R62, RZ, RZ, R61 ;  /* 0x000000ffff3e7224 */ /* 0x000fce00078e003d */
.L_x_27411:
[----:B------:R-:W-:Y:S05]  /*fd20*/  BSYNC.RECONVERGENT B1 ;  /* 0x0000000000017941 */ /* 0x000fea0003800200 */
.L_x_27409:
        /* <DEDUP_REMOVED lines=11> */
.L_x_27413:
[----:B------:R-:W-:Y:S01]  /*fde0*/  IMAD.MOV.U32 R4, RZ, RZ, R5 ;  /* 0x000000ffff047224 */ /* 0x000fe200078e0005 */
[----:B------:R-:W-:Y:S01]  /*fdf0*/  MOV R8, R9 ;  /* 0x0000000900087202 */ /* 0x000fe20000000f00 */
[----:B------:R-:W-:Y:S02]  /*fe00*/  IMAD.MOV.U32 R41, RZ, RZ, R40 ;  /* 0x000000ffff297224 */ /* 0x000fe400078e0028 */
[----:B------:R-:W-:-:S07]  /*fe10*/  IMAD.MOV.U32 R61, RZ, RZ, R60 ;  /* 0x000000ffff3d7224 */ /* 0x000fce00078e003c */
.L_x_27414:
[----:B------:R-:W-:Y:S05]  /*fe20*/  BSYNC.RECONVERGENT B1 ;  /* 0x0000000000017941 */ /* 0x000fea0003800200 */
.L_x_27412:
        /* <DEDUP_REMOVED lines=11> */
.L_x_27416:
[----:B------:R-:W-:Y:S01]  /*fee0*/  IMAD.MOV.U32 R5, RZ, RZ, R4 ;  /* 0x000000ffff057224 */ /* 0x000fe200078e0004 */
[----:B------:R-:W-:Y:S01]  /*fef0*/  MOV R9, R8 ;  /* 0x0000000800097202 */ /* 0x000fe20000000f00 */
[----:B------:R-:W-:Y:S02]  /*ff00*/  IMAD.MOV.U32 R40, RZ, RZ, R43 ;  /* 0x000000ffff287224 */ /* 0x000fe400078e002b */
[----:B------:R-:W-:-:S07]  /*ff10*/  IMAD.MOV.U32 R60, RZ, RZ, R59 ;  /* 0x000000ffff3c7224 */ /* 0x000fce00078e003b */
.L_x_27417:
[----:B------:R-:W-:Y:S05]  /*ff20*/  BSYNC.RECONVERGENT B1 ;  /* 0x0000000000017941 */ /* 0x000fea0003800200 */
.L_x_27415:
        /* <DEDUP_REMOVED lines=11> */
.L_x_27419:
[----:B------:R-:W-:Y:S01]  /*ffe0*/  IMAD.MOV.U32 R4, RZ, RZ, R5 ;  /* 0x000000ffff047224 */ /* 0x000fe200078e0005 */
[----:B------:R-:W-:Y:S01]  /*fff0*/  MOV R8, R9 ;  /* 0x0000000900087202 */ /* 0x000fe20000000f00 */
[----:B------:R-:W-:Y:S02]  /*10000*/  IMAD.MOV.U32 R43, RZ, RZ, R42 ;  /* 0x000000ffff2b7224 */ /* 0x000fe400078e002a */
[----:B------:R-:W-:-:S07]  /*10010*/  IMAD.MOV.U32 R59, RZ, RZ, R58 ;  /* 0x000000ffff3b7224 */ /* 0x000fce00078e003a */
.L_x_27420:
[----:B------:R-:W-:Y:S05]  /*10020*/  BSYNC.RECONVERGENT B1 ;  /* 0x0000000000017941 */ /* 0x000fea0003800200 */
.L_x_27418:
        /* <DEDUP_REMOVED lines=11> */
.L_x_27422:
[----:B------:R-:W-:Y:S01]  /*100e0*/  IMAD.MOV.U32 R5, RZ, RZ, R4 ;  /* 0x000000ffff057224 */ /* 0x000fe200078e0004 */
[----:B------:R-:W-:Y:S01]  /*100f0*/  MOV R9, R8 ;  /* 0x0000000800097202 */ /* 0x000fe20000000f00 */
[----:B------:R-:W-:Y:S02]  /*10100*/  IMAD.MOV.U32 R42, RZ, RZ, R45 ;  /* 0x000000ffff2a7224 */ /* 0x000fe400078e002d */
[----:B------:R-:W-:-:S07]  /*10110*/  IMAD.MOV.U32 R58, RZ, RZ, R57 ;  /* 0x000000ffff3a7224 */ /* 0x000fce00078e0039 */
.L_x_27423:
[----:B------:R-:W-:Y:S05]  /*10120*/  BSYNC.RECONVERGENT B1 ;  /* 0x0000000000017941 */ /* 0x000fea0003800200 */
.L_x_27421:
        /* <DEDUP_REMOVED lines=11> */
.L_x_27425:
[----:B------:R-:W-:Y:S01]  /*101e0*/  IMAD.MOV.U32 R4, RZ, RZ, R5 ;  /* 0x000000ffff047224 */ /* 0x000fe200078e0005 */
[----:B------:R-:W-:Y:S01]  /*101f0*/  MOV R8, R9 ;  /* 0x0000000900087202 */ /* 0x000fe20000000f00 */
[----:B------:R-:W-:Y:S02]  /*10200*/  IMAD.MOV.U32 R45, RZ, RZ, R44 ;  /* 0x000000ffff2d7224 */ /* 0x000fe400078e002c */
[----:B------:R-:W-:-:S07]  /*10210*/  IMAD.MOV.U32 R57, RZ, RZ, R56 ;  /* 0x000000ffff397224 */ /* 0x000fce00078e0038 */
.L_x_27426:
[----:B------:R-:W-:Y:S05]  /*10220*/  BSYNC.RECONVERGENT B1 ;  /* 0x0000000000017941 */ /* 0x000fea0003800200 */
.L_x_27424:
        /* <DEDUP_REMOVED lines=11> */
.L_x_27428:
[----:B------:R-:W-:Y:S01]  /*102e0*/  IMAD.MOV.U32 R5, RZ, RZ, R4 ;  /* 0x000000ffff057224 */ /* 0x000fe200078e0004 */
[----:B------:R-:W-:Y:S01]  /*102f0*/  MOV R9, R8 ;  /* 0x0000000800097202 */ /* 0x000fe20000000f00 */
[----:B------:R-:W-:Y:S02]  /*10300*/  IMAD.MOV.U32 R44, RZ, RZ, R47 ;  /* 0x000000ffff2c7224 */ /* 0x000fe400078e002f */
[----:B------:R-:W-:-:S07]  /*10310*/  IMAD.MOV.U32 R56, RZ, RZ, R3 ;  /* 0x000000ffff387224 */ /* 0x000fce00078e0003 */
.L_x_27429:
[----:B------:R-:W-:Y:S05]  /*10320*/  BSYNC.RECONVERGENT B1 ;  /* 0x0000000000017941 */ /* 0x000fea0003800200 */
.L_x_27427:
        /* <DEDUP_REMOVED lines=11> */
.L_x_27431:
[----:B------:R-:W-:Y:S01]  /*103e0*/  IMAD.MOV.U32 R47, RZ, RZ, R46 ;  /* 0x000000ffff2f7224 */ /* 0x000fe200078e002e */
[-C--:B------:R-:W-:Y:S01]  /*103f0*/  MOV R88, R9.reuse ;  /* 0x0000000900587202 */ /* 0x080fe20000000f00 */
[----:B------:R-:W-:Y:S01]  /*10400*/  IMAD.MOV.U32 R3, RZ, RZ, R2 ;  /* 0x000000ffff037224 */ /* 0x000fe200078e0002 */
[----:B------:R-:W-:Y:S01]  /*10410*/  MOV R2, R9 ;  /* 0x0000000900027202 */ /* 0x000fe20000000f00 */
[--C-:B------:R-:W-:Y:S02]  /*10420*/  IMAD.MOV.U32 R91, RZ, RZ, R5.reuse ;  /* 0x000000ffff5b7224 */ /* 0x100fe400078e0005 */
[----:B------:R-:W-:-:S07]  /*10430*/  IMAD.MOV.U32 R46, RZ, RZ, R5 ;  /* 0x000000ffff2e7224 */ /* 0x000fce00078e0005 */
.L_x_27432:
[----:B------:R-:W-:Y:S05]  /*10440*/  BSYNC.RECONVERGENT B1 ;  /* 0x0000000000017941 */ /* 0x000fea0003800200 */
.L_x_27430:
        /* <DEDUP_REMOVED lines=8> */
[----:B------:R-:W-:Y:S04]  /*104d0*/  LDS.128 R52, [UR4+0x2e0] ;  /* 0x0002e004ff347984 */ /* 0x000fe80008000c00 */
[----:B------:R-:W-:Y:S04]  /*104e0*/  LDS.128 R48, [UR4+0x2b0] ;  /* 0x0002b004ff307984 */ /* 0x000fe80008000c00 */
[----:B------:R-:W2:Y:S04]  /*104f0*/  LDS.64 R86, [UR4+0x218] ;  /* 0x00021804ff567984 */ /* 0x000ea80008000a00 */
[----:B0-----:R-:W-:Y:S04]  /*10500*/  STL.64 [R1+0xf8], R12 ;  /* 0x0000f80c01007387 */ /* 0x001fe80000100a00 */
[----:B------:R-:W-:Y:S04]  /*10510*/  STL.64 [R1+0x100], R14 ;  /* 0x0001000e01007387 */ /* 0x000fe80000100a00 */
[----:B-1----:R-:W-:Y:S04]  /*10520*/  STL.64 [R1+0xe8], R4 ;  /* 0x0000e80401007387 */ /* 0x002fe80000100a00 */
[----:B------:R-:W-:Y:S04]  /*10530*/  STL.64 [R1+0xf0], R6 ;  /* 0x0000f00601007387 */ /* 0x000fe80000100a00 */
[----:B------:R-:W0:Y:S04]  /*10540*/  LDS.128 R12, [UR4+0x2d0] ;  /* 0x0002d004ff0c7984 */ /* 0x000e280008000c00 */
[----:B------:R-:W1:Y:S01]  /*10550*/  LDS.128 R4, [UR4+0x2c0] ;  /* 0x0002c004ff047984 */ /* 0x000e620008000c00 */
[----:B--2---:R-:W-:-:S03]  /*10560*/  FSETP.GT.FTZ.AND P0, PT, R90, R86, PT ;  /* 0x000000565a00720b */ /* 0x004fc60003f14000 */
[----:B------:R-:W-:Y:S01]  /*10570*/  STL.64 [R1+0xd8], R8 ;  /* 0x0000d80801007387 */ /* 0x000fe20000100a00 */
[----:B------:R-:W-:Y:S02]  /*10580*/  FSEL R2, R90, R86, P0 ;  /* 0x000000565a027208 */ /* 0x000fe40000000000 */
[----:B------:R-:W-:Y:S01]  /*10590*/  FSEL R93, R86, R90, P0 ;  /* 0x0000005a565d7208 */ /* 0x000fe20000000000 */
[----:B------:R-:W-:Y:S01]  /*105a0*/  STL.64 [R1+0xe0], R10 ;  /* 0x0000e00a01007387 */ /* 0x000fe20000100a00 */
[----:B------:R-:W-:-:S03]  /*105b0*/  FSEL R46, R92, R87, P0 ;  /* 0x000000575c2e7208 */ /* 0x000fc60000000000 */
[----:B------:R-:W-:Y:S01]  /*105c0*/  STL.64 [R1+0xc8], R52 ;  /* 0x0000c83401007387 */ /* 0x000fe20000100a00 */
[----:B------:R-:W-:-:S03]  /*105d0*/  FADD.FTZ R93, -R2, R93 ;  /* 0x0000005d025d7221 */ /* 0x000fc60000010100 */
[----:B------:R-:W-:Y:S01]  /*105e0*/  STL.64 [R1+0xd0], R54 ;  /* 0x0000d03601007387 */ /* 0x000fe20000100a00 */
[----:B------:R-:W-:-:S03]  /*105f0*/  FMUL.FTZ R93, R93, 1.4426950216293334961 ;  /* 0x3fb8aa3b5d5d7820 */ /* 0x000fc60000410000 */
[----:B------:R-:W2:Y:S03]  /*10600*/  LDS.128 R8, [UR4+0x2a0] ;  /* 0x0002a004ff087984 */ /* 0x000ea60008000c00 */
[----:B------:R-:W3:Y:S01]  /*10610*/  MUFU.EX2 R93, R93 ;  /* 0x0000005d005d7308 */ /* 0x000ee20000000800 */
[----:B------:R-:W4:Y:S04]  /*10620*/  LDS.128 R52, [UR4+0x270] ;  /* 0x00027004ff347984 */ /* 0x000f280008000c00 */
[----:B------:R-:W-:Y:S04]  /*10630*/  STL.64 [R1+0x98], R48 ;  /* 0x0000983001007387 */ /* 0x000fe80000100a00 */
[----:B------:R-:W-:Y:S04]  /*10640*/  STL.64 [R1+0xa0], R50 ;  /* 0x0000a03201007387 */ /* 0x000fe80000100a00 */
        /* <DEDUP_REMOVED lines=8> */
[----:B----4-:R-:W-:Y:S04]  /*106d0*/  STL.64 [R1+0x58], R52 ;  /* 0x0000583401007387 */ /* 0x010fe80000100a00 */
[----:B------:R-:W-:Y:S04]  /*106e0*/  STL.64 [R1+0x60], R54 ;  /* 0x0000603601007387 */ /* 0x000fe80000100a00 */
[----:B------:R-:W2:Y:S04]  /*106f0*/  LDS.128 R48, [UR4+0x260] ;  /* 0x00026004ff307984 */ /* 0x000ea80008000c00 */
[----:B------:R-:W4:Y:S04]  /*10700*/  LDS.128 R8, [UR4+0x250] ;  /* 0x00025004ff087984 */ /* 0x000f280008000c00 */
[----:B------:R-:W5:Y:S04]  /*10710*/  LDS.128 R52, [UR4+0x220] ;  /* 0x00022004ff347984 */ /* 0x000f680008000c00 */
[----:B------:R-:W-:Y:S04]  /*10720*/  STL.64 [R1], R86 ;  /* 0x0000005601007387 */ /* 0x000fe80000100a00 */
        /* <DEDUP_REMOVED lines=10> */
[----:B-----5:R-:W-:Y:S04]  /*107d0*/  STL.64 [R1+0x8], R52 ;  /* 0x0000083401007387 */ /* 0x020fe80000100a00 */
[----:B------:R-:W-:Y:S04]  /*107e0*/  STL.64 [R1+0x10], R54 ;  /* 0x0000103601007387 */ /* 0x000fe80000100a00 */
[----:B0-----:R-:W-:Y:S04]  /*107f0*/  STL.64 [R1+0x30], R6 ;  /* 0x0000300601007387 */ /* 0x001fe80000100a00 */
[----:B-1----:R-:W-:Y:S04]  /*10800*/  STL.64 [R1+0x18], R12 ;  /* 0x0000180c01007387 */ /* 0x002fe80000100a00 */
[----:B------:R-:W-:Y:S04]  /*10810*/  STL.64 [R1+0x20], R14 ;  /* 0x0000200e01007387 */ /* 0x000fe80000100a00 */
[----:B------:R0:W-:Y:S02]  /*10820*/  STL.64 [R1+0x28], R4 ;  /* 0x0000280401007387 */ /* 0x0001e40000100a00 */
[----:B0-----:R-:W-:Y:S01]  /*10830*/  FSEL R5, R87, R92, P0 ;  /* 0x0000005c57057208 */ /* 0x001fe20000000000 */
[----:B------:R-:W-:-:S04]  /*10840*/  IMAD.MOV.U32 R4, RZ, RZ, R89 ;  /* 0x000000ffff047224 */ /* 0x000fc800078e0059 */
[----:B---3--:R-:W-:Y:S01]  /*10850*/  FFMA.FTZ R46, R5, R93, R46 ;  /* 0x0000005d052e7223 */ /* 0x008fe2000001002e */
[----:B------:R-:W-:-:S07]  /*10860*/  IMAD.MOV.U32 R5, RZ, RZ, RZ ;  /* 0x000000ffff057224 */ /* 0x000fce00078e00ff */
.L_x_27527:
        /* <DEDUP_REMOVED lines=20> */
.L_x_27435:
[----:B------:R-:W-:Y:S02]  /*109b0*/  IMAD.MOV.U32 R6, RZ, RZ, R17 ;  /* 0x000000ffff067224 */ /* 0x000fe400078e0011 */
[----:B------:R-:W-:Y:S01]  /*109c0*/  IMAD.MOV.U32 R8, RZ, RZ, R85 ;  /* 0x000000ffff087224 */ /* 0x000fe200078e0055 */
[----:B------:R-:W-:Y:S01]  /*109d0*/  MOV R85, R84 ;  /* 0x0000005400557202 */ /* 0x000fe20000000f00 */
[----:B------:R-:W-:-:S07]  /*109e0*/  IMAD.MOV.U32 R17, RZ, RZ, R16 ;  /* 0x000000ffff117224 */ /* 0x000fce00078e0010 */
.L_x_27436:
[----:B------:R-:W-:Y:S05]  /*109f0*/  BSYNC.RECONVERGENT B1 ;  /* 0x0000000000017941 */ /* 0x000fea0003800200 */
.L_x_27434:
        /* <DEDUP_REMOVED lines=11> */
.L_x_27438:
[----:B------:R-:W-:Y:S01]  /*10ab0*/  IMAD.MOV.U32 R7, RZ, RZ, R6 ;  /* 0x000000ffff077224 */ /* 0x000fe200078e0006 */
[----:B------:R-:W-:Y:S01]  /*10ac0*/  MOV R84, R83 ;  /* 0x0000005300547202 */ /* 0x000fe20000000f00 */
[----:B------:R-:W-:Y:S02]  /*10ad0*/  IMAD.MOV.U32 R9, RZ, RZ, R8 ;  /* 0x000000ffff097224 */ /* 0x000fe400078e0008 */
[----:B------:R-:W-:-:S07]  /*10ae0*/  IMAD.MOV.U32 R16, RZ, RZ, R19 ;  /* 0x000000ffff107224 */ /* 0x000fce00078e0013 */
.L_x_27439:
[----:B------:R-:W-:Y:S05]  /*10af0*/  BSYNC.RECONVERGENT B1 ;  /* 0x0000000000017941 */ /* 0x000fea0003800200 */
.L_x_27437:
        /* <DEDUP_REMOVED lines=11> */
.L_x_27441:
[----:B------:R-:W-:Y:S01]  /*10bb0*/  IMAD.MOV.U32 R6, RZ, RZ, R7 ;  /* 0x000000ffff067224 */ /* 0x000fe200078e0007 */
[----:B------:R-:W-:Y:S01]  /*10bc0*/  MOV R83, R82 ;  /* 0x0000005200537202 */ /* 0x000fe20000000f00 */
[----:B------:R-:W-:Y:S02]  /*10bd0*/  IMAD.MOV.U32 R8, RZ, RZ, R9 ;  /* 0x000000ffff087224 */ /* 0x000fe400078e0009 */
[----:B------:R-:W-:-:S07]  /*10be0*/  IMAD.MOV.U32 R19, RZ, RZ, R18 ;  /* 0x000000ffff137224 */ /* 0x000fce00078e0012 */
.L_x_27442:
[----:B------:R-:W-:Y:S05]  /*10bf0*/  BSYNC.RECONVERGENT B1 ;  /* 0x0000000000017941 */ /* 0x000fea0003800200 */
.L_x_27440:
        /* <DEDUP_REMOVED lines=11> */
.L_x_27444:
[----:B------:R-:W-:Y:S01]  /*10cb0*/  IMAD.MOV.U32 R7, RZ, RZ, R6 ;  /* 0x000000ffff077224 */ /* 0x000fe200078e0006 */
[----:B------:R-:W-:Y:S01]  /*10cc0*/  MOV R82, R81 ;  /* 0x0000005100527202 */ /* 0x000fe20000000f00 */
[----:B------:R-:W-:Y:S02]  /*10cd0*/  IMAD.MOV.U32 R9, RZ, RZ, R8 ;  /* 0x000000ffff097224 */ /* 0x000fe400078e0008 */
[----:B------:R-:W-:-:S07]  /*10ce0*/  IMAD.MOV.U32 R18, RZ, RZ, R21 ;  /* 0x000000ffff127224 */ /* 0x000fce00078e0015 */
.L_x_27445:
[----:B------:R-:W-:Y:S05]  /*10cf0*/  BSYNC.RECONVERGENT B1 ;  /* 0x0000000000017941 */ /* 0x000fea0003800200 */
.L_x_27443:
        /* <DEDUP_REMOVED lines=11> */
.L_x_27447:
[----:B------:R-:W-:Y:S01]  /*10db0*/  IMAD.MOV.U32 R6, RZ, RZ, R7 ;  /* 0x000000ffff067224 */ /* 0x000fe200078e0007 */
[----:B------:R-:W-:Y:S01]  /*10dc0*/  MOV R81, R80 ;  /* 0x0000005000517202 */ /* 0x000fe20000000f00 */
[----:B------:R-:W-:Y:S02]  /*10dd0*/  IMAD.MOV.U32 R8, RZ, RZ, R9 ;  /* 0x000000ffff087224 */ /* 0x000fe400078e0009 */
[----:B------:R-:W-:-:S07]  /*10de0*/  IMAD.MOV.U32 R21, RZ, RZ, R20 ;  /* 0x000000ffff157224 */ /* 0x000fce00078e0014 */
.L_x_27448:
[----:B------:R-:W-:Y:S05]  /*10df0*/  BSYNC.RECONVERGENT B1 ;  /* 0x0000000000017941 */ /* 0x000fea0003800200 */
.L_x_27446:
        /* <DEDUP_REMOVED lines=11> */
.L_x_27450:
[----:B------:R-:W-:Y:S01]  /*10eb0*/  IMAD.MOV.U32 R7, RZ, RZ, R6 ;  /* 0x000000ffff077224 */ /* 0x000fe200078e0006 */
[----:B------:R-:W-:Y:S01]  /*10ec0*/  MOV R80, R79 ;  /* 0x0000004f00507202 */ /* 0x000fe20000000f00 */
[----:B------:R-:W-:Y:S02]  /*10ed0*/  IMAD.MOV.U32 R9, RZ, RZ, R8 ;  /* 0x000000ffff097224 */ /* 0x000fe400078e0008 */
[----:B------:R-:W-:-:S07]  /*10ee0*/  IMAD.MOV.U32 R20, RZ, RZ, R23 ;  /* 0x000000ffff147224 */ /* 0x000fce00078e0017 */
.L_x_27451:
[----:B------:R-:W-:Y:S05]  /*10ef0*/  BSYNC.RECONVERGENT B1 ;  /* 0x0000000000017941 */ /* 0x000fea0003800200 */
.L_x_27449:
        /* <DEDUP_REMOVED lines=11> */
.L_x_27453:
[----:B------:R-:W-:Y:S01]  /*10fb0*/  IMAD.MOV.U32 R6, RZ, RZ, R7 ;  /* 0x000000ffff067224 */ /* 0x000fe200078e0007 */
[----:B------:R-:W-:Y:S01]  /*10fc0*/  MOV R79, R78 ;  /* 0x0000004e004f7202 */ /* 0x000fe20000000f00 */
[----:B------:R-:W-:Y:S02]  /*10fd0*/  IMAD.MOV.U32 R8, RZ, RZ, R9 ;  /* 0x000000ffff087224 */ /* 0x000fe400078e0009 */
[----:B------:R-:W-:-:S07]  /*10fe0*/  IMAD.MOV.U32 R23, RZ, RZ, R22 ;  /* 0x000000ffff177224 */ /* 0x000fce00078e0016 */
.L_x_27454:
[----:B------:R-:W-:Y:S05]  /*10ff0*/  BSYNC.RECONVERGENT B1 ;  /* 0x0000000000017941 */ /* 0x000fea0003800200 */
.L_x_27452:
        /* <DEDUP_REMOVED lines=11> */
.L_x_27456:
[----:B------:R-:W-:Y:S01]  /*110b0*/  IMAD.MOV.U32 R7, RZ, RZ, R6 ;  /* 0x000000ffff077224 */ /* 0x000fe200078e0006 */
[----:B------:R-:W-:Y:S01]  /*110c0*/  MOV R78, R77 ;  /* 0x0000004d004e7202 */ /* 0x000fe20000000f00 */
[----:B------:R-:W-:Y:S02]  /*110d0*/  IMAD.MOV.U32 R9, RZ, RZ, R8 ;  /* 0x000000ffff097224 */ /* 0x000fe400078e0008 */
[----:B------:R-:W-:-:S07]  /*110e0*/  IMAD.MOV.U32 R22, RZ, RZ, R25 ;  /* 0x000000ffff167224 */ /* 0x000fce00078e0019 */
.L_x_27457:
[----:B------:R-:W-:Y:S05]  /*110f0*/  BSYNC.RECONVERGENT B1 ;  /* 0x0000000000017941 */ /* 0x000fea0003800200 */
.L_x_27455:
        /* <DEDUP_REMOVED lines=11> */
.L_x_27459:
[----:B------:R-:W-:Y:S01]  /*111b0*/  IMAD.MOV.U32 R6, RZ, RZ, R7 ;  /* 0x000000ffff067224 */ /* 0x000fe200078e0007 */
[----:B------:R-:W-:Y:S01]  /*111c0*/  MOV R77, R76 ;  /* 0x0000004c004d7202 */ /* 0x000fe20000000f00 */
[----:B------:R-:W-:Y:S02]  /*111d0*/  IMAD.MOV.U32 R8, RZ, RZ, R9 ;  /* 0x000000ffff087224 */ /* 0x000fe400078e0009 */
[----:B------:R-:W-:-:S07]  /*111e0*/  IMAD.MOV.U32 R25, RZ, RZ, R24 ;  /* 0x000000ffff197224 */ /* 0x000fce00078e0018 */
.L_x_27460:
[----:B------:R-:W-:Y:S05]  /*111f0*/  BSYNC.RECONVERGENT B1 ;  /* 0x0000000000017941 */ /* 0x000fea0003800200 */
.L_x_27458:
        /* <DEDUP_REMOVED lines=11> */
.L_x_27462:
[----:B------:R-:W-:Y:S01]  /*112b0*/  IMAD.MOV.U32 R7, RZ, RZ, R6 ;  /* 0x000000ffff077224 */ /* 0x000fe200078e0006 */
[----:B------:R-:W-:Y:S01]  /*112c0*/  MOV R76, R75 ;  /* 0x0000004b004c7202 */ /* 0x000fe20000000f00 */
[----:B------:R-:W-:Y:S02]  /*112d0*/  IMAD.MOV.U32 R9, RZ, RZ, R8 ;  /* 0x000000ffff097224 */ /* 0x000fe400078e0008 */
[----:B------:R-:W-:-:S07]  /*112e0*/  IMAD.MOV.U32 R24, RZ, RZ, R27 ;  /* 0x000000ffff187224 */ /* 0x000fce00078e001b */
.L_x_27463:
[----:B------:R-:W-:Y:S05]  /*112f0*/  BSYNC.RECONVERGENT B1 ;  /* 0x0000000000017941 */ /* 0x000fea0003800200 */
.L_x_27461:
        /* <DEDUP_REMOVED lines=11> */
.L_x_27465:
[----:B------:R-:W-:Y:S01]  /*113b0*/  IMAD.MOV.U32 R6, RZ, RZ, R7 ;  /* 0x000000ffff067224 */ /* 0x000fe200078e0007 */
[----:B------:R-:W-:Y:S01]  /*113c0*/  MOV R27, R26 ;  /* 0x0000001a001b7202 */ /* 0x000fe20000000f00 */
[----:B------:R-:W-:Y:S02]  /*113d0*/  IMAD.MOV.U32 R8, RZ, RZ, R9 ;  /* 0x000000ffff087224 */ /* 0x000fe400078e0009 */
[----:B------:R-:W-:-:S07]  /*113e0*/  IMAD.MOV.U32 R75, RZ, RZ, R74 ;  /* 0x000000ffff4b7224 */ /* 0x000fce00078e004a */
.L_x_27466:
[----:B------:R-:W-:Y:S05]  /*113f0*/  BSYNC.RECONVERGENT B1 ;  /* 0x0000000000017941 */ /* 0x000fea0003800200 */
.L_x_27464:
        /* <DEDUP_REMOVED lines=11> */
.L_x_27468:
[----:B------:R-:W-:Y:S01]  /*114b0*/  MOV R7, R6 ;  /* 0x0000000600077202 */ /* 0x000fe20000000f00 */
[----:B------:R-:W-:Y:S01]  /*114c0*/  IMAD.MOV.U32 R9, RZ, RZ, R8 ;  /* 0x000000ffff097224 */ /* 0x000fe200078e0008 */
[----:B------:R-:W-:Y:S01]  /*114d0*/  MOV R74, R73 ;  /* 0x00000049004a7202 */ /* 0x000fe20000000f00 */
[----:B------:R-:W-:-:S07]  /*114e0*/  IMAD.MOV.U32 R26, RZ, RZ, R29 ;  /* 0x000000ffff1a7224 */ /* 0x000fce00078e001d */
.L_x_27469:
[----:B------:R-:W-:Y:S05]  /*114f0*/  BSYNC.RECONVERGENT B1 ;  /* 0x0000000000017941 */ /* 0x000fea0003800200 */
.L_x_27467:
        /* <DEDUP_REMOVED lines=11> */
.L_x_27471:
[----:B------:R-:W-:Y:S01]  /*115b0*/  IMAD.MOV.U32 R6, RZ, RZ, R7 ;  /* 0x000000ffff067224 */ /* 0x000fe200078e0007 */
[----:B------:R-:W-:Y:S01]  /*115c0*/  MOV R8, R9 ;  /* 0x0000000900087202 */ /* 0x000fe20000000f00 */
[----:B------:R-:W-:Y:S02]  /*115d0*/  IMAD.MOV.U32 R29, RZ, RZ, R28 ;  /* 0x000000ffff1d7224 */ /* 0x000fe400078e001c */
[----:B------:R-:W-:-:S07]  /*115e0*/  IMAD.MOV.U32 R73, RZ, RZ, R72 ;  /* 0x000000ffff497224 */ /* 0x000fce00078e0048 */
.L_x_27472:
[----:B------:R-:W-:Y:S05]  /*115f0*/  BSYNC.RECONVERGENT B1 ;  /* 0x0000000000017941 */ /* 0x000fea0003800200 */
.L_x_27470:
        /* <DEDUP_REMOVED lines=11> */
.L_x_27474:
[----:B------:R-:W-:Y:S01]  /*116b0*/  IMAD.MOV.U32 R7, RZ, RZ, R6 ;  /* 0x000000ffff077224 */ /* 0x000fe200078e0006 */
[----:B------:R-:W-:Y:S01]  /*116c0*/  MOV R28, R31 ;  /* 0x0000001f001c7202 */ /* 0x000fe20000000f00 */
[----:B------:R-:W-:Y:S02]  /*116d0*/  IMAD.MOV.U32 R9, RZ, RZ, R8 ;  /* 0x000000ffff097224 */ /* 0x000fe400078e0008 */
[----:B------:R-:W-:-:S07]  /*116e0*/  IMAD.MOV.U32 R72, RZ, RZ, R71 ;  /* 0x000000ffff487224 */ /* 0x000fce00078e0047 */
.L_x_27475:
[----:B------:R-:W-:Y:S05]  /*116f0*/  BSYNC.RECONVERGENT B1 ;  /* 0x0000000000017941 */ /* 0x000fea0003800200 */
.L_x_27473:
        /* <DEDUP_REMOVED lines=11> */
.L_x_27477:
[----:B------:R-:W-:Y:S01]  /*117b0*/  MOV R6, R7 ;  /* 0x0000000700067202 */ /* 0x000fe20000000f00 */
[----:B------:R-:W-:Y:S01]  /*117c0*/  IMAD.MOV.U32 R8, RZ, RZ, R9 ;  /* 0x000000ffff087224 */ /* 0x000fe200078e0009 */
[----:B------:R-:W-:Y:S01]  /*117d0*/  MOV R71, R70 ;  /* 0x0000004600477202 */ /* 0x000fe20000000f00 */
[----:B------:R-:W-:-:S07]  /*117e0*/  IMAD.MOV.U32 R31, RZ, RZ, R30 ;  /* 0x000000ffff1f7224 */ /* 0x000fce00078e001e */
.L_x_27478:
[----:B------:R-:W-:Y:S05]  /*117f0*/  BSYNC.RECONVERGENT B1 ;  /* 0x0000000000017941 */ /* 0x000fea0003800200 */
.L_x_27476:
        /* <DEDUP_REMOVED lines=11> */
.L_x_27480:
[----:B------:R-:W-:Y:S01]  /*118b0*/  IMAD.MOV.U32 R7, RZ, RZ, R6 ;  /* 0x000000ffff077224 */ /* 0x000fe200078e0006 */
[----:B------:R-:W-:Y:S01]  /*118c0*/  MOV R9, R8 ;  /* 0x0000000800097202 */ /* 0x000fe20000000f00 */
[----:B------:R-:W-:Y:S02]  /*118d0*/  IMAD.MOV.U32 R30, RZ, RZ, R33 ;  /* 0x000000ffff1e7224 */ /* 0x000fe400078e0021 */
[----:B------:R-:W-:-:S07]  /*118e0*/  IMAD.MOV.U32 R70, RZ, RZ, R69 ;  /* 0x000000ffff467224 */ /* 0x000fce00078e0045 */
.L_x_27481:
[----:B------:R-:W-:Y:S05]  /*118f0*/  BSYNC.RECONVERGENT B1 ;  /* 0x0000000000017941 */ /* 0x000fea0003800200 */
.L_x_27479:
        /* <DEDUP_REMOVED lines=11> */
.L_x_27483:
[----:B------:R-:W-:Y:S01]  /*119b0*/  IMAD.MOV.U32 R6, RZ, RZ, R7 ;  /* 0x000000ffff067224 */ /* 0x000fe200078e0007 */
[----:B------:R-:W-:Y:S01]  /*119c0*/  MOV R33, R32 ;  /* 0x0000002000217202 */ /* 0x000fe20000000f00 */
[----:B------:R-:W-:Y:S02]  /*119d0*/  IMAD.MOV.U32 R8, RZ, RZ, R9 ;  /* 0x000000ffff087224 */ /* 0x000fe400078e0009 */
[----:B------:R-:W-:-:S07]  /*119e0*/  IMAD.MOV.U32 R69, RZ, RZ, R68 ;  /* 0x000000ffff457224 */ /* 0x000fce00078e0044 */
.L_x_27484:
[----:B------:R-:W-:Y:S05]  /*119f0*/  BSYNC.RECONVERGENT B1 ;  /* 0x0000000000017941 */ /* 0x000fea0003800200 */
.L_x_27482:
        /* <DEDUP_REMOVED lines=11> */
.L_x_27486:
[----:B------:R-:W-:Y:S01]  /*11ab0*/  MOV R7, R6 ;  /* 0x0000000600077202 */ /* 0x000fe20000000f00 */
[----:B------:R-:W-:Y:S01]  /*11ac0*/  IMAD.MOV.U32 R9, RZ, RZ, R8 ;  /* 0x000000ffff097224 */ /* 0x000fe200078e0008 */
[----:B------:R-:W-:Y:S01]  /*11ad0*/  MOV R68, R67 ;  /* 0x0000004300447202 */ /* 0x000fe20000000f00 */
[----:B------:R-:W-:-:S07]  /*11ae0*/  IMAD.MOV.U32 R32, RZ, RZ, R35 ;  /* 0x000000ffff207224 */ /* 0x000fce00078e0023 */
.L_x_27487:
[----:B------:R-:W-:Y:S05]  /*11af0*/  BSYNC.RECONVERGENT B1 ;  /* 0x0000000000017941 */ /* 0x000fea0003800200 */
.L_x_27485:
        /* <DEDUP_REMOVED lines=11> */
.L_x_27489:
[----:B------:R-:W-:Y:S01]  /*11bb0*/  IMAD.MOV.U32 R6, RZ, RZ, R7 ;  /* 0x000000ffff067224 */ /* 0x000fe200078e0007 */
[----:B------:R-:W-:Y:S01]  /*11bc0*/  MOV R8, R9 ;  /* 0x0000000900087202 */ /* 0x000fe20000000f00 */
[----:B------:R-:W-:Y:S02]  /*11bd0*/  IMAD.MOV.U32 R35, RZ, RZ, R34 ;  /* 0x000000ffff237224 */ /* 0x000fe400078e0022 */
[----:B------:R-:W-:-:S07]  /*11be0*/  IMAD.MOV.U32 R67, RZ, RZ, R66 ;  /* 0x000000ffff437224 */ /* 0x000fce00078e0042 */
.L_x_27490:
[----:B------:R-:W-:Y:S05]  /*11bf0*/  BSYNC.RECONVERGENT B1 ;  /* 0x0000000000017941 */ /* 0x000fea0003800200 */
.L_x_27488:
        /* <DEDUP_REMOVED lines=11> */
.L_x_27492:
[----:B------:R-:W-:Y:S01]  /*11cb0*/  IMAD.MOV.U32 R7, RZ, RZ, R6 ;  /* 0x000000ffff077224 */ /* 0x000fe200078e0006 */
[----:B------:R-:W-:Y:S01]  /*11cc0*/  MOV R34, R37 ;  /* 0x0000002500227202 */ /* 0x000fe20000000f00 */
[----:B------:R-:W-:Y:S02]  /*11cd0*/  IMAD.MOV.U32 R9, RZ, RZ, R8 ;  /* 0x000000ffff097224 */ /* 0x000fe400078e0008 */
[----:B------:R-:W-:-:S07]  /*11ce0*/  IMAD.MOV.U32 R66, RZ, RZ, R65 ;  /* 0x000000ffff427224 */ /* 0x000fce00078e0041 */
.L_x_27493:
[----:B------:R-:W-:Y:S05]  /*11cf0*/  BSYNC.RECONVERGENT B1 ;  /* 0x0000000000017941 */ /* 0x000fea0003800200 */
.L_x_27491:
        /* <DEDUP_REMOVED lines=11> */
.L_x_27495:
[----:B------:R-:W-:Y:S01]  /*11db0*/  MOV R6, R7 ;  /* 0x0000000700067202 */ /* 0x000fe20000000f00 */
[----:B------:R-:W-:Y:S01]  /*11dc0*/  IMAD.MOV.U32 R8, RZ, RZ, R9 ;  /* 0x000000ffff087224 */ /* 0x000fe200078e0009 */
[----:B------:R-:W-:Y:S01]  /*11dd0*/  MOV R65, R64 ;  /* 0x0000004000417202 */ /* 0x000fe20000000f00 */
[----:B------:R-:W-:-:S07]  /*11de0*/  IMAD.MOV.U32 R37, RZ, RZ, R36 ;  /* 0x000000ffff257224 */ /* 0x000fce00078e0024 */
.L_x_27496:
[----:B------:R-:W-:Y:S05]  /*11df0*/  BSYNC.RECONVERGENT B1 ;  /* 0x0000000000017941 */ /* 0x000fea0003800200 */
.L_x_27494:
        /* <DEDUP_REMOVED lines=11> */
.L_x_27498:
[----:B------:R-:W-:Y:S01]  /*11eb0*/  IMAD.MOV.U32 R7, RZ, RZ, R6 ;  /* 0x000000ffff077224 */ /* 0x000fe200078e0006 */
[----:B------:R-:W-:Y:S01]  /*11ec0*/  MOV R9, R8 ;  /* 0x0000000800097202 */ /* 0x000fe20000000f00 */
[----:B------:R-:W-:Y:S02]  /*11ed0*/  IMAD.MOV.U32 R36, RZ, RZ, R39 ;  /* 0x000000ffff247224 */ /* 0x000fe400078e0027 */
[----:B------:R-:W-:-:S07]  /*11ee0*/  IMAD.MOV.U32 R64, RZ, RZ, R63 ;  /* 0x000000ffff407224 */ /* 0x000fce00078e003f */
.L_x_27499:
[----:B------:R-:W-:Y:S05]  /*11ef0*/  BSYNC.RECONVERGENT B1 ;  /* 0x0000000000017941 */ /* 0x000fea0003800200 */
.L_x_27497:
        /* <DEDUP_REMOVED lines=11> */
.L_x_27501:
[----:B------:R-:W-:Y:S01]  /*11fb0*/  IMAD.MOV.U32 R6, RZ, RZ, R7 ;  /* 0x000000ffff067224 */ /* 0x000fe200078e0007 */
[----:B------:R-:W-:Y:S01]  /*11fc0*/  MOV R39, R38 ;  /* 0x0000002600277202 */ /* 0x000fe20000000f00 */
[----:B------:R-:W-:Y:S02]  /*11fd0*/  IMAD.MOV.U32 R8, RZ, RZ, R9 ;  /* 0x000000ffff087224 */ /* 0x000fe400078e0009 */
[----:B------:R-:W-:-:S07]  /*11fe0*/  IMAD.MOV.U32 R63, RZ, RZ, R62 ;  /* 0x000000ffff3f7224 */ /* 0x000fce00078e003e */
.L_x_27502:
[----:B------:R-:W-:Y:S05]  /*11ff0*/  BSYNC.RECONVERGENT B1 ;  /* 0x0000000000017941 */ /* 0x000fea0003800200 */
.L_x_27500:
        /* <DEDUP_REMOVED lines=11> */
.L_x_27504:
[----:B------:R-:W-:Y:S01]  /*120b0*/  MOV R7, R6 ;  /* 0x0000000600077202 */ /* 0x000fe20000000f00 */
[----:B------:R-:W-:Y:S01]  /*120c0*/  IMAD.MOV.U32 R9, RZ, RZ, R8 ;  /* 0x000000ffff097224 */ /* 0x000fe200078e0008 */
[----:B------:R-:W-:Y:S01]  /*120d0*/  MOV R62, R61 ;  /* 0x0000003d003e7202 */ /* 0x000fe20000000f00 */
[----:B------:R-:W-:-:S07]  /*120e0*/  IMAD.MOV.U32 R38, RZ, RZ, R41 ;  /* 0x000000ffff267224 */ /* 0x000fce00078e0029 */
.L_x_27505:
[----:B------:R-:W-:Y:S05]  /*120f0*/  BSYNC.RECONVERGENT B1 ;  /* 0x0000000000017941 */ /* 0x000fea0003800200 */
.L_x_27503:
        /* <DEDUP_REMOVED lines=11> */
.L_x_27507:
[----:B------:R-:W-:Y:S01]  /*121b0*/  IMAD.MOV.U32 R6, RZ, RZ, R7 ;  /* 0x000000ffff067224 */ /* 0x000fe200078e0007 */
[----:B------:R-:W-:Y:S01]  /*121c0*/  MOV R8, R9 ;  /* 0x0000000900087202 */ /* 0x000fe20000000f00 */
[----:B------:R-:W-:Y:S02]  /*121d0*/  IMAD.MOV.U32 R41, RZ, RZ, R40 ;  /* 0x000000ffff297224 */ /* 0x000fe400078e0028 */
[----:B------:R-:W-:-:S07]  /*121e0*/  IMAD.MOV.U32 R61, RZ, RZ, R60 ;  /* 0x000000ffff3d7224 */ /* 0x000fce00078e003c */
.L_x_27508:
[----:B------:R-:W-:Y:S05]  /*121f0*/  BSYNC.RECONVERGENT B1 ;  /* 0x0000000000017941 */ /* 0x000fea0003800200 */
.L_x_27506:
        /* <DEDUP_REMOVED lines=11> */
.L_x_27510:
[----:B------:R-:W-:Y:S01]  /*122b0*/  IMAD.MOV.U32 R7, RZ, RZ, R6 ;  /* 0x000000ffff077224 */ /* 0x000fe200078e0006 */
[----:B------:R-:W-:Y:S01]  /*122c0*/  MOV R40, R43 ;  /* 0x0000002b00287202 */ /* 0x000fe20000000f00 */
[----:B------:R-:W-:Y:S02]  /*122d0*/  IMAD.MOV.U32 R9, RZ, RZ, R8 ;  /* 0x000000ffff097224 */ /* 0x000fe400078e0008 */
[----:B------:R-:W-:-:S07]  /*122e0*/  IMAD.MOV.U32 R60, RZ, RZ, R59 ;  /* 0x000000ffff3c7224 */ /* 0x000fce00078e003b */
.L_x_27511:
[----:B------:R-:W-:Y:S05]  /*122f0*/  BSYNC.RECONVERGENT B1 ;  /* 0x0000000000017941 */ /* 0x000fea0003800200 */
.L_x_27509:
        /* <DEDUP_REMOVED lines=11> */
.L_x_27513:
[----:B------:R-:W-:Y:S01]  /*123b0*/  MOV R6, R7 ;  /* 0x0000000700067202 */ /* 0x000fe20000000f00 */
[----:B------:R-:W-:Y:S01]  /*123c0*/  IMAD.MOV.U32 R8, RZ, RZ, R9 ;  /* 0x000000ffff087224 */ /* 0x000fe200078e0009 */
[----:B------:R-:W-:Y:S01]  /*123d0*/  MOV R59, R58 ;  /* 0x0000003a003b7202 */ /* 0x000fe20000000f00 */
[----:B------:R-:W-:-:S07]  /*123e0*/  IMAD.MOV.U32 R43, RZ, RZ, R42 ;  /* 0x000000ffff2b7224 */ /* 0x000fce00078e002a */
.L_x_27514:
[----:B------:R-:W-:Y:S05]  /*123f0*/  BSYNC.RECONVERGENT B1 ;  /* 0x0000000000017941 */ /* 0x000fea0003800200 */
.L_x_27512:
        /* <DEDUP_REMOVED lines=11> */
.L_x_27516:
[----:B------:R-:W-:Y:S01]  /*124b0*/  IMAD.MOV.U32 R7, RZ, RZ, R6 ;  /* 0x000000ffff077224 */ /* 0x000fe200078e0006 */
[----:B------:R-:W-:Y:S01]  /*124c0*/  MOV R9, R8 ;  /* 0x0000000800097202 */ /* 0x000fe20000000f00 */
[----:B------:R-:W-:Y:S02]  /*124d0*/  IMAD.MOV.U32 R42, RZ, RZ, R45 ;  /* 0x000000ffff2a7224 */ /* 0x000fe400078e002d */
[----:B------:R-:W-:-:S07]  /*124e0*/  IMAD.MOV.U32 R58, RZ, RZ, R57 ;  /* 0x000000ffff3a7224 */ /* 0x000fce00078e0039 */
.L_x_27517:
[----:B------:R-:W-:Y:S05]  /*124f0*/  BSYNC.RECONVERGENT B1 ;  /* 0x0000000000017941 */ /* 0x000fea0003800200 */
.L_x_27515:
        /* <DEDUP_REMOVED lines=11> */
.L_x_27519:
[----:B------:R-:W-:Y:S01]  /*125b0*/  IMAD.MOV.U32 R6, RZ, RZ, R7 ;  /* 0x000000ffff067224 */ /* 0x000fe200078e0007 */
[----:B------:R-:W-:Y:S01]  /*125c0*/  MOV R45, R44 ;  /* 0x0000002c002d7202 */ /* 0x000fe20000000f00 */
[----:B------:R-:W-:Y:S02]  /*125d0*/  IMAD.MOV.U32 R8, RZ, RZ, R9 ;  /* 0x000000ffff087224 */ /* 0x000fe400078e0009 */
[----:B------:R-:W-:-:S07]  /*125e0*/  IMAD.MOV.U32 R57, RZ, RZ, R56 ;  /* 0x000000ffff397224 */ /* 0x000fce00078e0038 */
.L_x_27520:
[----:B------:R-:W-:Y:S05]  /*125f0*/  BSYNC.RECONVERGENT B1 ;  /* 0x0000000000017941 */ /* 0x000fea0003800200 */
.L_x_27518:
        /* <DEDUP_REMOVED lines=11> */
.L_x_27522:
[----:B------:R-:W-:Y:S01]  /*126b0*/  MOV R10, R6 ;  /* 0x00000006000a7202 */ /* 0x000fe20000000f00 */
[----:B------:R-:W-:Y:S01]  /*126c0*/  IMAD.MOV.U32 R44, RZ, RZ, R47 ;  /* 0x000000ffff2c7224 */ /* 0x000fe200078e002f */
[----:B------:R-:W-:Y:S01]  /*126d0*/  MOV R56, R3 ;  /* 0x0000000300387202 */ /* 0x000fe20000000f00 */
[----:B------:R-:W-:-:S07]  /*126e0*/  IMAD.MOV.U32 R7, RZ, RZ, R8 ;  /* 0x000000ffff077224 */ /* 0x000fce00078e0008 */
.L_x_27523:
[----:B------:R-:W-:Y:S05]  /*126f0*/  BSYNC.RECONVERGENT B1 ;  /* 0x0000000000017941 */ /* 0x000fea0003800200 */
.L_x_27521:
        /* <DEDUP_REMOVED lines=11> */
.L_x_27525:
[----:B------:R-:W-:Y:S01]  /*127b0*/  IMAD.MOV.U32 R47, RZ, RZ, R91 ;  /* 0x000000ffff2f7224 */ /* 0x000fe200078e005b */
[----:B------:R-:W-:Y:S01]  /*127c0*/  MOV R87, R7 ;  /* 0x0000000700577202 */ /* 0x000fe20000000f00 */
[----:B------:R-:W-:Y:S01]  /*127d0*/  IMAD.MOV.U32 R3, RZ, RZ, R88 ;  /* 0x000000ffff037224 */ /* 0x000fe200078e0058 */
[----:B------:R-:W-:Y:S01]  /*127e0*/  MOV R91, R10 ;  /* 0x0000000a005b7202 */ /* 0x000fe20000000f00 */
[----:B------:R-:W-:Y:S02]  /*127f0*/  IMAD.MOV.U32 R90, RZ, RZ, R10 ;  /* 0x000000ffff5a7224 */ /* 0x000fe400078e000a */
[----:B------:R-:W-:-:S07]  /*12800*/  IMAD.MOV.U32 R88, RZ, RZ, R7 ;  /* 0x000000ffff587224 */ /* 0x000fce00078e0007 */
.L_x_27526:
[----:B------:R-:W-:Y:S05]  /*12810*/  BSYNC.RECONVERGENT B1 ;  /* 0x0000000000017941 */ /* 0x000fea0003800200 */
.L_x_27524:
        /* <DEDUP_REMOVED lines=44> */
[----:B------:R-:W1:Y:S01]  /*12ae0*/  LDS.128 R12, [UR4+0x340] ;  /* 0x00034004ff0c7984 */ /* 0x000e620008000c00 */
[----:B------:R-:W-:Y:S02]  /*12af0*/  FSEL R91, R4, R2, P0 ;  /* 0x00000002045b7208 */ /* 0x000fe40000000000 */
[----:B------:R-:W-:Y:S01]  /*12b00*/  FSEL R86, R2, R4, P0 ;  /* 0x0000000402567208 */ /* 0x000fe20000000000 */
[----:B------:R-:W2:Y:S01]  /*12b10*/  LDS.64 R8, [UR4+0x420] ;  /* 0x00042004ff087984 */ /* 0x000ea20008000a00 */
[----:B------:R-:W-:-:S03]  /*12b20*/  FSEL R88, R46, R5, P0 ;  /* 0x000000052e587208 */ /* 0x000fc60000000000 */
[----:B------:R-:W-:Y:S01]  /*12b30*/  FADD.FTZ R91, -R86, R91 ;  /* 0x0000005b565b7221 */ /* 0x000fe20000010100 */
[----:B---3--:R-:W-:Y:S03]  /*12b40*/  STL.64 [R1+0x10], R52 ;  /* 0x0000103401007387 */ /* 0x008fe60000100a00 */
[----:B------:R-:W-:Y:S01]  /*12b50*/  FMUL.FTZ R91, R91, 1.4426950216293334961 ;  /* 0x3fb8aa3b5b5b7820 */ /* 0x000fe20000410000 */
[----:B------:R-:W-:Y:S04]  /*12b60*/  STL.64 [R1+0x18], R54 ;  /* 0x0000183601007387 */ /* 0x000fe80000100a00 */
[----:B------:R-:W-:Y:S01]  /*12b70*/  STL.64 [R1+0x8], R6 ;  /* 0x0000080601007387 */ /* 0x000fe20000100a00 */
[----:B------:R-:W3:Y:S03]  /*12b80*/  MUFU.EX2 R91, R91 ;  /* 0x0000005b005b7308 */ /* 0x000ee60000000800 */
[----:B------:R-:W-:Y:S04]  /*12b90*/  STL.64 [R1], R4 ;  /* 0x0000000401007387 */ /* 0x000fe80000100a00 */
[----:B------:R4:W-:Y:S04]  /*12ba0*/  STL.64 [R1+0x48], R10 ;  /* 0x0000480a01007387 */ /* 0x0009e80000100a00 */
[----:B0-----:R0:W-:Y:S01]  /*12bb0*/  STL.64 [R1+0x30], R48 ;  /* 0x0000303001007387 */ /* 0x0011e20000100a00 */
[----:B----4-:R-:W-:Y:S01]  /*12bc0*/  FSEL R11, R5, R46, P0 ;  /* 0x0000002e050b7208 */ /* 0x010fe20000000000 */
[----:B------:R-:W-:-:S02]  /*12bd0*/  HFMA2 R10, -RZ, RZ, 0, 0 ;  /* 0x00000000ff0a7431 */ /* 0x000fc400000001ff */
[----:B------:R0:W-:Y:S02]  /*12be0*/  STL.64 [R1+0x38], R50 ;  /* 0x0000383201007387 */ /* 0x0001e40000100a00 */
[----:B---3--:R-:W-:Y:S02]  /*12bf0*/  FFMA.FTZ R88, R11, R91, R88 ;  /* 0x0000005b0b587223 */ /* 0x008fe40000010058 */
[----:B-1----:R0:W-:Y:S04]  /*12c00*/  STL.64 [R1+0x20], R12 ;  /* 0x0000200c01007387 */ /* 0x0021e80000100a00 */
[----:B------:R0:W-:Y:S04]  /*12c10*/  STL.64 [R1+0x28], R14 ;  /* 0x0000280e01007387 */ /* 0x0001e80000100a00 */
[----:B--2---:R0:W-:Y:S02]  /*12c20*/  STL.64 [R1+0x100], R8 ;  /* 0x0001000801007387 */ /* 0x0041e40000100a00 */
.L_x_27621:
        /* <DEDUP_REMOVED lines=20> */
.L_x_27529:
[----:B------:R-:W-:Y:S01]  /*12d70*/  MOV R2, R17 ;  /* 0x0000001100027202 */ /* 0x000fe20000000f00 */
[----:B------:R-:W-:Y:S01]  /*12d80*/  IMAD.MOV.U32 R4, RZ, RZ, R85 ;  /* 0x000000ffff047224 */ /* 0x000fe200078e0055 */
[----:B------:R-:W-:Y:S01]  /*12d90*/  MOV R85, R84 ;  /* 0x0000005400557202 */ /* 0x000fe20000000f00 */
[----:B------:R-:W-:-:S07]  /*12da0*/  IMAD.MOV.U32 R17, RZ, RZ, R16 ;  /* 0x000000ffff117224 */ /* 0x000fce00078e0010 */
.L_x_27530:
[----:B------:R-:W-:Y:S05]  /*12db0*/  BSYNC.RECONVERGENT B1 ;  /* 0x0000000000017941 */ /* 0x000fea0003800200 */
.L_x_27528:
        /* <DEDUP_REMOVED lines=11> */
.L_x_27532:
[----:B------:R-:W-:Y:S01]  /*12e70*/  IMAD.MOV.U32 R5, RZ, RZ, R2 ;  /* 0x000000ffff057224 */ /* 0x000fe200078e0002 */
[----:B------:R-:W-:Y:S01]  /*12e80*/  MOV R7, R4 ;  /* 0x0000000400077202 */ /* 0x000fe20000000f00 */
[----:B------:R-:W-:Y:S02]  /*12e90*/  IMAD.MOV.U32 R16, RZ, RZ, R19 ;  /* 0x000000ffff107224 */ /* 0x000fe400078e0013 */
[----:B------:R-:W-:-:S07]  /*12ea0*/  IMAD.MOV.U32 R84, RZ, RZ, R83 ;  /* 0x000000ffff547224 */ /* 0x000fce00078e0053 */
.L_x_27533:
[----:B------:R-:W-:Y:S05]  /*12eb0*/  BSYNC.RECONVERGENT B1 ;  /* 0x0000000000017941 */ /* 0x000fea0003800200 */
.L_x_27531:
        /* <DEDUP_REMOVED lines=11> */
.L_x_27535:
[----:B------:R-:W-:Y:S01]  /*12f70*/  IMAD.MOV.U32 R2, RZ, RZ, R5 ;  /* 0x000000ffff027224 */ /* 0x000fe200078e0005 */
[----:B------:R-:W-:Y:S01]  /*12f80*/  MOV R19, R18 ;  /* 0x0000001200137202 */ /* 0x000fe20000000f00 */
[----:B------:R-:W-:Y:S02]  /*12f90*/  IMAD.MOV.U32 R4, RZ, RZ, R7 ;  /* 0x000000ffff047224 */ /* 0x000fe400078e0007 */
[----:B------:R-:W-:-:S07]  /*12fa0*/  IMAD.MOV.U32 R83, RZ, RZ, R82 ;  /* 0x000000ffff537224 */ /* 0x000fce00078e0052 */
.L_x_27536:
[----:B------:R-:W-:Y:S05]  /*12fb0*/  BSYNC.RECONVERGENT B1 ;  /* 0x0000000000017941 */ /* 0x000fea0003800200 */
.L_x_27534:
        /* <DEDUP_REMOVED lines=11> */
.L_x_27538:
[----:B------:R-:W-:Y:S01]  /*13070*/  MOV R5, R2 ;  /* 0x0000000200057202 */ /* 0x000fe20000000f00 */
[----:B------:R-:W-:Y:S01]  /*13080*/  IMAD.MOV.U32 R7, RZ, RZ, R4 ;  /* 0x000000ffff077224 */ /* 0x000fe200078e0004 */
[----:B------:R-:W-:Y:S01]  /*13090*/  MOV R82, R81 ;  /* 0x0000005100527202 */ /* 0x000fe20000000f00 */
[----:B------:R-:W-:-:S07]  /*130a0*/  IMAD.MOV.U32 R18, RZ, RZ, R21 ;  /* 0x000000ffff127224 */ /* 0x000fce00078e0015 */
.L_x_27539:
[----:B------:R-:W-:Y:S05]  /*130b0*/  BSYNC.RECONVERGENT B1 ;  /* 0x0000000000017941 */ /* 0x000fea0003800200 */
.L_x_27537:
        /* <DEDUP_REMOVED lines=11> */
.L_x_27541:
[----:B------:R-:W-:Y:S01]  /*13170*/  IMAD.MOV.U32 R2, RZ, RZ, R5 ;  /* 0x000000ffff027224 */ /* 0x000fe200078e0005 */
[----:B------:R-:W-:Y:S01]  /*13180*/  MOV R4, R7 ;  /* 0x0000000700047202 */ /* 0x000fe20000000f00 */
[----:B------:R-:W-:Y:S02]  /*13190*/  IMAD.MOV.U32 R21, RZ, RZ, R20 ;  /* 0x000000ffff157224 */ /* 0x000fe400078e0014 */
[----:B------:R-:W-:-:S07]  /*131a0*/  IMAD.MOV.U32 R81, RZ, RZ, R80 ;  /* 0x000000ffff517224 */ /* 0x000fce00078e0050 */
.L_x_27542:
[----:B------:R-:W-:Y:S05]  /*131b0*/  BSYNC.RECONVERGENT B1 ;  /* 0x0000000000017941 */ /* 0x000fea0003800200 */
.L_x_27540:
        /* <DEDUP_REMOVED lines=11> */
.L_x_27544:
[----:B------:R-:W-:Y:S01]  /*13270*/  IMAD.MOV.U32 R5, RZ, RZ, R2 ;  /* 0x000000ffff057224 */ /* 0x000fe200078e0002 */
[----:B------:R-:W-:Y:S01]  /*13280*/  MOV R20, R23 ;  /* 0x0000001700147202 */ /* 0x000fe20000000f00 */
[----:B------:R-:W-:Y:S02]  /*13290*/  IMAD.MOV.U32 R7, RZ, RZ, R4 ;  /* 0x000000ffff077224 */ /* 0x000fe400078e0004 */
[----:B------:R-:W-:-:S07]  /*132a0*/  IMAD.MOV.U32 R80, RZ, RZ, R79 ;  /* 0x000000ffff507224 */ /* 0x000fce00078e004f */
.L_x_27545:
[----:B------:R-:W-:Y:S05]  /*132b0*/  BSYNC.RECONVERGENT B1 ;  /* 0x0000000000017941 */ /* 0x000fea0003800200 */
.L_x_27543:
        /* <DEDUP_REMOVED lines=11> */
.L_x_27547:
[----:B------:R-:W-:Y:S01]  /*13370*/  MOV R2, R5 ;  /* 0x0000000500027202 */ /* 0x000fe20000000f00 */
[----:B------:R-:W-:Y:S01]  /*13380*/  IMAD.MOV.U32 R4, RZ, RZ, R7 ;  /* 0x000000ffff047224 */ /* 0x000fe200078e0007 */
[----:B------:R-:W-:Y:S01]  /*13390*/  MOV R79, R78 ;  /* 0x0000004e004f7202 */ /* 0x000fe20000000f00 */
[----:B------:R-:W-:-:S07]  /*133a0*/  IMAD.MOV.U32 R23, RZ, RZ, R22 ;  /* 0x000000ffff177224 */ /* 0x000fce00078e0016 */
.L_x_27548:
[----:B------:R-:W-:Y:S05]  /*133b0*/  BSYNC.RECONVERGENT B1 ;  /* 0x0000000000017941 */ /* 0x000fea0003800200 */
.L_x_27546:
        /* <DEDUP_REMOVED lines=11> */
.L_x_27550:
[----:B------:R-:W-:Y:S01]  /*13470*/  IMAD.MOV.U32 R5, RZ, RZ, R2 ;  /* 0x000000ffff057224 */ /* 0x000fe200078e0002 */
[----:B------:R-:W-:Y:S01]  /*13480*/  MOV R7, R4 ;  /* 0x0000000400077202 */ /* 0x000fe20000000f00 */
[----:B------:R-:W-:Y:S02]  /*13490*/  IMAD.MOV.U32 R22, RZ, RZ, R25 ;  /* 0x000000ffff167224 */ /* 0x000fe400078e0019 */
[----:B------:R-:W-:-:S07]  /*134a0*/  IMAD.MOV.U32 R78, RZ, RZ, R77 ;  /* 0x000000ffff4e7224 */ /* 0x000fce00078e004d */
.L_x_27551:
[----:B------:R-:W-:Y:S05]  /*134b0*/  BSYNC.RECONVERGENT B1 ;  /* 0x0000000000017941 */ /* 0x000fea0003800200 */
.L_x_27549:
        /* <DEDUP_REMOVED lines=11> */
.L_x_27553:
[----:B------:R-:W-:Y:S01]  /*13570*/  IMAD.MOV.U32 R2, RZ, RZ, R5 ;  /* 0x000000ffff027224 */ /* 0x000fe200078e0005 */
[----:B------:R-:W-:Y:S01]  /*13580*/  MOV R25, R24 ;  /* 0x0000001800197202 */ /* 0x000fe20000000f00 */
[----:B------:R-:W-:Y:S02]  /*13590*/  IMAD.MOV.U32 R4, RZ, RZ, R7 ;  /* 0x000000ffff047224 */ /* 0x000fe400078e0007 */
[----:B------:R-:W-:-:S07]  /*135a0*/  IMAD.MOV.U32 R77, RZ, RZ, R76 ;  /* 0x000000ffff4d7224 */ /* 0x000fce00078e004c */
.L_x_27554:
[----:B------:R-:W-:Y:S05]  /*135b0*/  BSYNC.RECONVERGENT B1 ;  /* 0x0000000000017941 */ /* 0x000fea0003800200 */
.L_x_27552:
        /* <DEDUP_REMOVED lines=11> */
.L_x_27556:
[----:B------:R-:W-:Y:S01]  /*13670*/  MOV R5, R2 ;  /* 0x0000000200057202 */ /* 0x000fe20000000f00 */
[----:B------:R-:W-:Y:S01]  /*13680*/  IMAD.MOV.U32 R7, RZ, RZ, R4 ;  /* 0x000000ffff077224 */ /* 0x000fe200078e0004 */
[----:B------:R-:W-:Y:S01]  /*13690*/  MOV R76, R75 ;  /* 0x0000004b004c7202 */ /* 0x000fe20000000f00 */
[----:B------:R-:W-:-:S07]  /*136a0*/  IMAD.MOV.U32 R24, RZ, RZ, R27 ;  /* 0x000000ffff187224 */ /* 0x000fce00078e001b */
.L_x_27557:
[----:B------:R-:W-:Y:S05]  /*136b0*/  BSYNC.RECONVERGENT B1 ;  /* 0x0000000000017941 */ /* 0x000fea0003800200 */
.L_x_27555:
        /* <DEDUP_REMOVED lines=11> */
.L_x_27559:
[----:B------:R-:W-:Y:S01]  /*13770*/  IMAD.MOV.U32 R2, RZ, RZ, R5 ;  /* 0x000000ffff027224 */ /* 0x000fe200078e0005 */
[----:B------:R-:W-:Y:S01]  /*13780*/  MOV R4, R7 ;  /* 0x0000000700047202 */ /* 0x000fe20000000f00 */
[----:B------:R-:W-:Y:S02]  /*13790*/  IMAD.MOV.U32 R27, RZ, RZ, R26 ;  /* 0x000000ffff1b7224 */ /* 0x000fe400078e001a */
[----:B------:R-:W-:-:S07]  /*137a0*/  IMAD.MOV.U32 R75, RZ, RZ, R74 ;  /* 0x000000ffff4b7224 */ /* 0x000fce00078e004a */
.L_x_27560:
[----:B------:R-:W-:Y:S05]  /*137b0*/  BSYNC.RECONVERGENT B1 ;  /* 0x0000000000017941 */ /* 0x000fea0003800200 */
.L_x_27558:
        /* <DEDUP_REMOVED lines=11> */
.L_x_27562:
[----:B------:R-:W-:Y:S01]  /*13870*/  IMAD.MOV.U32 R5, RZ, RZ, R2 ;  /* 0x000000ffff057224 */ /* 0x000fe200078e0002 */
[----:B------:R-:W-:Y:S01]  /*13880*/  MOV R26, R29 ;  /* 0x0000001d001a7202 */ /* 0x000fe20000000f00 */
[----:B------:R-:W-:Y:S02]  /*13890*/  IMAD.MOV.U32 R7, RZ, RZ, R4 ;  /* 0x000000ffff077224 */ /* 0x000fe400078e0004 */
[----:B------:R-:W-:-:S07]  /*138a0*/  IMAD.MOV.U32 R74, RZ, RZ, R73 ;  /* 0x000000ffff4a7224 */ /* 0x000fce00078e0049 */
.L_x_27563:
[----:B------:R-:W-:Y:S05]  /*138b0*/  BSYNC.RECONVERGENT B1 ;  /* 0x0000000000017941 */ /* 0x000fea0003800200 */
.L_x_27561:
        /* <DEDUP_REMOVED lines=11> */
.L_x_27565:
[----:B------:R-:W-:Y:S01]  /*13970*/  MOV R2, R5 ;  /* 0x0000000500027202 */ /* 0x000fe20000000f00 */
[----:B------:R-:W-:Y:S01]  /*13980*/  IMAD.MOV.U32 R4, RZ, RZ, R7 ;  /* 0x000000ffff047224 */ /* 0x000fe200078e0007 */
[----:B------:R-:W-:Y:S01]  /*13990*/  MOV R73, R72 ;  /* 0x0000004800497202 */ /* 0x000fe20000000f00 */
[----:B------:R-:W-:-:S07]  /*139a0*/  IMAD.MOV.U32 R29, RZ, RZ, R28 ;  /* 0x000000ffff1d7224 */ /* 0x000fce00078e001c */
.L_x_27566:
[----:B------:R-:W-:Y:S05]  /*139b0*/  BSYNC.RECONVERGENT B1 ;  /* 0x0000000000017941 */ /* 0x000fea0003800200 */
.L_x_27564:
        /* <DEDUP_REMOVED lines=11> */
.L_x_27568:
[----:B------:R-:W-:Y:S01]  /*13a70*/  IMAD.MOV.U32 R5, RZ, RZ, R2 ;  /* 0x000000ffff057224 */ /* 0x000fe200078e0002 */
[----:B------:R-:W-:Y:S01]  /*13a80*/  MOV R7, R4 ;  /* 0x0000000400077202 */ /* 0x000fe20000000f00 */
[----:B------:R-:W-:Y:S02]  /*13a90*/  IMAD.MOV.U32 R28, RZ, RZ, R31 ;  /* 0x000000ffff1c7224 */ /* 0x000fe400078e001f */
[----:B------:R-:W-:-:S07]  /*13aa0*/  IMAD.MOV.U32 R72, RZ, RZ, R71 ;  /* 0x000000ffff487224 */ /* 0x000fce00078e0047 */
.L_x_27569:
[----:B------:R-:W-:Y:S05]  /*13ab0*/  BSYNC.RECONVERGENT B1 ;  /* 0x0000000000017941 */ /* 0x000fea0003800200 */
.L_x_27567:
        /* <DEDUP_REMOVED lines=11> */
.L_x_27571:
[----:B------:R-:W-:Y:S01]  /*13b70*/  IMAD.MOV.U32 R2, RZ, RZ, R5 ;  /* 0x000000ffff027224 */ /* 0x000fe200078e0005 */
[----:B------:R-:W-:Y:S01]  /*13b80*/  MOV R31, R30 ;  /* 0x0000001e001f7202 */ /* 0x000fe20000000f00 */
[----:B------:R-:W-:Y:S02]  /*13b90*/  IMAD.MOV.U32 R4, RZ, RZ, R7 ;  /* 0x000000ffff047224 */ /* 0x000fe400078e0007 */
[----:B------:R-:W-:-:S07]  /*13ba0*/  IMAD.MOV.U32 R71, RZ, RZ, R70 ;  /* 0x000000ffff477224 */ /* 0x000fce00078e0046 */
.L_x_27572:
[----:B------:R-:W-:Y:S05]  /*13bb0*/  BSYNC.RECONVERGENT B1 ;  /* 0x0000000000017941 */ /* 0x000fea0003800200 */
.L_x_27570:
        /* <DEDUP_REMOVED lines=11> */
.L_x_27574:
[----:B------:R-:W-:Y:S01]  /*13c70*/  MOV R5, R2 ;  /* 0x0000000200057202 */ /* 0x000fe20000000f00 */
[----:B------:R-:W-:Y:S01]  /*13c80*/  IMAD.MOV.U32 R7, RZ, RZ, R4 ;  /* 0x000000ffff077224 */ /* 0x000fe200078e0004 */
[----:B------:R-:W-:Y:S01]  /*13c90*/  MOV R70, R69 ;  /* 0x0000004500467202 */ /* 0x000fe20000000f00 */
[----:B------:R-:W-:-:S07]  /*13ca0*/  IMAD.MOV.U32 R30, RZ, RZ, R33 ;  /* 0x000000ffff1e7224 */ /* 0x000fce00078e0021 */
.L_x_27575:
[----:B------:R-:W-:Y:S05]  /*13cb0*/  BSYNC.RECONVERGENT B1 ;  /* 0x0000000000017941 */ /* 0x000fea0003800200 */
.L_x_27573:
        /* <DEDUP_REMOVED lines=11> */
.L_x_27577:
[----:B------:R-:W-:Y:S01]  /*13d70*/  IMAD.MOV.U32 R2, RZ, RZ, R5 ;  /* 0x000000ffff027224 */ /* 0x000fe200078e0005 */
[----:B------:R-:W-:Y:S01]  /*13d80*/  MOV R4, R7 ;  /* 0x0000000700047202 */ /* 0x000fe20000000f00 */
[----:B------:R-:W-:Y:S02]  /*13d90*/  IMAD.MOV.U32 R33, RZ, RZ, R32 ;  /* 0x000000ffff217224 */ /* 0x000fe400078e0020 */
[----:B------:R-:W-:-:S07]  /*13da0*/  IMAD.MOV.U32 R69, RZ, RZ, R68 ;  /* 0x000000ffff457224 */ /* 0x000fce00078e0044 */
.L_x_27578:
[----:B------:R-:W-:Y:S05]  /*13db0*/  BSYNC.RECONVERGENT B1 ;  /* 0x0000000000017941 */ /* 0x000fea0003800200 */
.L_x_27576:
        /* <DEDUP_REMOVED lines=11> */
.L_x_27580:
[----:B------:R-:W-:Y:S01]  /*13e70*/  IMAD.MOV.U32 R5, RZ, RZ, R2 ;  /* 0x000000ffff057224 */ /* 0x000fe200078e0002 */
[----:B------:R-:W-:Y:S01]  /*13e80*/  MOV R32, R35 ;  /* 0x0000002300207202 */ /* 0x000fe20000000f00 */
[----:B------:R-:W-:Y:S02]  /*13e90*/  IMAD.MOV.U32 R7, RZ, RZ, R4 ;  /* 0x000000ffff077224 */ /* 0x000fe400078e0004 */
[----:B------:R-:W-:-:S07]  /*13ea0*/  IMAD.MOV.U32 R68, RZ, RZ, R67 ;  /* 0x000000ffff447224 */ /* 0x000fce00078e0043 */
.L_x_27581:
[----:B------:R-:W-:Y:S05]  /*13eb0*/  BSYNC.RECONVERGENT B1 ;  /* 0x0000000000017941 */ /* 0x000fea0003800200 */
.L_x_27579:
        /* <DEDUP_REMOVED lines=11> */
.L_x_27583:
[----:B------:R-:W-:Y:S01]  /*13f70*/  MOV R2, R5 ;  /* 0x0000000500027202 */ /* 0x000fe20000000f00 */
[----:B------:R-:W-:Y:S01]  /*13f80*/  IMAD.MOV.U32 R4, RZ, RZ, R7 ;  /* 0x000000ffff047224 */ /* 0x000fe200078e0007 */
[----:B------:R-:W-:Y:S01]  /*13f90*/  MOV R67, R66 ;  /* 0x0000004200437202 */ /* 0x000fe20000000f00 */
[----:B------:R-:W-:-:S07]  /*13fa0*/  IMAD.MOV.U32 R35, RZ, RZ, R34 ;  /* 0x000000ffff237224 */ /* 0x000fce00078e0022 */
.L_x_27584:
[----:B------:R-:W-:Y:S05]  /*13fb0*/  BSYNC.RECONVERGENT B1 ;  /* 0x0000000000017941 */ /* 0x000fea0003800200 */
.L_x_27582:
        /* <DEDUP_REMOVED lines=11> */
.L_x_27586:
[----:B------:R-:W-:Y:S01]  /*14070*/  IMAD.MOV.U32 R5, RZ, RZ, R2 ;  /* 0x000000ffff057224 */ /* 0x000fe200078e0002 */
[----:B------:R-:W-:Y:S01]  /*14080*/  MOV R7, R4 ;  /* 0x0000000400077202 */ /* 0x000fe20000000f00 */
[----:B------:R-:W-:Y:S02]  /*14090*/  IMAD.MOV.U32 R34, RZ, RZ, R37 ;  /* 0x000000ffff227224 */ /* 0x000fe400078e0025 */
[----:B------:R-:W-:-:S07]  /*140a0*/  IMAD.MOV.U32 R66, RZ, RZ, R65 ;  /* 0x000000ffff427224 */ /* 0x000fce00078e0041 */
.L_x_27587:
[----:B------:R-:W-:Y:S05]  /*140b0*/  BSYNC.RECONVERGENT B1 ;  /* 0x0000000000017941 */ /* 0x000fea0003800200 */
.L_x_27585:
        /* <DEDUP_REMOVED lines=11> */
.L_x_27589:
[----:B------:R-:W-:Y:S01]  /*14170*/  IMAD.MOV.U32 R2, RZ, RZ, R5 ;  /* 0x000000ffff027224 */ /* 0x000fe200078e0005 */
[----:B------:R-:W-:Y:S01]  /*14180*/  MOV R37, R36 ;  /* 0x0000002400257202 */ /* 0x000fe20000000f00 */
[----:B------:R-:W-:Y:S02]  /*14190*/  IMAD.MOV.U32 R4, RZ, RZ, R7 ;  /* 0x000000ffff047224 */ /* 0x000fe400078e0007 */
[----:B------:R-:W-:-:S07]  /*141a0*/  IMAD.MOV.U32 R65, RZ, RZ, R64 ;  /* 0x000000ffff417224 */ /* 0x000fce00078e0040 */
.L_x_27590:
[----:B------:R-:W-:Y:S05]  /*141b0*/  BSYNC.RECONVERGENT B1 ;  /* 0x0000000000017941 */ /* 0x000fea0003800200 */
.L_x_27588:
        /* <DEDUP_REMOVED lines=11> */
.L_x_27592:
[----:B------:R-:W-:Y:S01]  /*14270*/  MOV R5, R2 ;  /* 0x0000000200057202 */ /* 0x000fe20000000f00 */
[----:B------:R-:W-:Y:S01]  /*14280*/  IMAD.MOV.U32 R7, RZ, RZ, R4 ;  /* 0x000000ffff077224 */ /* 0x000fe200078e0004 */
[----:B------:R-:W-:Y:S01]  /*14290*/  MOV R64, R63 ;  /* 0x0000003f00407202 */ /* 0x000fe20000000f00 */
[----:B------:R-:W-:-:S07]  /*142a0*/  IMAD.MOV.U32 R36, RZ, RZ, R39 ;  /* 0x000000ffff247224 */ /* 0x000fce00078e0027 */
.L_x_27593:
[----:B------:R-:W-:Y:S05]  /*142b0*/  BSYNC.RECONVERGENT B1 ;  /* 0x0000000000017941 */ /* 0x000fea0003800200 */
.L_x_27591:
        /* <DEDUP_REMOVED lines=11> */
.L_x_27595:
[----:B------:R-:W-:Y:S01]  /*14370*/  IMAD.MOV.U32 R2, RZ, RZ, R5 ;  /* 0x000000ffff027224 */ /* 0x000fe200078e0005 */
[----:B------:R-:W-:Y:S01]  /*14380*/  MOV R4, R7 ;  /* 0x0000000700047202 */ /* 0x000fe20000000f00 */
[----:B------:R-:W-:Y:S02]  /*14390*/  IMAD.MOV.U32 R39, RZ, RZ, R38 ;  /* 0x000000ffff277224 */ /* 0x000fe400078e0026 */
[----:B------:R-:W-:-:S07]  /*143a0*/  IMAD.MOV.U32 R63, RZ, RZ, R62 ;  /* 0x000000ffff3f7224 */ /* 0x000fce00078e003e */
.L_x_27596:
[----:B------:R-:W-:Y:S05]  /*143b0*/  BSYNC.RECONVERGENT B1 ;  /* 0x0000000000017941 */ /* 0x000fea0003800200 */
.L_x_27594:
        /* <DEDUP_REMOVED lines=11> */
.L_x_27598:
[----:B------:R-:W-:Y:S01]  /*14470*/  IMAD.MOV.U32 R5, RZ, RZ, R2 ;  /* 0x000000ffff057224 */ /* 0x000fe200078e0002 */
[----:B------:R-:W-:Y:S01]  /*14480*/  MOV R38, R41 ;  /* 0x0000002900267202 */ /* 0x000fe20000000f00 */
[----:B------:R-:W-:Y:S02]  /*14490*/  IMAD.MOV.U32 R7, RZ, RZ, R4 ;  /* 0x000000ffff077224 */ /* 0x000fe400078e0004 */
[----:B------:R-:W-:-:S07]  /*144a0*/  IMAD.MOV.U32 R62, RZ, RZ, R61 ;  /* 0x000000ffff3e7224 */ /* 0x000fce00078e003d */
.L_x_27599:
[----:B------:R-:W-:Y:S05]  /*144b0*/  BSYNC.RECONVERGENT B1 ;  /* 0x0000000000017941 */ /* 0x000fea0003800200 */
.L_x_27597:
        /* <DEDUP_REMOVED lines=11> */
.L_x_27601:
[----:B------:R-:W-:Y:S01]  /*14570*/  MOV R2, R5 ;  /* 0x0000000500027202 */ /* 0x000fe20000000f00 */
[----:B------:R-:W-:Y:S01]  /*14580*/  IMAD.MOV.U32 R4, RZ, RZ, R7 ;  /* 0x000000ffff047224 */ /* 0x000fe200078e0007 */
[----:B------:R-:W-:Y:S01]  /*14590*/  MOV R61, R60 ;  /* 0x0000003c003d7202 */ /* 0x000fe20000000f00 */
[----:B------:R-:W-:-:S07]  /*145a0*/  IMAD.MOV.U32 R41, RZ, RZ, R40 ;  /* 0x000000ffff297224 */ /* 0x000fce00078e0028 */
.L_x_27602:
[----:B------:R-:W-:Y:S05]  /*145b0*/  BSYNC.RECONVERGENT B1 ;  /* 0x0000000000017941 */ /* 0x000fea0003800200 */
.L_x_27600:
        /* <DEDUP_REMOVED lines=11> */
.L_x_27604:
[----:B------:R-:W-:Y:S01]  /*14670*/  IMAD.MOV.U32 R5, RZ, RZ, R2 ;  /* 0x000000ffff057224 */ /* 0x000fe200078e0002 */
[----:B------:R-:W-:Y:S01]  /*14680*/  MOV R7, R4 ;  /* 0x0000000400077202 */ /* 0x000fe20000000f00 */
[----:B------:R-:W-:Y:S02]  /*14690*/  IMAD.MOV.U32 R40, RZ, RZ, R43 ;  /* 0x000000ffff287224 */ /* 0x000fe400078e002b */
[----:B------:R-:W-:-:S07]  /*146a0*/  IMAD.MOV.U32 R60, RZ, RZ, R59 ;  /* 0x000000ffff3c7224 */ /* 0x000fce00078e003b */
.L_x_27605:
[----:B------:R-:W-:Y:S05]  /*146b0*/  BSYNC.RECONVERGENT B1 ;  /* 0x0000000000017941 */ /* 0x000fea0003800200 */
.L_x_27603:
        /* <DEDUP_REMOVED lines=11> */
.L_x_27607:
[----:B------:R-:W-:Y:S01]  /*14770*/  IMAD.MOV.U32 R2, RZ, RZ, R5 ;  /* 0x000000ffff027224 */ /* 0x000fe200078e0005 */
[----:B------:R-:W-:Y:S01]  /*14780*/  MOV R43, R42 ;  /* 0x0000002a002b7202 */ /* 0x000fe20000000f00 */
[----:B------:R-:W-:Y:S02]  /*14790*/  IMAD.MOV.U32 R4, RZ, RZ, R7 ;  /* 0x000000ffff047224 */ /* 0x000fe400078e0007 */
[----:B------:R-:W-:-:S07]  /*147a0*/  IMAD.MOV.U32 R59, RZ, RZ, R58 ;  /* 0x000000ffff3b7224 */ /* 0x000fce00078e003a */
.L_x_27608:
[----:B------:R-:W-:Y:S05]  /*147b0*/  BSYNC.RECONVERGENT B1 ;  /* 0x0000000000017941 */ /* 0x000fea0003800200 */
.L_x_27606:
        /* <DEDUP_REMOVED lines=11> */
.L_x_27610:
[----:B------:R-:W-:Y:S01]  /*14870*/  MOV R5, R2 ;  /* 0x0000000200057202 */ /* 0x000fe20000000f00 */
[----:B------:R-:W-:Y:S01]  /*14880*/  IMAD.MOV.U32 R7, RZ, RZ, R4 ;  /* 0x000000ffff077224 */ /* 0x000fe200078e0004 */
[----:B------:R-:W-:Y:S01]  /*14890*/  MOV R58, R57 ;  /* 0x00000039003a7202 */ /* 0x000fe20000000f00 */
[----:B------:R-:W-:-:S07]  /*148a0*/  IMAD.MOV.U32 R42, RZ, RZ, R45 ;  /* 0x000000ffff2a7224 */ /* 0x000fce00078e002d */
.L_x_27611:
[----:B------:R-:W-:Y:S05]  /*148b0*/  BSYNC.RECONVERGENT B1 ;  /* 0x0000000000017941 */ /* 0x000fea0003800200 */
.L_x_27609:
        /* <DEDUP_REMOVED lines=11> */
.L_x_27613:
[----:B------:R-:W-:Y:S01]  /*14970*/  IMAD.MOV.U32 R2, RZ, RZ, R5 ;  /* 0x000000ffff027224 */ /* 0x000fe200078e0005 */
[----:B------:R-:W-:Y:S01]  /*14980*/  MOV R4, R7 ;  /* 0x0000000700047202 */ /* 0x000fe20000000f00 */
[----:B------:R-:W-:Y:S02]  /*14990*/  IMAD.MOV.U32 R45, RZ, RZ, R44 ;  /* 0x000000ffff2d7224 */ /* 0x000fe400078e002c */
[----:B------:R-:W-:-:S07]  /*149a0*/  IMAD.MOV.U32 R57, RZ, RZ, R56 ;  /* 0x000000ffff397224 */ /* 0x000fce00078e0038 */
.L_x_27614:
[----:B------:R-:W-:Y:S05]  /*149b0*/  BSYNC.RECONVERGENT B1 ;  /* 0x0000000000017941 */ /* 0x000fea0003800200 */
.L_x_27612:
        /* <DEDUP_REMOVED lines=11> */
.L_x_27616:
[----:B------:R-:W-:Y:S01]  /*14a70*/  IMAD.MOV.U32 R5, RZ, RZ, R2 ;  /* 0x000000ffff057224 */ /* 0x000fe200078e0002 */
[----:B------:R-:W-:Y:S01]  /*14a80*/  MOV R6, R4 ;  /* 0x0000000400067202 */ /* 0x000fe20000000f00 */
[----:B------:R-:W-:Y:S02]  /*14a90*/  IMAD.MOV.U32 R44, RZ, RZ, R47 ;  /* 0x000000ffff2c7224 */ /* 0x000fe400078e002f */
[----:B------:R-:W-:-:S07]  /*14aa0*/  IMAD.MOV.U32 R56, RZ, RZ, R3 ;  /* 0x000000ffff387224 */ /* 0x000fce00078e0003 */
.L_x_27617:
[----:B------:R-:W-:Y:S05]  /*14ab0*/  BSYNC.RECONVERGENT B1 ;  /* 0x0000000000017941 */ /* 0x000fea0003800200 */
.L_x_27615:
        /* <DEDUP_REMOVED lines=11> */
.L_x_27619:
[----:B------:R-:W-:Y:S01]  /*14b70*/  MOV R47, R90 ;  /* 0x0000005a002f7202 */ /* 0x000fe20000000f00 */
[----:B------:R-:W-:Y:S01]  /*14b80*/  IMAD.MOV.U32 R3, RZ, RZ, R87 ;  /* 0x000000ffff037224 */ /* 0x000fe200078e0057 */
[----:B------:R-:W-:Y:S01]  /*14b90*/  MOV R2, R6 ;  /* 0x0000000600027202 */ /* 0x000fe20000000f00 */
[--C-:B------:R-:W-:Y:S02]  /*14ba0*/  IMAD.MOV.U32 R46, RZ, RZ, R5.reuse ;  /* 0x000000ffff2e7224 */ /* 0x100fe400078e0005 */
[----:B------:R-:W-:Y:S02]  /*14bb0*/  IMAD.MOV.U32 R90, RZ, RZ, R5 ;  /* 0x000000ffff5a7224 */ /* 0x000fe400078e0005 */
[----:B------:R-:W-:-:S07]  /*14bc0*/  IMAD.MOV.U32 R87, RZ, RZ, R6 ;  /* 0x000000ffff577224 */ /* 0x000fce00078e0006 */
.L_x_27620:
[----:B------:R-:W-:Y:S05]  /*14bd0*/  BSYNC.RECONVERGENT B1 ;  /* 0x0000000000017941 */ /* 0x000fea0003800200 */
.L_x_27618:
[----:B------:R-:W-:Y:S01]  /*14be0*/  IADD3 R89, PT, PT, R89, 0x4, RZ ;  /* 0x0000000459597810 */ /* 0x000fe20007ffe0ff */
[----:B------:R-:W-:Y:S06]  /*14bf0*/  @P1 BRA `(.L_x_27621) ;  /* 0xffffffe0000c1947 */ /* 0x000fec000383ffff */
.L_x_27339:
[----:B------:R-:W-:Y:S05]  /*14c00*/  BSYNC.RECONVERGENT B0 ;  /* 0x0000000000007941 */ /* 0x000fea0003800200 */
.L_x_27338:
[----:B------:R-:W-:-:S13]  /*14c10*/  ISETP.NE.AND P0, PT, R0, RZ, PT ;  /* 0x000000ff0000720c */ /* 0x000fda0003f05270 */
[----:B------:R-:W-:Y:S05]  /*14c20*/  @P0 EXIT ;  /* 0x000000000000094d */ /* 0x000fea0003800000 */
[----:B------:R-:W2:Y:S01]  /*14c30*/  LDC R0, c[0x0][0x3a0] ;  /* 0x0000e800ff007b82 */ /* 0x000ea20000000800 */
[----:B0-----:R-:W0:Y:S07]  /*14c40*/  S2R R15, SR_CTAID.X ;  /* 0x00000000000f7919 */ /* 0x001e2e0000002500 */
[----:B-1----:R-:W0:Y:S01]  /*14c50*/  LDC.64 R4, c[0x0][0x388] ;  /* 0x0000e200ff047b82 */ /* 0x002e220000000a00 */
[----:B------:R-:W1:Y:S07]  /*14c60*/  MUFU.LG2 R88, R88 ;  /* 0x0000005800587308 */ /* 0x000e6e0000000c00 */
[----:B------:R-:W3:Y:S01]  /*14c70*/  LDC.64 R8, c[0x0][0x390] ;  /* 0x0000e400ff087b82 */ /* 0x000ee20000000a00 */
[----:B--2---:R-:W-:-:S07]  /*14c80*/  ISETP.GE.AND P1, PT, R0, 0x1, PT ;  /* 0x000000010000780c */ /* 0x004fce0003f26270 */
[----:B------:R-:W2:Y:S01]  /*14c90*/  LDC.64 R6, c[0x0][0x398] ;  /* 0x0000e600ff067b82 */ /* 0x000ea20000000a00 */
[----:B------:R-:W-:Y:S01]  /*14ca0*/  ISETP.GE.AND P2, PT, R0, 0x2, PT ;  /* 0x000000020000780c */ /* 0x000fe20003f46270 */
[----:B0-----:R-:W-:-:S05]  /*14cb0*/  IMAD.WIDE.U32 R4, R15, 0x4, R4 ;  /* 0x000000040f047825 */ /* 0x001fca00078e0004 */
[----:B------:R-:W4:Y:S04]  /*14cc0*/  @P1 LDG.E.CONSTANT R52, desc[UR8][R4.64] ;  /* 0x0000000804341981 */ /* 0x000f28000c1e9900 */
[----:B------:R-:W5:Y:S04]  /*14cd0*/  @P1 LDG.E.CONSTANT R50, desc[UR8][R4.64] ;  /* 0x0000000804321981 */ /* 0x000f68000c1e9900 */
[----:B------:R-:W5:Y:S04]  /*14ce0*/  @P2 LDG.E.CONSTANT R48, desc[UR8][R4.64] ;  /* 0x0000000804302981 */ /* 0x000f68000c1e9900 */
[----:B------:R-:W5:Y:S01]  /*14cf0*/  @P2 LDG.E.CONSTANT R49, desc[UR8][R4.64] ;  /* 0x0000000804312981 */ /* 0x000f62000c1e9900 */
[----:B------:R-:W-:-:S02]  /*14d00*/  ISETP.GE.AND P3, PT, R0, 0x3, PT ;  /* 0x000000030000780c */ /* 0x000fc40003f66270 */
[C---:B------:R-:W-:Y:S02]  /*14d10*/  ISETP.GE.AND P6, PT, R0.reuse, 0x4, PT ;  /* 0x000000040000780c */ /* 0x040fe40003fc6270 */
[----:B------:R-:W-:Y:S01]  /*14d20*/  ISETP.GE.AND P4, PT, R0, 0x5, PT ;  /* 0x000000050000780c */ /* 0x000fe20003f86270 */
[C---:B------:R-:W-:Y:S01]  /*14d30*/  FADD.FTZ R51, -R86.reuse, R2 ;  /* 0x0000000256337221 */ /* 0x040fe20000010100 */
[----:B------:R-:W-:Y:S02]  /*14d40*/  IMAD R2, R15, R0, RZ ;  /* 0x000000000f027224 */ /* 0x000fe400078e02ff */
[----:B------:R-:W-:-:S05]  /*14d50*/  FADD.FTZ R55, -R86, R3 ;  /* 0x0000000356377221 */ /* 0x000fca0000010100 */
[----:B------:R-:W5:Y:S01]  /*14d60*/  @P3 LDG.E.CONSTANT R11, desc[UR8][R4.64] ;  /* 0x00000008040b3981 */ /* 0x000f62000c1e9900 */
[----:B-1----:R-:W-:-:S03]  /*14d70*/  @P1 FFMA.FTZ R3, R88, -0.69314718246459960938, R51 ;  /* 0xbf31721858031823 */ /* 0x002fc60000010033 */
[----:B------:R-:W5:Y:S01]  /*14d80*/  @P3 LDG.E.CONSTANT R10, desc[UR8][R4.64] ;  /* 0x00000008040a3981 */ /* 0x000f62000c1e9900 */
[----:B------:R-:W-:Y:S01]  /*14d90*/  IMAD.SHL.U32 R51, R2, 0x2, RZ ;  /* 0x0000000202337824 */ /* 0x000fe200078e00ff */
[----:B------:R-:W-:Y:S02]  /*14da0*/  ISETP.GE.AND P5, PT, R0, 0x6, PT ;  /* 0x000000060000780c */ /* 0x000fe40003fa6270 */
[----:B------:R-:W5:Y:S01]  /*14db0*/  @P6 LDG.E.CONSTANT R14, desc[UR8][R4.64] ;  /* 0x00000008040e6981 */ /* 0x000f62000c1e9900 */
[----:B--2---:R-:W-:-:S03]  /*14dc0*/  IMAD.WIDE R6, R51, 0x4, R6 ;  /* 0x0000000433067825 */ /* 0x004fc600078e0206 */
[----:B------:R-:W2:Y:S01]  /*14dd0*/  @P6 LDG.E.CONSTANT R13, desc[UR8][R4.64] ;  /* 0x00000008040d6981 */ /* 0x000ea2000c1e9900 */
[----:B------:R-:W-:Y:S01]  /*14de0*/  ISETP.GE.AND P0, PT, R0, 0x7, PT ;  /* 0x000000070000780c */ /* 0x000fe20003f06270 */
[----:B------:R-:W-:Y:S02]  /*14df0*/  @P1 FFMA.FTZ R55, R88, -0.69314718246459960938, R55 ;  /* 0xbf31721858371823 */ /* 0x000fe40000010037 */
[----:B------:R-:W2:Y:S01]  /*14e00*/  @P4 LDG.E.CONSTANT R12, desc[UR8][R4.64] ;  /* 0x00000008040c4981 */ /* 0x000ea2000c1e9900 */
[----:B------:R-:W-:-:S03]  /*14e10*/  FADD.FTZ R87, -R86, R57 ;  /* 0x0000003956577221 */ /* 0x000fc60000010100 */
[----:B------:R-:W2:Y:S01]  /*14e20*/  @P4 LDG.E.CONSTANT R15, desc[UR8][R4.64] ;  /* 0x00000008040f4981 */ /* 0x000ea2000c1e9900 */
[----:B----4-:R-:W-:Y:S01]  /*14e30*/  @P1 FADD.FTZ R53, R52, R3 ;  /* 0x0000000334351221 */ /* 0x010fe20000010000 */
[----:B---3--:R-:W-:-:S04]  /*14e40*/  IMAD.WIDE R2, R51, 0x4, R8 ;  /* 0x0000000433027825 */ /* 0x008fc800078e0208 */
[----:B------:R-:W-:Y:S01]  /*14e50*/  FADD.FTZ R51, -R86, R56 ;  /* 0x0000003856337221 */ /* 0x000fe20000010100 */
[----:B------:R-:W-:Y:S01]  /*14e60*/  @P2 FFMA.FTZ R52, R88, -0.69314718246459960938, R87 ;  /* 0xbf31721858342823 */ /* 0x000fe20000010057 */
[----:B-----5:R-:W-:Y:S01]  /*14e70*/  @P1 FADD.FTZ R55, R50, R55 ;  /* 0x0000003732371221 */ /* 0x020fe20000010000 */
[----:B------:R-:W3:Y:S01]  /*14e80*/  @P5 LDG.E.CONSTANT R8, desc[UR8][R4.64] ;  /* 0x0000000804085981 */ /* 0x000ee2000c1e9900 */
[----:B------:R-:W-:-:S03]  /*14e90*/  @P2 FFMA.FTZ R57, R88, -0.69314718246459960938, R51 ;  /* 0xbf31721858392823 */ /* 0x000fc60000010033 */
[----:B------:R-:W-:Y:S01]  /*14ea0*/  @P1 STG.E desc[UR8][R2.64], R46 ;  /* 0x0000002e02001986 */ /* 0x000fe2000c101908 */
[----:B------:R-:W-:-:S03]  /*14eb0*/  @P2 FADD.FTZ R57, R48, R57 ;  /* 0x0000003930392221 */ /* 0x000fc60000010000 */
[----:B------:R0:W-:Y:S04]  /*14ec0*/  @P1 STG.E desc[UR8][R6.64], R53 ;  /* 0x0000003506001986 */ /* 0x0001e8000c101908 */
[----:B------:R1:W-:Y:S04]  /*14ed0*/  @P1 STG.E desc[UR8][R2.64+0x4], R47 ;  /* 0x0000042f02001986 */ /* 0x0003e8000c101908 */
[----:B------:R4:W-:Y:S01]  /*14ee0*/  @P1 STG.E desc[UR8][R6.64+0x4], R55 ;  /* 0x0000043706001986 */ /* 0x0009e2000c101908 */
[----:B------:R-:W-:Y:S01]  /*14ef0*/  ISETP.GE.AND P1, PT, R0, 0x8, PT ;  /* 0x000000080000780c */ /* 0x000fe20003f26270 */
[----:B0-----:R-:W-:-:S02]  /*14f00*/  @P2 FADD.FTZ R53, R49, R52 ;  /* 0x0000003431352221 */ /* 0x001fc40000010000 */
[----:B------:R-:W5:Y:S04]  /*14f10*/  @P5 LDG.E.CONSTANT R9, desc[UR8][R4.64] ;  /* 0x0000000804095981 */ /* 0x000f68000c1e9900 */
[----:B------:R-:W-:Y:S04]  /*14f20*/  @P2 STG.E desc[UR8][R2.64+0x8], R44 ;  /* 0x0000082c02002986 */ /* 0x000fe8000c101908 */
[----:B------:R-:W-:Y:S04]  /*14f30*/  @P2 STG.E desc[UR8][R6.64+0x8], R57 ;  /* 0x0000083906002986 */ /* 0x000fe8000c101908 */
[----:B------:R-:W5:Y:S04]  /*14f40*/  @P0 LDG.E.CONSTANT R50, desc[UR8][R4.64] ;  /* 0x0000000804320981 */ /* 0x000f68000c1e9900 */
[----:B------:R0:W-:Y:S04]  /*14f50*/  @P2 STG.E desc[UR8][R2.64+0xc], R45 ;  /* 0x00000c2d02002986 */ /* 0x0001e8000c101908 */
[----:B------:R2:W-:Y:S01]  /*14f60*/  @P2 STG.E desc[UR8][R6.64+0xc], R53 ;  /* 0x00000c3506002986 */ /* 0x0005e2000c101908 */
[----:B------:R-:W-:-:S03]  /*14f70*/  ISETP.GE.AND P2, PT, R0, 0x9, PT ;  /* 0x000000090000780c */ /* 0x000fc60003f46270 */
[----:B------:R-:W5:Y:S04]  /*14f80*/  @P0 LDG.E.CONSTANT R51, desc[UR8][R4.64] ;  /* 0x0000000804330981 */ /* 0x000f68000c1e9900 */
[----:B------:R-:W5:Y:S04]  /*14f90*/  @P1 LDG.E.CONSTANT R46, desc[UR8][R4.64] ;  /* 0x00000008042e1981 */ /* 0x000f68000c1e9900 */
[----:B------:R-:W5:Y:S04]  /*14fa0*/  @P1 LDG.E.CONSTANT R49, desc[UR8][R4.64] ;  /* 0x0000000804311981 */ /* 0x000f68000c1e9900 */
[----:B------:R-:W5:Y:S04]  /*14fb0*/  @P2 LDG.E.CONSTANT R48, desc[UR8][R4.64] ;  /* 0x0000000804302981 */ /* 0x000f68000c1e9900 */
[----:B-1----:R-:W5:Y:S01]  /*14fc0*/  @P2 LDG.E.CONSTANT R47, desc[UR8][R4.64] ;  /* 0x00000008042f2981 */ /* 0x002f62000c1e9900 */
[C---:B----4-:R-:W-:Y:S01]  /*14fd0*/  FADD.FTZ R55, -R86.reuse, R58 ;  /* 0x0000003a56377221 */ /* 0x050fe20000010100 */
[C---:B------:R-:W-:Y:S01]  /*14fe0*/  FADD.FTZ R59, -R86.reuse, R59 ;  /* 0x0000003b563b7221 */ /* 0x040fe20000010100 */
[C---:B0-----:R-:W-:Y:S01]  /*14ff0*/  FADD.FTZ R45, -R86.reuse, R60 ;  /* 0x0000003c562d7221 */ /* 0x041fe20000010100 */
[----:B--2---:R-:W-:Y:S01]  /*15000*/  FADD.FTZ R53, -R86, R61 ;  /* 0x0000003d56357221 */ /* 0x004fe20000010100 */
[C---:B------:R-:W-:Y:S01]  /*15010*/  @P3 FFMA.FTZ R52, R88.reuse, -0.69314718246459960938, R55 ;  /* 0xbf31721858343823 */ /* 0x040fe20000010037 */
[C---:B------:R-:W-:Y:S01]  /*15020*/  @P3 FFMA.FTZ R55, R88.reuse, -0.69314718246459960938, R59 ;  /* 0xbf31721858373823 */ /* 0x040fe2000001003b */
[----:B------:R-:W-:Y:S01]  /*15030*/  @P3 STG.E desc[UR8][R2.64+0x10], R42 ;  /* 0x0000102a02003986 */ /* 0x000fe2000c101908 */
[----:B------:R-:W-:Y:S01]  /*15040*/  @P6 FFMA.FTZ R45, R88, -0.69314718246459960938, R45 ;  /* 0xbf317218582d6823 */ /* 0x000fe2000001002d */
[----:B------:R-:W-:Y:S01]  /*15050*/  @P3 FADD.FTZ R11, R11, R52 ;  /* 0x000000340b0b3221 */ /* 0x000fe20000010000 */
[----:B------:R-:W-:Y:S01]  /*15060*/  @P3 FADD.FTZ R55, R10, R55 ;  /* 0x000000370a373221 */ /* 0x000fe20000010000 */
[----:B------:R-:W-:Y:S01]  /*15070*/  FADD.FTZ R57, -R86, R62 ;  /* 0x0000003e56397221 */ /* 0x000fe20000010100 */
[----:B------:R-:W-:Y:S01]  /*15080*/  @P6 FFMA.FTZ R10, R88, -0.69314718246459960938, R53 ;  /* 0xbf317218580a6823 */ /* 0x000fe20000010035 */
[----:B------:R-:W-:Y:S01]  /*15090*/  @P6 FADD.FTZ R45, R14, R45 ;  /* 0x0000002d0e2d6221 */ /* 0x000fe20000010000 */
[----:B------:R0:W-:Y:S01]  /*150a0*/  @P3 STG.E desc[UR8][R6.64+0x10], R11 ;  /* 0x0000100b06003986 */ /* 0x0001e2000c101908 */
[----:B------:R-:W-:Y:S01]  /*150b0*/  @P4 FFMA.FTZ R53, R88, -0.69314718246459960938, R57 ;  /* 0xbf31721858354823 */ /* 0x000fe20000010039 */
[----:B------:R-:W-:-:S02]  /*150c0*/  @P6 FADD.FTZ R13, R13, R10 ;  /* 0x0000000a0d0d6221 */ /* 0x000fc40000010000 */
[----:B------:R1:W-:Y:S01]  /*150d0*/  @P3 STG.E desc[UR8][R2.64+0x14], R43 ;  /* 0x0000142b02003986 */ /* 0x0003e2000c101908 */
[----:B------:R-:W-:-:S03]  /*150e0*/  @P4 FADD.FTZ R53, R12, R53 ;  /* 0x000000350c354221 */ /* 0x000fc60000010000 */
[----:B------:R-:W-:Y:S01]  /*150f0*/  @P3 STG.E desc[UR8][R6.64+0x14], R55 ;  /* 0x0000143706003986 */ /* 0x000fe2000c101908 */
[----:B------:R-:W-:Y:S01]  /*15100*/  ISETP.GE.AND P3, PT, R0, 0xa, PT ;  /* 0x0000000a0000780c */ /* 0x000fe20003f66270 */
[----:B0-----:R-:W-:Y:S02]  /*15110*/  FADD.FTZ R11, -R86, R63 ;  /* 0x0000003f560b7221 */ /* 0x001fe40000010100 */
[----:B------:R-:W-:Y:S02]  /*15120*/  @P6 STG.E desc[UR8][R2.64+0x18], R40 ;  /* 0x0000182802006986 */ /* 0x000fe4000c101908 */
[----:B------:R-:W-:Y:S02]  /*15130*/  @P4 FFMA.FTZ R10, R88, -0.69314718246459960938, R11 ;  /* 0xbf317218580a4823 */ /* 0x000fe4000001000b */
[----:B------:R-:W-:Y:S01]  /*15140*/  @P6 STG.E desc[UR8][R6.64+0x18], R45 ;  /* 0x0000182d06006986 */ /* 0x000fe2000c101908 */
[C---:B------:R-:W-:Y:S01]  /*15150*/  FADD.FTZ R11, -R86.reuse, R64 ;  /* 0x00000040560b7221 */ /* 0x040fe20000010100 */
[----:B-1----:R-:W-:Y:S01]  /*15160*/  FADD.FTZ R43, -R86, R65 ;  /* 0x00000041562b7221 */ /* 0x002fe20000010100 */
[----:B------:R-:W-:Y:S01]  /*15170*/  @P4 FADD.FTZ R15, R15, R10 ;  /* 0x0000000a0f0f4221 */ /* 0x000fe20000010000 */
[----:B------:R-:W-:Y:S01]  /*15180*/  @P6 STG.E desc[UR8][R2.64+0x1c], R41 ;  /* 0x00001c2902006986 */ /* 0x000fe2000c101908 */
[C---:B------:R-:W-:Y:S01]  /*15190*/  @P5 FFMA.FTZ R11, R88.reuse, -0.69314718246459960938, R11 ;  /* 0xbf317218580b5823 */ /* 0x040fe2000001000b */
[----:B------:R-:W-:-:S02]  /*151a0*/  @P5 FFMA.FTZ R10, R88, -0.69314718246459960938, R43 ;  /* 0xbf317218580a5823 */ /* 0x000fc4000001002b */
[----:B------:R0:W-:Y:S04]  /*151b0*/  @P6 STG.E desc[UR8][R6.64+0x1c], R13 ;  /* 0x00001c0d06006986 */ /* 0x0001e8000c101908 */
[----:B------:R-:W-:Y:S04]  /*151c0*/  @P4 STG.E desc[UR8][R2.64+0x20], R38 ;  /* 0x0000202602004986 */ /* 0x000fe8000c101908 */
[----:B------:R-:W-:Y:S04]  /*151d0*/  @P4 STG.E desc[UR8][R6.64+0x20], R53 ;  /* 0x0000203506004986 */ /* 0x000fe8000c101908 */
[----:B------:R-:W-:Y:S01]  /*151e0*/  @P4 STG.E desc[UR8][R2.64+0x24], R39 ;  /* 0x0000242702004986 */ /* 0x000fe2000c101908 */
[----:B0-----:R-:W-:-:S03]  /*151f0*/  FADD.FTZ R13, -R86, R66 ;  /* 0x00000042560d7221 */ /* 0x001fc60000010100 */
[----:B------:R0:W-:Y:S01]  /*15200*/  @P4 STG.E desc[UR8][R6.64+0x24], R15 ;  /* 0x0000240f06004986 */ /* 0x0001e2000c101908 */
[----:B------:R-:W-:Y:S01]  /*15210*/  ISETP.GE.AND P4, PT, R0, 0xb, PT ;  /* 0x0000000b0000780c */ /* 0x000fe20003f86270 */
[----:B------:R-:W-:Y:S02]  /*15220*/  @P0 FFMA.FTZ R13, R88, -0.69314718246459960938, R13 ;  /* 0xbf317218580d0823 */ /* 0x000fe4000001000d */
[----:B------:R-:W2:Y:S01]  /*15230*/  @P3 LDG.E.CONSTANT R41, desc[UR8][R4.64] ;  /* 0x0000000804293981 */ /* 0x000ea2000c1e9900 */
[----:B------:R-:W-:-:S03]  /*15240*/  ISETP.GE.AND P6, PT, R0, 0xc, PT ;  /* 0x0000000c0000780c */ /* 0x000fc60003fc6270 */
[----:B------:R-:W-:Y:S01]  /*15250*/  @P5 STG.E desc[UR8][R2.64+0x28], R36 ;  /* 0x0000282402005986 */ /* 0x000fe2000c101908 */
[----:B0-----:R-:W-:-:S03]  /*15260*/  FADD.FTZ R15, -R86, R67 ;  /* 0x00000043560f7221 */ /* 0x001fc60000010100 */
[----:B------:R-:W4:Y:S01]  /*15270*/  @P3 LDG.E.CONSTANT R43, desc[UR8][R4.64] ;  /* 0x00000008042b3981 */ /* 0x000f22000c1e9900 */
[----:B------:R-:W-:-:S03]  /*15280*/  FADD.FTZ R39, -R86, R68 ;  /* 0x0000004456277221 */ /* 0x000fc60000010100 */
[----:B------:R-:W4:Y:S04]  /*15290*/  @P4 LDG.E.CONSTANT R45, desc[UR8][R4.64] ;  /* 0x00000008042d4981 */ /* 0x000f28000c1e9900 */
[----:B------:R-:W4:Y:S01]  /*152a0*/  @P6 LDG.E.CONSTANT R53, desc[UR8][R4.64] ;  /* 0x0000000804356981 */ /* 0x000f22000c1e9900 */
[----:B---3--:R-:W-:Y:S01]  /*152b0*/  @P5 FADD.FTZ R11, R8, R11 ;  /* 0x0000000b080b5221 */ /* 0x008fe20000010000 */
[----:B------:R-:W-:-:S04]  /*152c0*/  @P0 FFMA.FTZ R8, R88, -0.69314718246459960938, R15 ;  /* 0xbf31721858080823 */ /* 0x000fc8000001000f */
[----:B------:R0:W-:Y:S04]  /*152d0*/  @P5 STG.E desc[UR8][R6.64+0x28], R11 ;  /* 0x0000280b06005986 */ /* 0x0001e8000c101908 */
[----:B------:R1:W-:Y:S01]  /*152e0*/  @P5 STG.E desc[UR8][R2.64+0x2c], R37 ;  /* 0x00002c2502005986 */ /* 0x0003e2000c101908 */
[----:B-----5:R-:W-:Y:S01]  /*152f0*/  @P5 FADD.FTZ R9, R9, R10 ;  /* 0x0000000a09095221 */ /* 0x020fe20000010000 */
[----:B0-----:R-:W-:Y:S02]  /*15300*/  FADD.FTZ R11, -R86, R69 ;  /* 0x00000045560b7221 */ /* 0x001fe40000010100 */
[----:B-1----:R-:W3:Y:S04]  /*15310*/  @P4 LDG.E.CONSTANT R37, desc[UR8][R4.64] ;  /* 0x0000000804254981 */ /* 0x002ee8000c1e9900 */
[----:B------:R0:W-:Y:S01]  /*15320*/  @P5 STG.E desc[UR8][R6.64+0x2c], R9 ;  /* 0x00002c0906005986 */ /* 0x0001e2000c101908 */
[----:B------:R-:W-:Y:S01]  /*15330*/  ISETP.GE.AND P5, PT, R0, 0xd, PT ;  /* 0x0000000d0000780c */ /* 0x000fe20003fa6270 */
[----:B------:R-:W-:-:S02]  /*15340*/  @P0 FADD.FTZ R13, R50, R13 ;  /* 0x0000000d320d0221 */ /* 0x000fc40000010000 */
[----:B------:R-:W-:Y:S04]  /*15350*/  @P0 STG.E desc[UR8][R2.64+0x30], R34 ;  /* 0x0000302202000986 */ /* 0x000fe8000c101908 */
[----:B------:R1:W-:Y:S01]  /*15360*/  @P0 STG.E desc[UR8][R6.64+0x30], R13 ;  /* 0x0000300d06000986 */ /* 0x0003e2000c101908 */
[C---:B0-----:R-:W-:Y:S01]  /*15370*/  @P1 FFMA.FTZ R9, R88.reuse, -0.69314718246459960938, R39 ;  /* 0xbf31721858091823 */ /* 0x041fe20000010027 */
[----:B------:R-:W-:Y:S02]  /*15380*/  @P0 FADD.FTZ R51, R51, R8 ;  /* 0x0000000833330221 */ /* 0x000fe40000010000 */
[----:B------:R0:W-:Y:S01]  /*15390*/  @P0 STG.E desc[UR8][R2.64+0x34], R35 ;  /* 0x0000342302000986 */ /* 0x0001e2000c101908 */
[----:B------:R-:W-:Y:S01]  /*153a0*/  @P1 FFMA.FTZ R8, R88, -0.69314718246459960938, R11 ;  /* 0xbf31721858081823 */ /* 0x000fe2000001000b */
[----:B------:R-:W-:-:S02]  /*153b0*/  FADD.FTZ R11, -R86, R70 ;  /* 0x00000046560b7221 */ /* 0x000fc40000010100 */
[----:B------:R5:W-:Y:S01]  /*153c0*/  @P0 STG.E desc[UR8][R6.64+0x34], R51 ;  /* 0x0000343306000986 */ /* 0x000be2000c101908 */
[----:B------:R-:W-:Y:S01]  /*153d0*/  ISETP.GE.AND P0, PT, R0, 0xe, PT ;  /* 0x0000000e0000780c */ /* 0x000fe20003f06270 */
[----:B-1----:R-:W-:Y:S01]  /*153e0*/  FADD.FTZ R13, -R86, R71 ;  /* 0x00000047560d7221 */ /* 0x002fe20000010100 */
[----:B------:R-:W-:Y:S01]  /*153f0*/  @P1 FADD.FTZ R9, R46, R9 ;  /* 0x000000092e091221 */ /* 0x000fe20000010000 */
[C---:B------:R-:W-:Y:S01]  /*15400*/  @P2 FFMA.FTZ R11, R88.reuse, -0.69314718246459960938, R11 ;  /* 0xbf317218580b2823 */ /* 0x040fe2000001000b */
[----:B------:R-:W-:Y:S01]  /*15410*/  @P1 FADD.FTZ R49, R49, R8 ;  /* 0x0000000831311221 */ /* 0x000fe20000010000 */
[----:B------:R-:W-:Y:S01]  /*15420*/  @P2 FFMA.FTZ R8, R88, -0.69314718246459960938, R13 ;  /* 0xbf31721858082823 */ /* 0x000fe2000001000d */
[----:B------:R-:W-:Y:S01]  /*15430*/  @P1 STG.E desc[UR8][R2.64+0x38], R32 ;  /* 0x0000382002001986 */ /* 0x000fe2000c101908 */
[----:B------:R-:W-:-:S03]  /*15440*/  @P2 FADD.FTZ R11, R48, R11 ;  /* 0x0000000b300b2221 */ /* 0x000fc60000010000 */
[----:B------:R-:W3:Y:S01]  /*15450*/  @P6 LDG.E.CONSTANT R39, desc[UR8][R4.64] ;  /* 0x0000000804276981 */ /* 0x000ee2000c1e9900 */
[----:B------:R-:W-:-:S03]  /*15460*/  @P2 FADD.FTZ R47, R47, R8 ;  /* 0x000000082f2f2221 */ /* 0x000fc60000010000 */
[----:B------:R-:W-:Y:S04]  /*15470*/  @P1 STG.E desc[UR8][R6.64+0x38], R9 ;  /* 0x0000380906001986 */ /* 0x000fe8000c101908 */
[----:B------:R1:W-:Y:S04]  /*15480*/  @P1 STG.E desc[UR8][R2.64+0x3c], R33 ;  /* 0x00003c2102001986 */ /* 0x0003e8000c101908 */
[----:B0-----:R-:W3:Y:S04]  /*15490*/  @P5 LDG.E.CONSTANT R35, desc[UR8][R4.64] ;  /* 0x0000000804235981 */ /* 0x001ee8000c1e9900 */
[----:B------:R0:W-:Y:S01]  /*154a0*/  @P1 STG.E desc[UR8][R6.64+0x3c], R49 ;  /* 0x00003c3106001986 */ /* 0x0001e2000c101908 */
[----:B------:R-:W-:-:S03]  /*154b0*/  ISETP.GE.AND P1, PT, R0, 0xf, PT ;  /* 0x0000000f0000780c */ /* 0x000fc60003f26270 */
[----:B------:R-:W-:Y:S04]  /*154c0*/  @P2 STG.E desc[UR8][R2.64+0x40], R30 ;  /* 0x0000401e02002986 */ /* 0x000fe8000c101908 */
[----:B------:R0:W-:Y:S04]  /*154d0*/  @P2 STG.E desc[UR8][R6.64+0x40], R11 ;  /* 0x0000400b06002986 */ /* 0x0001e8000c101908 */
[----:B-----5:R-:W5:Y:S04]  /*154e0*/  @P0 LDG.E.CONSTANT R51, desc[UR8][R4.64] ;  /* 0x0000000804330981 */ /* 0x020f68000c1e9900 */
[----:B------:R4:W-:Y:S04]  /*154f0*/  @P2 STG.E desc[UR8][R2.64+0x44], R31 ;  /* 0x0000441f02002986 */ /* 0x0009e8000c101908 */
[----:B------:R-:W5:Y:S04]  /*15500*/  @P5 LDG.E.CONSTANT R55, desc[UR8][R4.64] ;  /* 0x0000000804375981 */ /* 0x000f68000c1e9900 */
[----:B------:R-:W-:Y:S01]  /*15510*/  @P2 STG.E desc[UR8][R6.64+0x44], R47 ;  /* 0x0000442f06002986 */ /* 0x000fe2000c101908 */
[----:B------:R-:W-:-:S03]  /*15520*/  ISETP.GE.AND P2, PT, R0, 0x10, PT ;  /* 0x000000100000780c */ /* 0x000fc60003f46270 */
[----:B-1----:R-:W5:Y:S04]  /*15530*/  @P0 LDG.E.CONSTANT R33, desc[UR8][R4.64] ;  /* 0x0000000804210981 */ /* 0x002f68000c1e9900 */
[----:B0-----:R-:W5:Y:S04]  /*15540*/  @P1 LDG.E.CONSTANT R49, desc[UR8][R4.64] ;  /* 0x0000000804311981 */ /* 0x001f68000c1e9900 */
[----:B------:R-:W5:Y:S04]  /*15550*/  @P1 LDG.E.CONSTANT R57, desc[UR8][R4.64] ;  /* 0x0000000804391981 */ /* 0x000f68000c1e9900 */
[----:B------:R-:W5:Y:S01]  /*15560*/  @P2 LDG.E.CONSTANT R59, desc[UR8][R4.64] ;  /* 0x00000008043b2981 */ /* 0x000f62000c1e9900 */
[C---:B------:R-:W-:Y:S01]  /*15570*/  FADD.FTZ R9, -R86.reuse, R72 ;  /* 0x0000004856097221 */ /* 0x040fe20000010100 */
[----:B------:R-:W-:-:S03]  /*15580*/  FADD.FTZ R13, -R86, R73 ;  /* 0x00000049560d7221 */ /* 0x000fc60000010100 */
[----:B------:R-:W-:Y:S01]  /*15590*/  @P3 FFMA.FTZ R0, R88, -0.69314718246459960938, R9 ;  /* 0xbf31721858003823 */ /* 0x000fe20000010009 */
[C---:B------:R-:W-:Y:S01]  /*155a0*/  FADD.FTZ R11, -R86.reuse, R74 ;  /* 0x0000004a560b7221 */ /* 0x040fe20000010100 */
[----:B------:R-:W-:Y:S02]  /*155b0*/  FADD.FTZ R15, -R86, R75 ;  /* 0x0000004b560f7221 */ /* 0x000fe40000010100 */
[----:B--2---:R-:W-:Y:S01]  /*155c0*/  @P3 FADD.FTZ R9, R41, R0 ;  /* 0x0000000029093221 */ /* 0x004fe20000010000 */
[C---:B------:R-:W-:Y:S01]  /*155d0*/  @P3 FFMA.FTZ R0, R88.reuse, -0.69314718246459960938, R13 ;  /* 0xbf31721858003823 */ /* 0x040fe2000001000d */
[----:B------:R-:W-:Y:S01]  /*155e0*/  @P3 STG.E desc[UR8][R2.64+0x48], R28 ;  /* 0x0000481c02003986 */ /* 0x000fe2000c101908 */
[C---:B------:R-:W-:Y:S02]  /*155f0*/  @P4 FFMA.FTZ R8, R88.reuse, -0.69314718246459960938, R11 ;  /* 0xbf31721858084823 */ /* 0x040fe4000001000b */
[----:B----4-:R-:W-:Y:S01]  /*15600*/  @P3 FADD.FTZ R11, R43, R0 ;  /* 0x000000002b0b3221 */ /* 0x010fe20000010000 */
[----:B------:R-:W-:Y:S01]  /*15610*/  @P3 STG.E desc[UR8][R6.64+0x48], R9 ;  /* 0x0000480906003986 */ /* 0x000fe2000c101908 */
[----:B------:R-:W-:-:S03]  /*15620*/  @P4 FFMA.FTZ R0, R88, -0.69314718246459960938, R15 ;  /* 0xbf31721858004823 */ /* 0x000fc6000001000f */
[----:B------:R0:W-:Y:S01]  /*15630*/  @P3 STG.E desc[UR8][R2.64+0x4c], R29 ;  /* 0x00004c1d02003986 */ /* 0x0001e2000c101908 */
[----:B------:R-:W-:Y:S01]  /*15640*/  @P4 FADD.FTZ R13, R45, R8 ;  /* 0x000000082d0d4221 */ /* 0x000fe20000010000 */
[C---:B------:R-:W-:Y:S02]  /*15650*/  FADD.FTZ R31, -R86.reuse, R76 ;  /* 0x0000004c561f7221 */ /* 0x040fe40000010100 */
[----:B------:R-:W-:Y:S01]  /*15660*/  @P3 STG.E desc[UR8][R6.64+0x4c], R11 ;  /* 0x00004c0b06003986 */ /* 0x000fe2000c101908 */
[----:B0-----:R-:W-:-:S03]  /*15670*/  FADD.FTZ R29, -R86, R77 ;  /* 0x0000004d561d7221 */ /* 0x001fc60000010100 */
[----:B------:R-:W-:Y:S01]  /*15680*/  @P4 STG.E desc[UR8][R2.64+0x50], R26 ;  /* 0x0000501a02004986 */ /* 0x000fe2000c101908 */
[----:B------:R-:W-:-:S03]  /*15690*/  @P6 FFMA.FTZ R8, R88, -0.69314718246459960938, R31 ;  /* 0xbf31721858086823 */ /* 0x000fc6000001001f */
[----:B------:R-:W-:Y:S01]  /*156a0*/  @P4 STG.E desc[UR8][R6.64+0x50], R13 ;  /* 0x0000500d06004986 */ /* 0x000fe2000c101908 */
[----:B------:R-:W-:-:S03]  /*156b0*/  FADD.FTZ R31, -R86, R78 ;  /* 0x0000004e561f7221 */ /* 0x000fc60000010100 */
[----:B------:R0:W-:Y:S02]  /*156c0*/  @P4 STG.E desc[UR8][R2.64+0x54], R27 ;  /* 0x0000541b02004986 */ /* 0x0001e4000c101908 */
[----:B0-----:R-:W-:Y:S01]  /*156d0*/  FADD.FTZ R27, -R86, R80 ;  /* 0x00000050561b7221 */ /* 0x001fe20000010100 */
[----:B---3--:R-:W-:Y:S01]  /*156e0*/  @P4 FADD.FTZ R9, R37, R0 ;  /* 0x0000000025094221 */ /* 0x008fe20000010000 */
[----:B------:R-:W-:Y:S01]  /*156f0*/  @P6 FFMA.FTZ R0, R88, -0.69314718246459960938, R29 ;  /* 0xbf31721858006823 */ /* 0x000fe2000001001d */
[----:B------:R-:W-:-:S03]  /*15700*/  FADD.FTZ R29, -R86, R79 ;  /* 0x0000004f561d7221 */ /* 0x000fc60000010100 */
[----:B------:R-:W-:Y:S01]  /*15710*/  @P6 FADD.FTZ R11, R53, R0 ;  /* 0x00000000350b6221 */ /* 0x000fe20000010000 */
[C---:B------:R-:W-:Y:S01]  /*15720*/  @P5 FFMA.FTZ R0, R88.reuse, -0.69314718246459960938, R29 ;  /* 0xbf31721858005823 */ /* 0x040fe2000001001d */
[----:B------:R0:W-:Y:S04]  /*15730*/  @P4 STG.E desc[UR8][R6.64+0x54], R9 ;  /* 0x0000540906004986 */ /* 0x0001e8000c101908 */
[----:B------:R-:W-:Y:S01]  /*15740*/  @P6 STG.E desc[UR8][R2.64+0x58], R24 ;  /* 0x0000581802006986 */ /* 0x000fe2000c101908 */
[----:B------:R-:W-:Y:S01]  /*15750*/  @P6 FADD.FTZ R15, R39, R8 ;  /* 0x00000008270f6221 */ /* 0x000fe20000010000 */
[----:B------:R-:W-:-:S04]  /*15760*/  @P5 FFMA.FTZ R8, R88, -0.69314718246459960938, R31 ;  /* 0xbf31721858085823 */ /* 0x000fc8000001001f */
[----:B------:R5:W-:Y:S01]  /*15770*/  @P6 STG.E desc[UR8][R6.64+0x58], R15 ;  /* 0x0000580f06006986 */ /* 0x000be2000c101908 */
[----:B0-----:R-:W-:Y:S01]  /*15780*/  @P5 FADD.FTZ R9, R35, R0 ;  /* 0x0000000023095221 */ /* 0x001fe20000010000 */
[----:B------:R-:W-:Y:S01]  /*15790*/  @P0 FFMA.FTZ R0, R88, -0.69314718246459960938, R27 ;  /* 0xbf31721858000823 */ /* 0x000fe2000001001b */
[----:B------:R-:W-:Y:S01]  /*157a0*/  FADD.FTZ R27, -R86, R81 ;  /* 0x00000051561b7221 */ /* 0x000fe20000010100 */
[----:B------:R0:W-:Y:S04]  /*157b0*/  @P6 STG.E desc[UR8][R2.64+0x5c], R25 ;  /* 0x00005c1902006986 */ /* 0x0001e8000c101908 */
[----:B------:R1:W-:Y:S04]  /*157c0*/  @P6 STG.E desc[UR8][R6.64+0x5c], R11 ;  /* 0x00005c0b06006986 */ /* 0x0003e8000c101908 */
[----:B------:R-:W-:Y:S01]  /*157d0*/  @P5 STG.E desc[UR8][R2.64+0x60], R22 ;  /* 0x0000601602005986 */ /* 0x000fe2000c101908 */
[----:B-----5:R-:W-:Y:S01]  /*157e0*/  @P0 FADD.FTZ R15, R51, R0 ;  /* 0x00000000330f0221 */ /* 0x020fe20000010000 */
[----:B------:R-:W-:Y:S01]  /*157f0*/  @P0 FFMA.FTZ R0, R88, -0.69314718246459960938, R27 ;  /* 0xbf31721858000823 */ /* 0x000fe2000001001b */
[C---:B0-----:R-:W-:Y:S01]  /*15800*/  FADD.FTZ R25, -R86.reuse, R82 ;  /* 0x0000005256197221 */ /* 0x041fe20000010100 */
[----:B------:R-:W-:Y:S01]  /*15810*/  FADD.FTZ R27, -R86, R83 ;  /* 0x00000053561b7221 */ /* 0x000fe20000010100 */
[----:B------:R-:W-:-:S03]  /*15820*/  @P5 FADD.FTZ R13, R55, R8 ;  /* 0x00000008370d5221 */ /* 0x000fc60000010000 */
[C---:B------:R-:W-:Y:S02]  /*15830*/  @P1 FFMA.FTZ R8, R88.reuse, -0.69314718246459960938, R27 ;  /* 0xbf31721858081823 */ /* 0x040fe4000001001b */
[----:B------:R0:W-:Y:S01]  /*15840*/  @P5 STG.E desc[UR8][R6.64+0x60], R13 ;  /* 0x0000600d06005986 */ /* 0x0001e2000c101908 */
[----:B-1----:R-:W-:Y:S01]  /*15850*/  @P0 FADD.FTZ R11, R33, R0 ;  /* 0x00000000210b0221 */ /* 0x002fe20000010000 */
[----:B------:R-:W-:Y:S02]  /*15860*/  @P1 FFMA.FTZ R0, R88, -0.69314718246459960938, R25 ;  /* 0xbf31721858001823 */ /* 0x000fe40000010019 */
[----:B------:R-:W-:Y:S04]  /*15870*/  @P5 STG.E desc[UR8][R2.64+0x64], R23 ;  /* 0x0000641702005986 */ /* 0x000fe8000c101908 */
[----:B------:R1:W-:Y:S01]  /*15880*/  @P5 STG.E desc[UR8][R6.64+0x64], R9 ;  /* 0x0000640906005986 */ /* 0x0003e2000c101908 */
[----:B0-----:R-:W-:-:S03]  /*15890*/  FADD.FTZ R13, -R86, R84 ;  /* 0x00000054560d7221 */ /* 0x001fc60000010100 */
[----:B------:R-:W-:Y:S04]  /*158a0*/  @P0 STG.E desc[UR8][R2.64+0x68], R20 ;  /* 0x0000681402000986 */ /* 0x000fe8000c101908 */
[----:B------:R0:W-:Y:S01]  /*158b0*/  @P0 STG.E desc[UR8][R6.64+0x68], R15 ;  /* 0x0000680f06000986 */ /* 0x0001e2000c101908 */
[----:B-1----:R-:W-:Y:S01]  /*158c0*/  @P1 FADD.FTZ R9, R49, R0 ;  /* 0x0000000031091221 */ /* 0x002fe20000010000 */
[----:B------:R-:W-:Y:S02]  /*158d0*/  @P2 FFMA.FTZ R0, R88, -0.69314718246459960938, R13 ;  /* 0xbf31721858002823 */ /* 0x000fe4000001000d */
[----:B------:R1:W-:Y:S01]  /*158e0*/  @P0 STG.E desc[UR8][R2.64+0x6c], R21 ;  /* 0x00006c1502000986 */ /* 0x0003e2000c101908 */
[----:B------:R-:W-:-:S03]  /*158f0*/  @P1 FADD.FTZ R13, R57, R8 ;  /* 0x00000008390d1221 */ /* 0x000fc60000010000 */
[----:B------:R1:W-:Y:S01]  /*15900*/  @P0 STG.E desc[UR8][R6.64+0x6c], R11 ;  /* 0x00006c0b06000986 */ /* 0x0003e2000c101908 */
[----:B0-----:R-:W-:-:S03]  /*15910*/  @P2 FADD.FTZ R15, R59, R0 ;  /* 0x000000003b0f2221 */ /* 0x001fc60000010000 */
        /* <DEDUP_REMOVED lines=10> */
[----:B-1----:R-:W-:-:S04]  /*159c0*/  FFMA.FTZ R9, R88, -0.69314718246459960938, R85 ;  /* 0xbf31721858097823 */ /* 0x002fc80000010055 */
[----:B--2---:R-:W-:-:S05]  /*159d0*/  FADD.FTZ R9, R4, R9 ;  /* 0x0000000904097221 */ /* 0x004fca0000010000 */
[----:B------:R-:W-:Y:S01]  /*159e0*/  STG.E desc[UR8][R6.64+0x7c], R9 ;  /* 0x00007c0906007986 */ /* 0x000fe2000c101908 */
[----:B------:R-:W-:Y:S05]  /*159f0*/  EXIT ;  /* 0x000000000000794d */ /* 0x000fea0003800000 */
.L_x_27622:
        /* <DEDUP_REMOVED lines=16> */
.L_x_38483:


//--------------------- .text._ZN17fastertransformer38beam_online_softmax_topk_stage2_kernelIfLi32ELi64EEEvPKfS2_PiPT_ii --------------------------
	.section	.text._ZN17fastertransformer38beam_online_softmax_topk_stage2_kernelIfLi32ELi64EEEvPKfS2_PiPT_ii,"ax",@progbits
	.align	128
        .global         _ZN17fastertransformer38beam_online_softmax_topk_stage2_kernelIfLi32ELi64EEEvPKfS2_PiPT_ii
        .type           _ZN17fastertransformer38beam_online_softmax_topk_stage2_kernelIfLi32ELi64EEEvPKfS2_PiPT_ii,@function
        .size           _ZN17fastertransformer38beam_online_softmax_topk_stage2_kernelIfLi32ELi64EEEvPKfS2_PiPT_ii,(.L_x_38484 - _ZN17fastertransformer38beam_online_softmax_topk_stage2_kernelIfLi32ELi64EEEvPKfS2_PiPT_ii)
        .other          _ZN17fastertransformer38beam_online_softmax_topk_stage2_kernelIfLi32ELi64EEEvPKfS2_PiPT_ii,@"STO_CUDA_ENTRY STV_DEFAULT"
_ZN17fastertransformer38beam_online_softmax_topk_stage2_kernelIfLi32ELi64EEEvPKfS2_PiPT_ii:
.text._ZN17fastertransformer38beam_online_softmax_topk_stage2_kernelIfLi32ELi64EEEvPKfS2_PiPT_ii:
        /* <DEDUP_REMOVED lines=79> */
.L_x_27627:
        /* <DEDUP_REMOVED lines=10> */
.L_x_27626:
[----:B------:R-:W-:Y:S05]  /*0590*/  BSYNC.RECONVERGENT B1 ;  /* 0x0000000000017941 */ /* 0x000fea0003800200 */
.L_x_27625:
        /* <DEDUP_REMOVED lines=21> */
.L_x_27630:
        /* <DEDUP_REMOVED lines=38> */
.L_x_27629:
[----:B------:R-:W-:Y:S05]  /*0950*/  BSYNC.RECONVERGENT B1 ;  /* 0x0000000000017941 */ /* 0x000fea0003800200 */
.L_x_27628:
        /* <DEDUP_REMOVED lines=25> */
.L_x_27632:
[----:B------:R-:W-:Y:S05]  /*0af0*/  BSYNC.RECONVERGENT B1 ;  /* 0x0000000000017941 */ /* 0x000fea0003800200 */
.L_x_27631:
        /* <DEDUP_REMOVED lines=10> */
.L_x_27624:
[----:B------:R-:W-:Y:S05]  /*0ba0*/  BSYNC.RECONVERGENT B0 ;  /* 0x0000000000007941 */ /* 0x000fea0003800200 */
.L_x_27623:
[----:B------:R-:W-:Y:S01]  /*0bb0*/  ISETP.GE.U32.AND P0, PT, R4, R7, PT ;  /* 0x000000070400720c */ /* 0x000fe20003f06070 */
[----:B------:R-:W-:Y:S01]  /*0bc0*/  BAR.SYNC.DEFER_BLOCKING 0x0 ;  /* 0x0000000000007b1d */ /* 0x000fe20000010000 */
[----:B------:R-:W-:Y:S01]  /*0bd0*/  IMAD.MOV.U32 R88, RZ, RZ, RZ ;  /* 0x000000ffff587224 */ /* 0x000fe200078e00ff */
[----:B------:R-:W-:Y:S01]  /*0be0*/  MOV R87, 0xff7fffff ;  /* 0xff7fffff00577802 */ /* 0x000fe20000000f00 */
[----:B------:R-:W-:Y:S01]  /*0bf0*/  IMAD.MOV.U32 R55, RZ, RZ, -0x1 ;  /* 0xffffffffff377424 */ /* 0x000fe200078e00ff */
        /* <DEDUP_REMOVED lines=40> */
[----:B-1----:R-:W-:Y:S02]  /*0e80*/  IMAD.MOV.U32 R3, RZ, RZ, -0x1 ;  /* 0xffffffffff037424 */ /* 0x002fe400078e00ff */
        /* <DEDUP_REMOVED lines=48> */
.L_x_27639:
        /* <DEDUP_REMOVED lines=37> */
.L_x_27638:
        /* <DEDUP_REMOVED lines=23> */
.L_x_27640:
[----:B------:R-:W-:-:S13]  /*1550*/  ISETP.NE.OR P0, PT, R2, RZ, P0 ;  /* 0x000000ff0200720c */ /* 0x000fda0000705670 */
[----:B------:R-:W-:Y:S05]  /*1560*/  @!P0 BRA `(.L_x_27636) ;  /* 0x0000000000348947 */ /* 0x000fea0003800000 */
.L_x_27637:
        /* <DEDUP_REMOVED lines=13> */
.L_x_27636:
        /* <DEDUP_REMOVED lines=11> */
.L_x_27641:
        /* <DEDUP_REMOVED lines=9> */
.L_x_27635:
        /* <DEDUP_REMOVED lines=40> */
.L_x_27634:
[----:B------:R-:W-:Y:S05]  /*1a00*/  BSYNC.RECONVERGENT B0 ;  /* 0x0000000000007941 */ /* 0x000fea0003800200 */
.L_x_27633:
[----:B-1---5:R-:W-:Y:S01]  /*1a10*/  SHFL.DOWN PT, R4, R52, 0x1, 0x1f ;  /* 0x08201f0034047f89 */ /* 0x022fe200000e0000 */
[----:B------:R-:W-:Y:S03]  /*1a20*/  BSSY.RECONVERGENT B0, `(.L_x_27642) ;  /* 0x0000272000007945 */ /* 0x000fe60003800200 */
[----:B------:R-:W1:Y:S04]  /*1a30*/  SHFL.DOWN PT, R5, R53, 0x1, 0x1f ;  /* 0x08201f0035057f89 */ /* 0x000e6800000e0000 */
[----:B------:R-:W-:Y:S04]  /*1a40*/  SHFL.DOWN PT, R6, R48, 0x1, 0x1f ;  /* 0x08201f0030067f89 */ /* 0x000fe800000e0000 */
[----:B------:R-:W2:Y:S04]  /*1a50*/  SHFL.DOWN PT, R7, R49, 0x1, 0x1f ;  /* 0x08201f0031077f89 */ /* 0x000ea800000e0000 */
[----:B0-----:R-:W-:Y:S04]  /*1a60*/  SHFL.DOWN PT, R8, R46, 0x1, 0x1f ;  /* 0x08201f002e087f89 */ /* 0x001fe800000e0000 */
[----:B------:R-:W0:Y:S04]  /*1a70*/  SHFL.DOWN PT, R9, R47, 0x1, 0x1f ;  /* 0x08201f002f097f89 */ /* 0x000e2800000e0000 */
[----:B------:R-:W-:Y:S04]  /*1a80*/  SHFL.DOWN PT, R10, R44, 0x1, 0x1f ;  /* 0x08201f002c0a7f89 */ /* 0x000fe800000e0000 */
[----:B-1----:R-:W-:Y:S04]  /*1a90*/  STL.64 [R1+0x8], R4 ;  /* 0x0000080401007387 */ /* 0x002fe80000100a00 */
[----:B------:R-:W-:Y:S04]  /*1aa0*/  SHFL.DOWN PT, R4, R40, 0x1, 0x1f ;  /* 0x08201f0028047f89 */ /* 0x000fe800000e0000 */
[----:B------:R-:W1:Y:S04]  /*1ab0*/  SHFL.DOWN PT, R5, R41, 0x1, 0x1f ;  /* 0x08201f0029057f89 */ /* 0x000e6800000e0000 */
[----:B--2---:R-:W-:Y:S04]  /*1ac0*/  STL.64 [R1+0x10], R6 ;  /* 0x0000100601007387 */ /* 0x004fe80000100a00 */
[----:B0-----:R-:W-:Y:S04]  /*1ad0*/  STL.64 [R1+0x18], R8 ;  /* 0x0000180801007387 */ /* 0x001fe80000100a00 */
        /* <DEDUP_REMOVED lines=17> */
[----:B------:R-:W-:Y:S04]  /*1bf0*/  SHFL.DOWN PT, R10, R32, 0x1, 0x1f ;  /* 0x08201f00200a7f89 */ /* 0x000fe800000e0000 */
        /* <DEDUP_REMOVED lines=45> */
[----:B-1----:R1:W-:Y:S04]  /*1ed0*/  STL.64 [R1+0xb8], R4 ;  /* 0x0000b80401007387 */ /* 0x0023e80000100a00 */
[----:B0-----:R-:W-:Y:S04]  /*1ee0*/  STL.64 [R1+0xb0], R10 ;  /* 0x0000b00a01007387 */ /* 0x001fe80000100a00 */
[----:B--2---:R-:W-:Y:S01]  /*1ef0*/  STL.64 [R1+0xc0], R12 ;  /* 0x0000c00c01007387 */ /* 0x004fe20000100a00 */
[----:B-1----:R-:W0:Y:S01]  /*1f00*/  S2R R4, SR_LANEID ;  /* 0x0000000000047919 */ /* 0x002e220000000000 */
[----:B------:R-:W-:-:S02]  /*1f10*/  MOV R5, R89 ;  /* 0x0000005900057202 */ /* 0x000fc40000000f00 */
[----:B---3--:R-:W-:Y:S04]  /*1f20*/  STL.64 [R1+0xc8], R14 ;  /* 0x0000c80e01007387 */ /* 0x008fe80000100a00 */
[----:B----4-:R-:W-:Y:S04]  /*1f30*/  STL.64 [R1+0xd0], R6 ;  /* 0x0000d00601007387 */ /* 0x010fe80000100a00 */
[----:B------:R-:W-:Y:S04]  /*1f40*/  STL.64 [R1+0xd8], R8 ;  /* 0x0000d80801007387 */ /* 0x000fe80000100a00 */
[----:B------:R-:W-:Y:S04]  /*1f50*/  SHFL.DOWN PT, R10, R78, 0x1, 0x1f ;  /* 0x08201f004e0a7f89 */ /* 0x000fe800000e0000 */
[----:B------:R-:W1:Y:S04]  /*1f60*/  SHFL.DOWN PT, R11, R79, 0x1, 0x1f ;  /* 0x08201f004f0b7f89 */ /* 0x000e6800000e0000 */
[----:B------:R-:W-:Y:S04]  /*1f70*/  SHFL.DOWN PT, R12, R80, 0x1, 0x1f ;  /* 0x08201f00500c7f89 */ /* 0x000fe800000e0000 */
[----:B------:R-:W2:Y:S04]  /*1f80*/  SHFL.DOWN PT, R13, R81, 0x1, 0x1f ;  /* 0x08201f00510d7f89 */ /* 0x000ea800000e0000 */
[----:B------:R-:W-:Y:S01]  /*1f90*/  SHFL.DOWN PT, R14, R82, 0x1, 0x1f ;  /* 0x08201f00520e7f89 */ /* 0x000fe200000e0000 */
[----:B0-----:R-:W-:-:S03]  /*1fa0*/  ISETP.GT.AND P0, PT, R4, 0x1e, PT ;  /* 0x0000001e0400780c */ /* 0x001fc60003f04270 */
[----:B------:R-:W0:Y:S04]  /*1fb0*/  SHFL.DOWN PT, R15, R83, 0x1, 0x1f ;  /* 0x08201f00530f7f89 */ /* 0x000e2800000e0000 */
[----:B------:R-:W-:Y:S04]  /*1fc0*/  SHFL.DOWN PT, R16, R84, 0x1, 0x1f ;  /* 0x08201f0054107f89 */ /* 0x000fe800000e0000 */
[----:B------:R-:W3:Y:S04]  /*1fd0*/  SHFL.DOWN PT, R17, R85, 0x1, 0x1f ;  /* 0x08201f0055117f89 */ /* 0x000ee800000e0000 */
[----:B------:R-:W-:Y:S04]  /*1fe0*/  SHFL.DOWN PT, R8, R86, 0x1, 0x1f ;  /* 0x08201f0056087f89 */ /* 0x000fe800000e0000 */
[----:B------:R-:W4:Y:S04]  /*1ff0*/  SHFL.DOWN PT, R9, R87, 0x1, 0x1f ;  /* 0x08201f0057097f89 */ /* 0x000f2800000e0000 */
[----:B------:R-:W-:Y:S04]  /*2000*/  SHFL.DOWN PT, R6, R89, 0x1, 0x1f ;  /* 0x08201f0059067f89 */ /* 0x000fe800000e0000 */
[----:B------:R-:W4:Y:S04]  /*2010*/  SHFL.DOWN PT, R7, R88, 0x1, 0x1f ;  /* 0x08201f0058077f89 */ /* 0x000f2800000e0000 */
[----:B-1----:R1:W-:Y:S04]  /*2020*/  STL.64 [R1+0xe0], R10 ;  /* 0x0000e00a01007387 */ /* 0x0023e80000100a00 */
[----:B--2---:R1:W-:Y:S04]  /*2030*/  STL.64 [R1+0xe8], R12 ;  /* 0x0000e80c01007387 */ /* 0x0043e80000100a00 */
[----:B0-----:R1:W-:Y:S04]  /*2040*/  STL.64 [R1+0xf0], R14 ;  /* 0x0000f00e01007387 */ /* 0x0013e80000100a00 */
[----:B---3--:R1:W-:Y:S04]  /*2050*/  STL.64 [R1+0xf8], R16 ;  /* 0x0000f81001007387 */ /* 0x0083e80000100a00 */
[----:B----4-:R1:W-:Y:S04]  /*2060*/  STL.64 [R1+0x100], R8 ;  /* 0x0001000801007387 */ /* 0x0103e80000100a00 */
[----:B------:R1:W-:Y:S01]  /*2070*/  STL.64 [R1], R6 ;  /* 0x0000000601007387 */ /* 0x0003e20000100a00 */
[----:B------:R-:W-:Y:S06]  /*2080*/  BAR.SYNC.DEFER_BLOCKING 0x0 ;  /* 0x0000000000007b1d */ /* 0x000fec0000010000 */
[----:B------:R-:W-:Y:S05]  /*2090*/  @P0 BRA `(.L_x_27643) ;  /* 0x0000002000280947 */ /* 0x000fea0003800000 */
[CC--:B------:R-:W-:Y:S01]  /*20a0*/  FSETP.GT.FTZ.AND P0, PT, R89.reuse, R6.reuse, PT ;  /* 0x000000065900720b */ /* 0x0c0fe20003f14000 */
[----:B-1----:R-:W-:Y:S02]  /*20b0*/  IMAD.MOV.U32 R9, RZ, RZ, R52 ;  /* 0x000000ffff097224 */ /* 0x002fe400078e0034 */
[----:B------:R-:W-:Y:S01]  /*20c0*/  IMAD.MOV.U32 R8, RZ, RZ, R56 ;  /* 0x000000ffff087224 */ /* 0x000fe200078e0038 */
        /* <DEDUP_REMOVED lines=8> */
[----:B------:R-:W-:Y:S02]  /*2150*/  HFMA2 R6, -RZ, RZ, 0, 0 ;  /* 0x00000000ff067431 */ /* 0x000fe400000001ff */
[----:B------:R-:W-:-:S07]  /*2160*/  VIADD R7, R1, 0x88 ;  /* 0x0000008801077836 */ /* 0x000fce0000000000 */
.L_x_27737:
        /* <DEDUP_REMOVED lines=20> */
.L_x_27645:
[----:B------:R-:W-:Y:S01]  /*22b0*/  IMAD.MOV.U32 R10, RZ, RZ, R55 ;  /* 0x000000ffff0a7224 */ /* 0x000fe200078e0037 */
[----:B------:R-:W-:Y:S01]  /*22c0*/  MOV R55, R54 ;  /* 0x0000003600377202 */ /* 0x000fe20000000f00 */
[----:B------:R-:W-:Y:S02]  /*22d0*/  IMAD.MOV.U32 R12, RZ, RZ, R87 ;  /* 0x000000ffff0c7224 */ /* 0x000fe400078e0057 */
[----:B------:R-:W-:-:S07]  /*22e0*/  IMAD.MOV.U32 R87, RZ, RZ, R86 ;  /* 0x000000ffff577224 */ /* 0x000fce00078e0056 */
.L_x_27646:
[----:B------:R-:W-:Y:S05]  /*22f0*/  BSYNC.RECONVERGENT B1 ;  /* 0x0000000000017941 */ /* 0x000fea0003800200 */
.L_x_27644:
        /* <DEDUP_REMOVED lines=11> */
.L_x_27648:
[----:B------:R-:W-:Y:S01]  /*23b0*/  IMAD.MOV.U32 R11, RZ, RZ, R10 ;  /* 0x000000ffff0b7224 */ /* 0x000fe200078e000a */
[----:B------:R-:W-:Y:S01]  /*23c0*/  MOV R54, R3 ;  /* 0x0000000300367202 */ /* 0x000fe20000000f00 */
[----:B------:R-:W-:Y:S02]  /*23d0*/  IMAD.MOV.U32 R13, RZ, RZ, R12 ;  /* 0x000000ffff0d7224 */ /* 0x000fe400078e000c */
[----:B------:R-:W-:-:S07]  /*23e0*/  IMAD.MOV.U32 R86, RZ, RZ, R85 ;  /* 0x000000ffff567224 */ /* 0x000fce00078e0055 */
.L_x_27649:
[----:B------:R-:W-:Y:S05]  /*23f0*/  BSYNC.RECONVERGENT B1 ;  /* 0x0000000000017941 */ /* 0x000fea0003800200 */
.L_x_27647:
        /* <DEDUP_REMOVED lines=11> */
.L_x_27651:
[----:B------:R-:W-:Y:S01]  /*24b0*/  IMAD.MOV.U32 R10, RZ, RZ, R11 ;  /* 0x000000ffff0a7224 */ /* 0x000fe200078e000b */
[----:B------:R-:W-:Y:S01]  /*24c0*/  MOV R3, R2 ;  /* 0x0000000200037202 */ /* 0x000fe20000000f00 */
[----:B------:R-:W-:Y:S02]  /*24d0*/  IMAD.MOV.U32 R12, RZ, RZ, R13 ;  /* 0x000000ffff0c7224 */ /* 0x000fe400078e000d */
[----:B------:R-:W-:-:S07]  /*24e0*/  IMAD.MOV.U32 R85, RZ, RZ, R84 ;  /* 0x000000ffff557224 */ /* 0x000fce00078e0054 */
.L_x_27652:
[----:B------:R-:W-:Y:S05]  /*24f0*/  BSYNC.RECONVERGENT B1 ;  /* 0x0000000000017941 */ /* 0x000fea0003800200 */
.L_x_27650:
        /* <DEDUP_REMOVED lines=11> */
.L_x_27654:
[----:B------:R-:W-:Y:S01]  /*25b0*/  IMAD.MOV.U32 R11, RZ, RZ, R10 ;  /* 0x000000ffff0b7224 */ /* 0x000fe200078e000a */
[----:B------:R-:W-:Y:S01]  /*25c0*/  MOV R2, R25 ;  /* 0x0000001900027202 */ /* 0x000fe20000000f00 */
[----:B------:R-:W-:Y:S02]  /*25d0*/  IMAD.MOV.U32 R13, RZ, RZ, R12 ;  /* 0x000000ffff0d7224 */ /* 0x000fe400078e000c */
[----:B------:R-:W-:-:S07]  /*25e0*/  IMAD.MOV.U32 R84, RZ, RZ, R83 ;  /* 0x000000ffff547224 */ /* 0x000fce00078e0053 */
.L_x_27655:
[----:B------:R-:W-:Y:S05]  /*25f0*/  BSYNC.RECONVERGENT B1 ;  /* 0x0000000000017941 */ /* 0x000fea0003800200 */
.L_x_27653:
        /* <DEDUP_REMOVED lines=11> */
.L_x_27657:
[----:B------:R-:W-:Y:S01]  /*26b0*/  IMAD.MOV.U32 R10, RZ, RZ, R11 ;  /* 0x000000ffff0a7224 */ /* 0x000fe200078e000b */
[----:B------:R-:W-:Y:S01]  /*26c0*/  MOV R25, R24 ;  /* 0x0000001800197202 */ /* 0x000fe20000000f00 */
[----:B------:R-:W-:Y:S02]  /*26d0*/  IMAD.MOV.U32 R12, RZ, RZ, R13 ;  /* 0x000000ffff0c7224 */ /* 0x000fe400078e000d */
[----:B------:R-:W-:-:S07]  /*26e0*/  IMAD.MOV.U32 R83, RZ, RZ, R82 ;  /* 0x000000ffff537224 */ /* 0x000fce00078e0052 */
.L_x_27658:
[----:B------:R-:W-:Y:S05]  /*26f0*/  BSYNC.RECONVERGENT B1 ;  /* 0x0000000000017941 */ /* 0x000fea0003800200 */
.L_x_27656:
        /* <DEDUP_REMOVED lines=11> */
.L_x_27660:
[----:B------:R-:W-:Y:S01]  /*27b0*/  IMAD.MOV.U32 R11, RZ, RZ, R10 ;  /* 0x000000ffff0b7224 */ /* 0x000fe200078e000a */
[----:B------:R-:W-:Y:S01]  /*27c0*/  MOV R24, R27 ;  /* 0x0000001b00187202 */ /* 0x000fe20000000f00 */
[----:B------:R-:W-:Y:S02]  /*27d0*/  IMAD.MOV.U32 R13, RZ, RZ, R12 ;  /* 0x000000ffff0d7224 */ /* 0x000fe400078e000c */
[----:B------:R-:W-:-:S07]  /*27e0*/  IMAD.MOV.U32 R82, RZ, RZ, R81 ;  /* 0x000000ffff527224 */ /* 0x000fce00078e0051 */
.L_x_27661:
[----:B------:R-:W-:Y:S05]  /*27f0*/  BSYNC.RECONVERGENT B1 ;  /* 0x0000000000017941 */ /* 0x000fea0003800200 */
.L_x_27659:
        /* <DEDUP_REMOVED lines=11> */
.L_x_27663:
[----:B------:R-:W-:Y:S01]  /*28b0*/  IMAD.MOV.U32 R10, RZ, RZ, R11 ;  /* 0x000000ffff0a7224 */ /* 0x000fe200078e000b */
[----:B------:R-:W-:Y:S01]  /*28c0*/  MOV R27, R26 ;  /* 0x0000001a001b7202 */ /* 0x000fe20000000f00 */
[----:B------:R-:W-:Y:S02]  /*28d0*/  IMAD.MOV.U32 R12, RZ, RZ, R13 ;  /* 0x000000ffff0c7224 */ /* 0x000fe400078e000d */
[----:B------:R-:W-:-:S07]  /*28e0*/  IMAD.MOV.U32 R81, RZ, RZ, R80 ;  /* 0x000000ffff517224 */ /* 0x000fce00078e0050 */
.L_x_27664:
[----:B------:R-:W-:Y:S05]  /*28f0*/  BSYNC.RECONVERGENT B1 ;  /* 0x0000000000017941 */ /* 0x000fea0003800200 */
.L_x_27662:
        /* <DEDUP_REMOVED lines=11> */
.L_x_27666:
[----:B------:R-:W-:Y:S01]  /*29b0*/  IMAD.MOV.U32 R11, RZ, RZ, R10 ;  /* 0x000000ffff0b7224 */ /* 0x000fe200078e000a */
[----:B------:R-:W-:Y:S01]  /*29c0*/  MOV R26, R29 ;  /* 0x0000001d001a7202 */ /* 0x000fe20000000f00 */
[----:B------:R-:W-:Y:S02]  /*29d0*/  IMAD.MOV.U32 R13, RZ, RZ, R12 ;  /* 0x000000ffff0d7224 */ /* 0x000fe400078e000c */
[----:B------:R-:W-:-:S07]  /*29e0*/  IMAD.MOV.U32 R80, RZ, RZ, R79 ;  /* 0x000000ffff507224 */ /* 0x000fce00078e004f */
.L_x_27667:
[----:B------:R-:W-:Y:S05]  /*29f0*/  BSYNC.RECONVERGENT B1 ;  /* 0x0000000000017941 */ /* 0x000fea0003800200 */
.L_x_27665:
        /* <DEDUP_REMOVED lines=11> */
.L_x_27669:
[----:B------:R-:W-:Y:S01]  /*2ab0*/  IMAD.MOV.U32 R10, RZ, RZ, R11 ;  /* 0x000000ffff0a7224 */ /* 0x000fe200078e000b */
[----:B------:R-:W-:Y:S01]  /*2ac0*/  MOV R29, R28 ;  /* 0x0000001c001d7202 */ /* 0x000fe20000000f00 */
[----:B------:R-:W-:Y:S02]  /*2ad0*/  IMAD.MOV.U32 R12, RZ, RZ, R13 ;  /* 0x000000ffff0c7224 */ /* 0x000fe400078e000d */
[----:B------:R-:W-:-:S07]  /*2ae0*/  IMAD.MOV.U32 R79, RZ, RZ, R78 ;  /* 0x000000ffff4f7224 */ /* 0x000fce00078e004e */
.L_x_27670:
[----:B------:R-:W-:Y:S05]  /*2af0*/  BSYNC.RECONVERGENT B1 ;  /* 0x0000000000017941 */ /* 0x000fea0003800200 */
.L_x_27668:
        /* <DEDUP_REMOVED lines=11> */
.L_x_27672:
[----:B------:R-:W-:Y:S01]  /*2bb0*/  IMAD.MOV.U32 R11, RZ, RZ, R10 ;  /* 0x000000ffff0b7224 */ /* 0x000fe200078e000a */
[----:B------:R-:W-:Y:S01]  /*2bc0*/  MOV R28, R31 ;  /* 0x0000001f001c7202 */ /* 0x000fe20000000f00 */
[----:B------:R-:W-:Y:S02]  /*2bd0*/  IMAD.MOV.U32 R13, RZ, RZ, R12 ;  /* 0x000000ffff0d7224 */ /* 0x000fe400078e000c */
[----:B------:R-:W-:-:S07]  /*2be0*/  IMAD.MOV.U32 R78, RZ, RZ, R77 ;  /* 0x000000ffff4e7224 */ /* 0x000fce00078e004d */
.L_x_27673:
[----:B------:R-:W-:Y:S05]  /*2bf0*/  BSYNC.RECONVERGENT B1 ;  /* 0x0000000000017941 */ /* 0x000fea0003800200 */
.L_x_27671:
        /* <DEDUP_REMOVED lines=11> */
.L_x_27675:
[----:B------:R-:W-:Y:S01]  /*2cb0*/  IMAD.MOV.U32 R10, RZ, RZ, R11 ;  /* 0x000000ffff0a7224 */ /* 0x000fe200078e000b */
[----:B------:R-:W-:Y:S01]  /*2cc0*/  MOV R31, R30 ;  /* 0x0000001e001f7202 */ /* 0x000fe20000000f00 */
[----:B------:R-:W-:Y:S02]  /*2cd0*/  IMAD.MOV.U32 R12, RZ, RZ, R13 ;  /* 0x000000ffff0c7224 */ /* 0x000fe400078e000d */
[----:B------:R-:W-:-:S07]  /*2ce0*/  IMAD.MOV.U32 R77, RZ, RZ, R76 ;  /* 0x000000ffff4d7224 */ /* 0x000fce00078e004c */
.L_x_27676:
[----:B------:R-:W-:Y:S05]  /*2cf0*/  BSYNC.RECONVERGENT B1 ;  /* 0x0000000000017941 */ /* 0x000fea0003800200 */
.L_x_27674:
        /* <DEDUP_REMOVED lines=11> */
.L_x_27678:
[----:B------:R-:W-:Y:S01]  /*2db0*/  IMAD.MOV.U32 R11, RZ, RZ, R10 ;  /* 0x000000ffff0b7224 */ /* 0x000fe200078e000a */
[----:B------:R-:W-:Y:S01]  /*2dc0*/  MOV R30, R33 ;  /* 0x00000021001e7202 */ /* 0x000fe20000000f00 */
[----:B------:R-:W-:Y:S02]  /*2dd0*/  IMAD.MOV.U32 R13, RZ, RZ, R12 ;  /* 0x000000ffff0d7224 */ /* 0x000fe400078e000c */
[----:B------:R-:W-:-:S07]  /*2de0*/  IMAD.MOV.U32 R76, RZ, RZ, R75 ;  /* 0x000000ffff4c7224 */ /* 0x000fce00078e004b */
.L_x_27679:
[----:B------:R-:W-:Y:S05]  /*2df0*/  BSYNC.RECONVERGENT B1 ;  /* 0x0000000000017941 */ /* 0x000fea0003800200 */
.L_x_27677:
        /* <DEDUP_REMOVED lines=11> */
.L_x_27681:
[----:B------:R-:W-:Y:S01]  /*2eb0*/  IMAD.MOV.U32 R10, RZ, RZ, R11 ;  /* 0x000000ffff0a7224 */ /* 0x000fe200078e000b */
[----:B------:R-:W-:Y:S01]  /*2ec0*/  MOV R33, R32 ;  /* 0x0000002000217202 */ /* 0x000fe20000000f00 */
[----:B------:R-:W-:Y:S02]  /*2ed0*/  IMAD.MOV.U32 R12, RZ, RZ, R13 ;  /* 0x000000ffff0c7224 */ /* 0x000fe400078e000d */
[----:B------:R-:W-:-:S07]  /*2ee0*/  IMAD.MOV.U32 R75, RZ, RZ, R74 ;  /* 0x000000ffff4b7224 */ /* 0x000fce00078e004a */
.L_x_27682:
[----:B------:R-:W-:Y:S05]  /*2ef0*/  BSYNC.RECONVERGENT B1 ;  /* 0x0000000000017941 */ /* 0x000fea0003800200 */
.L_x_27680:
        /* <DEDUP_REMOVED lines=11> */
.L_x_27684:
[----:B------:R-:W-:Y:S01]  /*2fb0*/  IMAD.MOV.U32 R11, RZ, RZ, R10 ;  /* 0x000000ffff0b7224 */ /* 0x000fe200078e000a */
[----:B------:R-:W-:Y:S01]  /*2fc0*/  MOV R32, R35 ;  /* 0x0000002300207202 */ /* 0x000fe20000000f00 */
[----:B------:R-:W-:Y:S02]  /*2fd0*/  IMAD.MOV.U32 R13, RZ, RZ, R12 ;  /* 0x000000ffff0d7224 */ /* 0x000fe400078e000c */
[----:B------:R-:W-:-:S07]  /*2fe0*/  IMAD.MOV.U32 R74, RZ, RZ, R73 ;  /* 0x000000ffff4a7224 */ /* 0x000fce00078e0049 */
.L_x_27685:
[----:B------:R-:W-:Y:S05]  /*2ff0*/  BSYNC.RECONVERGENT B1 ;  /* 0x0000000000017941 */ /* 0x000fea0003800200 */
.L_x_27683:
        /* <DEDUP_REMOVED lines=11> */
.L_x_27687:
[----:B------:R-:W-:Y:S01]  /*30b0*/  IMAD.MOV.U32 R10, RZ, RZ, R11 ;  /* 0x000000ffff0a7224 */ /* 0x000fe200078e000b */
[----:B------:R-:W-:Y:S01]  /*30c0*/  MOV R35, R34 ;  /* 0x0000002200237202 */ /* 0x000fe20000000f00 */
[----:B------:R-:W-:Y:S02]  /*30d0*/  IMAD.MOV.U32 R12, RZ, RZ, R13 ;  /* 0x000000ffff0c7224 */ /* 0x000fe400078e000d */
[----:B------:R-:W-:-:S07]  /*30e0*/  IMAD.MOV.U32 R73, RZ, RZ, R72 ;  /* 0x000000ffff497224 */ /* 0x000fce00078e0048 */
.L_x_27688:
[----:B------:R-:W-:Y:S05]  /*30f0*/  BSYNC.RECONVERGENT B1 ;  /* 0x0000000000017941 */ /* 0x000fea0003800200 */
.L_x_27686:
        /* <DEDUP_REMOVED lines=11> */
.L_x_27690:
[----:B------:R-:W-:Y:S01]  /*31b0*/  IMAD.MOV.U32 R11, RZ, RZ, R10 ;  /* 0x000000ffff0b7224 */ /* 0x000fe200078e000a */
[----:B------:R-:W-:Y:S01]  /*31c0*/  MOV R34, R37 ;  /* 0x0000002500227202 */ /* 0x000fe20000000f00 */
[----:B------:R-:W-:Y:S02]  /*31d0*/  IMAD.MOV.U32 R13, RZ, RZ, R12 ;  /* 0x000000ffff0d7224 */ /* 0x000fe400078e000c */
[----:B------:R-:W-:-:S07]  /*31e0*/  IMAD.MOV.U32 R72, RZ, RZ, R71 ;  /* 0x000000ffff487224 */ /* 0x000fce00078e0047 */
.L_x_27691:
[----:B------:R-:W-:Y:S05]  /*31f0*/  BSYNC.RECONVERGENT B1 ;  /* 0x0000000000017941 */ /* 0x000fea0003800200 */
.L_x_27689:
        /* <DEDUP_REMOVED lines=11> */
.L_x_27693:
[----:B------:R-:W-:Y:S01]  /*32b0*/  IMAD.MOV.U32 R10, RZ, RZ, R11 ;  /* 0x000000ffff0a7224 */ /* 0x000fe200078e000b */
[----:B------:R-:W-:Y:S01]  /*32c0*/  MOV R37, R36 ;  /* 0x0000002400257202 */ /* 0x000fe20000000f00 */
[----:B------:R-:W-:Y:S02]  /*32d0*/  IMAD.MOV.U32 R12, RZ, RZ, R13 ;  /* 0x000000ffff0c7224 */ /* 0x000fe400078e000d */
[----:B------:R-:W-:-:S07]  /*32e0*/  IMAD.MOV.U32 R71, RZ, RZ, R70 ;  /* 0x000000ffff477224 */ /* 0x000fce00078e0046 */
.L_x_27694:
[----:B------:R-:W-:Y:S05]  /*32f0*/  BSYNC.RECONVERGENT B1 ;  /* 0x0000000000017941 */ /* 0x000fea0003800200 */
.L_x_27692:
        /* <DEDUP_REMOVED lines=11> */
.L_x_27696:
[----:B------:R-:W-:Y:S01]  /*33b0*/  IMAD.MOV.U32 R11, RZ, RZ, R10 ;  /* 0x000000ffff0b7224 */ /* 0x000fe200078e000a */
[----:B------:R-:W-:Y:S01]  /*33c0*/  MOV R36, R39 ;  /* 0x0000002700247202 */ /* 0x000fe20000000f00 */
[----:B------:R-:W-:Y:S02]  /*33d0*/  IMAD.MOV.U32 R13, RZ, RZ, R12 ;  /* 0x000000ffff0d7224 */ /* 0x000fe400078e000c */
[----:B------:R-:W-:-:S07]  /*33e0*/  IMAD.MOV.U32 R70, RZ, RZ, R69 ;  /* 0x000000ffff467224 */ /* 0x000fce00078e0045 */
.L_x_27697:
[----:B------:R-:W-:Y:S05]  /*33f0*/  BSYNC.RECONVERGENT B1 ;  /* 0x0000000000017941 */ /* 0x000fea0003800200 */
.L_x_27695:
        /* <DEDUP_REMOVED lines=11> */
.L_x_27699:
[----:B------:R-:W-:Y:S01]  /*34b0*/  IMAD.MOV.U32 R10, RZ, RZ, R11 ;  /* 0x000000ffff0a7224 */ /* 0x000fe200078e000b */
[----:B------:R-:W-:Y:S01]  /*34c0*/  MOV R39, R38 ;  /* 0x0000002600277202 */ /* 0x000fe20000000f00 */
[----:B------:R-:W-:Y:S02]  /*34d0*/  IMAD.MOV.U32 R12, RZ, RZ, R13 ;  /* 0x000000ffff0c7224 */ /* 0x000fe400078e000d */
[----:B------:R-:W-:-:S07]  /*34e0*/  IMAD.MOV.U32 R69, RZ, RZ, R68 ;  /* 0x000000ffff457224 */ /* 0x000fce00078e0044 */
.L_x_27700:
[----:B------:R-:W-:Y:S05]  /*34f0*/  BSYNC.RECONVERGENT B1 ;  /* 0x0000000000017941 */ /* 0x000fea0003800200 */
.L_x_27698:
        /* <DEDUP_REMOVED lines=11> */
.L_x_27702:
[----:B------:R-:W-:Y:S01]  /*35b0*/  IMAD.MOV.U32 R11, RZ, RZ, R10 ;  /* 0x000000ffff0b7224 */ /* 0x000fe200078e000a */
[----:B------:R-:W-:Y:S01]  /*35c0*/  MOV R38, R41 ;  /* 0x0000002900267202 */ /* 0x000fe20000000f00 */
[----:B------:R-:W-:Y:S02]  /*35d0*/  IMAD.MOV.U32 R13, RZ, RZ, R12 ;  /* 0x000000ffff0d7224 */ /* 0x000fe400078e000c */
[----:B------:R-:W-:-:S07]  /*35e0*/  IMAD.MOV.U32 R68, RZ, RZ, R67 ;  /* 0x000000ffff447224 */ /* 0x000fce00078e0043 */
.L_x_27703:
[----:B------:R-:W-:Y:S05]  /*35f0*/  BSYNC.RECONVERGENT B1 ;  /* 0x0000000000017941 */ /* 0x000fea0003800200 */
.L_x_27701:
        /* <DEDUP_REMOVED lines=11> */
.L_x_27705:
[----:B------:R-:W-:Y:S01]  /*36b0*/  IMAD.MOV.U32 R10, RZ, RZ, R11 ;  /* 0x000000ffff0a7224 */ /* 0x000fe200078e000b */
[----:B------:R-:W-:Y:S01]  /*36c0*/  MOV R41, R40 ;  /* 0x0000002800297202 */ /* 0x000fe20000000f00 */
[----:B------:R-:W-:Y:S02]  /*36d0*/  IMAD.MOV.U32 R12, RZ, RZ, R13 ;  /* 0x000000ffff0c7224 */ /* 0x000fe400078e000d */
[----:B------:R-:W-:-:S07]  /*36e0*/  IMAD.MOV.U32 R67, RZ, RZ, R66 ;  /* 0x000000ffff437224 */ /* 0x000fce00078e0042 */
.L_x_27706:
[----:B------:R-:W-:Y:S05]  /*36f0*/  BSYNC.RECONVERGENT B1 ;  /* 0x0000000000017941 */ /* 0x000fea0003800200 */
.L_x_27704:
        /* <DEDUP_REMOVED lines=11> */
.L_x_27708:
[----:B------:R-:W-:Y:S01]  /*37b0*/  IMAD.MOV.U32 R11, RZ, RZ, R10 ;  /* 0x000000ffff0b7224 */ /* 0x000fe200078e000a */
[----:B------:R-:W-:Y:S01]  /*37c0*/  MOV R40, R43 ;  /* 0x0000002b00287202 */ /* 0x000fe20000000f00 */
[----:B------:R-:W-:Y:S02]  /*37d0*/  IMAD.MOV.U32 R13, RZ, RZ, R12 ;  /* 0x000000ffff0d7224 */ /* 0x000fe400078e000c */
[----:B------:R-:W-:-:S07]  /*37e0*/  IMAD.MOV.U32 R66, RZ, RZ, R65 ;  /* 0x000000ffff427224 */ /* 0x000fce00078e0041 */
.L_x_27709:
[----:B------:R-:W-:Y:S05]  /*37f0*/  BSYNC.RECONVERGENT B1 ;  /* 0x0000000000017941 */ /* 0x000fea0003800200 */
.L_x_27707:
        /* <DEDUP_REMOVED lines=11> */
.L_x_27711:
[----:B------:R-:W-:Y:S01]  /*38b0*/  IMAD.MOV.U32 R10, RZ, RZ, R11 ;  /* 0x000000ffff0a7224 */ /* 0x000fe200078e000b */
[----:B------:R-:W-:Y:S01]  /*38c0*/  MOV R43, R42 ;  /* 0x0000002a002b7202 */ /* 0x000fe20000000f00 */
[----:B------:R-:W-:Y:S02]  /*38d0*/  IMAD.MOV.U32 R12, RZ, RZ, R13 ;  /* 0x000000ffff0c7224 */ /* 0x000fe400078e000d */
[----:B------:R-:W-:-:S07]  /*38e0*/  IMAD.MOV.U32 R65, RZ, RZ, R64 ;  /* 0x000000ffff417224 */ /* 0x000fce00078e0040 */
.L_x_27712:
[----:B------:R-:W-:Y:S05]  /*38f0*/  BSYNC.RECONVERGENT B1 ;  /* 0x0000000000017941 */ /* 0x000fea0003800200 */
.L_x_27710:
        /* <DEDUP_REMOVED lines=11> */
.L_x_27714:
[----:B------:R-:W-:Y:S01]  /*39b0*/  IMAD.MOV.U32 R11, RZ, RZ, R10 ;  /* 0x000000ffff0b7224 */ /* 0x000fe200078e000a */
[----:B------:R-:W-:Y:S01]  /*39c0*/  MOV R42, R45 ;  /* 0x0000002d002a7202 */ /* 0x000fe20000000f00 */
[----:B------:R-:W-:Y:S02]  /*39d0*/  IMAD.MOV.U32 R13, RZ, RZ, R12 ;  /* 0x000000ffff0d7224 */ /* 0x000fe400078e000c */
[----:B------:R-:W-:-:S07]  /*39e0*/  IMAD.MOV.U32 R64, RZ, RZ, R63 ;  /* 0x000000ffff407224 */ /* 0x000fce00078e003f */
.L_x_27715:
[----:B------:R-:W-:Y:S05]  /*39f0*/  BSYNC.RECONVERGENT B1 ;  /* 0x0000000000017941 */ /* 0x000fea0003800200 */
.L_x_27713:
        /* <DEDUP_REMOVED lines=11> */
.L_x_27717:
[----:B------:R-:W-:Y:S01]  /*3ab0*/  IMAD.MOV.U32 R10, RZ, RZ, R11 ;  /* 0x000000ffff0a7224 */ /* 0x000fe200078e000b */
[----:B------:R-:W-:Y:S01]  /*3ac0*/  MOV R45, R44 ;  /* 0x0000002c002d7202 */ /* 0x000fe20000000f00 */
[----:B------:R-:W-:Y:S02]  /*3ad0*/  IMAD.MOV.U32 R12, RZ, RZ, R13 ;  /* 0x000000ffff0c7224 */ /* 0x000fe400078e000d */
[----:B------:R-:W-:-:S07]  /*3ae0*/  IMAD.MOV.U32 R63, RZ, RZ, R62 ;  /* 0x000000ffff3f7224 */ /* 0x000fce00078e003e */
.L_x_27718:
[----:B------:R-:W-:Y:S05]  /*3af0*/  BSYNC.RECONVERGENT B1 ;  /* 0x0000000000017941 */ /* 0x000fea0003800200 */
.L_x_27716:
        /* <DEDUP_REMOVED lines=11> */
.L_x_27720:
[----:B------:R-:W-:Y:S01]  /*3bb0*/  IMAD.MOV.U32 R11, RZ, RZ, R10 ;  /* 0x000000ffff0b7224 */ /* 0x000fe200078e000a */
[----:B------:R-:W-:Y:S01]  /*3bc0*/  MOV R44, R47 ;  /* 0x0000002f002c7202 */ /* 0x000fe20000000f00 */
[----:B------:R-:W-:Y:S02]  /*3bd0*/  IMAD.MOV.U32 R13, RZ, RZ, R12 ;  /* 0x000000ffff0d7224 */ /* 0x000fe400078e000c */
[----:B------:R-:W-:-:S07]  /*3be0*/  IMAD.MOV.U32 R62, RZ, RZ, R61 ;  /* 0x000000ffff3e7224 */ /* 0x000fce00078e003d */
.L_x_27721:
[----:B------:R-:W-:Y:S05]  /*3bf0*/  BSYNC.RECONVERGENT B1 ;  /* 0x0000000000017941 */ /* 0x000fea0003800200 */
.L_x_27719:
        /* <DEDUP_REMOVED lines=11> */
.L_x_27723:
[----:B------:R-:W-:Y:S01]  /*3cb0*/  IMAD.MOV.U32 R10, RZ, RZ, R11 ;  /* 0x000000ffff0a7224 */ /* 0x000fe200078e000b */
[----:B------:R-:W-:Y:S01]  /*3cc0*/  MOV R47, R46 ;  /* 0x0000002e002f7202 */ /* 0x000fe20000000f00 */
[----:B------:R-:W-:Y:S02]  /*3cd0*/  IMAD.MOV.U32 R12, RZ, RZ, R13 ;  /* 0x000000ffff0c7224 */ /* 0x000fe400078e000d */
[----:B------:R-:W-:-:S07]  /*3ce0*/  IMAD.MOV.U32 R61, RZ, RZ, R60 ;  /* 0x000000ffff3d7224 */ /* 0x000fce00078e003c */
.L_x_27724:
[----:B------:R-:W-:Y:S05]  /*3cf0*/  BSYNC.RECONVERGENT B1 ;  /* 0x0000000000017941 */ /* 0x000fea0003800200 */
.L_x_27722:
        /* <DEDUP_REMOVED lines=11> */
.L_x_27726:
[----:B------:R-:W-:Y:S01]  /*3db0*/  IMAD.MOV.U32 R11, RZ, RZ, R10 ;  /* 0x000000ffff0b7224 */ /* 0x000fe200078e000a */
[----:B------:R-:W-:Y:S01]  /*3dc0*/  MOV R46, R49 ;  /* 0x00000031002e7202 */ /* 0x000fe20000000f00 */
[----:B------:R-:W-:Y:S02]  /*3dd0*/  IMAD.MOV.U32 R13, RZ, RZ, R12 ;  /* 0x000000ffff0d7224 */ /* 0x000fe400078e000c */
[----:B------:R-:W-:-:S07]  /*3de0*/  IMAD.MOV.U32 R60, RZ, RZ, R59 ;  /* 0x000000ffff3c7224 */ /* 0x000fce00078e003b */
.L_x_27727:
[----:B------:R-:W-:Y:S05]  /*3df0*/  BSYNC.RECONVERGENT B1 ;  /* 0x0000000000017941 */ /* 0x000fea0003800200 */
.L_x_27725:
        /* <DEDUP_REMOVED lines=11> */
.L_x_27729:
[----:B------:R-:W-:Y:S01]  /*3eb0*/  IMAD.MOV.U32 R10, RZ, RZ, R11 ;  /* 0x000000ffff0a7224 */ /* 0x000fe200078e000b */
[----:B------:R-:W-:Y:S01]  /*3ec0*/  MOV R49, R48 ;  /* 0x0000003000317202 */ /* 0x000fe20000000f00 */
[----:B------:R-:W-:Y:S02]  /*3ed0*/  IMAD.MOV.U32 R12, RZ, RZ, R13 ;  /* 0x000000ffff0c7224 */ /* 0x000fe400078e000d */
[----:B------:R-:W-:-:S07]  /*3ee0*/  IMAD.MOV.U32 R59, RZ, RZ, R58 ;  /* 0x000000ffff3b7224 */ /* 0x000fce00078e003a */
.L_x_27730:
[----:B------:R-:W-:Y:S05]  /*3ef0*/  BSYNC.RECONVERGENT B1 ;  /* 0x0000000000017941 */ /* 0x000fea0003800200 */
.L_x_27728:
        /* <DEDUP_REMOVED lines=11> */
.L_x_27732:
[----:B------:R-:W-:Y:S01]  /*3fb0*/  IMAD.MOV.U32 R14, RZ, RZ, R10 ;  /* 0x000000ffff0e7224 */ /* 0x000fe200078e000a */
[----:B------:R-:W-:Y:S01]  /*3fc0*/  MOV R11, R12 ;  /* 0x0000000c000b7202 */ /* 0x000fe20000000f00 */
[----:B------:R-:W-:Y:S02]  /*3fd0*/  IMAD.MOV.U32 R48, RZ, RZ, R53 ;  /* 0x000000ffff307224 */ /* 0x000fe400078e0035 */
[----:B------:R-:W-:-:S07]  /*3fe0*/  IMAD.MOV.U32 R58, RZ, RZ, R57 ;  /* 0x000000ffff3a7224 */ /* 0x000fce00078e0039 */
.L_x_27733:
[----:B------:R-:W-:Y:S05]  /*3ff0*/  BSYNC.RECONVERGENT B1 ;  /* 0x0000000000017941 */ /* 0x000fea0003800200 */
.L_x_27731:
        /* <DEDUP_REMOVED lines=11> */
.L_x_27735:
[----:B------:R-:W-:Y:S01]  /*40b0*/  IMAD.MOV.U32 R53, RZ, RZ, R9 ;  /* 0x000000ffff357224 */ /* 0x000fe200078e0009 */
[----:B------:R-:W-:Y:S01]  /*40c0*/  MOV R52, R14 ;  /* 0x0000000e00347202 */ /* 0x000fe20000000f00 */
[----:B------:R-:W-:Y:S02]  /*40d0*/  IMAD.MOV.U32 R57, RZ, RZ, R8 ;  /* 0x000000ffff397224 */ /* 0x000fe400078e0008 */
[----:B------:R-:W-:Y:S02]  /*40e0*/  IMAD.MOV.U32 R9, RZ, RZ, R14 ;  /* 0x000000ffff097224 */ /* 0x000fe400078e000e */
[--C-:B------:R-:W-:Y:S02]  /*40f0*/  IMAD.MOV.U32 R56, RZ, RZ, R11.reuse ;  /* 0x000000ffff387224 */ /* 0x100fe400078e000b */
[----:B------:R-:W-:-:S07]  /*4100*/  IMAD.MOV.U32 R8, RZ, RZ, R11 ;  /* 0x000000ffff087224 */ /* 0x000fce00078e000b */
.L_x_27736:
[----:B------:R-:W-:Y:S05]  /*4110*/  BSYNC.RECONVERGENT B1 ;  /* 0x0000000000017941 */ /* 0x000fea0003800200 */
.L_x_27734:
[----:B------:R-:W-:Y:S01]  /*4120*/  IADD3 R7, PT, PT, R7, 0x4, RZ ;  /* 0x0000000407077810 */ /* 0x000fe20007ffe0ff */
[----:B------:R-:W-:Y:S06]  /*4130*/  @P1 BRA `(.L_x_27737) ;  /* 0xffffffe0000c1947 */ /* 0x000fec000383ffff */
.L_x_27643:
[----:B------:R-:W-:Y:S05]  /*4140*/  BSYNC.RECONVERGENT B0 ;  /* 0x0000000000007941 */ /* 0x000fea0003800200 */
.L_x_27642:
[----:B-1----:R-:W-:Y:S01]  /*4150*/  SHFL.DOWN PT, R14, R52, 0x2, 0x1f ;  /* 0x08401f00340e7f89 */ /* 0x002fe200000e0000 */
[----:B------:R-:W0:Y:S01]  /*4160*/  LDCU UR4, c[0x0][0x2f8] ;  /* 0x00005f00ff0477ac */ /* 0x000e220008000800 */
[----:B------:R-:W-:Y:S01]  /*4170*/  ISETP.GT.AND P0, PT, R4, 0x1d, PT ;  /* 0x0000001d0400780c */ /* 0x000fe20003f04270 */
[----:B------:R-:W-:Y:S01]  /*4180*/  BSSY.RECONVERGENT B0, `(.L_x_27738) ;  /* 0x0000270000007945 */ /* 0x000fe20003800200 */
[----:B------:R-:W1:Y:S04]  /*4190*/  SHFL.DOWN PT, R15, R53, 0x2, 0x1f ;  /* 0x08401f00350f7f89 */ /* 0x000e6800000e0000 */
[----:B------:R-:W-:Y:S04]  /*41a0*/  SHFL.DOWN PT, R6, R48, 0x2, 0x1f ;  /* 0x08401f0030067f89 */ /* 0x000fe800000e0000 */
[----:B------:R-:W2:Y:S04]  /*41b0*/  SHFL.DOWN PT, R7, R49, 0x2, 0x1f ;  /* 0x08401f0031077f89 */ /* 0x000ea800000e0000 */
[----:B------:R-:W-:Y:S01]  /*41c0*/  SHFL.DOWN PT, R8, R46, 0x2, 0x1f ;  /* 0x08401f002e087f89 */ /* 0x000fe200000e0000 */
[----:B0-----:R-:W-:-:S03]  /*41d0*/  VIADD R18, R0, -UR4 ;  /* 0x8000000400127c36 */ /* 0x001fc60008000000 */
[----:B------:R-:W0:Y:S04]  /*41e0*/  SHFL.DOWN PT, R9, R47, 0x2, 0x1f ;  /* 0x08401f002f097f89 */ /* 0x000e2800000e0000 */
[----:B------:R-:W-:Y:S04]  /*41f0*/  SHFL.DOWN PT, R12, R42, 0x2, 0x1f ;  /* 0x08401f002a0c7f89 */ /* 0x000fe800000e0000 */
[----:B-1----:R-:W-:Y:S04]  /*4200*/  STL.64 [R18+0x8], R14 ;  /* 0x0000080e12007387 */ /* 0x002fe80000100a00 */
[----:B------:R-:W1:Y:S04]  /*4210*/  SHFL.DOWN PT, R13, R43, 0x2, 0x1f ;  /* 0x08401f002b0d7f89 */ /* 0x000e6800000e0000 */
[----:B--2---:R-:W-:Y:S04]  /*4220*/  STL.64 [R18+0x10], R6 ;  /* 0x0000100612007387 */ /* 0x004fe80000100a00 */
[----:B------:R-:W-:Y:S04]  /*4230*/  SHFL.DOWN PT, R14, R40, 0x2, 0x1f ;  /* 0x08401f00280e7f89 */ /* 0x000fe800000e0000 */
        /* <DEDUP_REMOVED lines=86> */
[----:B----4-:R-:W-:Y:S04]  /*47a0*/  STL.64 [R18], R6 ;  /* 0x0000000612007387 */ /* 0x010fe80000100a00 */
[----:B-----5:R0:W-:Y:S02]  /*47b0*/  STL.64 [R18+0xe0], R10 ;  /* 0x0000e00a12007387 */ /* 0x0201e40000100a00 */
[----:B0-----:R-:W-:Y:S01]  /*47c0*/  IMAD.MOV.U32 R11, RZ, RZ, R5 ;  /* 0x000000ffff0b7224 */ /* 0x001fe200078e0005 */
[----:B------:R-:W-:Y:S06]  /*47d0*/  @P0 BRA `(.L_x_27739) ;  /* 0x0000002000280947 */ /* 0x000fec0003800000 */
[----:B------:R-:W-:Y:S01]  /*47e0*/  FSETP.GT.FTZ.AND P0, PT, R5, R6, PT ;  /* 0x000000060500720b */ /* 0x000fe20003f14000 */
[----:B------:R-:W-:-:S03]  /*47f0*/  VIADD R18, R18, 0x88 ;  /* 0x0000008812127836 */ /* 0x000fc60000000000 */
[----:B------:R-:W-:Y:S02]  /*4800*/  FSEL R11, R5, R6, P0 ;  /* 0x00000006050b7208 */ /* 0x000fe40000000000 */
[----:B------:R-:W-:Y:S02]  /*4810*/  FSEL R6, R6, R5, P0 ;  /* 0x0000000506067208 */ /* 0x000fe40000000000 */
[----:B------:R-:W-:Y:S02]  /*4820*/  FSEL R5, R88, R7, P0 ;  /* 0x0000000758057208 */ /* 0x000fe40000000000 */
[----:B------:R-:W-:Y:S01]  /*4830*/  FSEL R88, R7, R88, P0 ;  /* 0x0000005807587208 */ /* 0x000fe20000000000 */
[----:B------:R-:W-:Y:S01]  /*4840*/  FADD.FTZ R6, -R11, R6 ;  /* 0x000000060b067221 */ /* 0x000fe20000010100 */
[----:B------:R-:W-:-:S03]  /*4850*/  MOV R7, R52 ;  /* 0x0000003400077202 */ /* 0x000fc60000000f00 */
[----:B------:R-:W-:Y:S01]  /*4860*/  FMUL.FTZ R8, R6, 1.4426950216293334961 ;  /* 0x3fb8aa3b06087820 */ /* 0x000fe20000410000 */
[----:B------:R-:W-:-:S05]  /*4870*/  IMAD.MOV.U32 R6, RZ, RZ, R56 ;  /* 0x000000ffff067224 */ /* 0x000fca00078e0038 */
[----:B------:R-:W0:Y:S02]  /*4880*/  MUFU.EX2 R8, R8 ;  /* 0x0000000800087308 */ /* 0x000e240000000800 */
[----:B0-----:R-:W-:Y:S01]  /*4890*/  FFMA.FTZ R88, R88, R8, R5 ;  /* 0x0000000858587223 */ /* 0x001fe20000010005 */
[----:B------:R-:W-:-:S07]  /*48a0*/  IMAD.MOV.U32 R5, RZ, RZ, RZ ;  /* 0x000000ffff057224 */ /* 0x000fce00078e00ff */
.L_x_27833:
        /* <DEDUP_REMOVED lines=20> */
.L_x_27741:
[----:B------:R-:W-:Y:S01]  /*49f0*/  MOV R8, R55 ;  /* 0x0000003700087202 */ /* 0x000fe20000000f00 */
[----:B------:R-:W-:Y:S02]  /*4a00*/  IMAD.MOV.U32 R10, RZ, RZ, R87 ;  /* 0x000000ffff0a7224 */ /* 0x000fe400078e0057 */
[----:B------:R-:W-:Y:S02]  /*4a10*/  IMAD.MOV.U32 R55, RZ, RZ, R54 ;  /* 0x000000ffff377224 */ /* 0x000fe400078e0036 */
[----:B------:R-:W-:-:S07]  /*4a20*/  IMAD.MOV.U32 R87, RZ, RZ, R86 ;  /* 0x000000ffff577224 */ /* 0x000fce00078e0056 */
.L_x_27742:
[----:B------:R-:W-:Y:S05]  /*4a30*/  BSYNC.RECONVERGENT B1 ;  /* 0x0000000000017941 */ /* 0x000fea0003800200 */
.L_x_27740:
        /* <DEDUP_REMOVED lines=11> */
.L_x_27744:
[----:B------:R-:W-:Y:S01]  /*4af0*/  MOV R9, R8 ;  /* 0x0000000800097202 */ /* 0x000fe20000000f00 */
[----:B------:R-:W-:Y:S02]  /*4b00*/  IMAD.MOV.U32 R13, RZ, RZ, R10 ;  /* 0x000000ffff0d7224 */ /* 0x000fe400078e000a */
[----:B------:R-:W-:Y:S02]  /*4b10*/  IMAD.MOV.U32 R54, RZ, RZ, R3 ;  /* 0x000000ffff367224 */ /* 0x000fe400078e0003 */
[----:B------:R-:W-:-:S07]  /*4b20*/  IMAD.MOV.U32 R86, RZ, RZ, R85 ;  /* 0x000000ffff567224 */ /* 0x000fce00078e0055 */
.L_x_27745:
[----:B------:R-:W-:Y:S05]  /*4b30*/  BSYNC.RECONVERGENT B1 ;  /* 0x0000000000017941 */ /* 0x000fea0003800200 */
.L_x_27743:
        /* <DEDUP_REMOVED lines=11> */
.L_x_27747:
[----:B------:R-:W-:Y:S01]  /*4bf0*/  MOV R8, R9 ;  /* 0x0000000900087202 */ /* 0x000fe20000000f00 */
[----:B------:R-:W-:Y:S02]  /*4c00*/  IMAD.MOV.U32 R10, RZ, RZ, R13 ;  /* 0x000000ffff0a7224 */ /* 0x000fe400078e000d */
[----:B------:R-:W-:Y:S02]  /*4c10*/  IMAD.MOV.U32 R3, RZ, RZ, R2 ;  /* 0x000000ffff037224 */ /* 0x000fe400078e0002 */
[----:B------:R-:W-:-:S07]  /*4c20*/  IMAD.MOV.U32 R85, RZ, RZ, R84 ;  /* 0x000000ffff557224 */ /* 0x000fce00078e0054 */
.L_x_27748:
[----:B------:R-:W-:Y:S05]  /*4c30*/  BSYNC.RECONVERGENT B1 ;  /* 0x0000000000017941 */ /* 0x000fea0003800200 */
.L_x_27746:
        /* <DEDUP_REMOVED lines=11> */
.L_x_27750:
[----:B------:R-:W-:Y:S01]  /*4cf0*/  MOV R9, R8 ;  /* 0x0000000800097202 */ /* 0x000fe20000000f00 */
[----:B------:R-:W-:Y:S02]  /*4d00*/  IMAD.MOV.U32 R13, RZ, RZ, R10 ;  /* 0x000000ffff0d7224 */ /* 0x000fe400078e000a */
[----:B------:R-:W-:Y:S02]  /*4d10*/  IMAD.MOV.U32 R2, RZ, RZ, R25 ;  /* 0x000000ffff027224 */ /* 0x000fe400078e0019 */
[----:B------:R-:W-:-:S07]  /*4d20*/  IMAD.MOV.U32 R84, RZ, RZ, R83 ;  /* 0x000000ffff547224 */ /* 0x000fce00078e0053 */
.L_x_27751:
[----:B------:R-:W-:Y:S05]  /*4d30*/  BSYNC.RECONVERGENT B1 ;  /* 0x0000000000017941 */ /* 0x000fea0003800200 */
.L_x_27749:
        /* <DEDUP_REMOVED lines=11> */
.L_x_27753:
[----:B------:R-:W-:Y:S01]  /*4df0*/  MOV R8, R9 ;  /* 0x0000000900087202 */ /* 0x000fe20000000f00 */
[----:B------:R-:W-:Y:S02]  /*4e00*/  IMAD.MOV.U32 R10, RZ, RZ, R13 ;  /* 0x000000ffff0a7224 */ /* 0x000fe400078e000d */
[----:B------:R-:W-:Y:S02]  /*4e10*/  IMAD.MOV.U32 R25, RZ, RZ, R24 ;  /* 0x000000ffff197224 */ /* 0x000fe400078e0018 */
[----:B------:R-:W-:-:S07]  /*4e20*/  IMAD.MOV.U32 R83, RZ, RZ, R82 ;  /* 0x000000ffff537224 */ /* 0x000fce00078e0052 */
.L_x_27754:
[----:B------:R-:W-:Y:S05]  /*4e30*/  BSYNC.RECONVERGENT B1 ;  /* 0x0000000000017941 */ /* 0x000fea0003800200 */
.L_x_27752:
        /* <DEDUP_REMOVED lines=11> */
.L_x_27756:
[----:B------:R-:W-:Y:S01]  /*4ef0*/  MOV R9, R8 ;  /* 0x0000000800097202 */ /* 0x000fe20000000f00 */
[----:B------:R-:W-:Y:S02]  /*4f00*/  IMAD.MOV.U32 R13, RZ, RZ, R10 ;  /* 0x000000ffff0d7224 */ /* 0x000fe400078e000a */
[----:B------:R-:W-:Y:S02]  /*4f10*/  IMAD.MOV.U32 R24, RZ, RZ, R27 ;  /* 0x000000ffff187224 */ /* 0x000fe400078e001b */
[----:B------:R-:W-:-:S07]  /*4f20*/  IMAD.MOV.U32 R82, RZ, RZ, R81 ;  /* 0x000000ffff527224 */ /* 0x000fce00078e0051 */
.L_x_27757:
[----:B------:R-:W-:Y:S05]  /*4f30*/  BSYNC.RECONVERGENT B1 ;  /* 0x0000000000017941 */ /* 0x000fea0003800200 */
.L_x_27755:
        /* <DEDUP_REMOVED lines=11> */
.L_x_27759:
[----:B------:R-:W-:Y:S01]  /*4ff0*/  MOV R8, R9 ;  /* 0x0000000900087202 */ /* 0x000fe20000000f00 */
[----:B------:R-:W-:Y:S02]  /*5000*/  IMAD.MOV.U32 R10, RZ, RZ, R13 ;  /* 0x000000ffff0a7224 */ /* 0x000fe400078e000d */
[----:B------:R-:W-:Y:S02]  /*5010*/  IMAD.MOV.U32 R27, RZ, RZ, R26 ;  /* 0x000000ffff1b7224 */ /* 0x000fe400078e001a */
[----:B------:R-:W-:-:S07]  /*5020*/  IMAD.MOV.U32 R81, RZ, RZ, R80 ;  /* 0x000000ffff517224 */ /* 0x000fce00078e0050 */
.L_x_27760:
[----:B------:R-:W-:Y:S05]  /*5030*/  BSYNC.RECONVERGENT B1 ;  /* 0x0000000000017941 */ /* 0x000fea0003800200 */
.L_x_27758:
        /* <DEDUP_REMOVED lines=11> */
.L_x_27762:
[----:B------:R-:W-:Y:S01]  /*50f0*/  MOV R9, R8 ;  /* 0x0000000800097202 */ /* 0x000fe20000000f00 */
[----:B------:R-:W-:Y:S02]  /*5100*/  IMAD.MOV.U32 R13, RZ, RZ, R10 ;  /* 0x000000ffff0d7224 */ /* 0x000fe400078e000a */
[----:B------:R-:W-:Y:S02]  /*5110*/  IMAD.MOV.U32 R26, RZ, RZ, R29 ;  /* 0x000000ffff1a7224 */ /* 0x000fe400078e001d */
[----:B------:R-:W-:-:S07]  /*5120*/  IMAD.MOV.U32 R80, RZ, RZ, R79 ;  /* 0x000000ffff507224 */ /* 0x000fce00078e004f */
.L_x_27763:
[----:B------:R-:W-:Y:S05]  /*5130*/  BSYNC.RECONVERGENT B1 ;  /* 0x0000000000017941 */ /* 0x000fea0003800200 */
.L_x_27761:
        /* <DEDUP_REMOVED lines=11> */
.L_x_27765:
[----:B------:R-:W-:Y:S01]  /*51f0*/  MOV R8, R9 ;  /* 0x0000000900087202 */ /* 0x000fe20000000f00 */
[----:B------:R-:W-:Y:S02]  /*5200*/  IMAD.MOV.U32 R10, RZ, RZ, R13 ;  /* 0x000000ffff0a7224 */ /* 0x000fe400078e000d */
[----:B------:R-:W-:Y:S02]  /*5210*/  IMAD.MOV.U32 R29, RZ, RZ, R28 ;  /* 0x000000ffff1d7224 */ /* 0x000fe400078e001c */
[----:B------:R-:W-:-:S07]  /*5220*/  IMAD.MOV.U32 R79, RZ, RZ, R78 ;  /* 0x000000ffff4f7224 */ /* 0x000fce00078e004e */
.L_x_27766:
[----:B------:R-:W-:Y:S05]  /*5230*/  BSYNC.RECONVERGENT B1 ;  /* 0x0000000000017941 */ /* 0x000fea0003800200 */
.L_x_27764:
        /* <DEDUP_REMOVED lines=11> */
.L_x_27768:
[----:B------:R-:W-:Y:S01]  /*52f0*/  MOV R9, R8 ;  /* 0x0000000800097202 */ /* 0x000fe20000000f00 */
[----:B------:R-:W-:Y:S02]  /*5300*/  IMAD.MOV.U32 R13, RZ, RZ, R10 ;  /* 0x000000ffff0d7224 */ /* 0x000fe400078e000a */
[----:B------:R-:W-:Y:S02]  /*5310*/  IMAD.MOV.U32 R28, RZ, RZ, R31 ;  /* 0x000000ffff1c7224 */ /* 0x000fe400078e001f */
[----:B------:R-:W-:-:S07]  /*5320*/  IMAD.MOV.U32 R78, RZ, RZ, R77 ;  /* 0x000000ffff4e7224 */ /* 0x000fce00078e004d */
.L_x_27769:
[----:B------:R-:W-:Y:S05]  /*5330*/  BSYNC.RECONVERGENT B1 ;  /* 0x0000000000017941 */ /* 0x000fea0003800200 */
.L_x_27767:
        /* <DEDUP_REMOVED lines=11> */
.L_x_27771:
[----:B------:R-:W-:Y:S01]  /*53f0*/  MOV R8, R9 ;  /* 0x0000000900087202 */ /* 0x000fe20000000f00 */
[----:B------:R-:W-:Y:S02]  /*5400*/  IMAD.MOV.U32 R10, RZ, RZ, R13 ;  /* 0x000000ffff0a7224 */ /* 0x000fe400078e000d */
[----:B------:R-:W-:Y:S02]  /*5410*/  IMAD.MOV.U32 R31, RZ, RZ, R30 ;  /* 0x000000ffff1f7224 */ /* 0x000fe400078e001e */
[----:B------:R-:W-:-:S07]  /*5420*/  IMAD.MOV.U32 R77, RZ, RZ, R76 ;  /* 0x000000ffff4d7224 */ /* 0x000fce00078e004c */
.L_x_27772:
[----:B------:R-:W-:Y:S05]  /*5430*/  BSYNC.RECONVERGENT B1 ;  /* 0x0000000000017941 */ /* 0x000fea0003800200 */
.L_x_27770:
        /* <DEDUP_REMOVED lines=11> */
.L_x_27774:
[----:B------:R-:W-:Y:S01]  /*54f0*/  MOV R9, R8 ;  /* 0x0000000800097202 */ /* 0x000fe20000000f00 */
[----:B------:R-:W-:Y:S02]  /*5500*/  IMAD.MOV.U32 R13, RZ, RZ, R10 ;  /* 0x000000ffff0d7224 */ /* 0x000fe400078e000a */
[----:B------:R-:W-:Y:S02]  /*5510*/  IMAD.MOV.U32 R30, RZ, RZ, R33 ;  /* 0x000000ffff1e7224 */ /* 0x000fe400078e0021 */
[----:B------:R-:W-:-:S07]  /*5520*/  IMAD.MOV.U32 R76, RZ, RZ, R75 ;  /* 0x000000ffff4c7224 */ /* 0x000fce00078e004b */
.L_x_27775:
[----:B------:R-:W-:Y:S05]  /*5530*/  BSYNC.RECONVERGENT B1 ;  /* 0x0000000000017941 */ /* 0x000fea0003800200 */
.L_x_27773:
        /* <DEDUP_REMOVED lines=11> */
.L_x_27777:
[----:B------:R-:W-:Y:S01]  /*55f0*/  MOV R8, R9 ;  /* 0x0000000900087202 */ /* 0x000fe20000000f00 */
[----:B------:R-:W-:Y:S02]  /*5600*/  IMAD.MOV.U32 R10, RZ, RZ, R13 ;  /* 0x000000ffff0a7224 */ /* 0x000fe400078e000d */
[----:B------:R-:W-:Y:S02]  /*5610*/  IMAD.MOV.U32 R33, RZ, RZ, R32 ;  /* 0x000000ffff217224 */ /* 0x000fe400078e0020 */
[----:B------:R-:W-:-:S07]  /*5620*/  IMAD.MOV.U32 R75, RZ, RZ, R74 ;  /* 0x000000ffff4b7224 */ /* 0x000fce00078e004a */
.L_x_27778:
[----:B------:R-:W-:Y:S05]  /*5630*/  BSYNC.RECONVERGENT B1 ;  /* 0x0000000000017941 */ /* 0x000fea0003800200 */
.L_x_27776:
        /* <DEDUP_REMOVED lines=11> */
.L_x_27780:
[----:B------:R-:W-:Y:S01]  /*56f0*/  MOV R9, R8 ;  /* 0x0000000800097202 */ /* 0x000fe20000000f00 */
[----:B------:R-:W-:Y:S02]  /*5700*/  IMAD.MOV.U32 R13, RZ, RZ, R10 ;  /* 0x000000ffff0d7224 */ /* 0x000fe400078e000a */
[----:B------:R-:W-:Y:S02]  /*5710*/  IMAD.MOV.U32 R32, RZ, RZ, R35 ;  /* 0x000000ffff207224 */ /* 0x000fe400078e0023 */
[----:B------:R-:W-:-:S07]  /*5720*/  IMAD.MOV.U32 R74, RZ, RZ, R73 ;  /* 0x000000ffff4a7224 */ /* 0x000fce00078e0049 */
.L_x_27781:
[----:B------:R-:W-:Y:S05]  /*5730*/  BSYNC.RECONVERGENT B1 ;  /* 0x0000000000017941 */ /* 0x000fea0003800200 */
.L_x_27779:
        /* <DEDUP_REMOVED lines=11> */
.L_x_27783:
[----:B------:R-:W-:Y:S01]  /*57f0*/  MOV R8, R9 ;  /* 0x0000000900087202 */ /* 0x000fe20000000f00 */
[----:B------:R-:W-:Y:S02]  /*5800*/  IMAD.MOV.U32 R10, RZ, RZ, R13 ;  /* 0x000000ffff0a7224 */ /* 0x000fe400078e000d */
[----:B------:R-:W-:Y:S02]  /*5810*/  IMAD.MOV.U32 R35, RZ, RZ, R34 ;  /* 0x000000ffff237224 */ /* 0x000fe400078e0022 */
[----:B------:R-:W-:-:S07]  /*5820*/  IMAD.MOV.U32 R73, RZ, RZ, R72 ;  /* 0x000000ffff497224 */ /* 0x000fce00078e0048 */
.L_x_27784:
[----:B------:R-:W-:Y:S05]  /*5830*/  BSYNC.RECONVERGENT B1 ;  /* 0x0000000000017941 */ /* 0x000fea0003800200 */
.L_x_27782:
        /* <DEDUP_REMOVED lines=11> */
.L_x_27786:
[----:B------:R-:W-:Y:S01]  /*58f0*/  MOV R9, R8 ;  /* 0x0000000800097202 */ /* 0x000fe20000000f00 */
[----:B------:R-:W-:Y:S02]  /*5900*/  IMAD.MOV.U32 R13, RZ, RZ, R10 ;  /* 0x000000ffff0d7224 */ /* 0x000fe400078e000a */
[----:B------:R-:W-:Y:S02]  /*5910*/  IMAD.MOV.U32 R34, RZ, RZ, R37 ;  /* 0x000000ffff227224 */ /* 0x000fe400078e0025 */
[----:B------:R-:W-:-:S07]  /*5920*/  IMAD.MOV.U32 R72, RZ, RZ, R71 ;  /* 0x000000ffff487224 */ /* 0x000fce00078e0047 */
.L_x_27787:
[----:B------:R-:W-:Y:S05]  /*5930*/  BSYNC.RECONVERGENT B1 ;  /* 0x0000000000017941 */ /* 0x000fea0003800200 */
.L_x_27785:
        /* <DEDUP_REMOVED lines=11> */
.L_x_27789:
[----:B------:R-:W-:Y:S01]  /*59f0*/  MOV R8, R9 ;  /* 0x0000000900087202 */ /* 0x000fe20000000f00 */
[----:B------:R-:W-:Y:S02]  /*5a00*/  IMAD.MOV.U32 R10, RZ, RZ, R13 ;  /* 0x000000ffff0a7224 */ /* 0x000fe400078e000d */
[----:B------:R-:W-:Y:S02]  /*5a10*/  IMAD.MOV.U32 R37, RZ, RZ, R36 ;  /* 0x000000ffff257224 */ /* 0x000fe400078e0024 */
[----:B------:R-:W-:-:S07]  /*5a20*/  IMAD.MOV.U32 R71, RZ, RZ, R70 ;  /* 0x000000ffff477224 */ /* 0x000fce00078e0046 */
.L_x_27790:
[----:B------:R-:W-:Y:S05]  /*5a30*/  BSYNC.RECONVERGENT B1 ;  /* 0x0000000000017941 */ /* 0x000fea0003800200 */
.L_x_27788:
        /* <DEDUP_REMOVED lines=11> */
.L_x_27792:
[----:B------:R-:W-:Y:S01]  /*5af0*/  MOV R9, R8 ;  /* 0x0000000800097202 */ /* 0x000fe20000000f00 */
[----:B------:R-:W-:Y:S02]  /*5b00*/  IMAD.MOV.U32 R13, RZ, RZ, R10 ;  /* 0x000000ffff0d7224 */ /* 0x000fe400078e000a */
[----:B------:R-:W-:Y:S02]  /*5b10*/  IMAD.MOV.U32 R36, RZ, RZ, R39 ;  /* 0x000000ffff247224 */ /* 0x000fe400078e0027 */
[----:B------:R-:W-:-:S07]  /*5b20*/  IMAD.MOV.U32 R70, RZ, RZ, R69 ;  /* 0x000000ffff467224 */ /* 0x000fce00078e0045 */
.L_x_27793:
[----:B------:R-:W-:Y:S05]  /*5b30*/  BSYNC.RECONVERGENT B1 ;  /* 0x0000000000017941 */ /* 0x000fea0003800200 */
.L_x_27791:
        /* <DEDUP_REMOVED lines=11> */
.L_x_27795:
[----:B------:R-:W-:Y:S01]  /*5bf0*/  MOV R8, R9 ;  /* 0x0000000900087202 */ /* 0x000fe20000000f00 */
[----:B------:R-:W-:Y:S02]  /*5c00*/  IMAD.MOV.U32 R10, RZ, RZ, R13 ;  /* 0x000000ffff0a7224 */ /* 0x000fe400078e000d */
[----:B------:R-:W-:Y:S02]  /*5c10*/  IMAD.MOV.U32 R39, RZ, RZ, R38 ;  /* 0x000000ffff277224 */ /* 0x000fe400078e0026 */
[----:B------:R-:W-:-:S07]  /*5c20*/  IMAD.MOV.U32 R69, RZ, RZ, R68 ;  /* 0x000000ffff457224 */ /* 0x000fce00078e0044 */
.L_x_27796:
[----:B------:R-:W-:Y:S05]  /*5c30*/  BSYNC.RECONVERGENT B1 ;  /* 0x0000000000017941 */ /* 0x000fea0003800200 */
.L_x_27794:
        /* <DEDUP_REMOVED lines=11> */
.L_x_27798:
[----:B------:R-:W-:Y:S01]  /*5cf0*/  MOV R9, R8 ;  /* 0x0000000800097202 */ /* 0x000fe20000000f00 */
[----:B------:R-:W-:Y:S02]  /*5d00*/  IMAD.MOV.U32 R13, RZ, RZ, R10 ;  /* 0x000000ffff0d7224 */ /* 0x000fe400078e000a */
[----:B------:R-:W-:Y:S02]  /*5d10*/  IMAD.MOV.U32 R38, RZ, RZ, R41 ;  /* 0x000000ffff267224 */ /* 0x000fe400078e0029 */
[----:B------:R-:W-:-:S07]  /*5d20*/  IMAD.MOV.U32 R68, RZ, RZ, R67 ;  /* 0x000000ffff447224 */ /* 0x000fce00078e0043 */
.L_x_27799:
[----:B------:R-:W-:Y:S05]  /*5d30*/  BSYNC.RECONVERGENT B1 ;  /* 0x0000000000017941 */ /* 0x000fea0003800200 */
.L_x_27797:
        /* <DEDUP_REMOVED lines=11> */
.L_x_27801:
[----:B------:R-:W-:Y:S01]  /*5df0*/  MOV R8, R9 ;  /* 0x0000000900087202 */ /* 0x000fe20000000f00 */
[----:B------:R-:W-:Y:S02]  /*5e00*/  IMAD.MOV.U32 R10, RZ, RZ, R13 ;  /* 0x000000ffff0a7224 */ /* 0x000fe400078e000d */
[----:B------:R-:W-:Y:S02]  /*5e10*/  IMAD.MOV.U32 R41, RZ, RZ, R40 ;  /* 0x000000ffff297224 */ /* 0x000fe400078e0028 */
[----:B------:R-:W-:-:S07]  /*5e20*/  IMAD.MOV.U32 R67, RZ, RZ, R66 ;  /* 0x000000ffff437224 */ /* 0x000fce00078e0042 */
.L_x_27802:
[----:B------:R-:W-:Y:S05]  /*5e30*/  BSYNC.RECONVERGENT B1 ;  /* 0x0000000000017941 */ /* 0x000fea0003800200 */
.L_x_27800:
        /* <DEDUP_REMOVED lines=11> */
.L_x_27804:
[----:B------:R-:W-:Y:S01]  /*5ef0*/  MOV R9, R8 ;  /* 0x0000000800097202 */ /* 0x000fe20000000f00 */
[----:B------:R-:W-:Y:S02]  /*5f00*/  IMAD.MOV.U32 R13, RZ, RZ, R10 ;  /* 0x000000ffff0d7224 */ /* 0x000fe400078e000a */
[----:B------:R-:W-:Y:S02]  /*5f10*/  IMAD.MOV.U32 R40, RZ, RZ, R43 ;  /* 0x000000ffff287224 */ /* 0x000fe400078e002b */
[----:B------:R-:W-:-:S07]  /*5f20*/  IMAD.MOV.U32 R66, RZ, RZ, R65 ;  /* 0x000000ffff427224 */ /* 0x000fce00078e0041 */
.L_x_27805:
[----:B------:R-:W-:Y:S05]  /*5f30*/  BSYNC.RECONVERGENT B1 ;  /* 0x0000000000017941 */ /* 0x000fea0003800200 */
.L_x_27803:
        /* <DEDUP_REMOVED lines=11> */
.L_x_27807:
[----:B------:R-:W-:Y:S01]  /*5ff0*/  MOV R8, R9 ;  /* 0x0000000900087202 */ /* 0x000fe20000000f00 */
[----:B------:R-:W-:Y:S02]  /*6000*/  IMAD.MOV.U32 R10, RZ, RZ, R13 ;  /* 0x000000ffff0a7224 */ /* 0x000fe400078e000d */
[----:B------:R-:W-:Y:S02]  /*6010*/  IMAD.MOV.U32 R43, RZ, RZ, R42 ;  /* 0x000000ffff2b7224 */ /* 0x000fe400078e002a */
[----:B------:R-:W-:-:S07]  /*6020*/  IMAD.MOV.U32 R65, RZ, RZ, R64 ;  /* 0x000000ffff417224 */ /* 0x000fce00078e0040 */
.L_x_27808:
[----:B------:R-:W-:Y:S05]  /*6030*/  BSYNC.RECONVERGENT B1 ;  /* 0x0000000000017941 */ /* 0x000fea0003800200 */
.L_x_27806:
        /* <DEDUP_REMOVED lines=11> */
.L_x_27810:
[----:B------:R-:W-:Y:S01]  /*60f0*/  MOV R9, R8 ;  /* 0x0000000800097202 */ /* 0x000fe20000000f00 */
[----:B------:R-:W-:Y:S02]  /*6100*/  IMAD.MOV.U32 R13, RZ, RZ, R10 ;  /* 0x000000ffff0d7224 */ /* 0x000fe400078e000a */
[----:B------:R-:W-:Y:S02]  /*6110*/  IMAD.MOV.U32 R42, RZ, RZ, R45 ;  /* 0x000000ffff2a7224 */ /* 0x000fe400078e002d */
[----:B------:R-:W-:-:S07]  /*6120*/  IMAD.MOV.U32 R64, RZ, RZ, R63 ;  /* 0x000000ffff407224 */ /* 0x000fce00078e003f */
.L_x_27811:
[----:B------:R-:W-:Y:S05]  /*6130*/  BSYNC.RECONVERGENT B1 ;  /* 0x0000000000017941 */ /* 0x000fea0003800200 */
.L_x_27809:
        /* <DEDUP_REMOVED lines=11> */
.L_x_27813:
[----:B------:R-:W-:Y:S01]  /*61f0*/  MOV R8, R9 ;  /* 0x0000000900087202 */ /* 0x000fe20000000f00 */
[----:B------:R-:W-:Y:S02]  /*6200*/  IMAD.MOV.U32 R10, RZ, RZ, R13 ;  /* 0x000000ffff0a7224 */ /* 0x000fe400078e000d */
[----:B------:R-:W-:Y:S02]  /*6210*/  IMAD.MOV.U32 R45, RZ, RZ, R44 ;  /* 0x000000ffff2d7224 */ /* 0x000fe400078e002c */
[----:B------:R-:W-:-:S07]  /*6220*/  IMAD.MOV.U32 R63, RZ, RZ, R62 ;  /* 0x000000ffff3f7224 */ /* 0x000fce00078e003e */
.L_x_27814:
[----:B------:R-:W-:Y:S05]  /*6230*/  BSYNC.RECONVERGENT B1 ;  /* 0x0000000000017941 */ /* 0x000fea0003800200 */
.L_x_27812:
        /* <DEDUP_REMOVED lines=11> */
.L_x_27816:
[----:B------:R-:W-:Y:S01]  /*62f0*/  MOV R9, R8 ;  /* 0x0000000800097202 */ /* 0x000fe20000000f00 */
[----:B------:R-:W-:Y:S02]  /*6300*/  IMAD.MOV.U32 R13, RZ, RZ, R10 ;  /* 0x000000ffff0d7224 */ /* 0x000fe400078e000a */
[----:B------:R-:W-:Y:S02]  /*6310*/  IMAD.MOV.U32 R44, RZ, RZ, R47 ;  /* 0x000000ffff2c7224 */ /* 0x000fe400078e002f */
[----:B------:R-:W-:-:S07]  /*6320*/  IMAD.MOV.U32 R62, RZ, RZ, R61 ;  /* 0x000000ffff3e7224 */ /* 0x000fce00078e003d */
.L_x_27817:
[----:B------:R-:W-:Y:S05]  /*6330*/  BSYNC.RECONVERGENT B1 ;  /* 0x0000000000017941 */ /* 0x000fea0003800200 */
.L_x_27815:
        /* <DEDUP_REMOVED lines=11> */
.L_x_27819:
[----:B------:R-:W-:Y:S01]  /*63f0*/  MOV R8, R9 ;  /* 0x0000000900087202 */ /* 0x000fe20000000f00 */
[----:B------:R-:W-:Y:S02]  /*6400*/  IMAD.MOV.U32 R10, RZ, RZ, R13 ;  /* 0x000000ffff0a7224 */ /* 0x000fe400078e000d */
[----:B------:R-:W-:Y:S02]  /*6410*/  IMAD.MOV.U32 R47, RZ, RZ, R46 ;  /* 0x000000ffff2f7224 */ /* 0x000fe400078e002e */
[----:B------:R-:W-:-:S07]  /*6420*/  IMAD.MOV.U32 R61, RZ, RZ, R60 ;  /* 0x000000ffff3d7224 */ /* 0x000fce00078e003c */
.L_x_27820:
[----:B------:R-:W-:Y:S05]  /*6430*/  BSYNC.RECONVERGENT B1 ;  /* 0x0000000000017941 */ /* 0x000fea0003800200 */
.L_x_27818:
        /* <DEDUP_REMOVED lines=11> */
.L_x_27822:
[----:B------:R-:W-:Y:S01]  /*64f0*/  MOV R9, R8 ;  /* 0x0000000800097202 */ /* 0x000fe20000000f00 */
[----:B------:R-:W-:Y:S02]  /*6500*/  IMAD.MOV.U32 R13, RZ, RZ, R10 ;  /* 0x000000ffff0d7224 */ /* 0x000fe400078e000a */
[----:B------:R-:W-:Y:S02]  /*6510*/  IMAD.MOV.U32 R46, RZ, RZ, R49 ;  /* 0x000000ffff2e7224 */ /* 0x000fe400078e0031 */
[----:B------:R-:W-:-:S07]  /*6520*/  IMAD.MOV.U32 R60, RZ, RZ, R59 ;  /* 0x000000ffff3c7224 */ /* 0x000fce00078e003b */
.L_x_27823:
[----:B------:R-:W-:Y:S05]  /*6530*/  BSYNC.RECONVERGENT B1 ;  /* 0x0000000000017941 */ /* 0x000fea0003800200 */
.L_x_27821:
        /* <DEDUP_REMOVED lines=11> */
.L_x_27825:
[----:B------:R-:W-:Y:S01]  /*65f0*/  MOV R8, R9 ;  /* 0x0000000900087202 */ /* 0x000fe20000000f00 */
[----:B------:R-:W-:Y:S02]  /*6600*/  IMAD.MOV.U32 R10, RZ, RZ, R13 ;  /* 0x000000ffff0a7224 */ /* 0x000fe400078e000d */
[----:B------:R-:W-:Y:S02]  /*6610*/  IMAD.MOV.U32 R49, RZ, RZ, R48 ;  /* 0x000000ffff317224 */ /* 0x000fe400078e0030 */
[----:B------:R-:W-:-:S07]  /*6620*/  IMAD.MOV.U32 R59, RZ, RZ, R58 ;  /* 0x000000ffff3b7224 */ /* 0x000fce00078e003a */
.L_x_27826:
[----:B------:R-:W-:Y:S05]  /*6630*/  BSYNC.RECONVERGENT B1 ;  /* 0x0000000000017941 */ /* 0x000fea0003800200 */
.L_x_27824:
        /* <DEDUP_REMOVED lines=11> */
.L_x_27828:
[----:B------:R-:W-:Y:S01]  /*66f0*/  MOV R12, R8 ;  /* 0x00000008000c7202 */ /* 0x000fe20000000f00 */
[----:B------:R-:W-:Y:S02]  /*6700*/  IMAD.MOV.U32 R48, RZ, RZ, R53 ;  /* 0x000000ffff307224 */ /* 0x000fe400078e0035 */
[----:B------:R-:W-:Y:S02]  /*6710*/  IMAD.MOV.U32 R9, RZ, RZ, R10 ;  /* 0x000000ffff097224 */ /* 0x000fe400078e000a */
[----:B------:R-:W-:-:S07]  /*6720*/  IMAD.MOV.U32 R58, RZ, RZ, R57 ;  /* 0x000000ffff3a7224 */ /* 0x000fce00078e0039 */
.L_x_27829:
[----:B------:R-:W-:Y:S05]  /*6730*/  BSYNC.RECONVERGENT B1 ;  /* 0x0000000000017941 */ /* 0x000fea0003800200 */
.L_x_27827:
        /* <DEDUP_REMOVED lines=11> */
.L_x_27831:
[----:B------:R-:W-:Y:S01]  /*67f0*/  MOV R53, R7 ;  /* 0x0000000700357202 */ /* 0x000fe20000000f00 */
[----:B------:R-:W-:Y:S01]  /*6800*/  IMAD.MOV.U32 R57, RZ, RZ, R6 ;  /* 0x000000ffff397224 */ /* 0x000fe200078e0006 */
[----:B------:R-:W-:Y:S01]  /*6810*/  MOV R56, R9 ;  /* 0x0000000900387202 */ /* 0x000fe20000000f00 */
[--C-:B------:R-:W-:Y:S02]  /*6820*/  IMAD.MOV.U32 R52, RZ, RZ, R12.reuse ;  /* 0x000000ffff347224 */ /* 0x100fe400078e000c */
[----:B------:R-:W-:Y:S02]  /*6830*/  IMAD.MOV.U32 R7, RZ, RZ, R12 ;  /* 0x000000ffff077224 */ /* 0x000fe400078e000c */
[----:B------:R-:W-:-:S07]  /*6840*/  IMAD.MOV.U32 R6, RZ, RZ, R9 ;  /* 0x000000ffff067224 */ /* 0x000fce00078e0009 */
.L_x_27832:
[----:B------:R-:W-:Y:S05]  /*6850*/  BSYNC.RECONVERGENT B1 ;  /* 0x0000000000017941 */ /* 0x000fea0003800200 */
.L_x_27830:
[----:B------:R-:W-:Y:S01]  /*6860*/  VIADD R18, R18, 0x4 ;  /* 0x0000000412127836 */ /* 0x000fe20000000000 */
[----:B------:R-:W-:Y:S06]  /*6870*/  @P1 BRA `(.L_x_27833) ;  /* 0xffffffe0000c1947 */ /* 0x000fec000383ffff */
.L_x_27739:
[----:B------:R-:W-:Y:S05]  /*6880*/  BSYNC.RECONVERGENT B0 ;  /* 0x0000000000007941 */ /* 0x000fea0003800200 */
.L_x_27738:
        /* <DEDUP_REMOVED lines=103> */
[----:B0-----:R-:W-:Y:S01]  /*6f00*/  MOV R13, R11 ;  /* 0x0000000b000d7202 */ /* 0x001fe20000000f00 */
[----:B------:R-:W-:Y:S06]  /*6f10*/  @P0 BRA `(.L_x_27835) ;  /* 0x0000002000280947 */ /* 0x000fec0003800000 */
[-C--:B------:R-:W-:Y:S01]  /*6f20*/  FSETP.GT.FTZ.AND P0, PT, R11, R6.reuse, PT ;  /* 0x000000060b00720b */ /* 0x080fe20003f14000 */
[----:B------:R-:W-:Y:S02]  /*6f30*/  VIADD R8, R5, 0x88 ;  /* 0x0000008805087836 */ /* 0x000fe40000000000 */
[----:B------:R-:W-:Y:S01]  /*6f40*/  HFMA2 R5, -RZ, RZ, 0, 0 ;  /* 0x00000000ff057431 */ /* 0x000fe200000001ff */
        /* <DEDUP_REMOVED lines=10> */
.L_x_27929:
        /* <DEDUP_REMOVED lines=20> */
.L_x_27837:
[----:B------:R-:W-:Y:S01]  /*7130*/  IMAD.MOV.U32 R10, RZ, RZ, R55 ;  /* 0x000000ffff0a7224 */ /* 0x000fe200078e0037 */
[----:B------:R-:W-:Y:S01]  /*7140*/  MOV R55, R54 ;  /* 0x0000003600377202 */ /* 0x000fe20000000f00 */
[----:B------:R-:W-:Y:S02]  /*7150*/  IMAD.MOV.U32 R12, RZ, RZ, R87 ;  /* 0x000000ffff0c7224 */ /* 0x000fe400078e0057 */
[----:B------:R-:W-:-:S07]  /*7160*/  IMAD.MOV.U32 R87, RZ, RZ, R86 ;  /* 0x000000ffff577224 */ /* 0x000fce00078e0056 */
.L_x_27838:
[----:B------:R-:W-:Y:S05]  /*7170*/  BSYNC.RECONVERGENT B1 ;  /* 0x0000000000017941 */ /* 0x000fea0003800200 */
.L_x_27836:
        /* <DEDUP_REMOVED lines=11> */
.L_x_27840:
[----:B------:R-:W-:Y:S01]  /*7230*/  IMAD.MOV.U32 R9, RZ, RZ, R10 ;  /* 0x000000ffff097224 */ /* 0x000fe200078e000a */
[----:B------:R-:W-:Y:S01]  /*7240*/  MOV R54, R3 ;  /* 0x0000000300367202 */ /* 0x000fe20000000f00 */
[----:B------:R-:W-:Y:S02]  /*7250*/  IMAD.MOV.U32 R11, RZ, RZ, R12 ;  /* 0x000000ffff0b7224 */ /* 0x000fe400078e000c */
[----:B------:R-:W-:-:S07]  /*7260*/  IMAD.MOV.U32 R86, RZ, RZ, R85 ;  /* 0x000000ffff567224 */ /* 0x000fce00078e0055 */
.L_x_27841:
[----:B------:R-:W-:Y:S05]  /*7270*/  BSYNC.RECONVERGENT B1 ;  /* 0x0000000000017941 */ /* 0x000fea0003800200 */
.L_x_27839:
        /* <DEDUP_REMOVED lines=11> */
.L_x_27843:
[----:B------:R-:W-:Y:S01]  /*7330*/  IMAD.MOV.U32 R10, RZ, RZ, R9 ;  /* 0x000000ffff0a7224 */ /* 0x000fe200078e0009 */
[----:B------:R-:W-:Y:S01]  /*7340*/  MOV R3, R2 ;  /* 0x0000000200037202 */ /* 0x000fe20000000f00 */
[----:B------:R-:W-:Y:S02]  /*7350*/  IMAD.MOV.U32 R12, RZ, RZ, R11 ;  /* 0x000000ffff0c7224 */ /* 0x000fe400078e000b */
[----:B------:R-:W-:-:S07]  /*7360*/  IMAD.MOV.U32 R85, RZ, RZ, R84 ;  /* 0x000000ffff557224 */ /* 0x000fce00078e0054 */
.L_x_27844:
[----:B------:R-:W-:Y:S05]  /*7370*/  BSYNC.RECONVERGENT B1 ;  /* 0x0000000000017941 */ /* 0x000fea0003800200 */
.L_x_27842:
        /* <DEDUP_REMOVED lines=11> */
.L_x_27846:
[----:B------:R-:W-:Y:S01]  /*7430*/  IMAD.MOV.U32 R9, RZ, RZ, R10 ;  /* 0x000000ffff097224 */ /* 0x000fe200078e000a */
[----:B------:R-:W-:Y:S01]  /*7440*/  MOV R2, R25 ;  /* 0x0000001900027202 */ /* 0x000fe20000000f00 */
[----:B------:R-:W-:Y:S02]  /*7450*/  IMAD.MOV.U32 R11, RZ, RZ, R12 ;  /* 0x000000ffff0b7224 */ /* 0x000fe400078e000c */
[----:B------:R-:W-:-:S07]  /*7460*/  IMAD.MOV.U32 R84, RZ, RZ, R83 ;  /* 0x000000ffff547224 */ /* 0x000fce00078e0053 */
.L_x_27847:
[----:B------:R-:W-:Y:S05]  /*7470*/  BSYNC.RECONVERGENT B1 ;  /* 0x0000000000017941 */ /* 0x000fea0003800200 */
.L_x_27845:
        /* <DEDUP_REMOVED lines=11> */
.L_x_27849:
[----:B------:R-:W-:Y:S01]  /*7530*/  IMAD.MOV.U32 R10, RZ, RZ, R9 ;  /* 0x000000ffff0a7224 */ /* 0x000fe200078e0009 */
[----:B------:R-:W-:Y:S01]  /*7540*/  MOV R25, R24 ;  /* 0x0000001800197202 */ /* 0x000fe20000000f00 */
[----:B------:R-:W-:Y:S02]  /*7550*/  IMAD.MOV.U32 R12, RZ, RZ, R11 ;  /* 0x000000ffff0c7224 */ /* 0x000fe400078e000b */
[----:B------:R-:W-:-:S07]  /*7560*/  IMAD.MOV.U32 R83, RZ, RZ, R82 ;  /* 0x000000ffff537224 */ /* 0x000fce00078e0052 */
.L_x_27850:
[----:B------:R-:W-:Y:S05]  /*7570*/  BSYNC.RECONVERGENT B1 ;  /* 0x0000000000017941 */ /* 0x000fea0003800200 */
.L_x_27848:
        /* <DEDUP_REMOVED lines=11> */
.L_x_27852:
[----:B------:R-:W-:Y:S01]  /*7630*/  IMAD.MOV.U32 R9, RZ, RZ, R10 ;  /* 0x000000ffff097224 */ /* 0x000fe200078e000a */
[----:B------:R-:W-:Y:S01]  /*7640*/  MOV R24, R27 ;  /* 0x0000001b00187202 */ /* 0x000fe20000000f00 */
[----:B------:R-:W-:Y:S02]  /*7650*/  IMAD.MOV.U32 R11, RZ, RZ, R12 ;  /* 0x000000ffff0b7224 */ /* 0x000fe400078e000c */
[----:B------:R-:W-:-:S07]  /*7660*/  IMAD.MOV.U32 R82, RZ, RZ, R81 ;  /* 0x000000ffff527224 */ /* 0x000fce00078e0051 */
.L_x_27853:
[----:B------:R-:W-:Y:S05]  /*7670*/  BSYNC.RECONVERGENT B1 ;  /* 0x0000000000017941 */ /* 0x000fea0003800200 */
.L_x_27851:
        /* <DEDUP_REMOVED lines=11> */
.L_x_27855:
[----:B------:R-:W-:Y:S01]  /*7730*/  IMAD.MOV.U32 R10, RZ, RZ, R9 ;  /* 0x000000ffff0a7224 */ /* 0x000fe200078e0009 */
[----:B------:R-:W-:Y:S01]  /*7740*/  MOV R27, R26 ;  /* 0x0000001a001b7202 */ /* 0x000fe20000000f00 */
[----:B------:R-:W-:Y:S02]  /*7750*/  IMAD.MOV.U32 R12, RZ, RZ, R11 ;  /* 0x000000ffff0c7224 */ /* 0x000fe400078e000b */
[----:B------:R-:W-:-:S07]  /*7760*/  IMAD.MOV.U32 R81, RZ, RZ, R80 ;  /* 0x000000ffff517224 */ /* 0x000fce00078e0050 */
.L_x_27856:
[----:B------:R-:W-:Y:S05]  /*7770*/  BSYNC.RECONVERGENT B1 ;  /* 0x0000000000017941 */ /* 0x000fea0003800200 */
.L_x_27854:
        /* <DEDUP_REMOVED lines=11> */
.L_x_27858:
[----:B------:R-:W-:Y:S01]  /*7830*/  IMAD.MOV.U32 R9, RZ, RZ, R10 ;  /* 0x000000ffff097224 */ /* 0x000fe200078e000a */
[----:B------:R-:W-:Y:S01]  /*7840*/  MOV R26, R29 ;  /* 0x0000001d001a7202 */ /* 0x000fe20000000f00 */
[----:B------:R-:W-:Y:S02]  /*7850*/  IMAD.MOV.U32 R11, RZ, RZ, R12 ;  /* 0x000000ffff0b7224 */ /* 0x000fe400078e000c */
[----:B------:R-:W-:-:S07]  /*7860*/  IMAD.MOV.U32 R80, RZ, RZ, R79 ;  /* 0x000000ffff507224 */ /* 0x000fce00078e004f */
.L_x_27859:
[----:B------:R-:W-:Y:S05]  /*7870*/  BSYNC.RECONVERGENT B1 ;  /* 0x0000000000017941 */ /* 0x000fea0003800200 */
.L_x_27857:
        /* <DEDUP_REMOVED lines=11> */
.L_x_27861:
[----:B------:R-:W-:Y:S01]  /*7930*/  IMAD.MOV.U32 R10, RZ, RZ, R9 ;  /* 0x000000ffff0a7224 */ /* 0x000fe200078e0009 */
[----:B------:R-:W-:Y:S01]  /*7940*/  MOV R29, R28 ;  /* 0x0000001c001d7202 */ /* 0x000fe20000000f00 */
[----:B------:R-:W-:Y:S02]  /*7950*/  IMAD.MOV.U32 R12, RZ, RZ, R11 ;  /* 0x000000ffff0c7224 */ /* 0x000fe400078e000b */
[----:B------:R-:W-:-:S07]  /*7960*/  IMAD.MOV.U32 R79, RZ, RZ, R78 ;  /* 0x000000ffff4f7224 */ /* 0x000fce00078e004e */
.L_x_27862:
[----:B------:R-:W-:Y:S05]  /*7970*/  BSYNC.RECONVERGENT B1 ;  /* 0x0000000000017941 */ /* 0x000fea0003800200 */
.L_x_27860:
        /* <DEDUP_REMOVED lines=11> */
.L_x_27864:
[----:B------:R-:W-:Y:S01]  /*7a30*/  IMAD.MOV.U32 R9, RZ, RZ, R10 ;  /* 0x000000ffff097224 */ /* 0x000fe200078e000a */
[----:B------:R-:W-:Y:S01]  /*7a40*/  MOV R28, R31 ;  /* 0x0000001f001c7202 */ /* 0x000fe20000000f00 */
[----:B------:R-:W-:Y:S02]  /*7a50*/  IMAD.MOV.U32 R11, RZ, RZ, R12 ;  /* 0x000000ffff0b7224 */ /* 0x000fe400078e000c */
[----:B------:R-:W-:-:S07]  /*7a60*/  IMAD.MOV.U32 R78, RZ, RZ, R77 ;  /* 0x000000ffff4e7224 */ /* 0x000fce00078e004d */
.L_x_27865:
[----:B------:R-:W-:Y:S05]  /*7a70*/  BSYNC.RECONVERGENT B1 ;  /* 0x0000000000017941 */ /* 0x000fea0003800200 */
.L_x_27863:
        /* <DEDUP_REMOVED lines=11> */
.L_x_27867:
[----:B------:R-:W-:Y:S01]  /*7b30*/  IMAD.MOV.U32 R10, RZ, RZ, R9 ;  /* 0x000000ffff0a7224 */ /* 0x000fe200078e0009 */
[----:B------:R-:W-:Y:S01]  /*7b40*/  MOV R31, R30 ;  /* 0x0000001e001f7202 */ /* 0x000fe20000000f00 */
[----:B------:R-:W-:Y:S02]  /*7b50*/  IMAD.MOV.U32 R12, RZ, RZ, R11 ;  /* 0x000000ffff0c7224 */ /* 0x000fe400078e000b */
[----:B------:R-:W-:-:S07]  /*7b60*/  IMAD.MOV.U32 R77, RZ, RZ, R76 ;  /* 0x000000ffff4d7224 */ /* 0x000fce00078e004c */
.L_x_27868:
[----:B------:R-:W-:Y:S05]  /*7b70*/  BSYNC.RECONVERGENT B1 ;  /* 0x0000000000017941 */ /* 0x000fea0003800200 */
.L_x_27866:
        /* <DEDUP_REMOVED lines=11> */
.L_x_27870:
[----:B------:R-:W-:Y:S01]  /*7c30*/  IMAD.MOV.U32 R9, RZ, RZ, R10 ;  /* 0x000000ffff097224 */ /* 0x000fe200078e000a */
[----:B------:R-:W-:Y:S01]  /*7c40*/  MOV R30, R33 ;  /* 0x00000021001e7202 */ /* 0x000fe20000000f00 */
[----:B------:R-:W-:Y:S02]  /*7c50*/  IMAD.MOV.U32 R11, RZ, RZ, R12 ;  /* 0x000000ffff0b7224 */ /* 0x000fe400078e000c */
[----:B------:R-:W-:-:S07]  /*7c60*/  IMAD.MOV.U32 R76, RZ, RZ, R75 ;  /* 0x000000ffff4c7224 */ /* 0x000fce00078e004b */
.L_x_27871:
[----:B------:R-:W-:Y:S05]  /*7c70*/  BSYNC.RECONVERGENT B1 ;  /* 0x0000000000017941 */ /* 0x000fea0003800200 */
.L_x_27869:
        /* <DEDUP_REMOVED lines=11> */
.L_x_27873:
[----:B------:R-:W-:Y:S01]  /*7d30*/  IMAD.MOV.U32 R10, RZ, RZ, R9 ;  /* 0x000000ffff0a7224 */ /* 0x000fe200078e0009 */
[----:B------:R-:W-:Y:S01]  /*7d40*/  MOV R33, R32 ;  /* 0x0000002000217202 */ /* 0x000fe20000000f00 */
[----:B------:R-:W-:Y:S02]  /*7d50*/  IMAD.MOV.U32 R12, RZ, RZ, R11 ;  /* 0x000000ffff0c7224 */ /* 0x000fe400078e000b */
[----:B------:R-:W-:-:S07]  /*7d60*/  IMAD.MOV.U32 R75, RZ, RZ, R74 ;  /* 0x000000ffff4b7224 */ /* 0x000fce00078e004a */
.L_x_27874:
[----:B------:R-:W-:Y:S05]  /*7d70*/  BSYNC.RECONVERGENT B1 ;  /* 0x0000000000017941 */ /* 0x000fea0003800200 */
.L_x_27872:
        /* <DEDUP_REMOVED lines=11> */
.L_x_27876:
[----:B------:R-:W-:Y:S01]  /*7e30*/  IMAD.MOV.U32 R9, RZ, RZ, R10 ;  /* 0x000000ffff097224 */ /* 0x000fe200078e000a */
[----:B------:R-:W-:Y:S01]  /*7e40*/  MOV R32, R35 ;  /* 0x0000002300207202 */ /* 0x000fe20000000f00 */
[----:B------:R-:W-:Y:S02]  /*7e50*/  IMAD.MOV.U32 R11, RZ, RZ, R12 ;  /* 0x000000ffff0b7224 */ /* 0x000fe400078e000c */
[----:B------:R-:W-:-:S07]  /*7e60*/  IMAD.MOV.U32 R74, RZ, RZ, R73 ;  /* 0x000000ffff4a7224 */ /* 0x000fce00078e0049 */
.L_x_27877:
[----:B------:R-:W-:Y:S05]  /*7e70*/  BSYNC.RECONVERGENT B1 ;  /* 0x0000000000017941 */ /* 0x000fea0003800200 */
.L_x_27875:
        /* <DEDUP_REMOVED lines=11> */
.L_x_27879:
[----:B------:R-:W-:Y:S01]  /*7f30*/  IMAD.MOV.U32 R10, RZ, RZ, R9 ;  /* 0x000000ffff0a7224 */ /* 0x000fe200078e0009 */
[----:B------:R-:W-:Y:S01]  /*7f40*/  MOV R35, R34 ;  /* 0x0000002200237202 */ /* 0x000fe20000000f00 */
[----:B------:R-:W-:Y:S02]  /*7f50*/  IMAD.MOV.U32 R12, RZ, RZ, R11 ;  /* 0x000000ffff0c7224 */ /* 0x000fe400078e000b */
[----:B------:R-:W-:-:S07]  /*7f60*/  IMAD.MOV.U32 R73, RZ, RZ, R72 ;  /* 0x000000ffff497224 */ /* 0x000fce00078e0048 */
.L_x_27880:
[----:B------:R-:W-:Y:S05]  /*7f70*/  BSYNC.RECONVERGENT B1 ;  /* 0x0000000000017941 */ /* 0x000fea0003800200 */
.L_x_27878:
        /* <DEDUP_REMOVED lines=11> */
.L_x_27882:
[----:B------:R-:W-:Y:S01]  /*8030*/  IMAD.MOV.U32 R9, RZ, RZ, R10 ;  /* 0x000000ffff097224 */ /* 0x000fe200078e000a */
[----:B------:R-:W-:Y:S01]  /*8040*/  MOV R34, R37 ;  /* 0x0000002500227202 */ /* 0x000fe20000000f00 */
[----:B------:R-:W-:Y:S02]  /*8050*/  IMAD.MOV.U32 R11, RZ, RZ, R12 ;  /* 0x000000ffff0b7224 */ /* 0x000fe400078e000c */
[----:B------:R-:W-:-:S07]  /*8060*/  IMAD.MOV.U32 R72, RZ, RZ, R71 ;  /* 0x000000ffff487224 */ /* 0x000fce00078e0047 */
.L_x_27883:
[----:B------:R-:W-:Y:S05]  /*8070*/  BSYNC.RECONVERGENT B1 ;  /* 0x0000000000017941 */ /* 0x000fea0003800200 */
.L_x_27881:
        /* <DEDUP_REMOVED lines=11> */
.L_x_27885:
[----:B------:R-:W-:Y:S01]  /*8130*/  IMAD.MOV.U32 R10, RZ, RZ, R9 ;  /* 0x000000ffff0a7224 */ /* 0x000fe200078e0009 */
[----:B------:R-:W-:Y:S01]  /*8140*/  MOV R37, R36 ;  /* 0x0000002400257202 */ /* 0x000fe20000000f00 */
[----:B------:R-:W-:Y:S02]  /*8150*/  IMAD.MOV.U32 R12, RZ, RZ, R11 ;  /* 0x000000ffff0c7224 */ /* 0x000fe400078e000b */
[----:B------:R-:W-:-:S07]  /*8160*/  IMAD.MOV.U32 R71, RZ, RZ, R70 ;  /* 0x000000ffff477224 */ /* 0x000fce00078e0046 */
.L_x_27886:
[----:B------:R-:W-:Y:S05]  /*8170*/  BSYNC.RECONVERGENT B1 ;  /* 0x0000000000017941 */ /* 0x000fea0003800200 */
.L_x_27884:
        /* <DEDUP_REMOVED lines=11> */
.L_x_27888:
[----:B------:R-:W-:Y:S01]  /*8230*/  IMAD.MOV.U32 R9, RZ, RZ, R10 ;  /* 0x000000ffff097224 */ /* 0x000fe200078e000a */
[----:B------:R-:W-:Y:S01]  /*8240*/  MOV R36, R39 ;  /* 0x0000002700247202 */ /* 0x000fe20000000f00 */
[----:B------:R-:W-:Y:S02]  /*8250*/  IMAD.MOV.U32 R11, RZ, RZ, R12 ;  /* 0x000000ffff0b7224 */ /* 0x000fe400078e000c */
[----:B------:R-:W-:-:S07]  /*8260*/  IMAD.MOV.U32 R70, RZ, RZ, R69 ;  /* 0x000000ffff467224 */ /* 0x000fce00078e0045 */
.L_x_27889:
[----:B------:R-:W-:Y:S05]  /*8270*/  BSYNC.RECONVERGENT B1 ;  /* 0x0000000000017941 */ /* 0x000fea0003800200 */
.L_x_27887:
        /* <DEDUP_REMOVED lines=11> */
.L_x_27891:
[----:B------:R-:W-:Y:S01]  /*8330*/  IMAD.MOV.U32 R10, RZ, RZ, R9 ;  /* 0x000000ffff0a7224 */ /* 0x000fe200078e0009 */
[----:B------:R-:W-:Y:S01]  /*8340*/  MOV R39, R38 ;  /* 0x0000002600277202 */ /* 0x000fe20000000f00 */
[----:B------:R-:W-:Y:S02]  /*8350*/  IMAD.MOV.U32 R12, RZ, RZ, R11 ;  /* 0x000000ffff0c7224 */ /* 0x000fe400078e000b */
[----:B------:R-:W-:-:S07]  /*8360*/  IMAD.MOV.U32 R69, RZ, RZ, R68 ;  /* 0x000000ffff457224 */ /* 0x000fce00078e0044 */
.L_x_27892:
[----:B------:R-:W-:Y:S05]  /*8370*/  BSYNC.RECONVERGENT B1 ;  /* 0x0000000000017941 */ /* 0x000fea0003800200 */
.L_x_27890:
        /* <DEDUP_REMOVED lines=11> */
.L_x_27894:
[----:B------:R-:W-:Y:S01]  /*8430*/  IMAD.MOV.U32 R9, RZ, RZ, R10 ;  /* 0x000000ffff097224 */ /* 0x000fe200078e000a */
[----:B------:R-:W-:Y:S01]  /*8440*/  MOV R38, R41 ;  /* 0x0000002900267202 */ /* 0x000fe20000000f00 */
[----:B------:R-:W-:Y:S02]  /*8450*/  IMAD.MOV.U32 R11, RZ, RZ, R12 ;  /* 0x000000ffff0b7224 */ /* 0x000fe400078e000c */
[----:B------:R-:W-:-:S07]  /*8460*/  IMAD.MOV.U32 R68, RZ, RZ, R67 ;  /* 0x000000ffff447224 */ /* 0x000fce00078e0043 */
.L_x_27895:
[----:B------:R-:W-:Y:S05]  /*8470*/  BSYNC.RECONVERGENT B1 ;  /* 0x0000000000017941 */ /* 0x000fea0003800200 */
.L_x_27893:
        /* <DEDUP_REMOVED lines=11> */
.L_x_27897:
[----:B------:R-:W-:Y:S01]  /*8530*/  IMAD.MOV.U32 R10, RZ, RZ, R9 ;  /* 0x000000ffff0a7224 */ /* 0x000fe200078e0009 */
[----:B------:R-:W-:Y:S01]  /*8540*/  MOV R41, R40 ;  /* 0x0000002800297202 */ /* 0x000fe20000000f00 */
[----:B------:R-:W-:Y:S02]  /*8550*/  IMAD.MOV.U32 R12, RZ, RZ, R11 ;  /* 0x000000ffff0c7224 */ /* 0x000fe400078e000b */
[----:B------:R-:W-:-:S07]  /*8560*/  IMAD.MOV.U32 R67, RZ, RZ, R66 ;  /* 0x000000ffff437224 */ /* 0x000fce00078e0042 */
.L_x_27898:
[----:B------:R-:W-:Y:S05]  /*8570*/  BSYNC.RECONVERGENT B1 ;  /* 0x0000000000017941 */ /* 0x000fea0003800200 */
.L_x_27896:
        /* <DEDUP_REMOVED lines=11> */
.L_x_27900:
[----:B------:R-:W-:Y:S01]  /*8630*/  IMAD.MOV.U32 R9, RZ, RZ, R10 ;  /* 0x000000ffff097224 */ /* 0x000fe200078e000a */
[----:B------:R-:W-:Y:S01]  /*8640*/  MOV R40, R43 ;  /* 0x0000002b00287202 */ /* 0x000fe20000000f00 */
[----:B------:R-:W-:Y:S02]  /*8650*/  IMAD.MOV.U32 R11, RZ, RZ, R12 ;  /* 0x000000ffff0b7224 */ /* 0x000fe400078e000c */
[----:B------:R-:W-:-:S07]  /*8660*/  IMAD.MOV.U32 R66, RZ, RZ, R65 ;  /* 0x000000ffff427224 */ /* 0x000fce00078e0041 */
.L_x_27901:
[----:B------:R-:W-:Y:S05]  /*8670*/  BSYNC.RECONVERGENT B1 ;  /* 0x0000000000017941 */ /* 0x000fea0003800200 */
.L_x_27899:
        /* <DEDUP_REMOVED lines=11> */
.L_x_27903:
[----:B------:R-:W-:Y:S01]  /*8730*/  IMAD.MOV.U32 R10, RZ, RZ, R9 ;  /* 0x000000ffff0a7224 */ /* 0x000fe200078e0009 */
[----:B------:R-:W-:Y:S01]  /*8740*/  MOV R43, R42 ;  /* 0x0000002a002b7202 */ /* 0x000fe20000000f00 */
[----:B------:R-:W-:Y:S02]  /*8750*/  IMAD.MOV.U32 R12, RZ, RZ, R11 ;  /* 0x000000ffff0c7224 */ /* 0x000fe400078e000b */
[----:B------:R-:W-:-:S07]  /*8760*/  IMAD.MOV.U32 R65, RZ, RZ, R64 ;  /* 0x000000ffff417224 */ /* 0x000fce00078e0040 */
.L_x_27904:
[----:B------:R-:W-:Y:S05]  /*8770*/  BSYNC.RECONVERGENT B1 ;  /* 0x0000000000017941 */ /* 0x000fea0003800200 */
.L_x_27902:
        /* <DEDUP_REMOVED lines=11> */
.L_x_27906:
[----:B------:R-:W-:Y:S01]  /*8830*/  IMAD.MOV.U32 R9, RZ, RZ, R10 ;  /* 0x000000ffff097224 */ /* 0x000fe200078e000a */
[----:B------:R-:W-:Y:S01]  /*8840*/  MOV R42, R45 ;  /* 0x0000002d002a7202 */ /* 0x000fe20000000f00 */
[----:B------:R-:W-:Y:S02]  /*8850*/  IMAD.MOV.U32 R11, RZ, RZ, R12 ;  /* 0x000000ffff0b7224 */ /* 0x000fe400078e000c */
[----:B------:R-:W-:-:S07]  /*8860*/  IMAD.MOV.U32 R64, RZ, RZ, R63 ;  /* 0x000000ffff407224 */ /* 0x000fce00078e003f */
.L_x_27907:
[----:B------:R-:W-:Y:S05]  /*8870*/  BSYNC.RECONVERGENT B1 ;  /* 0x0000000000017941 */ /* 0x000fea0003800200 */
.L_x_27905:
        /* <DEDUP_REMOVED lines=11> */
.L_x_27909:
[----:B------:R-:W-:Y:S01]  /*8930*/  IMAD.MOV.U32 R10, RZ, RZ, R9 ;  /* 0x000000ffff0a7224 */ /* 0x000fe200078e0009 */
[----:B------:R-:W-:Y:S01]  /*8940*/  MOV R45, R44 ;  /* 0x0000002c002d7202 */ /* 0x000fe20000000f00 */
[----:B------:R-:W-:Y:S02]  /*8950*/  IMAD.MOV.U32 R12, RZ, RZ, R11 ;  /* 0x000000ffff0c7224 */ /* 0x000fe400078e000b */
[----:B------:R-:W-:-:S07]  /*8960*/  IMAD.MOV.U32 R63, RZ, RZ, R62 ;  /* 0x000000ffff3f7224 */ /* 0x000fce00078e003e */
.L_x_27910:
[----:B------:R-:W-:Y:S05]  /*8970*/  BSYNC.RECONVERGENT B1 ;  /* 0x0000000000017941 */ /* 0x000fea0003800200 */
.L_x_27908:
        /* <DEDUP_REMOVED lines=11> */
.L_x_27912:
[----:B------:R-:W-:Y:S01]  /*8a30*/  IMAD.MOV.U32 R9, RZ, RZ, R10 ;  /* 0x000000ffff097224 */ /* 0x000fe200078e000a */
[----:B------:R-:W-:Y:S01]  /*8a40*/  MOV R44, R47 ;  /* 0x0000002f002c7202 */ /* 0x000fe20000000f00 */
[----:B------:R-:W-:Y:S02]  /*8a50*/  IMAD.MOV.U32 R11, RZ, RZ, R12 ;  /* 0x000000ffff0b7224 */ /* 0x000fe400078e000c */
[----:B------:R-:W-:-:S07]  /*8a60*/  IMAD.MOV.U32 R62, RZ, RZ, R61 ;  /* 0x000000ffff3e7224 */ /* 0x000fce00078e003d */
.L_x_27913:
[----:B------:R-:W-:Y:S05]  /*8a70*/  BSYNC.RECONVERGENT B1 ;  /* 0x0000000000017941 */ /* 0x000fea0003800200 */
.L_x_27911:
        /* <DEDUP_REMOVED lines=11> */
.L_x_27915:
[----:B------:R-:W-:Y:S01]  /*8b30*/  IMAD.MOV.U32 R10, RZ, RZ, R9 ;  /* 0x000000ffff0a7224 */ /* 0x000fe200078e0009 */
[----:B------:R-:W-:Y:S01]  /*8b40*/  MOV R47, R46 ;  /* 0x0000002e002f7202 */ /* 0x000fe20000000f00 */
[----:B------:R-:W-:Y:S02]  /*8b50*/  IMAD.MOV.U32 R12, RZ, RZ, R11 ;  /* 0x000000ffff0c7224 */ /* 0x000fe400078e000b */
[----:B------:R-:W-:-:S07]  /*8b60*/  IMAD.MOV.U32 R61, RZ, RZ, R60 ;  /* 0x000000ffff3d7224 */ /* 0x000fce00078e003c */
.L_x_27916:
[----:B------:R-:W-:Y:S05]  /*8b70*/  BSYNC.RECONVERGENT B1 ;  /* 0x0000000000017941 */ /* 0x000fea0003800200 */
.L_x_27914:
        /* <DEDUP_REMOVED lines=11> */
.L_x_27918:
[----:B------:R-:W-:Y:S01]  /*8c30*/  IMAD.MOV.U32 R9, RZ, RZ, R10 ;  /* 0x000000ffff097224 */ /* 0x000fe200078e000a */
[----:B------:R-:W-:Y:S01]  /*8c40*/  MOV R46, R49 ;  /* 0x00000031002e7202 */ /* 0x000fe20000000f00 */
[----:B------:R-:W-:Y:S02]  /*8c50*/  IMAD.MOV.U32 R11, RZ, RZ, R12 ;  /* 0x000000ffff0b7224 */ /* 0x000fe400078e000c */
[----:B------:R-:W-:-:S07]  /*8c60*/  IMAD.MOV.U32 R60, RZ, RZ, R59 ;  /* 0x000000ffff3c7224 */ /* 0x000fce00078e003b */
.L_x_27919:
[----:B------:R-:W-:Y:S05]  /*8c70*/  BSYNC.RECONVERGENT B1 ;  /* 0x0000000000017941 */ /* 0x000fea0003800200 */
.L_x_27917:
        /* <DEDUP_REMOVED lines=11> */
.L_x_27921:
[----:B------:R-:W-:Y:S01]  /*8d30*/  IMAD.MOV.U32 R10, RZ, RZ, R9 ;  /* 0x000000ffff0a7224 */ /* 0x000fe200078e0009 */
[----:B------:R-:W-:Y:S01]  /*8d40*/  MOV R49, R48 ;  /* 0x0000003000317202 */ /* 0x000fe20000000f00 */
[----:B------:R-:W-:Y:S02]  /*8d50*/  IMAD.MOV.U32 R12, RZ, RZ, R11 ;  /* 0x000000ffff0c7224 */ /* 0x000fe400078e000b */
[----:B------:R-:W-:-:S07]  /*8d60*/  IMAD.MOV.U32 R59, RZ, RZ, R58 ;  /* 0x000000ffff3b7224 */ /* 0x000fce00078e003a */
.L_x_27922:
[----:B------:R-:W-:Y:S05]  /*8d70*/  BSYNC.RECONVERGENT B1 ;  /* 0x0000000000017941 */ /* 0x000fea0003800200 */
.L_x_27920:
        /* <DEDUP_REMOVED lines=11> */
.L_x_27924:
[----:B------:R-:W-:Y:S01]  /*8e30*/  IMAD.MOV.U32 R14, RZ, RZ, R10 ;  /* 0x000000ffff0e7224 */ /* 0x000fe200078e000a */
[----:B------:R-:W-:Y:S01]  /*8e40*/  MOV R9, R12 ;  /* 0x0000000c00097202 */ /* 0x000fe20000000f00 */
[----:B------:R-:W-:Y:S02]  /*8e50*/  IMAD.MOV.U32 R48, RZ, RZ, R53 ;  /* 0x000000ffff307224 */ /* 0x000fe400078e0035 */
[----:B------:R-:W-:-:S07]  /*8e60*/  IMAD.MOV.U32 R58, RZ, RZ, R57 ;  /* 0x000000ffff3a7224 */ /* 0x000fce00078e0039 */
.L_x_27925:
[----:B------:R-:W-:Y:S05]  /*8e70*/  BSYNC.RECONVERGENT B1 ;  /* 0x0000000000017941 */ /* 0x000fea0003800200 */
.L_x_27923:
        /* <DEDUP_REMOVED lines=11> */
.L_x_27927:
[----:B------:R-:W-:Y:S01]  /*8f30*/  IMAD.MOV.U32 R53, RZ, RZ, R7 ;  /* 0x000000ffff357224 */ /* 0x000fe200078e0007 */
[----:B------:R-:W-:Y:S01]  /*8f40*/  MOV R52, R14 ;  /* 0x0000000e00347202 */ /* 0x000fe20000000f00 */
[----:B------:R-:W-:Y:S02]  /*8f50*/  IMAD.MOV.U32 R57, RZ, RZ, R6 ;  /* 0x000000ffff397224 */ /* 0x000fe400078e0006 */
[----:B------:R-:W-:Y:S02]  /*8f60*/  IMAD.MOV.U32 R7, RZ, RZ, R14 ;  /* 0x000000ffff077224 */ /* 0x000fe400078e000e */
[--C-:B------:R-:W-:Y:S02]  /*8f70*/  IMAD.MOV.U32 R56, RZ, RZ, R9.reuse ;  /* 0x000000ffff387224 */ /* 0x100fe400078e0009 */
[----:B------:R-:W-:-:S07]  /*8f80*/  IMAD.MOV.U32 R6, RZ, RZ, R9 ;  /* 0x000000ffff067224 */ /* 0x000fce00078e0009 */
.L_x_27928:
[----:B------:R-:W-:Y:S05]  /*8f90*/  BSYNC.RECONVERGENT B1 ;  /* 0x0000000000017941 */ /* 0x000fea0003800200 */
.L_x_27926:
[----:B------:R-:W-:Y:S01]  /*8fa0*/  IADD3 R8, PT, PT, R8, 0x4, RZ ;  /* 0x0000000408087810 */ /* 0x000fe20007ffe0ff */
[----:B------:R-:W-:Y:S06]  /*8fb0*/  @P1 BRA `(.L_x_27929) ;  /* 0xffffffe0000c1947 */ /* 0x000fec000383ffff */
.L_x_27835:
[----:B------:R-:W-:Y:S05]  /*8fc0*/  BSYNC.RECONVERGENT B0 ;  /* 0x0000000000007941 */ /* 0x000fea0003800200 */
.L_x_27834:
        /* <DEDUP_REMOVED lines=105> */
[-C--:B------:R-:W-:Y:S01]  /*9660*/  FSETP.GT.FTZ.AND P0, PT, R13, R6.reuse, PT ;  /* 0x000000060d00720b */ /* 0x080fe20003f14000 */
[----:B------:R-:W-:Y:S02]  /*9670*/  VIADD R8, R5, 0x88 ;  /* 0x0000008805087836 */ /* 0x000fe40000000000 */
        /* <DEDUP_REMOVED lines=9> */
[----:B------:R-:W-:Y:S01]  /*9710*/  MOV R7, R52 ;  /* 0x0000003400077202 */ /* 0x000fe20000000f00 */
[----:B------:R-:W-:-:S07]  /*9720*/  IMAD.MOV.U32 R6, RZ, RZ, R56 ;  /* 0x000000ffff067224 */ /* 0x000fce00078e0038 */
.L_x_28025:
        /* <DEDUP_REMOVED lines=20> */
.L_x_27933:
[----:B------:R-:W-:Y:S01]  /*9870*/  MOV R10, R55 ;  /* 0x00000037000a7202 */ /* 0x000fe20000000f00 */
[----:B------:R-:W-:Y:S02]  /*9880*/  IMAD.MOV.U32 R12, RZ, RZ, R87 ;  /* 0x000000ffff0c7224 */ /* 0x000fe400078e0057 */
[----:B------:R-:W-:Y:S02]  /*9890*/  IMAD.MOV.U32 R55, RZ, RZ, R54 ;  /* 0x000000ffff377224 */ /* 0x000fe400078e0036 */
[----:B------:R-:W-:-:S07]  /*98a0*/  IMAD.MOV.U32 R87, RZ, RZ, R86 ;  /* 0x000000ffff577224 */ /* 0x000fce00078e0056 */
.L_x_27934:
[----:B------:R-:W-:Y:S05]  /*98b0*/  BSYNC.RECONVERGENT B1 ;  /* 0x0000000000017941 */ /* 0x000fea0003800200 */
.L_x_27932:
        /* <DEDUP_REMOVED lines=11> */
.L_x_27936:
[----:B------:R-:W-:Y:S01]  /*9970*/  MOV R9, R10 ;  /* 0x0000000a00097202 */ /* 0x000fe20000000f00 */
[----:B------:R-:W-:Y:S02]  /*9980*/  IMAD.MOV.U32 R13, RZ, RZ, R12 ;  /* 0x000000ffff0d7224 */ /* 0x000fe400078e000c */
[----:B------:R-:W-:Y:S02]  /*9990*/  IMAD.MOV.U32 R54, RZ, RZ, R3 ;  /* 0x000000ffff367224 */ /* 0x000fe400078e0003 */
[----:B------:R-:W-:-:S07]  /*99a0*/  IMAD.MOV.U32 R86, RZ, RZ, R85 ;  /* 0x000000ffff567224 */ /* 0x000fce00078e0055 */
.L_x_27937:
[----:B------:R-:W-:Y:S05]  /*99b0*/  BSYNC.RECONVERGENT B1 ;  /* 0x0000000000017941 */ /* 0x000fea0003800200 */
.L_x_27935:
        /* <DEDUP_REMOVED lines=11> */
.L_x_27939:
[----:B------:R-:W-:Y:S01]  /*9a70*/  MOV R10, R9 ;  /* 0x00000009000a7202 */ /* 0x000fe20000000f00 */
[----:B------:R-:W-:Y:S02]  /*9a80*/  IMAD.MOV.U32 R12, RZ, RZ, R13 ;  /* 0x000000ffff0c7224 */ /* 0x000fe400078e000d */
[----:B------:R-:W-:Y:S02]  /*9a90*/  IMAD.MOV.U32 R3, RZ, RZ, R2 ;  /* 0x000000ffff037224 */ /* 0x000fe400078e0002 */
[----:B------:R-:W-:-:S07]  /*9aa0*/  IMAD.MOV.U32 R85, RZ, RZ, R84 ;  /* 0x000000ffff557224 */ /* 0x000fce00078e0054 */
.L_x_27940:
[----:B------:R-:W-:Y:S05]  /*9ab0*/  BSYNC.RECONVERGENT B1 ;  /* 0x0000000000017941 */ /* 0x000fea0003800200 */
.L_x_27938:
        /* <DEDUP_REMOVED lines=11> */
.L_x_27942:
[----:B------:R-:W-:Y:S01]  /*9b70*/  MOV R9, R10 ;  /* 0x0000000a00097202 */ /* 0x000fe20000000f00 */
[----:B------:R-:W-:Y:S02]  /*9b80*/  IMAD.MOV.U32 R13, RZ, RZ, R12 ;  /* 0x000000ffff0d7224 */ /* 0x000fe400078e000c */
[----:B------:R-:W-:Y:S02]  /*9b90*/  IMAD.MOV.U32 R2, RZ, RZ, R25 ;  /* 0x000000ffff027224 */ /* 0x000fe400078e0019 */
[----:B------:R-:W-:-:S07]  /*9ba0*/  IMAD.MOV.U32 R84, RZ, RZ, R83 ;  /* 0x000000ffff547224 */ /* 0x000fce00078e0053 */
.L_x_27943:
[----:B------:R-:W-:Y:S05]  /*9bb0*/  BSYNC.RECONVERGENT B1 ;  /* 0x0000000000017941 */ /* 0x000fea0003800200 */
.L_x_27941:
        /* <DEDUP_REMOVED lines=11> */
.L_x_27945:
[----:B------:R-:W-:Y:S01]  /*9c70*/  MOV R10, R9 ;  /* 0x00000009000a7202 */ /* 0x000fe20000000f00 */
[----:B------:R-:W-:Y:S02]  /*9c80*/  IMAD.MOV.U32 R12, RZ, RZ, R13 ;  /* 0x000000ffff0c7224 */ /* 0x000fe400078e000d */
[----:B------:R-:W-:Y:S02]  /*9c90*/  IMAD.MOV.U32 R25, RZ, RZ, R24 ;  /* 0x000000ffff197224 */ /* 0x000fe400078e0018 */
[----:B------:R-:W-:-:S07]  /*9ca0*/  IMAD.MOV.U32 R83, RZ, RZ, R82 ;  /* 0x000000ffff537224 */ /* 0x000fce00078e0052 */
.L_x_27946:
[----:B------:R-:W-:Y:S05]  /*9cb0*/  BSYNC.RECONVERGENT B1 ;  /* 0x0000000000017941 */ /* 0x000fea0003800200 */
.L_x_27944:
        /* <DEDUP_REMOVED lines=11> */
.L_x_27948:
[----:B------:R-:W-:Y:S01]  /*9d70*/  MOV R9, R10 ;  /* 0x0000000a00097202 */ /* 0x000fe20000000f00 */
[----:B------:R-:W-:Y:S02]  /*9d80*/  IMAD.MOV.U32 R13, RZ, RZ, R12 ;  /* 0x000000ffff0d7224 */ /* 0x000fe400078e000c */
[----:B------:R-:W-:Y:S02]  /*9d90*/  IMAD.MOV.U32 R24, RZ, RZ, R27 ;  /* 0x000000ffff187224 */ /* 0x000fe400078e001b */
[----:B------:R-:W-:-:S07]  /*9da0*/  IMAD.MOV.U32 R82, RZ, RZ, R81 ;  /* 0x000000ffff527224 */ /* 0x000fce00078e0051 */
.L_x_27949:
[----:B------:R-:W-:Y:S05]  /*9db0*/  BSYNC.RECONVERGENT B1 ;  /* 0x0000000000017941 */ /* 0x000fea0003800200 */
.L_x_27947:
        /* <DEDUP_REMOVED lines=11> */
.L_x_27951:
[----:B------:R-:W-:Y:S01]  /*9e70*/  MOV R10, R9 ;  /* 0x00000009000a7202 */ /* 0x000fe20000000f00 */
[----:B------:R-:W-:Y:S02]  /*9e80*/  IMAD.MOV.U32 R12, RZ, RZ, R13 ;  /* 0x000000ffff0c7224 */ /* 0x000fe400078e000d */
[----:B------:R-:W-:Y:S02]  /*9e90*/  IMAD.MOV.U32 R27, RZ, RZ, R26 ;  /* 0x000000ffff1b7224 */ /* 0x000fe400078e001a */
[----:B------:R-:W-:-:S07]  /*9ea0*/  IMAD.MOV.U32 R81, RZ, RZ, R80 ;  /* 0x000000ffff517224 */ /* 0x000fce00078e0050 */
.L_x_27952:
[----:B------:R-:W-:Y:S05]  /*9eb0*/  BSYNC.RECONVERGENT B1 ;  /* 0x0000000000017941 */ /* 0x000fea0003800200 */
.L_x_27950:
        /* <DEDUP_REMOVED lines=11> */
.L_x_27954:
[----:B------:R-:W-:Y:S01]  /*9f70*/  MOV R9, R10 ;  /* 0x0000000a00097202 */ /* 0x000fe20000000f00 */
[----:B------:R-:W-:Y:S02]  /*9f80*/  IMAD.MOV.U32 R13, RZ, RZ, R12 ;  /* 0x000000ffff0d7224 */ /* 0x000fe400078e000c */
[----:B------:R-:W-:Y:S02]  /*9f90*/  IMAD.MOV.U32 R26, RZ, RZ, R29 ;  /* 0x000000ffff1a7224 */ /* 0x000fe400078e001d */
[----:B------:R-:W-:-:S07]  /*9fa0*/  IMAD.MOV.U32 R80, RZ, RZ, R79 ;  /* 0x000000ffff507224 */ /* 0x000fce00078e004f */
.L_x_27955:
[----:B------:R-:W-:Y:S05]  /*9fb0*/  BSYNC.RECONVERGENT B1 ;  /* 0x0000000000017941 */ /* 0x000fea0003800200 */
.L_x_27953:
        /* <DEDUP_REMOVED lines=11> */
.L_x_27957:
[----:B------:R-:W-:Y:S01]  /*a070*/  MOV R10, R9 ;  /* 0x00000009000a7202 */ /* 0x000fe20000000f00 */
[----:B------:R-:W-:Y:S02]  /*a080*/  IMAD.MOV.U32 R12, RZ, RZ, R13 ;  /* 0x000000ffff0c7224 */ /* 0x000fe400078e000d */
[----:B------:R-:W-:Y:S02]  /*a090*/  IMAD.MOV.U32 R29, RZ, RZ, R28 ;  /* 0x000000ffff1d7224 */ /* 0x000fe400078e001c */
[----:B------:R-:W-:-:S07]  /*a0a0*/  IMAD.MOV.U32 R79, RZ, RZ, R78 ;  /* 0x000000ffff4f7224 */ /* 0x000fce00078e004e */
.L_x_27958:
[----:B------:R-:W-:Y:S05]  /*a0b0*/  BSYNC.RECONVERGENT B1 ;  /* 0x0000000000017941 */ /* 0x000fea0003800200 */
.L_x_27956:
        /* <DEDUP_REMOVED lines=11> */
.L_x_27960:
[----:B------:R-:W-:Y:S01]  /*a170*/  MOV R9, R10 ;  /* 0x0000000a00097202 */ /* 0x000fe20000000f00 */
[----:B------:R-:W-:Y:S02]  /*a180*/  IMAD.MOV.U32 R13, RZ, RZ, R12 ;  /* 0x000000ffff0d7224 */ /* 0x000fe400078e000c */
[----:B------:R-:W-:Y:S02]  /*a190*/  IMAD.MOV.U32 R28, RZ, RZ, R31 ;  /* 0x000000ffff1c7224 */ /* 0x000fe400078e001f */
[----:B------:R-:W-:-:S07]  /*a1a0*/  IMAD.MOV.U32 R78, RZ, RZ, R77 ;  /* 0x000000ffff4e7224 */ /* 0x000fce00078e004d */
.L_x_27961:
[----:B------:R-:W-:Y:S05]  /*a1b0*/  BSYNC.RECONVERGENT B1 ;  /* 0x0000000000017941 */ /* 0x000fea0003800200 */
.L_x_27959:
        /* <DEDUP_REMOVED lines=11> */
.L_x_27963:
[----:B------:R-:W-:Y:S01]  /*a270*/  MOV R10, R9 ;  /* 0x00000009000a7202 */ /* 0x000fe20000000f00 */
[----:B------:R-:W-:Y:S02]  /*a280*/  IMAD.MOV.U32 R12, RZ, RZ, R13 ;  /* 0x000000ffff0c7224 */ /* 0x000fe400078e000d */
[----:B------:R-:W-:Y:S02]  /*a290*/  IMAD.MOV.U32 R31, RZ, RZ, R30 ;  /* 0x000000ffff1f7224 */ /* 0x000fe400078e001e */
[----:B------:R-:W-:-:S07]  /*a2a0*/  IMAD.MOV.U32 R77, RZ, RZ, R76 ;  /* 0x000000ffff4d7224 */ /* 0x000fce00078e004c */
.L_x_27964:
[----:B------:R-:W-:Y:S05]  /*a2b0*/  BSYNC.RECONVERGENT B1 ;  /* 0x0000000000017941 */ /* 0x000fea0003800200 */
.L_x_27962:
        /* <DEDUP_REMOVED lines=11> */
.L_x_27966:
[----:B------:R-:W-:Y:S01]  /*a370*/  MOV R9, R10 ;  /* 0x0000000a00097202 */ /* 0x000fe20000000f00 */
[----:B------:R-:W-:Y:S02]  /*a380*/  IMAD.MOV.U32 R13, RZ, RZ, R12 ;  /* 0x000000ffff0d7224 */ /* 0x000fe400078e000c */
[----:B------:R-:W-:Y:S02]  /*a390*/  IMAD.MOV.U32 R30, RZ, RZ, R33 ;  /* 0x000000ffff1e7224 */ /* 0x000fe400078e0021 */
[----:B------:R-:W-:-:S07]  /*a3a0*/  IMAD.MOV.U32 R76, RZ, RZ, R75 ;  /* 0x000000ffff4c7224 */ /* 0x000fce00078e004b */
.L_x_27967:
[----:B------:R-:W-:Y:S05]  /*a3b0*/  BSYNC.RECONVERGENT B1 ;  /* 0x0000000000017941 */ /* 0x000fea0003800200 */
.L_x_27965:
        /* <DEDUP_REMOVED lines=11> */
.L_x_27969:
[----:B------:R-:W-:Y:S01]  /*a470*/  MOV R10, R9 ;  /* 0x00000009000a7202 */ /* 0x000fe20000000f00 */
[----:B------:R-:W-:Y:S02]  /*a480*/  IMAD.MOV.U32 R12, RZ, RZ, R13 ;  /* 0x000000ffff0c7224 */ /* 0x000fe400078e000d */
[----:B------:R-:W-:Y:S02]  /*a490*/  IMAD.MOV.U32 R33, RZ, RZ, R32 ;  /* 0x000000ffff217224 */ /* 0x000fe400078e0020 */
[----:B------:R-:W-:-:S07]  /*a4a0*/  IMAD.MOV.U32 R75, RZ, RZ, R74 ;  /* 0x000000ffff4b7224 */ /* 0x000fce00078e004a */
.L_x_27970:
[----:B------:R-:W-:Y:S05]  /*a4b0*/  BSYNC.RECONVERGENT B1 ;  /* 0x0000000000017941 */ /* 0x000fea0003800200 */
.L_x_27968:
        /* <DEDUP_REMOVED lines=11> */
.L_x_27972:
[----:B------:R-:W-:Y:S01]  /*a570*/  MOV R9, R10 ;  /* 0x0000000a00097202 */ /* 0x000fe20000000f00 */
[----:B------:R-:W-:Y:S02]  /*a580*/  IMAD.MOV.U32 R13, RZ, RZ, R12 ;  /* 0x000000ffff0d7224 */ /* 0x000fe400078e000c */
[----:B------:R-:W-:Y:S02]  /*a590*/  IMAD.MOV.U32 R32, RZ, RZ, R35 ;  /* 0x000000ffff207224 */ /* 0x000fe400078e0023 */
[----:B------:R-:W-:-:S07]  /*a5a0*/  IMAD.MOV.U32 R74, RZ, RZ, R73 ;  /* 0x000000ffff4a7224 */ /* 0x000fce00078e0049 */
.L_x_27973:
[----:B------:R-:W-:Y:S05]  /*a5b0*/  BSYNC.RECONVERGENT B1 ;  /* 0x0000000000017941 */ /* 0x000fea0003800200 */
.L_x_27971:
        /* <DEDUP_REMOVED lines=11> */
.L_x_27975:
[----:B------:R-:W-:Y:S01]  /*a670*/  MOV R10, R9 ;  /* 0x00000009000a7202 */ /* 0x000fe20000000f00 */
[----:B------:R-:W-:Y:S02]  /*a680*/  IMAD.MOV.U32 R12, RZ, RZ, R13 ;  /* 0x000000ffff0c7224 */ /* 0x000fe400078e000d */
[----:B------:R-:W-:Y:S02]  /*a690*/  IMAD.MOV.U32 R35, RZ, RZ, R34 ;  /* 0x000000ffff237224 */ /* 0x000fe400078e0022 */
[----:B------:R-:W-:-:S07]  /*a6a0*/  IMAD.MOV.U32 R73, RZ, RZ, R72 ;  /* 0x000000ffff497224 */ /* 0x000fce00078e0048 */
.L_x_27976:
[----:B------:R-:W-:Y:S05]  /*a6b0*/  BSYNC.RECONVERGENT B1 ;  /* 0x0000000000017941 */ /* 0x000fea0003800200 */
.L_x_27974:
        /* <DEDUP_REMOVED lines=11> */
.L_x_27978:
[----:B------:R-:W-:Y:S01]  /*a770*/  MOV R9, R10 ;  /* 0x0000000a00097202 */ /* 0x000fe20000000f00 */
[----:B------:R-:W-:Y:S02]  /*a780*/  IMAD.MOV.U32 R13, RZ, RZ, R12 ;  /* 0x000000ffff0d7224 */ /* 0x000fe400078e000c */
[----:B------:R-:W-:Y:S02]  /*a790*/  IMAD.MOV.U32 R34, RZ, RZ, R37 ;  /* 0x000000ffff227224 */ /* 0x000fe400078e0025 */
[----:B------:R-:W-:-:S07]  /*a7a0*/  IMAD.MOV.U32 R72, RZ, RZ, R71 ;  /* 0x000000ffff487224 */ /* 0x000fce00078e0047 */
.L_x_27979:
[----:B------:R-:W-:Y:S05]  /*a7b0*/  BSYNC.RECONVERGENT B1 ;  /* 0x0000000000017941 */ /* 0x000fea0003800200 */
.L_x_27977:
        /* <DEDUP_REMOVED lines=11> */
.L_x_27981:
[----:B------:R-:W-:Y:S01]  /*a870*/  MOV R10, R9 ;  /* 0x00000009000a7202 */ /* 0x000fe20000000f00 */
[----:B------:R-:W-:Y:S02]  /*a880*/  IMAD.MOV.U32 R12, RZ, RZ, R13 ;  /* 0x000000ffff0c7224 */ /* 0x000fe400078e000d */
[----:B------:R-:W-:Y:S02]  /*a890*/  IMAD.MOV.U32 R37, RZ, RZ, R36 ;  /* 0x000000ffff257224 */ /* 0x000fe400078e0024 */
[----:B------:R-:W-:-:S07]  /*a8a0*/  IMAD.MOV.U32 R71, RZ, RZ, R70 ;  /* 0x000000ffff477224 */ /* 0x000fce00078e0046 */
.L_x_27982:
[----:B------:R-:W-:Y:S05]  /*a8b0*/  BSYNC.RECONVERGENT B1 ;  /* 0x0000000000017941 */ /* 0x000fea0003800200 */
.L_x_27980:
        /* <DEDUP_REMOVED lines=11> */
.L_x_27984:
[----:B------:R-:W-:Y:S01]  /*a970*/  MOV R9, R10 ;  /* 0x0000000a00097202 */ /* 0x000fe20000000f00 */
[----:B------:R-:W-:Y:S02]  /*a980*/  IMAD.MOV.U32 R13, RZ, RZ, R12 ;  /* 0x000000ffff0d7224 */ /* 0x000fe400078e000c */
[----:B------:R-:W-:Y:S02]  /*a990*/  IMAD.MOV.U32 R36, RZ, RZ, R39 ;  /* 0x000000ffff247224 */ /* 0x000fe400078e0027 */
[----:B------:R-:W-:-:S07]  /*a9a0*/  IMAD.MOV.U32 R70, RZ, RZ, R69 ;  /* 0x000000ffff467224 */ /* 0x000fce00078e0045 */
.L_x_27985:
[----:B------:R-:W-:Y:S05]  /*a9b0*/  BSYNC.RECONVERGENT B1 ;  /* 0x0000000000017941 */ /* 0x000fea0003800200 */
.L_x_27983:
        /* <DEDUP_REMOVED lines=11> */
.L_x_27987:
[----:B------:R-:W-:Y:S01]  /*aa70*/  MOV R10, R9 ;  /* 0x00000009000a7202 */ /* 0x000fe20000000f00 */
[----:B------:R-:W-:Y:S02]  /*aa80*/  IMAD.MOV.U32 R12, RZ, RZ, R13 ;  /* 0x000000ffff0c7224 */ /* 0x000fe400078e000d */
[----:B------:R-:W-:Y:S02]  /*aa90*/  IMAD.MOV.U32 R39, RZ, RZ, R38 ;  /* 0x000000ffff277224 */ /* 0x000fe400078e0026 */
[----:B------:R-:W-:-:S07]  /*aaa0*/  IMAD.MOV.U32 R69, RZ, RZ, R68 ;  /* 0x000000ffff457224 */ /* 0x000fce00078e0044 */
.L_x_27988:
[----:B------:R-:W-:Y:S05]  /*aab0*/  BSYNC.RECONVERGENT B1 ;  /* 0x0000000000017941 */ /* 0x000fea0003800200 */
.L_x_27986:
        /* <DEDUP_REMOVED lines=11> */
.L_x_27990:
[----:B------:R-:W-:Y:S01]  /*ab70*/  MOV R9, R10 ;  /* 0x0000000a00097202 */ /* 0x000fe20000000f00 */
[----:B------:R-:W-:Y:S02]  /*ab80*/  IMAD.MOV.U32 R13, RZ, RZ, R12 ;  /* 0x000000ffff0d7224 */ /* 0x000fe400078e000c */
[----:B------:R-:W-:Y:S02]  /*ab90*/  IMAD.MOV.U32 R38, RZ, RZ, R41 ;  /* 0x000000ffff267224 */ /* 0x000fe400078e0029 */
[----:B------:R-:W-:-:S07]  /*aba0*/  IMAD.MOV.U32 R68, RZ, RZ, R67 ;  /* 0x000000ffff447224 */ /* 0x000fce00078e0043 */
.L_x_27991:
[----:B------:R-:W-:Y:S05]  /*abb0*/  BSYNC.RECONVERGENT B1 ;  /* 0x0000000000017941 */ /* 0x000fea0003800200 */
.L_x_27989:
        /* <DEDUP_REMOVED lines=11> */
.L_x_27993:
[----:B------:R-:W-:Y:S01]  /*ac70*/  MOV R10, R9 ;  /* 0x00000009000a7202 */ /* 0x000fe20000000f00 */
[----:B------:R-:W-:Y:S02]  /*ac80*/  IMAD.MOV.U32 R12, RZ, RZ, R13 ;  /* 0x000000ffff0c7224 */ /* 0x000fe400078e000d */
[----:B------:R-:W-:Y:S02]  /*ac90*/  IMAD.MOV.U32 R41, RZ, RZ, R40 ;  /* 0x000000ffff297224 */ /* 0x000fe400078e0028 */
[----:B------:R-:W-:-:S07]  /*aca0*/  IMAD.MOV.U32 R67, RZ, RZ, R66 ;  /* 0x000000ffff437224 */ /* 0x000fce00078e0042 */
.L_x_27994:
[----:B------:R-:W-:Y:S05]  /*acb0*/  BSYNC.RECONVERGENT B1 ;  /* 0x0000000000017941 */ /* 0x000fea0003800200 */
.L_x_27992:
        /* <DEDUP_REMOVED lines=11> */
.L_x_27996:
[----:B------:R-:W-:Y:S01]  /*ad70*/  MOV R9, R10 ;  /* 0x0000000a00097202 */ /* 0x000fe20000000f00 */
[----:B------:R-:W-:Y:S02]  /*ad80*/  IMAD.MOV.U32 R13, RZ, RZ, R12 ;  /* 0x000000ffff0d7224 */ /* 0x000fe400078e000c */
[----:B------:R-:W-:Y:S02]  /*ad90*/  IMAD.MOV.U32 R40, RZ, RZ, R43 ;  /* 0x000000ffff287224 */ /* 0x000fe400078e002b */
[----:B------:R-:W-:-:S07]  /*ada0*/  IMAD.MOV.U32 R66, RZ, RZ, R65 ;  /* 0x000000ffff427224 */ /* 0x000fce00078e0041 */
.L_x_27997:
[----:B------:R-:W-:Y:S05]  /*adb0*/  BSYNC.RECONVERGENT B1 ;  /* 0x0000000000017941 */ /* 0x000fea0003800200 */
.L_x_27995:
        /* <DEDUP_REMOVED lines=11> */
.L_x_27999:
[----:B------:R-:W-:Y:S01]  /*ae70*/  MOV R10, R9 ;  /* 0x00000009000a7202 */ /* 0x000fe20000000f00 */
[----:B------:R-:W-:Y:S02]  /*ae80*/  IMAD.MOV.U32 R12, RZ, RZ, R13 ;  /* 0x000000ffff0c7224 */ /* 0x000fe400078e000d */
[----:B------:R-:W-:Y:S02]  /*ae90*/  IMAD.MOV.U32 R43, RZ, RZ, R42 ;  /* 0x000000ffff2b7224 */ /* 0x000fe400078e002a */
[----:B------:R-:W-:-:S07]  /*aea0*/  IMAD.MOV.U32 R65, RZ, RZ, R64 ;  /* 0x000000ffff417224 */ /* 0x000fce00078e0040 */
.L_x_28000:
[----:B------:R-:W-:Y:S05]  /*aeb0*/  BSYNC.RECONVERGENT B1 ;  /* 0x0000000000017941 */ /* 0x000fea0003800200 */
.L_x_27998:
        /* <DEDUP_REMOVED lines=11> */
.L_x_28002:
[----:B------:R-:W-:Y:S01]  /*af70*/  MOV R9, R10 ;  /* 0x0000000a00097202 */ /* 0x000fe20000000f00 */
[----:B------:R-:W-:Y:S02]  /*af80*/  IMAD.MOV.U32 R13, RZ, RZ, R12 ;  /* 0x000000ffff0d7224 */ /* 0x000fe400078e000c */
[----:B------:R-:W-:Y:S02]  /*af90*/  IMAD.MOV.U32 R42, RZ, RZ, R45 ;  /* 0x000000ffff2a7224 */ /* 0x000fe400078e002d */
[----:B------:R-:W-:-:S07]  /*afa0*/  IMAD.MOV.U32 R64, RZ, RZ, R63 ;  /* 0x000000ffff407224 */ /* 0x000fce00078e003f */
.L_x_28003:
[----:B------:R-:W-:Y:S05]  /*afb0*/  BSYNC.RECONVERGENT B1 ;  /* 0x0000000000017941 */ /* 0x000fea0003800200 */
.L_x_28001:
        /* <DEDUP_REMOVED lines=11> */
.L_x_28005:
[----:B------:R-:W-:Y:S01]  /*b070*/  MOV R10, R9 ;  /* 0x00000009000a7202 */ /* 0x000fe20000000f00 */
[----:B------:R-:W-:Y:S02]  /*b080*/  IMAD.MOV.U32 R12, RZ, RZ, R13 ;  /* 0x000000ffff0c7224 */ /* 0x000fe400078e000d */
[----:B------:R-:W-:Y:S02]  /*b090*/  IMAD.MOV.U32 R45, RZ, RZ, R44 ;  /* 0x000000ffff2d7224 */ /* 0x000fe400078e002c */
[----:B------:R-:W-:-:S07]  /*b0a0*/  IMAD.MOV.U32 R63, RZ, RZ, R62 ;  /* 0x000000ffff3f7224 */ /* 0x000fce00078e003e */
.L_x_28006:
[----:B------:R-:W-:Y:S05]  /*b0b0*/  BSYNC.RECONVERGENT B1 ;  /* 0x0000000000017941 */ /* 0x000fea0003800200 */
.L_x_28004:
        /* <DEDUP_REMOVED lines=11> */
.L_x_28008:
[----:B------:R-:W-:Y:S01]  /*b170*/  MOV R9, R10 ;  /* 0x0000000a00097202 */ /* 0x000fe20000000f00 */
[----:B------:R-:W-:Y:S02]  /*b180*/  IMAD.MOV.U32 R13, RZ, RZ, R12 ;  /* 0x000000ffff0d7224 */ /* 0x000fe400078e000c */
[----:B------:R-:W-:Y:S02]  /*b190*/  IMAD.MOV.U32 R44, RZ, RZ, R47 ;  /* 0x000000ffff2c7224 */ /* 0x000fe400078e002f */
[----:B------:R-:W-:-:S07]  /*b1a0*/  IMAD.MOV.U32 R62, RZ, RZ, R61 ;  /* 0x000000ffff3e7224 */ /* 0x000fce00078e003d */
.L_x_28009:
[----:B------:R-:W-:Y:S05]  /*b1b0*/  BSYNC.RECONVERGENT B1 ;  /* 0x0000000000017941 */ /* 0x000fea0003800200 */
.L_x_28007:
        /* <DEDUP_REMOVED lines=11> */
.L_x_28011:
[----:B------:R-:W-:Y:S01]  /*b270*/  MOV R10, R9 ;  /* 0x00000009000a7202 */ /* 0x000fe20000000f00 */
[----:B------:R-:W-:Y:S02]  /*b280*/  IMAD.MOV.U32 R12, RZ, RZ, R13 ;  /* 0x000000ffff0c7224 */ /* 0x000fe400078e000d */
[----:B------:R-:W-:Y:S02]  /*b290*/  IMAD.MOV.U32 R47, RZ, RZ, R46 ;  /* 0x000000ffff2f7224 */ /* 0x000fe400078e002e */
[----:B------:R-:W-:-:S07]  /*b2a0*/  IMAD.MOV.U32 R61, RZ, RZ, R60 ;  /* 0x000000ffff3d7224 */ /* 0x000fce00078e003c */
.L_x_28012:
[----:B------:R-:W-:Y:S05]  /*b2b0*/  BSYNC.RECONVERGENT B1 ;  /* 0x0000000000017941 */ /* 0x000fea0003800200 */
.L_x_28010:
        /* <DEDUP_REMOVED lines=11> */
.L_x_28014:
[----:B------:R-:W-:Y:S01]  /*b370*/  MOV R9, R10 ;  /* 0x0000000a00097202 */ /* 0x000fe20000000f00 */
[----:B------:R-:W-:Y:S02]  /*b380*/  IMAD.MOV.U32 R13, RZ, RZ, R12 ;  /* 0x000000ffff0d7224 */ /* 0x000fe400078e000c */
[----:B------:R-:W-:Y:S02]  /*b390*/  IMAD.MOV.U32 R46, RZ, RZ, R49 ;  /* 0x000000ffff2e7224 */ /* 0x000fe400078e0031 */
[----:B------:R-:W-:-:S07]  /*b3a0*/  IMAD.MOV.U32 R60, RZ, RZ, R59 ;  /* 0x000000ffff3c7224 */ /* 0x000fce00078e003b */
.L_x_28015:
[----:B------:R-:W-:Y:S05]  /*b3b0*/  BSYNC.RECONVERGENT B1 ;  /* 0x0000000000017941 */ /* 0x000fea0003800200 */
.L_x_28013:
        /* <DEDUP_REMOVED lines=11> */
.L_x_28017:
[----:B------:R-:W-:Y:S01]  /*b470*/  MOV R10, R9 ;  /* 0x00000009000a7202 */ /* 0x000fe20000000f00 */
[----:B------:R-:W-:Y:S02]  /*b480*/  IMAD.MOV.U32 R12, RZ, RZ, R13 ;  /* 0x000000ffff0c7224 */ /* 0x000fe400078e000d */
[----:B------:R-:W-:Y:S02]  /*b490*/  IMAD.MOV.U32 R49, RZ, RZ, R48 ;  /* 0x000000ffff317224 */ /* 0x000fe400078e0030 */
[----:B------:R-:W-:-:S07]  /*b4a0*/  IMAD.MOV.U32 R59, RZ, RZ, R58 ;  /* 0x000000ffff3b7224 */ /* 0x000fce00078e003a */
.L_x_28018:
[----:B------:R-:W-:Y:S05]  /*b4b0*/  BSYNC.RECONVERGENT B1 ;  /* 0x0000000000017941 */ /* 0x000fea0003800200 */
.L_x_28016:
        /* <DEDUP_REMOVED lines=11> */
.L_x_28020:
[----:B------:R-:W-:Y:S01]  /*b570*/  MOV R14, R10 ;  /* 0x0000000a000e7202 */ /* 0x000fe20000000f00 */
[----:B------:R-:W-:Y:S02]  /*b580*/  IMAD.MOV.U32 R48, RZ, RZ, R53 ;  /* 0x000000ffff307224 */ /* 0x000fe400078e0035 */
[----:B------:R-:W-:Y:S02]  /*b590*/  IMAD.MOV.U32 R9, RZ, RZ, R12 ;  /* 0x000000ffff097224 */ /* 0x000fe400078e000c */
[----:B------:R-:W-:-:S07]  /*b5a0*/  IMAD.MOV.U32 R58, RZ, RZ, R57 ;  /* 0x000000ffff3a7224 */ /* 0x000fce00078e0039 */
.L_x_28021:
[----:B------:R-:W-:Y:S05]  /*b5b0*/  BSYNC.RECONVERGENT B1 ;  /* 0x0000000000017941 */ /* 0x000fea0003800200 */
.L_x_28019:
        /* <DEDUP_REMOVED lines=11> */
.L_x_28023:
[----:B------:R-:W-:Y:S01]  /*b670*/  MOV R53, R7 ;  /* 0x0000000700357202 */ /* 0x000fe20000000f00 */
[----:B------:R-:W-:Y:S01]  /*b680*/  IMAD.MOV.U32 R57, RZ, RZ, R6 ;  /* 0x000000ffff397224 */ /* 0x000fe200078e0006 */
[----:B------:R-:W-:Y:S01]  /*b690*/  MOV R56, R9 ;  /* 0x0000000900387202 */ /* 0x000fe20000000f00 */
[--C-:B------:R-:W-:Y:S02]  /*b6a0*/  IMAD.MOV.U32 R52, RZ, RZ, R14.reuse ;  /* 0x000000ffff347224 */ /* 0x100fe400078e000e */
[----:B------:R-:W-:Y:S02]  /*b6b0*/  IMAD.MOV.U32 R7, RZ, RZ, R14 ;  /* 0x000000ffff077224 */ /* 0x000fe400078e000e */
[----:B------:R-:W-:-:S07]  /*b6c0*/  IMAD.MOV.U32 R6, RZ, RZ, R9 ;  /* 0x000000ffff067224 */ /* 0x000fce00078e0009 */
.L_x_28024:
[----:B------:R-:W-:Y:S05]  /*b6d0*/  BSYNC.RECONVERGENT B1 ;  /* 0x0000000000017941 */ /* 0x000fea0003800200 */
.L_x_28022:
[----:B------:R-:W-:Y:S01]  /*b6e0*/  VIADD R8, R8, 0x4 ;  /* 0x0000000408087836 */ /* 0x000fe20000000000 */
[----:B------:R-:W-:Y:S06]  /*b6f0*/  @P1 BRA `(.L_x_28025) ;  /* 0xffffffe0000c1947 */ /* 0x000fec000383ffff */
.L_x_27931:
[----:B------:R-:W-:Y:S05]  /*b700*/  BSYNC.RECONVERGENT B0 ;  /* 0x0000000000007941 */ /* 0x000fea0003800200 */
.L_x_27930:
[----:B------:R-:W-:Y:S01]  /*b710*/  SHFL.DOWN PT, R6, R52, 0x10, 0x1f ;  /* 0x0a001f0034067f89 */ /* 0x000fe200000e0000 */
[----:B------:R-:W0:Y:S01]  /*b720*/  LDCU UR4, c[0x0][0x2f8] ;  /* 0x00005f00ff0477ac */ /* 0x000e220008000800 */
[----:B------:R-:W-:Y:S01]  /*b730*/  ISETP.GE.AND P0, PT, R4, 0x10, PT ;  /* 0x000000100400780c */ /* 0x000fe20003f06270 */
[----:B------:R-:W-:Y:S01]  /*b740*/  BSSY.RECONVERGENT B0, `(.L_x_28026) ;  /* 0x000029a000007945 */ /* 0x000fe20003800200 */
[----:B------:R-:W1:Y:S04]  /*b750*/  SHFL.DOWN PT, R7, R53, 0x10, 0x1f ;  /* 0x0a001f0035077f89 */ /* 0x000e6800000e0000 */
[----:B------:R-:W-:Y:S04]  /*b760*/  SHFL.DOWN PT, R8, R48, 0x10, 0x1f ;  /* 0x0a001f0030087f89 */ /* 0x000fe800000e0000 */
[----:B------:R-:W2:Y:S03]  /*b770*/  SHFL.DOWN PT, R9, R49, 0x10, 0x1f ;  /* 0x0a001f0031097f89 */ /* 0x000ea600000e0000 */
[----:B------:R-:W-:Y:S01]  /*b780*/  @P0 MOV R50, R11 ;  /* 0x0000000b00320202 */ /* 0x000fe20000000f00 */
        /* <DEDUP_REMOVED lines=93> */
[----:B----4-:R0:W-:Y:S01]  /*bd60*/  STL.64 [R5+0xf8], R20 ;  /* 0x0000f81405007387 */ /* 0x0101e20000100a00 */
[----:B------:R-:W1:Y:S03]  /*bd70*/  S2R R0, SR_TID.X ;  /* 0x0000000000007919 */ /* 0x000e660000002100 */
[----:B-----5:R0:W-:Y:S04]  /*bd80*/  STL.64 [R5+0x100], R8 ;  /* 0x0001000805007387 */ /* 0x0201e80000100a00 */
[----:B------:R0:W-:Y:S01]  /*bd90*/  STL.64 [R5], R6 ;  /* 0x0000000605007387 */ /* 0x0001e20000100a00 */
[----:B------:R-:W-:Y:S05]  /*bda0*/  @P0 BRA `(.L_x_28027) ;  /* 0x0000002000cc0947 */ /* 0x000fea0003800000 */
[-C--:B------:R-:W-:Y:S01]  /*bdb0*/  FSETP.GT.FTZ.AND P0, PT, R11, R6.reuse, PT ;  /* 0x000000060b00720b */ /* 0x080fe20003f14000 */
[----:B0-----:R-:W-:Y:S02]  /*bdc0*/  VIADD R8, R5, 0x88 ;  /* 0x0000008805087836 */ /* 0x001fe40000000000 */
[----:B------:R-:W-:Y:S01]  /*bdd0*/  HFMA2 R5, -RZ, RZ, 0, 0 ;  /* 0x00000000ff057431 */ /* 0x000fe200000001ff */
        /* <DEDUP_REMOVED lines=8> */
[----:B------:R-:W-:Y:S02]  /*be60*/  IMAD.MOV.U32 R7, RZ, RZ, R52 ;  /* 0x000000ffff077224 */ /* 0x000fe400078e0034 */
[----:B------:R-:W-:-:S07]  /*be70*/  IMAD.MOV.U32 R6, RZ, RZ, R56 ;  /* 0x000000ffff067224 */ /* 0x000fce00078e0038 */
.L_x_28121:
        /* <DEDUP_REMOVED lines=20> */
.L_x_28029:
[----:B------:R-:W-:Y:S01]  /*bfc0*/  IMAD.MOV.U32 R10, RZ, RZ, R55 ;  /* 0x000000ffff0a7224 */ /* 0x000fe200078e0037 */
[----:B------:R-:W-:Y:S01]  /*bfd0*/  MOV R55, R54 ;  /* 0x0000003600377202 */ /* 0x000fe20000000f00 */
[----:B------:R-:W-:Y:S02]  /*bfe0*/  IMAD.MOV.U32 R12, RZ, RZ, R87 ;  /* 0x000000ffff0c7224 */ /* 0x000fe400078e0057 */
[----:B------:R-:W-:-:S07]  /*bff0*/  IMAD.MOV.U32 R87, RZ, RZ, R86 ;  /* 0x000000ffff577224 */ /* 0x000fce00078e0056 */
.L_x_28030:
[----:B------:R-:W-:Y:S05]  /*c000*/  BSYNC.RECONVERGENT B1 ;  /* 0x0000000000017941 */ /* 0x000fea0003800200 */
.L_x_28028:
        /* <DEDUP_REMOVED lines=11> */
.L_x_28032:
[----:B------:R-:W-:Y:S01]  /*c0c0*/  IMAD.MOV.U32 R9, RZ, RZ, R10 ;  /* 0x000000ffff097224 */ /* 0x000fe200078e000a */
[----:B------:R-:W-:Y:S01]  /*c0d0*/  MOV R54, R3 ;  /* 0x0000000300367202 */ /* 0x000fe20000000f00 */
[----:B------:R-:W-:Y:S02]  /*c0e0*/  IMAD.MOV.U32 R11, RZ, RZ, R12 ;  /* 0x000000ffff0b7224 */ /* 0x000fe400078e000c */
[----:B------:R-:W-:-:S07]  /*c0f0*/  IMAD.MOV.U32 R86, RZ, RZ, R85 ;  /* 0x000000ffff567224 */ /* 0x000fce00078e0055 */
.L_x_28033:
[----:B------:R-:W-:Y:S05]  /*c100*/  BSYNC.RECONVERGENT B1 ;  /* 0x0000000000017941 */ /* 0x000fea0003800200 */
.L_x_28031:
        /* <DEDUP_REMOVED lines=11> */
.L_x_28035:
[----:B------:R-:W-:Y:S01]  /*c1c0*/  IMAD.MOV.U32 R10, RZ, RZ, R9 ;  /* 0x000000ffff0a7224 */ /* 0x000fe200078e0009 */
[----:B------:R-:W-:Y:S01]  /*c1d0*/  MOV R3, R2 ;  /* 0x0000000200037202 */ /* 0x000fe20000000f00 */
[----:B------:R-:W-:Y:S02]  /*c1e0*/  IMAD.MOV.U32 R12, RZ, RZ, R11 ;  /* 0x000000ffff0c7224 */ /* 0x000fe400078e000b */
[----:B------:R-:W-:-:S07]  /*c1f0*/  IMAD.MOV.U32 R85, RZ, RZ, R84 ;  /* 0x000000ffff557224 */ /* 0x000fce00078e0054 */
.L_x_28036:
[----:B------:R-:W-:Y:S05]  /*c200*/  BSYNC.RECONVERGENT B1 ;  /* 0x0000000000017941 */ /* 0x000fea0003800200 */
.L_x_28034:
        /* <DEDUP_REMOVED lines=11> */
.L_x_28038:
[----:B------:R-:W-:Y:S01]  /*c2c0*/  IMAD.MOV.U32 R9, RZ, RZ, R10 ;  /* 0x000000ffff097224 */ /* 0x000fe200078e000a */
[----:B------:R-:W-:Y:S01]  /*c2d0*/  MOV R2, R25 ;  /* 0x0000001900027202 */ /* 0x000fe20000000f00 */
[----:B------:R-:W-:Y:S02]  /*c2e0*/  IMAD.MOV.U32 R11, RZ, RZ, R12 ;  /* 0x000000ffff0b7224 */ /* 0x000fe400078e000c */
[----:B------:R-:W-:-:S07]  /*c2f0*/  IMAD.MOV.U32 R84, RZ, RZ, R83 ;  /* 0x000000ffff547224 */ /* 0x000fce00078e0053 */
.L_x_28039:
[----:B------:R-:W-:Y:S05]  /*c300*/  BSYNC.RECONVERGENT B1 ;  /* 0x0000000000017941 */ /* 0x000fea0003800200 */
.L_x_28037:
        /* <DEDUP_REMOVED lines=11> */
.L_x_28041:
[----:B------:R-:W-:Y:S01]  /*c3c0*/  IMAD.MOV.U32 R10, RZ, RZ, R9 ;  /* 0x000000ffff0a7224 */ /* 0x000fe200078e0009 */
[----:B------:R-:W-:Y:S01]  /*c3d0*/  MOV R25, R24 ;  /* 0x0000001800197202 */ /* 0x000fe20000000f00 */
[----:B------:R-:W-:Y:S02]  /*c3e0*/  IMAD.MOV.U32 R12, RZ, RZ, R11 ;  /* 0x000000ffff0c7224 */ /* 0x000fe400078e000b */
[----:B------:R-:W-:-:S07]  /*c3f0*/  IMAD.MOV.U32 R83, RZ, RZ, R82 ;  /* 0x000000ffff537224 */ /* 0x000fce00078e0052 */
.L_x_28042:
[----:B------:R-:W-:Y:S05]  /*c400*/  BSYNC.RECONVERGENT B1 ;  /* 0x0000000000017941 */ /* 0x000fea0003800200 */
.L_x_28040:
        /* <DEDUP_REMOVED lines=11> */
.L_x_28044:
[----:B------:R-:W-:Y:S01]  /*c4c0*/  IMAD.MOV.U32 R9, RZ, RZ, R10 ;  /* 0x000000ffff097224 */ /* 0x000fe200078e000a */
[----:B------:R-:W-:Y:S01]  /*c4d0*/  MOV R24, R27 ;  /* 0x0000001b00187202 */ /* 0x000fe20000000f00 */
[----:B------:R-:W-:Y:S02]  /*c4e0*/  IMAD.MOV.U32 R11, RZ, RZ, R12 ;  /* 0x000000ffff0b7224 */ /* 0x000fe400078e000c */
[----:B------:R-:W-:-:S07]  /*c4f0*/  IMAD.MOV.U32 R82, RZ, RZ, R81 ;  /* 0x000000ffff527224 */ /* 0x000fce00078e0051 */
.L_x_28045:
[----:B------:R-:W-:Y:S05]  /*c500*/  BSYNC.RECONVERGENT B1 ;  /* 0x0000000000017941 */ /* 0x000fea0003800200 */
.L_x_28043:
        /* <DEDUP_REMOVED lines=11> */
.L_x_28047:
[----:B------:R-:W-:Y:S01]  /*c5c0*/  IMAD.MOV.U32 R10, RZ, RZ, R9 ;  /* 0x000000ffff0a7224 */ /* 0x000fe200078e0009 */
[----:B------:R-:W-:Y:S01]  /*c5d0*/  MOV R27, R26 ;  /* 0x0000001a001b7202 */ /* 0x000fe20000000f00 */
[----:B------:R-:W-:Y:S02]  /*c5e0*/  IMAD.MOV.U32 R12, RZ, RZ, R11 ;  /* 0x000000ffff0c7224 */ /* 0x000fe400078e000b */
[----:B------:R-:W-:-:S07]  /*c5f0*/  IMAD.MOV.U32 R81, RZ, RZ, R80 ;  /* 0x000000ffff517224 */ /* 0x000fce00078e0050 */
.L_x_28048:
[----:B------:R-:W-:Y:S05]  /*c600*/  BSYNC.RECONVERGENT B1 ;  /* 0x0000000000017941 */ /* 0x000fea0003800200 */
.L_x_28046:
        /* <DEDUP_REMOVED lines=11> */
.L_x_28050:
[----:B------:R-:W-:Y:S01]  /*c6c0*/  IMAD.MOV.U32 R9, RZ, RZ, R10 ;  /* 0x000000ffff097224 */ /* 0x000fe200078e000a */
[----:B------:R-:W-:Y:S01]  /*c6d0*/  MOV R26, R29 ;  /* 0x0000001d001a7202 */ /* 0x000fe20000000f00 */
[----:B------:R-:W-:Y:S02]  /*c6e0*/  IMAD.MOV.U32 R11, RZ, RZ, R12 ;  /* 0x000000ffff0b7224 */ /* 0x000fe400078e000c */
[----:B------:R-:W-:-:S07]  /*c6f0*/  IMAD.MOV.U32 R80, RZ, RZ, R79 ;  /* 0x000000ffff507224 */ /* 0x000fce00078e004f */
.L_x_28051:
[----:B------:R-:W-:Y:S05]  /*c700*/  BSYNC.RECONVERGENT B1 ;  /* 0x0000000000017941 */ /* 0x000fea0003800200 */
.L_x_28049:
        /* <DEDUP_REMOVED lines=11> */
.L_x_28053:
[----:B------:R-:W-:Y:S01]  /*c7c0*/  IMAD.MOV.U32 R10, RZ, RZ, R9 ;  /* 0x000000ffff0a7224 */ /* 0x000fe200078e0009 */
[----:B------:R-:W-:Y:S01]  /*c7d0*/  MOV R29, R28 ;  /* 0x0000001c001d7202 */ /* 0x000fe20000000f00 */
[----:B------:R-:W-:Y:S02]  /*c7e0*/  IMAD.MOV.U32 R12, RZ, RZ, R11 ;  /* 0x000000ffff0c7224 */ /* 0x000fe400078e000b */
[----:B------:R-:W-:-:S07]  /*c7f0*/  IMAD.MOV.U32 R79, RZ, RZ, R78 ;  /* 0x000000ffff4f7224 */ /* 0x000fce00078e004e */
.L_x_28054:
[----:B------:R-:W-:Y:S05]  /*c800*/  BSYNC.RECONVERGENT B1 ;  /* 0x0000000000017941 */ /* 0x000fea0003800200 */
.L_x_28052:
        /* <DEDUP_REMOVED lines=11> */
.L_x_28056:
[----:B------:R-:W-:Y:S01]  /*c8c0*/  MOV R9, R10 ;  /* 0x0000000a00097202 */ /* 0x000fe20000000f00 */
[----:B------:R-:W-:Y:S01]  /*c8d0*/  IMAD.MOV.U32 R11, RZ, RZ, R12 ;  /* 0x000000ffff0b7224 */ /* 0x000fe200078e000c */
[----:B------:R-:W-:Y:S01]  /*c8e0*/  MOV R78, R77 ;  /* 0x0000004d004e7202 */ /* 0x000fe20000000f00 */
[----:B------:R-:W-:-:S07]  /*c8f0*/  IMAD.MOV.U32 R28, RZ, RZ, R31 ;  /* 0x000000ffff1c7224 */ /* 0x000fce00078e001f */
.L_x_28057:
[----:B------:R-:W-:Y:S05]  /*c900*/  BSYNC.RECONVERGENT B1 ;  /* 0x0000000000017941 */ /* 0x000fea0003800200 */
.L_x_28055:
        /* <DEDUP_REMOVED lines=11> */
.L_x_28059:
[----:B------:R-:W-:Y:S01]  /*c9c0*/  IMAD.MOV.U32 R10, RZ, RZ, R9 ;  /* 0x000000ffff0a7224 */ /* 0x000fe200078e0009 */
[----:B------:R-:W-:Y:S01]  /*c9d0*/  MOV R12, R11 ;  /* 0x0000000b000c7202 */ /* 0x000fe20000000f00 */
[----:B------:R-:W-:Y:S02]  /*c9e0*/  IMAD.MOV.U32 R31, RZ, RZ, R30 ;  /* 0x000000ffff1f7224 */ /* 0x000fe400078e001e */
[----:B------:R-:W-:-:S07]  /*c9f0*/  IMAD.MOV.U32 R77, RZ, RZ, R76 ;  /* 0x000000ffff4d7224 */ /* 0x000fce00078e004c */
.L_x_28060:
[----:B------:R-:W-:Y:S05]  /*ca00*/  BSYNC.RECONVERGENT B1 ;  /* 0x0000000000017941 */ /* 0x000fea0003800200 */
.L_x_28058:
        /* <DEDUP_REMOVED lines=11> */
.L_x_28062:
[----:B------:R-:W-:Y:S01]  /*cac0*/  IMAD.MOV.U32 R9, RZ, RZ, R10 ;  /* 0x000000ffff097224 */ /* 0x000fe200078e000a */
[----:B------:R-:W-:Y:S01]  /*cad0*/  MOV R30, R33 ;  /* 0x00000021001e7202 */ /* 0x000fe20000000f00 */
[----:B------:R-:W-:Y:S02]  /*cae0*/  IMAD.MOV.U32 R11, RZ, RZ, R12 ;  /* 0x000000ffff0b7224 */ /* 0x000fe400078e000c */
[----:B------:R-:W-:-:S07]  /*caf0*/  IMAD.MOV.U32 R76, RZ, RZ, R75 ;  /* 0x000000ffff4c7224 */ /* 0x000fce00078e004b */
.L_x_28063:
[----:B------:R-:W-:Y:S05]  /*cb00*/  BSYNC.RECONVERGENT B1 ;  /* 0x0000000000017941 */ /* 0x000fea0003800200 */
.L_x_28061:
        /* <DEDUP_REMOVED lines=11> */
.L_x_28065:
[----:B------:R-:W-:Y:S01]  /*cbc0*/  MOV R10, R9 ;  /* 0x00000009000a7202 */ /* 0x000fe20000000f00 */
[----:B------:R-:W-:Y:S01]  /*cbd0*/  IMAD.MOV.U32 R12, RZ, RZ, R11 ;  /* 0x000000ffff0c7224 */ /* 0x000fe200078e000b */
[----:B------:R-:W-:Y:S01]  /*cbe0*/  MOV R75, R74 ;  /* 0x0000004a004b7202 */ /* 0x000fe20000000f00 */
[----:B------:R-:W-:-:S07]  /*cbf0*/  IMAD.MOV.U32 R33, RZ, RZ, R32 ;  /* 0x000000ffff217224 */ /* 0x000fce00078e0020 */
.L_x_28066:
[----:B------:R-:W-:Y:S05]  /*cc00*/  BSYNC.RECONVERGENT B1 ;  /* 0x0000000000017941 */ /* 0x000fea0003800200 */
.L_x_28064:
        /* <DEDUP_REMOVED lines=11> */
.L_x_28068:
[----:B------:R-:W-:Y:S01]  /*ccc0*/  IMAD.MOV.U32 R9, RZ, RZ, R10 ;  /* 0x000000ffff097224 */ /* 0x000fe200078e000a */
[----:B------:R-:W-:Y:S01]  /*ccd0*/  MOV R11, R12 ;  /* 0x0000000c000b7202 */ /* 0x000fe20000000f00 */
[----:B------:R-:W-:Y:S02]  /*cce0*/  IMAD.MOV.U32 R32, RZ, RZ, R35 ;  /* 0x000000ffff207224 */ /* 0x000fe400078e0023 */
[----:B------:R-:W-:-:S07]  /*ccf0*/  IMAD.MOV.U32 R74, RZ, RZ, R73 ;  /* 0x000000ffff4a7224 */ /* 0x000fce00078e0049 */
.L_x_28069:
[----:B------:R-:W-:Y:S05]  /*cd00*/  BSYNC.RECONVERGENT B1 ;  /* 0x0000000000017941 */ /* 0x000fea0003800200 */
.L_x_28067:
        /* <DEDUP_REMOVED lines=11> */
.L_x_28071:
[----:B------:R-:W-:Y:S01]  /*cdc0*/  IMAD.MOV.U32 R10, RZ, RZ, R9 ;  /* 0x000000ffff0a7224 */ /* 0x000fe200078e0009 */
[----:B------:R-:W-:Y:S01]  /*cdd0*/  MOV R35, R34 ;  /* 0x0000002200237202 */ /* 0x000fe20000000f00 */
[----:B------:R-:W-:Y:S02]  /*cde0*/  IMAD.MOV.U32 R12, RZ, RZ, R11 ;  /* 0x000000ffff0c7224 */ /* 0x000fe400078e000b */
[----:B------:R-:W-:-:S07]  /*cdf0*/  IMAD.MOV.U32 R73, RZ, RZ, R72 ;  /* 0x000000ffff497224 */ /* 0x000fce00078e0048 */
.L_x_28072:
[----:B------:R-:W-:Y:S05]  /*ce00*/  BSYNC.RECONVERGENT B1 ;  /* 0x0000000000017941 */ /* 0x000fea0003800200 */
.L_x_28070:
        /* <DEDUP_REMOVED lines=11> */
.L_x_28074:
[----:B------:R-:W-:Y:S01]  /*cec0*/  MOV R9, R10 ;  /* 0x0000000a00097202 */ /* 0x000fe20000000f00 */
[----:B------:R-:W-:Y:S01]  /*ced0*/  IMAD.MOV.U32 R11, RZ, RZ, R12 ;  /* 0x000000ffff0b7224 */ /* 0x000fe200078e000c */
[----:B------:R-:W-:Y:S01]  /*cee0*/  MOV R72, R71 ;  /* 0x0000004700487202 */ /* 0x000fe20000000f00 */
[----:B------:R-:W-:-:S07]  /*cef0*/  IMAD.MOV.U32 R34, RZ, RZ, R37 ;  /* 0x000000ffff227224 */ /* 0x000fce00078e0025 */
.L_x_28075:
[----:B------:R-:W-:Y:S05]  /*cf00*/  BSYNC.RECONVERGENT B1 ;  /* 0x0000000000017941 */ /* 0x000fea0003800200 */
.L_x_28073:
        /* <DEDUP_REMOVED lines=11> */
.L_x_28077:
[----:B------:R-:W-:Y:S01]  /*cfc0*/  IMAD.MOV.U32 R10, RZ, RZ, R9 ;  /* 0x000000ffff0a7224 */ /* 0x000fe200078e0009 */
[----:B------:R-:W-:Y:S01]  /*cfd0*/  MOV R12, R11 ;  /* 0x0000000b000c7202 */ /* 0x000fe20000000f00 */
[----:B------:R-:W-:Y:S02]  /*cfe0*/  IMAD.MOV.U32 R37, RZ, RZ, R36 ;  /* 0x000000ffff257224 */ /* 0x000fe400078e0024 */
[----:B------:R-:W-:-:S07]  /*cff0*/  IMAD.MOV.U32 R71, RZ, RZ, R70 ;  /* 0x000000ffff477224 */ /* 0x000fce00078e0046 */
.L_x_28078:
[----:B------:R-:W-:Y:S05]  /*d000*/  BSYNC.RECONVERGENT B1 ;  /* 0x0000000000017941 */ /* 0x000fea0003800200 */
.L_x_28076:
        /* <DEDUP_REMOVED lines=11> */
.L_x_28080:
[----:B------:R-:W-:Y:S01]  /*d0c0*/  IMAD.MOV.U32 R9, RZ, RZ, R10 ;  /* 0x000000ffff097224 */ /* 0x000fe200078e000a */
[----:B------:R-:W-:Y:S01]  /*d0d0*/  MOV R36, R39 ;  /* 0x0000002700247202 */ /* 0x000fe20000000f00 */
[----:B------:R-:W-:Y:S02]  /*d0e0*/  IMAD.MOV.U32 R11, RZ, RZ, R12 ;  /* 0x000000ffff0b7224 */ /* 0x000fe400078e000c */
[----:B------:R-:W-:-:S07]  /*d0f0*/  IMAD.MOV.U32 R70, RZ, RZ, R69 ;  /* 0x000000ffff467224 */ /* 0x000fce00078e0045 */
.L_x_28081:
[----:B------:R-:W-:Y:S05]  /*d100*/  BSYNC.RECONVERGENT B1 ;  /* 0x0000000000017941 */ /* 0x000fea0003800200 */
.L_x_28079:
        /* <DEDUP_REMOVED lines=11> */
.L_x_28083:
[----:B------:R-:W-:Y:S01]  /*d1c0*/  MOV R10, R9 ;  /* 0x00000009000a7202 */ /* 0x000fe20000000f00 */
[----:B------:R-:W-:Y:S01]  /*d1d0*/  IMAD.MOV.U32 R12, RZ, RZ, R11 ;  /* 0x000000ffff0c7224 */ /* 0x000fe200078e000b */
[----:B------:R-:W-:Y:S01]  /*d1e0*/  MOV R69, R68 ;  /* 0x0000004400457202 */ /* 0x000fe20000000f00 */
[----:B------:R-:W-:-:S07]  /*d1f0*/  IMAD.MOV.U32 R39, RZ, RZ, R38 ;  /* 0x000000ffff277224 */ /* 0x000fce00078e0026 */
.L_x_28084:
[----:B------:R-:W-:Y:S05]  /*d200*/  BSYNC.RECONVERGENT B1 ;  /* 0x0000000000017941 */ /* 0x000fea0003800200 */
.L_x_28082:
        /* <DEDUP_REMOVED lines=11> */
.L_x_28086:
[----:B------:R-:W-:Y:S01]  /*d2c0*/  IMAD.MOV.U32 R9, RZ, RZ, R10 ;  /* 0x000000ffff097224 */ /* 0x000fe200078e000a */
[----:B------:R-:W-:Y:S01]  /*d2d0*/  MOV R11, R12 ;  /* 0x0000000c000b7202 */ /* 0x000fe20000000f00 */
[----:B------:R-:W-:Y:S02]  /*d2e0*/  IMAD.MOV.U32 R38, RZ, RZ, R41 ;  /* 0x000000ffff267224 */ /* 0x000fe400078e0029 */
[----:B------:R-:W-:-:S07]  /*d2f0*/  IMAD.MOV.U32 R68, RZ, RZ, R67 ;  /* 0x000000ffff447224 */ /* 0x000fce00078e0043 */
.L_x_28087:
[----:B------:R-:W-:Y:S05]  /*d300*/  BSYNC.RECONVERGENT B1 ;  /* 0x0000000000017941 */ /* 0x000fea0003800200 */
.L_x_28085:
        /* <DEDUP_REMOVED lines=11> */
.L_x_28089:
[----:B------:R-:W-:Y:S01]  /*d3c0*/  IMAD.MOV.U32 R10, RZ, RZ, R9 ;  /* 0x000000ffff0a7224 */ /* 0x000fe200078e0009 */
[----:B------:R-:W-:Y:S01]  /*d3d0*/  MOV R41, R40 ;  /* 0x0000002800297202 */ /* 0x000fe20000000f00 */
[----:B------:R-:W-:Y:S02]  /*d3e0*/  IMAD.MOV.U32 R12, RZ, RZ, R11 ;  /* 0x000000ffff0c7224 */ /* 0x000fe400078e000b */
[----:B------:R-:W-:-:S07]  /*d3f0*/  IMAD.MOV.U32 R67, RZ, RZ, R66 ;  /* 0x000000ffff437224 */ /* 0x000fce00078e0042 */
.L_x_28090:
[----:B------:R-:W-:Y:S05]  /*d400*/  BSYNC.RECONVERGENT B1 ;  /* 0x0000000000017941 */ /* 0x000fea0003800200 */
.L_x_28088:
        /* <DEDUP_REMOVED lines=11> */
.L_x_28092:
[----:B------:R-:W-:Y:S01]  /*d4c0*/  MOV R9, R10 ;  /* 0x0000000a00097202 */ /* 0x000fe20000000f00 */
[----:B------:R-:W-:Y:S01]  /*d4d0*/  IMAD.MOV.U32 R11, RZ, RZ, R12 ;  /* 0x000000ffff0b7224 */ /* 0x000fe200078e000c */
[----:B------:R-:W-:Y:S01]  /*d4e0*/  MOV R66, R65 ;  /* 0x0000004100427202 */ /* 0x000fe20000000f00 */
[----:B------:R-:W-:-:S07]  /*d4f0*/  IMAD.MOV.U32 R40, RZ, RZ, R43 ;  /* 0x000000ffff287224 */ /* 0x000fce00078e002b */
.L_x_28093:
[----:B------:R-:W-:Y:S05]  /*d500*/  BSYNC.RECONVERGENT B1 ;  /* 0x0000000000017941 */ /* 0x000fea0003800200 */
.L_x_28091:
        /* <DEDUP_REMOVED lines=11> */
.L_x_28095:
[----:B------:R-:W-:Y:S01]  /*d5c0*/  IMAD.MOV.U32 R10, RZ, RZ, R9 ;  /* 0x000000ffff0a7224 */ /* 0x000fe200078e0009 */
[----:B------:R-:W-:Y:S01]  /*d5d0*/  MOV R12, R11 ;  /* 0x0000000b000c7202 */ /* 0x000fe20000000f00 */
[----:B------:R-:W-:Y:S02]  /*d5e0*/  IMAD.MOV.U32 R43, RZ, RZ, R42 ;  /* 0x000000ffff2b7224 */ /* 0x000fe400078e002a */
[----:B------:R-:W-:-:S07]  /*d5f0*/  IMAD.MOV.U32 R65, RZ, RZ, R64 ;  /* 0x000000ffff417224 */ /* 0x000fce00078e0040 */
.L_x_28096:
[----:B------:R-:W-:Y:S05]  /*d600*/  BSYNC.RECONVERGENT B1 ;  /* 0x0000000000017941 */ /* 0x000fea0003800200 */
.L_x_28094:
        /* <DEDUP_REMOVED lines=11> */
.L_x_28098:
[----:B------:R-:W-:Y:S01]  /*d6c0*/  IMAD.MOV.U32 R9, RZ, RZ, R10 ;  /* 0x000000ffff097224 */ /* 0x000fe200078e000a */
[----:B------:R-:W-:Y:S01]  /*d6d0*/  MOV R42, R45 ;  /* 0x0000002d002a7202 */ /* 0x000fe20000000f00 */
[----:B------:R-:W-:Y:S02]  /*d6e0*/  IMAD.MOV.U32 R11, RZ, RZ, R12 ;  /* 0x000000ffff0b7224 */ /* 0x000fe400078e000c */
[----:B------:R-:W-:-:S07]  /*d6f0*/  IMAD.MOV.U32 R64, RZ, RZ, R63 ;  /* 0x000000ffff407224 */ /* 0x000fce00078e003f */
.L_x_28099:
[----:B------:R-:W-:Y:S05]  /*d700*/  BSYNC.RECONVERGENT B1 ;  /* 0x0000000000017941 */ /* 0x000fea0003800200 */
.L_x_28097:
        /* <DEDUP_REMOVED lines=11> */
.L_x_28101:
[----:B------:R-:W-:Y:S01]  /*d7c0*/  MOV R10, R9 ;  /* 0x00000009000a7202 */ /* 0x000fe20000000f00 */
[----:B------:R-:W-:Y:S01]  /*d7d0*/  IMAD.MOV.U32 R12, RZ, RZ, R11 ;  /* 0x000000ffff0c7224 */ /* 0x000fe200078e000b */
[----:B------:R-:W-:Y:S01]  /*d7e0*/  MOV R63, R62 ;  /* 0x0000003e003f7202 */ /* 0x000fe20000000f00 */
[----:B------:R-:W-:-:S07]  /*d7f0*/  IMAD.MOV.U32 R45, RZ, RZ, R44 ;  /* 0x000000ffff2d7224 */ /* 0x000fce00078e002c */
.L_x_28102:
[----:B------:R-:W-:Y:S05]  /*d800*/  BSYNC.RECONVERGENT B1 ;  /* 0x0000000000017941 */ /* 0x000fea0003800200 */
.L_x_28100:
        /* <DEDUP_REMOVED lines=11> */
.L_x_28104:
[----:B------:R-:W-:Y:S01]  /*d8c0*/  IMAD.MOV.U32 R9, RZ, RZ, R10 ;  /* 0x000000ffff097224 */ /* 0x000fe200078e000a */
[----:B------:R-:W-:Y:S01]  /*d8d0*/  MOV R11, R12 ;  /* 0x0000000c000b7202 */ /* 0x000fe20000000f00 */
[----:B------:R-:W-:Y:S02]  /*d8e0*/  IMAD.MOV.U32 R44, RZ, RZ, R47 ;  /* 0x000000ffff2c7224 */ /* 0x000fe400078e002f */
[----:B------:R-:W-:-:S07]  /*d8f0*/  IMAD.MOV.U32 R62, RZ, RZ, R61 ;  /* 0x000000ffff3e7224 */ /* 0x000fce00078e003d */
.L_x_28105:
[----:B------:R-:W-:Y:S05]  /*d900*/  BSYNC.RECONVERGENT B1 ;  /* 0x0000000000017941 */ /* 0x000fea0003800200 */
.L_x_28103:
        /* <DEDUP_REMOVED lines=11> */
.L_x_28107:
[----:B------:R-:W-:Y:S01]  /*d9c0*/  IMAD.MOV.U32 R10, RZ, RZ, R9 ;  /* 0x000000ffff0a7224 */ /* 0x000fe200078e0009 */
[----:B------:R-:W-:Y:S01]  /*d9d0*/  MOV R47, R46 ;  /* 0x0000002e002f7202 */ /* 0x000fe20000000f00 */
[----:B------:R-:W-:Y:S02]  /*d9e0*/  IMAD.MOV.U32 R12, RZ, RZ, R11 ;  /* 0x000000ffff0c7224 */ /* 0x000fe400078e000b */
[----:B------:R-:W-:-:S07]  /*d9f0*/  IMAD.MOV.U32 R61, RZ, RZ, R60 ;  /* 0x000000ffff3d7224 */ /* 0x000fce00078e003c */
.L_x_28108:
[----:B------:R-:W-:Y:S05]  /*da00*/  BSYNC.RECONVERGENT B1 ;  /* 0x0000000000017941 */ /* 0x000fea0003800200 */
.L_x_28106:
        /* <DEDUP_REMOVED lines=11> */
.L_x_28110:
[----:B------:R-:W-:Y:S01]  /*dac0*/  MOV R9, R10 ;  /* 0x0000000a00097202 */ /* 0x000fe20000000f00 */
[----:B------:R-:W-:Y:S01]  /*dad0*/  IMAD.MOV.U32 R11, RZ, RZ, R12 ;  /* 0x000000ffff0b7224 */ /* 0x000fe200078e000c */
[----:B------:R-:W-:Y:S01]  /*dae0*/  MOV R60, R59 ;  /* 0x0000003b003c7202 */ /* 0x000fe20000000f00 */
[----:B------:R-:W-:-:S07]  /*daf0*/  IMAD.MOV.U32 R46, RZ, RZ, R49 ;  /* 0x000000ffff2e7224 */ /* 0x000fce00078e0031 */
.L_x_28111:
[----:B------:R-:W-:Y:S05]  /*db00*/  BSYNC.RECONVERGENT B1 ;  /* 0x0000000000017941 */ /* 0x000fea0003800200 */
.L_x_28109:
        /* <DEDUP_REMOVED lines=11> */
.L_x_28113:
[----:B------:R-:W-:Y:S01]  /*dbc0*/  IMAD.MOV.U32 R10, RZ, RZ, R9 ;  /* 0x000000ffff0a7224 */ /* 0x000fe200078e0009 */
[----:B------:R-:W-:Y:S01]  /*dbd0*/  MOV R12, R11 ;  /* 0x0000000b000c7202 */ /* 0x000fe20000000f00 */
[----:B------:R-:W-:Y:S02]  /*dbe0*/  IMAD.MOV.U32 R49, RZ, RZ, R48 ;  /* 0x000000ffff317224 */ /* 0x000fe400078e0030 */
[----:B------:R-:W-:-:S07]  /*dbf0*/  IMAD.MOV.U32 R59, RZ, RZ, R58 ;  /* 0x000000ffff3b7224 */ /* 0x000fce00078e003a */
.L_x_28114:
[----:B------:R-:W-:Y:S05]  /*dc00*/  BSYNC.RECONVERGENT B1 ;  /* 0x0000000000017941 */ /* 0x000fea0003800200 */
.L_x_28112:
        /* <DEDUP_REMOVED lines=11> */
.L_x_28116:
[----:B------:R-:W-:Y:S01]  /*dcc0*/  IMAD.MOV.U32 R14, RZ, RZ, R10 ;  /* 0x000000ffff0e7224 */ /* 0x000fe200078e000a */
[----:B------:R-:W-:Y:S01]  /*dcd0*/  MOV R9, R12 ;  /* 0x0000000c00097202 */ /* 0x000fe20000000f00 */
[----:B------:R-:W-:Y:S02]  /*dce0*/  IMAD.MOV.U32 R48, RZ, RZ, R53 ;  /* 0x000000ffff307224 */ /* 0x000fe400078e0035 */
[----:B------:R-:W-:-:S07]  /*dcf0*/  IMAD.MOV.U32 R58, RZ, RZ, R57 ;  /* 0x000000ffff3a7224 */ /* 0x000fce00078e0039 */
.L_x_28117:
[----:B------:R-:W-:Y:S05]  /*dd00*/  BSYNC.RECONVERGENT B1 ;  /* 0x0000000000017941 */ /* 0x000fea0003800200 */
.L_x_28115:
        /* <DEDUP_REMOVED lines=11> */
.L_x_28119:
[----:B------:R-:W-:Y:S01]  /*ddc0*/  MOV R53, R7 ;  /* 0x0000000700357202 */ /* 0x000fe20000000f00 */
[----:B------:R-:W-:Y:S01]  /*ddd0*/  IMAD.MOV.U32 R57, RZ, RZ, R6 ;  /* 0x000000ffff397224 */ /* 0x000fe200078e0006 */
[----:B------:R-:W-:Y:S01]  /*dde0*/  MOV R7, R14 ;  /* 0x0000000e00077202 */ /* 0x000fe20000000f00 */
[----:B------:R-:W-:Y:S02]  /*ddf0*/  IMAD.MOV.U32 R52, RZ, RZ, R14 ;  /* 0x000000ffff347224 */ /* 0x000fe400078e000e */
[--C-:B------:R-:W-:Y:S02]  /*de00*/  IMAD.MOV.U32 R56, RZ, RZ, R9.reuse ;  /* 0x000000ffff387224 */ /* 0x100fe400078e0009 */
[----:B------:R-:W-:-:S07]  /*de10*/  IMAD.MOV.U32 R6, RZ, RZ, R9 ;  /* 0x000000ffff067224 */ /* 0x000fce00078e0009 */
.L_x_28120:
[----:B------:R-:W-:Y:S05]  /*de20*/  BSYNC.RECONVERGENT B1 ;  /* 0x0000000000017941 */ /* 0x000fea0003800200 */
.L_x_28118:
[----:B------:R-:W-:Y:S01]  /*de30*/  IADD3 R8, PT, PT, R8, 0x4, RZ ;  /* 0x0000000408087810 */ /* 0x000fe20007ffe0ff */
[----:B------:R-:W-:Y:S06]  /*de40*/  @P1 BRA `(.L_x_28121) ;  /* 0xffffffe0000c1947 */ /* 0x000fec000383ffff */
[----:B------:R-:W-:-:S13]  /*de50*/  ISETP.NE.AND P0, PT, R4, RZ, PT ;  /* 0x000000ff0400720c */ /* 0x000fda0003f05270 */
[----:B------:R-:W-:Y:S05]  /*de60*/  @P0 BRA `(.L_x_28027) ;  /* 0x00000000009c0947 */ /* 0x000fea0003800000 */
[----:B------:R-:W0:Y:S01]  /*de70*/  S2R R4, SR_CgaCtaId ;  /* 0x0000000000047919 */ /* 0x000e220000008800 */
[----:B------:R-:W-:Y:S01]  /*de80*/  MOV R5, 0x400 ;  /* 0x0000040000057802 */ /* 0x000fe20000000f00 */
[----:B------:R-:W-:-:S03]  /*de90*/  IMAD.MOV.U32 R51, RZ, RZ, R88 ;  /* 0x000000ffff337224 */ /* 0x000fc600078e0058 */
[----:B0-----:R-:W-:Y:S02]  /*dea0*/  LEA R5, R4, R5, 0x18 ;  /* 0x0000000504057211 */ /* 0x001fe400078ec0ff */
[----:B-1----:R-:W-:-:S05]  /*deb0*/  SHF.R.U32.HI R4, RZ, 0x5, R0 ;  /* 0x00000005ff047819 */ /* 0x002fca0000011600 */
        /* <DEDUP_REMOVED lines=34> */
.L_x_28027:
[----:B------:R-:W-:Y:S05]  /*e0e0*/  BSYNC.RECONVERGENT B0 ;  /* 0x0000000000007941 */ /* 0x000fea0003800200 */
.L_x_28026:
        /* <DEDUP_REMOVED lines=8> */
[----:B------:R-:W1:Y:S04]  /*e170*/  LDS.128 R16, [UR4+0x1f0] ;  /* 0x0001f004ff107984 */ /* 0x000e680008000c00 */
[----:B------:R-:W3:Y:S04]  /*e180*/  LDS.128 R20, [UR4+0x1e0] ;  /* 0x0001e004ff147984 */ /* 0x000ee80008000c00 */
[----:B--2---:R-:W2:Y:S04]  /*e190*/  LDS.128 R4, [UR4+0x1d0] ;  /* 0x0001d004ff047984 */ /* 0x004ea80008000c00 */
[----:B------:R-:W4:Y:S04]  /*e1a0*/  LDS.128 R8, [UR4+0x1c0] ;  /* 0x0001c004ff087984 */ /* 0x000f280008000c00 */
[----:B0-----:R-:W-:Y:S04]  /*e1b0*/  STL.64 [R1+0xf0], R12 ;  /* 0x0000f00c01007387 */ /* 0x001fe80000100a00 */
[----:B------:R-:W-:Y:S04]  /*e1c0*/  STL.64 [R1+0xf8], R14 ;  /* 0x0000f80e01007387 */ /* 0x000fe80000100a00 */
[----:B------:R-:W0:Y:S04]  /*e1d0*/  LDS.128 R12, [UR4+0x1b0] ;  /* 0x0001b004ff0c7984 */ /* 0x000e280008000c00 */
[----:B-1----:R-:W-:Y:S04]  /*e1e0*/  STL.64 [R1+0xe0], R16 ;  /* 0x0000e01001007387 */ /* 0x002fe80000100a00 */
[----:B------:R-:W-:Y:S04]  /*e1f0*/  STL.64 [R1+0xe8], R18 ;  /* 0x0000e81201007387 */ /* 0x000fe80000100a00 */
[----:B------:R-:W1:Y:S04]  /*e200*/  LDS.128 R16, [UR4+0x1a0] ;  /* 0x0001a004ff107984 */ /* 0x000e680008000c00 */
[----:B---3--:R-:W-:Y:S04]  /*e210*/  STL.64 [R1+0xd0], R20 ;  /* 0x0000d01401007387 */ /* 0x008fe80000100a00 */
[----:B------:R-:W-:Y:S04]  /*e220*/  STL.64 [R1+0xd8], R22 ;  /* 0x0000d81601007387 */ /* 0x000fe80000100a00 */
[----:B--2---:R-:W-:Y:S04]  /*e230*/  STL.64 [R1+0xc0], R4 ;  /* 0x0000c00401007387 */ /* 0x004fe80000100a00 */
[----:B------:R-:W-:Y:S04]  /*e240*/  STL.64 [R1+0xc8], R6 ;  /* 0x0000c80601007387 */ /* 0x000fe80000100a00 */
[----:B----4-:R-:W-:Y:S04]  /*e250*/  STL.64 [R1+0xb0], R8 ;  /* 0x0000b00801007387 */ /* 0x010fe80000100a00 */
[----:B------:R-:W-:Y:S04]  /*e260*/  STL.64 [R1+0xb8], R10 ;  /* 0x0000b80a01007387 */ /* 0x000fe80000100a00 */
[----:B0-----:R-:W-:Y:S04]  /*e270*/  STL.64 [R1+0xa0], R12 ;  /* 0x0000a00c01007387 */ /* 0x001fe80000100a00 */
[----:B------:R-:W-:Y:S04]  /*e280*/  STL.64 [R1+0xa8], R14 ;  /* 0x0000a80e01007387 */ /* 0x000fe80000100a00 */
[----:B------:R-:W0:Y:S04]  /*e290*/  LDS.128 R12, [UR4+0x160] ;  /* 0x00016004ff0c7984 */ /* 0x000e280008000c00 */
[----:B-1----:R-:W-:Y:S04]  /*e2a0*/  STL.64 [R1+0x90], R16 ;  /* 0x0000901001007387 */ /* 0x002fe80000100a00 */
        /* <DEDUP_REMOVED lines=15> */
[----:B------:R-:W1:Y:S04]  /*e3a0*/  LDS.128 R20, [UR4+0x140] ;  /* 0x00014004ff147984 */ /* 0x000e680008000c00 */
[----:B------:R-:W2:Y:S04]  /*e3b0*/  LDS.128 R4, [UR4+0x130] ;  /* 0x00013004ff047984 */ /* 0x000ea80008000c00 */
[----:B------:R-:W3:Y:S01]  /*e3c0*/  LDS.128 R8, [UR4+0x120] ;  /* 0x00012004ff087984 */ /* 0x000ee20008000c00 */
[----:B0-----:R-:W-:-:S03]  /*e3d0*/  FSETP.GT.FTZ.AND P0, PT, R50, R12, PT ;  /* 0x0000000c3200720b */ /* 0x001fc60003f14000 */
[----:B------:R-:W0:Y:S04]  /*e3e0*/  LDS.64 R16, [UR4+0x210] ;  /* 0x00021004ff107984 */ /* 0x000e280008000a00 */
[----:B------:R4:W-:Y:S04]  /*e3f0*/  STL.64 [R1+0x48], R18 ;  /* 0x0000481201007387 */ /* 0x0009e80000100a00 */
[----:B------:R-:W-:Y:S04]  /*e400*/  STL.64 [R1+0x8], R14 ;  /* 0x0000080e01007387 */ /* 0x000fe80000100a00 */
[----:B------:R-:W-:Y:S01]  /*e410*/  STL.64 [R1], R12 ;  /* 0x0000000c01007387 */ /* 0x000fe20000100a00 */
[----:B----4-:R-:W-:-:S02]  /*e420*/  FSEL R18, R50, R12, P0 ;  /* 0x0000000c32127208 */ /* 0x010fc40000000000 */
[----:B------:R-:W-:-:S05]  /*e430*/  FSEL R19, R12, R50, P0 ;  /* 0x000000320c137208 */ /* 0x000fca0000000000 */
[----:B------:R-:W-:-:S04]  /*e440*/  FADD.FTZ R19, -R18, R19 ;  /* 0x0000001312137221 */ /* 0x000fc80000010100 */
[----:B------:R-:W-:Y:S01]  /*e450*/  FMUL.FTZ R19, R19, 1.4426950216293334961 ;  /* 0x3fb8aa3b13137820 */ /* 0x000fe20000410000 */
[----:B-1----:R-:W-:Y:S04]  /*e460*/  STL.64 [R1+0x30], R20 ;  /* 0x0000301401007387 */ /* 0x002fe80000100a00 */
[----:B------:R-:W-:Y:S01]  /*e470*/  STL.64 [R1+0x38], R22 ;  /* 0x0000381601007387 */ /* 0x000fe20000100a00 */
[----:B------:R-:W1:Y:S03]  /*e480*/  MUFU.EX2 R19, R19 ;  /* 0x0000001300137308 */ /* 0x000e660000000800 */
[----:B--2---:R-:W-:Y:S04]  /*e490*/  STL.64 [R1+0x28], R6 ;  /* 0x0000280601007387 */ /* 0x004fe80000100a00 */
[----:B---3--:R-:W-:Y:S04]  /*e4a0*/  STL.64 [R1+0x10], R8 ;  /* 0x0000100801007387 */ /* 0x008fe80000100a00 */
[----:B------:R-:W-:Y:S04]  /*e4b0*/  STL.64 [R1+0x18], R10 ;  /* 0x0000180a01007387 */ /* 0x000fe80000100a00 */
[----:B0-----:R-:W-:Y:S04]  /*e4c0*/  STL.64 [R1+0x100], R16 ;  /* 0x0001001001007387 */ /* 0x001fe80000100a00 */
[----:B------:R0:W-:Y:S02]  /*e4d0*/  STL.64 [R1+0x20], R4 ;  /* 0x0000200401007387 */ /* 0x0001e40000100a00 */
[----:B0-----:R-:W-:-:S02]  /*e4e0*/  FSEL R4, R88, R13, P0 ;  /* 0x0000000d58047208 */ /* 0x001fc40000000000 */
[----:B------:R-:W-:-:S05]  /*e4f0*/  FSEL R5, R13, R88, P0 ;  /* 0x000000580d057208 */ /* 0x000fca0000000000 */
[----:B-1----:R-:W-:Y:S01]  /*e500*/  FFMA.FTZ R88, R5, R19, R4 ;  /* 0x0000001305587223 */ /* 0x002fe20000010004 */
[----:B------:R-:W-:Y:S02]  /*e510*/  HFMA2 R4, -RZ, RZ, 0, 0 ;  /* 0x00000000ff047431 */ /* 0x000fe400000001ff */
[----:B------:R-:W-:-:S07]  /*e520*/  VIADD R5, R1, 0x88 ;  /* 0x0000008801057836 */ /* 0x000fce0000000000 */
.L_x_28217:
        /* <DEDUP_REMOVED lines=20> */
.L_x_28125:
[----:B------:R-:W-:Y:S01]  /*e670*/  MOV R6, R55 ;  /* 0x0000003700067202 */ /* 0x000fe20000000f00 */
[----:B------:R-:W-:Y:S01]  /*e680*/  IMAD.MOV.U32 R8, RZ, RZ, R87 ;  /* 0x000000ffff087224 */ /* 0x000fe200078e0057 */
[----:B------:R-:W-:Y:S01]  /*e690*/  MOV R87, R86 ;  /* 0x0000005600577202 */ /* 0x000fe20000000f00 */
[----:B------:R-:W-:-:S07]  /*e6a0*/  IMAD.MOV.U32 R55, RZ, RZ, R54 ;  /* 0x000000ffff377224 */ /* 0x000fce00078e0036 */
.L_x_28126:
[----:B------:R-:W-:Y:S05]  /*e6b0*/  BSYNC.RECONVERGENT B1 ;  /* 0x0000000000017941 */ /* 0x000fea0003800200 */
.L_x_28124:
        /* <DEDUP_REMOVED lines=11> */
.L_x_28128:
[----:B------:R-:W-:Y:S01]  /*e770*/  IMAD.MOV.U32 R7, RZ, RZ, R6 ;  /* 0x000000ffff077224 */ /* 0x000fe200078e0006 */
[----:B------:R-:W-:Y:S01]  /*e780*/  MOV R9, R8 ;  /* 0x0000000800097202 */ /* 0x000fe20000000f00 */
[----:B------:R-:W-:Y:S02]  /*e790*/  IMAD.MOV.U32 R54, RZ, RZ, R3 ;  /* 0x000000ffff367224 */ /* 0x000fe400078e0003 */
[----:B------:R-:W-:-:S07]  /*e7a0*/  IMAD.MOV.U32 R86, RZ, RZ, R85 ;  /* 0x000000ffff567224 */ /* 0x000fce00078e0055 */
.L_x_28129:
[----:B------:R-:W-:Y:S05]  /*e7b0*/  BSYNC.RECONVERGENT B1 ;  /* 0x0000000000017941 */ /* 0x000fea0003800200 */
.L_x_28127:
        /* <DEDUP_REMOVED lines=11> */
.L_x_28131:
[----:B------:R-:W-:Y:S01]  /*e870*/  IMAD.MOV.U32 R6, RZ, RZ, R7 ;  /* 0x000000ffff067224 */ /* 0x000fe200078e0007 */
[----:B------:R-:W-:Y:S01]  /*e880*/  MOV R3, R2 ;  /* 0x0000000200037202 */ /* 0x000fe20000000f00 */
[----:B------:R-:W-:Y:S02]  /*e890*/  IMAD.MOV.U32 R8, RZ, RZ, R9 ;  /* 0x000000ffff087224 */ /* 0x000fe400078e0009 */
[----:B------:R-:W-:-:S07]  /*e8a0*/  IMAD.MOV.U32 R85, RZ, RZ, R84 ;  /* 0x000000ffff557224 */ /* 0x000fce00078e0054 */
.L_x_28132:
[----:B------:R-:W-:Y:S05]  /*e8b0*/  BSYNC.RECONVERGENT B1 ;  /* 0x0000000000017941 */ /* 0x000fea0003800200 */
.L_x_28130:
        /* <DEDUP_REMOVED lines=11> */
.L_x_28134:
[----:B------:R-:W-:Y:S01]  /*e970*/  MOV R7, R6 ;  /* 0x0000000600077202 */ /* 0x000fe20000000f00 */
[----:B------:R-:W-:Y:S01]  /*e980*/  IMAD.MOV.U32 R9, RZ, RZ, R8 ;  /* 0x000000ffff097224 */ /* 0x000fe200078e0008 */
[----:B------:R-:W-:Y:S01]  /*e990*/  MOV R84, R83 ;  /* 0x0000005300547202 */ /* 0x000fe20000000f00 */
[----:B------:R-:W-:-:S07]  /*e9a0*/  IMAD.MOV.U32 R2, RZ, RZ, R25 ;  /* 0x000000ffff027224 */ /* 0x000fce00078e0019 */
.L_x_28135:
[----:B------:R-:W-:Y:S05]  /*e9b0*/  BSYNC.RECONVERGENT B1 ;  /* 0x0000000000017941 */ /* 0x000fea0003800200 */
.L_x_28133:
        /* <DEDUP_REMOVED lines=11> */
.L_x_28137:
[----:B------:R-:W-:Y:S01]  /*ea70*/  IMAD.MOV.U32 R6, RZ, RZ, R7 ;  /* 0x000000ffff067224 */ /* 0x000fe200078e0007 */
[----:B------:R-:W-:Y:S01]  /*ea80*/  MOV R8, R9 ;  /* 0x0000000900087202 */ /* 0x000fe20000000f00 */
[----:B------:R-:W-:Y:S02]  /*ea90*/  IMAD.MOV.U32 R25, RZ, RZ, R24 ;  /* 0x000000ffff197224 */ /* 0x000fe400078e0018 */
[----:B------:R-:W-:-:S07]  /*eaa0*/  IMAD.MOV.U32 R83, RZ, RZ, R82 ;  /* 0x000000ffff537224 */ /* 0x000fce00078e0052 */
.L_x_28138:
[----:B------:R-:W-:Y:S05]  /*eab0*/  BSYNC.RECONVERGENT B1 ;  /* 0x0000000000017941 */ /* 0x000fea0003800200 */
.L_x_28136:
        /* <DEDUP_REMOVED lines=11> */
.L_x_28140:
[----:B------:R-:W-:Y:S01]  /*eb70*/  IMAD.MOV.U32 R7, RZ, RZ, R6 ;  /* 0x000000ffff077224 */ /* 0x000fe200078e0006 */
[----:B------:R-:W-:Y:S01]  /*eb80*/  MOV R24, R27 ;  /* 0x0000001b00187202 */ /* 0x000fe20000000f00 */
[----:B------:R-:W-:Y:S02]  /*eb90*/  IMAD.MOV.U32 R9, RZ, RZ, R8 ;  /* 0x000000ffff097224 */ /* 0x000fe400078e0008 */
[----:B------:R-:W-:-:S07]  /*eba0*/  IMAD.MOV.U32 R82, RZ, RZ, R81 ;  /* 0x000000ffff527224 */ /* 0x000fce00078e0051 */
.L_x_28141:
[----:B------:R-:W-:Y:S05]  /*ebb0*/  BSYNC.RECONVERGENT B1 ;  /* 0x0000000000017941 */ /* 0x000fea0003800200 */
.L_x_28139:
        /* <DEDUP_REMOVED lines=11> */
.L_x_28143:
[----:B------:R-:W-:Y:S01]  /*ec70*/  MOV R6, R7 ;  /* 0x0000000700067202 */ /* 0x000fe20000000f00 */
[----:B------:R-:W-:Y:S01]  /*ec80*/  IMAD.MOV.U32 R8, RZ, RZ, R9 ;  /* 0x000000ffff087224 */ /* 0x000fe200078e0009 */
[----:B------:R-:W-:Y:S01]  /*ec90*/  MOV R81, R80 ;  /* 0x0000005000517202 */ /* 0x000fe20000000f00 */
[----:B------:R-:W-:-:S07]  /*eca0*/  IMAD.MOV.U32 R27, RZ, RZ, R26 ;  /* 0x000000ffff1b7224 */ /* 0x000fce00078e001a */
.L_x_28144:
[----:B------:R-:W-:Y:S05]  /*ecb0*/  BSYNC.RECONVERGENT B1 ;  /* 0x0000000000017941 */ /* 0x000fea0003800200 */
.L_x_28142:
        /* <DEDUP_REMOVED lines=11> */
.L_x_28146:
[----:B------:R-:W-:Y:S01]  /*ed70*/  IMAD.MOV.U32 R7, RZ, RZ, R6 ;  /* 0x000000ffff077224 */ /* 0x000fe200078e0006 */
[----:B------:R-:W-:Y:S01]  /*ed80*/  MOV R9, R8 ;  /* 0x0000000800097202 */ /* 0x000fe20000000f00 */
[----:B------:R-:W-:Y:S02]  /*ed90*/  IMAD.MOV.U32 R26, RZ, RZ, R29 ;  /* 0x000000ffff1a7224 */ /* 0x000fe400078e001d */
[----:B------:R-:W-:-:S07]  /*eda0*/  IMAD.MOV.U32 R80, RZ, RZ, R79 ;  /* 0x000000ffff507224 */ /* 0x000fce00078e004f */
.L_x_28147:
[----:B------:R-:W-:Y:S05]  /*edb0*/  BSYNC.RECONVERGENT B1 ;  /* 0x0000000000017941 */ /* 0x000fea0003800200 */
.L_x_28145:
        /* <DEDUP_REMOVED lines=11> */
.L_x_28149:
[----:B------:R-:W-:Y:S01]  /*ee70*/  IMAD.MOV.U32 R6, RZ, RZ, R7 ;  /* 0x000000ffff067224 */ /* 0x000fe200078e0007 */
[----:B------:R-:W-:Y:S01]  /*ee80*/  MOV R29, R28 ;  /* 0x0000001c001d7202 */ /* 0x000fe20000000f00 */
[----:B------:R-:W-:Y:S02]  /*ee90*/  IMAD.MOV.U32 R8, RZ, RZ, R9 ;  /* 0x000000ffff087224 */ /* 0x000fe400078e0009 */
[----:B------:R-:W-:-:S07]  /*eea0*/  IMAD.MOV.U32 R79, RZ, RZ, R78 ;  /* 0x000000ffff4f7224 */ /* 0x000fce00078e004e */
.L_x_28150:
[----:B------:R-:W-:Y:S05]  /*eeb0*/  BSYNC.RECONVERGENT B1 ;  /* 0x0000000000017941 */ /* 0x000fea0003800200 */
.L_x_28148:
        /* <DEDUP_REMOVED lines=11> */
.L_x_28152:
[----:B------:R-:W-:Y:S01]  /*ef70*/  MOV R7, R6 ;  /* 0x0000000600077202 */ /* 0x000fe20000000f00 */
[----:B------:R-:W-:Y:S01]  /*ef80*/  IMAD.MOV.U32 R9, RZ, RZ, R8 ;  /* 0x000000ffff097224 */ /* 0x000fe200078e0008 */
[----:B------:R-:W-:Y:S01]  /*ef90*/  MOV R78, R77 ;  /* 0x0000004d004e7202 */ /* 0x000fe20000000f00 */
[----:B------:R-:W-:-:S07]  /*efa0*/  IMAD.MOV.U32 R28, RZ, RZ, R31 ;  /* 0x000000ffff1c7224 */ /* 0x000fce00078e001f */
.L_x_28153:
[----:B------:R-:W-:Y:S05]  /*efb0*/  BSYNC.RECONVERGENT B1 ;  /* 0x0000000000017941 */ /* 0x000fea0003800200 */
.L_x_28151:
        /* <DEDUP_REMOVED lines=11> */
.L_x_28155:
[----:B------:R-:W-:Y:S01]  /*f070*/  IMAD.MOV.U32 R6, RZ, RZ, R7 ;  /* 0x000000ffff067224 */ /* 0x000fe200078e0007 */
[----:B------:R-:W-:Y:S01]  /*f080*/  MOV R8, R9 ;  /* 0x0000000900087202 */ /* 0x000fe20000000f00 */
[----:B------:R-:W-:Y:S02]  /*f090*/  IMAD.MOV.U32 R31, RZ, RZ, R30 ;  /* 0x000000ffff1f7224 */ /* 0x000fe400078e001e */
[----:B------:R-:W-:-:S07]  /*f0a0*/  IMAD.MOV.U32 R77, RZ, RZ, R76 ;  /* 0x000000ffff4d7224 */ /* 0x000fce00078e004c */
.L_x_28156:
[----:B------:R-:W-:Y:S05]  /*f0b0*/  BSYNC.RECONVERGENT B1 ;  /* 0x0000000000017941 */ /* 0x000fea0003800200 */
.L_x_28154:
        /* <DEDUP_REMOVED lines=11> */
.L_x_28158:
[----:B------:R-:W-:Y:S01]  /*f170*/  IMAD.MOV.U32 R7, RZ, RZ, R6 ;  /* 0x000000ffff077224 */ /* 0x000fe200078e0006 */
[----:B------:R-:W-:Y:S01]  /*f180*/  MOV R30, R33 ;  /* 0x00000021001e7202 */ /* 0x000fe20000000f00 */
[----:B------:R-:W-:Y:S02]  /*f190*/  IMAD.MOV.U32 R9, RZ, RZ, R8 ;  /* 0x000000ffff097224 */ /* 0x000fe400078e0008 */
[----:B------:R-:W-:-:S07]  /*f1a0*/  IMAD.MOV.U32 R76, RZ, RZ, R75 ;  /* 0x000000ffff4c7224 */ /* 0x000fce00078e004b */
.L_x_28159:
[----:B------:R-:W-:Y:S05]  /*f1b0*/  BSYNC.RECONVERGENT B1 ;  /* 0x0000000000017941 */ /* 0x000fea0003800200 */
.L_x_28157:
        /* <DEDUP_REMOVED lines=11> */
.L_x_28161:
[----:B------:R-:W-:Y:S01]  /*f270*/  MOV R6, R7 ;  /* 0x0000000700067202 */ /* 0x000fe20000000f00 */
[----:B------:R-:W-:Y:S01]  /*f280*/  IMAD.MOV.U32 R8, RZ, RZ, R9 ;  /* 0x000000ffff087224 */ /* 0x000fe200078e0009 */
[----:B------:R-:W-:Y:S01]  /*f290*/  MOV R75, R74 ;  /* 0x0000004a004b7202 */ /* 0x000fe20000000f00 */
[----:B------:R-:W-:-:S07]  /*f2a0*/  IMAD.MOV.U32 R33, RZ, RZ, R32 ;  /* 0x000000ffff217224 */ /* 0x000fce00078e0020 */
.L_x_28162:
[----:B------:R-:W-:Y:S05]  /*f2b0*/  BSYNC.RECONVERGENT B1 ;  /* 0x0000000000017941 */ /* 0x000fea0003800200 */
.L_x_28160:
        /* <DEDUP_REMOVED lines=11> */
.L_x_28164:
[----:B------:R-:W-:Y:S01]  /*f370*/  IMAD.MOV.U32 R7, RZ, RZ, R6 ;  /* 0x000000ffff077224 */ /* 0x000fe200078e0006 */
[----:B------:R-:W-:Y:S01]  /*f380*/  MOV R9, R8 ;  /* 0x0000000800097202 */ /* 0x000fe20000000f00 */
[----:B------:R-:W-:Y:S02]  /*f390*/  IMAD.MOV.U32 R32, RZ, RZ, R35 ;  /* 0x000000ffff207224 */ /* 0x000fe400078e0023 */
[----:B------:R-:W-:-:S07]  /*f3a0*/  IMAD.MOV.U32 R74, RZ, RZ, R73 ;  /* 0x000000ffff4a7224 */ /* 0x000fce00078e0049 */
.L_x_28165:
[----:B------:R-:W-:Y:S05]  /*f3b0*/  BSYNC.RECONVERGENT B1 ;  /* 0x0000000000017941 */ /* 0x000fea0003800200 */
.L_x_28163:
        /* <DEDUP_REMOVED lines=11> */
.L_x_28167:
[----:B------:R-:W-:Y:S01]  /*f470*/  IMAD.MOV.U32 R6, RZ, RZ, R7 ;  /* 0x000000ffff067224 */ /* 0x000fe200078e0007 */
[----:B------:R-:W-:Y:S01]  /*f480*/  MOV R35, R34 ;  /* 0x0000002200237202 */ /* 0x000fe20000000f00 */
[----:B------:R-:W-:Y:S02]  /*f490*/  IMAD.MOV.U32 R8, RZ, RZ, R9 ;  /* 0x000000ffff087224 */ /* 0x000fe400078e0009 */
[----:B------:R-:W-:-:S07]  /*f4a0*/  IMAD.MOV.U32 R73, RZ, RZ, R72 ;  /* 0x000000ffff497224 */ /* 0x000fce00078e0048 */
.L_x_28168:
[----:B------:R-:W-:Y:S05]  /*f4b0*/  BSYNC.RECONVERGENT B1 ;  /* 0x0000000000017941 */ /* 0x000fea0003800200 */
.L_x_28166:
        /* <DEDUP_REMOVED lines=11> */
.L_x_28170:
[----:B------:R-:W-:Y:S01]  /*f570*/  MOV R7, R6 ;  /* 0x0000000600077202 */ /* 0x000fe20000000f00 */
[----:B------:R-:W-:Y:S01]  /*f580*/  IMAD.MOV.U32 R9, RZ, RZ, R8 ;  /* 0x000000ffff097224 */ /* 0x000fe200078e0008 */
[----:B------:R-:W-:Y:S01]  /*f590*/  MOV R72, R71 ;  /* 0x0000004700487202 */ /* 0x000fe20000000f00 */
[----:B------:R-:W-:-:S07]  /*f5a0*/  IMAD.MOV.U32 R34, RZ, RZ, R37 ;  /* 0x000000ffff227224 */ /* 0x000fce00078e0025 */
.L_x_28171:
[----:B------:R-:W-:Y:S05]  /*f5b0*/  BSYNC.RECONVERGENT B1 ;  /* 0x0000000000017941 */ /* 0x000fea0003800200 */
.L_x_28169:
        /* <DEDUP_REMOVED lines=11> */
.L_x_28173:
[----:B------:R-:W-:Y:S01]  /*f670*/  IMAD.MOV.U32 R6, RZ, RZ, R7 ;  /* 0x000000ffff067224 */ /* 0x000fe200078e0007 */
[----:B------:R-:W-:Y:S01]  /*f680*/  MOV R8, R9 ;  /* 0x0000000900087202 */ /* 0x000fe20000000f00 */
[----:B------:R-:W-:Y:S02]  /*f690*/  IMAD.MOV.U32 R37, RZ, RZ, R36 ;  /* 0x000000ffff257224 */ /* 0x000fe400078e0024 */
[----:B------:R-:W-:-:S07]  /*f6a0*/  IMAD.MOV.U32 R71, RZ, RZ, R70 ;  /* 0x000000ffff477224 */ /* 0x000fce00078e0046 */
.L_x_28174:
[----:B------:R-:W-:Y:S05]  /*f6b0*/  BSYNC.RECONVERGENT B1 ;  /* 0x0000000000017941 */ /* 0x000fea0003800200 */
.L_x_28172:
        /* <DEDUP_REMOVED lines=11> */
.L_x_28176:
[----:B------:R-:W-:Y:S01]  /*f770*/  IMAD.MOV.U32 R7, RZ, RZ, R6 ;  /* 0x000000ffff077224 */ /* 0x000fe200078e0006 */
[----:B------:R-:W-:Y:S01]  /*f780*/  MOV R36, R39 ;  /* 0x0000002700247202 */ /* 0x000fe20000000f00 */
[----:B------:R-:W-:Y:S02]  /*f790*/  IMAD.MOV.U32 R9, RZ, RZ, R8 ;  /* 0x000000ffff097224 */ /* 0x000fe400078e0008 */
[----:B------:R-:W-:-:S07]  /*f7a0*/  IMAD.MOV.U32 R70, RZ, RZ, R69 ;  /* 0x000000ffff467224 */ /* 0x000fce00078e0045 */
.L_x_28177:
[----:B------:R-:W-:Y:S05]  /*f7b0*/  BSYNC.RECONVERGENT B1 ;  /* 0x0000000000017941 */ /* 0x000fea0003800200 */
.L_x_28175:
        /* <DEDUP_REMOVED lines=11> */
.L_x_28179:
[----:B------:R-:W-:Y:S01]  /*f870*/  MOV R6, R7 ;  /* 0x0000000700067202 */ /* 0x000fe20000000f00 */
[----:B------:R-:W-:Y:S01]  /*f880*/  IMAD.MOV.U32 R8, RZ, RZ, R9 ;  /* 0x000000ffff087224 */ /* 0x000fe200078e0009 */
[----:B------:R-:W-:Y:S01]  /*f890*/  MOV R69, R68 ;  /* 0x0000004400457202 */ /* 0x000fe20000000f00 */
[----:B------:R-:W-:-:S07]  /*f8a0*/  IMAD.MOV.U32 R39, RZ, RZ, R38 ;  /* 0x000000ffff277224 */ /* 0x000fce00078e0026 */
.L_x_28180:
[----:B------:R-:W-:Y:S05]  /*f8b0*/  BSYNC.RECONVERGENT B1 ;  /* 0x0000000000017941 */ /* 0x000fea0003800200 */
.L_x_28178:
        /* <DEDUP_REMOVED lines=11> */
.L_x_28182:
[----:B------:R-:W-:Y:S01]  /*f970*/  IMAD.MOV.U32 R7, RZ, RZ, R6 ;  /* 0x000000ffff077224 */ /* 0x000fe200078e0006 */
[----:B------:R-:W-:Y:S01]  /*f980*/  MOV R9, R8 ;  /* 0x0000000800097202 */ /* 0x000fe20000000f00 */
[----:B------:R-:W-:Y:S02]  /*f990*/  IMAD.MOV.U32 R38, RZ, RZ, R41 ;  /* 0x000000ffff267224 */ /* 0x000fe400078e0029 */
[----:B------:R-:W-:-:S07]  /*f9a0*/  IMAD.MOV.U32 R68, RZ, RZ, R67 ;  /* 0x000000ffff447224 */ /* 0x000fce00078e0043 */
.L_x_28183:
[----:B------:R-:W-:Y:S05]  /*f9b0*/  BSYNC.RECONVERGENT B1 ;  /* 0x0000000000017941 */ /* 0x000fea0003800200 */
.L_x_28181:
        /* <DEDUP_REMOVED lines=11> */
.L_x_28185:
[----:B------:R-:W-:Y:S01]  /*fa70*/  IMAD.MOV.U32 R6, RZ, RZ, R7 ;  /* 0x000000ffff067224 */ /* 0x000fe200078e0007 */
[----:B------:R-:W-:Y:S01]  /*fa80*/  MOV R41, R40 ;  /* 0x0000002800297202 */ /* 0x000fe20000000f00 */
[----:B------:R-:W-:Y:S02]  /*fa90*/  IMAD.MOV.U32 R8, RZ, RZ, R9 ;  /* 0x000000ffff087224 */ /* 0x000fe400078e0009 */
[----:B------:R-:W-:-:S07]  /*faa0*/  IMAD.MOV.U32 R67, RZ, RZ, R66 ;  /* 0x000000ffff437224 */ /* 0x000fce00078e0042 */
.L_x_28186:
[----:B------:R-:W-:Y:S05]  /*fab0*/  BSYNC.RECONVERGENT B1 ;  /* 0x0000000000017941 */ /* 0x000fea0003800200 */
.L_x_28184:
        /* <DEDUP_REMOVED lines=11> */
.L_x_28188:
[----:B------:R-:W-:Y:S01]  /*fb70*/  MOV R7, R6 ;  /* 0x0000000600077202 */ /* 0x000fe20000000f00 */
[----:B------:R-:W-:Y:S01]  /*fb80*/  IMAD.MOV.U32 R9, RZ, RZ, R8 ;  /* 0x000000ffff097224 */ /* 0x000fe200078e0008 */
[----:B------:R-:W-:Y:S01]  /*fb90*/  MOV R66, R65 ;  /* 0x0000004100427202 */ /* 0x000fe20000000f00 */
[----:B------:R-:W-:-:S07]  /*fba0*/  IMAD.MOV.U32 R40, RZ, RZ, R43 ;  /* 0x000000ffff287224 */ /* 0x000fce00078e002b */
.L_x_28189:
[----:B------:R-:W-:Y:S05]  /*fbb0*/  BSYNC.RECONVERGENT B1 ;  /* 0x0000000000017941 */ /* 0x000fea0003800200 */
.L_x_28187:
        /* <DEDUP_REMOVED lines=11> */
.L_x_28191:
[----:B------:R-:W-:Y:S01]  /*fc70*/  IMAD.MOV.U32 R6, RZ, RZ, R7 ;  /* 0x000000ffff067224 */ /* 0x000fe200078e0007 */
[----:B------:R-:W-:Y:S01]  /*fc80*/  MOV R8, R9 ;  /* 0x0000000900087202 */ /* 0x000fe20000000f00 */
[----:B------:R-:W-:Y:S02]  /*fc90*/  IMAD.MOV.U32 R43, RZ, RZ, R42 ;  /* 0x000000ffff2b7224 */ /* 0x000fe400078e002a */
[----:B------:R-:W-:-:S07]  /*fca0*/  IMAD.MOV.U32 R65, RZ, RZ, R64 ;  /* 0x000000ffff417224 */ /* 0x000fce00078e0040 */
.L_x_28192:
[----:B------:R-:W-:Y:S05]  /*fcb0*/  BSYNC.RECONVERGENT B1 ;  /* 0x0000000000017941 */ /* 0x000fea0003800200 */
.L_x_28190:
        /* <DEDUP_REMOVED lines=11> */
.L_x_28194:
[----:B------:R-:W-:Y:S01]  /*fd70*/  IMAD.MOV.U32 R7, RZ, RZ, R6 ;  /* 0x000000ffff077224 */ /* 0x000fe200078e0006 */
[----:B------:R-:W-:Y:S01]  /*fd80*/  MOV R42, R45 ;  /* 0x0000002d002a7202 */ /* 0x000fe20000000f00 */
[----:B------:R-:W-:Y:S02]  /*fd90*/  IMAD.MOV.U32 R9, RZ, RZ, R8 ;  /* 0x000000ffff097224 */ /* 0x000fe400078e0008 */
[----:B------:R-:W-:-:S07]  /*fda0*/  IMAD.MOV.U32 R64, RZ, RZ, R63 ;  /* 0x000000ffff407224 */ /* 0x000fce00078e003f */
.L_x_28195:
[----:B------:R-:W-:Y:S05]  /*fdb0*/  BSYNC.RECONVERGENT B1 ;  /* 0x0000000000017941 */ /* 0x000fea0003800200 */
.L_x_28193:
        /* <DEDUP_REMOVED lines=11> */
.L_x_28197:
[----:B------:R-:W-:Y:S01]  /*fe70*/  MOV R6, R7 ;  /* 0x0000000700067202 */ /* 0x000fe20000000f00 */
[----:B------:R-:W-:Y:S01]  /*fe80*/  IMAD.MOV.U32 R8, RZ, RZ, R9 ;  /* 0x000000ffff087224 */ /* 0x000fe200078e0009 */
[----:B------:R-:W-:Y:S01]  /*fe90*/  MOV R63, R62 ;  /* 0x0000003e003f7202 */ /* 0x000fe20000000f00 */
[----:B------:R-:W-:-:S07]  /*fea0*/  IMAD.MOV.U32 R45, RZ, RZ, R44 ;  /* 0x000000ffff2d7224 */ /* 0x000fce00078e002c */
.L_x_28198:
[----:B------:R-:W-:Y:S05]  /*feb0*/  BSYNC.RECONVERGENT B1 ;  /* 0x0000000000017941 */ /* 0x000fea0003800200 */
.L_x_28196:
        /* <DEDUP_REMOVED lines=11> */
.L_x_28200:
[----:B------:R-:W-:Y:S01]  /*ff70*/  IMAD.MOV.U32 R7, RZ, RZ, R6 ;  /* 0x000000ffff077224 */ /* 0x000fe200078e0006 */
[----:B------:R-:W-:Y:S01]  /*ff80*/  MOV R9, R8 ;  /* 0x0000000800097202 */ /* 0x000fe20000000f00 */
[----:B------:R-:W-:Y:S02]  /*ff90*/  IMAD.MOV.U32 R44, RZ, RZ, R47 ;  /* 0x000000ffff2c7224 */ /* 0x000fe400078e002f */
[----:B------:R-:W-:-:S07]  /*ffa0*/  IMAD.MOV.U32 R62, RZ, RZ, R61 ;  /* 0x000000ffff3e7224 */ /* 0x000fce00078e003d */
.L_x_28201:
[----:B------:R-:W-:Y:S05]  /*ffb0*/  BSYNC.RECONVERGENT B1 ;  /* 0x0000000000017941 */ /* 0x000fea0003800200 */
.L_x_28199:
        /* <DEDUP_REMOVED lines=11> */
.L_x_28203:
[----:B------:R-:W-:Y:S01]  /*10070*/  IMAD.MOV.U32 R6, RZ, RZ, R7 ;  /* 0x000000ffff067224 */ /* 0x000fe200078e0007 */
[----:B------:R-:W-:Y:S01]  /*10080*/  MOV R47, R46 ;  /* 0x0000002e002f7202 */ /* 0x000fe20000000f00 */
[----:B------:R-:W-:Y:S02]  /*10090*/  IMAD.MOV.U32 R8, RZ, RZ, R9 ;  /* 0x000000ffff087224 */ /* 0x000fe400078e0009 */
[----:B------:R-:W-:-:S07]  /*100a0*/  IMAD.MOV.U32 R61, RZ, RZ, R60 ;  /* 0x000000ffff3d7224 */ /* 0x000fce00078e003c */
.L_x_28204:
[----:B------:R-:W-:Y:S05]  /*100b0*/  BSYNC.RECONVERGENT B1 ;  /* 0x0000000000017941 */ /* 0x000fea0003800200 */
.L_x_28202:
        /* <DEDUP_REMOVED lines=11> */
.L_x_28206:
[----:B------:R-:W-:Y:S01]  /*10170*/  MOV R7, R6 ;  /* 0x0000000600077202 */ /* 0x000fe20000000f00 */
[----:B------:R-:W-:Y:S01]  /*10180*/  IMAD.MOV.U32 R9, RZ, RZ, R8 ;  /* 0x000000ffff097224 */ /* 0x000fe200078e0008 */
[----:B------:R-:W-:Y:S01]  /*10190*/  MOV R60, R59 ;  /* 0x0000003b003c7202 */ /* 0x000fe20000000f00 */
[----:B------:R-:W-:-:S07]  /*101a0*/  IMAD.MOV.U32 R46, RZ, RZ, R49 ;  /* 0x000000ffff2e7224 */ /* 0x000fce00078e0031 */
.L_x_28207:
[----:B------:R-:W-:Y:S05]  /*101b0*/  BSYNC.RECONVERGENT B1 ;  /* 0x0000000000017941 */ /* 0x000fea0003800200 */
.L_x_28205:
        /* <DEDUP_REMOVED lines=11> */
.L_x_28209:
[----:B------:R-:W-:Y:S01]  /*10270*/  IMAD.MOV.U32 R6, RZ, RZ, R7 ;  /* 0x000000ffff067224 */ /* 0x000fe200078e0007 */
[----:B------:R-:W-:Y:S01]  /*10280*/  MOV R8, R9 ;  /* 0x0000000900087202 */ /* 0x000fe20000000f00 */
[----:B------:R-:W-:Y:S02]  /*10290*/  IMAD.MOV.U32 R49, RZ, RZ, R48 ;  /* 0x000000ffff317224 */ /* 0x000fe400078e0030 */
[----:B------:R-:W-:-:S07]  /*102a0*/  IMAD.MOV.U32 R59, RZ, RZ, R58 ;  /* 0x000000ffff3b7224 */ /* 0x000fce00078e003a */
.L_x_28210:
[----:B------:R-:W-:Y:S05]  /*102b0*/  BSYNC.RECONVERGENT B1 ;  /* 0x0000000000017941 */ /* 0x000fea0003800200 */
.L_x_28208:
        /* <DEDUP_REMOVED lines=11> */
.L_x_28212:
[----:B------:R-:W-:Y:S01]  /*10370*/  IMAD.MOV.U32 R7, RZ, RZ, R6 ;  /* 0x000000ffff077224 */ /* 0x000fe200078e0006 */
[----:B------:R-:W-:Y:S01]  /*10380*/  MOV R48, R53 ;  /* 0x0000003500307202 */ /* 0x000fe20000000f00 */
[----:B------:R-:W-:Y:S02]  /*10390*/  IMAD.MOV.U32 R9, RZ, RZ, R8 ;  /* 0x000000ffff097224 */ /* 0x000fe400078e0008 */
[----:B------:R-:W-:-:S07]  /*103a0*/  IMAD.MOV.U32 R58, RZ, RZ, R57 ;  /* 0x000000ffff3a7224 */ /* 0x000fce00078e0039 */
.L_x_28213:
[----:B------:R-:W-:Y:S05]  /*103b0*/  BSYNC.RECONVERGENT B1 ;  /* 0x0000000000017941 */ /* 0x000fea0003800200 */
.L_x_28211:
        /* <DEDUP_REMOVED lines=11> */
.L_x_28215:
[----:B------:R-:W-:Y:S01]  /*10470*/  MOV R53, R52 ;  /* 0x0000003400357202 */ /* 0x000fe20000000f00 */
[----:B------:R-:W-:Y:S01]  /*10480*/  IMAD.MOV.U32 R57, RZ, RZ, R56 ;  /* 0x000000ffff397224 */ /* 0x000fe200078e0038 */
[----:B------:R-:W-:Y:S01]  /*10490*/  MOV R52, R7 ;  /* 0x0000000700347202 */ /* 0x000fe20000000f00 */
[----:B------:R-:W-:Y:S02]  /*104a0*/  IMAD.MOV.U32 R6, RZ, RZ, R7 ;  /* 0x000000ffff067224 */ /* 0x000fe400078e0007 */
[--C-:B------:R-:W-:Y:S02]  /*104b0*/  IMAD.MOV.U32 R8, RZ, RZ, R9.reuse ;  /* 0x000000ffff087224 */ /* 0x100fe400078e0009 */
[----:B------:R-:W-:-:S07]  /*104c0*/  IMAD.MOV.U32 R56, RZ, RZ, R9 ;  /* 0x000000ffff387224 */ /* 0x000fce00078e0009 */
.L_x_28216:
[----:B------:R-:W-:Y:S05]  /*104d0*/  BSYNC.RECONVERGENT B1 ;  /* 0x0000000000017941 */ /* 0x000fea0003800200 */
.L_x_28214:
[----:B------:R-:W-:Y:S01]  /*104e0*/  IADD3 R5, PT, PT, R5, 0x4, RZ ;  /* 0x0000000405057810 */ /* 0x000fe20007ffe0ff */
[----:B------:R-:W-:Y:S06]  /*104f0*/  @P1 BRA `(.L_x_28217) ;  /* 0xffffffe0000c1947 */ /* 0x000fec000383ffff */
[----:B------:R-:W-:Y:S01]  /*10500*/  IMAD.MOV.U32 R50, RZ, RZ, R18 ;  /* 0x000000ffff327224 */ /* 0x000fe200078e0012 */
[----:B------:R-:W-:Y:S01]  /*10510*/  MOV R56, R8 ;  /* 0x0000000800387202 */ /* 0x000fe20000000f00 */
[----:B------:R-:W-:-:S07]  /*10520*/  IMAD.MOV.U32 R52, RZ, RZ, R6 ;  /* 0x000000ffff347224 */ /* 0x000fce00078e0006 */
.L_x_28123:
[----:B------:R-:W-:Y:S05]  /*10530*/  BSYNC.RECONVERGENT B0 ;  /* 0x0000000000007941 */ /* 0x000fea0003800200 */
.L_x_28122:
[----:B------:R-:W-:-:S13]  /*10540*/  ISETP.NE.AND P0, PT, R0, RZ, PT ;  /* 0x000000ff0000720c */ /* 0x000fda0003f05270 */
[----:B------:R-:W-:Y:S05]  /*10550*/  @P0 EXIT ;  /* 0x000000000000094d */ /* 0x000fea0003800000 */
[----:B------:R-:W1:Y:S01]  /*10560*/  LDC R0, c[0x0][0x3a0] ;  /* 0x0000e800ff007b82 */ /* 0x000e620000000800 */
[----:B------:R-:W3:Y:S07]  /*10570*/  S2R R11, SR_CTAID.X ;  /* 0x00000000000b7919 */ /* 0x000eee0000002500 */
[----:B0-----:R-:W3:Y:S08]  /*10580*/  LDC.64 R6, c[0x0][0x388] ;  /* 0x0000e200ff067b82 */ /* 0x001ef00000000a00 */
[----:B--2---:R-:W0:Y:S01]  /*10590*/  LDC.64 R4, c[0x0][0x390] ;  /* 0x0000e400ff047b82 */ /* 0x004e220000000a00 */
[----:B-1----:R-:W-:Y:S01]  /*105a0*/  ISETP.GE.AND P0, PT, R0, 0x1, PT ;  /* 0x000000010000780c */ /* 0x002fe20003f06270 */
[----:B---3--:R-:W-:-:S12]  /*105b0*/  IMAD.WIDE.U32 R6, R11, 0x4, R6 ;  /* 0x000000040b067825 */ /* 0x008fd800078e0006 */
[----:B------:R-:W2:Y:S01]  /*105c0*/  @P0 LDG.E.CONSTANT R8, desc[UR6][R6.64] ;  /* 0x0000000606080981 */ /* 0x000ea2000c1e9900 */
[----:B------:R-:W1:Y:S01]  /*105d0*/  MUFU.LG2 R88, R88 ;  /* 0x0000005800587308 */ /* 0x000e620000000c00 */
[----:B------:R-:W-:Y:S01]  /*105e0*/  FADD.FTZ R9, -R50, R56 ;  /* 0x0000003832097221 */ /* 0x000fe20000010100 */
[C---:B------:R-:W-:Y:S01]  /*105f0*/  ISETP.GE.AND P1, PT, R0.reuse, 0x2, PT ;  /* 0x000000020000780c */ /* 0x040fe20003f26270 */
[----:B------:R-:W3:Y:S01]  /*10600*/  @P0 LDG.E.CONSTANT R10, desc[UR6][R6.64] ;  /* 0x00000006060a0981 */ /* 0x000ee2000c1e9900 */
[----:B------:R-:W-:Y:S01]  /*10610*/  IMAD R11, R11, R0, RZ ;  /* 0x000000000b0b7224 */ /* 0x000fe200078e02ff */
[----:B------:R-:W-:-:S03]  /*10620*/  ISETP.GE.AND P3, PT, R0, 0x3, PT ;  /* 0x000000030000780c */ /* 0x000fc60003f66270 */
[----:B------:R-:W-:-:S04]  /*10630*/  IMAD.SHL.U32 R11, R11, 0x2, RZ ;  /* 0x000000020b0b7824 */ /* 0x000fc800078e00ff */
[----:B0-----:R-:W-:-:S03]  /*10640*/  IMAD.WIDE R4, R11, 0x4, R4 ;  /* 0x000000040b047825 */ /* 0x001fc600078e0204 */
[----:B------:R-:W4:Y:S01]  /*10650*/  @P1 LDG.E.CONSTANT R12, desc[UR6][R6.64] ;  /* 0x00000006060c1981 */ /* 0x000f22000c1e9900 */
[----:B-1----:R-:W-:-:S03]  /*10660*/  @P0 FFMA.FTZ R9, R88, -0.69314718246459960938, R9 ;  /* 0xbf31721858090823 */ /* 0x002fc60000010009 */
[----:B------:R-:W5:Y:S01]  /*10670*/  @P1 LDG.E.CONSTANT R15, desc[UR6][R6.64] ;  /* 0x00000006060f1981 */ /* 0x000f62000c1e9900 */
[----:B------:R-:W-:-:S03]  /*10680*/  ISETP.GE.AND P6, PT, R0, 0x4, PT ;  /* 0x000000040000780c */ /* 0x000fc60003fc6270 */
[----:B------:R-:W-:Y:S01]  /*10690*/  @P0 STG.E desc[UR6][R4.64], R52 ;  /* 0x0000003404000986 */ /* 0x000fe2000c101906 */
[C---:B------:R-:W-:Y:S02]  /*106a0*/  ISETP.GE.AND P4, PT, R0.reuse, 0x5, PT ;  /* 0x000000050000780c */ /* 0x040fe40003f86270 */
[----:B------:R-:W-:-:S07]  /*106b0*/  ISETP.GE.AND P5, PT, R0, 0x6, PT ;  /* 0x000000060000780c */ /* 0x000fce0003fa6270 */
[----:B------:R-:W5:Y:S01]  /*106c0*/  @P6 LDG.E.CONSTANT R14, desc[UR6][R6.64] ;  /* 0x00000006060e6981 */ /* 0x000f62000c1e9900 */
[----:B--2---:R-:W-:Y:S02]  /*106d0*/  @P0 FADD.FTZ R13, R8, R9 ;  /* 0x00000009080d0221 */ /* 0x004fe40000010000 */
[----:B------:R-:W0:Y:S02]  /*106e0*/  LDC.64 R8, c[0x0][0x398] ;  /* 0x0000e600ff087b82 */ /* 0x000e240000000a00 */
[----:B0-----:R-:W-:-:S04]  /*106f0*/  IMAD.WIDE R8, R11, 0x4, R8 ;  /* 0x000000040b087825 */ /* 0x001fc800078e0208 */
[----:B------:R-:W-:-:S04]  /*10700*/  FADD.FTZ R11, -R50, R57 ;  /* 0x00000039320b7221 */ /* 0x000fc80000010100 */
[----:B------:R-:W-:-:S04]  /*10710*/  @P0 FFMA.FTZ R11, R88, -0.69314718246459960938, R11 ;  /* 0xbf317218580b0823 */ /* 0x000fc8000001000b */
[----:B---3--:R-:W-:Y:S02]  /*10720*/  @P0 FADD.FTZ R17, R10, R11 ;  /* 0x0000000b0a110221 */ /* 0x008fe40000010000 */
[----:B------:R-:W2:Y:S04]  /*10730*/  @P3 LDG.E.CONSTANT R10, desc[UR6][R6.64] ;  /* 0x00000006060a3981 */ /* 0x000ea8000c1e9900 */
[----:B------:R-:W3:Y:S04]  /*10740*/  @P3 LDG.E.CONSTANT R11, desc[UR6][R6.64] ;  /* 0x00000006060b3981 */ /* 0x000ee8000c1e9900 */
[----:B------:R0:W-:Y:S02]  /*10750*/  @P0 STG.E desc[UR6][R8.64], R13 ;  /* 0x0000000d08000986 */ /* 0x0001e4000c101906 */
[----:B0-----:R-:W-:-:S04]  /*10760*/  FADD.FTZ R13, -R50, R58 ;  /* 0x0000003a320d7221 */ /* 0x001fc80000010100 */
[----:B------:R-:W-:-:S04]  /*10770*/  @P1 FFMA.FTZ R13, R88, -0.69314718246459960938, R13 ;  /* 0xbf317218580d1823 */ /* 0x000fc8000001000d */
[----:B----4-:R-:W-:Y:S01]  /*10780*/  @P1 FADD.FTZ R19, R12, R13 ;  /* 0x0000000d0c131221 */ /* 0x010fe20000010000 */
[----:B------:R-:W-:Y:S01]  /*10790*/  FADD.FTZ R13, -R50, R59 ;  /* 0x0000003b320d7221 */ /* 0x000fe20000010100 */
[----:B------:R-:W4:Y:S03]  /*107a0*/  @P6 LDG.E.CONSTANT R12, desc[UR6][R6.64] ;  /* 0x00000006060c6981 */ /* 0x000f26000c1e9900 */
[----:B------:R-:W-:Y:S01]  /*107b0*/  @P1 FFMA.FTZ R16, R88, -0.69314718246459960938, R13 ;  /* 0xbf31721858101823 */ /* 0x000fe2000001000d */
[----:B------:R-:W-:Y:S04]  /*107c0*/  @P0 STG.E desc[UR6][R4.64+0x4], R53 ;  /* 0x0000043504000986 */ /* 0x000fe8000c101906 */
[----:B------:R-:W4:Y:S01]  /*107d0*/  @P4 LDG.E.CONSTANT R13, desc[UR6][R6.64] ;  /* 0x00000006060d4981 */ /* 0x000f22000c1e9900 */
[----:B-----5:R-:W-:-:S03]  /*107e0*/  @P1 FADD.FTZ R21, R15, R16 ;  /* 0x000000100f151221 */ /* 0x020fc60000010000 */
[----:B------:R0:W-:Y:S01]  /*107f0*/  @P0 STG.E desc[UR6][R8.64+0x4], R17 ;  /* 0x0000041108000986 */ /* 0x0001e2000c101906 */
[----:B------:R-:W-:-:S03]  /*10800*/  ISETP.GE.AND P0, PT, R0, 0x7, PT ;  /* 0x000000070000780c */ /* 0x000fc60003f06270 */
[----:B------:R-:W5:Y:S04]  /*10810*/  @P4 LDG.E.CONSTANT R15, desc[UR6][R6.64] ;  /* 0x00000006060f4981 */ /* 0x000f68000c1e9900 */
[----:B------:R-:W-:Y:S01]  /*10820*/  @P1 STG.E desc[UR6][R4.64+0x8], R48 ;  /* 0x0000083004001986 */ /* 0x000fe2000c101906 */
[----:B0-----:R-:W-:-:S03]  /*10830*/  FADD.FTZ R17, -R50, R60 ;  /* 0x0000003c32117221 */ /* 0x001fc60000010100 */
[----:B------:R0:W-:Y:S04]  /*10840*/  @P1 STG.E desc[UR6][R8.64+0x8], R19 ;  /* 0x0000081308001986 */ /* 0x0001e8000c101906 */
[----:B------:R1:W-:Y:S04]  /*10850*/  @P1 STG.E desc[UR6][R4.64+0xc], R49 ;  /* 0x00000c3104001986 */ /* 0x0003e8000c101906 */
[----:B------:R1:W-:Y:S01]  /*10860*/  @P1 STG.E desc[UR6][R8.64+0xc], R21 ;  /* 0x00000c1508001986 */ /* 0x0003e2000c101906 */
[----:B0-----:R-:W-:Y:S01]  /*10870*/  @P3 FFMA.FTZ R19, R88, -0.69314718246459960938, R17 ;  /* 0xbf31721858133823 */ /* 0x001fe20000010011 */
[----:B------:R-:W-:-:S02]  /*10880*/  ISETP.GE.AND P1, PT, R0, 0x8, PT ;  /* 0x000000080000780c */ /* 0x000fc40003f26270 */
[----:B------:R-:W5:Y:S01]  /*10890*/  @P5 LDG.E.CONSTANT R17, desc[UR6][R6.64] ;  /* 0x0000000606115981 */ /* 0x000f62000c1e9900 */
[----:B------:R-:W-:-:S03]  /*108a0*/  ISETP.GE.AND P2, PT, R0, 0x9, PT ;  /* 0x000000090000780c */ /* 0x000fc60003f46270 */
[----:B------:R-:W5:Y:S01]  /*108b0*/  @P5 LDG.E.CONSTANT R16, desc[UR6][R6.64] ;  /* 0x0000000606105981 */ /* 0x000f62000c1e9900 */
[----:B-1----:R-:W-:-:S04]  /*108c0*/  FADD.FTZ R49, -R50, R61 ;  /* 0x0000003d32317221 */ /* 0x002fc80000010100 */
[----:B------:R-:W-:Y:S02]  /*108d0*/  @P3 FFMA.FTZ R20, R88, -0.69314718246459960938, R49 ;  /* 0xbf31721858143823 */ /* 0x000fe40000010031 */
[----:B------:R-:W5:Y:S04]  /*108e0*/  @P1 LDG.E.CONSTANT R18, desc[UR6][R6.64] ;  /* 0x0000000606121981 */ /* 0x000f68000c1e9900 */
[----:B------:R-:W5:Y:S01]  /*108f0*/  @P2 LDG.E.CONSTANT R21, desc[UR6][R6.64] ;  /* 0x0000000606152981 */ /* 0x000f62000c1e9900 */
[----:B--2---:R-:W-:-:S03]  /*10900*/  @P3 FADD.FTZ R23, R10, R19 ;  /* 0x000000130a173221 */ /* 0x004fc60000010000 */
[----:B------:R-:W2:Y:S04]  /*10910*/  @P0 LDG.E.CONSTANT R10, desc[UR6][R6.64] ;  /* 0x00000006060a0981 */ /* 0x000ea8000c1e9900 */
[----:B------:R-:W2:Y:S01]  /*10920*/  @P0 LDG.E.CONSTANT R19, desc[UR6][R6.64] ;  /* 0x0000000606130981 */ /* 0x000ea2000c1e9900 */
[----:B---3--:R-:W-:-:S03]  /*10930*/  @P3 FADD.FTZ R49, R11, R20 ;  /* 0x000000140b313221 */ /* 0x008fc60000010000 */
[----:B------:R-:W3:Y:S04]  /*10940*/  @P1 LDG.E.CONSTANT R11, desc[UR6][R6.64] ;  /* 0x00000006060b1981 */ /* 0x000ee8000c1e9900 */
[----:B------:R-:W3:Y:S04]  /*10950*/  @P2 LDG.E.CONSTANT R20, desc[UR6][R6.64] ;  /* 0x0000000606142981 */ /* 0x000ee8000c1e9900 */
[----:B------:R-:W-:Y:S04]  /*10960*/  @P3 STG.E desc[UR6][R4.64+0x10], R46 ;  /* 0x0000102e04003986 */ /* 0x000fe8000c101906 */
[----:B------:R0:W-:Y:S01]  /*10970*/  @P3 STG.E desc[UR6][R8.64+0x10], R23 ;  /* 0x0000101708003986 */ /* 0x0001e2000c101906 */
[----:B------:R-:W-:-:S03]  /*10980*/  FADD.FTZ R51, -R50, R63 ;  /* 0x0000003f32337221 */ /* 0x000fc60000010100 */
[----:B------:R1:W-:Y:S01]  /*10990*/  @P3 STG.E desc[UR6][R4.64+0x14], R47 ;  /* 0x0000142f04003986 */ /* 0x0003e2000c101906 */
[----:B0-----:R-:W-:-:S04]  /*109a0*/  FADD.FTZ R23, -R50, R62 ;  /* 0x0000003e32177221 */ /* 0x001fc80000010100 */
[----:B------:R-:W-:Y:S01]  /*109b0*/  @P6 FFMA.FTZ R23, R88, -0.69314718246459960938, R23 ;  /* 0xbf31721858176823 */ /* 0x000fe20000010017 */
[----:B-1----:R-:W-:Y:S01]  /*109c0*/  FADD.FTZ R47, -R50, R64 ;  /* 0x00000040322f7221 */ /* 0x002fe20000010100 */
[----:B------:R-:W-:Y:S02]  /*109d0*/  @P6 FFMA.FTZ R51, R88, -0.69314718246459960938, R51 ;  /* 0xbf31721858336823 */ /* 0x000fe40000010033 */
[----:B----4-:R-:W-:Y:S01]  /*109e0*/  @P6 FADD.FTZ R23, R12, R23 ;  /* 0x000000170c176221 */ /* 0x010fe20000010000 */
[----:B------:R-:W-:Y:S01]  /*109f0*/  @P4 FFMA.FTZ R12, R88, -0.69314718246459960938, R47 ;  /* 0xbf317218580c4823 */ /* 0x000fe2000001002f */
[----:B------:R-:W-:Y:S01]  /*10a00*/  FADD.FTZ R47, -R50, R65 ;  /* 0x00000041322f7221 */ /* 0x000fe20000010100 */
[----:B------:R-:W-:Y:S02]  /*10a10*/  @P6 FADD.FTZ R51, R14, R51 ;  /* 0x000000330e336221 */ /* 0x000fe40000010000 */
[----:B------:R-:W-:Y:S01]  /*10a20*/  @P4 FADD.FTZ R13, R13, R12 ;  /* 0x0000000c0d0d4221 */ /* 0x000fe20000010000 */
[----:B------:R-:W-:Y:S01]  /*10a30*/  @P4 FFMA.FTZ R12, R88, -0.69314718246459960938, R47 ;  /* 0xbf317218580c4823 */ /* 0x000fe2000001002f */
[----:B------:R-:W-:Y:S01]  /*10a40*/  @P3 STG.E desc[UR6][R8.64+0x14], R49 ;  /* 0x0000143108003986 */ /* 0x000fe2000c101906 */
[----:B------:R-:W-:-:S03]  /*10a50*/  ISETP.GE.AND P3, PT, R0, 0xa, PT ;  /* 0x0000000a0000780c */ /* 0x000fc60003f66270 */
[----:B------:R-:W-:Y:S01]  /*10a60*/  @P6 STG.E desc[UR6][R4.64+0x18], R44 ;  /* 0x0000182c04006986 */ /* 0x000fe2000c101906 */
[----:B-----5:R-:W-:-:S03]  /*10a70*/  @P4 FADD.FTZ R15, R15, R12 ;  /* 0x0000000c0f0f4221 */ /* 0x020fc60000010000 */
[----:B------:R0:W-:Y:S01]  /*10a80*/  @P6 STG.E desc[UR6][R8.64+0x18], R23 ;  /* 0x0000181708006986 */ /* 0x0001e2000c101906 */
[----:B------:R-:W-:-:S03]  /*10a90*/  FADD.FTZ R47, -R50, R67 ;  /* 0x00000043322f7221 */ /* 0x000fc60000010100 */
[----:B------:R1:W-:Y:S04]  /*10aa0*/  @P6 STG.E desc[UR6][R4.64+0x1c], R45 ;  /* 0x00001c2d04006986 */ /* 0x0003e8000c101906 */
[----:B------:R-:W-:Y:S01]  /*10ab0*/  @P6 STG.E desc[UR6][R8.64+0x1c], R51 ;  /* 0x00001c3308006986 */ /* 0x000fe2000c101906 */
[----:B0-----:R-:W-:-:S03]  /*10ac0*/  FADD.FTZ R23, -R50, R66 ;  /* 0x0000004232177221 */ /* 0x001fc60000010100 */
[----:B------:R-:W-:Y:S01]  /*10ad0*/  @P4 STG.E desc[UR6][R4.64+0x20], R42 ;  /* 0x0000202a04004986 */ /* 0x000fe2000c101906 */
[----:B-1----:R-:W-:-:S03]  /*10ae0*/  FADD.FTZ R45, -R50, R68 ;  /* 0x00000044322d7221 */ /* 0x002fc60000010100 */
[----:B------:R0:W-:Y:S01]  /*10af0*/  @P4 STG.E desc[UR6][R8.64+0x20], R13 ;  /* 0x0000200d08004986 */ /* 0x0001e2000c101906 */
[----:B------:R-:W-:-:S03]  /*10b00*/  @P5 FFMA.FTZ R12, R88, -0.69314718246459960938, R23 ;  /* 0xbf317218580c5823 */ /* 0x000fc60000010017 */
[----:B------:R-:W-:Y:S01]  /*10b10*/  @P4 STG.E desc[UR6][R4.64+0x24], R43 ;  /* 0x0000242b04004986 */ /* 0x000fe2000c101906 */
[----:B------:R-:W-:-:S03]  /*10b20*/  @P5 FFMA.FTZ R23, R88, -0.69314718246459960938, R47 ;  /* 0xbf31721858175823 */ /* 0x000fc6000001002f */
[----:B------:R1:W-:Y:S01]  /*10b30*/  @P4 STG.E desc[UR6][R8.64+0x24], R15 ;  /* 0x0000240f08004986 */ /* 0x0003e2000c101906 */
[----:B------:R-:W-:Y:S01]  /*10b40*/  ISETP.GE.AND P4, PT, R0, 0xb, PT ;  /* 0x0000000b0000780c */ /* 0x000fe20003f86270 */
[----:B0-----:R-:W-:Y:S01]  /*10b50*/  @P0 FFMA.FTZ R13, R88, -0.69314718246459960938, R45 ;  /* 0xbf317218580d0823 */ /* 0x001fe2000001002d */
[----:B------:R-:W-:Y:S01]  /*10b60*/  @P5 FADD.FTZ R17, R17, R12 ;  /* 0x0000000c11115221 */ /* 0x000fe20000010000 */
[----:B------:R-:W-:Y:S01]  /*10b70*/  @P5 FADD.FTZ R23, R16, R23 ;  /* 0x0000001710175221 */ /* 0x000fe20000010000 */
[----:B------:R-:W-:Y:S01]  /*10b80*/  ISETP.GE.AND P6, PT, R0, 0xc, PT ;  /* 0x0000000c0000780c */ /* 0x000fe20003fc6270 */
[----:B------:R-:W-:Y:S04]  /*10b90*/  @P5 STG.E desc[UR6][R4.64+0x28], R40 ;  /* 0x0000282804005986 */ /* 0x000fe8000c101906 */
[----:B------:R-:W4:Y:S01]  /*10ba0*/  @P3 LDG.E.CONSTANT R12, desc[UR6][R6.64] ;  /* 0x00000006060c3981 */ /* 0x000f22000c1e9900 */
[----:B-1----:R-:W-:-:S03]  /*10bb0*/  FADD.FTZ R15, -R50, R70 ;  /* 0x00000046320f7221 */ /* 0x002fc60000010100 */
[----:B------:R-:W-:Y:S01]  /*10bc0*/  @P5 STG.E desc[UR6][R8.64+0x28], R17 ;  /* 0x0000281108005986 */ /* 0x000fe2000c101906 */
[----:B------:R-:W-:-:S03]  /*10bd0*/  @P1 FFMA.FTZ R15, R88, -0.69314718246459960938, R15 ;  /* 0xbf317218580f1823 */ /* 0x000fc6000001000f */
[----:B------:R0:W-:Y:S04]  /*10be0*/  @P5 STG.E desc[UR6][R4.64+0x2c], R41 ;  /* 0x00002c2904005986 */ /* 0x0001e8000c101906 */
[----:B------:R1:W-:Y:S01]  /*10bf0*/  @P5 STG.E desc[UR6][R8.64+0x2c], R23 ;  /* 0x00002c1708005986 */ /* 0x0003e2000c101906 */
[----:B------:R-:W-:-:S03]  /*10c00*/  ISETP.GE.AND P5, PT, R0, 0xd, PT ;  /* 0x0000000d0000780c */ /* 0x000fc60003fa6270 */
[----:B------:R-:W-:Y:S01]  /*10c10*/  @P0 STG.E desc[UR6][R4.64+0x30], R38 ;  /* 0x0000302604000986 */ /* 0x000fe2000c101906 */
[C---:B0-----:R-:W-:Y:S01]  /*10c20*/  FADD.FTZ R41, -R50.reuse, R72 ;  /* 0x0000004832297221 */ /* 0x041fe20000010100 */
[----:B-1----:R-:W-:Y:S01]  /*10c30*/  FADD.FTZ R23, -R50, R71 ;  /* 0x0000004732177221 */ /* 0x002fe20000010100 */
[----:B------:R-:W-:Y:S02]  /*10c40*/  @P1 FADD.FTZ R17, R18, R15 ;  /* 0x0000000f12111221 */ /* 0x000fe40000010000 */
[C---:B------:R-:W-:Y:S01]  /*10c50*/  @P2 FFMA.FTZ R22, R88.reuse, -0.69314718246459960938, R41 ;  /* 0xbf31721858162823 */ /* 0x040fe20000010029 */
[----:B------:R-:W5:Y:S01]  /*10c60*/  @P6 LDG.E.CONSTANT R15, desc[UR6][R6.64] ;  /* 0x00000006060f6981 */ /* 0x000f62000c1e9900 */
[----:B------:R-:W-:-:S03]  /*10c70*/  @P1 FFMA.FTZ R16, R88, -0.69314718246459960938, R23 ;  /* 0xbf31721858101823 */ /* 0x000fc60000010017 */
[----:B------:R-:W5:Y:S01]  /*10c80*/  @P5 LDG.E.CONSTANT R18, desc[UR6][R6.64] ;  /* 0x0000000606125981 */ /* 0x000f62000c1e9900 */
[----:B--2---:R-:W-:Y:S01]  /*10c90*/  @P0 FADD.FTZ R43, R10, R13 ;  /* 0x0000000d0a2b0221 */ /* 0x004fe20000010000 */
[----:B------:R-:W-:Y:S02]  /*10ca0*/  FADD.FTZ R13, -R50, R69 ;  /* 0x00000045320d7221 */ /* 0x000fe40000010100 */
[----:B------:R-:W2:Y:S02]  /*10cb0*/  @P3 LDG.E.CONSTANT R10, desc[UR6][R6.64] ;  /* 0x00000006060a3981 */ /* 0x000ea4000c1e9900 */
[----:B------:R-:W-:Y:S02]  /*10cc0*/  @P0 FFMA.FTZ R14, R88, -0.69314718246459960938, R13 ;  /* 0xbf317218580e0823 */ /* 0x000fe4000001000d */
[----:B------:R0:W-:Y:S02]  /*10cd0*/  @P0 STG.E desc[UR6][R8.64+0x30], R43 ;  /* 0x0000302b08000986 */ /* 0x0001e4000c101906 */
[----:B------:R-:W-:-:S02]  /*10ce0*/  @P0 FADD.FTZ R19, R19, R14 ;  /* 0x0000000e13130221 */ /* 0x000fc40000010000 */
[----:B------:R-:W5:Y:S01]  /*10cf0*/  @P4 LDG.E.CONSTANT R13, desc[UR6][R6.64] ;  /* 0x00000006060d4981 */ /* 0x000f62000c1e9900 */
[----:B---3--:R-:W-:-:S03]  /*10d00*/  @P1 FADD.FTZ R23, R11, R16 ;  /* 0x000000100b171221 */ /* 0x008fc60000010000 */
[----:B------:R-:W3:Y:S01]  /*10d10*/  @P4 LDG.E.CONSTANT R14, desc[UR6][R6.64] ;  /* 0x00000006060e4981 */ /* 0x000ee2000c1e9900 */
[----:B0-----:R-:W-:-:S03]  /*10d20*/  FADD.FTZ R43, -R50, R73 ;  /* 0x00000049322b7221 */ /* 0x001fc60000010100 */
[----:B------:R0:W-:Y:S04]  /*10d30*/  @P0 STG.E desc[UR6][R4.64+0x34], R39 ;  /* 0x0000342704000986 */ /* 0x0001e8000c101906 */
[----:B------:R1:W-:Y:S01]  /*10d40*/  @P0 STG.E desc[UR6][R8.64+0x34], R19 ;  /* 0x0000341308000986 */ /* 0x0003e2000c101906 */
[----:B------:R-:W-:-:S03]  /*10d50*/  ISETP.GE.AND P0, PT, R0, 0xe, PT ;  /* 0x0000000e0000780c */ /* 0x000fc60003f06270 */
[----:B------:R-:W-:Y:S01]  /*10d60*/  @P1 STG.E desc[UR6][R4.64+0x38], R36 ;  /* 0x0000382404001986 */ /* 0x000fe2000c101906 */
[----:B0-----:R-:W-:-:S03]  /*10d70*/  @P2 FADD.FTZ R39, R21, R22 ;  /* 0x0000001615272221 */ /* 0x001fc60000010000 */
[----:B------:R0:W-:Y:S01]  /*10d80*/  @P1 STG.E desc[UR6][R8.64+0x38], R17 ;  /* 0x0000381108001986 */ /* 0x0001e2000c101906 */
[----:B-1----:R-:W-:-:S03]  /*10d90*/  @P2 FFMA.FTZ R19, R88, -0.69314718246459960938, R43 ;  /* 0xbf31721858132823 */ /* 0x002fc6000001002b */
[----:B------:R-:W-:Y:S01]  /*10da0*/  @P1 STG.E desc[UR6][R4.64+0x3c], R37 ;  /* 0x00003c2504001986 */ /* 0x000fe2000c101906 */
[----:B------:R-:W-:-:S03]  /*10db0*/  @P2 FADD.FTZ R41, R20, R19 ;  /* 0x0000001314292221 */ /* 0x000fc60000010000 */
[----:B------:R-:W3:Y:S04]  /*10dc0*/  @P6 LDG.E.CONSTANT R16, desc[UR6][R6.64] ;  /* 0x0000000606106981 */ /* 0x000ee8000c1e9900 */
[----:B------:R1:W-:Y:S01]  /*10dd0*/  @P1 STG.E desc[UR6][R8.64+0x3c], R23 ;  /* 0x00003c1708001986 */ /* 0x0003e2000c101906 */
[----:B------:R-:W-:-:S03]  /*10de0*/  ISETP.GE.AND P1, PT, R0, 0xf, PT ;  /* 0x0000000f0000780c */ /* 0x000fc60003f26270 */
[----:B------:R-:W-:Y:S04]  /*10df0*/  @P2 STG.E desc[UR6][R4.64+0x40], R34 ;  /* 0x0000402204002986 */ /* 0x000fe8000c101906 */
[----:B------:R1:W-:Y:S04]  /*10e00*/  @P2 STG.E desc[UR6][R8.64+0x40], R39 ;  /* 0x0000402708002986 */ /* 0x0003e8000c101906 */
[----:B------:R1:W-:Y:S04]  /*10e10*/  @P2 STG.E desc[UR6][R4.64+0x44], R35 ;  /* 0x0000442304002986 */ /* 0x0003e8000c101906 */
[----:B------:R-:W3:Y:S04]  /*10e20*/  @P5 LDG.E.CONSTANT R11, desc[UR6][R6.64] ;  /* 0x00000006060b5981 */ /* 0x000ee8000c1e9900 */
[----:B------:R-:W-:Y:S01]  /*10e30*/  @P2 STG.E desc[UR6][R8.64+0x44], R41 ;  /* 0x0000442908002986 */ /* 0x000fe2000c101906 */
[----:B------:R-:W-:-:S03]  /*10e40*/  ISETP.GE.AND P2, PT, R0, 0x10, PT ;  /* 0x000000100000780c */ /* 0x000fc60003f46270 */
[----:B------:R-:W3:Y:S04]  /*10e50*/  @P0 LDG.E.CONSTANT R21, desc[UR6][R6.64] ;  /* 0x0000000606150981 */ /* 0x000ee8000c1e9900 */
[----:B------:R-:W3:Y:S04]  /*10e60*/  @P0 LDG.E.CONSTANT R20, desc[UR6][R6.64] ;  /* 0x0000000606140981 */ /* 0x000ee8000c1e9900 */
[----:B------:R-:W3:Y:S04]  /*10e70*/  @P1 LDG.E.CONSTANT R19, desc[UR6][R6.64] ;  /* 0x0000000606131981 */ /* 0x000ee8000c1e9900 */
[----:B0-----:R-:W3:Y:S04]  /*10e80*/  @P1 LDG.E.CONSTANT R17, desc[UR6][R6.64] ;  /* 0x0000000606111981 */ /* 0x001ee8000c1e9900 */
[----:B------:R-:W3:Y:S01]  /*10e90*/  @P2 LDG.E.CONSTANT R0, desc[UR6][R6.64] ;  /* 0x0000000606002981 */ /* 0x000ee2000c1e9900 */
[C---:B-1----:R-:W-:Y:S01]  /*10ea0*/  FADD.FTZ R23, -R50.reuse, R74 ;  /* 0x0000004a32177221 */ /* 0x042fe20000010100 */
[C---:B------:R-:W-:Y:S01]  /*10eb0*/  FADD.FTZ R37, -R50.reuse, R75 ;  /* 0x0000004b32257221 */ /* 0x040fe20000010100 */
[----:B------:R-:W-:-:S02]  /*10ec0*/  FADD.FTZ R39, -R50, R76 ;  /* 0x0000004c32277221 */ /* 0x000fc40000010100 */
[C---:B------:R-:W-:Y:S01]  /*10ed0*/  @P3 FFMA.FTZ R23, R88.reuse, -0.69314718246459960938, R23 ;  /* 0xbf31721858173823 */ /* 0x040fe20000010017 */
[----:B------:R-:W-:Y:S01]  /*10ee0*/  @P3 FFMA.FTZ R35, R88, -0.69314718246459960938, R37 ;  /* 0xbf31721858233823 */ /* 0x000fe20000010025 */
[----:B------:R-:W-:Y:S02]  /*10ef0*/  FADD.FTZ R37, -R50, R77 ;  /* 0x0000004d32257221 */ /* 0x000fe40000010100 */
[----:B----4-:R-:W-:Y:S01]  /*10f00*/  @P3 FADD.FTZ R23, R12, R23 ;  /* 0x000000170c173221 */ /* 0x010fe20000010000 */
[----:B------:R-:W-:Y:S01]  /*10f10*/  @P4 FFMA.FTZ R12, R88, -0.69314718246459960938, R39 ;  /* 0xbf317218580c4823 */ /* 0x000fe20000010027 */
[----:B------:R-:W-:Y:S01]  /*10f20*/  FADD.FTZ R39, -R50, R78 ;  /* 0x0000004e32277221 */ /* 0x000fe20000010100 */
[----:B------:R-:W-:Y:S01]  /*10f30*/  @P4 FFMA.FTZ R37, R88, -0.69314718246459960938, R37 ;  /* 0xbf31721858254823 */ /* 0x000fe20000010025 */
[----:B------:R-:W-:Y:S04]  /*10f40*/  @P3 STG.E desc[UR6][R4.64+0x48], R32 ;  /* 0x0000482004003986 */ /* 0x000fe8000c101906 */
[----:B------:R0:W-:Y:S04]  /*10f50*/  @P3 STG.E desc[UR6][R8.64+0x48], R23 ;  /* 0x0000481708003986 */ /* 0x0001e8000c101906 */
[----:B------:R1:W-:Y:S01]  /*10f60*/  @P3 STG.E desc[UR6][R4.64+0x4c], R33 ;  /* 0x00004c2104003986 */ /* 0x0003e2000c101906 */
[C---:B0-----:R-:W-:Y:S01]  /*10f70*/  FADD.FTZ R23, -R50.reuse, R79 ;  /* 0x0000004f32177221 */ /* 0x041fe20000010100 */
[----:B-1----:R-:W-:-:S03]  /*10f80*/  FADD.FTZ R33, -R50, R80 ;  /* 0x0000005032217221 */ /* 0x002fc60000010100 */
[----:B------:R-:W-:Y:S01]  /*10f90*/  @P6 FFMA.FTZ R23, R88, -0.69314718246459960938, R23 ;  /* 0xbf31721858176823 */ /* 0x000fe20000010017 */
[----:B--2---:R-:W-:Y:S01]  /*10fa0*/  @P3 FADD.FTZ R35, R10, R35 ;  /* 0x000000230a233221 */ /* 0x004fe20000010000 */
[----:B------:R-:W-:-:S04]  /*10fb0*/  @P6 FFMA.FTZ R10, R88, -0.69314718246459960938, R39 ;  /* 0xbf317218580a6823 */ /* 0x000fc80000010027 */
[----:B------:R-:W-:Y:S01]  /*10fc0*/  @P3 STG.E desc[UR6][R8.64+0x4c], R35 ;  /* 0x00004c2308003986 */ /* 0x000fe2000c101906 */
[----:B-----5:R-:W-:-:S03]  /*10fd0*/  @P4 FADD.FTZ R13, R13, R12 ;  /* 0x0000000c0d0d4221 */ /* 0x020fc60000010000 */
[----:B------:R-:W-:Y:S01]  /*10fe0*/  @P4 STG.E desc[UR6][R4.64+0x50], R30 ;  /* 0x0000501e04004986 */ /* 0x000fe2000c101906 */
[----:B------:R-:W-:Y:S01]  /*10ff0*/  @P6 FADD.FTZ R15, R15, R10 ;  /* 0x0000000a0f0f6221 */ /* 0x000fe20000010000 */
[----:B---3--:R-:W-:Y:S02]  /*11000*/  @P4 FADD.FTZ R37, R14, R37 ;  /* 0x000000250e254221 */ /* 0x008fe40000010000 */
[----:B------:R-:W-:Y:S04]  /*11010*/  @P4 STG.E desc[UR6][R8.64+0x50], R13 ;  /* 0x0000500d08004986 */ /* 0x000fe8000c101906 */
[----:B------:R0:W-:Y:S01]  /*11020*/  @P4 STG.E desc[UR6][R4.64+0x54], R31 ;  /* 0x0000541f04004986 */ /* 0x0001e2000c101906 */
[----:B------:R-:W-:-:S03]  /*11030*/  @P5 FFMA.FTZ R10, R88, -0.69314718246459960938, R33 ;  /* 0xbf317218580a5823 */ /* 0x000fc60000010021 */
[----:B------:R-:W-:Y:S01]  /*11040*/  @P4 STG.E desc[UR6][R8.64+0x54], R37 ;  /* 0x0000542508004986 */ /* 0x000fe2000c101906 */
[----:B------:R-:W-:-:S03]  /*11050*/  FADD.FTZ R33, -R50, R81 ;  /* 0x0000005132217221 */ /* 0x000fc60000010100 */
[----:B------:R-:W-:Y:S01]  /*11060*/  @P6 STG.E desc[UR6][R4.64+0x58], R28 ;  /* 0x0000581c04006986 */ /* 0x000fe2000c101906 */
[----:B0-----:R-:W-:-:S03]  /*11070*/  FADD.FTZ R31, -R50, R82 ;  /* 0x00000052321f7221 */ /* 0x001fc60000010100 */
[----:B------:R0:W-:Y:S01]  /*11080*/  @P6 STG.E desc[UR6][R8.64+0x58], R15 ;  /* 0x0000580f08006986 */ /* 0x0001e2000c101906 */
[----:B------:R-:W-:-:S03]  /*11090*/  @P5 FFMA.FTZ R13, R88, -0.69314718246459960938, R33 ;  /* 0xbf317218580d5823 */ /* 0x000fc60000010021 */
[----:B------:R1:W-:Y:S01]  /*110a0*/  @P6 STG.E desc[UR6][R4.64+0x5c], R29 ;  /* 0x00005c1d04006986 */ /* 0x0003e2000c101906 */
[----:B------:R-:W-:Y:S01]  /*110b0*/  @P6 FADD.FTZ R23, R16, R23 ;  /* 0x0000001710176221 */ /* 0x000fe20000010000 */
[----:B0-----:R-:W-:Y:S01]  /*110c0*/  @P0 FFMA.FTZ R15, R88, -0.69314718246459960938, R31 ;  /* 0xbf317218580f0823 */ /* 0x001fe2000001001f */
[----:B------:R-:W-:-:S03]  /*110d0*/  FADD.FTZ R31, -R50, R83 ;  /* 0x00000053321f7221 */ /* 0x000fc60000010100 */
[----:B------:R0:W-:Y:S01]  /*110e0*/  @P6 STG.E desc[UR6][R8.64+0x5c], R23 ;  /* 0x00005c1708006986 */ /* 0x0001e2000c101906 */
[----:B------:R-:W-:Y:S01]  /*110f0*/  @P5 FADD.FTZ R13, R18, R13 ;  /* 0x0000000d120d5221 */ /* 0x000fe20000010000 */
[----:B-1----:R-:W-:Y:S02]  /*11100*/  FADD.FTZ R29, -R50, R85 ;  /* 0x00000055321d7221 */ /* 0x002fe40000010100 */
[----:B------:R-:W-:Y:S02]  /*11110*/  @P5 STG.E desc[UR6][R4.64+0x60], R26 ;  /* 0x0000601a04005986 */ /* 0x000fe4000c101906 */
[----:B------:R-:W-:Y:S01]  /*11120*/  @P1 FFMA.FTZ R12, R88, -0.69314718246459960938, R29 ;  /* 0xbf317218580c1823 */ /* 0x000fe2000001001d */
[----:B0-----:R-:W-:Y:S01]  /*11130*/  FADD.FTZ R23, -R50, R84 ;  /* 0x0000005432177221 */ /* 0x001fe20000010100 */
[----:B------:R-:W-:Y:S01]  /*11140*/  @P5 FADD.FTZ R11, R11, R10 ;  /* 0x0000000a0b0b5221 */ /* 0x000fe20000010000 */
[----:B------:R-:W-:-:S04]  /*11150*/  @P0 FFMA.FTZ R10, R88, -0.69314718246459960938, R31 ;  /* 0xbf317218580a0823 */ /* 0x000fc8000001001f */
[----:B------:R0:W-:Y:S01]  /*11160*/  @P5 STG.E desc[UR6][R8.64+0x60], R11 ;  /* 0x0000600b08005986 */ /* 0x0001e2000c101906 */
[----:B------:R-:W-:Y:S01]  /*11170*/  @P0 FADD.FTZ R21, R21, R10 ;  /* 0x0000000a15150221 */ /* 0x000fe20000010000 */
[----:B------:R-:W-:Y:S02]  /*11180*/  @P1 FFMA.FTZ R10, R88, -0.69314718246459960938, R23 ;  /* 0xbf317218580a1823 */ /* 0x000fe40000010017 */
[----:B------:R1:W-:Y:S01]  /*11190*/  @P5 STG.E desc[UR6][R4.64+0x64], R27 ;  /* 0x0000641b04005986 */ /* 0x0003e2000c101906 */
[----:B------:R-:W-:-:S03]  /*111a0*/  @P0 FADD.FTZ R15, R20, R15 ;  /* 0x0000000f140f0221 */ /* 0x000fc60000010000 */
[----:B------:R1:W-:Y:S01]  /*111b0*/  @P5 STG.E desc[UR6][R8.64+0x64], R13 ;  /* 0x0000640d08005986 */ /* 0x0003e2000c101906 */
[----:B0-----:R-:W-:-:S03]  /*111c0*/  FADD.FTZ R11, -R50, R86 ;  /* 0x00000056320b7221 */ /* 0x001fc60000010100 */
[----:B------:R1:W-:Y:S01]  /*111d0*/  @P0 STG.E desc[UR6][R4.64+0x68], R24 ;  /* 0x0000681804000986 */ /* 0x0003e2000c101906 */
[----:B------:R-:W-:Y:S01]  /*111e0*/  @P1 FADD.FTZ R19, R19, R10 ;  /* 0x0000000a13131221 */ /* 0x000fe20000010000 */
[----:B------:R-:W-:Y:S02]  /*111f0*/  @P2 FFMA.FTZ R11, R88, -0.69314718246459960938, R11 ;  /* 0xbf317218580b2823 */ /* 0x000fe4000001000b */
[----:B------:R1:W-:Y:S01]  /*11200*/  @P0 STG.E desc[UR6][R8.64+0x68], R15 ;  /* 0x0000680f08000986 */ /* 0x0003e2000c101906 */
[----:B------:R-:W-:-:S03]  /*11210*/  @P1 FADD.FTZ R17, R17, R12 ;  /* 0x0000000c11111221 */ /* 0x000fc60000010000 */
[----:B------:R1:W-:Y:S01]  /*11220*/  @P0 STG.E desc[UR6][R4.64+0x6c], R25 ;  /* 0x00006c1904000986 */ /* 0x0003e2000c101906 */
[----:B------:R-:W-:-:S03]  /*11230*/  @P2 FADD.FTZ R11, R0, R11 ;  /* 0x0000000b000b2221 */ /* 0x000fc60000010000 */
[----:B------:R1:W-:Y:S04]  /*11240*/  @P0 STG.E desc[UR6][R8.64+0x6c], R21 ;  /* 0x00006c1508000986 */ /* 0x0003e8000c101906 */
        /* <DEDUP_REMOVED lines=14> */
.L_x_28218:
        /* <DEDUP_REMOVED lines=13> */
.L_x_38484:


//--------------------- .text._ZN17fastertransformer38beam_online_softmax_topk_stage2_kernelIfLi32ELi32EEEvPKfS2_PiPT_ii --------------------------
	.section	.text._ZN17fastertransformer38beam_online_softmax_topk_stage2_kernelIfLi32ELi32EEEvPKfS2_PiPT_ii,"ax",@progbits
	.align	128
        .global         _ZN17fastertransformer38beam_online_softmax_topk_stage2_kernelIfLi32ELi32EEEvPKfS2_PiPT_ii
        .type           _ZN17fastertransformer38beam_online_softmax_topk_stage2_kernelIfLi32ELi32EEEvPKfS2_PiPT_ii,@function
        .size           _ZN17fastertransformer38beam_online_softmax_topk_stage2_kernelIfLi32ELi32EEEvPKfS2_PiPT_ii,(.L_x_38485 - _ZN17fastertransformer38beam_online_softmax_topk_stage2_kernelIfLi32ELi32EEEvPKfS2_PiPT_ii)
        .other          _ZN17fastertransformer38beam_online_softmax_topk_stage2_kernelIfLi32ELi32EEEvPKfS2_PiPT_ii,@"STO_CUDA_ENTRY STV_DEFAULT"
_ZN17fastertransformer38beam_online_softmax_topk_stage2_kernelIfLi32ELi32EEEvPKfS2_PiPT_ii:
.text._ZN17fastertransformer38beam_online_softmax_topk_stage2_kernelIfLi32ELi32EEEvPKfS2_PiPT_ii:
        /* <DEDUP_REMOVED lines=8> */
[----:B------:R-:W3:Y:S01]  /*0080*/  S2R R0, SR_CTAID.X ;  /* 0x0000000000007919 */ /* 0x000ee20000002500 */
[----:B------:R-:W-:Y:S01]  /*0090*/  IMAD.MOV.U32 R7, RZ, RZ, -0x800001 ;  /* 0xff7fffffff077424 */ /* 0x000fe200078e00ff */
[----:B------:R-:W4:Y:S01]  /*00a0*/  LDCU.64 UR6, c[0x0][0x358] ;  /* 0x00006b00ff0677ac */ /* 0x000f220008000a00 */
[----:B------:R-:W-:Y:S01]  /*00b0*/  IMAD.MOV.U32 R8, RZ, RZ, -0x800001 ;  /* 0xff7fffffff087424 */ /* 0x000fe200078e00ff */
[----:B------:R-:W-:Y:S01]  /*00c0*/  STL.64 [R1+0x110], R2 ;  /* 0x0001100201007387 */ /* 0x000fe20000100a00 */
[----:B------:R-:W-:Y:S01]  /*00d0*/  IMAD.MOV.U32 R9, RZ, RZ, RZ ;  /* 0x000000ffff097224 */ /* 0x000fe200078e00ff */
[----:B------:R-:W-:Y:S01]  /*00e0*/  BSSY.RECONVERGENT B0, `(.L_x_28219) ;  /* 0x00000a9000007945 */ /* 0x000fe20003800200 */
[C---:B------:R-:W-:Y:S01]  /*00f0*/  IADD3 R68, PT, PT, R1.reuse, 0x108, RZ ;  /* 0x0000010801447810 */ /* 0x040fe20007ffe0ff */
[----:B------:R-:W-:Y:S01]  /*0100*/  STL.64 [R1+0x118], R2 ;  /* 0x0001180201007387 */ /* 0x000fe20000100a00 */
[----:B------:R-:W-:-:S03]  /*0110*/  VIADD R69, R1, 0x198 ;  /* 0x0000019801457836 */ /* 0x000fc60000000000 */
        /* <DEDUP_REMOVED lines=34> */
[----:B---34-:R-:W-:Y:S05]  /*0340*/  @P0 BRA `(.L_x_28220) ;  /* 0x0000000800080947 */ /* 0x018fea0003800000 */
[----:B------:R-:W-:Y:S01]  /*0350*/  LOP3.LUT R3, RZ, R67, RZ, 0x33, !PT ;  /* 0x00000043ff037212 */ /* 0x000fe200078e33ff */
[C---:B0-----:R-:W-:Y:S01]  /*0360*/  IMAD R8, R2.reuse, R0, RZ ;  /* 0x0000000002087224 */ /* 0x041fe200078e02ff */
[----:B------:R-:W-:Y:S03]  /*0370*/  BSSY.RECONVERGENT B1, `(.L_x_28221) ;  /* 0x0000020000017945 */ /* 0x000fe60003800200 */
[----:B------:R-:W-:Y:S01]  /*0380*/  IMAD.IADD R3, R2, 0x1, R3 ;  /* 0x0000000102037824 */ /* 0x000fe200078e0203 */
[----:B------:R-:W-:-:S04]  /*0390*/  SHF.R.S32.HI R10, RZ, 0x1f, R8 ;  /* 0x0000001fff0a7819 */ /* 0x000fc80000011408 */
[C---:B------:R-:W-:Y:S02]  /*03a0*/  LOP3.LUT R5, R3.reuse, 0x60, RZ, 0xc0, !PT ;  /* 0x0000006003057812 */ /* 0x040fe400078ec0ff */
[----:B------:R-:W-:Y:S02]  /*03b0*/  ISETP.GE.U32.AND P1, PT, R3, 0x60, PT ;  /* 0x000000600300780c */ /* 0x000fe40003f26070 */
[----:B------:R-:W-:Y:S02]  /*03c0*/  ISETP.NE.AND P0, PT, R5, 0x60, PT ;  /* 0x000000600500780c */ /* 0x000fe40003f05270 */
[----:B------:R-:W-:-:S11]  /*03d0*/  MOV R5, R67 ;  /* 0x0000004300057202 */ /* 0x000fd60000000f00 */
[----:B------:R-:W-:Y:S05]  /*03e0*/  @!P0 BRA `(.L_x_28222) ;  /* 0x0000000000608947 */ /* 0x000fea0003800000 */
[----:B------:R-:W0:Y:S01]  /*03f0*/  S2UR UR5, SR_CgaCtaId ;  /* 0x00000000000579c3 */ /* 0x000e220000008800 */
[----:B------:R-:W1:Y:S01]  /*0400*/  LDCU.64 UR8, c[0x0][0x380] ;  /* 0x00007000ff0877ac */ /* 0x000e620008000a00 */
[----:B------:R-:W-:Y:S02]  /*0410*/  LEA.HI R3, R3, 0x1, RZ, 0x1b ;  /* 0x0000000103037811 */ /* 0x000fe400078fd8ff */
[----:B------:R-:W-:Y:S01]  /*0420*/  IADD3 R12, P0, PT, R8, R67, RZ ;  /* 0x00000043080c7210 */ /* 0x000fe20007f1e0ff */
[----:B------:R-:W-:Y:S02]  /*0430*/  UMOV UR4, 0x400 ;  /* 0x0000040000047882 */ /* 0x000fe40000000000 */
[C---:B------:R-:W-:Y:S01]  /*0440*/  IMAD.SHL.U32 R6, R3.reuse, 0x20, RZ ;  /* 0x0000002003067824 */ /* 0x040fe200078e00ff */
[----:B------:R-:W-:Y:S01]  /*0450*/  LOP3.LUT R3, R3, 0x3, RZ, 0xc0, !PT ;  /* 0x0000000303037812 */ /* 0x000fe200078ec0ff */
[----:B------:R-:W-:-:S04]  /*0460*/  IMAD.X R5, RZ, RZ, R10, P0 ;  /* 0x000000ffff057224 */ /* 0x000fc800000e060a */
[----:B------:R-:W-:Y:S01]  /*0470*/  IMAD.MOV R9, RZ, RZ, -R3 ;  /* 0x000000ffff097224 */ /* 0x000fe200078e0a03 */
[----:B-1----:R-:W-:-:S04]  /*0480*/  LEA R11, P0, R12, UR8, 0x2 ;  /* 0x000000080c0b7c11 */ /* 0x002fc8000f8010ff */
[----:B------:R-:W-:Y:S01]  /*0490*/  LEA.HI.X R12, R12, UR9, R5, 0x2, P0 ;  /* 0x000000090c0c7c11 */ /* 0x000fe200080f1405 */
[----:B0-----:R-:W-:Y:S01]  /*04a0*/  ULEA UR4, UR5, UR4, 0x18 ;  /* 0x0000000405047291 */ /* 0x001fe2000f8ec0ff */
[----:B------:R-:W-:-:S05]  /*04b0*/  LOP3.LUT R5, R67, 0x60, R6, 0xf8, !PT ;  /* 0x0000006043057812 */ /* 0x000fca00078ef806 */
[----:B------:R-:W-:-:S07]  /*04c0*/  LEA R3, R67, UR4, 0x2 ;  /* 0x0000000443037c11 */ /* 0x000fce000f8e10ff */
.L_x_28223:
        /* <DEDUP_REMOVED lines=8> */
[----:B0-----:R-:W-:-:S09]  /*0550*/  IADD3 R3, PT, PT, R3, 0x80, RZ ;  /* 0x0000008003037810 */ /* 0x001fd20007ffe0ff */
[----:B------:R-:W-:Y:S05]  /*0560*/  @P0 BRA `(.L_x_28223) ;  /* 0xfffffffc00d80947 */ /* 0x000fea000383ffff */
.L_x_28222:
[----:B------:R-:W-:Y:S05]  /*0570*/  BSYNC.RECONVERGENT B1 ;  /* 0x0000000000017941 */ /* 0x000fea0003800200 */
.L_x_28221:
        /* <DEDUP_REMOVED lines=15> */
[----:B------:R-:W-:Y:S02]  /*0670*/  PLOP3.LUT P0, PT, PT, PT, PT, 0x80, 0x8 ;  /* 0x000000000008781c */ /* 0x000fe40003f0f070 */
[----:B------:R-:W-:Y:S01]  /*0680*/  IADD3 R3, PT, PT, R3, 0x100, RZ ;  /* 0x0000010003037810 */ /* 0x000fe20007ffe0ff */
[----:B------:R-:W-:Y:S10]  /*0690*/  @!P1 BRA `(.L_x_28225) ;  /* 0x0000000000a09947 */ /* 0x000ff40003800000 */
[----:B------:R-:W-:Y:S01]  /*06a0*/  PLOP3.LUT P0, PT, PT, PT, PT, 0x8, 0x80 ;  /* 0x000000000080781c */ /* 0x000fe20003f0e170 */
[----:B------:R-:W-:-:S12]  /*06b0*/  VIADD R40, R2, 0xfffffe80 ;  /* 0xfffffe8002287836 */ /* 0x000fd80000000000 */
.L_x_28226:
        /* <DEDUP_REMOVED lines=36> */
[----:B0-----:R-:W-:Y:S01]  /*0900*/  IADD3 R3, PT, PT, R3, 0x800, RZ ;  /* 0x0000080003037810 */ /* 0x001fe20007ffe0ff */
[----:B------:R-:W-:Y:S06]  /*0910*/  @!P1 BRA `(.L_x_28226) ;  /* 0xfffffffc00689947 */ /* 0x000fec000383ffff */
.L_x_28225:
[----:B------:R-:W-:Y:S05]  /*0920*/  BSYNC.RECONVERGENT B1 ;  /* 0x0000000000017941 */ /* 0x000fea0003800200 */
.L_x_28224:
        /* <DEDUP_REMOVED lines=24> */
[----:B0-----:R-:W-:-:S07]  /*0ab0*/  IADD3 R3, PT, PT, R3, 0x400, RZ ;  /* 0x0000040003037810 */ /* 0x001fce0007ffe0ff */
.L_x_28228:
[----:B------:R-:W-:Y:S05]  /*0ac0*/  BSYNC.RECONVERGENT B1 ;  /* 0x0000000000017941 */ /* 0x000fea0003800200 */
.L_x_28227:
        /* <DEDUP_REMOVED lines=10> */
.L_x_28220:
[----:B------:R-:W-:Y:S05]  /*0b70*/  BSYNC.RECONVERGENT B0 ;  /* 0x0000000000007941 */ /* 0x000fea0003800200 */
.L_x_28219:
[----:B------:R-:W-:Y:S01]  /*0b80*/  ISETP.GE.U32.AND P0, PT, R67, R4, PT ;  /* 0x000000044300720c */ /* 0x000fe20003f06070 */
[----:B------:R-:W-:Y:S01]  /*0b90*/  BAR.SYNC.DEFER_BLOCKING 0x0 ;  /* 0x0000000000007b1d */ /* 0x000fe20000010000 */
[----:B-1----:R-:W-:Y:S01]  /*0ba0*/  IMAD.MOV.U32 R2, RZ, RZ, RZ ;  /* 0x000000ffff027224 */ /* 0x002fe200078e00ff */
[----:B------:R-:W-:Y:S01]  /*0bb0*/  MOV R4, 0xff7fffff ;  /* 0xff7fffff00047802 */ /* 0x000fe20000000f00 */
[----:B------:R-:W-:Y:S01]  /*0bc0*/  IMAD.MOV.U32 R37, RZ, RZ, -0x1 ;  /* 0xffffffffff257424 */ /* 0x000fe200078e00ff */
[----:B0-----:R-:W-:Y:S01]  /*0bd0*/  MOV R8, 0xff7fffff ;  /* 0xff7fffff00087802 */ /* 0x001fe20000000f00 */
        /* <DEDUP_REMOVED lines=69> */
[----:B------:R-:W-:-:S03]  /*1030*/  HFMA2 R5, -RZ, RZ, 0, 0 ;  /* 0x00000000ff057431 */ /* 0x000fc600000001ff */
[C---:B------:R-:W-:Y:S02]  /*1040*/  ISETP.GE.AND P0, PT, R3.reuse, 0x4, PT ;  /* 0x000000040300780c */ /* 0x040fe40003f06270 */
[----:B------:R-:W-:-:S04]  /*1050*/  VIMNMX R3, PT, PT, R3, 0x1, !PT ;  /* 0x0000000103037848 */ /* 0x000fc80007fe0100 */
[----:B------:R-:W-:-:S07]  /*1060*/  LOP3.LUT R4, R3, 0x3, RZ, 0xc0, !PT ;  /* 0x0000000303047812 */ /* 0x000fce00078ec0ff */
[----:B------:R-:W-:Y:S05]  /*1070*/  @!P0 BRA `(.L_x_28232) ;  /* 0x0000000400608947 */ /* 0x000fea0003800000 */
[----:B------:R-:W0:Y:S01]  /*1080*/  S2R R7, SR_CgaCtaId ;  /* 0x0000000000077919 */ /* 0x000e220000008800 */
[----:B------:R-:W-:Y:S02]  /*1090*/  LOP3.LUT R5, R3, 0x7ffffffc, RZ, 0xc0, !PT ;  /* 0x7ffffffc03057812 */ /* 0x000fe400078ec0ff */
[----:B------:R-:W-:-:S03]  /*10a0*/  MOV R6, 0x400 ;  /* 0x0000040000067802 */ /* 0x000fc60000000f00 */
        /* <DEDUP_REMOVED lines=10> */
.L_x_28235:
        /* <DEDUP_REMOVED lines=20> */
[----:B--2---:R-:W-:-:S03]  /*1290*/  IADD3 R6, PT, PT, R6, 0x40, RZ ;  /* 0x0000004006067810 */ /* 0x004fc60007ffe0ff */
        /* <DEDUP_REMOVED lines=16> */
.L_x_28234:
        /* <DEDUP_REMOVED lines=13> */
[----:B0-----:R-:W-:-:S02]  /*1470*/  IADD3 R6, PT, PT, R6, 0x20, RZ ;  /* 0x0000002006067810 */ /* 0x001fc40007ffe0ff */
        /* <DEDUP_REMOVED lines=9> */
.L_x_28236:
[----:B------:R-:W-:-:S13]  /*1510*/  ISETP.NE.OR P0, PT, R3, RZ, P0 ;  /* 0x000000ff0300720c */ /* 0x000fda0000705670 */
[----:B------:R-:W-:Y:S05]  /*1520*/  @!P0 BRA `(.L_x_28232) ;  /* 0x0000000000348947 */ /* 0x000fea0003800000 */
.L_x_28233:
        /* <DEDUP_REMOVED lines=11> */
[----:B0-----:R-:W-:Y:S01]  /*15e0*/  IADD3 R69, PT, PT, R69, 0x10, RZ ;  /* 0x0000001045457810 */ /* 0x001fe20007ffe0ff */
[----:B------:R-:W-:Y:S06]  /*15f0*/  @P0 BRA `(.L_x_28233) ;  /* 0xfffffffc00cc0947 */ /* 0x000fec000383ffff */
.L_x_28232:
[----:B------:R-:W-:-:S13]  /*1600*/  ISETP.NE.AND P0, PT, R4, RZ, PT ;  /* 0x000000ff0400720c */ /* 0x000fda0003f05270 */
[----:B------:R-:W-:Y:S05]  /*1610*/  @!P0 BRA `(.L_x_28231) ;  /* 0x0000000000448947 */ /* 0x000fea0003800000 */
[----:B------:R-:W0:Y:S01]  /*1620*/  S2R R6, SR_CgaCtaId ;  /* 0x0000000000067919 */ /* 0x000e220000008800 */
[----:B------:R-:W-:Y:S01]  /*1630*/  MOV R3, 0x400 ;  /* 0x0000040000037802 */ /* 0x000fe20000000f00 */
[C---:B------:R-:W-:Y:S02]  /*1640*/  IMAD R68, R5.reuse, 0x4, R68 ;  /* 0x0000000405447824 */ /* 0x040fe400078e0244 */
[----:B------:R-:W-:Y:S02]  /*1650*/  IMAD R5, R5, 0x4, R2 ;  /* 0x0000000405057824 */ /* 0x000fe400078e0202 */
[----:B------:R-:W-:Y:S02]  /*1660*/  IMAD.MOV R4, RZ, RZ, -R4 ;  /* 0x000000ffff047224 */ /* 0x000fe400078e0a04 */
[----:B------:R-:W-:Y:S01]  /*1670*/  VIADD R68, R68, 0x88 ;  /* 0x0000008844447836 */ /* 0x000fe20000000000 */
[----:B0-----:R-:W-:-:S04]  /*1680*/  LEA R6, R6, R3, 0x18 ;  /* 0x0000000306067211 */ /* 0x001fc800078ec0ff */
[----:B------:R-:W-:-:S07]  /*1690*/  IADD3 R5, PT, PT, R5, 0x80, R6 ;  /* 0x0000008005057810 */ /* 0x000fce0007ffe006 */
.L_x_28237:
[----:B------:R-:W0:Y:S01]  /*16a0*/  LDS R3, [R5+-0x80] ;  /* 0xffff800005037984 */ /* 0x000e220000000800 */
[----:B------:R-:W-:-:S03]  /*16b0*/  IADD3 R4, PT, PT, R4, 0x1, RZ ;  /* 0x0000000104047810 */ /* 0x000fc60007ffe0ff */
[----:B------:R1:W2:Y:S01]  /*16c0*/  LDS R6, [R5] ;  /* 0x0000000005067984 */ /* 0x0002a20000000800 */
[----:B------:R-:W-:Y:S01]  /*16d0*/  ISETP.NE.AND P0, PT, R4, RZ, PT ;  /* 0x000000ff0400720c */ /* 0x000fe20003f05270 */
[----:B-1----:R-:W-:Y:S02]  /*16e0*/  VIADD R5, R5, 0x4 ;  /* 0x0000000405057836 */ /* 0x002fe40000000000 */
[----:B0-----:R-:W-:Y:S04]  /*16f0*/  STL [R68+-0x80], R3 ;  /* 0xffff800344007387 */ /* 0x001fe80000100800 */
[----:B--2---:R0:W-:Y:S02]  /*1700*/  STL [R68], R6 ;  /* 0x0000000644007387 */ /* 0x0041e40000100800 */
[----:B0-----:R-:W-:-:S04]  /*1710*/  VIADD R68, R68, 0x4 ;  /* 0x0000000444447836 */ /* 0x001fc80000000000 */
[----:B------:R-:W-:Y:S05]  /*1720*/  @P0 BRA `(.L_x_28237) ;  /* 0xfffffffc00dc0947 */ /* 0x000fea000383ffff */
.L_x_28231:
        /* <DEDUP_REMOVED lines=36> */
[----:B-1----:R-:W-:Y:S01]  /*1970*/  IMAD.MOV.U32 R68, RZ, RZ, R3 ;  /* 0x000000ffff447224 */ /* 0x002fe200078e0003 */
[----:B------:R-:W-:-:S05]  /*1980*/  MOV R69, R2 ;  /* 0x0000000200457202 */ /* 0x000fca0000000f00 */
[----:B------:R0:W-:Y:S02]  /*1990*/  STL.64 [R1+0x108], R68 ;  /* 0x0001084401007387 */ /* 0x0001e40000100a00 */
.L_x_28230:
[----:B------:R-:W-:Y:S05]  /*19a0*/  BSYNC.RECONVERGENT B0 ;  /* 0x0000000000007941 */ /* 0x000fea0003800200 */
.L_x_28229:
        /* <DEDUP_REMOVED lines=11> */
[----:B-1----:R-:W-:Y:S04]  /*1a60*/  STL.64 [R1+0x10], R72 ;  /* 0x0000104801007387 */ /* 0x002fe80000100a00 */
[----:B------:R-:W-:Y:S04]  /*1a70*/  SHFL.DOWN PT, R72, R54, 0x1, 0x1f ;  /* 0x08201f0036487f89 */ /* 0x000fe800000e0000 */
[----:B------:R-:W1:Y:S04]  /*1a80*/  SHFL.DOWN PT, R73, R55, 0x1, 0x1f ;  /* 0x08201f0037497f89 */ /* 0x000e6800000e0000 */
[----:B------:R-:W3:Y:S04]  /*1a90*/  SHFL.DOWN PT, R77, R61, 0x1, 0x1f ;  /* 0x08201f003d4d7f89 */ /* 0x000ee800000e0000 */
[----:B--2---:R-:W-:Y:S04]  /*1aa0*/  STL.64 [R1+0x18], R74 ;  /* 0x0000184a01007387 */ /* 0x004fe80000100a00 */
[----:B0-----:R-:W-:Y:S04]  /*1ab0*/  STL.64 [R1+0x28], R68 ;  /* 0x0000284401007387 */ /* 0x001fe80000100a00 */
[----:B------:R-:W-:Y:S04]  /*1ac0*/  SHFL.DOWN PT, R68, R56, 0x1, 0x1f ;  /* 0x08201f0038447f89 */ /* 0x000fe800000e0000 */
[----:B------:R-:W0:Y:S04]  /*1ad0*/  SHFL.DOWN PT, R69, R57, 0x1, 0x1f ;  /* 0x08201f0039457f89 */ /* 0x000e2800000e0000 */
[----:B-1----:R-:W-:Y:S04]  /*1ae0*/  STL.64 [R1+0x38], R72 ;  /* 0x0000384801007387 */ /* 0x002fe80000100a00 */
[----:B------:R-:W-:Y:S04]  /*1af0*/  SHFL.DOWN PT, R72, R46, 0x1, 0x1f ;  /* 0x08201f002e487f89 */ /* 0x000fe800000e0000 */
[----:B------:R-:W1:Y:S04]  /*1b00*/  SHFL.DOWN PT, R73, R47, 0x1, 0x1f ;  /* 0x08201f002f497f89 */ /* 0x000e6800000e0000 */
[----:B---3--:R-:W-:Y:S04]  /*1b10*/  STL.64 [R1+0x20], R76 ;  /* 0x0000204c01007387 */ /* 0x008fe80000100a00 */
[----:B------:R-:W-:Y:S04]  /*1b20*/  SHFL.DOWN PT, R74, R52, 0x1, 0x1f ;  /* 0x08201f00344a7f89 */ /* 0x000fe800000e0000 */
[----:B0-----:R-:W-:Y:S04]  /*1b30*/  STL.64 [R1+0x30], R68 ;  /* 0x0000304401007387 */ /* 0x001fe80000100a00 */
[----:B------:R-:W-:Y:S04]  /*1b40*/  SHFL.DOWN PT, R68, R48, 0x1, 0x1f ;  /* 0x08201f0030447f89 */ /* 0x000fe800000e0000 */
[----:B------:R-:W0:Y:S04]  /*1b50*/  SHFL.DOWN PT, R69, R49, 0x1, 0x1f ;  /* 0x08201f0031457f89 */ /* 0x000e2800000e0000 */
[----:B-1----:R-:W-:Y:S04]  /*1b60*/  STL.64 [R1+0x58], R72 ;  /* 0x0000584801007387 */ /* 0x002fe80000100a00 */
[----:B------:R-:W1:Y:S04]  /*1b70*/  SHFL.DOWN PT, R75, R53, 0x1, 0x1f ;  /* 0x08201f00354b7f89 */ /* 0x000e6800000e0000 */
[----:B------:R-:W-:Y:S04]  /*1b80*/  SHFL.DOWN PT, R76, R50, 0x1, 0x1f ;  /* 0x08201f00324c7f89 */ /* 0x000fe800000e0000 */
[----:B------:R-:W2:Y:S04]  /*1b90*/  SHFL.DOWN PT, R77, R51, 0x1, 0x1f ;  /* 0x08201f00334d7f89 */ /* 0x000ea800000e0000 */
[----:B------:R-:W-:Y:S04]  /*1ba0*/  SHFL.DOWN PT, R72, R38, 0x1, 0x1f ;  /* 0x08201f0026487f89 */ /* 0x000fe800000e0000 */
[----:B------:R-:W3:Y:S04]  /*1bb0*/  SHFL.DOWN PT, R73, R39, 0x1, 0x1f ;  /* 0x08201f0027497f89 */ /* 0x000ee800000e0000 */
[----:B0-----:R-:W-:Y:S04]  /*1bc0*/  STL.64 [R1+0x50], R68 ;  /* 0x0000504401007387 */ /* 0x001fe80000100a00 */
[----:B------:R-:W-:Y:S04]  /*1bd0*/  SHFL.DOWN PT, R68, R44, 0x1, 0x1f ;  /* 0x08201f002c447f89 */ /* 0x000fe800000e0000 */
[----:B------:R-:W0:Y:S04]  /*1be0*/  SHFL.DOWN PT, R69, R45, 0x1, 0x1f ;  /* 0x08201f002d457f89 */ /* 0x000e2800000e0000 */
[----:B-1----:R-:W-:Y:S04]  /*1bf0*/  STL.64 [R1+0x40], R74 ;  /* 0x0000404a01007387 */ /* 0x002fe80000100a00 */
[----:B--2---:R-:W-:Y:S04]  /*1c00*/  STL.64 [R1+0x48], R76 ;  /* 0x0000484c01007387 */ /* 0x004fe80000100a00 */
[----:B---3--:R-:W-:Y:S04]  /*1c10*/  STL.64 [R1+0x78], R72 ;  /* 0x0000784801007387 */ /* 0x008fe80000100a00 */
[----:B------:R-:W-:Y:S04]  /*1c20*/  SHFL.DOWN PT, R74, R42, 0x1, 0x1f ;  /* 0x08201f002a4a7f89 */ /* 0x000fe800000e0000 */
        /* <DEDUP_REMOVED lines=43> */
[----:B------:R-:W0:Y:S01]  /*1ee0*/  SHFL.DOWN PT, R69, R17, 0x1, 0x1f ;  /* 0x08201f0011457f89 */ /* 0x000e2200000e0000 */
[----:B------:R-:W4:Y:S03]  /*1ef0*/  S2R R67, SR_LANEID ;  /* 0x0000000000437919 */ /* 0x000f260000000000 */
[----:B-1----:R-:W-:Y:S04]  /*1f00*/  STL.64 [R1+0xd8], R72 ;  /* 0x0000d84801007387 */ /* 0x002fe80000100a00 */
[----:B--2---:R-:W-:Y:S04]  /*1f10*/  STL.64 [R1+0xe0], R74 ;  /* 0x0000e04a01007387 */ /* 0x004fe80000100a00 */
[----:B---3--:R-:W-:Y:S04]  /*1f20*/  STL.64 [R1+0xe8], R76 ;  /* 0x0000e84c01007387 */ /* 0x008fe80000100a00 */
[----:B------:R-:W-:Y:S04]  /*1f30*/  SHFL.DOWN PT, R74, R6, 0x1, 0x1f ;  /* 0x08201f00064a7f89 */ /* 0x000fe800000e0000 */
[----:B------:R-:W1:Y:S04]  /*1f40*/  SHFL.DOWN PT, R75, R7, 0x1, 0x1f ;  /* 0x08201f00074b7f89 */ /* 0x000e6800000e0000 */
[----:B------:R-:W-:Y:S04]  /*1f50*/  SHFL.DOWN PT, R76, R4, 0x1, 0x1f ;  /* 0x08201f00044c7f89 */ /* 0x000fe800000e0000 */
[----:B------:R-:W2:Y:S04]  /*1f60*/  SHFL.DOWN PT, R77, R5, 0x1, 0x1f ;  /* 0x08201f00054d7f89 */ /* 0x000ea800000e0000 */
[----:B------:R-:W-:Y:S01]  /*1f70*/  SHFL.DOWN PT, R72, R3, 0x1, 0x1f ;  /* 0x08201f0003487f89 */ /* 0x000fe200000e0000 */
[----:B------:R-:W-:Y:S01]  /*1f80*/  BAR.SYNC.DEFER_BLOCKING 0x0 ;  /* 0x0000000000007b1d */ /* 0x000fe20000010000 */
[----:B----4-:R-:W-:-:S05]  /*1f90*/  ISETP.GT.AND P0, PT, R67, 0x1e, PT ;  /* 0x0000001e4300780c */ /* 0x010fca0003f04270 */
[----:B------:R-:W3:Y:S04]  /*1fa0*/  SHFL.DOWN PT, R73, R2, 0x1, 0x1f ;  /* 0x08201f0002497f89 */ /* 0x000ee800000e0000 */
[----:B0-----:R-:W-:Y:S04]  /*1fb0*/  STL.64 [R1+0xd0], R68 ;  /* 0x0000d04401007387 */ /* 0x001fe80000100a00 */
[----:B------:R-:W-:Y:S04]  /*1fc0*/  SHFL.DOWN PT, R68, R8, 0x1, 0x1f ;  /* 0x08201f0008447f89 */ /* 0x000fe800000e0000 */
[----:B------:R-:W0:Y:S04]  /*1fd0*/  SHFL.DOWN PT, R69, R9, 0x1, 0x1f ;  /* 0x08201f0009457f89 */ /* 0x000e2800000e0000 */
[----:B-1----:R-:W-:Y:S04]  /*1fe0*/  STL.64 [R1+0xf8], R74 ;  /* 0x0000f84a01007387 */ /* 0x002fe80000100a00 */
[----:B--2---:R-:W-:Y:S04]  /*1ff0*/  STL.64 [R1+0x100], R76 ;  /* 0x0001004c01007387 */ /* 0x004fe80000100a00 */
[----:B---3--:R-:W-:Y:S04]  /*2000*/  STL.64 [R1], R72 ;  /* 0x0000004801007387 */ /* 0x008fe80000100a00 */
[----:B0-----:R0:W-:Y:S02]  /*2010*/  STL.64 [R1+0xf0], R68 ;  /* 0x0000f04401007387 */ /* 0x0011e40000100a00 */
[----:B0-----:R-:W-:Y:S01]  /*2020*/  IMAD.MOV.U32 R69, RZ, RZ, R3 ;  /* 0x000000ffff457224 */ /* 0x001fe200078e0003 */
[----:B------:R-:W-:Y:S06]  /*2030*/  @P0 BRA `(.L_x_28239) ;  /* 0x0000002000280947 */ /* 0x000fec0003800000 */
[-C--:B------:R-:W-:Y:S02]  /*2040*/  FSETP.GT.FTZ.AND P0, PT, R3, R72.reuse, PT ;  /* 0x000000480300720b */ /* 0x080fe40003f14000 */
[----:B------:R-:W-:Y:S02]  /*2050*/  IADD3 R68, PT, PT, R1, 0x88, RZ ;  /* 0x0000008801447810 */ /* 0x000fe40007ffe0ff */
        /* <DEDUP_REMOVED lines=10> */
[----:B------:R-:W-:-:S07]  /*2100*/  IMAD.MOV.U32 R3, RZ, RZ, RZ ;  /* 0x000000ffff037224 */ /* 0x000fce00078e00ff */
.L_x_28333:
        /* <DEDUP_REMOVED lines=20> */
.L_x_28241:
[----:B------:R-:W-:Y:S01]  /*2250*/  IMAD.MOV.U32 R34, RZ, RZ, R37 ;  /* 0x000000ffff227224 */ /* 0x000fe200078e0025 */
[----:B------:R-:W-:Y:S01]  /*2260*/  MOV R70, R5 ;  /* 0x0000000500467202 */ /* 0x000fe20000000f00 */
[----:B------:R-:W-:Y:S02]  /*2270*/  IMAD.MOV.U32 R37, RZ, RZ, R36 ;  /* 0x000000ffff257224 */ /* 0x000fe400078e0024 */
[----:B------:R-:W-:-:S07]  /*2280*/  IMAD.MOV.U32 R5, RZ, RZ, R4 ;  /* 0x000000ffff057224 */ /* 0x000fce00078e0004 */
.L_x_28242:
[----:B------:R-:W-:Y:S05]  /*2290*/  BSYNC.RECONVERGENT B1 ;  /* 0x0000000000017941 */ /* 0x000fea0003800200 */
.L_x_28240:
        /* <DEDUP_REMOVED lines=11> */
.L_x_28244:
[----:B------:R-:W-:Y:S01]  /*2350*/  IMAD.MOV.U32 R75, RZ, RZ, R34 ;  /* 0x000000ffff4b7224 */ /* 0x000fe200078e0022 */
[----:B------:R-:W-:Y:S01]  /*2360*/  MOV R77, R70 ;  /* 0x00000046004d7202 */ /* 0x000fe20000000f00 */
[----:B------:R-:W-:Y:S02]  /*2370*/  IMAD.MOV.U32 R36, RZ, RZ, R39 ;  /* 0x000000ffff247224 */ /* 0x000fe400078e0027 */
[----:B------:R-:W-:-:S07]  /*2380*/  IMAD.MOV.U32 R4, RZ, RZ, R7 ;  /* 0x000000ffff047224 */ /* 0x000fce00078e0007 */
.L_x_28245:
[----:B------:R-:W-:Y:S05]  /*2390*/  BSYNC.RECONVERGENT B1 ;  /* 0x0000000000017941 */ /* 0x000fea0003800200 */
.L_x_28243:
        /* <DEDUP_REMOVED lines=11> */
.L_x_28247:
[----:B------:R-:W-:Y:S01]  /*2450*/  IMAD.MOV.U32 R34, RZ, RZ, R75 ;  /* 0x000000ffff227224 */ /* 0x000fe200078e004b */
[----:B------:R-:W-:Y:S01]  /*2460*/  MOV R70, R77 ;  /* 0x0000004d00467202 */ /* 0x000fe20000000f00 */
[----:B------:R-:W-:Y:S02]  /*2470*/  IMAD.MOV.U32 R39, RZ, RZ, R38 ;  /* 0x000000ffff277224 */ /* 0x000fe400078e0026 */
[----:B------:R-:W-:-:S07]  /*2480*/  IMAD.MOV.U32 R7, RZ, RZ, R6 ;  /* 0x000000ffff077224 */ /* 0x000fce00078e0006 */
.L_x_28248:
[----:B------:R-:W-:Y:S05]  /*2490*/  BSYNC.RECONVERGENT B1 ;  /* 0x0000000000017941 */ /* 0x000fea0003800200 */
.L_x_28246:
        /* <DEDUP_REMOVED lines=11> */
.L_x_28250:
[----:B------:R-:W-:Y:S01]  /*2550*/  IMAD.MOV.U32 R75, RZ, RZ, R34 ;  /* 0x000000ffff4b7224 */ /* 0x000fe200078e0022 */
[----:B------:R-:W-:Y:S01]  /*2560*/  MOV R77, R70 ;  /* 0x00000046004d7202 */ /* 0x000fe20000000f00 */
[----:B------:R-:W-:Y:S02]  /*2570*/  IMAD.MOV.U32 R38, RZ, RZ, R41 ;  /* 0x000000ffff267224 */ /* 0x000fe400078e0029 */
[----:B------:R-:W-:-:S07]  /*2580*/  IMAD.MOV.U32 R6, RZ, RZ, R9 ;  /* 0x000000ffff067224 */ /* 0x000fce00078e0009 */
.L_x_28251:
[----:B------:R-:W-:Y:S05]  /*2590*/  BSYNC.RECONVERGENT B1 ;  /* 0x0000000000017941 */ /* 0x000fea0003800200 */
.L_x_28249:
        /* <DEDUP_REMOVED lines=11> */
.L_x_28253:
[----:B------:R-:W-:Y:S01]  /*2650*/  IMAD.MOV.U32 R34, RZ, RZ, R75 ;  /* 0x000000ffff227224 */ /* 0x000fe200078e004b */
[----:B------:R-:W-:Y:S01]  /*2660*/  MOV R70, R77 ;  /* 0x0000004d00467202 */ /* 0x000fe20000000f00 */
[----:B------:R-:W-:Y:S02]  /*2670*/  IMAD.MOV.U32 R41, RZ, RZ, R40 ;  /* 0x000000ffff297224 */ /* 0x000fe400078e0028 */
[----:B------:R-:W-:-:S07]  /*2680*/  IMAD.MOV.U32 R9, RZ, RZ, R8 ;  /* 0x000000ffff097224 */ /* 0x000fce00078e0008 */
.L_x_28254:
[----:B------:R-:W-:Y:S05]  /*2690*/  BSYNC.RECONVERGENT B1 ;  /* 0x0000000000017941 */ /* 0x000fea0003800200 */
.L_x_28252:
        /* <DEDUP_REMOVED lines=11> */
.L_x_28256:
[----:B------:R-:W-:Y:S01]  /*2750*/  IMAD.MOV.U32 R75, RZ, RZ, R34 ;  /* 0x000000ffff4b7224 */ /* 0x000fe200078e0022 */
[----:B------:R-:W-:Y:S01]  /*2760*/  MOV R77, R70 ;  /* 0x00000046004d7202 */ /* 0x000fe20000000f00 */
[----:B------:R-:W-:Y:S02]  /*2770*/  IMAD.MOV.U32 R40, RZ, RZ, R43 ;  /* 0x000000ffff287224 */ /* 0x000fe400078e002b */
[----:B------:R-:W-:-:S07]  /*2780*/  IMAD.MOV.U32 R8, RZ, RZ, R11 ;  /* 0x000000ffff087224 */ /* 0x000fce00078e000b */
.L_x_28257:
[----:B------:R-:W-:Y:S05]  /*2790*/  BSYNC.RECONVERGENT B1 ;  /* 0x0000000000017941 */ /* 0x000fea0003800200 */
.L_x_28255:
        /* <DEDUP_REMOVED lines=11> */
.L_x_28259:
[----:B------:R-:W-:Y:S01]  /*2850*/  IMAD.MOV.U32 R34, RZ, RZ, R75 ;  /* 0x000000ffff227224 */ /* 0x000fe200078e004b */
[----:B------:R-:W-:Y:S01]  /*2860*/  MOV R70, R77 ;  /* 0x0000004d00467202 */ /* 0x000fe20000000f00 */
[----:B------:R-:W-:Y:S02]  /*2870*/  IMAD.MOV.U32 R43, RZ, RZ, R42 ;  /* 0x000000ffff2b7224 */ /* 0x000fe400078e002a */
[----:B------:R-:W-:-:S07]  /*2880*/  IMAD.MOV.U32 R11, RZ, RZ, R10 ;  /* 0x000000ffff0b7224 */ /* 0x000fce00078e000a */
.L_x_28260:
[----:B------:R-:W-:Y:S05]  /*2890*/  BSYNC.RECONVERGENT B1 ;  /* 0x0000000000017941 */ /* 0x000fea0003800200 */
.L_x_28258:
        /* <DEDUP_REMOVED lines=11> */
.L_x_28262:
[----:B------:R-:W-:Y:S01]  /*2950*/  IMAD.MOV.U32 R75, RZ, RZ, R34 ;  /* 0x000000ffff4b7224 */ /* 0x000fe200078e0022 */
[----:B------:R-:W-:Y:S01]  /*2960*/  MOV R77, R70 ;  /* 0x00000046004d7202 */ /* 0x000fe20000000f00 */
[----:B------:R-:W-:Y:S02]  /*2970*/  IMAD.MOV.U32 R42, RZ, RZ, R45 ;  /* 0x000000ffff2a7224 */ /* 0x000fe400078e002d */
[----:B------:R-:W-:-:S07]  /*2980*/  IMAD.MOV.U32 R10, RZ, RZ, R13 ;  /* 0x000000ffff0a7224 */ /* 0x000fce00078e000d */
.L_x_28263:
[----:B------:R-:W-:Y:S05]  /*2990*/  BSYNC.RECONVERGENT B1 ;  /* 0x0000000000017941 */ /* 0x000fea0003800200 */
.L_x_28261:
        /* <DEDUP_REMOVED lines=11> */
.L_x_28265:
[----:B------:R-:W-:Y:S01]  /*2a50*/  IMAD.MOV.U32 R34, RZ, RZ, R75 ;  /* 0x000000ffff227224 */ /* 0x000fe200078e004b */
[----:B------:R-:W-:Y:S01]  /*2a60*/  MOV R70, R77 ;  /* 0x0000004d00467202 */ /* 0x000fe20000000f00 */
[----:B------:R-:W-:Y:S02]  /*2a70*/  IMAD.MOV.U32 R45, RZ, RZ, R44 ;  /* 0x000000ffff2d7224 */ /* 0x000fe400078e002c */
[----:B------:R-:W-:-:S07]  /*2a80*/  IMAD.MOV.U32 R13, RZ, RZ, R12 ;  /* 0x000000ffff0d7224 */ /* 0x000fce00078e000c */
.L_x_28266:
[----:B------:R-:W-:Y:S05]  /*2a90*/  BSYNC.RECONVERGENT B1 ;  /* 0x0000000000017941 */ /* 0x000fea0003800200 */
.L_x_28264:
        /* <DEDUP_REMOVED lines=11> */
.L_x_28268:
[----:B------:R-:W-:Y:S01]  /*2b50*/  IMAD.MOV.U32 R75, RZ, RZ, R34 ;  /* 0x000000ffff4b7224 */ /* 0x000fe200078e0022 */
[----:B------:R-:W-:Y:S01]  /*2b60*/  MOV R77, R70 ;  /* 0x00000046004d7202 */ /* 0x000fe20000000f00 */
[----:B------:R-:W-:Y:S02]  /*2b70*/  IMAD.MOV.U32 R44, RZ, RZ, R47 ;  /* 0x000000ffff2c7224 */ /* 0x000fe400078e002f */
[----:B------:R-:W-:-:S07]  /*2b80*/  IMAD.MOV.U32 R12, RZ, RZ, R15 ;  /* 0x000000ffff0c7224 */ /* 0x000fce00078e000f */
.L_x_28269:
[----:B------:R-:W-:Y:S05]  /*2b90*/  BSYNC.RECONVERGENT B1 ;  /* 0x0000000000017941 */ /* 0x000fea0003800200 */
.L_x_28267:
        /* <DEDUP_REMOVED lines=11> */
.L_x_28271:
[----:B------:R-:W-:Y:S01]  /*2c50*/  IMAD.MOV.U32 R34, RZ, RZ, R75 ;  /* 0x000000ffff227224 */ /* 0x000fe200078e004b */
[----:B------:R-:W-:Y:S01]  /*2c60*/  MOV R70, R77 ;  /* 0x0000004d00467202 */ /* 0x000fe20000000f00 */
[----:B------:R-:W-:Y:S02]  /*2c70*/  IMAD.MOV.U32 R47, RZ, RZ, R46 ;  /* 0x000000ffff2f7224 */ /* 0x000fe400078e002e */
[----:B------:R-:W-:-:S07]  /*2c80*/  IMAD.MOV.U32 R15, RZ, RZ, R14 ;  /* 0x000000ffff0f7224 */ /* 0x000fce00078e000e */
.L_x_28272:
[----:B------:R-:W-:Y:S05]  /*2c90*/  BSYNC.RECONVERGENT B1 ;  /* 0x0000000000017941 */ /* 0x000fea0003800200 */
.L_x_28270:
        /* <DEDUP_REMOVED lines=11> */
.L_x_28274:
[----:B------:R-:W-:Y:S01]  /*2d50*/  IMAD.MOV.U32 R75, RZ, RZ, R34 ;  /* 0x000000ffff4b7224 */ /* 0x000fe200078e0022 */
[----:B------:R-:W-:Y:S01]  /*2d60*/  MOV R77, R70 ;  /* 0x00000046004d7202 */ /* 0x000fe20000000f00 */
[----:B------:R-:W-:Y:S02]  /*2d70*/  IMAD.MOV.U32 R46, RZ, RZ, R49 ;  /* 0x000000ffff2e7224 */ /* 0x000fe400078e0031 */
[----:B------:R-:W-:-:S07]  /*2d80*/  IMAD.MOV.U32 R14, RZ, RZ, R17 ;  /* 0x000000ffff0e7224 */ /* 0x000fce00078e0011 */
.L_x_28275:
[----:B------:R-:W-:Y:S05]  /*2d90*/  BSYNC.RECONVERGENT B1 ;  /* 0x0000000000017941 */ /* 0x000fea0003800200 */
.L_x_28273:
        /* <DEDUP_REMOVED lines=11> */
.L_x_28277:
[----:B------:R-:W-:Y:S01]  /*2e50*/  IMAD.MOV.U32 R34, RZ, RZ, R75 ;  /* 0x000000ffff227224 */ /* 0x000fe200078e004b */
[----:B------:R-:W-:Y:S01]  /*2e60*/  MOV R70, R77 ;  /* 0x0000004d00467202 */ /* 0x000fe20000000f00 */
[----:B------:R-:W-:Y:S02]  /*2e70*/  IMAD.MOV.U32 R49, RZ, RZ, R48 ;  /* 0x000000ffff317224 */ /* 0x000fe400078e0030 */
[----:B------:R-:W-:-:S07]  /*2e80*/  IMAD.MOV.U32 R17, RZ, RZ, R16 ;  /* 0x000000ffff117224 */ /* 0x000fce00078e0010 */
.L_x_28278:
[----:B------:R-:W-:Y:S05]  /*2e90*/  BSYNC.RECONVERGENT B1 ;  /* 0x0000000000017941 */ /* 0x000fea0003800200 */
.L_x_28276:
        /* <DEDUP_REMOVED lines=11> */
.L_x_28280:
[----:B------:R-:W-:Y:S01]  /*2f50*/  IMAD.MOV.U32 R75, RZ, RZ, R34 ;  /* 0x000000ffff4b7224 */ /* 0x000fe200078e0022 */
[----:B------:R-:W-:Y:S01]  /*2f60*/  MOV R77, R70 ;  /* 0x00000046004d7202 */ /* 0x000fe20000000f00 */
[----:B------:R-:W-:Y:S02]  /*2f70*/  IMAD.MOV.U32 R48, RZ, RZ, R51 ;  /* 0x000000ffff307224 */ /* 0x000fe400078e0033 */
[----:B------:R-:W-:-:S07]  /*2f80*/  IMAD.MOV.U32 R16, RZ, RZ, R19 ;  /* 0x000000ffff107224 */ /* 0x000fce00078e0013 */
.L_x_28281:
[----:B------:R-:W-:Y:S05]  /*2f90*/  BSYNC.RECONVERGENT B1 ;  /* 0x0000000000017941 */ /* 0x000fea0003800200 */
.L_x_28279:
        /* <DEDUP_REMOVED lines=11> */
.L_x_28283:
[----:B------:R-:W-:Y:S01]  /*3050*/  IMAD.MOV.U32 R34, RZ, RZ, R75 ;  /* 0x000000ffff227224 */ /* 0x000fe200078e004b */
[----:B------:R-:W-:Y:S01]  /*3060*/  MOV R70, R77 ;  /* 0x0000004d00467202 */ /* 0x000fe20000000f00 */
[----:B------:R-:W-:Y:S02]  /*3070*/  IMAD.MOV.U32 R51, RZ, RZ, R50 ;  /* 0x000000ffff337224 */ /* 0x000fe400078e0032 */
[----:B------:R-:W-:-:S07]  /*3080*/  IMAD.MOV.U32 R19, RZ, RZ, R18 ;  /* 0x000000ffff137224 */ /* 0x000fce00078e0012 */
.L_x_28284:
[----:B------:R-:W-:Y:S05]  /*3090*/  BSYNC.RECONVERGENT B1 ;  /* 0x0000000000017941 */ /* 0x000fea0003800200 */
.L_x_28282:
        /* <DEDUP_REMOVED lines=11> */
.L_x_28286:
[----:B------:R-:W-:Y:S01]  /*3150*/  IMAD.MOV.U32 R75, RZ, RZ, R34 ;  /* 0x000000ffff4b7224 */ /* 0x000fe200078e0022 */
[----:B------:R-:W-:Y:S01]  /*3160*/  MOV R77, R70 ;  /* 0x00000046004d7202 */ /* 0x000fe20000000f00 */
[----:B------:R-:W-:Y:S02]  /*3170*/  IMAD.MOV.U32 R50, RZ, RZ, R53 ;  /* 0x000000ffff327224 */ /* 0x000fe400078e0035 */
[----:B------:R-:W-:-:S07]  /*3180*/  IMAD.MOV.U32 R18, RZ, RZ, R21 ;  /* 0x000000ffff127224 */ /* 0x000fce00078e0015 */
.L_x_28287:
[----:B------:R-:W-:Y:S05]  /*3190*/  BSYNC.RECONVERGENT B1 ;  /* 0x0000000000017941 */ /* 0x000fea0003800200 */
.L_x_28285:
        /* <DEDUP_REMOVED lines=11> */
.L_x_28289:
[----:B------:R-:W-:Y:S01]  /*3250*/  IMAD.MOV.U32 R34, RZ, RZ, R75 ;  /* 0x000000ffff227224 */ /* 0x000fe200078e004b */
[----:B------:R-:W-:Y:S01]  /*3260*/  MOV R70, R77 ;  /* 0x0000004d00467202 */ /* 0x000fe20000000f00 */
[----:B------:R-:W-:Y:S02]  /*3270*/  IMAD.MOV.U32 R53, RZ, RZ, R52 ;  /* 0x000000ffff357224 */ /* 0x000fe400078e0034 */
[----:B------:R-:W-:-:S07]  /*3280*/  IMAD.MOV.U32 R21, RZ, RZ, R20 ;  /* 0x000000ffff157224 */ /* 0x000fce00078e0014 */
.L_x_28290:
[----:B------:R-:W-:Y:S05]  /*3290*/  BSYNC.RECONVERGENT B1 ;  /* 0x0000000000017941 */ /* 0x000fea0003800200 */
.L_x_28288:
        /* <DEDUP_REMOVED lines=11> */
.L_x_28292:
[----:B------:R-:W-:Y:S01]  /*3350*/  IMAD.MOV.U32 R75, RZ, RZ, R34 ;  /* 0x000000ffff4b7224 */ /* 0x000fe200078e0022 */
[----:B------:R-:W-:Y:S01]  /*3360*/  MOV R77, R70 ;  /* 0x00000046004d7202 */ /* 0x000fe20000000f00 */
[----:B------:R-:W-:Y:S02]  /*3370*/  IMAD.MOV.U32 R52, RZ, RZ, R55 ;  /* 0x000000ffff347224 */ /* 0x000fe400078e0037 */
[----:B------:R-:W-:-:S07]  /*3380*/  IMAD.MOV.U32 R20, RZ, RZ, R23 ;  /* 0x000000ffff147224 */ /* 0x000fce00078e0017 */
.L_x_28293:
[----:B------:R-:W-:Y:S05]  /*3390*/  BSYNC.RECONVERGENT B1 ;  /* 0x0000000000017941 */ /* 0x000fea0003800200 */
.L_x_28291:
        /* <DEDUP_REMOVED lines=11> */
.L_x_28295:
[----:B------:R-:W-:Y:S01]  /*3450*/  IMAD.MOV.U32 R34, RZ, RZ, R75 ;  /* 0x000000ffff227224 */ /* 0x000fe200078e004b */
[----:B------:R-:W-:Y:S01]  /*3460*/  MOV R70, R77 ;  /* 0x0000004d00467202 */ /* 0x000fe20000000f00 */
[----:B------:R-:W-:Y:S02]  /*3470*/  IMAD.MOV.U32 R55, RZ, RZ, R54 ;  /* 0x000000ffff377224 */ /* 0x000fe400078e0036 */
[----:B------:R-:W-:-:S07]  /*3480*/  IMAD.MOV.U32 R23, RZ, RZ, R22 ;  /* 0x000000ffff177224 */ /* 0x000fce00078e0016 */
.L_x_28296:
[----:B------:R-:W-:Y:S05]  /*3490*/  BSYNC.RECONVERGENT B1 ;  /* 0x0000000000017941 */ /* 0x000fea0003800200 */
.L_x_28294:
        /* <DEDUP_REMOVED lines=11> */
.L_x_28298:
[----:B------:R-:W-:Y:S01]  /*3550*/  IMAD.MOV.U32 R75, RZ, RZ, R34 ;  /* 0x000000ffff4b7224 */ /* 0x000fe200078e0022 */
[----:B------:R-:W-:Y:S01]  /*3560*/  MOV R77, R70 ;  /* 0x00000046004d7202 */ /* 0x000fe20000000f00 */
[----:B------:R-:W-:Y:S02]  /*3570*/  IMAD.MOV.U32 R54, RZ, RZ, R57 ;  /* 0x000000ffff367224 */ /* 0x000fe400078e0039 */
[----:B------:R-:W-:-:S07]  /*3580*/  IMAD.MOV.U32 R22, RZ, RZ, R25 ;  /* 0x000000ffff167224 */ /* 0x000fce00078e0019 */
.L_x_28299:
[----:B------:R-:W-:Y:S05]  /*3590*/  BSYNC.RECONVERGENT B1 ;  /* 0x0000000000017941 */ /* 0x000fea0003800200 */
.L_x_28297:
        /* <DEDUP_REMOVED lines=11> */
.L_x_28301:
[----:B------:R-:W-:Y:S01]  /*3650*/  IMAD.MOV.U32 R34, RZ, RZ, R75 ;  /* 0x000000ffff227224 */ /* 0x000fe200078e004b */
[----:B------:R-:W-:Y:S01]  /*3660*/  MOV R70, R77 ;  /* 0x0000004d00467202 */ /* 0x000fe20000000f00 */
[----:B------:R-:W-:Y:S02]  /*3670*/  IMAD.MOV.U32 R57, RZ, RZ, R56 ;  /* 0x000000ffff397224 */ /* 0x000fe400078e0038 */
[----:B------:R-:W-:-:S07]  /*3680*/  IMAD.MOV.U32 R25, RZ, RZ, R24 ;  /* 0x000000ffff197224 */ /* 0x000fce00078e0018 */
.L_x_28302:
[----:B------:R-:W-:Y:S05]  /*3690*/  BSYNC.RECONVERGENT B1 ;  /* 0x0000000000017941 */ /* 0x000fea0003800200 */
.L_x_28300:
        /* <DEDUP_REMOVED lines=11> */
.L_x_28304:
[----:B------:R-:W-:Y:S01]  /*3750*/  IMAD.MOV.U32 R75, RZ, RZ, R34 ;  /* 0x000000ffff4b7224 */ /* 0x000fe200078e0022 */
[----:B------:R-:W-:Y:S01]  /*3760*/  MOV R77, R70 ;  /* 0x00000046004d7202 */ /* 0x000fe20000000f00 */
[----:B------:R-:W-:Y:S02]  /*3770*/  IMAD.MOV.U32 R56, RZ, RZ, R59 ;  /* 0x000000ffff387224 */ /* 0x000fe400078e003b */
[----:B------:R-:W-:-:S07]  /*3780*/  IMAD.MOV.U32 R24, RZ, RZ, R27 ;  /* 0x000000ffff187224 */ /* 0x000fce00078e001b */
.L_x_28305:
[----:B------:R-:W-:Y:S05]  /*3790*/  BSYNC.RECONVERGENT B1 ;  /* 0x0000000000017941 */ /* 0x000fea0003800200 */
.L_x_28303:
        /* <DEDUP_REMOVED lines=11> */
.L_x_28307:
[----:B------:R-:W-:Y:S01]  /*3850*/  IMAD.MOV.U32 R34, RZ, RZ, R75 ;  /* 0x000000ffff227224 */ /* 0x000fe200078e004b */
[----:B------:R-:W-:Y:S01]  /*3860*/  MOV R70, R77 ;  /* 0x0000004d00467202 */ /* 0x000fe20000000f00 */
[----:B------:R-:W-:Y:S02]  /*3870*/  IMAD.MOV.U32 R59, RZ, RZ, R58 ;  /* 0x000000ffff3b7224 */ /* 0x000fe400078e003a */
[----:B------:R-:W-:-:S07]  /*3880*/  IMAD.MOV.U32 R27, RZ, RZ, R26 ;  /* 0x000000ffff1b7224 */ /* 0x000fce00078e001a */
.L_x_28308:
[----:B------:R-:W-:Y:S05]  /*3890*/  BSYNC.RECONVERGENT B1 ;  /* 0x0000000000017941 */ /* 0x000fea0003800200 */
.L_x_28306:
        /* <DEDUP_REMOVED lines=11> */
.L_x_28310:
[----:B------:R-:W-:Y:S01]  /*3950*/  IMAD.MOV.U32 R75, RZ, RZ, R34 ;  /* 0x000000ffff4b7224 */ /* 0x000fe200078e0022 */
[----:B------:R-:W-:Y:S01]  /*3960*/  MOV R77, R70 ;  /* 0x00000046004d7202 */ /* 0x000fe20000000f00 */
[----:B------:R-:W-:Y:S02]  /*3970*/  IMAD.MOV.U32 R58, RZ, RZ, R61 ;  /* 0x000000ffff3a7224 */ /* 0x000fe400078e003d */
[----:B------:R-:W-:-:S07]  /*3980*/  IMAD.MOV.U32 R26, RZ, RZ, R29 ;  /* 0x000000ffff1a7224 */ /* 0x000fce00078e001d */
.L_x_28311:
[----:B------:R-:W-:Y:S05]  /*3990*/  BSYNC.RECONVERGENT B1 ;  /* 0x0000000000017941 */ /* 0x000fea0003800200 */
.L_x_28309:
        /* <DEDUP_REMOVED lines=11> */
.L_x_28313:
[----:B------:R-:W-:Y:S01]  /*3a50*/  IMAD.MOV.U32 R34, RZ, RZ, R75 ;  /* 0x000000ffff227224 */ /* 0x000fe200078e004b */
[----:B------:R-:W-:Y:S01]  /*3a60*/  MOV R70, R77 ;  /* 0x0000004d00467202 */ /* 0x000fe20000000f00 */
[----:B------:R-:W-:Y:S02]  /*3a70*/  IMAD.MOV.U32 R61, RZ, RZ, R60 ;  /* 0x000000ffff3d7224 */ /* 0x000fe400078e003c */
[----:B------:R-:W-:-:S07]  /*3a80*/  IMAD.MOV.U32 R29, RZ, RZ, R28 ;  /* 0x000000ffff1d7224 */ /* 0x000fce00078e001c */
.L_x_28314:
[----:B------:R-:W-:Y:S05]  /*3a90*/  BSYNC.RECONVERGENT B1 ;  /* 0x0000000000017941 */ /* 0x000fea0003800200 */
.L_x_28312:
        /* <DEDUP_REMOVED lines=11> */
.L_x_28316:
[----:B------:R-:W-:Y:S01]  /*3b50*/  IMAD.MOV.U32 R75, RZ, RZ, R34 ;  /* 0x000000ffff4b7224 */ /* 0x000fe200078e0022 */
[----:B------:R-:W-:Y:S01]  /*3b60*/  MOV R77, R70 ;  /* 0x00000046004d7202 */ /* 0x000fe20000000f00 */
[----:B------:R-:W-:Y:S02]  /*3b70*/  IMAD.MOV.U32 R60, RZ, RZ, R63 ;  /* 0x000000ffff3c7224 */ /* 0x000fe400078e003f */
[----:B------:R-:W-:-:S07]  /*3b80*/  IMAD.MOV.U32 R28, RZ, RZ, R31 ;  /* 0x000000ffff1c7224 */ /* 0x000fce00078e001f */
.L_x_28317:
[----:B------:R-:W-:Y:S05]  /*3b90*/  BSYNC.RECONVERGENT B1 ;  /* 0x0000000000017941 */ /* 0x000fea0003800200 */
.L_x_28315:
        /* <DEDUP_REMOVED lines=11> */
.L_x_28319:
[----:B------:R-:W-:Y:S01]  /*3c50*/  IMAD.MOV.U32 R34, RZ, RZ, R75 ;  /* 0x000000ffff227224 */ /* 0x000fe200078e004b */
[----:B------:R-:W-:Y:S01]  /*3c60*/  MOV R70, R77 ;  /* 0x0000004d00467202 */ /* 0x000fe20000000f00 */
[----:B------:R-:W-:Y:S02]  /*3c70*/  IMAD.MOV.U32 R63, RZ, RZ, R62 ;  /* 0x000000ffff3f7224 */ /* 0x000fe400078e003e */
[----:B------:R-:W-:-:S07]  /*3c80*/  IMAD.MOV.U32 R31, RZ, RZ, R30 ;  /* 0x000000ffff1f7224 */ /* 0x000fce00078e001e */
.L_x_28320:
[----:B------:R-:W-:Y:S05]  /*3c90*/  BSYNC.RECONVERGENT B1 ;  /* 0x0000000000017941 */ /* 0x000fea0003800200 */
.L_x_28318:
        /* <DEDUP_REMOVED lines=11> */
.L_x_28322:
[----:B------:R-:W-:Y:S01]  /*3d50*/  IMAD.MOV.U32 R75, RZ, RZ, R34 ;  /* 0x000000ffff4b7224 */ /* 0x000fe200078e0022 */
[----:B------:R-:W-:Y:S01]  /*3d60*/  MOV R77, R70 ;  /* 0x00000046004d7202 */ /* 0x000fe20000000f00 */
[----:B------:R-:W-:Y:S02]  /*3d70*/  IMAD.MOV.U32 R62, RZ, RZ, R65 ;  /* 0x000000ffff3e7224 */ /* 0x000fe400078e0041 */
[----:B------:R-:W-:-:S07]  /*3d80*/  IMAD.MOV.U32 R30, RZ, RZ, R33 ;  /* 0x000000ffff1e7224 */ /* 0x000fce00078e0021 */
.L_x_28323:
[----:B------:R-:W-:Y:S05]  /*3d90*/  BSYNC.RECONVERGENT B1 ;  /* 0x0000000000017941 */ /* 0x000fea0003800200 */
.L_x_28321:
        /* <DEDUP_REMOVED lines=11> */
.L_x_28325:
[----:B------:R-:W-:Y:S01]  /*3e50*/  IMAD.MOV.U32 R34, RZ, RZ, R75 ;  /* 0x000000ffff227224 */ /* 0x000fe200078e004b */
[----:B------:R-:W-:Y:S01]  /*3e60*/  MOV R70, R77 ;  /* 0x0000004d00467202 */ /* 0x000fe20000000f00 */
[----:B------:R-:W-:Y:S02]  /*3e70*/  IMAD.MOV.U32 R65, RZ, RZ, R64 ;  /* 0x000000ffff417224 */ /* 0x000fe400078e0040 */
[----:B------:R-:W-:-:S07]  /*3e80*/  IMAD.MOV.U32 R33, RZ, RZ, R32 ;  /* 0x000000ffff217224 */ /* 0x000fce00078e0020 */
.L_x_28326:
[----:B------:R-:W-:Y:S05]  /*3e90*/  BSYNC.RECONVERGENT B1 ;  /* 0x0000000000017941 */ /* 0x000fea0003800200 */
.L_x_28324:
        /* <DEDUP_REMOVED lines=11> */
.L_x_28328:
[----:B------:R-:W-:Y:S01]  /*3f50*/  IMAD.MOV.U32 R74, RZ, RZ, R34 ;  /* 0x000000ffff4a7224 */ /* 0x000fe200078e0022 */
[----:B------:R-:W-:Y:S01]  /*3f60*/  MOV R64, R71 ;  /* 0x0000004700407202 */ /* 0x000fe20000000f00 */
[----:B------:R-:W-:Y:S02]  /*3f70*/  IMAD.MOV.U32 R75, RZ, RZ, R70 ;  /* 0x000000ffff4b7224 */ /* 0x000fe400078e0046 */
[----:B------:R-:W-:-:S07]  /*3f80*/  IMAD.MOV.U32 R32, RZ, RZ, R35 ;  /* 0x000000ffff207224 */ /* 0x000fce00078e0023 */
.L_x_28329:
[----:B------:R-:W-:Y:S05]  /*3f90*/  BSYNC.RECONVERGENT B1 ;  /* 0x0000000000017941 */ /* 0x000fea0003800200 */
.L_x_28327:
        /* <DEDUP_REMOVED lines=11> */
.L_x_28331:
[----:B------:R-:W-:Y:S01]  /*4050*/  IMAD.MOV.U32 R71, RZ, RZ, R73 ;  /* 0x000000ffff477224 */ /* 0x000fe200078e0049 */
[----:B------:R-:W-:Y:S01]  /*4060*/  MOV R35, R72 ;  /* 0x0000004800237202 */ /* 0x000fe20000000f00 */
[--C-:B------:R-:W-:Y:S01]  /*4070*/  IMAD.MOV.U32 R70, RZ, RZ, R74.reuse ;  /* 0x000000ffff467224 */ /* 0x100fe200078e004a */
[----:B------:R-:W-:Y:S01]  /*4080*/  MOV R72, R75 ;  /* 0x0000004b00487202 */ /* 0x000fe20000000f00 */
[----:B------:R-:W-:Y:S02]  /*4090*/  IMAD.MOV.U32 R73, RZ, RZ, R74 ;  /* 0x000000ffff497224 */ /* 0x000fe400078e004a */
[----:B------:R-:W-:-:S07]  /*40a0*/  IMAD.MOV.U32 R34, RZ, RZ, R75 ;  /* 0x000000ffff227224 */ /* 0x000fce00078e004b */
.L_x_28332:
[----:B------:R-:W-:Y:S05]  /*40b0*/  BSYNC.RECONVERGENT B1 ;  /* 0x0000000000017941 */ /* 0x000fea0003800200 */
.L_x_28330:
[----:B------:R-:W-:Y:S01]  /*40c0*/  VIADD R68, R68, 0x4 ;  /* 0x0000000444447836 */ /* 0x000fe20000000000 */
[----:B------:R-:W-:Y:S06]  /*40d0*/  @P1 BRA `(.L_x_28333) ;  /* 0xffffffe0000c1947 */ /* 0x000fec000383ffff */
.L_x_28239:
[----:B------:R-:W-:Y:S05]  /*40e0*/  BSYNC.RECONVERGENT B0 ;  /* 0x0000000000007941 */ /* 0x000fea0003800200 */
.L_x_28238:
[----:B------:R-:W-:Y:S01]  /*40f0*/  SHFL.DOWN PT, R72, R70, 0x2, 0x1f ;  /* 0x08401f0046487f89 */ /* 0x000fe200000e0000 */
[----:B------:R-:W0:Y:S01]  /*4100*/  LDCU UR4, c[0x0][0x2f8] ;  /* 0x00005f00ff0477ac */ /* 0x000e220008000800 */
[----:B------:R-:W-:Y:S01]  /*4110*/  ISETP.GT.AND P0, PT, R67, 0x1d, PT ;  /* 0x0000001d4300780c */ /* 0x000fe20003f04270 */
[----:B------:R-:W-:Y:S01]  /*4120*/  BSSY.RECONVERGENT B0, `(.L_x_28334) ;  /* 0x0000270000007945 */ /* 0x000fe20003800200 */
[----:B------:R-:W1:Y:S01]  /*4130*/  SHFL.DOWN PT, R73, R71, 0x2, 0x1f ;  /* 0x08401f0047497f89 */ /* 0x000e6200000e0000 */
[----:B------:R-:W-:-:S03]  /*4140*/  IMAD.MOV.U32 R68, RZ, RZ, R69 ;  /* 0x000000ffff447224 */ /* 0x000fc600078e0045 */
[----:B------:R-:W-:Y:S04]  /*4150*/  SHFL.DOWN PT, R74, R64, 0x2, 0x1f ;  /* 0x08401f00404a7f89 */ /* 0x000fe800000e0000 */
[----:B------:R-:W2:Y:S04]  /*4160*/  SHFL.DOWN PT, R75, R65, 0x2, 0x1f ;  /* 0x08401f00414b7f89 */ /* 0x000ea800000e0000 */
[----:B------:R-:W-:Y:S01]  /*4170*/  SHFL.DOWN PT, R76, R62, 0x2, 0x1f ;  /* 0x08401f003e4c7f89 */ /* 0x000fe200000e0000 */
[----:B0-----:R-:W-:-:S03]  /*4180*/  VIADD R3, R66, -UR4 ;  /* 0x8000000442037c36 */ /* 0x001fc60008000000 */
[----:B------:R-:W0:Y:S04]  /*4190*/  SHFL.DOWN PT, R77, R63, 0x2, 0x1f ;  /* 0x08401f003f4d7f89 */ /* 0x000e2800000e0000 */
[----:B-1----:R-:W-:Y:S04]  /*41a0*/  STL.64 [R3+0x8], R72 ;  /* 0x0000084803007387 */ /* 0x002fe80000100a00 */
[----:B------:R-:W-:Y:S04]  /*41b0*/  SHFL.DOWN PT, R72, R60, 0x2, 0x1f ;  /* 0x08401f003c487f89 */ /* 0x000fe800000e0000 */
[----:B--2---:R-:W-:Y:S04]  /*41c0*/  STL.64 [R3+0x10], R74 ;  /* 0x0000104a03007387 */ /* 0x004fe80000100a00 */
[----:B------:R-:W1:Y:S04]  /*41d0*/  SHFL.DOWN PT, R73, R61, 0x2, 0x1f ;  /* 0x08401f003d497f89 */ /* 0x000e6800000e0000 */
[----:B------:R-:W-:Y:S04]  /*41e0*/  SHFL.DOWN PT, R74, R58, 0x2, 0x1f ;  /* 0x08401f003a4a7f89 */ /* 0x000fe800000e0000 */
[----:B------:R-:W2:Y:S04]  /*41f0*/  SHFL.DOWN PT, R75, R59, 0x2, 0x1f ;  /* 0x08401f003b4b7f89 */ /* 0x000ea800000e0000 */
[----:B0-----:R-:W-:Y:S04]  /*4200*/  STL.64 [R3+0x18], R76 ;  /* 0x0000184c03007387 */ /* 0x001fe80000100a00 */
[----:B------:R-:W-:Y:S04]  /*4210*/  SHFL.DOWN PT, R76, R54, 0x2, 0x1f ;  /* 0x08401f00364c7f89 */ /* 0x000fe800000e0000 */
        /* <DEDUP_REMOVED lines=71> */
[----:B-1----:R-:W-:Y:S04]  /*4690*/  STL.64 [R3+0xc8], R72 ;  /* 0x0000c84803007387 */ /* 0x002fe80000100a00 */
[----:B------:R-:W-:Y:S04]  /*46a0*/  SHFL.DOWN PT, R72, R12, 0x2, 0x1f ;  /* 0x08401f000c487f89 */ /* 0x000fe800000e0000 */
[----:B--2---:R-:W-:Y:S04]  /*46b0*/  STL.64 [R3+0xd0], R74 ;  /* 0x0000d04a03007387 */ /* 0x004fe80000100a00 */
[----:B------:R-:W0:Y:S04]  /*46c0*/  SHFL.DOWN PT, R73, R13, 0x2, 0x1f ;  /* 0x08401f000d497f89 */ /* 0x000e2800000e0000 */
[----:B------:R-:W-:Y:S04]  /*46d0*/  SHFL.DOWN PT, R74, R10, 0x2, 0x1f ;  /* 0x08401f000a4a7f89 */ /* 0x000fe800000e0000 */
[----:B------:R-:W1:Y:S04]  /*46e0*/  SHFL.DOWN PT, R75, R11, 0x2, 0x1f ;  /* 0x08401f000b4b7f89 */ /* 0x000e6800000e0000 */
[----:B0-----:R-:W-:Y:S04]  /*46f0*/  STL.64 [R3+0xe0], R72 ;  /* 0x0000e04803007387 */ /* 0x001fe80000100a00 */
[----:B------:R-:W-:Y:S04]  /*4700*/  SHFL.DOWN PT, R72, R69, 0x2, 0x1f ;  /* 0x08401f0045487f89 */ /* 0x000fe800000e0000 */
[----:B-1----:R-:W-:Y:S04]  /*4710*/  STL.64 [R3+0xe8], R74 ;  /* 0x0000e84a03007387 */ /* 0x002fe80000100a00 */
[----:B------:R-:W-:Y:S04]  /*4720*/  SHFL.DOWN PT, R74, R6, 0x2, 0x1f ;  /* 0x08401f00064a7f89 */ /* 0x000fe800000e0000 */
[----:B------:R-:W0:Y:S04]  /*4730*/  SHFL.DOWN PT, R75, R7, 0x2, 0x1f ;  /* 0x08401f00074b7f89 */ /* 0x000e2800000e0000 */
[----:B------:R-:W1:Y:S04]  /*4740*/  SHFL.DOWN PT, R73, R2, 0x2, 0x1f ;  /* 0x08401f0002497f89 */ /* 0x000e6800000e0000 */
[----:B0-----:R0:W-:Y:S04]  /*4750*/  STL.64 [R3+0xf8], R74 ;  /* 0x0000f84a03007387 */ /* 0x0011e80000100a00 */
[----:B-1----:R0:W-:Y:S01]  /*4760*/  STL.64 [R3], R72 ;  /* 0x0000004803007387 */ /* 0x0021e20000100a00 */
[----:B------:R-:W-:Y:S05]  /*4770*/  @P0 BRA `(.L_x_28335) ;  /* 0x0000002000280947 */ /* 0x000fea0003800000 */
[----:B------:R-:W-:-:S04]  /*4780*/  FSETP.GT.FTZ.AND P0, PT, R69, R72, PT ;  /* 0x000000484500720b */ /* 0x000fc80003f14000 */
[----:B------:R-:W-:Y:S02]  /*4790*/  FSEL R68, R69, R72, P0 ;  /* 0x0000004845447208 */ /* 0x000fe40000000000 */
[----:B------:R-:W-:Y:S01]  /*47a0*/  FSEL R69, R72, R69, P0 ;  /* 0x0000004548457208 */ /* 0x000fe20000000000 */
[----:B0-----:R-:W-:-:S04]  /*47b0*/  IMAD.MOV.U32 R72, RZ, RZ, R70 ;  /* 0x000000ffff487224 */ /* 0x001fc800078e0046 */
[----:B------:R-:W-:-:S04]  /*47c0*/  FADD.FTZ R69, -R68, R69 ;  /* 0x0000004544457221 */ /* 0x000fc80000010100 */
[----:B------:R-:W-:Y:S01]  /*47d0*/  FMUL.FTZ R74, R69, 1.4426950216293334961 ;  /* 0x3fb8aa3b454a7820 */ /* 0x000fe20000410000 */
[----:B------:R-:W-:Y:S02]  /*47e0*/  FSEL R69, R2, R73, P0 ;  /* 0x0000004902457208 */ /* 0x000fe40000000000 */
[----:B------:R-:W-:Y:S02]  /*47f0*/  FSEL R2, R73, R2, P0 ;  /* 0x0000000249027208 */ /* 0x000fe40000000000 */
[----:B------:R-:W-:Y:S01]  /*4800*/  IADD3 R73, PT, PT, R3, 0x88, RZ ;  /* 0x0000008803497810 */ /* 0x000fe20007ffe0ff */
[----:B------:R-:W0:Y:S01]  /*4810*/  MUFU.EX2 R74, R74 ;  /* 0x0000004a004a7308 */ /* 0x000e220000000800 */
[----:B------:R-:W-:Y:S02]  /*4820*/  IMAD.MOV.U32 R3, RZ, RZ, RZ ;  /* 0x000000ffff037224 */ /* 0x000fe400078e00ff */
[----:B0-----:R-:W-:Y:S01]  /*4830*/  FFMA.FTZ R2, R2, R74, R69 ;  /* 0x0000004a02027223 */ /* 0x001fe20000010045 */
[----:B------:R-:W-:-:S07]  /*4840*/  IMAD.MOV.U32 R69, RZ, RZ, R34 ;  /* 0x000000ffff457224 */ /* 0x000fce00078e0022 */
.L_x_28429:
        /* <DEDUP_REMOVED lines=20> */
.L_x_28337:
[----:B------:R-:W-:Y:S02]  /*4990*/  IMAD.MOV.U32 R34, RZ, RZ, R37 ;  /* 0x000000ffff227224 */ /* 0x000fe400078e0025 */
[----:B------:R-:W-:Y:S01]  /*49a0*/  IMAD.MOV.U32 R70, RZ, RZ, R5 ;  /* 0x000000ffff467224 */ /* 0x000fe200078e0005 */
[----:B------:R-:W-:Y:S01]  /*49b0*/  MOV R5, R4 ;  /* 0x0000000400057202 */ /* 0x000fe20000000f00 */
[----:B------:R-:W-:-:S07]  /*49c0*/  IMAD.MOV.U32 R37, RZ, RZ, R36 ;  /* 0x000000ffff257224 */ /* 0x000fce00078e0024 */
.L_x_28338:
[----:B------:R-:W-:Y:S05]  /*49d0*/  BSYNC.RECONVERGENT B1 ;  /* 0x0000000000017941 */ /* 0x000fea0003800200 */
.L_x_28336:
        /* <DEDUP_REMOVED lines=11> */
.L_x_28340:
[----:B------:R-:W-:Y:S01]  /*4a90*/  IMAD.MOV.U32 R75, RZ, RZ, R34 ;  /* 0x000000ffff4b7224 */ /* 0x000fe200078e0022 */
[----:B------:R-:W-:Y:S01]  /*4aa0*/  MOV R4, R7 ;  /* 0x0000000700047202 */ /* 0x000fe20000000f00 */
[----:B------:R-:W-:Y:S02]  /*4ab0*/  IMAD.MOV.U32 R77, RZ, RZ, R70 ;  /* 0x000000ffff4d7224 */ /* 0x000fe400078e0046 */
[----:B------:R-:W-:-:S07]  /*4ac0*/  IMAD.MOV.U32 R36, RZ, RZ, R39 ;  /* 0x000000ffff247224 */ /* 0x000fce00078e0027 */
.L_x_28341:
[----:B------:R-:W-:Y:S05]  /*4ad0*/  BSYNC.RECONVERGENT B1 ;  /* 0x0000000000017941 */ /* 0x000fea0003800200 */
.L_x_28339:
        /* <DEDUP_REMOVED lines=11> */
.L_x_28343:
[----:B------:R-:W-:Y:S01]  /*4b90*/  IMAD.MOV.U32 R34, RZ, RZ, R75 ;  /* 0x000000ffff227224 */ /* 0x000fe200078e004b */
[----:B------:R-:W-:Y:S01]  /*4ba0*/  MOV R7, R6 ;  /* 0x0000000600077202 */ /* 0x000fe20000000f00 */
[----:B------:R-:W-:Y:S02]  /*4bb0*/  IMAD.MOV.U32 R70, RZ, RZ, R77 ;  /* 0x000000ffff467224 */ /* 0x000fe400078e004d */
[----:B------:R-:W-:-:S07]  /*4bc0*/  IMAD.MOV.U32 R39, RZ, RZ, R38 ;  /* 0x000000ffff277224 */ /* 0x000fce00078e0026 */
.L_x_28344:
[----:B------:R-:W-:Y:S05]  /*4bd0*/  BSYNC.RECONVERGENT B1 ;  /* 0x0000000000017941 */ /* 0x000fea0003800200 */
.L_x_28342:
        /* <DEDUP_REMOVED lines=11> */
.L_x_28346:
[----:B------:R-:W-:Y:S01]  /*4c90*/  IMAD.MOV.U32 R75, RZ, RZ, R34 ;  /* 0x000000ffff4b7224 */ /* 0x000fe200078e0022 */
[----:B------:R-:W-:Y:S01]  /*4ca0*/  MOV R6, R9 ;  /* 0x0000000900067202 */ /* 0x000fe20000000f00 */
[----:B------:R-:W-:Y:S02]  /*4cb0*/  IMAD.MOV.U32 R77, RZ, RZ, R70 ;  /* 0x000000ffff4d7224 */ /* 0x000fe400078e0046 */
[----:B------:R-:W-:-:S07]  /*4cc0*/  IMAD.MOV.U32 R38, RZ, RZ, R41 ;  /* 0x000000ffff267224 */ /* 0x000fce00078e0029 */
.L_x_28347:
[----:B------:R-:W-:Y:S05]  /*4cd0*/  BSYNC.RECONVERGENT B1 ;  /* 0x0000000000017941 */ /* 0x000fea0003800200 */
.L_x_28345:
        /* <DEDUP_REMOVED lines=11> */
.L_x_28349:
[----:B------:R-:W-:Y:S01]  /*4d90*/  IMAD.MOV.U32 R34, RZ, RZ, R75 ;  /* 0x000000ffff227224 */ /* 0x000fe200078e004b */
[----:B------:R-:W-:Y:S01]  /*4da0*/  MOV R9, R8 ;  /* 0x0000000800097202 */ /* 0x000fe20000000f00 */
[----:B------:R-:W-:Y:S02]  /*4db0*/  IMAD.MOV.U32 R70, RZ, RZ, R77 ;  /* 0x000000ffff467224 */ /* 0x000fe400078e004d */
[----:B------:R-:W-:-:S07]  /*4dc0*/  IMAD.MOV.U32 R41, RZ, RZ, R40 ;  /* 0x000000ffff297224 */ /* 0x000fce00078e0028 */
.L_x_28350:
[----:B------:R-:W-:Y:S05]  /*4dd0*/  BSYNC.RECONVERGENT B1 ;  /* 0x0000000000017941 */ /* 0x000fea0003800200 */
.L_x_28348:
        /* <DEDUP_REMOVED lines=11> */
.L_x_28352:
[----:B------:R-:W-:Y:S01]  /*4e90*/  IMAD.MOV.U32 R75, RZ, RZ, R34 ;  /* 0x000000ffff4b7224 */ /* 0x000fe200078e0022 */
[----:B------:R-:W-:Y:S01]  /*4ea0*/  MOV R8, R11 ;  /* 0x0000000b00087202 */ /* 0x000fe20000000f00 */
[----:B------:R-:W-:Y:S02]  /*4eb0*/  IMAD.MOV.U32 R77, RZ, RZ, R70 ;  /* 0x000000ffff4d7224 */ /* 0x000fe400078e0046 */
[----:B------:R-:W-:-:S07]  /*4ec0*/  IMAD.MOV.U32 R40, RZ, RZ, R43 ;  /* 0x000000ffff287224 */ /* 0x000fce00078e002b */
.L_x_28353:
[----:B------:R-:W-:Y:S05]  /*4ed0*/  BSYNC.RECONVERGENT B1 ;  /* 0x0000000000017941 */ /* 0x000fea0003800200 */
.L_x_28351:
        /* <DEDUP_REMOVED lines=11> */
.L_x_28355:
[----:B------:R-:W-:Y:S01]  /*4f90*/  IMAD.MOV.U32 R34, RZ, RZ, R75 ;  /* 0x000000ffff227224 */ /* 0x000fe200078e004b */
[----:B------:R-:W-:Y:S01]  /*4fa0*/  MOV R11, R10 ;  /* 0x0000000a000b7202 */ /* 0x000fe20000000f00 */
[----:B------:R-:W-:Y:S02]  /*4fb0*/  IMAD.MOV.U32 R70, RZ, RZ, R77 ;  /* 0x000000ffff467224 */ /* 0x000fe400078e004d */
[----:B------:R-:W-:-:S07]  /*4fc0*/  IMAD.MOV.U32 R43, RZ, RZ, R42 ;  /* 0x000000ffff2b7224 */ /* 0x000fce00078e002a */
.L_x_28356:
[----:B------:R-:W-:Y:S05]  /*4fd0*/  BSYNC.RECONVERGENT B1 ;  /* 0x0000000000017941 */ /* 0x000fea0003800200 */
.L_x_28354:
        /* <DEDUP_REMOVED lines=11> */
.L_x_28358:
[----:B------:R-:W-:Y:S01]  /*5090*/  IMAD.MOV.U32 R75, RZ, RZ, R34 ;  /* 0x000000ffff4b7224 */ /* 0x000fe200078e0022 */
[----:B------:R-:W-:Y:S01]  /*50a0*/  MOV R10, R13 ;  /* 0x0000000d000a7202 */ /* 0x000fe20000000f00 */
[----:B------:R-:W-:Y:S02]  /*50b0*/  IMAD.MOV.U32 R77, RZ, RZ, R70 ;  /* 0x000000ffff4d7224 */ /* 0x000fe400078e0046 */
[----:B------:R-:W-:-:S07]  /*50c0*/  IMAD.MOV.U32 R42, RZ, RZ, R45 ;  /* 0x000000ffff2a7224 */ /* 0x000fce00078e002d */
.L_x_28359:
[----:B------:R-:W-:Y:S05]  /*50d0*/  BSYNC.RECONVERGENT B1 ;  /* 0x0000000000017941 */ /* 0x000fea0003800200 */
.L_x_28357:
        /* <DEDUP_REMOVED lines=11> */
.L_x_28361:
[----:B------:R-:W-:Y:S01]  /*5190*/  IMAD.MOV.U32 R34, RZ, RZ, R75 ;  /* 0x000000ffff227224 */ /* 0x000fe200078e004b */
[----:B------:R-:W-:Y:S01]  /*51a0*/  MOV R13, R12 ;  /* 0x0000000c000d7202 */ /* 0x000fe20000000f00 */
[----:B------:R-:W-:Y:S02]  /*51b0*/  IMAD.MOV.U32 R70, RZ, RZ, R77 ;  /* 0x000000ffff467224 */ /* 0x000fe400078e004d */
[----:B------:R-:W-:-:S07]  /*51c0*/  IMAD.MOV.U32 R45, RZ, RZ, R44 ;  /* 0x000000ffff2d7224 */ /* 0x000fce00078e002c */
.L_x_28362:
[----:B------:R-:W-:Y:S05]  /*51d0*/  BSYNC.RECONVERGENT B1 ;  /* 0x0000000000017941 */ /* 0x000fea0003800200 */
.L_x_28360:
        /* <DEDUP_REMOVED lines=11> */
.L_x_28364:
[----:B------:R-:W-:Y:S01]  /*5290*/  IMAD.MOV.U32 R75, RZ, RZ, R34 ;  /* 0x000000ffff4b7224 */ /* 0x000fe200078e0022 */
[----:B------:R-:W-:Y:S01]  /*52a0*/  MOV R12, R15 ;  /* 0x0000000f000c7202 */ /* 0x000fe20000000f00 */
[----:B------:R-:W-:Y:S02]  /*52b0*/  IMAD.MOV.U32 R77, RZ, RZ, R70 ;  /* 0x000000ffff4d7224 */ /* 0x000fe400078e0046 */
[----:B------:R-:W-:-:S07]  /*52c0*/  IMAD.MOV.U32 R44, RZ, RZ, R47 ;  /* 0x000000ffff2c7224 */ /* 0x000fce00078e002f */
.L_x_28365:
[----:B------:R-:W-:Y:S05]  /*52d0*/  BSYNC.RECONVERGENT B1 ;  /* 0x0000000000017941 */ /* 0x000fea0003800200 */
.L_x_28363:
        /* <DEDUP_REMOVED lines=11> */
.L_x_28367:
[----:B------:R-:W-:Y:S01]  /*5390*/  IMAD.MOV.U32 R34, RZ, RZ, R75 ;  /* 0x000000ffff227224 */ /* 0x000fe200078e004b */
[----:B------:R-:W-:Y:S01]  /*53a0*/  MOV R15, R14 ;  /* 0x0000000e000f7202 */ /* 0x000fe20000000f00 */
[----:B------:R-:W-:Y:S02]  /*53b0*/  IMAD.MOV.U32 R70, RZ, RZ, R77 ;  /* 0x000000ffff467224 */ /* 0x000fe400078e004d */
[----:B------:R-:W-:-:S07]  /*53c0*/  IMAD.MOV.U32 R47, RZ, RZ, R46 ;  /* 0x000000ffff2f7224 */ /* 0x000fce00078e002e */
.L_x_28368:
[----:B------:R-:W-:Y:S05]  /*53d0*/  BSYNC.RECONVERGENT B1 ;  /* 0x0000000000017941 */ /* 0x000fea0003800200 */
.L_x_28366:
        /* <DEDUP_REMOVED lines=11> */
.L_x_28370:
[----:B------:R-:W-:Y:S01]  /*5490*/  IMAD.MOV.U32 R75, RZ, RZ, R34 ;  /* 0x000000ffff4b7224 */ /* 0x000fe200078e0022 */
[----:B------:R-:W-:Y:S01]  /*54a0*/  MOV R14, R17 ;  /* 0x00000011000e7202 */ /* 0x000fe20000000f00 */
[----:B------:R-:W-:Y:S02]  /*54b0*/  IMAD.MOV.U32 R77, RZ, RZ, R70 ;  /* 0x000000ffff4d7224 */ /* 0x000fe400078e0046 */
[----:B------:R-:W-:-:S07]  /*54c0*/  IMAD.MOV.U32 R46, RZ, RZ, R49 ;  /* 0x000000ffff2e7224 */ /* 0x000fce00078e0031 */
.L_x_28371:
[----:B------:R-:W-:Y:S05]  /*54d0*/  BSYNC.RECONVERGENT B1 ;  /* 0x0000000000017941 */ /* 0x000fea0003800200 */
.L_x_28369:
        /* <DEDUP_REMOVED lines=11> */
.L_x_28373:
[----:B------:R-:W-:Y:S01]  /*5590*/  IMAD.MOV.U32 R34, RZ, RZ, R75 ;  /* 0x000000ffff227224 */ /* 0x000fe200078e004b */
[----:B------:R-:W-:Y:S01]  /*55a0*/  MOV R17, R16 ;  /* 0x0000001000117202 */ /* 0x000fe20000000f00 */
[----:B------:R-:W-:Y:S02]  /*55b0*/  IMAD.MOV.U32 R70, RZ, RZ, R77 ;  /* 0x000000ffff467224 */ /* 0x000fe400078e004d */
[----:B------:R-:W-:-:S07]  /*55c0*/  IMAD.MOV.U32 R49, RZ, RZ, R48 ;  /* 0x000000ffff317224 */ /* 0x000fce00078e0030 */
.L_x_28374:
[----:B------:R-:W-:Y:S05]  /*55d0*/  BSYNC.RECONVERGENT B1 ;  /* 0x0000000000017941 */ /* 0x000fea0003800200 */
.L_x_28372:
        /* <DEDUP_REMOVED lines=11> */
.L_x_28376:
[----:B------:R-:W-:Y:S01]  /*5690*/  IMAD.MOV.U32 R75, RZ, RZ, R34 ;  /* 0x000000ffff4b7224 */ /* 0x000fe200078e0022 */
[----:B------:R-:W-:Y:S01]  /*56a0*/  MOV R16, R19 ;  /* 0x0000001300107202 */ /* 0x000fe20000000f00 */
[----:B------:R-:W-:Y:S02]  /*56b0*/  IMAD.MOV.U32 R77, RZ, RZ, R70 ;  /* 0x000000ffff4d7224 */ /* 0x000fe400078e0046 */
[----:B------:R-:W-:-:S07]  /*56c0*/  IMAD.MOV.U32 R48, RZ, RZ, R51 ;  /* 0x000000ffff307224 */ /* 0x000fce00078e0033 */
.L_x_28377:
[----:B------:R-:W-:Y:S05]  /*56d0*/  BSYNC.RECONVERGENT B1 ;  /* 0x0000000000017941 */ /* 0x000fea0003800200 */
.L_x_28375:
        /* <DEDUP_REMOVED lines=11> */
.L_x_28379:
[----:B------:R-:W-:Y:S01]  /*5790*/  IMAD.MOV.U32 R34, RZ, RZ, R75 ;  /* 0x000000ffff227224 */ /* 0x000fe200078e004b */
[----:B------:R-:W-:Y:S01]  /*57a0*/  MOV R19, R18 ;  /* 0x0000001200137202 */ /* 0x000fe20000000f00 */
[----:B------:R-:W-:Y:S02]  /*57b0*/  IMAD.MOV.U32 R70, RZ, RZ, R77 ;  /* 0x000000ffff467224 */ /* 0x000fe400078e004d */
[----:B------:R-:W-:-:S07]  /*57c0*/  IMAD.MOV.U32 R51, RZ, RZ, R50 ;  /* 0x000000ffff337224 */ /* 0x000fce00078e0032 */
.L_x_28380:
[----:B------:R-:W-:Y:S05]  /*57d0*/  BSYNC.RECONVERGENT B1 ;  /* 0x0000000000017941 */ /* 0x000fea0003800200 */
.L_x_28378:
        /* <DEDUP_REMOVED lines=11> */
.L_x_28382:
[----:B------:R-:W-:Y:S01]  /*5890*/  IMAD.MOV.U32 R75, RZ, RZ, R34 ;  /* 0x000000ffff4b7224 */ /* 0x000fe200078e0022 */
[----:B------:R-:W-:Y:S01]  /*58a0*/  MOV R18, R21 ;  /* 0x0000001500127202 */ /* 0x000fe20000000f00 */
[----:B------:R-:W-:Y:S02]  /*58b0*/  IMAD.MOV.U32 R77, RZ, RZ, R70 ;  /* 0x000000ffff4d7224 */ /* 0x000fe400078e0046 */
[----:B------:R-:W-:-:S07]  /*58c0*/  IMAD.MOV.U32 R50, RZ, RZ, R53 ;  /* 0x000000ffff327224 */ /* 0x000fce00078e0035 */
.L_x_28383:
[----:B------:R-:W-:Y:S05]  /*58d0*/  BSYNC.RECONVERGENT B1 ;  /* 0x0000000000017941 */ /* 0x000fea0003800200 */
.L_x_28381:
        /* <DEDUP_REMOVED lines=11> */
.L_x_28385:
[----:B------:R-:W-:Y:S01]  /*5990*/  IMAD.MOV.U32 R34, RZ, RZ, R75 ;  /* 0x000000ffff227224 */ /* 0x000fe200078e004b */
[----:B------:R-:W-:Y:S01]  /*59a0*/  MOV R21, R20 ;  /* 0x0000001400157202 */ /* 0x000fe20000000f00 */
[----:B------:R-:W-:Y:S02]  /*59b0*/  IMAD.MOV.U32 R70, RZ, RZ, R77 ;  /* 0x000000ffff467224 */ /* 0x000fe400078e004d */
[----:B------:R-:W-:-:S07]  /*59c0*/  IMAD.MOV.U32 R53, RZ, RZ, R52 ;  /* 0x000000ffff357224 */ /* 0x000fce00078e0034 */
.L_x_28386:
[----:B------:R-:W-:Y:S05]  /*59d0*/  BSYNC.RECONVERGENT B1 ;  /* 0x0000000000017941 */ /* 0x000fea0003800200 */
.L_x_28384:
        /* <DEDUP_REMOVED lines=11> */
.L_x_28388:
[----:B------:R-:W-:Y:S01]  /*5a90*/  IMAD.MOV.U32 R75, RZ, RZ, R34 ;  /* 0x000000ffff4b7224 */ /* 0x000fe200078e0022 */
[----:B------:R-:W-:Y:S01]  /*5aa0*/  MOV R20, R23 ;  /* 0x0000001700147202 */ /* 0x000fe20000000f00 */
[----:B------:R-:W-:Y:S02]  /*5ab0*/  IMAD.MOV.U32 R77, RZ, RZ, R70 ;  /* 0x000000ffff4d7224 */ /* 0x000fe400078e0046 */
[----:B------:R-:W-:-:S07]  /*5ac0*/  IMAD.MOV.U32 R52, RZ, RZ, R55 ;  /* 0x000000ffff347224 */ /* 0x000fce00078e0037 */
.L_x_28389:
[----:B------:R-:W-:Y:S05]  /*5ad0*/  BSYNC.RECONVERGENT B1 ;  /* 0x0000000000017941 */ /* 0x000fea0003800200 */
.L_x_28387:
        /* <DEDUP_REMOVED lines=11> */
.L_x_28391:
[----:B------:R-:W-:Y:S01]  /*5b90*/  IMAD.MOV.U32 R34, RZ, RZ, R75 ;  /* 0x000000ffff227224 */ /* 0x000fe200078e004b */
[----:B------:R-:W-:Y:S01]  /*5ba0*/  MOV R23, R22 ;  /* 0x0000001600177202 */ /* 0x000fe20000000f00 */
[----:B------:R-:W-:Y:S02]  /*5bb0*/  IMAD.MOV.U32 R70, RZ, RZ, R77 ;  /* 0x000000ffff467224 */ /* 0x000fe400078e004d */
[----:B------:R-:W-:-:S07]  /*5bc0*/  IMAD.MOV.U32 R55, RZ, RZ, R54 ;  /* 0x000000ffff377224 */ /* 0x000fce00078e0036 */
.L_x_28392:
[----:B------:R-:W-:Y:S05]  /*5bd0*/  BSYNC.RECONVERGENT B1 ;  /* 0x0000000000017941 */ /* 0x000fea0003800200 */
.L_x_28390:
        /* <DEDUP_REMOVED lines=11> */
.L_x_28394:
[----:B------:R-:W-:Y:S01]  /*5c90*/  IMAD.MOV.U32 R75, RZ, RZ, R34 ;  /* 0x000000ffff4b7224 */ /* 0x000fe200078e0022 */
[----:B------:R-:W-:Y:S01]  /*5ca0*/  MOV R22, R25 ;  /* 0x0000001900167202 */ /* 0x000fe20000000f00 */
[----:B------:R-:W-:Y:S02]  /*5cb0*/  IMAD.MOV.U32 R77, RZ, RZ, R70 ;  /* 0x000000ffff4d7224 */ /* 0x000fe400078e0046 */
[----:B------:R-:W-:-:S07]  /*5cc0*/  IMAD.MOV.U32 R54, RZ, RZ, R57 ;  /* 0x000000ffff367224 */ /* 0x000fce00078e0039 */
.L_x_28395:
[----:B------:R-:W-:Y:S05]  /*5cd0*/  BSYNC.RECONVERGENT B1 ;  /* 0x0000000000017941 */ /* 0x000fea0003800200 */
.L_x_28393:
        /* <DEDUP_REMOVED lines=11> */
.L_x_28397:
[----:B------:R-:W-:Y:S01]  /*5d90*/  IMAD.MOV.U32 R34, RZ, RZ, R75 ;  /* 0x000000ffff227224 */ /* 0x000fe200078e004b */
[----:B------:R-:W-:Y:S01]  /*5da0*/  MOV R25, R24 ;  /* 0x0000001800197202 */ /* 0x000fe20000000f00 */
[----:B------:R-:W-:Y:S02]  /*5db0*/  IMAD.MOV.U32 R70, RZ, RZ, R77 ;  /* 0x000000ffff467224 */ /* 0x000fe400078e004d */
[----:B------:R-:W-:-:S07]  /*5dc0*/  IMAD.MOV.U32 R57, RZ, RZ, R56 ;  /* 0x000000ffff397224 */ /* 0x000fce00078e0038 */
.L_x_28398:
[----:B------:R-:W-:Y:S05]  /*5dd0*/  BSYNC.RECONVERGENT B1 ;  /* 0x0000000000017941 */ /* 0x000fea0003800200 */
.L_x_28396:
        /* <DEDUP_REMOVED lines=11> */
.L_x_28400:
[----:B------:R-:W-:Y:S01]  /*5e90*/  IMAD.MOV.U32 R75, RZ, RZ, R34 ;  /* 0x000000ffff4b7224 */ /* 0x000fe200078e0022 */
[----:B------:R-:W-:Y:S01]  /*5ea0*/  MOV R24, R27 ;  /* 0x0000001b00187202 */ /* 0x000fe20000000f00 */
[----:B------:R-:W-:Y:S02]  /*5eb0*/  IMAD.MOV.U32 R77, RZ, RZ, R70 ;  /* 0x000000ffff4d7224 */ /* 0x000fe400078e0046 */
[----:B------:R-:W-:-:S07]  /*5ec0*/  IMAD.MOV.U32 R56, RZ, RZ, R59 ;  /* 0x000000ffff387224 */ /* 0x000fce00078e003b */
.L_x_28401:
[----:B------:R-:W-:Y:S05]  /*5ed0*/  BSYNC.RECONVERGENT B1 ;  /* 0x0000000000017941 */ /* 0x000fea0003800200 */
.L_x_28399:
        /* <DEDUP_REMOVED lines=11> */
.L_x_28403:
[----:B------:R-:W-:Y:S01]  /*5f90*/  IMAD.MOV.U32 R34, RZ, RZ, R75 ;  /* 0x000000ffff227224 */ /* 0x000fe200078e004b */
[----:B------:R-:W-:Y:S01]  /*5fa0*/  MOV R27, R26 ;  /* 0x0000001a001b7202 */ /* 0x000fe20000000f00 */
[----:B------:R-:W-:Y:S02]  /*5fb0*/  IMAD.MOV.U32 R70, RZ, RZ, R77 ;  /* 0x000000ffff467224 */ /* 0x000fe400078e004d */
[----:B------:R-:W-:-:S07]  /*5fc0*/  IMAD.MOV.U32 R59, RZ, RZ, R58 ;  /* 0x000000ffff3b7224 */ /* 0x000fce00078e003a */
.L_x_28404:
[----:B------:R-:W-:Y:S05]  /*5fd0*/  BSYNC.RECONVERGENT B1 ;  /* 0x0000000000017941 */ /* 0x000fea0003800200 */
.L_x_28402:
        /* <DEDUP_REMOVED lines=11> */
.L_x_28406:
[----:B------:R-:W-:Y:S01]  /*6090*/  IMAD.MOV.U32 R75, RZ, RZ, R34 ;  /* 0x000000ffff4b7224 */ /* 0x000fe200078e0022 */
[----:B------:R-:W-:Y:S01]  /*60a0*/  MOV R26, R29 ;  /* 0x0000001d001a7202 */ /* 0x000fe20000000f00 */
[----:B------:R-:W-:Y:S02]  /*60b0*/  IMAD.MOV.U32 R77, RZ, RZ, R70 ;  /* 0x000000ffff4d7224 */ /* 0x000fe400078e0046 */
[----:B------:R-:W-:-:S07]  /*60c0*/  IMAD.MOV.U32 R58, RZ, RZ, R61 ;  /* 0x000000ffff3a7224 */ /* 0x000fce00078e003d */
.L_x_28407:
[----:B------:R-:W-:Y:S05]  /*60d0*/  BSYNC.RECONVERGENT B1 ;  /* 0x0000000000017941 */ /* 0x000fea0003800200 */
.L_x_28405:
        /* <DEDUP_REMOVED lines=11> */
.L_x_28409:
[----:B------:R-:W-:Y:S01]  /*6190*/  IMAD.MOV.U32 R34, RZ, RZ, R75 ;  /* 0x000000ffff227224 */ /* 0x000fe200078e004b */
[----:B------:R-:W-:Y:S01]  /*61a0*/  MOV R29, R28 ;  /* 0x0000001c001d7202 */ /* 0x000fe20000000f00 */
[----:B------:R-:W-:Y:S02]  /*61b0*/  IMAD.MOV.U32 R70, RZ, RZ, R77 ;  /* 0x000000ffff467224 */ /* 0x000fe400078e004d */
[----:B------:R-:W-:-:S07]  /*61c0*/  IMAD.MOV.U32 R61, RZ, RZ, R60 ;  /* 0x000000ffff3d7224 */ /* 0x000fce00078e003c */
.L_x_28410:
[----:B------:R-:W-:Y:S05]  /*61d0*/  BSYNC.RECONVERGENT B1 ;  /* 0x0000000000017941 */ /* 0x000fea0003800200 */
.L_x_28408:
        /* <DEDUP_REMOVED lines=11> */
.L_x_28412:
[----:B------:R-:W-:Y:S01]  /*6290*/  IMAD.MOV.U32 R75, RZ, RZ, R34 ;  /* 0x000000ffff4b7224 */ /* 0x000fe200078e0022 */
[----:B------:R-:W-:Y:S01]  /*62a0*/  MOV R28, R31 ;  /* 0x0000001f001c7202 */ /* 0x000fe20000000f00 */
[----:B------:R-:W-:Y:S02]  /*62b0*/  IMAD.MOV.U32 R77, RZ, RZ, R70 ;  /* 0x000000ffff4d7224 */ /* 0x000fe400078e0046 */
[----:B------:R-:W-:-:S07]  /*62c0*/  IMAD.MOV.U32 R60, RZ, RZ, R63 ;  /* 0x000000ffff3c7224 */ /* 0x000fce00078e003f */
.L_x_28413:
[----:B------:R-:W-:Y:S05]  /*62d0*/  BSYNC.RECONVERGENT B1 ;  /* 0x0000000000017941 */ /* 0x000fea0003800200 */
.L_x_28411:
        /* <DEDUP_REMOVED lines=11> */
.L_x_28415:
[----:B------:R-:W-:Y:S01]  /*6390*/  IMAD.MOV.U32 R34, RZ, RZ, R75 ;  /* 0x000000ffff227224 */ /* 0x000fe200078e004b */
[----:B------:R-:W-:Y:S01]  /*63a0*/  MOV R31, R30 ;  /* 0x0000001e001f7202 */ /* 0x000fe20000000f00 */
[----:B------:R-:W-:Y:S02]  /*63b0*/  IMAD.MOV.U32 R70, RZ, RZ, R77 ;  /* 0x000000ffff467224 */ /* 0x000fe400078e004d */
[----:B------:R-:W-:-:S07]  /*63c0*/  IMAD.MOV.U32 R63, RZ, RZ, R62 ;  /* 0x000000ffff3f7224 */ /* 0x000fce00078e003e */
.L_x_28416:
[----:B------:R-:W-:Y:S05]  /*63d0*/  BSYNC.RECONVERGENT B1 ;  /* 0x0000000000017941 */ /* 0x000fea0003800200 */
.L_x_28414:
        /* <DEDUP_REMOVED lines=11> */
.L_x_28418:
[----:B------:R-:W-:Y:S01]  /*6490*/  IMAD.MOV.U32 R75, RZ, RZ, R34 ;  /* 0x000000ffff4b7224 */ /* 0x000fe200078e0022 */
[----:B------:R-:W-:Y:S01]  /*64a0*/  MOV R30, R33 ;  /* 0x00000021001e7202 */ /* 0x000fe20000000f00 */
[----:B------:R-:W-:Y:S02]  /*64b0*/  IMAD.MOV.U32 R77, RZ, RZ, R70 ;  /* 0x000000ffff4d7224 */ /* 0x000fe400078e0046 */
[----:B------:R-:W-:-:S07]  /*64c0*/  IMAD.MOV.U32 R62, RZ, RZ, R65 ;  /* 0x000000ffff3e7224 */ /* 0x000fce00078e0041 */
.L_x_28419:
[----:B------:R-:W-:Y:S05]  /*64d0*/  BSYNC.RECONVERGENT B1 ;  /* 0x0000000000017941 */ /* 0x000fea0003800200 */
.L_x_28417:
        /* <DEDUP_REMOVED lines=11> */
.L_x_28421:
[----:B------:R-:W-:Y:S01]  /*6590*/  IMAD.MOV.U32 R34, RZ, RZ, R75 ;  /* 0x000000ffff227224 */ /* 0x000fe200078e004b */
[----:B------:R-:W-:Y:S01]  /*65a0*/  MOV R33, R32 ;  /* 0x0000002000217202 */ /* 0x000fe20000000f00 */
[----:B------:R-:W-:Y:S02]  /*65b0*/  IMAD.MOV.U32 R70, RZ, RZ, R77 ;  /* 0x000000ffff467224 */ /* 0x000fe400078e004d */
[----:B------:R-:W-:-:S07]  /*65c0*/  IMAD.MOV.U32 R65, RZ, RZ, R64 ;  /* 0x000000ffff417224 */ /* 0x000fce00078e0040 */
.L_x_28422:
[----:B------:R-:W-:Y:S05]  /*65d0*/  BSYNC.RECONVERGENT B1 ;  /* 0x0000000000017941 */ /* 0x000fea0003800200 */
.L_x_28420:
        /* <DEDUP_REMOVED lines=11> */
.L_x_28424:
[----:B------:R-:W-:Y:S01]  /*6690*/  IMAD.MOV.U32 R75, RZ, RZ, R34 ;  /* 0x000000ffff4b7224 */ /* 0x000fe200078e0022 */
[----:B------:R-:W-:Y:S01]  /*66a0*/  MOV R32, R35 ;  /* 0x0000002300207202 */ /* 0x000fe20000000f00 */
[----:B------:R-:W-:Y:S02]  /*66b0*/  IMAD.MOV.U32 R64, RZ, RZ, R71 ;  /* 0x000000ffff407224 */ /* 0x000fe400078e0047 */
[----:B------:R-:W-:-:S07]  /*66c0*/  IMAD.MOV.U32 R74, RZ, RZ, R70 ;  /* 0x000000ffff4a7224 */ /* 0x000fce00078e0046 */
.L_x_28425:
[----:B------:R-:W-:Y:S05]  /*66d0*/  BSYNC.RECONVERGENT B1 ;  /* 0x0000000000017941 */ /* 0x000fea0003800200 */
.L_x_28423:
        /* <DEDUP_REMOVED lines=11> */
.L_x_28427:
[----:B------:R-:W-:Y:S01]  /*6790*/  IMAD.MOV.U32 R71, RZ, RZ, R72 ;  /* 0x000000ffff477224 */ /* 0x000fe200078e0048 */
[----:B------:R-:W-:Y:S01]  /*67a0*/  MOV R72, R75 ;  /* 0x0000004b00487202 */ /* 0x000fe20000000f00 */
[----:B------:R-:W-:Y:S02]  /*67b0*/  IMAD.MOV.U32 R35, RZ, RZ, R69 ;  /* 0x000000ffff237224 */ /* 0x000fe400078e0045 */
[----:B------:R-:W-:Y:S02]  /*67c0*/  IMAD.MOV.U32 R70, RZ, RZ, R75 ;  /* 0x000000ffff467224 */ /* 0x000fe400078e004b */
[--C-:B------:R-:W-:Y:S02]  /*67d0*/  IMAD.MOV.U32 R34, RZ, RZ, R74.reuse ;  /* 0x000000ffff227224 */ /* 0x100fe400078e004a */
[----:B------:R-:W-:-:S07]  /*67e0*/  IMAD.MOV.U32 R69, RZ, RZ, R74 ;  /* 0x000000ffff457224 */ /* 0x000fce00078e004a */
.L_x_28428:
[----:B------:R-:W-:Y:S05]  /*67f0*/  BSYNC.RECONVERGENT B1 ;  /* 0x0000000000017941 */ /* 0x000fea0003800200 */
.L_x_28426:
[----:B------:R-:W-:Y:S01]  /*6800*/  VIADD R73, R73, 0x4 ;  /* 0x0000000449497836 */ /* 0x000fe20000000000 */
[----:B------:R-:W-:Y:S06]  /*6810*/  @P1 BRA `(.L_x_28429) ;  /* 0xffffffe0000c1947 */ /* 0x000fec000383ffff */
.L_x_28335:
[----:B------:R-:W-:Y:S05]  /*6820*/  BSYNC.RECONVERGENT B0 ;  /* 0x0000000000007941 */ /* 0x000fea0003800200 */
.L_x_28334:
[----:B0-----:R-:W-:Y:S01]  /*6830*/  SHFL.DOWN PT, R72, R70, 0x4, 0x1f ;  /* 0x08801f0046487f89 */ /* 0x001fe200000e0000 */
        /* <DEDUP_REMOVED lines=8> */
[----:B0-----:R-:W-:-:S03]  /*68c0*/  IADD3 R3, PT, PT, R66, -UR4, RZ ;  /* 0x8000000442037c10 */ /* 0x001fc6000fffe0ff */
        /* <DEDUP_REMOVED lines=97> */
[----:B0-----:R-:W-:Y:S02]  /*6ee0*/  FSEL R72, R72, R68, P0 ;  /* 0x0000004448487208 */ /* 0x001fe40000000000 */
[----:B------:R-:W-:Y:S02]  /*6ef0*/  FSEL R68, R2, R73, P0 ;  /* 0x0000004902447208 */ /* 0x000fe40000000000 */
[----:B------:R-:W-:Y:S01]  /*6f00*/  FSEL R73, R73, R2, P0 ;  /* 0x0000000249497208 */ /* 0x000fe20000000000 */
[----:B------:R-:W-:-:S04]  /*6f10*/  FADD.FTZ R72, -R69, R72 ;  /* 0x0000004845487221 */ /* 0x000fc80000010100 */
[----:B------:R-:W-:Y:S01]  /*6f20*/  FMUL.FTZ R74, R72, 1.4426950216293334961 ;  /* 0x3fb8aa3b484a7820 */ /* 0x000fe20000410000 */
[----:B------:R-:W-:-:S05]  /*6f30*/  IMAD.MOV.U32 R72, RZ, RZ, R70 ;  /* 0x000000ffff487224 */ /* 0x000fca00078e0046 */
[----:B------:R-:W0:Y:S02]  /*6f40*/  MUFU.EX2 R74, R74 ;  /* 0x0000004a004a7308 */ /* 0x000e240000000800 */
[----:B0-----:R-:W-:Y:S01]  /*6f50*/  FFMA.FTZ R2, R73, R74, R68 ;  /* 0x0000004a49027223 */ /* 0x001fe20000010044 */
[----:B------:R-:W-:Y:S01]  /*6f60*/  VIADD R73, R3, 0x88 ;  /* 0x0000008803497836 */ /* 0x000fe20000000000 */
[----:B------:R-:W-:Y:S01]  /*6f70*/  MOV R68, R34 ;  /* 0x0000002200447202 */ /* 0x000fe20000000f00 */
[----:B------:R-:W-:-:S07]  /*6f80*/  IMAD.MOV.U32 R3, RZ, RZ, RZ ;  /* 0x000000ffff037224 */ /* 0x000fce00078e00ff */
.L_x_28525:
        /* <DEDUP_REMOVED lines=20> */
.L_x_28433:
[----:B------:R-:W-:Y:S01]  /*70d0*/  IMAD.MOV.U32 R34, RZ, RZ, R37 ;  /* 0x000000ffff227224 */ /* 0x000fe200078e0025 */
[----:B------:R-:W-:Y:S01]  /*70e0*/  MOV R70, R5 ;  /* 0x0000000500467202 */ /* 0x000fe20000000f00 */
[----:B------:R-:W-:Y:S02]  /*70f0*/  IMAD.MOV.U32 R37, RZ, RZ, R36 ;  /* 0x000000ffff257224 */ /* 0x000fe400078e0024 */
[----:B------:R-:W-:-:S07]  /*7100*/  IMAD.MOV.U32 R5, RZ, RZ, R4 ;  /* 0x000000ffff057224 */ /* 0x000fce00078e0004 */
.L_x_28434:
[----:B------:R-:W-:Y:S05]  /*7110*/  BSYNC.RECONVERGENT B1 ;  /* 0x0000000000017941 */ /* 0x000fea0003800200 */
.L_x_28432:
        /* <DEDUP_REMOVED lines=11> */
.L_x_28436:
[----:B------:R-:W-:Y:S01]  /*71d0*/  IMAD.MOV.U32 R75, RZ, RZ, R34 ;  /* 0x000000ffff4b7224 */ /* 0x000fe200078e0022 */
[----:B------:R-:W-:Y:S01]  /*71e0*/  MOV R77, R70 ;  /* 0x00000046004d7202 */ /* 0x000fe20000000f00 */
[----:B------:R-:W-:Y:S02]  /*71f0*/  IMAD.MOV.U32 R36, RZ, RZ, R39 ;  /* 0x000000ffff247224 */ /* 0x000fe400078e0027 */
[----:B------:R-:W-:-:S07]  /*7200*/  IMAD.MOV.U32 R4, RZ, RZ, R7 ;  /* 0x000000ffff047224 */ /* 0x000fce00078e0007 */
.L_x_28437:
[----:B------:R-:W-:Y:S05]  /*7210*/  BSYNC.RECONVERGENT B1 ;  /* 0x0000000000017941 */ /* 0x000fea0003800200 */
.L_x_28435:
        /* <DEDUP_REMOVED lines=11> */
.L_x_28439:
[----:B------:R-:W-:Y:S01]  /*72d0*/  IMAD.MOV.U32 R34, RZ, RZ, R75 ;  /* 0x000000ffff227224 */ /* 0x000fe200078e004b */
[----:B------:R-:W-:Y:S01]  /*72e0*/  MOV R70, R77 ;  /* 0x0000004d00467202 */ /* 0x000fe20000000f00 */
[----:B------:R-:W-:Y:S02]  /*72f0*/  IMAD.MOV.U32 R39, RZ, RZ, R38 ;  /* 0x000000ffff277224 */ /* 0x000fe400078e0026 */
[----:B------:R-:W-:-:S07]  /*7300*/  IMAD.MOV.U32 R7, RZ, RZ, R6 ;  /* 0x000000ffff077224 */ /* 0x000fce00078e0006 */
.L_x_28440:
[----:B------:R-:W-:Y:S05]  /*7310*/  BSYNC.RECONVERGENT B1 ;  /* 0x0000000000017941 */ /* 0x000fea0003800200 */
.L_x_28438:
        /* <DEDUP_REMOVED lines=11> */
.L_x_28442:
[----:B------:R-:W-:Y:S01]  /*73d0*/  IMAD.MOV.U32 R75, RZ, RZ, R34 ;  /* 0x000000ffff4b7224 */ /* 0x000fe200078e0022 */
[----:B------:R-:W-:Y:S01]  /*73e0*/  MOV R77, R70 ;  /* 0x00000046004d7202 */ /* 0x000fe20000000f00 */
[----:B------:R-:W-:Y:S02]  /*73f0*/  IMAD.MOV.U32 R38, RZ, RZ, R41 ;  /* 0x000000ffff267224 */ /* 0x000fe400078e0029 */
[----:B------:R-:W-:-:S07]  /*7400*/  IMAD.MOV.U32 R6, RZ, RZ, R9 ;  /* 0x000000ffff067224 */ /* 0x000fce00078e0009 */
.L_x_28443:
[----:B------:R-:W-:Y:S05]  /*7410*/  BSYNC.RECONVERGENT B1 ;  /* 0x0000000000017941 */ /* 0x000fea0003800200 */
.L_x_28441:
        /* <DEDUP_REMOVED lines=11> */
.L_x_28445:
[----:B------:R-:W-:Y:S01]  /*74d0*/  IMAD.MOV.U32 R34, RZ, RZ, R75 ;  /* 0x000000ffff227224 */ /* 0x000fe200078e004b */
[----:B------:R-:W-:Y:S01]  /*74e0*/  MOV R70, R77 ;  /* 0x0000004d00467202 */ /* 0x000fe20000000f00 */
[----:B------:R-:W-:Y:S02]  /*74f0*/  IMAD.MOV.U32 R41, RZ, RZ, R40 ;  /* 0x000000ffff297224 */ /* 0x000fe400078e0028 */
[----:B------:R-:W-:-:S07]  /*7500*/  IMAD.MOV.U32 R9, RZ, RZ, R8 ;  /* 0x000000ffff097224 */ /* 0x000fce00078e0008 */
.L_x_28446:
[----:B------:R-:W-:Y:S05]  /*7510*/  BSYNC.RECONVERGENT B1 ;  /* 0x0000000000017941 */ /* 0x000fea0003800200 */
.L_x_28444:
        /* <DEDUP_REMOVED lines=11> */
.L_x_28448:
[----:B------:R-:W-:Y:S01]  /*75d0*/  IMAD.MOV.U32 R75, RZ, RZ, R34 ;  /* 0x000000ffff4b7224 */ /* 0x000fe200078e0022 */
[----:B------:R-:W-:Y:S01]  /*75e0*/  MOV R77, R70 ;  /* 0x00000046004d7202 */ /* 0x000fe20000000f00 */
[----:B------:R-:W-:Y:S02]  /*75f0*/  IMAD.MOV.U32 R40, RZ, RZ, R43 ;  /* 0x000000ffff287224 */ /* 0x000fe400078e002b */
[----:B------:R-:W-:-:S07]  /*7600*/  IMAD.MOV.U32 R8, RZ, RZ, R11 ;  /* 0x000000ffff087224 */ /* 0x000fce00078e000b */
.L_x_28449:
[----:B------:R-:W-:Y:S05]  /*7610*/  BSYNC.RECONVERGENT B1 ;  /* 0x0000000000017941 */ /* 0x000fea0003800200 */
.L_x_28447:
        /* <DEDUP_REMOVED lines=11> */
.L_x_28451:
[----:B------:R-:W-:Y:S01]  /*76d0*/  IMAD.MOV.U32 R34, RZ, RZ, R75 ;  /* 0x000000ffff227224 */ /* 0x000fe200078e004b */
[----:B------:R-:W-:Y:S01]  /*76e0*/  MOV R70, R77 ;  /* 0x0000004d00467202 */ /* 0x000fe20000000f00 */
[----:B------:R-:W-:Y:S02]  /*76f0*/  IMAD.MOV.U32 R43, RZ, RZ, R42 ;  /* 0x000000ffff2b7224 */ /* 0x000fe400078e002a */
[----:B------:R-:W-:-:S07]  /*7700*/  IMAD.MOV.U32 R11, RZ, RZ, R10 ;  /* 0x000000ffff0b7224 */ /* 0x000fce00078e000a */
.L_x_28452:
[----:B------:R-:W-:Y:S05]  /*7710*/  BSYNC.RECONVERGENT B1 ;  /* 0x0000000000017941 */ /* 0x000fea0003800200 */
.L_x_28450:
        /* <DEDUP_REMOVED lines=11> */
.L_x_28454:
[----:B------:R-:W-:Y:S01]  /*77d0*/  IMAD.MOV.U32 R75, RZ, RZ, R34 ;  /* 0x000000ffff4b7224 */ /* 0x000fe200078e0022 */
[----:B------:R-:W-:Y:S01]  /*77e0*/  MOV R77, R70 ;  /* 0x00000046004d7202 */ /* 0x000fe20000000f00 */
[----:B------:R-:W-:Y:S02]  /*77f0*/  IMAD.MOV.U32 R42, RZ, RZ, R45 ;  /* 0x000000ffff2a7224 */ /* 0x000fe400078e002d */
[----:B------:R-:W-:-:S07]  /*7800*/  IMAD.MOV.U32 R10, RZ, RZ, R13 ;  /* 0x000000ffff0a7224 */ /* 0x000fce00078e000d */
.L_x_28455:
[----:B------:R-:W-:Y:S05]  /*7810*/  BSYNC.RECONVERGENT B1 ;  /* 0x0000000000017941 */ /* 0x000fea0003800200 */
.L_x_28453:
        /* <DEDUP_REMOVED lines=11> */
.L_x_28457:
[----:B------:R-:W-:Y:S01]  /*78d0*/  IMAD.MOV.U32 R34, RZ, RZ, R75 ;  /* 0x000000ffff227224 */ /* 0x000fe200078e004b */
[----:B------:R-:W-:Y:S01]  /*78e0*/  MOV R70, R77 ;  /* 0x0000004d00467202 */ /* 0x000fe20000000f00 */
[----:B------:R-:W-:Y:S02]  /*78f0*/  IMAD.MOV.U32 R45, RZ, RZ, R44 ;  /* 0x000000ffff2d7224 */ /* 0x000fe400078e002c */
[----:B------:R-:W-:-:S07]  /*7900*/  IMAD.MOV.U32 R13, RZ, RZ, R12 ;  /* 0x000000ffff0d7224 */ /* 0x000fce00078e000c */
.L_x_28458:
[----:B------:R-:W-:Y:S05]  /*7910*/  BSYNC.RECONVERGENT B1 ;  /* 0x0000000000017941 */ /* 0x000fea0003800200 */
.L_x_28456:
        /* <DEDUP_REMOVED lines=11> */
.L_x_28460:
[----:B------:R-:W-:Y:S01]  /*79d0*/  IMAD.MOV.U32 R75, RZ, RZ, R34 ;  /* 0x000000ffff4b7224 */ /* 0x000fe200078e0022 */
[----:B------:R-:W-:Y:S01]  /*79e0*/  MOV R77, R70 ;  /* 0x00000046004d7202 */ /* 0x000fe20000000f00 */
[----:B------:R-:W-:Y:S02]  /*79f0*/  IMAD.MOV.U32 R44, RZ, RZ, R47 ;  /* 0x000000ffff2c7224 */ /* 0x000fe400078e002f */
[----:B------:R-:W-:-:S07]  /*7a00*/  IMAD.MOV.U32 R12, RZ, RZ, R15 ;  /* 0x000000ffff0c7224 */ /* 0x000fce00078e000f */
.L_x_28461:
[----:B------:R-:W-:Y:S05]  /*7a10*/  BSYNC.RECONVERGENT B1 ;  /* 0x0000000000017941 */ /* 0x000fea0003800200 */
.L_x_28459:
        /* <DEDUP_REMOVED lines=11> */
.L_x_28463:
[----:B------:R-:W-:Y:S01]  /*7ad0*/  IMAD.MOV.U32 R34, RZ, RZ, R75 ;  /* 0x000000ffff227224 */ /* 0x000fe200078e004b */
[----:B------:R-:W-:Y:S01]  /*7ae0*/  MOV R70, R77 ;  /* 0x0000004d00467202 */ /* 0x000fe20000000f00 */
[----:B------:R-:W-:Y:S02]  /*7af0*/  IMAD.MOV.U32 R47, RZ, RZ, R46 ;  /* 0x000000ffff2f7224 */ /* 0x000fe400078e002e */
[----:B------:R-:W-:-:S07]  /*7b00*/  IMAD.MOV.U32 R15, RZ, RZ, R14 ;  /* 0x000000ffff0f7224 */ /* 0x000fce00078e000e */
.L_x_28464:
[----:B------:R-:W-:Y:S05]  /*7b10*/  BSYNC.RECONVERGENT B1 ;  /* 0x0000000000017941 */ /* 0x000fea0003800200 */
.L_x_28462:
        /* <DEDUP_REMOVED lines=11> */
.L_x_28466:
[----:B------:R-:W-:Y:S01]  /*7bd0*/  IMAD.MOV.U32 R75, RZ, RZ, R34 ;  /* 0x000000ffff4b7224 */ /* 0x000fe200078e0022 */
[----:B------:R-:W-:Y:S01]  /*7be0*/  MOV R77, R70 ;  /* 0x00000046004d7202 */ /* 0x000fe20000000f00 */
[----:B------:R-:W-:Y:S02]  /*7bf0*/  IMAD.MOV.U32 R46, RZ, RZ, R49 ;  /* 0x000000ffff2e7224 */ /* 0x000fe400078e0031 */
[----:B------:R-:W-:-:S07]  /*7c00*/  IMAD.MOV.U32 R14, RZ, RZ, R17 ;  /* 0x000000ffff0e7224 */ /* 0x000fce00078e0011 */
.L_x_28467:
[----:B------:R-:W-:Y:S05]  /*7c10*/  BSYNC.RECONVERGENT B1 ;  /* 0x0000000000017941 */ /* 0x000fea0003800200 */
.L_x_28465:
        /* <DEDUP_REMOVED lines=11> */
.L_x_28469:
[----:B------:R-:W-:Y:S01]  /*7cd0*/  IMAD.MOV.U32 R34, RZ, RZ, R75 ;  /* 0x000000ffff227224 */ /* 0x000fe200078e004b */
[----:B------:R-:W-:Y:S01]  /*7ce0*/  MOV R70, R77 ;  /* 0x0000004d00467202 */ /* 0x000fe20000000f00 */
[----:B------:R-:W-:Y:S02]  /*7cf0*/  IMAD.MOV.U32 R49, RZ, RZ, R48 ;  /* 0x000000ffff317224 */ /* 0x000fe400078e0030 */
[----:B------:R-:W-:-:S07]  /*7d00*/  IMAD.MOV.U32 R17, RZ, RZ, R16 ;  /* 0x000000ffff117224 */ /* 0x000fce00078e0010 */
.L_x_28470:
[----:B------:R-:W-:Y:S05]  /*7d10*/  BSYNC.RECONVERGENT B1 ;  /* 0x0000000000017941 */ /* 0x000fea0003800200 */
.L_x_28468:
        /* <DEDUP_REMOVED lines=11> */
.L_x_28472:
[----:B------:R-:W-:Y:S01]  /*7dd0*/  IMAD.MOV.U32 R75, RZ, RZ, R34 ;  /* 0x000000ffff4b7224 */ /* 0x000fe200078e0022 */
[----:B------:R-:W-:Y:S01]  /*7de0*/  MOV R77, R70 ;  /* 0x00000046004d7202 */ /* 0x000fe20000000f00 */
[----:B------:R-:W-:Y:S02]  /*7df0*/  IMAD.MOV.U32 R48, RZ, RZ, R51 ;  /* 0x000000ffff307224 */ /* 0x000fe400078e0033 */
[----:B------:R-:W-:-:S07]  /*7e00*/  IMAD.MOV.U32 R16, RZ, RZ, R19 ;  /* 0x000000ffff107224 */ /* 0x000fce00078e0013 */
.L_x_28473:
[----:B------:R-:W-:Y:S05]  /*7e10*/  BSYNC.RECONVERGENT B1 ;  /* 0x0000000000017941 */ /* 0x000fea0003800200 */
.L_x_28471:
        /* <DEDUP_REMOVED lines=11> */
.L_x_28475:
[----:B------:R-:W-:Y:S01]  /*7ed0*/  IMAD.MOV.U32 R34, RZ, RZ, R75 ;  /* 0x000000ffff227224 */ /* 0x000fe200078e004b */
[----:B------:R-:W-:Y:S01]  /*7ee0*/  MOV R70, R77 ;  /* 0x0000004d00467202 */ /* 0x000fe20000000f00 */
[----:B------:R-:W-:Y:S02]  /*7ef0*/  IMAD.MOV.U32 R51, RZ, RZ, R50 ;  /* 0x000000ffff337224 */ /* 0x000fe400078e0032 */
[----:B------:R-:W-:-:S07]  /*7f00*/  IMAD.MOV.U32 R19, RZ, RZ, R18 ;  /* 0x000000ffff137224 */ /* 0x000fce00078e0012 */
.L_x_28476:
[----:B------:R-:W-:Y:S05]  /*7f10*/  BSYNC.RECONVERGENT B1 ;  /* 0x0000000000017941 */ /* 0x000fea0003800200 */
.L_x_28474:
        /* <DEDUP_REMOVED lines=11> */
.L_x_28478:
[----:B------:R-:W-:Y:S01]  /*7fd0*/  IMAD.MOV.U32 R75, RZ, RZ, R34 ;  /* 0x000000ffff4b7224 */ /* 0x000fe200078e0022 */
[----:B------:R-:W-:Y:S01]  /*7fe0*/  MOV R77, R70 ;  /* 0x00000046004d7202 */ /* 0x000fe20000000f00 */
[----:B------:R-:W-:Y:S02]  /*7ff0*/  IMAD.MOV.U32 R50, RZ, RZ, R53 ;  /* 0x000000ffff327224 */ /* 0x000fe400078e0035 */
[----:B------:R-:W-:-:S07]  /*8000*/  IMAD.MOV.U32 R18, RZ, RZ, R21 ;  /* 0x000000ffff127224 */ /* 0x000fce00078e0015 */
.L_x_28479:
[----:B------:R-:W-:Y:S05]  /*8010*/  BSYNC.RECONVERGENT B1 ;  /* 0x0000000000017941 */ /* 0x000fea0003800200 */
.L_x_28477:
        /* <DEDUP_REMOVED lines=11> */
.L_x_28481:
[----:B------:R-:W-:Y:S01]  /*80d0*/  IMAD.MOV.U32 R34, RZ, RZ, R75 ;  /* 0x000000ffff227224 */ /* 0x000fe200078e004b */
[----:B------:R-:W-:Y:S01]  /*80e0*/  MOV R70, R77 ;  /* 0x0000004d00467202 */ /* 0x000fe20000000f00 */
[----:B------:R-:W-:Y:S02]  /*80f0*/  IMAD.MOV.U32 R53, RZ, RZ, R52 ;  /* 0x000000ffff357224 */ /* 0x000fe400078e0034 */
[----:B------:R-:W-:-:S07]  /*8100*/  IMAD.MOV.U32 R21, RZ, RZ, R20 ;  /* 0x000000ffff157224 */ /* 0x000fce00078e0014 */
.L_x_28482:
[----:B------:R-:W-:Y:S05]  /*8110*/  BSYNC.RECONVERGENT B1 ;  /* 0x0000000000017941 */ /* 0x000fea0003800200 */
.L_x_28480:
        /* <DEDUP_REMOVED lines=11> */
.L_x_28484:
[----:B------:R-:W-:Y:S01]  /*81d0*/  IMAD.MOV.U32 R75, RZ, RZ, R34 ;  /* 0x000000ffff4b7224 */ /* 0x000fe200078e0022 */
[----:B------:R-:W-:Y:S01]  /*81e0*/  MOV R77, R70 ;  /* 0x00000046004d7202 */ /* 0x000fe20000000f00 */
[----:B------:R-:W-:Y:S02]  /*81f0*/  IMAD.MOV.U32 R52, RZ, RZ, R55 ;  /* 0x000000ffff347224 */ /* 0x000fe400078e0037 */
[----:B------:R-:W-:-:S07]  /*8200*/  IMAD.MOV.U32 R20, RZ, RZ, R23 ;  /* 0x000000ffff147224 */ /* 0x000fce00078e0017 */
.L_x_28485:
[----:B------:R-:W-:Y:S05]  /*8210*/  BSYNC.RECONVERGENT B1 ;  /* 0x0000000000017941 */ /* 0x000fea0003800200 */
.L_x_28483:
        /* <DEDUP_REMOVED lines=11> */
.L_x_28487:
[----:B------:R-:W-:Y:S01]  /*82d0*/  IMAD.MOV.U32 R34, RZ, RZ, R75 ;  /* 0x000000ffff227224 */ /* 0x000fe200078e004b */
[----:B------:R-:W-:Y:S01]  /*82e0*/  MOV R70, R77 ;  /* 0x0000004d00467202 */ /* 0x000fe20000000f00 */
[----:B------:R-:W-:Y:S02]  /*82f0*/  IMAD.MOV.U32 R55, RZ, RZ, R54 ;  /* 0x000000ffff377224 */ /* 0x000fe400078e0036 */
[----:B------:R-:W-:-:S07]  /*8300*/  IMAD.MOV.U32 R23, RZ, RZ, R22 ;  /* 0x000000ffff177224 */ /* 0x000fce00078e0016 */
.L_x_28488:
[----:B------:R-:W-:Y:S05]  /*8310*/  BSYNC.RECONVERGENT B1 ;  /* 0x0000000000017941 */ /* 0x000fea0003800200 */
.L_x_28486:
        /* <DEDUP_REMOVED lines=11> */
.L_x_28490:
[----:B------:R-:W-:Y:S01]  /*83d0*/  IMAD.MOV.U32 R75, RZ, RZ, R34 ;  /* 0x000000ffff4b7224 */ /* 0x000fe200078e0022 */
[----:B------:R-:W-:Y:S01]  /*83e0*/  MOV R77, R70 ;  /* 0x00000046004d7202 */ /* 0x000fe20000000f00 */
[----:B------:R-:W-:Y:S02]  /*83f0*/  IMAD.MOV.U32 R54, RZ, RZ, R57 ;  /* 0x000000ffff367224 */ /* 0x000fe400078e0039 */
[----:B------:R-:W-:-:S07]  /*8400*/  IMAD.MOV.U32 R22, RZ, RZ, R25 ;  /* 0x000000ffff167224 */ /* 0x000fce00078e0019 */
.L_x_28491:
[----:B------:R-:W-:Y:S05]  /*8410*/  BSYNC.RECONVERGENT B1 ;  /* 0x0000000000017941 */ /* 0x000fea0003800200 */
.L_x_28489:
        /* <DEDUP_REMOVED lines=11> */
.L_x_28493:
[----:B------:R-:W-:Y:S01]  /*84d0*/  IMAD.MOV.U32 R34, RZ, RZ, R75 ;  /* 0x000000ffff227224 */ /* 0x000fe200078e004b */
[----:B------:R-:W-:Y:S01]  /*84e0*/  MOV R70, R77 ;  /* 0x0000004d00467202 */ /* 0x000fe20000000f00 */
[----:B------:R-:W-:Y:S02]  /*84f0*/  IMAD.MOV.U32 R57, RZ, RZ, R56 ;  /* 0x000000ffff397224 */ /* 0x000fe400078e0038 */
[----:B------:R-:W-:-:S07]  /*8500*/  IMAD.MOV.U32 R25, RZ, RZ, R24 ;  /* 0x000000ffff197224 */ /* 0x000fce00078e0018 */
.L_x_28494:
[----:B------:R-:W-:Y:S05]  /*8510*/  BSYNC.RECONVERGENT B1 ;  /* 0x0000000000017941 */ /* 0x000fea0003800200 */
.L_x_28492:
        /* <DEDUP_REMOVED lines=11> */
.L_x_28496:
[----:B------:R-:W-:Y:S01]  /*85d0*/  IMAD.MOV.U32 R75, RZ, RZ, R34 ;  /* 0x000000ffff4b7224 */ /* 0x000fe200078e0022 */
[----:B------:R-:W-:Y:S01]  /*85e0*/  MOV R77, R70 ;  /* 0x00000046004d7202 */ /* 0x000fe20000000f00 */
[----:B------:R-:W-:Y:S02]  /*85f0*/  IMAD.MOV.U32 R56, RZ, RZ, R59 ;  /* 0x000000ffff387224 */ /* 0x000fe400078e003b */
[----:B------:R-:W-:-:S07]  /*8600*/  IMAD.MOV.U32 R24, RZ, RZ, R27 ;  /* 0x000000ffff187224 */ /* 0x000fce00078e001b */
.L_x_28497:
[----:B------:R-:W-:Y:S05]  /*8610*/  BSYNC.RECONVERGENT B1 ;  /* 0x0000000000017941 */ /* 0x000fea0003800200 */
.L_x_28495:
        /* <DEDUP_REMOVED lines=11> */
.L_x_28499:
[----:B------:R-:W-:Y:S01]  /*86d0*/  IMAD.MOV.U32 R34, RZ, RZ, R75 ;  /* 0x000000ffff227224 */ /* 0x000fe200078e004b */
[----:B------:R-:W-:Y:S01]  /*86e0*/  MOV R70, R77 ;  /* 0x0000004d00467202 */ /* 0x000fe20000000f00 */
[----:B------:R-:W-:Y:S02]  /*86f0*/  IMAD.MOV.U32 R59, RZ, RZ, R58 ;  /* 0x000000ffff3b7224 */ /* 0x000fe400078e003a */
[----:B------:R-:W-:-:S07]  /*8700*/  IMAD.MOV.U32 R27, RZ, RZ, R26 ;  /* 0x000000ffff1b7224 */ /* 0x000fce00078e001a */
.L_x_28500:
[----:B------:R-:W-:Y:S05]  /*8710*/  BSYNC.RECONVERGENT B1 ;  /* 0x0000000000017941 */ /* 0x000fea0003800200 */
.L_x_28498:
        /* <DEDUP_REMOVED lines=11> */
.L_x_28502:
[----:B------:R-:W-:Y:S01]  /*87d0*/  IMAD.MOV.U32 R75, RZ, RZ, R34 ;  /* 0x000000ffff4b7224 */ /* 0x000fe200078e0022 */
[----:B------:R-:W-:Y:S01]  /*87e0*/  MOV R77, R70 ;  /* 0x00000046004d7202 */ /* 0x000fe20000000f00 */
[----:B------:R-:W-:Y:S02]  /*87f0*/  IMAD.MOV.U32 R58, RZ, RZ, R61 ;  /* 0x000000ffff3a7224 */ /* 0x000fe400078e003d */
[----:B------:R-:W-:-:S07]  /*8800*/  IMAD.MOV.U32 R26, RZ, RZ, R29 ;  /* 0x000000ffff1a7224 */ /* 0x000fce00078e001d */
.L_x_28503:
[----:B------:R-:W-:Y:S05]  /*8810*/  BSYNC.RECONVERGENT B1 ;  /* 0x0000000000017941 */ /* 0x000fea0003800200 */
.L_x_28501:
        /* <DEDUP_REMOVED lines=11> */
.L_x_28505:
[----:B------:R-:W-:Y:S01]  /*88d0*/  IMAD.MOV.U32 R34, RZ, RZ, R75 ;  /* 0x000000ffff227224 */ /* 0x000fe200078e004b */
[----:B------:R-:W-:Y:S01]  /*88e0*/  MOV R70, R77 ;  /* 0x0000004d00467202 */ /* 0x000fe20000000f00 */
[----:B------:R-:W-:Y:S02]  /*88f0*/  IMAD.MOV.U32 R61, RZ, RZ, R60 ;  /* 0x000000ffff3d7224 */ /* 0x000fe400078e003c */
[----:B------:R-:W-:-:S07]  /*8900*/  IMAD.MOV.U32 R29, RZ, RZ, R28 ;  /* 0x000000ffff1d7224 */ /* 0x000fce00078e001c */
.L_x_28506:
[----:B------:R-:W-:Y:S05]  /*8910*/  BSYNC.RECONVERGENT B1 ;  /* 0x0000000000017941 */ /* 0x000fea0003800200 */
.L_x_28504:
        /* <DEDUP_REMOVED lines=11> */
.L_x_28508:
[----:B------:R-:W-:Y:S01]  /*89d0*/  IMAD.MOV.U32 R75, RZ, RZ, R34 ;  /* 0x000000ffff4b7224 */ /* 0x000fe200078e0022 */
[----:B------:R-:W-:Y:S01]  /*89e0*/  MOV R77, R70 ;  /* 0x00000046004d7202 */ /* 0x000fe20000000f00 */
[----:B------:R-:W-:Y:S02]  /*89f0*/  IMAD.MOV.U32 R60, RZ, RZ, R63 ;  /* 0x000000ffff3c7224 */ /* 0x000fe400078e003f */
[----:B------:R-:W-:-:S07]  /*8a00*/  IMAD.MOV.U32 R28, RZ, RZ, R31 ;  /* 0x000000ffff1c7224 */ /* 0x000fce00078e001f */
.L_x_28509:
[----:B------:R-:W-:Y:S05]  /*8a10*/  BSYNC.RECONVERGENT B1 ;  /* 0x0000000000017941 */ /* 0x000fea0003800200 */
.L_x_28507:
        /* <DEDUP_REMOVED lines=11> */
.L_x_28511:
[----:B------:R-:W-:Y:S01]  /*8ad0*/  IMAD.MOV.U32 R34, RZ, RZ, R75 ;  /* 0x000000ffff227224 */ /* 0x000fe200078e004b */
[----:B------:R-:W-:Y:S01]  /*8ae0*/  MOV R70, R77 ;  /* 0x0000004d00467202 */ /* 0x000fe20000000f00 */
[----:B------:R-:W-:Y:S02]  /*8af0*/  IMAD.MOV.U32 R63, RZ, RZ, R62 ;  /* 0x000000ffff3f7224 */ /* 0x000fe400078e003e */
[----:B------:R-:W-:-:S07]  /*8b00*/  IMAD.MOV.U32 R31, RZ, RZ, R30 ;  /* 0x000000ffff1f7224 */ /* 0x000fce00078e001e */
.L_x_28512:
[----:B------:R-:W-:Y:S05]  /*8b10*/  BSYNC.RECONVERGENT B1 ;  /* 0x0000000000017941 */ /* 0x000fea0003800200 */
.L_x_28510:
        /* <DEDUP_REMOVED lines=11> */
.L_x_28514:
[----:B------:R-:W-:Y:S01]  /*8bd0*/  IMAD.MOV.U32 R75, RZ, RZ, R34 ;  /* 0x000000ffff4b7224 */ /* 0x000fe200078e0022 */
[----:B------:R-:W-:Y:S01]  /*8be0*/  MOV R77, R70 ;  /* 0x00000046004d7202 */ /* 0x000fe20000000f00 */
[----:B------:R-:W-:Y:S02]  /*8bf0*/  IMAD.MOV.U32 R62, RZ, RZ, R65 ;  /* 0x000000ffff3e7224 */ /* 0x000fe400078e0041 */
[----:B------:R-:W-:-:S07]  /*8c00*/  IMAD.MOV.U32 R30, RZ, RZ, R33 ;  /* 0x000000ffff1e7224 */ /* 0x000fce00078e0021 */
.L_x_28515:
[----:B------:R-:W-:Y:S05]  /*8c10*/  BSYNC.RECONVERGENT B1 ;  /* 0x0000000000017941 */ /* 0x000fea0003800200 */
.L_x_28513:
        /* <DEDUP_REMOVED lines=11> */
.L_x_28517:
[----:B------:R-:W-:Y:S01]  /*8cd0*/  IMAD.MOV.U32 R34, RZ, RZ, R75 ;  /* 0x000000ffff227224 */ /* 0x000fe200078e004b */
[----:B------:R-:W-:Y:S01]  /*8ce0*/  MOV R70, R77 ;  /* 0x0000004d00467202 */ /* 0x000fe20000000f00 */
[----:B------:R-:W-:Y:S02]  /*8cf0*/  IMAD.MOV.U32 R65, RZ, RZ, R64 ;  /* 0x000000ffff417224 */ /* 0x000fe400078e0040 */
[----:B------:R-:W-:-:S07]  /*8d00*/  IMAD.MOV.U32 R33, RZ, RZ, R32 ;  /* 0x000000ffff217224 */ /* 0x000fce00078e0020 */
.L_x_28518:
[----:B------:R-:W-:Y:S05]  /*8d10*/  BSYNC.RECONVERGENT B1 ;  /* 0x0000000000017941 */ /* 0x000fea0003800200 */
.L_x_28516:
        /* <DEDUP_REMOVED lines=11> */
.L_x_28520:
[----:B------:R-:W-:Y:S01]  /*8dd0*/  IMAD.MOV.U32 R75, RZ, RZ, R34 ;  /* 0x000000ffff4b7224 */ /* 0x000fe200078e0022 */
[----:B------:R-:W-:Y:S01]  /*8de0*/  MOV R64, R71 ;  /* 0x0000004700407202 */ /* 0x000fe20000000f00 */
[----:B------:R-:W-:Y:S02]  /*8df0*/  IMAD.MOV.U32 R77, RZ, RZ, R70 ;  /* 0x000000ffff4d7224 */ /* 0x000fe400078e0046 */
[----:B------:R-:W-:-:S07]  /*8e00*/  IMAD.MOV.U32 R32, RZ, RZ, R35 ;  /* 0x000000ffff207224 */ /* 0x000fce00078e0023 */
.L_x_28521:
[----:B------:R-:W-:Y:S05]  /*8e10*/  BSYNC.RECONVERGENT B1 ;  /* 0x0000000000017941 */ /* 0x000fea0003800200 */
.L_x_28519:
        /* <DEDUP_REMOVED lines=11> */
.L_x_28523:
[----:B------:R-:W-:Y:S01]  /*8ed0*/  IMAD.MOV.U32 R71, RZ, RZ, R72 ;  /* 0x000000ffff477224 */ /* 0x000fe200078e0048 */
[----:B------:R-:W-:Y:S01]  /*8ee0*/  MOV R35, R68 ;  /* 0x0000004400237202 */ /* 0x000fe20000000f00 */
[--C-:B------:R-:W-:Y:S01]  /*8ef0*/  IMAD.MOV.U32 R70, RZ, RZ, R75.reuse ;  /* 0x000000ffff467224 */ /* 0x100fe200078e004b */
[----:B------:R-:W-:Y:S01]  /*8f00*/  MOV R68, R77 ;  /* 0x0000004d00447202 */ /* 0x000fe20000000f00 */
[----:B------:R-:W-:Y:S02]  /*8f10*/  IMAD.MOV.U32 R72, RZ, RZ, R75 ;  /* 0x000000ffff487224 */ /* 0x000fe400078e004b */
[----:B------:R-:W-:-:S07]  /*8f20*/  IMAD.MOV.U32 R34, RZ, RZ, R77 ;  /* 0x000000ffff227224 */ /* 0x000fce00078e004d */
.L_x_28524:
[----:B------:R-:W-:Y:S05]  /*8f30*/  BSYNC.RECONVERGENT B1 ;  /* 0x0000000000017941 */ /* 0x000fea0003800200 */
.L_x_28522:
[----:B------:R-:W-:Y:S01]  /*8f40*/  VIADD R73, R73, 0x4 ;  /* 0x0000000449497836 */ /* 0x000fe20000000000 */
[----:B------:R-:W-:Y:S06]  /*8f50*/  @P1 BRA `(.L_x_28525) ;  /* 0xffffffe0000c1947 */ /* 0x000fec000383ffff */
.L_x_28431:
[----:B------:R-:W-:Y:S05]  /*8f60*/  BSYNC.RECONVERGENT B0 ;  /* 0x0000000000007941 */ /* 0x000fea0003800200 */
.L_x_28430:
        /* <DEDUP_REMOVED lines=10> */
[----:B-1----:R-:W-:Y:S04]  /*9010*/  STL.64 [R3+0x8], R72 ;  /* 0x0000084803007387 */ /* 0x002fe80000100a00 */
[----:B------:R-:W-:Y:S04]  /*9020*/  SHFL.DOWN PT, R72, R60, 0x8, 0x1f ;  /* 0x09001f003c487f89 */ /* 0x000fe800000e0000 */
[----:B------:R-:W1:Y:S04]  /*9030*/  SHFL.DOWN PT, R73, R61, 0x8, 0x1f ;  /* 0x09001f003d497f89 */ /* 0x000e6800000e0000 */
[----:B--2---:R-:W-:Y:S04]  /*9040*/  STL.64 [R3+0x10], R74 ;  /* 0x0000104a03007387 */ /* 0x004fe80000100a00 */
[----:B------:R-:W-:Y:S04]  /*9050*/  SHFL.DOWN PT, R74, R58, 0x8, 0x1f ;  /* 0x09001f003a4a7f89 */ /* 0x000fe800000e0000 */
[----:B------:R-:W2:Y:S04]  /*9060*/  SHFL.DOWN PT, R75, R59, 0x8, 0x1f ;  /* 0x09001f003b4b7f89 */ /* 0x000ea800000e0000 */
[----:B0-----:R-:W-:Y:S04]  /*9070*/  STL.64 [R3+0x18], R76 ;  /* 0x0000184c03007387 */ /* 0x001fe80000100a00 */
[----:B------:R-:W-:Y:S04]  /*9080*/  SHFL.DOWN PT, R76, R54, 0x8, 0x1f ;  /* 0x09001f00364c7f89 */ /* 0x000fe800000e0000 */
[----:B-1----:R-:W-:Y:S04]  /*9090*/  STL.64 [R3+0x20], R72 ;  /* 0x0000204803007387 */ /* 0x002fe80000100a00 */
[----:B------:R-:W-:Y:S04]  /*90a0*/  SHFL.DOWN PT, R72, R56, 0x8, 0x1f ;  /* 0x09001f0038487f89 */ /* 0x000fe800000e0000 */
[----:B------:R-:W0:Y:S04]  /*90b0*/  SHFL.DOWN PT, R73, R57, 0x8, 0x1f ;  /* 0x09001f0039497f89 */ /* 0x000e2800000e0000 */
[----:B--2---:R-:W-:Y:S04]  /*90c0*/  STL.64 [R3+0x28], R74 ;  /* 0x0000284a03007387 */ /* 0x004fe80000100a00 */
[----:B------:R-:W-:Y:S04]  /*90d0*/  SHFL.DOWN PT, R74, R52, 0x8, 0x1f ;  /* 0x09001f00344a7f89 */ /* 0x000fe800000e0000 */
[----:B------:R-:W1:Y:S04]  /*90e0*/  SHFL.DOWN PT, R75, R53, 0x8, 0x1f ;  /* 0x09001f00354b7f89 */ /* 0x000e6800000e0000 */
[----:B------:R-:W2:Y:S04]  /*90f0*/  SHFL.DOWN PT, R77, R55, 0x8, 0x1f ;  /* 0x09001f00374d7f89 */ /* 0x000ea800000e0000 */
[----:B0-----:R-:W-:Y:S04]  /*9100*/  STL.64 [R3+0x30], R72 ;  /* 0x0000304803007387 */ /* 0x001fe80000100a00 */
[----:B------:R-:W-:Y:S04]  /*9110*/  SHFL.DOWN PT, R72, R50, 0x8, 0x1f ;  /* 0x09001f0032487f89 */ /* 0x000fe800000e0000 */
[----:B------:R-:W0:Y:S04]  /*9120*/  SHFL.DOWN PT, R73, R51, 0x8, 0x1f ;  /* 0x09001f0033497f89 */ /* 0x000e2800000e0000 */
[----:B-1----:R-:W-:Y:S04]  /*9130*/  STL.64 [R3+0x40], R74 ;  /* 0x0000404a03007387 */ /* 0x002fe80000100a00 */
[----:B------:R-:W-:Y:S04]  /*9140*/  SHFL.DOWN PT, R74, R48, 0x8, 0x1f ;  /* 0x09001f00304a7f89 */ /* 0x000fe800000e0000 */
[----:B------:R-:W1:Y:S04]  /*9150*/  SHFL.DOWN PT, R75, R49, 0x8, 0x1f ;  /* 0x09001f00314b7f89 */ /* 0x000e6800000e0000 */
[----:B--2---:R-:W-:Y:S04]  /*9160*/  STL.64 [R3+0x38], R76 ;  /* 0x0000384c03007387 */ /* 0x004fe80000100a00 */
        /* <DEDUP_REMOVED lines=17> */
[----:B------:R-:W0:Y:S04]  /*9280*/  SHFL.DOWN PT, R77, R39, 0x8, 0x1f ;  /* 0x09001f00274d7f89 */ /* 0x000e2800000e0000 */
[----:B------:R-:W-:Y:S04]  /*9290*/  SHFL.DOWN PT, R72, R34, 0x8, 0x1f ;  /* 0x09001f0022487f89 */ /* 0x000fe800000e0000 */
[----:B------:R-:W2:Y:S04]  /*92a0*/  SHFL.DOWN PT, R73, R35, 0x8, 0x1f ;  /* 0x09001f0023497f89 */ /* 0x000ea800000e0000 */
[----:B-1----:R-:W-:Y:S04]  /*92b0*/  STL.64 [R3+0x80], R74 ;  /* 0x0000804a03007387 */ /* 0x002fe80000100a00 */
[----:B------:R-:W-:Y:S04]  /*92c0*/  SHFL.DOWN PT, R74, R32, 0x8, 0x1f ;  /* 0x09001f00204a7f89 */ /* 0x000fe800000e0000 */
[----:B------:R-:W1:Y:S04]  /*92d0*/  SHFL.DOWN PT, R75, R33, 0x8, 0x1f ;  /* 0x09001f00214b7f89 */ /* 0x000e6800000e0000 */
[----:B0-----:R-:W-:Y:S04]  /*92e0*/  STL.64 [R3+0x78], R76 ;  /* 0x0000784c03007387 */ /* 0x001fe80000100a00 */
[----:B------:R-:W-:Y:S04]  /*92f0*/  SHFL.DOWN PT, R76, R30, 0x8, 0x1f ;  /* 0x09001f001e4c7f89 */ /* 0x000fe800000e0000 */
[----:B--2---:R-:W-:Y:S04]  /*9300*/  STL.64 [R3+0x88], R72 ;  /* 0x0000884803007387 */ /* 0x004fe80000100a00 */
        /* <DEDUP_REMOVED lines=9> */
[----:B------:R-:W-:Y:S04]  /*93a0*/  SHFL.DOWN PT, R72, R24, 0x8, 0x1f ;  /* 0x09001f0018487f89 */ /* 0x000fe800000e0000 */
[----:B------:R-:W0:Y:S04]  /*93b0*/  SHFL.DOWN PT, R73, R25, 0x8, 0x1f ;  /* 0x09001f0019497f89 */ /* 0x000e2800000e0000 */
[----:B------:R-:W2:Y:S04]  /*93c0*/  SHFL.DOWN PT, R77, R23, 0x8, 0x1f ;  /* 0x09001f00174d7f89 */ /* 0x000ea800000e0000 */
[----:B-1----:R-:W-:Y:S04]  /*93d0*/  STL.64 [R3+0xa8], R74 ;  /* 0x0000a84a03007387 */ /* 0x002fe80000100a00 */
[----:B------:R-:W-:Y:S04]  /*93e0*/  SHFL.DOWN PT, R74, R20, 0x8, 0x1f ;  /* 0x09001f00144a7f89 */ /* 0x000fe800000e0000 */
[----:B------:R-:W1:Y:S04]  /*93f0*/  SHFL.DOWN PT, R75, R21, 0x8, 0x1f ;  /* 0x09001f00154b7f89 */ /* 0x000e6800000e0000 */
[----:B0-----:R-:W-:Y:S04]  /*9400*/  STL.64 [R3+0xb0], R72 ;  /* 0x0000b04803007387 */ /* 0x001fe80000100a00 */
[----:B--2---:R-:W-:Y:S04]  /*9410*/  STL.64 [R3+0xb8], R76 ;  /* 0x0000b84c03007387 */ /* 0x004fe80000100a00 */
[----:B------:R-:W-:Y:S04]  /*9420*/  SHFL.DOWN PT, R72, R18, 0x8, 0x1f ;  /* 0x09001f0012487f89 */ /* 0x000fe800000e0000 */
        /* <DEDUP_REMOVED lines=25> */
[----:B--2---:R-:W-:Y:S04]  /*95c0*/  STL.64 [R3], R72 ;  /* 0x0000004803007387 */ /* 0x004fe80000100a00 */
[----:B-1----:R0:W-:Y:S02]  /*95d0*/  STL.64 [R3+0xf8], R74 ;  /* 0x0000f84a03007387 */ /* 0x0021e40000100a00 */
[----:B0-----:R-:W-:Y:S01]  /*95e0*/  IMAD.MOV.U32 R75, RZ, RZ, R69 ;  /* 0x000000ffff4b7224 */ /* 0x001fe200078e0045 */
[----:B------:R-:W-:Y:S06]  /*95f0*/  @P0 BRA `(.L_x_28527) ;  /* 0x0000002000280947 */ /* 0x000fec0003800000 */
[----:B------:R-:W-:-:S04]  /*9600*/  FSETP.GT.FTZ.AND P0, PT, R69, R72, PT ;  /* 0x000000484500720b */ /* 0x000fc80003f14000 */
[----:B------:R-:W-:Y:S02]  /*9610*/  FSEL R75, R69, R72, P0 ;  /* 0x00000048454b7208 */ /* 0x000fe40000000000 */
[----:B------:R-:W-:Y:S01]  /*9620*/  FSEL R72, R72, R69, P0 ;  /* 0x0000004548487208 */ /* 0x000fe20000000000 */
[----:B------:R-:W-:Y:S01]  /*9630*/  IMAD.MOV.U32 R69, RZ, RZ, R70 ;  /* 0x000000ffff457224 */ /* 0x000fe200078e0046 */
[----:B------:R-:W-:Y:S02]  /*9640*/  FSEL R68, R2, R73, P0 ;  /* 0x0000004902447208 */ /* 0x000fe40000000000 */
[----:B------:R-:W-:Y:S01]  /*9650*/  FSEL R73, R73, R2, P0 ;  /* 0x0000000249497208 */ /* 0x000fe20000000000 */
[----:B------:R-:W-:-:S04]  /*9660*/  FADD.FTZ R72, -R75, R72 ;  /* 0x000000484b487221 */ /* 0x000fc80000010100 */
[----:B------:R-:W-:Y:S01]  /*9670*/  FMUL.FTZ R74, R72, 1.4426950216293334961 ;  /* 0x3fb8aa3b484a7820 */ /* 0x000fe20000410000 */
[----:B------:R-:W-:Y:S01]  /*9680*/  IADD3 R72, PT, PT, R3, 0x88, RZ ;  /* 0x0000008803487810 */ /* 0x000fe20007ffe0ff */
[----:B------:R-:W-:-:S04]  /*9690*/  IMAD.MOV.U32 R3, RZ, RZ, RZ ;  /* 0x000000ffff037224 */ /* 0x000fc800078e00ff */
[----:B------:R-:W0:Y:S02]  /*96a0*/  MUFU.EX2 R74, R74 ;  /* 0x0000004a004a7308 */ /* 0x000e240000000800 */
[----:B0-----:R-:W-:Y:S01]  /*96b0*/  FFMA.FTZ R2, R73, R74, R68 ;  /* 0x0000004a49027223 */ /* 0x001fe20000010044 */
[----:B------:R-:W-:-:S07]  /*96c0*/  IMAD.MOV.U32 R68, RZ, RZ, R34 ;  /* 0x000000ffff447224 */ /* 0x000fce00078e0022 */
.L_x_28621:
        /* <DEDUP_REMOVED lines=20> */
.L_x_28529:
[----:B------:R-:W-:Y:S02]  /*9810*/  IMAD.MOV.U32 R34, RZ, RZ, R37 ;  /* 0x000000ffff227224 */ /* 0x000fe400078e0025 */
[----:B------:R-:W-:Y:S01]  /*9820*/  IMAD.MOV.U32 R70, RZ, RZ, R5 ;  /* 0x000000ffff467224 */ /* 0x000fe200078e0005 */
[----:B------:R-:W-:Y:S01]  /*9830*/  MOV R5, R4 ;  /* 0x0000000400057202 */ /* 0x000fe20000000f00 */
[----:B------:R-:W-:-:S07]  /*9840*/  IMAD.MOV.U32 R37, RZ, RZ, R36 ;  /* 0x000000ffff257224 */ /* 0x000fce00078e0024 */
.L_x_28530:
[----:B------:R-:W-:Y:S05]  /*9850*/  BSYNC.RECONVERGENT B1 ;  /* 0x0000000000017941 */ /* 0x000fea0003800200 */
.L_x_28528:
        /* <DEDUP_REMOVED lines=11> */
.L_x_28532:
[----:B------:R-:W-:Y:S01]  /*9910*/  IMAD.MOV.U32 R73, RZ, RZ, R34 ;  /* 0x000000ffff497224 */ /* 0x000fe200078e0022 */
[----:B------:R-:W-:Y:S01]  /*9920*/  MOV R4, R7 ;  /* 0x0000000700047202 */ /* 0x000fe20000000f00 */
[----:B------:R-:W-:Y:S02]  /*9930*/  IMAD.MOV.U32 R77, RZ, RZ, R70 ;  /* 0x000000ffff4d7224 */ /* 0x000fe400078e0046 */
[----:B------:R-:W-:-:S07]  /*9940*/  IMAD.MOV.U32 R36, RZ, RZ, R39 ;  /* 0x000000ffff247224 */ /* 0x000fce00078e0027 */
.L_x_28533:
[----:B------:R-:W-:Y:S05]  /*9950*/  BSYNC.RECONVERGENT B1 ;  /* 0x0000000000017941 */ /* 0x000fea0003800200 */
.L_x_28531:
        /* <DEDUP_REMOVED lines=11> */
.L_x_28535:
[----:B------:R-:W-:Y:S01]  /*9a10*/  IMAD.MOV.U32 R34, RZ, RZ, R73 ;  /* 0x000000ffff227224 */ /* 0x000fe200078e0049 */
[----:B------:R-:W-:Y:S01]  /*9a20*/  MOV R7, R6 ;  /* 0x0000000600077202 */ /* 0x000fe20000000f00 */
[----:B------:R-:W-:Y:S02]  /*9a30*/  IMAD.MOV.U32 R70, RZ, RZ, R77 ;  /* 0x000000ffff467224 */ /* 0x000fe400078e004d */
[----:B------:R-:W-:-:S07]  /*9a40*/  IMAD.MOV.U32 R39, RZ, RZ, R38 ;  /* 0x000000ffff277224 */ /* 0x000fce00078e0026 */
.L_x_28536:
[----:B------:R-:W-:Y:S05]  /*9a50*/  BSYNC.RECONVERGENT B1 ;  /* 0x0000000000017941 */ /* 0x000fea0003800200 */
.L_x_28534:
        /* <DEDUP_REMOVED lines=11> */
.L_x_28538:
[----:B------:R-:W-:Y:S01]  /*9b10*/  IMAD.MOV.U32 R73, RZ, RZ, R34 ;  /* 0x000000ffff497224 */ /* 0x000fe200078e0022 */
[----:B------:R-:W-:Y:S01]  /*9b20*/  MOV R6, R9 ;  /* 0x0000000900067202 */ /* 0x000fe20000000f00 */
[----:B------:R-:W-:Y:S02]  /*9b30*/  IMAD.MOV.U32 R77, RZ, RZ, R70 ;  /* 0x000000ffff4d7224 */ /* 0x000fe400078e0046 */
[----:B------:R-:W-:-:S07]  /*9b40*/  IMAD.MOV.U32 R38, RZ, RZ, R41 ;  /* 0x000000ffff267224 */ /* 0x000fce00078e0029 */
.L_x_28539:
[----:B------:R-:W-:Y:S05]  /*9b50*/  BSYNC.RECONVERGENT B1 ;  /* 0x0000000000017941 */ /* 0x000fea0003800200 */
.L_x_28537:
        /* <DEDUP_REMOVED lines=11> */
.L_x_28541:
[----:B------:R-:W-:Y:S01]  /*9c10*/  IMAD.MOV.U32 R34, RZ, RZ, R73 ;  /* 0x000000ffff227224 */ /* 0x000fe200078e0049 */
[----:B------:R-:W-:Y:S01]  /*9c20*/  MOV R9, R8 ;  /* 0x0000000800097202 */ /* 0x000fe20000000f00 */
[----:B------:R-:W-:Y:S02]  /*9c30*/  IMAD.MOV.U32 R70, RZ, RZ, R77 ;  /* 0x000000ffff467224 */ /* 0x000fe400078e004d */
[----:B------:R-:W-:-:S07]  /*9c40*/  IMAD.MOV.U32 R41, RZ, RZ, R40 ;  /* 0x000000ffff297224 */ /* 0x000fce00078e0028 */
.L_x_28542:
[----:B------:R-:W-:Y:S05]  /*9c50*/  BSYNC.RECONVERGENT B1 ;  /* 0x0000000000017941 */ /* 0x000fea0003800200 */
.L_x_28540:
        /* <DEDUP_REMOVED lines=11> */
.L_x_28544:
[----:B------:R-:W-:Y:S01]  /*9d10*/  IMAD.MOV.U32 R73, RZ, RZ, R34 ;  /* 0x000000ffff497224 */ /* 0x000fe200078e0022 */
[----:B------:R-:W-:Y:S01]  /*9d20*/  MOV R40, R43 ;  /* 0x0000002b00287202 */ /* 0x000fe20000000f00 */
[----:B------:R-:W-:Y:S02]  /*9d30*/  IMAD.MOV.U32 R77, RZ, RZ, R70 ;  /* 0x000000ffff4d7224 */ /* 0x000fe400078e0046 */
[----:B------:R-:W-:-:S07]  /*9d40*/  IMAD.MOV.U32 R8, RZ, RZ, R11 ;  /* 0x000000ffff087224 */ /* 0x000fce00078e000b */
.L_x_28545:
[----:B------:R-:W-:Y:S05]  /*9d50*/  BSYNC.RECONVERGENT B1 ;  /* 0x0000000000017941 */ /* 0x000fea0003800200 */
.L_x_28543:
        /* <DEDUP_REMOVED lines=11> */
.L_x_28547:
[----:B------:R-:W-:Y:S01]  /*9e10*/  MOV R34, R73 ;  /* 0x0000004900227202 */ /* 0x000fe20000000f00 */
[----:B------:R-:W-:Y:S01]  /*9e20*/  IMAD.MOV.U32 R70, RZ, RZ, R77 ;  /* 0x000000ffff467224 */ /* 0x000fe200078e004d */
[----:B------:R-:W-:Y:S01]  /*9e30*/  MOV R11, R10 ;  /* 0x0000000a000b7202 */ /* 0x000fe20000000f00 */
[----:B------:R-:W-:-:S07]  /*9e40*/  IMAD.MOV.U32 R43, RZ, RZ, R42 ;  /* 0x000000ffff2b7224 */ /* 0x000fce00078e002a */
.L_x_28548:
[----:B------:R-:W-:Y:S05]  /*9e50*/  BSYNC.RECONVERGENT B1 ;  /* 0x0000000000017941 */ /* 0x000fea0003800200 */
.L_x_28546:
        /* <DEDUP_REMOVED lines=11> */
.L_x_28550:
[----:B------:R-:W-:Y:S01]  /*9f10*/  IMAD.MOV.U32 R73, RZ, RZ, R34 ;  /* 0x000000ffff497224 */ /* 0x000fe200078e0022 */
[----:B------:R-:W-:Y:S01]  /*9f20*/  MOV R77, R70 ;  /* 0x00000046004d7202 */ /* 0x000fe20000000f00 */
[----:B------:R-:W-:Y:S02]  /*9f30*/  IMAD.MOV.U32 R42, RZ, RZ, R45 ;  /* 0x000000ffff2a7224 */ /* 0x000fe400078e002d */
[----:B------:R-:W-:-:S07]  /*9f40*/  IMAD.MOV.U32 R10, RZ, RZ, R13 ;  /* 0x000000ffff0a7224 */ /* 0x000fce00078e000d */
.L_x_28551:
[----:B------:R-:W-:Y:S05]  /*9f50*/  BSYNC.RECONVERGENT B1 ;  /* 0x0000000000017941 */ /* 0x000fea0003800200 */
.L_x_28549:
        /* <DEDUP_REMOVED lines=11> */
.L_x_28553:
[----:B------:R-:W-:Y:S01]  /*a010*/  IMAD.MOV.U32 R34, RZ, RZ, R73 ;  /* 0x000000ffff227224 */ /* 0x000fe200078e0049 */
[----:B------:R-:W-:Y:S01]  /*a020*/  MOV R45, R44 ;  /* 0x0000002c002d7202 */ /* 0x000fe20000000f00 */
[----:B------:R-:W-:Y:S02]  /*a030*/  IMAD.MOV.U32 R70, RZ, RZ, R77 ;  /* 0x000000ffff467224 */ /* 0x000fe400078e004d */
[----:B------:R-:W-:-:S07]  /*a040*/  IMAD.MOV.U32 R13, RZ, RZ, R12 ;  /* 0x000000ffff0d7224 */ /* 0x000fce00078e000c */
.L_x_28554:
[----:B------:R-:W-:Y:S05]  /*a050*/  BSYNC.RECONVERGENT B1 ;  /* 0x0000000000017941 */ /* 0x000fea0003800200 */
.L_x_28552:
        /* <DEDUP_REMOVED lines=11> */
.L_x_28556:
[----:B------:R-:W-:Y:S01]  /*a110*/  MOV R73, R34 ;  /* 0x0000002200497202 */ /* 0x000fe20000000f00 */
[----:B------:R-:W-:Y:S01]  /*a120*/  IMAD.MOV.U32 R77, RZ, RZ, R70 ;  /* 0x000000ffff4d7224 */ /* 0x000fe200078e0046 */
[----:B------:R-:W-:Y:S01]  /*a130*/  MOV R12, R15 ;  /* 0x0000000f000c7202 */ /* 0x000fe20000000f00 */
[----:B------:R-:W-:-:S07]  /*a140*/  IMAD.MOV.U32 R44, RZ, RZ, R47 ;  /* 0x000000ffff2c7224 */ /* 0x000fce00078e002f */
.L_x_28557:
[----:B------:R-:W-:Y:S05]  /*a150*/  BSYNC.RECONVERGENT B1 ;  /* 0x0000000000017941 */ /* 0x000fea0003800200 */
.L_x_28555:
        /* <DEDUP_REMOVED lines=11> */
.L_x_28559:
[----:B------:R-:W-:Y:S01]  /*a210*/  IMAD.MOV.U32 R34, RZ, RZ, R73 ;  /* 0x000000ffff227224 */ /* 0x000fe200078e0049 */
[----:B------:R-:W-:Y:S01]  /*a220*/  MOV R70, R77 ;  /* 0x0000004d00467202 */ /* 0x000fe20000000f00 */
[----:B------:R-:W-:Y:S02]  /*a230*/  IMAD.MOV.U32 R47, RZ, RZ, R46 ;  /* 0x000000ffff2f7224 */ /* 0x000fe400078e002e */
[----:B------:R-:W-:-:S07]  /*a240*/  IMAD.MOV.U32 R15, RZ, RZ, R14 ;  /* 0x000000ffff0f7224 */ /* 0x000fce00078e000e */
.L_x_28560:
[----:B------:R-:W-:Y:S05]  /*a250*/  BSYNC.RECONVERGENT B1 ;  /* 0x0000000000017941 */ /* 0x000fea0003800200 */
.L_x_28558:
        /* <DEDUP_REMOVED lines=11> */
.L_x_28562:
[----:B------:R-:W-:Y:S01]  /*a310*/  IMAD.MOV.U32 R73, RZ, RZ, R34 ;  /* 0x000000ffff497224 */ /* 0x000fe200078e0022 */
[----:B------:R-:W-:Y:S01]  /*a320*/  MOV R46, R49 ;  /* 0x00000031002e7202 */ /* 0x000fe20000000f00 */
[----:B------:R-:W-:Y:S02]  /*a330*/  IMAD.MOV.U32 R77, RZ, RZ, R70 ;  /* 0x000000ffff4d7224 */ /* 0x000fe400078e0046 */
[----:B------:R-:W-:-:S07]  /*a340*/  IMAD.MOV.U32 R14, RZ, RZ, R17 ;  /* 0x000000ffff0e7224 */ /* 0x000fce00078e0011 */
.L_x_28563:
[----:B------:R-:W-:Y:S05]  /*a350*/  BSYNC.RECONVERGENT B1 ;  /* 0x0000000000017941 */ /* 0x000fea0003800200 */
.L_x_28561:
        /* <DEDUP_REMOVED lines=11> */
.L_x_28565:
[----:B------:R-:W-:Y:S01]  /*a410*/  MOV R34, R73 ;  /* 0x0000004900227202 */ /* 0x000fe20000000f00 */
[----:B------:R-:W-:Y:S01]  /*a420*/  IMAD.MOV.U32 R70, RZ, RZ, R77 ;  /* 0x000000ffff467224 */ /* 0x000fe200078e004d */
[----:B------:R-:W-:Y:S01]  /*a430*/  MOV R17, R16 ;  /* 0x0000001000117202 */ /* 0x000fe20000000f00 */
[----:B------:R-:W-:-:S07]  /*a440*/  IMAD.MOV.U32 R49, RZ, RZ, R48 ;  /* 0x000000ffff317224 */ /* 0x000fce00078e0030 */
.L_x_28566:
[----:B------:R-:W-:Y:S05]  /*a450*/  BSYNC.RECONVERGENT B1 ;  /* 0x0000000000017941 */ /* 0x000fea0003800200 */
.L_x_28564:
        /* <DEDUP_REMOVED lines=11> */
.L_x_28568:
[----:B------:R-:W-:Y:S01]  /*a510*/  IMAD.MOV.U32 R73, RZ, RZ, R34 ;  /* 0x000000ffff497224 */ /* 0x000fe200078e0022 */
[----:B------:R-:W-:Y:S01]  /*a520*/  MOV R77, R70 ;  /* 0x00000046004d7202 */ /* 0x000fe20000000f00 */
[----:B------:R-:W-:Y:S02]  /*a530*/  IMAD.MOV.U32 R48, RZ, RZ, R51 ;  /* 0x000000ffff307224 */ /* 0x000fe400078e0033 */
[----:B------:R-:W-:-:S07]  /*a540*/  IMAD.MOV.U32 R16, RZ, RZ, R19 ;  /* 0x000000ffff107224 */ /* 0x000fce00078e0013 */
.L_x_28569:
[----:B------:R-:W-:Y:S05]  /*a550*/  BSYNC.RECONVERGENT B1 ;  /* 0x0000000000017941 */ /* 0x000fea0003800200 */
.L_x_28567:
        /* <DEDUP_REMOVED lines=11> */
.L_x_28571:
[----:B------:R-:W-:Y:S01]  /*a610*/  IMAD.MOV.U32 R34, RZ, RZ, R73 ;  /* 0x000000ffff227224 */ /* 0x000fe200078e0049 */
[----:B------:R-:W-:Y:S01]  /*a620*/  MOV R51, R50 ;  /* 0x0000003200337202 */ /* 0x000fe20000000f00 */
[----:B------:R-:W-:Y:S02]  /*a630*/  IMAD.MOV.U32 R70, RZ, RZ, R77 ;  /* 0x000000ffff467224 */ /* 0x000fe400078e004d */
[----:B------:R-:W-:-:S07]  /*a640*/  IMAD.MOV.U32 R19, RZ, RZ, R18 ;  /* 0x000000ffff137224 */ /* 0x000fce00078e0012 */
.L_x_28572:
[----:B------:R-:W-:Y:S05]  /*a650*/  BSYNC.RECONVERGENT B1 ;  /* 0x0000000000017941 */ /* 0x000fea0003800200 */
.L_x_28570:
        /* <DEDUP_REMOVED lines=11> */
.L_x_28574:
[----:B------:R-:W-:Y:S01]  /*a710*/  MOV R73, R34 ;  /* 0x0000002200497202 */ /* 0x000fe20000000f00 */
[----:B------:R-:W-:Y:S01]  /*a720*/  IMAD.MOV.U32 R77, RZ, RZ, R70 ;  /* 0x000000ffff4d7224 */ /* 0x000fe200078e0046 */
[----:B------:R-:W-:Y:S01]  /*a730*/  MOV R18, R21 ;  /* 0x0000001500127202 */ /* 0x000fe20000000f00 */
[----:B------:R-:W-:-:S07]  /*a740*/  IMAD.MOV.U32 R50, RZ, RZ, R53 ;  /* 0x000000ffff327224 */ /* 0x000fce00078e0035 */
.L_x_28575:
[----:B------:R-:W-:Y:S05]  /*a750*/  BSYNC.RECONVERGENT B1 ;  /* 0x0000000000017941 */ /* 0x000fea0003800200 */
.L_x_28573:
        /* <DEDUP_REMOVED lines=11> */
.L_x_28577:
[----:B------:R-:W-:Y:S01]  /*a810*/  IMAD.MOV.U32 R34, RZ, RZ, R73 ;  /* 0x000000ffff227224 */ /* 0x000fe200078e0049 */
[----:B------:R-:W-:Y:S01]  /*a820*/  MOV R70, R77 ;  /* 0x0000004d00467202 */ /* 0x000fe20000000f00 */
[----:B------:R-:W-:Y:S02]  /*a830*/  IMAD.MOV.U32 R53, RZ, RZ, R52 ;  /* 0x000000ffff357224 */ /* 0x000fe400078e0034 */
[----:B------:R-:W-:-:S07]  /*a840*/  IMAD.MOV.U32 R21, RZ, RZ, R20 ;  /* 0x000000ffff157224 */ /* 0x000fce00078e0014 */
.L_x_28578:
[----:B------:R-:W-:Y:S05]  /*a850*/  BSYNC.RECONVERGENT B1 ;  /* 0x0000000000017941 */ /* 0x000fea0003800200 */
.L_x_28576:
        /* <DEDUP_REMOVED lines=11> */
.L_x_28580:
[----:B------:R-:W-:Y:S01]  /*a910*/  IMAD.MOV.U32 R73, RZ, RZ, R34 ;  /* 0x000000ffff497224 */ /* 0x000fe200078e0022 */
[----:B------:R-:W-:Y:S01]  /*a920*/  MOV R52, R55 ;  /* 0x0000003700347202 */ /* 0x000fe20000000f00 */
[----:B------:R-:W-:Y:S02]  /*a930*/  IMAD.MOV.U32 R77, RZ, RZ, R70 ;  /* 0x000000ffff4d7224 */ /* 0x000fe400078e0046 */
[----:B------:R-:W-:-:S07]  /*a940*/  IMAD.MOV.U32 R20, RZ, RZ, R23 ;  /* 0x000000ffff147224 */ /* 0x000fce00078e0017 */
.L_x_28581:
[----:B------:R-:W-:Y:S05]  /*a950*/  BSYNC.RECONVERGENT B1 ;  /* 0x0000000000017941 */ /* 0x000fea0003800200 */
.L_x_28579:
        /* <DEDUP_REMOVED lines=11> */
.L_x_28583:
[----:B------:R-:W-:Y:S01]  /*aa10*/  MOV R34, R73 ;  /* 0x0000004900227202 */ /* 0x000fe20000000f00 */
[----:B------:R-:W-:Y:S01]  /*aa20*/  IMAD.MOV.U32 R70, RZ, RZ, R77 ;  /* 0x000000ffff467224 */ /* 0x000fe200078e004d */
[----:B------:R-:W-:Y:S01]  /*aa30*/  MOV R23, R22 ;  /* 0x0000001600177202 */ /* 0x000fe20000000f00 */
[----:B------:R-:W-:-:S07]  /*aa40*/  IMAD.MOV.U32 R55, RZ, RZ, R54 ;  /* 0x000000ffff377224 */ /* 0x000fce00078e0036 */
.L_x_28584:
[----:B------:R-:W-:Y:S05]  /*aa50*/  BSYNC.RECONVERGENT B1 ;  /* 0x0000000000017941 */ /* 0x000fea0003800200 */
.L_x_28582:
        /* <DEDUP_REMOVED lines=11> */
.L_x_28586:
[----:B------:R-:W-:Y:S01]  /*ab10*/  IMAD.MOV.U32 R73, RZ, RZ, R34 ;  /* 0x000000ffff497224 */ /* 0x000fe200078e0022 */
[----:B------:R-:W-:Y:S01]  /*ab20*/  MOV R77, R70 ;  /* 0x00000046004d7202 */ /* 0x000fe20000000f00 */
[----:B------:R-:W-:Y:S02]  /*ab30*/  IMAD.MOV.U32 R54, RZ, RZ, R57 ;  /* 0x000000ffff367224 */ /* 0x000fe400078e0039 */
[----:B------:R-:W-:-:S07]  /*ab40*/  IMAD.MOV.U32 R22, RZ, RZ, R25 ;  /* 0x000000ffff167224 */ /* 0x000fce00078e0019 */
.L_x_28587:
[----:B------:R-:W-:Y:S05]  /*ab50*/  BSYNC.RECONVERGENT B1 ;  /* 0x0000000000017941 */ /* 0x000fea0003800200 */
.L_x_28585:
        /* <DEDUP_REMOVED lines=11> */
.L_x_28589:
[----:B------:R-:W-:Y:S01]  /*ac10*/  IMAD.MOV.U32 R34, RZ, RZ, R73 ;  /* 0x000000ffff227224 */ /* 0x000fe200078e0049 */
[----:B------:R-:W-:Y:S01]  /*ac20*/  MOV R57, R56 ;  /* 0x0000003800397202 */ /* 0x000fe20000000f00 */
[----:B------:R-:W-:Y:S02]  /*ac30*/  IMAD.MOV.U32 R70, RZ, RZ, R77 ;  /* 0x000000ffff467224 */ /* 0x000fe400078e004d */
[----:B------:R-:W-:-:S07]  /*ac40*/  IMAD.MOV.U32 R25, RZ, RZ, R24 ;  /* 0x000000ffff197224 */ /* 0x000fce00078e0018 */
.L_x_28590:
[----:B------:R-:W-:Y:S05]  /*ac50*/  BSYNC.RECONVERGENT B1 ;  /* 0x0000000000017941 */ /* 0x000fea0003800200 */
.L_x_28588:
        /* <DEDUP_REMOVED lines=11> */
.L_x_28592:
[----:B------:R-:W-:Y:S01]  /*ad10*/  MOV R73, R34 ;  /* 0x0000002200497202 */ /* 0x000fe20000000f00 */
[----:B------:R-:W-:Y:S01]  /*ad20*/  IMAD.MOV.U32 R77, RZ, RZ, R70 ;  /* 0x000000ffff4d7224 */ /* 0x000fe200078e0046 */
[----:B------:R-:W-:Y:S01]  /*ad30*/  MOV R24, R27 ;  /* 0x0000001b00187202 */ /* 0x000fe20000000f00 */
[----:B------:R-:W-:-:S07]  /*ad40*/  IMAD.MOV.U32 R56, RZ, RZ, R59 ;  /* 0x000000ffff387224 */ /* 0x000fce00078e003b */
.L_x_28593:
[----:B------:R-:W-:Y:S05]  /*ad50*/  BSYNC.RECONVERGENT B1 ;  /* 0x0000000000017941 */ /* 0x000fea0003800200 */
.L_x_28591:
        /* <DEDUP_REMOVED lines=11> */
.L_x_28595:
[----:B------:R-:W-:Y:S01]  /*ae10*/  IMAD.MOV.U32 R34, RZ, RZ, R73 ;  /* 0x000000ffff227224 */ /* 0x000fe200078e0049 */
[----:B------:R-:W-:Y:S01]  /*ae20*/  MOV R70, R77 ;  /* 0x0000004d00467202 */ /* 0x000fe20000000f00 */
[----:B------:R-:W-:Y:S02]  /*ae30*/  IMAD.MOV.U32 R59, RZ, RZ, R58 ;  /* 0x000000ffff3b7224 */ /* 0x000fe400078e003a */
[----:B------:R-:W-:-:S07]  /*ae40*/  IMAD.MOV.U32 R27, RZ, RZ, R26 ;  /* 0x000000ffff1b7224 */ /* 0x000fce00078e001a */
.L_x_28596:
[----:B------:R-:W-:Y:S05]  /*ae50*/  BSYNC.RECONVERGENT B1 ;  /* 0x0000000000017941 */ /* 0x000fea0003800200 */
.L_x_28594:
        /* <DEDUP_REMOVED lines=11> */
.L_x_28598:
[----:B------:R-:W-:Y:S01]  /*af10*/  IMAD.MOV.U32 R73, RZ, RZ, R34 ;  /* 0x000000ffff497224 */ /* 0x000fe200078e0022 */
[----:B------:R-:W-:Y:S01]  /*af20*/  MOV R58, R61 ;  /* 0x0000003d003a7202 */ /* 0x000fe20000000f00 */
[----:B------:R-:W-:Y:S02]  /*af30*/  IMAD.MOV.U32 R77, RZ, RZ, R70 ;  /* 0x000000ffff4d7224 */ /* 0x000fe400078e0046 */
[----:B------:R-:W-:-:S07]  /*af40*/  IMAD.MOV.U32 R26, RZ, RZ, R29 ;  /* 0x000000ffff1a7224 */ /* 0x000fce00078e001d */
.L_x_28599:
[----:B------:R-:W-:Y:S05]  /*af50*/  BSYNC.RECONVERGENT B1 ;  /* 0x0000000000017941 */ /* 0x000fea0003800200 */
.L_x_28597:
        /* <DEDUP_REMOVED lines=11> */
.L_x_28601:
[----:B------:R-:W-:Y:S01]  /*b010*/  MOV R34, R73 ;  /* 0x0000004900227202 */ /* 0x000fe20000000f00 */
[----:B------:R-:W-:Y:S01]  /*b020*/  IMAD.MOV.U32 R70, RZ, RZ, R77 ;  /* 0x000000ffff467224 */ /* 0x000fe200078e004d */
[----:B------:R-:W-:Y:S01]  /*b030*/  MOV R29, R28 ;  /* 0x0000001c001d7202 */ /* 0x000fe20000000f00 */
[----:B------:R-:W-:-:S07]  /*b040*/  IMAD.MOV.U32 R61, RZ, RZ, R60 ;  /* 0x000000ffff3d7224 */ /* 0x000fce00078e003c */
.L_x_28602:
[----:B------:R-:W-:Y:S05]  /*b050*/  BSYNC.RECONVERGENT B1 ;  /* 0x0000000000017941 */ /* 0x000fea0003800200 */
.L_x_28600:
        /* <DEDUP_REMOVED lines=11> */
.L_x_28604:
[----:B------:R-:W-:Y:S01]  /*b110*/  IMAD.MOV.U32 R73, RZ, RZ, R34 ;  /* 0x000000ffff497224 */ /* 0x000fe200078e0022 */
[----:B------:R-:W-:Y:S01]  /*b120*/  MOV R77, R70 ;  /* 0x00000046004d7202 */ /* 0x000fe20000000f00 */
[----:B------:R-:W-:Y:S02]  /*b130*/  IMAD.MOV.U32 R60, RZ, RZ, R63 ;  /* 0x000000ffff3c7224 */ /* 0x000fe400078e003f */
[----:B------:R-:W-:-:S07]  /*b140*/  IMAD.MOV.U32 R28, RZ, RZ, R31 ;  /* 0x000000ffff1c7224 */ /* 0x000fce00078e001f */
.L_x_28605:
[----:B------:R-:W-:Y:S05]  /*b150*/  BSYNC.RECONVERGENT B1 ;  /* 0x0000000000017941 */ /* 0x000fea0003800200 */
.L_x_28603:
        /* <DEDUP_REMOVED lines=11> */
.L_x_28607:
[----:B------:R-:W-:Y:S01]  /*b210*/  IMAD.MOV.U32 R34, RZ, RZ, R73 ;  /* 0x000000ffff227224 */ /* 0x000fe200078e0049 */
[----:B------:R-:W-:Y:S01]  /*b220*/  MOV R63, R62 ;  /* 0x0000003e003f7202 */ /* 0x000fe20000000f00 */
[----:B------:R-:W-:Y:S02]  /*b230*/  IMAD.MOV.U32 R70, RZ, RZ, R77 ;  /* 0x000000ffff467224 */ /* 0x000fe400078e004d */
[----:B------:R-:W-:-:S07]  /*b240*/  IMAD.MOV.U32 R31, RZ, RZ, R30 ;  /* 0x000000ffff1f7224 */ /* 0x000fce00078e001e */
.L_x_28608:
[----:B------:R-:W-:Y:S05]  /*b250*/  BSYNC.RECONVERGENT B1 ;  /* 0x0000000000017941 */ /* 0x000fea0003800200 */
.L_x_28606:
        /* <DEDUP_REMOVED lines=11> */
.L_x_28610:
[----:B------:R-:W-:Y:S01]  /*b310*/  MOV R73, R34 ;  /* 0x0000002200497202 */ /* 0x000fe20000000f00 */
[----:B------:R-:W-:Y:S01]  /*b320*/  IMAD.MOV.U32 R77, RZ, RZ, R70 ;  /* 0x000000ffff4d7224 */ /* 0x000fe200078e0046 */
[----:B------:R-:W-:Y:S01]  /*b330*/  MOV R30, R33 ;  /* 0x00000021001e7202 */ /* 0x000fe20000000f00 */
[----:B------:R-:W-:-:S07]  /*b340*/  IMAD.MOV.U32 R62, RZ, RZ, R65 ;  /* 0x000000ffff3e7224 */ /* 0x000fce00078e0041 */
.L_x_28611:
[----:B------:R-:W-:Y:S05]  /*b350*/  BSYNC.RECONVERGENT B1 ;  /* 0x0000000000017941 */ /* 0x000fea0003800200 */
.L_x_28609:
        /* <DEDUP_REMOVED lines=11> */
.L_x_28613:
[----:B------:R-:W-:Y:S01]  /*b410*/  IMAD.MOV.U32 R34, RZ, RZ, R73 ;  /* 0x000000ffff227224 */ /* 0x000fe200078e0049 */
[----:B------:R-:W-:Y:S01]  /*b420*/  MOV R70, R77 ;  /* 0x0000004d00467202 */ /* 0x000fe20000000f00 */
[----:B------:R-:W-:Y:S02]  /*b430*/  IMAD.MOV.U32 R65, RZ, RZ, R64 ;  /* 0x000000ffff417224 */ /* 0x000fe400078e0040 */
[----:B------:R-:W-:-:S07]  /*b440*/  IMAD.MOV.U32 R33, RZ, RZ, R32 ;  /* 0x000000ffff217224 */ /* 0x000fce00078e0020 */
.L_x_28614:
[----:B------:R-:W-:Y:S05]  /*b450*/  BSYNC.RECONVERGENT B1 ;  /* 0x0000000000017941 */ /* 0x000fea0003800200 */
.L_x_28612:
        /* <DEDUP_REMOVED lines=11> */
.L_x_28616:
[----:B------:R-:W-:Y:S01]  /*b510*/  IMAD.MOV.U32 R74, RZ, RZ, R34 ;  /* 0x000000ffff4a7224 */ /* 0x000fe200078e0022 */
[----:B------:R-:W-:Y:S01]  /*b520*/  MOV R73, R70 ;  /* 0x0000004600497202 */ /* 0x000fe20000000f00 */
[----:B------:R-:W-:Y:S02]  /*b530*/  IMAD.MOV.U32 R64, RZ, RZ, R71 ;  /* 0x000000ffff407224 */ /* 0x000fe400078e0047 */
[----:B------:R-:W-:-:S07]  /*b540*/  IMAD.MOV.U32 R32, RZ, RZ, R35 ;  /* 0x000000ffff207224 */ /* 0x000fce00078e0023 */
.L_x_28617:
[----:B------:R-:W-:Y:S05]  /*b550*/  BSYNC.RECONVERGENT B1 ;  /* 0x0000000000017941 */ /* 0x000fea0003800200 */
.L_x_28615:
        /* <DEDUP_REMOVED lines=11> */
.L_x_28619:
[----:B------:R-:W-:Y:S01]  /*b610*/  MOV R71, R69 ;  /* 0x0000004500477202 */ /* 0x000fe20000000f00 */
[----:B------:R-:W-:Y:S01]  /*b620*/  IMAD.MOV.U32 R35, RZ, RZ, R68 ;  /* 0x000000ffff237224 */ /* 0x000fe200078e0044 */
[----:B------:R-:W-:Y:S01]  /*b630*/  MOV R69, R74 ;  /* 0x0000004a00457202 */ /* 0x000fe20000000f00 */
[----:B------:R-:W-:Y:S02]  /*b640*/  IMAD.MOV.U32 R70, RZ, RZ, R74 ;  /* 0x000000ffff467224 */ /* 0x000fe400078e004a */
[--C-:B------:R-:W-:Y:S02]  /*b650*/  IMAD.MOV.U32 R34, RZ, RZ, R73.reuse ;  /* 0x000000ffff227224 */ /* 0x100fe400078e0049 */
[----:B------:R-:W-:-:S07]  /*b660*/  IMAD.MOV.U32 R68, RZ, RZ, R73 ;  /* 0x000000ffff447224 */ /* 0x000fce00078e0049 */
.L_x_28620:
[----:B------:R-:W-:Y:S05]  /*b670*/  BSYNC.RECONVERGENT B1 ;  /* 0x0000000000017941 */ /* 0x000fea0003800200 */
.L_x_28618:
[----:B------:R-:W-:Y:S01]  /*b680*/  IADD3 R72, PT, PT, R72, 0x4, RZ ;  /* 0x0000000448487810 */ /* 0x000fe20007ffe0ff */
[----:B------:R-:W-:Y:S06]  /*b690*/  @P1 BRA `(.L_x_28621) ;  /* 0xffffffe0000c1947 */ /* 0x000fec000383ffff */
.L_x_28527:
[----:B------:R-:W-:Y:S05]  /*b6a0*/  BSYNC.RECONVERGENT B0 ;  /* 0x0000000000007941 */ /* 0x000fea0003800200 */
.L_x_28526:
        /* <DEDUP_REMOVED lines=15> */
[----:B0-----:R-:W-:Y:S04]  /*b7a0*/  STL.64 [R66+0x18], R76 ;  /* 0x0000184c42007387 */ /* 0x001fe80000100a00 */
        /* <DEDUP_REMOVED lines=85> */
[----:B-1----:R1:W-:Y:S04]  /*bd00*/  STL.64 [R66], R68 ;  /* 0x0000004442007387 */ /* 0x0023e80000100a00 */
[----:B0-----:R1:W-:Y:S04]  /*bd10*/  STL.64 [R66+0xf8], R72 ;  /* 0x0000f84842007387 */ /* 0x0013e80000100a00 */
[----:B--2---:R1:W-:Y:S01]  /*bd20*/  STL.64 [R66+0x100], R76 ;  /* 0x0001004c42007387 */ /* 0x0043e20000100a00 */
[----:B------:R-:W-:Y:S05]  /*bd30*/  @P0 BRA `(.L_x_28623) ;  /* 0x0000002000280947 */ /* 0x000fea0003800000 */
[----:B------:R-:W-:-:S04]  /*bd40*/  FSETP.GT.FTZ.AND P0, PT, R75, R68, PT ;  /* 0x000000444b00720b */ /* 0x000fc80003f14000 */
[----:B------:R-:W-:Y:S02]  /*bd50*/  FSEL R3, R75, R68, P0 ;  /* 0x000000444b037208 */ /* 0x000fe40000000000 */
[----:B-1----:R-:W-:Y:S02]  /*bd60*/  FSEL R68, R68, R75, P0 ;  /* 0x0000004b44447208 */ /* 0x002fe40000000000 */
[----:B------:R-:W-:Y:S02]  /*bd70*/  FSEL R67, R2, R69, P0 ;  /* 0x0000004502437208 */ /* 0x000fe40000000000 */
[----:B------:R-:W-:Y:S01]  /*bd80*/  FSEL R2, R69, R2, P0 ;  /* 0x0000000245027208 */ /* 0x000fe20000000000 */
[----:B------:R-:W-:Y:S01]  /*bd90*/  FADD.FTZ R68, -R3, R68 ;  /* 0x0000004403447221 */ /* 0x000fe20000010100 */
[----:B------:R-:W-:Y:S01]  /*bda0*/  IADD3 R69, PT, PT, R66, 0x88, RZ ;  /* 0x0000008842457810 */ /* 0x000fe20007ffe0ff */
[----:B------:R-:W-:Y:S02]  /*bdb0*/  HFMA2 R66, -RZ, RZ, 0, 0 ;  /* 0x00000000ff427431 */ /* 0x000fe400000001ff */
[----:B------:R-:W-:Y:S01]  /*bdc0*/  FMUL.FTZ R72, R68, 1.4426950216293334961 ;  /* 0x3fb8aa3b44487820 */ /* 0x000fe20000410000 */
[----:B------:R-:W-:-:S05]  /*bdd0*/  IMAD.MOV.U32 R68, RZ, RZ, R70 ;  /* 0x000000ffff447224 */ /* 0x000fca00078e0046 */
[----:B------:R-:W0:Y:S02]  /*bde0*/  MUFU.EX2 R72, R72 ;  /* 0x0000004800487308 */ /* 0x000e240000000800 */
[----:B0-----:R-:W-:Y:S01]  /*bdf0*/  FFMA.FTZ R2, R2, R72, R67 ;  /* 0x0000004802027223 */ /* 0x001fe20000010043 */
[----:B------:R-:W-:-:S07]  /*be00*/  IMAD.MOV.U32 R67, RZ, RZ, R34 ;  /* 0x000000ffff437224 */ /* 0x000fce00078e0022 */
.L_x_28717:
        /* <DEDUP_REMOVED lines=20> */
.L_x_28625:
[----:B------:R-:W-:Y:S01]  /*bf50*/  MOV R34, R37 ;  /* 0x0000002500227202 */ /* 0x000fe20000000f00 */
[----:B------:R-:W-:Y:S01]  /*bf60*/  IMAD.MOV.U32 R70, RZ, RZ, R5 ;  /* 0x000000ffff467224 */ /* 0x000fe200078e0005 */
[----:B------:R-:W-:Y:S01]  /*bf70*/  MOV R5, R4 ;  /* 0x0000000400057202 */ /* 0x000fe20000000f00 */
[----:B------:R-:W-:-:S07]  /*bf80*/  IMAD.MOV.U32 R37, RZ, RZ, R36 ;  /* 0x000000ffff257224 */ /* 0x000fce00078e0024 */
.L_x_28626:
[----:B------:R-:W-:Y:S05]  /*bf90*/  BSYNC.RECONVERGENT B1 ;  /* 0x0000000000017941 */ /* 0x000fea0003800200 */
.L_x_28624:
        /* <DEDUP_REMOVED lines=11> */
.L_x_28628:
[----:B------:R-:W-:Y:S01]  /*c050*/  IMAD.MOV.U32 R73, RZ, RZ, R34 ;  /* 0x000000ffff497224 */ /* 0x000fe200078e0022 */
[----:B------:R-:W-:Y:S01]  /*c060*/  MOV R75, R70 ;  /* 0x00000046004b7202 */ /* 0x000fe20000000f00 */
[----:B------:R-:W-:Y:S02]  /*c070*/  IMAD.MOV.U32 R36, RZ, RZ, R39 ;  /* 0x000000ffff247224 */ /* 0x000fe400078e0027 */
[----:B------:R-:W-:-:S07]  /*c080*/  IMAD.MOV.U32 R4, RZ, RZ, R7 ;  /* 0x000000ffff047224 */ /* 0x000fce00078e0007 */
.L_x_28629:
[----:B------:R-:W-:Y:S05]  /*c090*/  BSYNC.RECONVERGENT B1 ;  /* 0x0000000000017941 */ /* 0x000fea0003800200 */
.L_x_28627:
        /* <DEDUP_REMOVED lines=11> */
.L_x_28631:
[----:B------:R-:W-:Y:S01]  /*c150*/  IMAD.MOV.U32 R34, RZ, RZ, R73 ;  /* 0x000000ffff227224 */ /* 0x000fe200078e0049 */
[----:B------:R-:W-:Y:S01]  /*c160*/  MOV R39, R38 ;  /* 0x0000002600277202 */ /* 0x000fe20000000f00 */
[----:B------:R-:W-:Y:S02]  /*c170*/  IMAD.MOV.U32 R70, RZ, RZ, R75 ;  /* 0x000000ffff467224 */ /* 0x000fe400078e004b */
[----:B------:R-:W-:-:S07]  /*c180*/  IMAD.MOV.U32 R7, RZ, RZ, R6 ;  /* 0x000000ffff077224 */ /* 0x000fce00078e0006 */
.L_x_28632:
[----:B------:R-:W-:Y:S05]  /*c190*/  BSYNC.RECONVERGENT B1 ;  /* 0x0000000000017941 */ /* 0x000fea0003800200 */
.L_x_28630:
        /* <DEDUP_REMOVED lines=11> */
.L_x_28634:
[----:B------:R-:W-:Y:S01]  /*c250*/  MOV R73, R34 ;  /* 0x0000002200497202 */ /* 0x000fe20000000f00 */
[----:B------:R-:W-:Y:S01]  /*c260*/  IMAD.MOV.U32 R75, RZ, RZ, R70 ;  /* 0x000000ffff4b7224 */ /* 0x000fe200078e0046 */
[----:B------:R-:W-:Y:S01]  /*c270*/  MOV R6, R9 ;  /* 0x0000000900067202 */ /* 0x000fe20000000f00 */
[----:B------:R-:W-:-:S07]  /*c280*/  IMAD.MOV.U32 R38, RZ, RZ, R41 ;  /* 0x000000ffff267224 */ /* 0x000fce00078e0029 */
.L_x_28635:
[----:B------:R-:W-:Y:S05]  /*c290*/  BSYNC.RECONVERGENT B1 ;  /* 0x0000000000017941 */ /* 0x000fea0003800200 */
.L_x_28633:
        /* <DEDUP_REMOVED lines=11> */
.L_x_28637:
[----:B------:R-:W-:Y:S01]  /*c350*/  IMAD.MOV.U32 R34, RZ, RZ, R73 ;  /* 0x000000ffff227224 */ /* 0x000fe200078e0049 */
[----:B------:R-:W-:Y:S01]  /*c360*/  MOV R70, R75 ;  /* 0x0000004b00467202 */ /* 0x000fe20000000f00 */
[----:B------:R-:W-:Y:S02]  /*c370*/  IMAD.MOV.U32 R41, RZ, RZ, R40 ;  /* 0x000000ffff297224 */ /* 0x000fe400078e0028 */
[----:B------:R-:W-:-:S07]  /*c380*/  IMAD.MOV.U32 R9, RZ, RZ, R8 ;  /* 0x000000ffff097224 */ /* 0x000fce00078e0008 */
.L_x_28638:
[----:B------:R-:W-:Y:S05]  /*c390*/  BSYNC.RECONVERGENT B1 ;  /* 0x0000000000017941 */ /* 0x000fea0003800200 */
.L_x_28636:
        /* <DEDUP_REMOVED lines=11> */
.L_x_28640:
[----:B------:R-:W-:Y:S01]  /*c450*/  IMAD.MOV.U32 R73, RZ, RZ, R34 ;  /* 0x000000ffff497224 */ /* 0x000fe200078e0022 */
[----:B------:R-:W-:Y:S01]  /*c460*/  MOV R40, R43 ;  /* 0x0000002b00287202 */ /* 0x000fe20000000f00 */
[----:B------:R-:W-:Y:S02]  /*c470*/  IMAD.MOV.U32 R75, RZ, RZ, R70 ;  /* 0x000000ffff4b7224 */ /* 0x000fe400078e0046 */
[----:B------:R-:W-:-:S07]  /*c480*/  IMAD.MOV.U32 R8, RZ, RZ, R11 ;  /* 0x000000ffff087224 */ /* 0x000fce00078e000b */
.L_x_28641:
[----:B------:R-:W-:Y:S05]  /*c490*/  BSYNC.RECONVERGENT B1 ;  /* 0x0000000000017941 */ /* 0x000fea0003800200 */
.L_x_28639:
        /* <DEDUP_REMOVED lines=11> */
.L_x_28643:
[----:B------:R-:W-:Y:S01]  /*c550*/  MOV R34, R73 ;  /* 0x0000004900227202 */ /* 0x000fe20000000f00 */
[----:B------:R-:W-:Y:S01]  /*c560*/  IMAD.MOV.U32 R70, RZ, RZ, R75 ;  /* 0x000000ffff467224 */ /* 0x000fe200078e004b */
[----:B------:R-:W-:Y:S01]  /*c570*/  MOV R11, R10 ;  /* 0x0000000a000b7202 */ /* 0x000fe20000000f00 */
[----:B------:R-:W-:-:S07]  /*c580*/  IMAD.MOV.U32 R43, RZ, RZ, R42 ;  /* 0x000000ffff2b7224 */ /* 0x000fce00078e002a */
.L_x_28644:
[----:B------:R-:W-:Y:S05]  /*c590*/  BSYNC.RECONVERGENT B1 ;  /* 0x0000000000017941 */ /* 0x000fea0003800200 */
.L_x_28642:
        /* <DEDUP_REMOVED lines=11> */
.L_x_28646:
[----:B------:R-:W-:Y:S01]  /*c650*/  IMAD.MOV.U32 R73, RZ, RZ, R34 ;  /* 0x000000ffff497224 */ /* 0x000fe200078e0022 */
[----:B------:R-:W-:Y:S01]  /*c660*/  MOV R75, R70 ;  /* 0x00000046004b7202 */ /* 0x000fe20000000f00 */
[----:B------:R-:W-:Y:S02]  /*c670*/  IMAD.MOV.U32 R42, RZ, RZ, R45 ;  /* 0x000000ffff2a7224 */ /* 0x000fe400078e002d */
[----:B------:R-:W-:-:S07]  /*c680*/  IMAD.MOV.U32 R10, RZ, RZ, R13 ;  /* 0x000000ffff0a7224 */ /* 0x000fce00078e000d */
.L_x_28647:
[----:B------:R-:W-:Y:S05]  /*c690*/  BSYNC.RECONVERGENT B1 ;  /* 0x0000000000017941 */ /* 0x000fea0003800200 */
.L_x_28645:
        /* <DEDUP_REMOVED lines=11> */
.L_x_28649:
[----:B------:R-:W-:Y:S01]  /*c750*/  IMAD.MOV.U32 R34, RZ, RZ, R73 ;  /* 0x000000ffff227224 */ /* 0x000fe200078e0049 */
[----:B------:R-:W-:Y:S01]  /*c760*/  MOV R45, R44 ;  /* 0x0000002c002d7202 */ /* 0x000fe20000000f00 */
[----:B------:R-:W-:Y:S02]  /*c770*/  IMAD.MOV.U32 R70, RZ, RZ, R75 ;  /* 0x000000ffff467224 */ /* 0x000fe400078e004b */
[----:B------:R-:W-:-:S07]  /*c780*/  IMAD.MOV.U32 R13, RZ, RZ, R12 ;  /* 0x000000ffff0d7224 */ /* 0x000fce00078e000c */
.L_x_28650:
[----:B------:R-:W-:Y:S05]  /*c790*/  BSYNC.RECONVERGENT B1 ;  /* 0x0000000000017941 */ /* 0x000fea0003800200 */
.L_x_28648:
        /* <DEDUP_REMOVED lines=11> */
.L_x_28652:
[----:B------:R-:W-:Y:S01]  /*c850*/  MOV R73, R34 ;  /* 0x0000002200497202 */ /* 0x000fe20000000f00 */
[----:B------:R-:W-:Y:S01]  /*c860*/  IMAD.MOV.U32 R75, RZ, RZ, R70 ;  /* 0x000000ffff4b7224 */ /* 0x000fe200078e0046 */
[----:B------:R-:W-:Y:S01]  /*c870*/  MOV R12, R15 ;  /* 0x0000000f000c7202 */ /* 0x000fe20000000f00 */
[----:B------:R-:W-:-:S07]  /*c880*/  IMAD.MOV.U32 R44, RZ, RZ, R47 ;  /* 0x000000ffff2c7224 */ /* 0x000fce00078e002f */
.L_x_28653:
[----:B------:R-:W-:Y:S05]  /*c890*/  BSYNC.RECONVERGENT B1 ;  /* 0x0000000000017941 */ /* 0x000fea0003800200 */
.L_x_28651:
        /* <DEDUP_REMOVED lines=11> */
.L_x_28655:
[----:B------:R-:W-:Y:S01]  /*c950*/  IMAD.MOV.U32 R34, RZ, RZ, R73 ;  /* 0x000000ffff227224 */ /* 0x000fe200078e0049 */
[----:B------:R-:W-:Y:S01]  /*c960*/  MOV R70, R75 ;  /* 0x0000004b00467202 */ /* 0x000fe20000000f00 */
[----:B------:R-:W-:Y:S02]  /*c970*/  IMAD.MOV.U32 R47, RZ, RZ, R46 ;  /* 0x000000ffff2f7224 */ /* 0x000fe400078e002e */
[----:B------:R-:W-:-:S07]  /*c980*/  IMAD.MOV.U32 R15, RZ, RZ, R14 ;  /* 0x000000ffff0f7224 */ /* 0x000fce00078e000e */
.L_x_28656:
[----:B------:R-:W-:Y:S05]  /*c990*/  BSYNC.RECONVERGENT B1 ;  /* 0x0000000000017941 */ /* 0x000fea0003800200 */
.L_x_28654:
        /* <DEDUP_REMOVED lines=11> */
.L_x_28658:
[----:B------:R-:W-:Y:S01]  /*ca50*/  IMAD.MOV.U32 R73, RZ, RZ, R34 ;  /* 0x000000ffff497224 */ /* 0x000fe200078e0022 */
[----:B------:R-:W-:Y:S01]  /*ca60*/  MOV R46, R49 ;  /* 0x00000031002e7202 */ /* 0x000fe20000000f00 */
[----:B------:R-:W-:Y:S02]  /*ca70*/  IMAD.MOV.U32 R75, RZ, RZ, R70 ;  /* 0x000000ffff4b7224 */ /* 0x000fe400078e0046 */
[----:B------:R-:W-:-:S07]  /*ca80*/  IMAD.MOV.U32 R14, RZ, RZ, R17 ;  /* 0x000000ffff0e7224 */ /* 0x000fce00078e0011 */
.L_x_28659:
[----:B------:R-:W-:Y:S05]  /*ca90*/  BSYNC.RECONVERGENT B1 ;  /* 0x0000000000017941 */ /* 0x000fea0003800200 */
.L_x_28657:
        /* <DEDUP_REMOVED lines=11> */
.L_x_28661:
[----:B------:R-:W-:Y:S01]  /*cb50*/  MOV R34, R73 ;  /* 0x0000004900227202 */ /* 0x000fe20000000f00 */
[----:B------:R-:W-:Y:S01]  /*cb60*/  IMAD.MOV.U32 R70, RZ, RZ, R75 ;  /* 0x000000ffff467224 */ /* 0x000fe200078e004b */
[----:B------:R-:W-:Y:S01]  /*cb70*/  MOV R17, R16 ;  /* 0x0000001000117202 */ /* 0x000fe20000000f00 */
[----:B------:R-:W-:-:S07]  /*cb80*/  IMAD.MOV.U32 R49, RZ, RZ, R48 ;  /* 0x000000ffff317224 */ /* 0x000fce00078e0030 */
.L_x_28662:
[----:B------:R-:W-:Y:S05]  /*cb90*/  BSYNC.RECONVERGENT B1 ;  /* 0x0000000000017941 */ /* 0x000fea0003800200 */
.L_x_28660:
        /* <DEDUP_REMOVED lines=11> */
.L_x_28664:
[----:B------:R-:W-:Y:S01]  /*cc50*/  IMAD.MOV.U32 R73, RZ, RZ, R34 ;  /* 0x000000ffff497224 */ /* 0x000fe200078e0022 */
[----:B------:R-:W-:Y:S01]  /*cc60*/  MOV R75, R70 ;  /* 0x00000046004b7202 */ /* 0x000fe20000000f00 */
[----:B------:R-:W-:Y:S02]  /*cc70*/  IMAD.MOV.U32 R48, RZ, RZ, R51 ;  /* 0x000000ffff307224 */ /* 0x000fe400078e0033 */
[----:B------:R-:W-:-:S07]  /*cc80*/  IMAD.MOV.U32 R16, RZ, RZ, R19 ;  /* 0x000000ffff107224 */ /* 0x000fce00078e0013 */
.L_x_28665:
[----:B------:R-:W-:Y:S05]  /*cc90*/  BSYNC.RECONVERGENT B1 ;  /* 0x0000000000017941 */ /* 0x000fea0003800200 */
.L_x_28663:
        /* <DEDUP_REMOVED lines=11> */
.L_x_28667:
[----:B------:R-:W-:Y:S01]  /*cd50*/  IMAD.MOV.U32 R34, RZ, RZ, R73 ;  /* 0x000000ffff227224 */ /* 0x000fe200078e0049 */
[----:B------:R-:W-:Y:S01]  /*cd60*/  MOV R51, R50 ;  /* 0x0000003200337202 */ /* 0x000fe20000000f00 */
[----:B------:R-:W-:Y:S02]  /*cd70*/  IMAD.MOV.U32 R70, RZ, RZ, R75 ;  /* 0x000000ffff467224 */ /* 0x000fe400078e004b */
[----:B------:R-:W-:-:S07]  /*cd80*/  IMAD.MOV.U32 R19, RZ, RZ, R18 ;  /* 0x000000ffff137224 */ /* 0x000fce00078e0012 */
.L_x_28668:
[----:B------:R-:W-:Y:S05]  /*cd90*/  BSYNC.RECONVERGENT B1 ;  /* 0x0000000000017941 */ /* 0x000fea0003800200 */
.L_x_28666:
        /* <DEDUP_REMOVED lines=11> */
.L_x_28670:
[----:B------:R-:W-:Y:S01]  /*ce50*/  MOV R73, R34 ;  /* 0x0000002200497202 */ /* 0x000fe20000000f00 */
[----:B------:R-:W-:Y:S01]  /*ce60*/  IMAD.MOV.U32 R75, RZ, RZ, R70 ;  /* 0x000000ffff4b7224 */ /* 0x000fe200078e0046 */
[----:B------:R-:W-:Y:S01]  /*ce70*/  MOV R18, R21 ;  /* 0x0000001500127202 */ /* 0x000fe20000000f00 */
[----:B------:R-:W-:-:S07]  /*ce80*/  IMAD.MOV.U32 R50, RZ, RZ, R53 ;  /* 0x000000ffff327224 */ /* 0x000fce00078e0035 */
.L_x_28671:
[----:B------:R-:W-:Y:S05]  /*ce90*/  BSYNC.RECONVERGENT B1 ;  /* 0x0000000000017941 */ /* 0x000fea0003800200 */
.L_x_28669:
        /* <DEDUP_REMOVED lines=11> */
.L_x_28673:
[----:B------:R-:W-:Y:S01]  /*cf50*/  IMAD.MOV.U32 R34, RZ, RZ, R73 ;  /* 0x000000ffff227224 */ /* 0x000fe200078e0049 */
[----:B------:R-:W-:Y:S01]  /*cf60*/  MOV R70, R75 ;  /* 0x0000004b00467202 */ /* 0x000fe20000000f00 */
[----:B------:R-:W-:Y:S02]  /*cf70*/  IMAD.MOV.U32 R53, RZ, RZ, R52 ;  /* 0x000000ffff357224 */ /* 0x000fe400078e0034 */
[----:B------:R-:W-:-:S07]  /*cf80*/  IMAD.MOV.U32 R21, RZ, RZ, R20 ;  /* 0x000000ffff157224 */ /* 0x000fce00078e0014 */
.L_x_28674:
[----:B------:R-:W-:Y:S05]  /*cf90*/  BSYNC.RECONVERGENT B1 ;  /* 0x0000000000017941 */ /* 0x000fea0003800200 */
.L_x_28672:
        /* <DEDUP_REMOVED lines=11> */
.L_x_28676:
[----:B------:R-:W-:Y:S01]  /*d050*/  IMAD.MOV.U32 R73, RZ, RZ, R34 ;  /* 0x000000ffff497224 */ /* 0x000fe200078e0022 */
[----:B------:R-:W-:Y:S01]  /*d060*/  MOV R52, R55 ;  /* 0x0000003700347202 */ /* 0x000fe20000000f00 */
[----:B------:R-:W-:Y:S02]  /*d070*/  IMAD.MOV.U32 R75, RZ, RZ, R70 ;  /* 0x000000ffff4b7224 */ /* 0x000fe400078e0046 */
[----:B------:R-:W-:-:S07]  /*d080*/  IMAD.MOV.U32 R20, RZ, RZ, R23 ;  /* 0x000000ffff147224 */ /* 0x000fce00078e0017 */
.L_x_28677:
[----:B------:R-:W-:Y:S05]  /*d090*/  BSYNC.RECONVERGENT B1 ;  /* 0x0000000000017941 */ /* 0x000fea0003800200 */
.L_x_28675:
        /* <DEDUP_REMOVED lines=11> */
.L_x_28679:
[----:B------:R-:W-:Y:S01]  /*d150*/  MOV R34, R73 ;  /* 0x0000004900227202 */ /* 0x000fe20000000f00 */
[----:B------:R-:W-:Y:S01]  /*d160*/  IMAD.MOV.U32 R70, RZ, RZ, R75 ;  /* 0x000000ffff467224 */ /* 0x000fe200078e004b */
[----:B------:R-:W-:Y:S01]  /*d170*/  MOV R23, R22 ;  /* 0x0000001600177202 */ /* 0x000fe20000000f00 */
[----:B------:R-:W-:-:S07]  /*d180*/  IMAD.MOV.U32 R55, RZ, RZ, R54 ;  /* 0x000000ffff377224 */ /* 0x000fce00078e0036 */
.L_x_28680:
[----:B------:R-:W-:Y:S05]  /*d190*/  BSYNC.RECONVERGENT B1 ;  /* 0x0000000000017941 */ /* 0x000fea0003800200 */
.L_x_28678:
        /* <DEDUP_REMOVED lines=11> */
.L_x_28682:
[----:B------:R-:W-:Y:S01]  /*d250*/  IMAD.MOV.U32 R73, RZ, RZ, R34 ;  /* 0x000000ffff497224 */ /* 0x000fe200078e0022 */
[----:B------:R-:W-:Y:S01]  /*d260*/  MOV R75, R70 ;  /* 0x00000046004b7202 */ /* 0x000fe20000000f00 */
[----:B------:R-:W-:Y:S02]  /*d270*/  IMAD.MOV.U32 R54, RZ, RZ, R57 ;  /* 0x000000ffff367224 */ /* 0x000fe400078e0039 */
[----:B------:R-:W-:-:S07]  /*d280*/  IMAD.MOV.U32 R22, RZ, RZ, R25 ;  /* 0x000000ffff167224 */ /* 0x000fce00078e0019 */
.L_x_28683:
[----:B------:R-:W-:Y:S05]  /*d290*/  BSYNC.RECONVERGENT B1 ;  /* 0x0000000000017941 */ /* 0x000fea0003800200 */
.L_x_28681:
        /* <DEDUP_REMOVED lines=11> */
.L_x_28685:
[----:B------:R-:W-:Y:S01]  /*d350*/  IMAD.MOV.U32 R34, RZ, RZ, R73 ;  /* 0x000000ffff227224 */ /* 0x000fe200078e0049 */
[----:B------:R-:W-:Y:S01]  /*d360*/  MOV R57, R56 ;  /* 0x0000003800397202 */ /* 0x000fe20000000f00 */
[----:B------:R-:W-:Y:S02]  /*d370*/  IMAD.MOV.U32 R70, RZ, RZ, R75 ;  /* 0x000000ffff467224 */ /* 0x000fe400078e004b */
[----:B------:R-:W-:-:S07]  /*d380*/  IMAD.MOV.U32 R25, RZ, RZ, R24 ;  /* 0x000000ffff197224 */ /* 0x000fce00078e0018 */
.L_x_28686:
[----:B------:R-:W-:Y:S05]  /*d390*/  BSYNC.RECONVERGENT B1 ;  /* 0x0000000000017941 */ /* 0x000fea0003800200 */
.L_x_28684:
        /* <DEDUP_REMOVED lines=11> */
.L_x_28688:
[----:B------:R-:W-:Y:S01]  /*d450*/  MOV R73, R34 ;  /* 0x0000002200497202 */ /* 0x000fe20000000f00 */
[----:B------:R-:W-:Y:S01]  /*d460*/  IMAD.MOV.U32 R75, RZ, RZ, R70 ;  /* 0x000000ffff4b7224 */ /* 0x000fe200078e0046 */
[----:B------:R-:W-:Y:S01]  /*d470*/  MOV R24, R27 ;  /* 0x0000001b00187202 */ /* 0x000fe20000000f00 */
[----:B------:R-:W-:-:S07]  /*d480*/  IMAD.MOV.U32 R56, RZ, RZ, R59 ;  /* 0x000000ffff387224 */ /* 0x000fce00078e003b */
.L_x_28689:
[----:B------:R-:W-:Y:S05]  /*d490*/  BSYNC.RECONVERGENT B1 ;  /* 0x0000000000017941 */ /* 0x000fea0003800200 */
.L_x_28687:
        /* <DEDUP_REMOVED lines=11> */
.L_x_28691:
[----:B------:R-:W-:Y:S01]  /*d550*/  IMAD.MOV.U32 R34, RZ, RZ, R73 ;  /* 0x000000ffff227224 */ /* 0x000fe200078e0049 */
[----:B------:R-:W-:Y:S01]  /*d560*/  MOV R70, R75 ;  /* 0x0000004b00467202 */ /* 0x000fe20000000f00 */
[----:B------:R-:W-:Y:S02]  /*d570*/  IMAD.MOV.U32 R59, RZ, RZ, R58 ;  /* 0x000000ffff3b7224 */ /* 0x000fe400078e003a */
[----:B------:R-:W-:-:S07]  /*d580*/  IMAD.MOV.U32 R27, RZ, RZ, R26 ;  /* 0x000000ffff1b7224 */ /* 0x000fce00078e001a */
.L_x_28692:
[----:B------:R-:W-:Y:S05]  /*d590*/  BSYNC.RECONVERGENT B1 ;  /* 0x0000000000017941 */ /* 0x000fea0003800200 */
.L_x_28690:
        /* <DEDUP_REMOVED lines=11> */
.L_x_28694:
[----:B------:R-:W-:Y:S01]  /*d650*/  IMAD.MOV.U32 R73, RZ, RZ, R34 ;  /* 0x000000ffff497224 */ /* 0x000fe200078e0022 */
[----:B------:R-:W-:Y:S01]  /*d660*/  MOV R58, R61 ;  /* 0x0000003d003a7202 */ /* 0x000fe20000000f00 */
[----:B------:R-:W-:Y:S02]  /*d670*/  IMAD.MOV.U32 R75, RZ, RZ, R70 ;  /* 0x000000ffff4b7224 */ /* 0x000fe400078e0046 */
[----:B------:R-:W-:-:S07]  /*d680*/  IMAD.MOV.U32 R26, RZ, RZ, R29 ;  /* 0x000000ffff1a7224 */ /* 0x000fce00078e001d */
.L_x_28695:
[----:B------:R-:W-:Y:S05]  /*d690*/  BSYNC.RECONVERGENT B1 ;  /* 0x0000000000017941 */ /* 0x000fea0003800200 */
.L_x_28693:
        /* <DEDUP_REMOVED lines=11> */
.L_x_28697:
[----:B------:R-:W-:Y:S01]  /*d750*/  MOV R34, R73 ;  /* 0x0000004900227202 */ /* 0x000fe20000000f00 */
[----:B------:R-:W-:Y:S01]  /*d760*/  IMAD.MOV.U32 R70, RZ, RZ, R75 ;  /* 0x000000ffff467224 */ /* 0x000fe200078e004b */
[----:B------:R-:W-:Y:S01]  /*d770*/  MOV R29, R28 ;  /* 0x0000001c001d7202 */ /* 0x000fe20000000f00 */
[----:B------:R-:W-:-:S07]  /*d780*/  IMAD.MOV.U32 R61, RZ, RZ, R60 ;  /* 0x000000ffff3d7224 */ /* 0x000fce00078e003c */
.L_x_28698:
[----:B------:R-:W-:Y:S05]  /*d790*/  BSYNC.RECONVERGENT B1 ;  /* 0x0000000000017941 */ /* 0x000fea0003800200 */
.L_x_28696:
        /* <DEDUP_REMOVED lines=11> */
.L_x_28700:
[----:B------:R-:W-:Y:S01]  /*d850*/  IMAD.MOV.U32 R73, RZ, RZ, R34 ;  /* 0x000000ffff497224 */ /* 0x000fe200078e0022 */
[----:B------:R-:W-:Y:S01]  /*d860*/  MOV R75, R70 ;  /* 0x00000046004b7202 */ /* 0x000fe20000000f00 */
[----:B------:R-:W-:Y:S02]  /*d870*/  IMAD.MOV.U32 R60, RZ, RZ, R63 ;  /* 0x000000ffff3c7224 */ /* 0x000fe400078e003f */
[----:B------:R-:W-:-:S07]  /*d880*/  IMAD.MOV.U32 R28, RZ, RZ, R31 ;  /* 0x000000ffff1c7224 */ /* 0x000fce00078e001f */
.L_x_28701:
[----:B------:R-:W-:Y:S05]  /*d890*/  BSYNC.RECONVERGENT B1 ;  /* 0x0000000000017941 */ /* 0x000fea0003800200 */
.L_x_28699:
        /* <DEDUP_REMOVED lines=11> */
.L_x_28703:
[----:B------:R-:W-:Y:S01]  /*d950*/  IMAD.MOV.U32 R34, RZ, RZ, R73 ;  /* 0x000000ffff227224 */ /* 0x000fe200078e0049 */
[----:B------:R-:W-:Y:S01]  /*d960*/  MOV R63, R62 ;  /* 0x0000003e003f7202 */ /* 0x000fe20000000f00 */
[----:B------:R-:W-:Y:S02]  /*d970*/  IMAD.MOV.U32 R70, RZ, RZ, R75 ;  /* 0x000000ffff467224 */ /* 0x000fe400078e004b */
[----:B------:R-:W-:-:S07]  /*d980*/  IMAD.MOV.U32 R31, RZ, RZ, R30 ;  /* 0x000000ffff1f7224 */ /* 0x000fce00078e001e */
.L_x_28704:
[----:B------:R-:W-:Y:S05]  /*d990*/  BSYNC.RECONVERGENT B1 ;  /* 0x0000000000017941 */ /* 0x000fea0003800200 */
.L_x_28702:
        /* <DEDUP_REMOVED lines=11> */
.L_x_28706:
[----:B------:R-:W-:Y:S01]  /*da50*/  MOV R73, R34 ;  /* 0x0000002200497202 */ /* 0x000fe20000000f00 */
[----:B------:R-:W-:Y:S01]  /*da60*/  IMAD.MOV.U32 R75, RZ, RZ, R70 ;  /* 0x000000ffff4b7224 */ /* 0x000fe200078e0046 */
[----:B------:R-:W-:Y:S01]  /*da70*/  MOV R30, R33 ;  /* 0x00000021001e7202 */ /* 0x000fe20000000f00 */
[----:B------:R-:W-:-:S07]  /*da80*/  IMAD.MOV.U32 R62, RZ, RZ, R65 ;  /* 0x000000ffff3e7224 */ /* 0x000fce00078e0041 */
.L_x_28707:
[----:B------:R-:W-:Y:S05]  /*da90*/  BSYNC.RECONVERGENT B1 ;  /* 0x0000000000017941 */ /* 0x000fea0003800200 */
.L_x_28705:
        /* <DEDUP_REMOVED lines=11> */
.L_x_28709:
[----:B------:R-:W-:Y:S01]  /*db50*/  IMAD.MOV.U32 R34, RZ, RZ, R73 ;  /* 0x000000ffff227224 */ /* 0x000fe200078e0049 */
[----:B------:R-:W-:Y:S01]  /*db60*/  MOV R70, R75 ;  /* 0x0000004b00467202 */ /* 0x000fe20000000f00 */
[----:B------:R-:W-:Y:S02]  /*db70*/  IMAD.MOV.U32 R65, RZ, RZ, R64 ;  /* 0x000000ffff417224 */ /* 0x000fe400078e0040 */
[----:B------:R-:W-:-:S07]  /*db80*/  IMAD.MOV.U32 R33, RZ, RZ, R32 ;  /* 0x000000ffff217224 */ /* 0x000fce00078e0020 */
.L_x_28710:
[----:B------:R-:W-:Y:S05]  /*db90*/  BSYNC.RECONVERGENT B1 ;  /* 0x0000000000017941 */ /* 0x000fea0003800200 */
.L_x_28708:
        /* <DEDUP_REMOVED lines=11> */
.L_x_28712:
[----:B------:R-:W-:Y:S01]  /*dc50*/  IMAD.MOV.U32 R73, RZ, RZ, R34 ;  /* 0x000000ffff497224 */ /* 0x000fe200078e0022 */
[----:B------:R-:W-:Y:S01]  /*dc60*/  MOV R72, R70 ;  /* 0x0000004600487202 */ /* 0x000fe20000000f00 */
[----:B------:R-:W-:Y:S02]  /*dc70*/  IMAD.MOV.U32 R64, RZ, RZ, R71 ;  /* 0x000000ffff407224 */ /* 0x000fe400078e0047 */
[----:B------:R-:W-:-:S07]  /*dc80*/  IMAD.MOV.U32 R32, RZ, RZ, R35 ;  /* 0x000000ffff207224 */ /* 0x000fce00078e0023 */
.L_x_28713:
[----:B------:R-:W-:Y:S05]  /*dc90*/  BSYNC.RECONVERGENT B1 ;  /* 0x0000000000017941 */ /* 0x000fea0003800200 */
.L_x_28711:
        /* <DEDUP_REMOVED lines=11> */
.L_x_28715:
[----:B------:R-:W-:Y:S01]  /*dd50*/  MOV R71, R68 ;  /* 0x0000004400477202 */ /* 0x000fe20000000f00 */
[----:B------:R-:W-:Y:S01]  /*dd60*/  IMAD.MOV.U32 R35, RZ, RZ, R67 ;  /* 0x000000ffff237224 */ /* 0x000fe200078e0043 */
[----:B------:R-:W-:Y:S01]  /*dd70*/  MOV R68, R73 ;  /* 0x0000004900447202 */ /* 0x000fe20000000f00 */
[----:B------:R-:W-:Y:S02]  /*dd80*/  IMAD.MOV.U32 R70, RZ, RZ, R73 ;  /* 0x000000ffff467224 */ /* 0x000fe400078e0049 */
[--C-:B------:R-:W-:Y:S02]  /*dd90*/  IMAD.MOV.U32 R34, RZ, RZ, R72.reuse ;  /* 0x000000ffff227224 */ /* 0x100fe400078e0048 */
[----:B------:R-:W-:-:S07]  /*dda0*/  IMAD.MOV.U32 R67, RZ, RZ, R72 ;  /* 0x000000ffff437224 */ /* 0x000fce00078e0048 */
.L_x_28716:
[----:B------:R-:W-:Y:S05]  /*ddb0*/  BSYNC.RECONVERGENT B1 ;  /* 0x0000000000017941 */ /* 0x000fea0003800200 */
.L_x_28714:
[----:B------:R-:W-:Y:S01]  /*ddc0*/  IADD3 R69, PT, PT, R69, 0x4, RZ ;  /* 0x0000000445457810 */ /* 0x000fe20007ffe0ff */
[----:B------:R-:W-:Y:S06]  /*ddd0*/  @P1 BRA `(.L_x_28717) ;  /* 0xffffffe0000c1947 */ /* 0x000fec000383ffff */
.L_x_28623:
[----:B------:R-:W-:Y:S05]  /*dde0*/  BSYNC.RECONVERGENT B0 ;  /* 0x0000000000007941 */ /* 0x000fea0003800200 */
.L_x_28622:
[----:B-1----:R-:W0:Y:S01]  /*ddf0*/  S2R R66, SR_TID.X ;  /* 0x0000000000427919 */ /* 0x002e220000002100 */
[----:B------:R-:W-:Y:S01]  /*de00*/  BAR.SYNC.DEFER_BLOCKING 0x0 ;  /* 0x0000000000007b1d */ /* 0x000fe20000010000 */
[----:B0-----:R-:W-:-:S13]  /*de10*/  ISETP.NE.AND P0, PT, R66, RZ, PT ;  /* 0x000000ff4200720c */ /* 0x001fda0003f05270 */
[----:B------:R-:W-:Y:S05]  /*de20*/  @P0 EXIT ;  /* 0x000000000000094d */ /* 0x000fea0003800000 */
[----:B------:R-:W0:Y:S08]  /*de30*/  LDC R73, c[0x0][0x3a0] ;  /* 0x0000e800ff497b82 */ /* 0x000e300000000800 */
[----:B------:R-:W1:Y:S08]  /*de40*/  LDC.64 R66, c[0x0][0x388] ;  /* 0x0000e200ff427b82 */ /* 0x000e700000000a00 */
[----:B------:R-:W2:Y:S01]  /*de50*/  LDC.64 R68, c[0x0][0x390] ;  /* 0x0000e400ff447b82 */ /* 0x000ea20000000a00 */
[----:B0-----:R-:W-:Y:S01]  /*de60*/  ISETP.GE.AND P0, PT, R73, 0x1, PT ;  /* 0x000000014900780c */ /* 0x001fe20003f06270 */
[----:B-1----:R-:W-:-:S12]  /*de70*/  IMAD.WIDE.U32 R66, R0, 0x4, R66 ;  /* 0x0000000400427825 */ /* 0x002fd800078e0042 */
[----:B------:R-:W3:Y:S01]  /*de80*/  @P0 LDG.E.CONSTANT R72, desc[UR6][R66.64] ;  /* 0x0000000642480981 */ /* 0x000ee2000c1e9900 */
[----:B------:R-:W-:-:S03]  /*de90*/  IMAD R75, R0, R73, RZ ;  /* 0x00000049004b7224 */ /* 0x000fc600078e02ff */
[----:B------:R-:W4:Y:S01]  /*dea0*/  @P0 LDG.E.CONSTANT R0, desc[UR6][R66.64] ;  /* 0x0000000642000981 */ /* 0x000f22000c1e9900 */
[----:B------:R-:W0:Y:S01]  /*deb0*/  MUFU.LG2 R2, R2 ;  /* 0x0000000200027308 */ /* 0x000e220000000c00 */
[----:B------:R-:W-:Y:S01]  /*dec0*/  ISETP.GE.AND P1, PT, R73, 0x2, PT ;  /* 0x000000024900780c */ /* 0x000fe20003f26270 */
[----:B------:R-:W-:Y:S01]  /*ded0*/  FADD.FTZ R77, -R3, R34 ;  /* 0x00000022034d7221 */ /* 0x000fe20000010100 */
[----:B------:R-:W-:-:S04]  /*dee0*/  IMAD.SHL.U32 R75, R75, 0x2, RZ ;  /* 0x000000024b4b7824 */ /* 0x000fc800078e00ff */
[----:B--2---:R-:W-:Y:S01]  /*def0*/  IMAD.WIDE R68, R75, 0x4, R68 ;  /* 0x000000044b447825 */ /* 0x004fe200078e0244 */
[----:B------:R-:W-:-:S04]  /*df00*/  ISETP.GE.AND P3, PT, R73, 0x3, PT ;  /* 0x000000034900780c */ /* 0x000fc80003f66270 */
[----:B------:R1:W-:Y:S01]  /*df10*/  @P0 STG.E desc[UR6][R68.64], R70 ;  /* 0x0000004644000986 */ /* 0x0003e2000c101906 */
[----:B0-----:R-:W-:Y:S01]  /*df20*/  @P0 FFMA.FTZ R77, R2, -0.69314718246459960938, R77 ;  /* 0xbf317218024d0823 */ /* 0x001fe2000001004d */
[----:B------:R-:W-:-:S07]  /*df30*/  FADD.FTZ R35, -R3, R35 ;  /* 0x0000002303237221 */ /* 0x000fce0000010100 */
[----:B------:R-:W2:Y:S04]  /*df40*/  @P3 LDG.E.CONSTANT R34, desc[UR6][R66.64] ;  /* 0x0000000642223981 */ /* 0x000ea8000c1e9900 */
[----:B-1----:R-:W5:Y:S01]  /*df50*/  @P1 LDG.E.CONSTANT R70, desc[UR6][R66.64] ;  /* 0x0000000642461981 */ /* 0x002f62000c1e9900 */
[----:B------:R-:W-:Y:S01]  /*df60*/  @P0 FFMA.FTZ R35, R2, -0.69314718246459960938, R35 ;  /* 0xbf31721802230823 */ /* 0x000fe20000010023 */
[----:B---3--:R-:W-:Y:S02]  /*df70*/  @P0 FADD.FTZ R74, R72, R77 ;  /* 0x0000004d484a0221 */ /* 0x008fe40000010000 */
[----:B------:R-:W3:Y:S01]  /*df80*/  @P1 LDG.E.CONSTANT R72, desc[UR6][R66.64] ;  /* 0x0000000642481981 */ /* 0x000ee2000c1e9900 */
[----:B------:R-:W0:Y:S01]  /*df90*/  LDC.64 R76, c[0x0][0x398] ;  /* 0x0000e600ff4c7b82 */ /* 0x000e220000000a00 */
[----:B----4-:R-:W-:-:S02]  /*dfa0*/  @P0 FADD.FTZ R35, R0, R35 ;  /* 0x0000002300230221 */ /* 0x010fc40000010000 */
[----:B------:R-:W4:Y:S01]  /*dfb0*/  @P3 LDG.E.CONSTANT R0, desc[UR6][R66.64] ;  /* 0x0000000642003981 */ /* 0x000f22000c1e9900 */
[C---:B------:R-:W-:Y:S02]  /*dfc0*/  ISETP.GE.AND P6, PT, R73.reuse, 0x4, PT ;  /* 0x000000044900780c */ /* 0x040fe40003fc6270 */
[C---:B------:R-:W-:Y:S02]  /*dfd0*/  ISETP.GE.AND P4, PT, R73.reuse, 0x5, PT ;  /* 0x000000054900780c */ /* 0x040fe40003f86270 */
[----:B------:R-:W-:Y:S01]  /*dfe0*/  ISETP.GE.AND P5, PT, R73, 0x6, PT ;  /* 0x000000064900780c */ /* 0x000fe20003fa6270 */
[----:B0-----:R-:W-:-:S04]  /*dff0*/  IMAD.WIDE R76, R75, 0x4, R76 ;  /* 0x000000044b4c7825 */ /* 0x001fc800078e024c */
[----:B------:R-:W-:-:S04]  /*e000*/  FADD.FTZ R75, -R3, R32 ;  /* 0x00000020034b7221 */ /* 0x000fc80000010100 */
[----:B------:R-:W2:Y:S04]  /*e010*/  @P6 LDG.E.CONSTANT R32, desc[UR6][R66.64] ;  /* 0x0000000642206981 */ /* 0x000ea8000c1e9900 */
[----:B------:R-:W-:Y:S04]  /*e020*/  @P0 STG.E desc[UR6][R76.64], R74 ;  /* 0x0000004a4c000986 */ /* 0x000fe8000c101906 */
[----:B------:R0:W-:Y:S04]  /*e030*/  @P0 STG.E desc[UR6][R68.64+0x4], R71 ;  /* 0x0000044744000986 */ /* 0x0001e8000c101906 */
[----:B------:R1:W-:Y:S01]  /*e040*/  @P0 STG.E desc[UR6][R76.64+0x4], R35 ;  /* 0x000004234c000986 */ /* 0x0003e2000c101906 */
[C---:B0-----:R-:W-:Y:S01]  /*e050*/  @P1 FFMA.FTZ R71, R2.reuse, -0.69314718246459960938, R75 ;  /* 0xbf31721802471823 */ /* 0x041fe2000001004b */
[----:B------:R-:W-:Y:S01]  /*e060*/  FADD.FTZ R75, -R3, R33 ;  /* 0x00000021034b7221 */ /* 0x000fe20000010100 */
[----:B------:R-:W-:Y:S01]  /*e070*/  ISETP.GE.AND P0, PT, R73, 0x7, PT ;  /* 0x000000074900780c */ /* 0x000fe20003f06270 */
[----:B-1----:R-:W2:Y:S02]  /*e080*/  @P6 LDG.E.CONSTANT R35, desc[UR6][R66.64] ;  /* 0x0000000642236981 */ /* 0x002ea4000c1e9900 */
[----:B------:R-:W-:Y:S01]  /*e090*/  @P1 FFMA.FTZ R75, R2, -0.69314718246459960938, R75 ;  /* 0xbf317218024b1823 */ /* 0x000fe2000001004b */
[----:B------:R-:W-:Y:S01]  /*e0a0*/  FADD.FTZ R30, -R3, R30 ;  /* 0x0000001e031e7221 */ /* 0x000fe20000010100 */
[----:B------:R0:W-:Y:S02]  /*e0b0*/  @P1 STG.E desc[UR6][R68.64+0x8], R64 ;  /* 0x0000084044001986 */ /* 0x0001e4000c101906 */
[----:B-----5:R-:W-:-:S02]  /*e0c0*/  @P1 FADD.FTZ R75, R70, R75 ;  /* 0x0000004b464b1221 */ /* 0x020fc40000010000 */
[----:B------:R-:W5:Y:S04]  /*e0d0*/  @P4 LDG.E.CONSTANT R33, desc[UR6][R66.64] ;  /* 0x0000000642214981 */ /* 0x000f68000c1e9900 */
[----:B------:R-:W5:Y:S04]  /*e0e0*/  @P4 LDG.E.CONSTANT R70, desc[UR6][R66.64] ;  /* 0x0000000642464981 */ /* 0x000f68000c1e9900 */
[----:B0-----:R-:W5:Y:S01]  /*e0f0*/  @P5 LDG.E.CONSTANT R64, desc[UR6][R66.64] ;  /* 0x0000000642405981 */ /* 0x001f62000c1e9900 */
[----:B------:R-:W-:Y:S01]  /*e100*/  ISETP.GE.AND P2, PT, R73, 0x9, PT ;  /* 0x000000094900780c */ /* 0x000fe20003f46270 */
[----:B---3--:R-:W-:-:S05]  /*e110*/  @P1 FADD.FTZ R71, R72, R71 ;  /* 0x0000004748471221 */ /* 0x008fca0000010000 */
[----:B------:R0:W-:Y:S04]  /*e120*/  @P1 STG.E desc[UR6][R76.64+0x8], R71 ;  /* 0x000008474c001986 */ /* 0x0001e8000c101906 */
[----:B------:R1:W-:Y:S04]  /*e130*/  @P1 STG.E desc[UR6][R68.64+0xc], R65 ;  /* 0x00000c4144001986 */ /* 0x0003e8000c101906 */
[----:B------:R2:W-:Y:S01]  /*e140*/  @P1 STG.E desc[UR6][R76.64+0xc], R75 ;  /* 0x00000c4b4c001986 */ /* 0x0005e2000c101906 */
[----:B------:R-:W-:Y:S01]  /*e150*/  ISETP.GE.AND P1, PT, R73, 0x8, PT ;  /* 0x000000084900780c */ /* 0x000fe20003f26270 */
[----:B0-----:R-:W-:Y:S01]  /*e160*/  FADD.FTZ R71, -R3, R31 ;  /* 0x0000001f03477221 */ /* 0x001fe20000010100 */
[----:B-1----:R-:W-:-:S02]  /*e170*/  @P3 FFMA.FTZ R65, R2, -0.69314718246459960938, R30 ;  /* 0xbf31721802413823 */ /* 0x002fc4000001001e */
[----:B------:R-:W3:Y:S02]  /*e180*/  @P5 LDG.E.CONSTANT R30, desc[UR6][R66.64] ;  /* 0x00000006421e5981 */ /* 0x000ee4000c1e9900 */
[----:B----4-:R-:W-:Y:S02]  /*e190*/  @P3 FADD.FTZ R72, R0, R65 ;  /* 0x0000004100483221 */ /* 0x010fe40000010000 */
[----:B------:R-:W4:Y:S01]  /*e1a0*/  @P0 LDG.E.CONSTANT R0, desc[UR6][R66.64] ;  /* 0x0000000642000981 */ /* 0x000f22000c1e9900 */
[----:B------:R-:W-:-:S03]  /*e1b0*/  @P3 FFMA.FTZ R71, R2, -0.69314718246459960938, R71 ;  /* 0xbf31721802473823 */ /* 0x000fc60000010047 */
[----:B------:R-:W4:Y:S01]  /*e1c0*/  @P0 LDG.E.CONSTANT R65, desc[UR6][R66.64] ;  /* 0x0000000642410981 */ /* 0x000f22000c1e9900 */
[----:B--2---:R-:W-:-:S03]  /*e1d0*/  @P3 FADD.FTZ R75, R34, R71 ;  /* 0x00000047224b3221 */ /* 0x004fc60000010000 */
[----:B------:R-:W2:Y:S04]  /*e1e0*/  @P1 LDG.E.CONSTANT R31, desc[UR6][R66.64] ;  /* 0x00000006421f1981 */ /* 0x000ea8000c1e9900 */
[----:B------:R-:W2:Y:S04]  /*e1f0*/  @P1 LDG.E.CONSTANT R34, desc[UR6][R66.64] ;  /* 0x0000000642221981 */ /* 0x000ea8000c1e9900 */
[----:B------:R-:W2:Y:S04]  /*e200*/  @P2 LDG.E.CONSTANT R71, desc[UR6][R66.64] ;  /* 0x0000000642472981 */ /* 0x000ea8000c1e9900 */
[----:B------:R0:W-:Y:S04]  /*e210*/  @P3 STG.E desc[UR6][R68.64+0x10], R62 ;  /* 0x0000103e44003986 */ /* 0x0001e8000c101906 */
[----:B0-----:R-:W2:Y:S01]  /*e220*/  @P2 LDG.E.CONSTANT R62, desc[UR6][R66.64] ;  /* 0x00000006423e2981 */ /* 0x001ea2000c1e9900 */
[C---:B------:R-:W-:Y:S01]  /*e230*/  FADD.FTZ R28, -R3.reuse, R28 ;  /* 0x0000001c031c7221 */ /* 0x040fe20000010100 */
[----:B------:R-:W-:-:S03]  /*e240*/  FADD.FTZ R29, -R3, R29 ;  /* 0x0000001d031d7221 */ /* 0x000fc60000010100 */
[----:B------:R-:W-:-:S04]  /*e250*/  @P6 FFMA.FTZ R28, R2, -0.69314718246459960938, R28 ;  /* 0xbf317218021c6823 */ /* 0x000fc8000001001c */
[----:B------:R-:W-:Y:S01]  /*e260*/  @P6 FADD.FTZ R28, R32, R28 ;  /* 0x0000001c201c6221 */ /* 0x000fe20000010000 */
[C---:B------:R-:W-:Y:S01]  /*e270*/  @P6 FFMA.FTZ R32, R2.reuse, -0.69314718246459960938, R29 ;  /* 0xbf31721802206823 */ /* 0x040fe2000001001d */
[C---:B------:R-:W-:Y:S01]  /*e280*/  FADD.FTZ R29, -R3.reuse, R26 ;  /* 0x0000001a031d7221 */ /* 0x040fe20000010100 */
[C---:B------:R-:W-:Y:S01]  /*e290*/  FADD.FTZ R27, -R3.reuse, R27 ;  /* 0x0000001b031b7221 */ /* 0x040fe20000010100 */
[----:B------:R-:W-:Y:S02]  /*e2a0*/  @P3 STG.E desc[UR6][R76.64+0x10], R72 ;  /* 0x000010484c003986 */ /* 0x000fe4000c101906 */
[C---:B------:R-:W-:Y:S01]  /*e2b0*/  @P4 FFMA.FTZ R26, R2.reuse, -0.69314718246459960938, R29 ;  /* 0xbf317218021a4823 */ /* 0x040fe2000001001d */
[----:B------:R-:W-:Y:S01]  /*e2c0*/  FADD.FTZ R29, -R3, R24 ;  /* 0x00000018031d7221 */ /* 0x000fe20000010100 */
[----:B------:R0:W-:Y:S01]  /*e2d0*/  @P3 STG.E desc[UR6][R68.64+0x14], R63 ;  /* 0x0000143f44003986 */ /* 0x0001e2000c101906 */
[----:B------:R-:W-:Y:S01]  /*e2e0*/  @P6 FADD.FTZ R35, R35, R32 ;  /* 0x0000002023236221 */ /* 0x000fe20000010000 */
[----:B------:R-:W-:-:S02]  /*e2f0*/  @P4 FFMA.FTZ R27, R2, -0.69314718246459960938, R27 ;  /* 0xbf317218021b4823 */ /* 0x000fc4000001001b */
[----:B------:R-:W-:Y:S01]  /*e300*/  @P3 STG.E desc[UR6][R76.64+0x14], R75 ;  /* 0x0000144b4c003986 */ /* 0x000fe2000c101906 */
[----:B-----5:R-:W-:-:S03]  /*e310*/  @P4 FADD.FTZ R33, R33, R26 ;  /* 0x0000001a21214221 */ /* 0x020fc60000010000 */
[----:B------:R-:W-:Y:S01]  /*e320*/  @P6 STG.E desc[UR6][R68.64+0x18], R60 ;  /* 0x0000183c44006986 */ /* 0x000fe2000c101906 */
[----:B------:R-:W-:Y:S01]  /*e330*/  @P4 FADD.FTZ R27, R70, R27 ;  /* 0x0000001b461b4221 */ /* 0x000fe20000010000 */
[C---:B0-----:R-:W-:Y:S02]  /*e340*/  FADD.FTZ R63, -R3.reuse, R25 ;  /* 0x00000019033f7221 */ /* 0x041fe40000010100 */
[----:B------:R-:W-:Y:S01]  /*e350*/  @P6 STG.E desc[UR6][R76.64+0x18], R28 ;  /* 0x0000181c4c006986 */ /* 0x000fe2000c101906 */
[----:B------:R-:W-:Y:S01]  /*e360*/  @P5 FFMA.FTZ R25, R2, -0.69314718246459960938, R29 ;  /* 0xbf31721802195823 */ /* 0x000fe2000001001d */
[----:B------:R-:W-:Y:S02]  /*e370*/  FADD.FTZ R23, -R3, R23 ;  /* 0x0000001703177221 */ /* 0x000fe40000010100 */
[----:B------:R-:W-:Y:S01]  /*e380*/  @P6 STG.E desc[UR6][R68.64+0x1c], R61 ;  /* 0x00001c3d44006986 */ /* 0x000fe2000c101906 */
[----:B------:R-:W-:-:S03]  /*e390*/  @P5 FADD.FTZ R25, R64, R25 ;  /* 0x0000001940195221 */ /* 0x000fc60000010000 */
[----:B------:R0:W-:Y:S01]  /*e3a0*/  @P6 STG.E desc[UR6][R76.64+0x1c], R35 ;  /* 0x00001c234c006986 */ /* 0x0001e2000c101906 */
[----:B------:R-:W-:Y:S01]  /*e3b0*/  ISETP.GE.AND P3, PT, R73, 0xa, PT ;  /* 0x0000000a4900780c */ /* 0x000fe20003f66270 */
[C---:B------:R-:W-:Y:S02]  /*e3c0*/  @P5 FFMA.FTZ R29, R2.reuse, -0.69314718246459960938, R63 ;  /* 0xbf317218021d5823 */ /* 0x040fe4000001003f */
[----:B------:R-:W-:Y:S01]  /*e3d0*/  @P4 STG.E desc[UR6][R68.64+0x20], R58 ;  /* 0x0000203a44004986 */ /* 0x000fe2000c101906 */
[----:B------:R-:W-:-:S03]  /*e3e0*/  @P0 FFMA.FTZ R24, R2, -0.69314718246459960938, R23 ;  /* 0xbf31721802180823 */ /* 0x000fc60000010017 */
[----:B------:R1:W-:Y:S01]  /*e3f0*/  @P4 STG.E desc[UR6][R76.64+0x20], R33 ;  /* 0x000020214c004986 */ /* 0x0003e2000c101906 */
[----:B0-----:R-:W-:-:S03]  /*e400*/  FADD.FTZ R35, -R3, R22 ;  /* 0x0000001603237221 */ /* 0x001fc60000010100 */
[----:B------:R-:W-:Y:S04]  /*e410*/  @P4 STG.E desc[UR6][R68.64+0x24], R59 ;  /* 0x0000243b44004986 */ /* 0x000fe8000c101906 */
[----:B------:R0:W-:Y:S01]  /*e420*/  @P4 STG.E desc[UR6][R76.64+0x24], R27 ;  /* 0x0000241b4c004986 */ /* 0x0001e2000c101906 */
[----:B------:R-:W-:Y:S01]  /*e430*/  ISETP.GE.AND P4, PT, R73, 0xb, PT ;  /* 0x0000000b4900780c */ /* 0x000fe20003f86270 */
[----:B-1----:R-:W-:Y:S02]  /*e440*/  @P0 FFMA.FTZ R33, R2, -0.69314718246459960938, R35 ;  /* 0xbf31721802210823 */ /* 0x002fe40000010023 */
[----:B------:R-:W-:Y:S04]  /*e450*/  @P5 STG.E desc[UR6][R68.64+0x28], R56 ;  /* 0x0000283844005986 */ /* 0x000fe8000c101906 */
[----:B------:R1:W-:Y:S01]  /*e460*/  @P5 STG.E desc[UR6][R76.64+0x28], R25 ;  /* 0x000028194c005986 */ /* 0x0003e2000c101906 */
[----:B0-----:R-:W-:-:S03]  /*e470*/  FADD.FTZ R27, -R3, R20 ;  /* 0x00000014031b7221 */ /* 0x001fc60000010100 */
[----:B------:R-:W-:Y:S01]  /*e480*/  @P5 STG.E desc[UR6][R68.64+0x2c], R57 ;  /* 0x00002c3944005986 */ /* 0x000fe2000c101906 */
[----:B------:R-:W-:Y:S01]  /*e490*/  ISETP.GE.AND P6, PT, R73, 0xc, PT ;  /* 0x0000000c4900780c */ /* 0x000fe20003fc6270 */
[C---:B------:R-:W-:Y:S02]  /*e4a0*/  FADD.FTZ R19, -R3.reuse, R19 ;  /* 0x0000001303137221 */ /* 0x040fe40000010100 */
[----:B------:R-:W5:Y:S01]  /*e4b0*/  @P3 LDG.E.CONSTANT R22, desc[UR6][R66.64] ;  /* 0x0000000642163981 */ /* 0x000f62000c1e9900 */
[----:B-1----:R-:W-:Y:S01]  /*e4c0*/  FADD.FTZ R25, -R3, R21 ;  /* 0x0000001503197221 */ /* 0x002fe20000010100 */
[C---:B------:R-:W-:Y:S02]  /*e4d0*/  @P2 FFMA.FTZ R19, R2.reuse, -0.69314718246459960938, R19 ;  /* 0xbf31721802132823 */ /* 0x040fe40000010013 */
[----:B------:R-:W5:Y:S01]  /*e4e0*/  @P4 LDG.E.CONSTANT R20, desc[UR6][R66.64] ;  /* 0x0000000642144981 */ /* 0x000f62000c1e9900 */
[----:B------:R-:W-:-:S03]  /*e4f0*/  @P1 FFMA.FTZ R25, R2, -0.69314718246459960938, R25 ;  /* 0xbf31721802191823 */ /* 0x000fc60000010019 */
[----:B------:R-:W5:Y:S04]  /*e500*/  @P4 LDG.E.CONSTANT R21, desc[UR6][R66.64] ;  /* 0x0000000642154981 */ /* 0x000f68000c1e9900 */
[----:B------:R-:W5:Y:S01]  /*e510*/  @P6 LDG.E.CONSTANT R23, desc[UR6][R66.64] ;  /* 0x0000000642176981 */ /* 0x000f62000c1e9900 */
[----:B---3--:R-:W-:Y:S01]  /*e520*/  @P5 FADD.FTZ R29, R30, R29 ;  /* 0x0000001d1e1d5221 */ /* 0x008fe20000010000 */
[----:B----4-:R-:W-:-:S04]  /*e530*/  @P0 FADD.FTZ R33, R0, R33 ;  /* 0x0000002100210221 */ /* 0x010fc80000010000 */
[----:B------:R-:W-:Y:S01]  /*e540*/  @P5 STG.E desc[UR6][R76.64+0x2c], R29 ;  /* 0x00002c1d4c005986 */ /* 0x000fe2000c101906 */
[----:B------:R-:W-:Y:S01]  /*e550*/  @P0 FADD.FTZ R65, R65, R24 ;  /* 0x0000001841410221 */ /* 0x000fe20000010000 */
[C---:B------:R-:W-:Y:S01]  /*e560*/  @P1 FFMA.FTZ R24, R2.reuse, -0.69314718246459960938, R27 ;  /* 0xbf31721802181823 */ /* 0x040fe2000001001b */
[----:B------:R-:W-:Y:S01]  /*e570*/  FADD.FTZ R27, -R3, R18 ;  /* 0x00000012031b7221 */ /* 0x000fe20000010100 */
[----:B------:R-:W-:Y:S01]  /*e580*/  @P0 STG.E desc[UR6][R68.64+0x30], R54 ;  /* 0x0000303644000986 */ /* 0x000fe2000c101906 */
[----:B------:R-:W-:Y:S01]  /*e590*/  ISETP.GE.AND P5, PT, R73, 0xd, PT ;  /* 0x0000000d4900780c */ /* 0x000fe20003fa6270 */
[----:B--2---:R-:W-:Y:S01]  /*e5a0*/  @P1 FADD.FTZ R31, R31, R24 ;  /* 0x000000181f1f1221 */ /* 0x004fe20000010000 */
[----:B------:R-:W-:Y:S01]  /*e5b0*/  @P2 FFMA.FTZ R28, R2, -0.69314718246459960938, R27 ;  /* 0xbf317218021c2823 */ /* 0x000fe2000001001b */
[----:B------:R-:W-:Y:S01]  /*e5c0*/  @P0 STG.E desc[UR6][R76.64+0x30], R33 ;  /* 0x000030214c000986 */ /* 0x000fe2000c101906 */
[----:B------:R-:W-:-:S03]  /*e5d0*/  @P1 FADD.FTZ R25, R34, R25 ;  /* 0x0000001922191221 */ /* 0x000fc60000010000 */
[----:B------:R-:W-:Y:S01]  /*e5e0*/  @P0 STG.E desc[UR6][R68.64+0x34], R55 ;  /* 0x0000343744000986 */ /* 0x000fe2000c101906 */
[----:B------:R-:W-:-:S03]  /*e5f0*/  @P2 FADD.FTZ R71, R71, R28 ;  /* 0x0000001c47472221 */ /* 0x000fc60000010000 */
[----:B------:R-:W-:Y:S01]  /*e600*/  @P0 STG.E desc[UR6][R76.64+0x34], R65 ;  /* 0x000034414c000986 */ /* 0x000fe2000c101906 */
[----:B------:R-:W-:-:S03]  /*e610*/  ISETP.GE.AND P0, PT, R73, 0xe, PT ;  /* 0x0000000e4900780c */ /* 0x000fc60003f06270 */
[----:B------:R-:W2:Y:S04]  /*e620*/  @P3 LDG.E.CONSTANT R0, desc[UR6][R66.64] ;  /* 0x0000000642003981 */ /* 0x000ea8000c1e9900 */
[----:B------:R-:W-:Y:S04]  /*e630*/  @P1 STG.E desc[UR6][R68.64+0x38], R52 ;  /* 0x0000383444001986 */ /* 0x000fe8000c101906 */
[----:B------:R0:W-:Y:S04]  /*e640*/  @P1 STG.E desc[UR6][R76.64+0x38], R31 ;  /* 0x0000381f4c001986 */ /* 0x0001e8000c101906 */
[----:B------:R-:W-:Y:S04]  /*e650*/  @P1 STG.E desc[UR6][R68.64+0x3c], R53 ;  /* 0x00003c3544001986 */ /* 0x000fe8000c101906 */
[----:B------:R1:W-:Y:S01]  /*e660*/  @P1 STG.E desc[UR6][R76.64+0x3c], R25 ;  /* 0x00003c194c001986 */ /* 0x0003e2000c101906 */
[----:B------:R-:W-:Y:S01]  /*e670*/  ISETP.GE.AND P1, PT, R73, 0xf, PT ;  /* 0x0000000f4900780c */ /* 0x000fe20003f26270 */
[----:B0-----:R-:W-:-:S02]  /*e680*/  @P2 FADD.FTZ R31, R62, R19 ;  /* 0x000000133e1f2221 */ /* 0x001fc40000010000 */
[----:B------:R-:W-:Y:S04]  /*e690*/  @P2 STG.E desc[UR6][R68.64+0x40], R50 ;  /* 0x0000403244002986 */ /* 0x000fe8000c101906 */
[----:B------:R-:W-:Y:S04]  /*e6a0*/  @P2 STG.E desc[UR6][R76.64+0x40], R71 ;  /* 0x000040474c002986 */ /* 0x000fe8000c101906 */
[----:B------:R-:W-:Y:S04]  /*e6b0*/  @P2 STG.E desc[UR6][R68.64+0x44], R51 ;  /* 0x0000443344002986 */ /* 0x000fe8000c101906 */
[----:B------:R-:W3:Y:S04]  /*e6c0*/  @P6 LDG.E.CONSTANT R24, desc[UR6][R66.64] ;  /* 0x0000000642186981 */ /* 0x000ee8000c1e9900 */
[----:B------:R0:W-:Y:S01]  /*e6d0*/  @P2 STG.E desc[UR6][R76.64+0x44], R31 ;  /* 0x0000441f4c002986 */ /* 0x0001e2000c101906 */
[----:B------:R-:W-:-:S03]  /*e6e0*/  ISETP.GE.AND P2, PT, R73, 0x10, PT ;  /* 0x000000104900780c */ /* 0x000fc60003f46270 */
[----:B------:R-:W4:Y:S04]  /*e6f0*/  @P5 LDG.E.CONSTANT R18, desc[UR6][R66.64] ;  /* 0x0000000642125981 */ /* 0x000f28000c1e9900 */
[----:B------:R-:W4:Y:S04]  /*e700*/  @P5 LDG.E.CONSTANT R26, desc[UR6][R66.64] ;  /* 0x00000006421a5981 */ /* 0x000f28000c1e9900 */
[----:B------:R-:W4:Y:S04]  /*e710*/  @P0 LDG.E.CONSTANT R29, desc[UR6][R66.64] ;  /* 0x00000006421d0981 */ /* 0x000f28000c1e9900 */
[----:B------:R-:W4:Y:S04]  /*e720*/  @P0 LDG.E.CONSTANT R28, desc[UR6][R66.64] ;  /* 0x00000006421c0981 */ /* 0x000f28000c1e9900 */
[----:B------:R-:W4:Y:S04]  /*e730*/  @P1 LDG.E.CONSTANT R27, desc[UR6][R66.64] ;  /* 0x00000006421b1981 */ /* 0x000f28000c1e9900 */
[----:B-1----:R-:W4:Y:S04]  /*e740*/  @P1 LDG.E.CONSTANT R25, desc[UR6][R66.64] ;  /* 0x0000000642191981 */ /* 0x002f28000c1e9900 */
[----:B------:R-:W4:Y:S01]  /*e750*/  @P2 LDG.E.CONSTANT R19, desc[UR6][R66.64] ;  /* 0x0000000642132981 */ /* 0x000f22000c1e9900 */
[C---:B------:R-:W-:Y:S01]  /*e760*/  FADD.FTZ R33, -R3.reuse, R16 ;  /* 0x0000001003217221 */ /* 0x040fe20000010100 */
[C---:B------:R-:W-:Y:S01]  /*e770*/  FADD.FTZ R17, -R3.reuse, R17 ;  /* 0x0000001103117221 */ /* 0x040fe20000010100 */
[----:B------:R-:W-:-:S02]  /*e780*/  FADD.FTZ R35, -R3, R14 ;  /* 0x0000000e03237221 */ /* 0x000fc40000010100 */
[C---:B------:R-:W-:Y:S01]  /*e790*/  @P3 FFMA.FTZ R33, R2.reuse, -0.69314718246459960938, R33 ;  /* 0xbf31721802213823 */ /* 0x040fe20000010021 */
[C---:B------:R-:W-:Y:S01]  /*e7a0*/  @P3 FFMA.FTZ R17, R2.reuse, -0.69314718246459960938, R17 ;  /* 0xbf31721802113823 */ /* 0x040fe20000010011 */
[C---:B------:R-:W-:Y:S01]  /*e7b0*/  FADD.FTZ R15, -R3.reuse, R15 ;  /* 0x0000000f030f7221 */ /* 0x040fe20000010100 */
[----:B0-----:R-:W-:Y:S01]  /*e7c0*/  @P4 FFMA.FTZ R31, R2, -0.69314718246459960938, R35 ;  /* 0xbf317218021f4823 */ /* 0x001fe20000010023 */
[C---:B------:R-:W-:Y:S01]  /*e7d0*/  FADD.FTZ R35, -R3.reuse, R12 ;  /* 0x0000000c03237221 */ /* 0x040fe20000010100 */
[C---:B------:R-:W-:Y:S01]  /*e7e0*/  FADD.FTZ R13, -R3.reuse, R13 ;  /* 0x0000000d030d7221 */ /* 0x040fe20000010100 */
[----:B------:R-:W-:Y:S01]  /*e7f0*/  @P3 STG.E desc[UR6][R68.64+0x48], R48 ;  /* 0x0000483044003986 */ /* 0x000fe2000c101906 */
[----:B-----5:R-:W-:Y:S01]  /*e800*/  @P3 FADD.FTZ R33, R22, R33 ;  /* 0x0000002116213221 */ /* 0x020fe20000010000 */
[C---:B------:R-:W-:Y:S01]  /*e810*/  @P6 FFMA.FTZ R12, R2.reuse, -0.69314718246459960938, R35 ;  /* 0xbf317218020c6823 */ /* 0x040fe20000010023 */
[----:B------:R-:W-:Y:S01]  /*e820*/  @P6 FFMA.FTZ R13, R2, -0.69314718246459960938, R13 ;  /* 0xbf317218020d6823 */ /* 0x000fe2000001000d */
[C---:B------:R-:W-:Y:S01]  /*e830*/  FADD.FTZ R11, -R3.reuse, R11 ;  /* 0x0000000b030b7221 */ /* 0x040fe20000010100 */
[----:B------:R-:W-:Y:S01]  /*e840*/  @P4 FADD.FTZ R31, R20, R31 ;  /* 0x0000001f141f4221 */ /* 0x000fe20000010000 */
[----:B------:R-:W-:Y:S01]  /*e850*/  @P3 STG.E desc[UR6][R76.64+0x48], R33 ;  /* 0x000048214c003986 */ /* 0x000fe2000c101906 */
[----:B------:R-:W-:-:S03]  /*e860*/  FADD.FTZ R9, -R3, R9 ;  /* 0x0000000903097221 */ /* 0x000fc60000010100 */
[----:B------:R-:W-:Y:S01]  /*e870*/  @P3 STG.E desc[UR6][R68.64+0x4c], R49 ;  /* 0x00004c3144003986 */ /* 0x000fe2000c101906 */
[----:B------:R-:W-:Y:S01]  /*e880*/  @P5 FFMA.FTZ R11, R2, -0.69314718246459960938, R11 ;  /* 0xbf317218020b5823 */ /* 0x000fe2000001000b */
[----:B------:R-:W-:Y:S01]  /*e890*/  @P6 FADD.FTZ R23, R23, R12 ;  /* 0x0000000c17176221 */ /* 0x000fe20000010000 */
[C---:B------:R-:W-:Y:S01]  /*e8a0*/  FADD.FTZ R7, -R3.reuse, R7 ;  /* 0x0000000703077221 */ /* 0x040fe20000010100 */
[----:B--2---:R-:W-:Y:S01]  /*e8b0*/  @P3 FADD.FTZ R17, R0, R17 ;  /* 0x0000001100113221 */ /* 0x004fe20000010000 */
[----:B------:R-:W-:Y:S01]  /*e8c0*/  @P4 FFMA.FTZ R0, R2, -0.69314718246459960938, R15 ;  /* 0xbf31721802004823 */ /* 0x000fe2000001000f */
[----:B------:R-:W-:-:S03]  /*e8d0*/  FADD.FTZ R15, -R3, R10 ;  /* 0x0000000a030f7221 */ /* 0x000fc60000010100 */
[----:B------:R-:W-:Y:S01]  /*e8e0*/  @P4 FADD.FTZ R21, R21, R0 ;  /* 0x0000000015154221 */ /* 0x000fe20000010000 */
[----:B------:R0:W-:Y:S01]  /*e8f0*/  @P3 STG.E desc[UR6][R76.64+0x4c], R17 ;  /* 0x00004c114c003986 */ /* 0x0001e2000c101906 */
[C---:B------:R-:W-:Y:S01]  /*e900*/  @P5 FFMA.FTZ R15, R2.reuse, -0.69314718246459960938, R15 ;  /* 0xbf317218020f5823 */ /* 0x040fe2000001000f */
[----:B------:R-:W-:Y:S02]  /*e910*/  @P0 FFMA.FTZ R0, R2, -0.69314718246459960938, R9 ;  /* 0xbf31721802000823 */ /* 0x000fe40000010009 */
[----:B------:R1:W-:Y:S01]  /*e920*/  @P4 STG.E desc[UR6][R68.64+0x50], R46 ;  /* 0x0000502e44004986 */ /* 0x0003e2000c101906 */
[----:B------:R-:W-:-:S03]  /*e930*/  FADD.FTZ R9, -R3, R6 ;  /* 0x0000000603097221 */ /* 0x000fc60000010100 */
[----:B------:R1:W-:Y:S01]  /*e940*/  @P4 STG.E desc[UR6][R76.64+0x50], R31 ;  /* 0x0000501f4c004986 */ /* 0x0003e2000c101906 */
[----:B0-----:R-:W-:-:S03]  /*e950*/  FADD.FTZ R17, -R3, R8 ;  /* 0x0000000803117221 */ /* 0x001fc60000010100 */
[----:B------:R1:W-:Y:S01]  /*e960*/  @P4 STG.E desc[UR6][R68.64+0x54], R47 ;  /* 0x0000542f44004986 */ /* 0x0003e2000c101906 */
[----:B------:R-:W-:-:S03]  /*e970*/  @P0 FFMA.FTZ R17, R2, -0.69314718246459960938, R17 ;  /* 0xbf31721802110823 */ /* 0x000fc60000010011 */
[----:B------:R1:W-:Y:S04]  /*e980*/  @P4 STG.E desc[UR6][R76.64+0x54], R21 ;  /* 0x000054154c004986 */ /* 0x0003e8000c101906 */
[----:B------:R1:W-:Y:S01]  /*e990*/  @P6 STG.E desc[UR6][R68.64+0x58], R44 ;  /* 0x0000582c44006986 */ /* 0x0003e2000c101906 */
[----:B---3--:R-:W-:-:S03]  /*e9a0*/  @P6 FADD.FTZ R13, R24, R13 ;  /* 0x0000000d180d6221 */ /* 0x008fc60000010000 */
[----:B------:R1:W-:Y:S04]  /*e9b0*/  @P6 STG.E desc[UR6][R76.64+0x58], R23 ;  /* 0x000058174c006986 */ /* 0x0003e8000c101906 */
[----:B------:R1:W-:Y:S01]  /*e9c0*/  @P6 STG.E desc[UR6][R68.64+0x5c], R45 ;  /* 0x00005c2d44006986 */ /* 0x0003e2000c101906 */
[----:B----4-:R-:W-:-:S03]  /*e9d0*/  @P5 FADD.FTZ R15, R18, R15 ;  /* 0x0000000f120f5221 */ /* 0x010fc60000010000 */
[----:B------:R1:W-:Y:S01]  /*e9e0*/  @P6 STG.E desc[UR6][R76.64+0x5c], R13 ;  /* 0x00005c0d4c006986 */ /* 0x0003e2000c101906 */
[----:B------:R-:W-:-:S03]  /*e9f0*/  @P5 FADD.FTZ R11, R26, R11 ;  /* 0x0000000b1a0b5221 */ /* 0x000fc60000010000 */
[----:B------:R1:W-:Y:S01]  /*ea00*/  @P5 STG.E desc[UR6][R68.64+0x60], R42 ;  /* 0x0000602a44005986 */ /* 0x0003e2000c101906 */
[----:B------:R-:W-:Y:S01]  /*ea10*/  @P0 FADD.FTZ R29, R29, R0 ;  /* 0x000000001d1d0221 */ /* 0x000fe20000010000 */
[----:B------:R-:W-:Y:S01]  /*ea20*/  @P1 FFMA.FTZ R0, R2, -0.69314718246459960938, R9 ;  /* 0xbf31721802001823 */ /* 0x000fe20000010009 */
[----:B------:R-:W-:Y:S01]  /*ea30*/  FADD.FTZ R9, -R3, R4 ;  /* 0x0000000403097221 */ /* 0x000fe20000010100 */
[----:B------:R1:W-:Y:S01]  /*ea40*/  @P5 STG.E desc[UR6][R76.64+0x60], R15 ;  /* 0x0000600f4c005986 */ /* 0x0003e2000c101906 */
[----:B------:R-:W-:Y:S01]  /*ea50*/  @P0 FADD.FTZ R17, R28, R17 ;  /* 0x000000111c110221 */ /* 0x000fe20000010000 */
[C---:B------:R-:W-:Y:S02]  /*ea60*/  @P1 FFMA.FTZ R4, R2.reuse, -0.69314718246459960938, R7 ;  /* 0xbf31721802041823 */ /* 0x040fe40000010007 */
[----:B------:R1:W-:Y:S01]  /*ea70*/  @P5 STG.E desc[UR6][R68.64+0x64], R43 ;  /* 0x0000642b44005986 */ /* 0x0003e2000c101906 */
[----:B------:R-:W-:Y:S01]  /*ea80*/  @P1 FADD.FTZ R27, R27, R0 ;  /* 0x000000001b1b1221 */ /* 0x000fe20000010000 */
[----:B------:R-:W-:-:S02]  /*ea90*/  @P2 FFMA.FTZ R0, R2, -0.69314718246459960938, R9 ;  /* 0xbf31721802002823 */ /* 0x000fc40000010009 */
        /* <DEDUP_REMOVED lines=21> */
.L_x_28718:
        /* <DEDUP_REMOVED lines=9> */
.L_x_38485:


//--------------------- .text._ZN17fastertransformer38beam_online_softmax_topk_stage1_kernelIfLi1ELi32ELi64EEEvPKT_S3_PKbPfiiPKi --------------------------
	.section	.text._ZN17fastertransformer38beam_online_softmax_topk_stage1_kernelIfLi1ELi32ELi64EEEvPKT_S3_PKbPfiiPKi,"ax",@progbits
	.align	128
        .global         _ZN17fastertransformer38beam_online_softmax_topk_stage1_kernelIfLi1ELi32ELi64EEEvPKT_S3_PKbPfiiPKi
        .type           _ZN17fastertransformer38beam_online_softmax_topk_stage1_kernelIfLi1ELi32ELi64EEEvPKT_S3_PKbPfiiPKi,@function
        .size           _ZN17fastertransformer38beam_online_softmax_topk_stage1_kernelIfLi1ELi32ELi64EEEvPKT_S3_PKbPfiiPKi,(.L_x_38486 - _ZN17fastertransformer38beam_online_softmax_topk_stage1_kernelIfLi1ELi32ELi64EEEvPKT_S3_PKbPfiiPKi)
        .other          _ZN17fastertransformer38beam_online_softmax_topk_stage1_kernelIfLi1ELi32ELi64EEEvPKT_S3_PKbPfiiPKi,@"STO_CUDA_ENTRY STV_DEFAULT"
_ZN17fastertransformer38beam_online_softmax_topk_stage1_kernelIfLi1ELi32ELi64EEEvPKT_S3_PKbPfiiPKi:
.text._ZN17fastertransformer38beam_online_softmax_topk_stage1_kernelIfLi1ELi32ELi64EEEvPKT_S3_PKbPfiiPKi:
        /* <DEDUP_REMOVED lines=25> */
[----:B-1----:R-:W1:Y:S01]  /*0190*/  MUFU.RCP R6, R6 ;  /* 0x0000000600067308 */ /* 0x002e620000001000 */
[----:B------:R-:W-:Y:S01]  /*01a0*/  IMAD.MOV.U32 R15, RZ, RZ, -0x800001 ;  /* 0xff7fffffff0f7424 */ /* 0x000fe200078e00ff */
[----:B------:R-:W-:Y:S01]  /*01b0*/  MOV R25, 0xff7fffff ;  /* 0xff7fffff00197802 */ /* 0x000fe20000000f00 */
[----:B------:R-:W-:Y:S01]  /*01c0*/  IMAD.MOV.U32 R14, RZ, RZ, -0x800001 ;  /* 0xff7fffffff0e7424 */ /* 0x000fe200078e00ff */
[----:B------:R-:W-:Y:S01]  /*01d0*/  MOV R26, 0xff7fffff ;  /* 0xff7fffff001a7802 */ /* 0x000fe20000000f00 */
[----:B------:R-:W-:Y:S01]  /*01e0*/  IMAD.MOV.U32 R17, RZ, RZ, -0x800001 ;  /* 0xff7fffffff117424 */ /* 0x000fe200078e00ff */
[----:B-----5:R-:W-:Y:S01]  /*01f0*/  IADD3 R135, PT, PT, R1, UR4, RZ ;  /* 0x0000000401877c10 */ /* 0x020fe2000fffe0ff */
[----:B------:R-:W-:Y:S01]  /*0200*/  IMAD.MOV.U32 R19, RZ, RZ, -0x800001 ;  /* 0xff7fffffff137424 */ /* 0x000fe200078e00ff */
[----:B------:R-:W-:Y:S01]  /*0210*/  MOV R30, 0xff7fffff ;  /* 0xff7fffff001e7802 */ /* 0x000fe20000000f00 */
[----:B------:R-:W-:-:S02]  /*0220*/  IMAD.MOV.U32 R18, RZ, RZ, -0x800001 ;  /* 0xff7fffffff127424 */ /* 0x000fc400078e00ff */
[----:B------:R-:W-:Y:S02]  /*0230*/  IMAD.MOV.U32 R21, RZ, RZ, -0x800001 ;  /* 0xff7fffffff157424 */ /* 0x000fe400078e00ff */
[----:B------:R-:W-:Y:S02]  /*0240*/  IMAD.MOV.U32 R23, RZ, RZ, -0x800001 ;  /* 0xff7fffffff177424 */ /* 0x000fe400078e00ff */
[----:B------:R-:W-:Y:S02]  /*0250*/  IMAD.MOV.U32 R22, RZ, RZ, -0x800001 ;  /* 0xff7fffffff167424 */ /* 0x000fe400078e00ff */
[----:B------:R-:W-:Y:S02]  /*0260*/  IMAD.MOV.U32 R24, RZ, RZ, -0x800001 ;  /* 0xff7fffffff187424 */ /* 0x000fe400078e00ff */
[----:B-1----:R-:W-:Y:S02]  /*0270*/  VIADD R4, R6, 0xffffffe ;  /* 0x0ffffffe06047836 */ /* 0x002fe40000000000 */
[----:B------:R-:W-:-:S02]  /*0280*/  IMAD.MOV.U32 R6, RZ, RZ, -0x800001 ;  /* 0xff7fffffff067424 */ /* 0x000fc400078e00ff */
[----:B------:R1:W5:Y:S01]  /*0290*/  F2I.FTZ.U32.TRUNC.NTZ R5, R4 ;  /* 0x0000000400057305 */ /* 0x000362000021f000 */
[----:B------:R-:W-:Y:S02]  /*02a0*/  IMAD.MOV.U32 R27, RZ, RZ, -0x800001 ;  /* 0xff7fffffff1b7424 */ /* 0x000fe400078e00ff */
[----:B------:R-:W-:Y:S02]  /*02b0*/  IMAD.MOV.U32 R29, RZ, RZ, -0x800001 ;  /* 0xff7fffffff1d7424 */ /* 0x000fe400078e00ff */
[----:B------:R-:W-:Y:S02]  /*02c0*/  IMAD.MOV.U32 R28, RZ, RZ, -0x800001 ;  /* 0xff7fffffff1c7424 */ /* 0x000fe400078e00ff */
[----:B------:R-:W-:Y:S02]  /*02d0*/  IMAD.MOV.U32 R31, RZ, RZ, -0x800001 ;  /* 0xff7fffffff1f7424 */ /* 0x000fe400078e00ff */
[----:B-1----:R-:W-:Y:S02]  /*02e0*/  IMAD.MOV.U32 R4, RZ, RZ, RZ ;  /* 0x000000ffff047224 */ /* 0x002fe400078e00ff */
[----:B------:R-:W-:-:S02]  /*02f0*/  IMAD.MOV.U32 R33, RZ, RZ, -0x800001 ;  /* 0xff7fffffff217424 */ /* 0x000fc400078e00ff */
[----:B------:R-:W-:Y:S01]  /*0300*/  IMAD.MOV.U32 R32, RZ, RZ, -0x800001 ;  /* 0xff7fffffff207424 */ /* 0x000fe200078e00ff */
[----:B-----5:R-:W-:Y:S01]  /*0310*/  IADD3 R0, PT, PT, RZ, -R5, RZ ;  /* 0x80000005ff007210 */ /* 0x020fe20007ffe0ff */
[----:B------:R-:W-:-:S04]  /*0320*/  IMAD.MOV.U32 R131, RZ, RZ, RZ ;  /* 0x000000ffff837224 */ /* 0x000fc800078e00ff */
[----:B------:R-:W-:Y:S01]  /*0330*/  IMAD R7, R0, R133, RZ ;  /* 0x0000008500077224 */ /* 0x000fe200078e02ff */
[----:B---3--:R-:W-:-:S03]  /*0340*/  IADD3 R0, PT, PT, R133, -0x1, R136 ;  /* 0xffffffff85007810 */ /* 0x008fc60007ffe088 */
[----:B------:R-:W-:Y:S01]  /*0350*/  IMAD.HI.U32 R5, R5, R7, R4 ;  /* 0x0000000705057227 */ /* 0x000fe200078e0004 */
[----:B------:R-:W-:-:S03]  /*0360*/  MOV R4, 0xff7fffff ;  /* 0xff7fffff00047802 */ /* 0x000fc60000000f00 */
[----:B------:R-:W-:Y:S02]  /*0370*/  IMAD.MOV.U32 R7, RZ, RZ, -0x800001 ;  /* 0xff7fffffff077424 */ /* 0x000fe400078e00ff */
[----:B------:R-:W-:-:S04]  /*0380*/  IMAD.HI.U32 R34, R5, R0, RZ ;  /* 0x0000000005227227 */ /* 0x000fc800078e00ff */
[----:B0-----:R-:W-:Y:S02]  /*0390*/  IMAD.MOV R3, RZ, RZ, -R34 ;  /* 0x000000ffff037224 */ /* 0x001fe400078e0a22 */
[----:B------:R-:W-:Y:S02]  /*03a0*/  IMAD.MOV.U32 R5, RZ, RZ, -0x800001 ;  /* 0xff7fffffff057424 */ /* 0x000fe400078e00ff */
[----:B------:R-:W-:Y:S02]  /*03b0*/  IMAD R0, R133, R3, R0 ;  /* 0x0000000385007224 */ /* 0x000fe400078e0200 */
[----:B------:R-:W-:-:S03]  /*03c0*/  IMAD.MOV.U32 R3, RZ, RZ, -0x800001 ;  /* 0xff7fffffff037424 */ /* 0x000fc600078e00ff */
[----:B------:R-:W-:-:S13]  /*03d0*/  ISETP.GE.U32.AND P0, PT, R0, R133, PT ;  /* 0x000000850000720c */ /* 0x000fda0003f06070 */
[----:B------:R-:W-:Y:S02]  /*03e0*/  @P0 IMAD.IADD R0, R0, 0x1, -R133 ;  /* 0x0000000100000824 */ /* 0x000fe400078e0a85 */
[----:B------:R-:W-:-:S03]  /*03f0*/  @P0 VIADD R34, R34, 0x1 ;  /* 0x0000000122220836 */ /* 0x000fc60000000000 */
[----:B------:R-:W-:-:S13]  /*0400*/  ISETP.GE.U32.AND P1, PT, R0, R133, PT ;  /* 0x000000850000720c */ /* 0x000fda0003f26070 */
[----:B------:R-:W-:Y:S01]  /*0410*/  @P1 VIADD R34, R34, 0x1 ;  /* 0x0000000122221836 */ /* 0x000fe20000000000 */
[----:B------:R-:W-:-:S05]  /*0420*/  @!P2 LOP3.LUT R34, RZ, R133, RZ, 0x33, !PT ;  /* 0x00000085ff22a212 */ /* 0x000fca00078e33ff */
[----:B--2---:R-:W-:-:S05]  /*0430*/  IMAD R35, R34, UR8, RZ ;  /* 0x0000000822237c24 */ /* 0x004fca000f8e02ff */
[----:B------:R-:W-:Y:S01]  /*0440*/  VIADDMNMX R0, R35, R34, R136, PT ;  /* 0x0000002223007246 */ /* 0x000fe20003800188 */
[----:B------:R-:W-:Y:S01]  /*0450*/  IMAD R136, R132, R136, RZ ;  /* 0x0000008884887224 */ /* 0x000fe200078e02ff */
[----:B----4-:R-:W-:Y:S01]  /*0460*/  ISETP.NE.AND P3, PT, R2, RZ, PT ;  /* 0x000000ff0200720c */ /* 0x010fe20003f65270 */
[----:B------:R-:W-:-:S12]  /*0470*/  IMAD.MOV.U32 R2, RZ, RZ, -0x800001 ;  /* 0xff7fffffff027424 */ /* 0x000fd800078e00ff */
        /* <DEDUP_REMOVED lines=37> */
[----:B------:R-:W0:Y:S02]  /*06d0*/  LDC R7, c[0x0][0x3a4] ;  /* 0x0000e900ff077b82 */ /* 0x000e240000000800 */
[----:B0-----:R-:W-:-:S04]  /*06e0*/  IABS R5, R7 ;  /* 0x0000000700057213 */ /* 0x001fc80000000000 */
[----:B------:R-:W0:Y:S08]  /*06f0*/  I2F.RP R4, R5 ;  /* 0x0000000500047306 */ /* 0x000e300000209400 */
[----:B0-----:R-:W0:Y:S02]  /*0700*/  MUFU.RCP R4, R4 ;  /* 0x0000000400047308 */ /* 0x001e240000001000 */
[----:B0-----:R-:W-:-:S06]  /*0710*/  VIADD R2, R4, 0xffffffe ;  /* 0x0ffffffe04027836 */ /* 0x001fcc0000000000 */
[----:B------:R0:W1:Y:S02]  /*0720*/  F2I.FTZ.U32.TRUNC.NTZ R3, R2 ;  /* 0x0000000200037305 */ /* 0x000064000021f000 */
[----:B0-----:R-:W-:Y:S02]  /*0730*/  HFMA2 R2, -RZ, RZ, 0, 0 ;  /* 0x00000000ff027431 */ /* 0x001fe400000001ff */
[----:B-1----:R-:W-:-:S04]  /*0740*/  IMAD.MOV R6, RZ, RZ, -R3 ;  /* 0x000000ffff067224 */ /* 0x002fc800078e0a03 */
[----:B------:R-:W-:Y:S01]  /*0750*/  IMAD R9, R6, R5, RZ ;  /* 0x0000000506097224 */ /* 0x000fe200078e02ff */
[----:B------:R-:W-:-:S03]  /*0760*/  IABS R6, R132 ;  /* 0x0000008400067213 */ /* 0x000fc60000000000 */
[----:B------:R-:W-:Y:S01]  /*0770*/  IMAD.HI.U32 R3, R3, R9, R2 ;  /* 0x0000000903037227 */ /* 0x000fe200078e0002 */
[----:B------:R-:W-:Y:S01]  /*0780*/  LOP3.LUT R2, R132, R7, RZ, 0x3c, !PT ;  /* 0x0000000784027212 */ /* 0x000fe200078e3cff */
[----:B------:R-:W0:Y:S03]  /*0790*/  LDC.64 R8, c[0x0][0x3a8] ;  /* 0x0000ea00ff087b82 */ /* 0x000e260000000a00 */
[----:B------:R-:W-:Y:S01]  /*07a0*/  ISETP.GE.AND P2, PT, R2, RZ, PT ;  /* 0x000000ff0200720c */ /* 0x000fe20003f46270 */
[----:B------:R-:W-:-:S04]  /*07b0*/  IMAD.HI.U32 R3, R3, R6, RZ ;  /* 0x0000000603037227 */ /* 0x000fc800078e00ff */
[----:B------:R-:W-:-:S04]  /*07c0*/  IMAD.MOV R4, RZ, RZ, -R3 ;  /* 0x000000ffff047224 */ /* 0x000fc800078e0a03 */
[----:B------:R-:W-:-:S05]  /*07d0*/  IMAD R4, R5, R4, R6 ;  /* 0x0000000405047224 */ /* 0x000fca00078e0206 */
[----:B------:R-:W-:-:S13]  /*07e0*/  ISETP.GT.U32.AND P1, PT, R5, R4, PT ;  /* 0x000000040500720c */ /* 0x000fda0003f24070 */
[----:B------:R-:W-:Y:S02]  /*07f0*/  @!P1 IMAD.IADD R4, R4, 0x1, -R5 ;  /* 0x0000000104049824 */ /* 0x000fe400078e0a05 */
[----:B------:R-:W-:Y:S01]  /*0800*/  @!P1 VIADD R3, R3, 0x1 ;  /* 0x0000000103039836 */ /* 0x000fe20000000000 */
[----:B------:R-:W-:Y:S02]  /*0810*/  ISETP.NE.AND P1, PT, R7, RZ, PT ;  /* 0x000000ff0700720c */ /* 0x000fe40003f25270 */
[----:B------:R-:W-:-:S13]  /*0820*/  ISETP.GE.U32.AND P0, PT, R4, R5, PT ;  /* 0x000000050400720c */ /* 0x000fda0003f06070 */
        /* <DEDUP_REMOVED lines=40> */
[----:B--2---:R-:W-:-:S07]  /*0ab0*/  IMAD.IADD R52, R52, 0x1, -R53 ;  /* 0x0000000134347824 */ /* 0x004fce00078e0a35 */
.L_x_28819:
[----:B------:R-:W-:Y:S01]  /*0ac0*/  IMAD.MOV.U32 R55, RZ, RZ, 0x7f7fffff ;  /* 0x7f7fffffff377424 */ /* 0x000fe200078e00ff */
[----:B------:R-:W-:Y:S01]  /*0ad0*/  ISETP.NE.AND P0, PT, R52, RZ, PT ;  /* 0x000000ff3400720c */ /* 0x000fe20003f05270 */
[----:B------:R-:W-:Y:S03]  /*0ae0*/  BSSY.RECONVERGENT B2, `(.L_x_28723) ;  /* 0x0000013000027945 */ /* 0x000fe60003800200 */
[----:B------:R-:W-:-:S04]  /*0af0*/  FSEL R57, R55, -3.40282346638528859812e+38, !P0 ;  /* 0xff7fffff37397808 */ /* 0x000fc80004000000 */
[C---:B------:R-:W-:Y:S02]  /*0b00*/  FSETP.GT.FTZ.AND P1, PT, R54.reuse, R57, PT ;  /* 0x000000393600720b */ /* 0x040fe40003f34000 */
        /* <DEDUP_REMOVED lines=14> */
.L_x_28724:
[----:B------:R-:W-:Y:S01]  /*0bf0*/  IMAD.MOV.U32 R3, RZ, RZ, R57 ;  /* 0x000000ffff037224 */ /* 0x000fe200078e0039 */
[----:B------:R-:W-:-:S07]  /*0c00*/  MOV R35, R53 ;  /* 0x0000003500237202 */ /* 0x000fce0000000f00 */
.L_x_28725:
[----:B------:R-:W-:Y:S05]  /*0c10*/  BSYNC.RECONVERGENT B2 ;  /* 0x0000000000027941 */ /* 0x000fea0003800200 */
.L_x_28723:
        /* <DEDUP_REMOVED lines=9> */
.L_x_28727:
[----:B------:R-:W-:Y:S01]  /*0cb0*/  IMAD.MOV.U32 R54, RZ, RZ, R3 ;  /* 0x000000ffff367224 */ /* 0x000fe200078e0003 */
[----:B------:R-:W-:Y:S01]  /*0cc0*/  MOV R56, R35 ;  /* 0x0000002300387202 */ /* 0x000fe20000000f00 */
[----:B------:R-:W-:Y:S02]  /*0cd0*/  IMAD.MOV.U32 R3, RZ, RZ, R2 ;  /* 0x000000ffff037224 */ /* 0x000fe400078e0002 */
[----:B------:R-:W-:-:S07]  /*0ce0*/  IMAD.MOV.U32 R35, RZ, RZ, R34 ;  /* 0x000000ffff237224 */ /* 0x000fce00078e0022 */
.L_x_28728:
[----:B------:R-:W-:Y:S05]  /*0cf0*/  BSYNC.RECONVERGENT B2 ;  /* 0x0000000000027941 */ /* 0x000fea0003800200 */
.L_x_28726:
        /* <DEDUP_REMOVED lines=11> */
.L_x_28730:
[----:B------:R-:W-:Y:S01]  /*0db0*/  IMAD.MOV.U32 R55, RZ, RZ, R54 ;  /* 0x000000ffff377224 */ /* 0x000fe200078e0036 */
[----:B------:R-:W-:Y:S01]  /*0dc0*/  MOV R57, R56 ;  /* 0x0000003800397202 */ /* 0x000fe20000000f00 */
[----:B------:R-:W-:Y:S02]  /*0dd0*/  IMAD.MOV.U32 R2, RZ, RZ, R5 ;  /* 0x000000ffff027224 */ /* 0x000fe400078e0005 */
[----:B------:R-:W-:-:S07]  /*0de0*/  IMAD.MOV.U32 R34, RZ, RZ, R37 ;  /* 0x000000ffff227224 */ /* 0x000fce00078e0025 */
.L_x_28731:
[----:B------:R-:W-:Y:S05]  /*0df0*/  BSYNC.RECONVERGENT B2 ;  /* 0x0000000000027941 */ /* 0x000fea0003800200 */
.L_x_28729:
        /* <DEDUP_REMOVED lines=11> */
.L_x_28733:
[----:B------:R-:W-:Y:S01]  /*0eb0*/  IMAD.MOV.U32 R54, RZ, RZ, R55 ;  /* 0x000000ffff367224 */ /* 0x000fe200078e0037 */
[----:B------:R-:W-:Y:S01]  /*0ec0*/  MOV R56, R57 ;  /* 0x0000003900387202 */ /* 0x000fe20000000f00 */
[----:B------:R-:W-:Y:S02]  /*0ed0*/  IMAD.MOV.U32 R5, RZ, RZ, R4 ;  /* 0x000000ffff057224 */ /* 0x000fe400078e0004 */
[----:B------:R-:W-:-:S07]  /*0ee0*/  IMAD.MOV.U32 R37, RZ, RZ, R36 ;  /* 0x000000ffff257224 */ /* 0x000fce00078e0024 */
.L_x_28734:
[----:B------:R-:W-:Y:S05]  /*0ef0*/  BSYNC.RECONVERGENT B2 ;  /* 0x0000000000027941 */ /* 0x000fea0003800200 */
.L_x_28732:
        /* <DEDUP_REMOVED lines=11> */
.L_x_28736:
[----:B------:R-:W-:Y:S01]  /*0fb0*/  IMAD.MOV.U32 R55, RZ, RZ, R54 ;  /* 0x000000ffff377224 */ /* 0x000fe200078e0036 */
[----:B------:R-:W-:Y:S01]  /*0fc0*/  MOV R57, R56 ;  /* 0x0000003800397202 */ /* 0x000fe20000000f00 */
[----:B------:R-:W-:Y:S02]  /*0fd0*/  IMAD.MOV.U32 R4, RZ, RZ, R7 ;  /* 0x000000ffff047224 */ /* 0x000fe400078e0007 */
[----:B------:R-:W-:-:S07]  /*0fe0*/  IMAD.MOV.U32 R36, RZ, RZ, R39 ;  /* 0x000000ffff247224 */ /* 0x000fce00078e0027 */
.L_x_28737:
[----:B------:R-:W-:Y:S05]  /*0ff0*/  BSYNC.RECONVERGENT B2 ;  /* 0x0000000000027941 */ /* 0x000fea0003800200 */
.L_x_28735:
        /* <DEDUP_REMOVED lines=11> */
.L_x_28739:
[----:B------:R-:W-:Y:S01]  /*10b0*/  IMAD.MOV.U32 R54, RZ, RZ, R55 ;  /* 0x000000ffff367224 */ /* 0x000fe200078e0037 */
[----:B------:R-:W-:Y:S01]  /*10c0*/  MOV R56, R57 ;  /* 0x0000003900387202 */ /* 0x000fe20000000f00 */
[----:B------:R-:W-:Y:S02]  /*10d0*/  IMAD.MOV.U32 R7, RZ, RZ, R6 ;  /* 0x000000ffff077224 */ /* 0x000fe400078e0006 */
[----:B------:R-:W-:-:S07]  /*10e0*/  IMAD.MOV.U32 R39, RZ, RZ, R38 ;  /* 0x000000ffff277224 */ /* 0x000fce00078e0026 */
.L_x_28740:
[----:B------:R-:W-:Y:S05]  /*10f0*/  BSYNC.RECONVERGENT B2 ;  /* 0x0000000000027941 */ /* 0x000fea0003800200 */
.L_x_28738:
        /* <DEDUP_REMOVED lines=11> */
.L_x_28742:
[----:B------:R-:W-:Y:S01]  /*11b0*/  IMAD.MOV.U32 R55, RZ, RZ, R54 ;  /* 0x000000ffff377224 */ /* 0x000fe200078e0036 */
[----:B------:R-:W-:Y:S01]  /*11c0*/  MOV R57, R56 ;  /* 0x0000003800397202 */ /* 0x000fe20000000f00 */
[----:B------:R-:W-:Y:S02]  /*11d0*/  IMAD.MOV.U32 R6, RZ, RZ, R9 ;  /* 0x000000ffff067224 */ /* 0x000fe400078e0009 */
[----:B------:R-:W-:-:S07]  /*11e0*/  IMAD.MOV.U32 R38, RZ, RZ, R41 ;  /* 0x000000ffff267224 */ /* 0x000fce00078e0029 */
.L_x_28743:
[----:B------:R-:W-:Y:S05]  /*11f0*/  BSYNC.RECONVERGENT B2 ;  /* 0x0000000000027941 */ /* 0x000fea0003800200 */
.L_x_28741:
        /* <DEDUP_REMOVED lines=11> */
.L_x_28745:
[----:B------:R-:W-:Y:S01]  /*12b0*/  IMAD.MOV.U32 R54, RZ, RZ, R55 ;  /* 0x000000ffff367224 */ /* 0x000fe200078e0037 */
[----:B------:R-:W-:Y:S01]  /*12c0*/  MOV R56, R57 ;  /* 0x0000003900387202 */ /* 0x000fe20000000f00 */
[----:B------:R-:W-:Y:S02]  /*12d0*/  IMAD.MOV.U32 R9, RZ, RZ, R8 ;  /* 0x000000ffff097224 */ /* 0x000fe400078e0008 */
[----:B------:R-:W-:-:S07]  /*12e0*/  IMAD.MOV.U32 R41, RZ, RZ, R40 ;  /* 0x000000ffff297224 */ /* 0x000fce00078e0028 */
.L_x_28746:
[----:B------:R-:W-:Y:S05]  /*12f0*/  BSYNC.RECONVERGENT B2 ;  /* 0x0000000000027941 */ /* 0x000fea0003800200 */
.L_x_28744:
        /* <DEDUP_REMOVED lines=11> */
.L_x_28748:
[----:B------:R-:W-:Y:S01]  /*13b0*/  IMAD.MOV.U32 R55, RZ, RZ, R54 ;  /* 0x000000ffff377224 */ /* 0x000fe200078e0036 */
[----:B------:R-:W-:Y:S01]  /*13c0*/  MOV R57, R56 ;  /* 0x0000003800397202 */ /* 0x000fe20000000f00 */
[----:B------:R-:W-:Y:S02]  /*13d0*/  IMAD.MOV.U32 R8, RZ, RZ, R11 ;  /* 0x000000ffff087224 */ /* 0x000fe400078e000b */
[----:B------:R-:W-:-:S07]  /*13e0*/  IMAD.MOV.U32 R40, RZ, RZ, R43 ;  /* 0x000000ffff287224 */ /* 0x000fce00078e002b */
.L_x_28749:
[----:B------:R-:W-:Y:S05]  /*13f0*/  BSYNC.RECONVERGENT B2 ;  /* 0x0000000000027941 */ /* 0x000fea0003800200 */
.L_x_28747:
        /* <DEDUP_REMOVED lines=11> */
.L_x_28751:
[----:B------:R-:W-:Y:S01]  /*14b0*/  IMAD.MOV.U32 R54, RZ, RZ, R55 ;  /* 0x000000ffff367224 */ /* 0x000fe200078e0037 */
[----:B------:R-:W-:Y:S01]  /*14c0*/  MOV R56, R57 ;  /* 0x0000003900387202 */ /* 0x000fe20000000f00 */
[----:B------:R-:W-:Y:S02]  /*14d0*/  IMAD.MOV.U32 R11, RZ, RZ, R10 ;  /* 0x000000ffff0b7224 */ /* 0x000fe400078e000a */
[----:B------:R-:W-:-:S07]  /*14e0*/  IMAD.MOV.U32 R43, RZ, RZ, R42 ;  /* 0x000000ffff2b7224 */ /* 0x000fce00078e002a */
.L_x_28752:
[----:B------:R-:W-:Y:S05]  /*14f0*/  BSYNC.RECONVERGENT B2 ;  /* 0x0000000000027941 */ /* 0x000fea0003800200 */
.L_x_28750:
        /* <DEDUP_REMOVED lines=11> */
.L_x_28754:
[----:B------:R-:W-:Y:S01]  /*15b0*/  IMAD.MOV.U32 R55, RZ, RZ, R54 ;  /* 0x000000ffff377224 */ /* 0x000fe200078e0036 */
[----:B------:R-:W-:Y:S01]  /*15c0*/  MOV R57, R56 ;  /* 0x0000003800397202 */ /* 0x000fe20000000f00 */
[----:B------:R-:W-:Y:S02]  /*15d0*/  IMAD.MOV.U32 R10, RZ, RZ, R13 ;  /* 0x000000ffff0a7224 */ /* 0x000fe400078e000d */
[----:B------:R-:W-:-:S07]  /*15e0*/  IMAD.MOV.U32 R42, RZ, RZ, R45 ;  /* 0x000000ffff2a7224 */ /* 0x000fce00078e002d */
.L_x_28755:
[----:B------:R-:W-:Y:S05]  /*15f0*/  BSYNC.RECONVERGENT B2 ;  /* 0x0000000000027941 */ /* 0x000fea0003800200 */
.L_x_28753:
        /* <DEDUP_REMOVED lines=11> */
.L_x_28757:
[----:B------:R-:W-:Y:S01]  /*16b0*/  IMAD.MOV.U32 R54, RZ, RZ, R55 ;  /* 0x000000ffff367224 */ /* 0x000fe200078e0037 */
[----:B------:R-:W-:Y:S01]  /*16c0*/  MOV R56, R57 ;  /* 0x0000003900387202 */ /* 0x000fe20000000f00 */
[----:B------:R-:W-:Y:S02]  /*16d0*/  IMAD.MOV.U32 R13, RZ, RZ, R12 ;  /* 0x000000ffff0d7224 */ /* 0x000fe400078e000c */
[----:B------:R-:W-:-:S07]  /*16e0*/  IMAD.MOV.U32 R45, RZ, RZ, R44 ;  /* 0x000000ffff2d7224 */ /* 0x000fce00078e002c */
.L_x_28758:
[----:B------:R-:W-:Y:S05]  /*16f0*/  BSYNC.RECONVERGENT B2 ;  /* 0x0000000000027941 */ /* 0x000fea0003800200 */
.L_x_28756:
        /* <DEDUP_REMOVED lines=11> */
.L_x_28760:
[----:B------:R-:W-:Y:S01]  /*17b0*/  IMAD.MOV.U32 R55, RZ, RZ, R54 ;  /* 0x000000ffff377224 */ /* 0x000fe200078e0036 */
[----:B------:R-:W-:Y:S01]  /*17c0*/  MOV R57, R56 ;  /* 0x0000003800397202 */ /* 0x000fe20000000f00 */
[----:B------:R-:W-:Y:S02]  /*17d0*/  IMAD.MOV.U32 R12, RZ, RZ, R15 ;  /* 0x000000ffff0c7224 */ /* 0x000fe400078e000f */
[----:B------:R-:W-:-:S07]  /*17e0*/  IMAD.MOV.U32 R44, RZ, RZ, R47 ;  /* 0x000000ffff2c7224 */ /* 0x000fce00078e002f */
.L_x_28761:
[----:B------:R-:W-:Y:S05]  /*17f0*/  BSYNC.RECONVERGENT B2 ;  /* 0x0000000000027941 */ /* 0x000fea0003800200 */
.L_x_28759:
        /* <DEDUP_REMOVED lines=11> */
.L_x_28763:
[----:B------:R-:W-:Y:S01]  /*18b0*/  IMAD.MOV.U32 R54, RZ, RZ, R55 ;  /* 0x000000ffff367224 */ /* 0x000fe200078e0037 */
[----:B------:R-:W-:Y:S01]  /*18c0*/  MOV R56, R57 ;  /* 0x0000003900387202 */ /* 0x000fe20000000f00 */
[----:B------:R-:W-:Y:S02]  /*18d0*/  IMAD.MOV.U32 R15, RZ, RZ, R14 ;  /* 0x000000ffff0f7224 */ /* 0x000fe400078e000e */
[----:B------:R-:W-:-:S07]  /*18e0*/  IMAD.MOV.U32 R47, RZ, RZ, R46 ;  /* 0x000000ffff2f7224 */ /* 0x000fce00078e002e */
.L_x_28764:
[----:B------:R-:W-:Y:S05]  /*18f0*/  BSYNC.RECONVERGENT B2 ;  /* 0x0000000000027941 */ /* 0x000fea0003800200 */
.L_x_28762:
        /* <DEDUP_REMOVED lines=11> */
.L_x_28766:
[----:B------:R-:W-:Y:S01]  /*19b0*/  IMAD.MOV.U32 R55, RZ, RZ, R54 ;  /* 0x000000ffff377224 */ /* 0x000fe200078e0036 */
[----:B------:R-:W-:Y:S01]  /*19c0*/  MOV R57, R56 ;  /* 0x0000003800397202 */ /* 0x000fe20000000f00 */
[----:B------:R-:W-:Y:S02]  /*19d0*/  IMAD.MOV.U32 R14, RZ, RZ, R17 ;  /* 0x000000ffff0e7224 */ /* 0x000fe400078e0011 */
[----:B------:R-:W-:-:S07]  /*19e0*/  IMAD.MOV.U32 R46, RZ, RZ, R49 ;  /* 0x000000ffff2e7224 */ /* 0x000fce00078e0031 */
.L_x_28767:
[----:B------:R-:W-:Y:S05]  /*19f0*/  BSYNC.RECONVERGENT B2 ;  /* 0x0000000000027941 */ /* 0x000fea0003800200 */
.L_x_28765:
        /* <DEDUP_REMOVED lines=11> */
.L_x_28769:
[----:B------:R-:W-:Y:S01]  /*1ab0*/  IMAD.MOV.U32 R54, RZ, RZ, R55 ;  /* 0x000000ffff367224 */ /* 0x000fe200078e0037 */
[----:B------:R-:W-:Y:S01]  /*1ac0*/  MOV R56, R57 ;  /* 0x0000003900387202 */ /* 0x000fe20000000f00 */
[----:B------:R-:W-:Y:S02]  /*1ad0*/  IMAD.MOV.U32 R17, RZ, RZ, R16 ;  /* 0x000000ffff117224 */ /* 0x000fe400078e0010 */
[----:B------:R-:W-:-:S07]  /*1ae0*/  IMAD.MOV.U32 R49, RZ, RZ, R48 ;  /* 0x000000ffff317224 */ /* 0x000fce00078e0030 */
.L_x_28770:
[----:B------:R-:W-:Y:S05]  /*1af0*/  BSYNC.RECONVERGENT B2 ;  /* 0x0000000000027941 */ /* 0x000fea0003800200 */
.L_x_28768:
        /* <DEDUP_REMOVED lines=11> */
.L_x_28772:
[----:B------:R-:W-:Y:S01]  /*1bb0*/  IMAD.MOV.U32 R55, RZ, RZ, R54 ;  /* 0x000000ffff377224 */ /* 0x000fe200078e0036 */
[----:B------:R-:W-:Y:S01]  /*1bc0*/  MOV R57, R56 ;  /* 0x0000003800397202 */ /* 0x000fe20000000f00 */
[----:B------:R-:W-:Y:S02]  /*1bd0*/  IMAD.MOV.U32 R16, RZ, RZ, R19 ;  /* 0x000000ffff107224 */ /* 0x000fe400078e0013 */
[----:B------:R-:W-:-:S07]  /*1be0*/  IMAD.MOV.U32 R48, RZ, RZ, R51 ;  /* 0x000000ffff307224 */ /* 0x000fce00078e0033 */
.L_x_28773:
[----:B------:R-:W-:Y:S05]  /*1bf0*/  BSYNC.RECONVERGENT B2 ;  /* 0x0000000000027941 */ /* 0x000fea0003800200 */
.L_x_28771:
        /* <DEDUP_REMOVED lines=11> */
.L_x_28775:
[----:B------:R-:W-:Y:S01]  /*1cb0*/  IMAD.MOV.U32 R54, RZ, RZ, R55 ;  /* 0x000000ffff367224 */ /* 0x000fe200078e0037 */
[----:B------:R-:W-:Y:S01]  /*1cc0*/  MOV R56, R57 ;  /* 0x0000003900387202 */ /* 0x000fe20000000f00 */
[----:B------:R-:W-:Y:S02]  /*1cd0*/  IMAD.MOV.U32 R19, RZ, RZ, R18 ;  /* 0x000000ffff137224 */ /* 0x000fe400078e0012 */
[----:B------:R-:W-:-:S07]  /*1ce0*/  IMAD.MOV.U32 R51, RZ, RZ, R50 ;  /* 0x000000ffff337224 */ /* 0x000fce00078e0032 */
.L_x_28776:
[----:B------:R-:W-:Y:S05]  /*1cf0*/  BSYNC.RECONVERGENT B2 ;  /* 0x0000000000027941 */ /* 0x000fea0003800200 */
.L_x_28774:
        /* <DEDUP_REMOVED lines=11> */
.L_x_28778:
[----:B------:R-:W-:Y:S01]  /*1db0*/  IMAD.MOV.U32 R55, RZ, RZ, R54 ;  /* 0x000000ffff377224 */ /* 0x000fe200078e0036 */
[----:B------:R-:W-:Y:S01]  /*1dc0*/  MOV R57, R56 ;  /* 0x0000003800397202 */ /* 0x000fe20000000f00 */
[----:B------:R-:W-:Y:S02]  /*1dd0*/  IMAD.MOV.U32 R18, RZ, RZ, R21 ;  /* 0x000000ffff127224 */ /* 0x000fe400078e0015 */
[----:B------:R-:W-:-:S07]  /*1de0*/  IMAD.MOV.U32 R50, RZ, RZ, R117 ;  /* 0x000000ffff327224 */ /* 0x000fce00078e0075 */
.L_x_28779:
[----:B------:R-:W-:Y:S05]  /*1df0*/  BSYNC.RECONVERGENT B2 ;  /* 0x0000000000027941 */ /* 0x000fea0003800200 */
.L_x_28777:
        /* <DEDUP_REMOVED lines=11> */
.L_x_28781:
[----:B------:R-:W-:Y:S01]  /*1eb0*/  IMAD.MOV.U32 R54, RZ, RZ, R55 ;  /* 0x000000ffff367224 */ /* 0x000fe200078e0037 */
[----:B------:R-:W-:Y:S01]  /*1ec0*/  MOV R56, R57 ;  /* 0x0000003900387202 */ /* 0x000fe20000000f00 */
[----:B------:R-:W-:Y:S02]  /*1ed0*/  IMAD.MOV.U32 R21, RZ, RZ, R20 ;  /* 0x000000ffff157224 */ /* 0x000fe400078e0014 */
[----:B------:R-:W-:-:S07]  /*1ee0*/  IMAD.MOV.U32 R117, RZ, RZ, R116 ;  /* 0x000000ffff757224 */ /* 0x000fce00078e0074 */
.L_x_28782:
[----:B------:R-:W-:Y:S05]  /*1ef0*/  BSYNC.RECONVERGENT B2 ;  /* 0x0000000000027941 */ /* 0x000fea0003800200 */
.L_x_28780:
        /* <DEDUP_REMOVED lines=11> */
.L_x_28784:
[----:B------:R-:W-:Y:S01]  /*1fb0*/  IMAD.MOV.U32 R55, RZ, RZ, R54 ;  /* 0x000000ffff377224 */ /* 0x000fe200078e0036 */
[----:B------:R-:W-:Y:S01]  /*1fc0*/  MOV R57, R56 ;  /* 0x0000003800397202 */ /* 0x000fe20000000f00 */
[----:B------:R-:W-:Y:S02]  /*1fd0*/  IMAD.MOV.U32 R20, RZ, RZ, R23 ;  /* 0x000000ffff147224 */ /* 0x000fe400078e0017 */
[----:B------:R-:W-:-:S07]  /*1fe0*/  IMAD.MOV.U32 R116, RZ, RZ, R119 ;  /* 0x000000ffff747224 */ /* 0x000fce00078e0077 */
.L_x_28785:
[----:B------:R-:W-:Y:S05]  /*1ff0*/  BSYNC.RECONVERGENT B2 ;  /* 0x0000000000027941 */ /* 0x000fea0003800200 */
.L_x_28783:
        /* <DEDUP_REMOVED lines=11> */
.L_x_28787:
[----:B------:R-:W-:Y:S01]  /*20b0*/  IMAD.MOV.U32 R54, RZ, RZ, R55 ;  /* 0x000000ffff367224 */ /* 0x000fe200078e0037 */
[----:B------:R-:W-:Y:S01]  /*20c0*/  MOV R56, R57 ;  /* 0x0000003900387202 */ /* 0x000fe20000000f00 */
[----:B------:R-:W-:Y:S02]  /*20d0*/  IMAD.MOV.U32 R23, RZ, RZ, R22 ;  /* 0x000000ffff177224 */ /* 0x000fe400078e0016 */
[----:B------:R-:W-:-:S07]  /*20e0*/  IMAD.MOV.U32 R119, RZ, RZ, R118 ;  /* 0x000000ffff777224 */ /* 0x000fce00078e0076 */
.L_x_28788:
[----:B------:R-:W-:Y:S05]  /*20f0*/  BSYNC.RECONVERGENT B2 ;  /* 0x0000000000027941 */ /* 0x000fea0003800200 */
.L_x_28786:
        /* <DEDUP_REMOVED lines=11> */
.L_x_28790:
[----:B------:R-:W-:Y:S01]  /*21b0*/  IMAD.MOV.U32 R55, RZ, RZ, R54 ;  /* 0x000000ffff377224 */ /* 0x000fe200078e0036 */
[----:B------:R-:W-:Y:S01]  /*21c0*/  MOV R57, R56 ;  /* 0x0000003800397202 */ /* 0x000fe20000000f00 */
[----:B------:R-:W-:Y:S02]  /*21d0*/  IMAD.MOV.U32 R22, RZ, RZ, R25 ;  /* 0x000000ffff167224 */ /* 0x000fe400078e0019 */
[----:B------:R-:W-:-:S07]  /*21e0*/  IMAD.MOV.U32 R118, RZ, RZ, R121 ;  /* 0x000000ffff767224 */ /* 0x000fce00078e0079 */
.L_x_28791:
[----:B------:R-:W-:Y:S05]  /*21f0*/  BSYNC.RECONVERGENT B2 ;  /* 0x0000000000027941 */ /* 0x000fea0003800200 */
.L_x_28789:
        /* <DEDUP_REMOVED lines=11> */
.L_x_28793:
[----:B------:R-:W-:Y:S01]  /*22b0*/  IMAD.MOV.U32 R54, RZ, RZ, R55 ;  /* 0x000000ffff367224 */ /* 0x000fe200078e0037 */
[----:B------:R-:W-:Y:S01]  /*22c0*/  MOV R56, R57 ;  /* 0x0000003900387202 */ /* 0x000fe20000000f00 */
[----:B------:R-:W-:Y:S02]  /*22d0*/  IMAD.MOV.U32 R25, RZ, RZ, R24 ;  /* 0x000000ffff197224 */ /* 0x000fe400078e0018 */
[----:B------:R-:W-:-:S07]  /*22e0*/  IMAD.MOV.U32 R121, RZ, RZ, R120 ;  /* 0x000000ffff797224 */ /* 0x000fce00078e0078 */
.L_x_28794:
[----:B------:R-:W-:Y:S05]  /*22f0*/  BSYNC.RECONVERGENT B2 ;  /* 0x0000000000027941 */ /* 0x000fea0003800200 */
.L_x_28792:
        /* <DEDUP_REMOVED lines=11> */
.L_x_28796:
[----:B------:R-:W-:Y:S01]  /*23b0*/  IMAD.MOV.U32 R55, RZ, RZ, R54 ;  /* 0x000000ffff377224 */ /* 0x000fe200078e0036 */
[----:B------:R-:W-:Y:S01]  /*23c0*/  MOV R57, R56 ;  /* 0x0000003800397202 */ /* 0x000fe20000000f00 */
[----:B------:R-:W-:Y:S02]  /*23d0*/  IMAD.MOV.U32 R24, RZ, RZ, R27 ;  /* 0x000000ffff187224 */ /* 0x000fe400078e001b */
[----:B------:R-:W-:-:S07]  /*23e0*/  IMAD.MOV.U32 R120, RZ, RZ, R123 ;  /* 0x000000ffff787224 */ /* 0x000fce00078e007b */
.L_x_28797:
[----:B------:R-:W-:Y:S05]  /*23f0*/  BSYNC.RECONVERGENT B2 ;  /* 0x0000000000027941 */ /* 0x000fea0003800200 */
.L_x_28795:
        /* <DEDUP_REMOVED lines=11> */
.L_x_28799:
[----:B------:R-:W-:Y:S01]  /*24b0*/  IMAD.MOV.U32 R54, RZ, RZ, R55 ;  /* 0x000000ffff367224 */ /* 0x000fe200078e0037 */
[----:B------:R-:W-:Y:S01]  /*24c0*/  MOV R56, R57 ;  /* 0x0000003900387202 */ /* 0x000fe20000000f00 */
[----:B------:R-:W-:Y:S02]  /*24d0*/  IMAD.MOV.U32 R27, RZ, RZ, R26 ;  /* 0x000000ffff1b7224 */ /* 0x000fe400078e001a */
[----:B------:R-:W-:-:S07]  /*24e0*/  IMAD.MOV.U32 R123, RZ, RZ, R122 ;  /* 0x000000ffff7b7224 */ /* 0x000fce00078e007a */
.L_x_28800:
[----:B------:R-:W-:Y:S05]  /*24f0*/  BSYNC.RECONVERGENT B2 ;  /* 0x0000000000027941 */ /* 0x000fea0003800200 */
.L_x_28798:
        /* <DEDUP_REMOVED lines=11> */
.L_x_28802:
[----:B------:R-:W-:Y:S01]  /*25b0*/  IMAD.MOV.U32 R55, RZ, RZ, R54 ;  /* 0x000000ffff377224 */ /* 0x000fe200078e0036 */
[----:B------:R-:W-:Y:S01]  /*25c0*/  MOV R57, R56 ;  /* 0x0000003800397202 */ /* 0x000fe20000000f00 */
[----:B------:R-:W-:Y:S02]  /*25d0*/  IMAD.MOV.U32 R26, RZ, RZ, R29 ;  /* 0x000000ffff1a7224 */ /* 0x000fe400078e001d */
[----:B------:R-:W-:-:S07]  /*25e0*/  IMAD.MOV.U32 R122, RZ, RZ, R125 ;  /* 0x000000ffff7a7224 */ /* 0x000fce00078e007d */
.L_x_28803:
[----:B------:R-:W-:Y:S05]  /*25f0*/  BSYNC.RECONVERGENT B2 ;  /* 0x0000000000027941 */ /* 0x000fea0003800200 */
.L_x_28801:
        /* <DEDUP_REMOVED lines=11> */
.L_x_28805:
[----:B------:R-:W-:Y:S01]  /*26b0*/  IMAD.MOV.U32 R54, RZ, RZ, R55 ;  /* 0x000000ffff367224 */ /* 0x000fe200078e0037 */
[----:B------:R-:W-:Y:S01]  /*26c0*/  MOV R56, R57 ;  /* 0x0000003900387202 */ /* 0x000fe20000000f00 */
[----:B------:R-:W-:Y:S02]  /*26d0*/  IMAD.MOV.U32 R29, RZ, RZ, R28 ;  /* 0x000000ffff1d7224 */ /* 0x000fe400078e001c */
[----:B------:R-:W-:-:S07]  /*26e0*/  IMAD.MOV.U32 R125, RZ, RZ, R124 ;  /* 0x000000ffff7d7224 */ /* 0x000fce00078e007c */
.L_x_28806:
[----:B------:R-:W-:Y:S05]  /*26f0*/  BSYNC.RECONVERGENT B2 ;  /* 0x0000000000027941 */ /* 0x000fea0003800200 */
.L_x_28804:
        /* <DEDUP_REMOVED lines=11> */
.L_x_28808:
[----:B------:R-:W-:Y:S01]  /*27b0*/  IMAD.MOV.U32 R55, RZ, RZ, R54 ;  /* 0x000000ffff377224 */ /* 0x000fe200078e0036 */
[----:B------:R-:W-:Y:S01]  /*27c0*/  MOV R57, R56 ;  /* 0x0000003800397202 */ /* 0x000fe20000000f00 */
[----:B------:R-:W-:Y:S02]  /*27d0*/  IMAD.MOV.U32 R28, RZ, RZ, R31 ;  /* 0x000000ffff1c7224 */ /* 0x000fe400078e001f */
[----:B------:R-:W-:-:S07]  /*27e0*/  IMAD.MOV.U32 R124, RZ, RZ, R127 ;  /* 0x000000ffff7c7224 */ /* 0x000fce00078e007f */
.L_x_28809:
[----:B------:R-:W-:Y:S05]  /*27f0*/  BSYNC.RECONVERGENT B2 ;  /* 0x0000000000027941 */ /* 0x000fea0003800200 */
.L_x_28807:
        /* <DEDUP_REMOVED lines=11> */
.L_x_28811:
[----:B------:R-:W-:Y:S01]  /*28b0*/  IMAD.MOV.U32 R54, RZ, RZ, R55 ;  /* 0x000000ffff367224 */ /* 0x000fe200078e0037 */
[----:B------:R-:W-:Y:S01]  /*28c0*/  MOV R56, R57 ;  /* 0x0000003900387202 */ /* 0x000fe20000000f00 */
[----:B------:R-:W-:Y:S02]  /*28d0*/  IMAD.MOV.U32 R31, RZ, RZ, R30 ;  /* 0x000000ffff1f7224 */ /* 0x000fe400078e001e */
[----:B------:R-:W-:-:S07]  /*28e0*/  IMAD.MOV.U32 R127, RZ, RZ, R126 ;  /* 0x000000ffff7f7224 */ /* 0x000fce00078e007e */
.L_x_28812:
[----:B------:R-:W-:Y:S05]  /*28f0*/  BSYNC.RECONVERGENT B2 ;  /* 0x0000000000027941 */ /* 0x000fea0003800200 */
.L_x_28810:
        /* <DEDUP_REMOVED lines=11> */
.L_x_28814:
[----:B------:R-:W-:Y:S01]  /*29b0*/  IMAD.MOV.U32 R55, RZ, RZ, R54 ;  /* 0x000000ffff377224 */ /* 0x000fe200078e0036 */
[----:B------:R-:W-:Y:S01]  /*29c0*/  MOV R57, R56 ;  /* 0x0000003800397202 */ /* 0x000fe20000000f00 */
[----:B------:R-:W-:Y:S02]  /*29d0*/  IMAD.MOV.U32 R30, RZ, RZ, R33 ;  /* 0x000000ffff1e7224 */ /* 0x000fe400078e0021 */
[----:B------:R-:W-:-:S07]  /*29e0*/  IMAD.MOV.U32 R126, RZ, RZ, R129 ;  /* 0x000000ffff7e7224 */ /* 0x000fce00078e0081 */
.L_x_28815:
[----:B------:R-:W-:Y:S05]  /*29f0*/  BSYNC.RECONVERGENT B2 ;  /* 0x0000000000027941 */ /* 0x000fea0003800200 */
.L_x_28813:
        /* <DEDUP_REMOVED lines=9> */
.L_x_28817:
[----:B------:R-:W-:Y:S02]  /*2a90*/  IMAD.MOV.U32 R33, RZ, RZ, R32 ;  /* 0x000000ffff217224 */ /* 0x000fe400078e0020 */
[----:B------:R-:W-:Y:S01]  /*2aa0*/  IMAD.MOV.U32 R129, RZ, RZ, R128 ;  /* 0x000000ffff817224 */ /* 0x000fe200078e0080 */
[----:B------:R-:W-:Y:S01]  /*2ab0*/  MOV R128, R57 ;  /* 0x0000003900807202 */ /* 0x000fe20000000f00 */
[----:B------:R-:W-:-:S07]  /*2ac0*/  IMAD.MOV.U32 R32, RZ, RZ, R55 ;  /* 0x000000ffff207224 */ /* 0x000fce00078e0037 */
.L_x_28818:
[----:B------:R-:W-:Y:S05]  /*2ad0*/  BSYNC.RECONVERGENT B2 ;  /* 0x0000000000027941 */ /* 0x000fea0003800200 */
.L_x_28816:
[----:B------:R-:W-:Y:S02]  /*2ae0*/  VIADD R53, R53, 0x40 ;  /* 0x0000004035357836 */ /* 0x000fe40000000000 */
[----:B------:R-:W-:Y:S02]  /*2af0*/  VIADD R52, R52, 0xffffffc0 ;  /* 0xffffffc034347836 */ /* 0x000fe40000000000 */
[----:B------:R-:W-:Y:S01]  /*2b00*/  IMAD.MOV.U32 R54, RZ, RZ, R99 ;  /* 0x000000ffff367224 */ /* 0x000fe200078e0063 */
[----:B------:R-:W-:-:S13]  /*2b10*/  ISETP.GE.AND P0, PT, R53, R0, PT ;  /* 0x000000003500720c */ /* 0x000fda0003f06270 */
[----:B------:R-:W-:Y:S05]  /*2b20*/  @!P0 BRA `(.L_x_28819) ;  /* 0xffffffdc00e48947 */ /* 0x000fea000383ffff */
.L_x_28722:
[----:B------:R-:W-:Y:S05]  /*2b30*/  BSYNC.RECONVERGENT B0 ;  /* 0x0000000000007941 */ /* 0x000fea0003800200 */
.L_x_28721:
[----:B------:R-:W-:Y:S05]  /*2b40*/  BRA `(.L_x_28820) ;  /* 0x0000002400607947 */ /* 0x000fea0003800000 */
.L_x_28720:
        /* <DEDUP_REMOVED lines=55> */
[----:B------:R-:W-:-:S02]  /*2ec0*/  IMAD.MOV.U32 R10, RZ, RZ, -0x800001 ;  /* 0xff7fffffff0a7424 */ /* 0x000fc400078e00ff */
[----:B------:R-:W-:Y:S01]  /*2ed0*/  IMAD.MOV.U32 R13, RZ, RZ, -0x800001 ;  /* 0xff7fffffff0d7424 */ /* 0x000fe200078e00ff */
[----:B------:R-:W-:Y:S01]  /*2ee0*/  ISETP.NE.AND.EX P0, PT, RZ, UR5, PT, P0 ;  /* 0x00000005ff007c0c */ /* 0x000fe2000bf05300 */
        /* <DEDUP_REMOVED lines=15> */
[----:B------:R-:W-:-:S07]  /*2fe0*/  IMAD.MOV.U32 R32, RZ, RZ, -0x800001 ;  /* 0xff7fffffff207424 */ /* 0x000fce00078e00ff */
.L_x_28917:
        /* <DEDUP_REMOVED lines=27> */
.L_x_28822:
[----:B------:R-:W-:Y:S02]  /*31a0*/  IMAD.MOV.U32 R3, RZ, RZ, R59 ;  /* 0x000000ffff037224 */ /* 0x000fe400078e003b */
[----:B------:R-:W-:-:S07]  /*31b0*/  IMAD.MOV.U32 R35, RZ, RZ, R57 ;  /* 0x000000ffff237224 */ /* 0x000fce00078e0039 */
.L_x_28823:
[----:B------:R-:W-:Y:S05]  /*31c0*/  BSYNC.RECONVERGENT B0 ;  /* 0x0000000000007941 */ /* 0x000fea0003800200 */
.L_x_28821:
        /* <DEDUP_REMOVED lines=9> */
.L_x_28825:
[----:B------:R-:W-:Y:S02]  /*3260*/  IMAD.MOV.U32 R52, RZ, RZ, R3 ;  /* 0x000000ffff347224 */ /* 0x000fe400078e0003 */
[----:B------:R-:W-:Y:S01]  /*3270*/  IMAD.MOV.U32 R54, RZ, RZ, R35 ;  /* 0x000000ffff367224 */ /* 0x000fe200078e0023 */
[----:B------:R-:W-:Y:S01]  /*3280*/  MOV R35, R34 ;  /* 0x0000002200237202 */ /* 0x000fe20000000f00 */
[----:B------:R-:W-:-:S07]  /*3290*/  IMAD.MOV.U32 R3, RZ, RZ, R2 ;  /* 0x000000ffff037224 */ /* 0x000fce00078e0002 */
.L_x_28826:
[----:B------:R-:W-:Y:S05]  /*32a0*/  BSYNC.RECONVERGENT B0 ;  /* 0x0000000000007941 */ /* 0x000fea0003800200 */
.L_x_28824:
        /* <DEDUP_REMOVED lines=11> */
.L_x_28828:
[----:B------:R-:W-:Y:S01]  /*3360*/  IMAD.MOV.U32 R53, RZ, RZ, R52 ;  /* 0x000000ffff357224 */ /* 0x000fe200078e0034 */
[----:B------:R-:W-:Y:S01]  /*3370*/  MOV R34, R37 ;  /* 0x0000002500227202 */ /* 0x000fe20000000f00 */
[----:B------:R-:W-:Y:S02]  /*3380*/  IMAD.MOV.U32 R55, RZ, RZ, R54 ;  /* 0x000000ffff377224 */ /* 0x000fe400078e0036 */
[----:B------:R-:W-:-:S07]  /*3390*/  IMAD.MOV.U32 R2, RZ, RZ, R5 ;  /* 0x000000ffff027224 */ /* 0x000fce00078e0005 */
.L_x_28829:
[----:B------:R-:W-:Y:S05]  /*33a0*/  BSYNC.RECONVERGENT B0 ;  /* 0x0000000000007941 */ /* 0x000fea0003800200 */
.L_x_28827:
        /* <DEDUP_REMOVED lines=11> */
.L_x_28831:
[----:B------:R-:W-:Y:S01]  /*3460*/  IMAD.MOV.U32 R52, RZ, RZ, R53 ;  /* 0x000000ffff347224 */ /* 0x000fe200078e0035 */
[----:B------:R-:W-:Y:S01]  /*3470*/  MOV R37, R36 ;  /* 0x0000002400257202 */ /* 0x000fe20000000f00 */
[----:B------:R-:W-:Y:S02]  /*3480*/  IMAD.MOV.U32 R54, RZ, RZ, R55 ;  /* 0x000000ffff367224 */ /* 0x000fe400078e0037 */
[----:B------:R-:W-:-:S07]  /*3490*/  IMAD.MOV.U32 R5, RZ, RZ, R4 ;  /* 0x000000ffff057224 */ /* 0x000fce00078e0004 */
.L_x_28832:
[----:B------:R-:W-:Y:S05]  /*34a0*/  BSYNC.RECONVERGENT B0 ;  /* 0x0000000000007941 */ /* 0x000fea0003800200 */
.L_x_28830:
        /* <DEDUP_REMOVED lines=11> */
.L_x_28834:
[----:B------:R-:W-:Y:S01]  /*3560*/  IMAD.MOV.U32 R53, RZ, RZ, R52 ;  /* 0x000000ffff357224 */ /* 0x000fe200078e0034 */
[----:B------:R-:W-:Y:S01]  /*3570*/  MOV R36, R39 ;  /* 0x0000002700247202 */ /* 0x000fe20000000f00 */
[----:B------:R-:W-:Y:S02]  /*3580*/  IMAD.MOV.U32 R55, RZ, RZ, R54 ;  /* 0x000000ffff377224 */ /* 0x000fe400078e0036 */
[----:B------:R-:W-:-:S07]  /*3590*/  IMAD.MOV.U32 R4, RZ, RZ, R7 ;  /* 0x000000ffff047224 */ /* 0x000fce00078e0007 */
.L_x_28835:
[----:B------:R-:W-:Y:S05]  /*35a0*/  BSYNC.RECONVERGENT B0 ;  /* 0x0000000000007941 */ /* 0x000fea0003800200 */
.L_x_28833:
        /* <DEDUP_REMOVED lines=11> */
.L_x_28837:
[----:B------:R-:W-:Y:S01]  /*3660*/  IMAD.MOV.U32 R52, RZ, RZ, R53 ;  /* 0x000000ffff347224 */ /* 0x000fe200078e0035 */
[----:B------:R-:W-:Y:S01]  /*3670*/  MOV R39, R38 ;  /* 0x0000002600277202 */ /* 0x000fe20000000f00 */
[----:B------:R-:W-:Y:S02]  /*3680*/  IMAD.MOV.U32 R54, RZ, RZ, R55 ;  /* 0x000000ffff367224 */ /* 0x000fe400078e0037 */
[----:B------:R-:W-:-:S07]  /*3690*/  IMAD.MOV.U32 R7, RZ, RZ, R6 ;  /* 0x000000ffff077224 */ /* 0x000fce00078e0006 */
.L_x_28838:
[----:B------:R-:W-:Y:S05]  /*36a0*/  BSYNC.RECONVERGENT B0 ;  /* 0x0000000000007941 */ /* 0x000fea0003800200 */
.L_x_28836:
        /* <DEDUP_REMOVED lines=11> */
.L_x_28840:
[----:B------:R-:W-:Y:S01]  /*3760*/  IMAD.MOV.U32 R53, RZ, RZ, R52 ;  /* 0x000000ffff357224 */ /* 0x000fe200078e0034 */
[----:B------:R-:W-:Y:S01]  /*3770*/  MOV R38, R41 ;  /* 0x0000002900267202 */ /* 0x000fe20000000f00 */
[----:B------:R-:W-:Y:S02]  /*3780*/  IMAD.MOV.U32 R55, RZ, RZ, R54 ;  /* 0x000000ffff377224 */ /* 0x000fe400078e0036 */
[----:B------:R-:W-:-:S07]  /*3790*/  IMAD.MOV.U32 R6, RZ, RZ, R9 ;  /* 0x000000ffff067224 */ /* 0x000fce00078e0009 */
.L_x_28841:
[----:B------:R-:W-:Y:S05]  /*37a0*/  BSYNC.RECONVERGENT B0 ;  /* 0x0000000000007941 */ /* 0x000fea0003800200 */
.L_x_28839:
        /* <DEDUP_REMOVED lines=11> */
.L_x_28843:
[----:B------:R-:W-:Y:S01]  /*3860*/  IMAD.MOV.U32 R52, RZ, RZ, R53 ;  /* 0x000000ffff347224 */ /* 0x000fe200078e0035 */
[----:B------:R-:W-:Y:S01]  /*3870*/  MOV R41, R40 ;  /* 0x0000002800297202 */ /* 0x000fe20000000f00 */
[----:B------:R-:W-:Y:S02]  /*3880*/  IMAD.MOV.U32 R54, RZ, RZ, R55 ;  /* 0x000000ffff367224 */ /* 0x000fe400078e0037 */
[----:B------:R-:W-:-:S07]  /*3890*/  IMAD.MOV.U32 R9, RZ, RZ, R8 ;  /* 0x000000ffff097224 */ /* 0x000fce00078e0008 */
.L_x_28844:
[----:B------:R-:W-:Y:S05]  /*38a0*/  BSYNC.RECONVERGENT B0 ;  /* 0x0000000000007941 */ /* 0x000fea0003800200 */
.L_x_28842:
        /* <DEDUP_REMOVED lines=11> */
.L_x_28846:
[----:B------:R-:W-:Y:S01]  /*3960*/  IMAD.MOV.U32 R53, RZ, RZ, R52 ;  /* 0x000000ffff357224 */ /* 0x000fe200078e0034 */
[----:B------:R-:W-:Y:S01]  /*3970*/  MOV R40, R43 ;  /* 0x0000002b00287202 */ /* 0x000fe20000000f00 */
[----:B------:R-:W-:Y:S02]  /*3980*/  IMAD.MOV.U32 R55, RZ, RZ, R54 ;  /* 0x000000ffff377224 */ /* 0x000fe400078e0036 */
[----:B------:R-:W-:-:S07]  /*3990*/  IMAD.MOV.U32 R8, RZ, RZ, R11 ;  /* 0x000000ffff087224 */ /* 0x000fce00078e000b */
.L_x_28847:
[----:B------:R-:W-:Y:S05]  /*39a0*/  BSYNC.RECONVERGENT B0 ;  /* 0x0000000000007941 */ /* 0x000fea0003800200 */
.L_x_28845:
        /* <DEDUP_REMOVED lines=11> */
.L_x_28849:
[----:B------:R-:W-:Y:S01]  /*3a60*/  IMAD.MOV.U32 R52, RZ, RZ, R53 ;  /* 0x000000ffff347224 */ /* 0x000fe200078e0035 */
[----:B------:R-:W-:Y:S01]  /*3a70*/  MOV R43, R42 ;  /* 0x0000002a002b7202 */ /* 0x000fe20000000f00 */
[----:B------:R-:W-:Y:S02]  /*3a80*/  IMAD.MOV.U32 R54, RZ, RZ, R55 ;  /* 0x000000ffff367224 */ /* 0x000fe400078e0037 */
[----:B------:R-:W-:-:S07]  /*3a90*/  IMAD.MOV.U32 R11, RZ, RZ, R10 ;  /* 0x000000ffff0b7224 */ /* 0x000fce00078e000a */
.L_x_28850:
[----:B------:R-:W-:Y:S05]  /*3aa0*/  BSYNC.RECONVERGENT B0 ;  /* 0x0000000000007941 */ /* 0x000fea0003800200 */
.L_x_28848:
        /* <DEDUP_REMOVED lines=11> */
.L_x_28852:
[----:B------:R-:W-:Y:S01]  /*3b60*/  IMAD.MOV.U32 R53, RZ, RZ, R52 ;  /* 0x000000ffff357224 */ /* 0x000fe200078e0034 */
[----:B------:R-:W-:Y:S01]  /*3b70*/  MOV R42, R45 ;  /* 0x0000002d002a7202 */ /* 0x000fe20000000f00 */
[----:B------:R-:W-:Y:S02]  /*3b80*/  IMAD.MOV.U32 R55, RZ, RZ, R54 ;  /* 0x000000ffff377224 */ /* 0x000fe400078e0036 */
[----:B------:R-:W-:-:S07]  /*3b90*/  IMAD.MOV.U32 R10, RZ, RZ, R13 ;  /* 0x000000ffff0a7224 */ /* 0x000fce00078e000d */
.L_x_28853:
[----:B------:R-:W-:Y:S05]  /*3ba0*/  BSYNC.RECONVERGENT B0 ;  /* 0x0000000000007941 */ /* 0x000fea0003800200 */
.L_x_28851:
        /* <DEDUP_REMOVED lines=11> */
.L_x_28855:
[----:B------:R-:W-:Y:S01]  /*3c60*/  IMAD.MOV.U32 R52, RZ, RZ, R53 ;  /* 0x000000ffff347224 */ /* 0x000fe200078e0035 */
[----:B------:R-:W-:Y:S01]  /*3c70*/  MOV R45, R44 ;  /* 0x0000002c002d7202 */ /* 0x000fe20000000f00 */
[----:B------:R-:W-:Y:S02]  /*3c80*/  IMAD.MOV.U32 R54, RZ, RZ, R55 ;  /* 0x000000ffff367224 */ /* 0x000fe400078e0037 */
[----:B------:R-:W-:-:S07]  /*3c90*/  IMAD.MOV.U32 R13, RZ, RZ, R12 ;  /* 0x000000ffff0d7224 */ /* 0x000fce00078e000c */
.L_x_28856:
[----:B------:R-:W-:Y:S05]  /*3ca0*/  BSYNC.RECONVERGENT B0 ;  /* 0x0000000000007941 */ /* 0x000fea0003800200 */
.L_x_28854:
        /* <DEDUP_REMOVED lines=11> */
.L_x_28858:
[----:B------:R-:W-:Y:S01]  /*3d60*/  IMAD.MOV.U32 R53, RZ, RZ, R52 ;  /* 0x000000ffff357224 */ /* 0x000fe200078e0034 */
[----:B------:R-:W-:Y:S01]  /*3d70*/  MOV R44, R47 ;  /* 0x0000002f002c7202 */ /* 0x000fe20000000f00 */
[----:B------:R-:W-:Y:S02]  /*3d80*/  IMAD.MOV.U32 R55, RZ, RZ, R54 ;  /* 0x000000ffff377224 */ /* 0x000fe400078e0036 */
[----:B------:R-:W-:-:S07]  /*3d90*/  IMAD.MOV.U32 R12, RZ, RZ, R15 ;  /* 0x000000ffff0c7224 */ /* 0x000fce00078e000f */
.L_x_28859:
[----:B------:R-:W-:Y:S05]  /*3da0*/  BSYNC.RECONVERGENT B0 ;  /* 0x0000000000007941 */ /* 0x000fea0003800200 */
.L_x_28857:
        /* <DEDUP_REMOVED lines=11> */
.L_x_28861:
[----:B------:R-:W-:Y:S01]  /*3e60*/  IMAD.MOV.U32 R52, RZ, RZ, R53 ;  /* 0x000000ffff347224 */ /* 0x000fe200078e0035 */
[----:B------:R-:W-:Y:S01]  /*3e70*/  MOV R47, R46 ;  /* 0x0000002e002f7202 */ /* 0x000fe20000000f00 */
[----:B------:R-:W-:Y:S02]  /*3e80*/  IMAD.MOV.U32 R54, RZ, RZ, R55 ;  /* 0x000000ffff367224 */ /* 0x000fe400078e0037 */
[----:B------:R-:W-:-:S07]  /*3e90*/  IMAD.MOV.U32 R15, RZ, RZ, R14 ;  /* 0x000000ffff0f7224 */ /* 0x000fce00078e000e */
.L_x_28862:
[----:B------:R-:W-:Y:S05]  /*3ea0*/  BSYNC.RECONVERGENT B0 ;  /* 0x0000000000007941 */ /* 0x000fea0003800200 */
.L_x_28860:
        /* <DEDUP_REMOVED lines=11> */
.L_x_28864:
[----:B------:R-:W-:Y:S01]  /*3f60*/  IMAD.MOV.U32 R53, RZ, RZ, R52 ;  /* 0x000000ffff357224 */ /* 0x000fe200078e0034 */
[----:B------:R-:W-:Y:S01]  /*3f70*/  MOV R46, R49 ;  /* 0x00000031002e7202 */ /* 0x000fe20000000f00 */
[----:B------:R-:W-:Y:S02]  /*3f80*/  IMAD.MOV.U32 R55, RZ, RZ, R54 ;  /* 0x000000ffff377224 */ /* 0x000fe400078e0036 */
[----:B------:R-:W-:-:S07]  /*3f90*/  IMAD.MOV.U32 R14, RZ, RZ, R17 ;  /* 0x000000ffff0e7224 */ /* 0x000fce00078e0011 */
.L_x_28865:
[----:B------:R-:W-:Y:S05]  /*3fa0*/  BSYNC.RECONVERGENT B0 ;  /* 0x0000000000007941 */ /* 0x000fea0003800200 */
.L_x_28863:
        /* <DEDUP_REMOVED lines=11> */
.L_x_28867:
[----:B------:R-:W-:Y:S01]  /*4060*/  IMAD.MOV.U32 R52, RZ, RZ, R53 ;  /* 0x000000ffff347224 */ /* 0x000fe200078e0035 */
[----:B------:R-:W-:Y:S01]  /*4070*/  MOV R49, R48 ;  /* 0x0000003000317202 */ /* 0x000fe20000000f00 */
[----:B------:R-:W-:Y:S02]  /*4080*/  IMAD.MOV.U32 R54, RZ, RZ, R55 ;  /* 0x000000ffff367224 */ /* 0x000fe400078e0037 */
[----:B------:R-:W-:-:S07]  /*4090*/  IMAD.MOV.U32 R17, RZ, RZ, R16 ;  /* 0x000000ffff117224 */ /* 0x000fce00078e0010 */
.L_x_28868:
[----:B------:R-:W-:Y:S05]  /*40a0*/  BSYNC.RECONVERGENT B0 ;  /* 0x0000000000007941 */ /* 0x000fea0003800200 */
.L_x_28866:
        /* <DEDUP_REMOVED lines=11> */
.L_x_28870:
[----:B------:R-:W-:Y:S01]  /*4160*/  IMAD.MOV.U32 R53, RZ, RZ, R52 ;  /* 0x000000ffff357224 */ /* 0x000fe200078e0034 */
[----:B------:R-:W-:Y:S01]  /*4170*/  MOV R48, R51 ;  /* 0x0000003300307202 */ /* 0x000fe20000000f00 */
[----:B------:R-:W-:Y:S02]  /*4180*/  IMAD.MOV.U32 R55, RZ, RZ, R54 ;  /* 0x000000ffff377224 */ /* 0x000fe400078e0036 */
[----:B------:R-:W-:-:S07]  /*4190*/  IMAD.MOV.U32 R16, RZ, RZ, R19 ;  /* 0x000000ffff107224 */ /* 0x000fce00078e0013 */
.L_x_28871:
[----:B------:R-:W-:Y:S05]  /*41a0*/  BSYNC.RECONVERGENT B0 ;  /* 0x0000000000007941 */ /* 0x000fea0003800200 */
.L_x_28869:
        /* <DEDUP_REMOVED lines=11> */
.L_x_28873:
[----:B------:R-:W-:Y:S01]  /*4260*/  IMAD.MOV.U32 R52, RZ, RZ, R53 ;  /* 0x000000ffff347224 */ /* 0x000fe200078e0035 */
[----:B------:R-:W-:Y:S01]  /*4270*/  MOV R51, R50 ;  /* 0x0000003200337202 */ /* 0x000fe20000000f00 */
[----:B------:R-:W-:Y:S02]  /*4280*/  IMAD.MOV.U32 R54, RZ, RZ, R55 ;  /* 0x000000ffff367224 */ /* 0x000fe400078e0037 */
[----:B------:R-:W-:-:S07]  /*4290*/  IMAD.MOV.U32 R19, RZ, RZ, R18 ;  /* 0x000000ffff137224 */ /* 0x000fce00078e0012 */
.L_x_28874:
[----:B------:R-:W-:Y:S05]  /*42a0*/  BSYNC.RECONVERGENT B0 ;  /* 0x0000000000007941 */ /* 0x000fea0003800200 */
.L_x_28872:
        /* <DEDUP_REMOVED lines=11> */
.L_x_28876:
[----:B------:R-:W-:Y:S01]  /*4360*/  IMAD.MOV.U32 R53, RZ, RZ, R52 ;  /* 0x000000ffff357224 */ /* 0x000fe200078e0034 */
[----:B------:R-:W-:Y:S01]  /*4370*/  MOV R50, R117 ;  /* 0x0000007500327202 */ /* 0x000fe20000000f00 */
[----:B------:R-:W-:Y:S02]  /*4380*/  IMAD.MOV.U32 R55, RZ, RZ, R54 ;  /* 0x000000ffff377224 */ /* 0x000fe400078e0036 */
[----:B------:R-:W-:-:S07]  /*4390*/  IMAD.MOV.U32 R18, RZ, RZ, R21 ;  /* 0x000000ffff127224 */ /* 0x000fce00078e0015 */
.L_x_28877:
[----:B------:R-:W-:Y:S05]  /*43a0*/  BSYNC.RECONVERGENT B0 ;  /* 0x0000000000007941 */ /* 0x000fea0003800200 */
.L_x_28875:
        /* <DEDUP_REMOVED lines=11> */
.L_x_28879:
[----:B------:R-:W-:Y:S01]  /*4460*/  IMAD.MOV.U32 R52, RZ, RZ, R53 ;  /* 0x000000ffff347224 */ /* 0x000fe200078e0035 */
[----:B------:R-:W-:Y:S01]  /*4470*/  MOV R117, R116 ;  /* 0x0000007400757202 */ /* 0x000fe20000000f00 */
[----:B------:R-:W-:Y:S02]  /*4480*/  IMAD.MOV.U32 R54, RZ, RZ, R55 ;  /* 0x000000ffff367224 */ /* 0x000fe400078e0037 */
[----:B------:R-:W-:-:S07]  /*4490*/  IMAD.MOV.U32 R21, RZ, RZ, R20 ;  /* 0x000000ffff157224 */ /* 0x000fce00078e0014 */
.L_x_28880:
[----:B------:R-:W-:Y:S05]  /*44a0*/  BSYNC.RECONVERGENT B0 ;  /* 0x0000000000007941 */ /* 0x000fea0003800200 */
.L_x_28878:
        /* <DEDUP_REMOVED lines=11> */
.L_x_28882:
[----:B------:R-:W-:Y:S01]  /*4560*/  IMAD.MOV.U32 R53, RZ, RZ, R52 ;  /* 0x000000ffff357224 */ /* 0x000fe200078e0034 */
[----:B------:R-:W-:Y:S01]  /*4570*/  MOV R116, R119 ;  /* 0x0000007700747202 */ /* 0x000fe20000000f00 */
[----:B------:R-:W-:Y:S02]  /*4580*/  IMAD.MOV.U32 R55, RZ, RZ, R54 ;  /* 0x000000ffff377224 */ /* 0x000fe400078e0036 */
[----:B------:R-:W-:-:S07]  /*4590*/  IMAD.MOV.U32 R20, RZ, RZ, R23 ;  /* 0x000000ffff147224 */ /* 0x000fce00078e0017 */
.L_x_28883:
[----:B------:R-:W-:Y:S05]  /*45a0*/  BSYNC.RECONVERGENT B0 ;  /* 0x0000000000007941 */ /* 0x000fea0003800200 */
.L_x_28881:
        /* <DEDUP_REMOVED lines=11> */
.L_x_28885:
[----:B------:R-:W-:Y:S01]  /*4660*/  IMAD.MOV.U32 R52, RZ, RZ, R53 ;  /* 0x000000ffff347224 */ /* 0x000fe200078e0035 */
[----:B------:R-:W-:Y:S01]  /*4670*/  MOV R119, R118 ;  /* 0x0000007600777202 */ /* 0x000fe20000000f00 */
[----:B------:R-:W-:Y:S02]  /*4680*/  IMAD.MOV.U32 R54, RZ, RZ, R55 ;  /* 0x000000ffff367224 */ /* 0x000fe400078e0037 */
[----:B------:R-:W-:-:S07]  /*4690*/  IMAD.MOV.U32 R23, RZ, RZ, R22 ;  /* 0x000000ffff177224 */ /* 0x000fce00078e0016 */
.L_x_28886:
[----:B------:R-:W-:Y:S05]  /*46a0*/  BSYNC.RECONVERGENT B0 ;  /* 0x0000000000007941 */ /* 0x000fea0003800200 */
.L_x_28884:
        /* <DEDUP_REMOVED lines=11> */
.L_x_28888:
[----:B------:R-:W-:Y:S01]  /*4760*/  IMAD.MOV.U32 R53, RZ, RZ, R52 ;  /* 0x000000ffff357224 */ /* 0x000fe200078e0034 */
[----:B------:R-:W-:Y:S01]  /*4770*/  MOV R118, R121 ;  /* 0x0000007900767202 */ /* 0x000fe20000000f00 */
[----:B------:R-:W-:Y:S02]  /*4780*/  IMAD.MOV.U32 R55, RZ, RZ, R54 ;  /* 0x000000ffff377224 */ /* 0x000fe400078e0036 */
[----:B------:R-:W-:-:S07]  /*4790*/  IMAD.MOV.U32 R22, RZ, RZ, R25 ;  /* 0x000000ffff167224 */ /* 0x000fce00078e0019 */
.L_x_28889:
[----:B------:R-:W-:Y:S05]  /*47a0*/  BSYNC.RECONVERGENT B0 ;  /* 0x0000000000007941 */ /* 0x000fea0003800200 */
.L_x_28887:
        /* <DEDUP_REMOVED lines=11> */
.L_x_28891:
[----:B------:R-:W-:Y:S01]  /*4860*/  IMAD.MOV.U32 R52, RZ, RZ, R53 ;  /* 0x000000ffff347224 */ /* 0x000fe200078e0035 */
[----:B------:R-:W-:Y:S01]  /*4870*/  MOV R121, R120 ;  /* 0x0000007800797202 */ /* 0x000fe20000000f00 */
[----:B------:R-:W-:Y:S02]  /*4880*/  IMAD.MOV.U32 R54, RZ, RZ, R55 ;  /* 0x000000ffff367224 */ /* 0x000fe400078e0037 */
[----:B------:R-:W-:-:S07]  /*4890*/  IMAD.MOV.U32 R25, RZ, RZ, R24 ;  /* 0x000000ffff197224 */ /* 0x000fce00078e0018 */
.L_x_28892:
[----:B------:R-:W-:Y:S05]  /*48a0*/  BSYNC.RECONVERGENT B0 ;  /* 0x0000000000007941 */ /* 0x000fea0003800200 */
.L_x_28890:
        /* <DEDUP_REMOVED lines=11> */
.L_x_28894:
[----:B------:R-:W-:Y:S01]  /*4960*/  IMAD.MOV.U32 R53, RZ, RZ, R52 ;  /* 0x000000ffff357224 */ /* 0x000fe200078e0034 */
[----:B------:R-:W-:Y:S01]  /*4970*/  MOV R120, R123 ;  /* 0x0000007b00787202 */ /* 0x000fe20000000f00 */
[----:B------:R-:W-:Y:S02]  /*4980*/  IMAD.MOV.U32 R55, RZ, RZ, R54 ;  /* 0x000000ffff377224 */ /* 0x000fe400078e0036 */
[----:B------:R-:W-:-:S07]  /*4990*/  IMAD.MOV.U32 R24, RZ, RZ, R27 ;  /* 0x000000ffff187224 */ /* 0x000fce00078e001b */
.L_x_28895:
[----:B------:R-:W-:Y:S05]  /*49a0*/  BSYNC.RECONVERGENT B0 ;  /* 0x0000000000007941 */ /* 0x000fea0003800200 */
.L_x_28893:
        /* <DEDUP_REMOVED lines=11> */
.L_x_28897:
[----:B------:R-:W-:Y:S01]  /*4a60*/  IMAD.MOV.U32 R52, RZ, RZ, R53 ;  /* 0x000000ffff347224 */ /* 0x000fe200078e0035 */
[----:B------:R-:W-:Y:S01]  /*4a70*/  MOV R123, R122 ;  /* 0x0000007a007b7202 */ /* 0x000fe20000000f00 */
[----:B------:R-:W-:Y:S02]  /*4a80*/  IMAD.MOV.U32 R54, RZ, RZ, R55 ;  /* 0x000000ffff367224 */ /* 0x000fe400078e0037 */
[----:B------:R-:W-:-:S07]  /*4a90*/  IMAD.MOV.U32 R27, RZ, RZ, R26 ;  /* 0x000000ffff1b7224 */ /* 0x000fce00078e001a */
.L_x_28898:
[----:B------:R-:W-:Y:S05]  /*4aa0*/  BSYNC.RECONVERGENT B0 ;  /* 0x0000000000007941 */ /* 0x000fea0003800200 */
.L_x_28896:
        /* <DEDUP_REMOVED lines=11> */
.L_x_28900:
[----:B------:R-:W-:Y:S01]  /*4b60*/  IMAD.MOV.U32 R53, RZ, RZ, R52 ;  /* 0x000000ffff357224 */ /* 0x000fe200078e0034 */
[----:B------:R-:W-:Y:S01]  /*4b70*/  MOV R122, R125 ;  /* 0x0000007d007a7202 */ /* 0x000fe20000000f00 */
[----:B------:R-:W-:Y:S02]  /*4b80*/  IMAD.MOV.U32 R55, RZ, RZ, R54 ;  /* 0x000000ffff377224 */ /* 0x000fe400078e0036 */
[----:B------:R-:W-:-:S07]  /*4b90*/  IMAD.MOV.U32 R26, RZ, RZ, R29 ;  /* 0x000000ffff1a7224 */ /* 0x000fce00078e001d */
.L_x_28901:
[----:B------:R-:W-:Y:S05]  /*4ba0*/  BSYNC.RECONVERGENT B0 ;  /* 0x0000000000007941 */ /* 0x000fea0003800200 */
.L_x_28899:
        /* <DEDUP_REMOVED lines=11> */
.L_x_28903:
[----:B------:R-:W-:Y:S01]  /*4c60*/  IMAD.MOV.U32 R52, RZ, RZ, R53 ;  /* 0x000000ffff347224 */ /* 0x000fe200078e0035 */
[----:B------:R-:W-:Y:S01]  /*4c70*/  MOV R125, R124 ;  /* 0x0000007c007d7202 */ /* 0x000fe20000000f00 */
[----:B------:R-:W-:Y:S02]  /*4c80*/  IMAD.MOV.U32 R54, RZ, RZ, R55 ;  /* 0x000000ffff367224 */ /* 0x000fe400078e0037 */
[----:B------:R-:W-:-:S07]  /*4c90*/  IMAD.MOV.U32 R29, RZ, RZ, R28 ;  /* 0x000000ffff1d7224 */ /* 0x000fce00078e001c */
.L_x_28904:
[----:B------:R-:W-:Y:S05]  /*4ca0*/  BSYNC.RECONVERGENT B0 ;  /* 0x0000000000007941 */ /* 0x000fea0003800200 */
.L_x_28902:
        /* <DEDUP_REMOVED lines=11> */
.L_x_28906:
[----:B------:R-:W-:Y:S01]  /*4d60*/  IMAD.MOV.U32 R53, RZ, RZ, R52 ;  /* 0x000000ffff357224 */ /* 0x000fe200078e0034 */
[----:B------:R-:W-:Y:S01]  /*4d70*/  MOV R124, R127 ;  /* 0x0000007f007c7202 */ /* 0x000fe20000000f00 */
[----:B------:R-:W-:Y:S02]  /*4d80*/  IMAD.MOV.U32 R55, RZ, RZ, R54 ;  /* 0x000000ffff377224 */ /* 0x000fe400078e0036 */
[----:B------:R-:W-:-:S07]  /*4d90*/  IMAD.MOV.U32 R28, RZ, RZ, R31 ;  /* 0x000000ffff1c7224 */ /* 0x000fce00078e001f */
.L_x_28907:
[----:B------:R-:W-:Y:S05]  /*4da0*/  BSYNC.RECONVERGENT B0 ;  /* 0x0000000000007941 */ /* 0x000fea0003800200 */
.L_x_28905:
        /* <DEDUP_REMOVED lines=11> */
.L_x_28909:
[----:B------:R-:W-:Y:S01]  /*4e60*/  IMAD.MOV.U32 R52, RZ, RZ, R53 ;  /* 0x000000ffff347224 */ /* 0x000fe200078e0035 */
[----:B------:R-:W-:Y:S01]  /*4e70*/  MOV R127, R126 ;  /* 0x0000007e007f7202 */ /* 0x000fe20000000f00 */
[----:B------:R-:W-:Y:S02]  /*4e80*/  IMAD.MOV.U32 R54, RZ, RZ, R55 ;  /* 0x000000ffff367224 */ /* 0x000fe400078e0037 */
[----:B------:R-:W-:-:S07]  /*4e90*/  IMAD.MOV.U32 R31, RZ, RZ, R30 ;  /* 0x000000ffff1f7224 */ /* 0x000fce00078e001e */
.L_x_28910:
[----:B------:R-:W-:Y:S05]  /*4ea0*/  BSYNC.RECONVERGENT B0 ;  /* 0x0000000000007941 */ /* 0x000fea0003800200 */
.L_x_28908:
        /* <DEDUP_REMOVED lines=11> */
.L_x_28912:
[----:B------:R-:W-:Y:S01]  /*4f60*/  IMAD.MOV.U32 R53, RZ, RZ, R52 ;  /* 0x000000ffff357224 */ /* 0x000fe200078e0034 */
[----:B------:R-:W-:Y:S01]  /*4f70*/  MOV R126, R129 ;  /* 0x00000081007e7202 */ /* 0x000fe20000000f00 */
[----:B------:R-:W-:Y:S02]  /*4f80*/  IMAD.MOV.U32 R55, RZ, RZ, R54 ;  /* 0x000000ffff377224 */ /* 0x000fe400078e0036 */
[----:B------:R-:W-:-:S07]  /*4f90*/  IMAD.MOV.U32 R30, RZ, RZ, R33 ;  /* 0x000000ffff1e7224 */ /* 0x000fce00078e0021 */
.L_x_28913:
[----:B------:R-:W-:Y:S05]  /*4fa0*/  BSYNC.RECONVERGENT B0 ;  /* 0x0000000000007941 */ /* 0x000fea0003800200 */
.L_x_28911:
        /* <DEDUP_REMOVED lines=9> */
.L_x_28915:
[----:B------:R-:W-:Y:S01]  /*5040*/  IMAD.MOV.U32 R33, RZ, RZ, R32 ;  /* 0x000000ffff217224 */ /* 0x000fe200078e0020 */
[----:B------:R-:W-:Y:S01]  /*5050*/  MOV R129, R128 ;  /* 0x0000008000817202 */ /* 0x000fe20000000f00 */
[----:B------:R-:W-:Y:S02]  /*5060*/  IMAD.MOV.U32 R32, RZ, RZ, R53 ;  /* 0x000000ffff207224 */ /* 0x000fe400078e0035 */
[----:B------:R-:W-:-:S07]  /*5070*/  IMAD.MOV.U32 R128, RZ, RZ, R55 ;  /* 0x000000ffff807224 */ /* 0x000fce00078e0037 */
.L_x_28916:
[----:B------:R-:W-:Y:S05]  /*5080*/  BSYNC.RECONVERGENT B0 ;  /* 0x0000000000007941 */ /* 0x000fea0003800200 */
.L_x_28914:
[----:B------:R-:W-:Y:S01]  /*5090*/  VIADD R57, R57, 0x40 ;  /* 0x0000004039397836 */ /* 0x000fe20000000000 */
[----:B------:R-:W-:-:S04]  /*50a0*/  MOV R56, R99 ;  /* 0x0000006300387202 */ /* 0x000fc80000000f00 */
[----:B------:R-:W-:-:S13]  /*50b0*/  ISETP.GE.AND P1, PT, R57, R0, PT ;  /* 0x000000003900720c */ /* 0x000fda0003f26270 */
[----:B------:R-:W-:Y:S05]  /*50c0*/  @!P1 BRA `(.L_x_28917) ;  /* 0xffffffdc00c89947 */ /* 0x000fea000383ffff */
.L_x_28820:
[----:B------:R-:W-:Y:S05]  /*50d0*/  BSYNC.RECONVERGENT B1 ;  /* 0x0000000000017941 */ /* 0x000fea0003800200 */
.L_x_28719:
        /* <DEDUP_REMOVED lines=104> */
[-C--:B------:R-:W-:Y:S01]  /*5760*/  FSETP.GT.FTZ.AND P0, PT, R99, R96.reuse, PT ;  /* 0x000000606300720b */ /* 0x080fe20003f14000 */
[----:B------:R-:W-:Y:S01]  /*5770*/  IMAD.MOV.U32 R54, RZ, RZ, R128 ;  /* 0x000000ffff367224 */ /* 0x000fe200078e0080 */
[----:B------:R-:W-:Y:S01]  /*5780*/  IADD3 R60, PT, PT, R1, 0x88, RZ ;  /* 0x00000088013c7810 */ /* 0x000fe20007ffe0ff */
        /* <DEDUP_REMOVED lines=9> */
[----:B------:R-:W-:-:S07]  /*5820*/  IMAD.MOV.U32 R52, RZ, RZ, RZ ;  /* 0x000000ffff347224 */ /* 0x000fce00078e00ff */
.L_x_29013:
        /* <DEDUP_REMOVED lines=20> */
.L_x_28921:
[----:B------:R-:W-:Y:S01]  /*5970*/  IMAD.MOV.U32 R32, RZ, RZ, R35 ;  /* 0x000000ffff207224 */ /* 0x000fe200078e0023 */
[----:B------:R-:W-:Y:S01]  /*5980*/  MOV R56, R3 ;  /* 0x0000000300387202 */ /* 0x000fe20000000f00 */
[----:B------:R-:W-:Y:S02]  /*5990*/  IMAD.MOV.U32 R35, RZ, RZ, R34 ;  /* 0x000000ffff237224 */ /* 0x000fe400078e0022 */
[----:B------:R-:W-:-:S07]  /*59a0*/  IMAD.MOV.U32 R3, RZ, RZ, R2 ;  /* 0x000000ffff037224 */ /* 0x000fce00078e0002 */
.L_x_28922:
[----:B------:R-:W-:Y:S05]  /*59b0*/  BSYNC.RECONVERGENT B1 ;  /* 0x0000000000017941 */ /* 0x000fea0003800200 */
.L_x_28920:
        /* <DEDUP_REMOVED lines=11> */
.L_x_28924:
[----:B------:R-:W-:Y:S01]  /*5a70*/  IMAD.MOV.U32 R57, RZ, RZ, R32 ;  /* 0x000000ffff397224 */ /* 0x000fe200078e0020 */
[----:B------:R-:W-:Y:S01]  /*5a80*/  MOV R59, R56 ;  /* 0x00000038003b7202 */ /* 0x000fe20000000f00 */
[----:B------:R-:W-:Y:S02]  /*5a90*/  IMAD.MOV.U32 R34, RZ, RZ, R37 ;  /* 0x000000ffff227224 */ /* 0x000fe400078e0025 */
[----:B------:R-:W-:-:S07]  /*5aa0*/  IMAD.MOV.U32 R2, RZ, RZ, R5 ;  /* 0x000000ffff027224 */ /* 0x000fce00078e0005 */
.L_x_28925:
[----:B------:R-:W-:Y:S05]  /*5ab0*/  BSYNC.RECONVERGENT B1 ;  /* 0x0000000000017941 */ /* 0x000fea0003800200 */
.L_x_28923:
        /* <DEDUP_REMOVED lines=11> */
.L_x_28927:
[----:B------:R-:W-:Y:S01]  /*5b70*/  IMAD.MOV.U32 R32, RZ, RZ, R57 ;  /* 0x000000ffff207224 */ /* 0x000fe200078e0039 */
[----:B------:R-:W-:Y:S01]  /*5b80*/  MOV R56, R59 ;  /* 0x0000003b00387202 */ /* 0x000fe20000000f00 */
[----:B------:R-:W-:Y:S02]  /*5b90*/  IMAD.MOV.U32 R37, RZ, RZ, R36 ;  /* 0x000000ffff257224 */ /* 0x000fe400078e0024 */
[----:B------:R-:W-:-:S07]  /*5ba0*/  IMAD.MOV.U32 R5, RZ, RZ, R4 ;  /* 0x000000ffff057224 */ /* 0x000fce00078e0004 */
.L_x_28928:
[----:B------:R-:W-:Y:S05]  /*5bb0*/  BSYNC.RECONVERGENT B1 ;  /* 0x0000000000017941 */ /* 0x000fea0003800200 */
.L_x_28926:
        /* <DEDUP_REMOVED lines=11> */
.L_x_28930:
[----:B------:R-:W-:Y:S01]  /*5c70*/  IMAD.MOV.U32 R57, RZ, RZ, R32 ;  /* 0x000000ffff397224 */ /* 0x000fe200078e0020 */
[----:B------:R-:W-:Y:S01]  /*5c80*/  MOV R59, R56 ;  /* 0x00000038003b7202 */ /* 0x000fe20000000f00 */
[----:B------:R-:W-:Y:S02]  /*5c90*/  IMAD.MOV.U32 R36, RZ, RZ, R39 ;  /* 0x000000ffff247224 */ /* 0x000fe400078e0027 */
[----:B------:R-:W-:-:S07]  /*5ca0*/  IMAD.MOV.U32 R4, RZ, RZ, R7 ;  /* 0x000000ffff047224 */ /* 0x000fce00078e0007 */
.L_x_28931:
[----:B------:R-:W-:Y:S05]  /*5cb0*/  BSYNC.RECONVERGENT B1 ;  /* 0x0000000000017941 */ /* 0x000fea0003800200 */
.L_x_28929:
        /* <DEDUP_REMOVED lines=11> */
.L_x_28933:
[----:B------:R-:W-:Y:S01]  /*5d70*/  IMAD.MOV.U32 R32, RZ, RZ, R57 ;  /* 0x000000ffff207224 */ /* 0x000fe200078e0039 */
[----:B------:R-:W-:Y:S01]  /*5d80*/  MOV R56, R59 ;  /* 0x0000003b00387202 */ /* 0x000fe20000000f00 */
[----:B------:R-:W-:Y:S02]  /*5d90*/  IMAD.MOV.U32 R39, RZ, RZ, R38 ;  /* 0x000000ffff277224 */ /* 0x000fe400078e0026 */
[----:B------:R-:W-:-:S07]  /*5da0*/  IMAD.MOV.U32 R7, RZ, RZ, R6 ;  /* 0x000000ffff077224 */ /* 0x000fce00078e0006 */
.L_x_28934:
[----:B------:R-:W-:Y:S05]  /*5db0*/  BSYNC.RECONVERGENT B1 ;  /* 0x0000000000017941 */ /* 0x000fea0003800200 */
.L_x_28932:
        /* <DEDUP_REMOVED lines=11> */
.L_x_28936:
[----:B------:R-:W-:Y:S01]  /*5e70*/  IMAD.MOV.U32 R57, RZ, RZ, R32 ;  /* 0x000000ffff397224 */ /* 0x000fe200078e0020 */
[----:B------:R-:W-:Y:S01]  /*5e80*/  MOV R59, R56 ;  /* 0x00000038003b7202 */ /* 0x000fe20000000f00 */
[----:B------:R-:W-:Y:S02]  /*5e90*/  IMAD.MOV.U32 R38, RZ, RZ, R41 ;  /* 0x000000ffff267224 */ /* 0x000fe400078e0029 */
[----:B------:R-:W-:-:S07]  /*5ea0*/  IMAD.MOV.U32 R6, RZ, RZ, R9 ;  /* 0x000000ffff067224 */ /* 0x000fce00078e0009 */
.L_x_28937:
[----:B------:R-:W-:Y:S05]  /*5eb0*/  BSYNC.RECONVERGENT B1 ;  /* 0x0000000000017941 */ /* 0x000fea0003800200 */
.L_x_28935:
        /* <DEDUP_REMOVED lines=11> */
.L_x_28939:
[----:B------:R-:W-:Y:S01]  /*5f70*/  IMAD.MOV.U32 R32, RZ, RZ, R57 ;  /* 0x000000ffff207224 */ /* 0x000fe200078e0039 */
[----:B------:R-:W-:Y:S01]  /*5f80*/  MOV R56, R59 ;  /* 0x0000003b00387202 */ /* 0x000fe20000000f00 */
[----:B------:R-:W-:Y:S02]  /*5f90*/  IMAD.MOV.U32 R41, RZ, RZ, R40 ;  /* 0x000000ffff297224 */ /* 0x000fe400078e0028 */
[----:B------:R-:W-:-:S07]  /*5fa0*/  IMAD.MOV.U32 R9, RZ, RZ, R8 ;  /* 0x000000ffff097224 */ /* 0x000fce00078e0008 */
.L_x_28940:
[----:B------:R-:W-:Y:S05]  /*5fb0*/  BSYNC.RECONVERGENT B1 ;  /* 0x0000000000017941 */ /* 0x000fea0003800200 */
.L_x_28938:
        /* <DEDUP_REMOVED lines=11> */
.L_x_28942:
[----:B------:R-:W-:Y:S01]  /*6070*/  IMAD.MOV.U32 R57, RZ, RZ, R32 ;  /* 0x000000ffff397224 */ /* 0x000fe200078e0020 */
[----:B------:R-:W-:Y:S01]  /*6080*/  MOV R59, R56 ;  /* 0x00000038003b7202 */ /* 0x000fe20000000f00 */
[----:B------:R-:W-:Y:S02]  /*6090*/  IMAD.MOV.U32 R40, RZ, RZ, R43 ;  /* 0x000000ffff287224 */ /* 0x000fe400078e002b */
[----:B------:R-:W-:-:S07]  /*60a0*/  IMAD.MOV.U32 R8, RZ, RZ, R11 ;  /* 0x000000ffff087224 */ /* 0x000fce00078e000b */
.L_x_28943:
[----:B------:R-:W-:Y:S05]  /*60b0*/  BSYNC.RECONVERGENT B1 ;  /* 0x0000000000017941 */ /* 0x000fea0003800200 */
.L_x_28941:
        /* <DEDUP_REMOVED lines=11> */
.L_x_28945:
[----:B------:R-:W-:Y:S01]  /*6170*/  IMAD.MOV.U32 R32, RZ, RZ, R57 ;  /* 0x000000ffff207224 */ /* 0x000fe200078e0039 */
[----:B------:R-:W-:Y:S01]  /*6180*/  MOV R56, R59 ;  /* 0x0000003b00387202 */ /* 0x000fe20000000f00 */
[----:B------:R-:W-:Y:S02]  /*6190*/  IMAD.MOV.U32 R43, RZ, RZ, R42 ;  /* 0x000000ffff2b7224 */ /* 0x000fe400078e002a */
[----:B------:R-:W-:-:S07]  /*61a0*/  IMAD.MOV.U32 R11, RZ, RZ, R10 ;  /* 0x000000ffff0b7224 */ /* 0x000fce00078e000a */
.L_x_28946:
[----:B------:R-:W-:Y:S05]  /*61b0*/  BSYNC.RECONVERGENT B1 ;  /* 0x0000000000017941 */ /* 0x000fea0003800200 */
.L_x_28944:
        /* <DEDUP_REMOVED lines=11> */
.L_x_28948:
[----:B------:R-:W-:Y:S01]  /*6270*/  IMAD.MOV.U32 R57, RZ, RZ, R32 ;  /* 0x000000ffff397224 */ /* 0x000fe200078e0020 */
[----:B------:R-:W-:Y:S01]  /*6280*/  MOV R59, R56 ;  /* 0x00000038003b7202 */ /* 0x000fe20000000f00 */
[----:B------:R-:W-:Y:S02]  /*6290*/  IMAD.MOV.U32 R42, RZ, RZ, R45 ;  /* 0x000000ffff2a7224 */ /* 0x000fe400078e002d */
[----:B------:R-:W-:-:S07]  /*62a0*/  IMAD.MOV.U32 R10, RZ, RZ, R13 ;  /* 0x000000ffff0a7224 */ /* 0x000fce00078e000d */
.L_x_28949:
[----:B------:R-:W-:Y:S05]  /*62b0*/  BSYNC.RECONVERGENT B1 ;  /* 0x0000000000017941 */ /* 0x000fea0003800200 */
.L_x_28947:
        /* <DEDUP_REMOVED lines=11> */
.L_x_28951:
[----:B------:R-:W-:Y:S01]  /*6370*/  IMAD.MOV.U32 R32, RZ, RZ, R57 ;  /* 0x000000ffff207224 */ /* 0x000fe200078e0039 */
[----:B------:R-:W-:Y:S01]  /*6380*/  MOV R56, R59 ;  /* 0x0000003b00387202 */ /* 0x000fe20000000f00 */
[----:B------:R-:W-:Y:S02]  /*6390*/  IMAD.MOV.U32 R45, RZ, RZ, R44 ;  /* 0x000000ffff2d7224 */ /* 0x000fe400078e002c */
[----:B------:R-:W-:-:S07]  /*63a0*/  IMAD.MOV.U32 R13, RZ, RZ, R12 ;  /* 0x000000ffff0d7224 */ /* 0x000fce00078e000c */
.L_x_28952:
[----:B------:R-:W-:Y:S05]  /*63b0*/  BSYNC.RECONVERGENT B1 ;  /* 0x0000000000017941 */ /* 0x000fea0003800200 */
.L_x_28950:
        /* <DEDUP_REMOVED lines=11> */
.L_x_28954:
[----:B------:R-:W-:Y:S01]  /*6470*/  IMAD.MOV.U32 R57, RZ, RZ, R32 ;  /* 0x000000ffff397224 */ /* 0x000fe200078e0020 */
[----:B------:R-:W-:Y:S01]  /*6480*/  MOV R59, R56 ;  /* 0x00000038003b7202 */ /* 0x000fe20000000f00 */
[----:B------:R-:W-:Y:S02]  /*6490*/  IMAD.MOV.U32 R44, RZ, RZ, R47 ;  /* 0x000000ffff2c7224 */ /* 0x000fe400078e002f */
[----:B------:R-:W-:-:S07]  /*64a0*/  IMAD.MOV.U32 R12, RZ, RZ, R15 ;  /* 0x000000ffff0c7224 */ /* 0x000fce00078e000f */
.L_x_28955:
[----:B------:R-:W-:Y:S05]  /*64b0*/  BSYNC.RECONVERGENT B1 ;  /* 0x0000000000017941 */ /* 0x000fea0003800200 */
.L_x_28953:
        /* <DEDUP_REMOVED lines=11> */
.L_x_28957:
[----:B------:R-:W-:Y:S01]  /*6570*/  IMAD.MOV.U32 R32, RZ, RZ, R57 ;  /* 0x000000ffff207224 */ /* 0x000fe200078e0039 */
[----:B------:R-:W-:Y:S01]  /*6580*/  MOV R56, R59 ;  /* 0x0000003b00387202 */ /* 0x000fe20000000f00 */
[----:B------:R-:W-:Y:S02]  /*6590*/  IMAD.MOV.U32 R47, RZ, RZ, R46 ;  /* 0x000000ffff2f7224 */ /* 0x000fe400078e002e */
[----:B------:R-:W-:-:S07]  /*65a0*/  IMAD.MOV.U32 R15, RZ, RZ, R14 ;  /* 0x000000ffff0f7224 */ /* 0x000fce00078e000e */
.L_x_28958:
[----:B------:R-:W-:Y:S05]  /*65b0*/  BSYNC.RECONVERGENT B1 ;  /* 0x0000000000017941 */ /* 0x000fea0003800200 */
.L_x_28956:
        /* <DEDUP_REMOVED lines=11> */
.L_x_28960:
[----:B------:R-:W-:Y:S01]  /*6670*/  IMAD.MOV.U32 R57, RZ, RZ, R32 ;  /* 0x000000ffff397224 */ /* 0x000fe200078e0020 */
[----:B------:R-:W-:Y:S01]  /*6680*/  MOV R59, R56 ;  /* 0x00000038003b7202 */ /* 0x000fe20000000f00 */
[----:B------:R-:W-:Y:S02]  /*6690*/  IMAD.MOV.U32 R46, RZ, RZ, R49 ;  /* 0x000000ffff2e7224 */ /* 0x000fe400078e0031 */
[----:B------:R-:W-:-:S07]  /*66a0*/  IMAD.MOV.U32 R14, RZ, RZ, R17 ;  /* 0x000000ffff0e7224 */ /* 0x000fce00078e0011 */
.L_x_28961:
[----:B------:R-:W-:Y:S05]  /*66b0*/  BSYNC.RECONVERGENT B1 ;  /* 0x0000000000017941 */ /* 0x000fea0003800200 */
.L_x_28959:
        /* <DEDUP_REMOVED lines=11> */
.L_x_28963:
[----:B------:R-:W-:Y:S01]  /*6770*/  IMAD.MOV.U32 R32, RZ, RZ, R57 ;  /* 0x000000ffff207224 */ /* 0x000fe200078e0039 */
[----:B------:R-:W-:Y:S01]  /*6780*/  MOV R56, R59 ;  /* 0x0000003b00387202 */ /* 0x000fe20000000f00 */
[----:B------:R-:W-:Y:S02]  /*6790*/  IMAD.MOV.U32 R49, RZ, RZ, R48 ;  /* 0x000000ffff317224 */ /* 0x000fe400078e0030 */
[----:B------:R-:W-:-:S07]  /*67a0*/  IMAD.MOV.U32 R17, RZ, RZ, R16 ;  /* 0x000000ffff117224 */ /* 0x000fce00078e0010 */
.L_x_28964:
[----:B------:R-:W-:Y:S05]  /*67b0*/  BSYNC.RECONVERGENT B1 ;  /* 0x0000000000017941 */ /* 0x000fea0003800200 */
.L_x_28962:
        /* <DEDUP_REMOVED lines=11> */
.L_x_28966:
[----:B------:R-:W-:Y:S01]  /*6870*/  IMAD.MOV.U32 R57, RZ, RZ, R32 ;  /* 0x000000ffff397224 */ /* 0x000fe200078e0020 */
[----:B------:R-:W-:Y:S01]  /*6880*/  MOV R59, R56 ;  /* 0x00000038003b7202 */ /* 0x000fe20000000f00 */
[----:B------:R-:W-:Y:S02]  /*6890*/  IMAD.MOV.U32 R48, RZ, RZ, R51 ;  /* 0x000000ffff307224 */ /* 0x000fe400078e0033 */
[----:B------:R-:W-:-:S07]  /*68a0*/  IMAD.MOV.U32 R16, RZ, RZ, R19 ;  /* 0x000000ffff107224 */ /* 0x000fce00078e0013 */
.L_x_28967:
[----:B------:R-:W-:Y:S05]  /*68b0*/  BSYNC.RECONVERGENT B1 ;  /* 0x0000000000017941 */ /* 0x000fea0003800200 */
.L_x_28965:
        /* <DEDUP_REMOVED lines=11> */
.L_x_28969:
[----:B------:R-:W-:Y:S01]  /*6970*/  IMAD.MOV.U32 R32, RZ, RZ, R57 ;  /* 0x000000ffff207224 */ /* 0x000fe200078e0039 */
[----:B------:R-:W-:Y:S01]  /*6980*/  MOV R56, R59 ;  /* 0x0000003b00387202 */ /* 0x000fe20000000f00 */
[----:B------:R-:W-:Y:S02]  /*6990*/  IMAD.MOV.U32 R51, RZ, RZ, R50 ;  /* 0x000000ffff337224 */ /* 0x000fe400078e0032 */
[----:B------:R-:W-:-:S07]  /*69a0*/  IMAD.MOV.U32 R19, RZ, RZ, R18 ;  /* 0x000000ffff137224 */ /* 0x000fce00078e0012 */
.L_x_28970:
[----:B------:R-:W-:Y:S05]  /*69b0*/  BSYNC.RECONVERGENT B1 ;  /* 0x0000000000017941 */ /* 0x000fea0003800200 */
.L_x_28968:
        /* <DEDUP_REMOVED lines=11> */
.L_x_28972:
[----:B------:R-:W-:Y:S01]  /*6a70*/  IMAD.MOV.U32 R57, RZ, RZ, R32 ;  /* 0x000000ffff397224 */ /* 0x000fe200078e0020 */
[----:B------:R-:W-:Y:S01]  /*6a80*/  MOV R59, R56 ;  /* 0x00000038003b7202 */ /* 0x000fe20000000f00 */
[----:B------:R-:W-:Y:S02]  /*6a90*/  IMAD.MOV.U32 R50, RZ, RZ, R117 ;  /* 0x000000ffff327224 */ /* 0x000fe400078e0075 */
[----:B------:R-:W-:-:S07]  /*6aa0*/  IMAD.MOV.U32 R18, RZ, RZ, R21 ;  /* 0x000000ffff127224 */ /* 0x000fce00078e0015 */
.L_x_28973:
[----:B------:R-:W-:Y:S05]  /*6ab0*/  BSYNC.RECONVERGENT B1 ;  /* 0x0000000000017941 */ /* 0x000fea0003800200 */
.L_x_28971:
        /* <DEDUP_REMOVED lines=11> */
.L_x_28975:
[----:B------:R-:W-:Y:S01]  /*6b70*/  IMAD.MOV.U32 R32, RZ, RZ, R57 ;  /* 0x000000ffff207224 */ /* 0x000fe200078e0039 */
[----:B------:R-:W-:Y:S01]  /*6b80*/  MOV R56, R59 ;  /* 0x0000003b00387202 */ /* 0x000fe20000000f00 */
[----:B------:R-:W-:Y:S02]  /*6b90*/  IMAD.MOV.U32 R117, RZ, RZ, R116 ;  /* 0x000000ffff757224 */ /* 0x000fe400078e0074 */
[----:B------:R-:W-:-:S07]  /*6ba0*/  IMAD.MOV.U32 R21, RZ, RZ, R20 ;  /* 0x000000ffff157224 */ /* 0x000fce00078e0014 */
.L_x_28976:
[----:B------:R-:W-:Y:S05]  /*6bb0*/  BSYNC.RECONVERGENT B1 ;  /* 0x0000000000017941 */ /* 0x000fea0003800200 */
.L_x_28974:
        /* <DEDUP_REMOVED lines=11> */
.L_x_28978:
[----:B------:R-:W-:Y:S01]  /*6c70*/  IMAD.MOV.U32 R57, RZ, RZ, R32 ;  /* 0x000000ffff397224 */ /* 0x000fe200078e0020 */
[----:B------:R-:W-:Y:S01]  /*6c80*/  MOV R59, R56 ;  /* 0x00000038003b7202 */ /* 0x000fe20000000f00 */
[----:B------:R-:W-:Y:S02]  /*6c90*/  IMAD.MOV.U32 R116, RZ, RZ, R119 ;  /* 0x000000ffff747224 */ /* 0x000fe400078e0077 */
[----:B------:R-:W-:-:S07]  /*6ca0*/  IMAD.MOV.U32 R20, RZ, RZ, R23 ;  /* 0x000000ffff147224 */ /* 0x000fce00078e0017 */
.L_x_28979:
[----:B------:R-:W-:Y:S05]  /*6cb0*/  BSYNC.RECONVERGENT B1 ;  /* 0x0000000000017941 */ /* 0x000fea0003800200 */
.L_x_28977:
        /* <DEDUP_REMOVED lines=11> */
.L_x_28981:
[----:B------:R-:W-:Y:S01]  /*6d70*/  IMAD.MOV.U32 R32, RZ, RZ, R57 ;  /* 0x000000ffff207224 */ /* 0x000fe200078e0039 */
[----:B------:R-:W-:Y:S01]  /*6d80*/  MOV R56, R59 ;  /* 0x0000003b00387202 */ /* 0x000fe20000000f00 */
[----:B------:R-:W-:Y:S02]  /*6d90*/  IMAD.MOV.U32 R119, RZ, RZ, R118 ;  /* 0x000000ffff777224 */ /* 0x000fe400078e0076 */
[----:B------:R-:W-:-:S07]  /*6da0*/  IMAD.MOV.U32 R23, RZ, RZ, R22 ;  /* 0x000000ffff177224 */ /* 0x000fce00078e0016 */
.L_x_28982:
[----:B------:R-:W-:Y:S05]  /*6db0*/  BSYNC.RECONVERGENT B1 ;  /* 0x0000000000017941 */ /* 0x000fea0003800200 */
.L_x_28980:
        /* <DEDUP_REMOVED lines=11> */
.L_x_28984:
[----:B------:R-:W-:Y:S01]  /*6e70*/  IMAD.MOV.U32 R57, RZ, RZ, R32 ;  /* 0x000000ffff397224 */ /* 0x000fe200078e0020 */
[----:B------:R-:W-:Y:S01]  /*6e80*/  MOV R59, R56 ;  /* 0x00000038003b7202 */ /* 0x000fe20000000f00 */
[----:B------:R-:W-:Y:S02]  /*6e90*/  IMAD.MOV.U32 R118, RZ, RZ, R121 ;  /* 0x000000ffff767224 */ /* 0x000fe400078e0079 */
[----:B------:R-:W-:-:S07]  /*6ea0*/  IMAD.MOV.U32 R22, RZ, RZ, R25 ;  /* 0x000000ffff167224 */ /* 0x000fce00078e0019 */
.L_x_28985:
[----:B------:R-:W-:Y:S05]  /*6eb0*/  BSYNC.RECONVERGENT B1 ;  /* 0x0000000000017941 */ /* 0x000fea0003800200 */
.L_x_28983:
        /* <DEDUP_REMOVED lines=11> */
.L_x_28987:
[----:B------:R-:W-:Y:S01]  /*6f70*/  IMAD.MOV.U32 R32, RZ, RZ, R57 ;  /* 0x000000ffff207224 */ /* 0x000fe200078e0039 */
[----:B------:R-:W-:Y:S01]  /*6f80*/  MOV R56, R59 ;  /* 0x0000003b00387202 */ /* 0x000fe20000000f00 */
[----:B------:R-:W-:Y:S02]  /*6f90*/  IMAD.MOV.U32 R121, RZ, RZ, R120 ;  /* 0x000000ffff797224 */ /* 0x000fe400078e0078 */
[----:B------:R-:W-:-:S07]  /*6fa0*/  IMAD.MOV.U32 R25, RZ, RZ, R24 ;  /* 0x000000ffff197224 */ /* 0x000fce00078e0018 */
.L_x_28988:
[----:B------:R-:W-:Y:S05]  /*6fb0*/  BSYNC.RECONVERGENT B1 ;  /* 0x0000000000017941 */ /* 0x000fea0003800200 */
.L_x_28986:
        /* <DEDUP_REMOVED lines=11> */
.L_x_28990:
[----:B------:R-:W-:Y:S01]  /*7070*/  IMAD.MOV.U32 R57, RZ, RZ, R32 ;  /* 0x000000ffff397224 */ /* 0x000fe200078e0020 */
[----:B------:R-:W-:Y:S01]  /*7080*/  MOV R59, R56 ;  /* 0x00000038003b7202 */ /* 0x000fe20000000f00 */
[----:B------:R-:W-:Y:S02]  /*7090*/  IMAD.MOV.U32 R120, RZ, RZ, R123 ;  /* 0x000000ffff787224 */ /* 0x000fe400078e007b */
[----:B------:R-:W-:-:S07]  /*70a0*/  IMAD.MOV.U32 R24, RZ, RZ, R27 ;  /* 0x000000ffff187224 */ /* 0x000fce00078e001b */
.L_x_28991:
[----:B------:R-:W-:Y:S05]  /*70b0*/  BSYNC.RECONVERGENT B1 ;  /* 0x0000000000017941 */ /* 0x000fea0003800200 */
.L_x_28989:
        /* <DEDUP_REMOVED lines=11> */
.L_x_28993:
[----:B------:R-:W-:Y:S01]  /*7170*/  IMAD.MOV.U32 R32, RZ, RZ, R57 ;  /* 0x000000ffff207224 */ /* 0x000fe200078e0039 */
[----:B------:R-:W-:Y:S01]  /*7180*/  MOV R56, R59 ;  /* 0x0000003b00387202 */ /* 0x000fe20000000f00 */
[----:B------:R-:W-:Y:S02]  /*7190*/  IMAD.MOV.U32 R123, RZ, RZ, R122 ;  /* 0x000000ffff7b7224 */ /* 0x000fe400078e007a */
[----:B------:R-:W-:-:S07]  /*71a0*/  IMAD.MOV.U32 R27, RZ, RZ, R26 ;  /* 0x000000ffff1b7224 */ /* 0x000fce00078e001a */
.L_x_28994:
[----:B------:R-:W-:Y:S05]  /*71b0*/  BSYNC.RECONVERGENT B1 ;  /* 0x0000000000017941 */ /* 0x000fea0003800200 */
.L_x_28992:
        /* <DEDUP_REMOVED lines=11> */
.L_x_28996:
[----:B------:R-:W-:Y:S01]  /*7270*/  IMAD.MOV.U32 R57, RZ, RZ, R32 ;  /* 0x000000ffff397224 */ /* 0x000fe200078e0020 */
[----:B------:R-:W-:Y:S01]  /*7280*/  MOV R59, R56 ;  /* 0x00000038003b7202 */ /* 0x000fe20000000f00 */
[----:B------:R-:W-:Y:S02]  /*7290*/  IMAD.MOV.U32 R122, RZ, RZ, R125 ;  /* 0x000000ffff7a7224 */ /* 0x000fe400078e007d */
[----:B------:R-:W-:-:S07]  /*72a0*/  IMAD.MOV.U32 R26, RZ, RZ, R29 ;  /* 0x000000ffff1a7224 */ /* 0x000fce00078e001d */
.L_x_28997:
[----:B------:R-:W-:Y:S05]  /*72b0*/  BSYNC.RECONVERGENT B1 ;  /* 0x0000000000017941 */ /* 0x000fea0003800200 */
.L_x_28995:
        /* <DEDUP_REMOVED lines=11> */
.L_x_28999:
[----:B------:R-:W-:Y:S01]  /*7370*/  IMAD.MOV.U32 R32, RZ, RZ, R57 ;  /* 0x000000ffff207224 */ /* 0x000fe200078e0039 */
[----:B------:R-:W-:Y:S01]  /*7380*/  MOV R56, R59 ;  /* 0x0000003b00387202 */ /* 0x000fe20000000f00 */
[----:B------:R-:W-:Y:S02]  /*7390*/  IMAD.MOV.U32 R125, RZ, RZ, R124 ;  /* 0x000000ffff7d7224 */ /* 0x000fe400078e007c */
[----:B------:R-:W-:-:S07]  /*73a0*/  IMAD.MOV.U32 R29, RZ, RZ, R28 ;  /* 0x000000ffff1d7224 */ /* 0x000fce00078e001c */
.L_x_29000:
[----:B------:R-:W-:Y:S05]  /*73b0*/  BSYNC.RECONVERGENT B1 ;  /* 0x0000000000017941 */ /* 0x000fea0003800200 */
.L_x_28998:
        /* <DEDUP_REMOVED lines=11> */
.L_x_29002:
[----:B------:R-:W-:Y:S01]  /*7470*/  IMAD.MOV.U32 R57, RZ, RZ, R32 ;  /* 0x000000ffff397224 */ /* 0x000fe200078e0020 */
[----:B------:R-:W-:Y:S01]  /*7480*/  MOV R59, R56 ;  /* 0x00000038003b7202 */ /* 0x000fe20000000f00 */
[----:B------:R-:W-:Y:S02]  /*7490*/  IMAD.MOV.U32 R124, RZ, RZ, R127 ;  /* 0x000000ffff7c7224 */ /* 0x000fe400078e007f */
[----:B------:R-:W-:-:S07]  /*74a0*/  IMAD.MOV.U32 R28, RZ, RZ, R31 ;  /* 0x000000ffff1c7224 */ /* 0x000fce00078e001f */
.L_x_29003:
[----:B------:R-:W-:Y:S05]  /*74b0*/  BSYNC.RECONVERGENT B1 ;  /* 0x0000000000017941 */ /* 0x000fea0003800200 */
.L_x_29001:
        /* <DEDUP_REMOVED lines=11> */
.L_x_29005:
[----:B------:R-:W-:Y:S01]  /*7570*/  IMAD.MOV.U32 R32, RZ, RZ, R57 ;  /* 0x000000ffff207224 */ /* 0x000fe200078e0039 */
[----:B------:R-:W-:Y:S01]  /*7580*/  MOV R56, R59 ;  /* 0x0000003b00387202 */ /* 0x000fe20000000f00 */
[----:B------:R-:W-:Y:S02]  /*7590*/  IMAD.MOV.U32 R127, RZ, RZ, R126 ;  /* 0x000000ffff7f7224 */ /* 0x000fe400078e007e */
[----:B------:R-:W-:-:S07]  /*75a0*/  IMAD.MOV.U32 R31, RZ, RZ, R30 ;  /* 0x000000ffff1f7224 */ /* 0x000fce00078e001e */
.L_x_29006:
[----:B------:R-:W-:Y:S05]  /*75b0*/  BSYNC.RECONVERGENT B1 ;  /* 0x0000000000017941 */ /* 0x000fea0003800200 */
.L_x_29004:
        /* <DEDUP_REMOVED lines=11> */
.L_x_29008:
[----:B------:R-:W-:Y:S01]  /*7670*/  IMAD.MOV.U32 R57, RZ, RZ, R32 ;  /* 0x000000ffff397224 */ /* 0x000fe200078e0020 */
[----:B------:R-:W-:Y:S01]  /*7680*/  MOV R126, R129 ;  /* 0x00000081007e7202 */ /* 0x000fe20000000f00 */
[----:B------:R-:W-:Y:S02]  /*7690*/  IMAD.MOV.U32 R58, RZ, RZ, R56 ;  /* 0x000000ffff3a7224 */ /* 0x000fe400078e0038 */
[----:B------:R-:W-:-:S07]  /*76a0*/  IMAD.MOV.U32 R30, RZ, RZ, R33 ;  /* 0x000000ffff1e7224 */ /* 0x000fce00078e0021 */
.L_x_29009:
[----:B------:R-:W-:Y:S05]  /*76b0*/  BSYNC.RECONVERGENT B1 ;  /* 0x0000000000017941 */ /* 0x000fea0003800200 */
.L_x_29007:
        /* <DEDUP_REMOVED lines=11> */
.L_x_29011:
[----:B------:R-:W-:Y:S01]  /*7770*/  IMAD.MOV.U32 R129, RZ, RZ, R54 ;  /* 0x000000ffff817224 */ /* 0x000fe200078e0036 */
[----:B------:R-:W-:Y:S01]  /*7780*/  MOV R33, R55 ;  /* 0x0000003700217202 */ /* 0x000fe20000000f00 */
[--C-:B------:R-:W-:Y:S01]  /*7790*/  IMAD.MOV.U32 R128, RZ, RZ, R57.reuse ;  /* 0x000000ffff807224 */ /* 0x100fe200078e0039 */
[----:B------:R-:W-:Y:S01]  /*77a0*/  MOV R55, R58 ;  /* 0x0000003a00377202 */ /* 0x000fe20000000f00 */
[----:B------:R-:W-:Y:S02]  /*77b0*/  IMAD.MOV.U32 R32, RZ, RZ, R58 ;  /* 0x000000ffff207224 */ /* 0x000fe400078e003a */
[----:B------:R-:W-:-:S07]  /*77c0*/  IMAD.MOV.U32 R54, RZ, RZ, R57 ;  /* 0x000000ffff367224 */ /* 0x000fce00078e0039 */
.L_x_29012:
[----:B------:R-:W-:Y:S05]  /*77d0*/  BSYNC.RECONVERGENT B1 ;  /* 0x0000000000017941 */ /* 0x000fea0003800200 */
.L_x_29010:
[----:B------:R-:W-:Y:S01]  /*77e0*/  VIADD R60, R60, 0x4 ;  /* 0x000000043c3c7836 */ /* 0x000fe20000000000 */
[----:B------:R-:W-:Y:S06]  /*77f0*/  @P1 BRA `(.L_x_29013) ;  /* 0xffffffe0000c1947 */ /* 0x000fec000383ffff */
.L_x_28919:
[----:B------:R-:W-:Y:S05]  /*7800*/  BSYNC.RECONVERGENT B0 ;  /* 0x0000000000007941 */ /* 0x000fea0003800200 */
.L_x_28918:
        /* <DEDUP_REMOVED lines=106> */
[----:B------:R-:W-:Y:S01]  /*7eb0*/  IMAD.MOV.U32 R54, RZ, RZ, R128 ;  /* 0x000000ffff367224 */ /* 0x000fe200078e0080 */
[----:B------:R-:W-:Y:S01]  /*7ec0*/  IADD3 R59, PT, PT, R100, 0x88, RZ ;  /* 0x00000088643b7810 */ /* 0x000fe20007ffe0ff */
        /* <DEDUP_REMOVED lines=9> */
[----:B------:R-:W-:-:S07]  /*7f60*/  IMAD.MOV.U32 R52, RZ, RZ, RZ ;  /* 0x000000ffff347224 */ /* 0x000fce00078e00ff */
.L_x_29109:
        /* <DEDUP_REMOVED lines=20> */
.L_x_29017:
[----:B------:R-:W-:Y:S02]  /*80b0*/  IMAD.MOV.U32 R32, RZ, RZ, R35 ;  /* 0x000000ffff207224 */ /* 0x000fe400078e0023 */
[----:B------:R-:W-:Y:S01]  /*80c0*/  IMAD.MOV.U32 R58, RZ, RZ, R3 ;  /* 0x000000ffff3a7224 */ /* 0x000fe200078e0003 */
[----:B------:R-:W-:Y:S01]  /*80d0*/  MOV R3, R2 ;  /* 0x0000000200037202 */ /* 0x000fe20000000f00 */
[----:B------:R-:W-:-:S07]  /*80e0*/  IMAD.MOV.U32 R35, RZ, RZ, R34 ;  /* 0x000000ffff237224 */ /* 0x000fce00078e0022 */
.L_x_29018:
[----:B------:R-:W-:Y:S05]  /*80f0*/  BSYNC.RECONVERGENT B1 ;  /* 0x0000000000017941 */ /* 0x000fea0003800200 */
.L_x_29016:
        /* <DEDUP_REMOVED lines=11> */
.L_x_29020:
[----:B------:R-:W-:Y:S01]  /*81b0*/  IMAD.MOV.U32 R53, RZ, RZ, R32 ;  /* 0x000000ffff357224 */ /* 0x000fe200078e0020 */
[----:B------:R-:W-:Y:S01]  /*81c0*/  MOV R2, R5 ;  /* 0x0000000500027202 */ /* 0x000fe20000000f00 */
[----:B------:R-:W-:Y:S02]  /*81d0*/  IMAD.MOV.U32 R57, RZ, RZ, R58 ;  /* 0x000000ffff397224 */ /* 0x000fe400078e003a */
[----:B------:R-:W-:-:S07]  /*81e0*/  IMAD.MOV.U32 R34, RZ, RZ, R37 ;  /* 0x000000ffff227224 */ /* 0x000fce00078e0025 */
.L_x_29021:
[----:B------:R-:W-:Y:S05]  /*81f0*/  BSYNC.RECONVERGENT B1 ;  /* 0x0000000000017941 */ /* 0x000fea0003800200 */
.L_x_29019:
        /* <DEDUP_REMOVED lines=11> */
.L_x_29023:
[----:B------:R-:W-:Y:S01]  /*82b0*/  IMAD.MOV.U32 R32, RZ, RZ, R53 ;  /* 0x000000ffff207224 */ /* 0x000fe200078e0035 */
[----:B------:R-:W-:Y:S01]  /*82c0*/  MOV R5, R4 ;  /* 0x0000000400057202 */ /* 0x000fe20000000f00 */
[----:B------:R-:W-:Y:S02]  /*82d0*/  IMAD.MOV.U32 R58, RZ, RZ, R57 ;  /* 0x000000ffff3a7224 */ /* 0x000fe400078e0039 */
[----:B------:R-:W-:-:S07]  /*82e0*/  IMAD.MOV.U32 R37, RZ, RZ, R36 ;  /* 0x000000ffff257224 */ /* 0x000fce00078e0024 */
.L_x_29024:
[----:B------:R-:W-:Y:S05]  /*82f0*/  BSYNC.RECONVERGENT B1 ;  /* 0x0000000000017941 */ /* 0x000fea0003800200 */
.L_x_29022:
        /* <DEDUP_REMOVED lines=11> */
.L_x_29026:
[----:B------:R-:W-:Y:S01]  /*83b0*/  IMAD.MOV.U32 R53, RZ, RZ, R32 ;  /* 0x000000ffff357224 */ /* 0x000fe200078e0020 */
[----:B------:R-:W-:Y:S01]  /*83c0*/  MOV R4, R7 ;  /* 0x0000000700047202 */ /* 0x000fe20000000f00 */
[----:B------:R-:W-:Y:S02]  /*83d0*/  IMAD.MOV.U32 R57, RZ, RZ, R58 ;  /* 0x000000ffff397224 */ /* 0x000fe400078e003a */
[----:B------:R-:W-:-:S07]  /*83e0*/  IMAD.MOV.U32 R36, RZ, RZ, R39 ;  /* 0x000000ffff247224 */ /* 0x000fce00078e0027 */
.L_x_29027:
[----:B------:R-:W-:Y:S05]  /*83f0*/  BSYNC.RECONVERGENT B1 ;  /* 0x0000000000017941 */ /* 0x000fea0003800200 */
.L_x_29025:
        /* <DEDUP_REMOVED lines=11> */
.L_x_29029:
[----:B------:R-:W-:Y:S01]  /*84b0*/  IMAD.MOV.U32 R32, RZ, RZ, R53 ;  /* 0x000000ffff207224 */ /* 0x000fe200078e0035 */
[----:B------:R-:W-:Y:S01]  /*84c0*/  MOV R7, R6 ;  /* 0x0000000600077202 */ /* 0x000fe20000000f00 */
[----:B------:R-:W-:Y:S02]  /*84d0*/  IMAD.MOV.U32 R58, RZ, RZ, R57 ;  /* 0x000000ffff3a7224 */ /* 0x000fe400078e0039 */
[----:B------:R-:W-:-:S07]  /*84e0*/  IMAD.MOV.U32 R39, RZ, RZ, R38 ;  /* 0x000000ffff277224 */ /* 0x000fce00078e0026 */
.L_x_29030:
[----:B------:R-:W-:Y:S05]  /*84f0*/  BSYNC.RECONVERGENT B1 ;  /* 0x0000000000017941 */ /* 0x000fea0003800200 */
.L_x_29028:
        /* <DEDUP_REMOVED lines=11> */
.L_x_29032:
[----:B------:R-:W-:Y:S01]  /*85b0*/  IMAD.MOV.U32 R53, RZ, RZ, R32 ;  /* 0x000000ffff357224 */ /* 0x000fe200078e0020 */
[----:B------:R-:W-:Y:S01]  /*85c0*/  MOV R6, R9 ;  /* 0x0000000900067202 */ /* 0x000fe20000000f00 */
[----:B------:R-:W-:Y:S02]  /*85d0*/  IMAD.MOV.U32 R57, RZ, RZ, R58 ;  /* 0x000000ffff397224 */ /* 0x000fe400078e003a */
[----:B------:R-:W-:-:S07]  /*85e0*/  IMAD.MOV.U32 R38, RZ, RZ, R41 ;  /* 0x000000ffff267224 */ /* 0x000fce00078e0029 */
.L_x_29033:
[----:B------:R-:W-:Y:S05]  /*85f0*/  BSYNC.RECONVERGENT B1 ;  /* 0x0000000000017941 */ /* 0x000fea0003800200 */
.L_x_29031:
        /* <DEDUP_REMOVED lines=11> */
.L_x_29035:
[----:B------:R-:W-:Y:S01]  /*86b0*/  IMAD.MOV.U32 R32, RZ, RZ, R53 ;  /* 0x000000ffff207224 */ /* 0x000fe200078e0035 */
[----:B------:R-:W-:Y:S01]  /*86c0*/  MOV R9, R8 ;  /* 0x0000000800097202 */ /* 0x000fe20000000f00 */
[----:B------:R-:W-:Y:S02]  /*86d0*/  IMAD.MOV.U32 R58, RZ, RZ, R57 ;  /* 0x000000ffff3a7224 */ /* 0x000fe400078e0039 */
[----:B------:R-:W-:-:S07]  /*86e0*/  IMAD.MOV.U32 R41, RZ, RZ, R40 ;  /* 0x000000ffff297224 */ /* 0x000fce00078e0028 */
.L_x_29036:
[----:B------:R-:W-:Y:S05]  /*86f0*/  BSYNC.RECONVERGENT B1 ;  /* 0x0000000000017941 */ /* 0x000fea0003800200 */
.L_x_29034:
        /* <DEDUP_REMOVED lines=11> */
.L_x_29038:
[----:B------:R-:W-:Y:S01]  /*87b0*/  IMAD.MOV.U32 R53, RZ, RZ, R32 ;  /* 0x000000ffff357224 */ /* 0x000fe200078e0020 */
[----:B------:R-:W-:Y:S01]  /*87c0*/  MOV R8, R11 ;  /* 0x0000000b00087202 */ /* 0x000fe20000000f00 */
[----:B------:R-:W-:Y:S02]  /*87d0*/  IMAD.MOV.U32 R57, RZ, RZ, R58 ;  /* 0x000000ffff397224 */ /* 0x000fe400078e003a */
[----:B------:R-:W-:-:S07]  /*87e0*/  IMAD.MOV.U32 R40, RZ, RZ, R43 ;  /* 0x000000ffff287224 */ /* 0x000fce00078e002b */
.L_x_29039:
[----:B------:R-:W-:Y:S05]  /*87f0*/  BSYNC.RECONVERGENT B1 ;  /* 0x0000000000017941 */ /* 0x000fea0003800200 */
.L_x_29037:
        /* <DEDUP_REMOVED lines=11> */
.L_x_29041:
[----:B------:R-:W-:Y:S01]  /*88b0*/  IMAD.MOV.U32 R32, RZ, RZ, R53 ;  /* 0x000000ffff207224 */ /* 0x000fe200078e0035 */
[----:B------:R-:W-:Y:S01]  /*88c0*/  MOV R11, R10 ;  /* 0x0000000a000b7202 */ /* 0x000fe20000000f00 */
[----:B------:R-:W-:Y:S02]  /*88d0*/  IMAD.MOV.U32 R58, RZ, RZ, R57 ;  /* 0x000000ffff3a7224 */ /* 0x000fe400078e0039 */
[----:B------:R-:W-:-:S07]  /*88e0*/  IMAD.MOV.U32 R43, RZ, RZ, R42 ;  /* 0x000000ffff2b7224 */ /* 0x000fce00078e002a */
.L_x_29042:
[----:B------:R-:W-:Y:S05]  /*88f0*/  BSYNC.RECONVERGENT B1 ;  /* 0x0000000000017941 */ /* 0x000fea0003800200 */
.L_x_29040:
        /* <DEDUP_REMOVED lines=11> */
.L_x_29044:
[----:B------:R-:W-:Y:S01]  /*89b0*/  IMAD.MOV.U32 R53, RZ, RZ, R32 ;  /* 0x000000ffff357224 */ /* 0x000fe200078e0020 */
[----:B------:R-:W-:Y:S01]  /*89c0*/  MOV R10, R13 ;  /* 0x0000000d000a7202 */ /* 0x000fe20000000f00 */
[----:B------:R-:W-:Y:S02]  /*89d0*/  IMAD.MOV.U32 R57, RZ, RZ, R58 ;  /* 0x000000ffff397224 */ /* 0x000fe400078e003a */
[----:B------:R-:W-:-:S07]  /*89e0*/  IMAD.MOV.U32 R42, RZ, RZ, R45 ;  /* 0x000000ffff2a7224 */ /* 0x000fce00078e002d */
.L_x_29045:
[----:B------:R-:W-:Y:S05]  /*89f0*/  BSYNC.RECONVERGENT B1 ;  /* 0x0000000000017941 */ /* 0x000fea0003800200 */
.L_x_29043:
        /* <DEDUP_REMOVED lines=11> */
.L_x_29047:
[----:B------:R-:W-:Y:S01]  /*8ab0*/  IMAD.MOV.U32 R32, RZ, RZ, R53 ;  /* 0x000000ffff207224 */ /* 0x000fe200078e0035 */
[----:B------:R-:W-:Y:S01]  /*8ac0*/  MOV R13, R12 ;  /* 0x0000000c000d7202 */ /* 0x000fe20000000f00 */
[----:B------:R-:W-:Y:S02]  /*8ad0*/  IMAD.MOV.U32 R58, RZ, RZ, R57 ;  /* 0x000000ffff3a7224 */ /* 0x000fe400078e0039 */
[----:B------:R-:W-:-:S07]  /*8ae0*/  IMAD.MOV.U32 R45, RZ, RZ, R44 ;  /* 0x000000ffff2d7224 */ /* 0x000fce00078e002c */
.L_x_29048:
[----:B------:R-:W-:Y:S05]  /*8af0*/  BSYNC.RECONVERGENT B1 ;  /* 0x0000000000017941 */ /* 0x000fea0003800200 */
.L_x_29046:
        /* <DEDUP_REMOVED lines=11> */
.L_x_29050:
[----:B------:R-:W-:Y:S01]  /*8bb0*/  IMAD.MOV.U32 R53, RZ, RZ, R32 ;  /* 0x000000ffff357224 */ /* 0x000fe200078e0020 */
[----:B------:R-:W-:Y:S01]  /*8bc0*/  MOV R12, R15 ;  /* 0x0000000f000c7202 */ /* 0x000fe20000000f00 */
[----:B------:R-:W-:Y:S02]  /*8bd0*/  IMAD.MOV.U32 R57, RZ, RZ, R58 ;  /* 0x000000ffff397224 */ /* 0x000fe400078e003a */
[----:B------:R-:W-:-:S07]  /*8be0*/  IMAD.MOV.U32 R44, RZ, RZ, R47 ;  /* 0x000000ffff2c7224 */ /* 0x000fce00078e002f */
.L_x_29051:
[----:B------:R-:W-:Y:S05]  /*8bf0*/  BSYNC.RECONVERGENT B1 ;  /* 0x0000000000017941 */ /* 0x000fea0003800200 */
.L_x_29049:
        /* <DEDUP_REMOVED lines=11> */
.L_x_29053:
[----:B------:R-:W-:Y:S01]  /*8cb0*/  IMAD.MOV.U32 R32, RZ, RZ, R53 ;  /* 0x000000ffff207224 */ /* 0x000fe200078e0035 */
[----:B------:R-:W-:Y:S01]  /*8cc0*/  MOV R15, R14 ;  /* 0x0000000e000f7202 */ /* 0x000fe20000000f00 */
[----:B------:R-:W-:Y:S02]  /*8cd0*/  IMAD.MOV.U32 R58, RZ, RZ, R57 ;  /* 0x000000ffff3a7224 */ /* 0x000fe400078e0039 */
[----:B------:R-:W-:-:S07]  /*8ce0*/  IMAD.MOV.U32 R47, RZ, RZ, R46 ;  /* 0x000000ffff2f7224 */ /* 0x000fce00078e002e */
.L_x_29054:
[----:B------:R-:W-:Y:S05]  /*8cf0*/  BSYNC.RECONVERGENT B1 ;  /* 0x0000000000017941 */ /* 0x000fea0003800200 */
.L_x_29052:
        /* <DEDUP_REMOVED lines=11> */
.L_x_29056:
[----:B------:R-:W-:Y:S01]  /*8db0*/  IMAD.MOV.U32 R53, RZ, RZ, R32 ;  /* 0x000000ffff357224 */ /* 0x000fe200078e0020 */
[----:B------:R-:W-:Y:S01]  /*8dc0*/  MOV R14, R17 ;  /* 0x00000011000e7202 */ /* 0x000fe20000000f00 */
[----:B------:R-:W-:Y:S02]  /*8dd0*/  IMAD.MOV.U32 R57, RZ, RZ, R58 ;  /* 0x000000ffff397224 */ /* 0x000fe400078e003a */
[----:B------:R-:W-:-:S07]  /*8de0*/  IMAD.MOV.U32 R46, RZ, RZ, R49 ;  /* 0x000000ffff2e7224 */ /* 0x000fce00078e0031 */
.L_x_29057:
[----:B------:R-:W-:Y:S05]  /*8df0*/  BSYNC.RECONVERGENT B1 ;  /* 0x0000000000017941 */ /* 0x000fea0003800200 */
.L_x_29055:
        /* <DEDUP_REMOVED lines=11> */
.L_x_29059:
[----:B------:R-:W-:Y:S01]  /*8eb0*/  IMAD.MOV.U32 R32, RZ, RZ, R53 ;  /* 0x000000ffff207224 */ /* 0x000fe200078e0035 */
[----:B------:R-:W-:Y:S01]  /*8ec0*/  MOV R17, R16 ;  /* 0x0000001000117202 */ /* 0x000fe20000000f00 */
[----:B------:R-:W-:Y:S02]  /*8ed0*/  IMAD.MOV.U32 R58, RZ, RZ, R57 ;  /* 0x000000ffff3a7224 */ /* 0x000fe400078e0039 */
[----:B------:R-:W-:-:S07]  /*8ee0*/  IMAD.MOV.U32 R49, RZ, RZ, R48 ;  /* 0x000000ffff317224 */ /* 0x000fce00078e0030 */
.L_x_29060:
[----:B------:R-:W-:Y:S05]  /*8ef0*/  BSYNC.RECONVERGENT B1 ;  /* 0x0000000000017941 */ /* 0x000fea0003800200 */
.L_x_29058:
        /* <DEDUP_REMOVED lines=11> */
.L_x_29062:
[----:B------:R-:W-:Y:S01]  /*8fb0*/  IMAD.MOV.U32 R53, RZ, RZ, R32 ;  /* 0x000000ffff357224 */ /* 0x000fe200078e0020 */
[----:B------:R-:W-:Y:S01]  /*8fc0*/  MOV R16, R19 ;  /* 0x0000001300107202 */ /* 0x000fe20000000f00 */
[----:B------:R-:W-:Y:S02]  /*8fd0*/  IMAD.MOV.U32 R57, RZ, RZ, R58 ;  /* 0x000000ffff397224 */ /* 0x000fe400078e003a */
[----:B------:R-:W-:-:S07]  /*8fe0*/  IMAD.MOV.U32 R48, RZ, RZ, R51 ;  /* 0x000000ffff307224 */ /* 0x000fce00078e0033 */
.L_x_29063:
[----:B------:R-:W-:Y:S05]  /*8ff0*/  BSYNC.RECONVERGENT B1 ;  /* 0x0000000000017941 */ /* 0x000fea0003800200 */
.L_x_29061:
        /* <DEDUP_REMOVED lines=11> */
.L_x_29065:
[----:B------:R-:W-:Y:S01]  /*90b0*/  IMAD.MOV.U32 R32, RZ, RZ, R53 ;  /* 0x000000ffff207224 */ /* 0x000fe200078e0035 */
[----:B------:R-:W-:Y:S01]  /*90c0*/  MOV R19, R18 ;  /* 0x0000001200137202 */ /* 0x000fe20000000f00 */
[----:B------:R-:W-:Y:S02]  /*90d0*/  IMAD.MOV.U32 R58, RZ, RZ, R57 ;  /* 0x000000ffff3a7224 */ /* 0x000fe400078e0039 */
[----:B------:R-:W-:-:S07]  /*90e0*/  IMAD.MOV.U32 R51, RZ, RZ, R50 ;  /* 0x000000ffff337224 */ /* 0x000fce00078e0032 */
.L_x_29066:
[----:B------:R-:W-:Y:S05]  /*90f0*/  BSYNC.RECONVERGENT B1 ;  /* 0x0000000000017941 */ /* 0x000fea0003800200 */
.L_x_29064:
        /* <DEDUP_REMOVED lines=11> */
.L_x_29068:
[----:B------:R-:W-:Y:S01]  /*91b0*/  IMAD.MOV.U32 R53, RZ, RZ, R32 ;  /* 0x000000ffff357224 */ /* 0x000fe200078e0020 */
[----:B------:R-:W-:Y:S01]  /*91c0*/  MOV R18, R21 ;  /* 0x0000001500127202 */ /* 0x000fe20000000f00 */
[----:B------:R-:W-:Y:S02]  /*91d0*/  IMAD.MOV.U32 R57, RZ, RZ, R58 ;  /* 0x000000ffff397224 */ /* 0x000fe400078e003a */
[----:B------:R-:W-:-:S07]  /*91e0*/  IMAD.MOV.U32 R50, RZ, RZ, R117 ;  /* 0x000000ffff327224 */ /* 0x000fce00078e0075 */
.L_x_29069:
[----:B------:R-:W-:Y:S05]  /*91f0*/  BSYNC.RECONVERGENT B1 ;  /* 0x0000000000017941 */ /* 0x000fea0003800200 */
.L_x_29067:
        /* <DEDUP_REMOVED lines=11> */
.L_x_29071:
[----:B------:R-:W-:Y:S01]  /*92b0*/  IMAD.MOV.U32 R32, RZ, RZ, R53 ;  /* 0x000000ffff207224 */ /* 0x000fe200078e0035 */
[----:B------:R-:W-:Y:S01]  /*92c0*/  MOV R21, R20 ;  /* 0x0000001400157202 */ /* 0x000fe20000000f00 */
[----:B------:R-:W-:Y:S02]  /*92d0*/  IMAD.MOV.U32 R58, RZ, RZ, R57 ;  /* 0x000000ffff3a7224 */ /* 0x000fe400078e0039 */
[----:B------:R-:W-:-:S07]  /*92e0*/  IMAD.MOV.U32 R117, RZ, RZ, R116 ;  /* 0x000000ffff757224 */ /* 0x000fce00078e0074 */
.L_x_29072:
[----:B------:R-:W-:Y:S05]  /*92f0*/  BSYNC.RECONVERGENT B1 ;  /* 0x0000000000017941 */ /* 0x000fea0003800200 */
.L_x_29070:
        /* <DEDUP_REMOVED lines=11> */
.L_x_29074:
[----:B------:R-:W-:Y:S01]  /*93b0*/  IMAD.MOV.U32 R53, RZ, RZ, R32 ;  /* 0x000000ffff357224 */ /* 0x000fe200078e0020 */
[----:B------:R-:W-:Y:S01]  /*93c0*/  MOV R20, R23 ;  /* 0x0000001700147202 */ /* 0x000fe20000000f00 */
[----:B------:R-:W-:Y:S02]  /*93d0*/  IMAD.MOV.U32 R57, RZ, RZ, R58 ;  /* 0x000000ffff397224 */ /* 0x000fe400078e003a */
[----:B------:R-:W-:-:S07]  /*93e0*/  IMAD.MOV.U32 R116, RZ, RZ, R119 ;  /* 0x000000ffff747224 */ /* 0x000fce00078e0077 */
.L_x_29075:
[----:B------:R-:W-:Y:S05]  /*93f0*/  BSYNC.RECONVERGENT B1 ;  /* 0x0000000000017941 */ /* 0x000fea0003800200 */
.L_x_29073:
        /* <DEDUP_REMOVED lines=11> */
.L_x_29077:
[----:B------:R-:W-:Y:S01]  /*94b0*/  IMAD.MOV.U32 R32, RZ, RZ, R53 ;  /* 0x000000ffff207224 */ /* 0x000fe200078e0035 */
[----:B------:R-:W-:Y:S01]  /*94c0*/  MOV R23, R22 ;  /* 0x0000001600177202 */ /* 0x000fe20000000f00 */
[----:B------:R-:W-:Y:S02]  /*94d0*/  IMAD.MOV.U32 R58, RZ, RZ, R57 ;  /* 0x000000ffff3a7224 */ /* 0x000fe400078e0039 */
[----:B------:R-:W-:-:S07]  /*94e0*/  IMAD.MOV.U32 R119, RZ, RZ, R118 ;  /* 0x000000ffff777224 */ /* 0x000fce00078e0076 */
.L_x_29078:
[----:B------:R-:W-:Y:S05]  /*94f0*/  BSYNC.RECONVERGENT B1 ;  /* 0x0000000000017941 */ /* 0x000fea0003800200 */
.L_x_29076:
        /* <DEDUP_REMOVED lines=11> */
.L_x_29080:
[----:B------:R-:W-:Y:S01]  /*95b0*/  IMAD.MOV.U32 R53, RZ, RZ, R32 ;  /* 0x000000ffff357224 */ /* 0x000fe200078e0020 */
[----:B------:R-:W-:Y:S01]  /*95c0*/  MOV R22, R25 ;  /* 0x0000001900167202 */ /* 0x000fe20000000f00 */
[----:B------:R-:W-:Y:S02]  /*95d0*/  IMAD.MOV.U32 R57, RZ, RZ, R58 ;  /* 0x000000ffff397224 */ /* 0x000fe400078e003a */
[----:B------:R-:W-:-:S07]  /*95e0*/  IMAD.MOV.U32 R118, RZ, RZ, R121 ;  /* 0x000000ffff767224 */ /* 0x000fce00078e0079 */
.L_x_29081:
[----:B------:R-:W-:Y:S05]  /*95f0*/  BSYNC.RECONVERGENT B1 ;  /* 0x0000000000017941 */ /* 0x000fea0003800200 */
.L_x_29079:
        /* <DEDUP_REMOVED lines=11> */
.L_x_29083:
[----:B------:R-:W-:Y:S01]  /*96b0*/  IMAD.MOV.U32 R32, RZ, RZ, R53 ;  /* 0x000000ffff207224 */ /* 0x000fe200078e0035 */
[----:B------:R-:W-:Y:S01]  /*96c0*/  MOV R25, R24 ;  /* 0x0000001800197202 */ /* 0x000fe20000000f00 */
[----:B------:R-:W-:Y:S02]  /*96d0*/  IMAD.MOV.U32 R58, RZ, RZ, R57 ;  /* 0x000000ffff3a7224 */ /* 0x000fe400078e0039 */
[----:B------:R-:W-:-:S07]  /*96e0*/  IMAD.MOV.U32 R121, RZ, RZ, R120 ;  /* 0x000000ffff797224 */ /* 0x000fce00078e0078 */
.L_x_29084:
[----:B------:R-:W-:Y:S05]  /*96f0*/  BSYNC.RECONVERGENT B1 ;  /* 0x0000000000017941 */ /* 0x000fea0003800200 */
.L_x_29082:
        /* <DEDUP_REMOVED lines=11> */
.L_x_29086:
[----:B------:R-:W-:Y:S01]  /*97b0*/  IMAD.MOV.U32 R53, RZ, RZ, R32 ;  /* 0x000000ffff357224 */ /* 0x000fe200078e0020 */
[----:B------:R-:W-:Y:S01]  /*97c0*/  MOV R24, R27 ;  /* 0x0000001b00187202 */ /* 0x000fe20000000f00 */
[----:B------:R-:W-:Y:S02]  /*97d0*/  IMAD.MOV.U32 R57, RZ, RZ, R58 ;  /* 0x000000ffff397224 */ /* 0x000fe400078e003a */
[----:B------:R-:W-:-:S07]  /*97e0*/  IMAD.MOV.U32 R120, RZ, RZ, R123 ;  /* 0x000000ffff787224 */ /* 0x000fce00078e007b */
.L_x_29087:
[----:B------:R-:W-:Y:S05]  /*97f0*/  BSYNC.RECONVERGENT B1 ;  /* 0x0000000000017941 */ /* 0x000fea0003800200 */
.L_x_29085:
        /* <DEDUP_REMOVED lines=11> */
.L_x_29089:
[----:B------:R-:W-:Y:S01]  /*98b0*/  IMAD.MOV.U32 R32, RZ, RZ, R53 ;  /* 0x000000ffff207224 */ /* 0x000fe200078e0035 */
[----:B------:R-:W-:Y:S01]  /*98c0*/  MOV R27, R26 ;  /* 0x0000001a001b7202 */ /* 0x000fe20000000f00 */
[----:B------:R-:W-:Y:S02]  /*98d0*/  IMAD.MOV.U32 R58, RZ, RZ, R57 ;  /* 0x000000ffff3a7224 */ /* 0x000fe400078e0039 */
[----:B------:R-:W-:-:S07]  /*98e0*/  IMAD.MOV.U32 R123, RZ, RZ, R122 ;  /* 0x000000ffff7b7224 */ /* 0x000fce00078e007a */
.L_x_29090:
[----:B------:R-:W-:Y:S05]  /*98f0*/  BSYNC.RECONVERGENT B1 ;  /* 0x0000000000017941 */ /* 0x000fea0003800200 */
.L_x_29088:
        /* <DEDUP_REMOVED lines=11> */
.L_x_29092:
[----:B------:R-:W-:Y:S01]  /*99b0*/  IMAD.MOV.U32 R53, RZ, RZ, R32 ;  /* 0x000000ffff357224 */ /* 0x000fe200078e0020 */
[----:B------:R-:W-:Y:S01]  /*99c0*/  MOV R26, R29 ;  /* 0x0000001d001a7202 */ /* 0x000fe20000000f00 */
[----:B------:R-:W-:Y:S02]  /*99d0*/  IMAD.MOV.U32 R57, RZ, RZ, R58 ;  /* 0x000000ffff397224 */ /* 0x000fe400078e003a */
[----:B------:R-:W-:-:S07]  /*99e0*/  IMAD.MOV.U32 R122, RZ, RZ, R125 ;  /* 0x000000ffff7a7224 */ /* 0x000fce00078e007d */
.L_x_29093:
[----:B------:R-:W-:Y:S05]  /*99f0*/  BSYNC.RECONVERGENT B1 ;  /* 0x0000000000017941 */ /* 0x000fea0003800200 */
.L_x_29091:
        /* <DEDUP_REMOVED lines=11> */
.L_x_29095:
[----:B------:R-:W-:Y:S01]  /*9ab0*/  IMAD.MOV.U32 R32, RZ, RZ, R53 ;  /* 0x000000ffff207224 */ /* 0x000fe200078e0035 */
[----:B------:R-:W-:Y:S01]  /*9ac0*/  MOV R29, R28 ;  /* 0x0000001c001d7202 */ /* 0x000fe20000000f00 */
[----:B------:R-:W-:Y:S02]  /*9ad0*/  IMAD.MOV.U32 R58, RZ, RZ, R57 ;  /* 0x000000ffff3a7224 */ /* 0x000fe400078e0039 */
[----:B------:R-:W-:-:S07]  /*9ae0*/  IMAD.MOV.U32 R125, RZ, RZ, R124 ;  /* 0x000000ffff7d7224 */ /* 0x000fce00078e007c */
.L_x_29096:
[----:B------:R-:W-:Y:S05]  /*9af0*/  BSYNC.RECONVERGENT B1 ;  /* 0x0000000000017941 */ /* 0x000fea0003800200 */
.L_x_29094:
        /* <DEDUP_REMOVED lines=11> */
.L_x_29098:
[----:B------:R-:W-:Y:S01]  /*9bb0*/  IMAD.MOV.U32 R53, RZ, RZ, R32 ;  /* 0x000000ffff357224 */ /* 0x000fe200078e0020 */
[----:B------:R-:W-:Y:S01]  /*9bc0*/  MOV R28, R31 ;  /* 0x0000001f001c7202 */ /* 0x000fe20000000f00 */
[----:B------:R-:W-:Y:S02]  /*9bd0*/  IMAD.MOV.U32 R57, RZ, RZ, R58 ;  /* 0x000000ffff397224 */ /* 0x000fe400078e003a */
[----:B------:R-:W-:-:S07]  /*9be0*/  IMAD.MOV.U32 R124, RZ, RZ, R127 ;  /* 0x000000ffff7c7224 */ /* 0x000fce00078e007f */
.L_x_29099:
[----:B------:R-:W-:Y:S05]  /*9bf0*/  BSYNC.RECONVERGENT B1 ;  /* 0x0000000000017941 */ /* 0x000fea0003800200 */
.L_x_29097:
        /* <DEDUP_REMOVED lines=11> */
.L_x_29101:
[----:B------:R-:W-:Y:S01]  /*9cb0*/  IMAD.MOV.U32 R32, RZ, RZ, R53 ;  /* 0x000000ffff207224 */ /* 0x000fe200078e0035 */
[----:B------:R-:W-:Y:S01]  /*9cc0*/  MOV R31, R30 ;  /* 0x0000001e001f7202 */ /* 0x000fe20000000f00 */
[----:B------:R-:W-:Y:S02]  /*9cd0*/  IMAD.MOV.U32 R58, RZ, RZ, R57 ;  /* 0x000000ffff3a7224 */ /* 0x000fe400078e0039 */
[----:B------:R-:W-:-:S07]  /*9ce0*/  IMAD.MOV.U32 R127, RZ, RZ, R126 ;  /* 0x000000ffff7f7224 */ /* 0x000fce00078e007e */
.L_x_29102:
[----:B------:R-:W-:Y:S05]  /*9cf0*/  BSYNC.RECONVERGENT B1 ;  /* 0x0000000000017941 */ /* 0x000fea0003800200 */
.L_x_29100:
        /* <DEDUP_REMOVED lines=11> */
.L_x_29104:
[----:B------:R-:W-:Y:S01]  /*9db0*/  IMAD.MOV.U32 R53, RZ, RZ, R32 ;  /* 0x000000ffff357224 */ /* 0x000fe200078e0020 */
[----:B------:R-:W-:Y:S01]  /*9dc0*/  MOV R30, R33 ;  /* 0x00000021001e7202 */ /* 0x000fe20000000f00 */
[----:B------:R-:W-:Y:S02]  /*9dd0*/  IMAD.MOV.U32 R126, RZ, RZ, R129 ;  /* 0x000000ffff7e7224 */ /* 0x000fe400078e0081 */
[----:B------:R-:W-:-:S07]  /*9de0*/  IMAD.MOV.U32 R57, RZ, RZ, R58 ;  /* 0x000000ffff397224 */ /* 0x000fce00078e003a */
.L_x_29105:
[----:B------:R-:W-:Y:S05]  /*9df0*/  BSYNC.RECONVERGENT B1 ;  /* 0x0000000000017941 */ /* 0x000fea0003800200 */
.L_x_29103:
        /* <DEDUP_REMOVED lines=11> */
.L_x_29107:
[----:B------:R-:W-:Y:S01]  /*9eb0*/  IMAD.MOV.U32 R129, RZ, RZ, R54 ;  /* 0x000000ffff817224 */ /* 0x000fe200078e0036 */
[----:B------:R-:W-:Y:S01]  /*9ec0*/  MOV R32, R57 ;  /* 0x0000003900207202 */ /* 0x000fe20000000f00 */
[----:B------:R-:W-:Y:S02]  /*9ed0*/  IMAD.MOV.U32 R33, RZ, RZ, R56 ;  /* 0x000000ffff217224 */ /* 0x000fe400078e0038 */
[--C-:B------:R-:W-:Y:S02]  /*9ee0*/  IMAD.MOV.U32 R128, RZ, RZ, R53.reuse ;  /* 0x000000ffff807224 */ /* 0x100fe400078e0035 */
[----:B------:R-:W-:Y:S02]  /*9ef0*/  IMAD.MOV.U32 R54, RZ, RZ, R53 ;  /* 0x000000ffff367224 */ /* 0x000fe400078e0035 */
[----:B------:R-:W-:-:S07]  /*9f00*/  IMAD.MOV.U32 R56, RZ, RZ, R57 ;  /* 0x000000ffff387224 */ /* 0x000fce00078e0039 */
.L_x_29108:
[----:B------:R-:W-:Y:S05]  /*9f10*/  BSYNC.RECONVERGENT B1 ;  /* 0x0000000000017941 */ /* 0x000fea0003800200 */
.L_x_29106:
[----:B------:R-:W-:Y:S01]  /*9f20*/  VIADD R59, R59, 0x4 ;  /* 0x000000043b3b7836 */ /* 0x000fe20000000000 */
[----:B------:R-:W-:Y:S06]  /*9f30*/  @P1 BRA `(.L_x_29109) ;  /* 0xffffffe0000c1947 */ /* 0x000fec000383ffff */
.L_x_29015:
[----:B------:R-:W-:Y:S05]  /*9f40*/  BSYNC.RECONVERGENT B0 ;  /* 0x0000000000007941 */ /* 0x000fea0003800200 */
.L_x_29014:
        /* <DEDUP_REMOVED lines=106> */
[----:B------:R-:W-:Y:S01]  /*a5f0*/  VIADD R60, R102, 0x88 ;  /* 0x00000088663c7836 */ /* 0x000fe20000000000 */
[----:B------:R-:W-:Y:S02]  /*a600*/  MOV R56, R32 ;  /* 0x0000002000387202 */ /* 0x000fe40000000f00 */
[----:B------:R-:W-:Y:S02]  /*a610*/  FSEL R53, R55, R100, P0 ;  /* 0x0000006437357208 */ /* 0x000fe40000000000 */
[----:B------:R-:W-:Y:S01]  /*a620*/  FSEL R52, R100, R55, P0 ;  /* 0x0000003764347208 */ /* 0x000fe20000000000 */
[----:B------:R-:W-:-:S04]  /*a630*/  IMAD.MOV.U32 R55, RZ, RZ, R128 ;  /* 0x000000ffff377224 */ /* 0x000fc800078e0080 */
[----:B------:R-:W-:-:S04]  /*a640*/  FADD.FTZ R52, -R53, R52 ;  /* 0x0000003435347221 */ /* 0x000fc80000010100 */
[----:B------:R-:W-:Y:S01]  /*a650*/  FMUL.FTZ R54, R52, 1.4426950216293334961 ;  /* 0x3fb8aa3b34367820 */ /* 0x000fe20000410000 */
[----:B------:R-:W-:Y:S02]  /*a660*/  FSEL R52, R131, R101, P0 ;  /* 0x0000006583347208 */ /* 0x000fe40000000000 */
[----:B------:R-:W-:-:S03]  /*a670*/  FSEL R131, R101, R131, P0 ;  /* 0x0000008365837208 */ /* 0x000fc60000000000 */
[----:B------:R-:W0:Y:S02]  /*a680*/  MUFU.EX2 R54, R54 ;  /* 0x0000003600367308 */ /* 0x000e240000000800 */
[----:B0-----:R-:W-:Y:S01]  /*a690*/  FFMA.FTZ R131, R131, R54, R52 ;  /* 0x0000003683837223 */ /* 0x001fe20000010034 */
[----:B------:R-:W-:-:S07]  /*a6a0*/  IMAD.MOV.U32 R52, RZ, RZ, RZ ;  /* 0x000000ffff347224 */ /* 0x000fce00078e00ff */
.L_x_29205:
        /* <DEDUP_REMOVED lines=20> */
.L_x_29113:
[----:B------:R-:W-:Y:S01]  /*a7f0*/  IMAD.MOV.U32 R32, RZ, RZ, R35 ;  /* 0x000000ffff207224 */ /* 0x000fe200078e0023 */
[----:B------:R-:W-:Y:S01]  /*a800*/  MOV R54, R3 ;  /* 0x0000000300367202 */ /* 0x000fe20000000f00 */
[----:B------:R-:W-:Y:S02]  /*a810*/  IMAD.MOV.U32 R35, RZ, RZ, R34 ;  /* 0x000000ffff237224 */ /* 0x000fe400078e0022 */
[----:B------:R-:W-:-:S07]  /*a820*/  IMAD.MOV.U32 R3, RZ, RZ, R2 ;  /* 0x000000ffff037224 */ /* 0x000fce00078e0002 */
.L_x_29114:
[----:B------:R-:W-:Y:S05]  /*a830*/  BSYNC.RECONVERGENT B1 ;  /* 0x0000000000017941 */ /* 0x000fea0003800200 */
.L_x_29112:
        /* <DEDUP_REMOVED lines=11> */
.L_x_29116:
[----:B------:R-:W-:Y:S01]  /*a8f0*/  IMAD.MOV.U32 R57, RZ, RZ, R32 ;  /* 0x000000ffff397224 */ /* 0x000fe200078e0020 */
[----:B------:R-:W-:Y:S01]  /*a900*/  MOV R59, R54 ;  /* 0x00000036003b7202 */ /* 0x000fe20000000f00 */
[----:B------:R-:W-:Y:S02]  /*a910*/  IMAD.MOV.U32 R34, RZ, RZ, R37 ;  /* 0x000000ffff227224 */ /* 0x000fe400078e0025 */
[----:B------:R-:W-:-:S07]  /*a920*/  IMAD.MOV.U32 R2, RZ, RZ, R5 ;  /* 0x000000ffff027224 */ /* 0x000fce00078e0005 */
.L_x_29117:
[----:B------:R-:W-:Y:S05]  /*a930*/  BSYNC.RECONVERGENT B1 ;  /* 0x0000000000017941 */ /* 0x000fea0003800200 */
.L_x_29115:
        /* <DEDUP_REMOVED lines=11> */
.L_x_29119:
[----:B------:R-:W-:Y:S01]  /*a9f0*/  IMAD.MOV.U32 R32, RZ, RZ, R57 ;  /* 0x000000ffff207224 */ /* 0x000fe200078e0039 */
[----:B------:R-:W-:Y:S01]  /*aa00*/  MOV R54, R59 ;  /* 0x0000003b00367202 */ /* 0x000fe20000000f00 */
[----:B------:R-:W-:Y:S02]  /*aa10*/  IMAD.MOV.U32 R37, RZ, RZ, R36 ;  /* 0x000000ffff257224 */ /* 0x000fe400078e0024 */
[----:B------:R-:W-:-:S07]  /*aa20*/  IMAD.MOV.U32 R5, RZ, RZ, R4 ;  /* 0x000000ffff057224 */ /* 0x000fce00078e0004 */
.L_x_29120:
[----:B------:R-:W-:Y:S05]  /*aa30*/  BSYNC.RECONVERGENT B1 ;  /* 0x0000000000017941 */ /* 0x000fea0003800200 */
.L_x_29118:
        /* <DEDUP_REMOVED lines=11> */
.L_x_29122:
[----:B------:R-:W-:Y:S01]  /*aaf0*/  IMAD.MOV.U32 R57, RZ, RZ, R32 ;  /* 0x000000ffff397224 */ /* 0x000fe200078e0020 */
[----:B------:R-:W-:Y:S01]  /*ab00*/  MOV R59, R54 ;  /* 0x00000036003b7202 */ /* 0x000fe20000000f00 */
[----:B------:R-:W-:Y:S02]  /*ab10*/  IMAD.MOV.U32 R36, RZ, RZ, R39 ;  /* 0x000000ffff247224 */ /* 0x000fe400078e0027 */
[----:B------:R-:W-:-:S07]  /*ab20*/  IMAD.MOV.U32 R4, RZ, RZ, R7 ;  /* 0x000000ffff047224 */ /* 0x000fce00078e0007 */
.L_x_29123:
[----:B------:R-:W-:Y:S05]  /*ab30*/  BSYNC.RECONVERGENT B1 ;  /* 0x0000000000017941 */ /* 0x000fea0003800200 */
.L_x_29121:
        /* <DEDUP_REMOVED lines=11> */
.L_x_29125:
[----:B------:R-:W-:Y:S01]  /*abf0*/  IMAD.MOV.U32 R32, RZ, RZ, R57 ;  /* 0x000000ffff207224 */ /* 0x000fe200078e0039 */
[----:B------:R-:W-:Y:S01]  /*ac00*/  MOV R54, R59 ;  /* 0x0000003b00367202 */ /* 0x000fe20000000f00 */
[----:B------:R-:W-:Y:S02]  /*ac10*/  IMAD.MOV.U32 R39, RZ, RZ, R38 ;  /* 0x000000ffff277224 */ /* 0x000fe400078e0026 */
[----:B------:R-:W-:-:S07]  /*ac20*/  IMAD.MOV.U32 R7, RZ, RZ, R6 ;  /* 0x000000ffff077224 */ /* 0x000fce00078e0006 */
.L_x_29126:
[----:B------:R-:W-:Y:S05]  /*ac30*/  BSYNC.RECONVERGENT B1 ;  /* 0x0000000000017941 */ /* 0x000fea0003800200 */
.L_x_29124:
        /* <DEDUP_REMOVED lines=11> */
.L_x_29128:
[----:B------:R-:W-:Y:S01]  /*acf0*/  IMAD.MOV.U32 R57, RZ, RZ, R32 ;  /* 0x000000ffff397224 */ /* 0x000fe200078e0020 */
[----:B------:R-:W-:Y:S01]  /*ad00*/  MOV R59, R54 ;  /* 0x00000036003b7202 */ /* 0x000fe20000000f00 */
[----:B------:R-:W-:Y:S02]  /*ad10*/  IMAD.MOV.U32 R38, RZ, RZ, R41 ;  /* 0x000000ffff267224 */ /* 0x000fe400078e0029 */
[----:B------:R-:W-:-:S07]  /*ad20*/  IMAD.MOV.U32 R6, RZ, RZ, R9 ;  /* 0x000000ffff067224 */ /* 0x000fce00078e0009 */
.L_x_29129:
[----:B------:R-:W-:Y:S05]  /*ad30*/  BSYNC.RECONVERGENT B1 ;  /* 0x0000000000017941 */ /* 0x000fea0003800200 */
.L_x_29127:
        /* <DEDUP_REMOVED lines=11> */
.L_x_29131:
[----:B------:R-:W-:Y:S01]  /*adf0*/  IMAD.MOV.U32 R32, RZ, RZ, R57 ;  /* 0x000000ffff207224 */ /* 0x000fe200078e0039 */
[----:B------:R-:W-:Y:S01]  /*ae00*/  MOV R54, R59 ;  /* 0x0000003b00367202 */ /* 0x000fe20000000f00 */
[----:B------:R-:W-:Y:S02]  /*ae10*/  IMAD.MOV.U32 R41, RZ, RZ, R40 ;  /* 0x000000ffff297224 */ /* 0x000fe400078e0028 */
[----:B------:R-:W-:-:S07]  /*ae20*/  IMAD.MOV.U32 R9, RZ, RZ, R8 ;  /* 0x000000ffff097224 */ /* 0x000fce00078e0008 */
.L_x_29132:
[----:B------:R-:W-:Y:S05]  /*ae30*/  BSYNC.RECONVERGENT B1 ;  /* 0x0000000000017941 */ /* 0x000fea0003800200 */
.L_x_29130:
        /* <DEDUP_REMOVED lines=11> */
.L_x_29134:
[----:B------:R-:W-:Y:S01]  /*aef0*/  IMAD.MOV.U32 R57, RZ, RZ, R32 ;  /* 0x000000ffff397224 */ /* 0x000fe200078e0020 */
[----:B------:R-:W-:Y:S01]  /*af00*/  MOV R59, R54 ;  /* 0x00000036003b7202 */ /* 0x000fe20000000f00 */
[----:B------:R-:W-:Y:S02]  /*af10*/  IMAD.MOV.U32 R40, RZ, RZ, R43 ;  /* 0x000000ffff287224 */ /* 0x000fe400078e002b */
[----:B------:R-:W-:-:S07]  /*af20*/  IMAD.MOV.U32 R8, RZ, RZ, R11 ;  /* 0x000000ffff087224 */ /* 0x000fce00078e000b */
.L_x_29135:
[----:B------:R-:W-:Y:S05]  /*af30*/  BSYNC.RECONVERGENT B1 ;  /* 0x0000000000017941 */ /* 0x000fea0003800200 */
.L_x_29133:
        /* <DEDUP_REMOVED lines=11> */
.L_x_29137:
[----:B------:R-:W-:Y:S01]  /*aff0*/  IMAD.MOV.U32 R32, RZ, RZ, R57 ;  /* 0x000000ffff207224 */ /* 0x000fe200078e0039 */
[----:B------:R-:W-:Y:S01]  /*b000*/  MOV R54, R59 ;  /* 0x0000003b00367202 */ /* 0x000fe20000000f00 */
[----:B------:R-:W-:Y:S02]  /*b010*/  IMAD.MOV.U32 R43, RZ, RZ, R42 ;  /* 0x000000ffff2b7224 */ /* 0x000fe400078e002a */
[----:B------:R-:W-:-:S07]  /*b020*/  IMAD.MOV.U32 R11, RZ, RZ, R10 ;  /* 0x000000ffff0b7224 */ /* 0x000fce00078e000a */
.L_x_29138:
[----:B------:R-:W-:Y:S05]  /*b030*/  BSYNC.RECONVERGENT B1 ;  /* 0x0000000000017941 */ /* 0x000fea0003800200 */
.L_x_29136:
        /* <DEDUP_REMOVED lines=11> */
.L_x_29140:
[----:B------:R-:W-:Y:S01]  /*b0f0*/  IMAD.MOV.U32 R57, RZ, RZ, R32 ;  /* 0x000000ffff397224 */ /* 0x000fe200078e0020 */
[----:B------:R-:W-:Y:S01]  /*b100*/  MOV R59, R54 ;  /* 0x00000036003b7202 */ /* 0x000fe20000000f00 */
[----:B------:R-:W-:Y:S02]  /*b110*/  IMAD.MOV.U32 R42, RZ, RZ, R45 ;  /* 0x000000ffff2a7224 */ /* 0x000fe400078e002d */
[----:B------:R-:W-:-:S07]  /*b120*/  IMAD.MOV.U32 R10, RZ, RZ, R13 ;  /* 0x000000ffff0a7224 */ /* 0x000fce00078e000d */
.L_x_29141:
[----:B------:R-:W-:Y:S05]  /*b130*/  BSYNC.RECONVERGENT B1 ;  /* 0x0000000000017941 */ /* 0x000fea0003800200 */
.L_x_29139:
        /* <DEDUP_REMOVED lines=11> */
.L_x_29143:
[----:B------:R-:W-:Y:S01]  /*b1f0*/  IMAD.MOV.U32 R32, RZ, RZ, R57 ;  /* 0x000000ffff207224 */ /* 0x000fe200078e0039 */
[----:B------:R-:W-:Y:S01]  /*b200*/  MOV R54, R59 ;  /* 0x0000003b00367202 */ /* 0x000fe20000000f00 */
[----:B------:R-:W-:Y:S02]  /*b210*/  IMAD.MOV.U32 R45, RZ, RZ, R44 ;  /* 0x000000ffff2d7224 */ /* 0x000fe400078e002c */
[----:B------:R-:W-:-:S07]  /*b220*/  IMAD.MOV.U32 R13, RZ, RZ, R12 ;  /* 0x000000ffff0d7224 */ /* 0x000fce00078e000c */
.L_x_29144:
[----:B------:R-:W-:Y:S05]  /*b230*/  BSYNC.RECONVERGENT B1 ;  /* 0x0000000000017941 */ /* 0x000fea0003800200 */
.L_x_29142:
        /* <DEDUP_REMOVED lines=11> */
.L_x_29146:
[----:B------:R-:W-:Y:S01]  /*b2f0*/  IMAD.MOV.U32 R57, RZ, RZ, R32 ;  /* 0x000000ffff397224 */ /* 0x000fe200078e0020 */
[----:B------:R-:W-:Y:S01]  /*b300*/  MOV R59, R54 ;  /* 0x00000036003b7202 */ /* 0x000fe20000000f00 */
[----:B------:R-:W-:Y:S02]  /*b310*/  IMAD.MOV.U32 R44, RZ, RZ, R47 ;  /* 0x000000ffff2c7224 */ /* 0x000fe400078e002f */
[----:B------:R-:W-:-:S07]  /*b320*/  IMAD.MOV.U32 R12, RZ, RZ, R15 ;  /* 0x000000ffff0c7224 */ /* 0x000fce00078e000f */
.L_x_29147:
[----:B------:R-:W-:Y:S05]  /*b330*/  BSYNC.RECONVERGENT B1 ;  /* 0x0000000000017941 */ /* 0x000fea0003800200 */
.L_x_29145:
        /* <DEDUP_REMOVED lines=11> */
.L_x_29149:
[----:B------:R-:W-:Y:S01]  /*b3f0*/  IMAD.MOV.U32 R32, RZ, RZ, R57 ;  /* 0x000000ffff207224 */ /* 0x000fe200078e0039 */
[----:B------:R-:W-:Y:S01]  /*b400*/  MOV R54, R59 ;  /* 0x0000003b00367202 */ /* 0x000fe20000000f00 */
[----:B------:R-:W-:Y:S02]  /*b410*/  IMAD.MOV.U32 R47, RZ, RZ, R46 ;  /* 0x000000ffff2f7224 */ /* 0x000fe400078e002e */
[----:B------:R-:W-:-:S07]  /*b420*/  IMAD.MOV.U32 R15, RZ, RZ, R14 ;  /* 0x000000ffff0f7224 */ /* 0x000fce00078e000e */
.L_x_29150:
[----:B------:R-:W-:Y:S05]  /*b430*/  BSYNC.RECONVERGENT B1 ;  /* 0x0000000000017941 */ /* 0x000fea0003800200 */
.L_x_29148:
        /* <DEDUP_REMOVED lines=11> */
.L_x_29152:
[----:B------:R-:W-:Y:S01]  /*b4f0*/  IMAD.MOV.U32 R57, RZ, RZ, R32 ;  /* 0x000000ffff397224 */ /* 0x000fe200078e0020 */
[----:B------:R-:W-:Y:S01]  /*b500*/  MOV R59, R54 ;  /* 0x00000036003b7202 */ /* 0x000fe20000000f00 */
[----:B------:R-:W-:Y:S02]  /*b510*/  IMAD.MOV.U32 R46, RZ, RZ, R49 ;  /* 0x000000ffff2e7224 */ /* 0x000fe400078e0031 */
[----:B------:R-:W-:-:S07]  /*b520*/  IMAD.MOV.U32 R14, RZ, RZ, R17 ;  /* 0x000000ffff0e7224 */ /* 0x000fce00078e0011 */
.L_x_29153:
[----:B------:R-:W-:Y:S05]  /*b530*/  BSYNC.RECONVERGENT B1 ;  /* 0x0000000000017941 */ /* 0x000fea0003800200 */
.L_x_29151:
        /* <DEDUP_REMOVED lines=11> */
.L_x_29155:
[----:B------:R-:W-:Y:S01]  /*b5f0*/  IMAD.MOV.U32 R32, RZ, RZ, R57 ;  /* 0x000000ffff207224 */ /* 0x000fe200078e0039 */
[----:B------:R-:W-:Y:S01]  /*b600*/  MOV R54, R59 ;  /* 0x0000003b00367202 */ /* 0x000fe20000000f00 */
[----:B------:R-:W-:Y:S02]  /*b610*/  IMAD.MOV.U32 R49, RZ, RZ, R48 ;  /* 0x000000ffff317224 */ /* 0x000fe400078e0030 */
[----:B------:R-:W-:-:S07]  /*b620*/  IMAD.MOV.U32 R17, RZ, RZ, R16 ;  /* 0x000000ffff117224 */ /* 0x000fce00078e0010 */
.L_x_29156:
[----:B------:R-:W-:Y:S05]  /*b630*/  BSYNC.RECONVERGENT B1 ;  /* 0x0000000000017941 */ /* 0x000fea0003800200 */
.L_x_29154:
        /* <DEDUP_REMOVED lines=11> */
.L_x_29158:
[----:B------:R-:W-:Y:S01]  /*b6f0*/  IMAD.MOV.U32 R57, RZ, RZ, R32 ;  /* 0x000000ffff397224 */ /* 0x000fe200078e0020 */
[----:B------:R-:W-:Y:S01]  /*b700*/  MOV R59, R54 ;  /* 0x00000036003b7202 */ /* 0x000fe20000000f00 */
[----:B------:R-:W-:Y:S02]  /*b710*/  IMAD.MOV.U32 R48, RZ, RZ, R51 ;  /* 0x000000ffff307224 */ /* 0x000fe400078e0033 */
[----:B------:R-:W-:-:S07]  /*b720*/  IMAD.MOV.U32 R16, RZ, RZ, R19 ;  /* 0x000000ffff107224 */ /* 0x000fce00078e0013 */
.L_x_29159:
[----:B------:R-:W-:Y:S05]  /*b730*/  BSYNC.RECONVERGENT B1 ;  /* 0x0000000000017941 */ /* 0x000fea0003800200 */
.L_x_29157:
        /* <DEDUP_REMOVED lines=11> */
.L_x_29161:
[----:B------:R-:W-:Y:S01]  /*b7f0*/  IMAD.MOV.U32 R32, RZ, RZ, R57 ;  /* 0x000000ffff207224 */ /* 0x000fe200078e0039 */
[----:B------:R-:W-:Y:S01]  /*b800*/  MOV R54, R59 ;  /* 0x0000003b00367202 */ /* 0x000fe20000000f00 */
[----:B------:R-:W-:Y:S02]  /*b810*/  IMAD.MOV.U32 R51, RZ, RZ, R50 ;  /* 0x000000ffff337224 */ /* 0x000fe400078e0032 */
[----:B------:R-:W-:-:S07]  /*b820*/  IMAD.MOV.U32 R19, RZ, RZ, R18 ;  /* 0x000000ffff137224 */ /* 0x000fce00078e0012 */
.L_x_29162:
[----:B------:R-:W-:Y:S05]  /*b830*/  BSYNC.RECONVERGENT B1 ;  /* 0x0000000000017941 */ /* 0x000fea0003800200 */
.L_x_29160:
        /* <DEDUP_REMOVED lines=11> */
.L_x_29164:
[----:B------:R-:W-:Y:S01]  /*b8f0*/  IMAD.MOV.U32 R57, RZ, RZ, R32 ;  /* 0x000000ffff397224 */ /* 0x000fe200078e0020 */
[----:B------:R-:W-:Y:S01]  /*b900*/  MOV R59, R54 ;  /* 0x00000036003b7202 */ /* 0x000fe20000000f00 */
[----:B------:R-:W-:Y:S02]  /*b910*/  IMAD.MOV.U32 R50, RZ, RZ, R117 ;  /* 0x000000ffff327224 */ /* 0x000fe400078e0075 */
[----:B------:R-:W-:-:S07]  /*b920*/  IMAD.MOV.U32 R18, RZ, RZ, R21 ;  /* 0x000000ffff127224 */ /* 0x000fce00078e0015 */
.L_x_29165:
[----:B------:R-:W-:Y:S05]  /*b930*/  BSYNC.RECONVERGENT B1 ;  /* 0x0000000000017941 */ /* 0x000fea0003800200 */
.L_x_29163:
        /* <DEDUP_REMOVED lines=11> */
.L_x_29167:
[----:B------:R-:W-:Y:S01]  /*b9f0*/  IMAD.MOV.U32 R32, RZ, RZ, R57 ;  /* 0x000000ffff207224 */ /* 0x000fe200078e0039 */
[----:B------:R-:W-:Y:S01]  /*ba00*/  MOV R54, R59 ;  /* 0x0000003b00367202 */ /* 0x000fe20000000f00 */
[----:B------:R-:W-:Y:S02]  /*ba10*/  IMAD.MOV.U32 R117, RZ, RZ, R116 ;  /* 0x000000ffff757224 */ /* 0x000fe400078e0074 */
[----:B------:R-:W-:-:S07]  /*ba20*/  IMAD.MOV.U32 R21, RZ, RZ, R20 ;  /* 0x000000ffff157224 */ /* 0x000fce00078e0014 */
.L_x_29168:
[----:B------:R-:W-:Y:S05]  /*ba30*/  BSYNC.RECONVERGENT B1 ;  /* 0x0000000000017941 */ /* 0x000fea0003800200 */
.L_x_29166:
        /* <DEDUP_REMOVED lines=11> */
.L_x_29170:
[----:B------:R-:W-:Y:S01]  /*baf0*/  IMAD.MOV.U32 R57, RZ, RZ, R32 ;  /* 0x000000ffff397224 */ /* 0x000fe200078e0020 */
[----:B------:R-:W-:Y:S01]  /*bb00*/  MOV R59, R54 ;  /* 0x00000036003b7202 */ /* 0x000fe20000000f00 */
[----:B------:R-:W-:Y:S02]  /*bb10*/  IMAD.MOV.U32 R116, RZ, RZ, R119 ;  /* 0x000000ffff747224 */ /* 0x000fe400078e0077 */
[----:B------:R-:W-:-:S07]  /*bb20*/  IMAD.MOV.U32 R20, RZ, RZ, R23 ;  /* 0x000000ffff147224 */ /* 0x000fce00078e0017 */
.L_x_29171:
[----:B------:R-:W-:Y:S05]  /*bb30*/  BSYNC.RECONVERGENT B1 ;  /* 0x0000000000017941 */ /* 0x000fea0003800200 */
.L_x_29169:
        /* <DEDUP_REMOVED lines=11> */
.L_x_29173:
[----:B------:R-:W-:Y:S01]  /*bbf0*/  IMAD.MOV.U32 R32, RZ, RZ, R57 ;  /* 0x000000ffff207224 */ /* 0x000fe200078e0039 */
[----:B------:R-:W-:Y:S01]  /*bc00*/  MOV R54, R59 ;  /* 0x0000003b00367202 */ /* 0x000fe20000000f00 */
[----:B------:R-:W-:Y:S02]  /*bc10*/  IMAD.MOV.U32 R119, RZ, RZ, R118 ;  /* 0x000000ffff777224 */ /* 0x000fe400078e0076 */
[----:B------:R-:W-:-:S07]  /*bc20*/  IMAD.MOV.U32 R23, RZ, RZ, R22 ;  /* 0x000000ffff177224 */ /* 0x000fce00078e0016 */
.L_x_29174:
[----:B------:R-:W-:Y:S05]  /*bc30*/  BSYNC.RECONVERGENT B1 ;  /* 0x0000000000017941 */ /* 0x000fea0003800200 */
.L_x_29172:
        /* <DEDUP_REMOVED lines=11> */
.L_x_29176:
[----:B------:R-:W-:Y:S01]  /*bcf0*/  IMAD.MOV.U32 R57, RZ, RZ, R32 ;  /* 0x000000ffff397224 */ /* 0x000fe200078e0020 */
[----:B------:R-:W-:Y:S01]  /*bd00*/  MOV R59, R54 ;  /* 0x00000036003b7202 */ /* 0x000fe20000000f00 */
[----:B------:R-:W-:Y:S02]  /*bd10*/  IMAD.MOV.U32 R118, RZ, RZ, R121 ;  /* 0x000000ffff767224 */ /* 0x000fe400078e0079 */
[----:B------:R-:W-:-:S07]  /*bd20*/  IMAD.MOV.U32 R22, RZ, RZ, R25 ;  /* 0x000000ffff167224 */ /* 0x000fce00078e0019 */
.L_x_29177:
[----:B------:R-:W-:Y:S05]  /*bd30*/  BSYNC.RECONVERGENT B1 ;  /* 0x0000000000017941 */ /* 0x000fea0003800200 */
.L_x_29175:
        /* <DEDUP_REMOVED lines=11> */
.L_x_29179:
[----:B------:R-:W-:Y:S01]  /*bdf0*/  IMAD.MOV.U32 R32, RZ, RZ, R57 ;  /* 0x000000ffff207224 */ /* 0x000fe200078e0039 */
[----:B------:R-:W-:Y:S01]  /*be00*/  MOV R54, R59 ;  /* 0x0000003b00367202 */ /* 0x000fe20000000f00 */
[----:B------:R-:W-:Y:S02]  /*be10*/  IMAD.MOV.U32 R121, RZ, RZ, R120 ;  /* 0x000000ffff797224 */ /* 0x000fe400078e0078 */
[----:B------:R-:W-:-:S07]  /*be20*/  IMAD.MOV.U32 R25, RZ, RZ, R24 ;  /* 0x000000ffff197224 */ /* 0x000fce00078e0018 */
.L_x_29180:
[----:B------:R-:W-:Y:S05]  /*be30*/  BSYNC.RECONVERGENT B1 ;  /* 0x0000000000017941 */ /* 0x000fea0003800200 */
.L_x_29178:
        /* <DEDUP_REMOVED lines=11> */
.L_x_29182:
[----:B------:R-:W-:Y:S01]  /*bef0*/  IMAD.MOV.U32 R57, RZ, RZ, R32 ;  /* 0x000000ffff397224 */ /* 0x000fe200078e0020 */
[----:B------:R-:W-:Y:S01]  /*bf00*/  MOV R59, R54 ;  /* 0x00000036003b7202 */ /* 0x000fe20000000f00 */
[----:B------:R-:W-:Y:S02]  /*bf10*/  IMAD.MOV.U32 R120, RZ, RZ, R123 ;  /* 0x000000ffff787224 */ /* 0x000fe400078e007b */
[----:B------:R-:W-:-:S07]  /*bf20*/  IMAD.MOV.U32 R24, RZ, RZ, R27 ;  /* 0x000000ffff187224 */ /* 0x000fce00078e001b */
.L_x_29183:
[----:B------:R-:W-:Y:S05]  /*bf30*/  BSYNC.RECONVERGENT B1 ;  /* 0x0000000000017941 */ /* 0x000fea0003800200 */
.L_x_29181:
        /* <DEDUP_REMOVED lines=11> */
.L_x_29185:
[----:B------:R-:W-:Y:S01]  /*bff0*/  IMAD.MOV.U32 R32, RZ, RZ, R57 ;  /* 0x000000ffff207224 */ /* 0x000fe200078e0039 */
[----:B------:R-:W-:Y:S01]  /*c000*/  MOV R54, R59 ;  /* 0x0000003b00367202 */ /* 0x000fe20000000f00 */
[----:B------:R-:W-:Y:S02]  /*c010*/  IMAD.MOV.U32 R123, RZ, RZ, R122 ;  /* 0x000000ffff7b7224 */ /* 0x000fe400078e007a */
[----:B------:R-:W-:-:S07]  /*c020*/  IMAD.MOV.U32 R27, RZ, RZ, R26 ;  /* 0x000000ffff1b7224 */ /* 0x000fce00078e001a */
.L_x_29186:
[----:B------:R-:W-:Y:S05]  /*c030*/  BSYNC.RECONVERGENT B1 ;  /* 0x0000000000017941 */ /* 0x000fea0003800200 */
.L_x_29184:
        /* <DEDUP_REMOVED lines=11> */
.L_x_29188:
[----:B------:R-:W-:Y:S01]  /*c0f0*/  IMAD.MOV.U32 R57, RZ, RZ, R32 ;  /* 0x000000ffff397224 */ /* 0x000fe200078e0020 */
[----:B------:R-:W-:Y:S01]  /*c100*/  MOV R59, R54 ;  /* 0x00000036003b7202 */ /* 0x000fe20000000f00 */
[----:B------:R-:W-:Y:S02]  /*c110*/  IMAD.MOV.U32 R122, RZ, RZ, R125 ;  /* 0x000000ffff7a7224 */ /* 0x000fe400078e007d */
[----:B------:R-:W-:-:S07]  /*c120*/  IMAD.MOV.U32 R26, RZ, RZ, R29 ;  /* 0x000000ffff1a7224 */ /* 0x000fce00078e001d */
.L_x_29189:
[----:B------:R-:W-:Y:S05]  /*c130*/  BSYNC.RECONVERGENT B1 ;  /* 0x0000000000017941 */ /* 0x000fea0003800200 */
.L_x_29187:
        /* <DEDUP_REMOVED lines=11> */
.L_x_29191:
[----:B------:R-:W-:Y:S01]  /*c1f0*/  IMAD.MOV.U32 R32, RZ, RZ, R57 ;  /* 0x000000ffff207224 */ /* 0x000fe200078e0039 */
[----:B------:R-:W-:Y:S01]  /*c200*/  MOV R54, R59 ;  /* 0x0000003b00367202 */ /* 0x000fe20000000f00 */
[----:B------:R-:W-:Y:S02]  /*c210*/  IMAD.MOV.U32 R125, RZ, RZ, R124 ;  /* 0x000000ffff7d7224 */ /* 0x000fe400078e007c */
[----:B------:R-:W-:-:S07]  /*c220*/  IMAD.MOV.U32 R29, RZ, RZ, R28 ;  /* 0x000000ffff1d7224 */ /* 0x000fce00078e001c */
.L_x_29192:
[----:B------:R-:W-:Y:S05]  /*c230*/  BSYNC.RECONVERGENT B1 ;  /* 0x0000000000017941 */ /* 0x000fea0003800200 */
.L_x_29190:
        /* <DEDUP_REMOVED lines=11> */
.L_x_29194:
[----:B------:R-:W-:Y:S01]  /*c2f0*/  IMAD.MOV.U32 R57, RZ, RZ, R32 ;  /* 0x000000ffff397224 */ /* 0x000fe200078e0020 */
[----:B------:R-:W-:Y:S01]  /*c300*/  MOV R59, R54 ;  /* 0x00000036003b7202 */ /* 0x000fe20000000f00 */
[----:B------:R-:W-:Y:S02]  /*c310*/  IMAD.MOV.U32 R124, RZ, RZ, R127 ;  /* 0x000000ffff7c7224 */ /* 0x000fe400078e007f */
[----:B------:R-:W-:-:S07]  /*c320*/  IMAD.MOV.U32 R28, RZ, RZ, R31 ;  /* 0x000000ffff1c7224 */ /* 0x000fce00078e001f */
.L_x_29195:
[----:B------:R-:W-:Y:S05]  /*c330*/  BSYNC.RECONVERGENT B1 ;  /* 0x0000000000017941 */ /* 0x000fea0003800200 */
.L_x_29193:
        /* <DEDUP_REMOVED lines=11> */
.L_x_29197:
[----:B------:R-:W-:Y:S01]  /*c3f0*/  IMAD.MOV.U32 R32, RZ, RZ, R57 ;  /* 0x000000ffff207224 */ /* 0x000fe200078e0039 */
[----:B------:R-:W-:Y:S01]  /*c400*/  MOV R54, R59 ;  /* 0x0000003b00367202 */ /* 0x000fe20000000f00 */
[----:B------:R-:W-:Y:S02]  /*c410*/  IMAD.MOV.U32 R127, RZ, RZ, R126 ;  /* 0x000000ffff7f7224 */ /* 0x000fe400078e007e */
[----:B------:R-:W-:-:S07]  /*c420*/  IMAD.MOV.U32 R31, RZ, RZ, R30 ;  /* 0x000000ffff1f7224 */ /* 0x000fce00078e001e */
.L_x_29198:
[----:B------:R-:W-:Y:S05]  /*c430*/  BSYNC.RECONVERGENT B1 ;  /* 0x0000000000017941 */ /* 0x000fea0003800200 */
.L_x_29196:
        /* <DEDUP_REMOVED lines=11> */
.L_x_29200:
[----:B------:R-:W-:Y:S01]  /*c4f0*/  IMAD.MOV.U32 R58, RZ, RZ, R32 ;  /* 0x000000ffff3a7224 */ /* 0x000fe200078e0020 */
[----:B------:R-:W-:Y:S01]  /*c500*/  MOV R126, R129 ;  /* 0x00000081007e7202 */ /* 0x000fe20000000f00 */
[----:B------:R-:W-:Y:S02]  /*c510*/  IMAD.MOV.U32 R57, RZ, RZ, R54 ;  /* 0x000000ffff397224 */ /* 0x000fe400078e0036 */
[----:B------:R-:W-:-:S07]  /*c520*/  IMAD.MOV.U32 R30, RZ, RZ, R33 ;  /* 0x000000ffff1e7224 */ /* 0x000fce00078e0021 */
.L_x_29201:
[----:B------:R-:W-:Y:S05]  /*c530*/  BSYNC.RECONVERGENT B1 ;  /* 0x0000000000017941 */ /* 0x000fea0003800200 */
.L_x_29199:
        /* <DEDUP_REMOVED lines=11> */
.L_x_29203:
[----:B------:R-:W-:Y:S01]  /*c5f0*/  IMAD.MOV.U32 R129, RZ, RZ, R55 ;  /* 0x000000ffff817224 */ /* 0x000fe200078e0037 */
[----:B------:R-:W-:Y:S01]  /*c600*/  MOV R33, R56 ;  /* 0x0000003800217202 */ /* 0x000fe20000000f00 */
[--C-:B------:R-:W-:Y:S01]  /*c610*/  IMAD.MOV.U32 R128, RZ, RZ, R58.reuse ;  /* 0x000000ffff807224 */ /* 0x100fe200078e003a */
[----:B------:R-:W-:Y:S01]  /*c620*/  MOV R56, R57 ;  /* 0x0000003900387202 */ /* 0x000fe20000000f00 */
[----:B------:R-:W-:Y:S02]  /*c630*/  IMAD.MOV.U32 R32, RZ, RZ, R57 ;  /* 0x000000ffff207224 */ /* 0x000fe400078e0039 */
[----:B------:R-:W-:-:S07]  /*c640*/  IMAD.MOV.U32 R55, RZ, RZ, R58 ;  /* 0x000000ffff377224 */ /* 0x000fce00078e003a */
.L_x_29204:
[----:B------:R-:W-:Y:S05]  /*c650*/  BSYNC.RECONVERGENT B1 ;  /* 0x0000000000017941 */ /* 0x000fea0003800200 */
.L_x_29202:
[----:B------:R-:W-:Y:S01]  /*c660*/  VIADD R60, R60, 0x4 ;  /* 0x000000043c3c7836 */ /* 0x000fe20000000000 */
[----:B------:R-:W-:Y:S06]  /*c670*/  @P1 BRA `(.L_x_29205) ;  /* 0xffffffe0000c1947 */ /* 0x000fec000383ffff */
.L_x_29111:
[----:B------:R-:W-:Y:S05]  /*c680*/  BSYNC.RECONVERGENT B0 ;  /* 0x0000000000007941 */ /* 0x000fea0003800200 */
.L_x_29110:
        /* <DEDUP_REMOVED lines=106> */
[----:B0-----:R-:W-:Y:S01]  /*cd30*/  IMAD.MOV.U32 R54, RZ, RZ, R128 ;  /* 0x000000ffff367224 */ /* 0x001fe200078e0080 */
        /* <DEDUP_REMOVED lines=11> */
.L_x_29301:
        /* <DEDUP_REMOVED lines=20> */
.L_x_29209:
[----:B------:R-:W-:Y:S02]  /*cf30*/  IMAD.MOV.U32 R32, RZ, RZ, R35 ;  /* 0x000000ffff207224 */ /* 0x000fe400078e0023 */
[----:B------:R-:W-:Y:S01]  /*cf40*/  IMAD.MOV.U32 R56, RZ, RZ, R3 ;  /* 0x000000ffff387224 */ /* 0x000fe200078e0003 */
[----:B------:R-:W-:Y:S01]  /*cf50*/  MOV R3, R2 ;  /* 0x0000000200037202 */ /* 0x000fe20000000f00 */
[----:B------:R-:W-:-:S07]  /*cf60*/  IMAD.MOV.U32 R35, RZ, RZ, R34 ;  /* 0x000000ffff237224 */ /* 0x000fce00078e0022 */
.L_x_29210:
[----:B------:R-:W-:Y:S05]  /*cf70*/  BSYNC.RECONVERGENT B1 ;  /* 0x0000000000017941 */ /* 0x000fea0003800200 */
.L_x_29208:
        /* <DEDUP_REMOVED lines=11> */
.L_x_29212:
[----:B------:R-:W-:Y:S01]  /*d030*/  IMAD.MOV.U32 R53, RZ, RZ, R32 ;  /* 0x000000ffff357224 */ /* 0x000fe200078e0020 */
[----:B------:R-:W-:Y:S01]  /*d040*/  MOV R2, R5 ;  /* 0x0000000500027202 */ /* 0x000fe20000000f00 */
[----:B------:R-:W-:Y:S02]  /*d050*/  IMAD.MOV.U32 R57, RZ, RZ, R56 ;  /* 0x000000ffff397224 */ /* 0x000fe400078e0038 */
[----:B------:R-:W-:-:S07]  /*d060*/  IMAD.MOV.U32 R34, RZ, RZ, R37 ;  /* 0x000000ffff227224 */ /* 0x000fce00078e0025 */
.L_x_29213:
[----:B------:R-:W-:Y:S05]  /*d070*/  BSYNC.RECONVERGENT B1 ;  /* 0x0000000000017941 */ /* 0x000fea0003800200 */
.L_x_29211:
        /* <DEDUP_REMOVED lines=11> */
.L_x_29215:
[----:B------:R-:W-:Y:S01]  /*d130*/  IMAD.MOV.U32 R32, RZ, RZ, R53 ;  /* 0x000000ffff207224 */ /* 0x000fe200078e0035 */
[----:B------:R-:W-:Y:S01]  /*d140*/  MOV R5, R4 ;  /* 0x0000000400057202 */ /* 0x000fe20000000f00 */
[----:B------:R-:W-:Y:S02]  /*d150*/  IMAD.MOV.U32 R56, RZ, RZ, R57 ;  /* 0x000000ffff387224 */ /* 0x000fe400078e0039 */
[----:B------:R-:W-:-:S07]  /*d160*/  IMAD.MOV.U32 R37, RZ, RZ, R36 ;  /* 0x000000ffff257224 */ /* 0x000fce00078e0024 */
.L_x_29216:
[----:B------:R-:W-:Y:S05]  /*d170*/  BSYNC.RECONVERGENT B1 ;  /* 0x0000000000017941 */ /* 0x000fea0003800200 */
.L_x_29214:
        /* <DEDUP_REMOVED lines=11> */
.L_x_29218:
[----:B------:R-:W-:Y:S01]  /*d230*/  IMAD.MOV.U32 R53, RZ, RZ, R32 ;  /* 0x000000ffff357224 */ /* 0x000fe200078e0020 */
[----:B------:R-:W-:Y:S01]  /*d240*/  MOV R4, R7 ;  /* 0x0000000700047202 */ /* 0x000fe20000000f00 */
[----:B------:R-:W-:Y:S02]  /*d250*/  IMAD.MOV.U32 R57, RZ, RZ, R56 ;  /* 0x000000ffff397224 */ /* 0x000fe400078e0038 */
[----:B------:R-:W-:-:S07]  /*d260*/  IMAD.MOV.U32 R36, RZ, RZ, R39 ;  /* 0x000000ffff247224 */ /* 0x000fce00078e0027 */
.L_x_29219:
[----:B------:R-:W-:Y:S05]  /*d270*/  BSYNC.RECONVERGENT B1 ;  /* 0x0000000000017941 */ /* 0x000fea0003800200 */
.L_x_29217:
        /* <DEDUP_REMOVED lines=11> */
.L_x_29221:
[----:B------:R-:W-:Y:S01]  /*d330*/  IMAD.MOV.U32 R32, RZ, RZ, R53 ;  /* 0x000000ffff207224 */ /* 0x000fe200078e0035 */
[----:B------:R-:W-:Y:S01]  /*d340*/  MOV R7, R6 ;  /* 0x0000000600077202 */ /* 0x000fe20000000f00 */
[----:B------:R-:W-:Y:S02]  /*d350*/  IMAD.MOV.U32 R56, RZ, RZ, R57 ;  /* 0x000000ffff387224 */ /* 0x000fe400078e0039 */
[----:B------:R-:W-:-:S07]  /*d360*/  IMAD.MOV.U32 R39, RZ, RZ, R38 ;  /* 0x000000ffff277224 */ /* 0x000fce00078e0026 */
.L_x_29222:
[----:B------:R-:W-:Y:S05]  /*d370*/  BSYNC.RECONVERGENT B1 ;  /* 0x0000000000017941 */ /* 0x000fea0003800200 */
.L_x_29220:
        /* <DEDUP_REMOVED lines=11> */
.L_x_29224:
[----:B------:R-:W-:Y:S01]  /*d430*/  IMAD.MOV.U32 R53, RZ, RZ, R32 ;  /* 0x000000ffff357224 */ /* 0x000fe200078e0020 */
[----:B------:R-:W-:Y:S01]  /*d440*/  MOV R6, R9 ;  /* 0x0000000900067202 */ /* 0x000fe20000000f00 */
[----:B------:R-:W-:Y:S02]  /*d450*/  IMAD.MOV.U32 R57, RZ, RZ, R56 ;  /* 0x000000ffff397224 */ /* 0x000fe400078e0038 */
[----:B------:R-:W-:-:S07]  /*d460*/  IMAD.MOV.U32 R38, RZ, RZ, R41 ;  /* 0x000000ffff267224 */ /* 0x000fce00078e0029 */
.L_x_29225:
[----:B------:R-:W-:Y:S05]  /*d470*/  BSYNC.RECONVERGENT B1 ;  /* 0x0000000000017941 */ /* 0x000fea0003800200 */
.L_x_29223:
        /* <DEDUP_REMOVED lines=11> */
.L_x_29227:
[----:B------:R-:W-:Y:S01]  /*d530*/  IMAD.MOV.U32 R32, RZ, RZ, R53 ;  /* 0x000000ffff207224 */ /* 0x000fe200078e0035 */
[----:B------:R-:W-:Y:S01]  /*d540*/  MOV R9, R8 ;  /* 0x0000000800097202 */ /* 0x000fe20000000f00 */
[----:B------:R-:W-:Y:S02]  /*d550*/  IMAD.MOV.U32 R56, RZ, RZ, R57 ;  /* 0x000000ffff387224 */ /* 0x000fe400078e0039 */
[----:B------:R-:W-:-:S07]  /*d560*/  IMAD.MOV.U32 R41, RZ, RZ, R40 ;  /* 0x000000ffff297224 */ /* 0x000fce00078e0028 */
.L_x_29228:
[----:B------:R-:W-:Y:S05]  /*d570*/  BSYNC.RECONVERGENT B1 ;  /* 0x0000000000017941 */ /* 0x000fea0003800200 */
.L_x_29226:
        /* <DEDUP_REMOVED lines=11> */
.L_x_29230:
[----:B------:R-:W-:Y:S01]  /*d630*/  IMAD.MOV.U32 R53, RZ, RZ, R32 ;  /* 0x000000ffff357224 */ /* 0x000fe200078e0020 */
[----:B------:R-:W-:Y:S01]  /*d640*/  MOV R8, R11 ;  /* 0x0000000b00087202 */ /* 0x000fe20000000f00 */
[----:B------:R-:W-:Y:S02]  /*d650*/  IMAD.MOV.U32 R57, RZ, RZ, R56 ;  /* 0x000000ffff397224 */ /* 0x000fe400078e0038 */
[----:B------:R-:W-:-:S07]  /*d660*/  IMAD.MOV.U32 R40, RZ, RZ, R43 ;  /* 0x000000ffff287224 */ /* 0x000fce00078e002b */
.L_x_29231:
[----:B------:R-:W-:Y:S05]  /*d670*/  BSYNC.RECONVERGENT B1 ;  /* 0x0000000000017941 */ /* 0x000fea0003800200 */
.L_x_29229:
        /* <DEDUP_REMOVED lines=11> */
.L_x_29233:
[----:B------:R-:W-:Y:S01]  /*d730*/  IMAD.MOV.U32 R32, RZ, RZ, R53 ;  /* 0x000000ffff207224 */ /* 0x000fe200078e0035 */
[----:B------:R-:W-:Y:S01]  /*d740*/  MOV R11, R10 ;  /* 0x0000000a000b7202 */ /* 0x000fe20000000f00 */
[----:B------:R-:W-:Y:S02]  /*d750*/  IMAD.MOV.U32 R56, RZ, RZ, R57 ;  /* 0x000000ffff387224 */ /* 0x000fe400078e0039 */
[----:B------:R-:W-:-:S07]  /*d760*/  IMAD.MOV.U32 R43, RZ, RZ, R42 ;  /* 0x000000ffff2b7224 */ /* 0x000fce00078e002a */
.L_x_29234:
[----:B------:R-:W-:Y:S05]  /*d770*/  BSYNC.RECONVERGENT B1 ;  /* 0x0000000000017941 */ /* 0x000fea0003800200 */
.L_x_29232:
        /* <DEDUP_REMOVED lines=11> */
.L_x_29236:
[----:B------:R-:W-:Y:S01]  /*d830*/  IMAD.MOV.U32 R53, RZ, RZ, R32 ;  /* 0x000000ffff357224 */ /* 0x000fe200078e0020 */
[----:B------:R-:W-:Y:S01]  /*d840*/  MOV R10, R13 ;  /* 0x0000000d000a7202 */ /* 0x000fe20000000f00 */
[----:B------:R-:W-:Y:S02]  /*d850*/  IMAD.MOV.U32 R57, RZ, RZ, R56 ;  /* 0x000000ffff397224 */ /* 0x000fe400078e0038 */
[----:B------:R-:W-:-:S07]  /*d860*/  IMAD.MOV.U32 R42, RZ, RZ, R45 ;  /* 0x000000ffff2a7224 */ /* 0x000fce00078e002d */
.L_x_29237:
[----:B------:R-:W-:Y:S05]  /*d870*/  BSYNC.RECONVERGENT B1 ;  /* 0x0000000000017941 */ /* 0x000fea0003800200 */
.L_x_29235:
        /* <DEDUP_REMOVED lines=11> */
.L_x_29239:
[----:B------:R-:W-:Y:S01]  /*d930*/  IMAD.MOV.U32 R32, RZ, RZ, R53 ;  /* 0x000000ffff207224 */ /* 0x000fe200078e0035 */
[----:B------:R-:W-:Y:S01]  /*d940*/  MOV R13, R12 ;  /* 0x0000000c000d7202 */ /* 0x000fe20000000f00 */
[----:B------:R-:W-:Y:S02]  /*d950*/  IMAD.MOV.U32 R56, RZ, RZ, R57 ;  /* 0x000000ffff387224 */ /* 0x000fe400078e0039 */
[----:B------:R-:W-:-:S07]  /*d960*/  IMAD.MOV.U32 R45, RZ, RZ, R44 ;  /* 0x000000ffff2d7224 */ /* 0x000fce00078e002c */
.L_x_29240:
[----:B------:R-:W-:Y:S05]  /*d970*/  BSYNC.RECONVERGENT B1 ;  /* 0x0000000000017941 */ /* 0x000fea0003800200 */
.L_x_29238:
        /* <DEDUP_REMOVED lines=11> */
.L_x_29242:
[----:B------:R-:W-:Y:S01]  /*da30*/  IMAD.MOV.U32 R53, RZ, RZ, R32 ;  /* 0x000000ffff357224 */ /* 0x000fe200078e0020 */
[----:B------:R-:W-:Y:S01]  /*da40*/  MOV R12, R15 ;  /* 0x0000000f000c7202 */ /* 0x000fe20000000f00 */
[----:B------:R-:W-:Y:S02]  /*da50*/  IMAD.MOV.U32 R57, RZ, RZ, R56 ;  /* 0x000000ffff397224 */ /* 0x000fe400078e0038 */
[----:B------:R-:W-:-:S07]  /*da60*/  IMAD.MOV.U32 R44, RZ, RZ, R47 ;  /* 0x000000ffff2c7224 */ /* 0x000fce00078e002f */
.L_x_29243:
[----:B------:R-:W-:Y:S05]  /*da70*/  BSYNC.RECONVERGENT B1 ;  /* 0x0000000000017941 */ /* 0x000fea0003800200 */
.L_x_29241:
        /* <DEDUP_REMOVED lines=11> */
.L_x_29245:
[----:B------:R-:W-:Y:S01]  /*db30*/  IMAD.MOV.U32 R32, RZ, RZ, R53 ;  /* 0x000000ffff207224 */ /* 0x000fe200078e0035 */
[----:B------:R-:W-:Y:S01]  /*db40*/  MOV R15, R14 ;  /* 0x0000000e000f7202 */ /* 0x000fe20000000f00 */
[----:B------:R-:W-:Y:S02]  /*db50*/  IMAD.MOV.U32 R56, RZ, RZ, R57 ;  /* 0x000000ffff387224 */ /* 0x000fe400078e0039 */
[----:B------:R-:W-:-:S07]  /*db60*/  IMAD.MOV.U32 R47, RZ, RZ, R46 ;  /* 0x000000ffff2f7224 */ /* 0x000fce00078e002e */
.L_x_29246:
[----:B------:R-:W-:Y:S05]  /*db70*/  BSYNC.RECONVERGENT B1 ;  /* 0x0000000000017941 */ /* 0x000fea0003800200 */
.L_x_29244:
        /* <DEDUP_REMOVED lines=11> */
.L_x_29248:
[----:B------:R-:W-:Y:S01]  /*dc30*/  IMAD.MOV.U32 R53, RZ, RZ, R32 ;  /* 0x000000ffff357224 */ /* 0x000fe200078e0020 */
[----:B------:R-:W-:Y:S01]  /*dc40*/  MOV R14, R17 ;  /* 0x00000011000e7202 */ /* 0x000fe20000000f00 */
[----:B------:R-:W-:Y:S02]  /*dc50*/  IMAD.MOV.U32 R57, RZ, RZ, R56 ;  /* 0x000000ffff397224 */ /* 0x000fe400078e0038 */
[----:B------:R-:W-:-:S07]  /*dc60*/  IMAD.MOV.U32 R46, RZ, RZ, R49 ;  /* 0x000000ffff2e7224 */ /* 0x000fce00078e0031 */
.L_x_29249:
[----:B------:R-:W-:Y:S05]  /*dc70*/  BSYNC.RECONVERGENT B1 ;  /* 0x0000000000017941 */ /* 0x000fea0003800200 */
.L_x_29247:
        /* <DEDUP_REMOVED lines=11> */
.L_x_29251:
[----:B------:R-:W-:Y:S01]  /*dd30*/  IMAD.MOV.U32 R32, RZ, RZ, R53 ;  /* 0x000000ffff207224 */ /* 0x000fe200078e0035 */
[----:B------:R-:W-:Y:S01]  /*dd40*/  MOV R17, R16 ;  /* 0x0000001000117202 */ /* 0x000fe20000000f00 */
[----:B------:R-:W-:Y:S02]  /*dd50*/  IMAD.MOV.U32 R56, RZ, RZ, R57 ;  /* 0x000000ffff387224 */ /* 0x000fe400078e0039 */
[----:B------:R-:W-:-:S07]  /*dd60*/  IMAD.MOV.U32 R49, RZ, RZ, R48 ;  /* 0x000000ffff317224 */ /* 0x000fce00078e0030 */
.L_x_29252:
[----:B------:R-:W-:Y:S05]  /*dd70*/  BSYNC.RECONVERGENT B1 ;  /* 0x0000000000017941 */ /* 0x000fea0003800200 */
.L_x_29250:
        /* <DEDUP_REMOVED lines=11> */
.L_x_29254:
[----:B------:R-:W-:Y:S01]  /*de30*/  IMAD.MOV.U32 R53, RZ, RZ, R32 ;  /* 0x000000ffff357224 */ /* 0x000fe200078e0020 */
[----:B------:R-:W-:Y:S01]  /*de40*/  MOV R16, R19 ;  /* 0x0000001300107202 */ /* 0x000fe20000000f00 */
[----:B------:R-:W-:Y:S02]  /*de50*/  IMAD.MOV.U32 R57, RZ, RZ, R56 ;  /* 0x000000ffff397224 */ /* 0x000fe400078e0038 */
[----:B------:R-:W-:-:S07]  /*de60*/  IMAD.MOV.U32 R48, RZ, RZ, R51 ;  /* 0x000000ffff307224 */ /* 0x000fce00078e0033 */
.L_x_29255:
[----:B------:R-:W-:Y:S05]  /*de70*/  BSYNC.RECONVERGENT B1 ;  /* 0x0000000000017941 */ /* 0x000fea0003800200 */
.L_x_29253:
        /* <DEDUP_REMOVED lines=11> */
.L_x_29257:
[----:B------:R-:W-:Y:S01]  /*df30*/  IMAD.MOV.U32 R32, RZ, RZ, R53 ;  /* 0x000000ffff207224 */ /* 0x000fe200078e0035 */
[----:B------:R-:W-:Y:S01]  /*df40*/  MOV R19, R18 ;  /* 0x0000001200137202 */ /* 0x000fe20000000f00 */
[----:B------:R-:W-:Y:S02]  /*df50*/  IMAD.MOV.U32 R56, RZ, RZ, R57 ;  /* 0x000000ffff387224 */ /* 0x000fe400078e0039 */
[----:B------:R-:W-:-:S07]  /*df60*/  IMAD.MOV.U32 R51, RZ, RZ, R50 ;  /* 0x000000ffff337224 */ /* 0x000fce00078e0032 */
.L_x_29258:
[----:B------:R-:W-:Y:S05]  /*df70*/  BSYNC.RECONVERGENT B1 ;  /* 0x0000000000017941 */ /* 0x000fea0003800200 */
.L_x_29256:
        /* <DEDUP_REMOVED lines=11> */
.L_x_29260:
[----:B------:R-:W-:Y:S01]  /*e030*/  IMAD.MOV.U32 R53, RZ, RZ, R32 ;  /* 0x000000ffff357224 */ /* 0x000fe200078e0020 */
[----:B------:R-:W-:Y:S01]  /*e040*/  MOV R18, R21 ;  /* 0x0000001500127202 */ /* 0x000fe20000000f00 */
[----:B------:R-:W-:Y:S02]  /*e050*/  IMAD.MOV.U32 R57, RZ, RZ, R56 ;  /* 0x000000ffff397224 */ /* 0x000fe400078e0038 */
[----:B------:R-:W-:-:S07]  /*e060*/  IMAD.MOV.U32 R50, RZ, RZ, R117 ;  /* 0x000000ffff327224 */ /* 0x000fce00078e0075 */
.L_x_29261:
[----:B------:R-:W-:Y:S05]  /*e070*/  BSYNC.RECONVERGENT B1 ;  /* 0x0000000000017941 */ /* 0x000fea0003800200 */
.L_x_29259:
        /* <DEDUP_REMOVED lines=11> */
.L_x_29263:
[----:B------:R-:W-:Y:S01]  /*e130*/  IMAD.MOV.U32 R32, RZ, RZ, R53 ;  /* 0x000000ffff207224 */ /* 0x000fe200078e0035 */
[----:B------:R-:W-:Y:S01]  /*e140*/  MOV R21, R20 ;  /* 0x0000001400157202 */ /* 0x000fe20000000f00 */
[----:B------:R-:W-:Y:S02]  /*e150*/  IMAD.MOV.U32 R56, RZ, RZ, R57 ;  /* 0x000000ffff387224 */ /* 0x000fe400078e0039 */
[----:B------:R-:W-:-:S07]  /*e160*/  IMAD.MOV.U32 R117, RZ, RZ, R116 ;  /* 0x000000ffff757224 */ /* 0x000fce00078e0074 */
.L_x_29264:
[----:B------:R-:W-:Y:S05]  /*e170*/  BSYNC.RECONVERGENT B1 ;  /* 0x0000000000017941 */ /* 0x000fea0003800200 */
.L_x_29262:
        /* <DEDUP_REMOVED lines=11> */
.L_x_29266:
[----:B------:R-:W-:Y:S01]  /*e230*/  IMAD.MOV.U32 R53, RZ, RZ, R32 ;  /* 0x000000ffff357224 */ /* 0x000fe200078e0020 */
[----:B------:R-:W-:Y:S01]  /*e240*/  MOV R20, R23 ;  /* 0x0000001700147202 */ /* 0x000fe20000000f00 */
[----:B------:R-:W-:Y:S02]  /*e250*/  IMAD.MOV.U32 R57, RZ, RZ, R56 ;  /* 0x000000ffff397224 */ /* 0x000fe400078e0038 */
[----:B------:R-:W-:-:S07]  /*e260*/  IMAD.MOV.U32 R116, RZ, RZ, R119 ;  /* 0x000000ffff747224 */ /* 0x000fce00078e0077 */
.L_x_29267:
[----:B------:R-:W-:Y:S05]  /*e270*/  BSYNC.RECONVERGENT B1 ;  /* 0x0000000000017941 */ /* 0x000fea0003800200 */
.L_x_29265:
        /* <DEDUP_REMOVED lines=11> */
.L_x_29269:
[----:B------:R-:W-:Y:S01]  /*e330*/  IMAD.MOV.U32 R32, RZ, RZ, R53 ;  /* 0x000000ffff207224 */ /* 0x000fe200078e0035 */
[----:B------:R-:W-:Y:S01]  /*e340*/  MOV R23, R22 ;  /* 0x0000001600177202 */ /* 0x000fe20000000f00 */
[----:B------:R-:W-:Y:S02]  /*e350*/  IMAD.MOV.U32 R56, RZ, RZ, R57 ;  /* 0x000000ffff387224 */ /* 0x000fe400078e0039 */
[----:B------:R-:W-:-:S07]  /*e360*/  IMAD.MOV.U32 R119, RZ, RZ, R118 ;  /* 0x000000ffff777224 */ /* 0x000fce00078e0076 */
.L_x_29270:
[----:B------:R-:W-:Y:S05]  /*e370*/  BSYNC.RECONVERGENT B1 ;  /* 0x0000000000017941 */ /* 0x000fea0003800200 */
.L_x_29268:
        /* <DEDUP_REMOVED lines=11> */
.L_x_29272:
[----:B------:R-:W-:Y:S01]  /*e430*/  IMAD.MOV.U32 R53, RZ, RZ, R32 ;  /* 0x000000ffff357224 */ /* 0x000fe200078e0020 */
[----:B------:R-:W-:Y:S01]  /*e440*/  MOV R22, R25 ;  /* 0x0000001900167202 */ /* 0x000fe20000000f00 */
[----:B------:R-:W-:Y:S02]  /*e450*/  IMAD.MOV.U32 R57, RZ, RZ, R56 ;  /* 0x000000ffff397224 */ /* 0x000fe400078e0038 */
[----:B------:R-:W-:-:S07]  /*e460*/  IMAD.MOV.U32 R118, RZ, RZ, R121 ;  /* 0x000000ffff767224 */ /* 0x000fce00078e0079 */
.L_x_29273:
[----:B------:R-:W-:Y:S05]  /*e470*/  BSYNC.RECONVERGENT B1 ;  /* 0x0000000000017941 */ /* 0x000fea0003800200 */
.L_x_29271:
        /* <DEDUP_REMOVED lines=11> */
.L_x_29275:
[----:B------:R-:W-:Y:S01]  /*e530*/  IMAD.MOV.U32 R32, RZ, RZ, R53 ;  /* 0x000000ffff207224 */ /* 0x000fe200078e0035 */
[----:B------:R-:W-:Y:S01]  /*e540*/  MOV R25, R24 ;  /* 0x0000001800197202 */ /* 0x000fe20000000f00 */
[----:B------:R-:W-:Y:S02]  /*e550*/  IMAD.MOV.U32 R56, RZ, RZ, R57 ;  /* 0x000000ffff387224 */ /* 0x000fe400078e0039 */
[----:B------:R-:W-:-:S07]  /*e560*/  IMAD.MOV.U32 R121, RZ, RZ, R120 ;  /* 0x000000ffff797224 */ /* 0x000fce00078e0078 */
.L_x_29276:
[----:B------:R-:W-:Y:S05]  /*e570*/  BSYNC.RECONVERGENT B1 ;  /* 0x0000000000017941 */ /* 0x000fea0003800200 */
.L_x_29274:
        /* <DEDUP_REMOVED lines=11> */
.L_x_29278:
[----:B------:R-:W-:Y:S01]  /*e630*/  IMAD.MOV.U32 R53, RZ, RZ, R32 ;  /* 0x000000ffff357224 */ /* 0x000fe200078e0020 */
[----:B------:R-:W-:Y:S01]  /*e640*/  MOV R24, R27 ;  /* 0x0000001b00187202 */ /* 0x000fe20000000f00 */
[----:B------:R-:W-:Y:S02]  /*e650*/  IMAD.MOV.U32 R57, RZ, RZ, R56 ;  /* 0x000000ffff397224 */ /* 0x000fe400078e0038 */
[----:B------:R-:W-:-:S07]  /*e660*/  IMAD.MOV.U32 R120, RZ, RZ, R123 ;  /* 0x000000ffff787224 */ /* 0x000fce00078e007b */
.L_x_29279:
[----:B------:R-:W-:Y:S05]  /*e670*/  BSYNC.RECONVERGENT B1 ;  /* 0x0000000000017941 */ /* 0x000fea0003800200 */
.L_x_29277:
        /* <DEDUP_REMOVED lines=11> */
.L_x_29281:
[----:B------:R-:W-:Y:S01]  /*e730*/  IMAD.MOV.U32 R32, RZ, RZ, R53 ;  /* 0x000000ffff207224 */ /* 0x000fe200078e0035 */
[----:B------:R-:W-:Y:S01]  /*e740*/  MOV R27, R26 ;  /* 0x0000001a001b7202 */ /* 0x000fe20000000f00 */
[----:B------:R-:W-:Y:S02]  /*e750*/  IMAD.MOV.U32 R56, RZ, RZ, R57 ;  /* 0x000000ffff387224 */ /* 0x000fe400078e0039 */
[----:B------:R-:W-:-:S07]  /*e760*/  IMAD.MOV.U32 R123, RZ, RZ, R122 ;  /* 0x000000ffff7b7224 */ /* 0x000fce00078e007a */
.L_x_29282:
[----:B------:R-:W-:Y:S05]  /*e770*/  BSYNC.RECONVERGENT B1 ;  /* 0x0000000000017941 */ /* 0x000fea0003800200 */
.L_x_29280:
        /* <DEDUP_REMOVED lines=11> */
.L_x_29284:
[----:B------:R-:W-:Y:S01]  /*e830*/  IMAD.MOV.U32 R53, RZ, RZ, R32 ;  /* 0x000000ffff357224 */ /* 0x000fe200078e0020 */
[----:B------:R-:W-:Y:S01]  /*e840*/  MOV R26, R29 ;  /* 0x0000001d001a7202 */ /* 0x000fe20000000f00 */
[----:B------:R-:W-:Y:S02]  /*e850*/  IMAD.MOV.U32 R57, RZ, RZ, R56 ;  /* 0x000000ffff397224 */ /* 0x000fe400078e0038 */
[----:B------:R-:W-:-:S07]  /*e860*/  IMAD.MOV.U32 R122, RZ, RZ, R125 ;  /* 0x000000ffff7a7224 */ /* 0x000fce00078e007d */
.L_x_29285:
[----:B------:R-:W-:Y:S05]  /*e870*/  BSYNC.RECONVERGENT B1 ;  /* 0x0000000000017941 */ /* 0x000fea0003800200 */
.L_x_29283:
        /* <DEDUP_REMOVED lines=11> */
.L_x_29287:
[----:B------:R-:W-:Y:S01]  /*e930*/  IMAD.MOV.U32 R32, RZ, RZ, R53 ;  /* 0x000000ffff207224 */ /* 0x000fe200078e0035 */
[----:B------:R-:W-:Y:S01]  /*e940*/  MOV R29, R28 ;  /* 0x0000001c001d7202 */ /* 0x000fe20000000f00 */
[----:B------:R-:W-:Y:S02]  /*e950*/  IMAD.MOV.U32 R56, RZ, RZ, R57 ;  /* 0x000000ffff387224 */ /* 0x000fe400078e0039 */
[----:B------:R-:W-:-:S07]  /*e960*/  IMAD.MOV.U32 R125, RZ, RZ, R124 ;  /* 0x000000ffff7d7224 */ /* 0x000fce00078e007c */
.L_x_29288:
[----:B------:R-:W-:Y:S05]  /*e970*/  BSYNC.RECONVERGENT B1 ;  /* 0x0000000000017941 */ /* 0x000fea0003800200 */
.L_x_29286:
        /* <DEDUP_REMOVED lines=11> */
.L_x_29290:
[----:B------:R-:W-:Y:S01]  /*ea30*/  IMAD.MOV.U32 R53, RZ, RZ, R32 ;  /* 0x000000ffff357224 */ /* 0x000fe200078e0020 */
[----:B------:R-:W-:Y:S01]  /*ea40*/  MOV R28, R31 ;  /* 0x0000001f001c7202 */ /* 0x000fe20000000f00 */
[----:B------:R-:W-:Y:S02]  /*ea50*/  IMAD.MOV.U32 R57, RZ, RZ, R56 ;  /* 0x000000ffff397224 */ /* 0x000fe400078e0038 */
[----:B------:R-:W-:-:S07]  /*ea60*/  IMAD.MOV.U32 R124, RZ, RZ, R127 ;  /* 0x000000ffff7c7224 */ /* 0x000fce00078e007f */
.L_x_29291:
[----:B------:R-:W-:Y:S05]  /*ea70*/  BSYNC.RECONVERGENT B1 ;  /* 0x0000000000017941 */ /* 0x000fea0003800200 */
.L_x_29289:
        /* <DEDUP_REMOVED lines=11> */
.L_x_29293:
[----:B------:R-:W-:Y:S01]  /*eb30*/  IMAD.MOV.U32 R32, RZ, RZ, R53 ;  /* 0x000000ffff207224 */ /* 0x000fe200078e0035 */
[----:B------:R-:W-:Y:S01]  /*eb40*/  MOV R31, R30 ;  /* 0x0000001e001f7202 */ /* 0x000fe20000000f00 */
[----:B------:R-:W-:Y:S02]  /*eb50*/  IMAD.MOV.U32 R56, RZ, RZ, R57 ;  /* 0x000000ffff387224 */ /* 0x000fe400078e0039 */
[----:B------:R-:W-:-:S07]  /*eb60*/  IMAD.MOV.U32 R127, RZ, RZ, R126 ;  /* 0x000000ffff7f7224 */ /* 0x000fce00078e007e */
.L_x_29294:
[----:B------:R-:W-:Y:S05]  /*eb70*/  BSYNC.RECONVERGENT B1 ;  /* 0x0000000000017941 */ /* 0x000fea0003800200 */
.L_x_29292:
        /* <DEDUP_REMOVED lines=11> */
.L_x_29296:
[----:B------:R-:W-:Y:S01]  /*ec30*/  IMAD.MOV.U32 R53, RZ, RZ, R32 ;  /* 0x000000ffff357224 */ /* 0x000fe200078e0020 */
[----:B------:R-:W-:Y:S01]  /*ec40*/  MOV R30, R33 ;  /* 0x00000021001e7202 */ /* 0x000fe20000000f00 */
[----:B------:R-:W-:Y:S02]  /*ec50*/  IMAD.MOV.U32 R126, RZ, RZ, R129 ;  /* 0x000000ffff7e7224 */ /* 0x000fe400078e0081 */
[----:B------:R-:W-:-:S07]  /*ec60*/  IMAD.MOV.U32 R58, RZ, RZ, R56 ;  /* 0x000000ffff3a7224 */ /* 0x000fce00078e0038 */
.L_x_29297:
[----:B------:R-:W-:Y:S05]  /*ec70*/  BSYNC.RECONVERGENT B1 ;  /* 0x0000000000017941 */ /* 0x000fea0003800200 */
.L_x_29295:
        /* <DEDUP_REMOVED lines=11> */
.L_x_29299:
[----:B------:R-:W-:Y:S01]  /*ed30*/  IMAD.MOV.U32 R129, RZ, RZ, R54 ;  /* 0x000000ffff817224 */ /* 0x000fe200078e0036 */
[----:B------:R-:W-:Y:S01]  /*ed40*/  MOV R32, R58 ;  /* 0x0000003a00207202 */ /* 0x000fe20000000f00 */
[----:B------:R-:W-:Y:S02]  /*ed50*/  IMAD.MOV.U32 R33, RZ, RZ, R55 ;  /* 0x000000ffff217224 */ /* 0x000fe400078e0037 */
[--C-:B------:R-:W-:Y:S02]  /*ed60*/  IMAD.MOV.U32 R128, RZ, RZ, R53.reuse ;  /* 0x000000ffff807224 */ /* 0x100fe400078e0035 */
[----:B------:R-:W-:Y:S02]  /*ed70*/  IMAD.MOV.U32 R54, RZ, RZ, R53 ;  /* 0x000000ffff367224 */ /* 0x000fe400078e0035 */
[----:B------:R-:W-:-:S07]  /*ed80*/  IMAD.MOV.U32 R55, RZ, RZ, R58 ;  /* 0x000000ffff377224 */ /* 0x000fce00078e003a */
.L_x_29300:
[----:B------:R-:W-:Y:S05]  /*ed90*/  BSYNC.RECONVERGENT B1 ;  /* 0x0000000000017941 */ /* 0x000fea0003800200 */
.L_x_29298:
[----:B------:R-:W-:Y:S01]  /*eda0*/  VIADD R59, R59, 0x4 ;  /* 0x000000043b3b7836 */ /* 0x000fe20000000000 */
[----:B------:R-:W-:Y:S06]  /*edb0*/  @P1 BRA `(.L_x_29301) ;  /* 0xffffffe0000c1947 */ /* 0x000fec000383ffff */
.L_x_29207:
[----:B------:R-:W-:Y:S05]  /*edc0*/  BSYNC.RECONVERGENT B0 ;  /* 0x0000000000007941 */ /* 0x000fea0003800200 */
.L_x_29206:
[----:B------:R-:W-:Y:S01]  /*edd0*/  SHFL.DOWN PT, R52, R128, 0x10, 0x1f ;  /* 0x0a001f0080347f89 */ /* 0x000fe200000e0000 */
[----:B------:R-:W1:Y:S01]  /*ede0*/  LDCU UR4, c[0x0][0x2f8] ;  /* 0x00005f00ff0477ac */ /* 0x000e620008000800 */
[----:B------:R-:W-:Y:S01]  /*edf0*/  ISETP.GE.AND P0, PT, R0, 0x10, PT ;  /* 0x000000100000780c */ /* 0x000fe20003f06270 */
[----:B------:R-:W-:Y:S01]  /*ee00*/  BSSY.RECONVERGENT B0, `(.L_x_29302) ;  /* 0x0000297000007945 */ /* 0x000fe20003800200 */
[----:B------:R-:W2:Y:S04]  /*ee10*/  SHFL.DOWN PT, R53, R129, 0x10, 0x1f ;  /* 0x0a001f0081357f89 */ /* 0x000ea800000e0000 */
[----:B0-----:R-:W-:Y:S04]  /*ee20*/  SHFL.DOWN PT, R54, R126, 0x10, 0x1f ;  /* 0x0a001f007e367f89 */ /* 0x001fe800000e0000 */
[----:B------:R-:W0:Y:S04]  /*ee30*/  SHFL.DOWN PT, R55, R127, 0x10, 0x1f ;  /* 0x0a001f007f377f89 */ /* 0x000e2800000e0000 */
[----:B------:R-:W-:Y:S01]  /*ee40*/  SHFL.DOWN PT, R56, R124, 0x10, 0x1f ;  /* 0x0a001f007c387f89 */ /* 0x000fe200000e0000 */
[----:B-1----:R-:W-:-:S03]  /*ee50*/  IADD3 R100, PT, PT, R135, -UR4, RZ ;  /* 0x8000000487647c10 */ /* 0x002fc6000fffe0ff */
        /* <DEDUP_REMOVED lines=101> */
[----:B------:R-:W-:Y:S02]  /*f4b0*/  FSEL R52, R131, R99, P0 ;  /* 0x0000006383347208 */ /* 0x000fe40000000000 */
[----:B------:R-:W-:Y:S01]  /*f4c0*/  FSEL R131, R99, R131, P0 ;  /* 0x0000008363837208 */ /* 0x000fe20000000000 */
[----:B------:R-:W-:-:S04]  /*f4d0*/  FADD.FTZ R53, -R130, R53 ;  /* 0x0000003582357221 */ /* 0x000fc80000010100 */
[----:B------:R-:W-:-:S06]  /*f4e0*/  FMUL.FTZ R53, R53, 1.4426950216293334961 ;  /* 0x3fb8aa3b35357820 */ /* 0x000fcc0000410000 */
[----:B------:R-:W0:Y:S02]  /*f4f0*/  MUFU.EX2 R53, R53 ;  /* 0x0000003500357308 */ /* 0x000e240000000800 */
[----:B0-----:R-:W-:Y:S01]  /*f500*/  FFMA.FTZ R131, R131, R53, R52 ;  /* 0x0000003583837223 */ /* 0x001fe20000010034 */
[----:B------:R-:W-:-:S07]  /*f510*/  HFMA2 R52, -RZ, RZ, 0, 0 ;  /* 0x00000000ff347431 */ /* 0x000fce00000001ff */
.L_x_29397:
        /* <DEDUP_REMOVED lines=20> */
.L_x_29305:
[----:B------:R-:W-:Y:S01]  /*f660*/  IMAD.MOV.U32 R32, RZ, RZ, R35 ;  /* 0x000000ffff207224 */ /* 0x000fe200078e0023 */
[----:B------:R-:W-:Y:S01]  /*f670*/  MOV R35, R34 ;  /* 0x0000002200237202 */ /* 0x000fe20000000f00 */
[----:B------:R-:W-:Y:S02]  /*f680*/  IMAD.MOV.U32 R56, RZ, RZ, R3 ;  /* 0x000000ffff387224 */ /* 0x000fe400078e0003 */
[----:B------:R-:W-:-:S07]  /*f690*/  IMAD.MOV.U32 R3, RZ, RZ, R2 ;  /* 0x000000ffff037224 */ /* 0x000fce00078e0002 */
.L_x_29306:
[----:B------:R-:W-:Y:S05]  /*f6a0*/  BSYNC.RECONVERGENT B1 ;  /* 0x0000000000017941 */ /* 0x000fea0003800200 */
.L_x_29304:
        /* <DEDUP_REMOVED lines=11> */
.L_x_29308:
[----:B------:R-:W-:Y:S01]  /*f760*/  IMAD.MOV.U32 R53, RZ, RZ, R32 ;  /* 0x000000ffff357224 */ /* 0x000fe200078e0020 */
[----:B------:R-:W-:Y:S01]  /*f770*/  MOV R34, R37 ;  /* 0x0000002500227202 */ /* 0x000fe20000000f00 */
[----:B------:R-:W-:Y:S02]  /*f780*/  IMAD.MOV.U32 R57, RZ, RZ, R56 ;  /* 0x000000ffff397224 */ /* 0x000fe400078e0038 */
[----:B------:R-:W-:-:S07]  /*f790*/  IMAD.MOV.U32 R2, RZ, RZ, R5 ;  /* 0x000000ffff027224 */ /* 0x000fce00078e0005 */
.L_x_29309:
[----:B------:R-:W-:Y:S05]  /*f7a0*/  BSYNC.RECONVERGENT B1 ;  /* 0x0000000000017941 */ /* 0x000fea0003800200 */
.L_x_29307:
        /* <DEDUP_REMOVED lines=11> */
.L_x_29311:
[----:B------:R-:W-:Y:S01]  /*f860*/  IMAD.MOV.U32 R32, RZ, RZ, R53 ;  /* 0x000000ffff207224 */ /* 0x000fe200078e0035 */
[----:B------:R-:W-:Y:S01]  /*f870*/  MOV R37, R36 ;  /* 0x0000002400257202 */ /* 0x000fe20000000f00 */
[----:B------:R-:W-:Y:S02]  /*f880*/  IMAD.MOV.U32 R56, RZ, RZ, R57 ;  /* 0x000000ffff387224 */ /* 0x000fe400078e0039 */
[----:B------:R-:W-:-:S07]  /*f890*/  IMAD.MOV.U32 R5, RZ, RZ, R4 ;  /* 0x000000ffff057224 */ /* 0x000fce00078e0004 */
.L_x_29312:
[----:B------:R-:W-:Y:S05]  /*f8a0*/  BSYNC.RECONVERGENT B1 ;  /* 0x0000000000017941 */ /* 0x000fea0003800200 */
.L_x_29310:
        /* <DEDUP_REMOVED lines=11> */
.L_x_29314:
[----:B------:R-:W-:Y:S01]  /*f960*/  IMAD.MOV.U32 R53, RZ, RZ, R32 ;  /* 0x000000ffff357224 */ /* 0x000fe200078e0020 */
[----:B------:R-:W-:Y:S01]  /*f970*/  MOV R36, R39 ;  /* 0x0000002700247202 */ /* 0x000fe20000000f00 */
[----:B------:R-:W-:Y:S02]  /*f980*/  IMAD.MOV.U32 R57, RZ, RZ, R56 ;  /* 0x000000ffff397224 */ /* 0x000fe400078e0038 */
[----:B------:R-:W-:-:S07]  /*f990*/  IMAD.MOV.U32 R4, RZ, RZ, R7 ;  /* 0x000000ffff047224 */ /* 0x000fce00078e0007 */
.L_x_29315:
[----:B------:R-:W-:Y:S05]  /*f9a0*/  BSYNC.RECONVERGENT B1 ;  /* 0x0000000000017941 */ /* 0x000fea0003800200 */
.L_x_29313:
        /* <DEDUP_REMOVED lines=11> */
.L_x_29317:
[----:B------:R-:W-:Y:S01]  /*fa60*/  IMAD.MOV.U32 R32, RZ, RZ, R53 ;  /* 0x000000ffff207224 */ /* 0x000fe200078e0035 */
[----:B------:R-:W-:Y:S01]  /*fa70*/  MOV R39, R38 ;  /* 0x0000002600277202 */ /* 0x000fe20000000f00 */
[----:B------:R-:W-:Y:S02]  /*fa80*/  IMAD.MOV.U32 R56, RZ, RZ, R57 ;  /* 0x000000ffff387224 */ /* 0x000fe400078e0039 */
[----:B------:R-:W-:-:S07]  /*fa90*/  IMAD.MOV.U32 R7, RZ, RZ, R6 ;  /* 0x000000ffff077224 */ /* 0x000fce00078e0006 */
.L_x_29318:
[----:B------:R-:W-:Y:S05]  /*faa0*/  BSYNC.RECONVERGENT B1 ;  /* 0x0000000000017941 */ /* 0x000fea0003800200 */
.L_x_29316:
        /* <DEDUP_REMOVED lines=11> */
.L_x_29320:
[----:B------:R-:W-:Y:S01]  /*fb60*/  IMAD.MOV.U32 R53, RZ, RZ, R32 ;  /* 0x000000ffff357224 */ /* 0x000fe200078e0020 */
[----:B------:R-:W-:Y:S01]  /*fb70*/  MOV R38, R41 ;  /* 0x0000002900267202 */ /* 0x000fe20000000f00 */
[----:B------:R-:W-:Y:S02]  /*fb80*/  IMAD.MOV.U32 R57, RZ, RZ, R56 ;  /* 0x000000ffff397224 */ /* 0x000fe400078e0038 */
[----:B------:R-:W-:-:S07]  /*fb90*/  IMAD.MOV.U32 R6, RZ, RZ, R9 ;  /* 0x000000ffff067224 */ /* 0x000fce00078e0009 */
.L_x_29321:
[----:B------:R-:W-:Y:S05]  /*fba0*/  BSYNC.RECONVERGENT B1 ;  /* 0x0000000000017941 */ /* 0x000fea0003800200 */
.L_x_29319:
        /* <DEDUP_REMOVED lines=11> */
.L_x_29323:
[----:B------:R-:W-:Y:S01]  /*fc60*/  IMAD.MOV.U32 R32, RZ, RZ, R53 ;  /* 0x000000ffff207224 */ /* 0x000fe200078e0035 */
[----:B------:R-:W-:Y:S01]  /*fc70*/  MOV R41, R40 ;  /* 0x0000002800297202 */ /* 0x000fe20000000f00 */
[----:B------:R-:W-:Y:S02]  /*fc80*/  IMAD.MOV.U32 R56, RZ, RZ, R57 ;  /* 0x000000ffff387224 */ /* 0x000fe400078e0039 */
[----:B------:R-:W-:-:S07]  /*fc90*/  IMAD.MOV.U32 R9, RZ, RZ, R8 ;  /* 0x000000ffff097224 */ /* 0x000fce00078e0008 */
.L_x_29324:
[----:B------:R-:W-:Y:S05]  /*fca0*/  BSYNC.RECONVERGENT B1 ;  /* 0x0000000000017941 */ /* 0x000fea0003800200 */
.L_x_29322:
        /* <DEDUP_REMOVED lines=11> */
.L_x_29326:
[----:B------:R-:W-:Y:S01]  /*fd60*/  IMAD.MOV.U32 R53, RZ, RZ, R32 ;  /* 0x000000ffff357224 */ /* 0x000fe200078e0020 */
[----:B------:R-:W-:Y:S01]  /*fd70*/  MOV R40, R43 ;  /* 0x0000002b00287202 */ /* 0x000fe20000000f00 */
[----:B------:R-:W-:Y:S02]  /*fd80*/  IMAD.MOV.U32 R57, RZ, RZ, R56 ;  /* 0x000000ffff397224 */ /* 0x000fe400078e0038 */
[----:B------:R-:W-:-:S07]  /*fd90*/  IMAD.MOV.U32 R8, RZ, RZ, R11 ;  /* 0x000000ffff087224 */ /* 0x000fce00078e000b */
.L_x_29327:
[----:B------:R-:W-:Y:S05]  /*fda0*/  BSYNC.RECONVERGENT B1 ;  /* 0x0000000000017941 */ /* 0x000fea0003800200 */
.L_x_29325:
        /* <DEDUP_REMOVED lines=11> */
.L_x_29329:
[----:B------:R-:W-:Y:S01]  /*fe60*/  IMAD.MOV.U32 R32, RZ, RZ, R53 ;  /* 0x000000ffff207224 */ /* 0x000fe200078e0035 */
[----:B------:R-:W-:Y:S01]  /*fe70*/  MOV R43, R42 ;  /* 0x0000002a002b7202 */ /* 0x000fe20000000f00 */
[----:B------:R-:W-:Y:S02]  /*fe80*/  IMAD.MOV.U32 R56, RZ, RZ, R57 ;  /* 0x000000ffff387224 */ /* 0x000fe400078e0039 */
[----:B------:R-:W-:-:S07]  /*fe90*/  IMAD.MOV.U32 R11, RZ, RZ, R10 ;  /* 0x000000ffff0b7224 */ /* 0x000fce00078e000a */
.L_x_29330:
[----:B------:R-:W-:Y:S05]  /*fea0*/  BSYNC.RECONVERGENT B1 ;  /* 0x0000000000017941 */ /* 0x000fea0003800200 */
.L_x_29328:
        /* <DEDUP_REMOVED lines=11> */
.L_x_29332:
[----:B------:R-:W-:Y:S01]  /*ff60*/  IMAD.MOV.U32 R53, RZ, RZ, R32 ;  /* 0x000000ffff357224 */ /* 0x000fe200078e0020 */
[----:B------:R-:W-:Y:S01]  /*ff70*/  MOV R42, R45 ;  /* 0x0000002d002a7202 */ /* 0x000fe20000000f00 */
[----:B------:R-:W-:Y:S02]  /*ff80*/  IMAD.MOV.U32 R57, RZ, RZ, R56 ;  /* 0x000000ffff397224 */ /* 0x000fe400078e0038 */
[----:B------:R-:W-:-:S07]  /*ff90*/  IMAD.MOV.U32 R10, RZ, RZ, R13 ;  /* 0x000000ffff0a7224 */ /* 0x000fce00078e000d */
.L_x_29333:
[----:B------:R-:W-:Y:S05]  /*ffa0*/  BSYNC.RECONVERGENT B1 ;  /* 0x0000000000017941 */ /* 0x000fea0003800200 */
.L_x_29331:
        /* <DEDUP_REMOVED lines=11> */
.L_x_29335:
[----:B------:R-:W-:Y:S01]  /*10060*/  IMAD.MOV.U32 R32, RZ, RZ, R53 ;  /* 0x000000ffff207224 */ /* 0x000fe200078e0035 */
[----:B------:R-:W-:Y:S01]  /*10070*/  MOV R45, R44 ;  /* 0x0000002c002d7202 */ /* 0x000fe20000000f00 */
[----:B------:R-:W-:Y:S02]  /*10080*/  IMAD.MOV.U32 R56, RZ, RZ, R57 ;  /* 0x000000ffff387224 */ /* 0x000fe400078e0039 */
[----:B------:R-:W-:-:S07]  /*10090*/  IMAD.MOV.U32 R13, RZ, RZ, R12 ;  /* 0x000000ffff0d7224 */ /* 0x000fce00078e000c */
.L_x_29336:
[----:B------:R-:W-:Y:S05]  /*100a0*/  BSYNC.RECONVERGENT B1 ;  /* 0x0000000000017941 */ /* 0x000fea0003800200 */
.L_x_29334:
        /* <DEDUP_REMOVED lines=11> */
.L_x_29338:
[----:B------:R-:W-:Y:S01]  /*10160*/  IMAD.MOV.U32 R53, RZ, RZ, R32 ;  /* 0x000000ffff357224 */ /* 0x000fe200078e0020 */
[----:B------:R-:W-:Y:S01]  /*10170*/  MOV R44, R47 ;  /* 0x0000002f002c7202 */ /* 0x000fe20000000f00 */
[----:B------:R-:W-:Y:S02]  /*10180*/  IMAD.MOV.U32 R57, RZ, RZ, R56 ;  /* 0x000000ffff397224 */ /* 0x000fe400078e0038 */
[----:B------:R-:W-:-:S07]  /*10190*/  IMAD.MOV.U32 R12, RZ, RZ, R15 ;  /* 0x000000ffff0c7224 */ /* 0x000fce00078e000f */
.L_x_29339:
[----:B------:R-:W-:Y:S05]  /*101a0*/  BSYNC.RECONVERGENT B1 ;  /* 0x0000000000017941 */ /* 0x000fea0003800200 */
.L_x_29337:
        /* <DEDUP_REMOVED lines=11> */
.L_x_29341:
[----:B------:R-:W-:Y:S01]  /*10260*/  IMAD.MOV.U32 R32, RZ, RZ, R53 ;  /* 0x000000ffff207224 */ /* 0x000fe200078e0035 */
[----:B------:R-:W-:Y:S01]  /*10270*/  MOV R47, R46 ;  /* 0x0000002e002f7202 */ /* 0x000fe20000000f00 */
[----:B------:R-:W-:Y:S02]  /*10280*/  IMAD.MOV.U32 R56, RZ, RZ, R57 ;  /* 0x000000ffff387224 */ /* 0x000fe400078e0039 */
[----:B------:R-:W-:-:S07]  /*10290*/  IMAD.MOV.U32 R15, RZ, RZ, R14 ;  /* 0x000000ffff0f7224 */ /* 0x000fce00078e000e */
.L_x_29342:
[----:B------:R-:W-:Y:S05]  /*102a0*/  BSYNC.RECONVERGENT B1 ;  /* 0x0000000000017941 */ /* 0x000fea0003800200 */
.L_x_29340:
        /* <DEDUP_REMOVED lines=11> */
.L_x_29344:
[----:B------:R-:W-:Y:S01]  /*10360*/  IMAD.MOV.U32 R53, RZ, RZ, R32 ;  /* 0x000000ffff357224 */ /* 0x000fe200078e0020 */
[----:B------:R-:W-:Y:S01]  /*10370*/  MOV R46, R49 ;  /* 0x00000031002e7202 */ /* 0x000fe20000000f00 */
[----:B------:R-:W-:Y:S02]  /*10380*/  IMAD.MOV.U32 R57, RZ, RZ, R56 ;  /* 0x000000ffff397224 */ /* 0x000fe400078e0038 */
[----:B------:R-:W-:-:S07]  /*10390*/  IMAD.MOV.U32 R14, RZ, RZ, R17 ;  /* 0x000000ffff0e7224 */ /* 0x000fce00078e0011 */
.L_x_29345:
[----:B------:R-:W-:Y:S05]  /*103a0*/  BSYNC.RECONVERGENT B1 ;  /* 0x0000000000017941 */ /* 0x000fea0003800200 */
.L_x_29343:
        /* <DEDUP_REMOVED lines=11> */
.L_x_29347:
[----:B------:R-:W-:Y:S01]  /*10460*/  IMAD.MOV.U32 R32, RZ, RZ, R53 ;  /* 0x000000ffff207224 */ /* 0x000fe200078e0035 */
[----:B------:R-:W-:Y:S01]  /*10470*/  MOV R49, R48 ;  /* 0x0000003000317202 */ /* 0x000fe20000000f00 */
[----:B------:R-:W-:Y:S02]  /*10480*/  IMAD.MOV.U32 R56, RZ, RZ, R57 ;  /* 0x000000ffff387224 */ /* 0x000fe400078e0039 */
[----:B------:R-:W-:-:S07]  /*10490*/  IMAD.MOV.U32 R17, RZ, RZ, R16 ;  /* 0x000000ffff117224 */ /* 0x000fce00078e0010 */
.L_x_29348:
[----:B------:R-:W-:Y:S05]  /*104a0*/  BSYNC.RECONVERGENT B1 ;  /* 0x0000000000017941 */ /* 0x000fea0003800200 */
.L_x_29346:
        /* <DEDUP_REMOVED lines=11> */
.L_x_29350:
[----:B------:R-:W-:Y:S01]  /*10560*/  IMAD.MOV.U32 R53, RZ, RZ, R32 ;  /* 0x000000ffff357224 */ /* 0x000fe200078e0020 */
[----:B------:R-:W-:Y:S01]  /*10570*/  MOV R48, R51 ;  /* 0x0000003300307202 */ /* 0x000fe20000000f00 */
[----:B------:R-:W-:Y:S02]  /*10580*/  IMAD.MOV.U32 R57, RZ, RZ, R56 ;  /* 0x000000ffff397224 */ /* 0x000fe400078e0038 */
[----:B------:R-:W-:-:S07]  /*10590*/  IMAD.MOV.U32 R16, RZ, RZ, R19 ;  /* 0x000000ffff107224 */ /* 0x000fce00078e0013 */
.L_x_29351:
[----:B------:R-:W-:Y:S05]  /*105a0*/  BSYNC.RECONVERGENT B1 ;  /* 0x0000000000017941 */ /* 0x000fea0003800200 */
.L_x_29349:
        /* <DEDUP_REMOVED lines=11> */
.L_x_29353:
[----:B------:R-:W-:Y:S01]  /*10660*/  IMAD.MOV.U32 R32, RZ, RZ, R53 ;  /* 0x000000ffff207224 */ /* 0x000fe200078e0035 */
[----:B------:R-:W-:Y:S01]  /*10670*/  MOV R51, R50 ;  /* 0x0000003200337202 */ /* 0x000fe20000000f00 */
[----:B------:R-:W-:Y:S02]  /*10680*/  IMAD.MOV.U32 R56, RZ, RZ, R57 ;  /* 0x000000ffff387224 */ /* 0x000fe400078e0039 */
[----:B------:R-:W-:-:S07]  /*10690*/  IMAD.MOV.U32 R19, RZ, RZ, R18 ;  /* 0x000000ffff137224 */ /* 0x000fce00078e0012 */
.L_x_29354:
[----:B------:R-:W-:Y:S05]  /*106a0*/  BSYNC.RECONVERGENT B1 ;  /* 0x0000000000017941 */ /* 0x000fea0003800200 */
.L_x_29352:
        /* <DEDUP_REMOVED lines=11> */
.L_x_29356:
[----:B------:R-:W-:Y:S01]  /*10760*/  IMAD.MOV.U32 R53, RZ, RZ, R32 ;  /* 0x000000ffff357224 */ /* 0x000fe200078e0020 */
[----:B------:R-:W-:Y:S01]  /*10770*/  MOV R50, R117 ;  /* 0x0000007500327202 */ /* 0x000fe20000000f00 */
[----:B------:R-:W-:Y:S02]  /*10780*/  IMAD.MOV.U32 R57, RZ, RZ, R56 ;  /* 0x000000ffff397224 */ /* 0x000fe400078e0038 */
[----:B------:R-:W-:-:S07]  /*10790*/  IMAD.MOV.U32 R18, RZ, RZ, R21 ;  /* 0x000000ffff127224 */ /* 0x000fce00078e0015 */
.L_x_29357:
[----:B------:R-:W-:Y:S05]  /*107a0*/  BSYNC.RECONVERGENT B1 ;  /* 0x0000000000017941 */ /* 0x000fea0003800200 */
.L_x_29355:
        /* <DEDUP_REMOVED lines=11> */
.L_x_29359:
[----:B------:R-:W-:Y:S01]  /*10860*/  IMAD.MOV.U32 R32, RZ, RZ, R53 ;  /* 0x000000ffff207224 */ /* 0x000fe200078e0035 */
[----:B------:R-:W-:Y:S01]  /*10870*/  MOV R117, R116 ;  /* 0x0000007400757202 */ /* 0x000fe20000000f00 */
[----:B------:R-:W-:Y:S02]  /*10880*/  IMAD.MOV.U32 R56, RZ, RZ, R57 ;  /* 0x000000ffff387224 */ /* 0x000fe400078e0039 */
[----:B------:R-:W-:-:S07]  /*10890*/  IMAD.MOV.U32 R21, RZ, RZ, R20 ;  /* 0x000000ffff157224 */ /* 0x000fce00078e0014 */
.L_x_29360:
[----:B------:R-:W-:Y:S05]  /*108a0*/  BSYNC.RECONVERGENT B1 ;  /* 0x0000000000017941 */ /* 0x000fea0003800200 */
.L_x_29358:
        /* <DEDUP_REMOVED lines=11> */
.L_x_29362:
[----:B------:R-:W-:Y:S01]  /*10960*/  IMAD.MOV.U32 R53, RZ, RZ, R32 ;  /* 0x000000ffff357224 */ /* 0x000fe200078e0020 */
[----:B------:R-:W-:Y:S01]  /*10970*/  MOV R116, R119 ;  /* 0x0000007700747202 */ /* 0x000fe20000000f00 */
[----:B------:R-:W-:Y:S02]  /*10980*/  IMAD.MOV.U32 R57, RZ, RZ, R56 ;  /* 0x000000ffff397224 */ /* 0x000fe400078e0038 */
[----:B------:R-:W-:-:S07]  /*10990*/  IMAD.MOV.U32 R20, RZ, RZ, R23 ;  /* 0x000000ffff147224 */ /* 0x000fce00078e0017 */
.L_x_29363:
[----:B------:R-:W-:Y:S05]  /*109a0*/  BSYNC.RECONVERGENT B1 ;  /* 0x0000000000017941 */ /* 0x000fea0003800200 */
.L_x_29361:
        /* <DEDUP_REMOVED lines=11> */
.L_x_29365:
[----:B------:R-:W-:Y:S01]  /*10a60*/  IMAD.MOV.U32 R32, RZ, RZ, R53 ;  /* 0x000000ffff207224 */ /* 0x000fe200078e0035 */
[----:B------:R-:W-:Y:S01]  /*10a70*/  MOV R119, R118 ;  /* 0x0000007600777202 */ /* 0x000fe20000000f00 */
[----:B------:R-:W-:Y:S02]  /*10a80*/  IMAD.MOV.U32 R56, RZ, RZ, R57 ;  /* 0x000000ffff387224 */ /* 0x000fe400078e0039 */
[----:B------:R-:W-:-:S07]  /*10a90*/  IMAD.MOV.U32 R23, RZ, RZ, R22 ;  /* 0x000000ffff177224 */ /* 0x000fce00078e0016 */
.L_x_29366:
[----:B------:R-:W-:Y:S05]  /*10aa0*/  BSYNC.RECONVERGENT B1 ;  /* 0x0000000000017941 */ /* 0x000fea0003800200 */
.L_x_29364:
        /* <DEDUP_REMOVED lines=11> */
.L_x_29368:
[----:B------:R-:W-:Y:S01]  /*10b60*/  IMAD.MOV.U32 R53, RZ, RZ, R32 ;  /* 0x000000ffff357224 */ /* 0x000fe200078e0020 */
[----:B------:R-:W-:Y:S01]  /*10b70*/  MOV R118, R121 ;  /* 0x0000007900767202 */ /* 0x000fe20000000f00 */
[----:B------:R-:W-:Y:S02]  /*10b80*/  IMAD.MOV.U32 R57, RZ, RZ, R56 ;  /* 0x000000ffff397224 */ /* 0x000fe400078e0038 */
[----:B------:R-:W-:-:S07]  /*10b90*/  IMAD.MOV.U32 R22, RZ, RZ, R25 ;  /* 0x000000ffff167224 */ /* 0x000fce00078e0019 */
.L_x_29369:
[----:B------:R-:W-:Y:S05]  /*10ba0*/  BSYNC.RECONVERGENT B1 ;  /* 0x0000000000017941 */ /* 0x000fea0003800200 */
.L_x_29367:
        /* <DEDUP_REMOVED lines=11> */
.L_x_29371:
[----:B------:R-:W-:Y:S01]  /*10c60*/  IMAD.MOV.U32 R32, RZ, RZ, R53 ;  /* 0x000000ffff207224 */ /* 0x000fe200078e0035 */
[----:B------:R-:W-:Y:S01]  /*10c70*/  MOV R121, R120 ;  /* 0x0000007800797202 */ /* 0x000fe20000000f00 */
[----:B------:R-:W-:Y:S02]  /*10c80*/  IMAD.MOV.U32 R56, RZ, RZ, R57 ;  /* 0x000000ffff387224 */ /* 0x000fe400078e0039 */
[----:B------:R-:W-:-:S07]  /*10c90*/  IMAD.MOV.U32 R25, RZ, RZ, R24 ;  /* 0x000000ffff197224 */ /* 0x000fce00078e0018 */
.L_x_29372:
[----:B------:R-:W-:Y:S05]  /*10ca0*/  BSYNC.RECONVERGENT B1 ;  /* 0x0000000000017941 */ /* 0x000fea0003800200 */
.L_x_29370:
        /* <DEDUP_REMOVED lines=11> */
.L_x_29374:
[----:B------:R-:W-:Y:S01]  /*10d60*/  IMAD.MOV.U32 R53, RZ, RZ, R32 ;  /* 0x000000ffff357224 */ /* 0x000fe200078e0020 */
[----:B------:R-:W-:Y:S01]  /*10d70*/  MOV R120, R123 ;  /* 0x0000007b00787202 */ /* 0x000fe20000000f00 */
[----:B------:R-:W-:Y:S02]  /*10d80*/  IMAD.MOV.U32 R57, RZ, RZ, R56 ;  /* 0x000000ffff397224 */ /* 0x000fe400078e0038 */
[----:B------:R-:W-:-:S07]  /*10d90*/  IMAD.MOV.U32 R24, RZ, RZ, R27 ;  /* 0x000000ffff187224 */ /* 0x000fce00078e001b */
.L_x_29375:
[----:B------:R-:W-:Y:S05]  /*10da0*/  BSYNC.RECONVERGENT B1 ;  /* 0x0000000000017941 */ /* 0x000fea0003800200 */
.L_x_29373:
        /* <DEDUP_REMOVED lines=11> */
.L_x_29377:
[----:B------:R-:W-:Y:S01]  /*10e60*/  IMAD.MOV.U32 R32, RZ, RZ, R53 ;  /* 0x000000ffff207224 */ /* 0x000fe200078e0035 */
[----:B------:R-:W-:Y:S01]  /*10e70*/  MOV R123, R122 ;  /* 0x0000007a007b7202 */ /* 0x000fe20000000f00 */
[----:B------:R-:W-:Y:S02]  /*10e80*/  IMAD.MOV.U32 R56, RZ, RZ, R57 ;  /* 0x000000ffff387224 */ /* 0x000fe400078e0039 */
[----:B------:R-:W-:-:S07]  /*10e90*/  IMAD.MOV.U32 R27, RZ, RZ, R26 ;  /* 0x000000ffff1b7224 */ /* 0x000fce00078e001a */
.L_x_29378:
[----:B------:R-:W-:Y:S05]  /*10ea0*/  BSYNC.RECONVERGENT B1 ;  /* 0x0000000000017941 */ /* 0x000fea0003800200 */
.L_x_29376:
        /* <DEDUP_REMOVED lines=11> */
.L_x_29380:
[----:B------:R-:W-:Y:S01]  /*10f60*/  IMAD.MOV.U32 R53, RZ, RZ, R32 ;  /* 0x000000ffff357224 */ /* 0x000fe200078e0020 */
[----:B------:R-:W-:Y:S01]  /*10f70*/  MOV R122, R125 ;  /* 0x0000007d007a7202 */ /* 0x000fe20000000f00 */
[----:B------:R-:W-:Y:S02]  /*10f80*/  IMAD.MOV.U32 R57, RZ, RZ, R56 ;  /* 0x000000ffff397224 */ /* 0x000fe400078e0038 */
[----:B------:R-:W-:-:S07]  /*10f90*/  IMAD.MOV.U32 R26, RZ, RZ, R29 ;  /* 0x000000ffff1a7224 */ /* 0x000fce00078e001d */
.L_x_29381:
[----:B------:R-:W-:Y:S05]  /*10fa0*/  BSYNC.RECONVERGENT B1 ;  /* 0x0000000000017941 */ /* 0x000fea0003800200 */
.L_x_29379:
        /* <DEDUP_REMOVED lines=11> */
.L_x_29383:
[----:B------:R-:W-:Y:S01]  /*11060*/  IMAD.MOV.U32 R32, RZ, RZ, R53 ;  /* 0x000000ffff207224 */ /* 0x000fe200078e0035 */
[----:B------:R-:W-:Y:S01]  /*11070*/  MOV R125, R124 ;  /* 0x0000007c007d7202 */ /* 0x000fe20000000f00 */
[----:B------:R-:W-:Y:S02]  /*11080*/  IMAD.MOV.U32 R56, RZ, RZ, R57 ;  /* 0x000000ffff387224 */ /* 0x000fe400078e0039 */
[----:B------:R-:W-:-:S07]  /*11090*/  IMAD.MOV.U32 R29, RZ, RZ, R28 ;  /* 0x000000ffff1d7224 */ /* 0x000fce00078e001c */
.L_x_29384:
[----:B------:R-:W-:Y:S05]  /*110a0*/  BSYNC.RECONVERGENT B1 ;  /* 0x0000000000017941 */ /* 0x000fea0003800200 */
.L_x_29382:
        /* <DEDUP_REMOVED lines=11> */
.L_x_29386:
[----:B------:R-:W-:Y:S01]  /*11160*/  IMAD.MOV.U32 R53, RZ, RZ, R32 ;  /* 0x000000ffff357224 */ /* 0x000fe200078e0020 */
[----:B------:R-:W-:Y:S01]  /*11170*/  MOV R124, R127 ;  /* 0x0000007f007c7202 */ /* 0x000fe20000000f00 */
[----:B------:R-:W-:Y:S02]  /*11180*/  IMAD.MOV.U32 R57, RZ, RZ, R56 ;  /* 0x000000ffff397224 */ /* 0x000fe400078e0038 */
[----:B------:R-:W-:-:S07]  /*11190*/  IMAD.MOV.U32 R28, RZ, RZ, R31 ;  /* 0x000000ffff1c7224 */ /* 0x000fce00078e001f */
.L_x_29387:
[----:B------:R-:W-:Y:S05]  /*111a0*/  BSYNC.RECONVERGENT B1 ;  /* 0x0000000000017941 */ /* 0x000fea0003800200 */
.L_x_29385:
        /* <DEDUP_REMOVED lines=11> */
.L_x_29389:
[----:B------:R-:W-:Y:S01]  /*11260*/  IMAD.MOV.U32 R32, RZ, RZ, R53 ;  /* 0x000000ffff207224 */ /* 0x000fe200078e0035 */
[----:B------:R-:W-:Y:S01]  /*11270*/  MOV R127, R126 ;  /* 0x0000007e007f7202 */ /* 0x000fe20000000f00 */
[----:B------:R-:W-:Y:S02]  /*11280*/  IMAD.MOV.U32 R56, RZ, RZ, R57 ;  /* 0x000000ffff387224 */ /* 0x000fe400078e0039 */
[----:B------:R-:W-:-:S07]  /*11290*/  IMAD.MOV.U32 R31, RZ, RZ, R30 ;  /* 0x000000ffff1f7224 */ /* 0x000fce00078e001e */
.L_x_29390:
[----:B------:R-:W-:Y:S05]  /*112a0*/  BSYNC.RECONVERGENT B1 ;  /* 0x0000000000017941 */ /* 0x000fea0003800200 */
.L_x_29388:
        /* <DEDUP_REMOVED lines=11> */
.L_x_29392:
[----:B------:R-:W-:Y:S01]  /*11360*/  IMAD.MOV.U32 R53, RZ, RZ, R32 ;  /* 0x000000ffff357224 */ /* 0x000fe200078e0020 */
[----:B------:R-:W-:Y:S01]  /*11370*/  MOV R58, R56 ;  /* 0x00000038003a7202 */ /* 0x000fe20000000f00 */
[----:B------:R-:W-:Y:S02]  /*11380*/  IMAD.MOV.U32 R126, RZ, RZ, R129 ;  /* 0x000000ffff7e7224 */ /* 0x000fe400078e0081 */
[----:B------:R-:W-:-:S07]  /*11390*/  IMAD.MOV.U32 R30, RZ, RZ, R33 ;  /* 0x000000ffff1e7224 */ /* 0x000fce00078e0021 */
.L_x_29393:
[----:B------:R-:W-:Y:S05]  /*113a0*/  BSYNC.RECONVERGENT B1 ;  /* 0x0000000000017941 */ /* 0x000fea0003800200 */
.L_x_29391:
        /* <DEDUP_REMOVED lines=11> */
.L_x_29395:
[----:B------:R-:W-:Y:S01]  /*11460*/  IMAD.MOV.U32 R129, RZ, RZ, R54 ;  /* 0x000000ffff817224 */ /* 0x000fe200078e0036 */
[----:B------:R-:W-:Y:S01]  /*11470*/  MOV R128, R53 ;  /* 0x0000003500807202 */ /* 0x000fe20000000f00 */
[----:B------:R-:W-:Y:S02]  /*11480*/  IMAD.MOV.U32 R33, RZ, RZ, R55 ;  /* 0x000000ffff217224 */ /* 0x000fe400078e0037 */
[--C-:B------:R-:W-:Y:S02]  /*11490*/  IMAD.MOV.U32 R32, RZ, RZ, R58.reuse ;  /* 0x000000ffff207224 */ /* 0x100fe400078e003a */
[----:B------:R-:W-:Y:S02]  /*114a0*/  IMAD.MOV.U32 R54, RZ, RZ, R53 ;  /* 0x000000ffff367224 */ /* 0x000fe400078e0035 */
[----:B------:R-:W-:-:S07]  /*114b0*/  IMAD.MOV.U32 R55, RZ, RZ, R58 ;  /* 0x000000ffff377224 */ /* 0x000fce00078e003a */
.L_x_29396:
[----:B------:R-:W-:Y:S05]  /*114c0*/  BSYNC.RECONVERGENT B1 ;  /* 0x0000000000017941 */ /* 0x000fea0003800200 */
.L_x_29394:
[----:B------:R-:W-:Y:S01]  /*114d0*/  IADD3 R59, PT, PT, R59, 0x4, RZ ;  /* 0x000000043b3b7810 */ /* 0x000fe20007ffe0ff */
[----:B------:R-:W-:Y:S06]  /*114e0*/  @P1 BRA `(.L_x_29397) ;  /* 0xffffffe0000c1947 */ /* 0x000fec000383ffff */
[----:B------:R-:W-:-:S13]  /*114f0*/  ISETP.NE.AND P0, PT, R0, RZ, PT ;  /* 0x000000ff0000720c */ /* 0x000fda0003f05270 */
[----:B------:R-:W-:Y:S05]  /*11500*/  @P0 BRA `(.L_x_29303) ;  /* 0x0000000000980947 */ /* 0x000fea0003800000 */
[----:B------:R-:W0:Y:S01]  /*11510*/  S2R R53, SR_CgaCtaId ;  /* 0x0000000000357919 */ /* 0x000e220000008800 */
        /* <DEDUP_REMOVED lines=37> */
.L_x_29303:
[----:B------:R-:W-:Y:S05]  /*11770*/  BSYNC.RECONVERGENT B0 ;  /* 0x0000000000007941 */ /* 0x000fea0003800200 */
.L_x_29302:
[----:B------:R-:W-:Y:S01]  /*11780*/  BAR.SYNC.DEFER_BLOCKING 0x0 ;  /* 0x0000000000007b1d */ /* 0x000fe20000010000 */
[----:B------:R-:W-:Y:S01]  /*11790*/  ISETP.NE.AND P0, PT, R134, RZ, PT ;  /* 0x000000ff8600720c */ /* 0x000fe20003f05270 */
[----:B-1----:R-:W-:-:S04]  /*117a0*/  VIADD R0, R1, 0x108 ;  /* 0x0000010801007836 */ /* 0x002fc80000000000 */
[----:B------:R-:W-:Y:S08]  /*117b0*/  BSSY.RECONVERGENT B0, `(.L_x_29398) ;  /* 0x0000244000007945 */ /* 0x000ff00003800200 */
[----:B------:R-:W-:Y:S05]  /*117c0*/  @P0 BRA `(.L_x_29399) ;  /* 0x0000002400080947 */ /* 0x000fea0003800000 */
[----:B------:R-:W1:Y:S01]  /*117d0*/  S2UR UR5, SR_CgaCtaId ;  /* 0x00000000000579c3 */ /* 0x000e620000008800 */
[----:B------:R-:W-:Y:S02]  /*117e0*/  UMOV UR4, 0x400 ;  /* 0x0000040000047882 */ /* 0x000fe40000000000 */
[----:B-1----:R-:W-:Y:S01]  /*117f0*/  ULEA UR4, UR5, UR4, 0x18 ;  /* 0x0000000405047291 */ /* 0x002fe2000f8ec0ff */
[----:B------:R-:W1:Y:S08]  /*11800*/  LDCU UR5, c[0x0][0x2f8] ;  /* 0x00005f00ff0577ac */ /* 0x000e700008000800 */
[----:B0-----:R-:W0:Y:S04]  /*11810*/  LDS.128 R92, [UR4+0x110] ;  /* 0x00011004ff5c7984 */ /* 0x001e280008000c00 */
[----:B------:R-:W2:Y:S04]  /*11820*/  LDS.128 R52, [UR4+0x200] ;  /* 0x00020004ff347984 */ /* 0x000ea80008000c00 */
[----:B------:R-:W3:Y:S01]  /*11830*/  LDS.128 R56, [UR4+0x1f0] ;  /* 0x0001f004ff387984 */ /* 0x000ee20008000c00 */
[----:B-1----:R-:W-:-:S03]  /*11840*/  VIADD R135, R135, -UR5 ;  /* 0x8000000587877c36 */ /* 0x002fc60008000000 */
[----:B------:R-:W1:Y:S04]  /*11850*/  LDS.128 R60, [UR4+0x1e0] ;  /* 0x0001e004ff3c7984 */ /* 0x000e680008000c00 */
        /* <DEDUP_REMOVED lines=9> */
[----:B------:R-:W0:Y:S04]  /*118f0*/  LDS.128 R100, [UR4+0x150] ;  /* 0x00015004ff647984 */ /* 0x000e280008000c00 */
[----:B------:R-:W0:Y:S04]  /*11900*/  LDS.128 R104, [UR4+0x140] ;  /* 0x00014004ff687984 */ /* 0x000e280008000c00 */
[----:B------:R-:W0:Y:S04]  /*11910*/  LDS.128 R108, [UR4+0x130] ;  /* 0x00013004ff6c7984 */ /* 0x000e280008000c00 */
[----:B------:R-:W0:Y:S04]  /*11920*/  LDS.128 R112, [UR4+0x120] ;  /* 0x00012004ff707984 */ /* 0x000e280008000c00 */
[----:B------:R-:W0:Y:S04]  /*11930*/  LDS.64 R138, [UR4+0x210] ;  /* 0x00021004ff8a7984 */ /* 0x000e280008000a00 */
[----:B--2---:R2:W-:Y:S04]  /*11940*/  STL.64 [R135+0xf0], R52 ;  /* 0x0000f03487007387 */ /* 0x0045e80000100a00 */
[----:B---3--:R3:W-:Y:S04]  /*11950*/  STL.64 [R135+0xe8], R58 ;  /* 0x0000e83a87007387 */ /* 0x0087e80000100a00 */
[----:B------:R-:W-:Y:S01]  /*11960*/  STL.64 [R135+0xf8], R54 ;  /* 0x0000f83687007387 */ /* 0x000fe20000100a00 */
[----:B--2---:R-:W-:-:S03]  /*11970*/  FSEL R52, R92, R130, P0 ;  /* 0x000000825c347208 */ /* 0x004fc60000000000 */
[----:B-1----:R-:W-:Y:S01]  /*11980*/  STL.64 [R135+0xd0], R60 ;  /* 0x0000d03c87007387 */ /* 0x002fe20000100a00 */
[----:B---3--:R-:W-:-:S03]  /*11990*/  FSEL R59, R130, R92, P0 ;  /* 0x0000005c823b7208 */ /* 0x008fc60000000000 */
[----:B------:R-:W-:Y:S02]  /*119a0*/  STL.64 [R135+0xd8], R62 ;  /* 0x0000d83e87007387 */ /* 0x000fe40000100a00 */
[----:B------:R-:W-:Y:S02]  /*119b0*/  FADD.FTZ R52, -R59, R52 ;  /* 0x000000343b347221 */ /* 0x000fe40000010100 */
[----:B----4-:R-:W-:Y:S02]  /*119c0*/  STL.64 [R135+0xc0], R64 ;  /* 0x0000c04087007387 */ /* 0x010fe40000100a00 */
[----:B------:R-:W-:Y:S02]  /*119d0*/  FMUL.FTZ R53, R52, 1.4426950216293334961 ;  /* 0x3fb8aa3b34357820 */ /* 0x000fe40000410000 */
[----:B------:R-:W-:Y:S01]  /*119e0*/  STL.64 [R135+0xc8], R66 ;  /* 0x0000c84287007387 */ /* 0x000fe20000100a00 */
[----:B------:R-:W-:Y:S02]  /*119f0*/  FSEL R52, R131, R93, P0 ;  /* 0x0000005d83347208 */ /* 0x000fe40000000000 */
[----:B------:R-:W-:Y:S01]  /*11a00*/  FSEL R131, R93, R131, P0 ;  /* 0x000000835d837208 */ /* 0x000fe20000000000 */
[----:B-----5:R-:W-:Y:S01]  /*11a10*/  STL.64 [R135+0xb0], R68 ;  /* 0x0000b04487007387 */ /* 0x020fe20000100a00 */
        /* <DEDUP_REMOVED lines=26> */
[----:B------:R-:W-:Y:S04]  /*11bc0*/  STL.64 [R135+0x100], R138 ;  /* 0x0001008a87007387 */ /* 0x000fe80000100a00 */
[----:B------:R0:W-:Y:S02]  /*11bd0*/  STL.64 [R135+0xe0], R56 ;  /* 0x0000e03887007387 */ /* 0x0001e40000100a00 */
[----:B0-----:R-:W-:-:S07]  /*11be0*/  VIADD R57, R135, 0x88 ;  /* 0x0000008887397836 */ /* 0x001fce0000000000 */
.L_x_29493:
        /* <DEDUP_REMOVED lines=20> */
.L_x_29401:
[----:B------:R-:W-:Y:S01]  /*11d30*/  IMAD.MOV.U32 R54, RZ, RZ, R35 ;  /* 0x000000ffff367224 */ /* 0x000fe200078e0023 */
[----:B------:R-:W-:Y:S01]  /*11d40*/  MOV R35, R34 ;  /* 0x0000002200237202 */ /* 0x000fe20000000f00 */
[----:B------:R-:W-:Y:S02]  /*11d50*/  IMAD.MOV.U32 R56, RZ, RZ, R3 ;  /* 0x000000ffff387224 */ /* 0x000fe400078e0003 */
[----:B------:R-:W-:-:S07]  /*11d60*/  IMAD.MOV.U32 R3, RZ, RZ, R2 ;  /* 0x000000ffff037224 */ /* 0x000fce00078e0002 */
.L_x_29402:
[----:B------:R-:W-:Y:S05]  /*11d70*/  BSYNC.RECONVERGENT B1 ;  /* 0x0000000000017941 */ /* 0x000fea0003800200 */
.L_x_29400:
        /* <DEDUP_REMOVED lines=11> */
.L_x_29404:
[----:B------:R-:W-:Y:S01]  /*11e30*/  MOV R53, R54 ;  /* 0x0000003600357202 */ /* 0x000fe20000000f00 */
[----:B------:R-:W-:Y:S01]  /*11e40*/  IMAD.MOV.U32 R55, RZ, RZ, R56 ;  /* 0x000000ffff377224 */ /* 0x000fe200078e0038 */
[----:B------:R-:W-:Y:S01]  /*11e50*/  MOV R2, R5 ;  /* 0x0000000500027202 */ /* 0x000fe20000000f00 */
[----:B------:R-:W-:-:S07]  /*11e60*/  IMAD.MOV.U32 R34, RZ, RZ, R37 ;  /* 0x000000ffff227224 */ /* 0x000fce00078e0025 */
.L_x_29405:
[----:B------:R-:W-:Y:S05]  /*11e70*/  BSYNC.RECONVERGENT B1 ;  /* 0x0000000000017941 */ /* 0x000fea0003800200 */
.L_x_29403:
        /* <DEDUP_REMOVED lines=11> */
.L_x_29407:
[----:B------:R-:W-:Y:S01]  /*11f30*/  IMAD.MOV.U32 R54, RZ, RZ, R53 ;  /* 0x000000ffff367224 */ /* 0x000fe200078e0035 */
[----:B------:R-:W-:Y:S01]  /*11f40*/  MOV R56, R55 ;  /* 0x0000003700387202 */ /* 0x000fe20000000f00 */
[----:B------:R-:W-:Y:S02]  /*11f50*/  IMAD.MOV.U32 R37, RZ, RZ, R36 ;  /* 0x000000ffff257224 */ /* 0x000fe400078e0024 */
[----:B------:R-:W-:-:S07]  /*11f60*/  IMAD.MOV.U32 R5, RZ, RZ, R4 ;  /* 0x000000ffff057224 */ /* 0x000fce00078e0004 */
.L_x_29408:
[----:B------:R-:W-:Y:S05]  /*11f70*/  BSYNC.RECONVERGENT B1 ;  /* 0x0000000000017941 */ /* 0x000fea0003800200 */
.L_x_29406:
        /* <DEDUP_REMOVED lines=11> */
.L_x_29410:
[----:B------:R-:W-:Y:S01]  /*12030*/  IMAD.MOV.U32 R53, RZ, RZ, R54 ;  /* 0x000000ffff357224 */ /* 0x000fe200078e0036 */
[----:B------:R-:W-:Y:S01]  /*12040*/  MOV R36, R39 ;  /* 0x0000002700247202 */ /* 0x000fe20000000f00 */
[----:B------:R-:W-:Y:S02]  /*12050*/  IMAD.MOV.U32 R55, RZ, RZ, R56 ;  /* 0x000000ffff377224 */ /* 0x000fe400078e0038 */
[----:B------:R-:W-:-:S07]  /*12060*/  IMAD.MOV.U32 R4, RZ, RZ, R7 ;  /* 0x000000ffff047224 */ /* 0x000fce00078e0007 */
.L_x_29411:
[----:B------:R-:W-:Y:S05]  /*12070*/  BSYNC.RECONVERGENT B1 ;  /* 0x0000000000017941 */ /* 0x000fea0003800200 */
.L_x_29409:
        /* <DEDUP_REMOVED lines=11> */
.L_x_29413:
[----:B------:R-:W-:Y:S01]  /*12130*/  MOV R54, R53 ;  /* 0x0000003500367202 */ /* 0x000fe20000000f00 */
[----:B------:R-:W-:Y:S01]  /*12140*/  IMAD.MOV.U32 R56, RZ, RZ, R55 ;  /* 0x000000ffff387224 */ /* 0x000fe200078e0037 */
[----:B------:R-:W-:Y:S01]  /*12150*/  MOV R7, R6 ;  /* 0x0000000600077202 */ /* 0x000fe20000000f00 */
[----:B------:R-:W-:-:S07]  /*12160*/  IMAD.MOV.U32 R39, RZ, RZ, R38 ;  /* 0x000000ffff277224 */ /* 0x000fce00078e0026 */
.L_x_29414:
[----:B------:R-:W-:Y:S05]  /*12170*/  BSYNC.RECONVERGENT B1 ;  /* 0x0000000000017941 */ /* 0x000fea0003800200 */
.L_x_29412:
        /* <DEDUP_REMOVED lines=11> */
.L_x_29416:
[----:B------:R-:W-:Y:S01]  /*12230*/  IMAD.MOV.U32 R53, RZ, RZ, R54 ;  /* 0x000000ffff357224 */ /* 0x000fe200078e0036 */
[----:B------:R-:W-:Y:S01]  /*12240*/  MOV R55, R56 ;  /* 0x0000003800377202 */ /* 0x000fe20000000f00 */
[----:B------:R-:W-:Y:S02]  /*12250*/  IMAD.MOV.U32 R38, RZ, RZ, R41 ;  /* 0x000000ffff267224 */ /* 0x000fe400078e0029 */
[----:B------:R-:W-:-:S07]  /*12260*/  IMAD.MOV.U32 R6, RZ, RZ, R9 ;  /* 0x000000ffff067224 */ /* 0x000fce00078e0009 */
.L_x_29417:
[----:B------:R-:W-:Y:S05]  /*12270*/  BSYNC.RECONVERGENT B1 ;  /* 0x0000000000017941 */ /* 0x000fea0003800200 */
.L_x_29415:
        /* <DEDUP_REMOVED lines=11> */
.L_x_29419:
[----:B------:R-:W-:Y:S01]  /*12330*/  IMAD.MOV.U32 R54, RZ, RZ, R53 ;  /* 0x000000ffff367224 */ /* 0x000fe200078e0035 */
[----:B------:R-:W-:Y:S01]  /*12340*/  MOV R41, R40 ;  /* 0x0000002800297202 */ /* 0x000fe20000000f00 */
[----:B------:R-:W-:Y:S02]  /*12350*/  IMAD.MOV.U32 R56, RZ, RZ, R55 ;  /* 0x000000ffff387224 */ /* 0x000fe400078e0037 */
[----:B------:R-:W-:-:S07]  /*12360*/  IMAD.MOV.U32 R9, RZ, RZ, R8 ;  /* 0x000000ffff097224 */ /* 0x000fce00078e0008 */
.L_x_29420:
[----:B------:R-:W-:Y:S05]  /*12370*/  BSYNC.RECONVERGENT B1 ;  /* 0x0000000000017941 */ /* 0x000fea0003800200 */
.L_x_29418:
        /* <DEDUP_REMOVED lines=11> */
.L_x_29422:
[----:B------:R-:W-:Y:S01]  /*12430*/  MOV R53, R54 ;  /* 0x0000003600357202 */ /* 0x000fe20000000f00 */
[----:B------:R-:W-:Y:S01]  /*12440*/  IMAD.MOV.U32 R55, RZ, RZ, R56 ;  /* 0x000000ffff377224 */ /* 0x000fe200078e0038 */
[----:B------:R-:W-:Y:S01]  /*12450*/  MOV R8, R11 ;  /* 0x0000000b00087202 */ /* 0x000fe20000000f00 */
[----:B------:R-:W-:-:S07]  /*12460*/  IMAD.MOV.U32 R40, RZ, RZ, R43 ;  /* 0x000000ffff287224 */ /* 0x000fce00078e002b */
.L_x_29423:
[----:B------:R-:W-:Y:S05]  /*12470*/  BSYNC.RECONVERGENT B1 ;  /* 0x0000000000017941 */ /* 0x000fea0003800200 */
.L_x_29421:
        /* <DEDUP_REMOVED lines=11> */
.L_x_29425:
[----:B------:R-:W-:Y:S01]  /*12530*/  IMAD.MOV.U32 R54, RZ, RZ, R53 ;  /* 0x000000ffff367224 */ /* 0x000fe200078e0035 */
[----:B------:R-:W-:Y:S01]  /*12540*/  MOV R56, R55 ;  /* 0x0000003700387202 */ /* 0x000fe20000000f00 */
[----:B------:R-:W-:Y:S02]  /*12550*/  IMAD.MOV.U32 R43, RZ, RZ, R42 ;  /* 0x000000ffff2b7224 */ /* 0x000fe400078e002a */
[----:B------:R-:W-:-:S07]  /*12560*/  IMAD.MOV.U32 R11, RZ, RZ, R10 ;  /* 0x000000ffff0b7224 */ /* 0x000fce00078e000a */
.L_x_29426:
[----:B------:R-:W-:Y:S05]  /*12570*/  BSYNC.RECONVERGENT B1 ;  /* 0x0000000000017941 */ /* 0x000fea0003800200 */
.L_x_29424:
        /* <DEDUP_REMOVED lines=11> */
.L_x_29428:
[----:B------:R-:W-:Y:S01]  /*12630*/  IMAD.MOV.U32 R53, RZ, RZ, R54 ;  /* 0x000000ffff357224 */ /* 0x000fe200078e0036 */
[----:B------:R-:W-:Y:S01]  /*12640*/  MOV R42, R45 ;  /* 0x0000002d002a7202 */ /* 0x000fe20000000f00 */
[----:B------:R-:W-:Y:S02]  /*12650*/  IMAD.MOV.U32 R55, RZ, RZ, R56 ;  /* 0x000000ffff377224 */ /* 0x000fe400078e0038 */
[----:B------:R-:W-:-:S07]  /*12660*/  IMAD.MOV.U32 R10, RZ, RZ, R13 ;  /* 0x000000ffff0a7224 */ /* 0x000fce00078e000d */
.L_x_29429:
[----:B------:R-:W-:Y:S05]  /*12670*/  BSYNC.RECONVERGENT B1 ;  /* 0x0000000000017941 */ /* 0x000fea0003800200 */
.L_x_29427:
        /* <DEDUP_REMOVED lines=11> */
.L_x_29431:
[----:B------:R-:W-:Y:S01]  /*12730*/  MOV R54, R53 ;  /* 0x0000003500367202 */ /* 0x000fe20000000f00 */
[----:B------:R-:W-:Y:S01]  /*12740*/  IMAD.MOV.U32 R56, RZ, RZ, R55 ;  /* 0x000000ffff387224 */ /* 0x000fe200078e0037 */
[----:B------:R-:W-:Y:S01]  /*12750*/  MOV R13, R12 ;  /* 0x0000000c000d7202 */ /* 0x000fe20000000f00 */
[----:B------:R-:W-:-:S07]  /*12760*/  IMAD.MOV.U32 R45, RZ, RZ, R44 ;  /* 0x000000ffff2d7224 */ /* 0x000fce00078e002c */
.L_x_29432:
[----:B------:R-:W-:Y:S05]  /*12770*/  BSYNC.RECONVERGENT B1 ;  /* 0x0000000000017941 */ /* 0x000fea0003800200 */
.L_x_29430:
        /* <DEDUP_REMOVED lines=11> */
.L_x_29434:
[----:B------:R-:W-:Y:S01]  /*12830*/  IMAD.MOV.U32 R53, RZ, RZ, R54 ;  /* 0x000000ffff357224 */ /* 0x000fe200078e0036 */
[----:B------:R-:W-:Y:S01]  /*12840*/  MOV R55, R56 ;  /* 0x0000003800377202 */ /* 0x000fe20000000f00 */
[----:B------:R-:W-:Y:S02]  /*12850*/  IMAD.MOV.U32 R44, RZ, RZ, R47 ;  /* 0x000000ffff2c7224 */ /* 0x000fe400078e002f */
[----:B------:R-:W-:-:S07]  /*12860*/  IMAD.MOV.U32 R12, RZ, RZ, R15 ;  /* 0x000000ffff0c7224 */ /* 0x000fce00078e000f */
.L_x_29435:
[----:B------:R-:W-:Y:S05]  /*12870*/  BSYNC.RECONVERGENT B1 ;  /* 0x0000000000017941 */ /* 0x000fea0003800200 */
.L_x_29433:
        /* <DEDUP_REMOVED lines=11> */
.L_x_29437:
[----:B------:R-:W-:Y:S01]  /*12930*/  IMAD.MOV.U32 R54, RZ, RZ, R53 ;  /* 0x000000ffff367224 */ /* 0x000fe200078e0035 */
[----:B------:R-:W-:Y:S01]  /*12940*/  MOV R47, R46 ;  /* 0x0000002e002f7202 */ /* 0x000fe20000000f00 */
[----:B------:R-:W-:Y:S02]  /*12950*/  IMAD.MOV.U32 R56, RZ, RZ, R55 ;  /* 0x000000ffff387224 */ /* 0x000fe400078e0037 */
[----:B------:R-:W-:-:S07]  /*12960*/  IMAD.MOV.U32 R15, RZ, RZ, R14 ;  /* 0x000000ffff0f7224 */ /* 0x000fce00078e000e */
.L_x_29438:
[----:B------:R-:W-:Y:S05]  /*12970*/  BSYNC.RECONVERGENT B1 ;  /* 0x0000000000017941 */ /* 0x000fea0003800200 */
.L_x_29436:
        /* <DEDUP_REMOVED lines=11> */
.L_x_29440:
[----:B------:R-:W-:Y:S01]  /*12a30*/  MOV R53, R54 ;  /* 0x0000003600357202 */ /* 0x000fe20000000f00 */
[----:B------:R-:W-:Y:S01]  /*12a40*/  IMAD.MOV.U32 R55, RZ, RZ, R56 ;  /* 0x000000ffff377224 */ /* 0x000fe200078e0038 */
[----:B------:R-:W-:Y:S01]  /*12a50*/  MOV R14, R17 ;  /* 0x00000011000e7202 */ /* 0x000fe20000000f00 */
[----:B------:R-:W-:-:S07]  /*12a60*/  IMAD.MOV.U32 R46, RZ, RZ, R49 ;  /* 0x000000ffff2e7224 */ /* 0x000fce00078e0031 */
.L_x_29441:
[----:B------:R-:W-:Y:S05]  /*12a70*/  BSYNC.RECONVERGENT B1 ;  /* 0x0000000000017941 */ /* 0x000fea0003800200 */
.L_x_29439:
        /* <DEDUP_REMOVED lines=11> */
.L_x_29443:
[----:B------:R-:W-:Y:S01]  /*12b30*/  IMAD.MOV.U32 R54, RZ, RZ, R53 ;  /* 0x000000ffff367224 */ /* 0x000fe200078e0035 */
[----:B------:R-:W-:Y:S01]  /*12b40*/  MOV R56, R55 ;  /* 0x0000003700387202 */ /* 0x000fe20000000f00 */
[----:B------:R-:W-:Y:S02]  /*12b50*/  IMAD.MOV.U32 R49, RZ, RZ, R48 ;  /* 0x000000ffff317224 */ /* 0x000fe400078e0030 */
[----:B------:R-:W-:-:S07]  /*12b60*/  IMAD.MOV.U32 R17, RZ, RZ, R16 ;  /* 0x000000ffff117224 */ /* 0x000fce00078e0010 */
.L_x_29444:
[----:B------:R-:W-:Y:S05]  /*12b70*/  BSYNC.RECONVERGENT B1 ;  /* 0x0000000000017941 */ /* 0x000fea0003800200 */
.L_x_29442:
        /* <DEDUP_REMOVED lines=11> */
.L_x_29446:
[----:B------:R-:W-:Y:S01]  /*12c30*/  IMAD.MOV.U32 R53, RZ, RZ, R54 ;  /* 0x000000ffff357224 */ /* 0x000fe200078e0036 */
[----:B------:R-:W-:Y:S01]  /*12c40*/  MOV R48, R51 ;  /* 0x0000003300307202 */ /* 0x000fe20000000f00 */
[----:B------:R-:W-:Y:S02]  /*12c50*/  IMAD.MOV.U32 R55, RZ, RZ, R56 ;  /* 0x000000ffff377224 */ /* 0x000fe400078e0038 */
[----:B------:R-:W-:-:S07]  /*12c60*/  IMAD.MOV.U32 R16, RZ, RZ, R19 ;  /* 0x000000ffff107224 */ /* 0x000fce00078e0013 */
.L_x_29447:
[----:B------:R-:W-:Y:S05]  /*12c70*/  BSYNC.RECONVERGENT B1 ;  /* 0x0000000000017941 */ /* 0x000fea0003800200 */
.L_x_29445:
        /* <DEDUP_REMOVED lines=11> */
.L_x_29449:
[----:B------:R-:W-:Y:S01]  /*12d30*/  MOV R54, R53 ;  /* 0x0000003500367202 */ /* 0x000fe20000000f00 */
[----:B------:R-:W-:Y:S01]  /*12d40*/  IMAD.MOV.U32 R56, RZ, RZ, R55 ;  /* 0x000000ffff387224 */ /* 0x000fe200078e0037 */
[----:B------:R-:W-:Y:S01]  /*12d50*/  MOV R19, R18 ;  /* 0x0000001200137202 */ /* 0x000fe20000000f00 */
[----:B------:R-:W-:-:S07]  /*12d60*/  IMAD.MOV.U32 R51, RZ, RZ, R50 ;  /* 0x000000ffff337224 */ /* 0x000fce00078e0032 */
.L_x_29450:
[----:B------:R-:W-:Y:S05]  /*12d70*/  BSYNC.RECONVERGENT B1 ;  /* 0x0000000000017941 */ /* 0x000fea0003800200 */
.L_x_29448:
        /* <DEDUP_REMOVED lines=11> */
.L_x_29452:
[----:B------:R-:W-:Y:S01]  /*12e30*/  IMAD.MOV.U32 R53, RZ, RZ, R54 ;  /* 0x000000ffff357224 */ /* 0x000fe200078e0036 */
[----:B------:R-:W-:Y:S01]  /*12e40*/  MOV R55, R56 ;  /* 0x0000003800377202 */ /* 0x000fe20000000f00 */
[----:B------:R-:W-:Y:S02]  /*12e50*/  IMAD.MOV.U32 R50, RZ, RZ, R117 ;  /* 0x000000ffff327224 */ /* 0x000fe400078e0075 */
[----:B------:R-:W-:-:S07]  /*12e60*/  IMAD.MOV.U32 R18, RZ, RZ, R21 ;  /* 0x000000ffff127224 */ /* 0x000fce00078e0015 */
.L_x_29453:
[----:B------:R-:W-:Y:S05]  /*12e70*/  BSYNC.RECONVERGENT B1 ;  /* 0x0000000000017941 */ /* 0x000fea0003800200 */
.L_x_29451:
        /* <DEDUP_REMOVED lines=11> */
.L_x_29455:
[----:B------:R-:W-:Y:S01]  /*12f30*/  IMAD.MOV.U32 R54, RZ, RZ, R53 ;  /* 0x000000ffff367224 */ /* 0x000fe200078e0035 */
[----:B------:R-:W-:Y:S01]  /*12f40*/  MOV R117, R116 ;  /* 0x0000007400757202 */ /* 0x000fe20000000f00 */
[----:B------:R-:W-:Y:S02]  /*12f50*/  IMAD.MOV.U32 R56, RZ, RZ, R55 ;  /* 0x000000ffff387224 */ /* 0x000fe400078e0037 */
[----:B------:R-:W-:-:S07]  /*12f60*/  IMAD.MOV.U32 R21, RZ, RZ, R20 ;  /* 0x000000ffff157224 */ /* 0x000fce00078e0014 */
.L_x_29456:
[----:B------:R-:W-:Y:S05]  /*12f70*/  BSYNC.RECONVERGENT B1 ;  /* 0x0000000000017941 */ /* 0x000fea0003800200 */
.L_x_29454:
        /* <DEDUP_REMOVED lines=11> */
.L_x_29458:
[----:B------:R-:W-:Y:S01]  /*13030*/  MOV R53, R54 ;  /* 0x0000003600357202 */ /* 0x000fe20000000f00 */
[----:B------:R-:W-:Y:S01]  /*13040*/  IMAD.MOV.U32 R55, RZ, RZ, R56 ;  /* 0x000000ffff377224 */ /* 0x000fe200078e0038 */
[----:B------:R-:W-:Y:S01]  /*13050*/  MOV R20, R23 ;  /* 0x0000001700147202 */ /* 0x000fe20000000f00 */
[----:B------:R-:W-:-:S07]  /*13060*/  IMAD.MOV.U32 R116, RZ, RZ, R119 ;  /* 0x000000ffff747224 */ /* 0x000fce00078e0077 */
.L_x_29459:
[----:B------:R-:W-:Y:S05]  /*13070*/  BSYNC.RECONVERGENT B1 ;  /* 0x0000000000017941 */ /* 0x000fea0003800200 */
.L_x_29457:
        /* <DEDUP_REMOVED lines=11> */
.L_x_29461:
[----:B------:R-:W-:Y:S01]  /*13130*/  IMAD.MOV.U32 R54, RZ, RZ, R53 ;  /* 0x000000ffff367224 */ /* 0x000fe200078e0035 */
[----:B------:R-:W-:Y:S01]  /*13140*/  MOV R56, R55 ;  /* 0x0000003700387202 */ /* 0x000fe20000000f00 */
[----:B------:R-:W-:Y:S02]  /*13150*/  IMAD.MOV.U32 R119, RZ, RZ, R118 ;  /* 0x000000ffff777224 */ /* 0x000fe400078e0076 */
[----:B------:R-:W-:-:S07]  /*13160*/  IMAD.MOV.U32 R23, RZ, RZ, R22 ;  /* 0x000000ffff177224 */ /* 0x000fce00078e0016 */
.L_x_29462:
[----:B------:R-:W-:Y:S05]  /*13170*/  BSYNC.RECONVERGENT B1 ;  /* 0x0000000000017941 */ /* 0x000fea0003800200 */
.L_x_29460:
        /* <DEDUP_REMOVED lines=11> */
.L_x_29464:
[----:B------:R-:W-:Y:S01]  /*13230*/  IMAD.MOV.U32 R53, RZ, RZ, R54 ;  /* 0x000000ffff357224 */ /* 0x000fe200078e0036 */
[----:B------:R-:W-:Y:S01]  /*13240*/  MOV R118, R121 ;  /* 0x0000007900767202 */ /* 0x000fe20000000f00 */
[----:B------:R-:W-:Y:S02]  /*13250*/  IMAD.MOV.U32 R55, RZ, RZ, R56 ;  /* 0x000000ffff377224 */ /* 0x000fe400078e0038 */
[----:B------:R-:W-:-:S07]  /*13260*/  IMAD.MOV.U32 R22, RZ, RZ, R25 ;  /* 0x000000ffff167224 */ /* 0x000fce00078e0019 */
.L_x_29465:
[----:B------:R-:W-:Y:S05]  /*13270*/  BSYNC.RECONVERGENT B1 ;  /* 0x0000000000017941 */ /* 0x000fea0003800200 */
.L_x_29463:
        /* <DEDUP_REMOVED lines=11> */
.L_x_29467:
[----:B------:R-:W-:Y:S01]  /*13330*/  MOV R54, R53 ;  /* 0x0000003500367202 */ /* 0x000fe20000000f00 */
[----:B------:R-:W-:Y:S01]  /*13340*/  IMAD.MOV.U32 R56, RZ, RZ, R55 ;  /* 0x000000ffff387224 */ /* 0x000fe200078e0037 */
[----:B------:R-:W-:Y:S01]  /*13350*/  MOV R25, R24 ;  /* 0x0000001800197202 */ /* 0x000fe20000000f00 */
[----:B------:R-:W-:-:S07]  /*13360*/  IMAD.MOV.U32 R121, RZ, RZ, R120 ;  /* 0x000000ffff797224 */ /* 0x000fce00078e0078 */
.L_x_29468:
[----:B------:R-:W-:Y:S05]  /*13370*/  BSYNC.RECONVERGENT B1 ;  /* 0x0000000000017941 */ /* 0x000fea0003800200 */
.L_x_29466:
        /* <DEDUP_REMOVED lines=11> */
.L_x_29470:
[----:B------:R-:W-:Y:S01]  /*13430*/  IMAD.MOV.U32 R53, RZ, RZ, R54 ;  /* 0x000000ffff357224 */ /* 0x000fe200078e0036 */
[----:B------:R-:W-:Y:S01]  /*13440*/  MOV R55, R56 ;  /* 0x0000003800377202 */ /* 0x000fe20000000f00 */
[----:B------:R-:W-:Y:S02]  /*13450*/  IMAD.MOV.U32 R120, RZ, RZ, R123 ;  /* 0x000000ffff787224 */ /* 0x000fe400078e007b */
[----:B------:R-:W-:-:S07]  /*13460*/  IMAD.MOV.U32 R24, RZ, RZ, R27 ;  /* 0x000000ffff187224 */ /* 0x000fce00078e001b */
.L_x_29471:
[----:B------:R-:W-:Y:S05]  /*13470*/  BSYNC.RECONVERGENT B1 ;  /* 0x0000000000017941 */ /* 0x000fea0003800200 */
.L_x_29469:
        /* <DEDUP_REMOVED lines=11> */
.L_x_29473:
[----:B------:R-:W-:Y:S01]  /*13530*/  IMAD.MOV.U32 R54, RZ, RZ, R53 ;  /* 0x000000ffff367224 */ /* 0x000fe200078e0035 */
[----:B------:R-:W-:Y:S01]  /*13540*/  MOV R123, R122 ;  /* 0x0000007a007b7202 */ /* 0x000fe20000000f00 */
[----:B------:R-:W-:Y:S02]  /*13550*/  IMAD.MOV.U32 R56, RZ, RZ, R55 ;  /* 0x000000ffff387224 */ /* 0x000fe400078e0037 */
[----:B------:R-:W-:-:S07]  /*13560*/  IMAD.MOV.U32 R27, RZ, RZ, R26 ;  /* 0x000000ffff1b7224 */ /* 0x000fce00078e001a */
.L_x_29474:
[----:B------:R-:W-:Y:S05]  /*13570*/  BSYNC.RECONVERGENT B1 ;  /* 0x0000000000017941 */ /* 0x000fea0003800200 */
.L_x_29472:
        /* <DEDUP_REMOVED lines=11> */
.L_x_29476:
[----:B------:R-:W-:Y:S01]  /*13630*/  MOV R53, R54 ;  /* 0x0000003600357202 */ /* 0x000fe20000000f00 */
[----:B------:R-:W-:Y:S01]  /*13640*/  IMAD.MOV.U32 R55, RZ, RZ, R56 ;  /* 0x000000ffff377224 */ /* 0x000fe200078e0038 */
[----:B------:R-:W-:Y:S01]  /*13650*/  MOV R26, R29 ;  /* 0x0000001d001a7202 */ /* 0x000fe20000000f00 */
[----:B------:R-:W-:-:S07]  /*13660*/  IMAD.MOV.U32 R122, RZ, RZ, R125 ;  /* 0x000000ffff7a7224 */ /* 0x000fce00078e007d */
.L_x_29477:
[----:B------:R-:W-:Y:S05]  /*13670*/  BSYNC.RECONVERGENT B1 ;  /* 0x0000000000017941 */ /* 0x000fea0003800200 */
.L_x_29475:
        /* <DEDUP_REMOVED lines=11> */
.L_x_29479:
[----:B------:R-:W-:Y:S01]  /*13730*/  IMAD.MOV.U32 R54, RZ, RZ, R53 ;  /* 0x000000ffff367224 */ /* 0x000fe200078e0035 */
[----:B------:R-:W-:Y:S01]  /*13740*/  MOV R56, R55 ;  /* 0x0000003700387202 */ /* 0x000fe20000000f00 */
[----:B------:R-:W-:Y:S02]  /*13750*/  IMAD.MOV.U32 R125, RZ, RZ, R124 ;  /* 0x000000ffff7d7224 */ /* 0x000fe400078e007c */
[----:B------:R-:W-:-:S07]  /*13760*/  IMAD.MOV.U32 R29, RZ, RZ, R28 ;  /* 0x000000ffff1d7224 */ /* 0x000fce00078e001c */
.L_x_29480:
[----:B------:R-:W-:Y:S05]  /*13770*/  BSYNC.RECONVERGENT B1 ;  /* 0x0000000000017941 */ /* 0x000fea0003800200 */
.L_x_29478:
        /* <DEDUP_REMOVED lines=11> */
.L_x_29482:
[----:B------:R-:W-:Y:S01]  /*13830*/  IMAD.MOV.U32 R53, RZ, RZ, R54 ;  /* 0x000000ffff357224 */ /* 0x000fe200078e0036 */
[----:B------:R-:W-:Y:S01]  /*13840*/  MOV R124, R127 ;  /* 0x0000007f007c7202 */ /* 0x000fe20000000f00 */
[----:B------:R-:W-:Y:S02]  /*13850*/  IMAD.MOV.U32 R55, RZ, RZ, R56 ;  /* 0x000000ffff377224 */ /* 0x000fe400078e0038 */
[----:B------:R-:W-:-:S07]  /*13860*/  IMAD.MOV.U32 R28, RZ, RZ, R31 ;  /* 0x000000ffff1c7224 */ /* 0x000fce00078e001f */
.L_x_29483:
[----:B------:R-:W-:Y:S05]  /*13870*/  BSYNC.RECONVERGENT B1 ;  /* 0x0000000000017941 */ /* 0x000fea0003800200 */
.L_x_29481:
        /* <DEDUP_REMOVED lines=11> */
.L_x_29485:
[----:B------:R-:W-:Y:S01]  /*13930*/  MOV R54, R53 ;  /* 0x0000003500367202 */ /* 0x000fe20000000f00 */
[----:B------:R-:W-:Y:S01]  /*13940*/  IMAD.MOV.U32 R56, RZ, RZ, R55 ;  /* 0x000000ffff387224 */ /* 0x000fe200078e0037 */
[----:B------:R-:W-:Y:S01]  /*13950*/  MOV R31, R30 ;  /* 0x0000001e001f7202 */ /* 0x000fe20000000f00 */
[----:B------:R-:W-:-:S07]  /*13960*/  IMAD.MOV.U32 R127, RZ, RZ, R126 ;  /* 0x000000ffff7f7224 */ /* 0x000fce00078e007e */
.L_x_29486:
[----:B------:R-:W-:Y:S05]  /*13970*/  BSYNC.RECONVERGENT B1 ;  /* 0x0000000000017941 */ /* 0x000fea0003800200 */
.L_x_29484:
        /* <DEDUP_REMOVED lines=11> */
.L_x_29488:
[----:B------:R-:W-:Y:S01]  /*13a30*/  IMAD.MOV.U32 R53, RZ, RZ, R54 ;  /* 0x000000ffff357224 */ /* 0x000fe200078e0036 */
[----:B------:R-:W-:Y:S01]  /*13a40*/  MOV R55, R56 ;  /* 0x0000003800377202 */ /* 0x000fe20000000f00 */
[----:B------:R-:W-:Y:S02]  /*13a50*/  IMAD.MOV.U32 R126, RZ, RZ, R129 ;  /* 0x000000ffff7e7224 */ /* 0x000fe400078e0081 */
[----:B------:R-:W-:-:S07]  /*13a60*/  IMAD.MOV.U32 R30, RZ, RZ, R33 ;  /* 0x000000ffff1e7224 */ /* 0x000fce00078e0021 */
.L_x_29489:
[----:B------:R-:W-:Y:S05]  /*13a70*/  BSYNC.RECONVERGENT B1 ;  /* 0x0000000000017941 */ /* 0x000fea0003800200 */
.L_x_29487:
        /* <DEDUP_REMOVED lines=11> */
.L_x_29491:
[----:B------:R-:W-:Y:S01]  /*13b30*/  MOV R129, R128 ;  /* 0x0000008000817202 */ /* 0x000fe20000000f00 */
[----:B------:R-:W-:Y:S01]  /*13b40*/  IMAD.MOV.U32 R33, RZ, RZ, R32 ;  /* 0x000000ffff217224 */ /* 0x000fe200078e0020 */
[----:B------:R-:W-:Y:S01]  /*13b50*/  MOV R32, R55 ;  /* 0x0000003700207202 */ /* 0x000fe20000000f00 */
[----:B------:R-:W-:Y:S02]  /*13b60*/  IMAD.MOV.U32 R54, RZ, RZ, R53 ;  /* 0x000000ffff367224 */ /* 0x000fe400078e0035 */
[----:B------:R-:W-:Y:S02]  /*13b70*/  IMAD.MOV.U32 R56, RZ, RZ, R55 ;  /* 0x000000ffff387224 */ /* 0x000fe400078e0037 */
[----:B------:R-:W-:-:S07]  /*13b80*/  IMAD.MOV.U32 R128, RZ, RZ, R53 ;  /* 0x000000ffff807224 */ /* 0x000fce00078e0035 */
.L_x_29492:
[----:B------:R-:W-:Y:S05]  /*13b90*/  BSYNC.RECONVERGENT B1 ;  /* 0x0000000000017941 */ /* 0x000fea0003800200 */
.L_x_29490:
[----:B------:R-:W-:Y:S01]  /*13ba0*/  VIADD R57, R57, 0x4 ;  /* 0x0000000439397836 */ /* 0x000fe20000000000 */
[----:B------:R-:W-:Y:S06]  /*13bb0*/  @P1 BRA `(.L_x_29493) ;  /* 0xffffffe0000c1947 */ /* 0x000fec000383ffff */
[----:B------:R-:W-:Y:S01]  /*13bc0*/  IMAD.MOV.U32 R130, RZ, RZ, R59 ;  /* 0x000000ffff827224 */ /* 0x000fe200078e003b */
[----:B------:R-:W-:Y:S01]  /*13bd0*/  MOV R128, R54 ;  /* 0x0000003600807202 */ /* 0x000fe20000000f00 */
[----:B------:R-:W-:-:S07]  /*13be0*/  IMAD.MOV.U32 R32, RZ, RZ, R56 ;  /* 0x000000ffff207224 */ /* 0x000fce00078e0038 */
.L_x_29399:
[----:B------:R-:W-:Y:S05]  /*13bf0*/  BSYNC.RECONVERGENT B0 ;  /* 0x0000000000007941 */ /* 0x000fea0003800200 */
.L_x_29398:
[----:B------:R1:W-:Y:S01]  /*13c00*/  STL.64 [R1+0x110], R128 ;  /* 0x0001108001007387 */ /* 0x0003e20000100a00 */
[----:B------:R-:W-:Y:S01]  /*13c10*/  ISETP.NE.AND P0, PT, R134, RZ, PT ;  /* 0x000000ff8600720c */ /* 0x000fe20003f05270 */
[----:B------:R-:W-:Y:S02]  /*13c20*/  BSSY.RECONVERGENT B0, `(.L_x_29494) ;  /* 0x00000d7000007945 */ /* 0x000fe40003800200 */
        /* <DEDUP_REMOVED lines=36> */
[----:B------:R-:W-:-:S03]  /*13e70*/  HFMA2 R5, -RZ, RZ, 0, 0 ;  /* 0x00000000ff057431 */ /* 0x000fc600000001ff */
        /* <DEDUP_REMOVED lines=8> */
[----:B------:R-:W-:Y:S02]  /*13f00*/  UIADD3 UR4, UPT, UPT, UR4, 0x320, URZ ;  /* 0x0000032004047890 */ /* 0x000fe4000fffe0ff */
[----:B------:R-:W-:-:S05]  /*13f10*/  IMAD.MOV R2, RZ, RZ, -R5 ;  /* 0x000000ffff027224 */ /* 0x000fca00078e0a05 */
[----:B------:R-:W-:Y:S01]  /*13f20*/  ISETP.GE.AND P0, PT, R2, RZ, PT ;  /* 0x000000ff0200720c */ /* 0x000fe20003f06270 */
[----:B-1----:R-:W-:-:S04]  /*13f30*/  ULEA UR4, UR5, UR4, 0x18 ;  /* 0x0000000405047291 */ /* 0x002fc8000f8ec0ff */
[----:B------:R-:W-:-:S08]  /*13f40*/  UIADD3 UR4, UPT, UPT, UR4, 0x80, URZ ;  /* 0x0000008004047890 */ /* 0x000fd0000fffe0ff */
[----:B------:R-:W-:Y:S05]  /*13f50*/  @P0 BRA `(.L_x_29498) ;  /* 0x0000000400cc0947 */ /* 0x000fea0003800000 */
[----:B------:R-:W-:Y:S02]  /*13f60*/  IADD3 R6, PT, PT, -R2, RZ, RZ ;  /* 0x000000ff02067210 */ /* 0x000fe40007ffe1ff */
[----:B------:R-:W-:Y:S02]  /*13f70*/  PLOP3.LUT P0, PT, PT, PT, PT, 0x80, 0x8 ;  /* 0x000000000008781c */ /* 0x000fe40003f0f070 */
[----:B------:R-:W-:-:S13]  /*13f80*/  ISETP.GT.AND P1, PT, R6, 0xc, PT ;  /* 0x0000000c0600780c */ /* 0x000fda0003f24270 */
[----:B------:R-:W-:Y:S05]  /*13f90*/  @!P1 BRA `(.L_x_29499) ;  /* 0x0000000400189947 */ /* 0x000fea0003800000 */
[----:B------:R-:W-:-:S13]  /*13fa0*/  PLOP3.LUT P0, PT, PT, PT, PT, 0x8, 0x80 ;  /* 0x000000000080781c */ /* 0x000fda0003f0e170 */
.L_x_29500:
[----:B-1----:R-:W2:Y:S04]  /*13fb0*/  LDL.64 R6, [R4+-0x88] ;  /* 0xffff780004067983 */ /* 0x002ea80000100a00 */
        /* <DEDUP_REMOVED lines=17> */
[----:B-1----:R-:W-:Y:S01]  /*140d0*/  IADD3 R4, PT, PT, R4, 0x40, RZ ;  /* 0x0000004004047810 */ /* 0x002fe20007ffe0ff */
[C---:B--2---:R-:W-:Y:S02]  /*140e0*/  IMAD.IADD R6, R136.reuse, 0x1, R6 ;  /* 0x0000000188067824 */ /* 0x044fe400078e0206 */
[C---:B------:R-:W-:Y:S01]  /*140f0*/  IMAD.IADD R7, R136.reuse, 0x1, R7 ;  /* 0x0000000188077824 */ /* 0x040fe200078e0207 */
[C---:B---3--:R-:W-:Y:S01]  /*14100*/  IADD3 R10, PT, PT, R136.reuse, R10, RZ ;  /* 0x0000000a880a7210 */ /* 0x048fe20007ffe0ff */
[C---:B------:R-:W-:Y:S02]  /*14110*/  IMAD.IADD R11, R136.reuse, 0x1, R11 ;  /* 0x00000001880b7824 */ /* 0x040fe400078e020b */
[C---:B----4-:R-:W-:Y:S01]  /*14120*/  IMAD.IADD R14, R136.reuse, 0x1, R14 ;  /* 0x00000001880e7824 */ /* 0x050fe200078e020e */
[C---:B------:R-:W-:Y:S01]  /*14130*/  IADD3 R15, PT, PT, R136.reuse, R15, RZ ;  /* 0x0000000f880f7210 */ /* 0x040fe20007ffe0ff */
[----:B-----5:R-:W-:-:S02]  /*14140*/  IMAD.IADD R18, R136, 0x1, R18 ;  /* 0x0000000188127824 */ /* 0x020fc400078e0212 */
[C---:B------:R-:W-:Y:S01]  /*14150*/  IMAD.IADD R19, R136.reuse, 0x1, R19 ;  /* 0x0000000188137824 */ /* 0x040fe200078e0213 */
[C---:B------:R-:W-:Y:S01]  /*14160*/  IADD3 R22, PT, PT, R136.reuse, R22, RZ ;  /* 0x0000001688167210 */ /* 0x040fe20007ffe0ff */
[C---:B------:R-:W-:Y:S02]  /*14170*/  IMAD.IADD R23, R136.reuse, 0x1, R23 ;  /* 0x0000000188177824 */ /* 0x040fe400078e0217 */
[C---:B------:R-:W-:Y:S01]  /*14180*/  IMAD.IADD R26, R136.reuse, 0x1, R26 ;  /* 0x00000001881a7824 */ /* 0x040fe200078e021a */
[C---:B------:R-:W-:Y:S01]  /*14190*/  IADD3 R27, PT, PT, R136.reuse, R27, RZ ;  /* 0x0000001b881b7210 */ /* 0x040fe20007ffe0ff */
[C---:B------:R-:W-:Y:S02]  /*141a0*/  IMAD.IADD R30, R136.reuse, 0x1, R30 ;  /* 0x00000001881e7824 */ /* 0x040fe400078e021e */
[C---:B------:R-:W-:Y:S01]  /*141b0*/  IMAD.IADD R31, R136.reuse, 0x1, R31 ;  /* 0x00000001881f7824 */ /* 0x040fe200078e021f */
[C---:B------:R-:W-:Y:S01]  /*141c0*/  IADD3 R34, PT, PT, R136.reuse, R34, RZ ;  /* 0x0000002288227210 */ /* 0x040fe20007ffe0ff */
[----:B------:R-:W-:Y:S01]  /*141d0*/  IMAD.IADD R35, R136, 0x1, R35 ;  /* 0x0000000188237824 */ /* 0x000fe200078e0223 */
        /* <DEDUP_REMOVED lines=34> */
.L_x_29499:
[----:B-1----:R-:W-:-:S05]  /*14400*/  IMAD.MOV R6, RZ, RZ, -R2 ;  /* 0x000000ffff067224 */ /* 0x002fca00078e0a02 */
        /* <DEDUP_REMOVED lines=12> */
[----:B-1----:R-:W-:Y:S02]  /*144d0*/  VIADD R4, R4, 0x20 ;  /* 0x0000002004047836 */ /* 0x002fe40000000000 */
[C---:B--2---:R-:W-:Y:S01]  /*144e0*/  IMAD.IADD R6, R136.reuse, 0x1, R6 ;  /* 0x0000000188067824 */ /* 0x044fe200078e0206 */
[C---:B------:R-:W-:Y:S01]  /*144f0*/  IADD3 R7, PT, PT, R136.reuse, R7, RZ ;  /* 0x0000000788077210 */ /* 0x040fe20007ffe0ff */
[C---:B---3--:R-:W-:Y:S02]  /*14500*/  IMAD.IADD R10, R136.reuse, 0x1, R10 ;  /* 0x00000001880a7824 */ /* 0x048fe400078e020a */
[C---:B------:R-:W-:Y:S01]  /*14510*/  IMAD.IADD R11, R136.reuse, 0x1, R11 ;  /* 0x00000001880b7824 */ /* 0x040fe200078e020b */
[C---:B----4-:R-:W-:Y:S01]  /*14520*/  IADD3 R14, PT, PT, R136.reuse, R14, RZ ;  /* 0x0000000e880e7210 */ /* 0x050fe20007ffe0ff */
[C---:B------:R-:W-:Y:S02]  /*14530*/  IMAD.IADD R15, R136.reuse, 0x1, R15 ;  /* 0x00000001880f7824 */ /* 0x040fe400078e020f */
[C---:B-----5:R-:W-:Y:S01]  /*14540*/  IMAD.IADD R18, R136.reuse, 0x1, R18 ;  /* 0x0000000188127824 */ /* 0x060fe200078e0212 */
[----:B------:R-:W-:Y:S01]  /*14550*/  IADD3 R19, PT, PT, R136, R19, RZ ;  /* 0x0000001388137210 */ /* 0x000fe20007ffe0ff */
        /* <DEDUP_REMOVED lines=17> */
.L_x_29501:
[----:B------:R-:W-:-:S13]  /*14670*/  ISETP.NE.OR P0, PT, R2, RZ, P0 ;  /* 0x000000ff0200720c */ /* 0x000fda0000705670 */
[----:B------:R-:W-:Y:S05]  /*14680*/  @!P0 BRA `(.L_x_29497) ;  /* 0x0000000000548947 */ /* 0x000fea0003800000 */
.L_x_29498:
[----:B-12---:R-:W2:Y:S04]  /*14690*/  LDL.64 R6, [R4+-0x88] ;  /* 0xffff780004067983 */ /* 0x006ea80000100a00 */
[----:B------:R-:W3:Y:S04]  /*146a0*/  LDL.64 R10, [R4+-0x80] ;  /* 0xffff8000040a7983 */ /* 0x000ee80000100a00 */
[----:B------:R-:W4:Y:S04]  /*146b0*/  LDL.64 R8, [R4+-0x8] ;  /* 0xfffff80004087983 */ /* 0x000f280000100a00 */
[----:B------:R1:W5:Y:S01]  /*146c0*/  LDL.64 R12, [R4] ;  /* 0x00000000040c7983 */ /* 0x0003620000100a00 */
[----:B------:R-:W-:-:S05]  /*146d0*/  VIADD R2, R2, 0x4 ;  /* 0x0000000402027836 */ /* 0x000fca0000000000 */
[----:B------:R-:W-:Y:S01]  /*146e0*/  ISETP.NE.AND P0, PT, R2, RZ, PT ;  /* 0x000000ff0200720c */ /* 0x000fe20003f05270 */
[----:B-1----:R-:W-:Y:S01]  /*146f0*/  VIADD R4, R4, 0x10 ;  /* 0x0000001004047836 */ /* 0x002fe20000000000 */
[C---:B--2---:R-:W-:Y:S01]  /*14700*/  IADD3 R6, PT, PT, R136.reuse, R6, RZ ;  /* 0x0000000688067210 */ /* 0x044fe20007ffe0ff */
[C---:B------:R-:W-:Y:S02]  /*14710*/  IMAD.IADD R7, R136.reuse, 0x1, R7 ;  /* 0x0000000188077824 */ /* 0x040fe400078e0207 */
[C---:B---3--:R-:W-:Y:S01]  /*14720*/  IMAD.IADD R10, R136.reuse, 0x1, R10 ;  /* 0x00000001880a7824 */ /* 0x048fe200078e020a */
[----:B------:R-:W-:Y:S01]  /*14730*/  IADD3 R11, PT, PT, R136, R11, RZ ;  /* 0x0000000b880b7210 */ /* 0x000fe20007ffe0ff */
        /* <DEDUP_REMOVED lines=10> */
.L_x_29497:
[----:B------:R-:W-:-:S13]  /*147e0*/  ISETP.NE.AND P0, PT, R3, RZ, PT ;  /* 0x000000ff0300720c */ /* 0x000fda0003f05270 */
[----:B------:R-:W-:Y:S05]  /*147f0*/  @!P0 BRA `(.L_x_29496) ;  /* 0x00000000004c8947 */ /* 0x000fea0003800000 */
[----:B-12---:R-:W1:Y:S01]  /*14800*/  S2R R7, SR_CgaCtaId ;  /* 0x0000000000077919 */ /* 0x006e620000008800 */
[----:B------:R-:W-:Y:S01]  /*14810*/  MOV R2, 0x400 ;  /* 0x0000040000027802 */ /* 0x000fe20000000f00 */
[----:B------:R-:W-:Y:S02]  /*14820*/  IMAD R0, R5, 0x4, R0 ;  /* 0x0000000405007824 */ /* 0x000fe400078e0200 */
[----:B------:R-:W-:Y:S01]  /*14830*/  IMAD.MOV R3, RZ, RZ, -R3 ;  /* 0x000000ffff037224 */ /* 0x000fe200078e0a03 */
[----:B------:R-:W-:Y:S02]  /*14840*/  IADD3 R2, PT, PT, R2, 0x320, RZ ;  /* 0x0000032002027810 */ /* 0x000fe40007ffe0ff */
[----:B------:R-:W-:Y:S02]  /*14850*/  IADD3 R4, PT, PT, R0, 0x88, RZ ;  /* 0x0000008800047810 */ /* 0x000fe40007ffe0ff */
[----:B-1----:R-:W-:-:S05]  /*14860*/  LEA R2, R7, R2, 0x18 ;  /* 0x0000000207027211 */ /* 0x002fca00078ec0ff */
[----:B------:R-:W-:-:S04]  /*14870*/  IMAD R5, R5, 0x4, R2 ;  /* 0x0000000405057824 */ /* 0x000fc800078e0202 */
[----:B------:R-:W-:-:S07]  /*14880*/  VIADD R5, R5, 0x80 ;  /* 0x0000008005057836 */ /* 0x000fce0000000000 */
.L_x_29502:
[----:B------:R-:W2:Y:S04]  /*14890*/  LDL R7, [R4+-0x80] ;  /* 0xffff800004077983 */ /* 0x000ea80000100800 */
[----:B------:R1:W3:Y:S01]  /*148a0*/  LDL R2, [R4] ;  /* 0x0000000004027983 */ /* 0x0002e20000100800 */
[----:B------:R-:W-:-:S04]  /*148b0*/  IADD3 R3, PT, PT, R3, 0x1, RZ ;  /* 0x0000000103037810 */ /* 0x000fc80007ffe0ff */
[----:B------:R-:W-:Y:S01]  /*148c0*/  ISETP.NE.AND P0, PT, R3, RZ, PT ;  /* 0x000000ff0300720c */ /* 0x000fe20003f05270 */
[----:B-1----:R-:W-:Y:S02]  /*148d0*/  VIADD R4, R4, 0x4 ;  /* 0x0000000404047836 */ /* 0x002fe40000000000 */
[----:B--2---:R-:W-:Y:S01]  /*148e0*/  IMAD.IADD R0, R136, 0x1, R7 ;  /* 0x0000000188007824 */ /* 0x004fe200078e0207 */
[----:B---3--:R-:W-:Y:S04]  /*148f0*/  STS [R5], R2 ;  /* 0x0000000205007388 */ /* 0x008fe80000000800 */
[----:B------:R1:W-:Y:S02]  /*14900*/  STS [R5+-0x80], R0 ;  /* 0xffff800005007388 */ /* 0x0003e40000000800 */
[----:B-1----:R-:W-:-:S03]  /*14910*/  VIADD R5, R5, 0x4 ;  /* 0x0000000405057836 */ /* 0x002fc60000000000 */
[----:B------:R-:W-:Y:S05]  /*14920*/  @P0 BRA `(.L_x_29502) ;  /* 0xfffffffc00d80947 */ /* 0x000fea000383ffff */
.L_x_29496:
[----:B------:R-:W3:Y:S01]  /*14930*/  S2UR UR5, SR_CgaCtaId ;  /* 0x00000000000579c3 */ /* 0x000ee20000008800 */
[----:B------:R-:W-:Y:S01]  /*14940*/  UMOV UR4, 0x400 ;  /* 0x0000040000047882 */ /* 0x000fe20000000000 */
[----:B------:R-:W-:Y:S01]  /*14950*/  MOV R2, R131 ;  /* 0x0000008300027202 */ /* 0x000fe20000000f00 */
[----:B------:R-:W-:Y:S01]  /*14960*/  IMAD.MOV.U32 R3, RZ, RZ, R130 ;  /* 0x000000ffff037224 */ /* 0x000fe200078e0082 */
[----:B---3--:R-:W-:-:S09]  /*14970*/  ULEA UR4, UR5, UR4, 0x18 ;  /* 0x0000000405047291 */ /* 0x008fd2000f8ec0ff */
[----:B------:R3:W-:Y:S03]  /*14980*/  STS.64 [UR4+0x420], R2 ;  /* 0x00042002ff007988 */ /* 0x0007e60008000a04 */
.L_x_29495:
[----:B------:R-:W-:Y:S05]  /*14990*/  BSYNC.RECONVERGENT B0 ;  /* 0x0000000000007941 */ /* 0x000fea0003800200 */
.L_x_29494:
        /* <DEDUP_REMOVED lines=8> */
[----:B-1----:R-:W1:Y:S01]  /*14a20*/  LDC.64 R4, c[0x0][0x398] ;  /* 0x0000e600ff047b82 */ /* 0x002e620000000a00 */
[----:B----4-:R-:W-:-:S06]  /*14a30*/  ULEA UR4, UR5, UR4, 0x18 ;  /* 0x0000000405047291 */ /* 0x010fcc000f8ec0ff */
[----:B------:R-:W-:-:S07]  /*14a40*/  LEA R0, R134, UR4, 0x2 ;  /* 0x0000000486007c11 */ /* 0x000fce000f8e10ff */
.L_x_29503:
[----:B--2-4-:R2:W4:Y:S01]  /*14a50*/  LDS R7, [R0] ;  /* 0x0000000000077984 */ /* 0x0145220000000800 */
[C---:B-1-3--:R-:W-:Y:S01]  /*14a60*/  IMAD.WIDE.U32 R2, R133.reuse, 0x4, R4 ;  /* 0x0000000485027825 */ /* 0x04afe200078e0004 */
[C---:B------:R-:W-:Y:S02]  /*14a70*/  ISETP.GE.U32.AND P0, PT, R134.reuse, 0x2, PT ;  /* 0x000000028600780c */ /* 0x040fe40003f06070 */
[----:B------:R-:W-:Y:S01]  /*14a80*/  IADD3 R133, PT, PT, R133, 0x40, RZ ;  /* 0x0000004085857810 */ /* 0x000fe20007ffe0ff */
[----:B------:R-:W-:Y:S02]  /*14a90*/  VIADD R134, R134, 0x40 ;  /* 0x0000004086867836 */ /* 0x000fe40000000000 */
[----:B--2---:R-:W-:Y:S01]  /*14aa0*/  VIADD R0, R0, 0x100 ;  /* 0x0000010000007836 */ /* 0x004fe20000000000 */
[----:B----4-:R4:W-:Y:S07]  /*14ab0*/  STG.E desc[UR6][R2.64], R7 ;  /* 0x0000000702007986 */ /* 0x0109ee000c101906 */
[----:B------:R-:W-:Y:S05]  /*14ac0*/  @!P0 BRA `(.L_x_29503) ;  /* 0xfffffffc00e08947 */ /* 0x000fea000383ffff */
[----:B------:R-:W-:Y:S05]  /*14ad0*/  EXIT ;  /* 0x000000000000794d */ /* 0x000fea0003800000 */
.L_x_29504:
        /* <DEDUP_REMOVED lines=10> */
.L_x_38486:


//--------------------- .text._ZN17fastertransformer17batch_topk_kernelIfLi16ELi32EEEvPKiPKT_PiPfS7_PKbS2_NS_14BeamHypothesesEiiifS3_ --------------------------
	.section	.text._ZN17fastertransformer17batch_topk_kernelIfLi16ELi32EEEvPKiPKT_PiPfS7_PKbS2_NS_14BeamHypothesesEiiifS3_,"ax",@progbits
	.align	128
        .global         _ZN17fastertransformer17batch_topk_kernelIfLi16ELi32EEEvPKiPKT_PiPfS7_PKbS2_NS_14BeamHypothesesEiiifS3_
        .type           _ZN17fastertransformer17batch_topk_kernelIfLi16ELi32EEEvPKiPKT_PiPfS7_PKbS2_NS_14BeamHypothesesEiiifS3_,@function
        .size           _ZN17fastertransformer17batch_topk_kernelIfLi16ELi32EEEvPKiPKT_PiPfS7_PKbS2_NS_14BeamHypothesesEiiifS3_,(.L_x_38487 - _ZN17fastertransformer17batch_topk_kernelIfLi16ELi32EEEvPKiPKT_PiPfS7_PKbS2_NS_14BeamHypothesesEiiifS3_)
        .other          _ZN17fastertransformer17batch_topk_kernelIfLi16ELi32EEEvPKiPKT_PiPfS7_PKbS2_NS_14BeamHypothesesEiiifS3_,@"STO_CUDA_ENTRY STV_DEFAULT"
_ZN17fastertransformer17batch_topk_kernelIfLi16ELi32EEEvPKiPKT_PiPfS7_PKbS2_NS_14BeamHypothesesEiiifS3_:
.text._ZN17fastertransformer17batch_topk_kernelIfLi16ELi32EEEvPKiPKT_PiPfS7_PKbS2_NS_14BeamHypothesesEiiifS3_:
        /* <DEDUP_REMOVED lines=21> */
[----:B------:R-:W3:Y:S01]  /*0150*/  @!P0 S2R R7, SR_CgaCtaId ;  /* 0x0000000000078919 */ /* 0x000ee20000008800 */
[----:B------:R-:W-:Y:S02]  /*0160*/  @!P0 MOV R0, 0x400 ;  /* 0x0000040000008802 */ /* 0x000fe40000000f00 */
[----:B-1----:R-:W-:Y:S02]  /*0170*/  @!P1 LEA R6, R6, R3, 0x18 ;  /* 0x0000000306069211 */ /* 0x002fe400078ec0ff */
[----:B----4-:R-:W-:-:S03]  /*0180*/  IADD3 R3, PT, PT, R1, UR4, RZ ;  /* 0x0000000401037c10 */ /* 0x010fc6000fffe0ff */
[----:B0-----:R-:W-:Y:S01]  /*0190*/  @!P1 IMAD R5, R37, 0x4, R6 ;  /* 0x0000000425059824 */ /* 0x001fe200078e0206 */
[----:B---3--:R-:W-:-:S05]  /*01a0*/  @!P0 LEA R0, R7, R0, 0x18 ;  /* 0x0000000007008211 */ /* 0x008fca00078ec0ff */
        /* <DEDUP_REMOVED lines=19> */
.L_x_29506:
[----:B------:R-:W-:Y:S05]  /*02e0*/  BSYNC.RECONVERGENT B0 ;  /* 0x0000000000007941 */ /* 0x000fea0003800200 */
.L_x_29505:
        /* <DEDUP_REMOVED lines=38> */
[----:B------:R-:W-:Y:S01]  /*0550*/  IMAD.WIDE.U32 R4, R37, 0x4, RZ ;  /* 0x0000000425047825 */ /* 0x000fe200078e00ff */
[----:B------:R-:W1:Y:S01]  /*0560*/  LDC R46, c[0x0][0x444] ;  /* 0x00011100ff2e7b82 */ /* 0x000e620000000800 */
[----:B------:R-:W-:Y:S01]  /*0570*/  MOV R21, 0xffffffff ;  /* 0xffffffff00157802 */ /* 0x000fe20000000f00 */
[----:B------:R-:W2:Y:S01]  /*0580*/  LDCU.64 UR8, c[0x0][0x388] ;  /* 0x00007100ff0877ac */ /* 0x000ea20008000a00 */
[----:B------:R-:W-:Y:S01]  /*0590*/  IMAD.MOV.U32 R0, RZ, RZ, R37 ;  /* 0x000000ffff007224 */ /* 0x000fe200078e0025 */
[----:B------:R-:W-:Y:S01]  /*05a0*/  MOV R6, 0xff7fffff ;  /* 0xff7fffff00067802 */ /* 0x000fe20000000f00 */
[----:B------:R-:W-:Y:S01]  /*05b0*/  IMAD.WIDE R4, R39, 0x4, R4 ;  /* 0x0000000427047825 */ /* 0x000fe200078e0204 */
[----:B------:R-:W-:Y:S02]  /*05c0*/  MOV R10, 0xff7fffff ;  /* 0xff7fffff000a7802 */ /* 0x000fe40000000f00 */
[----:B------:R-:W3:Y:S01]  /*05d0*/  LDC.64 R36, c[0x0][0x3b0] ;  /* 0x0000ec00ff247b82 */ /* 0x000ee20000000a00 */
        /* <DEDUP_REMOVED lines=10> */
[----:B------:R-:W-:Y:S01]  /*0680*/  MOV R29, 0xffffffff ;  /* 0xffffffff001d7802 */ /* 0x000fe20000000f00 */
[----:B------:R-:W-:Y:S01]  /*0690*/  IMAD.MOV.U32 R12, RZ, RZ, -0x800001 ;  /* 0xff7fffffff0c7424 */ /* 0x000fe200078e00ff */
[----:B--2---:R-:W-:Y:S01]  /*06a0*/  IADD3 R40, P1, PT, R4, UR8, RZ ;  /* 0x0000000804287c10 */ /* 0x004fe2000ff3e0ff */
[----:B------:R-:W-:Y:S01]  /*06b0*/  IMAD.X R39, RZ, RZ, UR5, P0 ;  /* 0x00000005ff277e24 */ /* 0x000fe200080e06ff */
[----:B------:R-:W-:Y:S01]  /*06c0*/  MOV R33, 0xffffffff ;  /* 0xffffffff00217802 */ /* 0x000fe20000000f00 */
[----:B------:R-:W-:Y:S01]  /*06d0*/  IMAD.MOV.U32 R4, RZ, RZ, -0x800001 ;  /* 0xff7fffffff047424 */ /* 0x000fe200078e00ff */
[----:B------:R-:W-:Y:S01]  /*06e0*/  IADD3.X R41, PT, PT, R5, UR9, RZ, P1, !PT ;  /* 0x0000000905297c10 */ /* 0x000fe20008ffe4ff */
[----:B------:R-:W-:-:S02]  /*06f0*/  IMAD.MOV.U32 R5, RZ, RZ, -0x800001 ;  /* 0xff7fffffff057424 */ /* 0x000fc400078e00ff */
[----:B------:R-:W-:Y:S02]  /*0700*/  IMAD.MOV.U32 R15, RZ, RZ, -0x800001 ;  /* 0xff7fffffff0f7424 */ /* 0x000fe400078e00ff */
[----:B------:R-:W-:Y:S02]  /*0710*/  IMAD.MOV.U32 R17, RZ, RZ, -0x800001 ;  /* 0xff7fffffff117424 */ /* 0x000fe400078e00ff */
[----:B------:R-:W-:Y:S02]  /*0720*/  IMAD.MOV.U32 R16, RZ, RZ, -0x800001 ;  /* 0xff7fffffff107424 */ /* 0x000fe400078e00ff */
[----:B------:R-:W-:Y:S01]  /*0730*/  IMAD.MOV.U32 R19, RZ, RZ, -0x800001 ;  /* 0xff7fffffff137424 */ /* 0x000fe200078e00ff */
[----:B0-----:R-:W-:Y:S01]  /*0740*/  FSETP.NEU.FTZ.AND P1, PT, RZ, UR4, PT ;  /* 0x00000004ff007c0b */ /* 0x001fe2000bf3d000 */
        /* <DEDUP_REMOVED lines=12> */
[----:B-1-3--:R-:W-:-:S07]  /*0810*/  IMAD.WIDE.U32 R36, R2, 0x4, R36 ;  /* 0x0000000402247825 */ /* 0x00afce00078e0024 */
.L_x_29558:
[----:B------:R0:W5:Y:S01]  /*0820*/  @!P1 LDG.E.CONSTANT R42, desc[UR6][R40.64] ;  /* 0x00000006282a9981 */ /* 0x000162000c1e9900 */
[----:B------:R-:W-:Y:S02]  /*0830*/  IABS R48, R46 ;  /* 0x0000002e00307213 */ /* 0x000fe40000000000 */
[----:B------:R-:W-:Y:S02]  /*0840*/  IABS R49, R0 ;  /* 0x0000000000317213 */ /* 0x000fe40000000000 */
[----:B------:R-:W1:Y:S01]  /*0850*/  I2F.RP R43, R48 ;  /* 0x00000030002b7306 */ /* 0x000e620000209400 */
[----:B------:R-:W-:-:S07]  /*0860*/  ISETP.GE.AND P3, PT, R0, RZ, PT ;  /* 0x000000ff0000720c */ /* 0x000fce0003f66270 */
        /* <DEDUP_REMOVED lines=32> */
.L_x_29509:
        /* <DEDUP_REMOVED lines=8> */
.L_x_29511:
[----:B------:R-:W-:Y:S02]  /*0af0*/  IMAD.MOV.U32 R5, RZ, RZ, R42 ;  /* 0x000000ffff057224 */ /* 0x000fe400078e002a */
[----:B------:R-:W-:-:S07]  /*0b00*/  IMAD.MOV.U32 R21, RZ, RZ, R0 ;  /* 0x000000ffff157224 */ /* 0x000fce00078e0000 */
.L_x_29512:
[----:B------:R-:W-:Y:S05]  /*0b10*/  BSYNC.RECONVERGENT B1 ;  /* 0x0000000000017941 */ /* 0x000fea0003800200 */
.L_x_29510:
        /* <DEDUP_REMOVED lines=9> */
.L_x_29514:
[----:B------:R-:W-:Y:S02]  /*0bb0*/  IMAD.MOV.U32 R42, RZ, RZ, R5 ;  /* 0x000000ffff2a7224 */ /* 0x000fe400078e0005 */
[----:B------:R-:W-:Y:S01]  /*0bc0*/  IMAD.MOV.U32 R44, RZ, RZ, R21 ;  /* 0x000000ffff2c7224 */ /* 0x000fe200078e0015 */
[----:B------:R-:W-:Y:S01]  /*0bd0*/  MOV R21, R20 ;  /* 0x0000001400157202 */ /* 0x000fe20000000f00 */
[----:B------:R-:W-:-:S07]  /*0be0*/  IMAD.MOV.U32 R5, RZ, RZ, R4 ;  /* 0x000000ffff057224 */ /* 0x000fce00078e0004 */
.L_x_29515:
[----:B------:R-:W-:Y:S05]  /*0bf0*/  BSYNC.RECONVERGENT B1 ;  /* 0x0000000000017941 */ /* 0x000fea0003800200 */
.L_x_29513:
        /* <DEDUP_REMOVED lines=11> */
.L_x_29517:
[----:B------:R-:W-:Y:S01]  /*0cb0*/  IMAD.MOV.U32 R43, RZ, RZ, R42 ;  /* 0x000000ffff2b7224 */ /* 0x000fe200078e002a */
[----:B------:R-:W-:Y:S01]  /*0cc0*/  MOV R20, R23 ;  /* 0x0000001700147202 */ /* 0x000fe20000000f00 */
[----:B------:R-:W-:Y:S02]  /*0cd0*/  IMAD.MOV.U32 R45, RZ, RZ, R44 ;  /* 0x000000ffff2d7224 */ /* 0x000fe400078e002c */
[----:B------:R-:W-:-:S07]  /*0ce0*/  IMAD.MOV.U32 R4, RZ, RZ, R7 ;  /* 0x000000ffff047224 */ /* 0x000fce00078e0007 */
.L_x_29518:
[----:B------:R-:W-:Y:S05]  /*0cf0*/  BSYNC.RECONVERGENT B1 ;  /* 0x0000000000017941 */ /* 0x000fea0003800200 */
.L_x_29516:
        /* <DEDUP_REMOVED lines=11> */
.L_x_29520:
[----:B------:R-:W-:Y:S01]  /*0db0*/  IMAD.MOV.U32 R42, RZ, RZ, R43 ;  /* 0x000000ffff2a7224 */ /* 0x000fe200078e002b */
[----:B------:R-:W-:Y:S01]  /*0dc0*/  MOV R23, R22 ;  /* 0x0000001600177202 */ /* 0x000fe20000000f00 */
[----:B------:R-:W-:Y:S02]  /*0dd0*/  IMAD.MOV.U32 R44, RZ, RZ, R45 ;  /* 0x000000ffff2c7224 */ /* 0x000fe400078e002d */
[----:B------:R-:W-:-:S07]  /*0de0*/  IMAD.MOV.U32 R7, RZ, RZ, R6 ;  /* 0x000000ffff077224 */ /* 0x000fce00078e0006 */
.L_x_29521:
[----:B------:R-:W-:Y:S05]  /*0df0*/  BSYNC.RECONVERGENT B1 ;  /* 0x0000000000017941 */ /* 0x000fea0003800200 */
.L_x_29519:
        /* <DEDUP_REMOVED lines=11> */
.L_x_29523:
[----:B------:R-:W-:Y:S01]  /*0eb0*/  IMAD.MOV.U32 R43, RZ, RZ, R42 ;  /* 0x000000ffff2b7224 */ /* 0x000fe200078e002a */
[----:B------:R-:W-:Y:S01]  /*0ec0*/  MOV R22, R25 ;  /* 0x0000001900167202 */ /* 0x000fe20000000f00 */
[----:B------:R-:W-:Y:S02]  /*0ed0*/  IMAD.MOV.U32 R45, RZ, RZ, R44 ;  /* 0x000000ffff2d7224 */ /* 0x000fe400078e002c */
[----:B------:R-:W-:-:S07]  /*0ee0*/  IMAD.MOV.U32 R6, RZ, RZ, R9 ;  /* 0x000000ffff067224 */ /* 0x000fce00078e0009 */
.L_x_29524:
[----:B------:R-:W-:Y:S05]  /*0ef0*/  BSYNC.RECONVERGENT B1 ;  /* 0x0000000000017941 */ /* 0x000fea0003800200 */
.L_x_29522:
        /* <DEDUP_REMOVED lines=11> */
.L_x_29526:
[----:B------:R-:W-:Y:S01]  /*0fb0*/  IMAD.MOV.U32 R42, RZ, RZ, R43 ;  /* 0x000000ffff2a7224 */ /* 0x000fe200078e002b */
[----:B------:R-:W-:Y:S01]  /*0fc0*/  MOV R25, R24 ;  /* 0x0000001800197202 */ /* 0x000fe20000000f00 */
[----:B------:R-:W-:Y:S02]  /*0fd0*/  IMAD.MOV.U32 R44, RZ, RZ, R45 ;  /* 0x000000ffff2c7224 */ /* 0x000fe400078e002d */
[----:B------:R-:W-:-:S07]  /*0fe0*/  IMAD.MOV.U32 R9, RZ, RZ, R8 ;  /* 0x000000ffff097224 */ /* 0x000fce00078e0008 */
.L_x_29527:
[----:B------:R-:W-:Y:S05]  /*0ff0*/  BSYNC.RECONVERGENT B1 ;  /* 0x0000000000017941 */ /* 0x000fea0003800200 */
.L_x_29525:
        /* <DEDUP_REMOVED lines=11> */
.L_x_29529:
[----:B------:R-:W-:Y:S01]  /*10b0*/  IMAD.MOV.U32 R43, RZ, RZ, R42 ;  /* 0x000000ffff2b7224 */ /* 0x000fe200078e002a */
[----:B------:R-:W-:Y:S01]  /*10c0*/  MOV R24, R27 ;  /* 0x0000001b00187202 */ /* 0x000fe20000000f00 */
[----:B------:R-:W-:Y:S02]  /*10d0*/  IMAD.MOV.U32 R45, RZ, RZ, R44 ;  /* 0x000000ffff2d7224 */ /* 0x000fe400078e002c */
[----:B------:R-:W-:-:S07]  /*10e0*/  IMAD.MOV.U32 R8, RZ, RZ, R11 ;  /* 0x000000ffff087224 */ /* 0x000fce00078e000b */
.L_x_29530:
[----:B------:R-:W-:Y:S05]  /*10f0*/  BSYNC.RECONVERGENT B1 ;  /* 0x0000000000017941 */ /* 0x000fea0003800200 */
.L_x_29528:
        /* <DEDUP_REMOVED lines=11> */
.L_x_29532:
[----:B------:R-:W-:Y:S01]  /*11b0*/  IMAD.MOV.U32 R42, RZ, RZ, R43 ;  /* 0x000000ffff2a7224 */ /* 0x000fe200078e002b */
[----:B------:R-:W-:Y:S01]  /*11c0*/  MOV R27, R26 ;  /* 0x0000001a001b7202 */ /* 0x000fe20000000f00 */
[----:B------:R-:W-:Y:S02]  /*11d0*/  IMAD.MOV.U32 R44, RZ, RZ, R45 ;  /* 0x000000ffff2c7224 */ /* 0x000fe400078e002d */
[----:B------:R-:W-:-:S07]  /*11e0*/  IMAD.MOV.U32 R11, RZ, RZ, R10 ;  /* 0x000000ffff0b7224 */ /* 0x000fce00078e000a */
.L_x_29533:
[----:B------:R-:W-:Y:S05]  /*11f0*/  BSYNC.RECONVERGENT B1 ;  /* 0x0000000000017941 */ /* 0x000fea0003800200 */
.L_x_29531:
        /* <DEDUP_REMOVED lines=11> */
.L_x_29535:
[----:B------:R-:W-:Y:S01]  /*12b0*/  IMAD.MOV.U32 R43, RZ, RZ, R42 ;  /* 0x000000ffff2b7224 */ /* 0x000fe200078e002a */
[----:B------:R-:W-:Y:S01]  /*12c0*/  MOV R26, R29 ;  /* 0x0000001d001a7202 */ /* 0x000fe20000000f00 */
[----:B------:R-:W-:Y:S02]  /*12d0*/  IMAD.MOV.U32 R45, RZ, RZ, R44 ;  /* 0x000000ffff2d7224 */ /* 0x000fe400078e002c */
[----:B------:R-:W-:-:S07]  /*12e0*/  IMAD.MOV.U32 R10, RZ, RZ, R13 ;  /* 0x000000ffff0a7224 */ /* 0x000fce00078e000d */
.L_x_29536:
[----:B------:R-:W-:Y:S05]  /*12f0*/  BSYNC.RECONVERGENT B1 ;  /* 0x0000000000017941 */ /* 0x000fea0003800200 */
.L_x_29534:
        /* <DEDUP_REMOVED lines=11> */
.L_x_29538:
[----:B------:R-:W-:Y:S01]  /*13b0*/  IMAD.MOV.U32 R42, RZ, RZ, R43 ;  /* 0x000000ffff2a7224 */ /* 0x000fe200078e002b */
[----:B------:R-:W-:Y:S01]  /*13c0*/  MOV R29, R28 ;  /* 0x0000001c001d7202 */ /* 0x000fe20000000f00 */
[----:B------:R-:W-:Y:S02]  /*13d0*/  IMAD.MOV.U32 R44, RZ, RZ, R45 ;  /* 0x000000ffff2c7224 */ /* 0x000fe400078e002d */
[----:B------:R-:W-:-:S07]  /*13e0*/  IMAD.MOV.U32 R13, RZ, RZ, R12 ;  /* 0x000000ffff0d7224 */ /* 0x000fce00078e000c */
.L_x_29539:
[----:B------:R-:W-:Y:S05]  /*13f0*/  BSYNC.RECONVERGENT B1 ;  /* 0x0000000000017941 */ /* 0x000fea0003800200 */
.L_x_29537:
        /* <DEDUP_REMOVED lines=11> */
.L_x_29541:
[----:B------:R-:W-:Y:S01]  /*14b0*/  IMAD.MOV.U32 R43, RZ, RZ, R42 ;  /* 0x000000ffff2b7224 */ /* 0x000fe200078e002a */
[----:B------:R-:W-:Y:S01]  /*14c0*/  MOV R28, R31 ;  /* 0x0000001f001c7202 */ /* 0x000fe20000000f00 */
[----:B------:R-:W-:Y:S02]  /*14d0*/  IMAD.MOV.U32 R45, RZ, RZ, R44 ;  /* 0x000000ffff2d7224 */ /* 0x000fe400078e002c */
[----:B------:R-:W-:-:S07]  /*14e0*/  IMAD.MOV.U32 R12, RZ, RZ, R15 ;  /* 0x000000ffff0c7224 */ /* 0x000fce00078e000f */
.L_x_29542:
[----:B------:R-:W-:Y:S05]  /*14f0*/  BSYNC.RECONVERGENT B1 ;  /* 0x0000000000017941 */ /* 0x000fea0003800200 */
.L_x_29540:
        /* <DEDUP_REMOVED lines=11> */
.L_x_29544:
[----:B------:R-:W-:Y:S01]  /*15b0*/  IMAD.MOV.U32 R42, RZ, RZ, R43 ;  /* 0x000000ffff2a7224 */ /* 0x000fe200078e002b */
[----:B------:R-:W-:Y:S01]  /*15c0*/  MOV R31, R30 ;  /* 0x0000001e001f7202 */ /* 0x000fe20000000f00 */
[----:B------:R-:W-:Y:S02]  /*15d0*/  IMAD.MOV.U32 R44, RZ, RZ, R45 ;  /* 0x000000ffff2c7224 */ /* 0x000fe400078e002d */
[----:B------:R-:W-:-:S07]  /*15e0*/  IMAD.MOV.U32 R15, RZ, RZ, R14 ;  /* 0x000000ffff0f7224 */ /* 0x000fce00078e000e */
.L_x_29545:
[----:B------:R-:W-:Y:S05]  /*15f0*/  BSYNC.RECONVERGENT B1 ;  /* 0x0000000000017941 */ /* 0x000fea0003800200 */
.L_x_29543:
        /* <DEDUP_REMOVED lines=11> */
.L_x_29547:
[----:B------:R-:W-:Y:S01]  /*16b0*/  IMAD.MOV.U32 R43, RZ, RZ, R42 ;  /* 0x000000ffff2b7224 */ /* 0x000fe200078e002a */
[----:B------:R-:W-:Y:S01]  /*16c0*/  MOV R30, R33 ;  /* 0x00000021001e7202 */ /* 0x000fe20000000f00 */
[----:B------:R-:W-:Y:S02]  /*16d0*/  IMAD.MOV.U32 R45, RZ, RZ, R44 ;  /* 0x000000ffff2d7224 */ /* 0x000fe400078e002c */
[----:B------:R-:W-:-:S07]  /*16e0*/  IMAD.MOV.U32 R14, RZ, RZ, R17 ;  /* 0x000000ffff0e7224 */ /* 0x000fce00078e0011 */
.L_x_29548:
[----:B------:R-:W-:Y:S05]  /*16f0*/  BSYNC.RECONVERGENT B1 ;  /* 0x0000000000017941 */ /* 0x000fea0003800200 */
.L_x_29546:
        /* <DEDUP_REMOVED lines=11> */
.L_x_29550:
[----:B------:R-:W-:Y:S01]  /*17b0*/  IMAD.MOV.U32 R42, RZ, RZ, R43 ;  /* 0x000000ffff2a7224 */ /* 0x000fe200078e002b */
[----:B------:R-:W-:Y:S01]  /*17c0*/  MOV R33, R32 ;  /* 0x0000002000217202 */ /* 0x000fe20000000f00 */
[----:B------:R-:W-:Y:S02]  /*17d0*/  IMAD.MOV.U32 R44, RZ, RZ, R45 ;  /* 0x000000ffff2c7224 */ /* 0x000fe400078e002d */
[----:B------:R-:W-:-:S07]  /*17e0*/  IMAD.MOV.U32 R17, RZ, RZ, R16 ;  /* 0x000000ffff117224 */ /* 0x000fce00078e0010 */
.L_x_29551:
[----:B------:R-:W-:Y:S05]  /*17f0*/  BSYNC.RECONVERGENT B1 ;  /* 0x0000000000017941 */ /* 0x000fea0003800200 */
.L_x_29549:
        /* <DEDUP_REMOVED lines=11> */
.L_x_29553:
[----:B------:R-:W-:Y:S01]  /*18b0*/  IMAD.MOV.U32 R43, RZ, RZ, R42 ;  /* 0x000000ffff2b7224 */ /* 0x000fe200078e002a */
[----:B------:R-:W-:Y:S01]  /*18c0*/  MOV R32, R35 ;  /* 0x0000002300207202 */ /* 0x000fe20000000f00 */
[----:B------:R-:W-:Y:S02]  /*18d0*/  IMAD.MOV.U32 R45, RZ, RZ, R44 ;  /* 0x000000ffff2d7224 */ /* 0x000fe400078e002c */
[----:B------:R-:W-:-:S07]  /*18e0*/  IMAD.MOV.U32 R16, RZ, RZ, R19 ;  /* 0x000000ffff107224 */ /* 0x000fce00078e0013 */
.L_x_29554:
[----:B------:R-:W-:Y:S05]  /*18f0*/  BSYNC.RECONVERGENT B1 ;  /* 0x0000000000017941 */ /* 0x000fea0003800200 */
.L_x_29552:
        /* <DEDUP_REMOVED lines=9> */
.L_x_29556:
[----:B------:R-:W-:Y:S01]  /*1990*/  IMAD.MOV.U32 R19, RZ, RZ, R18 ;  /* 0x000000ffff137224 */ /* 0x000fe200078e0012 */
[----:B------:R-:W-:Y:S01]  /*19a0*/  MOV R35, R34 ;  /* 0x0000002200237202 */ /* 0x000fe20000000f00 */
[----:B------:R-:W-:Y:S02]  /*19b0*/  IMAD.MOV.U32 R18, RZ, RZ, R43 ;  /* 0x000000ffff127224 */ /* 0x000fe400078e002b */
[----:B------:R-:W-:-:S07]  /*19c0*/  IMAD.MOV.U32 R34, RZ, RZ, R45 ;  /* 0x000000ffff227224 */ /* 0x000fce00078e002d */
.L_x_29557:
[----:B------:R-:W-:Y:S05]  /*19d0*/  BSYNC.RECONVERGENT B1 ;  /* 0x0000000000017941 */ /* 0x000fea0003800200 */
.L_x_29555:
[----:B------:R-:W-:Y:S01]  /*19e0*/  VIADD R0, R0, 0x20 ;  /* 0x0000002000007836 */ /* 0x000fe20000000000 */
[----:B------:R-:W-:-:S04]  /*19f0*/  IADD3 R40, P2, PT, R40, 0x80, RZ ;  /* 0x0000008028287810 */ /* 0x000fc80007f5e0ff */
[----:B------:R-:W-:Y:S02]  /*1a00*/  ISETP.GE.AND P0, PT, R0, UR11, PT ;  /* 0x0000000b00007c0c */ /* 0x000fe4000bf06270 */
[----:B------:R-:W-:-:S11]  /*1a10*/  IADD3.X R41, PT, PT, RZ, R41, RZ, P2, !PT ;  /* 0x00000029ff297210 */ /* 0x000fd600017fe4ff */
[----:B------:R-:W-:Y:S05]  /*1a20*/  @!P0 BRA `(.L_x_29558) ;  /* 0xffffffec007c8947 */ /* 0x000fea000383ffff */
.L_x_29508:
[----:B------:R-:W-:Y:S05]  /*1a30*/  BSYNC.RECONVERGENT B0 ;  /* 0x0000000000007941 */ /* 0x000fea0003800200 */
.L_x_29507:
[----:B------:R-:W0:Y:S01]  /*1a40*/  SHFL.DOWN PT, R37, R34, 0x1, 0x1f ;  /* 0x08201f0022257f89 */ /* 0x000e2200000e0000 */
[----:B------:R-:W1:Y:S01]  /*1a50*/  LDCU UR4, c[0x0][0x2f8] ;  /* 0x00005f00ff0477ac */ /* 0x000e620008000800 */
[----:B------:R-:W-:Y:S02]  /*1a60*/  BSSY.RECONVERGENT B0, `(.L_x_29559) ;  /* 0x0000145000007945 */ /* 0x000fe40003800200 */
[----:B------:R-:W2:Y:S04]  /*1a70*/  SHFL.DOWN PT, R39, R35, 0x1, 0x1f ;  /* 0x08201f0023277f89 */ /* 0x000ea800000e0000 */
[----:B------:R-:W3:Y:S04]  /*1a80*/  SHFL.DOWN PT, R41, R32, 0x1, 0x1f ;  /* 0x08201f0020297f89 */ /* 0x000ee800000e0000 */
[----:B------:R-:W4:Y:S04]  /*1a90*/  SHFL.DOWN PT, R43, R33, 0x1, 0x1f ;  /* 0x08201f00212b7f89 */ /* 0x000f2800000e0000 */
[----:B------:R-:W5:Y:S01]  /*1aa0*/  SHFL.DOWN PT, R45, R30, 0x1, 0x1f ;  /* 0x08201f001e2d7f89 */ /* 0x000f6200000e0000 */
[----:B-1----:R-:W-:-:S03]  /*1ab0*/  VIADD R0, R3, -UR4 ;  /* 0x8000000403007c36 */ /* 0x002fc60008000000 */
[----:B------:R-:W1:Y:S04]  /*1ac0*/  SHFL.DOWN PT, R47, R31, 0x1, 0x1f ;  /* 0x08201f001f2f7f89 */ /* 0x000e6800000e0000 */
[----:B------:R-:W1:Y:S04]  /*1ad0*/  SHFL.DOWN PT, R49, R28, 0x1, 0x1f ;  /* 0x08201f001c317f89 */ /* 0x000e6800000e0000 */
[----:B------:R-:W1:Y:S04]  /*1ae0*/  SHFL.DOWN PT, R51, R29, 0x1, 0x1f ;  /* 0x08201f001d337f89 */ /* 0x000e6800000e0000 */
[----:B------:R-:W1:Y:S04]  /*1af0*/  SHFL.DOWN PT, R53, R26, 0x1, 0x1f ;  /* 0x08201f001a357f89 */ /* 0x000e6800000e0000 */
[----:B------:R-:W1:Y:S04]  /*1b00*/  SHFL.DOWN PT, R55, R27, 0x1, 0x1f ;  /* 0x08201f001b377f89 */ /* 0x000e6800000e0000 */
[----:B------:R-:W1:Y:S04]  /*1b10*/  SHFL.DOWN PT, R57, R24, 0x1, 0x1f ;  /* 0x08201f0018397f89 */ /* 0x000e6800000e0000 */
[----:B------:R-:W1:Y:S04]  /*1b20*/  SHFL.DOWN PT, R59, R25, 0x1, 0x1f ;  /* 0x08201f00193b7f89 */ /* 0x000e6800000e0000 */
[----:B------:R-:W1:Y:S01]  /*1b30*/  SHFL.DOWN PT, R61, R22, 0x1, 0x1f ;  /* 0x08201f00163d7f89 */ /* 0x000e6200000e0000 */
[----:B------:R-:W1:Y:S03]  /*1b40*/  S2R R48, SR_LANEID ;  /* 0x0000000000307919 */ /* 0x000e660000000000 */
[----:B0-----:R-:W-:Y:S04]  /*1b50*/  STL [R0], R37 ;  /* 0x0000002500007387 */ /* 0x001fe80000100800 */
[----:B--2---:R-:W-:Y:S04]  /*1b60*/  STL [R0+0x4], R39 ;  /* 0x0000042700007387 */ /* 0x004fe80000100800 */
[----:B---3--:R-:W-:Y:S04]  /*1b70*/  STL [R0+0x8], R41 ;  /* 0x0000082900007387 */ /* 0x008fe80000100800 */
[----:B----4-:R-:W-:Y:S04]  /*1b80*/  STL [R0+0xc], R43 ;  /* 0x00000c2b00007387 */ /* 0x010fe80000100800 */
[----:B-----5:R-:W-:Y:S04]  /*1b90*/  STL [R0+0x10], R45 ;  /* 0x0000102d00007387 */ /* 0x020fe80000100800 */
[----:B-1----:R-:W-:Y:S04]  /*1ba0*/  STL [R0+0x14], R47 ;  /* 0x0000142f00007387 */ /* 0x002fe80000100800 */
[----:B------:R-:W-:Y:S04]  /*1bb0*/  STL [R0+0x18], R49 ;  /* 0x0000183100007387 */ /* 0x000fe80000100800 */
[----:B------:R-:W-:Y:S01]  /*1bc0*/  STL [R0+0x1c], R51 ;  /* 0x00001c3300007387 */ /* 0x000fe20000100800 */
[----:B------:R-:W-:-:S03]  /*1bd0*/  ISETP.GT.AND P0, PT, R48, 0x1e, PT ;  /* 0x0000001e3000780c */ /* 0x000fc60003f04270 */
        /* <DEDUP_REMOVED lines=48> */
.L_x_29606:
        /* <DEDUP_REMOVED lines=20> */
.L_x_29562:
[----:B------:R-:W-:Y:S01]  /*2020*/  IMAD.MOV.U32 R18, RZ, RZ, R21 ;  /* 0x000000ffff127224 */ /* 0x000fe200078e0015 */
[----:B------:R-:W-:Y:S01]  /*2030*/  MOV R34, R5 ;  /* 0x0000000500227202 */ /* 0x000fe20000000f00 */
[----:B------:R-:W-:Y:S02]  /*2040*/  IMAD.MOV.U32 R21, RZ, RZ, R20 ;  /* 0x000000ffff157224 */ /* 0x000fe400078e0014 */
[----:B------:R-:W-:-:S07]  /*2050*/  IMAD.MOV.U32 R5, RZ, RZ, R4 ;  /* 0x000000ffff057224 */ /* 0x000fce00078e0004 */
.L_x_29563:
[----:B------:R-:W-:Y:S05]  /*2060*/  BSYNC.RECONVERGENT B1 ;  /* 0x0000000000017941 */ /* 0x000fea0003800200 */
.L_x_29561:
        /* <DEDUP_REMOVED lines=11> */
.L_x_29565:
[----:B------:R-:W-:Y:S01]  /*2120*/  IMAD.MOV.U32 R39, RZ, RZ, R18 ;  /* 0x000000ffff277224 */ /* 0x000fe200078e0012 */
[----:B------:R-:W-:Y:S01]  /*2130*/  MOV R41, R34 ;  /* 0x0000002200297202 */ /* 0x000fe20000000f00 */
[----:B------:R-:W-:Y:S02]  /*2140*/  IMAD.MOV.U32 R20, RZ, RZ, R23 ;  /* 0x000000ffff147224 */ /* 0x000fe400078e0017 */
[----:B------:R-:W-:-:S07]  /*2150*/  IMAD.MOV.U32 R4, RZ, RZ, R7 ;  /* 0x000000ffff047224 */ /* 0x000fce00078e0007 */
.L_x_29566:
[----:B------:R-:W-:Y:S05]  /*2160*/  BSYNC.RECONVERGENT B1 ;  /* 0x0000000000017941 */ /* 0x000fea0003800200 */
.L_x_29564:
        /* <DEDUP_REMOVED lines=11> */
.L_x_29568:
[----:B------:R-:W-:Y:S01]  /*2220*/  IMAD.MOV.U32 R18, RZ, RZ, R39 ;  /* 0x000000ffff127224 */ /* 0x000fe200078e0027 */
[----:B------:R-:W-:Y:S01]  /*2230*/  MOV R34, R41 ;  /* 0x0000002900227202 */ /* 0x000fe20000000f00 */
[----:B------:R-:W-:Y:S02]  /*2240*/  IMAD.MOV.U32 R23, RZ, RZ, R22 ;  /* 0x000000ffff177224 */ /* 0x000fe400078e0016 */
[----:B------:R-:W-:-:S07]  /*2250*/  IMAD.MOV.U32 R7, RZ, RZ, R6 ;  /* 0x000000ffff077224 */ /* 0x000fce00078e0006 */
.L_x_29569:
[----:B------:R-:W-:Y:S05]  /*2260*/  BSYNC.RECONVERGENT B1 ;  /* 0x0000000000017941 */ /* 0x000fea0003800200 */
.L_x_29567:
        /* <DEDUP_REMOVED lines=11> */
.L_x_29571:
[----:B------:R-:W-:Y:S01]  /*2320*/  IMAD.MOV.U32 R39, RZ, RZ, R18 ;  /* 0x000000ffff277224 */ /* 0x000fe200078e0012 */
[----:B------:R-:W-:Y:S01]  /*2330*/  MOV R41, R34 ;  /* 0x0000002200297202 */ /* 0x000fe20000000f00 */
[----:B------:R-:W-:Y:S02]  /*2340*/  IMAD.MOV.U32 R22, RZ, RZ, R25 ;  /* 0x000000ffff167224 */ /* 0x000fe400078e0019 */
[----:B------:R-:W-:-:S07]  /*2350*/  IMAD.MOV.U32 R6, RZ, RZ, R9 ;  /* 0x000000ffff067224 */ /* 0x000fce00078e0009 */
.L_x_29572:
[----:B------:R-:W-:Y:S05]  /*2360*/  BSYNC.RECONVERGENT B1 ;  /* 0x0000000000017941 */ /* 0x000fea0003800200 */
.L_x_29570:
        /* <DEDUP_REMOVED lines=11> */
.L_x_29574:
[----:B------:R-:W-:Y:S01]  /*2420*/  IMAD.MOV.U32 R18, RZ, RZ, R39 ;  /* 0x000000ffff127224 */ /* 0x000fe200078e0027 */
[----:B------:R-:W-:Y:S01]  /*2430*/  MOV R34, R41 ;  /* 0x0000002900227202 */ /* 0x000fe20000000f00 */
[----:B------:R-:W-:Y:S02]  /*2440*/  IMAD.MOV.U32 R25, RZ, RZ, R24 ;  /* 0x000000ffff197224 */ /* 0x000fe400078e0018 */
[----:B------:R-:W-:-:S07]  /*2450*/  IMAD.MOV.U32 R9, RZ, RZ, R8 ;  /* 0x000000ffff097224 */ /* 0x000fce00078e0008 */
.L_x_29575:
[----:B------:R-:W-:Y:S05]  /*2460*/  BSYNC.RECONVERGENT B1 ;  /* 0x0000000000017941 */ /* 0x000fea0003800200 */
.L_x_29573:
        /* <DEDUP_REMOVED lines=11> */
.L_x_29577:
[----:B------:R-:W-:Y:S01]  /*2520*/  IMAD.MOV.U32 R39, RZ, RZ, R18 ;  /* 0x000000ffff277224 */ /* 0x000fe200078e0012 */
[----:B------:R-:W-:Y:S01]  /*2530*/  MOV R41, R34 ;  /* 0x0000002200297202 */ /* 0x000fe20000000f00 */
[----:B------:R-:W-:Y:S02]  /*2540*/  IMAD.MOV.U32 R24, RZ, RZ, R27 ;  /* 0x000000ffff187224 */ /* 0x000fe400078e001b */
[----:B------:R-:W-:-:S07]  /*2550*/  IMAD.MOV.U32 R8, RZ, RZ, R11 ;  /* 0x000000ffff087224 */ /* 0x000fce00078e000b */
.L_x_29578:
[----:B------:R-:W-:Y:S05]  /*2560*/  BSYNC.RECONVERGENT B1 ;  /* 0x0000000000017941 */ /* 0x000fea0003800200 */
.L_x_29576:
        /* <DEDUP_REMOVED lines=11> */
.L_x_29580:
[----:B------:R-:W-:Y:S01]  /*2620*/  IMAD.MOV.U32 R18, RZ, RZ, R39 ;  /* 0x000000ffff127224 */ /* 0x000fe200078e0027 */
[----:B------:R-:W-:Y:S01]  /*2630*/  MOV R34, R41 ;  /* 0x0000002900227202 */ /* 0x000fe20000000f00 */
[----:B------:R-:W-:Y:S02]  /*2640*/  IMAD.MOV.U32 R27, RZ, RZ, R26 ;  /* 0x000000ffff1b7224 */ /* 0x000fe400078e001a */
[----:B------:R-:W-:-:S07]  /*2650*/  IMAD.MOV.U32 R11, RZ, RZ, R10 ;  /* 0x000000ffff0b7224 */ /* 0x000fce00078e000a */
.L_x_29581:
[----:B------:R-:W-:Y:S05]  /*2660*/  BSYNC.RECONVERGENT B1 ;  /* 0x0000000000017941 */ /* 0x000fea0003800200 */
.L_x_29579:
        /* <DEDUP_REMOVED lines=11> */
.L_x_29583:
[----:B------:R-:W-:Y:S01]  /*2720*/  IMAD.MOV.U32 R39, RZ, RZ, R18 ;  /* 0x000000ffff277224 */ /* 0x000fe200078e0012 */
[----:B------:R-:W-:Y:S01]  /*2730*/  MOV R41, R34 ;  /* 0x0000002200297202 */ /* 0x000fe20000000f00 */
[----:B------:R-:W-:Y:S02]  /*2740*/  IMAD.MOV.U32 R26, RZ, RZ, R29 ;  /* 0x000000ffff1a7224 */ /* 0x000fe400078e001d */
[----:B------:R-:W-:-:S07]  /*2750*/  IMAD.MOV.U32 R10, RZ, RZ, R13 ;  /* 0x000000ffff0a7224 */ /* 0x000fce00078e000d */
.L_x_29584:
[----:B------:R-:W-:Y:S05]  /*2760*/  BSYNC.RECONVERGENT B1 ;  /* 0x0000000000017941 */ /* 0x000fea0003800200 */
.L_x_29582:
        /* <DEDUP_REMOVED lines=11> */
.L_x_29586:
[----:B------:R-:W-:Y:S01]  /*2820*/  IMAD.MOV.U32 R18, RZ, RZ, R39 ;  /* 0x000000ffff127224 */ /* 0x000fe200078e0027 */
[----:B------:R-:W-:Y:S01]  /*2830*/  MOV R34, R41 ;  /* 0x0000002900227202 */ /* 0x000fe20000000f00 */
[----:B------:R-:W-:Y:S02]  /*2840*/  IMAD.MOV.U32 R29, RZ, RZ, R28 ;  /* 0x000000ffff1d7224 */ /* 0x000fe400078e001c */
[----:B------:R-:W-:-:S07]  /*2850*/  IMAD.MOV.U32 R13, RZ, RZ, R12 ;  /* 0x000000ffff0d7224 */ /* 0x000fce00078e000c */
.L_x_29587:
[----:B------:R-:W-:Y:S05]  /*2860*/  BSYNC.RECONVERGENT B1 ;  /* 0x0000000000017941 */ /* 0x000fea0003800200 */
.L_x_29585:
        /* <DEDUP_REMOVED lines=11> */
.L_x_29589:
[----:B------:R-:W-:Y:S01]  /*2920*/  IMAD.MOV.U32 R39, RZ, RZ, R18 ;  /* 0x000000ffff277224 */ /* 0x000fe200078e0012 */
[----:B------:R-:W-:Y:S01]  /*2930*/  MOV R41, R34 ;  /* 0x0000002200297202 */ /* 0x000fe20000000f00 */
[----:B------:R-:W-:Y:S02]  /*2940*/  IMAD.MOV.U32 R28, RZ, RZ, R31 ;  /* 0x000000ffff1c7224 */ /* 0x000fe400078e001f */
[----:B------:R-:W-:-:S07]  /*2950*/  IMAD.MOV.U32 R12, RZ, RZ, R15 ;  /* 0x000000ffff0c7224 */ /* 0x000fce00078e000f */
.L_x_29590:
[----:B------:R-:W-:Y:S05]  /*2960*/  BSYNC.RECONVERGENT B1 ;  /* 0x0000000000017941 */ /* 0x000fea0003800200 */
.L_x_29588:
        /* <DEDUP_REMOVED lines=11> */
.L_x_29592:
[----:B------:R-:W-:Y:S01]  /*2a20*/  IMAD.MOV.U32 R18, RZ, RZ, R39 ;  /* 0x000000ffff127224 */ /* 0x000fe200078e0027 */
[----:B------:R-:W-:Y:S01]  /*2a30*/  MOV R34, R41 ;  /* 0x0000002900227202 */ /* 0x000fe20000000f00 */
[----:B------:R-:W-:Y:S02]  /*2a40*/  IMAD.MOV.U32 R31, RZ, RZ, R30 ;  /* 0x000000ffff1f7224 */ /* 0x000fe400078e001e */
[----:B------:R-:W-:-:S07]  /*2a50*/  IMAD.MOV.U32 R15, RZ, RZ, R14 ;  /* 0x000000ffff0f7224 */ /* 0x000fce00078e000e */
.L_x_29593:
[----:B------:R-:W-:Y:S05]  /*2a60*/  BSYNC.RECONVERGENT B1 ;  /* 0x0000000000017941 */ /* 0x000fea0003800200 */
.L_x_29591:
        /* <DEDUP_REMOVED lines=11> */
.L_x_29595:
[----:B------:R-:W-:Y:S01]  /*2b20*/  IMAD.MOV.U32 R39, RZ, RZ, R18 ;  /* 0x000000ffff277224 */ /* 0x000fe200078e0012 */
[----:B------:R-:W-:Y:S01]  /*2b30*/  MOV R41, R34 ;  /* 0x0000002200297202 */ /* 0x000fe20000000f00 */
[----:B------:R-:W-:Y:S02]  /*2b40*/  IMAD.MOV.U32 R30, RZ, RZ, R33 ;  /* 0x000000ffff1e7224 */ /* 0x000fe400078e0021 */
[----:B------:R-:W-:-:S07]  /*2b50*/  IMAD.MOV.U32 R14, RZ, RZ, R17 ;  /* 0x000000ffff0e7224 */ /* 0x000fce00078e0011 */
.L_x_29596:
[----:B------:R-:W-:Y:S05]  /*2b60*/  BSYNC.RECONVERGENT B1 ;  /* 0x0000000000017941 */ /* 0x000fea0003800200 */
.L_x_29594:
        /* <DEDUP_REMOVED lines=11> */
.L_x_29598:
[----:B------:R-:W-:Y:S01]  /*2c20*/  IMAD.MOV.U32 R18, RZ, RZ, R39 ;  /* 0x000000ffff127224 */ /* 0x000fe200078e0027 */
[----:B------:R-:W-:Y:S01]  /*2c30*/  MOV R34, R41 ;  /* 0x0000002900227202 */ /* 0x000fe20000000f00 */
[----:B------:R-:W-:Y:S02]  /*2c40*/  IMAD.MOV.U32 R33, RZ, RZ, R32 ;  /* 0x000000ffff217224 */ /* 0x000fe400078e0020 */
[----:B------:R-:W-:-:S07]  /*2c50*/  IMAD.MOV.U32 R17, RZ, RZ, R16 ;  /* 0x000000ffff117224 */ /* 0x000fce00078e0010 */
.L_x_29599:
[----:B------:R-:W-:Y:S05]  /*2c60*/  BSYNC.RECONVERGENT B1 ;  /* 0x0000000000017941 */ /* 0x000fea0003800200 */
.L_x_29597:
        /* <DEDUP_REMOVED lines=11> */
.L_x_29601:
[----:B------:R-:W-:Y:S01]  /*2d20*/  IMAD.MOV.U32 R40, RZ, RZ, R18 ;  /* 0x000000ffff287224 */ /* 0x000fe200078e0012 */
[----:B------:R-:W-:Y:S01]  /*2d30*/  MOV R32, R35 ;  /* 0x0000002300207202 */ /* 0x000fe20000000f00 */
[----:B------:R-:W-:Y:S02]  /*2d40*/  IMAD.MOV.U32 R39, RZ, RZ, R34 ;  /* 0x000000ffff277224 */ /* 0x000fe400078e0022 */
[----:B------:R-:W-:-:S07]  /*2d50*/  IMAD.MOV.U32 R16, RZ, RZ, R19 ;  /* 0x000000ffff107224 */ /* 0x000fce00078e0013 */
.L_x_29602:
[----:B------:R-:W-:Y:S05]  /*2d60*/  BSYNC.RECONVERGENT B1 ;  /* 0x0000000000017941 */ /* 0x000fea0003800200 */
.L_x_29600:
        /* <DEDUP_REMOVED lines=11> */
.L_x_29604:
[----:B------:R-:W-:Y:S01]  /*2e20*/  IMAD.MOV.U32 R35, RZ, RZ, R37 ;  /* 0x000000ffff237224 */ /* 0x000fe200078e0025 */
[----:B------:R-:W-:Y:S01]  /*2e30*/  MOV R19, R36 ;  /* 0x0000002400137202 */ /* 0x000fe20000000f00 */
[--C-:B------:R-:W-:Y:S01]  /*2e40*/  IMAD.MOV.U32 R34, RZ, RZ, R40.reuse ;  /* 0x000000ffff227224 */ /* 0x100fe200078e0028 */
[----:B------:R-:W-:Y:S01]  /*2e50*/  MOV R36, R39 ;  /* 0x0000002700247202 */ /* 0x000fe20000000f00 */
[----:B------:R-:W-:Y:S02]  /*2e60*/  IMAD.MOV.U32 R18, RZ, RZ, R39 ;  /* 0x000000ffff127224 */ /* 0x000fe400078e0027 */
[----:B------:R-:W-:-:S07]  /*2e70*/  IMAD.MOV.U32 R37, RZ, RZ, R40 ;  /* 0x000000ffff257224 */ /* 0x000fce00078e0028 */
.L_x_29605:
[----:B------:R-:W-:Y:S05]  /*2e80*/  BSYNC.RECONVERGENT B1 ;  /* 0x0000000000017941 */ /* 0x000fea0003800200 */
.L_x_29603:
[----:B------:R-:W-:Y:S01]  /*2e90*/  VIADD R38, R38, 0x4 ;  /* 0x0000000426267836 */ /* 0x000fe20000000000 */
[----:B------:R-:W-:Y:S06]  /*2ea0*/  @P1 BRA `(.L_x_29606) ;  /* 0xfffffff0000c1947 */ /* 0x000fec000383ffff */
.L_x_29560:
[----:B------:R-:W-:Y:S05]  /*2eb0*/  BSYNC.RECONVERGENT B0 ;  /* 0x0000000000007941 */ /* 0x000fea0003800200 */
.L_x_29559:
[----:B0-----:R-:W0:Y:S01]  /*2ec0*/  SHFL.DOWN PT, R37, R34, 0x2, 0x1f ;  /* 0x08401f0022257f89 */ /* 0x001e2200000e0000 */
        /* <DEDUP_REMOVED lines=73> */
.L_x_29654:
        /* <DEDUP_REMOVED lines=20> */
.L_x_29610:
[----:B------:R-:W-:Y:S01]  /*34a0*/  MOV R18, R21 ;  /* 0x0000001500127202 */ /* 0x000fe20000000f00 */
[----:B------:R-:W-:Y:S02]  /*34b0*/  IMAD.MOV.U32 R34, RZ, RZ, R5 ;  /* 0x000000ffff227224 */ /* 0x000fe400078e0005 */
[----:B------:R-:W-:Y:S02]  /*34c0*/  IMAD.MOV.U32 R21, RZ, RZ, R20 ;  /* 0x000000ffff157224 */ /* 0x000fe400078e0014 */
[----:B------:R-:W-:-:S07]  /*34d0*/  IMAD.MOV.U32 R5, RZ, RZ, R4 ;  /* 0x000000ffff057224 */ /* 0x000fce00078e0004 */
.L_x_29611:
[----:B------:R-:W-:Y:S05]  /*34e0*/  BSYNC.RECONVERGENT B1 ;  /* 0x0000000000017941 */ /* 0x000fea0003800200 */
.L_x_29609:
        /* <DEDUP_REMOVED lines=11> */
.L_x_29613:
[----:B------:R-:W-:Y:S01]  /*35a0*/  MOV R39, R18 ;  /* 0x0000001200277202 */ /* 0x000fe20000000f00 */
[----:B------:R-:W-:Y:S02]  /*35b0*/  IMAD.MOV.U32 R41, RZ, RZ, R34 ;  /* 0x000000ffff297224 */ /* 0x000fe400078e0022 */
[----:B------:R-:W-:Y:S02]  /*35c0*/  IMAD.MOV.U32 R20, RZ, RZ, R23 ;  /* 0x000000ffff147224 */ /* 0x000fe400078e0017 */
[----:B------:R-:W-:-:S07]  /*35d0*/  IMAD.MOV.U32 R4, RZ, RZ, R7 ;  /* 0x000000ffff047224 */ /* 0x000fce00078e0007 */
.L_x_29614:
[----:B------:R-:W-:Y:S05]  /*35e0*/  BSYNC.RECONVERGENT B1 ;  /* 0x0000000000017941 */ /* 0x000fea0003800200 */
.L_x_29612:
        /* <DEDUP_REMOVED lines=11> */
.L_x_29616:
[----:B------:R-:W-:Y:S01]  /*36a0*/  MOV R18, R39 ;  /* 0x0000002700127202 */ /* 0x000fe20000000f00 */
[----:B------:R-:W-:Y:S02]  /*36b0*/  IMAD.MOV.U32 R34, RZ, RZ, R41 ;  /* 0x000000ffff227224 */ /* 0x000fe400078e0029 */
[----:B------:R-:W-:Y:S02]  /*36c0*/  IMAD.MOV.U32 R23, RZ, RZ, R22 ;  /* 0x000000ffff177224 */ /* 0x000fe400078e0016 */
[----:B------:R-:W-:-:S07]  /*36d0*/  IMAD.MOV.U32 R7, RZ, RZ, R6 ;  /* 0x000000ffff077224 */ /* 0x000fce00078e0006 */
.L_x_29617:
[----:B------:R-:W-:Y:S05]  /*36e0*/  BSYNC.RECONVERGENT B1 ;  /* 0x0000000000017941 */ /* 0x000fea0003800200 */
.L_x_29615:
        /* <DEDUP_REMOVED lines=11> */
.L_x_29619:
[----:B------:R-:W-:Y:S01]  /*37a0*/  MOV R39, R18 ;  /* 0x0000001200277202 */ /* 0x000fe20000000f00 */
[----:B------:R-:W-:Y:S02]  /*37b0*/  IMAD.MOV.U32 R41, RZ, RZ, R34 ;  /* 0x000000ffff297224 */ /* 0x000fe400078e0022 */
[----:B------:R-:W-:Y:S02]  /*37c0*/  IMAD.MOV.U32 R22, RZ, RZ, R25 ;  /* 0x000000ffff167224 */ /* 0x000fe400078e0019 */
[----:B------:R-:W-:-:S07]  /*37d0*/  IMAD.MOV.U32 R6, RZ, RZ, R9 ;  /* 0x000000ffff067224 */ /* 0x000fce00078e0009 */
.L_x_29620:
[----:B------:R-:W-:Y:S05]  /*37e0*/  BSYNC.RECONVERGENT B1 ;  /* 0x0000000000017941 */ /* 0x000fea0003800200 */
.L_x_29618:
        /* <DEDUP_REMOVED lines=11> */
.L_x_29622:
[----:B------:R-:W-:Y:S01]  /*38a0*/  MOV R18, R39 ;  /* 0x0000002700127202 */ /* 0x000fe20000000f00 */
[----:B------:R-:W-:Y:S02]  /*38b0*/  IMAD.MOV.U32 R34, RZ, RZ, R41 ;  /* 0x000000ffff227224 */ /* 0x000fe400078e0029 */
[----:B------:R-:W-:Y:S02]  /*38c0*/  IMAD.MOV.U32 R25, RZ, RZ, R24 ;  /* 0x000000ffff197224 */ /* 0x000fe400078e0018 */
[----:B------:R-:W-:-:S07]  /*38d0*/  IMAD.MOV.U32 R9, RZ, RZ, R8 ;  /* 0x000000ffff097224 */ /* 0x000fce00078e0008 */
.L_x_29623:
[----:B------:R-:W-:Y:S05]  /*38e0*/  BSYNC.RECONVERGENT B1 ;  /* 0x0000000000017941 */ /* 0x000fea0003800200 */
.L_x_29621:
        /* <DEDUP_REMOVED lines=11> */
.L_x_29625:
[----:B------:R-:W-:Y:S01]  /*39a0*/  MOV R39, R18 ;  /* 0x0000001200277202 */ /* 0x000fe20000000f00 */
[----:B------:R-:W-:Y:S02]  /*39b0*/  IMAD.MOV.U32 R41, RZ, RZ, R34 ;  /* 0x000000ffff297224 */ /* 0x000fe400078e0022 */
[----:B------:R-:W-:Y:S02]  /*39c0*/  IMAD.MOV.U32 R24, RZ, RZ, R27 ;  /* 0x000000ffff187224 */ /* 0x000fe400078e001b */
[----:B------:R-:W-:-:S07]  /*39d0*/  IMAD.MOV.U32 R8, RZ, RZ, R11 ;  /* 0x000000ffff087224 */ /* 0x000fce00078e000b */
.L_x_29626:
[----:B------:R-:W-:Y:S05]  /*39e0*/  BSYNC.RECONVERGENT B1 ;  /* 0x0000000000017941 */ /* 0x000fea0003800200 */
.L_x_29624:
        /* <DEDUP_REMOVED lines=11> */
.L_x_29628:
[----:B------:R-:W-:Y:S01]  /*3aa0*/  MOV R18, R39 ;  /* 0x0000002700127202 */ /* 0x000fe20000000f00 */
[----:B------:R-:W-:Y:S02]  /*3ab0*/  IMAD.MOV.U32 R34, RZ, RZ, R41 ;  /* 0x000000ffff227224 */ /* 0x000fe400078e0029 */
[----:B------:R-:W-:Y:S02]  /*3ac0*/  IMAD.MOV.U32 R27, RZ, RZ, R26 ;  /* 0x000000ffff1b7224 */ /* 0x000fe400078e001a */
[----:B------:R-:W-:-:S07]  /*3ad0*/  IMAD.MOV.U32 R11, RZ, RZ, R10 ;  /* 0x000000ffff0b7224 */ /* 0x000fce00078e000a */
.L_x_29629:
[----:B------:R-:W-:Y:S05]  /*3ae0*/  BSYNC.RECONVERGENT B1 ;  /* 0x0000000000017941 */ /* 0x000fea0003800200 */
.L_x_29627:
        /* <DEDUP_REMOVED lines=11> */
.L_x_29631:
[----:B------:R-:W-:Y:S01]  /*3ba0*/  MOV R39, R18 ;  /* 0x0000001200277202 */ /* 0x000fe20000000f00 */
[----:B------:R-:W-:Y:S02]  /*3bb0*/  IMAD.MOV.U32 R41, RZ, RZ, R34 ;  /* 0x000000ffff297224 */ /* 0x000fe400078e0022 */
[----:B------:R-:W-:Y:S02]  /*3bc0*/  IMAD.MOV.U32 R26, RZ, RZ, R29 ;  /* 0x000000ffff1a7224 */ /* 0x000fe400078e001d */
[----:B------:R-:W-:-:S07]  /*3bd0*/  IMAD.MOV.U32 R10, RZ, RZ, R13 ;  /* 0x000000ffff0a7224 */ /* 0x000fce00078e000d */
.L_x_29632:
[----:B------:R-:W-:Y:S05]  /*3be0*/  BSYNC.RECONVERGENT B1 ;  /* 0x0000000000017941 */ /* 0x000fea0003800200 */
.L_x_29630:
        /* <DEDUP_REMOVED lines=11> */
.L_x_29634:
[----:B------:R-:W-:Y:S01]  /*3ca0*/  MOV R18, R39 ;  /* 0x0000002700127202 */ /* 0x000fe20000000f00 */
[----:B------:R-:W-:Y:S02]  /*3cb0*/  IMAD.MOV.U32 R34, RZ, RZ, R41 ;  /* 0x000000ffff227224 */ /* 0x000fe400078e0029 */
[----:B------:R-:W-:Y:S02]  /*3cc0*/  IMAD.MOV.U32 R29, RZ, RZ, R28 ;  /* 0x000000ffff1d7224 */ /* 0x000fe400078e001c */
[----:B------:R-:W-:-:S07]  /*3cd0*/  IMAD.MOV.U32 R13, RZ, RZ, R12 ;  /* 0x000000ffff0d7224 */ /* 0x000fce00078e000c */
.L_x_29635:
[----:B------:R-:W-:Y:S05]  /*3ce0*/  BSYNC.RECONVERGENT B1 ;  /* 0x0000000000017941 */ /* 0x000fea0003800200 */
.L_x_29633:
        /* <DEDUP_REMOVED lines=11> */
.L_x_29637:
[----:B------:R-:W-:Y:S01]  /*3da0*/  MOV R39, R18 ;  /* 0x0000001200277202 */ /* 0x000fe20000000f00 */
[----:B------:R-:W-:Y:S02]  /*3db0*/  IMAD.MOV.U32 R41, RZ, RZ, R34 ;  /* 0x000000ffff297224 */ /* 0x000fe400078e0022 */
[----:B------:R-:W-:Y:S02]  /*3dc0*/  IMAD.MOV.U32 R28, RZ, RZ, R31 ;  /* 0x000000ffff1c7224 */ /* 0x000fe400078e001f */
[----:B------:R-:W-:-:S07]  /*3dd0*/  IMAD.MOV.U32 R12, RZ, RZ, R15 ;  /* 0x000000ffff0c7224 */ /* 0x000fce00078e000f */
.L_x_29638:
[----:B------:R-:W-:Y:S05]  /*3de0*/  BSYNC.RECONVERGENT B1 ;  /* 0x0000000000017941 */ /* 0x000fea0003800200 */
.L_x_29636:
        /* <DEDUP_REMOVED lines=11> */
.L_x_29640:
[----:B------:R-:W-:Y:S01]  /*3ea0*/  MOV R18, R39 ;  /* 0x0000002700127202 */ /* 0x000fe20000000f00 */
[----:B------:R-:W-:Y:S02]  /*3eb0*/  IMAD.MOV.U32 R34, RZ, RZ, R41 ;  /* 0x000000ffff227224 */ /* 0x000fe400078e0029 */
[----:B------:R-:W-:Y:S02]  /*3ec0*/  IMAD.MOV.U32 R31, RZ, RZ, R30 ;  /* 0x000000ffff1f7224 */ /* 0x000fe400078e001e */
[----:B------:R-:W-:-:S07]  /*3ed0*/  IMAD.MOV.U32 R15, RZ, RZ, R14 ;  /* 0x000000ffff0f7224 */ /* 0x000fce00078e000e */
.L_x_29641:
[----:B------:R-:W-:Y:S05]  /*3ee0*/  BSYNC.RECONVERGENT B1 ;  /* 0x0000000000017941 */ /* 0x000fea0003800200 */
.L_x_29639:
        /* <DEDUP_REMOVED lines=11> */
.L_x_29643:
[----:B------:R-:W-:Y:S01]  /*3fa0*/  MOV R39, R18 ;  /* 0x0000001200277202 */ /* 0x000fe20000000f00 */
[----:B------:R-:W-:Y:S02]  /*3fb0*/  IMAD.MOV.U32 R41, RZ, RZ, R34 ;  /* 0x000000ffff297224 */ /* 0x000fe400078e0022 */
[----:B------:R-:W-:Y:S02]  /*3fc0*/  IMAD.MOV.U32 R30, RZ, RZ, R33 ;  /* 0x000000ffff1e7224 */ /* 0x000fe400078e0021 */
[----:B------:R-:W-:-:S07]  /*3fd0*/  IMAD.MOV.U32 R14, RZ, RZ, R17 ;  /* 0x000000ffff0e7224 */ /* 0x000fce00078e0011 */
.L_x_29644:
[----:B------:R-:W-:Y:S05]  /*3fe0*/  BSYNC.RECONVERGENT B1 ;  /* 0x0000000000017941 */ /* 0x000fea0003800200 */
.L_x_29642:
        /* <DEDUP_REMOVED lines=11> */
.L_x_29646:
[----:B------:R-:W-:Y:S01]  /*40a0*/  MOV R18, R39 ;  /* 0x0000002700127202 */ /* 0x000fe20000000f00 */
[----:B------:R-:W-:Y:S02]  /*40b0*/  IMAD.MOV.U32 R34, RZ, RZ, R41 ;  /* 0x000000ffff227224 */ /* 0x000fe400078e0029 */
[----:B------:R-:W-:Y:S02]  /*40c0*/  IMAD.MOV.U32 R33, RZ, RZ, R32 ;  /* 0x000000ffff217224 */ /* 0x000fe400078e0020 */
[----:B------:R-:W-:-:S07]  /*40d0*/  IMAD.MOV.U32 R17, RZ, RZ, R16 ;  /* 0x000000ffff117224 */ /* 0x000fce00078e0010 */
.L_x_29647:
[----:B------:R-:W-:Y:S05]  /*40e0*/  BSYNC.RECONVERGENT B1 ;  /* 0x0000000000017941 */ /* 0x000fea0003800200 */
.L_x_29645:
        /* <DEDUP_REMOVED lines=11> */
.L_x_29649:
[----:B------:R-:W-:Y:S01]  /*41a0*/  MOV R40, R18 ;  /* 0x0000001200287202 */ /* 0x000fe20000000f00 */
[----:B------:R-:W-:Y:S02]  /*41b0*/  IMAD.MOV.U32 R32, RZ, RZ, R35 ;  /* 0x000000ffff207224 */ /* 0x000fe400078e0023 */
[----:B------:R-:W-:Y:S02]  /*41c0*/  IMAD.MOV.U32 R39, RZ, RZ, R34 ;  /* 0x000000ffff277224 */ /* 0x000fe400078e0022 */
[----:B------:R-:W-:-:S07]  /*41d0*/  IMAD.MOV.U32 R16, RZ, RZ, R19 ;  /* 0x000000ffff107224 */ /* 0x000fce00078e0013 */
.L_x_29650:
[----:B------:R-:W-:Y:S05]  /*41e0*/  BSYNC.RECONVERGENT B1 ;  /* 0x0000000000017941 */ /* 0x000fea0003800200 */
.L_x_29648:
        /* <DEDUP_REMOVED lines=11> */
.L_x_29652:
[----:B------:R-:W-:Y:S01]  /*42a0*/  MOV R35, R37 ;  /* 0x0000002500237202 */ /* 0x000fe20000000f00 */
[----:B------:R-:W-:Y:S01]  /*42b0*/  IMAD.MOV.U32 R19, RZ, RZ, R36 ;  /* 0x000000ffff137224 */ /* 0x000fe200078e0024 */
[----:B------:R-:W-:Y:S01]  /*42c0*/  MOV R37, R40 ;  /* 0x0000002800257202 */ /* 0x000fe20000000f00 */
[----:B------:R-:W-:Y:S02]  /*42d0*/  IMAD.MOV.U32 R34, RZ, RZ, R40 ;  /* 0x000000ffff227224 */ /* 0x000fe400078e0028 */
[--C-:B------:R-:W-:Y:S02]  /*42e0*/  IMAD.MOV.U32 R18, RZ, RZ, R39.reuse ;  /* 0x000000ffff127224 */ /* 0x100fe400078e0027 */
[----:B------:R-:W-:-:S07]  /*42f0*/  IMAD.MOV.U32 R36, RZ, RZ, R39 ;  /* 0x000000ffff247224 */ /* 0x000fce00078e0027 */
.L_x_29653:
[----:B------:R-:W-:Y:S05]  /*4300*/  BSYNC.RECONVERGENT B1 ;  /* 0x0000000000017941 */ /* 0x000fea0003800200 */
.L_x_29651:
[----:B------:R-:W-:Y:S01]  /*4310*/  VIADD R38, R38, 0x4 ;  /* 0x0000000426267836 */ /* 0x000fe20000000000 */
[----:B------:R-:W-:Y:S06]  /*4320*/  @P1 BRA `(.L_x_29654) ;  /* 0xfffffff0000c1947 */ /* 0x000fec000383ffff */
.L_x_29608:
[----:B------:R-:W-:Y:S05]  /*4330*/  BSYNC.RECONVERGENT B0 ;  /* 0x0000000000007941 */ /* 0x000fea0003800200 */
.L_x_29607:
        /* <DEDUP_REMOVED lines=74> */
.L_x_29702:
        /* <DEDUP_REMOVED lines=20> */
.L_x_29658:
[----:B------:R-:W-:Y:S02]  /*4920*/  IMAD.MOV.U32 R18, RZ, RZ, R21 ;  /* 0x000000ffff127224 */ /* 0x000fe400078e0015 */
[----:B------:R-:W-:Y:S01]  /*4930*/  IMAD.MOV.U32 R34, RZ, RZ, R5 ;  /* 0x000000ffff227224 */ /* 0x000fe200078e0005 */
[----:B------:R-:W-:Y:S01]  /*4940*/  MOV R5, R4 ;  /* 0x0000000400057202 */ /* 0x000fe20000000f00 */
[----:B------:R-:W-:-:S07]  /*4950*/  IMAD.MOV.U32 R21, RZ, RZ, R20 ;  /* 0x000000ffff157224 */ /* 0x000fce00078e0014 */
.L_x_29659:
[----:B------:R-:W-:Y:S05]  /*4960*/  BSYNC.RECONVERGENT B1 ;  /* 0x0000000000017941 */ /* 0x000fea0003800200 */
.L_x_29657:
        /* <DEDUP_REMOVED lines=11> */
.L_x_29661:
[----:B------:R-:W-:Y:S01]  /*4a20*/  IMAD.MOV.U32 R41, RZ, RZ, R18 ;  /* 0x000000ffff297224 */ /* 0x000fe200078e0012 */
[----:B------:R-:W-:Y:S01]  /*4a30*/  MOV R4, R7 ;  /* 0x0000000700047202 */ /* 0x000fe20000000f00 */
[----:B------:R-:W-:Y:S02]  /*4a40*/  IMAD.MOV.U32 R43, RZ, RZ, R34 ;  /* 0x000000ffff2b7224 */ /* 0x000fe400078e0022 */
[----:B------:R-:W-:-:S07]  /*4a50*/  IMAD.MOV.U32 R20, RZ, RZ, R23 ;  /* 0x000000ffff147224 */ /* 0x000fce00078e0017 */
.L_x_29662:
[----:B------:R-:W-:Y:S05]  /*4a60*/  BSYNC.RECONVERGENT B1 ;  /* 0x0000000000017941 */ /* 0x000fea0003800200 */
.L_x_29660:
        /* <DEDUP_REMOVED lines=11> */
.L_x_29664:
[----:B------:R-:W-:Y:S01]  /*4b20*/  IMAD.MOV.U32 R18, RZ, RZ, R41 ;  /* 0x000000ffff127224 */ /* 0x000fe200078e0029 */
[----:B------:R-:W-:Y:S01]  /*4b30*/  MOV R7, R6 ;  /* 0x0000000600077202 */ /* 0x000fe20000000f00 */
[----:B------:R-:W-:Y:S02]  /*4b40*/  IMAD.MOV.U32 R34, RZ, RZ, R43 ;  /* 0x000000ffff227224 */ /* 0x000fe400078e002b */
[----:B------:R-:W-:-:S07]  /*4b50*/  IMAD.MOV.U32 R23, RZ, RZ, R22 ;  /* 0x000000ffff177224 */ /* 0x000fce00078e0016 */
.L_x_29665:
[----:B------:R-:W-:Y:S05]  /*4b60*/  BSYNC.RECONVERGENT B1 ;  /* 0x0000000000017941 */ /* 0x000fea0003800200 */
.L_x_29663:
        /* <DEDUP_REMOVED lines=11> */
.L_x_29667:
[----:B------:R-:W-:Y:S01]  /*4c20*/  IMAD.MOV.U32 R41, RZ, RZ, R18 ;  /* 0x000000ffff297224 */ /* 0x000fe200078e0012 */
[----:B------:R-:W-:Y:S01]  /*4c30*/  MOV R6, R9 ;  /* 0x0000000900067202 */ /* 0x000fe20000000f00 */
[----:B------:R-:W-:Y:S02]  /*4c40*/  IMAD.MOV.U32 R43, RZ, RZ, R34 ;  /* 0x000000ffff2b7224 */ /* 0x000fe400078e0022 */
[----:B------:R-:W-:-:S07]  /*4c50*/  IMAD.MOV.U32 R22, RZ, RZ, R25 ;  /* 0x000000ffff167224 */ /* 0x000fce00078e0019 */
.L_x_29668:
[----:B------:R-:W-:Y:S05]  /*4c60*/  BSYNC.RECONVERGENT B1 ;  /* 0x0000000000017941 */ /* 0x000fea0003800200 */
.L_x_29666:
        /* <DEDUP_REMOVED lines=11> */
.L_x_29670:
[----:B------:R-:W-:Y:S01]  /*4d20*/  IMAD.MOV.U32 R18, RZ, RZ, R41 ;  /* 0x000000ffff127224 */ /* 0x000fe200078e0029 */
[----:B------:R-:W-:Y:S01]  /*4d30*/  MOV R9, R8 ;  /* 0x0000000800097202 */ /* 0x000fe20000000f00 */
[----:B------:R-:W-:Y:S02]  /*4d40*/  IMAD.MOV.U32 R34, RZ, RZ, R43 ;  /* 0x000000ffff227224 */ /* 0x000fe400078e002b */
[----:B------:R-:W-:-:S07]  /*4d50*/  IMAD.MOV.U32 R25, RZ, RZ, R24 ;  /* 0x000000ffff197224 */ /* 0x000fce00078e0018 */
.L_x_29671:
[----:B------:R-:W-:Y:S05]  /*4d60*/  BSYNC.RECONVERGENT B1 ;  /* 0x0000000000017941 */ /* 0x000fea0003800200 */
.L_x_29669:
        /* <DEDUP_REMOVED lines=11> */
.L_x_29673:
[----:B------:R-:W-:Y:S01]  /*4e20*/  IMAD.MOV.U32 R41, RZ, RZ, R18 ;  /* 0x000000ffff297224 */ /* 0x000fe200078e0012 */
[----:B------:R-:W-:Y:S01]  /*4e30*/  MOV R8, R11 ;  /* 0x0000000b00087202 */ /* 0x000fe20000000f00 */
[----:B------:R-:W-:Y:S02]  /*4e40*/  IMAD.MOV.U32 R43, RZ, RZ, R34 ;  /* 0x000000ffff2b7224 */ /* 0x000fe400078e0022 */
[----:B------:R-:W-:-:S07]  /*4e50*/  IMAD.MOV.U32 R24, RZ, RZ, R27 ;  /* 0x000000ffff187224 */ /* 0x000fce00078e001b */
.L_x_29674:
[----:B------:R-:W-:Y:S05]  /*4e60*/  BSYNC.RECONVERGENT B1 ;  /* 0x0000000000017941 */ /* 0x000fea0003800200 */
.L_x_29672:
        /* <DEDUP_REMOVED lines=11> */
.L_x_29676:
[----:B------:R-:W-:Y:S01]  /*4f20*/  IMAD.MOV.U32 R18, RZ, RZ, R41 ;  /* 0x000000ffff127224 */ /* 0x000fe200078e0029 */
[----:B------:R-:W-:Y:S01]  /*4f30*/  MOV R11, R10 ;  /* 0x0000000a000b7202 */ /* 0x000fe20000000f00 */
[----:B------:R-:W-:Y:S02]  /*4f40*/  IMAD.MOV.U32 R34, RZ, RZ, R43 ;  /* 0x000000ffff227224 */ /* 0x000fe400078e002b */
[----:B------:R-:W-:-:S07]  /*4f50*/  IMAD.MOV.U32 R27, RZ, RZ, R26 ;  /* 0x000000ffff1b7224 */ /* 0x000fce00078e001a */
.L_x_29677:
[----:B------:R-:W-:Y:S05]  /*4f60*/  BSYNC.RECONVERGENT B1 ;  /* 0x0000000000017941 */ /* 0x000fea0003800200 */
.L_x_29675:
        /* <DEDUP_REMOVED lines=11> */
.L_x_29679:
[----:B------:R-:W-:Y:S01]  /*5020*/  IMAD.MOV.U32 R41, RZ, RZ, R18 ;  /* 0x000000ffff297224 */ /* 0x000fe200078e0012 */
[----:B------:R-:W-:Y:S01]  /*5030*/  MOV R10, R13 ;  /* 0x0000000d000a7202 */ /* 0x000fe20000000f00 */
[----:B------:R-:W-:Y:S02]  /*5040*/  IMAD.MOV.U32 R43, RZ, RZ, R34 ;  /* 0x000000ffff2b7224 */ /* 0x000fe400078e0022 */
[----:B------:R-:W-:-:S07]  /*5050*/  IMAD.MOV.U32 R26, RZ, RZ, R29 ;  /* 0x000000ffff1a7224 */ /* 0x000fce00078e001d */
.L_x_29680:
[----:B------:R-:W-:Y:S05]  /*5060*/  BSYNC.RECONVERGENT B1 ;  /* 0x0000000000017941 */ /* 0x000fea0003800200 */
.L_x_29678:
        /* <DEDUP_REMOVED lines=11> */
.L_x_29682:
[----:B------:R-:W-:Y:S01]  /*5120*/  IMAD.MOV.U32 R18, RZ, RZ, R41 ;  /* 0x000000ffff127224 */ /* 0x000fe200078e0029 */
[----:B------:R-:W-:Y:S01]  /*5130*/  MOV R13, R12 ;  /* 0x0000000c000d7202 */ /* 0x000fe20000000f00 */
[----:B------:R-:W-:Y:S02]  /*5140*/  IMAD.MOV.U32 R34, RZ, RZ, R43 ;  /* 0x000000ffff227224 */ /* 0x000fe400078e002b */
[----:B------:R-:W-:-:S07]  /*5150*/  IMAD.MOV.U32 R29, RZ, RZ, R28 ;  /* 0x000000ffff1d7224 */ /* 0x000fce00078e001c */
.L_x_29683:
[----:B------:R-:W-:Y:S05]  /*5160*/  BSYNC.RECONVERGENT B1 ;  /* 0x0000000000017941 */ /* 0x000fea0003800200 */
.L_x_29681:
        /* <DEDUP_REMOVED lines=11> */
.L_x_29685:
[----:B------:R-:W-:Y:S01]  /*5220*/  IMAD.MOV.U32 R41, RZ, RZ, R18 ;  /* 0x000000ffff297224 */ /* 0x000fe200078e0012 */
[----:B------:R-:W-:Y:S01]  /*5230*/  MOV R12, R15 ;  /* 0x0000000f000c7202 */ /* 0x000fe20000000f00 */
[----:B------:R-:W-:Y:S02]  /*5240*/  IMAD.MOV.U32 R43, RZ, RZ, R34 ;  /* 0x000000ffff2b7224 */ /* 0x000fe400078e0022 */
[----:B------:R-:W-:-:S07]  /*5250*/  IMAD.MOV.U32 R28, RZ, RZ, R31 ;  /* 0x000000ffff1c7224 */ /* 0x000fce00078e001f */
.L_x_29686:
[----:B------:R-:W-:Y:S05]  /*5260*/  BSYNC.RECONVERGENT B1 ;  /* 0x0000000000017941 */ /* 0x000fea0003800200 */
.L_x_29684:
        /* <DEDUP_REMOVED lines=11> */
.L_x_29688:
[----:B------:R-:W-:Y:S01]  /*5320*/  IMAD.MOV.U32 R18, RZ, RZ, R41 ;  /* 0x000000ffff127224 */ /* 0x000fe200078e0029 */
[----:B------:R-:W-:Y:S01]  /*5330*/  MOV R15, R14 ;  /* 0x0000000e000f7202 */ /* 0x000fe20000000f00 */
[----:B------:R-:W-:Y:S02]  /*5340*/  IMAD.MOV.U32 R34, RZ, RZ, R43 ;  /* 0x000000ffff227224 */ /* 0x000fe400078e002b */
[----:B------:R-:W-:-:S07]  /*5350*/  IMAD.MOV.U32 R31, RZ, RZ, R30 ;  /* 0x000000ffff1f7224 */ /* 0x000fce00078e001e */
.L_x_29689:
[----:B------:R-:W-:Y:S05]  /*5360*/  BSYNC.RECONVERGENT B1 ;  /* 0x0000000000017941 */ /* 0x000fea0003800200 */
.L_x_29687:
        /* <DEDUP_REMOVED lines=11> */
.L_x_29691:
[----:B------:R-:W-:Y:S01]  /*5420*/  IMAD.MOV.U32 R41, RZ, RZ, R18 ;  /* 0x000000ffff297224 */ /* 0x000fe200078e0012 */
[----:B------:R-:W-:Y:S01]  /*5430*/  MOV R14, R17 ;  /* 0x00000011000e7202 */ /* 0x000fe20000000f00 */
[----:B------:R-:W-:Y:S02]  /*5440*/  IMAD.MOV.U32 R43, RZ, RZ, R34 ;  /* 0x000000ffff2b7224 */ /* 0x000fe400078e0022 */
[----:B------:R-:W-:-:S07]  /*5450*/  IMAD.MOV.U32 R30, RZ, RZ, R33 ;  /* 0x000000ffff1e7224 */ /* 0x000fce00078e0021 */
.L_x_29692:
[----:B------:R-:W-:Y:S05]  /*5460*/  BSYNC.RECONVERGENT B1 ;  /* 0x0000000000017941 */ /* 0x000fea0003800200 */
.L_x_29690:
        /* <DEDUP_REMOVED lines=11> */
.L_x_29694:
[----:B------:R-:W-:Y:S01]  /*5520*/  IMAD.MOV.U32 R18, RZ, RZ, R41 ;  /* 0x000000ffff127224 */ /* 0x000fe200078e0029 */
[----:B------:R-:W-:Y:S01]  /*5530*/  MOV R17, R16 ;  /* 0x0000001000117202 */ /* 0x000fe20000000f00 */
[----:B------:R-:W-:Y:S02]  /*5540*/  IMAD.MOV.U32 R34, RZ, RZ, R43 ;  /* 0x000000ffff227224 */ /* 0x000fe400078e002b */
[----:B------:R-:W-:-:S07]  /*5550*/  IMAD.MOV.U32 R33, RZ, RZ, R32 ;  /* 0x000000ffff217224 */ /* 0x000fce00078e0020 */
.L_x_29695:
[----:B------:R-:W-:Y:S05]  /*5560*/  BSYNC.RECONVERGENT B1 ;  /* 0x0000000000017941 */ /* 0x000fea0003800200 */
.L_x_29693:
        /* <DEDUP_REMOVED lines=11> */
.L_x_29697:
[----:B------:R-:W-:Y:S01]  /*5620*/  IMAD.MOV.U32 R41, RZ, RZ, R18 ;  /* 0x000000ffff297224 */ /* 0x000fe200078e0012 */
[----:B------:R-:W-:Y:S01]  /*5630*/  MOV R16, R19 ;  /* 0x0000001300107202 */ /* 0x000fe20000000f00 */
[----:B------:R-:W-:Y:S02]  /*5640*/  IMAD.MOV.U32 R32, RZ, RZ, R35 ;  /* 0x000000ffff207224 */ /* 0x000fe400078e0023 */
[----:B------:R-:W-:-:S07]  /*5650*/  IMAD.MOV.U32 R40, RZ, RZ, R34 ;  /* 0x000000ffff287224 */ /* 0x000fce00078e0022 */
.L_x_29698:
[----:B------:R-:W-:Y:S05]  /*5660*/  BSYNC.RECONVERGENT B1 ;  /* 0x0000000000017941 */ /* 0x000fea0003800200 */
.L_x_29696:
        /* <DEDUP_REMOVED lines=11> */
.L_x_29700:
[----:B------:R-:W-:Y:S01]  /*5720*/  IMAD.MOV.U32 R35, RZ, RZ, R38 ;  /* 0x000000ffff237224 */ /* 0x000fe200078e0026 */
[----:B------:R-:W-:Y:S01]  /*5730*/  MOV R18, R40 ;  /* 0x0000002800127202 */ /* 0x000fe20000000f00 */
[----:B------:R-:W-:Y:S02]  /*5740*/  IMAD.MOV.U32 R19, RZ, RZ, R37 ;  /* 0x000000ffff137224 */ /* 0x000fe400078e0025 */
[--C-:B------:R-:W-:Y:S02]  /*5750*/  IMAD.MOV.U32 R34, RZ, RZ, R41.reuse ;  /* 0x000000ffff227224 */ /* 0x100fe400078e0029 */
[----:B------:R-:W-:Y:S02]  /*5760*/  IMAD.MOV.U32 R38, RZ, RZ, R41 ;  /* 0x000000ffff267224 */ /* 0x000fe400078e0029 */
[----:B------:R-:W-:-:S07]  /*5770*/  IMAD.MOV.U32 R37, RZ, RZ, R40 ;  /* 0x000000ffff257224 */ /* 0x000fce00078e0028 */
.L_x_29701:
[----:B------:R-:W-:Y:S05]  /*5780*/  BSYNC.RECONVERGENT B1 ;  /* 0x0000000000017941 */ /* 0x000fea0003800200 */
.L_x_29699:
[----:B------:R-:W-:Y:S01]  /*5790*/  VIADD R39, R39, 0x4 ;  /* 0x0000000427277836 */ /* 0x000fe20000000000 */
[----:B------:R-:W-:Y:S06]  /*57a0*/  @P1 BRA `(.L_x_29702) ;  /* 0xfffffff0000c1947 */ /* 0x000fec000383ffff */
.L_x_29656:
[----:B------:R-:W-:Y:S05]  /*57b0*/  BSYNC.RECONVERGENT B0 ;  /* 0x0000000000007941 */ /* 0x000fea0003800200 */
.L_x_29655:
        /* <DEDUP_REMOVED lines=73> */
.L_x_29750:
        /* <DEDUP_REMOVED lines=20> */
.L_x_29706:
[----:B------:R-:W-:Y:S01]  /*5d90*/  MOV R18, R21 ;  /* 0x0000001500127202 */ /* 0x000fe20000000f00 */
[----:B------:R-:W-:Y:S01]  /*5da0*/  IMAD.MOV.U32 R34, RZ, RZ, R5 ;  /* 0x000000ffff227224 */ /* 0x000fe200078e0005 */
[----:B------:R-:W-:Y:S01]  /*5db0*/  MOV R5, R4 ;  /* 0x0000000400057202 */ /* 0x000fe20000000f00 */
[----:B------:R-:W-:-:S07]  /*5dc0*/  IMAD.MOV.U32 R21, RZ, RZ, R20 ;  /* 0x000000ffff157224 */ /* 0x000fce00078e0014 */
.L_x_29707:
[----:B------:R-:W-:Y:S05]  /*5dd0*/  BSYNC.RECONVERGENT B1 ;  /* 0x0000000000017941 */ /* 0x000fea0003800200 */
.L_x_29705:
        /* <DEDUP_REMOVED lines=11> */
.L_x_29709:
[----:B------:R-:W-:Y:S01]  /*5e90*/  IMAD.MOV.U32 R39, RZ, RZ, R18 ;  /* 0x000000ffff277224 */ /* 0x000fe200078e0012 */
[----:B------:R-:W-:Y:S01]  /*5ea0*/  MOV R41, R34 ;  /* 0x0000002200297202 */ /* 0x000fe20000000f00 */
[----:B------:R-:W-:Y:S02]  /*5eb0*/  IMAD.MOV.U32 R20, RZ, RZ, R23 ;  /* 0x000000ffff147224 */ /* 0x000fe400078e0017 */
[----:B------:R-:W-:-:S07]  /*5ec0*/  IMAD.MOV.U32 R4, RZ, RZ, R7 ;  /* 0x000000ffff047224 */ /* 0x000fce00078e0007 */
.L_x_29710:
[----:B------:R-:W-:Y:S05]  /*5ed0*/  BSYNC.RECONVERGENT B1 ;  /* 0x0000000000017941 */ /* 0x000fea0003800200 */
.L_x_29708:
        /* <DEDUP_REMOVED lines=11> */
.L_x_29712:
[----:B------:R-:W-:Y:S01]  /*5f90*/  IMAD.MOV.U32 R18, RZ, RZ, R39 ;  /* 0x000000ffff127224 */ /* 0x000fe200078e0027 */
[----:B------:R-:W-:Y:S01]  /*5fa0*/  MOV R23, R22 ;  /* 0x0000001600177202 */ /* 0x000fe20000000f00 */
[----:B------:R-:W-:Y:S02]  /*5fb0*/  IMAD.MOV.U32 R34, RZ, RZ, R41 ;  /* 0x000000ffff227224 */ /* 0x000fe400078e0029 */
[----:B------:R-:W-:-:S07]  /*5fc0*/  IMAD.MOV.U32 R7, RZ, RZ, R6 ;  /* 0x000000ffff077224 */ /* 0x000fce00078e0006 */
.L_x_29713:
[----:B------:R-:W-:Y:S05]  /*5fd0*/  BSYNC.RECONVERGENT B1 ;  /* 0x0000000000017941 */ /* 0x000fea0003800200 */
.L_x_29711:
        /* <DEDUP_REMOVED lines=11> */
.L_x_29715:
[----:B------:R-:W-:Y:S01]  /*6090*/  MOV R39, R18 ;  /* 0x0000001200277202 */ /* 0x000fe20000000f00 */
[----:B------:R-:W-:Y:S01]  /*60a0*/  IMAD.MOV.U32 R41, RZ, RZ, R34 ;  /* 0x000000ffff297224 */ /* 0x000fe200078e0022 */
[----:B------:R-:W-:Y:S01]  /*60b0*/  MOV R6, R9 ;  /* 0x0000000900067202 */ /* 0x000fe20000000f00 */
[----:B------:R-:W-:-:S07]  /*60c0*/  IMAD.MOV.U32 R22, RZ, RZ, R25 ;  /* 0x000000ffff167224 */ /* 0x000fce00078e0019 */
.L_x_29716:
[----:B------:R-:W-:Y:S05]  /*60d0*/  BSYNC.RECONVERGENT B1 ;  /* 0x0000000000017941 */ /* 0x000fea0003800200 */
.L_x_29714:
        /* <DEDUP_REMOVED lines=11> */
.L_x_29718:
[----:B------:R-:W-:Y:S01]  /*6190*/  IMAD.MOV.U32 R18, RZ, RZ, R39 ;  /* 0x000000ffff127224 */ /* 0x000fe200078e0027 */
[----:B------:R-:W-:Y:S01]  /*61a0*/  MOV R34, R41 ;  /* 0x0000002900227202 */ /* 0x000fe20000000f00 */
[----:B------:R-:W-:Y:S02]  /*61b0*/  IMAD.MOV.U32 R25, RZ, RZ, R24 ;  /* 0x000000ffff197224 */ /* 0x000fe400078e0018 */
[----:B------:R-:W-:-:S07]  /*61c0*/  IMAD.MOV.U32 R9, RZ, RZ, R8 ;  /* 0x000000ffff097224 */ /* 0x000fce00078e0008 */
.L_x_29719:
[----:B------:R-:W-:Y:S05]  /*61d0*/  BSYNC.RECONVERGENT B1 ;  /* 0x0000000000017941 */ /* 0x000fea0003800200 */
.L_x_29717:
        /* <DEDUP_REMOVED lines=11> */
.L_x_29721:
[----:B------:R-:W-:Y:S01]  /*6290*/  IMAD.MOV.U32 R39, RZ, RZ, R18 ;  /* 0x000000ffff277224 */ /* 0x000fe200078e0012 */
[----:B------:R-:W-:Y:S01]  /*62a0*/  MOV R24, R27 ;  /* 0x0000001b00187202 */ /* 0x000fe20000000f00 */
[----:B------:R-:W-:Y:S02]  /*62b0*/  IMAD.MOV.U32 R41, RZ, RZ, R34 ;  /* 0x000000ffff297224 */ /* 0x000fe400078e0022 */
[----:B------:R-:W-:-:S07]  /*62c0*/  IMAD.MOV.U32 R8, RZ, RZ, R11 ;  /* 0x000000ffff087224 */ /* 0x000fce00078e000b */
.L_x_29722:
[----:B------:R-:W-:Y:S05]  /*62d0*/  BSYNC.RECONVERGENT B1 ;  /* 0x0000000000017941 */ /* 0x000fea0003800200 */
.L_x_29720:
        /* <DEDUP_REMOVED lines=11> */
.L_x_29724:
[----:B------:R-:W-:Y:S01]  /*6390*/  MOV R18, R39 ;  /* 0x0000002700127202 */ /* 0x000fe20000000f00 */
[----:B------:R-:W-:Y:S01]  /*63a0*/  IMAD.MOV.U32 R34, RZ, RZ, R41 ;  /* 0x000000ffff227224 */ /* 0x000fe200078e0029 */
[----:B------:R-:W-:Y:S01]  /*63b0*/  MOV R11, R10 ;  /* 0x0000000a000b7202 */ /* 0x000fe20000000f00 */
[----:B------:R-:W-:-:S07]  /*63c0*/  IMAD.MOV.U32 R27, RZ, RZ, R26 ;  /* 0x000000ffff1b7224 */ /* 0x000fce00078e001a */
.L_x_29725:
[----:B------:R-:W-:Y:S05]  /*63d0*/  BSYNC.RECONVERGENT B1 ;  /* 0x0000000000017941 */ /* 0x000fea0003800200 */
.L_x_29723:
        /* <DEDUP_REMOVED lines=11> */
.L_x_29727:
[----:B------:R-:W-:Y:S01]  /*6490*/  IMAD.MOV.U32 R39, RZ, RZ, R18 ;  /* 0x000000ffff277224 */ /* 0x000fe200078e0012 */
[----:B------:R-:W-:Y:S01]  /*64a0*/  MOV R41, R34 ;  /* 0x0000002200297202 */ /* 0x000fe20000000f00 */
[----:B------:R-:W-:Y:S02]  /*64b0*/  IMAD.MOV.U32 R26, RZ, RZ, R29 ;  /* 0x000000ffff1a7224 */ /* 0x000fe400078e001d */
[----:B------:R-:W-:-:S07]  /*64c0*/  IMAD.MOV.U32 R10, RZ, RZ, R13 ;  /* 0x000000ffff0a7224 */ /* 0x000fce00078e000d */
.L_x_29728:
[----:B------:R-:W-:Y:S05]  /*64d0*/  BSYNC.RECONVERGENT B1 ;  /* 0x0000000000017941 */ /* 0x000fea0003800200 */
.L_x_29726:
        /* <DEDUP_REMOVED lines=11> */
.L_x_29730:
[----:B------:R-:W-:Y:S01]  /*6590*/  IMAD.MOV.U32 R18, RZ, RZ, R39 ;  /* 0x000000ffff127224 */ /* 0x000fe200078e0027 */
[----:B------:R-:W-:Y:S01]  /*65a0*/  MOV R29, R28 ;  /* 0x0000001c001d7202 */ /* 0x000fe20000000f00 */
[----:B------:R-:W-:Y:S02]  /*65b0*/  IMAD.MOV.U32 R34, RZ, RZ, R41 ;  /* 0x000000ffff227224 */ /* 0x000fe400078e0029 */
[----:B------:R-:W-:-:S07]  /*65c0*/  IMAD.MOV.U32 R13, RZ, RZ, R12 ;  /* 0x000000ffff0d7224 */ /* 0x000fce00078e000c */
.L_x_29731:
[----:B------:R-:W-:Y:S05]  /*65d0*/  BSYNC.RECONVERGENT B1 ;  /* 0x0000000000017941 */ /* 0x000fea0003800200 */
.L_x_29729:
        /* <DEDUP_REMOVED lines=11> */
.L_x_29733:
[----:B------:R-:W-:Y:S01]  /*6690*/  MOV R39, R18 ;  /* 0x0000001200277202 */ /* 0x000fe20000000f00 */
[----:B------:R-:W-:Y:S01]  /*66a0*/  IMAD.MOV.U32 R41, RZ, RZ, R34 ;  /* 0x000000ffff297224 */ /* 0x000fe200078e0022 */
[----:B------:R-:W-:Y:S01]  /*66b0*/  MOV R12, R15 ;  /* 0x0000000f000c7202 */ /* 0x000fe20000000f00 */
[----:B------:R-:W-:-:S07]  /*66c0*/  IMAD.MOV.U32 R28, RZ, RZ, R31 ;  /* 0x000000ffff1c7224 */ /* 0x000fce00078e001f */
.L_x_29734:
[----:B------:R-:W-:Y:S05]  /*66d0*/  BSYNC.RECONVERGENT B1 ;  /* 0x0000000000017941 */ /* 0x000fea0003800200 */
.L_x_29732:
        /* <DEDUP_REMOVED lines=11> */
.L_x_29736:
[----:B------:R-:W-:Y:S01]  /*6790*/  IMAD.MOV.U32 R18, RZ, RZ, R39 ;  /* 0x000000ffff127224 */ /* 0x000fe200078e0027 */
[----:B------:R-:W-:Y:S01]  /*67a0*/  MOV R34, R41 ;  /* 0x0000002900227202 */ /* 0x000fe20000000f00 */
[----:B------:R-:W-:Y:S02]  /*67b0*/  IMAD.MOV.U32 R31, RZ, RZ, R30 ;  /* 0x000000ffff1f7224 */ /* 0x000fe400078e001e */
[----:B------:R-:W-:-:S07]  /*67c0*/  IMAD.MOV.U32 R15, RZ, RZ, R14 ;  /* 0x000000ffff0f7224 */ /* 0x000fce00078e000e */
.L_x_29737:
[----:B------:R-:W-:Y:S05]  /*67d0*/  BSYNC.RECONVERGENT B1 ;  /* 0x0000000000017941 */ /* 0x000fea0003800200 */
.L_x_29735:
        /* <DEDUP_REMOVED lines=11> */
.L_x_29739:
[----:B------:R-:W-:Y:S01]  /*6890*/  IMAD.MOV.U32 R39, RZ, RZ, R18 ;  /* 0x000000ffff277224 */ /* 0x000fe200078e0012 */
[----:B------:R-:W-:Y:S01]  /*68a0*/  MOV R30, R33 ;  /* 0x00000021001e7202 */ /* 0x000fe20000000f00 */
[----:B------:R-:W-:Y:S02]  /*68b0*/  IMAD.MOV.U32 R41, RZ, RZ, R34 ;  /* 0x000000ffff297224 */ /* 0x000fe400078e0022 */
[----:B------:R-:W-:-:S07]  /*68c0*/  IMAD.MOV.U32 R14, RZ, RZ, R17 ;  /* 0x000000ffff0e7224 */ /* 0x000fce00078e0011 */
.L_x_29740:
[----:B------:R-:W-:Y:S05]  /*68d0*/  BSYNC.RECONVERGENT B1 ;  /* 0x0000000000017941 */ /* 0x000fea0003800200 */
.L_x_29738:
        /* <DEDUP_REMOVED lines=11> */
.L_x_29742:
[----:B------:R-:W-:Y:S01]  /*6990*/  MOV R18, R39 ;  /* 0x0000002700127202 */ /* 0x000fe20000000f00 */
[----:B------:R-:W-:Y:S01]  /*69a0*/  IMAD.MOV.U32 R34, RZ, RZ, R41 ;  /* 0x000000ffff227224 */ /* 0x000fe200078e0029 */
[----:B------:R-:W-:Y:S01]  /*69b0*/  MOV R17, R16 ;  /* 0x0000001000117202 */ /* 0x000fe20000000f00 */
[----:B------:R-:W-:-:S07]  /*69c0*/  IMAD.MOV.U32 R33, RZ, RZ, R32 ;  /* 0x000000ffff217224 */ /* 0x000fce00078e0020 */
.L_x_29743:
[----:B------:R-:W-:Y:S05]  /*69d0*/  BSYNC.RECONVERGENT B1 ;  /* 0x0000000000017941 */ /* 0x000fea0003800200 */
.L_x_29741:
        /* <DEDUP_REMOVED lines=11> */
.L_x_29745:
[----:B------:R-:W-:Y:S01]  /*6a90*/  IMAD.MOV.U32 R40, RZ, RZ, R18 ;  /* 0x000000ffff287224 */ /* 0x000fe200078e0012 */
[----:B------:R-:W-:Y:S01]  /*6aa0*/  MOV R32, R35 ;  /* 0x0000002300207202 */ /* 0x000fe20000000f00 */
[----:B------:R-:W-:Y:S02]  /*6ab0*/  IMAD.MOV.U32 R39, RZ, RZ, R34 ;  /* 0x000000ffff277224 */ /* 0x000fe400078e0022 */
[----:B------:R-:W-:-:S07]  /*6ac0*/  IMAD.MOV.U32 R16, RZ, RZ, R19 ;  /* 0x000000ffff107224 */ /* 0x000fce00078e0013 */
.L_x_29746:
[----:B------:R-:W-:Y:S05]  /*6ad0*/  BSYNC.RECONVERGENT B1 ;  /* 0x0000000000017941 */ /* 0x000fea0003800200 */
.L_x_29744:
        /* <DEDUP_REMOVED lines=11> */
.L_x_29748:
[----:B------:R-:W-:Y:S01]  /*6b90*/  IMAD.MOV.U32 R35, RZ, RZ, R37 ;  /* 0x000000ffff237224 */ /* 0x000fe200078e0025 */
[----:B------:R-:W-:Y:S01]  /*6ba0*/  MOV R34, R40 ;  /* 0x0000002800227202 */ /* 0x000fe20000000f00 */
[----:B------:R-:W-:Y:S01]  /*6bb0*/  IMAD.MOV.U32 R19, RZ, RZ, R36 ;  /* 0x000000ffff137224 */ /* 0x000fe200078e0024 */
[----:B------:R-:W-:Y:S01]  /*6bc0*/  MOV R36, R39 ;  /* 0x0000002700247202 */ /* 0x000fe20000000f00 */
[----:B------:R-:W-:Y:S02]  /*6bd0*/  IMAD.MOV.U32 R18, RZ, RZ, R39 ;  /* 0x000000ffff127224 */ /* 0x000fe400078e0027 */
[----:B------:R-:W-:-:S07]  /*6be0*/  IMAD.MOV.U32 R37, RZ, RZ, R40 ;  /* 0x000000ffff257224 */ /* 0x000fce00078e0028 */
.L_x_29749:
[----:B------:R-:W-:Y:S05]  /*6bf0*/  BSYNC.RECONVERGENT B1 ;  /* 0x0000000000017941 */ /* 0x000fea0003800200 */
.L_x_29747:
[----:B------:R-:W-:Y:S01]  /*6c00*/  VIADD R38, R38, 0x4 ;  /* 0x0000000426267836 */ /* 0x000fe20000000000 */
[----:B------:R-:W-:Y:S06]  /*6c10*/  @P1 BRA `(.L_x_29750) ;  /* 0xfffffff0000c1947 */ /* 0x000fec000383ffff */
.L_x_29704:
[----:B------:R-:W-:Y:S05]  /*6c20*/  BSYNC.RECONVERGENT B0 ;  /* 0x0000000000007941 */ /* 0x000fea0003800200 */
.L_x_29703:
        /* <DEDUP_REMOVED lines=13> */
[----:B0-----:R-:W-:Y:S04]  /*6d00*/  STL.64 [R1], R36 ;  /* 0x0000002401007387 */ /* 0x001fe80000100a00 */
[----:B-1----:R-:W-:Y:S04]  /*6d10*/  STL.64 [R1+0x8], R38 ;  /* 0x0000082601007387 */ /* 0x002fe80000100a00 */
[----:B--2---:R-:W-:Y:S04]  /*6d20*/  STL.64 [R1+0x10], R40 ;  /* 0x0000102801007387 */ /* 0x004fe80000100a00 */
[----:B---3--:R-:W-:Y:S04]  /*6d30*/  STL.64 [R1+0x18], R42 ;  /* 0x0000182a01007387 */ /* 0x008fe80000100a00 */
[----:B------:R-:W-:Y:S04]  /*6d40*/  SHFL.DOWN PT, R46, R24, 0x10, 0x1f ;  /* 0x0a001f00182e7f89 */ /* 0x000fe800000e0000 */
[----:B----4-:R-:W-:Y:S04]  /*6d50*/  STL.64 [R1+0x20], R44 ;  /* 0x0000202c01007387 */ /* 0x010fe80000100a00 */
        /* <DEDUP_REMOVED lines=36> */
.L_x_29798:
        /* <DEDUP_REMOVED lines=21> */
.L_x_29754:
[----:B------:R-:W-:Y:S01]  /*70f0*/  MOV R18, R21 ;  /* 0x0000001500127202 */ /* 0x000fe20000000f00 */
[----:B------:R-:W-:Y:S01]  /*7100*/  IMAD.MOV.U32 R34, RZ, RZ, R5 ;  /* 0x000000ffff227224 */ /* 0x000fe200078e0005 */
[----:B------:R-:W-:Y:S01]  /*7110*/  MOV R5, R4 ;  /* 0x0000000400057202 */ /* 0x000fe20000000f00 */
[----:B------:R-:W-:-:S07]  /*7120*/  IMAD.MOV.U32 R21, RZ, RZ, R20 ;  /* 0x000000ffff157224 */ /* 0x000fce00078e0014 */
.L_x_29755:
[----:B------:R-:W-:Y:S05]  /*7130*/  BSYNC.RECONVERGENT B1 ;  /* 0x0000000000017941 */ /* 0x000fea0003800200 */
.L_x_29753:
        /* <DEDUP_REMOVED lines=11> */
.L_x_29757:
[----:B------:R-:W-:Y:S01]  /*71f0*/  IMAD.MOV.U32 R39, RZ, RZ, R18 ;  /* 0x000000ffff277224 */ /* 0x000fe200078e0012 */
[----:B------:R-:W-:Y:S01]  /*7200*/  MOV R41, R34 ;  /* 0x0000002200297202 */ /* 0x000fe20000000f00 */
[----:B------:R-:W-:Y:S02]  /*7210*/  IMAD.MOV.U32 R20, RZ, RZ, R23 ;  /* 0x000000ffff147224 */ /* 0x000fe400078e0017 */
[----:B------:R-:W-:-:S07]  /*7220*/  IMAD.MOV.U32 R4, RZ, RZ, R7 ;  /* 0x000000ffff047224 */ /* 0x000fce00078e0007 */
.L_x_29758:
[----:B------:R-:W-:Y:S05]  /*7230*/  BSYNC.RECONVERGENT B1 ;  /* 0x0000000000017941 */ /* 0x000fea0003800200 */
.L_x_29756:
        /* <DEDUP_REMOVED lines=11> */
.L_x_29760:
[----:B------:R-:W-:Y:S01]  /*72f0*/  IMAD.MOV.U32 R18, RZ, RZ, R39 ;  /* 0x000000ffff127224 */ /* 0x000fe200078e0027 */
[----:B------:R-:W-:Y:S01]  /*7300*/  MOV R23, R22 ;  /* 0x0000001600177202 */ /* 0x000fe20000000f00 */
[----:B------:R-:W-:Y:S02]  /*7310*/  IMAD.MOV.U32 R34, RZ, RZ, R41 ;  /* 0x000000ffff227224 */ /* 0x000fe400078e0029 */
[----:B------:R-:W-:-:S07]  /*7320*/  IMAD.MOV.U32 R7, RZ, RZ, R6 ;  /* 0x000000ffff077224 */ /* 0x000fce00078e0006 */
.L_x_29761:
[----:B------:R-:W-:Y:S05]  /*7330*/  BSYNC.RECONVERGENT B1 ;  /* 0x0000000000017941 */ /* 0x000fea0003800200 */
.L_x_29759:
        /* <DEDUP_REMOVED lines=11> */
.L_x_29763:
[----:B------:R-:W-:Y:S01]  /*73f0*/  MOV R39, R18 ;  /* 0x0000001200277202 */ /* 0x000fe20000000f00 */
[----:B------:R-:W-:Y:S01]  /*7400*/  IMAD.MOV.U32 R41, RZ, RZ, R34 ;  /* 0x000000ffff297224 */ /* 0x000fe200078e0022 */
[----:B------:R-:W-:Y:S01]  /*7410*/  MOV R6, R9 ;  /* 0x0000000900067202 */ /* 0x000fe20000000f00 */
[----:B------:R-:W-:-:S07]  /*7420*/  IMAD.MOV.U32 R22, RZ, RZ, R25 ;  /* 0x000000ffff167224 */ /* 0x000fce00078e0019 */
.L_x_29764:
[----:B------:R-:W-:Y:S05]  /*7430*/  BSYNC.RECONVERGENT B1 ;  /* 0x0000000000017941 */ /* 0x000fea0003800200 */
.L_x_29762:
        /* <DEDUP_REMOVED lines=11> */
.L_x_29766:
[----:B------:R-:W-:Y:S01]  /*74f0*/  IMAD.MOV.U32 R18, RZ, RZ, R39 ;  /* 0x000000ffff127224 */ /* 0x000fe200078e0027 */
[----:B------:R-:W-:Y:S01]  /*7500*/  MOV R34, R41 ;  /* 0x0000002900227202 */ /* 0x000fe20000000f00 */
[----:B------:R-:W-:Y:S02]  /*7510*/  IMAD.MOV.U32 R25, RZ, RZ, R24 ;  /* 0x000000ffff197224 */ /* 0x000fe400078e0018 */
[----:B------:R-:W-:-:S07]  /*7520*/  IMAD.MOV.U32 R9, RZ, RZ, R8 ;  /* 0x000000ffff097224 */ /* 0x000fce00078e0008 */
.L_x_29767:
[----:B------:R-:W-:Y:S05]  /*7530*/  BSYNC.RECONVERGENT B1 ;  /* 0x0000000000017941 */ /* 0x000fea0003800200 */
.L_x_29765:
        /* <DEDUP_REMOVED lines=11> */
.L_x_29769:
[----:B------:R-:W-:Y:S01]  /*75f0*/  IMAD.MOV.U32 R39, RZ, RZ, R18 ;  /* 0x000000ffff277224 */ /* 0x000fe200078e0012 */
[----:B------:R-:W-:Y:S01]  /*7600*/  MOV R24, R27 ;  /* 0x0000001b00187202 */ /* 0x000fe20000000f00 */
[----:B------:R-:W-:Y:S02]  /*7610*/  IMAD.MOV.U32 R41, RZ, RZ, R34 ;  /* 0x000000ffff297224 */ /* 0x000fe400078e0022 */
[----:B------:R-:W-:-:S07]  /*7620*/  IMAD.MOV.U32 R8, RZ, RZ, R11 ;  /* 0x000000ffff087224 */ /* 0x000fce00078e000b */
.L_x_29770:
[----:B------:R-:W-:Y:S05]  /*7630*/  BSYNC.RECONVERGENT B1 ;  /* 0x0000000000017941 */ /* 0x000fea0003800200 */
.L_x_29768:
        /* <DEDUP_REMOVED lines=11> */
.L_x_29772:
[----:B------:R-:W-:Y:S01]  /*76f0*/  MOV R18, R39 ;  /* 0x0000002700127202 */ /* 0x000fe20000000f00 */
[----:B------:R-:W-:Y:S01]  /*7700*/  IMAD.MOV.U32 R34, RZ, RZ, R41 ;  /* 0x000000ffff227224 */ /* 0x000fe200078e0029 */
[----:B------:R-:W-:Y:S01]  /*7710*/  MOV R11, R10 ;  /* 0x0000000a000b7202 */ /* 0x000fe20000000f00 */
[----:B------:R-:W-:-:S07]  /*7720*/  IMAD.MOV.U32 R27, RZ, RZ, R26 ;  /* 0x000000ffff1b7224 */ /* 0x000fce00078e001a */
.L_x_29773:
[----:B------:R-:W-:Y:S05]  /*7730*/  BSYNC.RECONVERGENT B1 ;  /* 0x0000000000017941 */ /* 0x000fea0003800200 */
.L_x_29771:
        /* <DEDUP_REMOVED lines=11> */
.L_x_29775:
[----:B------:R-:W-:Y:S01]  /*77f0*/  IMAD.MOV.U32 R39, RZ, RZ, R18 ;  /* 0x000000ffff277224 */ /* 0x000fe200078e0012 */
[----:B------:R-:W-:Y:S01]  /*7800*/  MOV R41, R34 ;  /* 0x0000002200297202 */ /* 0x000fe20000000f00 */
[----:B------:R-:W-:Y:S02]  /*7810*/  IMAD.MOV.U32 R26, RZ, RZ, R29 ;  /* 0x000000ffff1a7224 */ /* 0x000fe400078e001d */
[----:B------:R-:W-:-:S07]  /*7820*/  IMAD.MOV.U32 R10, RZ, RZ, R13 ;  /* 0x000000ffff0a7224 */ /* 0x000fce00078e000d */
.L_x_29776:
[----:B------:R-:W-:Y:S05]  /*7830*/  BSYNC.RECONVERGENT B1 ;  /* 0x0000000000017941 */ /* 0x000fea0003800200 */
.L_x_29774:
        /* <DEDUP_REMOVED lines=11> */
.L_x_29778:
[----:B------:R-:W-:Y:S01]  /*78f0*/  IMAD.MOV.U32 R18, RZ, RZ, R39 ;  /* 0x000000ffff127224 */ /* 0x000fe200078e0027 */
[----:B------:R-:W-:Y:S01]  /*7900*/  MOV R29, R28 ;  /* 0x0000001c001d7202 */ /* 0x000fe20000000f00 */
[----:B------:R-:W-:Y:S02]  /*7910*/  IMAD.MOV.U32 R34, RZ, RZ, R41 ;  /* 0x000000ffff227224 */ /* 0x000fe400078e0029 */
[----:B------:R-:W-:-:S07]  /*7920*/  IMAD.MOV.U32 R13, RZ, RZ, R12 ;  /* 0x000000ffff0d7224 */ /* 0x000fce00078e000c */
.L_x_29779:
[----:B------:R-:W-:Y:S05]  /*7930*/  BSYNC.RECONVERGENT B1 ;  /* 0x0000000000017941 */ /* 0x000fea0003800200 */
.L_x_29777:
        /* <DEDUP_REMOVED lines=11> */
.L_x_29781:
[----:B------:R-:W-:Y:S01]  /*79f0*/  MOV R39, R18 ;  /* 0x0000001200277202 */ /* 0x000fe20000000f00 */
[----:B------:R-:W-:Y:S01]  /*7a00*/  IMAD.MOV.U32 R41, RZ, RZ, R34 ;  /* 0x000000ffff297224 */ /* 0x000fe200078e0022 */
[----:B------:R-:W-:Y:S01]  /*7a10*/  MOV R12, R15 ;  /* 0x0000000f000c7202 */ /* 0x000fe20000000f00 */
[----:B------:R-:W-:-:S07]  /*7a20*/  IMAD.MOV.U32 R28, RZ, RZ, R31 ;  /* 0x000000ffff1c7224 */ /* 0x000fce00078e001f */
.L_x_29782:
[----:B------:R-:W-:Y:S05]  /*7a30*/  BSYNC.RECONVERGENT B1 ;  /* 0x0000000000017941 */ /* 0x000fea0003800200 */
.L_x_29780:
        /* <DEDUP_REMOVED lines=11> */
.L_x_29784:
[----:B------:R-:W-:Y:S01]  /*7af0*/  IMAD.MOV.U32 R18, RZ, RZ, R39 ;  /* 0x000000ffff127224 */ /* 0x000fe200078e0027 */
[----:B------:R-:W-:Y:S01]  /*7b00*/  MOV R34, R41 ;  /* 0x0000002900227202 */ /* 0x000fe20000000f00 */
[----:B------:R-:W-:Y:S02]  /*7b10*/  IMAD.MOV.U32 R31, RZ, RZ, R30 ;  /* 0x000000ffff1f7224 */ /* 0x000fe400078e001e */
[----:B------:R-:W-:-:S07]  /*7b20*/  IMAD.MOV.U32 R15, RZ, RZ, R14 ;  /* 0x000000ffff0f7224 */ /* 0x000fce00078e000e */
.L_x_29785:
[----:B------:R-:W-:Y:S05]  /*7b30*/  BSYNC.RECONVERGENT B1 ;  /* 0x0000000000017941 */ /* 0x000fea0003800200 */
.L_x_29783:
        /* <DEDUP_REMOVED lines=11> */
.L_x_29787:
[----:B------:R-:W-:Y:S01]  /*7bf0*/  IMAD.MOV.U32 R39, RZ, RZ, R18 ;  /* 0x000000ffff277224 */ /* 0x000fe200078e0012 */
[----:B------:R-:W-:Y:S01]  /*7c00*/  MOV R30, R33 ;  /* 0x00000021001e7202 */ /* 0x000fe20000000f00 */
[----:B------:R-:W-:Y:S02]  /*7c10*/  IMAD.MOV.U32 R41, RZ, RZ, R34 ;  /* 0x000000ffff297224 */ /* 0x000fe400078e0022 */
[----:B------:R-:W-:-:S07]  /*7c20*/  IMAD.MOV.U32 R14, RZ, RZ, R17 ;  /* 0x000000ffff0e7224 */ /* 0x000fce00078e0011 */
.L_x_29788:
[----:B------:R-:W-:Y:S05]  /*7c30*/  BSYNC.RECONVERGENT B1 ;  /* 0x0000000000017941 */ /* 0x000fea0003800200 */
.L_x_29786:
        /* <DEDUP_REMOVED lines=11> */
.L_x_29790:
[----:B------:R-:W-:Y:S01]  /*7cf0*/  MOV R18, R39 ;  /* 0x0000002700127202 */ /* 0x000fe20000000f00 */
[----:B------:R-:W-:Y:S01]  /*7d00*/  IMAD.MOV.U32 R34, RZ, RZ, R41 ;  /* 0x000000ffff227224 */ /* 0x000fe200078e0029 */
[----:B------:R-:W-:Y:S01]  /*7d10*/  MOV R17, R16 ;  /* 0x0000001000117202 */ /* 0x000fe20000000f00 */
[----:B------:R-:W-:-:S07]  /*7d20*/  IMAD.MOV.U32 R33, RZ, RZ, R32 ;  /* 0x000000ffff217224 */ /* 0x000fce00078e0020 */
.L_x_29791:
[----:B------:R-:W-:Y:S05]  /*7d30*/  BSYNC.RECONVERGENT B1 ;  /* 0x0000000000017941 */ /* 0x000fea0003800200 */
.L_x_29789:
        /* <DEDUP_REMOVED lines=11> */
.L_x_29793:
[----:B------:R-:W-:Y:S01]  /*7df0*/  IMAD.MOV.U32 R38, RZ, RZ, R18 ;  /* 0x000000ffff267224 */ /* 0x000fe200078e0012 */
[----:B------:R-:W-:Y:S01]  /*7e00*/  MOV R32, R35 ;  /* 0x0000002300207202 */ /* 0x000fe20000000f00 */
[----:B------:R-:W-:Y:S02]  /*7e10*/  IMAD.MOV.U32 R40, RZ, RZ, R34 ;  /* 0x000000ffff287224 */ /* 0x000fe400078e0022 */
[----:B------:R-:W-:-:S07]  /*7e20*/  IMAD.MOV.U32 R16, RZ, RZ, R19 ;  /* 0x000000ffff107224 */ /* 0x000fce00078e0013 */
.L_x_29794:
[----:B------:R-:W-:Y:S05]  /*7e30*/  BSYNC.RECONVERGENT B1 ;  /* 0x0000000000017941 */ /* 0x000fea0003800200 */
.L_x_29792:
        /* <DEDUP_REMOVED lines=11> */
.L_x_29796:
[----:B------:R-:W-:Y:S01]  /*7ef0*/  IMAD.MOV.U32 R35, RZ, RZ, R37 ;  /* 0x000000ffff237224 */ /* 0x000fe200078e0025 */
[----:B------:R-:W-:Y:S01]  /*7f00*/  MOV R34, R38 ;  /* 0x0000002600227202 */ /* 0x000fe20000000f00 */
[----:B------:R-:W-:Y:S01]  /*7f10*/  IMAD.MOV.U32 R19, RZ, RZ, R3 ;  /* 0x000000ffff137224 */ /* 0x000fe200078e0003 */
[----:B------:R-:W-:Y:S01]  /*7f20*/  MOV R3, R40 ;  /* 0x0000002800037202 */ /* 0x000fe20000000f00 */
[----:B------:R-:W-:Y:S02]  /*7f30*/  IMAD.MOV.U32 R18, RZ, RZ, R40 ;  /* 0x000000ffff127224 */ /* 0x000fe400078e0028 */
[----:B------:R-:W-:-:S07]  /*7f40*/  IMAD.MOV.U32 R37, RZ, RZ, R38 ;  /* 0x000000ffff257224 */ /* 0x000fce00078e0026 */
.L_x_29797:
[----:B------:R-:W-:Y:S05]  /*7f50*/  BSYNC.RECONVERGENT B1 ;  /* 0x0000000000017941 */ /* 0x000fea0003800200 */
.L_x_29795:
[----:B------:R-:W-:Y:S05]  /*7f60*/  @P1 BRA `(.L_x_29798) ;  /* 0xfffffff0000c1947 */ /* 0x000fea000383ffff */
.L_x_29752:
[----:B------:R-:W-:Y:S05]  /*7f70*/  BSYNC.RECONVERGENT B0 ;  /* 0x0000000000007941 */ /* 0x000fea0003800200 */
.L_x_29751:
[----:B------:R-:W1:Y:S01]  /*7f80*/  S2R R3, SR_TID.X ;  /* 0x0000000000037919 */ /* 0x000e620000002100 */
        /* <DEDUP_REMOVED lines=20> */
[----:B--2---:R-:W1:Y:S01]  /*80d0*/  LDC.64 R6, c[0x0][0x420] ;  /* 0x00010800ff067b82 */ /* 0x004e620000000a00 */
[----:B------:R-:W2:Y:S01]  /*80e0*/  LDCU.64 UR4, c[0x0][0x418] ;  /* 0x00008300ff0477ac */ /* 0x000ea20008000a00 */
[----:B------:R-:W3:Y:S06]  /*80f0*/  LDCU UR11, c[0x0][0x440] ;  /* 0x00008800ff0b77ac */ /* 0x000eec0008000800 */
[----:B------:R-:W4:Y:S01]  /*8100*/  LDC R13, c[0x0][0x444] ;  /* 0x00011100ff0d7b82 */ /* 0x000f220000000800 */
[----:B------:R-:W1:Y:S01]  /*8110*/  LDCU UR10, c[0x0][0x42c] ;  /* 0x00008580ff0a77ac */ /* 0x000e620008000800 */
[----:B------:R-:W5:Y:S06]  /*8120*/  LDCU.64 UR8, c[0x0][0x3d8] ;  /* 0x00007b00ff0877ac */ /* 0x000f6c0008000a00 */
[----:B------:R-:W0:Y:S01]  /*8130*/  LDC.64 R20, c[0x0][0x380] ;  /* 0x0000e000ff147b82 */ /* 0x000e220000000a00 */
[----:B--2---:R-:W-:Y:S01]  /*8140*/  ISETP.NE.U32.AND P0, PT, RZ, UR4, PT ;  /* 0x00000004ff007c0c */ /* 0x004fe2000bf05070 */
[----:B---3--:R-:W-:-:S06]  /*8150*/  IMAD R5, R2, UR11, RZ ;  /* 0x0000000b02057c24 */ /* 0x008fcc000f8e02ff */
[----:B------:R-:W2:Y:S01]  /*8160*/  LDC.64 R22, c[0x0][0x388] ;  /* 0x0000e200ff167b82 */ /* 0x000ea20000000a00 */
[----:B------:R-:W-:Y:S01]  /*8170*/  ISETP.NE.AND.EX P0, PT, RZ, UR5, PT, P0 ;  /* 0x00000005ff007c0c */ /* 0x000fe2000bf05300 */
[----:B-1----:R-:W-:Y:S01]  /*8180*/  IMAD R15, R7, UR10, R2 ;  /* 0x0000000a070f7c24 */ /* 0x002fe2000f8e0202 */
[C---:B------:R-:W-:Y:S02]  /*8190*/  LOP3.LUT R4, R6.reuse, 0x7, RZ, 0xc0, !PT ;  /* 0x0000000706047812 */ /* 0x040fe400078ec0ff */
[----:B------:R-:W-:-:S03]  /*81a0*/  LOP3.LUT R6, R6, 0x3, RZ, 0xc0, !PT ;  /* 0x0000000306067812 */ /* 0x000fc600078ec0ff */
[----:B------:R-:W1:Y:S01]  /*81b0*/  LDC.64 R26, c[0x0][0x3e8] ;  /* 0x0000fa00ff1a7b82 */ /* 0x000e620000000a00 */
[C---:B----4-:R-:W-:Y:S01]  /*81c0*/  IMAD.SHL.U32 R8, R13.reuse, 0x2, RZ ;  /* 0x000000020d087824 */ /* 0x050fe200078e00ff */
[----:B-----5:R-:W-:Y:S01]  /*81d0*/  ISETP.NE.U32.AND P1, PT, RZ, UR8, PT ;  /* 0x00000008ff007c0c */ /* 0x020fe2000bf25070 */
[----:B------:R-:W-:Y:S01]  /*81e0*/  IMAD R9, R2, R13, RZ ;  /* 0x0000000d02097224 */ /* 0x000fe200078e02ff */
[----:B------:R-:W-:Y:S01]  /*81f0*/  LOP3.LUT R12, R13, 0x7ffffff0, RZ, 0xc0, !PT ;  /* 0x7ffffff00d0c7812 */ /* 0x000fe200078ec0ff */
[----:B------:R-:W-:Y:S01]  /*8200*/  IMAD R14, R15, R8, RZ ;  /* 0x000000080f0e7224 */ /* 0x000fe200078e02ff */
[----:B------:R-:W-:Y:S02]  /*8210*/  LOP3.LUT R10, R13, 0xf, RZ, 0xc0, !PT ;  /* 0x0000000f0d0a7812 */ /* 0x000fe400078ec0ff */
[----:B------:R-:W3:Y:S01]  /*8220*/  LDC.64 R28, c[0x0][0x3e0] ;  /* 0x0000f800ff1c7b82 */ /* 0x000ee20000000a00 */
[----:B0-----:R-:W-:Y:S01]  /*8230*/  IMAD.WIDE R20, R5, 0x4, R20 ;  /* 0x0000000405147825 */ /* 0x001fe200078e0214 */
[----:B------:R-:W-:-:S02]  /*8240*/  LOP3.LUT R11, R13, 0x7, RZ, 0xc0, !PT ;  /* 0x000000070d0b7812 */ /* 0x000fc400078ec0ff */
[----:B------:R-:W-:Y:S02]  /*8250*/  ISETP.NE.AND.EX P0, PT, RZ, UR9, P0, P1 ;  /* 0x00000009ff007c0c */ /* 0x000fe40008705310 */
[----:B------:R-:W-:Y:S02]  /*8260*/  LOP3.LUT R13, R13, 0x3, RZ, 0xc0, !PT ;  /* 0x000000030d0d7812 */ /* 0x000fe400078ec0ff */
[----:B------:R-:W0:Y:S01]  /*8270*/  LDC.64 R24, c[0x0][0x410] ;  /* 0x00010400ff187b82 */ /* 0x000e220000000a00 */
[----:B--2---:R-:W-:-:S04]  /*8280*/  IMAD.WIDE R22, R5, 0x4, R22 ;  /* 0x0000000405167825 */ /* 0x004fc800078e0216 */
[----:B------:R-:W-:Y:S02]  /*8290*/  IMAD R5, R7, UR10, RZ ;  /* 0x0000000a07057c24 */ /* 0x000fe4000f8e02ff */
[----:B------:R-:W-:Y:S02]  /*82a0*/  IMAD.MOV.U32 R7, RZ, RZ, RZ ;  /* 0x000000ffff077224 */ /* 0x000fe400078e00ff */
[----:B-1----:R-:W-:-:S04]  /*82b0*/  IMAD.WIDE R26, R15, 0x4, R26 ;  /* 0x000000040f1a7825 */ /* 0x002fc800078e021a */
[----:B---3--:R-:W-:Y:S01]  /*82c0*/  IMAD.WIDE R28, R15, 0x4, R28 ;  /* 0x000000040f1c7825 */ /* 0x008fe200078e021c */
[----:B------:R-:W-:-:S03]  /*82d0*/  IADD3 R15, PT, PT, -R12, RZ, RZ ;  /* 0x000000ff0c0f7210 */ /* 0x000fc60007ffe1ff */
[----:B0-----:R-:W-:-:S07]  /*82e0*/  IMAD.WIDE.U32 R24, R2, 0x4, R24 ;  /* 0x0000000402187825 */ /* 0x001fce00078e0018 */
.L_x_29824:
[----:B01----:R-:W0:Y:S02]  /*82f0*/  LDC.64 R34, c[0x0][0x3e8] ;  /* 0x0000fa00ff227b82 */ /* 0x003e240000000a00 */
[----:B0-----:R-:W-:-:S04]  /*8300*/  ISETP.NE.U32.AND P1, PT, R34, RZ, PT ;  /* 0x000000ff2200720c */ /* 0x001fc80003f25070 */
[----:B------:R-:W-:-:S13]  /*8310*/  ISETP.NE.AND.EX P1, PT, R35, RZ, PT, P1 ;  /* 0x000000ff2300720c */ /* 0x000fda0003f25310 */
[----:B------:R-:W-:Y:S05]  /*8320*/  @!P1 BRA `(.L_x_29801) ;  /* 0x0000003000789947 */ /* 0x000fea0003800000 */
        /* <DEDUP_REMOVED lines=30> */
[----:B0-----:R-:W-:-:S04]  /*8510*/  MOV R16, UR4 ;  /* 0x0000000400107c02 */ /* 0x001fc80008000f00 */
        /* <DEDUP_REMOVED lines=18> */
[----:B------:R-:W-:Y:S01]  /*8640*/  IMAD.MOV.U32 R17, RZ, RZ, RZ ;  /* 0x000000ffff117224 */ /* 0x000fe200078e00ff */
[----:B--2---:R-:W-:-:S13]  /*8650*/  FSETP.NEU.FTZ.AND P1, PT, R36, R19, PT ;  /* 0x000000132400720b */ /* 0x004fda0003f3d000 */
[----:B------:R-:W-:Y:S05]  /*8660*/  @!P1 BRA `(.L_x_29805) ;  /* 0x0000000000449947 */ /* 0x000fea0003800000 */
[----:B------:R-:W0:Y:S01]  /*8670*/  LDCU UR5, c[0x0][0x444] ;  /* 0x00008880ff0577ac */ /* 0x000e220008000800 */
[----:B------:R-:W1:Y:S01]  /*8680*/  LDCU UR4, c[0x0][0x444] ;  /* 0x00008880ff0477ac */ /* 0x000e620008000800 */
[----:B------:R-:W2:Y:S01]  /*8690*/  LDCU.64 UR8, c[0x0][0x3d0] ;  /* 0x00007a00ff0877ac */ /* 0x000ea20008000a00 */
[----:B------:R-:W-:Y:S01]  /*86a0*/  NOP ;  /* 0x0000000000007918 */ /* 0x000fe20000000000 */
.L_x_29806:
[----:B------:R-:W-:Y:S01]  /*86b0*/  VIADD R31, R17, 0x1 ;  /* 0x00000001111f7836 */ /* 0x000fe20000000000 */
[----:B0-----:R-:W-:Y:S01]  /*86c0*/  MOV R16, UR5 ;  /* 0x0000000500107c02 */ /* 0x001fe20008000f00 */
[----:B-1----:R-:W-:-:S03]  /*86d0*/  IMAD.U32 R17, RZ, RZ, UR4 ;  /* 0x00000004ff117e24 */ /* 0x002fc6000f8e00ff */
[----:B------:R-:W-:-:S13]  /*86e0*/  ISETP.NE.AND P1, PT, R31, R16, PT ;  /* 0x000000101f00720c */ /* 0x000fda0003f25270 */
[----:B------:R-:W-:Y:S05]  /*86f0*/  @!P1 BRA `(.L_x_29803) ;  /* 0x0000000800489947 */ /* 0x000fea0003800000 */
[----:B------:R-:W-:Y:S01]  /*8700*/  IMAD.MOV.U32 R17, RZ, RZ, R31 ;  /* 0x000000ffff117224 */ /* 0x000fe200078e001f */
[----:B--2---:R-:W-:Y:S01]  /*8710*/  MOV R30, UR8 ;  /* 0x00000008001e7c02 */ /* 0x004fe20008000f00 */
[----:B------:R-:W-:Y:S02]  /*8720*/  IMAD.U32 R31, RZ, RZ, UR9 ;  /* 0x00000009ff1f7e24 */ /* 0x000fe4000f8e00ff */
[----:B------:R-:W-:-:S04]  /*8730*/  IMAD.IADD R35, R14, 0x1, R17 ;  /* 0x000000010e237824 */ /* 0x000fc800078e0211 */
[----:B------:R-:W-:-:S05]  /*8740*/  IMAD.WIDE R34, R35, 0x4, R30 ;  /* 0x0000000423227825 */ /* 0x000fca00078e021e */
[----:B------:R-:W2:Y:S02]  /*8750*/  LDG.E R36, desc[UR6][R34.64] ;  /* 0x0000000622247981 */ /* 0x000ea4000c1e1900 */
[----:B--2---:R-:W-:-:S13]  /*8760*/  FSETP.NEU.FTZ.AND P1, PT, R36, R19, PT ;  /* 0x000000132400720b */ /* 0x004fda0003f3d000 */
[----:B------:R-:W-:Y:S05]  /*8770*/  @P1 BRA `(.L_x_29806) ;  /* 0xfffffffc00cc1947 */ /* 0x000fea000383ffff */
.L_x_29805:
[----:B------:R-:W-:Y:S01]  /*8780*/  IADD3 R37, PT, PT, R16, -0x1, RZ ;  /* 0xffffffff10257810 */ /* 0x000fe20007ffe0ff */
[----:B------:R-:W-:Y:S01]  /*8790*/  IMAD.MOV.U32 R39, RZ, RZ, 0x7f7fffff ;  /* 0x7f7fffffff277424 */ /* 0x000fe200078e00ff */
[----:B------:R-:W-:Y:S01]  /*87a0*/  BSSY.RECONVERGENT B1, `(.L_x_29807) ;  /* 0x0000040000017945 */ /* 0x000fe20003800200 */
[----:B------:R-:W-:Y:S01]  /*87b0*/  IMAD.MOV.U32 R19, RZ, RZ, RZ ;  /* 0x000000ffff137224 */ /* 0x000fe200078e00ff */
[----:B------:R-:W-:Y:S01]  /*87c0*/  ISETP.GE.U32.AND P1, PT, R37, 0xf, PT ;  /* 0x0000000f2500780c */ /* 0x000fe20003f26070 */
[----:B------:R0:W-:Y:S04]  /*87d0*/  STG.E desc[UR6][R26.64], R37 ;  /* 0x000000251a007986 */ /* 0x0001e8000c101906 */
[----:B------:R0:W-:Y:S04]  /*87e0*/  STG.E desc[UR6][R28.64], R39 ;  /* 0x000000271c007986 */ /* 0x0001e8000c101906 */
[----:B------:R0:W-:Y:S04]  /*87f0*/  STG.E desc[UR6][R34.64], R18 ;  /* 0x0000001222007986 */ /* 0x0001e8000c101906 */
[----:B------:R-:W-:Y:S05]  /*8800*/  @!P1 BRA `(.L_x_29808) ;  /* 0x0000000000e49947 */ /* 0x000fea0003800000 */
[----:B0-----:R0:W5:Y:S01]  /*8810*/  LDG.E R39, desc[UR6][R28.64] ;  /* 0x000000061c277981 */ /* 0x001162000c1e1900 */
[----:B------:R-:W-:Y:S01]  /*8820*/  MOV R37, R14 ;  /* 0x0000000e00257202 */ /* 0x000fe20000000f00 */
[----:B------:R-:W-:-:S07]  /*8830*/  IMAD.MOV.U32 R19, RZ, RZ, R15 ;  /* 0x000000ffff137224 */ /* 0x000fce00078e000f */
.L_x_29809:
        /* <DEDUP_REMOVED lines=54> */
.L_x_29808:
[----:B------:R-:W-:Y:S05]  /*8ba0*/  BSYNC.RECONVERGENT B1 ;  /* 0x0000000000017941 */ /* 0x000fea0003800200 */
.L_x_29807:
[----:B------:R-:W-:-:S13]  /*8bb0*/  ISETP.NE.AND P1, PT, R10, RZ, PT ;  /* 0x000000ff0a00720c */ /* 0x000fda0003f25270 */
[----:B------:R-:W-:Y:S05]  /*8bc0*/  @!P1 BRA `(.L_x_29803) ;  /* 0x0000000400149947 */ /* 0x000fea0003800000 */
[----:B0-----:R-:W-:Y:S01]  /*8bd0*/  VIADD R34, R10, 0xffffffff ;  /* 0xffffffff0a227836 */ /* 0x001fe20000000000 */
[----:B------:R-:W-:-:S04]  /*8be0*/  ISETP.NE.AND P2, PT, R11, RZ, PT ;  /* 0x000000ff0b00720c */ /* 0x000fc80003f45270 */
[----:B------:R-:W-:-:S13]  /*8bf0*/  ISETP.GE.U32.AND P1, PT, R34, 0x7, PT ;  /* 0x000000072200780c */ /* 0x000fda0003f26070 */
[----:B------:R-:W-:Y:S05]  /*8c00*/  @!P1 BRA `(.L_x_29810) ;  /* 0x0000000000709947 */ /* 0x000fea0003800000 */
        /* <DEDUP_REMOVED lines=28> */
.L_x_29810:
[----:B------:R-:W-:Y:S05]  /*8dd0*/  @!P2 BRA `(.L_x_29803) ;  /* 0x000000000090a947 */ /* 0x000fea0003800000 */
[----:B------:R-:W-:Y:S01]  /*8de0*/  VIADD R34, R11, 0xffffffff ;  /* 0xffffffff0b227836 */ /* 0x000fe20000000000 */
[----:B------:R-:W-:-:S04]  /*8df0*/  ISETP.NE.AND P2, PT, R13, RZ, PT ;  /* 0x000000ff0d00720c */ /* 0x000fc80003f45270 */
[----:B------:R-:W-:-:S13]  /*8e00*/  ISETP.GE.U32.AND P1, PT, R34, 0x3, PT ;  /* 0x000000032200780c */ /* 0x000fda0003f26070 */
[----:B------:R-:W-:Y:S05]  /*8e10*/  @!P1 BRA `(.L_x_29811) ;  /* 0x0000000000409947 */ /* 0x000fea0003800000 */
[----:B------:R-:W-:Y:S01]  /*8e20*/  IADD3 R35, PT, PT, R14, R19, RZ ;  /* 0x000000130e237210 */ /* 0x000fe20007ffe0ff */
[----:B0-----:R-:W2:Y:S04]  /*8e30*/  LDG.E R37, desc[UR6][R28.64] ;  /* 0x000000061c257981 */ /* 0x001ea8000c1e1900 */
        /* <DEDUP_REMOVED lines=14> */
.L_x_29811:
[----:B------:R-:W-:Y:S05]  /*8f20*/  @!P2 BRA `(.L_x_29803) ;  /* 0x00000000003ca947 */ /* 0x000fea0003800000 */
        /* <DEDUP_REMOVED lines=8> */
[----:B------:R-:W4:Y:S01]  /*8fb0*/  LDG.E R19, desc[UR6][R30.64+0x4] ;  /* 0x000004061e137981 */ /* 0x000f22000c1e1900 */
[----:B------:R-:W-:Y:S02]  /*8fc0*/  ISETP.NE.AND P1, PT, R13, 0x2, PT ;  /* 0x000000020d00780c */ /* 0x000fe40003f25270 */
[----:B----4-:R-:W-:-:S05]  /*8fd0*/  FMNMX.FTZ R34, R34, R19, PT ;  /* 0x0000001322227209 */ /* 0x010fca0003810000 */
[----:B------:R2:W-:Y:S06]  /*8fe0*/  STG.E desc[UR6][R28.64], R34 ;  /* 0x000000221c007986 */ /* 0x0005ec000c101906 */
[----:B------:R-:W4:Y:S02]  /*8ff0*/  @P1 LDG.E R19, desc[UR6][R30.64+0x8] ;  /* 0x000008061e131981 */ /* 0x000f24000c1e1900 */
[----:B----4-:R-:W-:-:S05]  /*9000*/  @P1 FMNMX.FTZ R19, R34, R19, PT ;  /* 0x0000001322131209 */ /* 0x010fca0003810000 */
[----:B------:R2:W-:Y:S02]  /*9010*/  @P1 STG.E desc[UR6][R28.64], R19 ;  /* 0x000000131c001986 */ /* 0x0005e4000c101906 */
.L_x_29803:
[----:B01-3--:R-:W3:Y:S01]  /*9020*/  LDG.E R39, desc[UR6][R24.64] ;  /* 0x0000000618277981 */ /* 0x00bee2000c1e1900 */
[----:B--2---:R-:W0:Y:S01]  /*9030*/  LDC R19, c[0x0][0x420] ;  /* 0x00010800ff137b82 */ /* 0x004e220000000800 */
[----:B------:R-:W1:Y:S01]  /*9040*/  LDCU UR4, c[0x0][0x430] ;  /* 0x00008600ff0477ac */ /* 0x000e620008000800 */
[----:B----4-:R-:W-:Y:S01]  /*9050*/  IADD3 R34, PT, PT, R5, R2, RZ ;  /* 0x0000000205227210 */ /* 0x010fe20007ffe0ff */
[----:B------:R-:W2:Y:S04]  /*9060*/  LDCU.64 UR12, c[0x0][0x3d8] ;  /* 0x00007b00ff0c77ac */ /* 0x000ea80008000a00 */
[----:B------:R-:W-:Y:S01]  /*9070*/  IMAD R34, R8, R34, R17 ;  /* 0x0000002208227224 */ /* 0x000fe200078e0211 */
[----:B------:R-:W4:Y:S03]  /*9080*/  LDC.64 R30, c[0x0][0x3b8] ;  /* 0x0000ee00ff1e7b82 */ /* 0x000f260000000a00 */
[----:B-1----:R-:W-:Y:S01]  /*9090*/  IMAD R50, R34, UR4, RZ ;  /* 0x0000000422327c24 */ /* 0x002fe2000f8e02ff */
[----:B--2---:R-:W-:-:S03]  /*90a0*/  UISETP.NE.U32.AND UP0, UPT, UR12, URZ, UPT ;  /* 0x000000ff0c00728c */ /* 0x004fc6000bf05070 */
[----:B0-----:R-:W-:Y:S01]  /*90b0*/  IMAD.IADD R37, R50, 0x1, R19 ;  /* 0x0000000132257824 */ /* 0x001fe200078e0213 */
[----:B------:R-:W-:Y:S01]  /*90c0*/  ISETP.GE.AND P1, PT, R19, 0x1, PT ;  /* 0x000000011300780c */ /* 0x000fe20003f26270 */
[----:B------:R-:W-:Y:S02]  /*90d0*/  UISETP.NE.AND.EX UP0, UPT, UR13, URZ, UPT, UP0 ;  /* 0x000000ff0d00728c */ /* 0x000fe4000bf05300 */
[----:B----4-:R-:W-:-:S04]  /*90e0*/  IMAD.WIDE R34, R37, 0x4, R30 ;  /* 0x0000000425227825 */ /* 0x010fc800078e021e */
[----:B------:R-:W-:Y:S01]  /*90f0*/  IMAD.WIDE R30, R33, 0x4, R22 ;  /* 0x00000004211e7825 */ /* 0x000fe200078e0216 */
        /* <DEDUP_REMOVED lines=17> */
[----:B-1----:R-:W-:Y:S01]  /*9210*/  IMAD.MOV.U32 R34, RZ, RZ, RZ ;  /* 0x000000ffff227224 */ /* 0x002fe200078e00ff */
[----:B---3--:R-:W-:-:S05]  /*9220*/  IADD3 R41, PT, PT, RZ, -R35, RZ ;  /* 0x80000023ff297210 */ /* 0x008fca0007ffe0ff */
        /* <DEDUP_REMOVED lines=9> */
[----:B------:R-:W-:-:S11]  /*92c0*/  ISETP.GE.AND P2, PT, R34, RZ, PT ;  /* 0x000000ff2200720c */ /* 0x000fd60003f46270 */
[----:B------:R-:W-:Y:S01]  /*92d0*/  @!P4 IMAD.IADD R35, R35, 0x1, -R36 ;  /* 0x000000012323c824 */ /* 0x000fe200078e0a24 */
[----:B------:R-:W-:Y:S02]  /*92e0*/  @!P4 IADD3 R41, PT, PT, R41, 0x1, RZ ;  /* 0x000000012929c810 */ /* 0x000fe40007ffe0ff */
[----:B------:R-:W-:Y:S02]  /*92f0*/  ISETP.NE.AND P4, PT, R39, RZ, PT ;  /* 0x000000ff2700720c */ /* 0x000fe40003f85270 */
[----:B------:R-:W-:Y:S02]  /*9300*/  ISETP.GE.U32.AND P3, PT, R35, R36, PT ;  /* 0x000000242300720c */ /* 0x000fe40003f66070 */
[----:B------:R-:W0:Y:S11]  /*9310*/  F2I.FTZ.U32.TRUNC.NTZ R35, R40 ;  /* 0x0000002800237305 */ /* 0x000e36000021f000 */
[----:B------:R-:W-:-:S04]  /*9320*/  @P3 VIADD R41, R41, 0x1 ;  /* 0x0000000129293836 */ /* 0x000fc80000000000 */
[----:B------:R-:W-:Y:S01]  /*9330*/  IMAD.MOV.U32 R36, RZ, RZ, R41 ;  /* 0x000000ffff247224 */ /* 0x000fe200078e0029 */
[----:B0-----:R-:W-:-:S03]  /*9340*/  IADD3 R34, PT, PT, RZ, -R35, RZ ;  /* 0x80000023ff227210 */ /* 0x001fc60007ffe0ff */
        /* <DEDUP_REMOVED lines=24> */
.L_x_29812:
        /* <DEDUP_REMOVED lines=25> */
[----:B------:R-:W-:Y:S02]  /*9660*/  ISETP.GE.U32.AND P2, PT, R36, R33, PT ;  /* 0x000000212400720c */ /* 0x000fe40003f46070 */
[----:B------:R-:W0:Y:S11]  /*9670*/  F2I.FTZ.U32.TRUNC.NTZ R33, R35 ;  /* 0x0000002300217305 */ /* 0x000e36000021f000 */
[----:B------:R-:W-:Y:S01]  /*9680*/  @P2 IADD3 R34, PT, PT, R34, 0x1, RZ ;  /* 0x0000000122222810 */ /* 0x000fe20007ffe0ff */
        /* <DEDUP_REMOVED lines=27> */
.L_x_29816:
        /* <DEDUP_REMOVED lines=25> */
[----:B------:R-:W-:-:S05]  /*99d0*/  IMAD R51, R52, UR8, -R52 ;  /* 0x0000000834337c24 */ /* 0x000fca000f8e0a34 */
[----:B------:R-:W-:Y:S01]  /*99e0*/  IADD3 R53, PT, PT, R5, R51, RZ ;  /* 0x0000003305357210 */ /* 0x000fe20007ffe0ff */
[----:B--2---:R-:W-:-:S04]  /*99f0*/  IMAD.IADD R44, R9, 0x1, R48 ;  /* 0x00000001092c7824 */ /* 0x004fc800078e0230 */
[----:B------:R-:W-:-:S04]  /*9a00*/  IMAD R53, R53, R16, R44 ;  /* 0x0000001035357224 */ /* 0x000fc800078e022c */
[----:B------:R-:W-:-:S05]  /*9a10*/  IMAD.WIDE R42, R53, 0x4, R36 ;  /* 0x00000004352a7825 */ /* 0x000fca00078e0224 */
[----:B------:R-:W2:Y:S01]  /*9a20*/  LDG.E R55, desc[UR6][R42.64] ;  /* 0x000000062a377981 */ /* 0x000ea2000c1e1900 */
[----:B-1----:R-:W-:-:S03]  /*9a30*/  IMAD.WIDE R44, R53, 0x4, R40 ;  /* 0x00000004352c7825 */ /* 0x002fc600078e0228 */
[----:B--2---:R-:W-:Y:S04]  /*9a40*/  STG.E desc[UR6][R38.64+-0x8], R55 ;  /* 0xfffff83726007986 */ /* 0x004fe8000c101906 */
[----:B------:R-:W2:Y:S01]  /*9a50*/  LDG.E R45, desc[UR6][R44.64] ;  /* 0x000000062c2d7981 */ /* 0x000ea2000c1e1900 */
[----:B0-----:R-:W-:-:S04]  /*9a60*/  IMAD.WIDE R46, R53, 0x4, R34 ;  /* 0x00000004352e7825 */ /* 0x001fc800078e0222 */
        /* <DEDUP_REMOVED lines=75> */
[----:B-----5:R2:W5:Y:S01]  /*9f20*/  LDG.E R48, desc[UR6][R34.64] ;  /* 0x0000000622307981 */ /* 0x020562000c1e1900 */
[----:B------:R-:W-:-:S07]  /*9f30*/  UIADD3 UR5, UPT, UPT, UR5, -0x8, URZ ;  /* 0xfffffff805057890 */ /* 0x000fce000fffe0ff */
[----:B------:R-:W-:Y:S05]  /*9f40*/  @P2 BRA `(.L_x_29816) ;  /* 0xfffffff8003c2947 */ /* 0x000fea000383ffff */
.L_x_29815:
[----:B------:R-:W-:Y:S05]  /*9f50*/  @!P1 BRA `(.L_x_29813) ;  /* 0x0000001400109947 */ /* 0x000fea0003800000 */
[----:B--2---:R-:W-:Y:S02]  /*9f60*/  IADD3 R32, PT, PT, R4, -0x1, RZ ;  /* 0xffffffff04207810 */ /* 0x004fe40007ffe0ff */
[----:B------:R-:W-:Y:S02]  /*9f70*/  ISETP.NE.AND P1, PT, R6, RZ, PT ;  /* 0x000000ff0600720c */ /* 0x000fe40003f25270 */
        /* <DEDUP_REMOVED lines=28> */
[----:B------:R-:W-:-:S05]  /*a140*/  IMAD R51, R52, UR4, -R52 ;  /* 0x0000000434337c24 */ /* 0x000fca000f8e0a34 */
[----:B------:R-:W-:Y:S01]  /*a150*/  IADD3 R53, PT, PT, R5, R51, RZ ;  /* 0x0000003305357210 */ /* 0x000fe20007ffe0ff */
[----:B--2---:R-:W-:-:S04]  /*a160*/  IMAD.IADD R44, R9, 0x1, R46 ;  /* 0x00000001092c7824 */ /* 0x004fc800078e022e */
[----:B------:R-:W-:-:S04]  /*a170*/  IMAD R53, R53, R16, R44 ;  /* 0x0000001035357224 */ /* 0x000fc800078e022c */
[----:B0-----:R-:W-:-:S06]  /*a180*/  IMAD.WIDE R44, R53, 0x4, R34 ;  /* 0x00000004352c7825 */ /* 0x001fcc00078e0222 */
[----:B------:R-:W2:Y:S01]  /*a190*/  LDG.E R45, desc[UR6][R44.64] ;  /* 0x000000062c2d7981 */ /* 0x000ea2000c1e1900 */
[----:B------:R-:W-:-:S03]  /*a1a0*/  IMAD.WIDE R38, R53, 0x4, R36 ;  /* 0x0000000435267825 */ /* 0x000fc600078e0224 */
        /* <DEDUP_REMOVED lines=29> */
.L_x_29817:
[----:B------:R-:W-:Y:S05]  /*a380*/  @!P1 BRA `(.L_x_29813) ;  /* 0x0000001000049947 */ /* 0x000fea0003800000 */
[----:B------:R-:W-:Y:S02]  /*a390*/  ISETP.NE.AND P2, PT, R6, 0x1, PT ;  /* 0x000000010600780c */ /* 0x000fe40003f45270 */
[----:B--2---:R-:W-:-:S04]  /*a3a0*/  LOP3.LUT R32, R19, 0x1, RZ, 0xc0, !PT ;  /* 0x0000000113207812 */ /* 0x004fc800078ec0ff */
[----:B------:R-:W-:-:S07]  /*a3b0*/  ISETP.NE.U32.AND P1, PT, R32, 0x1, PT ;  /* 0x000000012000780c */ /* 0x000fce0003f25070 */
[----:B------:R-:W-:Y:S06]  /*a3c0*/  @!P2 BRA `(.L_x_29818) ;  /* 0x00000000009ca947 */ /* 0x000fec0003800000 */
[----:B------:R-:W1:Y:S01]  /*a3d0*/  LDC R46, c[0x0][0x428] ;  /* 0x00010a00ff2e7b82 */ /* 0x000e620000000800 */
[----:B0-----:R-:W-:Y:S01]  /*a3e0*/  UIADD3 UR4, UPT, UPT, UR5, -0x1, URZ ;  /* 0xffffffff05047890 */ /* 0x001fe2000fffe0ff */
[----:B-----5:R-:W-:Y:S01]  /*a3f0*/  IADD3 R48, PT, PT, R9, R48, RZ ;  /* 0x0000003009307210 */ /* 0x020fe20007ffe0ff */
[----:B------:R-:W0:Y:S05]  /*a400*/  LDCU.64 UR10, c[0x0][0x3b8] ;  /* 0x00007700ff0a77ac */ /* 0x000e2a0008000a00 */
[----:B------:R-:W2:Y:S01]  /*a410*/  LDC.64 R42, c[0x0][0x3f8] ;  /* 0x0000fe00ff2a7b82 */ /* 0x000ea20000000a00 */
[----:B-1----:R-:W-:-:S04]  /*a420*/  IMAD R33, R46, UR4, R5 ;  /* 0x000000042e217c24 */ /* 0x002fc8000f8e0205 */
[----:B------:R-:W-:-:S03]  /*a430*/  IMAD R39, R33, R16, R48 ;  /* 0x0000001021277224 */ /* 0x000fc600078e0230 */
[----:B------:R-:W1:Y:S01]  /*a440*/  LDC.64 R32, c[0x0][0x418] ;  /* 0x00010600ff207b82 */ /* 0x000e620000000a00 */
[----:B--2---:R-:W-:-:S05]  /*a450*/  IMAD.WIDE R34, R39, 0x4, R42 ;  /* 0x0000000427227825 */ /* 0x004fca00078e022a */
[----:B------:R2:W3:Y:S01]  /*a460*/  LDG.E R47, desc[UR6][R34.64] ;  /* 0x00000006222f7981 */ /* 0x0004e2000c1e1900 */
[----:B------:R-:W-:Y:S02]  /*a470*/  USHF.R.S32.HI UR8, URZ, 0x1f, UR5 ;  /* 0x0000001fff087899 */ /* 0x000fe40008011405 */
[----:B------:R-:W-:-:S05]  /*a480*/  IADD3 R36, P2, PT, R50, UR5, RZ ;  /* 0x0000000532247c10 */ /* 0x000fca000ff5e0ff */
[----:B------:R-:W-:Y:S01]  /*a490*/  IMAD.SHL.U32 R38, R36, 0x4, RZ ;  /* 0x0000000424267824 */ /* 0x000fe200078e00ff */
[----:B------:R-:W-:Y:S01]  /*a4a0*/  LEA.HI.X.SX32 R37, R50, UR8, 0x1, P2 ;  /* 0x0000000832257c11 */ /* 0x000fe200090f0eff */
[----:B--2---:R-:W2:Y:S03]  /*a4b0*/  LDC.64 R34, c[0x0][0x400] ;  /* 0x00010000ff227b82 */ /* 0x004ea60000000a00 */
[----:B------:R-:W-:Y:S02]  /*a4c0*/  SHF.L.U64.HI R37, R36, 0x2, R37 ;  /* 0x0000000224257819 */ /* 0x000fe40000010225 */
[----:B0-----:R-:W-:Y:S01]  /*a4d0*/  IADD3 R40, P2, PT, R38, UR10, RZ ;  /* 0x0000000a26287c10 */ /* 0x001fe2000ff5e0ff */
[----:B-1----:R-:W-:-:S03]  /*a4e0*/  IMAD.WIDE R44, R39, 0x4, R32 ;  /* 0x00000004272c7825 */ /* 0x002fc600078e0220 */
[----:B------:R-:W-:-:S05]  /*a4f0*/  IADD3.X R41, PT, PT, R37, UR11, RZ, P2, !PT ;  /* 0x0000000b25297c10 */ /* 0x000fca00097fe4ff */
[----:B---3--:R1:W-:Y:S04]  /*a500*/  STG.E desc[UR6][R40.64+-0x4], R47 ;  /* 0xfffffc2f28007986 */ /* 0x0083e8000c101906 */
        /* <DEDUP_REMOVED lines=19> */
.L_x_29818:
        /* <DEDUP_REMOVED lines=25> */
.L_x_29814:
        /* <DEDUP_REMOVED lines=9> */
.L_x_29820:
[----:B0-----:R-:W-:Y:S01]  /*a860*/  UIADD3 UR8, UPT, UPT, UR5, -0x1, URZ ;  /* 0xffffffff05087890 */ /* 0x001fe2000fffe0ff */
[----:B-----5:R-:W-:-:S05]  /*a870*/  IADD3 R39, PT, PT, R9, R48, RZ ;  /* 0x0000003009277210 */ /* 0x020fca0007ffe0ff */
[----:B-1----:R-:W-:-:S04]  /*a880*/  IMAD R37, R46, UR8, R5 ;  /* 0x000000082e257c24 */ /* 0x002fc8000f8e0205 */
[----:B------:R-:W-:-:S04]  /*a890*/  IMAD R39, R37, R16, R39 ;  /* 0x0000001025277224 */ /* 0x000fc800078e0227 */
[----:B---3--:R-:W-:-:S05]  /*a8a0*/  IMAD.WIDE R40, R39, 0x4, R34 ;  /* 0x0000000427287825 */ /* 0x008fca00078e0222 */
[----:B------:R-:W3:Y:S01]  /*a8b0*/  LDG.E R45, desc[UR6][R40.64] ;  /* 0x00000006282d7981 */ /* 0x000ee2000c1e1900 */
[----:B------:R-:W-:Y:S02]  /*a8c0*/  USHF.R.S32.HI UR9, URZ, 0x1f, UR5 ;  /* 0x0000001fff097899 */ /* 0x000fe40008011405 */
[----:B------:R-:W-:-:S04]  /*a8d0*/  IADD3 R37, P2, PT, R50, UR5, RZ ;  /* 0x0000000532257c10 */ /* 0x000fc8000ff5e0ff */
[----:B------:R-:W-:Y:S02]  /*a8e0*/  LEA.HI.X.SX32 R38, R50, UR9, 0x1, P2 ;  /* 0x0000000932267c11 */ /* 0x000fe400090f0eff */
[----:B--2---:R-:W-:-:S04]  /*a8f0*/  LEA R36, P2, R37, UR10, 0x2 ;  /* 0x0000000a25247c11 */ /* 0x004fc8000f8410ff */
[----:B------:R-:W-:Y:S01]  /*a900*/  LEA.HI.X R37, R37, UR11, R38, 0x2, P2 ;  /* 0x0000000b25257c11 */ /* 0x000fe200090f1426 */
[----:B----4-:R-:W-:-:S04]  /*a910*/  IMAD.WIDE R38, R39, 0x4, R32 ;  /* 0x0000000427267825 */ /* 0x010fc800078e0220 */
        /* <DEDUP_REMOVED lines=23> */
[----:B-1----:R-:W-:-:S04]  /*aa90*/  IMAD R43, R41, R16, R40 ;  /* 0x00000010292b7224 */ /* 0x002fc800078e0228 */
        /* <DEDUP_REMOVED lines=8> */
[----:B0-----:R-:W-:-:S04]  /*ab20*/  IMAD R45, R39, R16, R38 ;  /* 0x00000010272d7224 */ /* 0x001fc800078e0226 */
[----:B------:R-:W-:-:S06]  /*ab30*/  IMAD.WIDE R38, R45, 0x4, R34 ;  /* 0x000000042d267825 */ /* 0x000fcc00078e0222 */
[----:B------:R-:W2:Y:S01]  /*ab40*/  LDG.E R39, desc[UR6][R38.64] ;  /* 0x0000000626277981 */ /* 0x000ea2000c1e1900 */
[----:B------:R-:W-:Y:S01]  /*ab50*/  IMAD.WIDE R44, R45, 0x4, R32 ;  /* 0x000000042d2c7825 */ /* 0x000fe200078e0220 */
[----:B------:R-:W-:Y:S02]  /*ab60*/  IADD3 R47, PT, PT, R47, -R46, RZ ;  /* 0x8000002e2f2f7210 */ /* 0x000fe40007ffe0ff */
[----:B--2---:R0:W-:Y:S04]  /*ab70*/  STG.E desc[UR6][R36.64+-0x14], R39 ;  /* 0xffffec2724007986 */ /* 0x0041e8000c101906 */
[----:B------:R-:W2:Y:S01]  /*ab80*/  LDG.E R44, desc[UR6][R44.64] ;  /* 0x000000062c2c7981 */ /* 0x000ea2000c1e1900 */
[----:B-1----:R-:W-:Y:S02]  /*ab90*/  IMAD.IADD R41, R5, 0x1, R47 ;  /* 0x0000000105297824 */ /* 0x002fe400078e022f */
        /* <DEDUP_REMOVED lines=16> */
[----:B-1----:R-:W-:Y:S02]  /*aca0*/  IADD3 R41, PT, PT, R5, -R46, R48 ;  /* 0x8000002e05297210 */ /* 0x002fe40007ffe030 */
[----:B--2---:R-:W-:-:S05]  /*acb0*/  IADD3 R40, PT, PT, R9, R44, RZ ;  /* 0x0000002c09287210 */ /* 0x004fca0007ffe0ff */
[----:B------:R-:W-:-:S04]  /*acc0*/  IMAD R43, R41, R16, R40 ;  /* 0x00000010292b7224 */ /* 0x000fc800078e0228 */
[----:B------:R-:W-:-:S06]  /*acd0*/  IMAD.WIDE R40, R43, 0x4, R34 ;  /* 0x000000042b287825 */ /* 0x000fcc00078e0222 */
[----:B------:R-:W2:Y:S01]  /*ace0*/  LDG.E R41, desc[UR6][R40.64] ;  /* 0x0000000628297981 */ /* 0x000ea2000c1e1900 */
[----:B------:R-:W-:Y:S01]  /*acf0*/  IMAD.WIDE R42, R43, 0x4, R32 ;  /* 0x000000042b2a7825 */ /* 0x000fe200078e0220 */
[----:B------:R-:W-:Y:S01]  /*ad00*/  UIADD3 UR4, UPT, UPT, UR4, 0x8, URZ ;  /* 0x0000000804047890 */ /* 0x000fe2000fffe0ff */
[----:B------:R-:W-:-:S05]  /*ad10*/  LOP3.LUT R38, R19, 0x7ffffff8, RZ, 0xc0, !PT ;  /* 0x7ffffff813267812 */ /* 0x000fca00078ec0ff */
[----:B------:R-:W-:Y:S01]  /*ad20*/  ISETP.NE.AND P2, PT, R38, UR4, PT ;  /* 0x0000000426007c0c */ /* 0x000fe2000bf45270 */
[----:B--2---:R0:W-:Y:S04]  /*ad30*/  STG.E desc[UR6][R36.64+-0x20], R41 ;  /* 0xffffe02924007986 */ /* 0x0041e8000c101906 */
[----:B-----5:R0:W5:Y:S01]  /*ad40*/  LDG.E R48, desc[UR6][R42.64] ;  /* 0x000000062a307981 */ /* 0x020162000c1e1900 */
[----:B------:R-:W-:-:S07]  /*ad50*/  UIADD3 UR5, UPT, UPT, UR5, -0x8, URZ ;  /* 0xfffffff805057890 */ /* 0x000fce000fffe0ff */
[----:B------:R-:W-:Y:S05]  /*ad60*/  @P2 BRA `(.L_x_29820) ;  /* 0xfffffff800bc2947 */ /* 0x000fea000383ffff */
.L_x_29819:
        /* <DEDUP_REMOVED lines=14> */
[----:B------:R-:W2:Y:S01]  /*ae50*/  LDG.E R45, desc[UR6][R40.64] ;  /* 0x00000006282d7981 */ /* 0x000ea2000c1e1900 */
[----:B------:R-:W-:Y:S02]  /*ae60*/  USHF.R.S32.HI UR8, URZ, 0x1f, UR5 ;  /* 0x0000001fff087899 */ /* 0x000fe40008011405 */
[----:B------:R-:W-:-:S04]  /*ae70*/  IADD3 R33, P1, PT, R50, UR5, RZ ;  /* 0x0000000532217c10 */ /* 0x000fc8000ff3e0ff */
[----:B------:R-:W-:Y:S02]  /*ae80*/  LEA.HI.X.SX32 R38, R50, UR8, 0x1, P1 ;  /* 0x0000000832267c11 */ /* 0x000fe400088f0eff */
[----:B0-----:R-:W-:-:S04]  /*ae90*/  LEA R32, P1, R33, UR10, 0x2 ;  /* 0x0000000a21207c11 */ /* 0x001fc8000f8210ff */
[----:B------:R-:W-:Y:S01]  /*aea0*/  LEA.HI.X R33, R33, UR11, R38, 0x2, P1 ;  /* 0x0000000b21217c11 */ /* 0x000fe200088f1426 */
        /* <DEDUP_REMOVED lines=9> */
[----:B------:R-:W-:-:S04]  /*af40*/  IMAD.WIDE R42, R43, 0x4, R34 ;  /* 0x000000042b2a7825 */ /* 0x000fc800078e0222 */
[----:B------:R-:W-:Y:S01]  /*af50*/  IMAD.IADD R48, R44, 0x1, -R46 ;  /* 0x000000012c307824 */ /* 0x000fe200078e0a2e */
[----:B--2---:R1:W-:Y:S04]  /*af60*/  STG.E desc[UR6][R32.64+-0x8], R41 ;  /* 0xfffff82920007986 */ /* 0x0043e8000c101906 */
[----:B------:R-:W2:Y:S01]  /*af70*/  LDG.E R42, desc[UR6][R42.64] ;  /* 0x000000062a2a7981 */ /* 0x000ea2000c1e1900 */
[----:B------:R-:W-:Y:S01]  /*af80*/  IADD3 R39, PT, PT, R5, R48, RZ ;  /* 0x0000003005277210 */ /* 0x000fe20007ffe0ff */
[----:B--2---:R-:W-:-:S04]  /*af90*/  IMAD.IADD R38, R9, 0x1, R42 ;  /* 0x0000000109267824 */ /* 0x004fc800078e022a */
[----:B0-----:R-:W-:-:S04]  /*afa0*/  IMAD R45, R39, R16, R38 ;  /* 0x00000010272d7224 */ /* 0x001fc800078e0226 */
        /* <DEDUP_REMOVED lines=14> */
.L_x_29821:
[----:B------:R-:W-:Y:S05]  /*b090*/  @!P2 BRA `(.L_x_29813) ;  /* 0x0000000000c0a947 */ /* 0x000fea0003800000 */
[----:B------:R-:W-:Y:S02]  /*b0a0*/  ISETP.NE.AND P1, PT, R6, 0x1, PT ;  /* 0x000000010600780c */ /* 0x000fe40003f25270 */
[----:B--2---:R-:W-:-:S04]  /*b0b0*/  LOP3.LUT R32, R19, 0x1, RZ, 0xc0, !PT ;  /* 0x0000000113207812 */ /* 0x004fc800078ec0ff */
[----:B------:R-:W-:-:S07]  /*b0c0*/  ISETP.NE.U32.AND P2, PT, R32, 0x1, PT ;  /* 0x000000012000780c */ /* 0x000fce0003f45070 */
[----:B------:R-:W-:Y:S06]  /*b0d0*/  @!P1 BRA `(.L_x_29822) ;  /* 0x0000000000709947 */ /* 0x000fec0003800000 */
[----:B0-----:R-:W0:Y:S01]  /*b0e0*/  LDC R42, c[0x0][0x428] ;  /* 0x00010a00ff2a7b82 */ /* 0x001e220000000800 */
[----:B------:R-:W-:Y:S01]  /*b0f0*/  UIADD3 UR4, UPT, UPT, UR5, -0x1, URZ ;  /* 0xffffffff05047890 */ /* 0x000fe2000fffe0ff */
[----:B-----5:R-:W-:Y:S01]  /*b100*/  IADD3 R48, PT, PT, R9, R48, RZ ;  /* 0x0000003009307210 */ /* 0x020fe20007ffe0ff */
[----:B------:R-:W1:Y:S05]  /*b110*/  LDCU.64 UR10, c[0x0][0x3b8] ;  /* 0x00007700ff0a77ac */ /* 0x000e6a0008000a00 */
[----:B------:R-:W2:Y:S08]  /*b120*/  LDC.64 R32, c[0x0][0x3f8] ;  /* 0x0000fe00ff207b82 */ /* 0x000eb00000000a00 */
[----:B------:R-:W3:Y:S01]  /*b130*/  LDC.64 R36, c[0x0][0x400] ;  /* 0x00010000ff247b82 */ /* 0x000ee20000000a00 */
[----:B0-----:R-:W-:-:S04]  /*b140*/  IMAD R35, R42, UR4, R5 ;  /* 0x000000042a237c24 */ /* 0x001fc8000f8e0205 */
[----:B------:R-:W-:-:S04]  /*b150*/  IMAD R39, R35, R16, R48 ;  /* 0x0000001023277224 */ /* 0x000fc800078e0230 */
[----:B--2---:R-:W-:-:S06]  /*b160*/  IMAD.WIDE R40, R39, 0x4, R32 ;  /* 0x0000000427287825 */ /* 0x004fcc00078e0220 */
[----:B------:R-:W2:Y:S01]  /*b170*/  LDG.E R41, desc[UR6][R40.64] ;  /* 0x0000000628297981 */ /* 0x000ea2000c1e1900 */
[----:B------:R-:W-:Y:S02]  /*b180*/  USHF.R.S32.HI UR8, URZ, 0x1f, UR5 ;  /* 0x0000001fff087899 */ /* 0x000fe40008011405 */
[----:B------:R-:W-:-:S04]  /*b190*/  IADD3 R35, P1, PT, R50, UR5, RZ ;  /* 0x0000000532237c10 */ /* 0x000fc8000ff3e0ff */
[----:B------:R-:W-:Y:S02]  /*b1a0*/  LEA.HI.X.SX32 R38, R50, UR8, 0x1, P1 ;  /* 0x0000000832267c11 */ /* 0x000fe400088f0eff */
[----:B-1----:R-:W-:-:S04]  /*b1b0*/  LEA R34, P1, R35, UR10, 0x2 ;  /* 0x0000000a23227c11 */ /* 0x002fc8000f8210ff */
[----:B------:R-:W-:Y:S01]  /*b1c0*/  LEA.HI.X R35, R35, UR11, R38, 0x2, P1 ;  /* 0x0000000b23237c11 */ /* 0x000fe200088f1426 */
[----:B---3--:R-:W-:-:S04]  /*b1d0*/  IMAD.WIDE R38, R39, 0x4, R36 ;  /* 0x0000000427267825 */ /* 0x008fc800078e0224 */
        /* <DEDUP_REMOVED lines=12> */
.L_x_29822:
[----:B------:R-:W-:Y:S05]  /*b2a0*/  @P2 BRA `(.L_x_29813) ;  /* 0x00000000003c2947 */ /* 0x000fea0003800000 */
[----:B-1----:R-:W1:Y:S01]  /*b2b0*/  LDC R34, c[0x0][0x428] ;  /* 0x00010a00ff227b82 */ /* 0x002e620000000800 */
[----:B0-----:R-:W-:Y:S01]  /*b2c0*/  UIADD3 UR4, UPT, UPT, UR5, -0x1, URZ ;  /* 0xffffffff05047890 */ /* 0x001fe2000fffe0ff */
[----:B-----5:R-:W-:Y:S01]  /*b2d0*/  IADD3 R48, PT, PT, R9, R48, RZ ;  /* 0x0000003009307210 */ /* 0x020fe20007ffe0ff */
        /* <DEDUP_REMOVED lines=12> */
.L_x_29813:
[----:B-1234-:R-:W1:Y:S01]  /*b3a0*/  LDC.64 R32, c[0x0][0x3c0] ;  /* 0x0000f000ff207b82 */ /* 0x01ee620000000a00 */
[----:B------:R-:W-:Y:S01]  /*b3b0*/  IMAD.IADD R17, R14, 0x1, R17 ;  /* 0x000000010e117824 */ /* 0x000fe200078e0211 */
[----:B------:R-:W2:Y:S06]  /*b3c0*/  LDG.E.CONSTANT R31, desc[UR6][R30.64] ;  /* 0x000000061e1f7981 */ /* 0x000eac000c1e9900 */
[----:B0-----:R-:W0:Y:S01]  /*b3d0*/  LDC.64 R34, c[0x0][0x3d0] ;  /* 0x0000f400ff227b82 */ /* 0x001e220000000a00 */
[----:B-1----:R-:W-:-:S05]  /*b3e0*/  IMAD.WIDE R32, R17, 0x4, R32 ;  /* 0x0000000411207825 */ /* 0x002fca00078e0220 */
[----:B------:R1:W-:Y:S01]  /*b3f0*/  STG.E desc[UR6][R32.64], R19 ;  /* 0x0000001320007986 */ /* 0x0003e2000c101906 */
[----:B0-----:R-:W-:-:S05]  /*b400*/  IMAD.WIDE R34, R17, 0x4, R34 ;  /* 0x0000000411227825 */ /* 0x001fca00078e0222 */
        /* <DEDUP_REMOVED lines=11> */
.L_x_29804:
[----:B------:R-:W0:Y:S01]  /*b4c0*/  S2UR UR5, SR_CgaCtaId ;  /* 0x00000000000579c3 */ /* 0x000e220000008800 */
[----:B------:R-:W-:Y:S02]  /*b4d0*/  UMOV UR4, 0x400 ;  /* 0x0000040000047882 */ /* 0x000fe40000000000 */
[----:B0-----:R-:W-:-:S09]  /*b4e0*/  ULEA UR4, UR5, UR4, 0x18 ;  /* 0x0000000405047291 */ /* 0x001fd2000f8ec0ff */
[----:B------:R1:W-:Y:S01]  /*b4f0*/  STS [UR4], R16 ;  /* 0x00000010ff007988 */ /* 0x0003e20008000804 */
[----:B------:R-:W-:Y:S05]  /*b500*/  BRA `(.L_x_29800) ;  /* 0x0000000400a47947 */ /* 0x000fea0003800000 */
.L_x_29801:
[----:B------:R-:W0:Y:S01]  /*b510*/  LDCU UR4, c[0x0][0x444] ;  /* 0x00008880ff0477ac */ /* 0x000e220008000800 */
[----:B------:R-:W-:Y:S02]  /*b520*/  ISETP.NE.U32.AND P3, PT, R34, RZ, PT ;  /* 0x000000ff2200720c */ /* 0x000fe40003f65070 */
[----:B------:R-:W-:-:S04]  /*b530*/  ISETP.GE.AND P2, PT, R7, R8, PT ;  /* 0x000000080700720c */ /* 0x000fc80003f46270 */
[----:B------:R-:W-:Y:S02]  /*b540*/  ISETP.NE.AND.EX P2, PT, R35, RZ, !P2, P3 ;  /* 0x000000ff2300720c */ /* 0x000fe40005745330 */
[----:B0-----:R-:W-:-:S04]  /*b550*/  MOV R16, UR4 ;  /* 0x0000000400107c02 */ /* 0x001fc80008000f00 */
        /* <DEDUP_REMOVED lines=14> */
[----:B--2---:R-:W-:-:S06]  /*b640*/  IMAD.WIDE R32, R37, 0x4, R20 ;  /* 0x0000000425207825 */ /* 0x004fcc00078e0214 */
[----:B------:R2:W4:Y:S01]  /*b650*/  LDG.E.CONSTANT R32, desc[UR6][R32.64] ;  /* 0x0000000620207981 */ /* 0x000522000c1e9900 */
[----:B0-----:R-:W-:Y:S01]  /*b660*/  SHF.R.S32.HI R34, RZ, 0x1f, R30 ;  /* 0x0000001fff227819 */ /* 0x001fe2000001141e */
[----:B------:R-:W-:-:S05]  /*b670*/  @!P1 IMAD.WIDE R18, R37, 0x4, R22 ;  /* 0x0000000425129825 */ /* 0x000fca00078e0216 */
[----:B------:R0:W5:Y:S01]  /*b680*/  @!P1 LDG.E.CONSTANT R17, desc[UR6][R18.64] ;  /* 0x0000000612119981 */ /* 0x000162000c1e9900 */
[----:B--2---:R-:W-:-:S04]  /*b690*/  IADD3 R33, P2, PT, R9, R30, RZ ;  /* 0x0000001e09217210 */ /* 0x004fc80007f5e0ff */
[----:B------:R-:W-:Y:S01]  /*b6a0*/  LEA.HI.X.SX32 R34, R9, R34, 0x1, P2 ;  /* 0x0000002209227211 */ /* 0x000fe200010f0eff */
[----:B------:R-:W-:-:S03]  /*b6b0*/  IMAD.SHL.U32 R31, R33, 0x4, RZ ;  /* 0x00000004211f7824 */ /* 0x000fc600078e00ff */
[----:B0-----:R-:W-:Y:S02]  /*b6c0*/  SHF.L.U64.HI R19, R33, 0x2, R34 ;  /* 0x0000000221137819 */ /* 0x001fe40000010222 */
[C---:B-1----:R-:W-:Y:S02]  /*b6d0*/  IADD3 R34, P2, PT, R31.reuse, UR8, RZ ;  /* 0x000000081f227c10 */ /* 0x042fe4000ff5e0ff */
[----:B---3--:R-:W-:Y:S02]  /*b6e0*/  IADD3 R18, P3, PT, R31, UR10, RZ ;  /* 0x0000000a1f127c10 */ /* 0x008fe4000ff7e0ff */
[C---:B------:R-:W-:Y:S02]  /*b6f0*/  IADD3.X R35, PT, PT, R19.reuse, UR9, RZ, P2, !PT ;  /* 0x0000000913237c10 */ /* 0x040fe400097fe4ff */
[----:B------:R-:W-:Y:S02]  /*b700*/  IADD3.X R19, PT, PT, R19, UR11, RZ, P3, !PT ;  /* 0x0000000b13137c10 */ /* 0x000fe40009ffe4ff */
[----:B------:R-:W-:Y:S01]  /*b710*/  IADD3 R31, PT, PT, R30, 0x1, RZ ;  /* 0x000000011e1f7810 */ /* 0x000fe20007ffe0ff */
[----:B----4-:R0:W-:Y:S01]  /*b720*/  STG.E desc[UR6][R34.64], R32 ;  /* 0x0000002022007986 */ /* 0x0101e2000c101906 */
[----:B------:R-:W-:Y:S05]  /*b730*/  @!P1 BRA `(.L_x_29823) ;  /* 0x0000000000e89947 */ /* 0x000fea0003800000 */
[----:B------:R-:W-:Y:S01]  /*b740*/  IMAD.WIDE R36, R37, 0x4, R22 ;  /* 0x0000000425247825 */ /* 0x000fe200078e0216 */
[----:B------:R-:W1:Y:S04]  /*b750*/  LDC R39, c[0x0][0x448] ;  /* 0x00011200ff277b82 */ /* 0x000e680000000800 */
[----:B-----5:R2:W3:Y:S01]  /*b760*/  LDG.E.CONSTANT R17, desc[UR6][R36.64] ;  /* 0x0000000624117981 */ /* 0x0204e2000c1e9900 */
[----:B------:R-:W-:-:S04]  /*b770*/  UIADD3 UR4, UPT, UPT, UR4, 0x4, URZ ;  /* 0x0000000404047890 */ /* 0x000fc8000fffe0ff */
[----:B------:R-:W-:Y:S01]  /*b780*/  ULEA UR4, UR5, UR4, 0x18 ;  /* 0x0000000405047291 */ /* 0x000fe2000f8ec0ff */
[----:B--2---:R-:W-:Y:S02]  /*b790*/  IABS R37, R16 ;  /* 0x0000001000257213 */ /* 0x004fe40000000000 */
        /* <DEDUP_REMOVED lines=8> */
[----:B0-----:R-:W-:Y:S02]  /*b820*/  HFMA2 R34, -RZ, RZ, 0, 0 ;  /* 0x00000000ff227431 */ /* 0x001fe400000001ff */
[----:B-1----:R-:W-:-:S04]  /*b830*/  IMAD.MOV R41, RZ, RZ, -R35 ;  /* 0x000000ffff297224 */ /* 0x002fc800078e0a23 */
[----:B------:R-:W-:-:S04]  /*b840*/  IMAD R41, R41, R38, RZ ;  /* 0x0000002629297224 */ /* 0x000fc800078e02ff */
[----:B------:R-:W-:-:S04]  /*b850*/  IMAD.HI.U32 R36, R35, R41, R34 ;  /* 0x0000002923247227 */ /* 0x000fc800078e0022 */
[----:B------:R-:W-:Y:S02]  /*b860*/  IMAD.MOV.U32 R35, RZ, RZ, R37 ;  /* 0x000000ffff237224 */ /* 0x000fe400078e0025 */
[----:B------:R-:W-:Y:S02]  /*b870*/  IMAD.HI.U32 R34, R36, R33, RZ ;  /* 0x0000002124227227 */ /* 0x000fe400078e00ff */
[----:B------:R-:W0:Y:S02]  /*b880*/  I2F.RP R37, R35 ;  /* 0x0000002300257306 */ /* 0x000e240000209400 */
[----:B------:R-:W-:-:S04]  /*b890*/  IMAD.MOV R36, RZ, RZ, -R34 ;  /* 0x000000ffff247224 */ /* 0x000fc800078e0a22 */
[----:B------:R-:W-:-:S05]  /*b8a0*/  IMAD R33, R38, R36, R33 ;  /* 0x0000002426217224 */ /* 0x000fca00078e0221 */
[----:B------:R-:W-:Y:S01]  /*b8b0*/  ISETP.GT.U32.AND P2, PT, R38, R33, PT ;  /* 0x000000212600720c */ /* 0x000fe20003f44070 */
[----:B0-----:R-:W0:-:S12]  /*b8c0*/  MUFU.RCP R37, R37 ;  /* 0x0000002500257308 */ /* 0x001e180000001000 */
[-C--:B------:R-:W-:Y:S01]  /*b8d0*/  @!P2 IADD3 R33, PT, PT, R33, -R38.reuse, RZ ;  /* 0x800000262121a210 */ /* 0x080fe20007ffe0ff */
[----:B------:R-:W-:Y:S01]  /*b8e0*/  @!P2 VIADD R34, R34, 0x1 ;  /* 0x000000012222a836 */ /* 0x000fe20000000000 */
[----:B------:R-:W-:Y:S02]  /*b8f0*/  ISETP.NE.AND P2, PT, R39, RZ, PT ;  /* 0x000000ff2700720c */ /* 0x000fe40003f45270 */
[----:B------:R-:W-:Y:S01]  /*b900*/  ISETP.GE.U32.AND P1, PT, R33, R38, PT ;  /* 0x000000262100720c */ /* 0x000fe20003f26070 */
[----:B0-----:R-:W-:-:S04]  /*b910*/  VIADD R36, R37, 0xffffffe ;  /* 0x0ffffffe25247836 */ /* 0x001fc80000000000 */
[----:B------:R0:W1:Y:S08]  /*b920*/  F2I.FTZ.U32.TRUNC.NTZ R33, R36 ;  /* 0x0000002400217305 */ /* 0x000070000021f000 */
[----:B------:R-:W-:-:S05]  /*b930*/  @P1 IADD3 R34, PT, PT, R34, 0x1, RZ ;  /* 0x0000000122221810 */ /* 0x000fca0007ffe0ff */
[----:B------:R-:W-:Y:S01]  /*b940*/  @!P3 IMAD.MOV R34, RZ, RZ, -R34 ;  /* 0x000000ffff22b224 */ /* 0x000fe200078e0a22 */
[----:B------:R-:W-:Y:S02]  /*b950*/  @!P2 LOP3.LUT R34, RZ, R39, RZ, 0x33, !PT ;  /* 0x00000027ff22a212 */ /* 0x000fe400078e33ff */
[----:B------:R-:W-:Y:S02]  /*b960*/  ISETP.NE.AND P3, PT, R16, RZ, PT ;  /* 0x000000ff1000720c */ /* 0x000fe40003f65270 */
[----:B0-----:R-:W-:Y:S01]  /*b970*/  IABS R36, R34 ;  /* 0x0000002200247213 */ /* 0x001fe20000000000 */
        /* <DEDUP_REMOVED lines=22> */
.L_x_29823:
[----:B-----5:R2:W-:Y:S04]  /*bae0*/  STG.E desc[UR6][R18.64], R17 ;  /* 0x0000001112007986 */ /* 0x0205e8000c101906 */
[----:B------:R2:W-:Y:S02]  /*baf0*/  STS [UR12], R31 ;  /* 0x0000001fff007988 */ /* 0x0005e4000800080c */
.L_x_29802:
[----:B------:R-:W-:Y:S05]  /*bb00*/  WARPSYNC.ALL ;  /* 0x0000000000007948 */ /* 0x000fea0003800000 */
[----:B------:R-:W3:Y:S08]  /*bb10*/  S2UR UR5, SR_CgaCtaId ;  /* 0x00000000000579c3 */ /* 0x000ef00000008800 */
[----:B------:R-:W-:Y:S01]  /*bb20*/  BAR.SYNC.DEFER_BLOCKING 0x0 ;  /* 0x0000000000007b1d */ /* 0x000fe20000010000 */
[C---:B------:R-:W-:Y:S01]  /*bb30*/  ISETP.GE.U32.AND P1, PT, R7.reuse, 0xf, PT ;  /* 0x0000000f0700780c */ /* 0x040fe20003f26070 */
[----:B------:R-:W-:-:S04]  /*bb40*/  VIADD R7, R7, 0x1 ;  /* 0x0000000107077836 */ /* 0x000fc80000000000 */
[----:B------:R-:W-:Y:S02]  /*bb50*/  UMOV UR4, 0x400 ;  /* 0x0000040000047882 */ /* 0x000fe40000000000 */
[----:B---3--:R-:W-:-:S09]  /*bb60*/  ULEA UR4, UR5, UR4, 0x18 ;  /* 0x0000000405047291 */ /* 0x008fd2000f8ec0ff */
[----:B--2---:R-:W2:Y:S02]  /*bb70*/  LDS R17, [UR4] ;  /* 0x00000004ff117984 */ /* 0x004ea40008000800 */
[----:B--2---:R-:W-:-:S13]  /*bb80*/  ISETP.LT.AND P2, PT, R17, R16, PT ;  /* 0x000000101100720c */ /* 0x004fda0003f41270 */
[----:B------:R-:W-:Y:S05]  /*bb90*/  @!P1 BRA P2, `(.L_x_29824) ;  /* 0xffffffc400d49947 */ /* 0x000fea000103ffff */
.L_x_29800:
[----:B------:R-:W-:Y:S05]  /*bba0*/  BSYNC.RECONVERGENT B0 ;  /* 0x0000000000007941 */ /* 0x000fea0003800200 */
.L_x_29799:
        /* <DEDUP_REMOVED lines=24> */
.L_x_29825:
        /* <DEDUP_REMOVED lines=13> */
.L_x_38487:


//--------------------- .text._ZN17fastertransformer38beam_online_softmax_topk_stage2_kernelIfLi16ELi128EEEvPKfS2_PiPT_ii --------------------------
	.section	.text._ZN17fastertransformer38beam_online_softmax_topk_stage2_kernelIfLi16ELi128EEEvPKfS2_PiPT_ii,"ax",@progbits
	.align	128
        .global         _ZN17fastertransformer38beam_online_softmax_topk_stage2_kernelIfLi16ELi128EEEvPKfS2_PiPT_ii
        .type           _ZN17fastertransformer38beam_online_softmax_topk_stage2_kernelIfLi16ELi128EEEvPKfS2_PiPT_ii,@function
        .size           _ZN17fastertransformer38beam_online_softmax_topk_stage2_kernelIfLi16ELi128EEEvPKfS2_PiPT_ii,(.L_x_38488 - _ZN17fastertransformer38beam_online_softmax_topk_stage2_kernelIfLi16ELi128EEEvPKfS2_PiPT_ii)
        .other          _ZN17fastertransformer38beam_online_softmax_topk_stage2_kernelIfLi16ELi128EEEvPKfS2_PiPT_ii,@"STO_CUDA_ENTRY STV_DEFAULT"
_ZN17fastertransformer38beam_online_softmax_topk_stage2_kernelIfLi16ELi128EEEvPKfS2_PiPT_ii:
.text._ZN17fastertransformer38beam_online_softmax_topk_stage2_kernelIfLi16ELi128EEEvPKfS2_PiPT_ii:
[----:B------:R-:W0:Y:S01]  /*0000*/  LDC R1, c[0x0][0x37c] ;  /* 0x0000df00ff017b82 */ /* 0x000e220000000800 */
[----:B------:R-:W1:Y:S07]  /*0010*/  S2R R18, SR_TID.X ;  /* 0x0000000000127919 */ /* 0x000e6e0000002100 */
[----:B------:R-:W2:Y:S01]  /*0020*/  LDC R9, c[0x0][0x3a4] ;  /* 0x0000e900ff097b82 */ /* 0x000ea20000000800 */
[----:B0-----:R-:W-:Y:S01]  /*0030*/  VIADD R1, R1, 0xffffff78 ;  /* 0xffffff7801017836 */ /* 0x001fe20000000000 */
[----:B------:R-:W-:Y:S01]  /*0040*/  MOV R4, 0xff7fffff ;  /* 0xff7fffff00047802 */ /* 0x000fe20000000f00 */
[----:B------:R-:W-:Y:S01]  /*0050*/  IMAD.MOV.U32 R2, RZ, RZ, -0x1 ;  /* 0xffffffffff027424 */ /* 0x000fe200078e00ff */
[----:B------:R-:W0:Y:S01]  /*0060*/  S2R R54, SR_CTAID.X ;  /* 0x0000000000367919 */ /* 0x000e220000002500 */
[----:B------:R-:W-:Y:S01]  /*0070*/  IMAD.MOV.U32 R3, RZ, RZ, -0x1 ;  /* 0xffffffffff037424 */ /* 0x000fe200078e00ff */
[----:B------:R-:W3:Y:S01]  /*0080*/  LDCU.64 UR8, c[0x0][0x358] ;  /* 0x00006b00ff0877ac */ /* 0x000ee20008000a00 */
[----:B------:R-:W-:Y:S01]  /*0090*/  IMAD.MOV.U32 R5, RZ, RZ, -0x800001 ;  /* 0xff7fffffff057424 */ /* 0x000fe200078e00ff */
[----:B------:R-:W-:Y:S01]  /*00a0*/  BSSY.RECONVERGENT B0, `(.L_x_29826) ;  /* 0x000009e000007945 */ /* 0x000fe20003800200 */
[----:B------:R-:W-:Y:S01]  /*00b0*/  IMAD.MOV.U32 R6, RZ, RZ, -0x800001 ;  /* 0xff7fffffff067424 */ /* 0x000fe200078e00ff */
[----:B------:R-:W-:Y:S01]  /*00c0*/  STL.64 [R1+0x8], R2 ;  /* 0x0000080201007387 */ /* 0x000fe20000100a00 */
[----:B------:R-:W-:Y:S01]  /*00d0*/  IMAD.MOV.U32 R7, RZ, RZ, RZ ;  /* 0x000000ffff077224 */ /* 0x000fe200078e00ff */
[C---:B------:R-:W-:Y:S01]  /*00e0*/  IADD3 R0, PT, PT, R1.reuse, 0x48, RZ ;  /* 0x0000004801007810 */ /* 0x040fe20007ffe0ff */
[----:B------:R-:W-:Y:S01]  /*00f0*/  VIADD R16, R1, 0x50 ;  /* 0x0000005001107836 */ /* 0x000fe20000000000 */
        /* <DEDUP_REMOVED lines=36> */
[----:B------:R-:W-:Y:S01]  /*0340*/  SHF.L.U32 R4, R4, 0x7, RZ ;  /* 0x0000000704047819 */ /* 0x000fe200000006ff */
[----:B------:R-:W-:Y:S02]  /*0350*/  IMAD.X R13, RZ, RZ, R10, P0 ;  /* 0x000000ffff0d7224 */ /* 0x000fe400000e060a */
[----:B------:R-:W-:Y:S01]  /*0360*/  IMAD.MOV R8, RZ, RZ, -R2 ;  /* 0x000000ffff087224 */ /* 0x000fe200078e0a02 */
[----:B------:R-:W-:-:S05]  /*0370*/  LOP3.LUT R5, R4, 0x180, RZ, 0xc0, !PT ;  /* 0x0000018004057812 */ /* 0x000fca00078ec0ff */
[----:B------:R-:W-:Y:S01]  /*0380*/  IMAD.IADD R2, R5, 0x1, R18 ;  /* 0x0000000105027824 */ /* 0x000fe200078e0212 */
[----:B-1----:R-:W-:-:S04]  /*0390*/  LEA R11, P0, R12, UR6, 0x2 ;  /* 0x000000060c0b7c11 */ /* 0x002fc8000f8010ff */
[----:B------:R-:W-:Y:S01]  /*03a0*/  LEA.HI.X R12, R12, UR7, R13, 0x2, P0 ;  /* 0x000000070c0c7c11 */ /* 0x000fe200080f140d */
[----:B0-----:R-:W-:-:S06]  /*03b0*/  ULEA UR4, UR5, UR4, 0x18 ;  /* 0x0000000405047291 */ /* 0x001fcc000f8ec0ff */
[----:B------:R-:W-:-:S07]  /*03c0*/  LEA R6, R18, UR4, 0x2 ;  /* 0x0000000412067c11 */ /* 0x000fce000f8e10ff */
.L_x_29830:
        /* <DEDUP_REMOVED lines=10> */
.L_x_29829:
[----:B------:R-:W-:Y:S05]  /*0470*/  BSYNC.RECONVERGENT B1 ;  /* 0x0000000000017941 */ /* 0x000fea0003800200 */
.L_x_29828:
        /* <DEDUP_REMOVED lines=8> */
[----:B------:R-:W-:Y:S01]  /*0500*/  UIADD3 UR4, UPT, UPT, UR4, 0x2b0, URZ ;  /* 0x000002b004047890 */ /* 0x000fe2000fffe0ff */
        /* <DEDUP_REMOVED lines=12> */
.L_x_29833:
        /* <DEDUP_REMOVED lines=38> */
.L_x_29832:
[----:B------:R-:W-:Y:S05]  /*0830*/  BSYNC.RECONVERGENT B1 ;  /* 0x0000000000017941 */ /* 0x000fea0003800200 */
.L_x_29831:
        /* <DEDUP_REMOVED lines=25> */
.L_x_29835:
[----:B------:R-:W-:Y:S05]  /*09d0*/  BSYNC.RECONVERGENT B1 ;  /* 0x0000000000017941 */ /* 0x000fea0003800200 */
.L_x_29834:
        /* <DEDUP_REMOVED lines=10> */
.L_x_29827:
[----:B------:R-:W-:Y:S05]  /*0a80*/  BSYNC.RECONVERGENT B0 ;  /* 0x0000000000007941 */ /* 0x000fea0003800200 */
.L_x_29826:
[----:B------:R-:W-:Y:S01]  /*0a90*/  ISETP.GE.U32.AND P0, PT, R18, R9, PT ;  /* 0x000000091200720c */ /* 0x000fe20003f06070 */
[----:B------:R-:W-:Y:S01]  /*0aa0*/  BAR.SYNC.DEFER_BLOCKING 0x0 ;  /* 0x0000000000007b1d */ /* 0x000fe20000010000 */
[----:B------:R-:W-:Y:S01]  /*0ab0*/  IMAD.MOV.U32 R52, RZ, RZ, RZ ;  /* 0x000000ffff347224 */ /* 0x000fe200078e00ff */
[----:B------:R-:W-:Y:S01]  /*0ac0*/  MOV R48, 0xff7fffff ;  /* 0xff7fffff00307802 */ /* 0x000fe20000000f00 */
[----:B0-----:R-:W-:Y:S01]  /*0ad0*/  IMAD.MOV.U32 R3, RZ, RZ, -0x1 ;  /* 0xffffffffff037424 */ /* 0x001fe200078e00ff */
        /* <DEDUP_REMOVED lines=8> */
[----:B----4-:R-:W-:Y:S01]  /*0b60*/  MOV R5, 0xffffffff ;  /* 0xffffffff00057802 */ /* 0x010fe20000000f00 */
        /* <DEDUP_REMOVED lines=38> */
[----:B------:R-:W-:Y:S01]  /*0dd0*/  UIADD3 UR4, UPT, UPT, -UR5, URZ, URZ ;  /* 0x000000ff05047290 */ /* 0x000fe2000fffe1ff */
[----:B------:R-:W-:-:S03]  /*0de0*/  IADD3 R2, PT, PT, R2, 0x2b0, RZ ;  /* 0x000002b002027810 */ /* 0x000fc60007ffe0ff */
[----:B------:R-:W-:Y:S01]  /*0df0*/  UISETP.GE.AND UP0, UPT, UR4, URZ, UPT ;  /* 0x000000ff0400728c */ /* 0x000fe2000bf06270 */
[----:B0-----:R-:W-:Y:S01]  /*0e00*/  LEA R3, R3, R2, 0x18 ;  /* 0x0000000203037211 */ /* 0x001fe200078ec0ff */
[----:B------:R-:W-:-:S03]  /*0e10*/  IMAD.U32 R2, RZ, RZ, UR5 ;  /* 0x00000005ff027e24 */ /* 0x000fc6000f8e00ff */
[----:B------:R-:W-:-:S04]  /*0e20*/  IADD3 R3, PT, PT, R18, 0x48, R3 ;  /* 0x0000004812037810 */ /* 0x000fc80007ffe003 */
[----:B------:R-:W-:Y:S05]  /*0e30*/  BRA.U UP0, `(.L_x_29840) ;  /* 0x00000005000c7547 */ /* 0x000fea000b800000 */
[----:B------:R-:W-:Y:S02]  /*0e40*/  UIADD3 UR5, UPT, UPT, -UR4, URZ, URZ ;  /* 0x000000ff04057290 */ /* 0x000fe4000fffe1ff */
[----:B------:R-:W-:Y:S02]  /*0e50*/  UPLOP3.LUT UP0, UPT, UPT, UPT, UPT, 0x80, 0x8 ;  /* 0x000000000008789c */ /* 0x000fe40003f0f070 */
[----:B------:R-:W-:-:S09]  /*0e60*/  UISETP.GT.AND UP1, UPT, UR5, 0xc, UPT ;  /* 0x0000000c0500788c */ /* 0x000fd2000bf24270 */
[----:B------:R-:W-:Y:S05]  /*0e70*/  BRA.U !UP1, `(.L_x_29841) ;  /* 0x0000000109987547 */ /* 0x000fea000b800000 */
[----:B------:R-:W-:-:S11]  /*0e80*/  UPLOP3.LUT UP0, UPT, UPT, UPT, UPT, 0x40, 0x4 ;  /* 0x000000000004789c */ /* 0x000fd60003f0e870 */
.L_x_29842:
[----:B------:R-:W0:Y:S01]  /*0e90*/  LDS.64 R4, [R3+-0x48] ;  /* 0xffffb80003047984 */ /* 0x000e220000000a00 */
[----:B------:R-:W-:-:S03]  /*0ea0*/  UIADD3 UR4, UPT, UPT, UR4, 0x10, URZ ;  /* 0x0000001004047890 */ /* 0x000fc6000fffe0ff */
[----:B------:R-:W1:Y:S01]  /*0eb0*/  LDS.64 R6, [R3+-0x8] ;  /* 0xfffff80003067984 */ /* 0x000e620000000a00 */
        /* <DEDUP_REMOVED lines=34> */
.L_x_29841:
[----:B------:R-:W-:-:S04]  /*10e0*/  UIADD3 UR5, UPT, UPT, -UR4, URZ, URZ ;  /* 0x000000ff04057290 */ /* 0x000fc8000fffe1ff */
[----:B------:R-:W-:-:S09]  /*10f0*/  UISETP.GT.AND UP1, UPT, UR5, 0x4, UPT ;  /* 0x000000040500788c */ /* 0x000fd2000bf24270 */
[----:B------:R-:W-:Y:S05]  /*1100*/  BRA.U !UP1, `(.L_x_29843) ;  /* 0x0000000109507547 */ /* 0x000fea000b800000 */
[----:B------:R-:W0:Y:S01]  /*1110*/  LDS.64 R4, [R3+-0x48] ;  /* 0xffffb80003047984 */ /* 0x000e220000000a00 */
[----:B------:R-:W-:Y:S02]  /*1120*/  UIADD3 UR4, UPT, UPT, UR4, 0x8, URZ ;  /* 0x0000000804047890 */ /* 0x000fe4000fffe0ff */
[----:B------:R-:W-:Y:S01]  /*1130*/  UPLOP3.LUT UP0, UPT, UPT, UPT, UPT, 0x40, 0x4 ;  /* 0x000000000004789c */ /* 0x000fe20003f0e870 */
        /* <DEDUP_REMOVED lines=17> */
.L_x_29843:
[----:B------:R-:W-:-:S09]  /*1250*/  UISETP.NE.OR UP0, UPT, UR4, URZ, UP0 ;  /* 0x000000ff0400728c */ /* 0x000fd20008705670 */
[----:B------:R-:W-:Y:S05]  /*1260*/  BRA.U !UP0, `(.L_x_29839) ;  /* 0x0000000108347547 */ /* 0x000fea000b800000 */
.L_x_29840:
[----:B------:R-:W0:Y:S01]  /*1270*/  LDS.64 R4, [R3+-0x48] ;  /* 0xffffb80003047984 */ /* 0x000e220000000a00 */
[----:B------:R-:W-:-:S03]  /*1280*/  UIADD3 UR4, UPT, UPT, UR4, 0x4, URZ ;  /* 0x0000000404047890 */ /* 0x000fc6000fffe0ff */
[----:B------:R-:W1:Y:S01]  /*1290*/  LDS.64 R6, [R3+-0x8] ;  /* 0xfffff80003067984 */ /* 0x000e620000000a00 */
        /* <DEDUP_REMOVED lines=10> */
.L_x_29839:
[----:B------:R-:W-:-:S09]  /*1340*/  UISETP.NE.AND UP0, UPT, UR6, URZ, UPT ;  /* 0x000000ff0600728c */ /* 0x000fd2000bf05270 */
[----:B------:R-:W-:Y:S05]  /*1350*/  BRA.U !UP0, `(.L_x_29838) ;  /* 0x0000000108487547 */ /* 0x000fea000b800000 */
[----:B------:R-:W0:Y:S01]  /*1360*/  S2R R5, SR_CgaCtaId ;  /* 0x0000000000057919 */ /* 0x000e220000008800 */
[----:B------:R-:W-:Y:S01]  /*1370*/  MOV R3, 0x400 ;  /* 0x0000040000037802 */ /* 0x000fe20000000f00 */
[----:B------:R-:W-:-:S03]  /*1380*/  UIADD3 UR6, UPT, UPT, -UR6, URZ, URZ ;  /* 0x000000ff06067290 */ /* 0x000fc6000fffe1ff */
[----:B------:R-:W-:Y:S01]  /*1390*/  IADD3 R4, PT, PT, R3, 0x2b0, RZ ;  /* 0x000002b003047810 */ /* 0x000fe20007ffe0ff */
[C---:B------:R-:W-:Y:S02]  /*13a0*/  IMAD R3, R2.reuse, 0x4, R1 ;  /* 0x0000000402037824 */ /* 0x040fe400078e0201 */
[----:B------:R-:W-:Y:S01]  /*13b0*/  IMAD R2, R2, 0x4, R18 ;  /* 0x0000000402027824 */ /* 0x000fe200078e0212 */
[----:B0-----:R-:W-:Y:S01]  /*13c0*/  LEA R7, R5, R4, 0x18 ;  /* 0x0000000405077211 */ /* 0x001fe200078ec0ff */
[----:B------:R-:W-:-:S03]  /*13d0*/  VIADD R5, R3, 0x48 ;  /* 0x0000004803057836 */ /* 0x000fc60000000000 */
[----:B------:R-:W-:-:S07]  /*13e0*/  IADD3 R2, PT, PT, R2, 0x40, R7 ;  /* 0x0000004002027810 */ /* 0x000fce0007ffe007 */
.L_x_29844:
[----:B------:R-:W0:Y:S01]  /*13f0*/  LDS R3, [R2+-0x40] ;  /* 0xffffc00002037984 */ /* 0x000e220000000800 */
[----:B------:R-:W-:-:S03]  /*1400*/  UIADD3 UR6, UPT, UPT, UR6, 0x1, URZ ;  /* 0x0000000106067890 */ /* 0x000fc6000fffe0ff */
[----:B------:R1:W2:Y:S01]  /*1410*/  LDS R4, [R2] ;  /* 0x0000000002047984 */ /* 0x0002a20000000800 */
[----:B------:R-:W-:Y:S01]  /*1420*/  UISETP.NE.AND UP0, UPT, UR6, URZ, UPT ;  /* 0x000000ff0600728c */ /* 0x000fe2000bf05270 */
[----:B-1----:R-:W-:Y:S02]  /*1430*/  VIADD R2, R2, 0x4 ;  /* 0x0000000402027836 */ /* 0x002fe40000000000 */
[----:B0-----:R-:W-:Y:S04]  /*1440*/  STL [R5+-0x40], R3 ;  /* 0xffffc00305007387 */ /* 0x001fe80000100800 */
[----:B--2---:R0:W-:Y:S02]  /*1450*/  STL [R5], R4 ;  /* 0x0000000405007387 */ /* 0x0041e40000100800 */
[----:B0-----:R-:W-:Y:S01]  /*1460*/  IADD3 R5, PT, PT, R5, 0x4, RZ ;  /* 0x0000000405057810 */ /* 0x001fe20007ffe0ff */
[----:B------:R-:W-:Y:S06]  /*1470*/  BRA.U UP0, `(.L_x_29844) ;  /* 0xfffffffd00dc7547 */ /* 0x000fec000b83ffff */
.L_x_29838:
        /* <DEDUP_REMOVED lines=23> */
[----:B------:R0:W-:Y:S02]  /*15f0*/  STL.64 [R1], R16 ;  /* 0x0000001001007387 */ /* 0x0001e40000100a00 */
.L_x_29837:
[----:B------:R-:W-:Y:S05]  /*1600*/  BSYNC.RECONVERGENT B0 ;  /* 0x0000000000007941 */ /* 0x000fea0003800200 */
.L_x_29836:
[----:B-----5:R-:W-:Y:S01]  /*1610*/  SHFL.DOWN PT, R18, R14, 0x1, 0x1f ;  /* 0x08201f000e127f89 */ /* 0x020fe200000e0000 */
[----:B------:R-:W-:Y:S03]  /*1620*/  BSSY.RECONVERGENT B0, `(.L_x_29845) ;  /* 0x0000142000007945 */ /* 0x000fe60003800200 */
[----:B------:R-:W1:Y:S04]  /*1630*/  SHFL.DOWN PT, R19, R15, 0x1, 0x1f ;  /* 0x08201f000f137f89 */ /* 0x000e6800000e0000 */
[----:B0-----:R-:W-:Y:S04]  /*1640*/  SHFL.DOWN PT, R16, R32, 0x1, 0x1f ;  /* 0x08201f0020107f89 */ /* 0x001fe800000e0000 */
[----:B------:R-:W0:Y:S04]  /*1650*/  SHFL.DOWN PT, R17, R33, 0x1, 0x1f ;  /* 0x08201f0021117f89 */ /* 0x000e2800000e0000 */
[----:B------:R-:W-:Y:S04]  /*1660*/  SHFL.DOWN PT, R20, R12, 0x1, 0x1f ;  /* 0x08201f000c147f89 */ /* 0x000fe800000e0000 */
[----:B------:R-:W-:Y:S04]  /*1670*/  SHFL.DOWN PT, R21, R13, 0x1, 0x1f ;  /* 0x08201f000d157f89 */ /* 0x000fe800000e0000 */
[----:B------:R-:W-:Y:S04]  /*1680*/  SHFL.DOWN PT, R22, R10, 0x1, 0x1f ;  /* 0x08201f000a167f89 */ /* 0x000fe800000e0000 */
[----:B-1----:R-:W-:Y:S04]  /*1690*/  STL.64 [R1+0x10], R18 ;  /* 0x0000101201007387 */ /* 0x002fe80000100a00 */
[----:B------:R-:W-:Y:S04]  /*16a0*/  SHFL.DOWN PT, R18, R36, 0x1, 0x1f ;  /* 0x08201f0024127f89 */ /* 0x000fe800000e0000 */
[----:B------:R-:W1:Y:S04]  /*16b0*/  SHFL.DOWN PT, R19, R37, 0x1, 0x1f ;  /* 0x08201f0025137f89 */ /* 0x000e6800000e0000 */
        /* <DEDUP_REMOVED lines=11> */
[----:B------:R-:W-:Y:S04]  /*1770*/  STL.64 [R1+0x18], R20 ;  /* 0x0000181401007387 */ /* 0x000fe80000100a00 */
[----:B0-----:R-:W-:Y:S01]  /*1780*/  STL.64 [R1+0x20], R22 ;  /* 0x0000201601007387 */ /* 0x001fe20000100a00 */
[----:B-1----:R-:W0:Y:S03]  /*1790*/  S2R R18, SR_LANEID ;  /* 0x0000000000127919 */ /* 0x002e260000000000 */
[----:B--2---:R-:W-:Y:S04]  /*17a0*/  STL.64 [R1+0x28], R24 ;  /* 0x0000281801007387 */ /* 0x004fe80000100a00 */
[----:B---3--:R-:W-:Y:S04]  /*17b0*/  STL.64 [R1+0x30], R26 ;  /* 0x0000301a01007387 */ /* 0x008fe80000100a00 */
[----:B----4-:R-:W-:Y:S04]  /*17c0*/  STL.64 [R1+0x38], R28 ;  /* 0x0000381c01007387 */ /* 0x010fe80000100a00 */
[----:B------:R-:W-:Y:S04]  /*17d0*/  STL.64 [R1+0x48], R16 ;  /* 0x0000481001007387 */ /* 0x000fe80000100a00 */
[----:B------:R-:W-:Y:S04]  /*17e0*/  SHFL.DOWN PT, R20, R38, 0x1, 0x1f ;  /* 0x08201f0026147f89 */ /* 0x000fe800000e0000 */
[----:B------:R-:W1:Y:S04]  /*17f0*/  SHFL.DOWN PT, R21, R39, 0x1, 0x1f ;  /* 0x08201f0027157f89 */ /* 0x000e6800000e0000 */
[----:B------:R-:W-:Y:S04]  /*1800*/  SHFL.DOWN PT, R22, R40, 0x1, 0x1f ;  /* 0x08201f0028167f89 */ /* 0x000fe800000e0000 */
[----:B------:R-:W2:Y:S01]  /*1810*/  SHFL.DOWN PT, R23, R41, 0x1, 0x1f ;  /* 0x08201f0029177f89 */ /* 0x000ea200000e0000 */
[----:B0-----:R-:W-:-:S03]  /*1820*/  ISETP.GT.AND P0, PT, R18, 0x1e, PT ;  /* 0x0000001e1200780c */ /* 0x001fc60003f04270 */
        /* <DEDUP_REMOVED lines=14> */
[----:B0-----:R-:W-:Y:S04]  /*1910*/  STL.64 [R1+0x68], R50 ;  /* 0x0000683201007387 */ /* 0x001fe80000100a00 */
[----:B---3--:R-:W-:Y:S04]  /*1920*/  STL.64 [R1+0x70], R24 ;  /* 0x0000701801007387 */ /* 0x008fe80000100a00 */
[----:B----4-:R-:W-:Y:S04]  /*1930*/  STL.64 [R1+0x78], R26 ;  /* 0x0000781a01007387 */ /* 0x010fe80000100a00 */
[----:B------:R-:W-:Y:S04]  /*1940*/  STL.64 [R1+0x80], R28 ;  /* 0x0000801c01007387 */ /* 0x000fe80000100a00 */
[----:B------:R-:W-:Y:S04]  /*1950*/  STL.64 [R1], R16 ;  /* 0x0000001001007387 */ /* 0x000fe80000100a00 */
[----:B------:R0:W-:Y:S02]  /*1960*/  STL.64 [R1+0x40], R30 ;  /* 0x0000401e01007387 */ /* 0x0001e40000100a00 */
[----:B0-----:R-:W-:Y:S01]  /*1970*/  IMAD.MOV.U32 R31, RZ, RZ, R53 ;  /* 0x000000ffff1f7224 */ /* 0x001fe200078e0035 */
[----:B------:R-:W-:Y:S06]  /*1980*/  BAR.SYNC.DEFER_BLOCKING 0x0 ;  /* 0x0000000000007b1d */ /* 0x000fec0000010000 */
[----:B------:R-:W-:Y:S05]  /*1990*/  @P0 BRA `(.L_x_29846) ;  /* 0x0000001000280947 */ /* 0x000fea0003800000 */
[----:B------:R-:W-:-:S04]  /*19a0*/  FSETP.GT.FTZ.AND P0, PT, R53, R16, PT ;  /* 0x000000103500720b */ /* 0x000fc80003f14000 */
        /* <DEDUP_REMOVED lines=10> */
[----:B------:R-:W-:Y:S02]  /*1a50*/  IMAD.MOV.U32 R19, RZ, RZ, RZ ;  /* 0x000000ffff137224 */ /* 0x000fe400078e00ff */
[----:B------:R-:W-:-:S07]  /*1a60*/  IMAD.MOV.U32 R18, RZ, RZ, R0 ;  /* 0x000000ffff127224 */ /* 0x000fce00078e0000 */
.L_x_29892:
        /* <DEDUP_REMOVED lines=20> */
.L_x_29848:
[----:B------:R-:W-:Y:S02]  /*1bb0*/  IMAD.MOV.U32 R20, RZ, RZ, R3 ;  /* 0x000000ffff147224 */ /* 0x000fe400078e0003 */
[----:B------:R-:W-:Y:S01]  /*1bc0*/  IMAD.MOV.U32 R22, RZ, RZ, R49 ;  /* 0x000000ffff167224 */ /* 0x000fe200078e0031 */
[----:B------:R-:W-:Y:S01]  /*1bd0*/  MOV R49, R48 ;  /* 0x0000003000317202 */ /* 0x000fe20000000f00 */
[----:B------:R-:W-:-:S07]  /*1be0*/  IMAD.MOV.U32 R3, RZ, RZ, R2 ;  /* 0x000000ffff037224 */ /* 0x000fce00078e0002 */
.L_x_29849:
[----:B------:R-:W-:Y:S05]  /*1bf0*/  BSYNC.RECONVERGENT B1 ;  /* 0x0000000000017941 */ /* 0x000fea0003800200 */
.L_x_29847:
        /* <DEDUP_REMOVED lines=11> */
.L_x_29851:
[----:B------:R-:W-:Y:S01]  /*1cb0*/  IMAD.MOV.U32 R21, RZ, RZ, R20 ;  /* 0x000000ffff157224 */ /* 0x000fe200078e0014 */
[----:B------:R-:W-:Y:S01]  /*1cc0*/  MOV R48, R47 ;  /* 0x0000002f00307202 */ /* 0x000fe20000000f00 */
[----:B------:R-:W-:Y:S02]  /*1cd0*/  IMAD.MOV.U32 R23, RZ, RZ, R22 ;  /* 0x000000ffff177224 */ /* 0x000fe400078e0016 */
[----:B------:R-:W-:-:S07]  /*1ce0*/  IMAD.MOV.U32 R2, RZ, RZ, R5 ;  /* 0x000000ffff027224 */ /* 0x000fce00078e0005 */
.L_x_29852:
[----:B------:R-:W-:Y:S05]  /*1cf0*/  BSYNC.RECONVERGENT B1 ;  /* 0x0000000000017941 */ /* 0x000fea0003800200 */
.L_x_29850:
        /* <DEDUP_REMOVED lines=11> */
.L_x_29854:
[----:B------:R-:W-:Y:S01]  /*1db0*/  IMAD.MOV.U32 R20, RZ, RZ, R21 ;  /* 0x000000ffff147224 */ /* 0x000fe200078e0015 */
[----:B------:R-:W-:Y:S01]  /*1dc0*/  MOV R47, R46 ;  /* 0x0000002e002f7202 */ /* 0x000fe20000000f00 */
[----:B------:R-:W-:Y:S02]  /*1dd0*/  IMAD.MOV.U32 R22, RZ, RZ, R23 ;  /* 0x000000ffff167224 */ /* 0x000fe400078e0017 */
[----:B------:R-:W-:-:S07]  /*1de0*/  IMAD.MOV.U32 R5, RZ, RZ, R4 ;  /* 0x000000ffff057224 */ /* 0x000fce00078e0004 */
.L_x_29855:
[----:B------:R-:W-:Y:S05]  /*1df0*/  BSYNC.RECONVERGENT B1 ;  /* 0x0000000000017941 */ /* 0x000fea0003800200 */
.L_x_29853:
        /* <DEDUP_REMOVED lines=11> */
.L_x_29857:
[----:B------:R-:W-:Y:S01]  /*1eb0*/  IMAD.MOV.U32 R21, RZ, RZ, R20 ;  /* 0x000000ffff157224 */ /* 0x000fe200078e0014 */
[----:B------:R-:W-:Y:S01]  /*1ec0*/  MOV R46, R45 ;  /* 0x0000002d002e7202 */ /* 0x000fe20000000f00 */
[----:B------:R-:W-:Y:S02]  /*1ed0*/  IMAD.MOV.U32 R23, RZ, RZ, R22 ;  /* 0x000000ffff177224 */ /* 0x000fe400078e0016 */
[----:B------:R-:W-:-:S07]  /*1ee0*/  IMAD.MOV.U32 R4, RZ, RZ, R7 ;  /* 0x000000ffff047224 */ /* 0x000fce00078e0007 */
.L_x_29858:
[----:B------:R-:W-:Y:S05]  /*1ef0*/  BSYNC.RECONVERGENT B1 ;  /* 0x0000000000017941 */ /* 0x000fea0003800200 */
.L_x_29856:
        /* <DEDUP_REMOVED lines=11> */
.L_x_29860:
[----:B------:R-:W-:Y:S01]  /*1fb0*/  IMAD.MOV.U32 R20, RZ, RZ, R21 ;  /* 0x000000ffff147224 */ /* 0x000fe200078e0015 */
[----:B------:R-:W-:Y:S01]  /*1fc0*/  MOV R45, R44 ;  /* 0x0000002c002d7202 */ /* 0x000fe20000000f00 */
[----:B------:R-:W-:Y:S02]  /*1fd0*/  IMAD.MOV.U32 R22, RZ, RZ, R23 ;  /* 0x000000ffff167224 */ /* 0x000fe400078e0017 */
[----:B------:R-:W-:-:S07]  /*1fe0*/  IMAD.MOV.U32 R7, RZ, RZ, R6 ;  /* 0x000000ffff077224 */ /* 0x000fce00078e0006 */
.L_x_29861:
[----:B------:R-:W-:Y:S05]  /*1ff0*/  BSYNC.RECONVERGENT B1 ;  /* 0x0000000000017941 */ /* 0x000fea0003800200 */
.L_x_29859:
        /* <DEDUP_REMOVED lines=11> */
.L_x_29863:
[----:B------:R-:W-:Y:S01]  /*20b0*/  IMAD.MOV.U32 R21, RZ, RZ, R20 ;  /* 0x000000ffff157224 */ /* 0x000fe200078e0014 */
[----:B------:R-:W-:Y:S01]  /*20c0*/  MOV R44, R43 ;  /* 0x0000002b002c7202 */ /* 0x000fe20000000f00 */
[----:B------:R-:W-:Y:S02]  /*20d0*/  IMAD.MOV.U32 R23, RZ, RZ, R22 ;  /* 0x000000ffff177224 */ /* 0x000fe400078e0016 */
[----:B------:R-:W-:-:S07]  /*20e0*/  IMAD.MOV.U32 R6, RZ, RZ, R9 ;  /* 0x000000ffff067224 */ /* 0x000fce00078e0009 */
.L_x_29864:
[----:B------:R-:W-:Y:S05]  /*20f0*/  BSYNC.RECONVERGENT B1 ;  /* 0x0000000000017941 */ /* 0x000fea0003800200 */
.L_x_29862:
        /* <DEDUP_REMOVED lines=11> */
.L_x_29866:
[----:B------:R-:W-:Y:S01]  /*21b0*/  IMAD.MOV.U32 R20, RZ, RZ, R21 ;  /* 0x000000ffff147224 */ /* 0x000fe200078e0015 */
[----:B------:R-:W-:Y:S01]  /*21c0*/  MOV R43, R42 ;  /* 0x0000002a002b7202 */ /* 0x000fe20000000f00 */
[----:B------:R-:W-:Y:S02]  /*21d0*/  IMAD.MOV.U32 R22, RZ, RZ, R23 ;  /* 0x000000ffff167224 */ /* 0x000fe400078e0017 */
[----:B------:R-:W-:-:S07]  /*21e0*/  IMAD.MOV.U32 R9, RZ, RZ, R8 ;  /* 0x000000ffff097224 */ /* 0x000fce00078e0008 */
.L_x_29867:
[----:B------:R-:W-:Y:S05]  /*21f0*/  BSYNC.RECONVERGENT B1 ;  /* 0x0000000000017941 */ /* 0x000fea0003800200 */
.L_x_29865:
        /* <DEDUP_REMOVED lines=11> */
.L_x_29869:
[----:B------:R-:W-:Y:S01]  /*22b0*/  IMAD.MOV.U32 R21, RZ, RZ, R20 ;  /* 0x000000ffff157224 */ /* 0x000fe200078e0014 */
[----:B------:R-:W-:Y:S01]  /*22c0*/  MOV R42, R41 ;  /* 0x00000029002a7202 */ /* 0x000fe20000000f00 */
[----:B------:R-:W-:Y:S02]  /*22d0*/  IMAD.MOV.U32 R23, RZ, RZ, R22 ;  /* 0x000000ffff177224 */ /* 0x000fe400078e0016 */
[----:B------:R-:W-:-:S07]  /*22e0*/  IMAD.MOV.U32 R8, RZ, RZ, R11 ;  /* 0x000000ffff087224 */ /* 0x000fce00078e000b */
.L_x_29870:
[----:B------:R-:W-:Y:S05]  /*22f0*/  BSYNC.RECONVERGENT B1 ;  /* 0x0000000000017941 */ /* 0x000fea0003800200 */
.L_x_29868:
        /* <DEDUP_REMOVED lines=11> */
.L_x_29872:
[----:B------:R-:W-:Y:S01]  /*23b0*/  IMAD.MOV.U32 R20, RZ, RZ, R21 ;  /* 0x000000ffff147224 */ /* 0x000fe200078e0015 */
[----:B------:R-:W-:Y:S01]  /*23c0*/  MOV R41, R40 ;  /* 0x0000002800297202 */ /* 0x000fe20000000f00 */
[----:B------:R-:W-:Y:S02]  /*23d0*/  IMAD.MOV.U32 R22, RZ, RZ, R23 ;  /* 0x000000ffff167224 */ /* 0x000fe400078e0017 */
[----:B------:R-:W-:-:S07]  /*23e0*/  IMAD.MOV.U32 R11, RZ, RZ, R10 ;  /* 0x000000ffff0b7224 */ /* 0x000fce00078e000a */
.L_x_29873:
[----:B------:R-:W-:Y:S05]  /*23f0*/  BSYNC.RECONVERGENT B1 ;  /* 0x0000000000017941 */ /* 0x000fea0003800200 */
.L_x_29871:
        /* <DEDUP_REMOVED lines=11> */
.L_x_29875:
[----:B------:R-:W-:Y:S01]  /*24b0*/  IMAD.MOV.U32 R21, RZ, RZ, R20 ;  /* 0x000000ffff157224 */ /* 0x000fe200078e0014 */
[----:B------:R-:W-:Y:S01]  /*24c0*/  MOV R40, R39 ;  /* 0x0000002700287202 */ /* 0x000fe20000000f00 */
[----:B------:R-:W-:Y:S02]  /*24d0*/  IMAD.MOV.U32 R23, RZ, RZ, R22 ;  /* 0x000000ffff177224 */ /* 0x000fe400078e0016 */
[----:B------:R-:W-:-:S07]  /*24e0*/  IMAD.MOV.U32 R10, RZ, RZ, R13 ;  /* 0x000000ffff0a7224 */ /* 0x000fce00078e000d */
.L_x_29876:
[----:B------:R-:W-:Y:S05]  /*24f0*/  BSYNC.RECONVERGENT B1 ;  /* 0x0000000000017941 */ /* 0x000fea0003800200 */
.L_x_29874:
        /* <DEDUP_REMOVED lines=11> */
.L_x_29878:
[----:B------:R-:W-:Y:S01]  /*25b0*/  IMAD.MOV.U32 R20, RZ, RZ, R21 ;  /* 0x000000ffff147224 */ /* 0x000fe200078e0015 */
[----:B------:R-:W-:Y:S01]  /*25c0*/  MOV R39, R38 ;  /* 0x0000002600277202 */ /* 0x000fe20000000f00 */
[----:B------:R-:W-:Y:S02]  /*25d0*/  IMAD.MOV.U32 R22, RZ, RZ, R23 ;  /* 0x000000ffff167224 */ /* 0x000fe400078e0017 */
[----:B------:R-:W-:-:S07]  /*25e0*/  IMAD.MOV.U32 R13, RZ, RZ, R12 ;  /* 0x000000ffff0d7224 */ /* 0x000fce00078e000c */
.L_x_29879:
[----:B------:R-:W-:Y:S05]  /*25f0*/  BSYNC.RECONVERGENT B1 ;  /* 0x0000000000017941 */ /* 0x000fea0003800200 */
.L_x_29877:
        /* <DEDUP_REMOVED lines=11> */
.L_x_29881:
[----:B------:R-:W-:Y:S01]  /*26b0*/  IMAD.MOV.U32 R21, RZ, RZ, R20 ;  /* 0x000000ffff157224 */ /* 0x000fe200078e0014 */
[----:B------:R-:W-:Y:S01]  /*26c0*/  MOV R38, R37 ;  /* 0x0000002500267202 */ /* 0x000fe20000000f00 */
[----:B------:R-:W-:Y:S02]  /*26d0*/  IMAD.MOV.U32 R23, RZ, RZ, R22 ;  /* 0x000000ffff177224 */ /* 0x000fe400078e0016 */
[----:B------:R-:W-:-:S07]  /*26e0*/  IMAD.MOV.U32 R12, RZ, RZ, R15 ;  /* 0x000000ffff0c7224 */ /* 0x000fce00078e000f */
.L_x_29882:
[----:B------:R-:W-:Y:S05]  /*26f0*/  BSYNC.RECONVERGENT B1 ;  /* 0x0000000000017941 */ /* 0x000fea0003800200 */
.L_x_29880:
        /* <DEDUP_REMOVED lines=11> */
.L_x_29884:
[----:B------:R-:W-:Y:S01]  /*27b0*/  IMAD.MOV.U32 R20, RZ, RZ, R21 ;  /* 0x000000ffff147224 */ /* 0x000fe200078e0015 */
[----:B------:R-:W-:Y:S01]  /*27c0*/  MOV R37, R36 ;  /* 0x0000002400257202 */ /* 0x000fe20000000f00 */
[----:B------:R-:W-:Y:S02]  /*27d0*/  IMAD.MOV.U32 R22, RZ, RZ, R23 ;  /* 0x000000ffff167224 */ /* 0x000fe400078e0017 */
[----:B------:R-:W-:-:S07]  /*27e0*/  IMAD.MOV.U32 R15, RZ, RZ, R14 ;  /* 0x000000ffff0f7224 */ /* 0x000fce00078e000e */
.L_x_29885:
[----:B------:R-:W-:Y:S05]  /*27f0*/  BSYNC.RECONVERGENT B1 ;  /* 0x0000000000017941 */ /* 0x000fea0003800200 */
.L_x_29883:
        /* <DEDUP_REMOVED lines=11> */
.L_x_29887:
[----:B------:R-:W-:Y:S01]  /*28b0*/  IMAD.MOV.U32 R24, RZ, RZ, R20 ;  /* 0x000000ffff187224 */ /* 0x000fe200078e0014 */
[----:B------:R-:W-:Y:S01]  /*28c0*/  MOV R36, R35 ;  /* 0x0000002300247202 */ /* 0x000fe20000000f00 */
[----:B------:R-:W-:Y:S02]  /*28d0*/  IMAD.MOV.U32 R14, RZ, RZ, R33 ;  /* 0x000000ffff0e7224 */ /* 0x000fe400078e0021 */
[----:B------:R-:W-:-:S07]  /*28e0*/  IMAD.MOV.U32 R21, RZ, RZ, R22 ;  /* 0x000000ffff157224 */ /* 0x000fce00078e0016 */
.L_x_29888:
[----:B------:R-:W-:Y:S05]  /*28f0*/  BSYNC.RECONVERGENT B1 ;  /* 0x0000000000017941 */ /* 0x000fea0003800200 */
.L_x_29886:
        /* <DEDUP_REMOVED lines=11> */
.L_x_29890:
[----:B------:R-:W-:Y:S01]  /*29b0*/  IMAD.MOV.U32 R33, RZ, RZ, R17 ;  /* 0x000000ffff217224 */ /* 0x000fe200078e0011 */
[----:B------:R-:W-:Y:S01]  /*29c0*/  MOV R34, R21 ;  /* 0x0000001500227202 */ /* 0x000fe20000000f00 */
[----:B------:R-:W-:Y:S02]  /*29d0*/  IMAD.MOV.U32 R35, RZ, RZ, R16 ;  /* 0x000000ffff237224 */ /* 0x000fe400078e0010 */
[--C-:B------:R-:W-:Y:S02]  /*29e0*/  IMAD.MOV.U32 R32, RZ, RZ, R24.reuse ;  /* 0x000000ffff207224 */ /* 0x100fe400078e0018 */
[----:B------:R-:W-:Y:S02]  /*29f0*/  IMAD.MOV.U32 R17, RZ, RZ, R24 ;  /* 0x000000ffff117224 */ /* 0x000fe400078e0018 */
[----:B------:R-:W-:-:S07]  /*2a00*/  IMAD.MOV.U32 R16, RZ, RZ, R21 ;  /* 0x000000ffff107224 */ /* 0x000fce00078e0015 */
.L_x_29891:
[----:B------:R-:W-:Y:S05]  /*2a10*/  BSYNC.RECONVERGENT B1 ;  /* 0x0000000000017941 */ /* 0x000fea0003800200 */
.L_x_29889:
[----:B------:R-:W-:Y:S01]  /*2a20*/  VIADD R18, R18, 0x4 ;  /* 0x0000000412127836 */ /* 0x000fe20000000000 */
[----:B------:R-:W-:Y:S06]  /*2a30*/  @P1 BRA `(.L_x_29892) ;  /* 0xfffffff0000c1947 */ /* 0x000fec000383ffff */
.L_x_29846:
[----:B------:R-:W-:Y:S05]  /*2a40*/  BSYNC.RECONVERGENT B0 ;  /* 0x0000000000007941 */ /* 0x000fea0003800200 */
.L_x_29845:
        /* <DEDUP_REMOVED lines=67> */
[----:B------:R-:W-:Y:S01]  /*2e80*/  IMAD.MOV.U32 R19, RZ, RZ, RZ ;  /* 0x000000ffff137224 */ /* 0x000fe200078e00ff */
[----:B------:R-:W-:-:S07]  /*2e90*/  MOV R18, R0 ;  /* 0x0000000000127202 */ /* 0x000fce0000000f00 */
.L_x_29940:
        /* <DEDUP_REMOVED lines=20> */
.L_x_29896:
[----:B------:R-:W-:Y:S01]  /*2fe0*/  IMAD.MOV.U32 R20, RZ, RZ, R3 ;  /* 0x000000ffff147224 */ /* 0x000fe200078e0003 */
[----:B------:R-:W-:Y:S01]  /*2ff0*/  MOV R3, R2 ;  /* 0x0000000200037202 */ /* 0x000fe20000000f00 */
[----:B------:R-:W-:Y:S02]  /*3000*/  IMAD.MOV.U32 R22, RZ, RZ, R49 ;  /* 0x000000ffff167224 */ /* 0x000fe400078e0031 */
[----:B------:R-:W-:-:S07]  /*3010*/  IMAD.MOV.U32 R49, RZ, RZ, R48 ;  /* 0x000000ffff317224 */ /* 0x000fce00078e0030 */
.L_x_29897:
[----:B------:R-:W-:Y:S05]  /*3020*/  BSYNC.RECONVERGENT B1 ;  /* 0x0000000000017941 */ /* 0x000fea0003800200 */
.L_x_29895:
        /* <DEDUP_REMOVED lines=11> */
.L_x_29899:
[----:B------:R-:W-:Y:S01]  /*30e0*/  IMAD.MOV.U32 R21, RZ, RZ, R20 ;  /* 0x000000ffff157224 */ /* 0x000fe200078e0014 */
[----:B------:R-:W-:Y:S01]  /*30f0*/  MOV R2, R5 ;  /* 0x0000000500027202 */ /* 0x000fe20000000f00 */
[----:B------:R-:W-:Y:S02]  /*3100*/  IMAD.MOV.U32 R23, RZ, RZ, R22 ;  /* 0x000000ffff177224 */ /* 0x000fe400078e0016 */
[----:B------:R-:W-:-:S07]  /*3110*/  IMAD.MOV.U32 R48, RZ, RZ, R47 ;  /* 0x000000ffff307224 */ /* 0x000fce00078e002f */
.L_x_29900:
[----:B------:R-:W-:Y:S05]  /*3120*/  BSYNC.RECONVERGENT B1 ;  /* 0x0000000000017941 */ /* 0x000fea0003800200 */
.L_x_29898:
        /* <DEDUP_REMOVED lines=11> */
.L_x_29902:
[----:B------:R-:W-:Y:S01]  /*31e0*/  IMAD.MOV.U32 R20, RZ, RZ, R21 ;  /* 0x000000ffff147224 */ /* 0x000fe200078e0015 */
[----:B------:R-:W-:Y:S01]  /*31f0*/  MOV R5, R4 ;  /* 0x0000000400057202 */ /* 0x000fe20000000f00 */
[----:B------:R-:W-:Y:S02]  /*3200*/  IMAD.MOV.U32 R22, RZ, RZ, R23 ;  /* 0x000000ffff167224 */ /* 0x000fe400078e0017 */
[----:B------:R-:W-:-:S07]  /*3210*/  IMAD.MOV.U32 R47, RZ, RZ, R46 ;  /* 0x000000ffff2f7224 */ /* 0x000fce00078e002e */
.L_x_29903:
[----:B------:R-:W-:Y:S05]  /*3220*/  BSYNC.RECONVERGENT B1 ;  /* 0x0000000000017941 */ /* 0x000fea0003800200 */
.L_x_29901:
        /* <DEDUP_REMOVED lines=11> */
.L_x_29905:
[----:B------:R-:W-:Y:S01]  /*32e0*/  IMAD.MOV.U32 R21, RZ, RZ, R20 ;  /* 0x000000ffff157224 */ /* 0x000fe200078e0014 */
[----:B------:R-:W-:Y:S01]  /*32f0*/  MOV R4, R7 ;  /* 0x0000000700047202 */ /* 0x000fe20000000f00 */
[----:B------:R-:W-:Y:S02]  /*3300*/  IMAD.MOV.U32 R23, RZ, RZ, R22 ;  /* 0x000000ffff177224 */ /* 0x000fe400078e0016 */
[----:B------:R-:W-:-:S07]  /*3310*/  IMAD.MOV.U32 R46, RZ, RZ, R45 ;  /* 0x000000ffff2e7224 */ /* 0x000fce00078e002d */
.L_x_29906:
[----:B------:R-:W-:Y:S05]  /*3320*/  BSYNC.RECONVERGENT B1 ;  /* 0x0000000000017941 */ /* 0x000fea0003800200 */
.L_x_29904:
        /* <DEDUP_REMOVED lines=11> */
.L_x_29908:
[----:B------:R-:W-:Y:S01]  /*33e0*/  IMAD.MOV.U32 R20, RZ, RZ, R21 ;  /* 0x000000ffff147224 */ /* 0x000fe200078e0015 */
[----:B------:R-:W-:Y:S01]  /*33f0*/  MOV R7, R6 ;  /* 0x0000000600077202 */ /* 0x000fe20000000f00 */
[----:B------:R-:W-:Y:S02]  /*3400*/  IMAD.MOV.U32 R22, RZ, RZ, R23 ;  /* 0x000000ffff167224 */ /* 0x000fe400078e0017 */
[----:B------:R-:W-:-:S07]  /*3410*/  IMAD.MOV.U32 R45, RZ, RZ, R44 ;  /* 0x000000ffff2d7224 */ /* 0x000fce00078e002c */
.L_x_29909:
[----:B------:R-:W-:Y:S05]  /*3420*/  BSYNC.RECONVERGENT B1 ;  /* 0x0000000000017941 */ /* 0x000fea0003800200 */
.L_x_29907:
        /* <DEDUP_REMOVED lines=11> */
.L_x_29911:
[----:B------:R-:W-:Y:S01]  /*34e0*/  IMAD.MOV.U32 R21, RZ, RZ, R20 ;  /* 0x000000ffff157224 */ /* 0x000fe200078e0014 */
[----:B------:R-:W-:Y:S01]  /*34f0*/  MOV R6, R9 ;  /* 0x0000000900067202 */ /* 0x000fe20000000f00 */
[----:B------:R-:W-:Y:S02]  /*3500*/  IMAD.MOV.U32 R23, RZ, RZ, R22 ;  /* 0x000000ffff177224 */ /* 0x000fe400078e0016 */
[----:B------:R-:W-:-:S07]  /*3510*/  IMAD.MOV.U32 R44, RZ, RZ, R43 ;  /* 0x000000ffff2c7224 */ /* 0x000fce00078e002b */
.L_x_29912:
[----:B------:R-:W-:Y:S05]  /*3520*/  BSYNC.RECONVERGENT B1 ;  /* 0x0000000000017941 */ /* 0x000fea0003800200 */
.L_x_29910:
        /* <DEDUP_REMOVED lines=11> */
.L_x_29914:
[----:B------:R-:W-:Y:S01]  /*35e0*/  IMAD.MOV.U32 R20, RZ, RZ, R21 ;  /* 0x000000ffff147224 */ /* 0x000fe200078e0015 */
[----:B------:R-:W-:Y:S01]  /*35f0*/  MOV R9, R8 ;  /* 0x0000000800097202 */ /* 0x000fe20000000f00 */
[----:B------:R-:W-:Y:S02]  /*3600*/  IMAD.MOV.U32 R22, RZ, RZ, R23 ;  /* 0x000000ffff167224 */ /* 0x000fe400078e0017 */
[----:B------:R-:W-:-:S07]  /*3610*/  IMAD.MOV.U32 R43, RZ, RZ, R42 ;  /* 0x000000ffff2b7224 */ /* 0x000fce00078e002a */
.L_x_29915:
[----:B------:R-:W-:Y:S05]  /*3620*/  BSYNC.RECONVERGENT B1 ;  /* 0x0000000000017941 */ /* 0x000fea0003800200 */
.L_x_29913:
        /* <DEDUP_REMOVED lines=11> */
.L_x_29917:
[----:B------:R-:W-:Y:S01]  /*36e0*/  IMAD.MOV.U32 R21, RZ, RZ, R20 ;  /* 0x000000ffff157224 */ /* 0x000fe200078e0014 */
[----:B------:R-:W-:Y:S01]  /*36f0*/  MOV R8, R11 ;  /* 0x0000000b00087202 */ /* 0x000fe20000000f00 */
[----:B------:R-:W-:Y:S02]  /*3700*/  IMAD.MOV.U32 R23, RZ, RZ, R22 ;  /* 0x000000ffff177224 */ /* 0x000fe400078e0016 */
[----:B------:R-:W-:-:S07]  /*3710*/  IMAD.MOV.U32 R42, RZ, RZ, R41 ;  /* 0x000000ffff2a7224 */ /* 0x000fce00078e0029 */
.L_x_29918:
[----:B------:R-:W-:Y:S05]  /*3720*/  BSYNC.RECONVERGENT B1 ;  /* 0x0000000000017941 */ /* 0x000fea0003800200 */
.L_x_29916:
        /* <DEDUP_REMOVED lines=11> */
.L_x_29920:
[----:B------:R-:W-:Y:S01]  /*37e0*/  IMAD.MOV.U32 R20, RZ, RZ, R21 ;  /* 0x000000ffff147224 */ /* 0x000fe200078e0015 */
[----:B------:R-:W-:Y:S01]  /*37f0*/  MOV R11, R10 ;  /* 0x0000000a000b7202 */ /* 0x000fe20000000f00 */
[----:B------:R-:W-:Y:S02]  /*3800*/  IMAD.MOV.U32 R22, RZ, RZ, R23 ;  /* 0x000000ffff167224 */ /* 0x000fe400078e0017 */
[----:B------:R-:W-:-:S07]  /*3810*/  IMAD.MOV.U32 R41, RZ, RZ, R40 ;  /* 0x000000ffff297224 */ /* 0x000fce00078e0028 */
.L_x_29921:
[----:B------:R-:W-:Y:S05]  /*3820*/  BSYNC.RECONVERGENT B1 ;  /* 0x0000000000017941 */ /* 0x000fea0003800200 */
.L_x_29919:
        /* <DEDUP_REMOVED lines=11> */
.L_x_29923:
[----:B------:R-:W-:Y:S01]  /*38e0*/  IMAD.MOV.U32 R21, RZ, RZ, R20 ;  /* 0x000000ffff157224 */ /* 0x000fe200078e0014 */
[----:B------:R-:W-:Y:S01]  /*38f0*/  MOV R10, R13 ;  /* 0x0000000d000a7202 */ /* 0x000fe20000000f00 */
[----:B------:R-:W-:Y:S02]  /*3900*/  IMAD.MOV.U32 R23, RZ, RZ, R22 ;  /* 0x000000ffff177224 */ /* 0x000fe400078e0016 */
[----:B------:R-:W-:-:S07]  /*3910*/  IMAD.MOV.U32 R40, RZ, RZ, R39 ;  /* 0x000000ffff287224 */ /* 0x000fce00078e0027 */
.L_x_29924:
[----:B------:R-:W-:Y:S05]  /*3920*/  BSYNC.RECONVERGENT B1 ;  /* 0x0000000000017941 */ /* 0x000fea0003800200 */
.L_x_29922:
        /* <DEDUP_REMOVED lines=11> */
.L_x_29926:
[----:B------:R-:W-:Y:S01]  /*39e0*/  IMAD.MOV.U32 R20, RZ, RZ, R21 ;  /* 0x000000ffff147224 */ /* 0x000fe200078e0015 */
[----:B------:R-:W-:Y:S01]  /*39f0*/  MOV R13, R12 ;  /* 0x0000000c000d7202 */ /* 0x000fe20000000f00 */
[----:B------:R-:W-:Y:S02]  /*3a00*/  IMAD.MOV.U32 R22, RZ, RZ, R23 ;  /* 0x000000ffff167224 */ /* 0x000fe400078e0017 */
[----:B------:R-:W-:-:S07]  /*3a10*/  IMAD.MOV.U32 R39, RZ, RZ, R38 ;  /* 0x000000ffff277224 */ /* 0x000fce00078e0026 */
.L_x_29927:
[----:B------:R-:W-:Y:S05]  /*3a20*/  BSYNC.RECONVERGENT B1 ;  /* 0x0000000000017941 */ /* 0x000fea0003800200 */
.L_x_29925:
        /* <DEDUP_REMOVED lines=11> */
.L_x_29929:
[----:B------:R-:W-:Y:S01]  /*3ae0*/  IMAD.MOV.U32 R21, RZ, RZ, R20 ;  /* 0x000000ffff157224 */ /* 0x000fe200078e0014 */
[----:B------:R-:W-:Y:S01]  /*3af0*/  MOV R12, R15 ;  /* 0x0000000f000c7202 */ /* 0x000fe20000000f00 */
[----:B------:R-:W-:Y:S02]  /*3b00*/  IMAD.MOV.U32 R23, RZ, RZ, R22 ;  /* 0x000000ffff177224 */ /* 0x000fe400078e0016 */
[----:B------:R-:W-:-:S07]  /*3b10*/  IMAD.MOV.U32 R38, RZ, RZ, R37 ;  /* 0x000000ffff267224 */ /* 0x000fce00078e0025 */
.L_x_29930:
[----:B------:R-:W-:Y:S05]  /*3b20*/  BSYNC.RECONVERGENT B1 ;  /* 0x0000000000017941 */ /* 0x000fea0003800200 */
.L_x_29928:
        /* <DEDUP_REMOVED lines=11> */
.L_x_29932:
[----:B------:R-:W-:Y:S01]  /*3be0*/  IMAD.MOV.U32 R20, RZ, RZ, R21 ;  /* 0x000000ffff147224 */ /* 0x000fe200078e0015 */
[----:B------:R-:W-:Y:S01]  /*3bf0*/  MOV R15, R14 ;  /* 0x0000000e000f7202 */ /* 0x000fe20000000f00 */
[----:B------:R-:W-:Y:S02]  /*3c00*/  IMAD.MOV.U32 R22, RZ, RZ, R23 ;  /* 0x000000ffff167224 */ /* 0x000fe400078e0017 */
[----:B------:R-:W-:-:S07]  /*3c10*/  IMAD.MOV.U32 R37, RZ, RZ, R36 ;  /* 0x000000ffff257224 */ /* 0x000fce00078e0024 */
.L_x_29933:
[----:B------:R-:W-:Y:S05]  /*3c20*/  BSYNC.RECONVERGENT B1 ;  /* 0x0000000000017941 */ /* 0x000fea0003800200 */
.L_x_29931:
        /* <DEDUP_REMOVED lines=11> */
.L_x_29935:
[----:B------:R-:W-:Y:S01]  /*3ce0*/  IMAD.MOV.U32 R24, RZ, RZ, R20 ;  /* 0x000000ffff187224 */ /* 0x000fe200078e0014 */
[----:B------:R-:W-:Y:S01]  /*3cf0*/  MOV R21, R22 ;  /* 0x0000001600157202 */ /* 0x000fe20000000f00 */
[----:B------:R-:W-:Y:S02]  /*3d00*/  IMAD.MOV.U32 R14, RZ, RZ, R33 ;  /* 0x000000ffff0e7224 */ /* 0x000fe400078e0021 */
[----:B------:R-:W-:-:S07]  /*3d10*/  IMAD.MOV.U32 R36, RZ, RZ, R35 ;  /* 0x000000ffff247224 */ /* 0x000fce00078e0023 */
.L_x_29936:
[----:B------:R-:W-:Y:S05]  /*3d20*/  BSYNC.RECONVERGENT B1 ;  /* 0x0000000000017941 */ /* 0x000fea0003800200 */
.L_x_29934:
        /* <DEDUP_REMOVED lines=11> */
.L_x_29938:
[----:B------:R-:W-:Y:S01]  /*3de0*/  IMAD.MOV.U32 R33, RZ, RZ, R17 ;  /* 0x000000ffff217224 */ /* 0x000fe200078e0011 */
[----:B------:R-:W-:Y:S01]  /*3df0*/  MOV R32, R24 ;  /* 0x0000001800207202 */ /* 0x000fe20000000f00 */
[----:B------:R-:W-:Y:S02]  /*3e00*/  IMAD.MOV.U32 R35, RZ, RZ, R16 ;  /* 0x000000ffff237224 */ /* 0x000fe400078e0010 */
[--C-:B------:R-:W-:Y:S02]  /*3e10*/  IMAD.MOV.U32 R34, RZ, RZ, R21.reuse ;  /* 0x000000ffff227224 */ /* 0x100fe400078e0015 */
[----:B------:R-:W-:Y:S02]  /*3e20*/  IMAD.MOV.U32 R17, RZ, RZ, R24 ;  /* 0x000000ffff117224 */ /* 0x000fe400078e0018 */
[----:B------:R-:W-:-:S07]  /*3e30*/  IMAD.MOV.U32 R16, RZ, RZ, R21 ;  /* 0x000000ffff107224 */ /* 0x000fce00078e0015 */
.L_x_29939:
[----:B------:R-:W-:Y:S05]  /*3e40*/  BSYNC.RECONVERGENT B1 ;  /* 0x0000000000017941 */ /* 0x000fea0003800200 */
.L_x_29937:
[----:B------:R-:W-:Y:S01]  /*3e50*/  IADD3 R18, PT, PT, R18, 0x4, RZ ;  /* 0x0000000412127810 */ /* 0x000fe20007ffe0ff */
[----:B------:R-:W-:Y:S06]  /*3e60*/  @P1 BRA `(.L_x_29940) ;  /* 0xfffffff0000c1947 */ /* 0x000fec000383ffff */
.L_x_29894:
[----:B------:R-:W-:Y:S05]  /*3e70*/  BSYNC.RECONVERGENT B0 ;  /* 0x0000000000007941 */ /* 0x000fea0003800200 */
.L_x_29893:
        /* <DEDUP_REMOVED lines=46> */
[----:B-1----:R1:W-:Y:S04]  /*4160*/  STL.64 [R1+0x48], R24 ;  /* 0x0000481801007387 */ /* 0x0023e80000100a00 */
[----:B0-----:R1:W-:Y:S04]  /*4170*/  STL.64 [R1+0x50], R26 ;  /* 0x0000501a01007387 */ /* 0x0013e80000100a00 */
[----:B--2---:R1:W-:Y:S04]  /*4180*/  STL.64 [R1+0x58], R28 ;  /* 0x0000581c01007387 */ /* 0x0043e80000100a00 */
[----:B---3--:R1:W-:Y:S04]  /*4190*/  STL.64 [R1+0x60], R58 ;  /* 0x0000603a01007387 */ /* 0x0083e80000100a00 */
[----:B----4-:R1:W-:Y:S04]  /*41a0*/  STL.64 [R1+0x68], R56 ;  /* 0x0000683801007387 */ /* 0x0103e80000100a00 */
[----:B-----5:R1:W-:Y:S04]  /*41b0*/  STL.64 [R1+0x70], R30 ;  /* 0x0000701e01007387 */ /* 0x0203e80000100a00 */
[----:B------:R1:W-:Y:S04]  /*41c0*/  STL.64 [R1+0x78], R20 ;  /* 0x0000781401007387 */ /* 0x0003e80000100a00 */
[----:B------:R1:W-:Y:S04]  /*41d0*/  STL.64 [R1+0x80], R18 ;  /* 0x0000801201007387 */ /* 0x0003e80000100a00 */
[----:B------:R1:W-:Y:S01]  /*41e0*/  STL.64 [R1], R16 ;  /* 0x0000001001007387 */ /* 0x0003e20000100a00 */
[----:B------:R-:W-:Y:S05]  /*41f0*/  @P0 BRA `(.L_x_29942) ;  /* 0x0000001000280947 */ /* 0x000fea0003800000 */
[----:B------:R-:W-:-:S04]  /*4200*/  FSETP.GT.FTZ.AND P0, PT, R51, R16, PT ;  /* 0x000000103300720b */ /* 0x000fc80003f14000 */
[----:B------:R-:W-:Y:S02]  /*4210*/  FSEL R53, R51, R16, P0 ;  /* 0x0000001033357208 */ /* 0x000fe40000000000 */
[----:B-1----:R-:W-:Y:S02]  /*4220*/  FSEL R16, R16, R51, P0 ;  /* 0x0000003310107208 */ /* 0x002fe40000000000 */
        /* <DEDUP_REMOVED lines=8> */
[----:B------:R-:W-:Y:S02]  /*42b0*/  HFMA2 R19, -RZ, RZ, 0, 0 ;  /* 0x00000000ff137431 */ /* 0x000fe400000001ff */
[----:B------:R-:W-:-:S07]  /*42c0*/  IMAD.MOV.U32 R18, RZ, RZ, R0 ;  /* 0x000000ffff127224 */ /* 0x000fce00078e0000 */
.L_x_29988:
        /* <DEDUP_REMOVED lines=20> */
.L_x_29944:
[----:B------:R-:W-:Y:S01]  /*4410*/  IMAD.MOV.U32 R20, RZ, RZ, R3 ;  /* 0x000000ffff147224 */ /* 0x000fe200078e0003 */
[----:B------:R-:W-:Y:S01]  /*4420*/  MOV R22, R49 ;  /* 0x0000003100167202 */ /* 0x000fe20000000f00 */
[----:B------:R-:W-:Y:S02]  /*4430*/  IMAD.MOV.U32 R3, RZ, RZ, R2 ;  /* 0x000000ffff037224 */ /* 0x000fe400078e0002 */
[----:B------:R-:W-:-:S07]  /*4440*/  IMAD.MOV.U32 R49, RZ, RZ, R48 ;  /* 0x000000ffff317224 */ /* 0x000fce00078e0030 */
.L_x_29945:
[----:B------:R-:W-:Y:S05]  /*4450*/  BSYNC.RECONVERGENT B1 ;  /* 0x0000000000017941 */ /* 0x000fea0003800200 */
.L_x_29943:
        /* <DEDUP_REMOVED lines=11> */
.L_x_29947:
[----:B------:R-:W-:Y:S01]  /*4510*/  IMAD.MOV.U32 R21, RZ, RZ, R20 ;  /* 0x000000ffff157224 */ /* 0x000fe200078e0014 */
[----:B------:R-:W-:Y:S01]  /*4520*/  MOV R23, R22 ;  /* 0x0000001600177202 */ /* 0x000fe20000000f00 */
[----:B------:R-:W-:Y:S02]  /*4530*/  IMAD.MOV.U32 R2, RZ, RZ, R5 ;  /* 0x000000ffff027224 */ /* 0x000fe400078e0005 */
[----:B------:R-:W-:-:S07]  /*4540*/  IMAD.MOV.U32 R48, RZ, RZ, R47 ;  /* 0x000000ffff307224 */ /* 0x000fce00078e002f */
.L_x_29948:
[----:B------:R-:W-:Y:S05]  /*4550*/  BSYNC.RECONVERGENT B1 ;  /* 0x0000000000017941 */ /* 0x000fea0003800200 */
.L_x_29946:
        /* <DEDUP_REMOVED lines=11> */
.L_x_29950:
[----:B------:R-:W-:Y:S01]  /*4610*/  IMAD.MOV.U32 R20, RZ, RZ, R21 ;  /* 0x000000ffff147224 */ /* 0x000fe200078e0015 */
[----:B------:R-:W-:Y:S01]  /*4620*/  MOV R22, R23 ;  /* 0x0000001700167202 */ /* 0x000fe20000000f00 */
[----:B------:R-:W-:Y:S02]  /*4630*/  IMAD.MOV.U32 R5, RZ, RZ, R4 ;  /* 0x000000ffff057224 */ /* 0x000fe400078e0004 */
[----:B------:R-:W-:-:S07]  /*4640*/  IMAD.MOV.U32 R47, RZ, RZ, R46 ;  /* 0x000000ffff2f7224 */ /* 0x000fce00078e002e */
.L_x_29951:
[----:B------:R-:W-:Y:S05]  /*4650*/  BSYNC.RECONVERGENT B1 ;  /* 0x0000000000017941 */ /* 0x000fea0003800200 */
.L_x_29949:
        /* <DEDUP_REMOVED lines=11> */
.L_x_29953:
[----:B------:R-:W-:Y:S01]  /*4710*/  IMAD.MOV.U32 R21, RZ, RZ, R20 ;  /* 0x000000ffff157224 */ /* 0x000fe200078e0014 */
[----:B------:R-:W-:Y:S01]  /*4720*/  MOV R23, R22 ;  /* 0x0000001600177202 */ /* 0x000fe20000000f00 */
[----:B------:R-:W-:Y:S02]  /*4730*/  IMAD.MOV.U32 R4, RZ, RZ, R7 ;  /* 0x000000ffff047224 */ /* 0x000fe400078e0007 */
[----:B------:R-:W-:-:S07]  /*4740*/  IMAD.MOV.U32 R46, RZ, RZ, R45 ;  /* 0x000000ffff2e7224 */ /* 0x000fce00078e002d */
.L_x_29954:
[----:B------:R-:W-:Y:S05]  /*4750*/  BSYNC.RECONVERGENT B1 ;  /* 0x0000000000017941 */ /* 0x000fea0003800200 */
.L_x_29952:
        /* <DEDUP_REMOVED lines=11> */
.L_x_29956:
[----:B------:R-:W-:Y:S01]  /*4810*/  IMAD.MOV.U32 R20, RZ, RZ, R21 ;  /* 0x000000ffff147224 */ /* 0x000fe200078e0015 */
[----:B------:R-:W-:Y:S01]  /*4820*/  MOV R22, R23 ;  /* 0x0000001700167202 */ /* 0x000fe20000000f00 */
[----:B------:R-:W-:Y:S02]  /*4830*/  IMAD.MOV.U32 R7, RZ, RZ, R6 ;  /* 0x000000ffff077224 */ /* 0x000fe400078e0006 */
[----:B------:R-:W-:-:S07]  /*4840*/  IMAD.MOV.U32 R45, RZ, RZ, R44 ;  /* 0x000000ffff2d7224 */ /* 0x000fce00078e002c */
.L_x_29957:
[----:B------:R-:W-:Y:S05]  /*4850*/  BSYNC.RECONVERGENT B1 ;  /* 0x0000000000017941 */ /* 0x000fea0003800200 */
.L_x_29955:
        /* <DEDUP_REMOVED lines=11> */
.L_x_29959:
[----:B------:R-:W-:Y:S01]  /*4910*/  IMAD.MOV.U32 R21, RZ, RZ, R20 ;  /* 0x000000ffff157224 */ /* 0x000fe200078e0014 */
[----:B------:R-:W-:Y:S01]  /*4920*/  MOV R23, R22 ;  /* 0x0000001600177202 */ /* 0x000fe20000000f00 */
[----:B------:R-:W-:Y:S02]  /*4930*/  IMAD.MOV.U32 R6, RZ, RZ, R9 ;  /* 0x000000ffff067224 */ /* 0x000fe400078e0009 */
[----:B------:R-:W-:-:S07]  /*4940*/  IMAD.MOV.U32 R44, RZ, RZ, R43 ;  /* 0x000000ffff2c7224 */ /* 0x000fce00078e002b */
.L_x_29960:
[----:B------:R-:W-:Y:S05]  /*4950*/  BSYNC.RECONVERGENT B1 ;  /* 0x0000000000017941 */ /* 0x000fea0003800200 */
.L_x_29958:
        /* <DEDUP_REMOVED lines=11> */
.L_x_29962:
[----:B------:R-:W-:Y:S01]  /*4a10*/  IMAD.MOV.U32 R20, RZ, RZ, R21 ;  /* 0x000000ffff147224 */ /* 0x000fe200078e0015 */
[----:B------:R-:W-:Y:S01]  /*4a20*/  MOV R22, R23 ;  /* 0x0000001700167202 */ /* 0x000fe20000000f00 */
[----:B------:R-:W-:Y:S02]  /*4a30*/  IMAD.MOV.U32 R9, RZ, RZ, R8 ;  /* 0x000000ffff097224 */ /* 0x000fe400078e0008 */
[----:B------:R-:W-:-:S07]  /*4a40*/  IMAD.MOV.U32 R43, RZ, RZ, R42 ;  /* 0x000000ffff2b7224 */ /* 0x000fce00078e002a */
.L_x_29963:
[----:B------:R-:W-:Y:S05]  /*4a50*/  BSYNC.RECONVERGENT B1 ;  /* 0x0000000000017941 */ /* 0x000fea0003800200 */
.L_x_29961:
        /* <DEDUP_REMOVED lines=11> */
.L_x_29965:
[----:B------:R-:W-:Y:S01]  /*4b10*/  IMAD.MOV.U32 R21, RZ, RZ, R20 ;  /* 0x000000ffff157224 */ /* 0x000fe200078e0014 */
[----:B------:R-:W-:Y:S01]  /*4b20*/  MOV R23, R22 ;  /* 0x0000001600177202 */ /* 0x000fe20000000f00 */
[----:B------:R-:W-:Y:S02]  /*4b30*/  IMAD.MOV.U32 R8, RZ, RZ, R11 ;  /* 0x000000ffff087224 */ /* 0x000fe400078e000b */
[----:B------:R-:W-:-:S07]  /*4b40*/  IMAD.MOV.U32 R42, RZ, RZ, R41 ;  /* 0x000000ffff2a7224 */ /* 0x000fce00078e0029 */
.L_x_29966:
[----:B------:R-:W-:Y:S05]  /*4b50*/  BSYNC.RECONVERGENT B1 ;  /* 0x0000000000017941 */ /* 0x000fea0003800200 */
.L_x_29964:
        /* <DEDUP_REMOVED lines=11> */
.L_x_29968:
[----:B------:R-:W-:Y:S01]  /*4c10*/  IMAD.MOV.U32 R20, RZ, RZ, R21 ;  /* 0x000000ffff147224 */ /* 0x000fe200078e0015 */
[----:B------:R-:W-:Y:S01]  /*4c20*/  MOV R22, R23 ;  /* 0x0000001700167202 */ /* 0x000fe20000000f00 */
[----:B------:R-:W-:Y:S02]  /*4c30*/  IMAD.MOV.U32 R11, RZ, RZ, R10 ;  /* 0x000000ffff0b7224 */ /* 0x000fe400078e000a */
[----:B------:R-:W-:-:S07]  /*4c40*/  IMAD.MOV.U32 R41, RZ, RZ, R40 ;  /* 0x000000ffff297224 */ /* 0x000fce00078e0028 */
.L_x_29969:
[----:B------:R-:W-:Y:S05]  /*4c50*/  BSYNC.RECONVERGENT B1 ;  /* 0x0000000000017941 */ /* 0x000fea0003800200 */
.L_x_29967:
        /* <DEDUP_REMOVED lines=11> */
.L_x_29971:
[----:B------:R-:W-:Y:S01]  /*4d10*/  IMAD.MOV.U32 R21, RZ, RZ, R20 ;  /* 0x000000ffff157224 */ /* 0x000fe200078e0014 */
[----:B------:R-:W-:Y:S01]  /*4d20*/  MOV R23, R22 ;  /* 0x0000001600177202 */ /* 0x000fe20000000f00 */
[----:B------:R-:W-:Y:S02]  /*4d30*/  IMAD.MOV.U32 R10, RZ, RZ, R13 ;  /* 0x000000ffff0a7224 */ /* 0x000fe400078e000d */
[----:B------:R-:W-:-:S07]  /*4d40*/  IMAD.MOV.U32 R40, RZ, RZ, R39 ;  /* 0x000000ffff287224 */ /* 0x000fce00078e0027 */
.L_x_29972:
[----:B------:R-:W-:Y:S05]  /*4d50*/  BSYNC.RECONVERGENT B1 ;  /* 0x0000000000017941 */ /* 0x000fea0003800200 */
.L_x_29970:
        /* <DEDUP_REMOVED lines=11> */
.L_x_29974:
[----:B------:R-:W-:Y:S01]  /*4e10*/  IMAD.MOV.U32 R20, RZ, RZ, R21 ;  /* 0x000000ffff147224 */ /* 0x000fe200078e0015 */
[----:B------:R-:W-:Y:S01]  /*4e20*/  MOV R22, R23 ;  /* 0x0000001700167202 */ /* 0x000fe20000000f00 */
[----:B------:R-:W-:Y:S02]  /*4e30*/  IMAD.MOV.U32 R13, RZ, RZ, R12 ;  /* 0x000000ffff0d7224 */ /* 0x000fe400078e000c */
[----:B------:R-:W-:-:S07]  /*4e40*/  IMAD.MOV.U32 R39, RZ, RZ, R38 ;  /* 0x000000ffff277224 */ /* 0x000fce00078e0026 */
.L_x_29975:
[----:B------:R-:W-:Y:S05]  /*4e50*/  BSYNC.RECONVERGENT B1 ;  /* 0x0000000000017941 */ /* 0x000fea0003800200 */
.L_x_29973:
        /* <DEDUP_REMOVED lines=11> */
.L_x_29977:
[----:B------:R-:W-:Y:S01]  /*4f10*/  IMAD.MOV.U32 R21, RZ, RZ, R20 ;  /* 0x000000ffff157224 */ /* 0x000fe200078e0014 */
[----:B------:R-:W-:Y:S01]  /*4f20*/  MOV R23, R22 ;  /* 0x0000001600177202 */ /* 0x000fe20000000f00 */
[----:B------:R-:W-:Y:S02]  /*4f30*/  IMAD.MOV.U32 R12, RZ, RZ, R15 ;  /* 0x000000ffff0c7224 */ /* 0x000fe400078e000f */
[----:B------:R-:W-:-:S07]  /*4f40*/  IMAD.MOV.U32 R38, RZ, RZ, R37 ;  /* 0x000000ffff267224 */ /* 0x000fce00078e0025 */
.L_x_29978:
[----:B------:R-:W-:Y:S05]  /*4f50*/  BSYNC.RECONVERGENT B1 ;  /* 0x0000000000017941 */ /* 0x000fea0003800200 */
.L_x_29976:
        /* <DEDUP_REMOVED lines=11> */
.L_x_29980:
[----:B------:R-:W-:Y:S01]  /*5010*/  IMAD.MOV.U32 R20, RZ, RZ, R21 ;  /* 0x000000ffff147224 */ /* 0x000fe200078e0015 */
[----:B------:R-:W-:Y:S01]  /*5020*/  MOV R22, R23 ;  /* 0x0000001700167202 */ /* 0x000fe20000000f00 */
[----:B------:R-:W-:Y:S02]  /*5030*/  IMAD.MOV.U32 R15, RZ, RZ, R14 ;  /* 0x000000ffff0f7224 */ /* 0x000fe400078e000e */
[----:B------:R-:W-:-:S07]  /*5040*/  IMAD.MOV.U32 R37, RZ, RZ, R36 ;  /* 0x000000ffff257224 */ /* 0x000fce00078e0024 */
.L_x_29981:
[----:B------:R-:W-:Y:S05]  /*5050*/  BSYNC.RECONVERGENT B1 ;  /* 0x0000000000017941 */ /* 0x000fea0003800200 */
.L_x_29979:
        /* <DEDUP_REMOVED lines=11> */
.L_x_29983:
[----:B------:R-:W-:Y:S01]  /*5110*/  IMAD.MOV.U32 R24, RZ, RZ, R20 ;  /* 0x000000ffff187224 */ /* 0x000fe200078e0014 */
[----:B------:R-:W-:Y:S01]  /*5120*/  MOV R14, R33 ;  /* 0x00000021000e7202 */ /* 0x000fe20000000f00 */
[----:B------:R-:W-:Y:S02]  /*5130*/  IMAD.MOV.U32 R21, RZ, RZ, R22 ;  /* 0x000000ffff157224 */ /* 0x000fe400078e0016 */
[----:B------:R-:W-:-:S07]  /*5140*/  IMAD.MOV.U32 R36, RZ, RZ, R35 ;  /* 0x000000ffff247224 */ /* 0x000fce00078e0023 */
.L_x_29984:
[----:B------:R-:W-:Y:S05]  /*5150*/  BSYNC.RECONVERGENT B1 ;  /* 0x0000000000017941 */ /* 0x000fea0003800200 */
.L_x_29982:
        /* <DEDUP_REMOVED lines=11> */
.L_x_29986:
[----:B------:R-:W-:Y:S01]  /*5210*/  IMAD.MOV.U32 R33, RZ, RZ, R17 ;  /* 0x000000ffff217224 */ /* 0x000fe200078e0011 */
[----:B------:R-:W-:Y:S01]  /*5220*/  MOV R35, R16 ;  /* 0x0000001000237202 */ /* 0x000fe20000000f00 */
[--C-:B------:R-:W-:Y:S01]  /*5230*/  IMAD.MOV.U32 R32, RZ, RZ, R24.reuse ;  /* 0x000000ffff207224 */ /* 0x100fe200078e0018 */
[----:B------:R-:W-:Y:S01]  /*5240*/  MOV R16, R21 ;  /* 0x0000001500107202 */ /* 0x000fe20000000f00 */
[----:B------:R-:W-:Y:S02]  /*5250*/  IMAD.MOV.U32 R34, RZ, RZ, R21 ;  /* 0x000000ffff227224 */ /* 0x000fe400078e0015 */
[----:B------:R-:W-:-:S07]  /*5260*/  IMAD.MOV.U32 R17, RZ, RZ, R24 ;  /* 0x000000ffff117224 */ /* 0x000fce00078e0018 */
.L_x_29987:
[----:B------:R-:W-:Y:S05]  /*5270*/  BSYNC.RECONVERGENT B1 ;  /* 0x0000000000017941 */ /* 0x000fea0003800200 */
.L_x_29985:
[----:B------:R-:W-:Y:S01]  /*5280*/  VIADD R18, R18, 0x4 ;  /* 0x0000000412127836 */ /* 0x000fe20000000000 */
[----:B------:R-:W-:Y:S06]  /*5290*/  @P1 BRA `(.L_x_29988) ;  /* 0xfffffff0000c1947 */ /* 0x000fec000383ffff */
.L_x_29942:
[----:B------:R-:W-:Y:S05]  /*52a0*/  BSYNC.RECONVERGENT B0 ;  /* 0x0000000000007941 */ /* 0x000fea0003800200 */
.L_x_29941:
[----:B------:R-:W-:Y:S01]  /*52b0*/  SHFL.DOWN PT, R22, R2, 0x8, 0x1f ;  /* 0x09001f0002167f89 */ /* 0x000fe200000e0000 */
[----:B------:R-:W-:Y:S03]  /*52c0*/  BSSY.RECONVERGENT B0, `(.L_x_29989) ;  /* 0x0000141000007945 */ /* 0x000fe60003800200 */
[----:B------:R-:W0:Y:S04]  /*52d0*/  SHFL.DOWN PT, R23, R3, 0x8, 0x1f ;  /* 0x09001f0003177f89 */ /* 0x000e2800000e0000 */
[----:B-1----:R-:W-:Y:S04]  /*52e0*/  SHFL.DOWN PT, R24, R32, 0x8, 0x1f ;  /* 0x09001f0020187f89 */ /* 0x002fe800000e0000 */
        /* <DEDUP_REMOVED lines=60> */
[----:B------:R-:W-:-:S05]  /*56b0*/  MOV R16, R34 ;  /* 0x0000002200107202 */ /* 0x000fca0000000f00 */
[----:B------:R-:W0:Y:S02]  /*56c0*/  MUFU.EX2 R20, R20 ;  /* 0x0000001400147308 */ /* 0x000e240000000800 */
[----:B0-----:R-:W-:Y:S01]  /*56d0*/  FFMA.FTZ R52, R19, R20, R18 ;  /* 0x0000001413347223 */ /* 0x001fe20000010012 */
[----:B------:R-:W-:Y:S02]  /*56e0*/  IMAD.MOV.U32 R19, RZ, RZ, RZ ;  /* 0x000000ffff137224 */ /* 0x000fe400078e00ff */
[----:B------:R-:W-:-:S07]  /*56f0*/  IMAD.MOV.U32 R18, RZ, RZ, R0 ;  /* 0x000000ffff127224 */ /* 0x000fce00078e0000 */
.L_x_30036:
        /* <DEDUP_REMOVED lines=20> */
.L_x_29992:
[----:B------:R-:W-:Y:S01]  /*5840*/  MOV R20, R3 ;  /* 0x0000000300147202 */ /* 0x000fe20000000f00 */
[----:B------:R-:W-:Y:S02]  /*5850*/  IMAD.MOV.U32 R22, RZ, RZ, R49 ;  /* 0x000000ffff167224 */ /* 0x000fe400078e0031 */
[----:B------:R-:W-:Y:S02]  /*5860*/  IMAD.MOV.U32 R3, RZ, RZ, R2 ;  /* 0x000000ffff037224 */ /* 0x000fe400078e0002 */
[----:B------:R-:W-:-:S07]  /*5870*/  IMAD.MOV.U32 R49, RZ, RZ, R48 ;  /* 0x000000ffff317224 */ /* 0x000fce00078e0030 */
.L_x_29993:
[----:B------:R-:W-:Y:S05]  /*5880*/  BSYNC.RECONVERGENT B1 ;  /* 0x0000000000017941 */ /* 0x000fea0003800200 */
.L_x_29991:
        /* <DEDUP_REMOVED lines=11> */
.L_x_29995:
[----:B------:R-:W-:Y:S01]  /*5940*/  MOV R21, R20 ;  /* 0x0000001400157202 */ /* 0x000fe20000000f00 */
[----:B------:R-:W-:Y:S02]  /*5950*/  IMAD.MOV.U32 R23, RZ, RZ, R22 ;  /* 0x000000ffff177224 */ /* 0x000fe400078e0016 */
[----:B------:R-:W-:Y:S02]  /*5960*/  IMAD.MOV.U32 R2, RZ, RZ, R5 ;  /* 0x000000ffff027224 */ /* 0x000fe400078e0005 */
[----:B------:R-:W-:-:S07]  /*5970*/  IMAD.MOV.U32 R48, RZ, RZ, R47 ;  /* 0x000000ffff307224 */ /* 0x000fce00078e002f */
.L_x_29996:
[----:B------:R-:W-:Y:S05]  /*5980*/  BSYNC.RECONVERGENT B1 ;  /* 0x0000000000017941 */ /* 0x000fea0003800200 */
.L_x_29994:
        /* <DEDUP_REMOVED lines=11> */
.L_x_29998:
[----:B------:R-:W-:Y:S01]  /*5a40*/  MOV R20, R21 ;  /* 0x0000001500147202 */ /* 0x000fe20000000f00 */
[----:B------:R-:W-:Y:S02]  /*5a50*/  IMAD.MOV.U32 R22, RZ, RZ, R23 ;  /* 0x000000ffff167224 */ /* 0x000fe400078e0017 */
[----:B------:R-:W-:Y:S02]  /*5a60*/  IMAD.MOV.U32 R5, RZ, RZ, R4 ;  /* 0x000000ffff057224 */ /* 0x000fe400078e0004 */
[----:B------:R-:W-:-:S07]  /*5a70*/  IMAD.MOV.U32 R47, RZ, RZ, R46 ;  /* 0x000000ffff2f7224 */ /* 0x000fce00078e002e */
.L_x_29999:
[----:B------:R-:W-:Y:S05]  /*5a80*/  BSYNC.RECONVERGENT B1 ;  /* 0x0000000000017941 */ /* 0x000fea0003800200 */
.L_x_29997:
        /* <DEDUP_REMOVED lines=11> */
.L_x_30001:
[----:B------:R-:W-:Y:S01]  /*5b40*/  MOV R21, R20 ;  /* 0x0000001400157202 */ /* 0x000fe20000000f00 */
[----:B------:R-:W-:Y:S02]  /*5b50*/  IMAD.MOV.U32 R23, RZ, RZ, R22 ;  /* 0x000000ffff177224 */ /* 0x000fe400078e0016 */
[----:B------:R-:W-:Y:S02]  /*5b60*/  IMAD.MOV.U32 R4, RZ, RZ, R7 ;  /* 0x000000ffff047224 */ /* 0x000fe400078e0007 */
[----:B------:R-:W-:-:S07]  /*5b70*/  IMAD.MOV.U32 R46, RZ, RZ, R45 ;  /* 0x000000ffff2e7224 */ /* 0x000fce00078e002d */
.L_x_30002:
[----:B------:R-:W-:Y:S05]  /*5b80*/  BSYNC.RECONVERGENT B1 ;  /* 0x0000000000017941 */ /* 0x000fea0003800200 */
.L_x_30000:
        /* <DEDUP_REMOVED lines=11> */
.L_x_30004:
[----:B------:R-:W-:Y:S01]  /*5c40*/  MOV R20, R21 ;  /* 0x0000001500147202 */ /* 0x000fe20000000f00 */
[----:B------:R-:W-:Y:S02]  /*5c50*/  IMAD.MOV.U32 R22, RZ, RZ, R23 ;  /* 0x000000ffff167224 */ /* 0x000fe400078e0017 */
[----:B------:R-:W-:Y:S02]  /*5c60*/  IMAD.MOV.U32 R7, RZ, RZ, R6 ;  /* 0x000000ffff077224 */ /* 0x000fe400078e0006 */
[----:B------:R-:W-:-:S07]  /*5c70*/  IMAD.MOV.U32 R45, RZ, RZ, R44 ;  /* 0x000000ffff2d7224 */ /* 0x000fce00078e002c */
.L_x_30005:
[----:B------:R-:W-:Y:S05]  /*5c80*/  BSYNC.RECONVERGENT B1 ;  /* 0x0000000000017941 */ /* 0x000fea0003800200 */
.L_x_30003:
        /* <DEDUP_REMOVED lines=11> */
.L_x_30007:
[----:B------:R-:W-:Y:S01]  /*5d40*/  MOV R21, R20 ;  /* 0x0000001400157202 */ /* 0x000fe20000000f00 */
[----:B------:R-:W-:Y:S02]  /*5d50*/  IMAD.MOV.U32 R23, RZ, RZ, R22 ;  /* 0x000000ffff177224 */ /* 0x000fe400078e0016 */
[----:B------:R-:W-:Y:S02]  /*5d60*/  IMAD.MOV.U32 R6, RZ, RZ, R9 ;  /* 0x000000ffff067224 */ /* 0x000fe400078e0009 */
[----:B------:R-:W-:-:S07]  /*5d70*/  IMAD.MOV.U32 R44, RZ, RZ, R43 ;  /* 0x000000ffff2c7224 */ /* 0x000fce00078e002b */
.L_x_30008:
[----:B------:R-:W-:Y:S05]  /*5d80*/  BSYNC.RECONVERGENT B1 ;  /* 0x0000000000017941 */ /* 0x000fea0003800200 */
.L_x_30006:
        /* <DEDUP_REMOVED lines=11> */
.L_x_30010:
[----:B------:R-:W-:Y:S01]  /*5e40*/  MOV R20, R21 ;  /* 0x0000001500147202 */ /* 0x000fe20000000f00 */
[----:B------:R-:W-:Y:S02]  /*5e50*/  IMAD.MOV.U32 R22, RZ, RZ, R23 ;  /* 0x000000ffff167224 */ /* 0x000fe400078e0017 */
[----:B------:R-:W-:Y:S02]  /*5e60*/  IMAD.MOV.U32 R9, RZ, RZ, R8 ;  /* 0x000000ffff097224 */ /* 0x000fe400078e0008 */
[----:B------:R-:W-:-:S07]  /*5e70*/  IMAD.MOV.U32 R43, RZ, RZ, R42 ;  /* 0x000000ffff2b7224 */ /* 0x000fce00078e002a */
.L_x_30011:
[----:B------:R-:W-:Y:S05]  /*5e80*/  BSYNC.RECONVERGENT B1 ;  /* 0x0000000000017941 */ /* 0x000fea0003800200 */
.L_x_30009:
        /* <DEDUP_REMOVED lines=11> */
.L_x_30013:
[----:B------:R-:W-:Y:S01]  /*5f40*/  MOV R21, R20 ;  /* 0x0000001400157202 */ /* 0x000fe20000000f00 */
[----:B------:R-:W-:Y:S02]  /*5f50*/  IMAD.MOV.U32 R23, RZ, RZ, R22 ;  /* 0x000000ffff177224 */ /* 0x000fe400078e0016 */
[----:B------:R-:W-:Y:S02]  /*5f60*/  IMAD.MOV.U32 R8, RZ, RZ, R11 ;  /* 0x000000ffff087224 */ /* 0x000fe400078e000b */
[----:B------:R-:W-:-:S07]  /*5f70*/  IMAD.MOV.U32 R42, RZ, RZ, R41 ;  /* 0x000000ffff2a7224 */ /* 0x000fce00078e0029 */
.L_x_30014:
[----:B------:R-:W-:Y:S05]  /*5f80*/  BSYNC.RECONVERGENT B1 ;  /* 0x0000000000017941 */ /* 0x000fea0003800200 */
.L_x_30012:
        /* <DEDUP_REMOVED lines=11> */
.L_x_30016:
[----:B------:R-:W-:Y:S01]  /*6040*/  MOV R20, R21 ;  /* 0x0000001500147202 */ /* 0x000fe20000000f00 */
[----:B------:R-:W-:Y:S02]  /*6050*/  IMAD.MOV.U32 R22, RZ, RZ, R23 ;  /* 0x000000ffff167224 */ /* 0x000fe400078e0017 */
[----:B------:R-:W-:Y:S02]  /*6060*/  IMAD.MOV.U32 R11, RZ, RZ, R10 ;  /* 0x000000ffff0b7224 */ /* 0x000fe400078e000a */
[----:B------:R-:W-:-:S07]  /*6070*/  IMAD.MOV.U32 R41, RZ, RZ, R40 ;  /* 0x000000ffff297224 */ /* 0x000fce00078e0028 */
.L_x_30017:
[----:B------:R-:W-:Y:S05]  /*6080*/  BSYNC.RECONVERGENT B1 ;  /* 0x0000000000017941 */ /* 0x000fea0003800200 */
.L_x_30015:
        /* <DEDUP_REMOVED lines=11> */
.L_x_30019:
[----:B------:R-:W-:Y:S01]  /*6140*/  MOV R21, R20 ;  /* 0x0000001400157202 */ /* 0x000fe20000000f00 */
[----:B------:R-:W-:Y:S02]  /*6150*/  IMAD.MOV.U32 R23, RZ, RZ, R22 ;  /* 0x000000ffff177224 */ /* 0x000fe400078e0016 */
[----:B------:R-:W-:Y:S02]  /*6160*/  IMAD.MOV.U32 R10, RZ, RZ, R13 ;  /* 0x000000ffff0a7224 */ /* 0x000fe400078e000d */
[----:B------:R-:W-:-:S07]  /*6170*/  IMAD.MOV.U32 R40, RZ, RZ, R39 ;  /* 0x000000ffff287224 */ /* 0x000fce00078e0027 */
.L_x_30020:
[----:B------:R-:W-:Y:S05]  /*6180*/  BSYNC.RECONVERGENT B1 ;  /* 0x0000000000017941 */ /* 0x000fea0003800200 */
.L_x_30018:
        /* <DEDUP_REMOVED lines=11> */
.L_x_30022:
[----:B------:R-:W-:Y:S01]  /*6240*/  MOV R20, R21 ;  /* 0x0000001500147202 */ /* 0x000fe20000000f00 */
[----:B------:R-:W-:Y:S02]  /*6250*/  IMAD.MOV.U32 R22, RZ, RZ, R23 ;  /* 0x000000ffff167224 */ /* 0x000fe400078e0017 */
[----:B------:R-:W-:Y:S02]  /*6260*/  IMAD.MOV.U32 R13, RZ, RZ, R12 ;  /* 0x000000ffff0d7224 */ /* 0x000fe400078e000c */
[----:B------:R-:W-:-:S07]  /*6270*/  IMAD.MOV.U32 R39, RZ, RZ, R38 ;  /* 0x000000ffff277224 */ /* 0x000fce00078e0026 */
.L_x_30023:
[----:B------:R-:W-:Y:S05]  /*6280*/  BSYNC.RECONVERGENT B1 ;  /* 0x0000000000017941 */ /* 0x000fea0003800200 */
.L_x_30021:
        /* <DEDUP_REMOVED lines=11> */
.L_x_30025:
[----:B------:R-:W-:Y:S01]  /*6340*/  MOV R21, R20 ;  /* 0x0000001400157202 */ /* 0x000fe20000000f00 */
[----:B------:R-:W-:Y:S02]  /*6350*/  IMAD.MOV.U32 R23, RZ, RZ, R22 ;  /* 0x000000ffff177224 */ /* 0x000fe400078e0016 */
[----:B------:R-:W-:Y:S02]  /*6360*/  IMAD.MOV.U32 R12, RZ, RZ, R15 ;  /* 0x000000ffff0c7224 */ /* 0x000fe400078e000f */
[----:B------:R-:W-:-:S07]  /*6370*/  IMAD.MOV.U32 R38, RZ, RZ, R37 ;  /* 0x000000ffff267224 */ /* 0x000fce00078e0025 */
.L_x_30026:
[----:B------:R-:W-:Y:S05]  /*6380*/  BSYNC.RECONVERGENT B1 ;  /* 0x0000000000017941 */ /* 0x000fea0003800200 */
.L_x_30024:
        /* <DEDUP_REMOVED lines=11> */
.L_x_30028:
[----:B------:R-:W-:Y:S01]  /*6440*/  MOV R20, R21 ;  /* 0x0000001500147202 */ /* 0x000fe20000000f00 */
[----:B------:R-:W-:Y:S02]  /*6450*/  IMAD.MOV.U32 R22, RZ, RZ, R23 ;  /* 0x000000ffff167224 */ /* 0x000fe400078e0017 */
[----:B------:R-:W-:Y:S02]  /*6460*/  IMAD.MOV.U32 R15, RZ, RZ, R14 ;  /* 0x000000ffff0f7224 */ /* 0x000fe400078e000e */
[----:B------:R-:W-:-:S07]  /*6470*/  IMAD.MOV.U32 R37, RZ, RZ, R36 ;  /* 0x000000ffff257224 */ /* 0x000fce00078e0024 */
.L_x_30029:
[----:B------:R-:W-:Y:S05]  /*6480*/  BSYNC.RECONVERGENT B1 ;  /* 0x0000000000017941 */ /* 0x000fea0003800200 */
.L_x_30027:
        /* <DEDUP_REMOVED lines=11> */
.L_x_30031:
[----:B------:R-:W-:Y:S01]  /*6540*/  MOV R24, R20 ;  /* 0x0000001400187202 */ /* 0x000fe20000000f00 */
[----:B------:R-:W-:Y:S02]  /*6550*/  IMAD.MOV.U32 R14, RZ, RZ, R33 ;  /* 0x000000ffff0e7224 */ /* 0x000fe400078e0021 */
[----:B------:R-:W-:Y:S02]  /*6560*/  IMAD.MOV.U32 R21, RZ, RZ, R22 ;  /* 0x000000ffff157224 */ /* 0x000fe400078e0016 */
[----:B------:R-:W-:-:S07]  /*6570*/  IMAD.MOV.U32 R36, RZ, RZ, R35 ;  /* 0x000000ffff247224 */ /* 0x000fce00078e0023 */
.L_x_30032:
[----:B------:R-:W-:Y:S05]  /*6580*/  BSYNC.RECONVERGENT B1 ;  /* 0x0000000000017941 */ /* 0x000fea0003800200 */
.L_x_30030:
        /* <DEDUP_REMOVED lines=11> */
.L_x_30034:
[----:B------:R-:W-:Y:S01]  /*6640*/  MOV R33, R17 ;  /* 0x0000001100217202 */ /* 0x000fe20000000f00 */
[----:B------:R-:W-:Y:S01]  /*6650*/  IMAD.MOV.U32 R35, RZ, RZ, R16 ;  /* 0x000000ffff237224 */ /* 0x000fe200078e0010 */
[----:B------:R-:W-:Y:S01]  /*6660*/  MOV R17, R24 ;  /* 0x0000001800117202 */ /* 0x000fe20000000f00 */
[----:B------:R-:W-:Y:S02]  /*6670*/  IMAD.MOV.U32 R32, RZ, RZ, R24 ;  /* 0x000000ffff207224 */ /* 0x000fe400078e0018 */
[--C-:B------:R-:W-:Y:S02]  /*6680*/  IMAD.MOV.U32 R34, RZ, RZ, R21.reuse ;  /* 0x000000ffff227224 */ /* 0x100fe400078e0015 */
[----:B------:R-:W-:-:S07]  /*6690*/  IMAD.MOV.U32 R16, RZ, RZ, R21 ;  /* 0x000000ffff107224 */ /* 0x000fce00078e0015 */
.L_x_30035:
[----:B------:R-:W-:Y:S05]  /*66a0*/  BSYNC.RECONVERGENT B1 ;  /* 0x0000000000017941 */ /* 0x000fea0003800200 */
.L_x_30033:
[----:B------:R-:W-:Y:S01]  /*66b0*/  VIADD R18, R18, 0x4 ;  /* 0x0000000412127836 */ /* 0x000fe20000000000 */
[----:B------:R-:W-:Y:S06]  /*66c0*/  @P1 BRA `(.L_x_30036) ;  /* 0xfffffff0000c1947 */ /* 0x000fec000383ffff */
.L_x_29990:
[----:B------:R-:W-:Y:S05]  /*66d0*/  BSYNC.RECONVERGENT B0 ;  /* 0x0000000000007941 */ /* 0x000fea0003800200 */
.L_x_29989:
        /* <DEDUP_REMOVED lines=19> */
[----:B------:R-:W-:Y:S04]  /*6810*/  SHFL.DOWN PT, R24, R34, 0x10, 0x1f ;  /* 0x0a001f0022187f89 */ /* 0x000fe800000e0000 */
[----:B------:R-:W0:Y:S04]  /*6820*/  SHFL.DOWN PT, R25, R35, 0x10, 0x1f ;  /* 0x0a001f0023197f89 */ /* 0x000e2800000e0000 */
[----:B---3--:R-:W-:Y:S04]  /*6830*/  STL.64 [R1+0x28], R16 ;  /* 0x0000281001007387 */ /* 0x008fe80000100a00 */
[----:B----4-:R-:W-:Y:S04]  /*6840*/  STL.64 [R1+0x30], R18 ;  /* 0x0000301201007387 */ /* 0x010fe80000100a00 */
[----:B-----5:R-:W-:Y:S01]  /*6850*/  STL.64 [R1+0x38], R20 ;  /* 0x0000381401007387 */ /* 0x020fe20000100a00 */
[----:B------:R-:W-:-:S03]  /*6860*/  ISETP.GE.AND P0, PT, R30, 0x10, PT ;  /* 0x000000101e00780c */ /* 0x000fc60003f06270 */
        /* <DEDUP_REMOVED lines=21> */
[----:B--2---:R-:W-:Y:S04]  /*69c0*/  STL.64 [R1+0x58], R28 ;  /* 0x0000581c01007387 */ /* 0x004fe80000100a00 */
[----:B---3--:R-:W-:Y:S01]  /*69d0*/  STL.64 [R1+0x60], R56 ;  /* 0x0000603801007387 */ /* 0x008fe20000100a00 */
[----:B0-----:R-:W0:Y:S03]  /*69e0*/  S2R R24, SR_TID.X ;  /* 0x0000000000187919 */ /* 0x001e260000002100 */
[----:B----4-:R-:W-:Y:S04]  /*69f0*/  STL.64 [R1+0x68], R58 ;  /* 0x0000683a01007387 */ /* 0x010fe80000100a00 */
[----:B-----5:R-:W-:Y:S04]  /*6a00*/  STL.64 [R1+0x70], R18 ;  /* 0x0000701201007387 */ /* 0x020fe80000100a00 */
[----:B------:R-:W-:Y:S04]  /*6a10*/  STL.64 [R1+0x78], R20 ;  /* 0x0000781401007387 */ /* 0x000fe80000100a00 */
[----:B------:R-:W-:Y:S04]  /*6a20*/  STL.64 [R1+0x80], R22 ;  /* 0x0000801601007387 */ /* 0x000fe80000100a00 */
[----:B------:R-:W-:Y:S04]  /*6a30*/  STL.64 [R1], R16 ;  /* 0x0000001001007387 */ /* 0x000fe80000100a00 */
[----:B------:R1:W-:Y:S02]  /*6a40*/  STL.64 [R1+0x20], R50 ;  /* 0x0000203201007387 */ /* 0x0003e40000100a00 */
[----:B-1----:R-:W-:Y:S01]  /*6a50*/  @P0 IMAD.MOV.U32 R50, RZ, RZ, R31 ;  /* 0x000000ffff320224 */ /* 0x002fe200078e001f */
[----:B0-----:R-:W-:Y:S06]  /*6a60*/  @P0 BRA `(.L_x_30038) ;  /* 0x00000010008c0947 */ /* 0x001fec0003800000 */
[----:B------:R-:W-:-:S04]  /*6a70*/  FSETP.GT.FTZ.AND P0, PT, R31, R16, PT ;  /* 0x000000101f00720b */ /* 0x000fc80003f14000 */
[----:B------:R-:W-:Y:S02]  /*6a80*/  FSEL R19, R16, R31, P0 ;  /* 0x0000001f10137208 */ /* 0x000fe40000000000 */
[----:B------:R-:W-:Y:S01]  /*6a90*/  FSEL R50, R31, R16, P0 ;  /* 0x000000101f327208 */ /* 0x000fe20000000000 */
[----:B------:R-:W-:Y:S01]  /*6aa0*/  IMAD.MOV.U32 R16, RZ, RZ, R34 ;  /* 0x000000ffff107224 */ /* 0x000fe200078e0022 */
[----:B------:R-:W-:-:S03]  /*6ab0*/  FSEL R18, R52, R17, P0 ;  /* 0x0000001134127208 */ /* 0x000fc60000000000 */
[----:B------:R-:W-:-:S04]  /*6ac0*/  FADD.FTZ R19, -R50, R19 ;  /* 0x0000001332137221 */ /* 0x000fc80000010100 */
[----:B------:R-:W-:Y:S01]  /*6ad0*/  FMUL.FTZ R20, R19, 1.4426950216293334961 ;  /* 0x3fb8aa3b13147820 */ /* 0x000fe20000410000 */
[----:B------:R-:W-:Y:S02]  /*6ae0*/  FSEL R19, R17, R52, P0 ;  /* 0x0000003411137208 */ /* 0x000fe40000000000 */
[----:B------:R-:W-:-:S03]  /*6af0*/  MOV R17, R32 ;  /* 0x0000002000117202 */ /* 0x000fc60000000f00 */
[----:B------:R-:W0:Y:S02]  /*6b00*/  MUFU.EX2 R20, R20 ;  /* 0x0000001400147308 */ /* 0x000e240000000800 */
[----:B0-----:R-:W-:Y:S01]  /*6b10*/  FFMA.FTZ R52, R19, R20, R18 ;  /* 0x0000001413347223 */ /* 0x001fe20000010012 */
[----:B------:R-:W-:Y:S02]  /*6b20*/  IMAD.MOV.U32 R19, RZ, RZ, RZ ;  /* 0x000000ffff137224 */ /* 0x000fe400078e00ff */
[----:B------:R-:W-:-:S07]  /*6b30*/  IMAD.MOV.U32 R18, RZ, RZ, R0 ;  /* 0x000000ffff127224 */ /* 0x000fce00078e0000 */
.L_x_30084:
        /* <DEDUP_REMOVED lines=20> */
.L_x_30040:
[----:B------:R-:W-:Y:S02]  /*6c80*/  IMAD.MOV.U32 R20, RZ, RZ, R3 ;  /* 0x000000ffff147224 */ /* 0x000fe400078e0003 */
[----:B------:R-:W-:Y:S01]  /*6c90*/  IMAD.MOV.U32 R22, RZ, RZ, R49 ;  /* 0x000000ffff167224 */ /* 0x000fe200078e0031 */
[----:B------:R-:W-:Y:S01]  /*6ca0*/  MOV R49, R48 ;  /* 0x0000003000317202 */ /* 0x000fe20000000f00 */
[----:B------:R-:W-:-:S07]  /*6cb0*/  IMAD.MOV.U32 R3, RZ, RZ, R2 ;  /* 0x000000ffff037224 */ /* 0x000fce00078e0002 */
.L_x_30041:
[----:B------:R-:W-:Y:S05]  /*6cc0*/  BSYNC.RECONVERGENT B1 ;  /* 0x0000000000017941 */ /* 0x000fea0003800200 */
.L_x_30039:
        /* <DEDUP_REMOVED lines=11> */
.L_x_30043:
[----:B------:R-:W-:Y:S01]  /*6d80*/  IMAD.MOV.U32 R21, RZ, RZ, R20 ;  /* 0x000000ffff157224 */ /* 0x000fe200078e0014 */
[----:B------:R-:W-:Y:S01]  /*6d90*/  MOV R48, R47 ;  /* 0x0000002f00307202 */ /* 0x000fe20000000f00 */
[----:B------:R-:W-:Y:S02]  /*6da0*/  IMAD.MOV.U32 R23, RZ, RZ, R22 ;  /* 0x000000ffff177224 */ /* 0x000fe400078e0016 */
[----:B------:R-:W-:-:S07]  /*6db0*/  IMAD.MOV.U32 R2, RZ, RZ, R5 ;  /* 0x000000ffff027224 */ /* 0x000fce00078e0005 */
.L_x_30044:
[----:B------:R-:W-:Y:S05]  /*6dc0*/  BSYNC.RECONVERGENT B1 ;  /* 0x0000000000017941 */ /* 0x000fea0003800200 */
.L_x_30042:
        /* <DEDUP_REMOVED lines=11> */
.L_x_30046:
[----:B------:R-:W-:Y:S01]  /*6e80*/  IMAD.MOV.U32 R20, RZ, RZ, R21 ;  /* 0x000000ffff147224 */ /* 0x000fe200078e0015 */
[----:B------:R-:W-:Y:S01]  /*6e90*/  MOV R47, R46 ;  /* 0x0000002e002f7202 */ /* 0x000fe20000000f00 */
[----:B------:R-:W-:Y:S02]  /*6ea0*/  IMAD.MOV.U32 R22, RZ, RZ, R23 ;  /* 0x000000ffff167224 */ /* 0x000fe400078e0017 */
[----:B------:R-:W-:-:S07]  /*6eb0*/  IMAD.MOV.U32 R5, RZ, RZ, R4 ;  /* 0x000000ffff057224 */ /* 0x000fce00078e0004 */
.L_x_30047:
[----:B------:R-:W-:Y:S05]  /*6ec0*/  BSYNC.RECONVERGENT B1 ;  /* 0x0000000000017941 */ /* 0x000fea0003800200 */
.L_x_30045:
        /* <DEDUP_REMOVED lines=11> */
.L_x_30049:
[----:B------:R-:W-:Y:S01]  /*6f80*/  IMAD.MOV.U32 R21, RZ, RZ, R20 ;  /* 0x000000ffff157224 */ /* 0x000fe200078e0014 */
[----:B------:R-:W-:Y:S01]  /*6f90*/  MOV R46, R45 ;  /* 0x0000002d002e7202 */ /* 0x000fe20000000f00 */
[----:B------:R-:W-:Y:S02]  /*6fa0*/  IMAD.MOV.U32 R23, RZ, RZ, R22 ;  /* 0x000000ffff177224 */ /* 0x000fe400078e0016 */
[----:B------:R-:W-:-:S07]  /*6fb0*/  IMAD.MOV.U32 R4, RZ, RZ, R7 ;  /* 0x000000ffff047224 */ /* 0x000fce00078e0007 */
.L_x_30050:
[----:B------:R-:W-:Y:S05]  /*6fc0*/  BSYNC.RECONVERGENT B1 ;  /* 0x0000000000017941 */ /* 0x000fea0003800200 */
.L_x_30048:
        /* <DEDUP_REMOVED lines=11> */
.L_x_30052:
[----:B------:R-:W-:Y:S01]  /*7080*/  IMAD.MOV.U32 R20, RZ, RZ, R21 ;  /* 0x000000ffff147224 */ /* 0x000fe200078e0015 */
[----:B------:R-:W-:Y:S01]  /*7090*/  MOV R45, R44 ;  /* 0x0000002c002d7202 */ /* 0x000fe20000000f00 */
[----:B------:R-:W-:Y:S02]  /*70a0*/  IMAD.MOV.U32 R22, RZ, RZ, R23 ;  /* 0x000000ffff167224 */ /* 0x000fe400078e0017 */
[----:B------:R-:W-:-:S07]  /*70b0*/  IMAD.MOV.U32 R7, RZ, RZ, R6 ;  /* 0x000000ffff077224 */ /* 0x000fce00078e0006 */
.L_x_30053:
[----:B------:R-:W-:Y:S05]  /*70c0*/  BSYNC.RECONVERGENT B1 ;  /* 0x0000000000017941 */ /* 0x000fea0003800200 */
.L_x_30051:
        /* <DEDUP_REMOVED lines=11> */
.L_x_30055:
[----:B------:R-:W-:Y:S01]  /*7180*/  IMAD.MOV.U32 R21, RZ, RZ, R20 ;  /* 0x000000ffff157224 */ /* 0x000fe200078e0014 */
[----:B------:R-:W-:Y:S01]  /*7190*/  MOV R44, R43 ;  /* 0x0000002b002c7202 */ /* 0x000fe20000000f00 */
[----:B------:R-:W-:Y:S02]  /*71a0*/  IMAD.MOV.U32 R23, RZ, RZ, R22 ;  /* 0x000000ffff177224 */ /* 0x000fe400078e0016 */
[----:B------:R-:W-:-:S07]  /*71b0*/  IMAD.MOV.U32 R6, RZ, RZ, R9 ;  /* 0x000000ffff067224 */ /* 0x000fce00078e0009 */
.L_x_30056:
[----:B------:R-:W-:Y:S05]  /*71c0*/  BSYNC.RECONVERGENT B1 ;  /* 0x0000000000017941 */ /* 0x000fea0003800200 */
.L_x_30054:
        /* <DEDUP_REMOVED lines=11> */
.L_x_30058:
[----:B------:R-:W-:Y:S01]  /*7280*/  IMAD.MOV.U32 R20, RZ, RZ, R21 ;  /* 0x000000ffff147224 */ /* 0x000fe200078e0015 */
[----:B------:R-:W-:Y:S01]  /*7290*/  MOV R43, R42 ;  /* 0x0000002a002b7202 */ /* 0x000fe20000000f00 */
[----:B------:R-:W-:Y:S02]  /*72a0*/  IMAD.MOV.U32 R22, RZ, RZ, R23 ;  /* 0x000000ffff167224 */ /* 0x000fe400078e0017 */
[----:B------:R-:W-:-:S07]  /*72b0*/  IMAD.MOV.U32 R9, RZ, RZ, R8 ;  /* 0x000000ffff097224 */ /* 0x000fce00078e0008 */
.L_x_30059:
[----:B------:R-:W-:Y:S05]  /*72c0*/  BSYNC.RECONVERGENT B1 ;  /* 0x0000000000017941 */ /* 0x000fea0003800200 */
.L_x_30057:
        /* <DEDUP_REMOVED lines=11> */
.L_x_30061:
[----:B------:R-:W-:Y:S01]  /*7380*/  IMAD.MOV.U32 R21, RZ, RZ, R20 ;  /* 0x000000ffff157224 */ /* 0x000fe200078e0014 */
[----:B------:R-:W-:Y:S01]  /*7390*/  MOV R42, R41 ;  /* 0x00000029002a7202 */ /* 0x000fe20000000f00 */
[----:B------:R-:W-:Y:S02]  /*73a0*/  IMAD.MOV.U32 R23, RZ, RZ, R22 ;  /* 0x000000ffff177224 */ /* 0x000fe400078e0016 */
[----:B------:R-:W-:-:S07]  /*73b0*/  IMAD.MOV.U32 R8, RZ, RZ, R11 ;  /* 0x000000ffff087224 */ /* 0x000fce00078e000b */
.L_x_30062:
[----:B------:R-:W-:Y:S05]  /*73c0*/  BSYNC.RECONVERGENT B1 ;  /* 0x0000000000017941 */ /* 0x000fea0003800200 */
.L_x_30060:
        /* <DEDUP_REMOVED lines=11> */
.L_x_30064:
[----:B------:R-:W-:Y:S01]  /*7480*/  IMAD.MOV.U32 R20, RZ, RZ, R21 ;  /* 0x000000ffff147224 */ /* 0x000fe200078e0015 */
[----:B------:R-:W-:Y:S01]  /*7490*/  MOV R41, R40 ;  /* 0x0000002800297202 */ /* 0x000fe20000000f00 */
[----:B------:R-:W-:Y:S02]  /*74a0*/  IMAD.MOV.U32 R22, RZ, RZ, R23 ;  /* 0x000000ffff167224 */ /* 0x000fe400078e0017 */
[----:B------:R-:W-:-:S07]  /*74b0*/  IMAD.MOV.U32 R11, RZ, RZ, R10 ;  /* 0x000000ffff0b7224 */ /* 0x000fce00078e000a */
.L_x_30065:
[----:B------:R-:W-:Y:S05]  /*74c0*/  BSYNC.RECONVERGENT B1 ;  /* 0x0000000000017941 */ /* 0x000fea0003800200 */
.L_x_30063:
        /* <DEDUP_REMOVED lines=11> */
.L_x_30067:
[----:B------:R-:W-:Y:S01]  /*7580*/  IMAD.MOV.U32 R21, RZ, RZ, R20 ;  /* 0x000000ffff157224 */ /* 0x000fe200078e0014 */
[----:B------:R-:W-:Y:S01]  /*7590*/  MOV R40, R39 ;  /* 0x0000002700287202 */ /* 0x000fe20000000f00 */
[----:B------:R-:W-:Y:S02]  /*75a0*/  IMAD.MOV.U32 R23, RZ, RZ, R22 ;  /* 0x000000ffff177224 */ /* 0x000fe400078e0016 */
[----:B------:R-:W-:-:S07]  /*75b0*/  IMAD.MOV.U32 R10, RZ, RZ, R13 ;  /* 0x000000ffff0a7224 */ /* 0x000fce00078e000d */
.L_x_30068:
[----:B------:R-:W-:Y:S05]  /*75c0*/  BSYNC.RECONVERGENT B1 ;  /* 0x0000000000017941 */ /* 0x000fea0003800200 */
.L_x_30066:
        /* <DEDUP_REMOVED lines=11> */
.L_x_30070:
[----:B------:R-:W-:Y:S01]  /*7680*/  IMAD.MOV.U32 R20, RZ, RZ, R21 ;  /* 0x000000ffff147224 */ /* 0x000fe200078e0015 */
[----:B------:R-:W-:Y:S01]  /*7690*/  MOV R39, R38 ;  /* 0x0000002600277202 */ /* 0x000fe20000000f00 */
[----:B------:R-:W-:Y:S02]  /*76a0*/  IMAD.MOV.U32 R22, RZ, RZ, R23 ;  /* 0x000000ffff167224 */ /* 0x000fe400078e0017 */
[----:B------:R-:W-:-:S07]  /*76b0*/  IMAD.MOV.U32 R13, RZ, RZ, R12 ;  /* 0x000000ffff0d7224 */ /* 0x000fce00078e000c */
.L_x_30071:
[----:B------:R-:W-:Y:S05]  /*76c0*/  BSYNC.RECONVERGENT B1 ;  /* 0x0000000000017941 */ /* 0x000fea0003800200 */
.L_x_30069:
        /* <DEDUP_REMOVED lines=11> */
.L_x_30073:
[----:B------:R-:W-:Y:S01]  /*7780*/  IMAD.MOV.U32 R21, RZ, RZ, R20 ;  /* 0x000000ffff157224 */ /* 0x000fe200078e0014 */
[----:B------:R-:W-:Y:S01]  /*7790*/  MOV R38, R37 ;  /* 0x0000002500267202 */ /* 0x000fe20000000f00 */
[----:B------:R-:W-:Y:S02]  /*77a0*/  IMAD.MOV.U32 R23, RZ, RZ, R22 ;  /* 0x000000ffff177224 */ /* 0x000fe400078e0016 */
[----:B------:R-:W-:-:S07]  /*77b0*/  IMAD.MOV.U32 R12, RZ, RZ, R15 ;  /* 0x000000ffff0c7224 */ /* 0x000fce00078e000f */
.L_x_30074:
[----:B------:R-:W-:Y:S05]  /*77c0*/  BSYNC.RECONVERGENT B1 ;  /* 0x0000000000017941 */ /* 0x000fea0003800200 */
.L_x_30072:
        /* <DEDUP_REMOVED lines=11> */
.L_x_30076:
[----:B------:R-:W-:Y:S01]  /*7880*/  IMAD.MOV.U32 R20, RZ, RZ, R21 ;  /* 0x000000ffff147224 */ /* 0x000fe200078e0015 */
[----:B------:R-:W-:Y:S01]  /*7890*/  MOV R37, R36 ;  /* 0x0000002400257202 */ /* 0x000fe20000000f00 */
[----:B------:R-:W-:Y:S02]  /*78a0*/  IMAD.MOV.U32 R22, RZ, RZ, R23 ;  /* 0x000000ffff167224 */ /* 0x000fe400078e0017 */
[----:B------:R-:W-:-:S07]  /*78b0*/  IMAD.MOV.U32 R15, RZ, RZ, R14 ;  /* 0x000000ffff0f7224 */ /* 0x000fce00078e000e */
.L_x_30077:
[----:B------:R-:W-:Y:S05]  /*78c0*/  BSYNC.RECONVERGENT B1 ;  /* 0x0000000000017941 */ /* 0x000fea0003800200 */
.L_x_30075:
        /* <DEDUP_REMOVED lines=11> */
.L_x_30079:
[----:B------:R-:W-:Y:S01]  /*7980*/  IMAD.MOV.U32 R26, RZ, RZ, R20 ;  /* 0x000000ffff1a7224 */ /* 0x000fe200078e0014 */
[----:B------:R-:W-:Y:S01]  /*7990*/  MOV R36, R35 ;  /* 0x0000002300247202 */ /* 0x000fe20000000f00 */
[----:B------:R-:W-:Y:S02]  /*79a0*/  IMAD.MOV.U32 R14, RZ, RZ, R33 ;  /* 0x000000ffff0e7224 */ /* 0x000fe400078e0021 */
[----:B------:R-:W-:-:S07]  /*79b0*/  IMAD.MOV.U32 R21, RZ, RZ, R22 ;  /* 0x000000ffff157224 */ /* 0x000fce00078e0016 */
.L_x_30080:
[----:B------:R-:W-:Y:S05]  /*79c0*/  BSYNC.RECONVERGENT B1 ;  /* 0x0000000000017941 */ /* 0x000fea0003800200 */
.L_x_30078:
        /* <DEDUP_REMOVED lines=11> */
.L_x_30082:
[----:B------:R-:W-:Y:S01]  /*7a80*/  IMAD.MOV.U32 R33, RZ, RZ, R17 ;  /* 0x000000ffff217224 */ /* 0x000fe200078e0011 */
[----:B------:R-:W-:Y:S01]  /*7a90*/  MOV R34, R21 ;  /* 0x0000001500227202 */ /* 0x000fe20000000f00 */
[----:B------:R-:W-:Y:S02]  /*7aa0*/  IMAD.MOV.U32 R35, RZ, RZ, R16 ;  /* 0x000000ffff237224 */ /* 0x000fe400078e0010 */
[--C-:B------:R-:W-:Y:S02]  /*7ab0*/  IMAD.MOV.U32 R32, RZ, RZ, R26.reuse ;  /* 0x000000ffff207224 */ /* 0x100fe400078e001a */
[----:B------:R-:W-:Y:S02]  /*7ac0*/  IMAD.MOV.U32 R17, RZ, RZ, R26 ;  /* 0x000000ffff117224 */ /* 0x000fe400078e001a */
[----:B------:R-:W-:-:S07]  /*7ad0*/  IMAD.MOV.U32 R16, RZ, RZ, R21 ;  /* 0x000000ffff107224 */ /* 0x000fce00078e0015 */
.L_x_30083:
[----:B------:R-:W-:Y:S05]  /*7ae0*/  BSYNC.RECONVERGENT B1 ;  /* 0x0000000000017941 */ /* 0x000fea0003800200 */
.L_x_30081:
[----:B------:R-:W-:Y:S01]  /*7af0*/  VIADD R18, R18, 0x4 ;  /* 0x0000000412127836 */ /* 0x000fe20000000000 */
[----:B------:R-:W-:Y:S06]  /*7b00*/  @P1 BRA `(.L_x_30084) ;  /* 0xfffffff0000c1947 */ /* 0x000fec000383ffff */
[----:B------:R-:W-:-:S13]  /*7b10*/  ISETP.NE.AND P0, PT, R30, RZ, PT ;  /* 0x000000ff1e00720c */ /* 0x000fda0003f05270 */
[----:B------:R-:W-:Y:S05]  /*7b20*/  @P0 BRA `(.L_x_30038) ;  /* 0x00000000005c0947 */ /* 0x000fea0003800000 */
[----:B------:R-:W0:Y:S01]  /*7b30*/  S2R R18, SR_CgaCtaId ;  /* 0x0000000000127919 */ /* 0x000e220000008800 */
[----:B------:R-:W-:Y:S02]  /*7b40*/  MOV R17, 0x400 ;  /* 0x0000040000117802 */ /* 0x000fe40000000f00 */
[----:B------:R-:W-:Y:S02]  /*7b50*/  SHF.R.U32.HI R16, RZ, 0x5, R24 ;  /* 0x00000005ff107819 */ /* 0x000fe40000011618 */
[----:B------:R-:W-:Y:S02]  /*7b60*/  MOV R51, R52 ;  /* 0x0000003400337202 */ /* 0x000fe40000000f00 */
        /* <DEDUP_REMOVED lines=19> */
.L_x_30038:
[----:B------:R-:W-:Y:S05]  /*7ca0*/  BSYNC.RECONVERGENT B0 ;  /* 0x0000000000007941 */ /* 0x000fea0003800200 */
.L_x_30037:
[----:B------:R-:W-:Y:S01]  /*7cb0*/  BAR.SYNC.DEFER_BLOCKING 0x0 ;  /* 0x0000000000007b1d */ /* 0x000fe20000010000 */
[----:B------:R-:W-:-:S05]  /*7cc0*/  ISETP.NE.AND P0, PT, R24, RZ, PT ;  /* 0x000000ff1800720c */ /* 0x000fca0003f05270 */
[----:B------:R-:W-:Y:S08]  /*7cd0*/  BSSY.RECONVERGENT B0, `(.L_x_30085) ;  /* 0x000036e000007945 */ /* 0x000ff00003800200 */
[----:B------:R-:W-:Y:S05]  /*7ce0*/  @P0 BRA `(.L_x_30086) ;  /* 0x0000003400b00947 */ /* 0x000fea0003800000 */
[----:B------:R-:W1:Y:S01]  /*7cf0*/  S2UR UR5, SR_CgaCtaId ;  /* 0x00000000000579c3 */ /* 0x000e620000008800 */
[----:B------:R-:W-:Y:S02]  /*7d00*/  UMOV UR4, 0x400 ;  /* 0x0000040000047882 */ /* 0x000fe40000000000 */
[----:B-1----:R-:W-:-:S09]  /*7d10*/  ULEA UR4, UR5, UR4, 0x18 ;  /* 0x0000000405047291 */ /* 0x002fd2000f8ec0ff */
[----:B------:R-:W1:Y:S04]  /*7d20*/  LDS.128 R28, [UR4+0x100] ;  /* 0x00010004ff1c7984 */ /* 0x000e680008000c00 */
[----:B------:R-:W2:Y:S04]  /*7d30*/  LDS.128 R24, [UR4+0xf0] ;  /* 0x0000f004ff187984 */ /* 0x000ea80008000c00 */
[----:B0-----:R-:W0:Y:S04]  /*7d40*/  LDS.128 R16, [UR4+0xe0] ;  /* 0x0000e004ff107984 */ /* 0x001e280008000c00 */
[----:B------:R-:W3:Y:S04]  /*7d50*/  LDS.128 R20, [UR4+0xd0] ;  /* 0x0000d004ff147984 */ /* 0x000ee80008000c00 */
        /* <DEDUP_REMOVED lines=8> */
[----:B---3--:R-:W-:Y:S04]  /*7de0*/  STL.64 [R1+0x40], R20 ;  /* 0x0000401401007387 */ /* 0x008fe80000100a00 */
[----:B------:R-:W-:Y:S04]  /*7df0*/  STL.64 [R1+0x48], R22 ;  /* 0x0000481601007387 */ /* 0x000fe80000100a00 */
[----:B------:R-:W0:Y:S04]  /*7e00*/  LDS.128 R16, [UR4+0xb0] ;  /* 0x0000b004ff107984 */ /* 0x000e280008000c00 */
[----:B------:R-:W3:Y:S04]  /*7e10*/  LDS.128 R20, [UR4+0xa0] ;  /* 0x0000a004ff147984 */ /* 0x000ee80008000c00 */
[----:B-1----:R-:W-:Y:S04]  /*7e20*/  STL.64 [R1+0x30], R28 ;  /* 0x0000301c01007387 */ /* 0x002fe80000100a00 */
[----:B------:R-:W1:Y:S04]  /*7e30*/  LDS.64 R28, [UR4+0x110] ;  /* 0x00011004ff1c7984 */ /* 0x000e680008000a00 */
[----:B------:R-:W-:Y:S01]  /*7e40*/  STL.64 [R1+0x38], R30 ;  /* 0x0000381e01007387 */ /* 0x000fe20000100a00 */
[----:B--2---:R-:W-:-:S03]  /*7e50*/  FSETP.GT.FTZ.AND P0, PT, R50, R24, PT ;  /* 0x000000183200720b */ /* 0x004fc60003f14000 */
[----:B------:R-:W-:Y:S01]  /*7e60*/  STL.64 [R1+0x8], R26 ;  /* 0x0000081a01007387 */ /* 0x000fe20000100a00 */
[----:B------:R-:W-:-:S03]  /*7e70*/  FSEL R53, R50, R24, P0 ;  /* 0x0000001832357208 */ /* 0x000fc60000000000 */
[----:B------:R-:W-:Y:S01]  /*7e80*/  STL.64 [R1], R24 ;  /* 0x0000001801007387 */ /* 0x000fe20000100a00 */
[----:B------:R-:W-:Y:S02]  /*7e90*/  FSEL R50, R24, R50, P0 ;  /* 0x0000003218327208 */ /* 0x000fe40000000000 */
[----:B------:R-:W-:-:S03]  /*7ea0*/  FSEL R56, R52, R25, P0 ;  /* 0x0000001934387208 */ /* 0x000fc60000000000 */
[----:B------:R-:W-:-:S04]  /*7eb0*/  FADD.FTZ R50, -R53, R50 ;  /* 0x0000003235327221 */ /* 0x000fc80000010100 */
[----:B------:R-:W-:Y:S01]  /*7ec0*/  FMUL.FTZ R50, R50, 1.4426950216293334961 ;  /* 0x3fb8aa3b32327820 */ /* 0x000fe20000410000 */
[----:B0-----:R-:W-:Y:S05]  /*7ed0*/  STL.64 [R1+0x28], R18 ;  /* 0x0000281201007387 */ /* 0x001fea0000100a00 */
[----:B------:R-:W0:Y:S01]  /*7ee0*/  MUFU.EX2 R50, R50 ;  /* 0x0000003200327308 */ /* 0x000e220000000800 */
[----:B---3--:R-:W-:Y:S04]  /*7ef0*/  STL.64 [R1+0x10], R20 ;  /* 0x0000101401007387 */ /* 0x008fe80000100a00 */
[----:B------:R-:W-:Y:S04]  /*7f00*/  STL.64 [R1+0x18], R22 ;  /* 0x0000181601007387 */ /* 0x000fe80000100a00 */
[----:B-1----:R-:W-:Y:S04]  /*7f10*/  STL.64 [R1+0x80], R28 ;  /* 0x0000801c01007387 */ /* 0x002fe80000100a00 */
[----:B------:R1:W-:Y:S02]  /*7f20*/  STL.64 [R1+0x20], R16 ;  /* 0x0000201001007387 */ /* 0x0003e40000100a00 */
[----:B-1----:R-:W-:Y:S01]  /*7f30*/  FSEL R17, R25, R52, P0 ;  /* 0x0000003419117208 */ /* 0x002fe20000000000 */
[----:B------:R-:W-:-:S04]  /*7f40*/  IMAD.MOV.U32 R16, RZ, RZ, R0 ;  /* 0x000000ffff107224 */ /* 0x000fc800078e0000 */
[----:B0-----:R-:W-:Y:S01]  /*7f50*/  FFMA.FTZ R56, R17, R50, R56 ;  /* 0x0000003211387223 */ /* 0x001fe20000010038 */
[----:B------:R-:W-:-:S07]  /*7f60*/  IMAD.MOV.U32 R17, RZ, RZ, RZ ;  /* 0x000000ffff117224 */ /* 0x000fce00078e00ff */
.L_x_30132:
        /* <DEDUP_REMOVED lines=20> */
.L_x_30088:
[----:B------:R-:W-:Y:S01]  /*80b0*/  MOV R18, R3 ;  /* 0x0000000300127202 */ /* 0x000fe20000000f00 */
[----:B------:R-:W-:Y:S02]  /*80c0*/  IMAD.MOV.U32 R20, RZ, RZ, R49 ;  /* 0x000000ffff147224 */ /* 0x000fe400078e0031 */
[----:B------:R-:W-:Y:S02]  /*80d0*/  IMAD.MOV.U32 R3, RZ, RZ, R2 ;  /* 0x000000ffff037224 */ /* 0x000fe400078e0002 */
[----:B------:R-:W-:-:S07]  /*80e0*/  IMAD.MOV.U32 R49, RZ, RZ, R48 ;  /* 0x000000ffff317224 */ /* 0x000fce00078e0030 */
.L_x_30089:
[----:B------:R-:W-:Y:S05]  /*80f0*/  BSYNC.RECONVERGENT B1 ;  /* 0x0000000000017941 */ /* 0x000fea0003800200 */
.L_x_30087:
        /* <DEDUP_REMOVED lines=11> */
.L_x_30091:
[----:B------:R-:W-:Y:S01]  /*81b0*/  MOV R19, R18 ;  /* 0x0000001200137202 */ /* 0x000fe20000000f00 */
[----:B------:R-:W-:Y:S02]  /*81c0*/  IMAD.MOV.U32 R21, RZ, RZ, R20 ;  /* 0x000000ffff157224 */ /* 0x000fe400078e0014 */
[----:B------:R-:W-:Y:S02]  /*81d0*/  IMAD.MOV.U32 R2, RZ, RZ, R5 ;  /* 0x000000ffff027224 */ /* 0x000fe400078e0005 */
[----:B------:R-:W-:-:S07]  /*81e0*/  IMAD.MOV.U32 R48, RZ, RZ, R47 ;  /* 0x000000ffff307224 */ /* 0x000fce00078e002f */
.L_x_30092:
[----:B------:R-:W-:Y:S05]  /*81f0*/  BSYNC.RECONVERGENT B1 ;  /* 0x0000000000017941 */ /* 0x000fea0003800200 */
.L_x_30090:
        /* <DEDUP_REMOVED lines=11> */
.L_x_30094:
[----:B------:R-:W-:Y:S01]  /*82b0*/  MOV R18, R19 ;  /* 0x0000001300127202 */ /* 0x000fe20000000f00 */
[----:B------:R-:W-:Y:S02]  /*82c0*/  IMAD.MOV.U32 R20, RZ, RZ, R21 ;  /* 0x000000ffff147224 */ /* 0x000fe400078e0015 */
[----:B------:R-:W-:Y:S02]  /*82d0*/  IMAD.MOV.U32 R5, RZ, RZ, R4 ;  /* 0x000000ffff057224 */ /* 0x000fe400078e0004 */
[----:B------:R-:W-:-:S07]  /*82e0*/  IMAD.MOV.U32 R47, RZ, RZ, R46 ;  /* 0x000000ffff2f7224 */ /* 0x000fce00078e002e */
.L_x_30095:
[----:B------:R-:W-:Y:S05]  /*82f0*/  BSYNC.RECONVERGENT B1 ;  /* 0x0000000000017941 */ /* 0x000fea0003800200 */
.L_x_30093:
        /* <DEDUP_REMOVED lines=11> */
.L_x_30097:
[----:B------:R-:W-:Y:S01]  /*83b0*/  MOV R19, R18 ;  /* 0x0000001200137202 */ /* 0x000fe20000000f00 */
[----:B------:R-:W-:Y:S02]  /*83c0*/  IMAD.MOV.U32 R21, RZ, RZ, R20 ;  /* 0x000000ffff157224 */ /* 0x000fe400078e0014 */
[----:B------:R-:W-:Y:S02]  /*83d0*/  IMAD.MOV.U32 R4, RZ, RZ, R7 ;  /* 0x000000ffff047224 */ /* 0x000fe400078e0007 */
[----:B------:R-:W-:-:S07]  /*83e0*/  IMAD.MOV.U32 R46, RZ, RZ, R45 ;  /* 0x000000ffff2e7224 */ /* 0x000fce00078e002d */
.L_x_30098:
[----:B------:R-:W-:Y:S05]  /*83f0*/  BSYNC.RECONVERGENT B1 ;  /* 0x0000000000017941 */ /* 0x000fea0003800200 */
.L_x_30096:
        /* <DEDUP_REMOVED lines=11> */
.L_x_30100:
[----:B------:R-:W-:Y:S01]  /*84b0*/  MOV R18, R19 ;  /* 0x0000001300127202 */ /* 0x000fe20000000f00 */
[----:B------:R-:W-:Y:S02]  /*84c0*/  IMAD.MOV.U32 R20, RZ, RZ, R21 ;  /* 0x000000ffff147224 */ /* 0x000fe400078e0015 */
[----:B------:R-:W-:Y:S02]  /*84d0*/  IMAD.MOV.U32 R7, RZ, RZ, R6 ;  /* 0x000000ffff077224 */ /* 0x000fe400078e0006 */
[----:B------:R-:W-:-:S07]  /*84e0*/  IMAD.MOV.U32 R45, RZ, RZ, R44 ;  /* 0x000000ffff2d7224 */ /* 0x000fce00078e002c */
.L_x_30101:
[----:B------:R-:W-:Y:S05]  /*84f0*/  BSYNC.RECONVERGENT B1 ;  /* 0x0000000000017941 */ /* 0x000fea0003800200 */
.L_x_30099:
        /* <DEDUP_REMOVED lines=11> */
.L_x_30103:
[----:B------:R-:W-:Y:S01]  /*85b0*/  MOV R19, R18 ;  /* 0x0000001200137202 */ /* 0x000fe20000000f00 */
[----:B------:R-:W-:Y:S02]  /*85c0*/  IMAD.MOV.U32 R21, RZ, RZ, R20 ;  /* 0x000000ffff157224 */ /* 0x000fe400078e0014 */
[----:B------:R-:W-:Y:S02]  /*85d0*/  IMAD.MOV.U32 R6, RZ, RZ, R9 ;  /* 0x000000ffff067224 */ /* 0x000fe400078e0009 */
[----:B------:R-:W-:-:S07]  /*85e0*/  IMAD.MOV.U32 R44, RZ, RZ, R43 ;  /* 0x000000ffff2c7224 */ /* 0x000fce00078e002b */
.L_x_30104:
[----:B------:R-:W-:Y:S05]  /*85f0*/  BSYNC.RECONVERGENT B1 ;  /* 0x0000000000017941 */ /* 0x000fea0003800200 */
.L_x_30102:
        /* <DEDUP_REMOVED lines=11> */
.L_x_30106:
[----:B------:R-:W-:Y:S01]  /*86b0*/  MOV R18, R19 ;  /* 0x0000001300127202 */ /* 0x000fe20000000f00 */
[----:B------:R-:W-:Y:S02]  /*86c0*/  IMAD.MOV.U32 R20, RZ, RZ, R21 ;  /* 0x000000ffff147224 */ /* 0x000fe400078e0015 */
[----:B------:R-:W-:Y:S02]  /*86d0*/  IMAD.MOV.U32 R9, RZ, RZ, R8 ;  /* 0x000000ffff097224 */ /* 0x000fe400078e0008 */
[----:B------:R-:W-:-:S07]  /*86e0*/  IMAD.MOV.U32 R43, RZ, RZ, R42 ;  /* 0x000000ffff2b7224 */ /* 0x000fce00078e002a */
.L_x_30107:
[----:B------:R-:W-:Y:S05]  /*86f0*/  BSYNC.RECONVERGENT B1 ;  /* 0x0000000000017941 */ /* 0x000fea0003800200 */
.L_x_30105:
        /* <DEDUP_REMOVED lines=11> */
.L_x_30109:
[----:B------:R-:W-:Y:S01]  /*87b0*/  MOV R19, R18 ;  /* 0x0000001200137202 */ /* 0x000fe20000000f00 */
[----:B------:R-:W-:Y:S02]  /*87c0*/  IMAD.MOV.U32 R21, RZ, RZ, R20 ;  /* 0x000000ffff157224 */ /* 0x000fe400078e0014 */
[----:B------:R-:W-:Y:S02]  /*87d0*/  IMAD.MOV.U32 R8, RZ, RZ, R11 ;  /* 0x000000ffff087224 */ /* 0x000fe400078e000b */
[----:B------:R-:W-:-:S07]  /*87e0*/  IMAD.MOV.U32 R42, RZ, RZ, R41 ;  /* 0x000000ffff2a7224 */ /* 0x000fce00078e0029 */
.L_x_30110:
[----:B------:R-:W-:Y:S05]  /*87f0*/  BSYNC.RECONVERGENT B1 ;  /* 0x0000000000017941 */ /* 0x000fea0003800200 */
.L_x_30108:
        /* <DEDUP_REMOVED lines=11> */
.L_x_30112:
[----:B------:R-:W-:Y:S01]  /*88b0*/  MOV R18, R19 ;  /* 0x0000001300127202 */ /* 0x000fe20000000f00 */
[----:B------:R-:W-:Y:S02]  /*88c0*/  IMAD.MOV.U32 R20, RZ, RZ, R21 ;  /* 0x000000ffff147224 */ /* 0x000fe400078e0015 */
[----:B------:R-:W-:Y:S02]  /*88d0*/  IMAD.MOV.U32 R11, RZ, RZ, R10 ;  /* 0x000000ffff0b7224 */ /* 0x000fe400078e000a */
[----:B------:R-:W-:-:S07]  /*88e0*/  IMAD.MOV.U32 R41, RZ, RZ, R40 ;  /* 0x000000ffff297224 */ /* 0x000fce00078e0028 */
.L_x_30113:
[----:B------:R-:W-:Y:S05]  /*88f0*/  BSYNC.RECONVERGENT B1 ;  /* 0x0000000000017941 */ /* 0x000fea0003800200 */
.L_x_30111:
        /* <DEDUP_REMOVED lines=11> */
.L_x_30115:
[----:B------:R-:W-:Y:S01]  /*89b0*/  MOV R19, R18 ;  /* 0x0000001200137202 */ /* 0x000fe20000000f00 */
[----:B------:R-:W-:Y:S02]  /*89c0*/  IMAD.MOV.U32 R21, RZ, RZ, R20 ;  /* 0x000000ffff157224 */ /* 0x000fe400078e0014 */
[----:B------:R-:W-:Y:S02]  /*89d0*/  IMAD.MOV.U32 R10, RZ, RZ, R13 ;  /* 0x000000ffff0a7224 */ /* 0x000fe400078e000d */
[----:B------:R-:W-:-:S07]  /*89e0*/  IMAD.MOV.U32 R40, RZ, RZ, R39 ;  /* 0x000000ffff287224 */ /* 0x000fce00078e0027 */
.L_x_30116:
[----:B------:R-:W-:Y:S05]  /*89f0*/  BSYNC.RECONVERGENT B1 ;  /* 0x0000000000017941 */ /* 0x000fea0003800200 */
.L_x_30114:
        /* <DEDUP_REMOVED lines=11> */
.L_x_30118:
[----:B------:R-:W-:Y:S01]  /*8ab0*/  MOV R18, R19 ;  /* 0x0000001300127202 */ /* 0x000fe20000000f00 */
[----:B------:R-:W-:Y:S02]  /*8ac0*/  IMAD.MOV.U32 R20, RZ, RZ, R21 ;  /* 0x000000ffff147224 */ /* 0x000fe400078e0015 */
[----:B------:R-:W-:Y:S02]  /*8ad0*/  IMAD.MOV.U32 R13, RZ, RZ, R12 ;  /* 0x000000ffff0d7224 */ /* 0x000fe400078e000c */
[----:B------:R-:W-:-:S07]  /*8ae0*/  IMAD.MOV.U32 R39, RZ, RZ, R38 ;  /* 0x000000ffff277224 */ /* 0x000fce00078e0026 */
.L_x_30119:
[----:B------:R-:W-:Y:S05]  /*8af0*/  BSYNC.RECONVERGENT B1 ;  /* 0x0000000000017941 */ /* 0x000fea0003800200 */
.L_x_30117:
        /* <DEDUP_REMOVED lines=11> */
.L_x_30121:
[----:B------:R-:W-:Y:S01]  /*8bb0*/  MOV R19, R18 ;  /* 0x0000001200137202 */ /* 0x000fe20000000f00 */
[----:B------:R-:W-:Y:S02]  /*8bc0*/  IMAD.MOV.U32 R21, RZ, RZ, R20 ;  /* 0x000000ffff157224 */ /* 0x000fe400078e0014 */
[----:B------:R-:W-:Y:S02]  /*8bd0*/  IMAD.MOV.U32 R12, RZ, RZ, R15 ;  /* 0x000000ffff0c7224 */ /* 0x000fe400078e000f */
[----:B------:R-:W-:-:S07]  /*8be0*/  IMAD.MOV.U32 R38, RZ, RZ, R37 ;  /* 0x000000ffff267224 */ /* 0x000fce00078e0025 */
.L_x_30122:
[----:B------:R-:W-:Y:S05]  /*8bf0*/  BSYNC.RECONVERGENT B1 ;  /* 0x0000000000017941 */ /* 0x000fea0003800200 */
.L_x_30120:
        /* <DEDUP_REMOVED lines=11> */
.L_x_30124:
[----:B------:R-:W-:Y:S01]  /*8cb0*/  MOV R18, R19 ;  /* 0x0000001300127202 */ /* 0x000fe20000000f00 */
[----:B------:R-:W-:Y:S02]  /*8cc0*/  IMAD.MOV.U32 R20, RZ, RZ, R21 ;  /* 0x000000ffff147224 */ /* 0x000fe400078e0015 */
[----:B------:R-:W-:Y:S02]  /*8cd0*/  IMAD.MOV.U32 R15, RZ, RZ, R14 ;  /* 0x000000ffff0f7224 */ /* 0x000fe400078e000e */
[----:B------:R-:W-:-:S07]  /*8ce0*/  IMAD.MOV.U32 R37, RZ, RZ, R36 ;  /* 0x000000ffff257224 */ /* 0x000fce00078e0024 */
.L_x_30125:
[----:B------:R-:W-:Y:S05]  /*8cf0*/  BSYNC.RECONVERGENT B1 ;  /* 0x0000000000017941 */ /* 0x000fea0003800200 */
.L_x_30123:
        /* <DEDUP_REMOVED lines=11> */
.L_x_30127:
[----:B------:R-:W-:Y:S01]  /*8db0*/  MOV R19, R18 ;  /* 0x0000001200137202 */ /* 0x000fe20000000f00 */
[----:B------:R-:W-:Y:S02]  /*8dc0*/  IMAD.MOV.U32 R21, RZ, RZ, R20 ;  /* 0x000000ffff157224 */ /* 0x000fe400078e0014 */
[----:B------:R-:W-:Y:S02]  /*8dd0*/  IMAD.MOV.U32 R14, RZ, RZ, R33 ;  /* 0x000000ffff0e7224 */ /* 0x000fe400078e0021 */
[----:B------:R-:W-:-:S07]  /*8de0*/  IMAD.MOV.U32 R36, RZ, RZ, R35 ;  /* 0x000000ffff247224 */ /* 0x000fce00078e0023 */
.L_x_30128:
[----:B------:R-:W-:Y:S05]  /*8df0*/  BSYNC.RECONVERGENT B1 ;  /* 0x0000000000017941 */ /* 0x000fea0003800200 */
.L_x_30126:
        /* <DEDUP_REMOVED lines=11> */
.L_x_30130:
[----:B------:R-:W-:Y:S01]  /*8eb0*/  IMAD.MOV.U32 R33, RZ, RZ, R32 ;  /* 0x000000ffff217224 */ /* 0x000fe200078e0020 */
[-C--:B------:R-:W-:Y:S01]  /*8ec0*/  MOV R55, R19.reuse ;  /* 0x0000001300377202 */ /* 0x080fe20000000f00 */
[----:B------:R-:W-:Y:S01]  /*8ed0*/  IMAD.MOV.U32 R35, RZ, RZ, R34 ;  /* 0x000000ffff237224 */ /* 0x000fe200078e0022 */
[----:B------:R-:W-:Y:S01]  /*8ee0*/  MOV R32, R19 ;  /* 0x0000001300207202 */ /* 0x000fe20000000f00 */
[--C-:B------:R-:W-:Y:S02]  /*8ef0*/  IMAD.MOV.U32 R52, RZ, RZ, R21.reuse ;  /* 0x000000ffff347224 */ /* 0x100fe400078e0015 */
[----:B------:R-:W-:-:S07]  /*8f00*/  IMAD.MOV.U32 R34, RZ, RZ, R21 ;  /* 0x000000ffff227224 */ /* 0x000fce00078e0015 */
.L_x_30131:
[----:B------:R-:W-:Y:S05]  /*8f10*/  BSYNC.RECONVERGENT B1 ;  /* 0x0000000000017941 */ /* 0x000fea0003800200 */
.L_x_30129:
        /* <DEDUP_REMOVED lines=9> */
[----:B------:R-:W3:Y:S04]  /*8fb0*/  LDS.128 R28, [UR4+0x150] ;  /* 0x00015004ff1c7984 */ /* 0x000ee80008000c00 */
[----:B0-----:R-:W-:Y:S04]  /*8fc0*/  STL.64 [R1+0x78], R24 ;  /* 0x0000781801007387 */ /* 0x001fe80000100a00 */
[----:B------:R-:W-:Y:S04]  /*8fd0*/  STL.64 [R1+0x80], R26 ;  /* 0x0000801a01007387 */ /* 0x000fe80000100a00 */
[----:B------:R-:W0:Y:S04]  /*8fe0*/  LDS.128 R24, [UR4+0x160] ;  /* 0x00016004ff187984 */ /* 0x000e280008000c00 */
[----:B-1----:R-:W-:Y:S01]  /*8ff0*/  STL.64 [R1+0x68], R16 ;  /* 0x0000681001007387 */ /* 0x002fe20000100a00 */
[----:B--2---:R-:W-:-:S03]  /*9000*/  FSETP.GT.FTZ.AND P0, PT, R53, R50, PT ;  /* 0x000000323500720b */ /* 0x004fc60003f14000 */
[----:B------:R-:W-:Y:S01]  /*9010*/  STL.64 [R1+0x70], R18 ;  /* 0x0000701201007387 */ /* 0x000fe20000100a00 */
[----:B------:R-:W-:Y:S02]  /*9020*/  FSEL R32, R53, R50, P0 ;  /* 0x0000003235207208 */ /* 0x000fe40000000000 */
[----:B------:R-:W-:Y:S01]  /*9030*/  FSEL R53, R50, R53, P0 ;  /* 0x0000003532357208 */ /* 0x000fe20000000000 */
[----:B------:R-:W-:Y:S01]  /*9040*/  STL.64 [R1+0x58], R20 ;  /* 0x0000581401007387 */ /* 0x000fe20000100a00 */
[----:B------:R-:W-:Y:S02]  /*9050*/  FSEL R34, R56, R51, P0 ;  /* 0x0000003338227208 */ /* 0x000fe40000000000 */
[----:B------:R-:W-:Y:S01]  /*9060*/  FSEL R51, R51, R56, P0 ;  /* 0x0000003833337208 */ /* 0x000fe20000000000 */
[----:B------:R-:W-:Y:S01]  /*9070*/  STL.64 [R1+0x60], R22 ;  /* 0x0000601601007387 */ /* 0x000fe20000100a00 */
[----:B------:R-:W-:-:S03]  /*9080*/  FADD.FTZ R53, -R32, R53 ;  /* 0x0000003520357221 */ /* 0x000fc60000010100 */
[----:B------:R-:W1:Y:S01]  /*9090*/  LDS.128 R16, [UR4+0x140] ;  /* 0x00014004ff107984 */ /* 0x000e620008000c00 */
[----:B------:R-:W-:-:S03]  /*90a0*/  FMUL.FTZ R53, R53, 1.4426950216293334961 ;  /* 0x3fb8aa3b35357820 */ /* 0x000fc60000410000 */
[----:B------:R-:W2:Y:S03]  /*90b0*/  LDS.128 R20, [UR4+0x130] ;  /* 0x00013004ff147984 */ /* 0x000ea60008000c00 */
[----:B------:R-:W4:Y:S01]  /*90c0*/  MUFU.EX2 R53, R53 ;  /* 0x0000003500357308 */ /* 0x000f220000000800 */
[----:B---3--:R-:W-:Y:S04]  /*90d0*/  STL.64 [R1+0x38], R28 ;  /* 0x0000381c01007387 */ /* 0x008fe80000100a00 */
[----:B------:R-:W-:Y:S04]  /*90e0*/  STL.64 [R1+0x40], R30 ;  /* 0x0000401e01007387 */ /* 0x000fe80000100a00 */
[----:B0-----:R-:W-:Y:S01]  /*90f0*/  STL.64 [R1+0x48], R24 ;  /* 0x0000481801007387 */ /* 0x001fe20000100a00 */
[----:B----4-:R-:W-:-:S03]  /*9100*/  FFMA.FTZ R34, R51, R53, R34 ;  /* 0x0000003533227223 */ /* 0x010fc60000010022 */
[----:B------:R-:W-:Y:S04]  /*9110*/  STL.64 [R1+0x50], R26 ;  /* 0x0000501a01007387 */ /* 0x000fe80000100a00 */
[----:B------:R-:W0:Y:S04]  /*9120*/  LDS.128 R24, [UR4+0x120] ;  /* 0x00012004ff187984 */ /* 0x000e280008000c00 */
[----:B-1----:R-:W-:Y:S04]  /*9130*/  STL.64 [R1+0x30], R18 ;  /* 0x0000301201007387 */ /* 0x002fe80000100a00 */
[----:B--2---:R-:W-:Y:S04]  /*9140*/  STL.64 [R1+0x18], R20 ;  /* 0x0000181401007387 */ /* 0x004fe80000100a00 */
[----:B------:R-:W-:Y:S04]  /*9150*/  STL.64 [R1+0x20], R22 ;  /* 0x0000201601007387 */ /* 0x000fe80000100a00 */
[----:B------:R1:W-:Y:S02]  /*9160*/  STL.64 [R1+0x28], R16 ;  /* 0x0000281001007387 */ /* 0x0003e40000100a00 */
[----:B-1----:R-:W-:Y:S01]  /*9170*/  IMAD.MOV.U32 R17, RZ, RZ, RZ ;  /* 0x000000ffff117224 */ /* 0x002fe200078e00ff */
[----:B------:R-:W-:Y:S01]  /*9180*/  MOV R16, R0 ;  /* 0x0000000000107202 */ /* 0x000fe20000000f00 */
[----:B0-----:R0:W-:Y:S04]  /*9190*/  STL.64 [R1+0x8], R24 ;  /* 0x0000081801007387 */ /* 0x0011e80000100a00 */
[----:B------:R0:W-:Y:S02]  /*91a0*/  STL.64 [R1+0x10], R26 ;  /* 0x0000101a01007387 */ /* 0x0001e40000100a00 */
.L_x_30178:
        /* <DEDUP_REMOVED lines=20> */
.L_x_30134:
[----:B------:R-:W-:Y:S01]  /*92f0*/  IMAD.MOV.U32 R18, RZ, RZ, R3 ;  /* 0x000000ffff127224 */ /* 0x000fe200078e0003 */
[----:B------:R-:W-:Y:S01]  /*9300*/  MOV R3, R2 ;  /* 0x0000000200037202 */ /* 0x000fe20000000f00 */
[----:B------:R-:W-:Y:S02]  /*9310*/  IMAD.MOV.U32 R20, RZ, RZ, R49 ;  /* 0x000000ffff147224 */ /* 0x000fe400078e0031 */
[----:B------:R-:W-:-:S07]  /*9320*/  IMAD.MOV.U32 R49, RZ, RZ, R48 ;  /* 0x000000ffff317224 */ /* 0x000fce00078e0030 */
.L_x_30135:
[----:B------:R-:W-:Y:S05]  /*9330*/  BSYNC.RECONVERGENT B1 ;  /* 0x0000000000017941 */ /* 0x000fea0003800200 */
.L_x_30133:
        /* <DEDUP_REMOVED lines=11> */
.L_x_30137:
[----:B------:R-:W-:Y:S01]  /*93f0*/  IMAD.MOV.U32 R19, RZ, RZ, R18 ;  /* 0x000000ffff137224 */ /* 0x000fe200078e0012 */
[----:B------:R-:W-:Y:S01]  /*9400*/  MOV R2, R5 ;  /* 0x0000000500027202 */ /* 0x000fe20000000f00 */
[----:B------:R-:W-:Y:S02]  /*9410*/  IMAD.MOV.U32 R21, RZ, RZ, R20 ;  /* 0x000000ffff157224 */ /* 0x000fe400078e0014 */
[----:B------:R-:W-:-:S07]  /*9420*/  IMAD.MOV.U32 R48, RZ, RZ, R47 ;  /* 0x000000ffff307224 */ /* 0x000fce00078e002f */
.L_x_30138:
[----:B------:R-:W-:Y:S05]  /*9430*/  BSYNC.RECONVERGENT B1 ;  /* 0x0000000000017941 */ /* 0x000fea0003800200 */
.L_x_30136:
        /* <DEDUP_REMOVED lines=11> */
.L_x_30140:
[----:B------:R-:W-:Y:S01]  /*94f0*/  IMAD.MOV.U32 R18, RZ, RZ, R19 ;  /* 0x000000ffff127224 */ /* 0x000fe200078e0013 */
[----:B------:R-:W-:Y:S01]  /*9500*/  MOV R5, R4 ;  /* 0x0000000400057202 */ /* 0x000fe20000000f00 */
[----:B------:R-:W-:Y:S02]  /*9510*/  IMAD.MOV.U32 R20, RZ, RZ, R21 ;  /* 0x000000ffff147224 */ /* 0x000fe400078e0015 */
[----:B------:R-:W-:-:S07]  /*9520*/  IMAD.MOV.U32 R47, RZ, RZ, R46 ;  /* 0x000000ffff2f7224 */ /* 0x000fce00078e002e */
.L_x_30141:
[----:B------:R-:W-:Y:S05]  /*9530*/  BSYNC.RECONVERGENT B1 ;  /* 0x0000000000017941 */ /* 0x000fea0003800200 */
.L_x_30139:
        /* <DEDUP_REMOVED lines=11> */
.L_x_30143:
[----:B------:R-:W-:Y:S01]  /*95f0*/  IMAD.MOV.U32 R19, RZ, RZ, R18 ;  /* 0x000000ffff137224 */ /* 0x000fe200078e0012 */
[----:B------:R-:W-:Y:S01]  /*9600*/  MOV R4, R7 ;  /* 0x0000000700047202 */ /* 0x000fe20000000f00 */
[----:B------:R-:W-:Y:S02]  /*9610*/  IMAD.MOV.U32 R21, RZ, RZ, R20 ;  /* 0x000000ffff157224 */ /* 0x000fe400078e0014 */
[----:B------:R-:W-:-:S07]  /*9620*/  IMAD.MOV.U32 R46, RZ, RZ, R45 ;  /* 0x000000ffff2e7224 */ /* 0x000fce00078e002d */
.L_x_30144:
[----:B------:R-:W-:Y:S05]  /*9630*/  BSYNC.RECONVERGENT B1 ;  /* 0x0000000000017941 */ /* 0x000fea0003800200 */
.L_x_30142:
        /* <DEDUP_REMOVED lines=11> */
.L_x_30146:
[----:B------:R-:W-:Y:S01]  /*96f0*/  IMAD.MOV.U32 R18, RZ, RZ, R19 ;  /* 0x000000ffff127224 */ /* 0x000fe200078e0013 */
[----:B------:R-:W-:Y:S01]  /*9700*/  MOV R7, R6 ;  /* 0x0000000600077202 */ /* 0x000fe20000000f00 */
[----:B------:R-:W-:Y:S02]  /*9710*/  IMAD.MOV.U32 R20, RZ, RZ, R21 ;  /* 0x000000ffff147224 */ /* 0x000fe400078e0015 */
[----:B------:R-:W-:-:S07]  /*9720*/  IMAD.MOV.U32 R45, RZ, RZ, R44 ;  /* 0x000000ffff2d7224 */ /* 0x000fce00078e002c */
.L_x_30147:
[----:B------:R-:W-:Y:S05]  /*9730*/  BSYNC.RECONVERGENT B1 ;  /* 0x0000000000017941 */ /* 0x000fea0003800200 */
.L_x_30145:
        /* <DEDUP_REMOVED lines=11> */
.L_x_30149:
[----:B------:R-:W-:Y:S01]  /*97f0*/  IMAD.MOV.U32 R19, RZ, RZ, R18 ;  /* 0x000000ffff137224 */ /* 0x000fe200078e0012 */
[----:B------:R-:W-:Y:S01]  /*9800*/  MOV R6, R9 ;  /* 0x0000000900067202 */ /* 0x000fe20000000f00 */
[----:B------:R-:W-:Y:S02]  /*9810*/  IMAD.MOV.U32 R21, RZ, RZ, R20 ;  /* 0x000000ffff157224 */ /* 0x000fe400078e0014 */
[----:B------:R-:W-:-:S07]  /*9820*/  IMAD.MOV.U32 R44, RZ, RZ, R43 ;  /* 0x000000ffff2c7224 */ /* 0x000fce00078e002b */
.L_x_30150:
[----:B------:R-:W-:Y:S05]  /*9830*/  BSYNC.RECONVERGENT B1 ;  /* 0x0000000000017941 */ /* 0x000fea0003800200 */
.L_x_30148:
        /* <DEDUP_REMOVED lines=11> */
.L_x_30152:
[----:B------:R-:W-:Y:S01]  /*98f0*/  IMAD.MOV.U32 R18, RZ, RZ, R19 ;  /* 0x000000ffff127224 */ /* 0x000fe200078e0013 */
[----:B------:R-:W-:Y:S01]  /*9900*/  MOV R9, R8 ;  /* 0x0000000800097202 */ /* 0x000fe20000000f00 */
[----:B------:R-:W-:Y:S02]  /*9910*/  IMAD.MOV.U32 R20, RZ, RZ, R21 ;  /* 0x000000ffff147224 */ /* 0x000fe400078e0015 */
[----:B------:R-:W-:-:S07]  /*9920*/  IMAD.MOV.U32 R43, RZ, RZ, R42 ;  /* 0x000000ffff2b7224 */ /* 0x000fce00078e002a */
.L_x_30153:
[----:B------:R-:W-:Y:S05]  /*9930*/  BSYNC.RECONVERGENT B1 ;  /* 0x0000000000017941 */ /* 0x000fea0003800200 */
.L_x_30151:
        /* <DEDUP_REMOVED lines=11> */
.L_x_30155:
[----:B------:R-:W-:Y:S01]  /*99f0*/  IMAD.MOV.U32 R19, RZ, RZ, R18 ;  /* 0x000000ffff137224 */ /* 0x000fe200078e0012 */
[----:B------:R-:W-:Y:S01]  /*9a00*/  MOV R8, R11 ;  /* 0x0000000b00087202 */ /* 0x000fe20000000f00 */
[----:B------:R-:W-:Y:S02]  /*9a10*/  IMAD.MOV.U32 R21, RZ, RZ, R20 ;  /* 0x000000ffff157224 */ /* 0x000fe400078e0014 */
[----:B------:R-:W-:-:S07]  /*9a20*/  IMAD.MOV.U32 R42, RZ, RZ, R41 ;  /* 0x000000ffff2a7224 */ /* 0x000fce00078e0029 */
.L_x_30156:
[----:B------:R-:W-:Y:S05]  /*9a30*/  BSYNC.RECONVERGENT B1 ;  /* 0x0000000000017941 */ /* 0x000fea0003800200 */
.L_x_30154:
        /* <DEDUP_REMOVED lines=11> */
.L_x_30158:
[----:B------:R-:W-:Y:S01]  /*9af0*/  IMAD.MOV.U32 R18, RZ, RZ, R19 ;  /* 0x000000ffff127224 */ /* 0x000fe200078e0013 */
[----:B------:R-:W-:Y:S01]  /*9b00*/  MOV R11, R10 ;  /* 0x0000000a000b7202 */ /* 0x000fe20000000f00 */
[----:B------:R-:W-:Y:S02]  /*9b10*/  IMAD.MOV.U32 R20, RZ, RZ, R21 ;  /* 0x000000ffff147224 */ /* 0x000fe400078e0015 */
[----:B------:R-:W-:-:S07]  /*9b20*/  IMAD.MOV.U32 R41, RZ, RZ, R40 ;  /* 0x000000ffff297224 */ /* 0x000fce00078e0028 */
.L_x_30159:
[----:B------:R-:W-:Y:S05]  /*9b30*/  BSYNC.RECONVERGENT B1 ;  /* 0x0000000000017941 */ /* 0x000fea0003800200 */
.L_x_30157:
        /* <DEDUP_REMOVED lines=11> */
.L_x_30161:
[----:B------:R-:W-:Y:S01]  /*9bf0*/  IMAD.MOV.U32 R19, RZ, RZ, R18 ;  /* 0x000000ffff137224 */ /* 0x000fe200078e0012 */
[----:B------:R-:W-:Y:S01]  /*9c00*/  MOV R10, R13 ;  /* 0x0000000d000a7202 */ /* 0x000fe20000000f00 */
[----:B------:R-:W-:Y:S02]  /*9c10*/  IMAD.MOV.U32 R21, RZ, RZ, R20 ;  /* 0x000000ffff157224 */ /* 0x000fe400078e0014 */
[----:B------:R-:W-:-:S07]  /*9c20*/  IMAD.MOV.U32 R40, RZ, RZ, R39 ;  /* 0x000000ffff287224 */ /* 0x000fce00078e0027 */
.L_x_30162:
[----:B------:R-:W-:Y:S05]  /*9c30*/  BSYNC.RECONVERGENT B1 ;  /* 0x0000000000017941 */ /* 0x000fea0003800200 */
.L_x_30160:
        /* <DEDUP_REMOVED lines=11> */
.L_x_30164:
[----:B------:R-:W-:Y:S01]  /*9cf0*/  IMAD.MOV.U32 R18, RZ, RZ, R19 ;  /* 0x000000ffff127224 */ /* 0x000fe200078e0013 */
[----:B------:R-:W-:Y:S01]  /*9d00*/  MOV R13, R12 ;  /* 0x0000000c000d7202 */ /* 0x000fe20000000f00 */
[----:B------:R-:W-:Y:S02]  /*9d10*/  IMAD.MOV.U32 R20, RZ, RZ, R21 ;  /* 0x000000ffff147224 */ /* 0x000fe400078e0015 */
[----:B------:R-:W-:-:S07]  /*9d20*/  IMAD.MOV.U32 R39, RZ, RZ, R38 ;  /* 0x000000ffff277224 */ /* 0x000fce00078e0026 */
.L_x_30165:
[----:B------:R-:W-:Y:S05]  /*9d30*/  BSYNC.RECONVERGENT B1 ;  /* 0x0000000000017941 */ /* 0x000fea0003800200 */
.L_x_30163:
        /* <DEDUP_REMOVED lines=11> */
.L_x_30167:
[----:B------:R-:W-:Y:S01]  /*9df0*/  IMAD.MOV.U32 R19, RZ, RZ, R18 ;  /* 0x000000ffff137224 */ /* 0x000fe200078e0012 */
[----:B------:R-:W-:Y:S01]  /*9e00*/  MOV R12, R15 ;  /* 0x0000000f000c7202 */ /* 0x000fe20000000f00 */
[----:B------:R-:W-:Y:S02]  /*9e10*/  IMAD.MOV.U32 R21, RZ, RZ, R20 ;  /* 0x000000ffff157224 */ /* 0x000fe400078e0014 */
[----:B------:R-:W-:-:S07]  /*9e20*/  IMAD.MOV.U32 R38, RZ, RZ, R37 ;  /* 0x000000ffff267224 */ /* 0x000fce00078e0025 */
.L_x_30168:
[----:B------:R-:W-:Y:S05]  /*9e30*/  BSYNC.RECONVERGENT B1 ;  /* 0x0000000000017941 */ /* 0x000fea0003800200 */
.L_x_30166:
        /* <DEDUP_REMOVED lines=11> */
.L_x_30170:
[----:B------:R-:W-:Y:S01]  /*9ef0*/  IMAD.MOV.U32 R18, RZ, RZ, R19 ;  /* 0x000000ffff127224 */ /* 0x000fe200078e0013 */
[----:B------:R-:W-:Y:S01]  /*9f00*/  MOV R15, R14 ;  /* 0x0000000e000f7202 */ /* 0x000fe20000000f00 */
[----:B------:R-:W-:Y:S02]  /*9f10*/  IMAD.MOV.U32 R20, RZ, RZ, R21 ;  /* 0x000000ffff147224 */ /* 0x000fe400078e0015 */
[----:B------:R-:W-:-:S07]  /*9f20*/  IMAD.MOV.U32 R37, RZ, RZ, R36 ;  /* 0x000000ffff257224 */ /* 0x000fce00078e0024 */
.L_x_30171:
[----:B------:R-:W-:Y:S05]  /*9f30*/  BSYNC.RECONVERGENT B1 ;  /* 0x0000000000017941 */ /* 0x000fea0003800200 */
.L_x_30169:
        /* <DEDUP_REMOVED lines=11> */
.L_x_30173:
[----:B------:R-:W-:Y:S01]  /*9ff0*/  IMAD.MOV.U32 R22, RZ, RZ, R18 ;  /* 0x000000ffff167224 */ /* 0x000fe200078e0012 */
[----:B------:R-:W-:Y:S01]  /*a000*/  MOV R19, R20 ;  /* 0x0000001400137202 */ /* 0x000fe20000000f00 */
[----:B------:R-:W-:Y:S02]  /*a010*/  IMAD.MOV.U32 R14, RZ, RZ, R33 ;  /* 0x000000ffff0e7224 */ /* 0x000fe400078e0021 */
[----:B------:R-:W-:-:S07]  /*a020*/  IMAD.MOV.U32 R36, RZ, RZ, R35 ;  /* 0x000000ffff247224 */ /* 0x000fce00078e0023 */
.L_x_30174:
[----:B------:R-:W-:Y:S05]  /*a030*/  BSYNC.RECONVERGENT B1 ;  /* 0x0000000000017941 */ /* 0x000fea0003800200 */
.L_x_30172:
        /* <DEDUP_REMOVED lines=11> */
.L_x_30176:
[----:B------:R-:W-:Y:S01]  /*a0f0*/  MOV R33, R55 ;  /* 0x0000003700217202 */ /* 0x000fe20000000f00 */
[----:B------:R-:W-:Y:S02]  /*a100*/  IMAD.MOV.U32 R35, RZ, RZ, R52 ;  /* 0x000000ffff237224 */ /* 0x000fe400078e0034 */
[--C-:B------:R-:W-:Y:S02]  /*a110*/  IMAD.MOV.U32 R53, RZ, RZ, R22.reuse ;  /* 0x000000ffff357224 */ /* 0x100fe400078e0016 */
[--C-:B------:R-:W-:Y:S02]  /*a120*/  IMAD.MOV.U32 R51, RZ, RZ, R19.reuse ;  /* 0x000000ffff337224 */ /* 0x100fe400078e0013 */
[----:B------:R-:W-:Y:S02]  /*a130*/  IMAD.MOV.U32 R55, RZ, RZ, R22 ;  /* 0x000000ffff377224 */ /* 0x000fe400078e0016 */
[----:B------:R-:W-:-:S07]  /*a140*/  IMAD.MOV.U32 R52, RZ, RZ, R19 ;  /* 0x000000ffff347224 */ /* 0x000fce00078e0013 */
.L_x_30177:
[----:B------:R-:W-:Y:S05]  /*a150*/  BSYNC.RECONVERGENT B1 ;  /* 0x0000000000017941 */ /* 0x000fea0003800200 */
.L_x_30175:
[----:B------:R-:W-:Y:S01]  /*a160*/  IADD3 R16, PT, PT, R16, 0x4, RZ ;  /* 0x0000000410107810 */ /* 0x000fe20007ffe0ff */
[----:B------:R-:W-:Y:S06]  /*a170*/  @P1 BRA `(.L_x_30178) ;  /* 0xfffffff0000c1947 */ /* 0x000fec000383ffff */
[----:B------:R-:W1:Y:S01]  /*a180*/  S2UR UR5, SR_CgaCtaId ;  /* 0x00000000000579c3 */ /* 0x000e620000008800 */
[----:B------:R-:W-:Y:S02]  /*a190*/  UMOV UR4, 0x400 ;  /* 0x0000040000047882 */ /* 0x000fe40000000000 */
[----:B-1----:R-:W-:-:S09]  /*a1a0*/  ULEA UR4, UR5, UR4, 0x18 ;  /* 0x0000000405047291 */ /* 0x002fd2000f8ec0ff */
[----:B------:R-:W1:Y:S04]  /*a1b0*/  LDS.128 R28, [UR4+0x210] ;  /* 0x00021004ff1c7984 */ /* 0x000e680008000c00 */
[----:B0-----:R-:W0:Y:S04]  /*a1c0*/  LDS.128 R24, [UR4+0x200] ;  /* 0x00020004ff187984 */ /* 0x001e280008000c00 */
[----:B------:R-:W2:Y:S04]  /*a1d0*/  LDS.128 R16, [UR4+0x1f0] ;  /* 0x0001f004ff107984 */ /* 0x000ea80008000c00 */
[----:B------:R-:W3:Y:S04]  /*a1e0*/  LDS.128 R20, [UR4+0x1e0] ;  /* 0x0001e004ff147984 */ /* 0x000ee80008000c00 */
        /* <DEDUP_REMOVED lines=8> */
[----:B---3--:R-:W-:Y:S04]  /*a270*/  STL.64 [R1+0x40], R20 ;  /* 0x0000401401007387 */ /* 0x008fe80000100a00 */
[----:B------:R-:W-:Y:S04]  /*a280*/  STL.64 [R1+0x48], R22 ;  /* 0x0000481601007387 */ /* 0x000fe80000100a00 */
[----:B------:R-:W2:Y:S04]  /*a290*/  LDS.128 R16, [UR4+0x1c0] ;  /* 0x0001c004ff107984 */ /* 0x000ea80008000c00 */
[----:B------:R-:W3:Y:S04]  /*a2a0*/  LDS.128 R20, [UR4+0x1b0] ;  /* 0x0001b004ff147984 */ /* 0x000ee80008000c00 */
[----:B-1----:R-:W-:Y:S04]  /*a2b0*/  STL.64 [R1+0x30], R28 ;  /* 0x0000301c01007387 */ /* 0x002fe80000100a00 */
[----:B------:R-:W1:Y:S04]  /*a2c0*/  LDS.64 R28, [UR4+0x220] ;  /* 0x00022004ff1c7984 */ /* 0x000e680008000a00 */
[----:B------:R-:W-:Y:S01]  /*a2d0*/  STL.64 [R1+0x38], R30 ;  /* 0x0000381e01007387 */ /* 0x000fe20000100a00 */
[----:B0-----:R-:W-:-:S03]  /*a2e0*/  FSETP.GT.FTZ.AND P0, PT, R32, R24, PT ;  /* 0x000000182000720b */ /* 0x001fc60003f14000 */
[----:B------:R-:W-:Y:S01]  /*a2f0*/  STL.64 [R1+0x8], R26 ;  /* 0x0000081a01007387 */ /* 0x000fe20000100a00 */
[----:B------:R-:W-:Y:S02]  /*a300*/  FSEL R55, R24, R32, P0 ;  /* 0x0000002018377208 */ /* 0x000fe40000000000 */
[----:B------:R-:W-:Y:S02]  /*a310*/  FSEL R50, R32, R24, P0 ;  /* 0x0000001820327208 */ /* 0x000fe40000000000 */
[----:B------:R-:W-:Y:S02]  /*a320*/  FSEL R52, R34, R25, P0 ;  /* 0x0000001922347208 */ /* 0x000fe40000000000 */
[----:B------:R-:W-:Y:S01]  /*a330*/  FSEL R25, R25, R34, P0 ;  /* 0x0000002219197208 */ /* 0x000fe20000000000 */
[----:B------:R-:W-:-:S04]  /*a340*/  FADD.FTZ R55, -R50, R55 ;  /* 0x0000003732377221 */ /* 0x000fc80000010100 */
[----:B------:R-:W-:Y:S01]  /*a350*/  FMUL.FTZ R55, R55, 1.4426950216293334961 ;  /* 0x3fb8aa3b37377820 */ /* 0x000fe20000410000 */
[----:B--2---:R-:W-:Y:S05]  /*a360*/  STL.64 [R1+0x28], R18 ;  /* 0x0000281201007387 */ /* 0x004fea0000100a00 */
[----:B------:R-:W0:Y:S01]  /*a370*/  MUFU.EX2 R55, R55 ;  /* 0x0000003700377308 */ /* 0x000e220000000800 */
[----:B---3--:R-:W-:Y:S04]  /*a380*/  STL.64 [R1+0x10], R20 ;  /* 0x0000101401007387 */ /* 0x008fe80000100a00 */
[----:B------:R-:W-:Y:S04]  /*a390*/  STL.64 [R1+0x18], R22 ;  /* 0x0000181601007387 */ /* 0x000fe80000100a00 */
[----:B-1----:R-:W-:Y:S01]  /*a3a0*/  STL.64 [R1+0x80], R28 ;  /* 0x0000801c01007387 */ /* 0x002fe20000100a00 */
[----:B0-----:R-:W-:-:S03]  /*a3b0*/  FFMA.FTZ R52, R25, R55, R52 ;  /* 0x0000003719347223 */ /* 0x001fc60000010034 */
[----:B------:R0:W-:Y:S02]  /*a3c0*/  STL.64 [R1+0x20], R16 ;  /* 0x0000201001007387 */ /* 0x0001e40000100a00 */
[----:B0-----:R-:W-:-:S07]  /*a3d0*/  IMAD.MOV.U32 R16, RZ, RZ, RZ ;  /* 0x000000ffff107224 */ /* 0x001fce00078e00ff */
.L_x_30224:
        /* <DEDUP_REMOVED lines=20> */
.L_x_30180:
[----:B------:R-:W-:Y:S01]  /*a520*/  IMAD.MOV.U32 R18, RZ, RZ, R3 ;  /* 0x000000ffff127224 */ /* 0x000fe200078e0003 */
[----:B------:R-:W-:Y:S01]  /*a530*/  MOV R20, R49 ;  /* 0x0000003100147202 */ /* 0x000fe20000000f00 */
[----:B------:R-:W-:Y:S02]  /*a540*/  IMAD.MOV.U32 R3, RZ, RZ, R2 ;  /* 0x000000ffff037224 */ /* 0x000fe400078e0002 */
[----:B------:R-:W-:-:S07]  /*a550*/  IMAD.MOV.U32 R49, RZ, RZ, R48 ;  /* 0x000000ffff317224 */ /* 0x000fce00078e0030 */
.L_x_30181:
[----:B------:R-:W-:Y:S05]  /*a560*/  BSYNC.RECONVERGENT B1 ;  /* 0x0000000000017941 */ /* 0x000fea0003800200 */
.L_x_30179:
        /* <DEDUP_REMOVED lines=11> */
.L_x_30183:
[----:B------:R-:W-:Y:S01]  /*a620*/  IMAD.MOV.U32 R17, RZ, RZ, R18 ;  /* 0x000000ffff117224 */ /* 0x000fe200078e0012 */
[----:B------:R-:W-:Y:S01]  /*a630*/  MOV R19, R20 ;  /* 0x0000001400137202 */ /* 0x000fe20000000f00 */
[----:B------:R-:W-:Y:S02]  /*a640*/  IMAD.MOV.U32 R2, RZ, RZ, R5 ;  /* 0x000000ffff027224 */ /* 0x000fe400078e0005 */
[----:B------:R-:W-:-:S07]  /*a650*/  IMAD.MOV.U32 R48, RZ, RZ, R47 ;  /* 0x000000ffff307224 */ /* 0x000fce00078e002f */
.L_x_30184:
[----:B------:R-:W-:Y:S05]  /*a660*/  BSYNC.RECONVERGENT B1 ;  /* 0x0000000000017941 */ /* 0x000fea0003800200 */
.L_x_30182:
        /* <DEDUP_REMOVED lines=11> */
.L_x_30186:
[----:B------:R-:W-:Y:S01]  /*a720*/  IMAD.MOV.U32 R18, RZ, RZ, R17 ;  /* 0x000000ffff127224 */ /* 0x000fe200078e0011 */
[----:B------:R-:W-:Y:S01]  /*a730*/  MOV R20, R19 ;  /* 0x0000001300147202 */ /* 0x000fe20000000f00 */
[----:B------:R-:W-:Y:S02]  /*a740*/  IMAD.MOV.U32 R5, RZ, RZ, R4 ;  /* 0x000000ffff057224 */ /* 0x000fe400078e0004 */
[----:B------:R-:W-:-:S07]  /*a750*/  IMAD.MOV.U32 R47, RZ, RZ, R46 ;  /* 0x000000ffff2f7224 */ /* 0x000fce00078e002e */
.L_x_30187:
[----:B------:R-:W-:Y:S05]  /*a760*/  BSYNC.RECONVERGENT B1 ;  /* 0x0000000000017941 */ /* 0x000fea0003800200 */
.L_x_30185:
        /* <DEDUP_REMOVED lines=11> */
.L_x_30189:
[----:B------:R-:W-:Y:S01]  /*a820*/  IMAD.MOV.U32 R17, RZ, RZ, R18 ;  /* 0x000000ffff117224 */ /* 0x000fe200078e0012 */
[----:B------:R-:W-:Y:S01]  /*a830*/  MOV R19, R20 ;  /* 0x0000001400137202 */ /* 0x000fe20000000f00 */
[----:B------:R-:W-:Y:S02]  /*a840*/  IMAD.MOV.U32 R4, RZ, RZ, R7 ;  /* 0x000000ffff047224 */ /* 0x000fe400078e0007 */
[----:B------:R-:W-:-:S07]  /*a850*/  IMAD.MOV.U32 R46, RZ, RZ, R45 ;  /* 0x000000ffff2e7224 */ /* 0x000fce00078e002d */
.L_x_30190:
[----:B------:R-:W-:Y:S05]  /*a860*/  BSYNC.RECONVERGENT B1 ;  /* 0x0000000000017941 */ /* 0x000fea0003800200 */
.L_x_30188:
        /* <DEDUP_REMOVED lines=11> */
.L_x_30192:
[----:B------:R-:W-:Y:S01]  /*a920*/  IMAD.MOV.U32 R18, RZ, RZ, R17 ;  /* 0x000000ffff127224 */ /* 0x000fe200078e0011 */
[----:B------:R-:W-:Y:S01]  /*a930*/  MOV R20, R19 ;  /* 0x0000001300147202 */ /* 0x000fe20000000f00 */
[----:B------:R-:W-:Y:S02]  /*a940*/  IMAD.MOV.U32 R7, RZ, RZ, R6 ;  /* 0x000000ffff077224 */ /* 0x000fe400078e0006 */
[----:B------:R-:W-:-:S07]  /*a950*/  IMAD.MOV.U32 R45, RZ, RZ, R44 ;  /* 0x000000ffff2d7224 */ /* 0x000fce00078e002c */
.L_x_30193:
[----:B------:R-:W-:Y:S05]  /*a960*/  BSYNC.RECONVERGENT B1 ;  /* 0x0000000000017941 */ /* 0x000fea0003800200 */
.L_x_30191:
        /* <DEDUP_REMOVED lines=11> */
.L_x_30195:
[----:B------:R-:W-:Y:S01]  /*aa20*/  MOV R17, R18 ;  /* 0x0000001200117202 */ /* 0x000fe20000000f00 */
[----:B------:R-:W-:Y:S01]  /*aa30*/  IMAD.MOV.U32 R19, RZ, RZ, R20 ;  /* 0x000000ffff137224 */ /* 0x000fe200078e0014 */
[----:B------:R-:W-:Y:S01]  /*aa40*/  MOV R44, R43 ;  /* 0x0000002b002c7202 */ /* 0x000fe20000000f00 */
[----:B------:R-:W-:-:S07]  /*aa50*/  IMAD.MOV.U32 R6, RZ, RZ, R9 ;  /* 0x000000ffff067224 */ /* 0x000fce00078e0009 */
.L_x_30196:
[----:B------:R-:W-:Y:S05]  /*aa60*/  BSYNC.RECONVERGENT B1 ;  /* 0x0000000000017941 */ /* 0x000fea0003800200 */
.L_x_30194:
        /* <DEDUP_REMOVED lines=11> */
.L_x_30198:
[----:B------:R-:W-:Y:S01]  /*ab20*/  IMAD.MOV.U32 R18, RZ, RZ, R17 ;  /* 0x000000ffff127224 */ /* 0x000fe200078e0011 */
[----:B------:R-:W-:Y:S01]  /*ab30*/  MOV R20, R19 ;  /* 0x0000001300147202 */ /* 0x000fe20000000f00 */
[----:B------:R-:W-:Y:S02]  /*ab40*/  IMAD.MOV.U32 R9, RZ, RZ, R8 ;  /* 0x000000ffff097224 */ /* 0x000fe400078e0008 */
[----:B------:R-:W-:-:S07]  /*ab50*/  IMAD.MOV.U32 R43, RZ, RZ, R42 ;  /* 0x000000ffff2b7224 */ /* 0x000fce00078e002a */
.L_x_30199:
[----:B------:R-:W-:Y:S05]  /*ab60*/  BSYNC.RECONVERGENT B1 ;  /* 0x0000000000017941 */ /* 0x000fea0003800200 */
.L_x_30197:
        /* <DEDUP_REMOVED lines=11> */
.L_x_30201:
[----:B------:R-:W-:Y:S01]  /*ac20*/  IMAD.MOV.U32 R17, RZ, RZ, R18 ;  /* 0x000000ffff117224 */ /* 0x000fe200078e0012 */
[----:B------:R-:W-:Y:S01]  /*ac30*/  MOV R8, R11 ;  /* 0x0000000b00087202 */ /* 0x000fe20000000f00 */
[----:B------:R-:W-:Y:S02]  /*ac40*/  IMAD.MOV.U32 R19, RZ, RZ, R20 ;  /* 0x000000ffff137224 */ /* 0x000fe400078e0014 */
[----:B------:R-:W-:-:S07]  /*ac50*/  IMAD.MOV.U32 R42, RZ, RZ, R41 ;  /* 0x000000ffff2a7224 */ /* 0x000fce00078e0029 */
.L_x_30202:
[----:B------:R-:W-:Y:S05]  /*ac60*/  BSYNC.RECONVERGENT B1 ;  /* 0x0000000000017941 */ /* 0x000fea0003800200 */
.L_x_30200:
        /* <DEDUP_REMOVED lines=11> */
.L_x_30204:
[----:B------:R-:W-:Y:S01]  /*ad20*/  MOV R18, R17 ;  /* 0x0000001100127202 */ /* 0x000fe20000000f00 */
[----:B------:R-:W-:Y:S01]  /*ad30*/  IMAD.MOV.U32 R20, RZ, RZ, R19 ;  /* 0x000000ffff147224 */ /* 0x000fe200078e0013 */
[----:B------:R-:W-:Y:S01]  /*ad40*/  MOV R41, R40 ;  /* 0x0000002800297202 */ /* 0x000fe20000000f00 */
[----:B------:R-:W-:-:S07]  /*ad50*/  IMAD.MOV.U32 R11, RZ, RZ, R10 ;  /* 0x000000ffff0b7224 */ /* 0x000fce00078e000a */
.L_x_30205:
[----:B------:R-:W-:Y:S05]  /*ad60*/  BSYNC.RECONVERGENT B1 ;  /* 0x0000000000017941 */ /* 0x000fea0003800200 */
.L_x_30203:
        /* <DEDUP_REMOVED lines=11> */
.L_x_30207:
[----:B------:R-:W-:Y:S01]  /*ae20*/  IMAD.MOV.U32 R17, RZ, RZ, R18 ;  /* 0x000000ffff117224 */ /* 0x000fe200078e0012 */
[----:B------:R-:W-:Y:S01]  /*ae30*/  MOV R19, R20 ;  /* 0x0000001400137202 */ /* 0x000fe20000000f00 */
[----:B------:R-:W-:Y:S02]  /*ae40*/  IMAD.MOV.U32 R10, RZ, RZ, R13 ;  /* 0x000000ffff0a7224 */ /* 0x000fe400078e000d */
[----:B------:R-:W-:-:S07]  /*ae50*/  IMAD.MOV.U32 R40, RZ, RZ, R39 ;  /* 0x000000ffff287224 */ /* 0x000fce00078e0027 */
.L_x_30208:
[----:B------:R-:W-:Y:S05]  /*ae60*/  BSYNC.RECONVERGENT B1 ;  /* 0x0000000000017941 */ /* 0x000fea0003800200 */
.L_x_30206:
        /* <DEDUP_REMOVED lines=11> */
.L_x_30210:
[----:B------:R-:W-:Y:S01]  /*af20*/  IMAD.MOV.U32 R18, RZ, RZ, R17 ;  /* 0x000000ffff127224 */ /* 0x000fe200078e0011 */
[----:B------:R-:W-:Y:S01]  /*af30*/  MOV R13, R12 ;  /* 0x0000000c000d7202 */ /* 0x000fe20000000f00 */
[----:B------:R-:W-:Y:S02]  /*af40*/  IMAD.MOV.U32 R20, RZ, RZ, R19 ;  /* 0x000000ffff147224 */ /* 0x000fe400078e0013 */
[----:B------:R-:W-:-:S07]  /*af50*/  IMAD.MOV.U32 R39, RZ, RZ, R38 ;  /* 0x000000ffff277224 */ /* 0x000fce00078e0026 */
.L_x_30211:
[----:B------:R-:W-:Y:S05]  /*af60*/  BSYNC.RECONVERGENT B1 ;  /* 0x0000000000017941 */ /* 0x000fea0003800200 */
.L_x_30209:
        /* <DEDUP_REMOVED lines=11> */
.L_x_30213:
[----:B------:R-:W-:Y:S01]  /*b020*/  MOV R17, R18 ;  /* 0x0000001200117202 */ /* 0x000fe20000000f00 */
[----:B------:R-:W-:Y:S01]  /*b030*/  IMAD.MOV.U32 R19, RZ, RZ, R20 ;  /* 0x000000ffff137224 */ /* 0x000fe200078e0014 */
[----:B------:R-:W-:Y:S01]  /*b040*/  MOV R38, R37 ;  /* 0x0000002500267202 */ /* 0x000fe20000000f00 */
[----:B------:R-:W-:-:S07]  /*b050*/  IMAD.MOV.U32 R12, RZ, RZ, R15 ;  /* 0x000000ffff0c7224 */ /* 0x000fce00078e000f */
.L_x_30214:
[----:B------:R-:W-:Y:S05]  /*b060*/  BSYNC.RECONVERGENT B1 ;  /* 0x0000000000017941 */ /* 0x000fea0003800200 */
.L_x_30212:
        /* <DEDUP_REMOVED lines=11> */
.L_x_30216:
[----:B------:R-:W-:Y:S01]  /*b120*/  IMAD.MOV.U32 R18, RZ, RZ, R17 ;  /* 0x000000ffff127224 */ /* 0x000fe200078e0011 */
[----:B------:R-:W-:Y:S01]  /*b130*/  MOV R20, R19 ;  /* 0x0000001300147202 */ /* 0x000fe20000000f00 */
[----:B------:R-:W-:Y:S02]  /*b140*/  IMAD.MOV.U32 R15, RZ, RZ, R14 ;  /* 0x000000ffff0f7224 */ /* 0x000fe400078e000e */
[----:B------:R-:W-:-:S07]  /*b150*/  IMAD.MOV.U32 R37, RZ, RZ, R36 ;  /* 0x000000ffff257224 */ /* 0x000fce00078e0024 */
.L_x_30217:
[----:B------:R-:W-:Y:S05]  /*b160*/  BSYNC.RECONVERGENT B1 ;  /* 0x0000000000017941 */ /* 0x000fea0003800200 */
.L_x_30215:
        /* <DEDUP_REMOVED lines=11> */
.L_x_30219:
[----:B------:R-:W-:Y:S01]  /*b220*/  IMAD.MOV.U32 R22, RZ, RZ, R18 ;  /* 0x000000ffff167224 */ /* 0x000fe200078e0012 */
[----:B------:R-:W-:Y:S01]  /*b230*/  MOV R24, R20 ;  /* 0x0000001400187202 */ /* 0x000fe20000000f00 */
[----:B------:R-:W-:Y:S02]  /*b240*/  IMAD.MOV.U32 R14, RZ, RZ, R33 ;  /* 0x000000ffff0e7224 */ /* 0x000fe400078e0021 */
[----:B------:R-:W-:-:S07]  /*b250*/  IMAD.MOV.U32 R36, RZ, RZ, R35 ;  /* 0x000000ffff247224 */ /* 0x000fce00078e0023 */
.L_x_30220:
[----:B------:R-:W-:Y:S05]  /*b260*/  BSYNC.RECONVERGENT B1 ;  /* 0x0000000000017941 */ /* 0x000fea0003800200 */
.L_x_30218:
        /* <DEDUP_REMOVED lines=11> */
.L_x_30222:
[----:B------:R-:W-:Y:S01]  /*b320*/  MOV R33, R53 ;  /* 0x0000003500217202 */ /* 0x000fe20000000f00 */
[----:B------:R-:W-:Y:S01]  /*b330*/  IMAD.MOV.U32 R35, RZ, RZ, R51 ;  /* 0x000000ffff237224 */ /* 0x000fe200078e0033 */
[----:B------:R-:W-:Y:S01]  /*b340*/  MOV R34, R24 ;  /* 0x0000001800227202 */ /* 0x000fe20000000f00 */
[--C-:B------:R-:W-:Y:S02]  /*b350*/  IMAD.MOV.U32 R32, RZ, RZ, R22.reuse ;  /* 0x000000ffff207224 */ /* 0x100fe400078e0016 */
[----:B------:R-:W-:Y:S02]  /*b360*/  IMAD.MOV.U32 R53, RZ, RZ, R22 ;  /* 0x000000ffff357224 */ /* 0x000fe400078e0016 */
[----:B------:R-:W-:-:S07]  /*b370*/  IMAD.MOV.U32 R51, RZ, RZ, R24 ;  /* 0x000000ffff337224 */ /* 0x000fce00078e0018 */
.L_x_30223:
[----:B------:R-:W-:Y:S05]  /*b380*/  BSYNC.RECONVERGENT B1 ;  /* 0x0000000000017941 */ /* 0x000fea0003800200 */
.L_x_30221:
[----:B------:R-:W-:Y:S01]  /*b390*/  IADD3 R0, PT, PT, R0, 0x4, RZ ;  /* 0x0000000400007810 */ /* 0x000fe20007ffe0ff */
[----:B------:R-:W-:Y:S06]  /*b3a0*/  @P1 BRA `(.L_x_30224) ;  /* 0xfffffff0000c1947 */ /* 0x000fec000383ffff */
.L_x_30086:
[----:B------:R-:W-:Y:S05]  /*b3b0*/  BSYNC.RECONVERGENT B0 ;  /* 0x0000000000007941 */ /* 0x000fea0003800200 */
.L_x_30085:
[----:B------:R-:W1:Y:S02]  /*b3c0*/  S2R R0, SR_TID.X ;  /* 0x0000000000007919 */ /* 0x000e640000002100 */
[----:B-1----:R-:W-:-:S13]  /*b3d0*/  ISETP.NE.AND P0, PT, R0, RZ, PT ;  /* 0x000000ff0000720c */ /* 0x002fda0003f05270 */
[----:B------:R-:W-:Y:S05]  /*b3e0*/  @P0 EXIT ;  /* 0x000000000000094d */ /* 0x000fea0003800000 */
[----:B------:R-:W1:Y:S08]  /*b3f0*/  LDC R23, c[0x0][0x3a0] ;  /* 0x0000e800ff177b82 */ /* 0x000e700000000800 */
[----:B0-----:R-:W0:Y:S01]  /*b400*/  LDC.64 R16, c[0x0][0x388] ;  /* 0x0000e200ff107b82 */ /* 0x001e220000000a00 */
[----:B------:R-:W2:Y:S07]  /*b410*/  MUFU.LG2 R52, R52 ;  /* 0x0000003400347308 */ /* 0x000eae0000000c00 */
[----:B------:R-:W3:Y:S01]  /*b420*/  LDC.64 R20, c[0x0][0x390] ;  /* 0x0000e400ff147b82 */ /* 0x000ee20000000a00 */
[----:B-1----:R-:W-:-:S07]  /*b430*/  ISETP.GE.AND P6, PT, R23, 0x1, PT ;  /* 0x000000011700780c */ /* 0x002fce0003fc6270 */
[----:B------:R-:W1:Y:S01]  /*b440*/  LDC.64 R18, c[0x0][0x398] ;  /* 0x0000e600ff127b82 */ /* 0x000e620000000a00 */
[----:B0-----:R-:W-:-:S05]  /*b450*/  IMAD.WIDE.U32 R16, R54, 0x4, R16 ;  /* 0x0000000436107825 */ /* 0x001fca00078e0010 */
[----:B------:R-:W4:Y:S04]  /*b460*/  @P6 LDG.E.CONSTANT R24, desc[UR8][R16.64] ;  /* 0x0000000810186981 */ /* 0x000f28000c1e9900 */
[----:B------:R-:W5:Y:S01]  /*b470*/  @P6 LDG.E.CONSTANT R0, desc[UR8][R16.64] ;  /* 0x0000000810006981 */ /* 0x000f62000c1e9900 */
[C---:B------:R-:W-:Y:S02]  /*b480*/  ISETP.GE.AND P0, PT, R23.reuse, 0x2, PT ;  /* 0x000000021700780c */ /* 0x040fe40003f06270 */
[C---:B------:R-:W-:Y:S02]  /*b490*/  ISETP.GE.AND P1, PT, R23.reuse, 0x3, PT ;  /* 0x000000031700780c */ /* 0x040fe40003f26270 */
[C---:B------:R-:W-:Y:S01]  /*b4a0*/  ISETP.GE.AND P2, PT, R23.reuse, 0x4, PT ;  /* 0x000000041700780c */ /* 0x040fe20003f46270 */
[----:B------:R-:W-:Y:S01]  /*b4b0*/  FADD.FTZ R29, -R50, R34 ;  /* 0x00000022321d7221 */ /* 0x000fe20000010100 */
[----:B------:R-:W-:Y:S01]  /*b4c0*/  IMAD R54, R54, R23, RZ ;  /* 0x0000001736367224 */ /* 0x000fe200078e02ff */
[----:B------:R-:W-:-:S06]  /*b4d0*/  ISETP.GE.AND P3, PT, R23, 0x5, PT ;  /* 0x000000051700780c */ /* 0x000fcc0003f66270 */
[----:B------:R-:W5:Y:S01]  /*b4e0*/  @P0 LDG.E.CONSTANT R22, desc[UR8][R16.64] ;  /* 0x0000000810160981 */ /* 0x000f62000c1e9900 */
[----:B--2---:R-:W-:Y:S01]  /*b4f0*/  @P6 FFMA.FTZ R29, R52, -0.69314718246459960938, R29 ;  /* 0xbf317218341d6823 */ /* 0x004fe2000001001d */
[----:B------:R-:W-:Y:S02]  /*b500*/  IMAD.SHL.U32 R27, R54, 0x2, RZ ;  /* 0x00000002361b7824 */ /* 0x000fe400078e00ff */
[----:B------:R-:W-:Y:S01]  /*b510*/  FADD.FTZ R35, -R50, R35 ;  /* 0x0000002332237221 */ /* 0x000fe20000010100 */
[----:B------:R-:W2:Y:S04]  /*b520*/  @P0 LDG.E.CONSTANT R26, desc[UR8][R16.64] ;  /* 0x00000008101a0981 */ /* 0x000ea8000c1e9900 */
[----:B------:R-:W2:Y:S01]  /*b530*/  @P1 LDG.E.CONSTANT R25, desc[UR8][R16.64] ;  /* 0x0000000810191981 */ /* 0x000ea2000c1e9900 */
[----:B------:R-:W-:Y:S01]  /*b540*/  @P6 FFMA.FTZ R35, R52, -0.69314718246459960938, R35 ;  /* 0xbf31721834236823 */ /* 0x000fe20000010023 */
[----:B---3--:R-:W-:Y:S01]  /*b550*/  IMAD.WIDE R20, R27, 0x4, R20 ;  /* 0x000000041b147825 */ /* 0x008fe200078e0214 */
[----:B------:R-:W-:Y:S01]  /*b560*/  ISETP.GE.AND P4, PT, R23, 0x6, PT ;  /* 0x000000061700780c */ /* 0x000fe20003f86270 */
[----:B------:R-:W3:Y:S02]  /*b570*/  @P2 LDG.E.CONSTANT R28, desc[UR8][R16.64] ;  /* 0x00000008101c2981 */ /* 0x000ee4000c1e9900 */
[----:B-1----:R-:W-:-:S02]  /*b580*/  IMAD.WIDE R18, R27, 0x4, R18 ;  /* 0x000000041b127825 */ /* 0x002fc400078e0212 */
[----:B------:R-:W3:Y:S01]  /*b590*/  @P2 LDG.E.CONSTANT R27, desc[UR8][R16.64] ;  /* 0x00000008101b2981 */ /* 0x000ee2000c1e9900 */
[----:B------:R-:W-:-:S03]  /*b5a0*/  ISETP.GE.AND P5, PT, R23, 0x7, PT ;  /* 0x000000071700780c */ /* 0x000fc60003fa6270 */
[----:B------:R0:W-:Y:S04]  /*b5b0*/  @P6 STG.E desc[UR8][R20.64], R32 ;  /* 0x0000002014006986 */ /* 0x0001e8000c101908 */
[----:B------:R-:W3:Y:S04]  /*b5c0*/  @P3 LDG.E.CONSTANT R30, desc[UR8][R16.64] ;  /* 0x00000008101e3981 */ /* 0x000ee8000c1e9900 */
[----:B------:R-:W3:Y:S04]  /*b5d0*/  @P4 LDG.E.CONSTANT R34, desc[UR8][R16.64] ;  /* 0x0000000810224981 */ /* 0x000ee8000c1e9900 */
[----:B0-----:R-:W3:Y:S01]  /*b5e0*/  @P5 LDG.E.CONSTANT R32, desc[UR8][R16.64] ;  /* 0x0000000810205981 */ /* 0x001ee2000c1e9900 */
[----:B----4-:R-:W-:-:S03]  /*b5f0*/  @P6 FADD.FTZ R31, R24, R29 ;  /* 0x0000001d181f6221 */ /* 0x010fc60000010000 */
[----:B------:R-:W4:Y:S01]  /*b600*/  @P1 LDG.E.CONSTANT R24, desc[UR8][R16.64] ;  /* 0x0000000810181981 */ /* 0x000f22000c1e9900 */
[----:B-----5:R-:W-:-:S03]  /*b610*/  @P6 FADD.FTZ R35, R0, R35 ;  /* 0x0000002300236221 */ /* 0x020fc60000010000 */
[----:B------:R0:W-:Y:S04]  /*b620*/  @P6 STG.E desc[UR8][R18.64], R31 ;  /* 0x0000001f12006986 */ /* 0x0001e8000c101908 */
[----:B------:R1:W-:Y:S04]  /*b630*/  @P6 STG.E desc[UR8][R20.64+0x4], R33 ;  /* 0x0000042114006986 */ /* 0x0003e8000c101908 */
[----:B------:R-:W5:Y:S04]  /*b640*/  @P3 LDG.E.CONSTANT R29, desc[UR8][R16.64] ;  /* 0x00000008101d3981 */ /* 0x000f68000c1e9900 */
[----:B------:R2:W-:Y:S01]  /*b650*/  @P6 STG.E desc[UR8][R18.64+0x4], R35 ;  /* 0x0000042312006986 */ /* 0x0005e2000c101908 */
[----:B------:R-:W-:-:S03]  /*b660*/  ISETP.GE.AND P6, PT, R23, 0x8, PT ;  /* 0x000000081700780c */ /* 0x000fc60003fc6270 */
[----:B------:R-:W5:Y:S04]  /*b670*/  @P4 LDG.E.CONSTANT R0, desc[UR8][R16.64] ;  /* 0x0000000810004981 */ /* 0x000f68000c1e9900 */
[----:B0-----:R-:W5:Y:S06]  /*b680*/  @P5 LDG.E.CONSTANT R31, desc[UR8][R16.64] ;  /* 0x00000008101f5981 */ /* 0x001f6c000c1e9900 */
[----:B------:R-:W5:Y:S01]  /*b690*/  @P6 LDG.E.CONSTANT R23, desc[UR8][R16.64] ;  /* 0x0000000810176981 */ /* 0x000f62000c1e9900 */
[C---:B-1----:R-:W-:Y:S01]  /*b6a0*/  FADD.FTZ R33, -R50.reuse, R36 ;  /* 0x0000002432217221 */ /* 0x042fe20000010100 */
[----:B------:R-:W-:-:S03]  /*b6b0*/  FADD.FTZ R37, -R50, R37 ;  /* 0x0000002532257221 */ /* 0x000fc60000010100 */
[----:B------:R-:W-:Y:S01]  /*b6c0*/  @P0 FFMA.FTZ R33, R52, -0.69314718246459960938, R33 ;  /* 0xbf31721834210823 */ /* 0x000fe20000010021 */
[----:B------:R-:W-:Y:S01]  /*b6d0*/  FADD.FTZ R51, -R50, R38 ;  /* 0x0000002632337221 */ /* 0x000fe20000010100 */
[----:B--2---:R-:W-:Y:S02]  /*b6e0*/  @P0 FFMA.FTZ R35, R52, -0.69314718246459960938, R37 ;  /* 0xbf31721834230823 */ /* 0x004fe40000010025 */
[----:B------:R-:W-:Y:S01]  /*b6f0*/  @P0 FADD.FTZ R33, R22, R33 ;  /* 0x0000002116210221 */ /* 0x000fe20000010000 */
[----:B------:R-:W-:Y:S01]  /*b700*/  FADD.FTZ R37, -R50, R39 ;  /* 0x0000002732257221 */ /* 0x000fe20000010100 */
[----:B------:R0:W-:Y:S01]  /*b710*/  @P0 STG.E desc[UR8][R20.64+0x8], R14 ;  /* 0x0000080e14000986 */ /* 0x0001e2000c101908 */
[----:B------:R-:W-:Y:S01]  /*b720*/  @P1 FFMA.FTZ R22, R52, -0.69314718246459960938, R51 ;  /* 0xbf31721834161823 */ /* 0x000fe20000010033 */
[----:B------:R-:W-:Y:S01]  /*b730*/  FADD.FTZ R39, -R50, R40 ;  /* 0x0000002832277221 */ /* 0x000fe20000010100 */
[----:B------:R-:W-:Y:S01]  /*b740*/  @P0 FADD.FTZ R35, R26, R35 ;  /* 0x000000231a230221 */ /* 0x000fe20000010000 */
[----:B------:R1:W-:Y:S01]  /*b750*/  @P0 STG.E desc[UR8][R18.64+0x8], R33 ;  /* 0x0000082112000986 */ /* 0x0003e2000c101908 */
[----:B------:R-:W-:Y:S01]  /*b760*/  @P1 FFMA.FTZ R37, R52, -0.69314718246459960938, R37 ;  /* 0xbf31721834251823 */ /* 0x000fe20000010025 */
[----:B------:R-:W-:-:S02]  /*b770*/  @P1 FADD.FTZ R25, R25, R22 ;  /* 0x0000001619191221 */ /* 0x000fc40000010000 */
[----:B------:R2:W-:Y:S01]  /*b780*/  @P0 STG.E desc[UR8][R20.64+0xc], R15 ;  /* 0x00000c0f14000986 */ /* 0x0005e2000c101908 */
[----:B0-----:R-:W-:-:S03]  /*b790*/  @P2 FFMA.FTZ R14, R52, -0.69314718246459960938, R39 ;  /* 0xbf317218340e2823 */ /* 0x001fc60000010027 */
[----:B------:R-:W-:Y:S01]  /*b7a0*/  @P0 STG.E desc[UR8][R18.64+0xc], R35 ;  /* 0x00000c2312000986 */ /* 0x000fe2000c101908 */
[C---:B-1----:R-:W-:Y:S01]  /*b7b0*/  FADD.FTZ R33, -R50.reuse, R42 ;  /* 0x0000002a32217221 */ /* 0x042fe20000010100 */
[----:B--2---:R-:W-:Y:S02]  /*b7c0*/  FADD.FTZ R15, -R50, R41 ;  /* 0x00000029320f7221 */ /* 0x004fe40000010100 */
[----:B------:R0:W-:Y:S01]  /*b7d0*/  @P1 STG.E desc[UR8][R20.64+0x10], R12 ;  /* 0x0000100c14001986 */ /* 0x0001e2000c101908 */
[----:B---3--:R-:W-:Y:S01]  /*b7e0*/  @P2 FADD.FTZ R27, R27, R14 ;  /* 0x0000000e1b1b2221 */ /* 0x008fe20000010000 */
[----:B------:R-:W-:Y:S02]  /*b7f0*/  @P2 FFMA.FTZ R15, R52, -0.69314718246459960938, R15 ;  /* 0xbf317218340f2823 */ /* 0x000fe4000001000f */
[----:B------:R1:W-:Y:S02]  /*b800*/  @P1 STG.E desc[UR8][R18.64+0x10], R25 ;  /* 0x0000101912001986 */ /* 0x0003e4000c101908 */
[----:B------:R-:W-:-:S02]  /*b810*/  @P2 FADD.FTZ R15, R28, R15 ;  /* 0x0000000f1c0f2221 */ /* 0x000fc40000010000 */
[----:B------:R2:W-:Y:S01]  /*b820*/  @P1 STG.E desc[UR8][R20.64+0x14], R13 ;  /* 0x0000140d14001986 */ /* 0x0005e2000c101908 */
[----:B0-----:R-:W-:Y:S01]  /*b830*/  @P3 FFMA.FTZ R12, R52, -0.69314718246459960938, R33 ;  /* 0xbf317218340c3823 */ /* 0x001fe20000010021 */
[C---:B------:R-:W-:Y:S01]  /*b840*/  FADD.FTZ R33, -R50.reuse, R43 ;  /* 0x0000002b32217221 */ /* 0x040fe20000010100 */
[----:B-1----:R-:W-:-:S03]  /*b850*/  FADD.FTZ R25, -R50, R44 ;  /* 0x0000002c32197221 */ /* 0x002fc60000010100 */
[C---:B--2---:R-:W-:Y:S01]  /*b860*/  @P3 FFMA.FTZ R13, R52.reuse, -0.69314718246459960938, R33 ;  /* 0xbf317218340d3823 */ /* 0x044fe20000010021 */
[----:B------:R-:W-:-:S03]  /*b870*/  @P4 FFMA.FTZ R25, R52, -0.69314718246459960938, R25 ;  /* 0xbf31721834194823 */ /* 0x000fc60000010019 */
[----:B------:R-:W-:Y:S01]  /*b880*/  @P3 FADD.FTZ R13, R30, R13 ;  /* 0x0000000d1e0d3221 */ /* 0x000fe20000010000 */
[----:B----4-:R-:W-:-:S05]  /*b890*/  @P1 FADD.FTZ R37, R24, R37 ;  /* 0x0000002518251221 */ /* 0x010fca0000010000 */
[----:B------:R-:W-:Y:S04]  /*b8a0*/  @P1 STG.E desc[UR8][R18.64+0x14], R37 ;  /* 0x0000142512001986 */ /* 0x000fe8000c101908 */
[----:B------:R-:W-:Y:S04]  /*b8b0*/  @P2 STG.E desc[UR8][R20.64+0x18], R10 ;  /* 0x0000180a14002986 */ /* 0x000fe8000c101908 */
[----:B------:R0:W-:Y:S01]  /*b8c0*/  @P2 STG.E desc[UR8][R18.64+0x18], R27 ;  /* 0x0000181b12002986 */ /* 0x0001e2000c101908 */
[----:B-----5:R-:W-:-:S03]  /*b8d0*/  @P3 FADD.FTZ R29, R29, R12 ;  /* 0x0000000c1d1d3221 */ /* 0x020fc60000010000 */
[----:B------:R1:W-:Y:S04]  /*b8e0*/  @P2 STG.E desc[UR8][R20.64+0x1c], R11 ;  /* 0x00001c0b14002986 */ /* 0x0003e8000c101908 */
[----:B------:R2:W-:Y:S01]  /*b8f0*/  @P2 STG.E desc[UR8][R18.64+0x1c], R15 ;  /* 0x00001c0f12002986 */ /* 0x0005e2000c101908 */
[----:B0-----:R-:W-:-:S03]  /*b900*/  FADD.FTZ R27, -R50, R45 ;  /* 0x0000002d321b7221 */ /* 0x001fc60000010100 */
[----:B------:R-:W-:Y:S01]  /*b910*/  @P3 STG.E desc[UR8][R20.64+0x20], R8 ;  /* 0x0000200814003986 */ /* 0x000fe2000c101908 */
[----:B-1----:R-:W-:Y:S01]  /*b920*/  @P4 FFMA.FTZ R11, R52, -0.69314718246459960938, R27 ;  /* 0xbf317218340b4823 */ /* 0x002fe2000001001b */
[C---:B------:R-:W-:Y:S01]  /*b930*/  FADD.FTZ R27, -R50.reuse, R47 ;  /* 0x0000002f321b7221 */ /* 0x040fe20000010100 */
[----:B--2---:R-:W-:Y:S01]  /*b940*/  FADD.FTZ R15, -R50, R46 ;  /* 0x0000002e320f7221 */ /* 0x004fe20000010100 */
[----:B------:R0:W-:Y:S01]  /*b950*/  @P3 STG.E desc[UR8][R18.64+0x20], R29 ;  /* 0x0000201d12003986 */ /* 0x0001e2000c101908 */
[----:B------:R-:W-:Y:S02]  /*b960*/  @P4 FADD.FTZ R25, R0, R25 ;  /* 0x0000001900194221 */ /* 0x000fe40000010000 */
[----:B------:R-:W-:Y:S01]  /*b970*/  @P5 FFMA.FTZ R15, R52, -0.69314718246459960938, R15 ;  /* 0xbf317218340f5823 */ /* 0x000fe2000001000f */
[----:B------:R1:W-:Y:S01]  /*b980*/  @P3 STG.E desc[UR8][R20.64+0x24], R9 ;  /* 0x0000240914003986 */ /* 0x0003e2000c101908 */
[----:B------:R-:W-:Y:S01]  /*b990*/  @P4 FADD.FTZ R11, R34, R11 ;  /* 0x0000000b220b4221 */ /* 0x000fe20000010000 */
[----:B------:R-:W-:Y:S01]  /*b9a0*/  @P5 FFMA.FTZ R0, R52, -0.69314718246459960938, R27 ;  /* 0xbf31721834005823 */ /* 0x000fe2000001001b */
[----:B------:R-:W-:Y:S01]  /*b9b0*/  @P5 FADD.FTZ R15, R32, R15 ;  /* 0x0000000f200f5221 */ /* 0x000fe20000010000 */
[----:B------:R1:W-:Y:S01]  /*b9c0*/  @P3 STG.E desc[UR8][R18.64+0x24], R13 ;  /* 0x0000240d12003986 */ /* 0x0003e2000c101908 */
[----:B0-----:R-:W-:-:S03]  /*b9d0*/  FADD.FTZ R29, -R50, R48 ;  /* 0x00000030321d7221 */ /* 0x001fc60000010100 */
[----:B------:R1:W-:Y:S01]  /*b9e0*/  @P4 STG.E desc[UR8][R20.64+0x28], R6 ;  /* 0x0000280614004986 */ /* 0x0003e2000c101908 */
[----:B------:R-:W-:Y:S01]  /*b9f0*/  @P5 FADD.FTZ R31, R31, R0 ;  /* 0x000000001f1f5221 */ /* 0x000fe20000010000 */
[----:B------:R-:W-:Y:S02]  /*ba00*/  @P6 FFMA.FTZ R8, R52, -0.69314718246459960938, R29 ;  /* 0xbf31721834086823 */ /* 0x000fe4000001001d */
[----:B------:R1:W-:Y:S04]  /*ba10*/  @P4 STG.E desc[UR8][R18.64+0x28], R25 ;  /* 0x0000281912004986 */ /* 0x0003e8000c101908 */
        /* <DEDUP_REMOVED lines=17> */
.L_x_30225:
        /* <DEDUP_REMOVED lines=13> */
.L_x_38488:


//--------------------- .text._ZN17fastertransformer38beam_online_softmax_topk_stage2_kernelIfLi16ELi64EEEvPKfS2_PiPT_ii --------------------------
	.section	.text._ZN17fastertransformer38beam_online_softmax_topk_stage2_kernelIfLi16ELi64EEEvPKfS2_PiPT_ii,"ax",@progbits
	.align	128
        .global         _ZN17fastertransformer38beam_online_softmax_topk_stage2_kernelIfLi16ELi64EEEvPKfS2_PiPT_ii
        .type           _ZN17fastertransformer38beam_online_softmax_topk_stage2_kernelIfLi16ELi64EEEvPKfS2_PiPT_ii,@function
        .size           _ZN17fastertransformer38beam_online_softmax_topk_stage2_kernelIfLi16ELi64EEEvPKfS2_PiPT_ii,(.L_x_38489 - _ZN17fastertransformer38beam_online_softmax_topk_stage2_kernelIfLi16ELi64EEEvPKfS2_PiPT_ii)
        .other          _ZN17fastertransformer38beam_online_softmax_topk_stage2_kernelIfLi16ELi64EEEvPKfS2_PiPT_ii,@"STO_CUDA_ENTRY STV_DEFAULT"
_ZN17fastertransformer38beam_online_softmax_topk_stage2_kernelIfLi16ELi64EEEvPKfS2_PiPT_ii:
.text._ZN17fastertransformer38beam_online_softmax_topk_stage2_kernelIfLi16ELi64EEEvPKfS2_PiPT_ii:
        /* <DEDUP_REMOVED lines=57> */
[----:B------:R-:W-:-:S04]  /*0390*/  LOP3.LUT R7, R6, 0xc0, RZ, 0xc0, !PT ;  /* 0x000000c006077812 */ /* 0x000fc800078ec0ff */
[----:B------:R-:W-:Y:S02]  /*03a0*/  IADD3 R2, PT, PT, R7, R0, RZ ;  /* 0x0000000007027210 */ /* 0x000fe40007ffe0ff */
[----:B-1----:R-:W-:-:S04]  /*03b0*/  LEA R14, P0, R15, UR8, 0x2 ;  /* 0x000000080f0e7c11 */ /* 0x002fc8000f8010ff */
[----:B------:R-:W-:Y:S01]  /*03c0*/  LEA.HI.X R15, R15, UR9, R8, 0x2, P0 ;  /* 0x000000090f0f7c11 */ /* 0x000fe200080f1408 */
[----:B0-----:R-:W-:-:S06]  /*03d0*/  ULEA UR4, UR5, UR4, 0x18 ;  /* 0x0000000405047291 */ /* 0x001fcc000f8ec0ff */
[----:B------:R-:W-:-:S07]  /*03e0*/  LEA R8, R0, UR4, 0x2 ;  /* 0x0000000400087c11 */ /* 0x000fce000f8e10ff */
.L_x_30230:
        /* <DEDUP_REMOVED lines=10> */
.L_x_30229:
[----:B------:R-:W-:Y:S05]  /*0490*/  BSYNC.RECONVERGENT B1 ;  /* 0x0000000000017941 */ /* 0x000fea0003800200 */
.L_x_30228:
[----:B------:R-:W-:Y:S05]  /*04a0*/  @!P1 BRA `(.L_x_30227) ;  /* 0x00000004007c9947 */ /* 0x000fea0003800000 */
[----:B------:R-:W0:Y:S01]  /*04b0*/  S2UR UR5, SR_CgaCtaId ;  /* 0x00000000000579c3 */ /* 0x000e220000008800 */
[----:B------:R-:W1:Y:S01]  /*04c0*/  LDCU.64 UR8, c[0x0][0x380] ;  /* 0x00007000ff0877ac */ /* 0x000e620008000a00 */
[----:B------:R-:W-:Y:S01]  /*04d0*/  IMAD.IADD R8, R3, 0x1, -R2 ;  /* 0x0000000103087824 */ /* 0x000fe200078e0a02 */
[----:B------:R-:W-:Y:S01]  /*04e0*/  IADD3 R7, P0, PT, R11, R2, RZ ;  /* 0x000000020b077210 */ /* 0x000fe20007f1e0ff */
        /* <DEDUP_REMOVED lines=16> */
.L_x_30233:
        /* <DEDUP_REMOVED lines=38> */
.L_x_30232:
[----:B------:R-:W-:Y:S05]  /*0850*/  BSYNC.RECONVERGENT B1 ;  /* 0x0000000000017941 */ /* 0x000fea0003800200 */
.L_x_30231:
        /* <DEDUP_REMOVED lines=25> */
.L_x_30235:
[----:B------:R-:W-:Y:S05]  /*09f0*/  BSYNC.RECONVERGENT B1 ;  /* 0x0000000000017941 */ /* 0x000fea0003800200 */
.L_x_30234:
        /* <DEDUP_REMOVED lines=10> */
.L_x_30227:
[----:B------:R-:W-:Y:S05]  /*0aa0*/  BSYNC.RECONVERGENT B0 ;  /* 0x0000000000007941 */ /* 0x000fea0003800200 */
.L_x_30226:
        /* <DEDUP_REMOVED lines=25> */
[----:B-1----:R-:W-:Y:S02]  /*0c40*/  IMAD.MOV.U32 R3, RZ, RZ, -0x1 ;  /* 0xffffffffff037424 */ /* 0x002fe400078e00ff */
        /* <DEDUP_REMOVED lines=22> */
[----:B------:R-:W1:Y:S01]  /*0db0*/  S2R R3, SR_CgaCtaId ;  /* 0x0000000000037919 */ /* 0x000e620000008800 */
[----:B------:R-:W-:Y:S02]  /*0dc0*/  LOP3.LUT R39, R2, 0x7ffffffc, RZ, 0xc0, !PT ;  /* 0x7ffffffc02277812 */ /* 0x000fe400078ec0ff */
[----:B------:R-:W-:-:S03]  /*0dd0*/  MOV R2, 0x400 ;  /* 0x0000040000027802 */ /* 0x000fc60000000f00 */
[----:B------:R-:W-:Y:S02]  /*0de0*/  IMAD.MOV R40, RZ, RZ, -R39 ;  /* 0x000000ffff287224 */ /* 0x000fe400078e0a27 */
[----:B------:R-:W-:-:S03]  /*0df0*/  VIADD R2, R2, 0x1a0 ;  /* 0x000001a002027836 */ /* 0x000fc60000000000 */
[----:B------:R-:W-:Y:S02]  /*0e00*/  ISETP.GE.AND P0, PT, R40, RZ, PT ;  /* 0x000000ff2800720c */ /* 0x000fe40003f06270 */
[----:B-1----:R-:W-:-:S04]  /*0e10*/  LEA R3, R3, R2, 0x18 ;  /* 0x0000000203037211 */ /* 0x002fc800078ec0ff */
[----:B------:R-:W-:-:S07]  /*0e20*/  IADD3 R38, PT, PT, R48, 0x48, R3 ;  /* 0x0000004830267810 */ /* 0x000fce0007ffe003 */
[----:B------:R-:W-:Y:S05]  /*0e30*/  @P0 BRA `(.L_x_30240) ;  /* 0x00000004000c0947 */ /* 0x000fea0003800000 */
[----:B------:R-:W-:Y:S02]  /*0e40*/  IADD3 R2, PT, PT, -R40, RZ, RZ ;  /* 0x000000ff28027210 */ /* 0x000fe40007ffe1ff */
[----:B------:R-:W-:Y:S02]  /*0e50*/  PLOP3.LUT P0, PT, PT, PT, PT, 0x80, 0x8 ;  /* 0x000000000008781c */ /* 0x000fe40003f0f070 */
[----:B------:R-:W-:-:S13]  /*0e60*/  ISETP.GT.AND P1, PT, R2, 0xc, PT ;  /* 0x0000000c0200780c */ /* 0x000fda0003f24270 */
[----:B------:R-:W-:Y:S05]  /*0e70*/  @!P1 BRA `(.L_x_30241) ;  /* 0x0000000000989947 */ /* 0x000fea0003800000 */
[----:B------:R-:W-:-:S13]  /*0e80*/  PLOP3.LUT P0, PT, PT, PT, PT, 0x8, 0x80 ;  /* 0x000000000080781c */ /* 0x000fda0003f0e170 */
.L_x_30242:
[----:B------:R-:W1:Y:S01]  /*0e90*/  LDS.64 R2, [R38+-0x48] ;  /* 0xffffb80026027984 */ /* 0x000e620000000a00 */
[----:B------:R-:W-:-:S03]  /*0ea0*/  VIADD R40, R40, 0x10 ;  /* 0x0000001028287836 */ /* 0x000fc60000000000 */
[----:B0-----:R-:W0:Y:S02]  /*0eb0*/  LDS.64 R6, [R38+-0x8] ;  /* 0xfffff80026067984 */ /* 0x001e240000000a00 */
        /* <DEDUP_REMOVED lines=34> */
.L_x_30241:
[----:B------:R-:W-:-:S04]  /*10e0*/  IADD3 R2, PT, PT, -R40, RZ, RZ ;  /* 0x000000ff28027210 */ /* 0x000fc80007ffe1ff */
[----:B------:R-:W-:-:S13]  /*10f0*/  ISETP.GT.AND P1, PT, R2, 0x4, PT ;  /* 0x000000040200780c */ /* 0x000fda0003f24270 */
[----:B------:R-:W-:Y:S05]  /*1100*/  @!P1 BRA `(.L_x_30243) ;  /* 0x0000000000509947 */ /* 0x000fea0003800000 */
[----:B------:R-:W1:Y:S01]  /*1110*/  LDS.64 R2, [R38+-0x48] ;  /* 0xffffb80026027984 */ /* 0x000e620000000a00 */
[----:B------:R-:W-:Y:S01]  /*1120*/  PLOP3.LUT P0, PT, PT, PT, PT, 0x8, 0x80 ;  /* 0x000000000080781c */ /* 0x000fe20003f0e170 */
[----:B------:R-:W-:Y:S02]  /*1130*/  VIADD R40, R40, 0x8 ;  /* 0x0000000828287836 */ /* 0x000fe40000000000 */
        /* <DEDUP_REMOVED lines=16> */
[----:B0-----:R-:W-:-:S07]  /*1240*/  VIADD R5, R5, 0x20 ;  /* 0x0000002005057836 */ /* 0x001fce0000000000 */
.L_x_30243:
[----:B------:R-:W-:-:S13]  /*1250*/  ISETP.NE.OR P0, PT, R40, RZ, P0 ;  /* 0x000000ff2800720c */ /* 0x000fda0000705670 */
[----:B------:R-:W-:Y:S05]  /*1260*/  @!P0 BRA `(.L_x_30239) ;  /* 0x0000000000348947 */ /* 0x000fea0003800000 */
.L_x_30240:
[----:B------:R-:W1:Y:S01]  /*1270*/  LDS.64 R2, [R38+-0x48] ;  /* 0xffffb80026027984 */ /* 0x000e620000000a00 */
[----:B------:R-:W-:-:S03]  /*1280*/  IADD3 R40, PT, PT, R40, 0x4, RZ ;  /* 0x0000000428287810 */ /* 0x000fc60007ffe0ff */
[----:B0-----:R-:W0:Y:S01]  /*1290*/  LDS.64 R6, [R38+-0x8] ;  /* 0xfffff80026067984 */ /* 0x001e220000000a00 */
[----:B------:R-:W-:-:S03]  /*12a0*/  ISETP.NE.AND P0, PT, R40, RZ, PT ;  /* 0x000000ff2800720c */ /* 0x000fc60003f05270 */
        /* <DEDUP_REMOVED lines=8> */
[----:B------:R-:W-:Y:S06]  /*1330*/  @P0 BRA `(.L_x_30240) ;  /* 0xfffffffc00cc0947 */ /* 0x000fec000383ffff */
.L_x_30239:
[----:B------:R-:W-:-:S13]  /*1340*/  ISETP.NE.AND P0, PT, R8, RZ, PT ;  /* 0x000000ff0800720c */ /* 0x000fda0003f05270 */
[----:B------:R-:W-:Y:S05]  /*1350*/  @!P0 BRA `(.L_x_30238) ;  /* 0x0000000000488947 */ /* 0x000fea0003800000 */
[----:B------:R-:W1:Y:S01]  /*1360*/  S2R R3, SR_CgaCtaId ;  /* 0x0000000000037919 */ /* 0x000e620000008800 */
[----:B------:R-:W-:Y:S01]  /*1370*/  MOV R2, 0x400 ;  /* 0x0000040000027802 */ /* 0x000fe20000000f00 */
[C---:B------:R-:W-:Y:S01]  /*1380*/  IMAD R4, R39.reuse, 0x4, R4 ;  /* 0x0000000427047824 */ /* 0x040fe200078e0204 */
[----:B------:R-:W-:Y:S01]  /*1390*/  LEA R39, R39, R48, 0x2 ;  /* 0x0000003027277211 */ /* 0x000fe200078e10ff */
[----:B------:R-:W-:Y:S02]  /*13a0*/  IMAD.MOV R8, RZ, RZ, -R8 ;  /* 0x000000ffff087224 */ /* 0x000fe400078e0a08 */
[----:B------:R-:W-:Y:S02]  /*13b0*/  VIADD R2, R2, 0x1a0 ;  /* 0x000001a002027836 */ /* 0x000fe40000000000 */
[----:B------:R-:W-:-:S03]  /*13c0*/  VIADD R4, R4, 0x48 ;  /* 0x0000004804047836 */ /* 0x000fc60000000000 */
[----:B-1----:R-:W-:-:S04]  /*13d0*/  LEA R2, R3, R2, 0x18 ;  /* 0x0000000203027211 */ /* 0x002fc800078ec0ff */
[----:B------:R-:W-:-:S07]  /*13e0*/  IADD3 R39, PT, PT, R39, 0x40, R2 ;  /* 0x0000004027277810 */ /* 0x000fce0007ffe002 */
.L_x_30244:
        /* <DEDUP_REMOVED lines=9> */
.L_x_30238:
        /* <DEDUP_REMOVED lines=24> */
.L_x_30237:
[----:B------:R-:W-:Y:S05]  /*1600*/  BSYNC.RECONVERGENT B0 ;  /* 0x0000000000007941 */ /* 0x000fea0003800200 */
.L_x_30236:
        /* <DEDUP_REMOVED lines=9> */
[----:B-1----:R-:W-:Y:S04]  /*16a0*/  STL.64 [R1+0x8], R4 ;  /* 0x0000080401007387 */ /* 0x002fe80000100a00 */
[----:B0-----:R-:W-:Y:S04]  /*16b0*/  STL.64 [R1+0x10], R6 ;  /* 0x0000100601007387 */ /* 0x001fe80000100a00 */
[----:B------:R-:W-:Y:S04]  /*16c0*/  SHFL.DOWN PT, R28, R14, 0x1, 0x1f ;  /* 0x08201f000e1c7f89 */ /* 0x000fe800000e0000 */
[----:B--2---:R-:W-:Y:S04]  /*16d0*/  STL.64 [R1+0x20], R22 ;  /* 0x0000201601007387 */ /* 0x004fe80000100a00 */
[----:B------:R-:W0:Y:S04]  /*16e0*/  SHFL.DOWN PT, R29, R15, 0x1, 0x1f ;  /* 0x08201f000f1d7f89 */ /* 0x000e2800000e0000 */
[----:B------:R-:W-:Y:S04]  /*16f0*/  SHFL.DOWN PT, R4, R12, 0x1, 0x1f ;  /* 0x08201f000c047f89 */ /* 0x000fe800000e0000 */
[----:B------:R-:W1:Y:S04]  /*1700*/  SHFL.DOWN PT, R5, R13, 0x1, 0x1f ;  /* 0x08201f000d057f89 */ /* 0x000e6800000e0000 */
[----:B------:R-:W-:Y:S04]  /*1710*/  SHFL.DOWN PT, R30, R2, 0x1, 0x1f ;  /* 0x08201f00021e7f89 */ /* 0x000fe800000e0000 */
[----:B------:R-:W2:Y:S04]  /*1720*/  SHFL.DOWN PT, R31, R3, 0x1, 0x1f ;  /* 0x08201f00031f7f89 */ /* 0x000ea800000e0000 */
[----:B------:R-:W-:Y:S04]  /*1730*/  SHFL.DOWN PT, R6, R26, 0x1, 0x1f ;  /* 0x08201f001a067f89 */ /* 0x000fe800000e0000 */
[----:B------:R-:W4:Y:S04]  /*1740*/  SHFL.DOWN PT, R7, R27, 0x1, 0x1f ;  /* 0x08201f001b077f89 */ /* 0x000f2800000e0000 */
[----:B------:R-:W-:Y:S04]  /*1750*/  SHFL.DOWN PT, R22, R34, 0x1, 0x1f ;  /* 0x08201f0022167f89 */ /* 0x000fe800000e0000 */
[----:B------:R-:W4:Y:S04]  /*1760*/  SHFL.DOWN PT, R23, R35, 0x1, 0x1f ;  /* 0x08201f0023177f89 */ /* 0x000f2800000e0000 */
[----:B---3--:R-:W-:Y:S04]  /*1770*/  STL.64 [R1+0x18], R10 ;  /* 0x0000180a01007387 */ /* 0x008fe80000100a00 */
[----:B------:R-:W-:Y:S04]  /*1780*/  SHFL.DOWN PT, R10, R32, 0x1, 0x1f ;  /* 0x08201f00200a7f89 */ /* 0x000fe800000e0000 */
[----:B------:R-:W3:Y:S01]  /*1790*/  SHFL.DOWN PT, R11, R33, 0x1, 0x1f ;  /* 0x08201f00210b7f89 */ /* 0x000ee200000e0000 */
[----:B------:R-:W3:Y:S03]  /*17a0*/  S2R R8, SR_LANEID ;  /* 0x0000000000087919 */ /* 0x000ee60000000000 */
[----:B0-----:R-:W-:Y:S04]  /*17b0*/  STL.64 [R1+0x28], R28 ;  /* 0x0000281c01007387 */ /* 0x001fe80000100a00 */
[----:B-1----:R-:W-:Y:S04]  /*17c0*/  STL.64 [R1+0x30], R4 ;  /* 0x0000300401007387 */ /* 0x002fe80000100a00 */
[----:B--2---:R-:W-:Y:S04]  /*17d0*/  STL.64 [R1+0x38], R30 ;  /* 0x0000381e01007387 */ /* 0x004fe80000100a00 */
[----:B----4-:R-:W-:Y:S04]  /*17e0*/  STL.64 [R1+0x40], R6 ;  /* 0x0000400601007387 */ /* 0x010fe80000100a00 */
[----:B------:R-:W-:Y:S04]  /*17f0*/  STL.64 [R1+0x50], R22 ;  /* 0x0000501601007387 */ /* 0x000fe80000100a00 */
[----:B------:R-:W-:Y:S04]  /*1800*/  SHFL.DOWN PT, R28, R36, 0x1, 0x1f ;  /* 0x08201f00241c7f89 */ /* 0x000fe800000e0000 */
[----:B------:R-:W0:Y:S04]  /*1810*/  SHFL.DOWN PT, R29, R37, 0x1, 0x1f ;  /* 0x08201f00251d7f89 */ /* 0x000e2800000e0000 */
[----:B------:R-:W-:Y:S01]  /*1820*/  SHFL.DOWN PT, R30, R38, 0x1, 0x1f ;  /* 0x08201f00261e7f89 */ /* 0x000fe200000e0000 */
[----:B---3--:R-:W-:-:S03]  /*1830*/  ISETP.GT.AND P0, PT, R8, 0x1e, PT ;  /* 0x0000001e0800780c */ /* 0x008fc60003f04270 */
        /* <DEDUP_REMOVED lines=35> */
.L_x_30292:
        /* <DEDUP_REMOVED lines=20> */
.L_x_30248:
[----:B------:R-:W-:Y:S01]  /*1bb0*/  IMAD.MOV.U32 R22, RZ, RZ, R27 ;  /* 0x000000ffff167224 */ /* 0x000fe200078e001b */
[----:B------:R-:W-:Y:S01]  /*1bc0*/  MOV R27, R26 ;  /* 0x0000001a001b7202 */ /* 0x000fe20000000f00 */
[----:B------:R-:W-:Y:S02]  /*1bd0*/  IMAD.MOV.U32 R24, RZ, RZ, R47 ;  /* 0x000000ffff187224 */ /* 0x000fe400078e002f */
[----:B------:R-:W-:-:S07]  /*1be0*/  IMAD.MOV.U32 R47, RZ, RZ, R46 ;  /* 0x000000ffff2f7224 */ /* 0x000fce00078e002e */
.L_x_30249:
[----:B------:R-:W-:Y:S05]  /*1bf0*/  BSYNC.RECONVERGENT B1 ;  /* 0x0000000000017941 */ /* 0x000fea0003800200 */
.L_x_30247:
        /* <DEDUP_REMOVED lines=11> */
.L_x_30251:
[----:B------:R-:W-:Y:S01]  /*1cb0*/  IMAD.MOV.U32 R11, RZ, RZ, R22 ;  /* 0x000000ffff0b7224 */ /* 0x000fe200078e0016 */
[----:B------:R-:W-:Y:S01]  /*1cc0*/  MOV R26, R3 ;  /* 0x00000003001a7202 */ /* 0x000fe20000000f00 */
[----:B------:R-:W-:Y:S02]  /*1cd0*/  IMAD.MOV.U32 R23, RZ, RZ, R24 ;  /* 0x000000ffff177224 */ /* 0x000fe400078e0018 */
[----:B------:R-:W-:-:S07]  /*1ce0*/  IMAD.MOV.U32 R46, RZ, RZ, R45 ;  /* 0x000000ffff2e7224 */ /* 0x000fce00078e002d */
.L_x_30252:
[----:B------:R-:W-:Y:S05]  /*1cf0*/  BSYNC.RECONVERGENT B1 ;  /* 0x0000000000017941 */ /* 0x000fea0003800200 */
.L_x_30250:
        /* <DEDUP_REMOVED lines=11> */
.L_x_30254:
[----:B------:R-:W-:Y:S01]  /*1db0*/  IMAD.MOV.U32 R22, RZ, RZ, R11 ;  /* 0x000000ffff167224 */ /* 0x000fe200078e000b */
[----:B------:R-:W-:Y:S01]  /*1dc0*/  MOV R3, R2 ;  /* 0x0000000200037202 */ /* 0x000fe20000000f00 */
[----:B------:R-:W-:Y:S02]  /*1dd0*/  IMAD.MOV.U32 R24, RZ, RZ, R23 ;  /* 0x000000ffff187224 */ /* 0x000fe400078e0017 */
[----:B------:R-:W-:-:S07]  /*1de0*/  IMAD.MOV.U32 R45, RZ, RZ, R44 ;  /* 0x000000ffff2d7224 */ /* 0x000fce00078e002c */
.L_x_30255:
[----:B------:R-:W-:Y:S05]  /*1df0*/  BSYNC.RECONVERGENT B1 ;  /* 0x0000000000017941 */ /* 0x000fea0003800200 */
.L_x_30253:
        /* <DEDUP_REMOVED lines=11> */
.L_x_30257:
[----:B------:R-:W-:Y:S01]  /*1eb0*/  IMAD.MOV.U32 R11, RZ, RZ, R22 ;  /* 0x000000ffff0b7224 */ /* 0x000fe200078e0016 */
[----:B------:R-:W-:Y:S01]  /*1ec0*/  MOV R2, R13 ;  /* 0x0000000d00027202 */ /* 0x000fe20000000f00 */
[----:B------:R-:W-:Y:S02]  /*1ed0*/  IMAD.MOV.U32 R23, RZ, RZ, R24 ;  /* 0x000000ffff177224 */ /* 0x000fe400078e0018 */
[----:B------:R-:W-:-:S07]  /*1ee0*/  IMAD.MOV.U32 R44, RZ, RZ, R43 ;  /* 0x000000ffff2c7224 */ /* 0x000fce00078e002b */
.L_x_30258:
[----:B------:R-:W-:Y:S05]  /*1ef0*/  BSYNC.RECONVERGENT B1 ;  /* 0x0000000000017941 */ /* 0x000fea0003800200 */
.L_x_30256:
        /* <DEDUP_REMOVED lines=11> */
.L_x_30260:
[----:B------:R-:W-:Y:S01]  /*1fb0*/  IMAD.MOV.U32 R22, RZ, RZ, R11 ;  /* 0x000000ffff167224 */ /* 0x000fe200078e000b */
[----:B------:R-:W-:Y:S01]  /*1fc0*/  MOV R13, R12 ;  /* 0x0000000c000d7202 */ /* 0x000fe20000000f00 */
[----:B------:R-:W-:Y:S02]  /*1fd0*/  IMAD.MOV.U32 R24, RZ, RZ, R23 ;  /* 0x000000ffff187224 */ /* 0x000fe400078e0017 */
[----:B------:R-:W-:-:S07]  /*1fe0*/  IMAD.MOV.U32 R43, RZ, RZ, R42 ;  /* 0x000000ffff2b7224 */ /* 0x000fce00078e002a */
.L_x_30261:
[----:B------:R-:W-:Y:S05]  /*1ff0*/  BSYNC.RECONVERGENT B1 ;  /* 0x0000000000017941 */ /* 0x000fea0003800200 */
.L_x_30259:
        /* <DEDUP_REMOVED lines=11> */
.L_x_30263:
[----:B------:R-:W-:Y:S01]  /*20b0*/  IMAD.MOV.U32 R11, RZ, RZ, R22 ;  /* 0x000000ffff0b7224 */ /* 0x000fe200078e0016 */
[----:B------:R-:W-:Y:S01]  /*20c0*/  MOV R12, R15 ;  /* 0x0000000f000c7202 */ /* 0x000fe20000000f00 */
[----:B------:R-:W-:Y:S02]  /*20d0*/  IMAD.MOV.U32 R23, RZ, RZ, R24 ;  /* 0x000000ffff177224 */ /* 0x000fe400078e0018 */
[----:B------:R-:W-:-:S07]  /*20e0*/  IMAD.MOV.U32 R42, RZ, RZ, R41 ;  /* 0x000000ffff2a7224 */ /* 0x000fce00078e0029 */
.L_x_30264:
[----:B------:R-:W-:Y:S05]  /*20f0*/  BSYNC.RECONVERGENT B1 ;  /* 0x0000000000017941 */ /* 0x000fea0003800200 */
.L_x_30262:
        /* <DEDUP_REMOVED lines=11> */
.L_x_30266:
[----:B------:R-:W-:Y:S01]  /*21b0*/  IMAD.MOV.U32 R22, RZ, RZ, R11 ;  /* 0x000000ffff167224 */ /* 0x000fe200078e000b */
[----:B------:R-:W-:Y:S01]  /*21c0*/  MOV R15, R14 ;  /* 0x0000000e000f7202 */ /* 0x000fe20000000f00 */
[----:B------:R-:W-:Y:S02]  /*21d0*/  IMAD.MOV.U32 R24, RZ, RZ, R23 ;  /* 0x000000ffff187224 */ /* 0x000fe400078e0017 */
[----:B------:R-:W-:-:S07]  /*21e0*/  IMAD.MOV.U32 R41, RZ, RZ, R40 ;  /* 0x000000ffff297224 */ /* 0x000fce00078e0028 */
.L_x_30267:
[----:B------:R-:W-:Y:S05]  /*21f0*/  BSYNC.RECONVERGENT B1 ;  /* 0x0000000000017941 */ /* 0x000fea0003800200 */
.L_x_30265:
        /* <DEDUP_REMOVED lines=11> */
.L_x_30269:
[----:B------:R-:W-:Y:S01]  /*22b0*/  IMAD.MOV.U32 R11, RZ, RZ, R22 ;  /* 0x000000ffff0b7224 */ /* 0x000fe200078e0016 */
[----:B------:R-:W-:Y:S01]  /*22c0*/  MOV R14, R17 ;  /* 0x00000011000e7202 */ /* 0x000fe20000000f00 */
[----:B------:R-:W-:Y:S02]  /*22d0*/  IMAD.MOV.U32 R23, RZ, RZ, R24 ;  /* 0x000000ffff177224 */ /* 0x000fe400078e0018 */
[----:B------:R-:W-:-:S07]  /*22e0*/  IMAD.MOV.U32 R40, RZ, RZ, R39 ;  /* 0x000000ffff287224 */ /* 0x000fce00078e0027 */
.L_x_30270:
[----:B------:R-:W-:Y:S05]  /*22f0*/  BSYNC.RECONVERGENT B1 ;  /* 0x0000000000017941 */ /* 0x000fea0003800200 */
.L_x_30268:
        /* <DEDUP_REMOVED lines=11> */
.L_x_30272:
[----:B------:R-:W-:Y:S01]  /*23b0*/  IMAD.MOV.U32 R22, RZ, RZ, R11 ;  /* 0x000000ffff167224 */ /* 0x000fe200078e000b */
[----:B------:R-:W-:Y:S01]  /*23c0*/  MOV R17, R16 ;  /* 0x0000001000117202 */ /* 0x000fe20000000f00 */
[----:B------:R-:W-:Y:S02]  /*23d0*/  IMAD.MOV.U32 R24, RZ, RZ, R23 ;  /* 0x000000ffff187224 */ /* 0x000fe400078e0017 */
[----:B------:R-:W-:-:S07]  /*23e0*/  IMAD.MOV.U32 R39, RZ, RZ, R38 ;  /* 0x000000ffff277224 */ /* 0x000fce00078e0026 */
.L_x_30273:
[----:B------:R-:W-:Y:S05]  /*23f0*/  BSYNC.RECONVERGENT B1 ;  /* 0x0000000000017941 */ /* 0x000fea0003800200 */
.L_x_30271:
        /* <DEDUP_REMOVED lines=11> */
.L_x_30275:
[----:B------:R-:W-:Y:S01]  /*24b0*/  IMAD.MOV.U32 R11, RZ, RZ, R22 ;  /* 0x000000ffff0b7224 */ /* 0x000fe200078e0016 */
[----:B------:R-:W-:Y:S01]  /*24c0*/  MOV R16, R19 ;  /* 0x0000001300107202 */ /* 0x000fe20000000f00 */
[----:B------:R-:W-:Y:S02]  /*24d0*/  IMAD.MOV.U32 R23, RZ, RZ, R24 ;  /* 0x000000ffff177224 */ /* 0x000fe400078e0018 */
[----:B------:R-:W-:-:S07]  /*24e0*/  IMAD.MOV.U32 R38, RZ, RZ, R37 ;  /* 0x000000ffff267224 */ /* 0x000fce00078e0025 */
.L_x_30276:
[----:B------:R-:W-:Y:S05]  /*24f0*/  BSYNC.RECONVERGENT B1 ;  /* 0x0000000000017941 */ /* 0x000fea0003800200 */
.L_x_30274:
        /* <DEDUP_REMOVED lines=11> */
.L_x_30278:
[----:B------:R-:W-:Y:S01]  /*25b0*/  IMAD.MOV.U32 R22, RZ, RZ, R11 ;  /* 0x000000ffff167224 */ /* 0x000fe200078e000b */
[----:B------:R-:W-:Y:S01]  /*25c0*/  MOV R19, R18 ;  /* 0x0000001200137202 */ /* 0x000fe20000000f00 */
[----:B------:R-:W-:Y:S02]  /*25d0*/  IMAD.MOV.U32 R24, RZ, RZ, R23 ;  /* 0x000000ffff187224 */ /* 0x000fe400078e0017 */
[----:B------:R-:W-:-:S07]  /*25e0*/  IMAD.MOV.U32 R37, RZ, RZ, R36 ;  /* 0x000000ffff257224 */ /* 0x000fce00078e0024 */
.L_x_30279:
[----:B------:R-:W-:Y:S05]  /*25f0*/  BSYNC.RECONVERGENT B1 ;  /* 0x0000000000017941 */ /* 0x000fea0003800200 */
.L_x_30277:
        /* <DEDUP_REMOVED lines=11> */
.L_x_30281:
[----:B------:R-:W-:Y:S01]  /*26b0*/  IMAD.MOV.U32 R11, RZ, RZ, R22 ;  /* 0x000000ffff0b7224 */ /* 0x000fe200078e0016 */
[----:B------:R-:W-:Y:S01]  /*26c0*/  MOV R18, R21 ;  /* 0x0000001500127202 */ /* 0x000fe20000000f00 */
[----:B------:R-:W-:Y:S02]  /*26d0*/  IMAD.MOV.U32 R23, RZ, RZ, R24 ;  /* 0x000000ffff177224 */ /* 0x000fe400078e0018 */
[----:B------:R-:W-:-:S07]  /*26e0*/  IMAD.MOV.U32 R36, RZ, RZ, R35 ;  /* 0x000000ffff247224 */ /* 0x000fce00078e0023 */
.L_x_30282:
[----:B------:R-:W-:Y:S05]  /*26f0*/  BSYNC.RECONVERGENT B1 ;  /* 0x0000000000017941 */ /* 0x000fea0003800200 */
.L_x_30280:
        /* <DEDUP_REMOVED lines=11> */
.L_x_30284:
[----:B------:R-:W-:Y:S01]  /*27b0*/  IMAD.MOV.U32 R24, RZ, RZ, R11 ;  /* 0x000000ffff187224 */ /* 0x000fe200078e000b */
[----:B------:R-:W-:Y:S01]  /*27c0*/  MOV R21, R20 ;  /* 0x0000001400157202 */ /* 0x000fe20000000f00 */
[----:B------:R-:W-:Y:S02]  /*27d0*/  IMAD.MOV.U32 R28, RZ, RZ, R23 ;  /* 0x000000ffff1c7224 */ /* 0x000fe400078e0017 */
[----:B------:R-:W-:-:S07]  /*27e0*/  IMAD.MOV.U32 R35, RZ, RZ, R34 ;  /* 0x000000ffff237224 */ /* 0x000fce00078e0022 */
.L_x_30285:
[----:B------:R-:W-:Y:S05]  /*27f0*/  BSYNC.RECONVERGENT B1 ;  /* 0x0000000000017941 */ /* 0x000fea0003800200 */
.L_x_30283:
        /* <DEDUP_REMOVED lines=11> */
.L_x_30287:
[----:B------:R-:W-:Y:S01]  /*28b0*/  IMAD.MOV.U32 R22, RZ, RZ, R24 ;  /* 0x000000ffff167224 */ /* 0x000fe200078e0018 */
[----:B------:R-:W-:Y:S01]  /*28c0*/  MOV R11, R28 ;  /* 0x0000001c000b7202 */ /* 0x000fe20000000f00 */
[----:B------:R-:W-:Y:S02]  /*28d0*/  IMAD.MOV.U32 R20, RZ, RZ, R25 ;  /* 0x000000ffff147224 */ /* 0x000fe400078e0019 */
[----:B------:R-:W-:-:S07]  /*28e0*/  IMAD.MOV.U32 R34, RZ, RZ, R33 ;  /* 0x000000ffff227224 */ /* 0x000fce00078e0021 */
.L_x_30288:
[----:B------:R-:W-:Y:S05]  /*28f0*/  BSYNC.RECONVERGENT B1 ;  /* 0x0000000000017941 */ /* 0x000fea0003800200 */
.L_x_30286:
        /* <DEDUP_REMOVED lines=11> */
.L_x_30290:
[----:B------:R-:W-:Y:S01]  /*29b0*/  IMAD.MOV.U32 R25, RZ, RZ, R7 ;  /* 0x000000ffff197224 */ /* 0x000fe200078e0007 */
[----:B------:R-:W-:Y:S01]  /*29c0*/  MOV R24, R22 ;  /* 0x0000001600187202 */ /* 0x000fe20000000f00 */
[----:B------:R-:W-:Y:S02]  /*29d0*/  IMAD.MOV.U32 R33, RZ, RZ, R6 ;  /* 0x000000ffff217224 */ /* 0x000fe400078e0006 */
[----:B------:R-:W-:Y:S02]  /*29e0*/  IMAD.MOV.U32 R7, RZ, RZ, R22 ;  /* 0x000000ffff077224 */ /* 0x000fe400078e0016 */
[--C-:B------:R-:W-:Y:S02]  /*29f0*/  IMAD.MOV.U32 R32, RZ, RZ, R11.reuse ;  /* 0x000000ffff207224 */ /* 0x100fe400078e000b */
[----:B------:R-:W-:-:S07]  /*2a00*/  IMAD.MOV.U32 R6, RZ, RZ, R11 ;  /* 0x000000ffff067224 */ /* 0x000fce00078e000b */
.L_x_30291:
[----:B------:R-:W-:Y:S05]  /*2a10*/  BSYNC.RECONVERGENT B1 ;  /* 0x0000000000017941 */ /* 0x000fea0003800200 */
.L_x_30289:
[----:B------:R-:W-:Y:S01]  /*2a20*/  IADD3 R5, PT, PT, R5, 0x4, RZ ;  /* 0x0000000405057810 */ /* 0x000fe20007ffe0ff */
[----:B------:R-:W-:Y:S06]  /*2a30*/  @P1 BRA `(.L_x_30292) ;  /* 0xfffffff0000c1947 */ /* 0x000fec000383ffff */
.L_x_30246:
[----:B------:R-:W-:Y:S05]  /*2a40*/  BSYNC.RECONVERGENT B0 ;  /* 0x0000000000007941 */ /* 0x000fea0003800200 */
.L_x_30245:
[----:B------:R-:W-:Y:S01]  /*2a50*/  SHFL.DOWN PT, R4, R24, 0x2, 0x1f ;  /* 0x08401f0018047f89 */ /* 0x000fe200000e0000 */
[----:B------:R-:W0:Y:S01]  /*2a60*/  LDCU UR4, c[0x0][0x2f8] ;  /* 0x00005f00ff0477ac */ /* 0x000e220008000800 */
[----:B------:R-:W-:Y:S01]  /*2a70*/  ISETP.GT.AND P0, PT, R8, 0x1d, PT ;  /* 0x0000001d0800780c */ /* 0x000fe20003f04270 */
[----:B------:R-:W-:Y:S01]  /*2a80*/  BSSY.RECONVERGENT B0, `(.L_x_30293) ;  /* 0x0000140000007945 */ /* 0x000fe20003800200 */
[----:B------:R-:W1:Y:S01]  /*2a90*/  SHFL.DOWN PT, R5, R25, 0x2, 0x1f ;  /* 0x08401f0019057f89 */ /* 0x000e6200000e0000 */
[----:B------:R-:W-:-:S03]  /*2aa0*/  IMAD.MOV.U32 R11, RZ, RZ, R10 ;  /* 0x000000ffff0b7224 */ /* 0x000fc600078e000a */
[----:B------:R-:W-:Y:S04]  /*2ab0*/  SHFL.DOWN PT, R6, R42, 0x2, 0x1f ;  /* 0x08401f002a067f89 */ /* 0x000fe800000e0000 */
[----:B------:R-:W2:Y:S01]  /*2ac0*/  SHFL.DOWN PT, R7, R43, 0x2, 0x1f ;  /* 0x08401f002b077f89 */ /* 0x000ea200000e0000 */
[----:B0-----:R-:W-:-:S05]  /*2ad0*/  VIADD R22, R9, -UR4 ;  /* 0x8000000409167c36 */ /* 0x001fca0008000000 */
[----:B-1----:R-:W-:Y:S04]  /*2ae0*/  STL.64 [R22+0x8], R4 ;  /* 0x0000080416007387 */ /* 0x002fe80000100a00 */
[----:B------:R-:W-:Y:S04]  /*2af0*/  SHFL.DOWN PT, R4, R20, 0x2, 0x1f ;  /* 0x08401f0014047f89 */ /* 0x000fe800000e0000 */
[----:B------:R-:W0:Y:S04]  /*2b00*/  SHFL.DOWN PT, R5, R21, 0x2, 0x1f ;  /* 0x08401f0015057f89 */ /* 0x000e2800000e0000 */
[----:B--2---:R-:W-:Y:S04]  /*2b10*/  STL.64 [R22+0x70], R6 ;  /* 0x0000700616007387 */ /* 0x004fe80000100a00 */
        /* <DEDUP_REMOVED lines=42> */
[----:B0-----:R0:W-:Y:S01]  /*2dc0*/  STL.64 [R22], R4 ;  /* 0x0000000416007387 */ /* 0x0011e20000100a00 */
[----:B------:R-:W-:Y:S05]  /*2dd0*/  @P0 BRA `(.L_x_30294) ;  /* 0x0000001000280947 */ /* 0x000fea0003800000 */
[----:B------:R-:W-:Y:S01]  /*2de0*/  FSETP.GT.FTZ.AND P0, PT, R10, R4, PT ;  /* 0x000000040a00720b */ /* 0x000fe20003f14000 */
[----:B0-----:R-:W-:Y:S01]  /*2df0*/  VIADD R22, R22, 0x48 ;  /* 0x0000004816167836 */ /* 0x001fe20000000000 */
        /* <DEDUP_REMOVED lines=10> */
[----:B------:R-:W-:-:S07]  /*2ea0*/  IMAD.MOV.U32 R4, RZ, RZ, RZ ;  /* 0x000000ffff047224 */ /* 0x000fce00078e00ff */
.L_x_30340:
        /* <DEDUP_REMOVED lines=20> */
.L_x_30296:
[----:B------:R-:W-:Y:S01]  /*2ff0*/  MOV R10, R27 ;  /* 0x0000001b000a7202 */ /* 0x000fe20000000f00 */
[----:B------:R-:W-:Y:S02]  /*3000*/  IMAD.MOV.U32 R24, RZ, RZ, R47 ;  /* 0x000000ffff187224 */ /* 0x000fe400078e002f */
[----:B------:R-:W-:Y:S02]  /*3010*/  IMAD.MOV.U32 R27, RZ, RZ, R26 ;  /* 0x000000ffff1b7224 */ /* 0x000fe400078e001a */
[----:B------:R-:W-:-:S07]  /*3020*/  IMAD.MOV.U32 R47, RZ, RZ, R46 ;  /* 0x000000ffff2f7224 */ /* 0x000fce00078e002e */
.L_x_30297:
[----:B------:R-:W-:Y:S05]  /*3030*/  BSYNC.RECONVERGENT B1 ;  /* 0x0000000000017941 */ /* 0x000fea0003800200 */
.L_x_30295:
        /* <DEDUP_REMOVED lines=11> */
.L_x_30299:
[----:B------:R-:W-:Y:S01]  /*30f0*/  MOV R7, R10 ;  /* 0x0000000a00077202 */ /* 0x000fe20000000f00 */
[----:B------:R-:W-:Y:S02]  /*3100*/  IMAD.MOV.U32 R23, RZ, RZ, R24 ;  /* 0x000000ffff177224 */ /* 0x000fe400078e0018 */
[----:B------:R-:W-:Y:S02]  /*3110*/  IMAD.MOV.U32 R26, RZ, RZ, R3 ;  /* 0x000000ffff1a7224 */ /* 0x000fe400078e0003 */
[----:B------:R-:W-:-:S07]  /*3120*/  IMAD.MOV.U32 R46, RZ, RZ, R45 ;  /* 0x000000ffff2e7224 */ /* 0x000fce00078e002d */
.L_x_30300:
[----:B------:R-:W-:Y:S05]  /*3130*/  BSYNC.RECONVERGENT B1 ;  /* 0x0000000000017941 */ /* 0x000fea0003800200 */
.L_x_30298:
        /* <DEDUP_REMOVED lines=11> */
.L_x_30302:
[----:B------:R-:W-:Y:S01]  /*31f0*/  MOV R10, R7 ;  /* 0x00000007000a7202 */ /* 0x000fe20000000f00 */
[----:B------:R-:W-:Y:S02]  /*3200*/  IMAD.MOV.U32 R24, RZ, RZ, R23 ;  /* 0x000000ffff187224 */ /* 0x000fe400078e0017 */
[----:B------:R-:W-:Y:S02]  /*3210*/  IMAD.MOV.U32 R3, RZ, RZ, R2 ;  /* 0x000000ffff037224 */ /* 0x000fe400078e0002 */
[----:B------:R-:W-:-:S07]  /*3220*/  IMAD.MOV.U32 R45, RZ, RZ, R44 ;  /* 0x000000ffff2d7224 */ /* 0x000fce00078e002c */
.L_x_30303:
[----:B------:R-:W-:Y:S05]  /*3230*/  BSYNC.RECONVERGENT B1 ;  /* 0x0000000000017941 */ /* 0x000fea0003800200 */
.L_x_30301:
        /* <DEDUP_REMOVED lines=11> */
.L_x_30305:
[----:B------:R-:W-:Y:S01]  /*32f0*/  MOV R7, R10 ;  /* 0x0000000a00077202 */ /* 0x000fe20000000f00 */
[----:B------:R-:W-:Y:S02]  /*3300*/  IMAD.MOV.U32 R23, RZ, RZ, R24 ;  /* 0x000000ffff177224 */ /* 0x000fe400078e0018 */
[----:B------:R-:W-:Y:S02]  /*3310*/  IMAD.MOV.U32 R2, RZ, RZ, R13 ;  /* 0x000000ffff027224 */ /* 0x000fe400078e000d */
[----:B------:R-:W-:-:S07]  /*3320*/  IMAD.MOV.U32 R44, RZ, RZ, R43 ;  /* 0x000000ffff2c7224 */ /* 0x000fce00078e002b */
.L_x_30306:
[----:B------:R-:W-:Y:S05]  /*3330*/  BSYNC.RECONVERGENT B1 ;  /* 0x0000000000017941 */ /* 0x000fea0003800200 */
.L_x_30304:
        /* <DEDUP_REMOVED lines=11> */
.L_x_30308:
[----:B------:R-:W-:Y:S01]  /*33f0*/  MOV R10, R7 ;  /* 0x00000007000a7202 */ /* 0x000fe20000000f00 */
[----:B------:R-:W-:Y:S02]  /*3400*/  IMAD.MOV.U32 R24, RZ, RZ, R23 ;  /* 0x000000ffff187224 */ /* 0x000fe400078e0017 */
[----:B------:R-:W-:Y:S02]  /*3410*/  IMAD.MOV.U32 R13, RZ, RZ, R12 ;  /* 0x000000ffff0d7224 */ /* 0x000fe400078e000c */
[----:B------:R-:W-:-:S07]  /*3420*/  IMAD.MOV.U32 R43, RZ, RZ, R42 ;  /* 0x000000ffff2b7224 */ /* 0x000fce00078e002a */
.L_x_30309:
[----:B------:R-:W-:Y:S05]  /*3430*/  BSYNC.RECONVERGENT B1 ;  /* 0x0000000000017941 */ /* 0x000fea0003800200 */
.L_x_30307:
        /* <DEDUP_REMOVED lines=11> */
.L_x_30311:
[----:B------:R-:W-:Y:S01]  /*34f0*/  MOV R7, R10 ;  /* 0x0000000a00077202 */ /* 0x000fe20000000f00 */
[----:B------:R-:W-:Y:S02]  /*3500*/  IMAD.MOV.U32 R23, RZ, RZ, R24 ;  /* 0x000000ffff177224 */ /* 0x000fe400078e0018 */
[----:B------:R-:W-:Y:S02]  /*3510*/  IMAD.MOV.U32 R12, RZ, RZ, R15 ;  /* 0x000000ffff0c7224 */ /* 0x000fe400078e000f */
[----:B------:R-:W-:-:S07]  /*3520*/  IMAD.MOV.U32 R42, RZ, RZ, R41 ;  /* 0x000000ffff2a7224 */ /* 0x000fce00078e0029 */
.L_x_30312:
[----:B------:R-:W-:Y:S05]  /*3530*/  BSYNC.RECONVERGENT B1 ;  /* 0x0000000000017941 */ /* 0x000fea0003800200 */
.L_x_30310:
        /* <DEDUP_REMOVED lines=11> */
.L_x_30314:
[----:B------:R-:W-:Y:S01]  /*35f0*/  MOV R10, R7 ;  /* 0x00000007000a7202 */ /* 0x000fe20000000f00 */
[----:B------:R-:W-:Y:S02]  /*3600*/  IMAD.MOV.U32 R24, RZ, RZ, R23 ;  /* 0x000000ffff187224 */ /* 0x000fe400078e0017 */
[----:B------:R-:W-:Y:S02]  /*3610*/  IMAD.MOV.U32 R15, RZ, RZ, R14 ;  /* 0x000000ffff0f7224 */ /* 0x000fe400078e000e */
[----:B------:R-:W-:-:S07]  /*3620*/  IMAD.MOV.U32 R41, RZ, RZ, R40 ;  /* 0x000000ffff297224 */ /* 0x000fce00078e0028 */
.L_x_30315:
[----:B------:R-:W-:Y:S05]  /*3630*/  BSYNC.RECONVERGENT B1 ;  /* 0x0000000000017941 */ /* 0x000fea0003800200 */
.L_x_30313:
        /* <DEDUP_REMOVED lines=11> */
.L_x_30317:
[----:B------:R-:W-:Y:S01]  /*36f0*/  MOV R7, R10 ;  /* 0x0000000a00077202 */ /* 0x000fe20000000f00 */
[----:B------:R-:W-:Y:S02]  /*3700*/  IMAD.MOV.U32 R23, RZ, RZ, R24 ;  /* 0x000000ffff177224 */ /* 0x000fe400078e0018 */
[----:B------:R-:W-:Y:S02]  /*3710*/  IMAD.MOV.U32 R14, RZ, RZ, R17 ;  /* 0x000000ffff0e7224 */ /* 0x000fe400078e0011 */
[----:B------:R-:W-:-:S07]  /*3720*/  IMAD.MOV.U32 R40, RZ, RZ, R39 ;  /* 0x000000ffff287224 */ /* 0x000fce00078e0027 */
.L_x_30318:
[----:B------:R-:W-:Y:S05]  /*3730*/  BSYNC.RECONVERGENT B1 ;  /* 0x0000000000017941 */ /* 0x000fea0003800200 */
.L_x_30316:
        /* <DEDUP_REMOVED lines=11> */
.L_x_30320:
[----:B------:R-:W-:Y:S01]  /*37f0*/  MOV R10, R7 ;  /* 0x00000007000a7202 */ /* 0x000fe20000000f00 */
[----:B------:R-:W-:Y:S02]  /*3800*/  IMAD.MOV.U32 R24, RZ, RZ, R23 ;  /* 0x000000ffff187224 */ /* 0x000fe400078e0017 */
[----:B------:R-:W-:Y:S02]  /*3810*/  IMAD.MOV.U32 R17, RZ, RZ, R16 ;  /* 0x000000ffff117224 */ /* 0x000fe400078e0010 */
[----:B------:R-:W-:-:S07]  /*3820*/  IMAD.MOV.U32 R39, RZ, RZ, R38 ;  /* 0x000000ffff277224 */ /* 0x000fce00078e0026 */
.L_x_30321:
[----:B------:R-:W-:Y:S05]  /*3830*/  BSYNC.RECONVERGENT B1 ;  /* 0x0000000000017941 */ /* 0x000fea0003800200 */
.L_x_30319:
        /* <DEDUP_REMOVED lines=11> */
.L_x_30323:
[----:B------:R-:W-:Y:S01]  /*38f0*/  MOV R7, R10 ;  /* 0x0000000a00077202 */ /* 0x000fe20000000f00 */
[----:B------:R-:W-:Y:S02]  /*3900*/  IMAD.MOV.U32 R23, RZ, RZ, R24 ;  /* 0x000000ffff177224 */ /* 0x000fe400078e0018 */
[----:B------:R-:W-:Y:S02]  /*3910*/  IMAD.MOV.U32 R16, RZ, RZ, R19 ;  /* 0x000000ffff107224 */ /* 0x000fe400078e0013 */
[----:B------:R-:W-:-:S07]  /*3920*/  IMAD.MOV.U32 R38, RZ, RZ, R37 ;  /* 0x000000ffff267224 */ /* 0x000fce00078e0025 */
.L_x_30324:
[----:B------:R-:W-:Y:S05]  /*3930*/  BSYNC.RECONVERGENT B1 ;  /* 0x0000000000017941 */ /* 0x000fea0003800200 */
.L_x_30322:
        /* <DEDUP_REMOVED lines=11> */
.L_x_30326:
[----:B------:R-:W-:Y:S01]  /*39f0*/  MOV R10, R7 ;  /* 0x00000007000a7202 */ /* 0x000fe20000000f00 */
[----:B------:R-:W-:Y:S02]  /*3a00*/  IMAD.MOV.U32 R24, RZ, RZ, R23 ;  /* 0x000000ffff187224 */ /* 0x000fe400078e0017 */
[----:B------:R-:W-:Y:S02]  /*3a10*/  IMAD.MOV.U32 R19, RZ, RZ, R18 ;  /* 0x000000ffff137224 */ /* 0x000fe400078e0012 */
[----:B------:R-:W-:-:S07]  /*3a20*/  IMAD.MOV.U32 R37, RZ, RZ, R36 ;  /* 0x000000ffff257224 */ /* 0x000fce00078e0024 */
.L_x_30327:
[----:B------:R-:W-:Y:S05]  /*3a30*/  BSYNC.RECONVERGENT B1 ;  /* 0x0000000000017941 */ /* 0x000fea0003800200 */
.L_x_30325:
        /* <DEDUP_REMOVED lines=11> */
.L_x_30329:
[----:B------:R-:W-:Y:S01]  /*3af0*/  MOV R7, R10 ;  /* 0x0000000a00077202 */ /* 0x000fe20000000f00 */
[----:B------:R-:W-:Y:S02]  /*3b00*/  IMAD.MOV.U32 R23, RZ, RZ, R24 ;  /* 0x000000ffff177224 */ /* 0x000fe400078e0018 */
[----:B------:R-:W-:Y:S02]  /*3b10*/  IMAD.MOV.U32 R18, RZ, RZ, R21 ;  /* 0x000000ffff127224 */ /* 0x000fe400078e0015 */
[----:B------:R-:W-:-:S07]  /*3b20*/  IMAD.MOV.U32 R36, RZ, RZ, R35 ;  /* 0x000000ffff247224 */ /* 0x000fce00078e0023 */
.L_x_30330:
[----:B------:R-:W-:Y:S05]  /*3b30*/  BSYNC.RECONVERGENT B1 ;  /* 0x0000000000017941 */ /* 0x000fea0003800200 */
.L_x_30328:
        /* <DEDUP_REMOVED lines=11> */
.L_x_30332:
[----:B------:R-:W-:Y:S01]  /*3bf0*/  MOV R24, R7 ;  /* 0x0000000700187202 */ /* 0x000fe20000000f00 */
[----:B------:R-:W-:Y:S02]  /*3c00*/  IMAD.MOV.U32 R28, RZ, RZ, R23 ;  /* 0x000000ffff1c7224 */ /* 0x000fe400078e0017 */
[----:B------:R-:W-:Y:S02]  /*3c10*/  IMAD.MOV.U32 R21, RZ, RZ, R20 ;  /* 0x000000ffff157224 */ /* 0x000fe400078e0014 */
[----:B------:R-:W-:-:S07]  /*3c20*/  IMAD.MOV.U32 R35, RZ, RZ, R34 ;  /* 0x000000ffff237224 */ /* 0x000fce00078e0022 */
.L_x_30333:
[----:B------:R-:W-:Y:S05]  /*3c30*/  BSYNC.RECONVERGENT B1 ;  /* 0x0000000000017941 */ /* 0x000fea0003800200 */
.L_x_30331:
        /* <DEDUP_REMOVED lines=11> */
.L_x_30335:
[----:B------:R-:W-:Y:S01]  /*3cf0*/  MOV R7, R24 ;  /* 0x0000001800077202 */ /* 0x000fe20000000f00 */
[----:B------:R-:W-:Y:S02]  /*3d00*/  IMAD.MOV.U32 R20, RZ, RZ, R25 ;  /* 0x000000ffff147224 */ /* 0x000fe400078e0019 */
[----:B------:R-:W-:Y:S02]  /*3d10*/  IMAD.MOV.U32 R10, RZ, RZ, R28 ;  /* 0x000000ffff0a7224 */ /* 0x000fe400078e001c */
[----:B------:R-:W-:-:S07]  /*3d20*/  IMAD.MOV.U32 R34, RZ, RZ, R33 ;  /* 0x000000ffff227224 */ /* 0x000fce00078e0021 */
.L_x_30336:
[----:B------:R-:W-:Y:S05]  /*3d30*/  BSYNC.RECONVERGENT B1 ;  /* 0x0000000000017941 */ /* 0x000fea0003800200 */
.L_x_30334:
        /* <DEDUP_REMOVED lines=11> */
.L_x_30338:
[----:B------:R-:W-:Y:S01]  /*3df0*/  MOV R25, R6 ;  /* 0x0000000600197202 */ /* 0x000fe20000000f00 */
[----:B------:R-:W-:Y:S01]  /*3e00*/  IMAD.MOV.U32 R33, RZ, RZ, R5 ;  /* 0x000000ffff217224 */ /* 0x000fe200078e0005 */
[----:B------:R-:W-:Y:S01]  /*3e10*/  MOV R32, R10 ;  /* 0x0000000a00207202 */ /* 0x000fe20000000f00 */
[--C-:B------:R-:W-:Y:S02]  /*3e20*/  IMAD.MOV.U32 R24, RZ, RZ, R7.reuse ;  /* 0x000000ffff187224 */ /* 0x100fe400078e0007 */
[----:B------:R-:W-:Y:S02]  /*3e30*/  IMAD.MOV.U32 R6, RZ, RZ, R7 ;  /* 0x000000ffff067224 */ /* 0x000fe400078e0007 */
[----:B------:R-:W-:-:S07]  /*3e40*/  IMAD.MOV.U32 R5, RZ, RZ, R10 ;  /* 0x000000ffff057224 */ /* 0x000fce00078e000a */
.L_x_30339:
[----:B------:R-:W-:Y:S05]  /*3e50*/  BSYNC.RECONVERGENT B1 ;  /* 0x0000000000017941 */ /* 0x000fea0003800200 */
.L_x_30337:
[----:B------:R-:W-:Y:S01]  /*3e60*/  VIADD R22, R22, 0x4 ;  /* 0x0000000416167836 */ /* 0x000fe20000000000 */
[----:B------:R-:W-:Y:S06]  /*3e70*/  @P1 BRA `(.L_x_30340) ;  /* 0xfffffff0000c1947 */ /* 0x000fec000383ffff */
.L_x_30294:
[----:B------:R-:W-:Y:S05]  /*3e80*/  BSYNC.RECONVERGENT B0 ;  /* 0x0000000000007941 */ /* 0x000fea0003800200 */
.L_x_30293:
[----:B0-----:R-:W-:Y:S01]  /*3e90*/  SHFL.DOWN PT, R4, R24, 0x4, 0x1f ;  /* 0x08801f0018047f89 */ /* 0x001fe200000e0000 */
[----:B------:R-:W0:Y:S01]  /*3ea0*/  LDCU UR4, c[0x0][0x2f8] ;  /* 0x00005f00ff0477ac */ /* 0x000e220008000800 */
[----:B------:R-:W-:Y:S01]  /*3eb0*/  ISETP.GT.AND P0, PT, R8, 0x1b, PT ;  /* 0x0000001b0800780c */ /* 0x000fe20003f04270 */
[----:B------:R-:W-:Y:S01]  /*3ec0*/  BSSY.RECONVERGENT B0, `(.L_x_30341) ;  /* 0x0000140000007945 */ /* 0x000fe20003800200 */
[----:B------:R-:W1:Y:S01]  /*3ed0*/  SHFL.DOWN PT, R5, R25, 0x4, 0x1f ;  /* 0x08801f0019057f89 */ /* 0x000e6200000e0000 */
[----:B------:R-:W-:-:S03]  /*3ee0*/  MOV R10, R11 ;  /* 0x0000000b000a7202 */ /* 0x000fc60000000f00 */
        /* <DEDUP_REMOVED lines=51> */
[CC--:B------:R-:W-:Y:S01]  /*4220*/  FSETP.GT.FTZ.AND P0, PT, R11.reuse, R4.reuse, PT ;  /* 0x000000040b00720b */ /* 0x0c0fe20003f14000 */
[----:B0-----:R-:W-:Y:S02]  /*4230*/  VIADD R22, R22, 0x48 ;  /* 0x0000004816167836 */ /* 0x001fe40000000000 */
        /* <DEDUP_REMOVED lines=9> */
[----:B------:R-:W-:Y:S02]  /*42d0*/  HFMA2 R4, -RZ, RZ, 0, 0 ;  /* 0x00000000ff047431 */ /* 0x000fe400000001ff */
[----:B------:R-:W-:-:S07]  /*42e0*/  IMAD.MOV.U32 R5, RZ, RZ, R32 ;  /* 0x000000ffff057224 */ /* 0x000fce00078e0020 */
.L_x_30388:
        /* <DEDUP_REMOVED lines=20> */
.L_x_30344:
[----:B------:R-:W-:Y:S01]  /*4430*/  IMAD.MOV.U32 R24, RZ, RZ, R27 ;  /* 0x000000ffff187224 */ /* 0x000fe200078e001b */
[----:B------:R-:W-:Y:S01]  /*4440*/  MOV R27, R26 ;  /* 0x0000001a001b7202 */ /* 0x000fe20000000f00 */
[----:B------:R-:W-:Y:S02]  /*4450*/  IMAD.MOV.U32 R28, RZ, RZ, R47 ;  /* 0x000000ffff1c7224 */ /* 0x000fe400078e002f */
[----:B------:R-:W-:-:S07]  /*4460*/  IMAD.MOV.U32 R47, RZ, RZ, R46 ;  /* 0x000000ffff2f7224 */ /* 0x000fce00078e002e */
.L_x_30345:
[----:B------:R-:W-:Y:S05]  /*4470*/  BSYNC.RECONVERGENT B1 ;  /* 0x0000000000017941 */ /* 0x000fea0003800200 */
.L_x_30343:
        /* <DEDUP_REMOVED lines=11> */
.L_x_30347:
[----:B------:R-:W-:Y:S01]  /*4530*/  IMAD.MOV.U32 R7, RZ, RZ, R24 ;  /* 0x000000ffff077224 */ /* 0x000fe200078e0018 */
[----:B------:R-:W-:Y:S01]  /*4540*/  MOV R26, R3 ;  /* 0x00000003001a7202 */ /* 0x000fe20000000f00 */
[----:B------:R-:W-:Y:S02]  /*4550*/  IMAD.MOV.U32 R11, RZ, RZ, R28 ;  /* 0x000000ffff0b7224 */ /* 0x000fe400078e001c */
[----:B------:R-:W-:-:S07]  /*4560*/  IMAD.MOV.U32 R46, RZ, RZ, R45 ;  /* 0x000000ffff2e7224 */ /* 0x000fce00078e002d */
.L_x_30348:
[----:B------:R-:W-:Y:S05]  /*4570*/  BSYNC.RECONVERGENT B1 ;  /* 0x0000000000017941 */ /* 0x000fea0003800200 */
.L_x_30346:
        /* <DEDUP_REMOVED lines=11> */
.L_x_30350:
[----:B------:R-:W-:Y:S01]  /*4630*/  IMAD.MOV.U32 R24, RZ, RZ, R7 ;  /* 0x000000ffff187224 */ /* 0x000fe200078e0007 */
[----:B------:R-:W-:Y:S01]  /*4640*/  MOV R3, R2 ;  /* 0x0000000200037202 */ /* 0x000fe20000000f00 */
[----:B------:R-:W-:Y:S02]  /*4650*/  IMAD.MOV.U32 R28, RZ, RZ, R11 ;  /* 0x000000ffff1c7224 */ /* 0x000fe400078e000b */
[----:B------:R-:W-:-:S07]  /*4660*/  IMAD.MOV.U32 R45, RZ, RZ, R44 ;  /* 0x000000ffff2d7224 */ /* 0x000fce00078e002c */
.L_x_30351:
[----:B------:R-:W-:Y:S05]  /*4670*/  BSYNC.RECONVERGENT B1 ;  /* 0x0000000000017941 */ /* 0x000fea0003800200 */
.L_x_30349:
        /* <DEDUP_REMOVED lines=11> */
.L_x_30353:
[----:B------:R-:W-:Y:S01]  /*4730*/  IMAD.MOV.U32 R7, RZ, RZ, R24 ;  /* 0x000000ffff077224 */ /* 0x000fe200078e0018 */
[----:B------:R-:W-:Y:S01]  /*4740*/  MOV R2, R13 ;  /* 0x0000000d00027202 */ /* 0x000fe20000000f00 */
[----:B------:R-:W-:Y:S02]  /*4750*/  IMAD.MOV.U32 R11, RZ, RZ, R28 ;  /* 0x000000ffff0b7224 */ /* 0x000fe400078e001c */
[----:B------:R-:W-:-:S07]  /*4760*/  IMAD.MOV.U32 R44, RZ, RZ, R43 ;  /* 0x000000ffff2c7224 */ /* 0x000fce00078e002b */
.L_x_30354:
[----:B------:R-:W-:Y:S05]  /*4770*/  BSYNC.RECONVERGENT B1 ;  /* 0x0000000000017941 */ /* 0x000fea0003800200 */
.L_x_30352:
        /* <DEDUP_REMOVED lines=11> */
.L_x_30356:
[----:B------:R-:W-:Y:S01]  /*4830*/  IMAD.MOV.U32 R24, RZ, RZ, R7 ;  /* 0x000000ffff187224 */ /* 0x000fe200078e0007 */
[----:B------:R-:W-:Y:S01]  /*4840*/  MOV R13, R12 ;  /* 0x0000000c000d7202 */ /* 0x000fe20000000f00 */
[----:B------:R-:W-:Y:S02]  /*4850*/  IMAD.MOV.U32 R28, RZ, RZ, R11 ;  /* 0x000000ffff1c7224 */ /* 0x000fe400078e000b */
[----:B------:R-:W-:-:S07]  /*4860*/  IMAD.MOV.U32 R43, RZ, RZ, R42 ;  /* 0x000000ffff2b7224 */ /* 0x000fce00078e002a */
.L_x_30357:
[----:B------:R-:W-:Y:S05]  /*4870*/  BSYNC.RECONVERGENT B1 ;  /* 0x0000000000017941 */ /* 0x000fea0003800200 */
.L_x_30355:
        /* <DEDUP_REMOVED lines=11> */
.L_x_30359:
[----:B------:R-:W-:Y:S01]  /*4930*/  IMAD.MOV.U32 R7, RZ, RZ, R24 ;  /* 0x000000ffff077224 */ /* 0x000fe200078e0018 */
[----:B------:R-:W-:Y:S01]  /*4940*/  MOV R12, R15 ;  /* 0x0000000f000c7202 */ /* 0x000fe20000000f00 */
[----:B------:R-:W-:Y:S02]  /*4950*/  IMAD.MOV.U32 R11, RZ, RZ, R28 ;  /* 0x000000ffff0b7224 */ /* 0x000fe400078e001c */
[----:B------:R-:W-:-:S07]  /*4960*/  IMAD.MOV.U32 R42, RZ, RZ, R41 ;  /* 0x000000ffff2a7224 */ /* 0x000fce00078e0029 */
.L_x_30360:
[----:B------:R-:W-:Y:S05]  /*4970*/  BSYNC.RECONVERGENT B1 ;  /* 0x0000000000017941 */ /* 0x000fea0003800200 */
.L_x_30358:
        /* <DEDUP_REMOVED lines=11> */
.L_x_30362:
[----:B------:R-:W-:Y:S01]  /*4a30*/  IMAD.MOV.U32 R24, RZ, RZ, R7 ;  /* 0x000000ffff187224 */ /* 0x000fe200078e0007 */
[----:B------:R-:W-:Y:S01]  /*4a40*/  MOV R15, R14 ;  /* 0x0000000e000f7202 */ /* 0x000fe20000000f00 */
[----:B------:R-:W-:Y:S02]  /*4a50*/  IMAD.MOV.U32 R28, RZ, RZ, R11 ;  /* 0x000000ffff1c7224 */ /* 0x000fe400078e000b */
[----:B------:R-:W-:-:S07]  /*4a60*/  IMAD.MOV.U32 R41, RZ, RZ, R40 ;  /* 0x000000ffff297224 */ /* 0x000fce00078e0028 */
.L_x_30363:
[----:B------:R-:W-:Y:S05]  /*4a70*/  BSYNC.RECONVERGENT B1 ;  /* 0x0000000000017941 */ /* 0x000fea0003800200 */
.L_x_30361:
        /* <DEDUP_REMOVED lines=11> */
.L_x_30365:
[----:B------:R-:W-:Y:S01]  /*4b30*/  IMAD.MOV.U32 R7, RZ, RZ, R24 ;  /* 0x000000ffff077224 */ /* 0x000fe200078e0018 */
[----:B------:R-:W-:Y:S01]  /*4b40*/  MOV R14, R17 ;  /* 0x00000011000e7202 */ /* 0x000fe20000000f00 */
[----:B------:R-:W-:Y:S02]  /*4b50*/  IMAD.MOV.U32 R11, RZ, RZ, R28 ;  /* 0x000000ffff0b7224 */ /* 0x000fe400078e001c */
[----:B------:R-:W-:-:S07]  /*4b60*/  IMAD.MOV.U32 R40, RZ, RZ, R39 ;  /* 0x000000ffff287224 */ /* 0x000fce00078e0027 */
.L_x_30366:
[----:B------:R-:W-:Y:S05]  /*4b70*/  BSYNC.RECONVERGENT B1 ;  /* 0x0000000000017941 */ /* 0x000fea0003800200 */
.L_x_30364:
        /* <DEDUP_REMOVED lines=11> */
.L_x_30368:
[----:B------:R-:W-:Y:S01]  /*4c30*/  IMAD.MOV.U32 R24, RZ, RZ, R7 ;  /* 0x000000ffff187224 */ /* 0x000fe200078e0007 */
[----:B------:R-:W-:Y:S01]  /*4c40*/  MOV R17, R16 ;  /* 0x0000001000117202 */ /* 0x000fe20000000f00 */
[----:B------:R-:W-:Y:S02]  /*4c50*/  IMAD.MOV.U32 R28, RZ, RZ, R11 ;  /* 0x000000ffff1c7224 */ /* 0x000fe400078e000b */
[----:B------:R-:W-:-:S07]  /*4c60*/  IMAD.MOV.U32 R39, RZ, RZ, R38 ;  /* 0x000000ffff277224 */ /* 0x000fce00078e0026 */
.L_x_30369:
[----:B------:R-:W-:Y:S05]  /*4c70*/  BSYNC.RECONVERGENT B1 ;  /* 0x0000000000017941 */ /* 0x000fea0003800200 */
.L_x_30367:
        /* <DEDUP_REMOVED lines=11> */
.L_x_30371:
[----:B------:R-:W-:Y:S01]  /*4d30*/  IMAD.MOV.U32 R7, RZ, RZ, R24 ;  /* 0x000000ffff077224 */ /* 0x000fe200078e0018 */
[----:B------:R-:W-:Y:S01]  /*4d40*/  MOV R16, R19 ;  /* 0x0000001300107202 */ /* 0x000fe20000000f00 */
[----:B------:R-:W-:Y:S02]  /*4d50*/  IMAD.MOV.U32 R11, RZ, RZ, R28 ;  /* 0x000000ffff0b7224 */ /* 0x000fe400078e001c */
[----:B------:R-:W-:-:S07]  /*4d60*/  IMAD.MOV.U32 R38, RZ, RZ, R37 ;  /* 0x000000ffff267224 */ /* 0x000fce00078e0025 */
.L_x_30372:
[----:B------:R-:W-:Y:S05]  /*4d70*/  BSYNC.RECONVERGENT B1 ;  /* 0x0000000000017941 */ /* 0x000fea0003800200 */
.L_x_30370:
        /* <DEDUP_REMOVED lines=11> */
.L_x_30374:
[----:B------:R-:W-:Y:S01]  /*4e30*/  IMAD.MOV.U32 R24, RZ, RZ, R7 ;  /* 0x000000ffff187224 */ /* 0x000fe200078e0007 */
[----:B------:R-:W-:Y:S01]  /*4e40*/  MOV R19, R18 ;  /* 0x0000001200137202 */ /* 0x000fe20000000f00 */
[----:B------:R-:W-:Y:S02]  /*4e50*/  IMAD.MOV.U32 R28, RZ, RZ, R11 ;  /* 0x000000ffff1c7224 */ /* 0x000fe400078e000b */
[----:B------:R-:W-:-:S07]  /*4e60*/  IMAD.MOV.U32 R37, RZ, RZ, R36 ;  /* 0x000000ffff257224 */ /* 0x000fce00078e0024 */
.L_x_30375:
[----:B------:R-:W-:Y:S05]  /*4e70*/  BSYNC.RECONVERGENT B1 ;  /* 0x0000000000017941 */ /* 0x000fea0003800200 */
.L_x_30373:
        /* <DEDUP_REMOVED lines=11> */
.L_x_30377:
[----:B------:R-:W-:Y:S01]  /*4f30*/  IMAD.MOV.U32 R7, RZ, RZ, R24 ;  /* 0x000000ffff077224 */ /* 0x000fe200078e0018 */
[----:B------:R-:W-:Y:S01]  /*4f40*/  MOV R18, R21 ;  /* 0x0000001500127202 */ /* 0x000fe20000000f00 */
[----:B------:R-:W-:Y:S02]  /*4f50*/  IMAD.MOV.U32 R11, RZ, RZ, R28 ;  /* 0x000000ffff0b7224 */ /* 0x000fe400078e001c */
[----:B------:R-:W-:-:S07]  /*4f60*/  IMAD.MOV.U32 R36, RZ, RZ, R35 ;  /* 0x000000ffff247224 */ /* 0x000fce00078e0023 */
.L_x_30378:
[----:B------:R-:W-:Y:S05]  /*4f70*/  BSYNC.RECONVERGENT B1 ;  /* 0x0000000000017941 */ /* 0x000fea0003800200 */
.L_x_30376:
        /* <DEDUP_REMOVED lines=11> */
.L_x_30380:
[----:B------:R-:W-:Y:S01]  /*5030*/  IMAD.MOV.U32 R24, RZ, RZ, R7 ;  /* 0x000000ffff187224 */ /* 0x000fe200078e0007 */
[----:B------:R-:W-:Y:S01]  /*5040*/  MOV R21, R20 ;  /* 0x0000001400157202 */ /* 0x000fe20000000f00 */
[----:B------:R-:W-:Y:S02]  /*5050*/  IMAD.MOV.U32 R30, RZ, RZ, R11 ;  /* 0x000000ffff1e7224 */ /* 0x000fe400078e000b */
[----:B------:R-:W-:-:S07]  /*5060*/  IMAD.MOV.U32 R35, RZ, RZ, R34 ;  /* 0x000000ffff237224 */ /* 0x000fce00078e0022 */
.L_x_30381:
[----:B------:R-:W-:Y:S05]  /*5070*/  BSYNC.RECONVERGENT B1 ;  /* 0x0000000000017941 */ /* 0x000fea0003800200 */
.L_x_30379:
        /* <DEDUP_REMOVED lines=11> */
.L_x_30383:
[----:B------:R-:W-:Y:S01]  /*5130*/  IMAD.MOV.U32 R7, RZ, RZ, R24 ;  /* 0x000000ffff077224 */ /* 0x000fe200078e0018 */
[----:B------:R-:W-:Y:S01]  /*5140*/  MOV R28, R30 ;  /* 0x0000001e001c7202 */ /* 0x000fe20000000f00 */
[----:B------:R-:W-:Y:S02]  /*5150*/  IMAD.MOV.U32 R20, RZ, RZ, R25 ;  /* 0x000000ffff147224 */ /* 0x000fe400078e0019 */
[----:B------:R-:W-:-:S07]  /*5160*/  IMAD.MOV.U32 R34, RZ, RZ, R33 ;  /* 0x000000ffff227224 */ /* 0x000fce00078e0021 */
.L_x_30384:
[----:B------:R-:W-:Y:S05]  /*5170*/  BSYNC.RECONVERGENT B1 ;  /* 0x0000000000017941 */ /* 0x000fea0003800200 */
.L_x_30382:
        /* <DEDUP_REMOVED lines=11> */
.L_x_30386:
[----:B------:R-:W-:Y:S01]  /*5230*/  IMAD.MOV.U32 R25, RZ, RZ, R6 ;  /* 0x000000ffff197224 */ /* 0x000fe200078e0006 */
[----:B------:R-:W-:Y:S01]  /*5240*/  MOV R24, R7 ;  /* 0x0000000700187202 */ /* 0x000fe20000000f00 */
[----:B------:R-:W-:Y:S02]  /*5250*/  IMAD.MOV.U32 R33, RZ, RZ, R5 ;  /* 0x000000ffff217224 */ /* 0x000fe400078e0005 */
[----:B------:R-:W-:Y:S02]  /*5260*/  IMAD.MOV.U32 R6, RZ, RZ, R7 ;  /* 0x000000ffff067224 */ /* 0x000fe400078e0007 */
[--C-:B------:R-:W-:Y:S02]  /*5270*/  IMAD.MOV.U32 R32, RZ, RZ, R28.reuse ;  /* 0x000000ffff207224 */ /* 0x100fe400078e001c */
[----:B------:R-:W-:-:S07]  /*5280*/  IMAD.MOV.U32 R5, RZ, RZ, R28 ;  /* 0x000000ffff057224 */ /* 0x000fce00078e001c */
.L_x_30387:
[----:B------:R-:W-:Y:S05]  /*5290*/  BSYNC.RECONVERGENT B1 ;  /* 0x0000000000017941 */ /* 0x000fea0003800200 */
.L_x_30385:
[----:B------:R-:W-:Y:S01]  /*52a0*/  IADD3 R22, PT, PT, R22, 0x4, RZ ;  /* 0x0000000416167810 */ /* 0x000fe20007ffe0ff */
[----:B------:R-:W-:Y:S06]  /*52b0*/  @P1 BRA `(.L_x_30388) ;  /* 0xfffffff0000c1947 */ /* 0x000fec000383ffff */
.L_x_30342:
[----:B------:R-:W-:Y:S05]  /*52c0*/  BSYNC.RECONVERGENT B0 ;  /* 0x0000000000007941 */ /* 0x000fea0003800200 */
.L_x_30341:
[----:B0-----:R-:W-:Y:S01]  /*52d0*/  SHFL.DOWN PT, R4, R24, 0x8, 0x1f ;  /* 0x09001f0018047f89 */ /* 0x001fe200000e0000 */
        /* <DEDUP_REMOVED lines=56> */
[C---:B------:R-:W-:Y:S01]  /*5660*/  FSETP.GT.FTZ.AND P0, PT, R10.reuse, R4, PT ;  /* 0x000000040a00720b */ /* 0x040fe20003f14000 */
[----:B0-----:R-:W-:Y:S01]  /*5670*/  VIADD R11, R11, 0x48 ;  /* 0x000000480b0b7836 */ /* 0x001fe20000000000 */
[----:B------:R-:W-:Y:S02]  /*5680*/  MOV R6, R24 ;  /* 0x0000001800067202 */ /* 0x000fe40000000f00 */
        /* <DEDUP_REMOVED lines=9> */
[----:B------:R-:W-:-:S07]  /*5720*/  IMAD.MOV.U32 R4, RZ, RZ, RZ ;  /* 0x000000ffff047224 */ /* 0x000fce00078e00ff */
.L_x_30436:
        /* <DEDUP_REMOVED lines=20> */
.L_x_30392:
[----:B------:R-:W-:Y:S01]  /*5870*/  MOV R10, R27 ;  /* 0x0000001b000a7202 */ /* 0x000fe20000000f00 */
[----:B------:R-:W-:Y:S02]  /*5880*/  IMAD.MOV.U32 R24, RZ, RZ, R47 ;  /* 0x000000ffff187224 */ /* 0x000fe400078e002f */
[----:B------:R-:W-:Y:S02]  /*5890*/  IMAD.MOV.U32 R27, RZ, RZ, R26 ;  /* 0x000000ffff1b7224 */ /* 0x000fe400078e001a */
[----:B------:R-:W-:-:S07]  /*58a0*/  IMAD.MOV.U32 R47, RZ, RZ, R46 ;  /* 0x000000ffff2f7224 */ /* 0x000fce00078e002e */
.L_x_30393:
[----:B------:R-:W-:Y:S05]  /*58b0*/  BSYNC.RECONVERGENT B1 ;  /* 0x0000000000017941 */ /* 0x000fea0003800200 */
.L_x_30391:
        /* <DEDUP_REMOVED lines=11> */
.L_x_30395:
[----:B------:R-:W-:Y:S01]  /*5970*/  MOV R7, R10 ;  /* 0x0000000a00077202 */ /* 0x000fe20000000f00 */
[----:B------:R-:W-:Y:S02]  /*5980*/  IMAD.MOV.U32 R23, RZ, RZ, R24 ;  /* 0x000000ffff177224 */ /* 0x000fe400078e0018 */
[----:B------:R-:W-:Y:S02]  /*5990*/  IMAD.MOV.U32 R26, RZ, RZ, R3 ;  /* 0x000000ffff1a7224 */ /* 0x000fe400078e0003 */
[----:B------:R-:W-:-:S07]  /*59a0*/  IMAD.MOV.U32 R46, RZ, RZ, R45 ;  /* 0x000000ffff2e7224 */ /* 0x000fce00078e002d */
.L_x_30396:
[----:B------:R-:W-:Y:S05]  /*59b0*/  BSYNC.RECONVERGENT B1 ;  /* 0x0000000000017941 */ /* 0x000fea0003800200 */
.L_x_30394:
        /* <DEDUP_REMOVED lines=11> */
.L_x_30398:
[----:B------:R-:W-:Y:S01]  /*5a70*/  MOV R10, R7 ;  /* 0x00000007000a7202 */ /* 0x000fe20000000f00 */
[----:B------:R-:W-:Y:S02]  /*5a80*/  IMAD.MOV.U32 R24, RZ, RZ, R23 ;  /* 0x000000ffff187224 */ /* 0x000fe400078e0017 */
[----:B------:R-:W-:Y:S02]  /*5a90*/  IMAD.MOV.U32 R3, RZ, RZ, R2 ;  /* 0x000000ffff037224 */ /* 0x000fe400078e0002 */
[----:B------:R-:W-:-:S07]  /*5aa0*/  IMAD.MOV.U32 R45, RZ, RZ, R44 ;  /* 0x000000ffff2d7224 */ /* 0x000fce00078e002c */
.L_x_30399:
[----:B------:R-:W-:Y:S05]  /*5ab0*/  BSYNC.RECONVERGENT B1 ;  /* 0x0000000000017941 */ /* 0x000fea0003800200 */
.L_x_30397:
        /* <DEDUP_REMOVED lines=11> */
.L_x_30401:
[----:B------:R-:W-:Y:S01]  /*5b70*/  MOV R7, R10 ;  /* 0x0000000a00077202 */ /* 0x000fe20000000f00 */
[----:B------:R-:W-:Y:S02]  /*5b80*/  IMAD.MOV.U32 R23, RZ, RZ, R24 ;  /* 0x000000ffff177224 */ /* 0x000fe400078e0018 */
[----:B------:R-:W-:Y:S02]  /*5b90*/  IMAD.MOV.U32 R2, RZ, RZ, R13 ;  /* 0x000000ffff027224 */ /* 0x000fe400078e000d */
[----:B------:R-:W-:-:S07]  /*5ba0*/  IMAD.MOV.U32 R44, RZ, RZ, R43 ;  /* 0x000000ffff2c7224 */ /* 0x000fce00078e002b */
.L_x_30402:
[----:B------:R-:W-:Y:S05]  /*5bb0*/  BSYNC.RECONVERGENT B1 ;  /* 0x0000000000017941 */ /* 0x000fea0003800200 */
.L_x_30400:
        /* <DEDUP_REMOVED lines=11> */
.L_x_30404:
[----:B------:R-:W-:Y:S01]  /*5c70*/  MOV R10, R7 ;  /* 0x00000007000a7202 */ /* 0x000fe20000000f00 */
[----:B------:R-:W-:Y:S02]  /*5c80*/  IMAD.MOV.U32 R24, RZ, RZ, R23 ;  /* 0x000000ffff187224 */ /* 0x000fe400078e0017 */
[----:B------:R-:W-:Y:S02]  /*5c90*/  IMAD.MOV.U32 R13, RZ, RZ, R12 ;  /* 0x000000ffff0d7224 */ /* 0x000fe400078e000c */
[----:B------:R-:W-:-:S07]  /*5ca0*/  IMAD.MOV.U32 R43, RZ, RZ, R42 ;  /* 0x000000ffff2b7224 */ /* 0x000fce00078e002a */
.L_x_30405:
[----:B------:R-:W-:Y:S05]  /*5cb0*/  BSYNC.RECONVERGENT B1 ;  /* 0x0000000000017941 */ /* 0x000fea0003800200 */
.L_x_30403:
        /* <DEDUP_REMOVED lines=11> */
.L_x_30407:
[----:B------:R-:W-:Y:S01]  /*5d70*/  MOV R7, R10 ;  /* 0x0000000a00077202 */ /* 0x000fe20000000f00 */
[----:B------:R-:W-:Y:S02]  /*5d80*/  IMAD.MOV.U32 R23, RZ, RZ, R24 ;  /* 0x000000ffff177224 */ /* 0x000fe400078e0018 */
[----:B------:R-:W-:Y:S02]  /*5d90*/  IMAD.MOV.U32 R12, RZ, RZ, R15 ;  /* 0x000000ffff0c7224 */ /* 0x000fe400078e000f */
[----:B------:R-:W-:-:S07]  /*5da0*/  IMAD.MOV.U32 R42, RZ, RZ, R41 ;  /* 0x000000ffff2a7224 */ /* 0x000fce00078e0029 */
.L_x_30408:
[----:B------:R-:W-:Y:S05]  /*5db0*/  BSYNC.RECONVERGENT B1 ;  /* 0x0000000000017941 */ /* 0x000fea0003800200 */
.L_x_30406:
        /* <DEDUP_REMOVED lines=11> */
.L_x_30410:
[----:B------:R-:W-:Y:S01]  /*5e70*/  MOV R10, R7 ;  /* 0x00000007000a7202 */ /* 0x000fe20000000f00 */
[----:B------:R-:W-:Y:S02]  /*5e80*/  IMAD.MOV.U32 R24, RZ, RZ, R23 ;  /* 0x000000ffff187224 */ /* 0x000fe400078e0017 */
[----:B------:R-:W-:Y:S02]  /*5e90*/  IMAD.MOV.U32 R15, RZ, RZ, R14 ;  /* 0x000000ffff0f7224 */ /* 0x000fe400078e000e */
[----:B------:R-:W-:-:S07]  /*5ea0*/  IMAD.MOV.U32 R41, RZ, RZ, R40 ;  /* 0x000000ffff297224 */ /* 0x000fce00078e0028 */
.L_x_30411:
[----:B------:R-:W-:Y:S05]  /*5eb0*/  BSYNC.RECONVERGENT B1 ;  /* 0x0000000000017941 */ /* 0x000fea0003800200 */
.L_x_30409:
        /* <DEDUP_REMOVED lines=11> */
.L_x_30413:
[----:B------:R-:W-:Y:S01]  /*5f70*/  MOV R7, R10 ;  /* 0x0000000a00077202 */ /* 0x000fe20000000f00 */
[----:B------:R-:W-:Y:S02]  /*5f80*/  IMAD.MOV.U32 R23, RZ, RZ, R24 ;  /* 0x000000ffff177224 */ /* 0x000fe400078e0018 */
[----:B------:R-:W-:Y:S02]  /*5f90*/  IMAD.MOV.U32 R14, RZ, RZ, R17 ;  /* 0x000000ffff0e7224 */ /* 0x000fe400078e0011 */
[----:B------:R-:W-:-:S07]  /*5fa0*/  IMAD.MOV.U32 R40, RZ, RZ, R39 ;  /* 0x000000ffff287224 */ /* 0x000fce00078e0027 */
.L_x_30414:
[----:B------:R-:W-:Y:S05]  /*5fb0*/  BSYNC.RECONVERGENT B1 ;  /* 0x0000000000017941 */ /* 0x000fea0003800200 */
.L_x_30412:
        /* <DEDUP_REMOVED lines=11> */
.L_x_30416:
[----:B------:R-:W-:Y:S01]  /*6070*/  MOV R10, R7 ;  /* 0x00000007000a7202 */ /* 0x000fe20000000f00 */
[----:B------:R-:W-:Y:S02]  /*6080*/  IMAD.MOV.U32 R24, RZ, RZ, R23 ;  /* 0x000000ffff187224 */ /* 0x000fe400078e0017 */
[----:B------:R-:W-:Y:S02]  /*6090*/  IMAD.MOV.U32 R17, RZ, RZ, R16 ;  /* 0x000000ffff117224 */ /* 0x000fe400078e0010 */
[----:B------:R-:W-:-:S07]  /*60a0*/  IMAD.MOV.U32 R39, RZ, RZ, R38 ;  /* 0x000000ffff277224 */ /* 0x000fce00078e0026 */
.L_x_30417:
[----:B------:R-:W-:Y:S05]  /*60b0*/  BSYNC.RECONVERGENT B1 ;  /* 0x0000000000017941 */ /* 0x000fea0003800200 */
.L_x_30415:
        /* <DEDUP_REMOVED lines=11> */
.L_x_30419:
[----:B------:R-:W-:Y:S01]  /*6170*/  MOV R7, R10 ;  /* 0x0000000a00077202 */ /* 0x000fe20000000f00 */
[----:B------:R-:W-:Y:S02]  /*6180*/  IMAD.MOV.U32 R23, RZ, RZ, R24 ;  /* 0x000000ffff177224 */ /* 0x000fe400078e0018 */
[----:B------:R-:W-:Y:S02]  /*6190*/  IMAD.MOV.U32 R16, RZ, RZ, R19 ;  /* 0x000000ffff107224 */ /* 0x000fe400078e0013 */
[----:B------:R-:W-:-:S07]  /*61a0*/  IMAD.MOV.U32 R38, RZ, RZ, R37 ;  /* 0x000000ffff267224 */ /* 0x000fce00078e0025 */
.L_x_30420:
[----:B------:R-:W-:Y:S05]  /*61b0*/  BSYNC.RECONVERGENT B1 ;  /* 0x0000000000017941 */ /* 0x000fea0003800200 */
.L_x_30418:
        /* <DEDUP_REMOVED lines=11> */
.L_x_30422:
[----:B------:R-:W-:Y:S01]  /*6270*/  MOV R10, R7 ;  /* 0x00000007000a7202 */ /* 0x000fe20000000f00 */
[----:B------:R-:W-:Y:S02]  /*6280*/  IMAD.MOV.U32 R24, RZ, RZ, R23 ;  /* 0x000000ffff187224 */ /* 0x000fe400078e0017 */
[----:B------:R-:W-:Y:S02]  /*6290*/  IMAD.MOV.U32 R19, RZ, RZ, R18 ;  /* 0x000000ffff137224 */ /* 0x000fe400078e0012 */
[----:B------:R-:W-:-:S07]  /*62a0*/  IMAD.MOV.U32 R37, RZ, RZ, R36 ;  /* 0x000000ffff257224 */ /* 0x000fce00078e0024 */
.L_x_30423:
[----:B------:R-:W-:Y:S05]  /*62b0*/  BSYNC.RECONVERGENT B1 ;  /* 0x0000000000017941 */ /* 0x000fea0003800200 */
.L_x_30421:
        /* <DEDUP_REMOVED lines=11> */
.L_x_30425:
[----:B------:R-:W-:Y:S01]  /*6370*/  MOV R7, R10 ;  /* 0x0000000a00077202 */ /* 0x000fe20000000f00 */
[----:B------:R-:W-:Y:S02]  /*6380*/  IMAD.MOV.U32 R23, RZ, RZ, R24 ;  /* 0x000000ffff177224 */ /* 0x000fe400078e0018 */
[----:B------:R-:W-:Y:S02]  /*6390*/  IMAD.MOV.U32 R18, RZ, RZ, R21 ;  /* 0x000000ffff127224 */ /* 0x000fe400078e0015 */
[----:B------:R-:W-:-:S07]  /*63a0*/  IMAD.MOV.U32 R36, RZ, RZ, R35 ;  /* 0x000000ffff247224 */ /* 0x000fce00078e0023 */
.L_x_30426:
[----:B------:R-:W-:Y:S05]  /*63b0*/  BSYNC.RECONVERGENT B1 ;  /* 0x0000000000017941 */ /* 0x000fea0003800200 */
.L_x_30424:
        /* <DEDUP_REMOVED lines=11> */
.L_x_30428:
[----:B------:R-:W-:Y:S01]  /*6470*/  MOV R24, R7 ;  /* 0x0000000700187202 */ /* 0x000fe20000000f00 */
[----:B------:R-:W-:Y:S02]  /*6480*/  IMAD.MOV.U32 R28, RZ, RZ, R23 ;  /* 0x000000ffff1c7224 */ /* 0x000fe400078e0017 */
[----:B------:R-:W-:Y:S02]  /*6490*/  IMAD.MOV.U32 R21, RZ, RZ, R20 ;  /* 0x000000ffff157224 */ /* 0x000fe400078e0014 */
[----:B------:R-:W-:-:S07]  /*64a0*/  IMAD.MOV.U32 R35, RZ, RZ, R34 ;  /* 0x000000ffff237224 */ /* 0x000fce00078e0022 */
.L_x_30429:
[----:B------:R-:W-:Y:S05]  /*64b0*/  BSYNC.RECONVERGENT B1 ;  /* 0x0000000000017941 */ /* 0x000fea0003800200 */
.L_x_30427:
        /* <DEDUP_REMOVED lines=11> */
.L_x_30431:
[----:B------:R-:W-:Y:S01]  /*6570*/  MOV R7, R24 ;  /* 0x0000001800077202 */ /* 0x000fe20000000f00 */
[----:B------:R-:W-:Y:S02]  /*6580*/  IMAD.MOV.U32 R20, RZ, RZ, R25 ;  /* 0x000000ffff147224 */ /* 0x000fe400078e0019 */
[----:B------:R-:W-:Y:S02]  /*6590*/  IMAD.MOV.U32 R10, RZ, RZ, R28 ;  /* 0x000000ffff0a7224 */ /* 0x000fe400078e001c */
[----:B------:R-:W-:-:S07]  /*65a0*/  IMAD.MOV.U32 R34, RZ, RZ, R33 ;  /* 0x000000ffff227224 */ /* 0x000fce00078e0021 */
.L_x_30432:
[----:B------:R-:W-:Y:S05]  /*65b0*/  BSYNC.RECONVERGENT B1 ;  /* 0x0000000000017941 */ /* 0x000fea0003800200 */
.L_x_30430:
        /* <DEDUP_REMOVED lines=11> */
.L_x_30434:
[----:B------:R-:W-:Y:S01]  /*6670*/  MOV R25, R6 ;  /* 0x0000000600197202 */ /* 0x000fe20000000f00 */
[----:B------:R-:W-:Y:S01]  /*6680*/  IMAD.MOV.U32 R33, RZ, RZ, R5 ;  /* 0x000000ffff217224 */ /* 0x000fe200078e0005 */
[----:B------:R-:W-:Y:S01]  /*6690*/  MOV R32, R10 ;  /* 0x0000000a00207202 */ /* 0x000fe20000000f00 */
[--C-:B------:R-:W-:Y:S02]  /*66a0*/  IMAD.MOV.U32 R24, RZ, RZ, R7.reuse ;  /* 0x000000ffff187224 */ /* 0x100fe400078e0007 */
[----:B------:R-:W-:Y:S02]  /*66b0*/  IMAD.MOV.U32 R6, RZ, RZ, R7 ;  /* 0x000000ffff067224 */ /* 0x000fe400078e0007 */
[----:B------:R-:W-:-:S07]  /*66c0*/  IMAD.MOV.U32 R5, RZ, RZ, R10 ;  /* 0x000000ffff057224 */ /* 0x000fce00078e000a */
.L_x_30435:
[----:B------:R-:W-:Y:S05]  /*66d0*/  BSYNC.RECONVERGENT B1 ;  /* 0x0000000000017941 */ /* 0x000fea0003800200 */
.L_x_30433:
[----:B------:R-:W-:Y:S01]  /*66e0*/  VIADD R11, R11, 0x4 ;  /* 0x000000040b0b7836 */ /* 0x000fe20000000000 */
[----:B------:R-:W-:Y:S06]  /*66f0*/  @P1 BRA `(.L_x_30436) ;  /* 0xfffffff0000c1947 */ /* 0x000fec000383ffff */
.L_x_30390:
[----:B------:R-:W-:Y:S05]  /*6700*/  BSYNC.RECONVERGENT B0 ;  /* 0x0000000000007941 */ /* 0x000fea0003800200 */
.L_x_30389:
[----:B0-----:R-:W-:Y:S01]  /*6710*/  SHFL.DOWN PT, R4, R24, 0x10, 0x1f ;  /* 0x0a001f0018047f89 */ /* 0x001fe200000e0000 */
[----:B------:R-:W0:Y:S01]  /*6720*/  LDCU UR4, c[0x0][0x2f8] ;  /* 0x00005f00ff0477ac */ /* 0x000e220008000800 */
[----:B------:R-:W-:Y:S01]  /*6730*/  ISETP.GE.AND P0, PT, R8, 0x10, PT ;  /* 0x000000100800780c */ /* 0x000fe20003f06270 */
[----:B------:R-:W-:Y:S01]  /*6740*/  BSSY.RECONVERGENT B0, `(.L_x_30437) ;  /* 0x0000158000007945 */ /* 0x000fe20003800200 */
[----:B------:R-:W1:Y:S04]  /*6750*/  SHFL.DOWN PT, R5, R25, 0x10, 0x1f ;  /* 0x0a001f0019057f89 */ /* 0x000e6800000e0000 */
[----:B------:R-:W-:Y:S04]  /*6760*/  SHFL.DOWN PT, R6, R18, 0x10, 0x1f ;  /* 0x0a001f0012067f89 */ /* 0x000fe800000e0000 */
[----:B------:R-:W2:Y:S01]  /*6770*/  SHFL.DOWN PT, R7, R19, 0x10, 0x1f ;  /* 0x0a001f0013077f89 */ /* 0x000ea200000e0000 */
[----:B0-----:R-:W-:-:S05]  /*6780*/  VIADD R9, R9, -UR4 ;  /* 0x8000000409097c36 */ /* 0x001fca0008000000 */
[----:B-1----:R-:W-:Y:S04]  /*6790*/  STL.64 [R9+0x8], R4 ;  /* 0x0000080409007387 */ /* 0x002fe80000100a00 */
[----:B------:R-:W-:Y:S04]  /*67a0*/  SHFL.DOWN PT, R4, R20, 0x10, 0x1f ;  /* 0x0a001f0014047f89 */ /* 0x000fe800000e0000 */
[----:B------:R-:W0:Y:S04]  /*67b0*/  SHFL.DOWN PT, R5, R21, 0x10, 0x1f ;  /* 0x0a001f0015057f89 */ /* 0x000e2800000e0000 */
[----:B--2---:R-:W-:Y:S04]  /*67c0*/  STL.64 [R9+0x18], R6 ;  /* 0x0000180609007387 */ /* 0x004fe80000100a00 */
[----:B------:R-:W-:Y:S04]  /*67d0*/  SHFL.DOWN PT, R6, R14, 0x10, 0x1f ;  /* 0x0a001f000e067f89 */ /* 0x000fe800000e0000 */
[----:B------:R-:W1:Y:S04]  /*67e0*/  SHFL.DOWN PT, R7, R15, 0x10, 0x1f ;  /* 0x0a001f000f077f89 */ /* 0x000e6800000e0000 */
[----:B0-----:R-:W-:Y:S04]  /*67f0*/  STL.64 [R9+0x10], R4 ;  /* 0x0000100409007387 */ /* 0x001fe80000100a00 */
[----:B------:R-:W-:Y:S04]  /*6800*/  SHFL.DOWN PT, R4, R16, 0x10, 0x1f ;  /* 0x0a001f0010047f89 */ /* 0x000fe800000e0000 */
[----:B------:R-:W0:Y:S04]  /*6810*/  SHFL.DOWN PT, R5, R17, 0x10, 0x1f ;  /* 0x0a001f0011057f89 */ /* 0x000e2800000e0000 */
[----:B-1----:R-:W-:Y:S04]  /*6820*/  STL.64 [R9+0x28], R6 ;  /* 0x0000280609007387 */ /* 0x002fe80000100a00 */
        /* <DEDUP_REMOVED lines=35> */
[----:B-1----:R1:W-:Y:S04]  /*6a60*/  STL.64 [R9+0x80], R6 ;  /* 0x0000800609007387 */ /* 0x0023e80000100a00 */
[----:B0-----:R1:W-:Y:S01]  /*6a70*/  STL.64 [R9], R4 ;  /* 0x0000000409007387 */ /* 0x0013e20000100a00 */
[----:B------:R-:W-:Y:S05]  /*6a80*/  @P0 BRA `(.L_x_30438) ;  /* 0x00000010008c0947 */ /* 0x000fea0003800000 */
[----:B------:R-:W-:Y:S01]  /*6a90*/  FSETP.GT.FTZ.AND P0, PT, R22, R4, PT ;  /* 0x000000041600720b */ /* 0x000fe20003f14000 */
[----:B-1----:R-:W-:Y:S01]  /*6aa0*/  IMAD.MOV.U32 R6, RZ, RZ, R24 ;  /* 0x000000ffff067224 */ /* 0x002fe200078e0018 */
[----:B------:R-:W-:Y:S02]  /*6ab0*/  IADD3 R9, PT, PT, R9, 0x48, RZ ;  /* 0x0000004809097810 */ /* 0x000fe40007ffe0ff */
        /* <DEDUP_REMOVED lines=10> */
.L_x_30484:
        /* <DEDUP_REMOVED lines=20> */
.L_x_30440:
[----:B------:R-:W-:Y:S02]  /*6ca0*/  IMAD.MOV.U32 R10, RZ, RZ, R27 ;  /* 0x000000ffff0a7224 */ /* 0x000fe400078e001b */
[----:B------:R-:W-:Y:S01]  /*6cb0*/  IMAD.MOV.U32 R24, RZ, RZ, R47 ;  /* 0x000000ffff187224 */ /* 0x000fe200078e002f */
[----:B------:R-:W-:Y:S01]  /*6cc0*/  MOV R47, R46 ;  /* 0x0000002e002f7202 */ /* 0x000fe20000000f00 */
[----:B------:R-:W-:-:S07]  /*6cd0*/  IMAD.MOV.U32 R27, RZ, RZ, R26 ;  /* 0x000000ffff1b7224 */ /* 0x000fce00078e001a */
.L_x_30441:
[----:B------:R-:W-:Y:S05]  /*6ce0*/  BSYNC.RECONVERGENT B1 ;  /* 0x0000000000017941 */ /* 0x000fea0003800200 */
.L_x_30439:
        /* <DEDUP_REMOVED lines=11> */
.L_x_30443:
[----:B------:R-:W-:Y:S01]  /*6da0*/  IMAD.MOV.U32 R7, RZ, RZ, R10 ;  /* 0x000000ffff077224 */ /* 0x000fe200078e000a */
[----:B------:R-:W-:Y:S01]  /*6db0*/  MOV R46, R45 ;  /* 0x0000002d002e7202 */ /* 0x000fe20000000f00 */
[----:B------:R-:W-:Y:S02]  /*6dc0*/  IMAD.MOV.U32 R11, RZ, RZ, R24 ;  /* 0x000000ffff0b7224 */ /* 0x000fe400078e0018 */
[----:B------:R-:W-:-:S07]  /*6dd0*/  IMAD.MOV.U32 R26, RZ, RZ, R3 ;  /* 0x000000ffff1a7224 */ /* 0x000fce00078e0003 */
.L_x_30444:
[----:B------:R-:W-:Y:S05]  /*6de0*/  BSYNC.RECONVERGENT B1 ;  /* 0x0000000000017941 */ /* 0x000fea0003800200 */
.L_x_30442:
        /* <DEDUP_REMOVED lines=11> */
.L_x_30446:
[----:B------:R-:W-:Y:S01]  /*6ea0*/  IMAD.MOV.U32 R10, RZ, RZ, R7 ;  /* 0x000000ffff0a7224 */ /* 0x000fe200078e0007 */
[----:B------:R-:W-:Y:S01]  /*6eb0*/  MOV R45, R44 ;  /* 0x0000002c002d7202 */ /* 0x000fe20000000f00 */
[----:B------:R-:W-:Y:S02]  /*6ec0*/  IMAD.MOV.U32 R24, RZ, RZ, R11 ;  /* 0x000000ffff187224 */ /* 0x000fe400078e000b */
[----:B------:R-:W-:-:S07]  /*6ed0*/  IMAD.MOV.U32 R3, RZ, RZ, R2 ;  /* 0x000000ffff037224 */ /* 0x000fce00078e0002 */
.L_x_30447:
[----:B------:R-:W-:Y:S05]  /*6ee0*/  BSYNC.RECONVERGENT B1 ;  /* 0x0000000000017941 */ /* 0x000fea0003800200 */
.L_x_30445:
        /* <DEDUP_REMOVED lines=11> */
.L_x_30449:
[----:B------:R-:W-:Y:S01]  /*6fa0*/  IMAD.MOV.U32 R7, RZ, RZ, R10 ;  /* 0x000000ffff077224 */ /* 0x000fe200078e000a */
[----:B------:R-:W-:Y:S01]  /*6fb0*/  MOV R44, R43 ;  /* 0x0000002b002c7202 */ /* 0x000fe20000000f00 */
[----:B------:R-:W-:Y:S02]  /*6fc0*/  IMAD.MOV.U32 R11, RZ, RZ, R24 ;  /* 0x000000ffff0b7224 */ /* 0x000fe400078e0018 */
[----:B------:R-:W-:-:S07]  /*6fd0*/  IMAD.MOV.U32 R2, RZ, RZ, R13 ;  /* 0x000000ffff027224 */ /* 0x000fce00078e000d */
.L_x_30450:
[----:B------:R-:W-:Y:S05]  /*6fe0*/  BSYNC.RECONVERGENT B1 ;  /* 0x0000000000017941 */ /* 0x000fea0003800200 */
.L_x_30448:
        /* <DEDUP_REMOVED lines=11> */
.L_x_30452:
[----:B------:R-:W-:Y:S01]  /*70a0*/  IMAD.MOV.U32 R10, RZ, RZ, R7 ;  /* 0x000000ffff0a7224 */ /* 0x000fe200078e0007 */
[----:B------:R-:W-:Y:S01]  /*70b0*/  MOV R43, R42 ;  /* 0x0000002a002b7202 */ /* 0x000fe20000000f00 */
[----:B------:R-:W-:Y:S02]  /*70c0*/  IMAD.MOV.U32 R24, RZ, RZ, R11 ;  /* 0x000000ffff187224 */ /* 0x000fe400078e000b */
[----:B------:R-:W-:-:S07]  /*70d0*/  IMAD.MOV.U32 R13, RZ, RZ, R12 ;  /* 0x000000ffff0d7224 */ /* 0x000fce00078e000c */
.L_x_30453:
[----:B------:R-:W-:Y:S05]  /*70e0*/  BSYNC.RECONVERGENT B1 ;  /* 0x0000000000017941 */ /* 0x000fea0003800200 */
.L_x_30451:
        /* <DEDUP_REMOVED lines=11> */
.L_x_30455:
[----:B------:R-:W-:Y:S01]  /*71a0*/  IMAD.MOV.U32 R7, RZ, RZ, R10 ;  /* 0x000000ffff077224 */ /* 0x000fe200078e000a */
[----:B------:R-:W-:Y:S01]  /*71b0*/  MOV R42, R41 ;  /* 0x00000029002a7202 */ /* 0x000fe20000000f00 */
[----:B------:R-:W-:Y:S02]  /*71c0*/  IMAD.MOV.U32 R11, RZ, RZ, R24 ;  /* 0x000000ffff0b7224 */ /* 0x000fe400078e0018 */
[----:B------:R-:W-:-:S07]  /*71d0*/  IMAD.MOV.U32 R12, RZ, RZ, R15 ;  /* 0x000000ffff0c7224 */ /* 0x000fce00078e000f */
.L_x_30456:
[----:B------:R-:W-:Y:S05]  /*71e0*/  BSYNC.RECONVERGENT B1 ;  /* 0x0000000000017941 */ /* 0x000fea0003800200 */
.L_x_30454:
        /* <DEDUP_REMOVED lines=11> */
.L_x_30458:
[----:B------:R-:W-:Y:S01]  /*72a0*/  IMAD.MOV.U32 R10, RZ, RZ, R7 ;  /* 0x000000ffff0a7224 */ /* 0x000fe200078e0007 */
[----:B------:R-:W-:Y:S01]  /*72b0*/  MOV R41, R40 ;  /* 0x0000002800297202 */ /* 0x000fe20000000f00 */
[----:B------:R-:W-:Y:S02]  /*72c0*/  IMAD.MOV.U32 R24, RZ, RZ, R11 ;  /* 0x000000ffff187224 */ /* 0x000fe400078e000b */
[----:B------:R-:W-:-:S07]  /*72d0*/  IMAD.MOV.U32 R15, RZ, RZ, R14 ;  /* 0x000000ffff0f7224 */ /* 0x000fce00078e000e */
.L_x_30459:
[----:B------:R-:W-:Y:S05]  /*72e0*/  BSYNC.RECONVERGENT B1 ;  /* 0x0000000000017941 */ /* 0x000fea0003800200 */
.L_x_30457:
        /* <DEDUP_REMOVED lines=11> */
.L_x_30461:
[----:B------:R-:W-:Y:S01]  /*73a0*/  IMAD.MOV.U32 R7, RZ, RZ, R10 ;  /* 0x000000ffff077224 */ /* 0x000fe200078e000a */
[----:B------:R-:W-:Y:S01]  /*73b0*/  MOV R40, R39 ;  /* 0x0000002700287202 */ /* 0x000fe20000000f00 */
[----:B------:R-:W-:Y:S02]  /*73c0*/  IMAD.MOV.U32 R11, RZ, RZ, R24 ;  /* 0x000000ffff0b7224 */ /* 0x000fe400078e0018 */
[----:B------:R-:W-:-:S07]  /*73d0*/  IMAD.MOV.U32 R14, RZ, RZ, R17 ;  /* 0x000000ffff0e7224 */ /* 0x000fce00078e0011 */
.L_x_30462:
[----:B------:R-:W-:Y:S05]  /*73e0*/  BSYNC.RECONVERGENT B1 ;  /* 0x0000000000017941 */ /* 0x000fea0003800200 */
.L_x_30460:
        /* <DEDUP_REMOVED lines=11> */
.L_x_30464:
[----:B------:R-:W-:Y:S01]  /*74a0*/  IMAD.MOV.U32 R10, RZ, RZ, R7 ;  /* 0x000000ffff0a7224 */ /* 0x000fe200078e0007 */
[----:B------:R-:W-:Y:S01]  /*74b0*/  MOV R39, R38 ;  /* 0x0000002600277202 */ /* 0x000fe20000000f00 */
[----:B------:R-:W-:Y:S02]  /*74c0*/  IMAD.MOV.U32 R24, RZ, RZ, R11 ;  /* 0x000000ffff187224 */ /* 0x000fe400078e000b */
[----:B------:R-:W-:-:S07]  /*74d0*/  IMAD.MOV.U32 R17, RZ, RZ, R16 ;  /* 0x000000ffff117224 */ /* 0x000fce00078e0010 */
.L_x_30465:
[----:B------:R-:W-:Y:S05]  /*74e0*/  BSYNC.RECONVERGENT B1 ;  /* 0x0000000000017941 */ /* 0x000fea0003800200 */
.L_x_30463:
        /* <DEDUP_REMOVED lines=11> */
.L_x_30467:
[----:B------:R-:W-:Y:S01]  /*75a0*/  IMAD.MOV.U32 R7, RZ, RZ, R10 ;  /* 0x000000ffff077224 */ /* 0x000fe200078e000a */
[----:B------:R-:W-:Y:S01]  /*75b0*/  MOV R38, R37 ;  /* 0x0000002500267202 */ /* 0x000fe20000000f00 */
[----:B------:R-:W-:Y:S02]  /*75c0*/  IMAD.MOV.U32 R11, RZ, RZ, R24 ;  /* 0x000000ffff0b7224 */ /* 0x000fe400078e0018 */
[----:B------:R-:W-:-:S07]  /*75d0*/  IMAD.MOV.U32 R16, RZ, RZ, R19 ;  /* 0x000000ffff107224 */ /* 0x000fce00078e0013 */
.L_x_30468:
[----:B------:R-:W-:Y:S05]  /*75e0*/  BSYNC.RECONVERGENT B1 ;  /* 0x0000000000017941 */ /* 0x000fea0003800200 */
.L_x_30466:
        /* <DEDUP_REMOVED lines=11> */
.L_x_30470:
[----:B------:R-:W-:Y:S01]  /*76a0*/  IMAD.MOV.U32 R10, RZ, RZ, R7 ;  /* 0x000000ffff0a7224 */ /* 0x000fe200078e0007 */
[----:B------:R-:W-:Y:S01]  /*76b0*/  MOV R37, R36 ;  /* 0x0000002400257202 */ /* 0x000fe20000000f00 */
[----:B------:R-:W-:Y:S02]  /*76c0*/  IMAD.MOV.U32 R24, RZ, RZ, R11 ;  /* 0x000000ffff187224 */ /* 0x000fe400078e000b */
[----:B------:R-:W-:-:S07]  /*76d0*/  IMAD.MOV.U32 R19, RZ, RZ, R18 ;  /* 0x000000ffff137224 */ /* 0x000fce00078e0012 */
.L_x_30471:
[----:B------:R-:W-:Y:S05]  /*76e0*/  BSYNC.RECONVERGENT B1 ;  /* 0x0000000000017941 */ /* 0x000fea0003800200 */
.L_x_30469:
        /* <DEDUP_REMOVED lines=11> */
.L_x_30473:
[----:B------:R-:W-:Y:S01]  /*77a0*/  IMAD.MOV.U32 R7, RZ, RZ, R10 ;  /* 0x000000ffff077224 */ /* 0x000fe200078e000a */
[----:B------:R-:W-:Y:S01]  /*77b0*/  MOV R36, R35 ;  /* 0x0000002300247202 */ /* 0x000fe20000000f00 */
[----:B------:R-:W-:Y:S02]  /*77c0*/  IMAD.MOV.U32 R11, RZ, RZ, R24 ;  /* 0x000000ffff0b7224 */ /* 0x000fe400078e0018 */
[----:B------:R-:W-:-:S07]  /*77d0*/  IMAD.MOV.U32 R18, RZ, RZ, R21 ;  /* 0x000000ffff127224 */ /* 0x000fce00078e0015 */
.L_x_30474:
[----:B------:R-:W-:Y:S05]  /*77e0*/  BSYNC.RECONVERGENT B1 ;  /* 0x0000000000017941 */ /* 0x000fea0003800200 */
.L_x_30472:
        /* <DEDUP_REMOVED lines=11> */
.L_x_30476:
[----:B------:R-:W-:Y:S01]  /*78a0*/  IMAD.MOV.U32 R10, RZ, RZ, R7 ;  /* 0x000000ffff0a7224 */ /* 0x000fe200078e0007 */
[----:B------:R-:W-:Y:S01]  /*78b0*/  MOV R35, R34 ;  /* 0x0000002200237202 */ /* 0x000fe20000000f00 */
[----:B------:R-:W-:Y:S02]  /*78c0*/  IMAD.MOV.U32 R24, RZ, RZ, R11 ;  /* 0x000000ffff187224 */ /* 0x000fe400078e000b */
[----:B------:R-:W-:-:S07]  /*78d0*/  IMAD.MOV.U32 R21, RZ, RZ, R20 ;  /* 0x000000ffff157224 */ /* 0x000fce00078e0014 */
.L_x_30477:
[----:B------:R-:W-:Y:S05]  /*78e0*/  BSYNC.RECONVERGENT B1 ;  /* 0x0000000000017941 */ /* 0x000fea0003800200 */
.L_x_30475:
        /* <DEDUP_REMOVED lines=11> */
.L_x_30479:
[----:B------:R-:W-:Y:S01]  /*79a0*/  IMAD.MOV.U32 R7, RZ, RZ, R10 ;  /* 0x000000ffff077224 */ /* 0x000fe200078e000a */
[----:B------:R-:W-:Y:S01]  /*79b0*/  MOV R34, R33 ;  /* 0x0000002100227202 */ /* 0x000fe20000000f00 */
[----:B------:R-:W-:Y:S02]  /*79c0*/  IMAD.MOV.U32 R20, RZ, RZ, R25 ;  /* 0x000000ffff147224 */ /* 0x000fe400078e0019 */
[----:B------:R-:W-:-:S07]  /*79d0*/  IMAD.MOV.U32 R28, RZ, RZ, R24 ;  /* 0x000000ffff1c7224 */ /* 0x000fce00078e0018 */
.L_x_30480:
[----:B------:R-:W-:Y:S05]  /*79e0*/  BSYNC.RECONVERGENT B1 ;  /* 0x0000000000017941 */ /* 0x000fea0003800200 */
.L_x_30478:
        /* <DEDUP_REMOVED lines=11> */
.L_x_30482:
[----:B------:R-:W-:Y:S01]  /*7aa0*/  IMAD.MOV.U32 R25, RZ, RZ, R6 ;  /* 0x000000ffff197224 */ /* 0x000fe200078e0006 */
[----:B------:R-:W-:Y:S01]  /*7ab0*/  MOV R6, R7 ;  /* 0x0000000700067202 */ /* 0x000fe20000000f00 */
[----:B------:R-:W-:Y:S02]  /*7ac0*/  IMAD.MOV.U32 R33, RZ, RZ, R5 ;  /* 0x000000ffff217224 */ /* 0x000fe400078e0005 */
[----:B------:R-:W-:Y:S02]  /*7ad0*/  IMAD.MOV.U32 R24, RZ, RZ, R7 ;  /* 0x000000ffff187224 */ /* 0x000fe400078e0007 */
[--C-:B------:R-:W-:Y:S02]  /*7ae0*/  IMAD.MOV.U32 R32, RZ, RZ, R28.reuse ;  /* 0x000000ffff207224 */ /* 0x100fe400078e001c */
[----:B------:R-:W-:-:S07]  /*7af0*/  IMAD.MOV.U32 R5, RZ, RZ, R28 ;  /* 0x000000ffff057224 */ /* 0x000fce00078e001c */
.L_x_30483:
[----:B------:R-:W-:Y:S05]  /*7b00*/  BSYNC.RECONVERGENT B1 ;  /* 0x0000000000017941 */ /* 0x000fea0003800200 */
.L_x_30481:
        /* <DEDUP_REMOVED lines=27> */
.L_x_30438:
[----:B------:R-:W-:Y:S05]  /*7cc0*/  BSYNC.RECONVERGENT B0 ;  /* 0x0000000000007941 */ /* 0x000fea0003800200 */
.L_x_30437:
[----:B------:R-:W-:Y:S01]  /*7cd0*/  BAR.SYNC.DEFER_BLOCKING 0x0 ;  /* 0x0000000000007b1d */ /* 0x000fe20000010000 */
[----:B------:R-:W-:-:S05]  /*7ce0*/  ISETP.NE.AND P0, PT, R0, RZ, PT ;  /* 0x000000ff0000720c */ /* 0x000fca0003f05270 */
[----:B------:R-:W-:Y:S08]  /*7cf0*/  BSSY.RECONVERGENT B0, `(.L_x_30485) ;  /* 0x0000129000007945 */ /* 0x000ff00003800200 */
[----:B------:R-:W-:Y:S05]  /*7d00*/  @P0 BRA `(.L_x_30486) ;  /* 0x00000010009c0947 */ /* 0x000fea0003800000 */
[----:B------:R-:W2:Y:S01]  /*7d10*/  S2UR UR5, SR_CgaCtaId ;  /* 0x00000000000579c3 */ /* 0x000ea20000008800 */
[----:B------:R-:W-:Y:S02]  /*7d20*/  UMOV UR4, 0x400 ;  /* 0x0000040000047882 */ /* 0x000fe40000000000 */
[----:B--2---:R-:W-:-:S09]  /*7d30*/  ULEA UR4, UR5, UR4, 0x18 ;  /* 0x0000000405047291 */ /* 0x004fd2000f8ec0ff */
[----:B-1----:R-:W1:Y:S04]  /*7d40*/  LDS.128 R8, [UR4+0x100] ;  /* 0x00010004ff087984 */ /* 0x002e680008000c00 */
[----:B0-----:R-:W0:Y:S04]  /*7d50*/  LDS.128 R4, [UR4+0xf0] ;  /* 0x0000f004ff047984 */ /* 0x001e280008000c00 */
[----:B------:R-:W2:Y:S04]  /*7d60*/  LDS.128 R28, [UR4+0x90] ;  /* 0x00009004ff1c7984 */ /* 0x000ea80008000c00 */
[----:B-1----:R-:W-:Y:S04]  /*7d70*/  STL.64 [R1+0x70], R8 ;  /* 0x0000700801007387 */ /* 0x002fe80000100a00 */
[----:B------:R-:W-:Y:S04]  /*7d80*/  STL.64 [R1+0x78], R10 ;  /* 0x0000780a01007387 */ /* 0x000fe80000100a00 */
[----:B0-----:R-:W-:Y:S01]  /*7d90*/  STL.64 [R1+0x60], R4 ;  /* 0x0000600401007387 */ /* 0x001fe20000100a00 */
[----:B--2---:R-:W-:-:S03]  /*7da0*/  FSETP.GT.FTZ.AND P0, PT, R22, R28, PT ;  /* 0x0000001c1600720b */ /* 0x004fc60003f14000 */
[----:B------:R-:W-:Y:S01]  /*7db0*/  STL.64 [R1+0x68], R6 ;  /* 0x0000680601007387 */ /* 0x000fe20000100a00 */
[----:B------:R-:W-:Y:S02]  /*7dc0*/  FSEL R23, R22, R28, P0 ;  /* 0x0000001c16177208 */ /* 0x000fe40000000000 */
[----:B------:R-:W-:Y:S01]  /*7dd0*/  FSEL R28, R28, R22, P0 ;  /* 0x000000161c1c7208 */ /* 0x000fe20000000000 */
[----:B------:R-:W0:Y:S04]  /*7de0*/  LDS.128 R8, [UR4+0xe0] ;  /* 0x0000e004ff087984 */ /* 0x000e280008000c00 */
[----:B------:R-:W1:Y:S01]  /*7df0*/  LDS.128 R4, [UR4+0xd0] ;  /* 0x0000d004ff047984 */ /* 0x000e620008000c00 */
[----:B------:R-:W-:-:S03]  /*7e00*/  FADD.FTZ R28, -R23, R28 ;  /* 0x0000001c171c7221 */ /* 0x000fc60000010100 */
[----:B------:R-:W-:Y:S01]  /*7e10*/  STL.64 [R1+0x8], R30 ;  /* 0x0000081e01007387 */ /* 0x000fe20000100a00 */
[----:B------:R-:W-:-:S06]  /*7e20*/  FMUL.FTZ R28, R28, 1.4426950216293334961 ;  /* 0x3fb8aa3b1c1c7820 */ /* 0x000fcc0000410000 */
[----:B------:R-:W2:Y:S01]  /*7e30*/  MUFU.EX2 R28, R28 ;  /* 0x0000001c001c7308 */ /* 0x000ea20000000800 */
[----:B0-----:R-:W-:Y:S04]  /*7e40*/  STL.64 [R1+0x50], R8 ;  /* 0x0000500801007387 */ /* 0x001fe80000100a00 */
[----:B------:R-:W-:Y:S04]  /*7e50*/  STL.64 [R1+0x58], R10 ;  /* 0x0000580a01007387 */ /* 0x000fe80000100a00 */
[----:B-1----:R-:W-:Y:S04]  /*7e60*/  STL.64 [R1+0x40], R4 ;  /* 0x0000400401007387 */ /* 0x002fe80000100a00 */
[----:B------:R-:W-:Y:S04]  /*7e70*/  STL.64 [R1+0x48], R6 ;  /* 0x0000480601007387 */ /* 0x000fe80000100a00 */
[----:B------:R-:W0:Y:S04]  /*7e80*/  LDS.128 R8, [UR4+0xc0] ;  /* 0x0000c004ff087984 */ /* 0x000e280008000c00 */
[----:B------:R-:W1:Y:S04]  /*7e90*/  LDS.128 R4, [UR4+0xb0] ;  /* 0x0000b004ff047984 */ /* 0x000e680008000c00 */
[----:B0-----:R-:W-:Y:S04]  /*7ea0*/  STL.64 [R1+0x30], R8 ;  /* 0x0000300801007387 */ /* 0x001fe80000100a00 */
[----:B------:R-:W-:Y:S04]  /*7eb0*/  STL.64 [R1+0x38], R10 ;  /* 0x0000380a01007387 */ /* 0x000fe80000100a00 */
[----:B-1----:R-:W-:Y:S04]  /*7ec0*/  STL.64 [R1+0x20], R4 ;  /* 0x0000200401007387 */ /* 0x002fe80000100a00 */
[----:B------:R-:W0:Y:S04]  /*7ed0*/  LDS.128 R8, [UR4+0xa0] ;  /* 0x0000a004ff087984 */ /* 0x000e280008000c00 */
[----:B------:R-:W1:Y:S04]  /*7ee0*/  LDS.64 R4, [UR4+0x110] ;  /* 0x00011004ff047984 */ /* 0x000e680008000a00 */
[----:B------:R3:W-:Y:S02]  /*7ef0*/  STL.64 [R1+0x28], R6 ;  /* 0x0000280601007387 */ /* 0x0007e40000100a00 */
[----:B---3--:R-:W-:Y:S01]  /*7f00*/  FSEL R6, R48, R29, P0 ;  /* 0x0000001d30067208 */ /* 0x008fe20000000000 */
[----:B------:R-:W-:Y:S01]  /*7f10*/  VIADD R7, R1, 0x48 ;  /* 0x0000004801077836 */ /* 0x000fe20000000000 */
[----:B------:R-:W-:-:S05]  /*7f20*/  FSEL R29, R29, R48, P0 ;  /* 0x000000301d1d7208 */ /* 0x000fca0000000000 */
[----:B--2---:R-:W-:Y:S01]  /*7f30*/  FFMA.FTZ R48, R29, R28, R6 ;  /* 0x0000001c1d307223 */ /* 0x004fe20000010006 */
[----:B------:R-:W-:Y:S01]  /*7f40*/  IMAD.MOV.U32 R6, RZ, RZ, RZ ;  /* 0x000000ffff067224 */ /* 0x000fe200078e00ff */
[----:B0-----:R0:W-:Y:S04]  /*7f50*/  STL.64 [R1+0x10], R8 ;  /* 0x0000100801007387 */ /* 0x0011e80000100a00 */
[----:B------:R0:W-:Y:S04]  /*7f60*/  STL.64 [R1+0x18], R10 ;  /* 0x0000180a01007387 */ /* 0x0001e80000100a00 */
[----:B-1----:R0:W-:Y:S02]  /*7f70*/  STL.64 [R1+0x80], R4 ;  /* 0x0000800401007387 */ /* 0x0021e40000100a00 */
.L_x_30532:
[----:B0-----:R-:W2:Y:S04]  /*7f80*/  LDL R4, [R7] ;  /* 0x0000000007047983 */ /* 0x001ea80000100800 */
        /* <DEDUP_REMOVED lines=19> */
.L_x_30488:
[----:B------:R-:W-:Y:S01]  /*80c0*/  MOV R4, R27 ;  /* 0x0000001b00047202 */ /* 0x000fe20000000f00 */
[----:B------:R-:W-:Y:S02]  /*80d0*/  IMAD.MOV.U32 R8, RZ, RZ, R47 ;  /* 0x000000ffff087224 */ /* 0x000fe400078e002f */
[----:B------:R-:W-:Y:S02]  /*80e0*/  IMAD.MOV.U32 R27, RZ, RZ, R26 ;  /* 0x000000ffff1b7224 */ /* 0x000fe400078e001a */
[----:B------:R-:W-:-:S07]  /*80f0*/  IMAD.MOV.U32 R47, RZ, RZ, R46 ;  /* 0x000000ffff2f7224 */ /* 0x000fce00078e002e */
.L_x_30489:
[----:B------:R-:W-:Y:S05]  /*8100*/  BSYNC.RECONVERGENT B1 ;  /* 0x0000000000017941 */ /* 0x000fea0003800200 */
.L_x_30487:
        /* <DEDUP_REMOVED lines=11> */
.L_x_30491:
[----:B------:R-:W-:Y:S01]  /*81c0*/  MOV R5, R4 ;  /* 0x0000000400057202 */ /* 0x000fe20000000f00 */
[----:B------:R-:W-:Y:S02]  /*81d0*/  IMAD.MOV.U32 R9, RZ, RZ, R8 ;  /* 0x000000ffff097224 */ /* 0x000fe400078e0008 */
[----:B------:R-:W-:Y:S02]  /*81e0*/  IMAD.MOV.U32 R26, RZ, RZ, R3 ;  /* 0x000000ffff1a7224 */ /* 0x000fe400078e0003 */
[----:B------:R-:W-:-:S07]  /*81f0*/  IMAD.MOV.U32 R46, RZ, RZ, R45 ;  /* 0x000000ffff2e7224 */ /* 0x000fce00078e002d */
.L_x_30492:
[----:B------:R-:W-:Y:S05]  /*8200*/  BSYNC.RECONVERGENT B1 ;  /* 0x0000000000017941 */ /* 0x000fea0003800200 */
.L_x_30490:
        /* <DEDUP_REMOVED lines=11> */
.L_x_30494:
[----:B------:R-:W-:Y:S01]  /*82c0*/  MOV R4, R5 ;  /* 0x0000000500047202 */ /* 0x000fe20000000f00 */
[----:B------:R-:W-:Y:S02]  /*82d0*/  IMAD.MOV.U32 R8, RZ, RZ, R9 ;  /* 0x000000ffff087224 */ /* 0x000fe400078e0009 */
[----:B------:R-:W-:Y:S02]  /*82e0*/  IMAD.MOV.U32 R3, RZ, RZ, R2 ;  /* 0x000000ffff037224 */ /* 0x000fe400078e0002 */
[----:B------:R-:W-:-:S07]  /*82f0*/  IMAD.MOV.U32 R45, RZ, RZ, R44 ;  /* 0x000000ffff2d7224 */ /* 0x000fce00078e002c */
.L_x_30495:
[----:B------:R-:W-:Y:S05]  /*8300*/  BSYNC.RECONVERGENT B1 ;  /* 0x0000000000017941 */ /* 0x000fea0003800200 */
.L_x_30493:
        /* <DEDUP_REMOVED lines=11> */
.L_x_30497:
[----:B------:R-:W-:Y:S01]  /*83c0*/  MOV R5, R4 ;  /* 0x0000000400057202 */ /* 0x000fe20000000f00 */
[----:B------:R-:W-:Y:S02]  /*83d0*/  IMAD.MOV.U32 R9, RZ, RZ, R8 ;  /* 0x000000ffff097224 */ /* 0x000fe400078e0008 */
[----:B------:R-:W-:Y:S02]  /*83e0*/  IMAD.MOV.U32 R2, RZ, RZ, R13 ;  /* 0x000000ffff027224 */ /* 0x000fe400078e000d */
[----:B------:R-:W-:-:S07]  /*83f0*/  IMAD.MOV.U32 R44, RZ, RZ, R43 ;  /* 0x000000ffff2c7224 */ /* 0x000fce00078e002b */
.L_x_30498:
[----:B------:R-:W-:Y:S05]  /*8400*/  BSYNC.RECONVERGENT B1 ;  /* 0x0000000000017941 */ /* 0x000fea0003800200 */
.L_x_30496:
        /* <DEDUP_REMOVED lines=11> */
.L_x_30500:
[----:B------:R-:W-:Y:S01]  /*84c0*/  IMAD.MOV.U32 R4, RZ, RZ, R5 ;  /* 0x000000ffff047224 */ /* 0x000fe200078e0005 */
[----:B------:R-:W-:Y:S01]  /*84d0*/  MOV R13, R12 ;  /* 0x0000000c000d7202 */ /* 0x000fe20000000f00 */
[----:B------:R-:W-:Y:S02]  /*84e0*/  IMAD.MOV.U32 R8, RZ, RZ, R9 ;  /* 0x000000ffff087224 */ /* 0x000fe400078e0009 */
[----:B------:R-:W-:-:S07]  /*84f0*/  IMAD.MOV.U32 R43, RZ, RZ, R42 ;  /* 0x000000ffff2b7224 */ /* 0x000fce00078e002a */
.L_x_30501:
[----:B------:R-:W-:Y:S05]  /*8500*/  BSYNC.RECONVERGENT B1 ;  /* 0x0000000000017941 */ /* 0x000fea0003800200 */
.L_x_30499:
        /* <DEDUP_REMOVED lines=11> */
.L_x_30503:
[----:B------:R-:W-:Y:S01]  /*85c0*/  MOV R5, R4 ;  /* 0x0000000400057202 */ /* 0x000fe20000000f00 */
[----:B------:R-:W-:Y:S01]  /*85d0*/  IMAD.MOV.U32 R9, RZ, RZ, R8 ;  /* 0x000000ffff097224 */ /* 0x000fe200078e0008 */
[----:B------:R-:W-:Y:S01]  /*85e0*/  MOV R42, R41 ;  /* 0x00000029002a7202 */ /* 0x000fe20000000f00 */
[----:B------:R-:W-:-:S07]  /*85f0*/  IMAD.MOV.U32 R12, RZ, RZ, R15 ;  /* 0x000000ffff0c7224 */ /* 0x000fce00078e000f */
.L_x_30504:
[----:B------:R-:W-:Y:S05]  /*8600*/  BSYNC.RECONVERGENT B1 ;  /* 0x0000000000017941 */ /* 0x000fea0003800200 */
.L_x_30502:
        /* <DEDUP_REMOVED lines=11> */
.L_x_30506:
[----:B------:R-:W-:Y:S01]  /*86c0*/  IMAD.MOV.U32 R4, RZ, RZ, R5 ;  /* 0x000000ffff047224 */ /* 0x000fe200078e0005 */
[----:B------:R-:W-:Y:S01]  /*86d0*/  MOV R8, R9 ;  /* 0x0000000900087202 */ /* 0x000fe20000000f00 */
[----:B------:R-:W-:Y:S02]  /*86e0*/  IMAD.MOV.U32 R15, RZ, RZ, R14 ;  /* 0x000000ffff0f7224 */ /* 0x000fe400078e000e */
[----:B------:R-:W-:-:S07]  /*86f0*/  IMAD.MOV.U32 R41, RZ, RZ, R40 ;  /* 0x000000ffff297224 */ /* 0x000fce00078e0028 */
.L_x_30507:
[----:B------:R-:W-:Y:S05]  /*8700*/  BSYNC.RECONVERGENT B1 ;  /* 0x0000000000017941 */ /* 0x000fea0003800200 */
.L_x_30505:
        /* <DEDUP_REMOVED lines=11> */
.L_x_30509:
[----:B------:R-:W-:Y:S01]  /*87c0*/  IMAD.MOV.U32 R5, RZ, RZ, R4 ;  /* 0x000000ffff057224 */ /* 0x000fe200078e0004 */
[----:B------:R-:W-:Y:S01]  /*87d0*/  MOV R14, R17 ;  /* 0x00000011000e7202 */ /* 0x000fe20000000f00 */
[----:B------:R-:W-:Y:S02]  /*87e0*/  IMAD.MOV.U32 R9, RZ, RZ, R8 ;  /* 0x000000ffff097224 */ /* 0x000fe400078e0008 */
[----:B------:R-:W-:-:S07]  /*87f0*/  IMAD.MOV.U32 R40, RZ, RZ, R39 ;  /* 0x000000ffff287224 */ /* 0x000fce00078e0027 */
.L_x_30510:
[----:B------:R-:W-:Y:S05]  /*8800*/  BSYNC.RECONVERGENT B1 ;  /* 0x0000000000017941 */ /* 0x000fea0003800200 */
.L_x_30508:
        /* <DEDUP_REMOVED lines=11> */
.L_x_30512:
[----:B------:R-:W-:Y:S01]  /*88c0*/  MOV R4, R5 ;  /* 0x0000000500047202 */ /* 0x000fe20000000f00 */
[----:B------:R-:W-:Y:S01]  /*88d0*/  IMAD.MOV.U32 R8, RZ, RZ, R9 ;  /* 0x000000ffff087224 */ /* 0x000fe200078e0009 */
[----:B------:R-:W-:Y:S01]  /*88e0*/  MOV R39, R38 ;  /* 0x0000002600277202 */ /* 0x000fe20000000f00 */
[----:B------:R-:W-:-:S07]  /*88f0*/  IMAD.MOV.U32 R17, RZ, RZ, R16 ;  /* 0x000000ffff117224 */ /* 0x000fce00078e0010 */
.L_x_30513:
[----:B------:R-:W-:Y:S05]  /*8900*/  BSYNC.RECONVERGENT B1 ;  /* 0x0000000000017941 */ /* 0x000fea0003800200 */
.L_x_30511:
        /* <DEDUP_REMOVED lines=11> */
.L_x_30515:
[----:B------:R-:W-:Y:S01]  /*89c0*/  IMAD.MOV.U32 R5, RZ, RZ, R4 ;  /* 0x000000ffff057224 */ /* 0x000fe200078e0004 */
[----:B------:R-:W-:Y:S01]  /*89d0*/  MOV R9, R8 ;  /* 0x0000000800097202 */ /* 0x000fe20000000f00 */
[----:B------:R-:W-:Y:S02]  /*89e0*/  IMAD.MOV.U32 R16, RZ, RZ, R19 ;  /* 0x000000ffff107224 */ /* 0x000fe400078e0013 */
[----:B------:R-:W-:-:S07]  /*89f0*/  IMAD.MOV.U32 R38, RZ, RZ, R37 ;  /* 0x000000ffff267224 */ /* 0x000fce00078e0025 */
.L_x_30516:
[----:B------:R-:W-:Y:S05]  /*8a00*/  BSYNC.RECONVERGENT B1 ;  /* 0x0000000000017941 */ /* 0x000fea0003800200 */
.L_x_30514:
        /* <DEDUP_REMOVED lines=11> */
.L_x_30518:
[----:B------:R-:W-:Y:S01]  /*8ac0*/  IMAD.MOV.U32 R4, RZ, RZ, R5 ;  /* 0x000000ffff047224 */ /* 0x000fe200078e0005 */
[----:B------:R-:W-:Y:S01]  /*8ad0*/  MOV R19, R18 ;  /* 0x0000001200137202 */ /* 0x000fe20000000f00 */
[----:B------:R-:W-:Y:S02]  /*8ae0*/  IMAD.MOV.U32 R8, RZ, RZ, R9 ;  /* 0x000000ffff087224 */ /* 0x000fe400078e0009 */
[----:B------:R-:W-:-:S07]  /*8af0*/  IMAD.MOV.U32 R37, RZ, RZ, R36 ;  /* 0x000000ffff257224 */ /* 0x000fce00078e0024 */
.L_x_30519:
[----:B------:R-:W-:Y:S05]  /*8b00*/  BSYNC.RECONVERGENT B1 ;  /* 0x0000000000017941 */ /* 0x000fea0003800200 */
.L_x_30517:
        /* <DEDUP_REMOVED lines=11> */
.L_x_30521:
[----:B------:R-:W-:Y:S01]  /*8bc0*/  MOV R5, R4 ;  /* 0x0000000400057202 */ /* 0x000fe20000000f00 */
[----:B------:R-:W-:Y:S01]  /*8bd0*/  IMAD.MOV.U32 R9, RZ, RZ, R8 ;  /* 0x000000ffff097224 */ /* 0x000fe200078e0008 */
[----:B------:R-:W-:Y:S01]  /*8be0*/  MOV R36, R35 ;  /* 0x0000002300247202 */ /* 0x000fe20000000f00 */
[----:B------:R-:W-:-:S07]  /*8bf0*/  IMAD.MOV.U32 R18, RZ, RZ, R21 ;  /* 0x000000ffff127224 */ /* 0x000fce00078e0015 */
.L_x_30522:
[----:B------:R-:W-:Y:S05]  /*8c00*/  BSYNC.RECONVERGENT B1 ;  /* 0x0000000000017941 */ /* 0x000fea0003800200 */
.L_x_30520:
        /* <DEDUP_REMOVED lines=11> */
.L_x_30524:
[----:B------:R-:W-:Y:S01]  /*8cc0*/  IMAD.MOV.U32 R4, RZ, RZ, R5 ;  /* 0x000000ffff047224 */ /* 0x000fe200078e0005 */
[----:B------:R-:W-:Y:S01]  /*8cd0*/  MOV R8, R9 ;  /* 0x0000000900087202 */ /* 0x000fe20000000f00 */
[----:B------:R-:W-:Y:S02]  /*8ce0*/  IMAD.MOV.U32 R21, RZ, RZ, R20 ;  /* 0x000000ffff157224 */ /* 0x000fe400078e0014 */
[----:B------:R-:W-:-:S07]  /*8cf0*/  IMAD.MOV.U32 R35, RZ, RZ, R34 ;  /* 0x000000ffff237224 */ /* 0x000fce00078e0022 */
.L_x_30525:
[----:B------:R-:W-:Y:S05]  /*8d00*/  BSYNC.RECONVERGENT B1 ;  /* 0x0000000000017941 */ /* 0x000fea0003800200 */
.L_x_30523:
        /* <DEDUP_REMOVED lines=11> */
.L_x_30527:
[----:B------:R-:W-:Y:S01]  /*8dc0*/  IMAD.MOV.U32 R5, RZ, RZ, R4 ;  /* 0x000000ffff057224 */ /* 0x000fe200078e0004 */
[----:B------:R-:W-:Y:S01]  /*8dd0*/  MOV R20, R25 ;  /* 0x0000001900147202 */ /* 0x000fe20000000f00 */
[----:B------:R-:W-:Y:S02]  /*8de0*/  IMAD.MOV.U32 R9, RZ, RZ, R8 ;  /* 0x000000ffff097224 */ /* 0x000fe400078e0008 */
[----:B------:R-:W-:-:S07]  /*8df0*/  IMAD.MOV.U32 R34, RZ, RZ, R33 ;  /* 0x000000ffff227224 */ /* 0x000fce00078e0021 */
.L_x_30528:
[----:B------:R-:W-:Y:S05]  /*8e00*/  BSYNC.RECONVERGENT B1 ;  /* 0x0000000000017941 */ /* 0x000fea0003800200 */
.L_x_30526:
        /* <DEDUP_REMOVED lines=11> */
.L_x_30530:
[----:B------:R-:W-:Y:S01]  /*8ec0*/  IMAD.MOV.U32 R25, RZ, RZ, R24 ;  /* 0x000000ffff197224 */ /* 0x000fe200078e0018 */
[-C--:B------:R-:W-:Y:S01]  /*8ed0*/  MOV R4, R5.reuse ;  /* 0x0000000500047202 */ /* 0x080fe20000000f00 */
[----:B------:R-:W-:Y:S01]  /*8ee0*/  IMAD.MOV.U32 R33, RZ, RZ, R32 ;  /* 0x000000ffff217224 */ /* 0x000fe200078e0020 */
[----:B------:R-:W-:Y:S01]  /*8ef0*/  MOV R24, R5 ;  /* 0x0000000500187202 */ /* 0x000fe20000000f00 */
[--C-:B------:R-:W-:Y:S02]  /*8f00*/  IMAD.MOV.U32 R8, RZ, RZ, R9.reuse ;  /* 0x000000ffff087224 */ /* 0x100fe400078e0009 */
[----:B------:R-:W-:-:S07]  /*8f10*/  IMAD.MOV.U32 R32, RZ, RZ, R9 ;  /* 0x000000ffff207224 */ /* 0x000fce00078e0009 */
.L_x_30531:
[----:B------:R-:W-:Y:S05]  /*8f20*/  BSYNC.RECONVERGENT B1 ;  /* 0x0000000000017941 */ /* 0x000fea0003800200 */
.L_x_30529:
[----:B------:R-:W-:Y:S01]  /*8f30*/  IADD3 R7, PT, PT, R7, 0x4, RZ ;  /* 0x0000000407077810 */ /* 0x000fe20007ffe0ff */
[----:B------:R-:W-:Y:S06]  /*8f40*/  @P1 BRA `(.L_x_30532) ;  /* 0xfffffff0000c1947 */ /* 0x000fec000383ffff */
[----:B------:R-:W-:Y:S01]  /*8f50*/  IMAD.MOV.U32 R22, RZ, RZ, R23 ;  /* 0x000000ffff167224 */ /* 0x000fe200078e0017 */
[----:B------:R-:W-:Y:S01]  /*8f60*/  MOV R32, R8 ;  /* 0x0000000800207202 */ /* 0x000fe20000000f00 */
[----:B------:R-:W-:-:S07]  /*8f70*/  IMAD.MOV.U32 R24, RZ, RZ, R4 ;  /* 0x000000ffff187224 */ /* 0x000fce00078e0004 */
.L_x_30486:
[----:B------:R-:W-:Y:S05]  /*8f80*/  BSYNC.RECONVERGENT B0 ;  /* 0x0000000000007941 */ /* 0x000fea0003800200 */
.L_x_30485:
[----:B------:R-:W-:-:S13]  /*8f90*/  ISETP.NE.AND P0, PT, R0, RZ, PT ;  /* 0x000000ff0000720c */ /* 0x000fda0003f05270 */
[----:B------:R-:W-:Y:S05]  /*8fa0*/  @P0 EXIT ;  /* 0x000000000000094d */ /* 0x000fea0003800000 */
[----:B------:R-:W2:Y:S08]  /*8fb0*/  LDC R0, c[0x0][0x3a0] ;  /* 0x0000e800ff007b82 */ /* 0x000eb00000000800 */
[----:B-1----:R-:W1:Y:S08]  /*8fc0*/  LDC.64 R6, c[0x0][0x388] ;  /* 0x0000e200ff067b82 */ /* 0x002e700000000a00 */
[----:B------:R-:W3:Y:S01]  /*8fd0*/  LDC.64 R8, c[0x0][0x390] ;  /* 0x0000e400ff087b82 */ /* 0x000ee20000000a00 */
[----:B--2---:R-:W-:Y:S01]  /*8fe0*/  ISETP.GE.AND P2, PT, R0, 0x1, PT ;  /* 0x000000010000780c */ /* 0x004fe20003f46270 */
[----:B-1----:R-:W-:-:S12]  /*8ff0*/  IMAD.WIDE.U32 R6, R50, 0x4, R6 ;  /* 0x0000000432067825 */ /* 0x002fd800078e0006 */
[----:B------:R-:W2:Y:S01]  /*9000*/  @P2 LDG.E.CONSTANT R10, desc[UR6][R6.64] ;  /* 0x00000006060a2981 */ /* 0x000ea2000c1e9900 */
[----:B------:R-:W-:-:S03]  /*9010*/  ISETP.GE.AND P0, PT, R0, 0x2, PT ;  /* 0x000000020000780c */ /* 0x000fc60003f06270 */
[----:B0-----:R-:W4:Y:S01]  /*9020*/  @P2 LDG.E.CONSTANT R4, desc[UR6][R6.64] ;  /* 0x0000000606042981 */ /* 0x001f22000c1e9900 */
[----:B------:R-:W-:-:S04]  /*9030*/  IMAD R5, R50, R0, RZ ;  /* 0x0000000032057224 */ /* 0x000fc800078e02ff */
[----:B------:R-:W-:-:S04]  /*9040*/  IMAD.SHL.U32 R5, R5, 0x2, RZ ;  /* 0x0000000205057824 */ /* 0x000fc800078e00ff */
[----:B---3--:R-:W-:Y:S01]  /*9050*/  IMAD.WIDE R8, R5, 0x4, R8 ;  /* 0x0000000405087825 */ /* 0x008fe200078e0208 */
[----:B------:R-:W3:Y:S04]  /*9060*/  @P0 LDG.E.CONSTANT R23, desc[UR6][R6.64] ;  /* 0x0000000606170981 */ /* 0x000ee8000c1e9900 */
[----:B------:R0:W-:Y:S04]  /*9070*/  @P2 STG.E desc[UR6][R8.64], R24 ;  /* 0x0000001808002986 */ /* 0x0001e8000c101906 */
[----:B0-----:R-:W5:Y:S01]  /*9080*/  @P0 LDG.E.CONSTANT R24, desc[UR6][R6.64] ;  /* 0x0000000606180981 */ /* 0x001f62000c1e9900 */
[----:B------:R-:W0:Y:S01]  /*9090*/  MUFU.LG2 R48, R48 ;  /* 0x0000003000307308 */ /* 0x000e220000000c00 */
[----:B------:R-:W-:-:S04]  /*90a0*/  FADD.FTZ R11, -R22, R32 ;  /* 0x00000020160b7221 */ /* 0x000fc80000010100 */
[----:B0-----:R-:W-:Y:S01]  /*90b0*/  @P2 FFMA.FTZ R11, R48, -0.69314718246459960938, R11 ;  /* 0xbf317218300b2823 */ /* 0x001fe2000001000b */
[C---:B------:R-:W-:Y:S02]  /*90c0*/  ISETP.GE.AND P1, PT, R0.reuse, 0x3, PT ;  /* 0x000000030000780c */ /* 0x040fe40003f26270 */
[C---:B------:R-:W-:Y:S02]  /*90d0*/  ISETP.GE.AND P3, PT, R0.reuse, 0x5, PT ;  /* 0x000000050000780c */ /* 0x040fe40003f66270 */
[C---:B------:R-:W-:Y:S02]  /*90e0*/  ISETP.GE.AND P4, PT, R0.reuse, 0x6, PT ;  /* 0x000000060000780c */ /* 0x040fe40003f86270 */
[C---:B------:R-:W-:Y:S02]  /*90f0*/  ISETP.GE.AND P5, PT, R0.reuse, 0x7, PT ;  /* 0x000000070000780c */ /* 0x040fe40003fa6270 */
[----:B------:R-:W-:Y:S01]  /*9100*/  ISETP.GE.AND P6, PT, R0, 0x8, PT ;  /* 0x000000080000780c */ /* 0x000fe20003fc6270 */
[----:B--2---:R-:W-:-:S02]  /*9110*/  @P2 FADD.FTZ R28, R10, R11 ;  /* 0x0000000b0a1c2221 */ /* 0x004fc40000010000 */
[----:B------:R-:W0:Y:S02]  /*9120*/  LDC.64 R10, c[0x0][0x398] ;  /* 0x0000e600ff0a7b82 */ /* 0x000e240000000a00 */
[----:B0-----:R-:W-:-:S04]  /*9130*/  IMAD.WIDE R10, R5, 0x4, R10 ;  /* 0x00000004050a7825 */ /* 0x001fc800078e020a */
[----:B------:R-:W-:-:S04]  /*9140*/  FADD.FTZ R5, -R22, R33 ;  /* 0x0000002116057221 */ /* 0x000fc80000010100 */
[----:B------:R-:W-:Y:S01]  /*9150*/  @P2 FFMA.FTZ R5, R48, -0.69314718246459960938, R5 ;  /* 0xbf31721830052823 */ /* 0x000fe20000010005 */
[----:B------:R-:W-:Y:S03]  /*9160*/  @P2 STG.E desc[UR6][R10.64], R28 ;  /* 0x0000001c0a002986 */ /* 0x000fe6000c101906 */
[----:B----4-:R-:W-:Y:S01]  /*9170*/  @P2 FADD.FTZ R29, R4, R5 ;  /* 0x00000005041d2221 */ /* 0x010fe20000010000 */
[----:B------:R0:W-:Y:S01]  /*9180*/  @P2 STG.E desc[UR6][R8.64+0x4], R25 ;  /* 0x0000041908002986 */ /* 0x0001e2000c101906 */
[----:B------:R-:W-:-:S03]  /*9190*/  FADD.FTZ R5, -R22, R34 ;  /* 0x0000002216057221 */ /* 0x000fc60000010100 */
[----:B------:R1:W-:Y:S01]  /*91a0*/  @P2 STG.E desc[UR6][R10.64+0x4], R29 ;  /* 0x0000041d0a002986 */ /* 0x0003e2000c101906 */
[----:B------:R-:W-:Y:S01]  /*91b0*/  ISETP.GE.AND P2, PT, R0, 0x4, PT ;  /* 0x000000040000780c */ /* 0x000fe20003f46270 */
[----:B------:R-:W-:Y:S02]  /*91c0*/  @P0 FFMA.FTZ R30, R48, -0.69314718246459960938, R5 ;  /* 0xbf317218301e0823 */ /* 0x000fe40000010005 */
[----:B------:R-:W2:Y:S02]  /*91d0*/  @P1 LDG.E.CONSTANT R4, desc[UR6][R6.64] ;  /* 0x0000000606041981 */ /* 0x000ea4000c1e9900 */
[----:B---3--:R-:W-:Y:S02]  /*91e0*/  @P0 FADD.FTZ R31, R23, R30 ;  /* 0x0000001e171f0221 */ /* 0x008fe40000010000 */
[----:B------:R-:W3:Y:S01]  /*91f0*/  @P1 LDG.E.CONSTANT R23, desc[UR6][R6.64] ;  /* 0x0000000606171981 */ /* 0x000ee2000c1e9900 */
[----:B------:R-:W-:-:S03]  /*9200*/  FADD.FTZ R33, -R22, R35 ;  /* 0x0000002316217221 */ /* 0x000fc60000010100 */
[----:B------:R-:W4:Y:S04]  /*9210*/  @P3 LDG.E.CONSTANT R0, desc[UR6][R6.64] ;  /* 0x0000000606003981 */ /* 0x000f28000c1e9900 */
[----:B------:R-:W4:Y:S04]  /*9220*/  @P2 LDG.E.CONSTANT R5, desc[UR6][R6.64] ;  /* 0x0000000606052981 */ /* 0x000f28000c1e9900 */
[----:B0-----:R-:W4:Y:S01]  /*9230*/  @P2 LDG.E.CONSTANT R25, desc[UR6][R6.64] ;  /* 0x0000000606192981 */ /* 0x001f22000c1e9900 */
[----:B------:R-:W-:-:S03]  /*9240*/  @P0 FFMA.FTZ R33, R48, -0.69314718246459960938, R33 ;  /* 0xbf31721830210823 */ /* 0x000fc60000010021 */
[----:B-1----:R-:W4:Y:S01]  /*9250*/  @P3 LDG.E.CONSTANT R29, desc[UR6][R6.64] ;  /* 0x00000006061d3981 */ /* 0x002f22000c1e9900 */
[----:B-----5:R-:W-:-:S03]  /*9260*/  @P0 FADD.FTZ R33, R24, R33 ;  /* 0x0000002118210221 */ /* 0x020fc60000010000 */
[----:B------:R-:W5:Y:S04]  /*9270*/  @P4 LDG.E.CONSTANT R28, desc[UR6][R6.64] ;  /* 0x00000006061c4981 */ /* 0x000f68000c1e9900 */
[----:B------:R0:W-:Y:S04]  /*9280*/  @P0 STG.E desc[UR6][R8.64+0x8], R20 ;  /* 0x0000081408000986 */ /* 0x0001e8000c101906 */
[----:B------:R-:W5:Y:S04]  /*9290*/  @P4 LDG.E.CONSTANT R24, desc[UR6][R6.64] ;  /* 0x0000000606184981 */ /* 0x000f68000c1e9900 */
[----:B------:R1:W-:Y:S04]  /*92a0*/  @P0 STG.E desc[UR6][R10.64+0x8], R31 ;  /* 0x0000081f0a000986 */ /* 0x0003e8000c101906 */
[----:B------:R-:W5:Y:S04]  /*92b0*/  @P5 LDG.E.CONSTANT R30, desc[UR6][R6.64] ;  /* 0x00000006061e5981 */ /* 0x000f68000c1e9900 */
[----:B0-----:R-:W5:Y:S04]  /*92c0*/  @P6 LDG.E.CONSTANT R20, desc[UR6][R6.64] ;  /* 0x0000000606146981 */ /* 0x001f68000c1e9900 */
[----:B-1----:R-:W5:Y:S04]  /*92d0*/  @P5 LDG.E.CONSTANT R31, desc[UR6][R6.64] ;  /* 0x00000006061f5981 */ /* 0x002f68000c1e9900 */
[----:B------:R0:W-:Y:S01]  /*92e0*/  @P0 STG.E desc[UR6][R8.64+0xc], R21 ;  /* 0x00000c1508000986 */ /* 0x0001e2000c101906 */
[C---:B------:R-:W-:Y:S01]  /*92f0*/  FADD.FTZ R35, -R22.reuse, R37 ;  /* 0x0000002516237221 */ /* 0x040fe20000010100 */
[----:B0-----:R-:W-:-:S04]  /*9300*/  FADD.FTZ R21, -R22, R36 ;  /* 0x0000002416157221 */ /* 0x001fc80000010100 */
[----:B------:R-:W-:Y:S01]  /*9310*/  @P1 FFMA.FTZ R21, R48, -0.69314718246459960938, R21 ;  /* 0xbf31721830151823 */ /* 0x000fe20000010015 */
[----:B------:R0:W-:Y:S04]  /*9320*/  @P0 STG.E desc[UR6][R10.64+0xc], R33 ;  /* 0x00000c210a000986 */ /* 0x0001e8000c101906 */
[----:B------:R-:W-:Y:S01]  /*9330*/  @P1 STG.E desc[UR6][R8.64+0x10], R18 ;  /* 0x0000101208001986 */ /* 0x000fe2000c101906 */
[----:B0-----:R-:W-:Y:S01]  /*9340*/  FADD.FTZ R33, -R22, R39 ;  /* 0x0000002716217221 */ /* 0x001fe20000010100 */
[----:B--2---:R-:W-:Y:S01]  /*9350*/  @P1 FADD.FTZ R21, R4, R21 ;  /* 0x0000001504151221 */ /* 0x004fe20000010000 */
[----:B------:R-:W-:Y:S01]  /*9360*/  @P1 FFMA.FTZ R4, R48, -0.69314718246459960938, R35 ;  /* 0xbf31721830041823 */ /* 0x000fe20000010023 */
[----:B------:R-:W-:-:S03]  /*9370*/  FADD.FTZ R35, -R22, R38 ;  /* 0x0000002616237221 */ /* 0x000fc60000010100 */
[----:B---3--:R-:W-:Y:S01]  /*9380*/  @P1 FADD.FTZ R23, R23, R4 ;  /* 0x0000000417171221 */ /* 0x008fe20000010000 */
[----:B------:R-:W-:Y:S01]  /*9390*/  @P2 FFMA.FTZ R4, R48, -0.69314718246459960938, R35 ;  /* 0xbf31721830042823 */ /* 0x000fe20000010023 */
[----:B------:R-:W-:Y:S01]  /*93a0*/  @P1 STG.E desc[UR6][R10.64+0x10], R21 ;  /* 0x000010150a001986 */ /* 0x000fe2000c101906 */
[----:B------:R-:W-:-:S03]  /*93b0*/  FADD.FTZ R35, -R22, R40 ;  /* 0x0000002816237221 */ /* 0x000fc60000010100 */
[----:B------:R0:W-:Y:S01]  /*93c0*/  @P1 STG.E desc[UR6][R8.64+0x14], R19 ;  /* 0x0000141308001986 */ /* 0x0001e2000c101906 */
[----:B----4-:R-:W-:Y:S01]  /*93d0*/  @P2 FADD.FTZ R5, R5, R4 ;  /* 0x0000000405052221 */ /* 0x010fe20000010000 */
[C---:B------:R-:W-:Y:S02]  /*93e0*/  @P2 FFMA.FTZ R4, R48.reuse, -0.69314718246459960938, R33 ;  /* 0xbf31721830042823 */ /* 0x040fe40000010021 */
[----:B------:R-:W-:Y:S01]  /*93f0*/  @P1 STG.E desc[UR6][R10.64+0x14], R23 ;  /* 0x000014170a001986 */ /* 0x000fe2000c101906 */
[----:B------:R-:W-:-:S03]  /*9400*/  @P3 FFMA.FTZ R33, R48, -0.69314718246459960938, R35 ;  /* 0xbf31721830213823 */ /* 0x000fc60000010023 */
[----:B------:R-:W-:Y:S01]  /*9410*/  @P2 STG.E desc[UR6][R8.64+0x18], R16 ;  /* 0x0000181008002986 */ /* 0x000fe2000c101906 */
[----:B0-----:R-:W-:-:S03]  /*9420*/  FADD.FTZ R19, -R22, R42 ;  /* 0x0000002a16137221 */ /* 0x001fc60000010100 */
[----:B------:R0:W-:Y:S01]  /*9430*/  @P2 STG.E desc[UR6][R10.64+0x18], R5 ;  /* 0x000018050a002986 */ /* 0x0001e2000c101906 */
[----:B------:R-:W-:Y:S01]  /*9440*/  FADD.FTZ R35, -R22, R41 ;  /* 0x0000002916237221 */ /* 0x000fe20000010100 */
[----:B------:R-:W-:Y:S01]  /*9450*/  @P2 FADD.FTZ R25, R25, R4 ;  /* 0x0000000419192221 */ /* 0x000fe20000010000 */
[----:B------:R-:W-:Y:S01]  /*9460*/  @P3 FADD.FTZ R33, R0, R33 ;  /* 0x0000002100213221 */ /* 0x000fe20000010000 */
[----:B------:R1:W-:Y:S01]  /*9470*/  @P2 STG.E desc[UR6][R8.64+0x1c], R17 ;  /* 0x00001c1108002986 */ /* 0x0003e2000c101906 */
[C---:B------:R-:W-:Y:S01]  /*9480*/  @P3 FFMA.FTZ R0, R48.reuse, -0.69314718246459960938, R35 ;  /* 0xbf31721830003823 */ /* 0x040fe20000010023 */
[----:B0-----:R-:W-:Y:S01]  /*9490*/  @P4 FFMA.FTZ R5, R48, -0.69314718246459960938, R19 ;  /* 0xbf31721830054823 */ /* 0x001fe20000010013 */
[----:B------:R-:W-:-:S04]  /*94a0*/  FADD.FTZ R19, -R22, R43 ;  /* 0x0000002b16137221 */ /* 0x000fc80000010100 */
[----:B-1----:R-:W-:Y:S01]  /*94b0*/  @P4 FFMA.FTZ R17, R48, -0.69314718246459960938, R19 ;  /* 0xbf31721830114823 */ /* 0x002fe20000010013 */
[C---:B------:R-:W-:Y:S01]  /*94c0*/  FADD.FTZ R19, -R22.reuse, R44 ;  /* 0x0000002c16137221 */ /* 0x040fe20000010100 */
[----:B------:R-:W-:Y:S01]  /*94d0*/  @P2 STG.E desc[UR6][R10.64+0x1c], R25 ;  /* 0x00001c190a002986 */ /* 0x000fe2000c101906 */
[----:B------:R-:W-:Y:S01]  /*94e0*/  @P3 FADD.FTZ R29, R29, R0 ;  /* 0x000000001d1d3221 */ /* 0x000fe20000010000 */
[----:B------:R-:W-:Y:S01]  /*94f0*/  FADD.FTZ R21, -R22, R45 ;  /* 0x0000002d16157221 */ /* 0x000fe20000010100 */
[----:B------:R-:W-:Y:S01]  /*9500*/  @P5 FFMA.FTZ R0, R48, -0.69314718246459960938, R19 ;  /* 0xbf31721830005823 */ /* 0x000fe20000010013 */
[----:B------:R-:W-:Y:S01]  /*9510*/  @P3 STG.E desc[UR6][R8.64+0x20], R14 ;  /* 0x0000200e08003986 */ /* 0x000fe2000c101906 */
[----:B-----5:R-:W-:Y:S01]  /*9520*/  @P4 FADD.FTZ R5, R28, R5 ;  /* 0x000000051c054221 */ /* 0x020fe20000010000 */
[----:B------:R-:W-:Y:S02]  /*9530*/  FADD.FTZ R19, -R22, R46 ;  /* 0x0000002e16137221 */ /* 0x000fe40000010100 */
[----:B------:R-:W-:Y:S01]  /*9540*/  @P3 STG.E desc[UR6][R10.64+0x20], R33 ;  /* 0x000020210a003986 */ /* 0x000fe2000c101906 */
[----:B------:R-:W-:-:S03]  /*9550*/  @P4 FADD.FTZ R17, R24, R17 ;  /* 0x0000001118114221 */ /* 0x000fc60000010000 */
[----:B------:R0:W-:Y:S01]  /*9560*/  @P3 STG.E desc[UR6][R8.64+0x24], R15 ;  /* 0x0000240f08003986 */ /* 0x0001e2000c101906 */
[----:B------:R-:W-:Y:S01]  /*9570*/  @P5 FADD.FTZ R31, R31, R0 ;  /* 0x000000001f1f5221 */ /* 0x000fe20000010000 */
[C---:B------:R-:W-:Y:S02]  /*9580*/  @P6 FFMA.FTZ R19, R48.reuse, -0.69314718246459960938, R19 ;  /* 0xbf31721830136823 */ /* 0x040fe40000010013 */
[----:B------:R1:W-:Y:S04]  /*9590*/  @P3 STG.E desc[UR6][R10.64+0x24], R29 ;  /* 0x0000241d0a003986 */ /* 0x0003e8000c101906 */
[----:B------:R1:W-:Y:S01]  /*95a0*/  @P4 STG.E desc[UR6][R8.64+0x28], R12 ;  /* 0x0000280c08004986 */ /* 0x0003e2000c101906 */
[----:B0-----:R-:W-:-:S03]  /*95b0*/  @P5 FFMA.FTZ R15, R48, -0.69314718246459960938, R21 ;  /* 0xbf317218300f5823 */ /* 0x001fc60000010015 */
[----:B------:R1:W-:Y:S01]  /*95c0*/  @P4 STG.E desc[UR6][R10.64+0x28], R5 ;  /* 0x000028050a004986 */ /* 0x0003e2000c101906 */
[----:B------:R-:W-:Y:S01]  /*95d0*/  @P6 FADD.FTZ R19, R20, R19 ;  /* 0x0000001314136221 */ /* 0x000fe20000010000 */
[----:B------:R-:W-:Y:S02]  /*95e0*/  @P5 FADD.FTZ R15, R30, R15 ;  /* 0x0000000f1e0f5221 */ /* 0x000fe40000010000 */
        /* <DEDUP_REMOVED lines=16> */
.L_x_30533:
        /* <DEDUP_REMOVED lines=9> */
.L_x_38489:


//--------------------- .text._ZN17fastertransformer38beam_online_softmax_topk_stage2_kernelIfLi16ELi32EEEvPKfS2_PiPT_ii --------------------------
	.section	.text._ZN17fastertransformer38beam_online_softmax_topk_stage2_kernelIfLi16ELi32EEEvPKfS2_PiPT_ii,"ax",@progbits
	.align	128
        .global         _ZN17fastertransformer38beam_online_softmax_topk_stage2_kernelIfLi16ELi32EEEvPKfS2_PiPT_ii
        .type           _ZN17fastertransformer38beam_online_softmax_topk_stage2_kernelIfLi16ELi32EEEvPKfS2_PiPT_ii,@function
        .size           _ZN17fastertransformer38beam_online_softmax_topk_stage2_kernelIfLi16ELi32EEEvPKfS2_PiPT_ii,(.L_x_38490 - _ZN17fastertransformer38beam_online_softmax_topk_stage2_kernelIfLi16ELi32EEEvPKfS2_PiPT_ii)
        .other          _ZN17fastertransformer38beam_online_softmax_topk_stage2_kernelIfLi16ELi32EEEvPKfS2_PiPT_ii,@"STO_CUDA_ENTRY STV_DEFAULT"
_ZN17fastertransformer38beam_online_softmax_topk_stage2_kernelIfLi16ELi32EEEvPKfS2_PiPT_ii:
.text._ZN17fastertransformer38beam_online_softmax_topk_stage2_kernelIfLi16ELi32EEEvPKfS2_PiPT_ii:
        /* <DEDUP_REMOVED lines=39> */
[----:B------:R-:W-:Y:S01]  /*0270*/  BSSY.RECONVERGENT B1, `(.L_x_30536) ;  /* 0x000001f000017945 */ /* 0x000fe20003800200 */
[----:B------:R-:W-:Y:S02]  /*0280*/  MOV R6, R38 ;  /* 0x0000002600067202 */ /* 0x000fe40000000f00 */
        /* <DEDUP_REMOVED lines=20> */
.L_x_30538:
[----:B------:R-:W-:-:S06]  /*03d0*/  MOV R5, R11 ;  /* 0x0000000b00057202 */ /* 0x000fcc0000000f00 */
        /* <DEDUP_REMOVED lines=8> */
.L_x_30537:
[----:B------:R-:W-:Y:S05]  /*0460*/  BSYNC.RECONVERGENT B1 ;  /* 0x0000000000017941 */ /* 0x000fea0003800200 */
.L_x_30536:
        /* <DEDUP_REMOVED lines=20> */
.L_x_30541:
        /* <DEDUP_REMOVED lines=38> */
.L_x_30540:
[----:B------:R-:W-:Y:S05]  /*0810*/  BSYNC.RECONVERGENT B1 ;  /* 0x0000000000017941 */ /* 0x000fea0003800200 */
.L_x_30539:
        /* <DEDUP_REMOVED lines=25> */
.L_x_30543:
[----:B------:R-:W-:Y:S05]  /*09b0*/  BSYNC.RECONVERGENT B1 ;  /* 0x0000000000017941 */ /* 0x000fea0003800200 */
.L_x_30542:
        /* <DEDUP_REMOVED lines=10> */
.L_x_30535:
[----:B------:R-:W-:Y:S05]  /*0a60*/  BSYNC.RECONVERGENT B0 ;  /* 0x0000000000007941 */ /* 0x000fea0003800200 */
.L_x_30534:
        /* <DEDUP_REMOVED lines=26> */
[----:B-1----:R-:W-:-:S02]  /*0c10*/  IMAD.MOV.U32 R13, RZ, RZ, -0x1 ;  /* 0xffffffffff0d7424 */ /* 0x002fc400078e00ff */
        /* <DEDUP_REMOVED lines=34> */
.L_x_30550:
        /* <DEDUP_REMOVED lines=37> */
.L_x_30549:
        /* <DEDUP_REMOVED lines=23> */
.L_x_30551:
[----:B------:R-:W-:-:S13]  /*1200*/  ISETP.NE.OR P0, PT, R5, RZ, P0 ;  /* 0x000000ff0500720c */ /* 0x000fda0000705670 */
[----:B------:R-:W-:Y:S05]  /*1210*/  @!P0 BRA `(.L_x_30547) ;  /* 0x0000000000348947 */ /* 0x000fea0003800000 */
.L_x_30548:
        /* <DEDUP_REMOVED lines=13> */
.L_x_30547:
[----:B------:R-:W-:-:S13]  /*12f0*/  ISETP.NE.AND P0, PT, R2, RZ, PT ;  /* 0x000000ff0200720c */ /* 0x000fda0003f05270 */
[----:B------:R-:W-:Y:S05]  /*1300*/  @!P0 BRA `(.L_x_30546) ;  /* 0x0000000000448947 */ /* 0x000fea0003800000 */
[----:B------:R-:W0:Y:S01]  /*1310*/  S2R R5, SR_CgaCtaId ;  /* 0x0000000000057919 */ /* 0x000e220000008800 */
[----:B------:R-:W-:Y:S01]  /*1320*/  MOV R4, 0x400 ;  /* 0x0000040000047802 */ /* 0x000fe20000000f00 */
[C---:B------:R-:W-:Y:S01]  /*1330*/  IMAD R36, R3.reuse, 0x4, R36 ;  /* 0x0000000403247824 */ /* 0x040fe200078e0224 */
[----:B------:R-:W-:Y:S01]  /*1340*/  LEA R3, R3, R32, 0x2 ;  /* 0x0000002003037211 */ /* 0x000fe200078e10ff */
[----:B------:R-:W-:Y:S02]  /*1350*/  IMAD.MOV R2, RZ, RZ, -R2 ;  /* 0x000000ffff027224 */ /* 0x000fe400078e0a02 */
[----:B------:R-:W-:Y:S01]  /*1360*/  VIADD R36, R36, 0x48 ;  /* 0x0000004824247836 */ /* 0x000fe20000000000 */
[----:B0-----:R-:W-:-:S04]  /*1370*/  LEA R4, R5, R4, 0x18 ;  /* 0x0000000405047211 */ /* 0x001fc800078ec0ff */
[----:B------:R-:W-:-:S07]  /*1380*/  IADD3 R3, PT, PT, R3, 0x40, R4 ;  /* 0x0000004003037810 */ /* 0x000fce0007ffe004 */
.L_x_30552:
        /* <DEDUP_REMOVED lines=9> */
.L_x_30546:
        /* <DEDUP_REMOVED lines=23> */
.L_x_30545:
[----:B------:R-:W-:Y:S05]  /*1590*/  BSYNC.RECONVERGENT B0 ;  /* 0x0000000000007941 */ /* 0x000fea0003800200 */
.L_x_30544:
[----:B0----5:R-:W-:Y:S01]  /*15a0*/  SHFL.DOWN PT, R36, R50, 0x1, 0x1f ;  /* 0x08201f0032247f89 */ /* 0x021fe200000e0000 */
[----:B------:R-:W-:Y:S01]  /*15b0*/  BSSY.RECONVERGENT B0, `(.L_x_30553) ;  /* 0x0000142000007945 */ /* 0x000fe20003800200 */
[----:B------:R-:W-:Y:S02]  /*15c0*/  MOV R35, R33 ;  /* 0x0000002100237202 */ /* 0x000fe40000000f00 */
        /* <DEDUP_REMOVED lines=21> */
[----:B------:R-:W-:Y:S01]  /*1720*/  SHFL.DOWN PT, R52, R14, 0x1, 0x1f ;  /* 0x08201f000e347f89 */ /* 0x000fe200000e0000 */
[----:B------:R-:W-:-:S03]  /*1730*/  ISETP.GT.AND P0, PT, R58, 0x1e, PT ;  /* 0x0000001e3a00780c */ /* 0x000fc60003f04270 */
        /* <DEDUP_REMOVED lines=28> */
[----:B------:R0:W-:Y:S01]  /*1900*/  STL.64 [R1], R36 ;  /* 0x0000002401007387 */ /* 0x0001e20000100a00 */
[----:B------:R-:W-:Y:S06]  /*1910*/  BAR.SYNC.DEFER_BLOCKING 0x0 ;  /* 0x0000000000007b1d */ /* 0x000fec0000010000 */
[----:B------:R-:W-:Y:S05]  /*1920*/  @P0 BRA `(.L_x_30554) ;  /* 0x0000001000280947 */ /* 0x000fea0003800000 */
[----:B------:R-:W-:-:S04]  /*1930*/  FSETP.GT.FTZ.AND P0, PT, R33, R36, PT ;  /* 0x000000242100720b */ /* 0x000fc80003f14000 */
[----:B------:R-:W-:Y:S02]  /*1940*/  FSEL R35, R33, R36, P0 ;  /* 0x0000002421237208 */ /* 0x000fe40000000000 */
[----:B0-----:R-:W-:Y:S01]  /*1950*/  FSEL R36, R36, R33, P0 ;  /* 0x0000002124247208 */ /* 0x001fe20000000000 */
[----:B------:R-:W-:Y:S01]  /*1960*/  IMAD.MOV.U32 R33, RZ, RZ, R16 ;  /* 0x000000ffff217224 */ /* 0x000fe200078e0010 */
        /* <DEDUP_REMOVED lines=9> */
.L_x_30600:
        /* <DEDUP_REMOVED lines=20> */
.L_x_30556:
[----:B------:R-:W-:Y:S01]  /*1b40*/  IMAD.MOV.U32 R16, RZ, RZ, R15 ;  /* 0x000000ffff107224 */ /* 0x000fe200078e000f */
[----:B------:R-:W-:Y:S01]  /*1b50*/  MOV R15, R14 ;  /* 0x0000000e000f7202 */ /* 0x000fe20000000f00 */
[----:B------:R-:W-:Y:S02]  /*1b60*/  IMAD.MOV.U32 R40, RZ, RZ, R31 ;  /* 0x000000ffff287224 */ /* 0x000fe400078e001f */
[----:B------:R-:W-:-:S07]  /*1b70*/  IMAD.MOV.U32 R31, RZ, RZ, R30 ;  /* 0x000000ffff1f7224 */ /* 0x000fce00078e001e */
.L_x_30557:
[----:B------:R-:W-:Y:S05]  /*1b80*/  BSYNC.RECONVERGENT B1 ;  /* 0x0000000000017941 */ /* 0x000fea0003800200 */
.L_x_30555:
        /* <DEDUP_REMOVED lines=11> */
.L_x_30559:
[----:B------:R-:W-:Y:S01]  /*1c40*/  IMAD.MOV.U32 R39, RZ, RZ, R16 ;  /* 0x000000ffff277224 */ /* 0x000fe200078e0010 */
[----:B------:R-:W-:Y:S01]  /*1c50*/  MOV R14, R13 ;  /* 0x0000000d000e7202 */ /* 0x000fe20000000f00 */
[----:B------:R-:W-:Y:S02]  /*1c60*/  IMAD.MOV.U32 R41, RZ, RZ, R40 ;  /* 0x000000ffff297224 */ /* 0x000fe400078e0028 */
[----:B------:R-:W-:-:S07]  /*1c70*/  IMAD.MOV.U32 R30, RZ, RZ, R29 ;  /* 0x000000ffff1e7224 */ /* 0x000fce00078e001d */
.L_x_30560:
[----:B------:R-:W-:Y:S05]  /*1c80*/  BSYNC.RECONVERGENT B1 ;  /* 0x0000000000017941 */ /* 0x000fea0003800200 */
.L_x_30558:
        /* <DEDUP_REMOVED lines=11> */
.L_x_30562:
[----:B------:R-:W-:Y:S01]  /*1d40*/  IMAD.MOV.U32 R16, RZ, RZ, R39 ;  /* 0x000000ffff107224 */ /* 0x000fe200078e0027 */
[----:B------:R-:W-:Y:S01]  /*1d50*/  MOV R13, R12 ;  /* 0x0000000c000d7202 */ /* 0x000fe20000000f00 */
[----:B------:R-:W-:Y:S02]  /*1d60*/  IMAD.MOV.U32 R40, RZ, RZ, R41 ;  /* 0x000000ffff287224 */ /* 0x000fe400078e0029 */
[----:B------:R-:W-:-:S07]  /*1d70*/  IMAD.MOV.U32 R29, RZ, RZ, R28 ;  /* 0x000000ffff1d7224 */ /* 0x000fce00078e001c */
.L_x_30563:
[----:B------:R-:W-:Y:S05]  /*1d80*/  BSYNC.RECONVERGENT B1 ;  /* 0x0000000000017941 */ /* 0x000fea0003800200 */
.L_x_30561:
        /* <DEDUP_REMOVED lines=11> */
.L_x_30565:
[----:B------:R-:W-:Y:S01]  /*1e40*/  IMAD.MOV.U32 R39, RZ, RZ, R16 ;  /* 0x000000ffff277224 */ /* 0x000fe200078e0010 */
[----:B------:R-:W-:Y:S01]  /*1e50*/  MOV R12, R11 ;  /* 0x0000000b000c7202 */ /* 0x000fe20000000f00 */
[----:B------:R-:W-:Y:S02]  /*1e60*/  IMAD.MOV.U32 R41, RZ, RZ, R40 ;  /* 0x000000ffff297224 */ /* 0x000fe400078e0028 */
[----:B------:R-:W-:-:S07]  /*1e70*/  IMAD.MOV.U32 R28, RZ, RZ, R27 ;  /* 0x000000ffff1c7224 */ /* 0x000fce00078e001b */
.L_x_30566:
[----:B------:R-:W-:Y:S05]  /*1e80*/  BSYNC.RECONVERGENT B1 ;  /* 0x0000000000017941 */ /* 0x000fea0003800200 */
.L_x_30564:
        /* <DEDUP_REMOVED lines=11> */
.L_x_30568:
[----:B------:R-:W-:Y:S01]  /*1f40*/  IMAD.MOV.U32 R16, RZ, RZ, R39 ;  /* 0x000000ffff107224 */ /* 0x000fe200078e0027 */
[----:B------:R-:W-:Y:S01]  /*1f50*/  MOV R11, R10 ;  /* 0x0000000a000b7202 */ /* 0x000fe20000000f00 */
[----:B------:R-:W-:Y:S02]  /*1f60*/  IMAD.MOV.U32 R40, RZ, RZ, R41 ;  /* 0x000000ffff287224 */ /* 0x000fe400078e0029 */
[----:B------:R-:W-:-:S07]  /*1f70*/  IMAD.MOV.U32 R27, RZ, RZ, R26 ;  /* 0x000000ffff1b7224 */ /* 0x000fce00078e001a */
.L_x_30569:
[----:B------:R-:W-:Y:S05]  /*1f80*/  BSYNC.RECONVERGENT B1 ;  /* 0x0000000000017941 */ /* 0x000fea0003800200 */
.L_x_30567:
        /* <DEDUP_REMOVED lines=11> */
.L_x_30571:
[----:B------:R-:W-:Y:S01]  /*2040*/  IMAD.MOV.U32 R39, RZ, RZ, R16 ;  /* 0x000000ffff277224 */ /* 0x000fe200078e0010 */
[----:B------:R-:W-:Y:S01]  /*2050*/  MOV R10, R9 ;  /* 0x00000009000a7202 */ /* 0x000fe20000000f00 */
[----:B------:R-:W-:Y:S02]  /*2060*/  IMAD.MOV.U32 R41, RZ, RZ, R40 ;  /* 0x000000ffff297224 */ /* 0x000fe400078e0028 */
[----:B------:R-:W-:-:S07]  /*2070*/  IMAD.MOV.U32 R26, RZ, RZ, R25 ;  /* 0x000000ffff1a7224 */ /* 0x000fce00078e0019 */
.L_x_30572:
[----:B------:R-:W-:Y:S05]  /*2080*/  BSYNC.RECONVERGENT B1 ;  /* 0x0000000000017941 */ /* 0x000fea0003800200 */
.L_x_30570:
        /* <DEDUP_REMOVED lines=11> */
.L_x_30574:
[----:B------:R-:W-:Y:S01]  /*2140*/  IMAD.MOV.U32 R16, RZ, RZ, R39 ;  /* 0x000000ffff107224 */ /* 0x000fe200078e0027 */
[----:B------:R-:W-:Y:S01]  /*2150*/  MOV R9, R8 ;  /* 0x0000000800097202 */ /* 0x000fe20000000f00 */
[----:B------:R-:W-:Y:S02]  /*2160*/  IMAD.MOV.U32 R40, RZ, RZ, R41 ;  /* 0x000000ffff287224 */ /* 0x000fe400078e0029 */
[----:B------:R-:W-:-:S07]  /*2170*/  IMAD.MOV.U32 R25, RZ, RZ, R24 ;  /* 0x000000ffff197224 */ /* 0x000fce00078e0018 */
.L_x_30575:
[----:B------:R-:W-:Y:S05]  /*2180*/  BSYNC.RECONVERGENT B1 ;  /* 0x0000000000017941 */ /* 0x000fea0003800200 */
.L_x_30573:
        /* <DEDUP_REMOVED lines=11> */
.L_x_30577:
[----:B------:R-:W-:Y:S01]  /*2240*/  IMAD.MOV.U32 R39, RZ, RZ, R16 ;  /* 0x000000ffff277224 */ /* 0x000fe200078e0010 */
[----:B------:R-:W-:Y:S01]  /*2250*/  MOV R8, R7 ;  /* 0x0000000700087202 */ /* 0x000fe20000000f00 */
[----:B------:R-:W-:Y:S02]  /*2260*/  IMAD.MOV.U32 R41, RZ, RZ, R40 ;  /* 0x000000ffff297224 */ /* 0x000fe400078e0028 */
[----:B------:R-:W-:-:S07]  /*2270*/  IMAD.MOV.U32 R24, RZ, RZ, R23 ;  /* 0x000000ffff187224 */ /* 0x000fce00078e0017 */
.L_x_30578:
[----:B------:R-:W-:Y:S05]  /*2280*/  BSYNC.RECONVERGENT B1 ;  /* 0x0000000000017941 */ /* 0x000fea0003800200 */
.L_x_30576:
        /* <DEDUP_REMOVED lines=11> */
.L_x_30580:
[----:B------:R-:W-:Y:S01]  /*2340*/  IMAD.MOV.U32 R16, RZ, RZ, R39 ;  /* 0x000000ffff107224 */ /* 0x000fe200078e0027 */
[----:B------:R-:W-:Y:S01]  /*2350*/  MOV R7, R6 ;  /* 0x0000000600077202 */ /* 0x000fe20000000f00 */
[----:B------:R-:W-:Y:S02]  /*2360*/  IMAD.MOV.U32 R40, RZ, RZ, R41 ;  /* 0x000000ffff287224 */ /* 0x000fe400078e0029 */
[----:B------:R-:W-:-:S07]  /*2370*/  IMAD.MOV.U32 R23, RZ, RZ, R22 ;  /* 0x000000ffff177224 */ /* 0x000fce00078e0016 */
.L_x_30581:
[----:B------:R-:W-:Y:S05]  /*2380*/  BSYNC.RECONVERGENT B1 ;  /* 0x0000000000017941 */ /* 0x000fea0003800200 */
.L_x_30579:
        /* <DEDUP_REMOVED lines=11> */
.L_x_30583:
[----:B------:R-:W-:Y:S01]  /*2440*/  IMAD.MOV.U32 R39, RZ, RZ, R16 ;  /* 0x000000ffff277224 */ /* 0x000fe200078e0010 */
[----:B------:R-:W-:Y:S01]  /*2450*/  MOV R6, R5 ;  /* 0x0000000500067202 */ /* 0x000fe20000000f00 */
[----:B------:R-:W-:Y:S02]  /*2460*/  IMAD.MOV.U32 R41, RZ, RZ, R40 ;  /* 0x000000ffff297224 */ /* 0x000fe400078e0028 */
[----:B------:R-:W-:-:S07]  /*2470*/  IMAD.MOV.U32 R22, RZ, RZ, R21 ;  /* 0x000000ffff167224 */ /* 0x000fce00078e0015 */
.L_x_30584:
[----:B------:R-:W-:Y:S05]  /*2480*/  BSYNC.RECONVERGENT B1 ;  /* 0x0000000000017941 */ /* 0x000fea0003800200 */
.L_x_30582:
        /* <DEDUP_REMOVED lines=11> */
.L_x_30586:
[----:B------:R-:W-:Y:S01]  /*2540*/  IMAD.MOV.U32 R16, RZ, RZ, R39 ;  /* 0x000000ffff107224 */ /* 0x000fe200078e0027 */
[----:B------:R-:W-:Y:S01]  /*2550*/  MOV R5, R4 ;  /* 0x0000000400057202 */ /* 0x000fe20000000f00 */
[----:B------:R-:W-:Y:S02]  /*2560*/  IMAD.MOV.U32 R40, RZ, RZ, R41 ;  /* 0x000000ffff287224 */ /* 0x000fe400078e0029 */
[----:B------:R-:W-:-:S07]  /*2570*/  IMAD.MOV.U32 R21, RZ, RZ, R20 ;  /* 0x000000ffff157224 */ /* 0x000fce00078e0014 */
.L_x_30587:
[----:B------:R-:W-:Y:S05]  /*2580*/  BSYNC.RECONVERGENT B1 ;  /* 0x0000000000017941 */ /* 0x000fea0003800200 */
.L_x_30585:
        /* <DEDUP_REMOVED lines=11> */
.L_x_30589:
[----:B------:R-:W-:Y:S01]  /*2640*/  IMAD.MOV.U32 R39, RZ, RZ, R16 ;  /* 0x000000ffff277224 */ /* 0x000fe200078e0010 */
[----:B------:R-:W-:Y:S01]  /*2650*/  MOV R4, R3 ;  /* 0x0000000300047202 */ /* 0x000fe20000000f00 */
[----:B------:R-:W-:Y:S02]  /*2660*/  IMAD.MOV.U32 R41, RZ, RZ, R40 ;  /* 0x000000ffff297224 */ /* 0x000fe400078e0028 */
[----:B------:R-:W-:-:S07]  /*2670*/  IMAD.MOV.U32 R20, RZ, RZ, R19 ;  /* 0x000000ffff147224 */ /* 0x000fce00078e0013 */
.L_x_30590:
[----:B------:R-:W-:Y:S05]  /*2680*/  BSYNC.RECONVERGENT B1 ;  /* 0x0000000000017941 */ /* 0x000fea0003800200 */
.L_x_30588:
        /* <DEDUP_REMOVED lines=11> */
.L_x_30592:
[----:B------:R-:W-:Y:S01]  /*2740*/  IMAD.MOV.U32 R16, RZ, RZ, R39 ;  /* 0x000000ffff107224 */ /* 0x000fe200078e0027 */
[----:B------:R-:W-:Y:S01]  /*2750*/  MOV R3, R2 ;  /* 0x0000000200037202 */ /* 0x000fe20000000f00 */
[----:B------:R-:W-:Y:S02]  /*2760*/  IMAD.MOV.U32 R40, RZ, RZ, R41 ;  /* 0x000000ffff287224 */ /* 0x000fe400078e0029 */
[----:B------:R-:W-:-:S07]  /*2770*/  IMAD.MOV.U32 R19, RZ, RZ, R18 ;  /* 0x000000ffff137224 */ /* 0x000fce00078e0012 */
.L_x_30593:
[----:B------:R-:W-:Y:S05]  /*2780*/  BSYNC.RECONVERGENT B1 ;  /* 0x0000000000017941 */ /* 0x000fea0003800200 */
.L_x_30591:
        /* <DEDUP_REMOVED lines=11> */
.L_x_30595:
[----:B------:R-:W-:Y:S01]  /*2840*/  IMAD.MOV.U32 R39, RZ, RZ, R16 ;  /* 0x000000ffff277224 */ /* 0x000fe200078e0010 */
[----:B------:R-:W-:Y:S01]  /*2850*/  MOV R42, R40 ;  /* 0x00000028002a7202 */ /* 0x000fe20000000f00 */
[----:B------:R-:W-:Y:S02]  /*2860*/  IMAD.MOV.U32 R2, RZ, RZ, R51 ;  /* 0x000000ffff027224 */ /* 0x000fe400078e0033 */
[----:B------:R-:W-:-:S07]  /*2870*/  IMAD.MOV.U32 R18, RZ, RZ, R17 ;  /* 0x000000ffff127224 */ /* 0x000fce00078e0011 */
.L_x_30596:
[----:B------:R-:W-:Y:S05]  /*2880*/  BSYNC.RECONVERGENT B1 ;  /* 0x0000000000017941 */ /* 0x000fea0003800200 */
.L_x_30594:
        /* <DEDUP_REMOVED lines=11> */
.L_x_30598:
[----:B------:R-:W-:Y:S01]  /*2940*/  IMAD.MOV.U32 R51, RZ, RZ, R36 ;  /* 0x000000ffff337224 */ /* 0x000fe200078e0024 */
[----:B------:R-:W-:Y:S01]  /*2950*/  MOV R50, R39 ;  /* 0x0000002700327202 */ /* 0x000fe20000000f00 */
[----:B------:R-:W-:Y:S02]  /*2960*/  IMAD.MOV.U32 R17, RZ, RZ, R33 ;  /* 0x000000ffff117224 */ /* 0x000fe400078e0021 */
[--C-:B------:R-:W-:Y:S02]  /*2970*/  IMAD.MOV.U32 R16, RZ, RZ, R42.reuse ;  /* 0x000000ffff107224 */ /* 0x100fe400078e002a */
[----:B------:R-:W-:Y:S02]  /*2980*/  IMAD.MOV.U32 R36, RZ, RZ, R39 ;  /* 0x000000ffff247224 */ /* 0x000fe400078e0027 */
[----:B------:R-:W-:-:S07]  /*2990*/  IMAD.MOV.U32 R33, RZ, RZ, R42 ;  /* 0x000000ffff217224 */ /* 0x000fce00078e002a */
.L_x_30599:
[----:B------:R-:W-:Y:S05]  /*29a0*/  BSYNC.RECONVERGENT B1 ;  /* 0x0000000000017941 */ /* 0x000fea0003800200 */
.L_x_30597:
[----:B------:R-:W-:Y:S01]  /*29b0*/  IADD3 R38, PT, PT, R38, 0x4, RZ ;  /* 0x0000000426267810 */ /* 0x000fe20007ffe0ff */
[----:B------:R-:W-:Y:S06]  /*29c0*/  @P1 BRA `(.L_x_30600) ;  /* 0xfffffff0000c1947 */ /* 0x000fec000383ffff */
.L_x_30554:
[----:B------:R-:W-:Y:S05]  /*29d0*/  BSYNC.RECONVERGENT B0 ;  /* 0x0000000000007941 */ /* 0x000fea0003800200 */
.L_x_30553:
        /* <DEDUP_REMOVED lines=61> */
[----:B------:R-:W-:-:S03]  /*2db0*/  MOV R35, R50 ;  /* 0x0000003200237202 */ /* 0x000fc60000000f00 */
        /* <DEDUP_REMOVED lines=8> */
.L_x_30648:
        /* <DEDUP_REMOVED lines=20> */
.L_x_30604:
[----:B------:R-:W-:Y:S01]  /*2f80*/  MOV R16, R15 ;  /* 0x0000000f00107202 */ /* 0x000fe20000000f00 */
[----:B------:R-:W-:Y:S02]  /*2f90*/  IMAD.MOV.U32 R38, RZ, RZ, R31 ;  /* 0x000000ffff267224 */ /* 0x000fe400078e001f */
[----:B------:R-:W-:Y:S02]  /*2fa0*/  IMAD.MOV.U32 R15, RZ, RZ, R14 ;  /* 0x000000ffff0f7224 */ /* 0x000fe400078e000e */
[----:B------:R-:W-:-:S07]  /*2fb0*/  IMAD.MOV.U32 R31, RZ, RZ, R30 ;  /* 0x000000ffff1f7224 */ /* 0x000fce00078e001e */
.L_x_30605:
[----:B------:R-:W-:Y:S05]  /*2fc0*/  BSYNC.RECONVERGENT B1 ;  /* 0x0000000000017941 */ /* 0x000fea0003800200 */
.L_x_30603:
        /* <DEDUP_REMOVED lines=11> */
.L_x_30607:
[----:B------:R-:W-:Y:S01]  /*3080*/  MOV R39, R16 ;  /* 0x0000001000277202 */ /* 0x000fe20000000f00 */
[----:B------:R-:W-:Y:S02]  /*3090*/  IMAD.MOV.U32 R41, RZ, RZ, R38 ;  /* 0x000000ffff297224 */ /* 0x000fe400078e0026 */
[----:B------:R-:W-:Y:S02]  /*30a0*/  IMAD.MOV.U32 R14, RZ, RZ, R13 ;  /* 0x000000ffff0e7224 */ /* 0x000fe400078e000d */
[----:B------:R-:W-:-:S07]  /*30b0*/  IMAD.MOV.U32 R30, RZ, RZ, R29 ;  /* 0x000000ffff1e7224 */ /* 0x000fce00078e001d */
.L_x_30608:
[----:B------:R-:W-:Y:S05]  /*30c0*/  BSYNC.RECONVERGENT B1 ;  /* 0x0000000000017941 */ /* 0x000fea0003800200 */
.L_x_30606:
        /* <DEDUP_REMOVED lines=11> */
.L_x_30610:
[----:B------:R-:W-:Y:S01]  /*3180*/  MOV R16, R39 ;  /* 0x0000002700107202 */ /* 0x000fe20000000f00 */
[----:B------:R-:W-:Y:S02]  /*3190*/  IMAD.MOV.U32 R38, RZ, RZ, R41 ;  /* 0x000000ffff267224 */ /* 0x000fe400078e0029 */
[----:B------:R-:W-:Y:S02]  /*31a0*/  IMAD.MOV.U32 R13, RZ, RZ, R12 ;  /* 0x000000ffff0d7224 */ /* 0x000fe400078e000c */
[----:B------:R-:W-:-:S07]  /*31b0*/  IMAD.MOV.U32 R29, RZ, RZ, R28 ;  /* 0x000000ffff1d7224 */ /* 0x000fce00078e001c */
.L_x_30611:
[----:B------:R-:W-:Y:S05]  /*31c0*/  BSYNC.RECONVERGENT B1 ;  /* 0x0000000000017941 */ /* 0x000fea0003800200 */
.L_x_30609:
        /* <DEDUP_REMOVED lines=11> */
.L_x_30613:
[----:B------:R-:W-:Y:S01]  /*3280*/  MOV R39, R16 ;  /* 0x0000001000277202 */ /* 0x000fe20000000f00 */
[----:B------:R-:W-:Y:S02]  /*3290*/  IMAD.MOV.U32 R41, RZ, RZ, R38 ;  /* 0x000000ffff297224 */ /* 0x000fe400078e0026 */
[----:B------:R-:W-:Y:S02]  /*32a0*/  IMAD.MOV.U32 R12, RZ, RZ, R11 ;  /* 0x000000ffff0c7224 */ /* 0x000fe400078e000b */
[----:B------:R-:W-:-:S07]  /*32b0*/  IMAD.MOV.U32 R28, RZ, RZ, R27 ;  /* 0x000000ffff1c7224 */ /* 0x000fce00078e001b */
.L_x_30614:
[----:B------:R-:W-:Y:S05]  /*32c0*/  BSYNC.RECONVERGENT B1 ;  /* 0x0000000000017941 */ /* 0x000fea0003800200 */
.L_x_30612:
        /* <DEDUP_REMOVED lines=11> */
.L_x_30616:
[----:B------:R-:W-:Y:S01]  /*3380*/  MOV R16, R39 ;  /* 0x0000002700107202 */ /* 0x000fe20000000f00 */
[----:B------:R-:W-:Y:S02]  /*3390*/  IMAD.MOV.U32 R38, RZ, RZ, R41 ;  /* 0x000000ffff267224 */ /* 0x000fe400078e0029 */
[----:B------:R-:W-:Y:S02]  /*33a0*/  IMAD.MOV.U32 R11, RZ, RZ, R10 ;  /* 0x000000ffff0b7224 */ /* 0x000fe400078e000a */
[----:B------:R-:W-:-:S07]  /*33b0*/  IMAD.MOV.U32 R27, RZ, RZ, R26 ;  /* 0x000000ffff1b7224 */ /* 0x000fce00078e001a */
.L_x_30617:
[----:B------:R-:W-:Y:S05]  /*33c0*/  BSYNC.RECONVERGENT B1 ;  /* 0x0000000000017941 */ /* 0x000fea0003800200 */
.L_x_30615:
        /* <DEDUP_REMOVED lines=11> */
.L_x_30619:
[----:B------:R-:W-:Y:S01]  /*3480*/  MOV R39, R16 ;  /* 0x0000001000277202 */ /* 0x000fe20000000f00 */
[----:B------:R-:W-:Y:S02]  /*3490*/  IMAD.MOV.U32 R41, RZ, RZ, R38 ;  /* 0x000000ffff297224 */ /* 0x000fe400078e0026 */
[----:B------:R-:W-:Y:S02]  /*34a0*/  IMAD.MOV.U32 R10, RZ, RZ, R9 ;  /* 0x000000ffff0a7224 */ /* 0x000fe400078e0009 */
[----:B------:R-:W-:-:S07]  /*34b0*/  IMAD.MOV.U32 R26, RZ, RZ, R25 ;  /* 0x000000ffff1a7224 */ /* 0x000fce00078e0019 */
.L_x_30620:
[----:B------:R-:W-:Y:S05]  /*34c0*/  BSYNC.RECONVERGENT B1 ;  /* 0x0000000000017941 */ /* 0x000fea0003800200 */
.L_x_30618:
        /* <DEDUP_REMOVED lines=11> */
.L_x_30622:
[----:B------:R-:W-:Y:S01]  /*3580*/  MOV R16, R39 ;  /* 0x0000002700107202 */ /* 0x000fe20000000f00 */
[----:B------:R-:W-:Y:S02]  /*3590*/  IMAD.MOV.U32 R38, RZ, RZ, R41 ;  /* 0x000000ffff267224 */ /* 0x000fe400078e0029 */
[----:B------:R-:W-:Y:S02]  /*35a0*/  IMAD.MOV.U32 R9, RZ, RZ, R8 ;  /* 0x000000ffff097224 */ /* 0x000fe400078e0008 */
[----:B------:R-:W-:-:S07]  /*35b0*/  IMAD.MOV.U32 R25, RZ, RZ, R24 ;  /* 0x000000ffff197224 */ /* 0x000fce00078e0018 */
.L_x_30623:
[----:B------:R-:W-:Y:S05]  /*35c0*/  BSYNC.RECONVERGENT B1 ;  /* 0x0000000000017941 */ /* 0x000fea0003800200 */
.L_x_30621:
        /* <DEDUP_REMOVED lines=11> */
.L_x_30625:
[----:B------:R-:W-:Y:S01]  /*3680*/  MOV R39, R16 ;  /* 0x0000001000277202 */ /* 0x000fe20000000f00 */
[----:B------:R-:W-:Y:S02]  /*3690*/  IMAD.MOV.U32 R41, RZ, RZ, R38 ;  /* 0x000000ffff297224 */ /* 0x000fe400078e0026 */
[----:B------:R-:W-:Y:S02]  /*36a0*/  IMAD.MOV.U32 R8, RZ, RZ, R7 ;  /* 0x000000ffff087224 */ /* 0x000fe400078e0007 */
[----:B------:R-:W-:-:S07]  /*36b0*/  IMAD.MOV.U32 R24, RZ, RZ, R23 ;  /* 0x000000ffff187224 */ /* 0x000fce00078e0017 */
.L_x_30626:
[----:B------:R-:W-:Y:S05]  /*36c0*/  BSYNC.RECONVERGENT B1 ;  /* 0x0000000000017941 */ /* 0x000fea0003800200 */
.L_x_30624:
        /* <DEDUP_REMOVED lines=11> */
.L_x_30628:
[----:B------:R-:W-:Y:S01]  /*3780*/  MOV R16, R39 ;  /* 0x0000002700107202 */ /* 0x000fe20000000f00 */
[----:B------:R-:W-:Y:S02]  /*3790*/  IMAD.MOV.U32 R38, RZ, RZ, R41 ;  /* 0x000000ffff267224 */ /* 0x000fe400078e0029 */
[----:B------:R-:W-:Y:S02]  /*37a0*/  IMAD.MOV.U32 R7, RZ, RZ, R6 ;  /* 0x000000ffff077224 */ /* 0x000fe400078e0006 */
[----:B------:R-:W-:-:S07]  /*37b0*/  IMAD.MOV.U32 R23, RZ, RZ, R22 ;  /* 0x000000ffff177224 */ /* 0x000fce00078e0016 */
.L_x_30629:
[----:B------:R-:W-:Y:S05]  /*37c0*/  BSYNC.RECONVERGENT B1 ;  /* 0x0000000000017941 */ /* 0x000fea0003800200 */
.L_x_30627:
        /* <DEDUP_REMOVED lines=11> */
.L_x_30631:
[----:B------:R-:W-:Y:S01]  /*3880*/  MOV R39, R16 ;  /* 0x0000001000277202 */ /* 0x000fe20000000f00 */
[----:B------:R-:W-:Y:S02]  /*3890*/  IMAD.MOV.U32 R41, RZ, RZ, R38 ;  /* 0x000000ffff297224 */ /* 0x000fe400078e0026 */
[----:B------:R-:W-:Y:S02]  /*38a0*/  IMAD.MOV.U32 R6, RZ, RZ, R5 ;  /* 0x000000ffff067224 */ /* 0x000fe400078e0005 */
[----:B------:R-:W-:-:S07]  /*38b0*/  IMAD.MOV.U32 R22, RZ, RZ, R21 ;  /* 0x000000ffff167224 */ /* 0x000fce00078e0015 */
.L_x_30632:
[----:B------:R-:W-:Y:S05]  /*38c0*/  BSYNC.RECONVERGENT B1 ;  /* 0x0000000000017941 */ /* 0x000fea0003800200 */
.L_x_30630:
        /* <DEDUP_REMOVED lines=11> */
.L_x_30634:
[----:B------:R-:W-:Y:S01]  /*3980*/  MOV R16, R39 ;  /* 0x0000002700107202 */ /* 0x000fe20000000f00 */
[----:B------:R-:W-:Y:S02]  /*3990*/  IMAD.MOV.U32 R38, RZ, RZ, R41 ;  /* 0x000000ffff267224 */ /* 0x000fe400078e0029 */
[----:B------:R-:W-:Y:S02]  /*39a0*/  IMAD.MOV.U32 R5, RZ, RZ, R4 ;  /* 0x000000ffff057224 */ /* 0x000fe400078e0004 */
[----:B------:R-:W-:-:S07]  /*39b0*/  IMAD.MOV.U32 R21, RZ, RZ, R20 ;  /* 0x000000ffff157224 */ /* 0x000fce00078e0014 */
.L_x_30635:
[----:B------:R-:W-:Y:S05]  /*39c0*/  BSYNC.RECONVERGENT B1 ;  /* 0x0000000000017941 */ /* 0x000fea0003800200 */
.L_x_30633:
        /* <DEDUP_REMOVED lines=11> */
.L_x_30637:
[----:B------:R-:W-:Y:S01]  /*3a80*/  MOV R39, R16 ;  /* 0x0000001000277202 */ /* 0x000fe20000000f00 */
[----:B------:R-:W-:Y:S02]  /*3a90*/  IMAD.MOV.U32 R41, RZ, RZ, R38 ;  /* 0x000000ffff297224 */ /* 0x000fe400078e0026 */
[----:B------:R-:W-:Y:S02]  /*3aa0*/  IMAD.MOV.U32 R4, RZ, RZ, R3 ;  /* 0x000000ffff047224 */ /* 0x000fe400078e0003 */
[----:B------:R-:W-:-:S07]  /*3ab0*/  IMAD.MOV.U32 R20, RZ, RZ, R19 ;  /* 0x000000ffff147224 */ /* 0x000fce00078e0013 */
.L_x_30638:
[----:B------:R-:W-:Y:S05]  /*3ac0*/  BSYNC.RECONVERGENT B1 ;  /* 0x0000000000017941 */ /* 0x000fea0003800200 */
.L_x_30636:
        /* <DEDUP_REMOVED lines=11> */
.L_x_30640:
[----:B------:R-:W-:Y:S01]  /*3b80*/  MOV R16, R39 ;  /* 0x0000002700107202 */ /* 0x000fe20000000f00 */
[----:B------:R-:W-:Y:S02]  /*3b90*/  IMAD.MOV.U32 R38, RZ, RZ, R41 ;  /* 0x000000ffff267224 */ /* 0x000fe400078e0029 */
[----:B------:R-:W-:Y:S02]  /*3ba0*/  IMAD.MOV.U32 R3, RZ, RZ, R2 ;  /* 0x000000ffff037224 */ /* 0x000fe400078e0002 */
[----:B------:R-:W-:-:S07]  /*3bb0*/  IMAD.MOV.U32 R19, RZ, RZ, R18 ;  /* 0x000000ffff137224 */ /* 0x000fce00078e0012 */
.L_x_30641:
[----:B------:R-:W-:Y:S05]  /*3bc0*/  BSYNC.RECONVERGENT B1 ;  /* 0x0000000000017941 */ /* 0x000fea0003800200 */
.L_x_30639:
        /* <DEDUP_REMOVED lines=11> */
.L_x_30643:
[----:B------:R-:W-:Y:S01]  /*3c80*/  MOV R40, R16 ;  /* 0x0000001000287202 */ /* 0x000fe20000000f00 */
[----:B------:R-:W-:Y:S02]  /*3c90*/  IMAD.MOV.U32 R2, RZ, RZ, R51 ;  /* 0x000000ffff027224 */ /* 0x000fe400078e0033 */
[----:B------:R-:W-:Y:S02]  /*3ca0*/  IMAD.MOV.U32 R42, RZ, RZ, R38 ;  /* 0x000000ffff2a7224 */ /* 0x000fe400078e0026 */
[----:B------:R-:W-:-:S07]  /*3cb0*/  IMAD.MOV.U32 R18, RZ, RZ, R17 ;  /* 0x000000ffff127224 */ /* 0x000fce00078e0011 */
.L_x_30644:
[----:B------:R-:W-:Y:S05]  /*3cc0*/  BSYNC.RECONVERGENT B1 ;  /* 0x0000000000017941 */ /* 0x000fea0003800200 */
.L_x_30642:
        /* <DEDUP_REMOVED lines=11> */
.L_x_30646:
[----:B------:R-:W-:Y:S01]  /*3d80*/  MOV R51, R35 ;  /* 0x0000002300337202 */ /* 0x000fe20000000f00 */
[----:B------:R-:W-:Y:S01]  /*3d90*/  IMAD.MOV.U32 R17, RZ, RZ, R37 ;  /* 0x000000ffff117224 */ /* 0x000fe200078e0025 */
[----:B------:R-:W-:Y:S01]  /*3da0*/  MOV R35, R40 ;  /* 0x0000002800237202 */ /* 0x000fe20000000f00 */
[----:B------:R-:W-:Y:S02]  /*3db0*/  IMAD.MOV.U32 R50, RZ, RZ, R40 ;  /* 0x000000ffff327224 */ /* 0x000fe400078e0028 */
[--C-:B------:R-:W-:Y:S02]  /*3dc0*/  IMAD.MOV.U32 R16, RZ, RZ, R42.reuse ;  /* 0x000000ffff107224 */ /* 0x100fe400078e002a */
[----:B------:R-:W-:-:S07]  /*3dd0*/  IMAD.MOV.U32 R37, RZ, RZ, R42 ;  /* 0x000000ffff257224 */ /* 0x000fce00078e002a */
.L_x_30647:
[----:B------:R-:W-:Y:S05]  /*3de0*/  BSYNC.RECONVERGENT B1 ;  /* 0x0000000000017941 */ /* 0x000fea0003800200 */
.L_x_30645:
[----:B------:R-:W-:Y:S01]  /*3df0*/  VIADD R59, R59, 0x4 ;  /* 0x000000043b3b7836 */ /* 0x000fe20000000000 */
[----:B------:R-:W-:Y:S06]  /*3e00*/  @P1 BRA `(.L_x_30648) ;  /* 0xfffffff0000c1947 */ /* 0x000fec000383ffff */
.L_x_30602:
[----:B------:R-:W-:Y:S05]  /*3e10*/  BSYNC.RECONVERGENT B0 ;  /* 0x0000000000007941 */ /* 0x000fea0003800200 */
.L_x_30601:
[----:B0-----:R-:W-:Y:S01]  /*3e20*/  SHFL.DOWN PT, R36, R50, 0x4, 0x1f ;  /* 0x08801f0032247f89 */ /* 0x001fe200000e0000 */
[----:B------:R-:W0:Y:S01]  /*3e30*/  LDCU UR4, c[0x0][0x2f8] ;  /* 0x00005f00ff0477ac */ /* 0x000e220008000800 */
[----:B------:R-:W-:Y:S01]  /*3e40*/  ISETP.GT.AND P0, PT, R58, 0x1b, PT ;  /* 0x0000001b3a00780c */ /* 0x000fe20003f04270 */
[----:B------:R-:W-:Y:S01]  /*3e50*/  BSSY.RECONVERGENT B0, `(.L_x_30649) ;  /* 0x0000140000007945 */ /* 0x000fe20003800200 */
[----:B------:R-:W1:Y:S01]  /*3e60*/  SHFL.DOWN PT, R37, R51, 0x4, 0x1f ;  /* 0x08801f0033257f89 */ /* 0x000e6200000e0000 */
[----:B------:R-:W-:-:S03]  /*3e70*/  MOV R35, R33 ;  /* 0x0000002100237202 */ /* 0x000fc60000000f00 */
        /* <DEDUP_REMOVED lines=64> */
.L_x_30696:
        /* <DEDUP_REMOVED lines=20> */
.L_x_30652:
[----:B------:R-:W-:Y:S01]  /*43c0*/  IMAD.MOV.U32 R16, RZ, RZ, R15 ;  /* 0x000000ffff107224 */ /* 0x000fe200078e000f */
[----:B------:R-:W-:Y:S01]  /*43d0*/  MOV R15, R14 ;  /* 0x0000000e000f7202 */ /* 0x000fe20000000f00 */
[----:B------:R-:W-:Y:S02]  /*43e0*/  IMAD.MOV.U32 R38, RZ, RZ, R31 ;  /* 0x000000ffff267224 */ /* 0x000fe400078e001f */
[----:B------:R-:W-:-:S07]  /*43f0*/  IMAD.MOV.U32 R31, RZ, RZ, R30 ;  /* 0x000000ffff1f7224 */ /* 0x000fce00078e001e */
.L_x_30653:
[----:B------:R-:W-:Y:S05]  /*4400*/  BSYNC.RECONVERGENT B1 ;  /* 0x0000000000017941 */ /* 0x000fea0003800200 */
.L_x_30651:
        /* <DEDUP_REMOVED lines=11> */
.L_x_30655:
[----:B------:R-:W-:Y:S01]  /*44c0*/  IMAD.MOV.U32 R39, RZ, RZ, R16 ;  /* 0x000000ffff277224 */ /* 0x000fe200078e0010 */
[----:B------:R-:W-:Y:S01]  /*44d0*/  MOV R14, R13 ;  /* 0x0000000d000e7202 */ /* 0x000fe20000000f00 */
[----:B------:R-:W-:Y:S02]  /*44e0*/  IMAD.MOV.U32 R41, RZ, RZ, R38 ;  /* 0x000000ffff297224 */ /* 0x000fe400078e0026 */
[----:B------:R-:W-:-:S07]  /*44f0*/  IMAD.MOV.U32 R30, RZ, RZ, R29 ;  /* 0x000000ffff1e7224 */ /* 0x000fce00078e001d */
.L_x_30656:
[----:B------:R-:W-:Y:S05]  /*4500*/  BSYNC.RECONVERGENT B1 ;  /* 0x0000000000017941 */ /* 0x000fea0003800200 */
.L_x_30654:
        /* <DEDUP_REMOVED lines=11> */
.L_x_30658:
[----:B------:R-:W-:Y:S01]  /*45c0*/  IMAD.MOV.U32 R16, RZ, RZ, R39 ;  /* 0x000000ffff107224 */ /* 0x000fe200078e0027 */
[----:B------:R-:W-:Y:S01]  /*45d0*/  MOV R13, R12 ;  /* 0x0000000c000d7202 */ /* 0x000fe20000000f00 */
[----:B------:R-:W-:Y:S02]  /*45e0*/  IMAD.MOV.U32 R38, RZ, RZ, R41 ;  /* 0x000000ffff267224 */ /* 0x000fe400078e0029 */
[----:B------:R-:W-:-:S07]  /*45f0*/  IMAD.MOV.U32 R29, RZ, RZ, R28 ;  /* 0x000000ffff1d7224 */ /* 0x000fce00078e001c */
.L_x_30659:
[----:B------:R-:W-:Y:S05]  /*4600*/  BSYNC.RECONVERGENT B1 ;  /* 0x0000000000017941 */ /* 0x000fea0003800200 */
.L_x_30657:
        /* <DEDUP_REMOVED lines=11> */
.L_x_30661:
[----:B------:R-:W-:Y:S01]  /*46c0*/  IMAD.MOV.U32 R39, RZ, RZ, R16 ;  /* 0x000000ffff277224 */ /* 0x000fe200078e0010 */
[----:B------:R-:W-:Y:S01]  /*46d0*/  MOV R12, R11 ;  /* 0x0000000b000c7202 */ /* 0x000fe20000000f00 */
[----:B------:R-:W-:Y:S02]  /*46e0*/  IMAD.MOV.U32 R41, RZ, RZ, R38 ;  /* 0x000000ffff297224 */ /* 0x000fe400078e0026 */
[----:B------:R-:W-:-:S07]  /*46f0*/  IMAD.MOV.U32 R28, RZ, RZ, R27 ;  /* 0x000000ffff1c7224 */ /* 0x000fce00078e001b */
.L_x_30662:
[----:B------:R-:W-:Y:S05]  /*4700*/  BSYNC.RECONVERGENT B1 ;  /* 0x0000000000017941 */ /* 0x000fea0003800200 */
.L_x_30660:
        /* <DEDUP_REMOVED lines=11> */
.L_x_30664:
[----:B------:R-:W-:Y:S01]  /*47c0*/  IMAD.MOV.U32 R16, RZ, RZ, R39 ;  /* 0x000000ffff107224 */ /* 0x000fe200078e0027 */
[----:B------:R-:W-:Y:S01]  /*47d0*/  MOV R11, R10 ;  /* 0x0000000a000b7202 */ /* 0x000fe20000000f00 */
[----:B------:R-:W-:Y:S02]  /*47e0*/  IMAD.MOV.U32 R38, RZ, RZ, R41 ;  /* 0x000000ffff267224 */ /* 0x000fe400078e0029 */
[----:B------:R-:W-:-:S07]  /*47f0*/  IMAD.MOV.U32 R27, RZ, RZ, R26 ;  /* 0x000000ffff1b7224 */ /* 0x000fce00078e001a */
.L_x_30665:
[----:B------:R-:W-:Y:S05]  /*4800*/  BSYNC.RECONVERGENT B1 ;  /* 0x0000000000017941 */ /* 0x000fea0003800200 */
.L_x_30663:
        /* <DEDUP_REMOVED lines=11> */
.L_x_30667:
[----:B------:R-:W-:Y:S01]  /*48c0*/  IMAD.MOV.U32 R39, RZ, RZ, R16 ;  /* 0x000000ffff277224 */ /* 0x000fe200078e0010 */
[----:B------:R-:W-:Y:S01]  /*48d0*/  MOV R10, R9 ;  /* 0x00000009000a7202 */ /* 0x000fe20000000f00 */
[----:B------:R-:W-:Y:S02]  /*48e0*/  IMAD.MOV.U32 R41, RZ, RZ, R38 ;  /* 0x000000ffff297224 */ /* 0x000fe400078e0026 */
[----:B------:R-:W-:-:S07]  /*48f0*/  IMAD.MOV.U32 R26, RZ, RZ, R25 ;  /* 0x000000ffff1a7224 */ /* 0x000fce00078e0019 */
.L_x_30668:
[----:B------:R-:W-:Y:S05]  /*4900*/  BSYNC.RECONVERGENT B1 ;  /* 0x0000000000017941 */ /* 0x000fea0003800200 */
.L_x_30666:
        /* <DEDUP_REMOVED lines=11> */
.L_x_30670:
[----:B------:R-:W-:Y:S01]  /*49c0*/  IMAD.MOV.U32 R16, RZ, RZ, R39 ;  /* 0x000000ffff107224 */ /* 0x000fe200078e0027 */
[----:B------:R-:W-:Y:S01]  /*49d0*/  MOV R9, R8 ;  /* 0x0000000800097202 */ /* 0x000fe20000000f00 */
[----:B------:R-:W-:Y:S02]  /*49e0*/  IMAD.MOV.U32 R38, RZ, RZ, R41 ;  /* 0x000000ffff267224 */ /* 0x000fe400078e0029 */
[----:B------:R-:W-:-:S07]  /*49f0*/  IMAD.MOV.U32 R25, RZ, RZ, R24 ;  /* 0x000000ffff197224 */ /* 0x000fce00078e0018 */
.L_x_30671:
[----:B------:R-:W-:Y:S05]  /*4a00*/  BSYNC.RECONVERGENT B1 ;  /* 0x0000000000017941 */ /* 0x000fea0003800200 */
.L_x_30669:
        /* <DEDUP_REMOVED lines=11> */
.L_x_30673:
[----:B------:R-:W-:Y:S01]  /*4ac0*/  IMAD.MOV.U32 R39, RZ, RZ, R16 ;  /* 0x000000ffff277224 */ /* 0x000fe200078e0010 */
[----:B------:R-:W-:Y:S01]  /*4ad0*/  MOV R8, R7 ;  /* 0x0000000700087202 */ /* 0x000fe20000000f00 */
[----:B------:R-:W-:Y:S02]  /*4ae0*/  IMAD.MOV.U32 R41, RZ, RZ, R38 ;  /* 0x000000ffff297224 */ /* 0x000fe400078e0026 */
[----:B------:R-:W-:-:S07]  /*4af0*/  IMAD.MOV.U32 R24, RZ, RZ, R23 ;  /* 0x000000ffff187224 */ /* 0x000fce00078e0017 */
.L_x_30674:
[----:B------:R-:W-:Y:S05]  /*4b00*/  BSYNC.RECONVERGENT B1 ;  /* 0x0000000000017941 */ /* 0x000fea0003800200 */
.L_x_30672:
        /* <DEDUP_REMOVED lines=11> */
.L_x_30676:
[----:B------:R-:W-:Y:S01]  /*4bc0*/  IMAD.MOV.U32 R16, RZ, RZ, R39 ;  /* 0x000000ffff107224 */ /* 0x000fe200078e0027 */
[----:B------:R-:W-:Y:S01]  /*4bd0*/  MOV R7, R6 ;  /* 0x0000000600077202 */ /* 0x000fe20000000f00 */
[----:B------:R-:W-:Y:S02]  /*4be0*/  IMAD.MOV.U32 R38, RZ, RZ, R41 ;  /* 0x000000ffff267224 */ /* 0x000fe400078e0029 */
[----:B------:R-:W-:-:S07]  /*4bf0*/  IMAD.MOV.U32 R23, RZ, RZ, R22 ;  /* 0x000000ffff177224 */ /* 0x000fce00078e0016 */
.L_x_30677:
[----:B------:R-:W-:Y:S05]  /*4c00*/  BSYNC.RECONVERGENT B1 ;  /* 0x0000000000017941 */ /* 0x000fea0003800200 */
.L_x_30675:
        /* <DEDUP_REMOVED lines=11> */
.L_x_30679:
[----:B------:R-:W-:Y:S01]  /*4cc0*/  IMAD.MOV.U32 R39, RZ, RZ, R16 ;  /* 0x000000ffff277224 */ /* 0x000fe200078e0010 */
[----:B------:R-:W-:Y:S01]  /*4cd0*/  MOV R6, R5 ;  /* 0x0000000500067202 */ /* 0x000fe20000000f00 */
[----:B------:R-:W-:Y:S02]  /*4ce0*/  IMAD.MOV.U32 R41, RZ, RZ, R38 ;  /* 0x000000ffff297224 */ /* 0x000fe400078e0026 */
[----:B------:R-:W-:-:S07]  /*4cf0*/  IMAD.MOV.U32 R22, RZ, RZ, R21 ;  /* 0x000000ffff167224 */ /* 0x000fce00078e0015 */
.L_x_30680:
[----:B------:R-:W-:Y:S05]  /*4d00*/  BSYNC.RECONVERGENT B1 ;  /* 0x0000000000017941 */ /* 0x000fea0003800200 */
.L_x_30678:
        /* <DEDUP_REMOVED lines=11> */
.L_x_30682:
[----:B------:R-:W-:Y:S01]  /*4dc0*/  IMAD.MOV.U32 R16, RZ, RZ, R39 ;  /* 0x000000ffff107224 */ /* 0x000fe200078e0027 */
[----:B------:R-:W-:Y:S01]  /*4dd0*/  MOV R5, R4 ;  /* 0x0000000400057202 */ /* 0x000fe20000000f00 */
[----:B------:R-:W-:Y:S02]  /*4de0*/  IMAD.MOV.U32 R38, RZ, RZ, R41 ;  /* 0x000000ffff267224 */ /* 0x000fe400078e0029 */
[----:B------:R-:W-:-:S07]  /*4df0*/  IMAD.MOV.U32 R21, RZ, RZ, R20 ;  /* 0x000000ffff157224 */ /* 0x000fce00078e0014 */
.L_x_30683:
[----:B------:R-:W-:Y:S05]  /*4e00*/  BSYNC.RECONVERGENT B1 ;  /* 0x0000000000017941 */ /* 0x000fea0003800200 */
.L_x_30681:
        /* <DEDUP_REMOVED lines=11> */
.L_x_30685:
[----:B------:R-:W-:Y:S01]  /*4ec0*/  IMAD.MOV.U32 R39, RZ, RZ, R16 ;  /* 0x000000ffff277224 */ /* 0x000fe200078e0010 */
[----:B------:R-:W-:Y:S01]  /*4ed0*/  MOV R4, R3 ;  /* 0x0000000300047202 */ /* 0x000fe20000000f00 */
[----:B------:R-:W-:Y:S02]  /*4ee0*/  IMAD.MOV.U32 R41, RZ, RZ, R38 ;  /* 0x000000ffff297224 */ /* 0x000fe400078e0026 */
[----:B------:R-:W-:-:S07]  /*4ef0*/  IMAD.MOV.U32 R20, RZ, RZ, R19 ;  /* 0x000000ffff147224 */ /* 0x000fce00078e0013 */
.L_x_30686:
[----:B------:R-:W-:Y:S05]  /*4f00*/  BSYNC.RECONVERGENT B1 ;  /* 0x0000000000017941 */ /* 0x000fea0003800200 */
.L_x_30684:
        /* <DEDUP_REMOVED lines=11> */
.L_x_30688:
[----:B------:R-:W-:Y:S01]  /*4fc0*/  IMAD.MOV.U32 R16, RZ, RZ, R39 ;  /* 0x000000ffff107224 */ /* 0x000fe200078e0027 */
[----:B------:R-:W-:Y:S01]  /*4fd0*/  MOV R3, R2 ;  /* 0x0000000200037202 */ /* 0x000fe20000000f00 */
[----:B------:R-:W-:Y:S02]  /*4fe0*/  IMAD.MOV.U32 R38, RZ, RZ, R41 ;  /* 0x000000ffff267224 */ /* 0x000fe400078e0029 */
[----:B------:R-:W-:-:S07]  /*4ff0*/  IMAD.MOV.U32 R19, RZ, RZ, R18 ;  /* 0x000000ffff137224 */ /* 0x000fce00078e0012 */
.L_x_30689:
[----:B------:R-:W-:Y:S05]  /*5000*/  BSYNC.RECONVERGENT B1 ;  /* 0x0000000000017941 */ /* 0x000fea0003800200 */
.L_x_30687:
        /* <DEDUP_REMOVED lines=11> */
.L_x_30691:
[----:B------:R-:W-:Y:S01]  /*50c0*/  IMAD.MOV.U32 R40, RZ, RZ, R16 ;  /* 0x000000ffff287224 */ /* 0x000fe200078e0010 */
[----:B------:R-:W-:Y:S01]  /*50d0*/  MOV R42, R38 ;  /* 0x00000026002a7202 */ /* 0x000fe20000000f00 */
[----:B------:R-:W-:Y:S02]  /*50e0*/  IMAD.MOV.U32 R2, RZ, RZ, R51 ;  /* 0x000000ffff027224 */ /* 0x000fe400078e0033 */
[----:B------:R-:W-:-:S07]  /*50f0*/  IMAD.MOV.U32 R18, RZ, RZ, R17 ;  /* 0x000000ffff127224 */ /* 0x000fce00078e0011 */
.L_x_30692:
[----:B------:R-:W-:Y:S05]  /*5100*/  BSYNC.RECONVERGENT B1 ;  /* 0x0000000000017941 */ /* 0x000fea0003800200 */
.L_x_30690:
        /* <DEDUP_REMOVED lines=11> */
.L_x_30694:
[----:B------:R-:W-:Y:S01]  /*51c0*/  IMAD.MOV.U32 R51, RZ, RZ, R33 ;  /* 0x000000ffff337224 */ /* 0x000fe200078e0021 */
[----:B------:R-:W-:Y:S01]  /*51d0*/  MOV R50, R40 ;  /* 0x0000002800327202 */ /* 0x000fe20000000f00 */
[----:B------:R-:W-:Y:S02]  /*51e0*/  IMAD.MOV.U32 R17, RZ, RZ, R37 ;  /* 0x000000ffff117224 */ /* 0x000fe400078e0025 */
[----:B------:R-:W-:Y:S02]  /*51f0*/  IMAD.MOV.U32 R16, RZ, RZ, R42 ;  /* 0x000000ffff107224 */ /* 0x000fe400078e002a */
[----:B------:R-:W-:Y:S02]  /*5200*/  IMAD.MOV.U32 R33, RZ, RZ, R40 ;  /* 0x000000ffff217224 */ /* 0x000fe400078e0028 */
[----:B------:R-:W-:-:S07]  /*5210*/  IMAD.MOV.U32 R37, RZ, RZ, R42 ;  /* 0x000000ffff257224 */ /* 0x000fce00078e002a */
.L_x_30695:
[----:B------:R-:W-:Y:S05]  /*5220*/  BSYNC.RECONVERGENT B1 ;  /* 0x0000000000017941 */ /* 0x000fea0003800200 */
.L_x_30693:
[----:B------:R-:W-:Y:S01]  /*5230*/  IADD3 R59, PT, PT, R59, 0x4, RZ ;  /* 0x000000043b3b7810 */ /* 0x000fe20007ffe0ff */
[----:B------:R-:W-:Y:S06]  /*5240*/  @P1 BRA `(.L_x_30696) ;  /* 0xfffffff0000c1947 */ /* 0x000fec000383ffff */
.L_x_30650:
[----:B------:R-:W-:Y:S05]  /*5250*/  BSYNC.RECONVERGENT B0 ;  /* 0x0000000000007941 */ /* 0x000fea0003800200 */
.L_x_30649:
        /* <DEDUP_REMOVED lines=70> */
.L_x_30744:
        /* <DEDUP_REMOVED lines=20> */
.L_x_30700:
[----:B------:R-:W-:Y:S01]  /*5800*/  MOV R16, R15 ;  /* 0x0000000f00107202 */ /* 0x000fe20000000f00 */
[----:B------:R-:W-:Y:S02]  /*5810*/  IMAD.MOV.U32 R38, RZ, RZ, R31 ;  /* 0x000000ffff267224 */ /* 0x000fe400078e001f */
[----:B------:R-:W-:Y:S02]  /*5820*/  IMAD.MOV.U32 R15, RZ, RZ, R14 ;  /* 0x000000ffff0f7224 */ /* 0x000fe400078e000e */
[----:B------:R-:W-:-:S07]  /*5830*/  IMAD.MOV.U32 R31, RZ, RZ, R30 ;  /* 0x000000ffff1f7224 */ /* 0x000fce00078e001e */
.L_x_30701:
[----:B------:R-:W-:Y:S05]  /*5840*/  BSYNC.RECONVERGENT B1 ;  /* 0x0000000000017941 */ /* 0x000fea0003800200 */
.L_x_30699:
        /* <DEDUP_REMOVED lines=11> */
.L_x_30703:
[----:B------:R-:W-:Y:S01]  /*5900*/  MOV R39, R16 ;  /* 0x0000001000277202 */ /* 0x000fe20000000f00 */
[----:B------:R-:W-:Y:S02]  /*5910*/  IMAD.MOV.U32 R41, RZ, RZ, R38 ;  /* 0x000000ffff297224 */ /* 0x000fe400078e0026 */
[----:B------:R-:W-:Y:S02]  /*5920*/  IMAD.MOV.U32 R14, RZ, RZ, R13 ;  /* 0x000000ffff0e7224 */ /* 0x000fe400078e000d */
[----:B------:R-:W-:-:S07]  /*5930*/  IMAD.MOV.U32 R30, RZ, RZ, R29 ;  /* 0x000000ffff1e7224 */ /* 0x000fce00078e001d */
.L_x_30704:
[----:B------:R-:W-:Y:S05]  /*5940*/  BSYNC.RECONVERGENT B1 ;  /* 0x0000000000017941 */ /* 0x000fea0003800200 */
.L_x_30702:
        /* <DEDUP_REMOVED lines=11> */
.L_x_30706:
[----:B------:R-:W-:Y:S01]  /*5a00*/  MOV R16, R39 ;  /* 0x0000002700107202 */ /* 0x000fe20000000f00 */
[----:B------:R-:W-:Y:S02]  /*5a10*/  IMAD.MOV.U32 R38, RZ, RZ, R41 ;  /* 0x000000ffff267224 */ /* 0x000fe400078e0029 */
[----:B------:R-:W-:Y:S02]  /*5a20*/  IMAD.MOV.U32 R13, RZ, RZ, R12 ;  /* 0x000000ffff0d7224 */ /* 0x000fe400078e000c */
[----:B------:R-:W-:-:S07]  /*5a30*/  IMAD.MOV.U32 R29, RZ, RZ, R28 ;  /* 0x000000ffff1d7224 */ /* 0x000fce00078e001c */
.L_x_30707:
[----:B------:R-:W-:Y:S05]  /*5a40*/  BSYNC.RECONVERGENT B1 ;  /* 0x0000000000017941 */ /* 0x000fea0003800200 */
.L_x_30705:
        /* <DEDUP_REMOVED lines=11> */
.L_x_30709:
[----:B------:R-:W-:Y:S01]  /*5b00*/  MOV R39, R16 ;  /* 0x0000001000277202 */ /* 0x000fe20000000f00 */
[----:B------:R-:W-:Y:S02]  /*5b10*/  IMAD.MOV.U32 R41, RZ, RZ, R38 ;  /* 0x000000ffff297224 */ /* 0x000fe400078e0026 */
[----:B------:R-:W-:Y:S02]  /*5b20*/  IMAD.MOV.U32 R12, RZ, RZ, R11 ;  /* 0x000000ffff0c7224 */ /* 0x000fe400078e000b */
[----:B------:R-:W-:-:S07]  /*5b30*/  IMAD.MOV.U32 R28, RZ, RZ, R27 ;  /* 0x000000ffff1c7224 */ /* 0x000fce00078e001b */
.L_x_30710:
[----:B------:R-:W-:Y:S05]  /*5b40*/  BSYNC.RECONVERGENT B1 ;  /* 0x0000000000017941 */ /* 0x000fea0003800200 */
.L_x_30708:
        /* <DEDUP_REMOVED lines=11> */
.L_x_30712:
[----:B------:R-:W-:Y:S01]  /*5c00*/  MOV R16, R39 ;  /* 0x0000002700107202 */ /* 0x000fe20000000f00 */
[----:B------:R-:W-:Y:S02]  /*5c10*/  IMAD.MOV.U32 R38, RZ, RZ, R41 ;  /* 0x000000ffff267224 */ /* 0x000fe400078e0029 */
[----:B------:R-:W-:Y:S02]  /*5c20*/  IMAD.MOV.U32 R11, RZ, RZ, R10 ;  /* 0x000000ffff0b7224 */ /* 0x000fe400078e000a */
[----:B------:R-:W-:-:S07]  /*5c30*/  IMAD.MOV.U32 R27, RZ, RZ, R26 ;  /* 0x000000ffff1b7224 */ /* 0x000fce00078e001a */
.L_x_30713:
[----:B------:R-:W-:Y:S05]  /*5c40*/  BSYNC.RECONVERGENT B1 ;  /* 0x0000000000017941 */ /* 0x000fea0003800200 */
.L_x_30711:
        /* <DEDUP_REMOVED lines=11> */
.L_x_30715:
[----:B------:R-:W-:Y:S01]  /*5d00*/  MOV R39, R16 ;  /* 0x0000001000277202 */ /* 0x000fe20000000f00 */
[----:B------:R-:W-:Y:S02]  /*5d10*/  IMAD.MOV.U32 R41, RZ, RZ, R38 ;  /* 0x000000ffff297224 */ /* 0x000fe400078e0026 */
[----:B------:R-:W-:Y:S02]  /*5d20*/  IMAD.MOV.U32 R10, RZ, RZ, R9 ;  /* 0x000000ffff0a7224 */ /* 0x000fe400078e0009 */
[----:B------:R-:W-:-:S07]  /*5d30*/  IMAD.MOV.U32 R26, RZ, RZ, R25 ;  /* 0x000000ffff1a7224 */ /* 0x000fce00078e0019 */
.L_x_30716:
[----:B------:R-:W-:Y:S05]  /*5d40*/  BSYNC.RECONVERGENT B1 ;  /* 0x0000000000017941 */ /* 0x000fea0003800200 */
.L_x_30714:
        /* <DEDUP_REMOVED lines=11> */
.L_x_30718:
[----:B------:R-:W-:Y:S01]  /*5e00*/  MOV R16, R39 ;  /* 0x0000002700107202 */ /* 0x000fe20000000f00 */
[----:B------:R-:W-:Y:S02]  /*5e10*/  IMAD.MOV.U32 R38, RZ, RZ, R41 ;  /* 0x000000ffff267224 */ /* 0x000fe400078e0029 */
[----:B------:R-:W-:Y:S02]  /*5e20*/  IMAD.MOV.U32 R9, RZ, RZ, R8 ;  /* 0x000000ffff097224 */ /* 0x000fe400078e0008 */
[----:B------:R-:W-:-:S07]  /*5e30*/  IMAD.MOV.U32 R25, RZ, RZ, R24 ;  /* 0x000000ffff197224 */ /* 0x000fce00078e0018 */
.L_x_30719:
[----:B------:R-:W-:Y:S05]  /*5e40*/  BSYNC.RECONVERGENT B1 ;  /* 0x0000000000017941 */ /* 0x000fea0003800200 */
.L_x_30717:
        /* <DEDUP_REMOVED lines=11> */
.L_x_30721:
[----:B------:R-:W-:Y:S01]  /*5f00*/  MOV R39, R16 ;  /* 0x0000001000277202 */ /* 0x000fe20000000f00 */
[----:B------:R-:W-:Y:S02]  /*5f10*/  IMAD.MOV.U32 R41, RZ, RZ, R38 ;  /* 0x000000ffff297224 */ /* 0x000fe400078e0026 */
[----:B------:R-:W-:Y:S02]  /*5f20*/  IMAD.MOV.U32 R8, RZ, RZ, R7 ;  /* 0x000000ffff087224 */ /* 0x000fe400078e0007 */
[----:B------:R-:W-:-:S07]  /*5f30*/  IMAD.MOV.U32 R24, RZ, RZ, R23 ;  /* 0x000000ffff187224 */ /* 0x000fce00078e0017 */
.L_x_30722:
[----:B------:R-:W-:Y:S05]  /*5f40*/  BSYNC.RECONVERGENT B1 ;  /* 0x0000000000017941 */ /* 0x000fea0003800200 */
.L_x_30720:
        /* <DEDUP_REMOVED lines=11> */
.L_x_30724:
[----:B------:R-:W-:Y:S01]  /*6000*/  MOV R16, R39 ;  /* 0x0000002700107202 */ /* 0x000fe20000000f00 */
[----:B------:R-:W-:Y:S02]  /*6010*/  IMAD.MOV.U32 R38, RZ, RZ, R41 ;  /* 0x000000ffff267224 */ /* 0x000fe400078e0029 */
[----:B------:R-:W-:Y:S02]  /*6020*/  IMAD.MOV.U32 R7, RZ, RZ, R6 ;  /* 0x000000ffff077224 */ /* 0x000fe400078e0006 */
[----:B------:R-:W-:-:S07]  /*6030*/  IMAD.MOV.U32 R23, RZ, RZ, R22 ;  /* 0x000000ffff177224 */ /* 0x000fce00078e0016 */
.L_x_30725:
[----:B------:R-:W-:Y:S05]  /*6040*/  BSYNC.RECONVERGENT B1 ;  /* 0x0000000000017941 */ /* 0x000fea0003800200 */
.L_x_30723:
        /* <DEDUP_REMOVED lines=11> */
.L_x_30727:
[----:B------:R-:W-:Y:S01]  /*6100*/  MOV R39, R16 ;  /* 0x0000001000277202 */ /* 0x000fe20000000f00 */
[----:B------:R-:W-:Y:S02]  /*6110*/  IMAD.MOV.U32 R41, RZ, RZ, R38 ;  /* 0x000000ffff297224 */ /* 0x000fe400078e0026 */
[----:B------:R-:W-:Y:S02]  /*6120*/  IMAD.MOV.U32 R6, RZ, RZ, R5 ;  /* 0x000000ffff067224 */ /* 0x000fe400078e0005 */
[----:B------:R-:W-:-:S07]  /*6130*/  IMAD.MOV.U32 R22, RZ, RZ, R21 ;  /* 0x000000ffff167224 */ /* 0x000fce00078e0015 */
.L_x_30728:
[----:B------:R-:W-:Y:S05]  /*6140*/  BSYNC.RECONVERGENT B1 ;  /* 0x0000000000017941 */ /* 0x000fea0003800200 */
.L_x_30726:
        /* <DEDUP_REMOVED lines=11> */
.L_x_30730:
[----:B------:R-:W-:Y:S01]  /*6200*/  MOV R16, R39 ;  /* 0x0000002700107202 */ /* 0x000fe20000000f00 */
[----:B------:R-:W-:Y:S02]  /*6210*/  IMAD.MOV.U32 R38, RZ, RZ, R41 ;  /* 0x000000ffff267224 */ /* 0x000fe400078e0029 */
[----:B------:R-:W-:Y:S02]  /*6220*/  IMAD.MOV.U32 R5, RZ, RZ, R4 ;  /* 0x000000ffff057224 */ /* 0x000fe400078e0004 */
[----:B------:R-:W-:-:S07]  /*6230*/  IMAD.MOV.U32 R21, RZ, RZ, R20 ;  /* 0x000000ffff157224 */ /* 0x000fce00078e0014 */
.L_x_30731:
[----:B------:R-:W-:Y:S05]  /*6240*/  BSYNC.RECONVERGENT B1 ;  /* 0x0000000000017941 */ /* 0x000fea0003800200 */
.L_x_30729:
        /* <DEDUP_REMOVED lines=11> */
.L_x_30733:
[----:B------:R-:W-:Y:S01]  /*6300*/  MOV R39, R16 ;  /* 0x0000001000277202 */ /* 0x000fe20000000f00 */
[----:B------:R-:W-:Y:S02]  /*6310*/  IMAD.MOV.U32 R41, RZ, RZ, R38 ;  /* 0x000000ffff297224 */ /* 0x000fe400078e0026 */
[----:B------:R-:W-:Y:S02]  /*6320*/  IMAD.MOV.U32 R4, RZ, RZ, R3 ;  /* 0x000000ffff047224 */ /* 0x000fe400078e0003 */
[----:B------:R-:W-:-:S07]  /*6330*/  IMAD.MOV.U32 R20, RZ, RZ, R19 ;  /* 0x000000ffff147224 */ /* 0x000fce00078e0013 */
.L_x_30734:
[----:B------:R-:W-:Y:S05]  /*6340*/  BSYNC.RECONVERGENT B1 ;  /* 0x0000000000017941 */ /* 0x000fea0003800200 */
.L_x_30732:
        /* <DEDUP_REMOVED lines=11> */
.L_x_30736:
[----:B------:R-:W-:Y:S01]  /*6400*/  MOV R16, R39 ;  /* 0x0000002700107202 */ /* 0x000fe20000000f00 */
[----:B------:R-:W-:Y:S02]  /*6410*/  IMAD.MOV.U32 R38, RZ, RZ, R41 ;  /* 0x000000ffff267224 */ /* 0x000fe400078e0029 */
[----:B------:R-:W-:Y:S02]  /*6420*/  IMAD.MOV.U32 R3, RZ, RZ, R2 ;  /* 0x000000ffff037224 */ /* 0x000fe400078e0002 */
[----:B------:R-:W-:-:S07]  /*6430*/  IMAD.MOV.U32 R19, RZ, RZ, R18 ;  /* 0x000000ffff137224 */ /* 0x000fce00078e0012 */
.L_x_30737:
[----:B------:R-:W-:Y:S05]  /*6440*/  BSYNC.RECONVERGENT B1 ;  /* 0x0000000000017941 */ /* 0x000fea0003800200 */
.L_x_30735:
        /* <DEDUP_REMOVED lines=11> */
.L_x_30739:
[----:B------:R-:W-:Y:S01]  /*6500*/  MOV R40, R16 ;  /* 0x0000001000287202 */ /* 0x000fe20000000f00 */
[----:B------:R-:W-:Y:S02]  /*6510*/  IMAD.MOV.U32 R2, RZ, RZ, R51 ;  /* 0x000000ffff027224 */ /* 0x000fe400078e0033 */
[----:B------:R-:W-:Y:S02]  /*6520*/  IMAD.MOV.U32 R42, RZ, RZ, R38 ;  /* 0x000000ffff2a7224 */ /* 0x000fe400078e0026 */
[----:B------:R-:W-:-:S07]  /*6530*/  IMAD.MOV.U32 R18, RZ, RZ, R17 ;  /* 0x000000ffff127224 */ /* 0x000fce00078e0011 */
.L_x_30740:
[----:B------:R-:W-:Y:S05]  /*6540*/  BSYNC.RECONVERGENT B1 ;  /* 0x0000000000017941 */ /* 0x000fea0003800200 */
.L_x_30738:
        /* <DEDUP_REMOVED lines=11> */
.L_x_30742:
[----:B------:R-:W-:Y:S01]  /*6600*/  MOV R51, R35 ;  /* 0x0000002300337202 */ /* 0x000fe20000000f00 */
[----:B------:R-:W-:Y:S01]  /*6610*/  IMAD.MOV.U32 R17, RZ, RZ, R37 ;  /* 0x000000ffff117224 */ /* 0x000fe200078e0025 */
[----:B------:R-:W-:Y:S01]  /*6620*/  MOV R35, R40 ;  /* 0x0000002800237202 */ /* 0x000fe20000000f00 */
[----:B------:R-:W-:Y:S02]  /*6630*/  IMAD.MOV.U32 R50, RZ, RZ, R40 ;  /* 0x000000ffff327224 */ /* 0x000fe400078e0028 */
[--C-:B------:R-:W-:Y:S02]  /*6640*/  IMAD.MOV.U32 R16, RZ, RZ, R42.reuse ;  /* 0x000000ffff107224 */ /* 0x100fe400078e002a */
[----:B------:R-:W-:-:S07]  /*6650*/  IMAD.MOV.U32 R37, RZ, RZ, R42 ;  /* 0x000000ffff257224 */ /* 0x000fce00078e002a */
.L_x_30743:
[----:B------:R-:W-:Y:S05]  /*6660*/  BSYNC.RECONVERGENT B1 ;  /* 0x0000000000017941 */ /* 0x000fea0003800200 */
.L_x_30741:
[----:B------:R-:W-:Y:S01]  /*6670*/  VIADD R59, R59, 0x4 ;  /* 0x000000043b3b7836 */ /* 0x000fe20000000000 */
[----:B------:R-:W-:Y:S06]  /*6680*/  @P1 BRA `(.L_x_30744) ;  /* 0xfffffff0000c1947 */ /* 0x000fec000383ffff */
.L_x_30698:
[----:B------:R-:W-:Y:S05]  /*6690*/  BSYNC.RECONVERGENT B0 ;  /* 0x0000000000007941 */ /* 0x000fea0003800200 */
.L_x_30697:
        /* <DEDUP_REMOVED lines=53> */
[----:B------:R0:W1:Y:S04]  /*69f0*/  SHFL.DOWN PT, R60, R33, 0x10, 0x1f ;  /* 0x0a001f00213c7f89 */ /* 0x00006800000e0000 */
[----:B------:R0:W2:Y:S01]  /*6a00*/  SHFL.DOWN PT, R35, R32, 0x10, 0x1f ;  /* 0x0a001f0020237f89 */ /* 0x0000a200000e0000 */
[----:B------:R-:W-:Y:S05]  /*6a10*/  @P0 BRA `(.L_x_30746) ;  /* 0x0000001000280947 */ /* 0x000fea0003800000 */
[----:B-1----:R-:W-:Y:S01]  /*6a20*/  FSETP.GT.FTZ.AND P0, PT, R33, R60, PT ;  /* 0x0000003c2100720b */ /* 0x002fe20003f14000 */
[----:B0-----:R-:W-:-:S03]  /*6a30*/  VIADD R57, R57, 0x48 ;  /* 0x0000004839397836 */ /* 0x001fc60000000000 */
[----:B------:R-:W-:Y:S02]  /*6a40*/  FSEL R56, R33, R60, P0 ;  /* 0x0000003c21387208 */ /* 0x000fe40000000000 */
[----:B------:R-:W-:Y:S02]  /*6a50*/  FSEL R33, R60, R33, P0 ;  /* 0x000000213c217208 */ /* 0x000fe40000000000 */
[----:B--2---:R-:W-:Y:S02]  /*6a60*/  FSEL R34, R32, R35, P0 ;  /* 0x0000002320227208 */ /* 0x004fe40000000000 */
[----:B------:R-:W-:Y:S01]  /*6a70*/  FSEL R35, R35, R32, P0 ;  /* 0x0000002023237208 */ /* 0x000fe20000000000 */
[----:B------:R-:W-:-:S04]  /*6a80*/  FADD.FTZ R33, -R56, R33 ;  /* 0x0000002138217221 */ /* 0x000fc80000010100 */
[----:B------:R-:W-:Y:S01]  /*6a90*/  FMUL.FTZ R36, R33, 1.4426950216293334961 ;  /* 0x3fb8aa3b21247820 */ /* 0x000fe20000410000 */
[----:B------:R-:W-:-:S05]  /*6aa0*/  MOV R33, R50 ;  /* 0x0000003200217202 */ /* 0x000fca0000000f00 */
[----:B------:R-:W0:Y:S02]  /*6ab0*/  MUFU.EX2 R36, R36 ;  /* 0x0000002400247308 */ /* 0x000e240000000800 */
[----:B0-----:R-:W-:Y:S01]  /*6ac0*/  FFMA.FTZ R32, R35, R36, R34 ;  /* 0x0000002423207223 */ /* 0x001fe20000010022 */
[----:B------:R-:W-:Y:S02]  /*6ad0*/  IMAD.MOV.U32 R35, RZ, RZ, R16 ;  /* 0x000000ffff237224 */ /* 0x000fe400078e0010 */
[----:B------:R-:W-:-:S07]  /*6ae0*/  IMAD.MOV.U32 R34, RZ, RZ, RZ ;  /* 0x000000ffff227224 */ /* 0x000fce00078e00ff */
.L_x_30792:
        /* <DEDUP_REMOVED lines=20> */
.L_x_30748:
[----:B------:R-:W-:Y:S01]  /*6c30*/  IMAD.MOV.U32 R16, RZ, RZ, R15 ;  /* 0x000000ffff107224 */ /* 0x000fe200078e000f */
[----:B------:R-:W-:Y:S01]  /*6c40*/  MOV R36, R31 ;  /* 0x0000001f00247202 */ /* 0x000fe20000000f00 */
[----:B------:R-:W-:Y:S02]  /*6c50*/  IMAD.MOV.U32 R15, RZ, RZ, R14 ;  /* 0x000000ffff0f7224 */ /* 0x000fe400078e000e */
[----:B------:R-:W-:-:S07]  /*6c60*/  IMAD.MOV.U32 R31, RZ, RZ, R30 ;  /* 0x000000ffff1f7224 */ /* 0x000fce00078e001e */
.L_x_30749:
[----:B------:R-:W-:Y:S05]  /*6c70*/  BSYNC.RECONVERGENT B1 ;  /* 0x0000000000017941 */ /* 0x000fea0003800200 */
.L_x_30747:
        /* <DEDUP_REMOVED lines=11> */
.L_x_30751:
[----:B------:R-:W-:Y:S01]  /*6d30*/  IMAD.MOV.U32 R37, RZ, RZ, R16 ;  /* 0x000000ffff257224 */ /* 0x000fe200078e0010 */
[----:B------:R-:W-:Y:S01]  /*6d40*/  MOV R14, R13 ;  /* 0x0000000d000e7202 */ /* 0x000fe20000000f00 */
[----:B------:R-:W-:Y:S02]  /*6d50*/  IMAD.MOV.U32 R39, RZ, RZ, R36 ;  /* 0x000000ffff277224 */ /* 0x000fe400078e0024 */
[----:B------:R-:W-:-:S07]  /*6d60*/  IMAD.MOV.U32 R30, RZ, RZ, R29 ;  /* 0x000000ffff1e7224 */ /* 0x000fce00078e001d */
.L_x_30752:
[----:B------:R-:W-:Y:S05]  /*6d70*/  BSYNC.RECONVERGENT B1 ;  /* 0x0000000000017941 */ /* 0x000fea0003800200 */
.L_x_30750:
        /* <DEDUP_REMOVED lines=11> */
.L_x_30754:
[----:B------:R-:W-:Y:S01]  /*6e30*/  MOV R16, R37 ;  /* 0x0000002500107202 */ /* 0x000fe20000000f00 */
[----:B------:R-:W-:Y:S01]  /*6e40*/  IMAD.MOV.U32 R36, RZ, RZ, R39 ;  /* 0x000000ffff247224 */ /* 0x000fe200078e0027 */
[----:B------:R-:W-:Y:S01]  /*6e50*/  MOV R29, R28 ;  /* 0x0000001c001d7202 */ /* 0x000fe20000000f00 */
[----:B------:R-:W-:-:S07]  /*6e60*/  IMAD.MOV.U32 R13, RZ, RZ, R12 ;  /* 0x000000ffff0d7224 */ /* 0x000fce00078e000c */
.L_x_30755:
[----:B------:R-:W-:Y:S05]  /*6e70*/  BSYNC.RECONVERGENT B1 ;  /* 0x0000000000017941 */ /* 0x000fea0003800200 */
.L_x_30753:
        /* <DEDUP_REMOVED lines=11> */
.L_x_30757:
[----:B------:R-:W-:Y:S01]  /*6f30*/  IMAD.MOV.U32 R37, RZ, RZ, R16 ;  /* 0x000000ffff257224 */ /* 0x000fe200078e0010 */
[----:B------:R-:W-:Y:S01]  /*6f40*/  MOV R39, R36 ;  /* 0x0000002400277202 */ /* 0x000fe20000000f00 */
[----:B------:R-:W-:Y:S02]  /*6f50*/  IMAD.MOV.U32 R12, RZ, RZ, R11 ;  /* 0x000000ffff0c7224 */ /* 0x000fe400078e000b */
[----:B------:R-:W-:-:S07]  /*6f60*/  IMAD.MOV.U32 R28, RZ, RZ, R27 ;  /* 0x000000ffff1c7224 */ /* 0x000fce00078e001b */
.L_x_30758:
[----:B------:R-:W-:Y:S05]  /*6f70*/  BSYNC.RECONVERGENT B1 ;  /* 0x0000000000017941 */ /* 0x000fea0003800200 */
.L_x_30756:
        /* <DEDUP_REMOVED lines=11> */
.L_x_30760:
[----:B------:R-:W-:Y:S01]  /*7030*/  IMAD.MOV.U32 R16, RZ, RZ, R37 ;  /* 0x000000ffff107224 */ /* 0x000fe200078e0025 */
[----:B------:R-:W-:Y:S01]  /*7040*/  MOV R11, R10 ;  /* 0x0000000a000b7202 */ /* 0x000fe20000000f00 */
[----:B------:R-:W-:Y:S02]  /*7050*/  IMAD.MOV.U32 R36, RZ, RZ, R39 ;  /* 0x000000ffff247224 */ /* 0x000fe400078e0027 */
[----:B------:R-:W-:-:S07]  /*7060*/  IMAD.MOV.U32 R27, RZ, RZ, R26 ;  /* 0x000000ffff1b7224 */ /* 0x000fce00078e001a */
.L_x_30761:
[----:B------:R-:W-:Y:S05]  /*7070*/  BSYNC.RECONVERGENT B1 ;  /* 0x0000000000017941 */ /* 0x000fea0003800200 */
.L_x_30759:
        /* <DEDUP_REMOVED lines=11> */
.L_x_30763:
[----:B------:R-:W-:Y:S01]  /*7130*/  MOV R37, R16 ;  /* 0x0000001000257202 */ /* 0x000fe20000000f00 */
[----:B------:R-:W-:Y:S01]  /*7140*/  IMAD.MOV.U32 R39, RZ, RZ, R36 ;  /* 0x000000ffff277224 */ /* 0x000fe200078e0024 */
[----:B------:R-:W-:Y:S01]  /*7150*/  MOV R26, R25 ;  /* 0x00000019001a7202 */ /* 0x000fe20000000f00 */
[----:B------:R-:W-:-:S07]  /*7160*/  IMAD.MOV.U32 R10, RZ, RZ, R9 ;  /* 0x000000ffff0a7224 */ /* 0x000fce00078e0009 */
.L_x_30764:
[----:B------:R-:W-:Y:S05]  /*7170*/  BSYNC.RECONVERGENT B1 ;  /* 0x0000000000017941 */ /* 0x000fea0003800200 */
.L_x_30762:
        /* <DEDUP_REMOVED lines=11> */
.L_x_30766:
[----:B------:R-:W-:Y:S01]  /*7230*/  IMAD.MOV.U32 R16, RZ, RZ, R37 ;  /* 0x000000ffff107224 */ /* 0x000fe200078e0025 */
[----:B------:R-:W-:Y:S01]  /*7240*/  MOV R36, R39 ;  /* 0x0000002700247202 */ /* 0x000fe20000000f00 */
[----:B------:R-:W-:Y:S02]  /*7250*/  IMAD.MOV.U32 R9, RZ, RZ, R8 ;  /* 0x000000ffff097224 */ /* 0x000fe400078e0008 */
[----:B------:R-:W-:-:S07]  /*7260*/  IMAD.MOV.U32 R25, RZ, RZ, R24 ;  /* 0x000000ffff197224 */ /* 0x000fce00078e0018 */
.L_x_30767:
[----:B------:R-:W-:Y:S05]  /*7270*/  BSYNC.RECONVERGENT B1 ;  /* 0x0000000000017941 */ /* 0x000fea0003800200 */
.L_x_30765:
        /* <DEDUP_REMOVED lines=11> */
.L_x_30769:
[----:B------:R-:W-:Y:S01]  /*7330*/  IMAD.MOV.U32 R37, RZ, RZ, R16 ;  /* 0x000000ffff257224 */ /* 0x000fe200078e0010 */
[----:B------:R-:W-:Y:S01]  /*7340*/  MOV R8, R7 ;  /* 0x0000000700087202 */ /* 0x000fe20000000f00 */
[----:B------:R-:W-:Y:S02]  /*7350*/  IMAD.MOV.U32 R39, RZ, RZ, R36 ;  /* 0x000000ffff277224 */ /* 0x000fe400078e0024 */
[----:B------:R-:W-:-:S07]  /*7360*/  IMAD.MOV.U32 R24, RZ, RZ, R23 ;  /* 0x000000ffff187224 */ /* 0x000fce00078e0017 */
.L_x_30770:
[----:B------:R-:W-:Y:S05]  /*7370*/  BSYNC.RECONVERGENT B1 ;  /* 0x0000000000017941 */ /* 0x000fea0003800200 */
.L_x_30768:
        /* <DEDUP_REMOVED lines=11> */
.L_x_30772:
[----:B------:R-:W-:Y:S01]  /*7430*/  MOV R16, R37 ;  /* 0x0000002500107202 */ /* 0x000fe20000000f00 */
[----:B------:R-:W-:Y:S01]  /*7440*/  IMAD.MOV.U32 R36, RZ, RZ, R39 ;  /* 0x000000ffff247224 */ /* 0x000fe200078e0027 */
[----:B------:R-:W-:Y:S01]  /*7450*/  MOV R23, R22 ;  /* 0x0000001600177202 */ /* 0x000fe20000000f00 */
[----:B------:R-:W-:-:S07]  /*7460*/  IMAD.MOV.U32 R7, RZ, RZ, R6 ;  /* 0x000000ffff077224 */ /* 0x000fce00078e0006 */
.L_x_30773:
[----:B------:R-:W-:Y:S05]  /*7470*/  BSYNC.RECONVERGENT B1 ;  /* 0x0000000000017941 */ /* 0x000fea0003800200 */
.L_x_30771:
        /* <DEDUP_REMOVED lines=11> */
.L_x_30775:
[----:B------:R-:W-:Y:S01]  /*7530*/  IMAD.MOV.U32 R37, RZ, RZ, R16 ;  /* 0x000000ffff257224 */ /* 0x000fe200078e0010 */
[----:B------:R-:W-:Y:S01]  /*7540*/  MOV R39, R36 ;  /* 0x0000002400277202 */ /* 0x000fe20000000f00 */
[----:B------:R-:W-:Y:S02]  /*7550*/  IMAD.MOV.U32 R6, RZ, RZ, R5 ;  /* 0x000000ffff067224 */ /* 0x000fe400078e0005 */
[----:B------:R-:W-:-:S07]  /*7560*/  IMAD.MOV.U32 R22, RZ, RZ, R21 ;  /* 0x000000ffff167224 */ /* 0x000fce00078e0015 */
.L_x_30776:
[----:B------:R-:W-:Y:S05]  /*7570*/  BSYNC.RECONVERGENT B1 ;  /* 0x0000000000017941 */ /* 0x000fea0003800200 */
.L_x_30774:
        /* <DEDUP_REMOVED lines=11> */
.L_x_30778:
[----:B------:R-:W-:Y:S01]  /*7630*/  IMAD.MOV.U32 R16, RZ, RZ, R37 ;  /* 0x000000ffff107224 */ /* 0x000fe200078e0025 */
[----:B------:R-:W-:Y:S01]  /*7640*/  MOV R5, R4 ;  /* 0x0000000400057202 */ /* 0x000fe20000000f00 */
[----:B------:R-:W-:Y:S02]  /*7650*/  IMAD.MOV.U32 R36, RZ, RZ, R39 ;  /* 0x000000ffff247224 */ /* 0x000fe400078e0027 */
[----:B------:R-:W-:-:S07]  /*7660*/  IMAD.MOV.U32 R21, RZ, RZ, R20 ;  /* 0x000000ffff157224 */ /* 0x000fce00078e0014 */
.L_x_30779:
[----:B------:R-:W-:Y:S05]  /*7670*/  BSYNC.RECONVERGENT B1 ;  /* 0x0000000000017941 */ /* 0x000fea0003800200 */
.L_x_30777:
        /* <DEDUP_REMOVED lines=11> */
.L_x_30781:
[----:B------:R-:W-:Y:S01]  /*7730*/  MOV R37, R16 ;  /* 0x0000001000257202 */ /* 0x000fe20000000f00 */
[----:B------:R-:W-:Y:S01]  /*7740*/  IMAD.MOV.U32 R39, RZ, RZ, R36 ;  /* 0x000000ffff277224 */ /* 0x000fe200078e0024 */
[----:B------:R-:W-:Y:S01]  /*7750*/  MOV R20, R19 ;  /* 0x0000001300147202 */ /* 0x000fe20000000f00 */
[----:B------:R-:W-:-:S07]  /*7760*/  IMAD.MOV.U32 R4, RZ, RZ, R3 ;  /* 0x000000ffff047224 */ /* 0x000fce00078e0003 */
.L_x_30782:
[----:B------:R-:W-:Y:S05]  /*7770*/  BSYNC.RECONVERGENT B1 ;  /* 0x0000000000017941 */ /* 0x000fea0003800200 */
.L_x_30780:
        /* <DEDUP_REMOVED lines=11> */
.L_x_30784:
[----:B------:R-:W-:Y:S01]  /*7830*/  IMAD.MOV.U32 R16, RZ, RZ, R37 ;  /* 0x000000ffff107224 */ /* 0x000fe200078e0025 */
[----:B------:R-:W-:Y:S01]  /*7840*/  MOV R36, R39 ;  /* 0x0000002700247202 */ /* 0x000fe20000000f00 */
[----:B------:R-:W-:Y:S02]  /*7850*/  IMAD.MOV.U32 R3, RZ, RZ, R2 ;  /* 0x000000ffff037224 */ /* 0x000fe400078e0002 */
[----:B------:R-:W-:-:S07]  /*7860*/  IMAD.MOV.U32 R19, RZ, RZ, R18 ;  /* 0x000000ffff137224 */ /* 0x000fce00078e0012 */
.L_x_30785:
[----:B------:R-:W-:Y:S05]  /*7870*/  BSYNC.RECONVERGENT B1 ;  /* 0x0000000000017941 */ /* 0x000fea0003800200 */
.L_x_30783:
        /* <DEDUP_REMOVED lines=11> */
.L_x_30787:
[----:B------:R-:W-:Y:S01]  /*7930*/  IMAD.MOV.U32 R38, RZ, RZ, R16 ;  /* 0x000000ffff267224 */ /* 0x000fe200078e0010 */
[----:B------:R-:W-:Y:S01]  /*7940*/  MOV R40, R36 ;  /* 0x0000002400287202 */ /* 0x000fe20000000f00 */
[----:B------:R-:W-:Y:S02]  /*7950*/  IMAD.MOV.U32 R2, RZ, RZ, R51 ;  /* 0x000000ffff027224 */ /* 0x000fe400078e0033 */
[----:B------:R-:W-:-:S07]  /*7960*/  IMAD.MOV.U32 R18, RZ, RZ, R17 ;  /* 0x000000ffff127224 */ /* 0x000fce00078e0011 */
.L_x_30788:
[----:B------:R-:W-:Y:S05]  /*7970*/  BSYNC.RECONVERGENT B1 ;  /* 0x0000000000017941 */ /* 0x000fea0003800200 */
.L_x_30786:
        /* <DEDUP_REMOVED lines=11> */
.L_x_30790:
[----:B------:R-:W-:Y:S01]  /*7a30*/  MOV R51, R33 ;  /* 0x0000002100337202 */ /* 0x000fe20000000f00 */
[----:B------:R-:W-:Y:S01]  /*7a40*/  IMAD.MOV.U32 R17, RZ, RZ, R35 ;  /* 0x000000ffff117224 */ /* 0x000fe200078e0023 */
[----:B------:R-:W-:Y:S01]  /*7a50*/  MOV R16, R40 ;  /* 0x0000002800107202 */ /* 0x000fe20000000f00 */
[--C-:B------:R-:W-:Y:S02]  /*7a60*/  IMAD.MOV.U32 R50, RZ, RZ, R38.reuse ;  /* 0x000000ffff327224 */ /* 0x100fe400078e0026 */
[----:B------:R-:W-:Y:S02]  /*7a70*/  IMAD.MOV.U32 R33, RZ, RZ, R38 ;  /* 0x000000ffff217224 */ /* 0x000fe400078e0026 */
[----:B------:R-:W-:-:S07]  /*7a80*/  IMAD.MOV.U32 R35, RZ, RZ, R40 ;  /* 0x000000ffff237224 */ /* 0x000fce00078e0028 */
.L_x_30791:
[----:B------:R-:W-:Y:S05]  /*7a90*/  BSYNC.RECONVERGENT B1 ;  /* 0x0000000000017941 */ /* 0x000fea0003800200 */
.L_x_30789:
[----:B------:R-:W-:Y:S01]  /*7aa0*/  IADD3 R57, PT, PT, R57, 0x4, RZ ;  /* 0x0000000439397810 */ /* 0x000fe20007ffe0ff */
[----:B------:R-:W-:Y:S06]  /*7ab0*/  @P1 BRA `(.L_x_30792) ;  /* 0xfffffff0000c1947 */ /* 0x000fec000383ffff */
.L_x_30746:
[----:B------:R-:W-:Y:S05]  /*7ac0*/  BSYNC.RECONVERGENT B0 ;  /* 0x0000000000007941 */ /* 0x000fea0003800200 */
.L_x_30745:
[----:B0-----:R-:W0:Y:S01]  /*7ad0*/  S2R R33, SR_TID.X ;  /* 0x0000000000217919 */ /* 0x001e220000002100 */
[----:B------:R-:W-:Y:S01]  /*7ae0*/  BAR.SYNC.DEFER_BLOCKING 0x0 ;  /* 0x0000000000007b1d */ /* 0x000fe20000010000 */
[----:B0-----:R-:W-:-:S13]  /*7af0*/  ISETP.NE.AND P0, PT, R33, RZ, PT ;  /* 0x000000ff2100720c */ /* 0x001fda0003f05270 */
[----:B------:R-:W-:Y:S05]  /*7b00*/  @P0 EXIT ;  /* 0x000000000000094d */ /* 0x000fea0003800000 */
[----:B------:R-:W0:Y:S08]  /*7b10*/  LDC R45, c[0x0][0x3a0] ;  /* 0x0000e800ff2d7b82 */ /* 0x000e300000000800 */
[----:B--2---:R-:W2:Y:S01]  /*7b20*/  LDC.64 R34, c[0x0][0x388] ;  /* 0x0000e200ff227b82 */ /* 0x004ea20000000a00 */
[----:B------:R-:W3:Y:S07]  /*7b30*/  MUFU.LG2 R32, R32 ;  /* 0x0000002000207308 */ /* 0x000eee0000000c00 */
[----:B------:R-:W4:Y:S01]  /*7b40*/  LDC.64 R38, c[0x0][0x390] ;  /* 0x0000e400ff267b82 */ /* 0x000f220000000a00 */
[----:B0-----:R-:W-:-:S07]  /*7b50*/  ISETP.GE.AND P6, PT, R45, 0x1, PT ;  /* 0x000000012d00780c */ /* 0x001fce0003fc6270 */
[----:B------:R-:W0:Y:S01]  /*7b60*/  LDC.64 R36, c[0x0][0x398] ;  /* 0x0000e600ff247b82 */ /* 0x000e220000000a00 */
[----:B--2---:R-:W-:-:S05]  /*7b70*/  IMAD.WIDE.U32 R34, R0, 0x4, R34 ;  /* 0x0000000400227825 */ /* 0x004fca00078e0022 */
[----:B------:R-:W2:Y:S04]  /*7b80*/  @P6 LDG.E.CONSTANT R46, desc[UR6][R34.64] ;  /* 0x00000006222e6981 */ /* 0x000ea8000c1e9900 */
[----:B------:R-:W5:Y:S01]  /*7b90*/  @P6 LDG.E.CONSTANT R44, desc[UR6][R34.64] ;  /* 0x00000006222c6981 */ /* 0x000f62000c1e9900 */
[C---:B------:R-:W-:Y:S02]  /*7ba0*/  ISETP.GE.AND P0, PT, R45.reuse, 0x2, PT ;  /* 0x000000022d00780c */ /* 0x040fe40003f06270 */
[C---:B------:R-:W-:Y:S02]  /*7bb0*/  ISETP.GE.AND P1, PT, R45.reuse, 0x3, PT ;  /* 0x000000032d00780c */ /* 0x040fe40003f26270 */
[----:B------:R-:W-:Y:S01]  /*7bc0*/  ISETP.GE.AND P2, PT, R45, 0x4, PT ;  /* 0x000000042d00780c */ /* 0x000fe20003f46270 */
[----:B------:R-:W-:-:S02]  /*7bd0*/  IMAD R0, R0, R45, RZ ;  /* 0x0000002d00007224 */ /* 0x000fc400078e02ff */
[----:B------:R-:W-:Y:S01]  /*7be0*/  FADD.FTZ R49, -R56, R16 ;  /* 0x0000001038317221 */ /* 0x000fe20000010100 */
[----:B------:R-:W-:-:S05]  /*7bf0*/  ISETP.GE.AND P3, PT, R45, 0x5, PT ;  /* 0x000000052d00780c */ /* 0x000fca0003f66270 */
[----:B------:R-:W5:Y:S01]  /*7c00*/  @P0 LDG.E.CONSTANT R33, desc[UR6][R34.64] ;  /* 0x0000000622210981 */ /* 0x000f62000c1e9900 */
[----:B------:R-:W-:Y:S01]  /*7c10*/  FADD.FTZ R53, -R56, R17 ;  /* 0x0000001138357221 */ /* 0x000fe20000010100 */
[----:B------:R-:W-:Y:S02]  /*7c20*/  IMAD.SHL.U32 R47, R0, 0x2, RZ ;  /* 0x00000002002f7824 */ /* 0x000fe400078e00ff */
[----:B------:R-:W5:Y:S01]  /*7c30*/  @P0 LDG.E.CONSTANT R41, desc[UR6][R34.64] ;  /* 0x0000000622290981 */ /* 0x000f62000c1e9900 */
[C---:B---3--:R-:W-:Y:S01]  /*7c40*/  @P6 FFMA.FTZ R17, R32.reuse, -0.69314718246459960938, R49 ;  /* 0xbf31721820116823 */ /* 0x048fe20000010031 */
[----:B------:R-:W-:Y:S02]  /*7c50*/  @P6 FFMA.FTZ R53, R32, -0.69314718246459960938, R53 ;  /* 0xbf31721820356823 */ /* 0x000fe40000010035 */
[----:B------:R-:W3:Y:S01]  /*7c60*/  @P1 LDG.E.CONSTANT R40, desc[UR6][R34.64] ;  /* 0x0000000622281981 */ /* 0x000ee2000c1e9900 */
[----:B----4-:R-:W-:Y:S01]  /*7c70*/  IMAD.WIDE R38, R47, 0x4, R38 ;  /* 0x000000042f267825 */ /* 0x010fe200078e0226 */
[----:B------:R-:W-:-:S02]  /*7c80*/  ISETP.GE.AND P4, PT, R45, 0x6, PT ;  /* 0x000000062d00780c */ /* 0x000fc40003f86270 */
[----:B------:R-:W4:Y:S01]  /*7c90*/  @P1 LDG.E.CONSTANT R43, desc[UR6][R34.64] ;  /* 0x00000006222b1981 */ /* 0x000f22000c1e9900 */
[----:B0-----:R-:W-:-:S03]  /*7ca0*/  IMAD.WIDE R36, R47, 0x4, R36 ;  /* 0x000000042f247825 */ /* 0x001fc600078e0224 */
[----:B------:R-:W4:Y:S01]  /*7cb0*/  @P2 LDG.E.CONSTANT R42, desc[UR6][R34.64] ;  /* 0x00000006222a2981 */ /* 0x000f22000c1e9900 */
[----:B------:R-:W-:-:S03]  /*7cc0*/  ISETP.GE.AND P5, PT, R45, 0x7, PT ;  /* 0x000000072d00780c */ /* 0x000fc60003fa6270 */
[----:B------:R-:W4:Y:S04]  /*7cd0*/  @P2 LDG.E.CONSTANT R16, desc[UR6][R34.64] ;  /* 0x0000000622102981 */ /* 0x000f28000c1e9900 */
[----:B------:R-:W-:Y:S04]  /*7ce0*/  @P6 STG.E desc[UR6][R38.64], R50 ;  /* 0x0000003226006986 */ /* 0x000fe8000c101906 */
[----:B------:R-:W4:Y:S04]  /*7cf0*/  @P3 LDG.E.CONSTANT R0, desc[UR6][R34.64] ;  /* 0x0000000622003981 */ /* 0x000f28000c1e9900 */
[----:B------:R-:W4:Y:S04]  /*7d00*/  @P4 LDG.E.CONSTANT R48, desc[UR6][R34.64] ;  /* 0x0000000622304981 */ /* 0x000f28000c1e9900 */
[----:B------:R-:W4:Y:S01]  /*7d10*/  @P5 LDG.E.CONSTANT R47, desc[UR6][R34.64] ;  /* 0x00000006222f5981 */ /* 0x000f22000c1e9900 */
[----:B--2---:R-:W-:-:S03]  /*7d20*/  @P6 FADD.FTZ R49, R46, R17 ;  /* 0x000000112e316221 */ /* 0x004fc60000010000 */
[----:B------:R-:W2:Y:S01]  /*7d30*/  @P3 LDG.E.CONSTANT R17, desc[UR6][R34.64] ;  /* 0x0000000622113981 */ /* 0x000ea2000c1e9900 */
[----:B-----5:R-:W-:-:S03]  /*7d40*/  @P6 FADD.FTZ R53, R44, R53 ;  /* 0x000000352c356221 */ /* 0x020fc60000010000 */
[----:B------:R0:W-:Y:S04]  /*7d50*/  @P6 STG.E desc[UR6][R36.64], R49 ;  /* 0x0000003124006986 */ /* 0x0001e8000c101906 */
[----:B------:R-:W-:Y:S04]  /*7d60*/  @P6 STG.E desc[UR6][R38.64+0x4], R51 ;  /* 0x0000043326006986 */ /* 0x000fe8000c101906 */
[----:B------:R-:W-:Y:S01]  /*7d70*/  @P6 STG.E desc[UR6][R36.64+0x4], R53 ;  /* 0x0000043524006986 */ /* 0x000fe2000c101906 */
[----:B------:R-:W-:-:S03]  /*7d80*/  ISETP.GE.AND P6, PT, R45, 0x8, PT ;  /* 0x000000082d00780c */ /* 0x000fc60003fc6270 */
[----:B------:R-:W5:Y:S04]  /*7d90*/  @P4 LDG.E.CONSTANT R44, desc[UR6][R34.64] ;  /* 0x00000006222c4981 */ /* 0x000f68000c1e9900 */
[----:B------:R-:W5:Y:S06]  /*7da0*/  @P5 LDG.E.CONSTANT R46, desc[UR6][R34.64] ;  /* 0x00000006222e5981 */ /* 0x000f6c000c1e9900 */
[----:B------:R-:W5:Y:S01]  /*7db0*/  @P6 LDG.E.CONSTANT R45, desc[UR6][R34.64] ;  /* 0x00000006222d6981 */ /* 0x000f62000c1e9900 */
[C---:B------:R-:W-:Y:S01]  /*7dc0*/  FADD.FTZ R55, -R56.reuse, R18 ;  /* 0x0000001238377221 */ /* 0x040fe20000010100 */
[----:B------:R-:W-:-:S03]  /*7dd0*/  FADD.FTZ R19, -R56, R19 ;  /* 0x0000001338137221 */ /* 0x000fc60000010100 */
[----:B------:R-:W-:Y:S01]  /*7de0*/  @P0 FFMA.FTZ R18, R32, -0.69314718246459960938, R55 ;  /* 0xbf31721820120823 */ /* 0x000fe20000010037 */
[----:B0-----:R-:W-:-:S03]  /*7df0*/  FADD.FTZ R49, -R56, R20 ;  /* 0x0000001438317221 */ /* 0x001fc60000010100 */
[----:B------:R-:W-:Y:S01]  /*7e00*/  @P0 FADD.FTZ R33, R33, R18 ;  /* 0x0000001221210221 */ /* 0x000fe20000010000 */
[----:B------:R-:W-:Y:S01]  /*7e10*/  @P0 FFMA.FTZ R18, R32, -0.69314718246459960938, R19 ;  /* 0xbf31721820120823 */ /* 0x000fe20000010013 */
[----:B------:R-:W-:Y:S01]  /*7e20*/  FADD.FTZ R21, -R56, R21 ;  /* 0x0000001538157221 */ /* 0x000fe20000010100 */
[----:B------:R-:W-:Y:S01]  /*7e30*/  @P0 STG.E desc[UR6][R38.64+0x8], R2 ;  /* 0x0000080226000986 */ /* 0x000fe2000c101906 */
[----:B------:R-:W-:Y:S01]  /*7e40*/  @P1 FFMA.FTZ R19, R32, -0.69314718246459960938, R49 ;  /* 0xbf31721820131823 */ /* 0x000fe20000010031 */
[----:B------:R-:W-:Y:S01]  /*7e50*/  FADD.FTZ R49, -R56, R22 ;  /* 0x0000001638317221 */ /* 0x000fe20000010100 */
[----:B------:R-:W-:Y:S01]  /*7e60*/  @P0 FADD.FTZ R41, R41, R18 ;  /* 0x0000001229290221 */ /* 0x000fe20000010000 */
[----:B------:R-:W-:Y:S01]  /*7e70*/  @P0 STG.E desc[UR6][R36.64+0x8], R33 ;  /* 0x0000082124000986 */ /* 0x000fe2000c101906 */
[----:B------:R-:W-:-:S03]  /*7e80*/  @P1 FFMA.FTZ R18, R32, -0.69314718246459960938, R21 ;  /* 0xbf31721820121823 */ /* 0x000fc60000010015 */
[----:B------:R0:W-:Y:S01]  /*7e90*/  @P0 STG.E desc[UR6][R38.64+0xc], R3 ;  /* 0x00000c0326000986 */ /* 0x0001e2000c101906 */
[----:B---3--:R-:W-:Y:S01]  /*7ea0*/  @P1 FADD.FTZ R19, R40, R19 ;  /* 0x0000001328131221 */ /* 0x008fe20000010000 */
[----:B------:R-:W-:Y:S01]  /*7eb0*/  @P2 FFMA.FTZ R21, R32, -0.69314718246459960938, R49 ;  /* 0xbf31721820152823 */ /* 0x000fe20000010031 */
[----:B----4-:R-:W-:Y:S01]  /*7ec0*/  @P1 FADD.FTZ R43, R43, R18 ;  /* 0x000000122b2b1221 */ /* 0x010fe20000010000 */
[----:B------:R-:W-:Y:S02]  /*7ed0*/  @P0 STG.E desc[UR6][R36.64+0xc], R41 ;  /* 0x00000c2924000986 */ /* 0x000fe4000c101906 */
[----:B------:R-:W-:Y:S01]  /*7ee0*/  @P2 FADD.FTZ R21, R42, R21 ;  /* 0x000000152a152221 */ /* 0x000fe20000010000 */
[C---:B0-----:R-:W-:Y:S01]  /*7ef0*/  FADD.FTZ R3, -R56.reuse, R23 ;  /* 0x0000001738037221 */ /* 0x041fe20000010100 */
[----:B------:R-:W-:Y:S01]  /*7f00*/  FADD.FTZ R23, -R56, R24 ;  /* 0x0000001838177221 */ /* 0x000fe20000010100 */
[----:B------:R-:W-:Y:S02]  /*7f10*/  @P1 STG.E desc[UR6][R38.64+0x10], R4 ;  /* 0x0000100426001986 */ /* 0x000fe4000c101906 */
[C---:B------:R-:W-:Y:S01]  /*7f20*/  @P2 FFMA.FTZ R3, R32.reuse, -0.69314718246459960938, R3 ;  /* 0xbf31721820032823 */ /* 0x040fe20000010003 */
[----:B------:R-:W-:Y:S01]  /*7f30*/  @P3 FFMA.FTZ R23, R32, -0.69314718246459960938, R23 ;  /* 0xbf31721820173823 */ /* 0x000fe20000010017 */
[----:B------:R0:W-:Y:S01]  /*7f40*/  @P1 STG.E desc[UR6][R36.64+0x10], R19 ;  /* 0x0000101324001986 */ /* 0x0001e2000c101906 */
[----:B------:R-:W-:Y:S01]  /*7f50*/  FADD.FTZ R25, -R56, R25 ;  /* 0x0000001938197221 */ /* 0x000fe20000010100 */
[----:B------:R-:W-:-:S02]  /*7f60*/  @P2 FADD.FTZ R3, R16, R3 ;  /* 0x0000000310032221 */ /* 0x000fc40000010000 */
[----:B------:R3:W-:Y:S01]  /*7f70*/  @P1 STG.E desc[UR6][R38.64+0x14], R5 ;  /* 0x0000140526001986 */ /* 0x0007e2000c101906 */
[----:B------:R-:W-:-:S03]  /*7f80*/  @P3 FADD.FTZ R23, R0, R23 ;  /* 0x0000001700173221 */ /* 0x000fc60000010000 */
[----:B------:R-:W-:Y:S01]  /*7f90*/  @P1 STG.E desc[UR6][R36.64+0x14], R43 ;  /* 0x0000142b24001986 */ /* 0x000fe2000c101906 */
[----:B------:R-:W-:-:S03]  /*7fa0*/  @P3 FFMA.FTZ R0, R32, -0.69314718246459960938, R25 ;  /* 0xbf31721820003823 */ /* 0x000fc60000010019 */
[----:B------:R-:W-:Y:S01]  /*7fb0*/  @P2 STG.E desc[UR6][R38.64+0x18], R6 ;  /* 0x0000180626002986 */ /* 0x000fe2000c101906 */
[----:B0-----:R-:W-:-:S03]  /*7fc0*/  FADD.FTZ R19, -R56, R27 ;  /* 0x0000001b38137221 */ /* 0x001fc60000010100 */
[----:B------:R0:W-:Y:S01]  /*7fd0*/  @P2 STG.E desc[UR6][R36.64+0x18], R21 ;  /* 0x0000181524002986 */ /* 0x0001e2000c101906 */
[----:B---3--:R-:W-:-:S03]  /*7fe0*/  FADD.FTZ R5, -R56, R26 ;  /* 0x0000001a38057221 */ /* 0x008fc60000010100 */
[----:B------:R3:W-:Y:S01]  /*7ff0*/  @P2 STG.E desc[UR6][R38.64+0x1c], R7 ;  /* 0x00001c0726002986 */ /* 0x0007e2000c101906 */
[----:B------:R-:W-:-:S03]  /*8000*/  @P4 FFMA.FTZ R5, R32, -0.69314718246459960938, R5 ;  /* 0xbf31721820054823 */ /* 0x000fc60000010005 */
[----:B------:R4:W-:Y:S04]  /*8010*/  @P2 STG.E desc[UR6][R36.64+0x1c], R3 ;  /* 0x00001c0324002986 */ /* 0x0009e8000c101906 */
[----:B------:R1:W-:Y:S01]  /*8020*/  @P3 STG.E desc[UR6][R38.64+0x20], R8 ;  /* 0x0000200826003986 */ /* 0x0003e2000c101906 */
[----:B0-----:R-:W-:Y:S01]  /*8030*/  FADD.FTZ R21, -R56, R30 ;  /* 0x0000001e38157221 */ /* 0x001fe20000010100 */
[----:B---3--:R-:W-:Y:S01]  /*8040*/  @P4 FFMA.FTZ R7, R32, -0.69314718246459960938, R19 ;  /* 0xbf31721820074823 */ /* 0x008fe20000010013 */
[C---:B------:R-:W-:Y:S01]  /*8050*/  FADD.FTZ R19, -R56.reuse, R29 ;  /* 0x0000001d38137221 */ /* 0x040fe20000010100 */
[----:B----4-:R-:W-:Y:S01]  /*8060*/  FADD.FTZ R3, -R56, R28 ;  /* 0x0000001c38037221 */ /* 0x010fe20000010100 */
[----:B------:R0:W-:Y:S01]  /*8070*/  @P3 STG.E desc[UR6][R36.64+0x20], R23 ;  /* 0x0000201724003986 */ /* 0x0001e2000c101906 */
[----:B------:R-:W-:-:S03]  /*8080*/  @P4 FADD.FTZ R7, R48, R7 ;  /* 0x0000000730074221 */ /* 0x000fc60000010000 */
[----:B------:R0:W-:Y:S01]  /*8090*/  @P3 STG.E desc[UR6][R38.64+0x24], R9 ;  /* 0x0000240926003986 */ /* 0x0001e2000c101906 */
[----:B--2---:R-:W-:Y:S01]  /*80a0*/  @P3 FADD.FTZ R17, R17, R0 ;  /* 0x0000000011113221 */ /* 0x004fe20000010000 */
[C---:B------:R-:W-:Y:S01]  /*80b0*/  @P5 FFMA.FTZ R0, R32.reuse, -0.69314718246459960938, R3 ;  /* 0xbf31721820005823 */ /* 0x040fe20000010003 */
[----:B------:R-:W-:-:S03]  /*80c0*/  @P5 FFMA.FTZ R3, R32, -0.69314718246459960938, R19 ;  /* 0xbf31721820035823 */ /* 0x000fc60000010013 */
[----:B------:R0:W-:Y:S01]  /*80d0*/  @P3 STG.E desc[UR6][R36.64+0x24], R17 ;  /* 0x0000241124003986 */ /* 0x0001e2000c101906 */
[----:B------:R-:W-:Y:S01]  /*80e0*/  @P5 FADD.FTZ R47, R47, R0 ;  /* 0x000000002f2f5221 */ /* 0x000fe20000010000 */
[----:B------:R-:W-:Y:S02]  /*80f0*/  @P6 FFMA.FTZ R0, R32, -0.69314718246459960938, R21 ;  /* 0xbf31721820006823 */ /* 0x000fe40000010015 */
[----:B------:R0:W-:Y:S01]  /*8100*/  @P4 STG.E desc[UR6][R38.64+0x28], R10 ;  /* 0x0000280a26004986 */ /* 0x0001e2000c101906 */
[----:B-----5:R-:W-:Y:S01]  /*8110*/  @P4 FADD.FTZ R5, R44, R5 ;  /* 0x000000052c054221 */ /* 0x020fe20000010000 */
[----:B------:R-:W-:-:S04]  /*8120*/  @P5 FADD.FTZ R3, R46, R3 ;  /* 0x000000032e035221 */ /* 0x000fc80000010000 */
        /* <DEDUP_REMOVED lines=10> */
[----:B-1----:R-:W-:Y:S05]  /*81d0*/  @!P6 EXIT ;  /* 0x000000000000e94d */ /* 0x002fea0003800000 */
[----:B------:R-:W2:Y:S01]  /*81e0*/  LDG.E.CONSTANT R34, desc[UR6][R34.64] ;  /* 0x0000000622227981 */ /* 0x000ea2000c1e9900 */
[----:B------:R-:W-:-:S03]  /*81f0*/  FADD.FTZ R31, -R56, R31 ;  /* 0x0000001f381f7221 */ /* 0x000fc60000010100 */
[----:B------:R-:W-:Y:S01]  /*8200*/  STG.E desc[UR6][R38.64+0x3c], R15 ;  /* 0x00003c0f26007986 */ /* 0x000fe2000c101906 */
[----:B0-----:R-:W-:-:S04]  /*8210*/  FFMA.FTZ R3, R32, -0.69314718246459960938, R31 ;  /* 0xbf31721820037823 */ /* 0x001fc8000001001f */
[----:B--2---:R-:W-:-:S05]  /*8220*/  FADD.FTZ R3, R34, R3 ;  /* 0x0000000322037221 */ /* 0x004fca0000010000 */
[----:B------:R-:W-:Y:S01]  /*8230*/  STG.E desc[UR6][R36.64+0x3c], R3 ;  /* 0x00003c0324007986 */ /* 0x000fe2000c101906 */
[----:B------:R-:W-:Y:S05]  /*8240*/  EXIT ;  /* 0x000000000000794d */ /* 0x000fea0003800000 */
.L_x_30793:
        /* <DEDUP_REMOVED lines=11> */
.L_x_38490:


//--------------------- .text._ZN17fastertransformer38beam_online_softmax_topk_stage1_kernelIfLi1ELi16ELi128EEEvPKT_S3_PKbPfiiPKi --------------------------
	.section	.text._ZN17fastertransformer38beam_online_softmax_topk_stage1_kernelIfLi1ELi16ELi128EEEvPKT_S3_PKbPfiiPKi,"ax",@progbits
	.align	128
        .global         _ZN17fastertransformer38beam_online_softmax_topk_stage1_kernelIfLi1ELi16ELi128EEEvPKT_S3_PKbPfiiPKi
        .type           _ZN17fastertransformer38beam_online_softmax_topk_stage1_kernelIfLi1ELi16ELi128EEEvPKT_S3_PKbPfiiPKi,@function
        .size           _ZN17fastertransformer38beam_online_softmax_topk_stage1_kernelIfLi1ELi16ELi128EEEvPKT_S3_PKbPfiiPKi,(.L_x_38491 - _ZN17fastertransformer38beam_online_softmax_topk_stage1_kernelIfLi1ELi16ELi128EEEvPKT_S3_PKbPfiiPKi)
        .other          _ZN17fastertransformer38beam_online_softmax_topk_stage1_kernelIfLi1ELi16ELi128EEEvPKT_S3_PKbPfiiPKi,@"STO_CUDA_ENTRY STV_DEFAULT"
_ZN17fastertransformer38beam_online_softmax_topk_stage1_kernelIfLi1ELi16ELi128EEEvPKT_S3_PKbPfiiPKi:
.text._ZN17fastertransformer38beam_online_softmax_topk_stage1_kernelIfLi1ELi16ELi128EEEvPKT_S3_PKbPfiiPKi:
        /* <DEDUP_REMOVED lines=15> */
[----:B------:R-:W-:Y:S01]  /*00f0*/  MOV R66, 0xff7fffff ;  /* 0xff7fffff00427802 */ /* 0x000fe20000000f00 */
[----:B------:R-:W-:Y:S01]  /*0100*/  IMAD.MOV.U32 R65, RZ, RZ, -0x800001 ;  /* 0xff7fffffff417424 */ /* 0x000fe200078e00ff */
[----:B------:R-:W-:Y:S01]  /*0110*/  MOV R56, 0xff7fffff ;  /* 0xff7fffff00387802 */ /* 0x000fe20000000f00 */
[----:B------:R-:W-:Y:S02]  /*0120*/  IMAD.MOV.U32 R64, RZ, RZ, -0x800001 ;  /* 0xff7fffffff407424 */ /* 0x000fe400078e00ff */
[----:B------:R-:W-:-:S02]  /*0130*/  IMAD.MOV.U32 R63, RZ, RZ, -0x800001 ;  /* 0xff7fffffff3f7424 */ /* 0x000fc400078e00ff */
[----:B------:R-:W-:Y:S02]  /*0140*/  IMAD.MOV.U32 R62, RZ, RZ, -0x800001 ;  /* 0xff7fffffff3e7424 */ /* 0x000fe400078e00ff */
[----:B------:R-:W-:Y:S01]  /*0150*/  IMAD.MOV.U32 R61, RZ, RZ, -0x800001 ;  /* 0xff7fffffff3d7424 */ /* 0x000fe200078e00ff */
[----:B-1----:R-:W1:Y:S01]  /*0160*/  MUFU.RCP R6, R6 ;  /* 0x0000000600067308 */ /* 0x002e620000001000 */
[----:B------:R-:W-:Y:S02]  /*0170*/  IMAD.MOV.U32 R60, RZ, RZ, -0x800001 ;  /* 0xff7fffffff3c7424 */ /* 0x000fe400078e00ff */
[----:B------:R-:W-:Y:S02]  /*0180*/  IMAD.MOV.U32 R59, RZ, RZ, -0x800001 ;  /* 0xff7fffffff3b7424 */ /* 0x000fe400078e00ff */
[----:B------:R-:W-:Y:S02]  /*0190*/  IMAD.MOV.U32 R58, RZ, RZ, -0x800001 ;  /* 0xff7fffffff3a7424 */ /* 0x000fe400078e00ff */
[----:B------:R-:W-:-:S02]  /*01a0*/  IMAD.MOV.U32 R57, RZ, RZ, -0x800001 ;  /* 0xff7fffffff397424 */ /* 0x000fc400078e00ff */
[----:B------:R-:W-:Y:S02]  /*01b0*/  IMAD.MOV.U32 R23, RZ, RZ, -0x800001 ;  /* 0xff7fffffff177424 */ /* 0x000fe400078e00ff */
[----:B------:R-:W-:Y:S02]  /*01c0*/  IMAD.MOV.U32 R22, RZ, RZ, -0x800001 ;  /* 0xff7fffffff167424 */ /* 0x000fe400078e00ff */
[----:B------:R-:W-:Y:S02]  /*01d0*/  IMAD.MOV.U32 R67, RZ, RZ, RZ ;  /* 0x000000ffff437224 */ /* 0x000fe400078e00ff */
[----:B-1----:R-:W-:Y:S01]  /*01e0*/  VIADD R4, R6, 0xffffffe ;  /* 0x0ffffffe06047836 */ /* 0x002fe20000000000 */
[----:B------:R-:W-:-:S03]  /*01f0*/  MOV R6, 0xff7fffff ;  /* 0xff7fffff00067802 */ /* 0x000fc60000000f00 */
[----:B------:R1:W5:Y:S02]  /*0200*/  F2I.FTZ.U32.TRUNC.NTZ R5, R4 ;  /* 0x0000000400057305 */ /* 0x000364000021f000 */
[----:B-1----:R-:W-:Y:S01]  /*0210*/  IMAD.MOV.U32 R4, RZ, RZ, RZ ;  /* 0x000000ffff047224 */ /* 0x002fe200078e00ff */
[----:B-----5:R-:W-:-:S05]  /*0220*/  IADD3 R0, PT, PT, RZ, -R5, RZ ;  /* 0x80000005ff007210 */ /* 0x020fca0007ffe0ff */
[----:B------:R-:W-:Y:S01]  /*0230*/  IMAD R7, R0, R69, RZ ;  /* 0x0000004500077224 */ /* 0x000fe200078e02ff */
[----:B---3--:R-:W-:-:S03]  /*0240*/  IADD3 R0, PT, PT, R69, -0x1, R74 ;  /* 0xffffffff45007810 */ /* 0x008fc60007ffe04a */
[----:B------:R-:W-:-:S04]  /*0250*/  IMAD.HI.U32 R5, R5, R7, R4 ;  /* 0x0000000705057227 */ /* 0x000fc800078e0004 */
[----:B------:R-:W-:Y:S02]  /*0260*/  IMAD.MOV.U32 R7, RZ, RZ, -0x800001 ;  /* 0xff7fffffff077424 */ /* 0x000fe400078e00ff */
[----:B------:R-:W-:-:S04]  /*0270*/  IMAD.HI.U32 R5, R5, R0, RZ ;  /* 0x0000000005057227 */ /* 0x000fc800078e00ff */
[----:B0-----:R-:W-:-:S04]  /*0280*/  IMAD.MOV R3, RZ, RZ, -R5 ;  /* 0x000000ffff037224 */ /* 0x001fc800078e0a05 */
[----:B------:R-:W-:Y:S02]  /*0290*/  IMAD R0, R69, R3, R0 ;  /* 0x0000000345007224 */ /* 0x000fe400078e0200 */
[----:B------:R-:W-:-:S03]  /*02a0*/  IMAD.MOV.U32 R3, RZ, RZ, -0x800001 ;  /* 0xff7fffffff037424 */ /* 0x000fc600078e00ff */
[----:B------:R-:W-:-:S13]  /*02b0*/  ISETP.GE.U32.AND P0, PT, R0, R69, PT ;  /* 0x000000450000720c */ /* 0x000fda0003f06070 */
[----:B------:R-:W-:Y:S01]  /*02c0*/  @P0 IMAD.IADD R0, R0, 0x1, -R69 ;  /* 0x0000000100000824 */ /* 0x000fe200078e0a45 */
[----:B------:R-:W-:-:S04]  /*02d0*/  @P0 IADD3 R5, PT, PT, R5, 0x1, RZ ;  /* 0x0000000105050810 */ /* 0x000fc80007ffe0ff */
[----:B------:R-:W-:-:S13]  /*02e0*/  ISETP.GE.U32.AND P1, PT, R0, R69, PT ;  /* 0x000000450000720c */ /* 0x000fda0003f26070 */
[----:B------:R-:W-:Y:S02]  /*02f0*/  @P1 IADD3 R5, PT, PT, R5, 0x1, RZ ;  /* 0x0000000105051810 */ /* 0x000fe40007ffe0ff */
[----:B------:R-:W-:-:S05]  /*0300*/  @!P2 LOP3.LUT R5, RZ, R69, RZ, 0x33, !PT ;  /* 0x00000045ff05a212 */ /* 0x000fca00078e33ff */
[----:B--2---:R-:W-:-:S05]  /*0310*/  IMAD R4, R5, UR10, RZ ;  /* 0x0000000a05047c24 */ /* 0x004fca000f8e02ff */
[----:B------:R-:W-:Y:S01]  /*0320*/  VIADDMNMX R0, R4, R5, R74, PT ;  /* 0x0000000504007246 */ /* 0x000fe2000380014a */
[----:B------:R-:W-:Y:S01]  /*0330*/  IMAD R74, R70, R74, RZ ;  /* 0x0000004a464a7224 */ /* 0x000fe200078e02ff */
[----:B----4-:R-:W-:Y:S01]  /*0340*/  ISETP.NE.AND P3, PT, R2, RZ, PT ;  /* 0x000000ff0200720c */ /* 0x010fe20003f65270 */
[----:B------:R-:W-:-:S12]  /*0350*/  IMAD.MOV.U32 R2, RZ, RZ, -0x800001 ;  /* 0xff7fffffff027424 */ /* 0x000fd800078e00ff */
[----:B------:R-:W-:Y:S05]  /*0360*/  @!P3 BRA `(.L_x_30795) ;  /* 0x000000140030b947 */ /* 0x000fea0003800000 */
[----:B------:R-:W-:Y:S01]  /*0370*/  IADD3 R24, PT, PT, R4, R71, RZ ;  /* 0x0000004704187210 */ /* 0x000fe20007ffe0ff */
        /* <DEDUP_REMOVED lines=31> */
[----:B------:R-:W-:-:S06]  /*0570*/  IMAD.HI.U32 R3, R3, R7, R2 ;  /* 0x0000000703037227 */ /* 0x000fcc00078e0002 */
[----:B------:R-:W-:-:S05]  /*0580*/  IMAD.HI.U32 R7, R3, R23, RZ ;  /* 0x0000001703077227 */ /* 0x000fca00078e00ff */
[----:B------:R-:W-:-:S05]  /*0590*/  IADD3 R3, PT, PT, -R7, RZ, RZ ;  /* 0x000000ff07037210 */ /* 0x000fca0007ffe1ff */
[----:B------:R-:W-:-:S05]  /*05a0*/  IMAD R3, R22, R3, R23 ;  /* 0x0000000316037224 */ /* 0x000fca00078e0217 */
[----:B------:R-:W-:-:S13]  /*05b0*/  ISETP.GT.U32.AND P1, PT, R22, R3, PT ;  /* 0x000000031600720c */ /* 0x000fda0003f24070 */
[----:B------:R-:W-:Y:S02]  /*05c0*/  @!P1 IMAD.IADD R3, R3, 0x1, -R22 ;  /* 0x0000000103039824 */ /* 0x000fe400078e0a16 */
[----:B------:R-:W-:Y:S01]  /*05d0*/  @!P1 VIADD R7, R7, 0x1 ;  /* 0x0000000107079836 */ /* 0x000fe20000000000 */
[----:B------:R-:W-:Y:S02]  /*05e0*/  ISETP.NE.AND P1, PT, R9, RZ, PT ;  /* 0x000000ff0900720c */ /* 0x000fe40003f25270 */
[----:B------:R-:W-:Y:S02]  /*05f0*/  ISETP.GE.U32.AND P0, PT, R3, R22, PT ;  /* 0x000000160300720c */ /* 0x000fe40003f06070 */
[----:B------:R-:W0:Y:S11]  /*0600*/  LDC.64 R2, c[0x0][0x3a8] ;  /* 0x0000ea00ff027b82 */ /* 0x000e360000000a00 */
[----:B------:R-:W-:-:S05]  /*0610*/  @P0 VIADD R7, R7, 0x1 ;  /* 0x0000000107070836 */ /* 0x000fca0000000000 */
[----:B------:R-:W-:Y:S02]  /*0620*/  @!P2 IADD3 R7, PT, PT, -R7, RZ, RZ ;  /* 0x000000ff0707a210 */ /* 0x000fe40007ffe1ff */
        /* <DEDUP_REMOVED lines=20> */
[----:B0-----:R-:W-:Y:S02]  /*0770*/  IMAD.MOV.U32 R3, RZ, RZ, -0x800001 ;  /* 0xff7fffffff037424 */ /* 0x001fe400078e00ff */
[----:B------:R-:W-:Y:S01]  /*0780*/  IMAD.MOV.U32 R2, RZ, RZ, -0x800001 ;  /* 0xff7fffffff027424 */ /* 0x000fe200078e00ff */
[----:B--2---:R-:W-:-:S07]  /*0790*/  IADD3 R25, PT, PT, -R24, R25, RZ ;  /* 0x0000001918197210 */ /* 0x004fce0007ffe1ff */
.L_x_30846:
        /* <DEDUP_REMOVED lines=8> */
[----:B------:R-:W-:Y:S02]  /*0820*/  ISETP.EQ.OR P0, PT, R9, -0x1, P0 ;  /* 0xffffffff0900780c */ /* 0x000fe40000702670 */
[C---:B------:R-:W-:Y:S01]  /*0830*/  FSEL R26, R67.reuse, 1, !P1 ;  /* 0x3f800000431a7808 */ /* 0x040fe20004800000 */
[----:B------:R-:W-:Y:S01]  /*0840*/  FADD.FTZ R27, -R66, R27 ;  /* 0x0000001b421b7221 */ /* 0x000fe20000010100 */
[----:B------:R-:W-:-:S03]  /*0850*/  FSEL R67, R67, 1, P1 ;  /* 0x3f80000043437808 */ /* 0x000fc60000800000 */
[----:B------:R-:W-:-:S06]  /*0860*/  FMUL.FTZ R27, R27, 1.4426950216293334961 ;  /* 0x3fb8aa3b1b1b7820 */ /* 0x000fcc0000410000 */
[----:B------:R-:W0:Y:S02]  /*0870*/  MUFU.EX2 R27, R27 ;  /* 0x0000001b001b7308 */ /* 0x000e240000000800 */
[----:B0-----:R-:W-:Y:S01]  /*0880*/  FFMA.FTZ R67, R26, R27, R67 ;  /* 0x0000001b1a437223 */ /* 0x001fe20000010043 */
[----:B------:R-:W-:Y:S06]  /*0890*/  @P0 BRA `(.L_x_30799) ;  /* 0x00000000000c0947 */ /* 0x000fec0003800000 */
[----:B------:R-:W-:-:S04]  /*08a0*/  FSETP.NEU.FTZ.AND P0, PT, R29, R65, PT ;  /* 0x000000411d00720b */ /* 0x000fc80003f1d000 */
[----:B------:R-:W-:-:S13]  /*08b0*/  ISETP.GE.OR P0, PT, R24, R9, P0 ;  /* 0x000000091800720c */ /* 0x000fda0000706670 */
[----:B------:R-:W-:Y:S05]  /*08c0*/  @P0 BRA `(.L_x_30800) ;  /* 0x0000000000080947 */ /* 0x000fea0003800000 */
.L_x_30799:
[----:B------:R-:W-:Y:S02]  /*08d0*/  IMAD.MOV.U32 R65, RZ, RZ, R29 ;  /* 0x000000ffff417224 */ /* 0x000fe400078e001d */
[----:B------:R-:W-:-:S07]  /*08e0*/  IMAD.MOV.U32 R9, RZ, RZ, R24 ;  /* 0x000000ffff097224 */ /* 0x000fce00078e0018 */
.L_x_30800:
[----:B------:R-:W-:Y:S05]  /*08f0*/  BSYNC.RECONVERGENT B2 ;  /* 0x0000000000027941 */ /* 0x000fea0003800200 */
.L_x_30798:
[----:B------:R-:W-:Y:S01]  /*0900*/  FSETP.GT.FTZ.AND P0, PT, R65, R64, PT ;  /* 0x000000404100720b */ /* 0x000fe20003f14000 */
[----:B------:R-:W-:Y:S03]  /*0910*/  BSSY.RECONVERGENT B2, `(.L_x_30801) ;  /* 0x000000c000027945 */ /* 0x000fe60003800200 */
[----:B------:R-:W-:-:S13]  /*0920*/  ISETP.EQ.OR P0, PT, R8, -0x1, P0 ;  /* 0xffffffff0800780c */ /* 0x000fda0000702670 */
[----:B------:R-:W-:Y:S05]  /*0930*/  @P0 BRA `(.L_x_30802) ;  /* 0x0000000000140947 */ /* 0x000fea0003800000 */
[-C--:B------:R-:W-:Y:S01]  /*0940*/  FSETP.NEU.FTZ.AND P0, PT, R65, R64.reuse, PT ;  /* 0x000000404100720b */ /* 0x080fe20003f1d000 */
[----:B------:R-:W-:Y:S01]  /*0950*/  IMAD.MOV.U32 R28, RZ, RZ, R8 ;  /* 0x000000ffff1c7224 */ /* 0x000fe200078e0008 */
[----:B------:R-:W-:Y:S02]  /*0960*/  MOV R26, R64 ;  /* 0x00000040001a7202 */ /* 0x000fe40000000f00 */
[----:B------:R-:W-:-:S13]  /*0970*/  ISETP.GE.OR P0, PT, R9, R8, P0 ;  /* 0x000000080900720c */ /* 0x000fda0000706670 */
[----:B------:R-:W-:Y:S05]  /*0980*/  @P0 BRA `(.L_x_30803) ;  /* 0x0000000000100947 */ /* 0x000fea0003800000 */
.L_x_30802:
[----:B------:R-:W-:Y:S01]  /*0990*/  IMAD.MOV.U32 R26, RZ, RZ, R65 ;  /* 0x000000ffff1a7224 */ /* 0x000fe200078e0041 */
[----:B------:R-:W-:Y:S01]  /*09a0*/  MOV R65, R64 ;  /* 0x0000004000417202 */ /* 0x000fe20000000f00 */
[----:B------:R-:W-:Y:S02]  /*09b0*/  IMAD.MOV.U32 R28, RZ, RZ, R9 ;  /* 0x000000ffff1c7224 */ /* 0x000fe400078e0009 */
[----:B------:R-:W-:-:S07]  /*09c0*/  IMAD.MOV.U32 R9, RZ, RZ, R8 ;  /* 0x000000ffff097224 */ /* 0x000fce00078e0008 */
.L_x_30803:
[----:B------:R-:W-:Y:S05]  /*09d0*/  BSYNC.RECONVERGENT B2 ;  /* 0x0000000000027941 */ /* 0x000fea0003800200 */
.L_x_30801:
        /* <DEDUP_REMOVED lines=11> */
.L_x_30805:
[----:B------:R-:W-:Y:S01]  /*0a90*/  IMAD.MOV.U32 R27, RZ, RZ, R26 ;  /* 0x000000ffff1b7224 */ /* 0x000fe200078e001a */
[----:B------:R-:W-:Y:S01]  /*0aa0*/  MOV R64, R63 ;  /* 0x0000003f00407202 */ /* 0x000fe20000000f00 */
[----:B------:R-:W-:Y:S02]  /*0ab0*/  IMAD.MOV.U32 R29, RZ, RZ, R28 ;  /* 0x000000ffff1d7224 */ /* 0x000fe400078e001c */
[----:B------:R-:W-:-:S07]  /*0ac0*/  IMAD.MOV.U32 R8, RZ, RZ, R11 ;  /* 0x000000ffff087224 */ /* 0x000fce00078e000b */
.L_x_30806:
[----:B------:R-:W-:Y:S05]  /*0ad0*/  BSYNC.RECONVERGENT B2 ;  /* 0x0000000000027941 */ /* 0x000fea0003800200 */
.L_x_30804:
        /* <DEDUP_REMOVED lines=11> */
.L_x_30808:
[----:B------:R-:W-:Y:S01]  /*0b90*/  IMAD.MOV.U32 R26, RZ, RZ, R27 ;  /* 0x000000ffff1a7224 */ /* 0x000fe200078e001b */
[----:B------:R-:W-:Y:S01]  /*0ba0*/  MOV R63, R62 ;  /* 0x0000003e003f7202 */ /* 0x000fe20000000f00 */
[----:B------:R-:W-:Y:S02]  /*0bb0*/  IMAD.MOV.U32 R28, RZ, RZ, R29 ;  /* 0x000000ffff1c7224 */ /* 0x000fe400078e001d */
[----:B------:R-:W-:-:S07]  /*0bc0*/  IMAD.MOV.U32 R11, RZ, RZ, R10 ;  /* 0x000000ffff0b7224 */ /* 0x000fce00078e000a */
.L_x_30809:
[----:B------:R-:W-:Y:S05]  /*0bd0*/  BSYNC.RECONVERGENT B2 ;  /* 0x0000000000027941 */ /* 0x000fea0003800200 */
.L_x_30807:
        /* <DEDUP_REMOVED lines=11> */
.L_x_30811:
[----:B------:R-:W-:Y:S01]  /*0c90*/  IMAD.MOV.U32 R27, RZ, RZ, R26 ;  /* 0x000000ffff1b7224 */ /* 0x000fe200078e001a */
[----:B------:R-:W-:Y:S01]  /*0ca0*/  MOV R62, R61 ;  /* 0x0000003d003e7202 */ /* 0x000fe20000000f00 */
[----:B------:R-:W-:Y:S02]  /*0cb0*/  IMAD.MOV.U32 R29, RZ, RZ, R28 ;  /* 0x000000ffff1d7224 */ /* 0x000fe400078e001c */
[----:B------:R-:W-:-:S07]  /*0cc0*/  IMAD.MOV.U32 R10, RZ, RZ, R13 ;  /* 0x000000ffff0a7224 */ /* 0x000fce00078e000d */
.L_x_30812:
[----:B------:R-:W-:Y:S05]  /*0cd0*/  BSYNC.RECONVERGENT B2 ;  /* 0x0000000000027941 */ /* 0x000fea0003800200 */
.L_x_30810:
        /* <DEDUP_REMOVED lines=11> */
.L_x_30814:
[----:B------:R-:W-:Y:S01]  /*0d90*/  IMAD.MOV.U32 R26, RZ, RZ, R27 ;  /* 0x000000ffff1a7224 */ /* 0x000fe200078e001b */
[----:B------:R-:W-:Y:S01]  /*0da0*/  MOV R61, R60 ;  /* 0x0000003c003d7202 */ /* 0x000fe20000000f00 */
[----:B------:R-:W-:Y:S02]  /*0db0*/  IMAD.MOV.U32 R28, RZ, RZ, R29 ;  /* 0x000000ffff1c7224 */ /* 0x000fe400078e001d */
[----:B------:R-:W-:-:S07]  /*0dc0*/  IMAD.MOV.U32 R13, RZ, RZ, R12 ;  /* 0x000000ffff0d7224 */ /* 0x000fce00078e000c */
.L_x_30815:
[----:B------:R-:W-:Y:S05]  /*0dd0*/  BSYNC.RECONVERGENT B2 ;  /* 0x0000000000027941 */ /* 0x000fea0003800200 */
.L_x_30813:
        /* <DEDUP_REMOVED lines=11> */
.L_x_30817:
[----:B------:R-:W-:Y:S01]  /*0e90*/  IMAD.MOV.U32 R27, RZ, RZ, R26 ;  /* 0x000000ffff1b7224 */ /* 0x000fe200078e001a */
[----:B------:R-:W-:Y:S01]  /*0ea0*/  MOV R60, R59 ;  /* 0x0000003b003c7202 */ /* 0x000fe20000000f00 */
[----:B------:R-:W-:Y:S02]  /*0eb0*/  IMAD.MOV.U32 R29, RZ, RZ, R28 ;  /* 0x000000ffff1d7224 */ /* 0x000fe400078e001c */
[----:B------:R-:W-:-:S07]  /*0ec0*/  IMAD.MOV.U32 R12, RZ, RZ, R15 ;  /* 0x000000ffff0c7224 */ /* 0x000fce00078e000f */
.L_x_30818:
[----:B------:R-:W-:Y:S05]  /*0ed0*/  BSYNC.RECONVERGENT B2 ;  /* 0x0000000000027941 */ /* 0x000fea0003800200 */
.L_x_30816:
        /* <DEDUP_REMOVED lines=11> */
.L_x_30820:
[----:B------:R-:W-:Y:S01]  /*0f90*/  IMAD.MOV.U32 R26, RZ, RZ, R27 ;  /* 0x000000ffff1a7224 */ /* 0x000fe200078e001b */
[----:B------:R-:W-:Y:S01]  /*0fa0*/  MOV R59, R58 ;  /* 0x0000003a003b7202 */ /* 0x000fe20000000f00 */
[----:B------:R-:W-:Y:S02]  /*0fb0*/  IMAD.MOV.U32 R28, RZ, RZ, R29 ;  /* 0x000000ffff1c7224 */ /* 0x000fe400078e001d */
[----:B------:R-:W-:-:S07]  /*0fc0*/  IMAD.MOV.U32 R15, RZ, RZ, R14 ;  /* 0x000000ffff0f7224 */ /* 0x000fce00078e000e */
.L_x_30821:
[----:B------:R-:W-:Y:S05]  /*0fd0*/  BSYNC.RECONVERGENT B2 ;  /* 0x0000000000027941 */ /* 0x000fea0003800200 */
.L_x_30819:
        /* <DEDUP_REMOVED lines=11> */
.L_x_30823:
[----:B------:R-:W-:Y:S01]  /*1090*/  IMAD.MOV.U32 R27, RZ, RZ, R26 ;  /* 0x000000ffff1b7224 */ /* 0x000fe200078e001a */
[----:B------:R-:W-:Y:S01]  /*10a0*/  MOV R58, R57 ;  /* 0x00000039003a7202 */ /* 0x000fe20000000f00 */
[----:B------:R-:W-:Y:S02]  /*10b0*/  IMAD.MOV.U32 R29, RZ, RZ, R28 ;  /* 0x000000ffff1d7224 */ /* 0x000fe400078e001c */
[----:B------:R-:W-:-:S07]  /*10c0*/  IMAD.MOV.U32 R14, RZ, RZ, R17 ;  /* 0x000000ffff0e7224 */ /* 0x000fce00078e0011 */
.L_x_30824:
[----:B------:R-:W-:Y:S05]  /*10d0*/  BSYNC.RECONVERGENT B2 ;  /* 0x0000000000027941 */ /* 0x000fea0003800200 */
.L_x_30822:
        /* <DEDUP_REMOVED lines=11> */
.L_x_30826:
[----:B------:R-:W-:Y:S01]  /*1190*/  IMAD.MOV.U32 R26, RZ, RZ, R27 ;  /* 0x000000ffff1a7224 */ /* 0x000fe200078e001b */
[----:B------:R-:W-:Y:S01]  /*11a0*/  MOV R57, R56 ;  /* 0x0000003800397202 */ /* 0x000fe20000000f00 */
[----:B------:R-:W-:Y:S02]  /*11b0*/  IMAD.MOV.U32 R28, RZ, RZ, R29 ;  /* 0x000000ffff1c7224 */ /* 0x000fe400078e001d */
[----:B------:R-:W-:-:S07]  /*11c0*/  IMAD.MOV.U32 R17, RZ, RZ, R16 ;  /* 0x000000ffff117224 */ /* 0x000fce00078e0010 */
.L_x_30827:
[----:B------:R-:W-:Y:S05]  /*11d0*/  BSYNC.RECONVERGENT B2 ;  /* 0x0000000000027941 */ /* 0x000fea0003800200 */
.L_x_30825:
        /* <DEDUP_REMOVED lines=11> */
.L_x_30829:
[----:B------:R-:W-:Y:S01]  /*1290*/  IMAD.MOV.U32 R27, RZ, RZ, R26 ;  /* 0x000000ffff1b7224 */ /* 0x000fe200078e001a */
[----:B------:R-:W-:Y:S01]  /*12a0*/  MOV R56, R23 ;  /* 0x0000001700387202 */ /* 0x000fe20000000f00 */
[----:B------:R-:W-:Y:S02]  /*12b0*/  IMAD.MOV.U32 R29, RZ, RZ, R28 ;  /* 0x000000ffff1d7224 */ /* 0x000fe400078e001c */
[----:B------:R-:W-:-:S07]  /*12c0*/  IMAD.MOV.U32 R16, RZ, RZ, R19 ;  /* 0x000000ffff107224 */ /* 0x000fce00078e0013 */
.L_x_30830:
[----:B------:R-:W-:Y:S05]  /*12d0*/  BSYNC.RECONVERGENT B2 ;  /* 0x0000000000027941 */ /* 0x000fea0003800200 */
.L_x_30828:
        /* <DEDUP_REMOVED lines=11> */
.L_x_30832:
[----:B------:R-:W-:Y:S01]  /*1390*/  IMAD.MOV.U32 R26, RZ, RZ, R27 ;  /* 0x000000ffff1a7224 */ /* 0x000fe200078e001b */
[----:B------:R-:W-:Y:S01]  /*13a0*/  MOV R23, R22 ;  /* 0x0000001600177202 */ /* 0x000fe20000000f00 */
[----:B------:R-:W-:Y:S02]  /*13b0*/  IMAD.MOV.U32 R28, RZ, RZ, R29 ;  /* 0x000000ffff1c7224 */ /* 0x000fe400078e001d */
[----:B------:R-:W-:-:S07]  /*13c0*/  IMAD.MOV.U32 R19, RZ, RZ, R18 ;  /* 0x000000ffff137224 */ /* 0x000fce00078e0012 */
.L_x_30833:
[----:B------:R-:W-:Y:S05]  /*13d0*/  BSYNC.RECONVERGENT B2 ;  /* 0x0000000000027941 */ /* 0x000fea0003800200 */
.L_x_30831:
        /* <DEDUP_REMOVED lines=11> */
.L_x_30835:
[----:B------:R-:W-:Y:S01]  /*1490*/  IMAD.MOV.U32 R27, RZ, RZ, R26 ;  /* 0x000000ffff1b7224 */ /* 0x000fe200078e001a */
[----:B------:R-:W-:Y:S01]  /*14a0*/  MOV R22, R7 ;  /* 0x0000000700167202 */ /* 0x000fe20000000f00 */
[----:B------:R-:W-:Y:S02]  /*14b0*/  IMAD.MOV.U32 R29, RZ, RZ, R28 ;  /* 0x000000ffff1d7224 */ /* 0x000fe400078e001c */
[----:B------:R-:W-:-:S07]  /*14c0*/  IMAD.MOV.U32 R18, RZ, RZ, R21 ;  /* 0x000000ffff127224 */ /* 0x000fce00078e0015 */
.L_x_30836:
[----:B------:R-:W-:Y:S05]  /*14d0*/  BSYNC.RECONVERGENT B2 ;  /* 0x0000000000027941 */ /* 0x000fea0003800200 */
.L_x_30834:
        /* <DEDUP_REMOVED lines=11> */
.L_x_30838:
[----:B------:R-:W-:Y:S01]  /*1590*/  IMAD.MOV.U32 R26, RZ, RZ, R27 ;  /* 0x000000ffff1a7224 */ /* 0x000fe200078e001b */
[----:B------:R-:W-:Y:S01]  /*15a0*/  MOV R7, R6 ;  /* 0x0000000600077202 */ /* 0x000fe20000000f00 */
[----:B------:R-:W-:Y:S02]  /*15b0*/  IMAD.MOV.U32 R28, RZ, RZ, R29 ;  /* 0x000000ffff1c7224 */ /* 0x000fe400078e001d */
[----:B------:R-:W-:-:S07]  /*15c0*/  IMAD.MOV.U32 R21, RZ, RZ, R20 ;  /* 0x000000ffff157224 */ /* 0x000fce00078e0014 */
.L_x_30839:
[----:B------:R-:W-:Y:S05]  /*15d0*/  BSYNC.RECONVERGENT B2 ;  /* 0x0000000000027941 */ /* 0x000fea0003800200 */
.L_x_30837:
        /* <DEDUP_REMOVED lines=11> */
.L_x_30841:
[----:B------:R-:W-:Y:S01]  /*1690*/  IMAD.MOV.U32 R27, RZ, RZ, R26 ;  /* 0x000000ffff1b7224 */ /* 0x000fe200078e001a */
[----:B------:R-:W-:Y:S01]  /*16a0*/  MOV R6, R3 ;  /* 0x0000000300067202 */ /* 0x000fe20000000f00 */
[----:B------:R-:W-:Y:S02]  /*16b0*/  IMAD.MOV.U32 R29, RZ, RZ, R28 ;  /* 0x000000ffff1d7224 */ /* 0x000fe400078e001c */
[----:B------:R-:W-:-:S07]  /*16c0*/  IMAD.MOV.U32 R20, RZ, RZ, R5 ;  /* 0x000000ffff147224 */ /* 0x000fce00078e0005 */
.L_x_30842:
[----:B------:R-:W-:Y:S05]  /*16d0*/  BSYNC.RECONVERGENT B2 ;  /* 0x0000000000027941 */ /* 0x000fea0003800200 */
.L_x_30840:
        /* <DEDUP_REMOVED lines=9> */
.L_x_30844:
[----:B------:R-:W-:Y:S01]  /*1770*/  MOV R3, R2 ;  /* 0x0000000200037202 */ /* 0x000fe20000000f00 */
[----:B------:R-:W-:Y:S02]  /*1780*/  IMAD.MOV.U32 R5, RZ, RZ, R4 ;  /* 0x000000ffff057224 */ /* 0x000fe400078e0004 */
[----:B------:R-:W-:Y:S02]  /*1790*/  IMAD.MOV.U32 R2, RZ, RZ, R27 ;  /* 0x000000ffff027224 */ /* 0x000fe400078e001b */
[----:B------:R-:W-:-:S07]  /*17a0*/  IMAD.MOV.U32 R4, RZ, RZ, R29 ;  /* 0x000000ffff047224 */ /* 0x000fce00078e001d */
.L_x_30845:
[----:B------:R-:W-:Y:S05]  /*17b0*/  BSYNC.RECONVERGENT B2 ;  /* 0x0000000000027941 */ /* 0x000fea0003800200 */
.L_x_30843:
[----:B------:R-:W-:Y:S01]  /*17c0*/  IADD3 R24, PT, PT, R24, 0x80, RZ ;  /* 0x0000008018187810 */ /* 0x000fe20007ffe0ff */
[----:B------:R-:W-:Y:S02]  /*17d0*/  VIADD R25, R25, 0xffffff80 ;  /* 0xffffff8019197836 */ /* 0x000fe40000000000 */
[----:B------:R-:W-:Y:S01]  /*17e0*/  IMAD.MOV.U32 R26, RZ, RZ, R66 ;  /* 0x000000ffff1a7224 */ /* 0x000fe200078e0042 */
[----:B------:R-:W-:-:S13]  /*17f0*/  ISETP.GE.AND P0, PT, R24, R0, PT ;  /* 0x000000001800720c */ /* 0x000fda0003f06270 */
[----:B------:R-:W-:Y:S05]  /*1800*/  @!P0 BRA `(.L_x_30846) ;  /* 0xffffffec00e48947 */ /* 0x000fea000383ffff */
.L_x_30797:
[----:B------:R-:W-:Y:S05]  /*1810*/  BSYNC.RECONVERGENT B0 ;  /* 0x0000000000007941 */ /* 0x000fea0003800200 */
.L_x_30796:
[----:B------:R-:W-:Y:S05]  /*1820*/  BRA `(.L_x_30847) ;  /* 0x0000001000e07947 */ /* 0x000fea0003800000 */
.L_x_30795:
[----:B------:R-:W-:Y:S01]  /*1830*/  IMAD.IADD R25, R4, 0x1, R71 ;  /* 0x0000000104197824 */ /* 0x000fe200078e0247 */
[----:B------:R-:W0:Y:S01]  /*1840*/  LDCU.64 UR6, c[0x0][0x380] ;  /* 0x00007000ff0677ac */ /* 0x000e220008000a00 */
[----:B------:R-:W-:Y:S01]  /*1850*/  MOV R9, 0xffffffff ;  /* 0xffffffff00097802 */ /* 0x000fe20000000f00 */
        /* <DEDUP_REMOVED lines=30> */
[----:B------:R-:W-:Y:S01]  /*1a40*/  IMAD.MOV.U32 R58, RZ, RZ, -0x800001 ;  /* 0xff7fffffff3a7424 */ /* 0x000fe200078e00ff */
[----:B0-----:R-:W-:Y:S01]  /*1a50*/  ISETP.NE.U32.AND P0, PT, RZ, UR4, PT ;  /* 0x00000004ff007c0c */ /* 0x001fe2000bf05070 */
[----:B------:R-:W-:Y:S02]  /*1a60*/  IMAD.MOV.U32 R57, RZ, RZ, -0x800001 ;  /* 0xff7fffffff397424 */ /* 0x000fe400078e00ff */
[----:B------:R-:W-:Y:S01]  /*1a70*/  IMAD.MOV.U32 R23, RZ, RZ, -0x800001 ;  /* 0xff7fffffff177424 */ /* 0x000fe200078e00ff */
[----:B------:R-:W-:Y:S01]  /*1a80*/  ISETP.NE.AND.EX P0, PT, RZ, UR5, PT, P0 ;  /* 0x00000005ff007c0c */ /* 0x000fe2000bf05300 */
[----:B------:R-:W-:-:S02]  /*1a90*/  IMAD.MOV.U32 R22, RZ, RZ, -0x800001 ;  /* 0xff7fffffff167424 */ /* 0x000fc400078e00ff */
[----:B------:R-:W-:Y:S02]  /*1aa0*/  IMAD.MOV.U32 R7, RZ, RZ, -0x800001 ;  /* 0xff7fffffff077424 */ /* 0x000fe400078e00ff */
[----:B------:R-:W-:Y:S02]  /*1ab0*/  IMAD.MOV.U32 R3, RZ, RZ, -0x800001 ;  /* 0xff7fffffff037424 */ /* 0x000fe400078e00ff */
[----:B------:R-:W-:-:S07]  /*1ac0*/  IMAD.MOV.U32 R2, RZ, RZ, -0x800001 ;  /* 0xff7fffffff027424 */ /* 0x000fce00078e00ff */
.L_x_30896:
[----:B------:R-:W0:Y:S01]  /*1ad0*/  @P0 LDC.64 R26, c[0x0][0x388] ;  /* 0x0000e200ff1a0b82 */ /* 0x000e220000000a00 */
[----:B------:R-:W-:Y:S01]  /*1ae0*/  SHF.R.S32.HI R29, RZ, 0x1f, R25 ;  /* 0x0000001fff1d7819 */ /* 0x000fe20000011419 */
[----:B------:R-:W-:Y:S01]  /*1af0*/  IMAD.MOV.U32 R30, RZ, RZ, RZ ;  /* 0x000000ffff1e7224 */ /* 0x000fe200078e00ff */
        /* <DEDUP_REMOVED lines=24> */
.L_x_30849:
[----:B------:R-:W-:Y:S01]  /*1c80*/  MOV R65, R33 ;  /* 0x0000002100417202 */ /* 0x000fe20000000f00 */
[----:B------:R-:W-:-:S07]  /*1c90*/  IMAD.MOV.U32 R9, RZ, RZ, R25 ;  /* 0x000000ffff097224 */ /* 0x000fce00078e0019 */
.L_x_30850:
[----:B------:R-:W-:Y:S05]  /*1ca0*/  BSYNC.RECONVERGENT B0 ;  /* 0x0000000000007941 */ /* 0x000fea0003800200 */
.L_x_30848:
        /* <DEDUP_REMOVED lines=9> */
.L_x_30852:
[----:B------:R-:W-:Y:S01]  /*1d40*/  MOV R24, R65 ;  /* 0x0000004100187202 */ /* 0x000fe20000000f00 */
[----:B------:R-:W-:Y:S02]  /*1d50*/  IMAD.MOV.U32 R26, RZ, RZ, R9 ;  /* 0x000000ffff1a7224 */ /* 0x000fe400078e0009 */
[----:B------:R-:W-:Y:S02]  /*1d60*/  IMAD.MOV.U32 R65, RZ, RZ, R64 ;  /* 0x000000ffff417224 */ /* 0x000fe400078e0040 */
[----:B------:R-:W-:-:S07]  /*1d70*/  IMAD.MOV.U32 R9, RZ, RZ, R8 ;  /* 0x000000ffff097224 */ /* 0x000fce00078e0008 */
.L_x_30853:
[----:B------:R-:W-:Y:S05]  /*1d80*/  BSYNC.RECONVERGENT B0 ;  /* 0x0000000000007941 */ /* 0x000fea0003800200 */
.L_x_30851:
        /* <DEDUP_REMOVED lines=11> */
.L_x_30855:
[----:B------:R-:W-:Y:S01]  /*1e40*/  MOV R27, R24 ;  /* 0x00000018001b7202 */ /* 0x000fe20000000f00 */
[----:B------:R-:W-:Y:S02]  /*1e50*/  IMAD.MOV.U32 R29, RZ, RZ, R26 ;  /* 0x000000ffff1d7224 */ /* 0x000fe400078e001a */
[----:B------:R-:W-:Y:S02]  /*1e60*/  IMAD.MOV.U32 R64, RZ, RZ, R63 ;  /* 0x000000ffff407224 */ /* 0x000fe400078e003f */
[----:B------:R-:W-:-:S07]  /*1e70*/  IMAD.MOV.U32 R8, RZ, RZ, R11 ;  /* 0x000000ffff087224 */ /* 0x000fce00078e000b */
.L_x_30856:
[----:B------:R-:W-:Y:S05]  /*1e80*/  BSYNC.RECONVERGENT B0 ;  /* 0x0000000000007941 */ /* 0x000fea0003800200 */
.L_x_30854:
        /* <DEDUP_REMOVED lines=11> */
.L_x_30858:
[----:B------:R-:W-:Y:S01]  /*1f40*/  MOV R24, R27 ;  /* 0x0000001b00187202 */ /* 0x000fe20000000f00 */
[----:B------:R-:W-:Y:S02]  /*1f50*/  IMAD.MOV.U32 R26, RZ, RZ, R29 ;  /* 0x000000ffff1a7224 */ /* 0x000fe400078e001d */
[----:B------:R-:W-:Y:S02]  /*1f60*/  IMAD.MOV.U32 R63, RZ, RZ, R62 ;  /* 0x000000ffff3f7224 */ /* 0x000fe400078e003e */
[----:B------:R-:W-:-:S07]  /*1f70*/  IMAD.MOV.U32 R11, RZ, RZ, R10 ;  /* 0x000000ffff0b7224 */ /* 0x000fce00078e000a */
.L_x_30859:
[----:B------:R-:W-:Y:S05]  /*1f80*/  BSYNC.RECONVERGENT B0 ;  /* 0x0000000000007941 */ /* 0x000fea0003800200 */
.L_x_30857:
        /* <DEDUP_REMOVED lines=11> */
.L_x_30861:
[----:B------:R-:W-:Y:S01]  /*2040*/  MOV R27, R24 ;  /* 0x00000018001b7202 */ /* 0x000fe20000000f00 */
[----:B------:R-:W-:Y:S02]  /*2050*/  IMAD.MOV.U32 R29, RZ, RZ, R26 ;  /* 0x000000ffff1d7224 */ /* 0x000fe400078e001a */
[----:B------:R-:W-:Y:S02]  /*2060*/  IMAD.MOV.U32 R62, RZ, RZ, R61 ;  /* 0x000000ffff3e7224 */ /* 0x000fe400078e003d */
[----:B------:R-:W-:-:S07]  /*2070*/  IMAD.MOV.U32 R10, RZ, RZ, R13 ;  /* 0x000000ffff0a7224 */ /* 0x000fce00078e000d */
.L_x_30862:
[----:B------:R-:W-:Y:S05]  /*2080*/  BSYNC.RECONVERGENT B0 ;  /* 0x0000000000007941 */ /* 0x000fea0003800200 */
.L_x_30860:
        /* <DEDUP_REMOVED lines=11> */
.L_x_30864:
[----:B------:R-:W-:Y:S01]  /*2140*/  MOV R24, R27 ;  /* 0x0000001b00187202 */ /* 0x000fe20000000f00 */
[----:B------:R-:W-:Y:S02]  /*2150*/  IMAD.MOV.U32 R26, RZ, RZ, R29 ;  /* 0x000000ffff1a7224 */ /* 0x000fe400078e001d */
[----:B------:R-:W-:Y:S02]  /*2160*/  IMAD.MOV.U32 R61, RZ, RZ, R60 ;  /* 0x000000ffff3d7224 */ /* 0x000fe400078e003c */
[----:B------:R-:W-:-:S07]  /*2170*/  IMAD.MOV.U32 R13, RZ, RZ, R12 ;  /* 0x000000ffff0d7224 */ /* 0x000fce00078e000c */
.L_x_30865:
[----:B------:R-:W-:Y:S05]  /*2180*/  BSYNC.RECONVERGENT B0 ;  /* 0x0000000000007941 */ /* 0x000fea0003800200 */
.L_x_30863:
        /* <DEDUP_REMOVED lines=11> */
.L_x_30867:
[----:B------:R-:W-:Y:S01]  /*2240*/  MOV R27, R24 ;  /* 0x00000018001b7202 */ /* 0x000fe20000000f00 */
[----:B------:R-:W-:Y:S02]  /*2250*/  IMAD.MOV.U32 R29, RZ, RZ, R26 ;  /* 0x000000ffff1d7224 */ /* 0x000fe400078e001a */
[----:B------:R-:W-:Y:S02]  /*2260*/  IMAD.MOV.U32 R60, RZ, RZ, R59 ;  /* 0x000000ffff3c7224 */ /* 0x000fe400078e003b */
[----:B------:R-:W-:-:S07]  /*2270*/  IMAD.MOV.U32 R12, RZ, RZ, R15 ;  /* 0x000000ffff0c7224 */ /* 0x000fce00078e000f */
.L_x_30868:
[----:B------:R-:W-:Y:S05]  /*2280*/  BSYNC.RECONVERGENT B0 ;  /* 0x0000000000007941 */ /* 0x000fea0003800200 */
.L_x_30866:
        /* <DEDUP_REMOVED lines=11> */
.L_x_30870:
[----:B------:R-:W-:Y:S01]  /*2340*/  MOV R24, R27 ;  /* 0x0000001b00187202 */ /* 0x000fe20000000f00 */
[----:B------:R-:W-:Y:S02]  /*2350*/  IMAD.MOV.U32 R26, RZ, RZ, R29 ;  /* 0x000000ffff1a7224 */ /* 0x000fe400078e001d */
[----:B------:R-:W-:Y:S02]  /*2360*/  IMAD.MOV.U32 R59, RZ, RZ, R58 ;  /* 0x000000ffff3b7224 */ /* 0x000fe400078e003a */
[----:B------:R-:W-:-:S07]  /*2370*/  IMAD.MOV.U32 R15, RZ, RZ, R14 ;  /* 0x000000ffff0f7224 */ /* 0x000fce00078e000e */
.L_x_30871:
[----:B------:R-:W-:Y:S05]  /*2380*/  BSYNC.RECONVERGENT B0 ;  /* 0x0000000000007941 */ /* 0x000fea0003800200 */
.L_x_30869:
        /* <DEDUP_REMOVED lines=11> */
.L_x_30873:
[----:B------:R-:W-:Y:S01]  /*2440*/  MOV R27, R24 ;  /* 0x00000018001b7202 */ /* 0x000fe20000000f00 */
[----:B------:R-:W-:Y:S02]  /*2450*/  IMAD.MOV.U32 R29, RZ, RZ, R26 ;  /* 0x000000ffff1d7224 */ /* 0x000fe400078e001a */
[----:B------:R-:W-:Y:S02]  /*2460*/  IMAD.MOV.U32 R58, RZ, RZ, R57 ;  /* 0x000000ffff3a7224 */ /* 0x000fe400078e0039 */
[----:B------:R-:W-:-:S07]  /*2470*/  IMAD.MOV.U32 R14, RZ, RZ, R17 ;  /* 0x000000ffff0e7224 */ /* 0x000fce00078e0011 */
.L_x_30874:
[----:B------:R-:W-:Y:S05]  /*2480*/  BSYNC.RECONVERGENT B0 ;  /* 0x0000000000007941 */ /* 0x000fea0003800200 */
.L_x_30872:
        /* <DEDUP_REMOVED lines=11> */
.L_x_30876:
[----:B------:R-:W-:Y:S01]  /*2540*/  MOV R24, R27 ;  /* 0x0000001b00187202 */ /* 0x000fe20000000f00 */
[----:B------:R-:W-:Y:S02]  /*2550*/  IMAD.MOV.U32 R26, RZ, RZ, R29 ;  /* 0x000000ffff1a7224 */ /* 0x000fe400078e001d */
[----:B------:R-:W-:Y:S02]  /*2560*/  IMAD.MOV.U32 R57, RZ, RZ, R56 ;  /* 0x000000ffff397224 */ /* 0x000fe400078e0038 */
[----:B------:R-:W-:-:S07]  /*2570*/  IMAD.MOV.U32 R17, RZ, RZ, R16 ;  /* 0x000000ffff117224 */ /* 0x000fce00078e0010 */
.L_x_30877:
[----:B------:R-:W-:Y:S05]  /*2580*/  BSYNC.RECONVERGENT B0 ;  /* 0x0000000000007941 */ /* 0x000fea0003800200 */
.L_x_30875:
        /* <DEDUP_REMOVED lines=11> */
.L_x_30879:
[----:B------:R-:W-:Y:S01]  /*2640*/  MOV R27, R24 ;  /* 0x00000018001b7202 */ /* 0x000fe20000000f00 */
[----:B------:R-:W-:Y:S02]  /*2650*/  IMAD.MOV.U32 R29, RZ, RZ, R26 ;  /* 0x000000ffff1d7224 */ /* 0x000fe400078e001a */
[----:B------:R-:W-:Y:S02]  /*2660*/  IMAD.MOV.U32 R56, RZ, RZ, R23 ;  /* 0x000000ffff387224 */ /* 0x000fe400078e0017 */
[----:B------:R-:W-:-:S07]  /*2670*/  IMAD.MOV.U32 R16, RZ, RZ, R19 ;  /* 0x000000ffff107224 */ /* 0x000fce00078e0013 */
.L_x_30880:
[----:B------:R-:W-:Y:S05]  /*2680*/  BSYNC.RECONVERGENT B0 ;  /* 0x0000000000007941 */ /* 0x000fea0003800200 */
.L_x_30878:
        /* <DEDUP_REMOVED lines=11> */
.L_x_30882:
[----:B------:R-:W-:Y:S01]  /*2740*/  MOV R24, R27 ;  /* 0x0000001b00187202 */ /* 0x000fe20000000f00 */
[----:B------:R-:W-:Y:S02]  /*2750*/  IMAD.MOV.U32 R26, RZ, RZ, R29 ;  /* 0x000000ffff1a7224 */ /* 0x000fe400078e001d */
[----:B------:R-:W-:Y:S02]  /*2760*/  IMAD.MOV.U32 R23, RZ, RZ, R22 ;  /* 0x000000ffff177224 */ /* 0x000fe400078e0016 */
[----:B------:R-:W-:-:S07]  /*2770*/  IMAD.MOV.U32 R19, RZ, RZ, R18 ;  /* 0x000000ffff137224 */ /* 0x000fce00078e0012 */
.L_x_30883:
[----:B------:R-:W-:Y:S05]  /*2780*/  BSYNC.RECONVERGENT B0 ;  /* 0x0000000000007941 */ /* 0x000fea0003800200 */
.L_x_30881:
        /* <DEDUP_REMOVED lines=11> */
.L_x_30885:
[----:B------:R-:W-:Y:S01]  /*2840*/  MOV R27, R24 ;  /* 0x00000018001b7202 */ /* 0x000fe20000000f00 */
[----:B------:R-:W-:Y:S02]  /*2850*/  IMAD.MOV.U32 R29, RZ, RZ, R26 ;  /* 0x000000ffff1d7224 */ /* 0x000fe400078e001a */
[----:B------:R-:W-:Y:S02]  /*2860*/  IMAD.MOV.U32 R22, RZ, RZ, R7 ;  /* 0x000000ffff167224 */ /* 0x000fe400078e0007 */
[----:B------:R-:W-:-:S07]  /*2870*/  IMAD.MOV.U32 R18, RZ, RZ, R21 ;  /* 0x000000ffff127224 */ /* 0x000fce00078e0015 */
.L_x_30886:
[----:B------:R-:W-:Y:S05]  /*2880*/  BSYNC.RECONVERGENT B0 ;  /* 0x0000000000007941 */ /* 0x000fea0003800200 */
.L_x_30884:
        /* <DEDUP_REMOVED lines=11> */
.L_x_30888:
[----:B------:R-:W-:Y:S01]  /*2940*/  MOV R24, R27 ;  /* 0x0000001b00187202 */ /* 0x000fe20000000f00 */
[----:B------:R-:W-:Y:S02]  /*2950*/  IMAD.MOV.U32 R26, RZ, RZ, R29 ;  /* 0x000000ffff1a7224 */ /* 0x000fe400078e001d */
[----:B------:R-:W-:Y:S02]  /*2960*/  IMAD.MOV.U32 R7, RZ, RZ, R6 ;  /* 0x000000ffff077224 */ /* 0x000fe400078e0006 */
[----:B------:R-:W-:-:S07]  /*2970*/  IMAD.MOV.U32 R21, RZ, RZ, R20 ;  /* 0x000000ffff157224 */ /* 0x000fce00078e0014 */
.L_x_30889:
[----:B------:R-:W-:Y:S05]  /*2980*/  BSYNC.RECONVERGENT B0 ;  /* 0x0000000000007941 */ /* 0x000fea0003800200 */
.L_x_30887:
        /* <DEDUP_REMOVED lines=11> */
.L_x_30891:
[----:B------:R-:W-:Y:S01]  /*2a40*/  MOV R27, R24 ;  /* 0x00000018001b7202 */ /* 0x000fe20000000f00 */
[----:B------:R-:W-:Y:S02]  /*2a50*/  IMAD.MOV.U32 R29, RZ, RZ, R26 ;  /* 0x000000ffff1d7224 */ /* 0x000fe400078e001a */
[----:B------:R-:W-:Y:S02]  /*2a60*/  IMAD.MOV.U32 R6, RZ, RZ, R3 ;  /* 0x000000ffff067224 */ /* 0x000fe400078e0003 */
[----:B------:R-:W-:-:S07]  /*2a70*/  IMAD.MOV.U32 R20, RZ, RZ, R5 ;  /* 0x000000ffff147224 */ /* 0x000fce00078e0005 */
.L_x_30892:
[----:B------:R-:W-:Y:S05]  /*2a80*/  BSYNC.RECONVERGENT B0 ;  /* 0x0000000000007941 */ /* 0x000fea0003800200 */
.L_x_30890:
        /* <DEDUP_REMOVED lines=9> */
.L_x_30894:
[----:B------:R-:W-:Y:S01]  /*2b20*/  IMAD.MOV.U32 R3, RZ, RZ, R2 ;  /* 0x000000ffff037224 */ /* 0x000fe200078e0002 */
[----:B------:R-:W-:Y:S01]  /*2b30*/  MOV R2, R27 ;  /* 0x0000001b00027202 */ /* 0x000fe20000000f00 */
[----:B------:R-:W-:Y:S02]  /*2b40*/  IMAD.MOV.U32 R5, RZ, RZ, R4 ;  /* 0x000000ffff057224 */ /* 0x000fe400078e0004 */
[----:B------:R-:W-:-:S07]  /*2b50*/  IMAD.MOV.U32 R4, RZ, RZ, R29 ;  /* 0x000000ffff047224 */ /* 0x000fce00078e001d */
.L_x_30895:
[----:B------:R-:W-:Y:S05]  /*2b60*/  BSYNC.RECONVERGENT B0 ;  /* 0x0000000000007941 */ /* 0x000fea0003800200 */
.L_x_30893:
[----:B------:R-:W-:Y:S02]  /*2b70*/  VIADD R25, R25, 0x80 ;  /* 0x0000008019197836 */ /* 0x000fe40000000000 */
[----:B------:R-:W-:-:S03]  /*2b80*/  IMAD.MOV.U32 R24, RZ, RZ, R66 ;  /* 0x000000ffff187224 */ /* 0x000fc600078e0042 */
[----:B------:R-:W-:-:S13]  /*2b90*/  ISETP.GE.AND P1, PT, R25, R0, PT ;  /* 0x000000001900720c */ /* 0x000fda0003f26270 */
[----:B------:R-:W-:Y:S05]  /*2ba0*/  @!P1 BRA `(.L_x_30896) ;  /* 0xffffffec00c89947 */ /* 0x000fea000383ffff */
.L_x_30847:
[----:B------:R-:W-:Y:S05]  /*2bb0*/  BSYNC.RECONVERGENT B1 ;  /* 0x0000000000017941 */ /* 0x000fea0003800200 */
.L_x_30794:
[----:B------:R-:W0:Y:S01]  /*2bc0*/  S2R R75, SR_LANEID ;  /* 0x00000000004b7919 */ /* 0x000e220000000000 */
[----:B------:R-:W-:Y:S01]  /*2bd0*/  BSSY.RECONVERGENT B0, `(.L_x_30897) ;  /* 0x0000143000007945 */ /* 0x000fe20003800200 */
[C---:B------:R-:W-:Y:S01]  /*2be0*/  IADD3 R0, PT, PT, R1.reuse, 0x48, RZ ;  /* 0x0000004801007810 */ /* 0x040fe20007ffe0ff */
[----:B------:R-:W-:Y:S01]  /*2bf0*/  VIADD R68, R1, 0x50 ;  /* 0x0000005001447836 */ /* 0x000fe20000000000 */
        /* <DEDUP_REMOVED lines=8> */
[----:B------:R-:W4:Y:S01]  /*2c80*/  SHFL.DOWN PT, R33, R17, 0x1, 0x1f ;  /* 0x08201f0011217f89 */ /* 0x000f2200000e0000 */
[----:B0-----:R-:W-:-:S03]  /*2c90*/  ISETP.GT.AND P0, PT, R75, 0x1e, PT ;  /* 0x0000001e4b00780c */ /* 0x001fc60003f04270 */
[----:B------:R-:W-:Y:S04]  /*2ca0*/  SHFL.DOWN PT, R34, R14, 0x1, 0x1f ;  /* 0x08201f000e227f89 */ /* 0x000fe800000e0000 */
[----:B------:R-:W0:Y:S04]  /*2cb0*/  SHFL.DOWN PT, R35, R15, 0x1, 0x1f ;  /* 0x08201f000f237f89 */ /* 0x000e2800000e0000 */
        /* <DEDUP_REMOVED lines=25> */
[----:B--2---:R1:W-:Y:S04]  /*2e50*/  STL.64 [R1+0x10], R28 ;  /* 0x0000101c01007387 */ /* 0x0043e80000100a00 */
[----:B---3--:R1:W-:Y:S04]  /*2e60*/  STL.64 [R1+0x18], R30 ;  /* 0x0000181e01007387 */ /* 0x0083e80000100a00 */
[----:B----4-:R1:W-:Y:S04]  /*2e70*/  STL.64 [R1+0x20], R32 ;  /* 0x0000202001007387 */ /* 0x0103e80000100a00 */
[----:B0-----:R1:W-:Y:S04]  /*2e80*/  STL.64 [R1+0x28], R34 ;  /* 0x0000282201007387 */ /* 0x0013e80000100a00 */
        /* <DEDUP_REMOVED lines=14> */
[----:B-1----:R-:W-:-:S03]  /*2f70*/  IMAD.MOV.U32 R30, RZ, RZ, R0 ;  /* 0x000000ffff1e7224 */ /* 0x002fc600078e0000 */
        /* <DEDUP_REMOVED lines=11> */
.L_x_30944:
        /* <DEDUP_REMOVED lines=20> */
.L_x_30900:
[----:B------:R-:W-:Y:S01]  /*3170*/  MOV R2, R9 ;  /* 0x0000000900027202 */ /* 0x000fe20000000f00 */
[----:B------:R-:W-:Y:S02]  /*3180*/  IMAD.MOV.U32 R4, RZ, RZ, R65 ;  /* 0x000000ffff047224 */ /* 0x000fe400078e0041 */
[----:B------:R-:W-:Y:S02]  /*3190*/  IMAD.MOV.U32 R9, RZ, RZ, R8 ;  /* 0x000000ffff097224 */ /* 0x000fe400078e0008 */
[----:B------:R-:W-:-:S07]  /*31a0*/  IMAD.MOV.U32 R65, RZ, RZ, R64 ;  /* 0x000000ffff417224 */ /* 0x000fce00078e0040 */
.L_x_30901:
[----:B------:R-:W-:Y:S05]  /*31b0*/  BSYNC.RECONVERGENT B1 ;  /* 0x0000000000017941 */ /* 0x000fea0003800200 */
.L_x_30899:
        /* <DEDUP_REMOVED lines=11> */
.L_x_30903:
[----:B------:R-:W-:Y:S01]  /*3270*/  MOV R27, R2 ;  /* 0x00000002001b7202 */ /* 0x000fe20000000f00 */
[----:B------:R-:W-:Y:S02]  /*3280*/  IMAD.MOV.U32 R29, RZ, RZ, R4 ;  /* 0x000000ffff1d7224 */ /* 0x000fe400078e0004 */
[----:B------:R-:W-:Y:S02]  /*3290*/  IMAD.MOV.U32 R8, RZ, RZ, R11 ;  /* 0x000000ffff087224 */ /* 0x000fe400078e000b */
[----:B------:R-:W-:-:S07]  /*32a0*/  IMAD.MOV.U32 R64, RZ, RZ, R63 ;  /* 0x000000ffff407224 */ /* 0x000fce00078e003f */
.L_x_30904:
[----:B------:R-:W-:Y:S05]  /*32b0*/  BSYNC.RECONVERGENT B1 ;  /* 0x0000000000017941 */ /* 0x000fea0003800200 */
.L_x_30902:
        /* <DEDUP_REMOVED lines=11> */
.L_x_30906:
[----:B------:R-:W-:Y:S01]  /*3370*/  MOV R2, R27 ;  /* 0x0000001b00027202 */ /* 0x000fe20000000f00 */
[----:B------:R-:W-:Y:S02]  /*3380*/  IMAD.MOV.U32 R4, RZ, RZ, R29 ;  /* 0x000000ffff047224 */ /* 0x000fe400078e001d */
[----:B------:R-:W-:Y:S02]  /*3390*/  IMAD.MOV.U32 R11, RZ, RZ, R10 ;  /* 0x000000ffff0b7224 */ /* 0x000fe400078e000a */
[----:B------:R-:W-:-:S07]  /*33a0*/  IMAD.MOV.U32 R63, RZ, RZ, R62 ;  /* 0x000000ffff3f7224 */ /* 0x000fce00078e003e */
.L_x_30907:
[----:B------:R-:W-:Y:S05]  /*33b0*/  BSYNC.RECONVERGENT B1 ;  /* 0x0000000000017941 */ /* 0x000fea0003800200 */
.L_x_30905:
        /* <DEDUP_REMOVED lines=11> */
.L_x_30909:
[----:B------:R-:W-:Y:S01]  /*3470*/  MOV R27, R2 ;  /* 0x00000002001b7202 */ /* 0x000fe20000000f00 */
[----:B------:R-:W-:Y:S02]  /*3480*/  IMAD.MOV.U32 R29, RZ, RZ, R4 ;  /* 0x000000ffff1d7224 */ /* 0x000fe400078e0004 */
[----:B------:R-:W-:Y:S02]  /*3490*/  IMAD.MOV.U32 R10, RZ, RZ, R13 ;  /* 0x000000ffff0a7224 */ /* 0x000fe400078e000d */
[----:B------:R-:W-:-:S07]  /*34a0*/  IMAD.MOV.U32 R62, RZ, RZ, R61 ;  /* 0x000000ffff3e7224 */ /* 0x000fce00078e003d */
.L_x_30910:
[----:B------:R-:W-:Y:S05]  /*34b0*/  BSYNC.RECONVERGENT B1 ;  /* 0x0000000000017941 */ /* 0x000fea0003800200 */
.L_x_30908:
        /* <DEDUP_REMOVED lines=11> */
.L_x_30912:
[----:B------:R-:W-:Y:S01]  /*3570*/  MOV R2, R27 ;  /* 0x0000001b00027202 */ /* 0x000fe20000000f00 */
[----:B------:R-:W-:Y:S02]  /*3580*/  IMAD.MOV.U32 R4, RZ, RZ, R29 ;  /* 0x000000ffff047224 */ /* 0x000fe400078e001d */
[----:B------:R-:W-:Y:S02]  /*3590*/  IMAD.MOV.U32 R13, RZ, RZ, R12 ;  /* 0x000000ffff0d7224 */ /* 0x000fe400078e000c */
[----:B------:R-:W-:-:S07]  /*35a0*/  IMAD.MOV.U32 R61, RZ, RZ, R60 ;  /* 0x000000ffff3d7224 */ /* 0x000fce00078e003c */
.L_x_30913:
[----:B------:R-:W-:Y:S05]  /*35b0*/  BSYNC.RECONVERGENT B1 ;  /* 0x0000000000017941 */ /* 0x000fea0003800200 */
.L_x_30911:
        /* <DEDUP_REMOVED lines=11> */
.L_x_30915:
[----:B------:R-:W-:Y:S01]  /*3670*/  MOV R27, R2 ;  /* 0x00000002001b7202 */ /* 0x000fe20000000f00 */
[----:B------:R-:W-:Y:S02]  /*3680*/  IMAD.MOV.U32 R29, RZ, RZ, R4 ;  /* 0x000000ffff1d7224 */ /* 0x000fe400078e0004 */
[----:B------:R-:W-:Y:S02]  /*3690*/  IMAD.MOV.U32 R12, RZ, RZ, R15 ;  /* 0x000000ffff0c7224 */ /* 0x000fe400078e000f */
[----:B------:R-:W-:-:S07]  /*36a0*/  IMAD.MOV.U32 R60, RZ, RZ, R59 ;  /* 0x000000ffff3c7224 */ /* 0x000fce00078e003b */
.L_x_30916:
[----:B------:R-:W-:Y:S05]  /*36b0*/  BSYNC.RECONVERGENT B1 ;  /* 0x0000000000017941 */ /* 0x000fea0003800200 */
.L_x_30914:
        /* <DEDUP_REMOVED lines=11> */
.L_x_30918:
[----:B------:R-:W-:Y:S01]  /*3770*/  MOV R2, R27 ;  /* 0x0000001b00027202 */ /* 0x000fe20000000f00 */
[----:B------:R-:W-:Y:S02]  /*3780*/  IMAD.MOV.U32 R4, RZ, RZ, R29 ;  /* 0x000000ffff047224 */ /* 0x000fe400078e001d */
[----:B------:R-:W-:Y:S02]  /*3790*/  IMAD.MOV.U32 R15, RZ, RZ, R14 ;  /* 0x000000ffff0f7224 */ /* 0x000fe400078e000e */
[----:B------:R-:W-:-:S07]  /*37a0*/  IMAD.MOV.U32 R59, RZ, RZ, R58 ;  /* 0x000000ffff3b7224 */ /* 0x000fce00078e003a */
.L_x_30919:
[----:B------:R-:W-:Y:S05]  /*37b0*/  BSYNC.RECONVERGENT B1 ;  /* 0x0000000000017941 */ /* 0x000fea0003800200 */
.L_x_30917:
        /* <DEDUP_REMOVED lines=11> */
.L_x_30921:
[----:B------:R-:W-:Y:S01]  /*3870*/  MOV R27, R2 ;  /* 0x00000002001b7202 */ /* 0x000fe20000000f00 */
[----:B------:R-:W-:Y:S02]  /*3880*/  IMAD.MOV.U32 R29, RZ, RZ, R4 ;  /* 0x000000ffff1d7224 */ /* 0x000fe400078e0004 */
[----:B------:R-:W-:Y:S02]  /*3890*/  IMAD.MOV.U32 R14, RZ, RZ, R17 ;  /* 0x000000ffff0e7224 */ /* 0x000fe400078e0011 */
[----:B------:R-:W-:-:S07]  /*38a0*/  IMAD.MOV.U32 R58, RZ, RZ, R57 ;  /* 0x000000ffff3a7224 */ /* 0x000fce00078e0039 */
.L_x_30922:
[----:B------:R-:W-:Y:S05]  /*38b0*/  BSYNC.RECONVERGENT B1 ;  /* 0x0000000000017941 */ /* 0x000fea0003800200 */
.L_x_30920:
        /* <DEDUP_REMOVED lines=11> */
.L_x_30924:
[----:B------:R-:W-:Y:S01]  /*3970*/  MOV R2, R27 ;  /* 0x0000001b00027202 */ /* 0x000fe20000000f00 */
[----:B------:R-:W-:Y:S02]  /*3980*/  IMAD.MOV.U32 R4, RZ, RZ, R29 ;  /* 0x000000ffff047224 */ /* 0x000fe400078e001d */
[----:B------:R-:W-:Y:S02]  /*3990*/  IMAD.MOV.U32 R17, RZ, RZ, R16 ;  /* 0x000000ffff117224 */ /* 0x000fe400078e0010 */
[----:B------:R-:W-:-:S07]  /*39a0*/  IMAD.MOV.U32 R57, RZ, RZ, R56 ;  /* 0x000000ffff397224 */ /* 0x000fce00078e0038 */
.L_x_30925:
[----:B------:R-:W-:Y:S05]  /*39b0*/  BSYNC.RECONVERGENT B1 ;  /* 0x0000000000017941 */ /* 0x000fea0003800200 */
.L_x_30923:
        /* <DEDUP_REMOVED lines=11> */
.L_x_30927:
[----:B------:R-:W-:Y:S01]  /*3a70*/  MOV R27, R2 ;  /* 0x00000002001b7202 */ /* 0x000fe20000000f00 */
[----:B------:R-:W-:Y:S02]  /*3a80*/  IMAD.MOV.U32 R29, RZ, RZ, R4 ;  /* 0x000000ffff1d7224 */ /* 0x000fe400078e0004 */
[----:B------:R-:W-:Y:S02]  /*3a90*/  IMAD.MOV.U32 R16, RZ, RZ, R19 ;  /* 0x000000ffff107224 */ /* 0x000fe400078e0013 */
[----:B------:R-:W-:-:S07]  /*3aa0*/  IMAD.MOV.U32 R56, RZ, RZ, R23 ;  /* 0x000000ffff387224 */ /* 0x000fce00078e0017 */
.L_x_30928:
[----:B------:R-:W-:Y:S05]  /*3ab0*/  BSYNC.RECONVERGENT B1 ;  /* 0x0000000000017941 */ /* 0x000fea0003800200 */
.L_x_30926:
        /* <DEDUP_REMOVED lines=11> */
.L_x_30930:
[----:B------:R-:W-:Y:S01]  /*3b70*/  MOV R2, R27 ;  /* 0x0000001b00027202 */ /* 0x000fe20000000f00 */
[----:B------:R-:W-:Y:S02]  /*3b80*/  IMAD.MOV.U32 R4, RZ, RZ, R29 ;  /* 0x000000ffff047224 */ /* 0x000fe400078e001d */
[----:B------:R-:W-:Y:S02]  /*3b90*/  IMAD.MOV.U32 R19, RZ, RZ, R18 ;  /* 0x000000ffff137224 */ /* 0x000fe400078e0012 */
[----:B------:R-:W-:-:S07]  /*3ba0*/  IMAD.MOV.U32 R23, RZ, RZ, R22 ;  /* 0x000000ffff177224 */ /* 0x000fce00078e0016 */
.L_x_30931:
[----:B------:R-:W-:Y:S05]  /*3bb0*/  BSYNC.RECONVERGENT B1 ;  /* 0x0000000000017941 */ /* 0x000fea0003800200 */
.L_x_30929:
        /* <DEDUP_REMOVED lines=11> */
.L_x_30933:
[----:B------:R-:W-:Y:S01]  /*3c70*/  MOV R27, R2 ;  /* 0x00000002001b7202 */ /* 0x000fe20000000f00 */
[----:B------:R-:W-:Y:S02]  /*3c80*/  IMAD.MOV.U32 R29, RZ, RZ, R4 ;  /* 0x000000ffff1d7224 */ /* 0x000fe400078e0004 */
[----:B------:R-:W-:Y:S02]  /*3c90*/  IMAD.MOV.U32 R18, RZ, RZ, R21 ;  /* 0x000000ffff127224 */ /* 0x000fe400078e0015 */
[----:B------:R-:W-:-:S07]  /*3ca0*/  IMAD.MOV.U32 R22, RZ, RZ, R7 ;  /* 0x000000ffff167224 */ /* 0x000fce00078e0007 */
.L_x_30934:
[----:B------:R-:W-:Y:S05]  /*3cb0*/  BSYNC.RECONVERGENT B1 ;  /* 0x0000000000017941 */ /* 0x000fea0003800200 */
.L_x_30932:
        /* <DEDUP_REMOVED lines=11> */
.L_x_30936:
[----:B------:R-:W-:Y:S01]  /*3d70*/  MOV R2, R27 ;  /* 0x0000001b00027202 */ /* 0x000fe20000000f00 */
[----:B------:R-:W-:Y:S02]  /*3d80*/  IMAD.MOV.U32 R4, RZ, RZ, R29 ;  /* 0x000000ffff047224 */ /* 0x000fe400078e001d */
[----:B------:R-:W-:Y:S02]  /*3d90*/  IMAD.MOV.U32 R21, RZ, RZ, R20 ;  /* 0x000000ffff157224 */ /* 0x000fe400078e0014 */
[----:B------:R-:W-:-:S07]  /*3da0*/  IMAD.MOV.U32 R7, RZ, RZ, R6 ;  /* 0x000000ffff077224 */ /* 0x000fce00078e0006 */
.L_x_30937:
[----:B------:R-:W-:Y:S05]  /*3db0*/  BSYNC.RECONVERGENT B1 ;  /* 0x0000000000017941 */ /* 0x000fea0003800200 */
.L_x_30935:
        /* <DEDUP_REMOVED lines=11> */
.L_x_30939:
[----:B------:R-:W-:Y:S01]  /*3e70*/  MOV R27, R2 ;  /* 0x00000002001b7202 */ /* 0x000fe20000000f00 */
[----:B------:R-:W-:Y:S02]  /*3e80*/  IMAD.MOV.U32 R20, RZ, RZ, R5 ;  /* 0x000000ffff147224 */ /* 0x000fe400078e0005 */
[----:B------:R-:W-:Y:S02]  /*3e90*/  IMAD.MOV.U32 R28, RZ, RZ, R4 ;  /* 0x000000ffff1c7224 */ /* 0x000fe400078e0004 */
[----:B------:R-:W-:-:S07]  /*3ea0*/  IMAD.MOV.U32 R6, RZ, RZ, R3 ;  /* 0x000000ffff067224 */ /* 0x000fce00078e0003 */
.L_x_30940:
[----:B------:R-:W-:Y:S05]  /*3eb0*/  BSYNC.RECONVERGENT B1 ;  /* 0x0000000000017941 */ /* 0x000fea0003800200 */
.L_x_30938:
        /* <DEDUP_REMOVED lines=11> */
.L_x_30942:
[----:B------:R-:W-:Y:S01]  /*3f70*/  MOV R5, R24 ;  /* 0x0000001800057202 */ /* 0x000fe20000000f00 */
[----:B------:R-:W-:Y:S01]  /*3f80*/  IMAD.MOV.U32 R3, RZ, RZ, R25 ;  /* 0x000000ffff037224 */ /* 0x000fe200078e0019 */
[----:B------:R-:W-:Y:S01]  /*3f90*/  MOV R24, R27 ;  /* 0x0000001b00187202 */ /* 0x000fe20000000f00 */
[----:B------:R-:W-:Y:S02]  /*3fa0*/  IMAD.MOV.U32 R4, RZ, RZ, R27 ;  /* 0x000000ffff047224 */ /* 0x000fe400078e001b */
[--C-:B------:R-:W-:Y:S02]  /*3fb0*/  IMAD.MOV.U32 R2, RZ, RZ, R28.reuse ;  /* 0x000000ffff027224 */ /* 0x100fe400078e001c */
[----:B------:R-:W-:-:S07]  /*3fc0*/  IMAD.MOV.U32 R25, RZ, RZ, R28 ;  /* 0x000000ffff197224 */ /* 0x000fce00078e001c */
.L_x_30943:
[----:B------:R-:W-:Y:S05]  /*3fd0*/  BSYNC.RECONVERGENT B1 ;  /* 0x0000000000017941 */ /* 0x000fea0003800200 */
.L_x_30941:
[----:B------:R-:W-:Y:S01]  /*3fe0*/  VIADD R30, R30, 0x4 ;  /* 0x000000041e1e7836 */ /* 0x000fe20000000000 */
[----:B------:R-:W-:Y:S06]  /*3ff0*/  @P1 BRA `(.L_x_30944) ;  /* 0xfffffff0000c1947 */ /* 0x000fec000383ffff */
.L_x_30898:
[----:B------:R-:W-:Y:S05]  /*4000*/  BSYNC.RECONVERGENT B0 ;  /* 0x0000000000007941 */ /* 0x000fea0003800200 */
.L_x_30897:
[----:B-1----:R-:W-:Y:S01]  /*4010*/  SHFL.DOWN PT, R26, R4, 0x2, 0x1f ;  /* 0x08401f00041a7f89 */ /* 0x002fe200000e0000 */
        /* <DEDUP_REMOVED lines=55> */
[----:B0-----:R-:W-:-:S03]  /*4390*/  IMAD.MOV.U32 R30, RZ, RZ, R0 ;  /* 0x000000ffff1e7224 */ /* 0x001fc600078e0000 */
[----:B------:R-:W-:Y:S02]  /*43a0*/  FSEL R66, R77, R24, P0 ;  /* 0x000000184d427208 */ /* 0x000fe40000000000 */
[----:B------:R-:W-:Y:S02]  /*43b0*/  FSEL R27, R24, R77, P0 ;  /* 0x0000004d181b7208 */ /* 0x000fe40000000000 */
[----:B------:R-:W-:Y:S02]  /*43c0*/  FSEL R26, R67, R25, P0 ;  /* 0x00000019431a7208 */ /* 0x000fe40000000000 */
[----:B------:R-:W-:Y:S01]  /*43d0*/  FSEL R67, R25, R67, P0 ;  /* 0x0000004319437208 */ /* 0x000fe20000000000 */
[----:B------:R-:W-:Y:S01]  /*43e0*/  FADD.FTZ R27, -R66, R27 ;  /* 0x0000001b421b7221 */ /* 0x000fe20000010100 */
[----:B------:R-:W-:Y:S01]  /*43f0*/  MOV R24, R4 ;  /* 0x0000000400187202 */ /* 0x000fe20000000f00 */
[----:B------:R-:W-:Y:S02]  /*4400*/  IMAD.MOV.U32 R25, RZ, RZ, R2 ;  /* 0x000000ffff197224 */ /* 0x000fe400078e0002 */
[----:B------:R-:W-:-:S06]  /*4410*/  FMUL.FTZ R27, R27, 1.4426950216293334961 ;  /* 0x3fb8aa3b1b1b7820 */ /* 0x000fcc0000410000 */
[----:B------:R-:W0:Y:S02]  /*4420*/  MUFU.EX2 R27, R27 ;  /* 0x0000001b001b7308 */ /* 0x000e240000000800 */
[----:B0-----:R-:W-:Y:S01]  /*4430*/  FFMA.FTZ R67, R67, R27, R26 ;  /* 0x0000001b43437223 */ /* 0x001fe2000001001a */
[----:B------:R-:W-:-:S07]  /*4440*/  IMAD.MOV.U32 R26, RZ, RZ, RZ ;  /* 0x000000ffff1a7224 */ /* 0x000fce00078e00ff */
.L_x_30992:
        /* <DEDUP_REMOVED lines=20> */
.L_x_30948:
[----:B------:R-:W-:Y:S02]  /*4590*/  IMAD.MOV.U32 R2, RZ, RZ, R9 ;  /* 0x000000ffff027224 */ /* 0x000fe400078e0009 */
[----:B------:R-:W-:Y:S01]  /*45a0*/  IMAD.MOV.U32 R4, RZ, RZ, R65 ;  /* 0x000000ffff047224 */ /* 0x000fe200078e0041 */
[----:B------:R-:W-:Y:S01]  /*45b0*/  MOV R65, R64 ;  /* 0x0000004000417202 */ /* 0x000fe20000000f00 */
[----:B------:R-:W-:-:S07]  /*45c0*/  IMAD.MOV.U32 R9, RZ, RZ, R8 ;  /* 0x000000ffff097224 */ /* 0x000fce00078e0008 */
.L_x_30949:
[----:B------:R-:W-:Y:S05]  /*45d0*/  BSYNC.RECONVERGENT B1 ;  /* 0x0000000000017941 */ /* 0x000fea0003800200 */
.L_x_30947:
        /* <DEDUP_REMOVED lines=11> */
.L_x_30951:
[----:B------:R-:W-:Y:S01]  /*4690*/  IMAD.MOV.U32 R27, RZ, RZ, R2 ;  /* 0x000000ffff1b7224 */ /* 0x000fe200078e0002 */
[----:B------:R-:W-:Y:S01]  /*46a0*/  MOV R64, R63 ;  /* 0x0000003f00407202 */ /* 0x000fe20000000f00 */
[----:B------:R-:W-:Y:S02]  /*46b0*/  IMAD.MOV.U32 R29, RZ, RZ, R4 ;  /* 0x000000ffff1d7224 */ /* 0x000fe400078e0004 */
[----:B------:R-:W-:-:S07]  /*46c0*/  IMAD.MOV.U32 R8, RZ, RZ, R11 ;  /* 0x000000ffff087224 */ /* 0x000fce00078e000b */
.L_x_30952:
[----:B------:R-:W-:Y:S05]  /*46d0*/  BSYNC.RECONVERGENT B1 ;  /* 0x0000000000017941 */ /* 0x000fea0003800200 */
.L_x_30950:
        /* <DEDUP_REMOVED lines=11> */
.L_x_30954:
[----:B------:R-:W-:Y:S01]  /*4790*/  IMAD.MOV.U32 R2, RZ, RZ, R27 ;  /* 0x000000ffff027224 */ /* 0x000fe200078e001b */
[----:B------:R-:W-:Y:S01]  /*47a0*/  MOV R63, R62 ;  /* 0x0000003e003f7202 */ /* 0x000fe20000000f00 */
[----:B------:R-:W-:Y:S02]  /*47b0*/  IMAD.MOV.U32 R4, RZ, RZ, R29 ;  /* 0x000000ffff047224 */ /* 0x000fe400078e001d */
[----:B------:R-:W-:-:S07]  /*47c0*/  IMAD.MOV.U32 R11, RZ, RZ, R10 ;  /* 0x000000ffff0b7224 */ /* 0x000fce00078e000a */
.L_x_30955:
[----:B------:R-:W-:Y:S05]  /*47d0*/  BSYNC.RECONVERGENT B1 ;  /* 0x0000000000017941 */ /* 0x000fea0003800200 */
.L_x_30953:
        /* <DEDUP_REMOVED lines=11> */
.L_x_30957:
[----:B------:R-:W-:Y:S01]  /*4890*/  IMAD.MOV.U32 R27, RZ, RZ, R2 ;  /* 0x000000ffff1b7224 */ /* 0x000fe200078e0002 */
[----:B------:R-:W-:Y:S01]  /*48a0*/  MOV R62, R61 ;  /* 0x0000003d003e7202 */ /* 0x000fe20000000f00 */
[----:B------:R-:W-:Y:S02]  /*48b0*/  IMAD.MOV.U32 R29, RZ, RZ, R4 ;  /* 0x000000ffff1d7224 */ /* 0x000fe400078e0004 */
[----:B------:R-:W-:-:S07]  /*48c0*/  IMAD.MOV.U32 R10, RZ, RZ, R13 ;  /* 0x000000ffff0a7224 */ /* 0x000fce00078e000d */
.L_x_30958:
[----:B------:R-:W-:Y:S05]  /*48d0*/  BSYNC.RECONVERGENT B1 ;  /* 0x0000000000017941 */ /* 0x000fea0003800200 */
.L_x_30956:
        /* <DEDUP_REMOVED lines=11> */
.L_x_30960:
[----:B------:R-:W-:Y:S01]  /*4990*/  IMAD.MOV.U32 R2, RZ, RZ, R27 ;  /* 0x000000ffff027224 */ /* 0x000fe200078e001b */
[----:B------:R-:W-:Y:S01]  /*49a0*/  MOV R61, R60 ;  /* 0x0000003c003d7202 */ /* 0x000fe20000000f00 */
[----:B------:R-:W-:Y:S02]  /*49b0*/  IMAD.MOV.U32 R4, RZ, RZ, R29 ;  /* 0x000000ffff047224 */ /* 0x000fe400078e001d */
[----:B------:R-:W-:-:S07]  /*49c0*/  IMAD.MOV.U32 R13, RZ, RZ, R12 ;  /* 0x000000ffff0d7224 */ /* 0x000fce00078e000c */
.L_x_30961:
[----:B------:R-:W-:Y:S05]  /*49d0*/  BSYNC.RECONVERGENT B1 ;  /* 0x0000000000017941 */ /* 0x000fea0003800200 */
.L_x_30959:
        /* <DEDUP_REMOVED lines=11> */
.L_x_30963:
[----:B------:R-:W-:Y:S01]  /*4a90*/  IMAD.MOV.U32 R27, RZ, RZ, R2 ;  /* 0x000000ffff1b7224 */ /* 0x000fe200078e0002 */
[----:B------:R-:W-:Y:S01]  /*4aa0*/  MOV R60, R59 ;  /* 0x0000003b003c7202 */ /* 0x000fe20000000f00 */
[----:B------:R-:W-:Y:S02]  /*4ab0*/  IMAD.MOV.U32 R29, RZ, RZ, R4 ;  /* 0x000000ffff1d7224 */ /* 0x000fe400078e0004 */
[----:B------:R-:W-:-:S07]  /*4ac0*/  IMAD.MOV.U32 R12, RZ, RZ, R15 ;  /* 0x000000ffff0c7224 */ /* 0x000fce00078e000f */
.L_x_30964:
[----:B------:R-:W-:Y:S05]  /*4ad0*/  BSYNC.RECONVERGENT B1 ;  /* 0x0000000000017941 */ /* 0x000fea0003800200 */
.L_x_30962:
        /* <DEDUP_REMOVED lines=11> */
.L_x_30966:
[----:B------:R-:W-:Y:S01]  /*4b90*/  IMAD.MOV.U32 R2, RZ, RZ, R27 ;  /* 0x000000ffff027224 */ /* 0x000fe200078e001b */
[----:B------:R-:W-:Y:S01]  /*4ba0*/  MOV R59, R58 ;  /* 0x0000003a003b7202 */ /* 0x000fe20000000f00 */
[----:B------:R-:W-:Y:S02]  /*4bb0*/  IMAD.MOV.U32 R4, RZ, RZ, R29 ;  /* 0x000000ffff047224 */ /* 0x000fe400078e001d */
[----:B------:R-:W-:-:S07]  /*4bc0*/  IMAD.MOV.U32 R15, RZ, RZ, R14 ;  /* 0x000000ffff0f7224 */ /* 0x000fce00078e000e */
.L_x_30967:
[----:B------:R-:W-:Y:S05]  /*4bd0*/  BSYNC.RECONVERGENT B1 ;  /* 0x0000000000017941 */ /* 0x000fea0003800200 */
.L_x_30965:
        /* <DEDUP_REMOVED lines=11> */
.L_x_30969:
[----:B------:R-:W-:Y:S01]  /*4c90*/  IMAD.MOV.U32 R27, RZ, RZ, R2 ;  /* 0x000000ffff1b7224 */ /* 0x000fe200078e0002 */
[----:B------:R-:W-:Y:S01]  /*4ca0*/  MOV R58, R57 ;  /* 0x00000039003a7202 */ /* 0x000fe20000000f00 */
[----:B------:R-:W-:Y:S02]  /*4cb0*/  IMAD.MOV.U32 R29, RZ, RZ, R4 ;  /* 0x000000ffff1d7224 */ /* 0x000fe400078e0004 */
[----:B------:R-:W-:-:S07]  /*4cc0*/  IMAD.MOV.U32 R14, RZ, RZ, R17 ;  /* 0x000000ffff0e7224 */ /* 0x000fce00078e0011 */
.L_x_30970:
[----:B------:R-:W-:Y:S05]  /*4cd0*/  BSYNC.RECONVERGENT B1 ;  /* 0x0000000000017941 */ /* 0x000fea0003800200 */
.L_x_30968:
        /* <DEDUP_REMOVED lines=11> */
.L_x_30972:
[----:B------:R-:W-:Y:S01]  /*4d90*/  IMAD.MOV.U32 R2, RZ, RZ, R27 ;  /* 0x000000ffff027224 */ /* 0x000fe200078e001b */
[----:B------:R-:W-:Y:S01]  /*4da0*/  MOV R57, R56 ;  /* 0x0000003800397202 */ /* 0x000fe20000000f00 */
[----:B------:R-:W-:Y:S02]  /*4db0*/  IMAD.MOV.U32 R4, RZ, RZ, R29 ;  /* 0x000000ffff047224 */ /* 0x000fe400078e001d */
[----:B------:R-:W-:-:S07]  /*4dc0*/  IMAD.MOV.U32 R17, RZ, RZ, R16 ;  /* 0x000000ffff117224 */ /* 0x000fce00078e0010 */
.L_x_30973:
[----:B------:R-:W-:Y:S05]  /*4dd0*/  BSYNC.RECONVERGENT B1 ;  /* 0x0000000000017941 */ /* 0x000fea0003800200 */
.L_x_30971:
        /* <DEDUP_REMOVED lines=11> */
.L_x_30975:
[----:B------:R-:W-:Y:S01]  /*4e90*/  IMAD.MOV.U32 R27, RZ, RZ, R2 ;  /* 0x000000ffff1b7224 */ /* 0x000fe200078e0002 */
[----:B------:R-:W-:Y:S01]  /*4ea0*/  MOV R56, R23 ;  /* 0x0000001700387202 */ /* 0x000fe20000000f00 */
[----:B------:R-:W-:Y:S02]  /*4eb0*/  IMAD.MOV.U32 R29, RZ, RZ, R4 ;  /* 0x000000ffff1d7224 */ /* 0x000fe400078e0004 */
[----:B------:R-:W-:-:S07]  /*4ec0*/  IMAD.MOV.U32 R16, RZ, RZ, R19 ;  /* 0x000000ffff107224 */ /* 0x000fce00078e0013 */
.L_x_30976:
[----:B------:R-:W-:Y:S05]  /*4ed0*/  BSYNC.RECONVERGENT B1 ;  /* 0x0000000000017941 */ /* 0x000fea0003800200 */
.L_x_30974:
        /* <DEDUP_REMOVED lines=11> */
.L_x_30978:
[----:B------:R-:W-:Y:S01]  /*4f90*/  IMAD.MOV.U32 R2, RZ, RZ, R27 ;  /* 0x000000ffff027224 */ /* 0x000fe200078e001b */
[----:B------:R-:W-:Y:S01]  /*4fa0*/  MOV R23, R22 ;  /* 0x0000001600177202 */ /* 0x000fe20000000f00 */
[----:B------:R-:W-:Y:S02]  /*4fb0*/  IMAD.MOV.U32 R4, RZ, RZ, R29 ;  /* 0x000000ffff047224 */ /* 0x000fe400078e001d */
[----:B------:R-:W-:-:S07]  /*4fc0*/  IMAD.MOV.U32 R19, RZ, RZ, R18 ;  /* 0x000000ffff137224 */ /* 0x000fce00078e0012 */
.L_x_30979:
[----:B------:R-:W-:Y:S05]  /*4fd0*/  BSYNC.RECONVERGENT B1 ;  /* 0x0000000000017941 */ /* 0x000fea0003800200 */
.L_x_30977:
        /* <DEDUP_REMOVED lines=11> */
.L_x_30981:
[----:B------:R-:W-:Y:S01]  /*5090*/  IMAD.MOV.U32 R27, RZ, RZ, R2 ;  /* 0x000000ffff1b7224 */ /* 0x000fe200078e0002 */
[----:B------:R-:W-:Y:S01]  /*50a0*/  MOV R22, R7 ;  /* 0x0000000700167202 */ /* 0x000fe20000000f00 */
[----:B------:R-:W-:Y:S02]  /*50b0*/  IMAD.MOV.U32 R29, RZ, RZ, R4 ;  /* 0x000000ffff1d7224 */ /* 0x000fe400078e0004 */
[----:B------:R-:W-:-:S07]  /*50c0*/  IMAD.MOV.U32 R18, RZ, RZ, R21 ;  /* 0x000000ffff127224 */ /* 0x000fce00078e0015 */
.L_x_30982:
[----:B------:R-:W-:Y:S05]  /*50d0*/  BSYNC.RECONVERGENT B1 ;  /* 0x0000000000017941 */ /* 0x000fea0003800200 */
.L_x_30980:
        /* <DEDUP_REMOVED lines=11> */
.L_x_30984:
[----:B------:R-:W-:Y:S01]  /*5190*/  IMAD.MOV.U32 R2, RZ, RZ, R27 ;  /* 0x000000ffff027224 */ /* 0x000fe200078e001b */
[----:B------:R-:W-:Y:S01]  /*51a0*/  MOV R7, R6 ;  /* 0x0000000600077202 */ /* 0x000fe20000000f00 */
[----:B------:R-:W-:Y:S02]  /*51b0*/  IMAD.MOV.U32 R4, RZ, RZ, R29 ;  /* 0x000000ffff047224 */ /* 0x000fe400078e001d */
[----:B------:R-:W-:-:S07]  /*51c0*/  IMAD.MOV.U32 R21, RZ, RZ, R20 ;  /* 0x000000ffff157224 */ /* 0x000fce00078e0014 */
.L_x_30985:
[----:B------:R-:W-:Y:S05]  /*51d0*/  BSYNC.RECONVERGENT B1 ;  /* 0x0000000000017941 */ /* 0x000fea0003800200 */
.L_x_30983:
        /* <DEDUP_REMOVED lines=11> */
.L_x_30987:
[----:B------:R-:W-:Y:S01]  /*5290*/  IMAD.MOV.U32 R27, RZ, RZ, R2 ;  /* 0x000000ffff1b7224 */ /* 0x000fe200078e0002 */
[----:B------:R-:W-:Y:S01]  /*52a0*/  MOV R6, R3 ;  /* 0x0000000300067202 */ /* 0x000fe20000000f00 */
[----:B------:R-:W-:Y:S02]  /*52b0*/  IMAD.MOV.U32 R20, RZ, RZ, R5 ;  /* 0x000000ffff147224 */ /* 0x000fe400078e0005 */
[----:B------:R-:W-:-:S07]  /*52c0*/  IMAD.MOV.U32 R28, RZ, RZ, R4 ;  /* 0x000000ffff1c7224 */ /* 0x000fce00078e0004 */
.L_x_30988:
[----:B------:R-:W-:Y:S05]  /*52d0*/  BSYNC.RECONVERGENT B1 ;  /* 0x0000000000017941 */ /* 0x000fea0003800200 */
.L_x_30986:
        /* <DEDUP_REMOVED lines=11> */
.L_x_30990:
[----:B------:R-:W-:Y:S01]  /*5390*/  IMAD.MOV.U32 R5, RZ, RZ, R24 ;  /* 0x000000ffff057224 */ /* 0x000fe200078e0018 */
[----:B------:R-:W-:Y:S01]  /*53a0*/  MOV R2, R28 ;  /* 0x0000001c00027202 */ /* 0x000fe20000000f00 */
[----:B------:R-:W-:Y:S02]  /*53b0*/  IMAD.MOV.U32 R3, RZ, RZ, R25 ;  /* 0x000000ffff037224 */ /* 0x000fe400078e0019 */
[--C-:B------:R-:W-:Y:S02]  /*53c0*/  IMAD.MOV.U32 R4, RZ, RZ, R27.reuse ;  /* 0x000000ffff047224 */ /* 0x100fe400078e001b */
[----:B------:R-:W-:Y:S02]  /*53d0*/  IMAD.MOV.U32 R24, RZ, RZ, R27 ;  /* 0x000000ffff187224 */ /* 0x000fe400078e001b */
[----:B------:R-:W-:-:S07]  /*53e0*/  IMAD.MOV.U32 R25, RZ, RZ, R28 ;  /* 0x000000ffff197224 */ /* 0x000fce00078e001c */
.L_x_30991:
[----:B------:R-:W-:Y:S05]  /*53f0*/  BSYNC.RECONVERGENT B1 ;  /* 0x0000000000017941 */ /* 0x000fea0003800200 */
.L_x_30989:
[----:B------:R-:W-:Y:S01]  /*5400*/  VIADD R30, R30, 0x4 ;  /* 0x000000041e1e7836 */ /* 0x000fe20000000000 */
[----:B------:R-:W-:Y:S06]  /*5410*/  @P1 BRA `(.L_x_30992) ;  /* 0xfffffff0000c1947 */ /* 0x000fec000383ffff */
.L_x_30946:
[----:B------:R-:W-:Y:S05]  /*5420*/  BSYNC.RECONVERGENT B0 ;  /* 0x0000000000007941 */ /* 0x000fea0003800200 */
.L_x_30945:
[----:B0-----:R-:W-:Y:S01]  /*5430*/  SHFL.DOWN PT, R26, R4, 0x4, 0x1f ;  /* 0x08801f00041a7f89 */ /* 0x001fe200000e0000 */
[----:B------:R-:W-:Y:S01]  /*5440*/  ISETP.GT.AND P0, PT, R75, 0x1b, PT ;  /* 0x0000001b4b00780c */ /* 0x000fe20003f04270 */
[----:B------:R-:W-:Y:S01]  /*5450*/  BSSY.RECONVERGENT B0, `(.L_x_30993) ;  /* 0x000013f000007945 */ /* 0x000fe20003800200 */
[----:B------:R-:W-:Y:S01]  /*5460*/  MOV R77, R66 ;  /* 0x00000042004d7202 */ /* 0x000fe20000000f00 */
        /* <DEDUP_REMOVED lines=51> */
[C---:B------:R-:W-:Y:S02]  /*57a0*/  FSETP.GT.FTZ.AND P0, PT, R66.reuse, R24, PT ;  /* 0x000000184200720b */ /* 0x040fe40003f14000 */
[----:B0-----:R-:W-:Y:S02]  /*57b0*/  MOV R30, R0 ;  /* 0x00000000001e7202 */ /* 0x001fe40000000f00 */
        /* <DEDUP_REMOVED lines=11> */
.L_x_31040:
        /* <DEDUP_REMOVED lines=20> */
.L_x_30996:
[----:B------:R-:W-:Y:S01]  /*59b0*/  IMAD.MOV.U32 R2, RZ, RZ, R9 ;  /* 0x000000ffff027224 */ /* 0x000fe200078e0009 */
[----:B------:R-:W-:Y:S01]  /*59c0*/  MOV R9, R8 ;  /* 0x0000000800097202 */ /* 0x000fe20000000f00 */
[----:B------:R-:W-:Y:S02]  /*59d0*/  IMAD.MOV.U32 R4, RZ, RZ, R65 ;  /* 0x000000ffff047224 */ /* 0x000fe400078e0041 */
[----:B------:R-:W-:-:S07]  /*59e0*/  IMAD.MOV.U32 R65, RZ, RZ, R64 ;  /* 0x000000ffff417224 */ /* 0x000fce00078e0040 */
.L_x_30997:
[----:B------:R-:W-:Y:S05]  /*59f0*/  BSYNC.RECONVERGENT B1 ;  /* 0x0000000000017941 */ /* 0x000fea0003800200 */
.L_x_30995:
        /* <DEDUP_REMOVED lines=11> */
.L_x_30999:
[----:B------:R-:W-:Y:S01]  /*5ab0*/  IMAD.MOV.U32 R27, RZ, RZ, R2 ;  /* 0x000000ffff1b7224 */ /* 0x000fe200078e0002 */
[----:B------:R-:W-:Y:S01]  /*5ac0*/  MOV R8, R11 ;  /* 0x0000000b00087202 */ /* 0x000fe20000000f00 */
[----:B------:R-:W-:Y:S02]  /*5ad0*/  IMAD.MOV.U32 R29, RZ, RZ, R4 ;  /* 0x000000ffff1d7224 */ /* 0x000fe400078e0004 */
[----:B------:R-:W-:-:S07]  /*5ae0*/  IMAD.MOV.U32 R64, RZ, RZ, R63 ;  /* 0x000000ffff407224 */ /* 0x000fce00078e003f */
.L_x_31000:
[----:B------:R-:W-:Y:S05]  /*5af0*/  BSYNC.RECONVERGENT B1 ;  /* 0x0000000000017941 */ /* 0x000fea0003800200 */
.L_x_30998:
        /* <DEDUP_REMOVED lines=11> */
.L_x_31002:
[----:B------:R-:W-:Y:S01]  /*5bb0*/  IMAD.MOV.U32 R2, RZ, RZ, R27 ;  /* 0x000000ffff027224 */ /* 0x000fe200078e001b */
[----:B------:R-:W-:Y:S01]  /*5bc0*/  MOV R11, R10 ;  /* 0x0000000a000b7202 */ /* 0x000fe20000000f00 */
[----:B------:R-:W-:Y:S02]  /*5bd0*/  IMAD.MOV.U32 R4, RZ, RZ, R29 ;  /* 0x000000ffff047224 */ /* 0x000fe400078e001d */
[----:B------:R-:W-:-:S07]  /*5be0*/  IMAD.MOV.U32 R63, RZ, RZ, R62 ;  /* 0x000000ffff3f7224 */ /* 0x000fce00078e003e */
.L_x_31003:
[----:B------:R-:W-:Y:S05]  /*5bf0*/  BSYNC.RECONVERGENT B1 ;  /* 0x0000000000017941 */ /* 0x000fea0003800200 */
.L_x_31001:
        /* <DEDUP_REMOVED lines=11> */
.L_x_31005:
[----:B------:R-:W-:Y:S01]  /*5cb0*/  IMAD.MOV.U32 R27, RZ, RZ, R2 ;  /* 0x000000ffff1b7224 */ /* 0x000fe200078e0002 */
[----:B------:R-:W-:Y:S01]  /*5cc0*/  MOV R10, R13 ;  /* 0x0000000d000a7202 */ /* 0x000fe20000000f00 */
[----:B------:R-:W-:Y:S02]  /*5cd0*/  IMAD.MOV.U32 R29, RZ, RZ, R4 ;  /* 0x000000ffff1d7224 */ /* 0x000fe400078e0004 */
[----:B------:R-:W-:-:S07]  /*5ce0*/  IMAD.MOV.U32 R62, RZ, RZ, R61 ;  /* 0x000000ffff3e7224 */ /* 0x000fce00078e003d */
.L_x_31006:
[----:B------:R-:W-:Y:S05]  /*5cf0*/  BSYNC.RECONVERGENT B1 ;  /* 0x0000000000017941 */ /* 0x000fea0003800200 */
.L_x_31004:
        /* <DEDUP_REMOVED lines=11> */
.L_x_31008:
[----:B------:R-:W-:Y:S01]  /*5db0*/  IMAD.MOV.U32 R2, RZ, RZ, R27 ;  /* 0x000000ffff027224 */ /* 0x000fe200078e001b */
[----:B------:R-:W-:Y:S01]  /*5dc0*/  MOV R13, R12 ;  /* 0x0000000c000d7202 */ /* 0x000fe20000000f00 */
[----:B------:R-:W-:Y:S02]  /*5dd0*/  IMAD.MOV.U32 R4, RZ, RZ, R29 ;  /* 0x000000ffff047224 */ /* 0x000fe400078e001d */
[----:B------:R-:W-:-:S07]  /*5de0*/  IMAD.MOV.U32 R61, RZ, RZ, R60 ;  /* 0x000000ffff3d7224 */ /* 0x000fce00078e003c */
.L_x_31009:
[----:B------:R-:W-:Y:S05]  /*5df0*/  BSYNC.RECONVERGENT B1 ;  /* 0x0000000000017941 */ /* 0x000fea0003800200 */
.L_x_31007:
        /* <DEDUP_REMOVED lines=11> */
.L_x_31011:
[----:B------:R-:W-:Y:S01]  /*5eb0*/  IMAD.MOV.U32 R27, RZ, RZ, R2 ;  /* 0x000000ffff1b7224 */ /* 0x000fe200078e0002 */
[----:B------:R-:W-:Y:S01]  /*5ec0*/  MOV R12, R15 ;  /* 0x0000000f000c7202 */ /* 0x000fe20000000f00 */
[----:B------:R-:W-:Y:S02]  /*5ed0*/  IMAD.MOV.U32 R29, RZ, RZ, R4 ;  /* 0x000000ffff1d7224 */ /* 0x000fe400078e0004 */
[----:B------:R-:W-:-:S07]  /*5ee0*/  IMAD.MOV.U32 R60, RZ, RZ, R59 ;  /* 0x000000ffff3c7224 */ /* 0x000fce00078e003b */
.L_x_31012:
[----:B------:R-:W-:Y:S05]  /*5ef0*/  BSYNC.RECONVERGENT B1 ;  /* 0x0000000000017941 */ /* 0x000fea0003800200 */
.L_x_31010:
        /* <DEDUP_REMOVED lines=11> */
.L_x_31014:
[----:B------:R-:W-:Y:S01]  /*5fb0*/  IMAD.MOV.U32 R2, RZ, RZ, R27 ;  /* 0x000000ffff027224 */ /* 0x000fe200078e001b */
[----:B------:R-:W-:Y:S01]  /*5fc0*/  MOV R15, R14 ;  /* 0x0000000e000f7202 */ /* 0x000fe20000000f00 */
[----:B------:R-:W-:Y:S02]  /*5fd0*/  IMAD.MOV.U32 R4, RZ, RZ, R29 ;  /* 0x000000ffff047224 */ /* 0x000fe400078e001d */
[----:B------:R-:W-:-:S07]  /*5fe0*/  IMAD.MOV.U32 R59, RZ, RZ, R58 ;  /* 0x000000ffff3b7224 */ /* 0x000fce00078e003a */
.L_x_31015:
[----:B------:R-:W-:Y:S05]  /*5ff0*/  BSYNC.RECONVERGENT B1 ;  /* 0x0000000000017941 */ /* 0x000fea0003800200 */
.L_x_31013:
        /* <DEDUP_REMOVED lines=11> */
.L_x_31017:
[----:B------:R-:W-:Y:S01]  /*60b0*/  IMAD.MOV.U32 R27, RZ, RZ, R2 ;  /* 0x000000ffff1b7224 */ /* 0x000fe200078e0002 */
[----:B------:R-:W-:Y:S01]  /*60c0*/  MOV R14, R17 ;  /* 0x00000011000e7202 */ /* 0x000fe20000000f00 */
[----:B------:R-:W-:Y:S02]  /*60d0*/  IMAD.MOV.U32 R29, RZ, RZ, R4 ;  /* 0x000000ffff1d7224 */ /* 0x000fe400078e0004 */
[----:B------:R-:W-:-:S07]  /*60e0*/  IMAD.MOV.U32 R58, RZ, RZ, R57 ;  /* 0x000000ffff3a7224 */ /* 0x000fce00078e0039 */
.L_x_31018:
[----:B------:R-:W-:Y:S05]  /*60f0*/  BSYNC.RECONVERGENT B1 ;  /* 0x0000000000017941 */ /* 0x000fea0003800200 */
.L_x_31016:
        /* <DEDUP_REMOVED lines=11> */
.L_x_31020:
[----:B------:R-:W-:Y:S01]  /*61b0*/  IMAD.MOV.U32 R2, RZ, RZ, R27 ;  /* 0x000000ffff027224 */ /* 0x000fe200078e001b */
[----:B------:R-:W-:Y:S01]  /*61c0*/  MOV R17, R16 ;  /* 0x0000001000117202 */ /* 0x000fe20000000f00 */
[----:B------:R-:W-:Y:S02]  /*61d0*/  IMAD.MOV.U32 R4, RZ, RZ, R29 ;  /* 0x000000ffff047224 */ /* 0x000fe400078e001d */
[----:B------:R-:W-:-:S07]  /*61e0*/  IMAD.MOV.U32 R57, RZ, RZ, R56 ;  /* 0x000000ffff397224 */ /* 0x000fce00078e0038 */
.L_x_31021:
[----:B------:R-:W-:Y:S05]  /*61f0*/  BSYNC.RECONVERGENT B1 ;  /* 0x0000000000017941 */ /* 0x000fea0003800200 */
.L_x_31019:
        /* <DEDUP_REMOVED lines=11> */
.L_x_31023:
[----:B------:R-:W-:Y:S01]  /*62b0*/  IMAD.MOV.U32 R27, RZ, RZ, R2 ;  /* 0x000000ffff1b7224 */ /* 0x000fe200078e0002 */
[----:B------:R-:W-:Y:S01]  /*62c0*/  MOV R16, R19 ;  /* 0x0000001300107202 */ /* 0x000fe20000000f00 */
[----:B------:R-:W-:Y:S02]  /*62d0*/  IMAD.MOV.U32 R29, RZ, RZ, R4 ;  /* 0x000000ffff1d7224 */ /* 0x000fe400078e0004 */
[----:B------:R-:W-:-:S07]  /*62e0*/  IMAD.MOV.U32 R56, RZ, RZ, R23 ;  /* 0x000000ffff387224 */ /* 0x000fce00078e0017 */
.L_x_31024:
[----:B------:R-:W-:Y:S05]  /*62f0*/  BSYNC.RECONVERGENT B1 ;  /* 0x0000000000017941 */ /* 0x000fea0003800200 */
.L_x_31022:
        /* <DEDUP_REMOVED lines=11> */
.L_x_31026:
[----:B------:R-:W-:Y:S01]  /*63b0*/  IMAD.MOV.U32 R2, RZ, RZ, R27 ;  /* 0x000000ffff027224 */ /* 0x000fe200078e001b */
[----:B------:R-:W-:Y:S01]  /*63c0*/  MOV R19, R18 ;  /* 0x0000001200137202 */ /* 0x000fe20000000f00 */
[----:B------:R-:W-:Y:S02]  /*63d0*/  IMAD.MOV.U32 R4, RZ, RZ, R29 ;  /* 0x000000ffff047224 */ /* 0x000fe400078e001d */
[----:B------:R-:W-:-:S07]  /*63e0*/  IMAD.MOV.U32 R23, RZ, RZ, R22 ;  /* 0x000000ffff177224 */ /* 0x000fce00078e0016 */
.L_x_31027:
[----:B------:R-:W-:Y:S05]  /*63f0*/  BSYNC.RECONVERGENT B1 ;  /* 0x0000000000017941 */ /* 0x000fea0003800200 */
.L_x_31025:
        /* <DEDUP_REMOVED lines=11> */
.L_x_31029:
[----:B------:R-:W-:Y:S01]  /*64b0*/  IMAD.MOV.U32 R27, RZ, RZ, R2 ;  /* 0x000000ffff1b7224 */ /* 0x000fe200078e0002 */
[----:B------:R-:W-:Y:S01]  /*64c0*/  MOV R18, R21 ;  /* 0x0000001500127202 */ /* 0x000fe20000000f00 */
[----:B------:R-:W-:Y:S02]  /*64d0*/  IMAD.MOV.U32 R29, RZ, RZ, R4 ;  /* 0x000000ffff1d7224 */ /* 0x000fe400078e0004 */
[----:B------:R-:W-:-:S07]  /*64e0*/  IMAD.MOV.U32 R22, RZ, RZ, R7 ;  /* 0x000000ffff167224 */ /* 0x000fce00078e0007 */
.L_x_31030:
[----:B------:R-:W-:Y:S05]  /*64f0*/  BSYNC.RECONVERGENT B1 ;  /* 0x0000000000017941 */ /* 0x000fea0003800200 */
.L_x_31028:
        /* <DEDUP_REMOVED lines=11> */
.L_x_31032:
[----:B------:R-:W-:Y:S01]  /*65b0*/  IMAD.MOV.U32 R2, RZ, RZ, R27 ;  /* 0x000000ffff027224 */ /* 0x000fe200078e001b */
[----:B------:R-:W-:Y:S01]  /*65c0*/  MOV R21, R20 ;  /* 0x0000001400157202 */ /* 0x000fe20000000f00 */
[----:B------:R-:W-:Y:S02]  /*65d0*/  IMAD.MOV.U32 R4, RZ, RZ, R29 ;  /* 0x000000ffff047224 */ /* 0x000fe400078e001d */
[----:B------:R-:W-:-:S07]  /*65e0*/  IMAD.MOV.U32 R7, RZ, RZ, R6 ;  /* 0x000000ffff077224 */ /* 0x000fce00078e0006 */
.L_x_31033:
[----:B------:R-:W-:Y:S05]  /*65f0*/  BSYNC.RECONVERGENT B1 ;  /* 0x0000000000017941 */ /* 0x000fea0003800200 */
.L_x_31031:
        /* <DEDUP_REMOVED lines=11> */
.L_x_31035:
[----:B------:R-:W-:Y:S01]  /*66b0*/  IMAD.MOV.U32 R27, RZ, RZ, R2 ;  /* 0x000000ffff1b7224 */ /* 0x000fe200078e0002 */
[----:B------:R-:W-:Y:S01]  /*66c0*/  MOV R28, R4 ;  /* 0x00000004001c7202 */ /* 0x000fe20000000f00 */
[----:B------:R-:W-:Y:S02]  /*66d0*/  IMAD.MOV.U32 R20, RZ, RZ, R5 ;  /* 0x000000ffff147224 */ /* 0x000fe400078e0005 */
[----:B------:R-:W-:-:S07]  /*66e0*/  IMAD.MOV.U32 R6, RZ, RZ, R3 ;  /* 0x000000ffff067224 */ /* 0x000fce00078e0003 */
.L_x_31036:
[----:B------:R-:W-:Y:S05]  /*66f0*/  BSYNC.RECONVERGENT B1 ;  /* 0x0000000000017941 */ /* 0x000fea0003800200 */
.L_x_31034:
        /* <DEDUP_REMOVED lines=11> */
.L_x_31038:
[----:B------:R-:W-:Y:S01]  /*67b0*/  IMAD.MOV.U32 R5, RZ, RZ, R24 ;  /* 0x000000ffff057224 */ /* 0x000fe200078e0018 */
[----:B------:R-:W-:Y:S01]  /*67c0*/  MOV R4, R27 ;  /* 0x0000001b00047202 */ /* 0x000fe20000000f00 */
[----:B------:R-:W-:Y:S02]  /*67d0*/  IMAD.MOV.U32 R3, RZ, RZ, R25 ;  /* 0x000000ffff037224 */ /* 0x000fe400078e0019 */
[--C-:B------:R-:W-:Y:S02]  /*67e0*/  IMAD.MOV.U32 R2, RZ, RZ, R28.reuse ;  /* 0x000000ffff027224 */ /* 0x100fe400078e001c */
[----:B------:R-:W-:Y:S02]  /*67f0*/  IMAD.MOV.U32 R24, RZ, RZ, R27 ;  /* 0x000000ffff187224 */ /* 0x000fe400078e001b */
[----:B------:R-:W-:-:S07]  /*6800*/  IMAD.MOV.U32 R25, RZ, RZ, R28 ;  /* 0x000000ffff197224 */ /* 0x000fce00078e001c */
.L_x_31039:
[----:B------:R-:W-:Y:S05]  /*6810*/  BSYNC.RECONVERGENT B1 ;  /* 0x0000000000017941 */ /* 0x000fea0003800200 */
.L_x_31037:
[----:B------:R-:W-:Y:S01]  /*6820*/  IADD3 R30, PT, PT, R30, 0x4, RZ ;  /* 0x000000041e1e7810 */ /* 0x000fe20007ffe0ff */
[----:B------:R-:W-:Y:S06]  /*6830*/  @P1 BRA `(.L_x_31040) ;  /* 0xfffffff0000c1947 */ /* 0x000fec000383ffff */
.L_x_30994:
[----:B------:R-:W-:Y:S05]  /*6840*/  BSYNC.RECONVERGENT B0 ;  /* 0x0000000000007941 */ /* 0x000fea0003800200 */
.L_x_30993:
        /* <DEDUP_REMOVED lines=58> */
[----:B------:R-:W-:Y:S01]  /*6bf0*/  FSEL R27, R24, R77, P0 ;  /* 0x0000004d181b7208 */ /* 0x000fe20000000000 */
[----:B------:R-:W-:Y:S01]  /*6c00*/  IMAD.MOV.U32 R24, RZ, RZ, R4 ;  /* 0x000000ffff187224 */ /* 0x000fe200078e0004 */
[----:B------:R-:W-:Y:S02]  /*6c10*/  FSEL R26, R67, R25, P0 ;  /* 0x00000019431a7208 */ /* 0x000fe40000000000 */
[----:B------:R-:W-:Y:S01]  /*6c20*/  FSEL R67, R25, R67, P0 ;  /* 0x0000004319437208 */ /* 0x000fe20000000000 */
[----:B------:R-:W-:Y:S01]  /*6c30*/  FADD.FTZ R27, -R66, R27 ;  /* 0x0000001b421b7221 */ /* 0x000fe20000010100 */
[----:B------:R-:W-:-:S03]  /*6c40*/  IMAD.MOV.U32 R25, RZ, RZ, R2 ;  /* 0x000000ffff197224 */ /* 0x000fc600078e0002 */
[----:B------:R-:W-:-:S06]  /*6c50*/  FMUL.FTZ R27, R27, 1.4426950216293334961 ;  /* 0x3fb8aa3b1b1b7820 */ /* 0x000fcc0000410000 */
[----:B------:R-:W0:Y:S02]  /*6c60*/  MUFU.EX2 R27, R27 ;  /* 0x0000001b001b7308 */ /* 0x000e240000000800 */
[----:B0-----:R-:W-:Y:S01]  /*6c70*/  FFMA.FTZ R67, R67, R27, R26 ;  /* 0x0000001b43437223 */ /* 0x001fe2000001001a */
[----:B------:R-:W-:-:S07]  /*6c80*/  HFMA2 R26, -RZ, RZ, 0, 0 ;  /* 0x00000000ff1a7431 */ /* 0x000fce00000001ff */
.L_x_31088:
        /* <DEDUP_REMOVED lines=20> */
.L_x_31044:
[----:B------:R-:W-:Y:S01]  /*6dd0*/  IMAD.MOV.U32 R2, RZ, RZ, R9 ;  /* 0x000000ffff027224 */ /* 0x000fe200078e0009 */
[----:B------:R-:W-:Y:S01]  /*6de0*/  MOV R4, R65 ;  /* 0x0000004100047202 */ /* 0x000fe20000000f00 */
[----:B------:R-:W-:Y:S02]  /*6df0*/  IMAD.MOV.U32 R9, RZ, RZ, R8 ;  /* 0x000000ffff097224 */ /* 0x000fe400078e0008 */
[----:B------:R-:W-:-:S07]  /*6e00*/  IMAD.MOV.U32 R65, RZ, RZ, R64 ;  /* 0x000000ffff417224 */ /* 0x000fce00078e0040 */
.L_x_31045:
[----:B------:R-:W-:Y:S05]  /*6e10*/  BSYNC.RECONVERGENT B1 ;  /* 0x0000000000017941 */ /* 0x000fea0003800200 */
.L_x_31043:
        /* <DEDUP_REMOVED lines=11> */
.L_x_31047:
[----:B------:R-:W-:Y:S01]  /*6ed0*/  IMAD.MOV.U32 R27, RZ, RZ, R2 ;  /* 0x000000ffff1b7224 */ /* 0x000fe200078e0002 */
[----:B------:R-:W-:Y:S01]  /*6ee0*/  MOV R29, R4 ;  /* 0x00000004001d7202 */ /* 0x000fe20000000f00 */
[----:B------:R-:W-:Y:S02]  /*6ef0*/  IMAD.MOV.U32 R8, RZ, RZ, R11 ;  /* 0x000000ffff087224 */ /* 0x000fe400078e000b */
[----:B------:R-:W-:-:S07]  /*6f00*/  IMAD.MOV.U32 R64, RZ, RZ, R63 ;  /* 0x000000ffff407224 */ /* 0x000fce00078e003f */
.L_x_31048:
[----:B------:R-:W-:Y:S05]  /*6f10*/  BSYNC.RECONVERGENT B1 ;  /* 0x0000000000017941 */ /* 0x000fea0003800200 */
.L_x_31046:
        /* <DEDUP_REMOVED lines=11> */
.L_x_31050:
[----:B------:R-:W-:Y:S01]  /*6fd0*/  IMAD.MOV.U32 R2, RZ, RZ, R27 ;  /* 0x000000ffff027224 */ /* 0x000fe200078e001b */
[----:B------:R-:W-:Y:S01]  /*6fe0*/  MOV R4, R29 ;  /* 0x0000001d00047202 */ /* 0x000fe20000000f00 */
[----:B------:R-:W-:Y:S02]  /*6ff0*/  IMAD.MOV.U32 R11, RZ, RZ, R10 ;  /* 0x000000ffff0b7224 */ /* 0x000fe400078e000a */
[----:B------:R-:W-:-:S07]  /*7000*/  IMAD.MOV.U32 R63, RZ, RZ, R62 ;  /* 0x000000ffff3f7224 */ /* 0x000fce00078e003e */
.L_x_31051:
[----:B------:R-:W-:Y:S05]  /*7010*/  BSYNC.RECONVERGENT B1 ;  /* 0x0000000000017941 */ /* 0x000fea0003800200 */
.L_x_31049:
        /* <DEDUP_REMOVED lines=11> */
.L_x_31053:
[----:B------:R-:W-:Y:S01]  /*70d0*/  IMAD.MOV.U32 R27, RZ, RZ, R2 ;  /* 0x000000ffff1b7224 */ /* 0x000fe200078e0002 */
[----:B------:R-:W-:Y:S01]  /*70e0*/  MOV R29, R4 ;  /* 0x00000004001d7202 */ /* 0x000fe20000000f00 */
[----:B------:R-:W-:Y:S02]  /*70f0*/  IMAD.MOV.U32 R10, RZ, RZ, R13 ;  /* 0x000000ffff0a7224 */ /* 0x000fe400078e000d */
[----:B------:R-:W-:-:S07]  /*7100*/  IMAD.MOV.U32 R62, RZ, RZ, R61 ;  /* 0x000000ffff3e7224 */ /* 0x000fce00078e003d */
.L_x_31054:
[----:B------:R-:W-:Y:S05]  /*7110*/  BSYNC.RECONVERGENT B1 ;  /* 0x0000000000017941 */ /* 0x000fea0003800200 */
.L_x_31052:
        /* <DEDUP_REMOVED lines=11> */
.L_x_31056:
[----:B------:R-:W-:Y:S01]  /*71d0*/  IMAD.MOV.U32 R2, RZ, RZ, R27 ;  /* 0x000000ffff027224 */ /* 0x000fe200078e001b */
[----:B------:R-:W-:Y:S01]  /*71e0*/  MOV R4, R29 ;  /* 0x0000001d00047202 */ /* 0x000fe20000000f00 */
[----:B------:R-:W-:Y:S02]  /*71f0*/  IMAD.MOV.U32 R13, RZ, RZ, R12 ;  /* 0x000000ffff0d7224 */ /* 0x000fe400078e000c */
[----:B------:R-:W-:-:S07]  /*7200*/  IMAD.MOV.U32 R61, RZ, RZ, R60 ;  /* 0x000000ffff3d7224 */ /* 0x000fce00078e003c */
.L_x_31057:
[----:B------:R-:W-:Y:S05]  /*7210*/  BSYNC.RECONVERGENT B1 ;  /* 0x0000000000017941 */ /* 0x000fea0003800200 */
.L_x_31055:
        /* <DEDUP_REMOVED lines=11> */
.L_x_31059:
[----:B------:R-:W-:Y:S01]  /*72d0*/  IMAD.MOV.U32 R27, RZ, RZ, R2 ;  /* 0x000000ffff1b7224 */ /* 0x000fe200078e0002 */
[----:B------:R-:W-:Y:S01]  /*72e0*/  MOV R29, R4 ;  /* 0x00000004001d7202 */ /* 0x000fe20000000f00 */
[----:B------:R-:W-:Y:S02]  /*72f0*/  IMAD.MOV.U32 R12, RZ, RZ, R15 ;  /* 0x000000ffff0c7224 */ /* 0x000fe400078e000f */
[----:B------:R-:W-:-:S07]  /*7300*/  IMAD.MOV.U32 R60, RZ, RZ, R59 ;  /* 0x000000ffff3c7224 */ /* 0x000fce00078e003b */
.L_x_31060:
[----:B------:R-:W-:Y:S05]  /*7310*/  BSYNC.RECONVERGENT B1 ;  /* 0x0000000000017941 */ /* 0x000fea0003800200 */
.L_x_31058:
        /* <DEDUP_REMOVED lines=11> */
.L_x_31062:
[----:B------:R-:W-:Y:S01]  /*73d0*/  IMAD.MOV.U32 R2, RZ, RZ, R27 ;  /* 0x000000ffff027224 */ /* 0x000fe200078e001b */
[----:B------:R-:W-:Y:S01]  /*73e0*/  MOV R4, R29 ;  /* 0x0000001d00047202 */ /* 0x000fe20000000f00 */
[----:B------:R-:W-:Y:S02]  /*73f0*/  IMAD.MOV.U32 R15, RZ, RZ, R14 ;  /* 0x000000ffff0f7224 */ /* 0x000fe400078e000e */
[----:B------:R-:W-:-:S07]  /*7400*/  IMAD.MOV.U32 R59, RZ, RZ, R58 ;  /* 0x000000ffff3b7224 */ /* 0x000fce00078e003a */
.L_x_31063:
[----:B------:R-:W-:Y:S05]  /*7410*/  BSYNC.RECONVERGENT B1 ;  /* 0x0000000000017941 */ /* 0x000fea0003800200 */
.L_x_31061:
        /* <DEDUP_REMOVED lines=11> */
.L_x_31065:
[----:B------:R-:W-:Y:S01]  /*74d0*/  IMAD.MOV.U32 R27, RZ, RZ, R2 ;  /* 0x000000ffff1b7224 */ /* 0x000fe200078e0002 */
[----:B------:R-:W-:Y:S01]  /*74e0*/  MOV R29, R4 ;  /* 0x00000004001d7202 */ /* 0x000fe20000000f00 */
[----:B------:R-:W-:Y:S02]  /*74f0*/  IMAD.MOV.U32 R14, RZ, RZ, R17 ;  /* 0x000000ffff0e7224 */ /* 0x000fe400078e0011 */
[----:B------:R-:W-:-:S07]  /*7500*/  IMAD.MOV.U32 R58, RZ, RZ, R57 ;  /* 0x000000ffff3a7224 */ /* 0x000fce00078e0039 */
.L_x_31066:
[----:B------:R-:W-:Y:S05]  /*7510*/  BSYNC.RECONVERGENT B1 ;  /* 0x0000000000017941 */ /* 0x000fea0003800200 */
.L_x_31064:
        /* <DEDUP_REMOVED lines=11> */
.L_x_31068:
[----:B------:R-:W-:Y:S01]  /*75d0*/  IMAD.MOV.U32 R2, RZ, RZ, R27 ;  /* 0x000000ffff027224 */ /* 0x000fe200078e001b */
[----:B------:R-:W-:Y:S01]  /*75e0*/  MOV R4, R29 ;  /* 0x0000001d00047202 */ /* 0x000fe20000000f00 */
[----:B------:R-:W-:Y:S02]  /*75f0*/  IMAD.MOV.U32 R17, RZ, RZ, R16 ;  /* 0x000000ffff117224 */ /* 0x000fe400078e0010 */
[----:B------:R-:W-:-:S07]  /*7600*/  IMAD.MOV.U32 R57, RZ, RZ, R56 ;  /* 0x000000ffff397224 */ /* 0x000fce00078e0038 */
.L_x_31069:
[----:B------:R-:W-:Y:S05]  /*7610*/  BSYNC.RECONVERGENT B1 ;  /* 0x0000000000017941 */ /* 0x000fea0003800200 */
.L_x_31067:
        /* <DEDUP_REMOVED lines=11> */
.L_x_31071:
[----:B------:R-:W-:Y:S01]  /*76d0*/  IMAD.MOV.U32 R27, RZ, RZ, R2 ;  /* 0x000000ffff1b7224 */ /* 0x000fe200078e0002 */
[----:B------:R-:W-:Y:S01]  /*76e0*/  MOV R29, R4 ;  /* 0x00000004001d7202 */ /* 0x000fe20000000f00 */
[----:B------:R-:W-:Y:S02]  /*76f0*/  IMAD.MOV.U32 R16, RZ, RZ, R19 ;  /* 0x000000ffff107224 */ /* 0x000fe400078e0013 */
[----:B------:R-:W-:-:S07]  /*7700*/  IMAD.MOV.U32 R56, RZ, RZ, R23 ;  /* 0x000000ffff387224 */ /* 0x000fce00078e0017 */
.L_x_31072:
[----:B------:R-:W-:Y:S05]  /*7710*/  BSYNC.RECONVERGENT B1 ;  /* 0x0000000000017941 */ /* 0x000fea0003800200 */
.L_x_31070:
        /* <DEDUP_REMOVED lines=11> */
.L_x_31074:
[----:B------:R-:W-:Y:S01]  /*77d0*/  IMAD.MOV.U32 R2, RZ, RZ, R27 ;  /* 0x000000ffff027224 */ /* 0x000fe200078e001b */
[----:B------:R-:W-:Y:S01]  /*77e0*/  MOV R4, R29 ;  /* 0x0000001d00047202 */ /* 0x000fe20000000f00 */
[----:B------:R-:W-:Y:S02]  /*77f0*/  IMAD.MOV.U32 R19, RZ, RZ, R18 ;  /* 0x000000ffff137224 */ /* 0x000fe400078e0012 */
[----:B------:R-:W-:-:S07]  /*7800*/  IMAD.MOV.U32 R23, RZ, RZ, R22 ;  /* 0x000000ffff177224 */ /* 0x000fce00078e0016 */
.L_x_31075:
[----:B------:R-:W-:Y:S05]  /*7810*/  BSYNC.RECONVERGENT B1 ;  /* 0x0000000000017941 */ /* 0x000fea0003800200 */
.L_x_31073:
        /* <DEDUP_REMOVED lines=11> */
.L_x_31077:
[----:B------:R-:W-:Y:S01]  /*78d0*/  IMAD.MOV.U32 R27, RZ, RZ, R2 ;  /* 0x000000ffff1b7224 */ /* 0x000fe200078e0002 */
[----:B------:R-:W-:Y:S01]  /*78e0*/  MOV R29, R4 ;  /* 0x00000004001d7202 */ /* 0x000fe20000000f00 */
[----:B------:R-:W-:Y:S02]  /*78f0*/  IMAD.MOV.U32 R18, RZ, RZ, R21 ;  /* 0x000000ffff127224 */ /* 0x000fe400078e0015 */
[----:B------:R-:W-:-:S07]  /*7900*/  IMAD.MOV.U32 R22, RZ, RZ, R7 ;  /* 0x000000ffff167224 */ /* 0x000fce00078e0007 */
.L_x_31078:
[----:B------:R-:W-:Y:S05]  /*7910*/  BSYNC.RECONVERGENT B1 ;  /* 0x0000000000017941 */ /* 0x000fea0003800200 */
.L_x_31076:
        /* <DEDUP_REMOVED lines=11> */
.L_x_31080:
[----:B------:R-:W-:Y:S01]  /*79d0*/  IMAD.MOV.U32 R2, RZ, RZ, R27 ;  /* 0x000000ffff027224 */ /* 0x000fe200078e001b */
[----:B------:R-:W-:Y:S01]  /*79e0*/  MOV R4, R29 ;  /* 0x0000001d00047202 */ /* 0x000fe20000000f00 */
[----:B------:R-:W-:Y:S02]  /*79f0*/  IMAD.MOV.U32 R21, RZ, RZ, R20 ;  /* 0x000000ffff157224 */ /* 0x000fe400078e0014 */
[----:B------:R-:W-:-:S07]  /*7a00*/  IMAD.MOV.U32 R7, RZ, RZ, R6 ;  /* 0x000000ffff077224 */ /* 0x000fce00078e0006 */
.L_x_31081:
[----:B------:R-:W-:Y:S05]  /*7a10*/  BSYNC.RECONVERGENT B1 ;  /* 0x0000000000017941 */ /* 0x000fea0003800200 */
.L_x_31079:
        /* <DEDUP_REMOVED lines=11> */
.L_x_31083:
[----:B------:R-:W-:Y:S01]  /*7ad0*/  IMAD.MOV.U32 R27, RZ, RZ, R2 ;  /* 0x000000ffff1b7224 */ /* 0x000fe200078e0002 */
[----:B------:R-:W-:Y:S01]  /*7ae0*/  MOV R20, R5 ;  /* 0x0000000500147202 */ /* 0x000fe20000000f00 */
[----:B------:R-:W-:Y:S02]  /*7af0*/  IMAD.MOV.U32 R28, RZ, RZ, R4 ;  /* 0x000000ffff1c7224 */ /* 0x000fe400078e0004 */
[----:B------:R-:W-:-:S07]  /*7b00*/  IMAD.MOV.U32 R6, RZ, RZ, R3 ;  /* 0x000000ffff067224 */ /* 0x000fce00078e0003 */
.L_x_31084:
[----:B------:R-:W-:Y:S05]  /*7b10*/  BSYNC.RECONVERGENT B1 ;  /* 0x0000000000017941 */ /* 0x000fea0003800200 */
.L_x_31082:
        /* <DEDUP_REMOVED lines=11> */
.L_x_31086:
[----:B------:R-:W-:Y:S01]  /*7bd0*/  IMAD.MOV.U32 R5, RZ, RZ, R24 ;  /* 0x000000ffff057224 */ /* 0x000fe200078e0018 */
[----:B------:R-:W-:Y:S01]  /*7be0*/  MOV R3, R25 ;  /* 0x0000001900037202 */ /* 0x000fe20000000f00 */
[--C-:B------:R-:W-:Y:S01]  /*7bf0*/  IMAD.MOV.U32 R4, RZ, RZ, R27.reuse ;  /* 0x000000ffff047224 */ /* 0x100fe200078e001b */
[----:B------:R-:W-:Y:S01]  /*7c00*/  MOV R25, R28 ;  /* 0x0000001c00197202 */ /* 0x000fe20000000f00 */
[----:B------:R-:W-:Y:S02]  /*7c10*/  IMAD.MOV.U32 R2, RZ, RZ, R28 ;  /* 0x000000ffff027224 */ /* 0x000fe400078e001c */
[----:B------:R-:W-:-:S07]  /*7c20*/  IMAD.MOV.U32 R24, RZ, RZ, R27 ;  /* 0x000000ffff187224 */ /* 0x000fce00078e001b */
.L_x_31087:
[----:B------:R-:W-:Y:S05]  /*7c30*/  BSYNC.RECONVERGENT B1 ;  /* 0x0000000000017941 */ /* 0x000fea0003800200 */
.L_x_31085:
[----:B------:R-:W-:Y:S01]  /*7c40*/  VIADD R30, R30, 0x4 ;  /* 0x000000041e1e7836 */ /* 0x000fe20000000000 */
[----:B------:R-:W-:Y:S06]  /*7c50*/  @P1 BRA `(.L_x_31088) ;  /* 0xfffffff0000c1947 */ /* 0x000fec000383ffff */
.L_x_31042:
[----:B------:R-:W-:Y:S05]  /*7c60*/  BSYNC.RECONVERGENT B0 ;  /* 0x0000000000007941 */ /* 0x000fea0003800200 */
.L_x_31041:
[----:B0-----:R-:W-:Y:S01]  /*7c70*/  SHFL.DOWN PT, R26, R4, 0x10, 0x1f ;  /* 0x0a001f00041a7f89 */ /* 0x001fe200000e0000 */
[----:B------:R-:W-:Y:S01]  /*7c80*/  ISETP.GE.AND P0, PT, R75, 0x10, PT ;  /* 0x000000104b00780c */ /* 0x000fe20003f06270 */
        /* <DEDUP_REMOVED lines=65> */
.L_x_31136:
        /* <DEDUP_REMOVED lines=20> */
.L_x_31092:
[----:B------:R-:W-:Y:S01]  /*81e0*/  IMAD.MOV.U32 R2, RZ, RZ, R9 ;  /* 0x000000ffff027224 */ /* 0x000fe200078e0009 */
[----:B------:R-:W-:Y:S01]  /*81f0*/  MOV R4, R65 ;  /* 0x0000004100047202 */ /* 0x000fe20000000f00 */
[----:B------:R-:W-:Y:S02]  /*8200*/  IMAD.MOV.U32 R9, RZ, RZ, R8 ;  /* 0x000000ffff097224 */ /* 0x000fe400078e0008 */
[----:B------:R-:W-:-:S07]  /*8210*/  IMAD.MOV.U32 R65, RZ, RZ, R64 ;  /* 0x000000ffff417224 */ /* 0x000fce00078e0040 */
.L_x_31093:
[----:B------:R-:W-:Y:S05]  /*8220*/  BSYNC.RECONVERGENT B1 ;  /* 0x0000000000017941 */ /* 0x000fea0003800200 */
.L_x_31091:
        /* <DEDUP_REMOVED lines=11> */
.L_x_31095:
[----:B------:R-:W-:Y:S01]  /*82e0*/  IMAD.MOV.U32 R27, RZ, RZ, R2 ;  /* 0x000000ffff1b7224 */ /* 0x000fe200078e0002 */
[----:B------:R-:W-:Y:S01]  /*82f0*/  MOV R29, R4 ;  /* 0x00000004001d7202 */ /* 0x000fe20000000f00 */
[----:B------:R-:W-:Y:S02]  /*8300*/  IMAD.MOV.U32 R8, RZ, RZ, R11 ;  /* 0x000000ffff087224 */ /* 0x000fe400078e000b */
[----:B------:R-:W-:-:S07]  /*8310*/  IMAD.MOV.U32 R64, RZ, RZ, R63 ;  /* 0x000000ffff407224 */ /* 0x000fce00078e003f */
.L_x_31096:
[----:B------:R-:W-:Y:S05]  /*8320*/  BSYNC.RECONVERGENT B1 ;  /* 0x0000000000017941 */ /* 0x000fea0003800200 */
.L_x_31094:
        /* <DEDUP_REMOVED lines=11> */
.L_x_31098:
[----:B------:R-:W-:Y:S01]  /*83e0*/  IMAD.MOV.U32 R2, RZ, RZ, R27 ;  /* 0x000000ffff027224 */ /* 0x000fe200078e001b */
[----:B------:R-:W-:Y:S01]  /*83f0*/  MOV R4, R29 ;  /* 0x0000001d00047202 */ /* 0x000fe20000000f00 */
[----:B------:R-:W-:Y:S02]  /*8400*/  IMAD.MOV.U32 R11, RZ, RZ, R10 ;  /* 0x000000ffff0b7224 */ /* 0x000fe400078e000a */
[----:B------:R-:W-:-:S07]  /*8410*/  IMAD.MOV.U32 R63, RZ, RZ, R62 ;  /* 0x000000ffff3f7224 */ /* 0x000fce00078e003e */
.L_x_31099:
[----:B------:R-:W-:Y:S05]  /*8420*/  BSYNC.RECONVERGENT B1 ;  /* 0x0000000000017941 */ /* 0x000fea0003800200 */
.L_x_31097:
        /* <DEDUP_REMOVED lines=11> */
.L_x_31101:
[----:B------:R-:W-:Y:S01]  /*84e0*/  IMAD.MOV.U32 R27, RZ, RZ, R2 ;  /* 0x000000ffff1b7224 */ /* 0x000fe200078e0002 */
[----:B------:R-:W-:Y:S01]  /*84f0*/  MOV R29, R4 ;  /* 0x00000004001d7202 */ /* 0x000fe20000000f00 */
[----:B------:R-:W-:Y:S02]  /*8500*/  IMAD.MOV.U32 R10, RZ, RZ, R13 ;  /* 0x000000ffff0a7224 */ /* 0x000fe400078e000d */
[----:B------:R-:W-:-:S07]  /*8510*/  IMAD.MOV.U32 R62, RZ, RZ, R61 ;  /* 0x000000ffff3e7224 */ /* 0x000fce00078e003d */
.L_x_31102:
[----:B------:R-:W-:Y:S05]  /*8520*/  BSYNC.RECONVERGENT B1 ;  /* 0x0000000000017941 */ /* 0x000fea0003800200 */
.L_x_31100:
        /* <DEDUP_REMOVED lines=11> */
.L_x_31104:
[----:B------:R-:W-:Y:S01]  /*85e0*/  IMAD.MOV.U32 R2, RZ, RZ, R27 ;  /* 0x000000ffff027224 */ /* 0x000fe200078e001b */
[----:B------:R-:W-:Y:S01]  /*85f0*/  MOV R4, R29 ;  /* 0x0000001d00047202 */ /* 0x000fe20000000f00 */
[----:B------:R-:W-:Y:S02]  /*8600*/  IMAD.MOV.U32 R13, RZ, RZ, R12 ;  /* 0x000000ffff0d7224 */ /* 0x000fe400078e000c */
[----:B------:R-:W-:-:S07]  /*8610*/  IMAD.MOV.U32 R61, RZ, RZ, R60 ;  /* 0x000000ffff3d7224 */ /* 0x000fce00078e003c */
.L_x_31105:
[----:B------:R-:W-:Y:S05]  /*8620*/  BSYNC.RECONVERGENT B1 ;  /* 0x0000000000017941 */ /* 0x000fea0003800200 */
.L_x_31103:
        /* <DEDUP_REMOVED lines=11> */
.L_x_31107:
[----:B------:R-:W-:Y:S01]  /*86e0*/  IMAD.MOV.U32 R27, RZ, RZ, R2 ;  /* 0x000000ffff1b7224 */ /* 0x000fe200078e0002 */
[----:B------:R-:W-:Y:S01]  /*86f0*/  MOV R29, R4 ;  /* 0x00000004001d7202 */ /* 0x000fe20000000f00 */
[----:B------:R-:W-:Y:S02]  /*8700*/  IMAD.MOV.U32 R12, RZ, RZ, R15 ;  /* 0x000000ffff0c7224 */ /* 0x000fe400078e000f */
[----:B------:R-:W-:-:S07]  /*8710*/  IMAD.MOV.U32 R60, RZ, RZ, R59 ;  /* 0x000000ffff3c7224 */ /* 0x000fce00078e003b */
.L_x_31108:
[----:B------:R-:W-:Y:S05]  /*8720*/  BSYNC.RECONVERGENT B1 ;  /* 0x0000000000017941 */ /* 0x000fea0003800200 */
.L_x_31106:
        /* <DEDUP_REMOVED lines=11> */
.L_x_31110:
[----:B------:R-:W-:Y:S01]  /*87e0*/  IMAD.MOV.U32 R2, RZ, RZ, R27 ;  /* 0x000000ffff027224 */ /* 0x000fe200078e001b */
[----:B------:R-:W-:Y:S01]  /*87f0*/  MOV R4, R29 ;  /* 0x0000001d00047202 */ /* 0x000fe20000000f00 */
[----:B------:R-:W-:Y:S02]  /*8800*/  IMAD.MOV.U32 R15, RZ, RZ, R14 ;  /* 0x000000ffff0f7224 */ /* 0x000fe400078e000e */
[----:B------:R-:W-:-:S07]  /*8810*/  IMAD.MOV.U32 R59, RZ, RZ, R58 ;  /* 0x000000ffff3b7224 */ /* 0x000fce00078e003a */
.L_x_31111:
[----:B------:R-:W-:Y:S05]  /*8820*/  BSYNC.RECONVERGENT B1 ;  /* 0x0000000000017941 */ /* 0x000fea0003800200 */
.L_x_31109:
        /* <DEDUP_REMOVED lines=11> */
.L_x_31113:
[----:B------:R-:W-:Y:S01]  /*88e0*/  IMAD.MOV.U32 R27, RZ, RZ, R2 ;  /* 0x000000ffff1b7224 */ /* 0x000fe200078e0002 */
[----:B------:R-:W-:Y:S01]  /*88f0*/  MOV R29, R4 ;  /* 0x00000004001d7202 */ /* 0x000fe20000000f00 */
[----:B------:R-:W-:Y:S02]  /*8900*/  IMAD.MOV.U32 R14, RZ, RZ, R17 ;  /* 0x000000ffff0e7224 */ /* 0x000fe400078e0011 */
[----:B------:R-:W-:-:S07]  /*8910*/  IMAD.MOV.U32 R58, RZ, RZ, R57 ;  /* 0x000000ffff3a7224 */ /* 0x000fce00078e0039 */
.L_x_31114:
[----:B------:R-:W-:Y:S05]  /*8920*/  BSYNC.RECONVERGENT B1 ;  /* 0x0000000000017941 */ /* 0x000fea0003800200 */
.L_x_31112:
        /* <DEDUP_REMOVED lines=11> */
.L_x_31116:
[----:B------:R-:W-:Y:S01]  /*89e0*/  IMAD.MOV.U32 R2, RZ, RZ, R27 ;  /* 0x000000ffff027224 */ /* 0x000fe200078e001b */
[----:B------:R-:W-:Y:S01]  /*89f0*/  MOV R4, R29 ;  /* 0x0000001d00047202 */ /* 0x000fe20000000f00 */
[----:B------:R-:W-:Y:S02]  /*8a00*/  IMAD.MOV.U32 R17, RZ, RZ, R16 ;  /* 0x000000ffff117224 */ /* 0x000fe400078e0010 */
[----:B------:R-:W-:-:S07]  /*8a10*/  IMAD.MOV.U32 R57, RZ, RZ, R56 ;  /* 0x000000ffff397224 */ /* 0x000fce00078e0038 */
.L_x_31117:
[----:B------:R-:W-:Y:S05]  /*8a20*/  BSYNC.RECONVERGENT B1 ;  /* 0x0000000000017941 */ /* 0x000fea0003800200 */
.L_x_31115:
        /* <DEDUP_REMOVED lines=11> */
.L_x_31119:
[----:B------:R-:W-:Y:S01]  /*8ae0*/  IMAD.MOV.U32 R27, RZ, RZ, R2 ;  /* 0x000000ffff1b7224 */ /* 0x000fe200078e0002 */
[----:B------:R-:W-:Y:S01]  /*8af0*/  MOV R29, R4 ;  /* 0x00000004001d7202 */ /* 0x000fe20000000f00 */
[----:B------:R-:W-:Y:S02]  /*8b00*/  IMAD.MOV.U32 R16, RZ, RZ, R19 ;  /* 0x000000ffff107224 */ /* 0x000fe400078e0013 */
[----:B------:R-:W-:-:S07]  /*8b10*/  IMAD.MOV.U32 R56, RZ, RZ, R23 ;  /* 0x000000ffff387224 */ /* 0x000fce00078e0017 */
.L_x_31120:
[----:B------:R-:W-:Y:S05]  /*8b20*/  BSYNC.RECONVERGENT B1 ;  /* 0x0000000000017941 */ /* 0x000fea0003800200 */
.L_x_31118:
        /* <DEDUP_REMOVED lines=11> */
.L_x_31122:
[----:B------:R-:W-:Y:S01]  /*8be0*/  IMAD.MOV.U32 R2, RZ, RZ, R27 ;  /* 0x000000ffff027224 */ /* 0x000fe200078e001b */
[----:B------:R-:W-:Y:S01]  /*8bf0*/  MOV R4, R29 ;  /* 0x0000001d00047202 */ /* 0x000fe20000000f00 */
[----:B------:R-:W-:Y:S02]  /*8c00*/  IMAD.MOV.U32 R19, RZ, RZ, R18 ;  /* 0x000000ffff137224 */ /* 0x000fe400078e0012 */
[----:B------:R-:W-:-:S07]  /*8c10*/  IMAD.MOV.U32 R23, RZ, RZ, R22 ;  /* 0x000000ffff177224 */ /* 0x000fce00078e0016 */
.L_x_31123:
[----:B------:R-:W-:Y:S05]  /*8c20*/  BSYNC.RECONVERGENT B1 ;  /* 0x0000000000017941 */ /* 0x000fea0003800200 */
.L_x_31121:
        /* <DEDUP_REMOVED lines=11> */
.L_x_31125:
[----:B------:R-:W-:Y:S01]  /*8ce0*/  IMAD.MOV.U32 R27, RZ, RZ, R2 ;  /* 0x000000ffff1b7224 */ /* 0x000fe200078e0002 */
[----:B------:R-:W-:Y:S01]  /*8cf0*/  MOV R29, R4 ;  /* 0x00000004001d7202 */ /* 0x000fe20000000f00 */
[----:B------:R-:W-:Y:S02]  /*8d00*/  IMAD.MOV.U32 R18, RZ, RZ, R21 ;  /* 0x000000ffff127224 */ /* 0x000fe400078e0015 */
[----:B------:R-:W-:-:S07]  /*8d10*/  IMAD.MOV.U32 R22, RZ, RZ, R7 ;  /* 0x000000ffff167224 */ /* 0x000fce00078e0007 */
.L_x_31126:
[----:B------:R-:W-:Y:S05]  /*8d20*/  BSYNC.RECONVERGENT B1 ;  /* 0x0000000000017941 */ /* 0x000fea0003800200 */
.L_x_31124:
        /* <DEDUP_REMOVED lines=11> */
.L_x_31128:
[----:B------:R-:W-:Y:S01]  /*8de0*/  IMAD.MOV.U32 R2, RZ, RZ, R27 ;  /* 0x000000ffff027224 */ /* 0x000fe200078e001b */
[----:B------:R-:W-:Y:S01]  /*8df0*/  MOV R4, R29 ;  /* 0x0000001d00047202 */ /* 0x000fe20000000f00 */
[----:B------:R-:W-:Y:S02]  /*8e00*/  IMAD.MOV.U32 R21, RZ, RZ, R20 ;  /* 0x000000ffff157224 */ /* 0x000fe400078e0014 */
[----:B------:R-:W-:-:S07]  /*8e10*/  IMAD.MOV.U32 R7, RZ, RZ, R6 ;  /* 0x000000ffff077224 */ /* 0x000fce00078e0006 */
.L_x_31129:
[----:B------:R-:W-:Y:S05]  /*8e20*/  BSYNC.RECONVERGENT B1 ;  /* 0x0000000000017941 */ /* 0x000fea0003800200 */
.L_x_31127:
        /* <DEDUP_REMOVED lines=11> */
.L_x_31131:
[----:B------:R-:W-:Y:S01]  /*8ee0*/  IMAD.MOV.U32 R27, RZ, RZ, R2 ;  /* 0x000000ffff1b7224 */ /* 0x000fe200078e0002 */
[----:B------:R-:W-:Y:S01]  /*8ef0*/  MOV R20, R5 ;  /* 0x0000000500147202 */ /* 0x000fe20000000f00 */
[----:B------:R-:W-:Y:S02]  /*8f00*/  IMAD.MOV.U32 R28, RZ, RZ, R4 ;  /* 0x000000ffff1c7224 */ /* 0x000fe400078e0004 */
[----:B------:R-:W-:-:S07]  /*8f10*/  IMAD.MOV.U32 R6, RZ, RZ, R3 ;  /* 0x000000ffff067224 */ /* 0x000fce00078e0003 */
.L_x_31132:
[----:B------:R-:W-:Y:S05]  /*8f20*/  BSYNC.RECONVERGENT B1 ;  /* 0x0000000000017941 */ /* 0x000fea0003800200 */
.L_x_31130:
        /* <DEDUP_REMOVED lines=11> */
.L_x_31134:
[----:B------:R-:W-:Y:S01]  /*8fe0*/  IMAD.MOV.U32 R5, RZ, RZ, R24 ;  /* 0x000000ffff057224 */ /* 0x000fe200078e0018 */
[----:B------:R-:W-:Y:S01]  /*8ff0*/  MOV R3, R25 ;  /* 0x0000001900037202 */ /* 0x000fe20000000f00 */
[--C-:B------:R-:W-:Y:S01]  /*9000*/  IMAD.MOV.U32 R4, RZ, RZ, R27.reuse ;  /* 0x000000ffff047224 */ /* 0x100fe200078e001b */
[----:B------:R-:W-:Y:S01]  /*9010*/  MOV R25, R28 ;  /* 0x0000001c00197202 */ /* 0x000fe20000000f00 */
[----:B------:R-:W-:Y:S02]  /*9020*/  IMAD.MOV.U32 R2, RZ, RZ, R28 ;  /* 0x000000ffff027224 */ /* 0x000fe400078e001c */
[----:B------:R-:W-:-:S07]  /*9030*/  IMAD.MOV.U32 R24, RZ, RZ, R27 ;  /* 0x000000ffff187224 */ /* 0x000fce00078e001b */
.L_x_31135:
[----:B------:R-:W-:Y:S05]  /*9040*/  BSYNC.RECONVERGENT B1 ;  /* 0x0000000000017941 */ /* 0x000fea0003800200 */
.L_x_31133:
[----:B------:R-:W-:Y:S01]  /*9050*/  VIADD R30, R30, 0x4 ;  /* 0x000000041e1e7836 */ /* 0x000fe20000000000 */
        /* <DEDUP_REMOVED lines=25> */
.L_x_31090:
[----:B------:R-:W-:Y:S05]  /*91f0*/  BSYNC.RECONVERGENT B0 ;  /* 0x0000000000007941 */ /* 0x000fea0003800200 */
.L_x_31089:
[----:B------:R-:W-:Y:S01]  /*9200*/  BAR.SYNC.DEFER_BLOCKING 0x0 ;  /* 0x0000000000007b1d */ /* 0x000fe20000010000 */
[----:B------:R-:W-:-:S05]  /*9210*/  ISETP.NE.AND P0, PT, R71, RZ, PT ;  /* 0x000000ff4700720c */ /* 0x000fca0003f05270 */
[----:B------:R-:W-:Y:S08]  /*9220*/  BSSY.RECONVERGENT B0, `(.L_x_31137) ;  /* 0x000036e000007945 */ /* 0x000ff00003800200 */
[----:B------:R-:W-:Y:S05]  /*9230*/  @P0 BRA `(.L_x_31138) ;  /* 0x0000003400b00947 */ /* 0x000fea0003800000 */
[----:B------:R-:W2:Y:S01]  /*9240*/  S2UR UR5, SR_CgaCtaId ;  /* 0x00000000000579c3 */ /* 0x000ea20000008800 */
[----:B------:R-:W-:Y:S02]  /*9250*/  UMOV UR4, 0x400 ;  /* 0x0000040000047882 */ /* 0x000fe40000000000 */
[----:B--2---:R-:W-:-:S09]  /*9260*/  ULEA UR4, UR5, UR4, 0x18 ;  /* 0x0000000405047291 */ /* 0x004fd2000f8ec0ff */
[----:B0-----:R-:W0:Y:S04]  /*9270*/  LDS.128 R32, [UR4+0x90] ;  /* 0x00009004ff207984 */ /* 0x001e280008000c00 */
[----:B-1----:R-:W1:Y:S04]  /*9280*/  LDS.128 R24, [UR4+0x100] ;  /* 0x00010004ff187984 */ /* 0x002e680008000c00 */
[----:B------:R-:W2:Y:S04]  /*9290*/  LDS.128 R28, [UR4+0xf0] ;  /* 0x0000f004ff1c7984 */ /* 0x000ea80008000c00 */
[----:B------:R-:W3:Y:S04]  /*92a0*/  LDS.128 R36, [UR4+0xe0] ;  /* 0x0000e004ff247984 */ /* 0x000ee80008000c00 */
[----:B------:R-:W4:Y:S04]  /*92b0*/  LDS.128 R40, [UR4+0xd0] ;  /* 0x0000d004ff287984 */ /* 0x000f280008000c00 */
[----:B------:R-:W5:Y:S04]  /*92c0*/  LDS.128 R44, [UR4+0xc0] ;  /* 0x0000c004ff2c7984 */ /* 0x000f680008000c00 */
[----:B------:R-:W5:Y:S04]  /*92d0*/  LDS.128 R48, [UR4+0xb0] ;  /* 0x0000b004ff307984 */ /* 0x000f680008000c00 */
[----:B------:R-:W5:Y:S04]  /*92e0*/  LDS.128 R52, [UR4+0xa0] ;  /* 0x0000a004ff347984 */ /* 0x000f680008000c00 */
[----:B------:R-:W5:Y:S01]  /*92f0*/  LDS.64 R72, [UR4+0x110] ;  /* 0x00011004ff487984 */ /* 0x000f620008000a00 */
[----:B0-----:R-:W-:-:S03]  /*9300*/  FSETP.GT.FTZ.AND P0, PT, R66, R32, PT ;  /* 0x000000204200720b */ /* 0x001fc60003f14000 */
[----:B------:R-:W-:Y:S01]  /*9310*/  STL.64 [R1+0x8], R34 ;  /* 0x0000082201007387 */ /* 0x000fe20000100a00 */
[----:B------:R-:W-:-:S03]  /*9320*/  FSEL R75, R66, R32, P0 ;  /* 0x00000020424b7208 */ /* 0x000fc60000000000 */
[----:B-1----:R-:W-:Y:S01]  /*9330*/  STL.64 [R1+0x78], R26 ;  /* 0x0000781a01007387 */ /* 0x002fe20000100a00 */
[----:B------:R-:W-:Y:S02]  /*9340*/  FSEL R66, R32, R66, P0 ;  /* 0x0000004220427208 */ /* 0x000fe40000000000 */
[----:B------:R-:W-:Y:S01]  /*9350*/  FSEL R76, R67, R33, P0 ;  /* 0x00000021434c7208 */ /* 0x000fe20000000000 */
[----:B--2---:R-:W-:Y:S01]  /*9360*/  STL.64 [R1+0x60], R28 ;  /* 0x0000601c01007387 */ /* 0x004fe20000100a00 */
[----:B------:R-:W-:Y:S01]  /*9370*/  FSEL R67, R33, R67, P0 ;  /* 0x0000004321437208 */ /* 0x000fe20000000000 */
[----:B------:R-:W-:Y:S02]  /*9380*/  FADD.FTZ R66, -R75, R66 ;  /* 0x000000424b427221 */ /* 0x000fe40000010100 */
[----:B------:R-:W-:Y:S02]  /*9390*/  STL.64 [R1+0x68], R30 ;  /* 0x0000681e01007387 */ /* 0x000fe40000100a00 */
[----:B------:R-:W-:-:S02]  /*93a0*/  FMUL.FTZ R66, R66, 1.4426950216293334961 ;  /* 0x3fb8aa3b42427820 */ /* 0x000fc40000410000 */
[----:B---3--:R-:W-:Y:S04]  /*93b0*/  STL.64 [R1+0x50], R36 ;  /* 0x0000502401007387 */ /* 0x008fe80000100a00 */
[----:B------:R-:W-:Y:S01]  /*93c0*/  STL.64 [R1+0x58], R38 ;  /* 0x0000582601007387 */ /* 0x000fe20000100a00 */
[----:B------:R-:W0:Y:S03]  /*93d0*/  MUFU.EX2 R66, R66 ;  /* 0x0000004200427308 */ /* 0x000e260000000800 */
[----:B----4-:R-:W-:Y:S04]  /*93e0*/  STL.64 [R1+0x40], R40 ;  /* 0x0000402801007387 */ /* 0x010fe80000100a00 */
[----:B------:R-:W-:Y:S04]  /*93f0*/  STL.64 [R1+0x48], R42 ;  /* 0x0000482a01007387 */ /* 0x000fe80000100a00 */
[----:B-----5:R-:W-:Y:S01]  /*9400*/  STL.64 [R1+0x30], R44 ;  /* 0x0000302c01007387 */ /* 0x020fe20000100a00 */
[----:B0-----:R-:W-:-:S03]  /*9410*/  FFMA.FTZ R76, R67, R66, R76 ;  /* 0x00000042434c7223 */ /* 0x001fc6000001004c */
        /* <DEDUP_REMOVED lines=8> */
[----:B0-----:R-:W-:-:S02]  /*94a0*/  IMAD.MOV.U32 R24, RZ, RZ, RZ ;  /* 0x000000ffff187224 */ /* 0x001fc400078e00ff */
[----:B------:R-:W-:-:S07]  /*94b0*/  IMAD.MOV.U32 R25, RZ, RZ, R0 ;  /* 0x000000ffff197224 */ /* 0x000fce00078e0000 */
.L_x_31184:
        /* <DEDUP_REMOVED lines=20> */
.L_x_31140:
[----:B------:R-:W-:Y:S02]  /*9600*/  IMAD.MOV.U32 R26, RZ, RZ, R9 ;  /* 0x000000ffff1a7224 */ /* 0x000fe400078e0009 */
[----:B------:R-:W-:Y:S01]  /*9610*/  IMAD.MOV.U32 R28, RZ, RZ, R65 ;  /* 0x000000ffff1c7224 */ /* 0x000fe200078e0041 */
[----:B------:R-:W-:Y:S01]  /*9620*/  MOV R65, R64 ;  /* 0x0000004000417202 */ /* 0x000fe20000000f00 */
[----:B------:R-:W-:-:S07]  /*9630*/  IMAD.MOV.U32 R9, RZ, RZ, R8 ;  /* 0x000000ffff097224 */ /* 0x000fce00078e0008 */
.L_x_31141:
[----:B------:R-:W-:Y:S05]  /*9640*/  BSYNC.RECONVERGENT B1 ;  /* 0x0000000000017941 */ /* 0x000fea0003800200 */
.L_x_31139:
        /* <DEDUP_REMOVED lines=11> */
.L_x_31143:
[----:B------:R-:W-:Y:S01]  /*9700*/  IMAD.MOV.U32 R27, RZ, RZ, R26 ;  /* 0x000000ffff1b7224 */ /* 0x000fe200078e001a */
[----:B------:R-:W-:Y:S01]  /*9710*/  MOV R64, R63 ;  /* 0x0000003f00407202 */ /* 0x000fe20000000f00 */
[----:B------:R-:W-:Y:S02]  /*9720*/  IMAD.MOV.U32 R29, RZ, RZ, R28 ;  /* 0x000000ffff1d7224 */ /* 0x000fe400078e001c */
[----:B------:R-:W-:-:S07]  /*9730*/  IMAD.MOV.U32 R8, RZ, RZ, R11 ;  /* 0x000000ffff087224 */ /* 0x000fce00078e000b */
.L_x_31144:
[----:B------:R-:W-:Y:S05]  /*9740*/  BSYNC.RECONVERGENT B1 ;  /* 0x0000000000017941 */ /* 0x000fea0003800200 */
.L_x_31142:
        /* <DEDUP_REMOVED lines=11> */
.L_x_31146:
[----:B------:R-:W-:Y:S01]  /*9800*/  IMAD.MOV.U32 R26, RZ, RZ, R27 ;  /* 0x000000ffff1a7224 */ /* 0x000fe200078e001b */
[----:B------:R-:W-:Y:S01]  /*9810*/  MOV R63, R62 ;  /* 0x0000003e003f7202 */ /* 0x000fe20000000f00 */
[----:B------:R-:W-:Y:S02]  /*9820*/  IMAD.MOV.U32 R28, RZ, RZ, R29 ;  /* 0x000000ffff1c7224 */ /* 0x000fe400078e001d */
[----:B------:R-:W-:-:S07]  /*9830*/  IMAD.MOV.U32 R11, RZ, RZ, R10 ;  /* 0x000000ffff0b7224 */ /* 0x000fce00078e000a */
.L_x_31147:
[----:B------:R-:W-:Y:S05]  /*9840*/  BSYNC.RECONVERGENT B1 ;  /* 0x0000000000017941 */ /* 0x000fea0003800200 */
.L_x_31145:
        /* <DEDUP_REMOVED lines=11> */
.L_x_31149:
[----:B------:R-:W-:Y:S01]  /*9900*/  IMAD.MOV.U32 R27, RZ, RZ, R26 ;  /* 0x000000ffff1b7224 */ /* 0x000fe200078e001a */
[----:B------:R-:W-:Y:S01]  /*9910*/  MOV R62, R61 ;  /* 0x0000003d003e7202 */ /* 0x000fe20000000f00 */
[----:B------:R-:W-:Y:S02]  /*9920*/  IMAD.MOV.U32 R29, RZ, RZ, R28 ;  /* 0x000000ffff1d7224 */ /* 0x000fe400078e001c */
[----:B------:R-:W-:-:S07]  /*9930*/  IMAD.MOV.U32 R10, RZ, RZ, R13 ;  /* 0x000000ffff0a7224 */ /* 0x000fce00078e000d */
.L_x_31150:
[----:B------:R-:W-:Y:S05]  /*9940*/  BSYNC.RECONVERGENT B1 ;  /* 0x0000000000017941 */ /* 0x000fea0003800200 */
.L_x_31148:
        /* <DEDUP_REMOVED lines=11> */
.L_x_31152:
[----:B------:R-:W-:Y:S01]  /*9a00*/  IMAD.MOV.U32 R26, RZ, RZ, R27 ;  /* 0x000000ffff1a7224 */ /* 0x000fe200078e001b */
[----:B------:R-:W-:Y:S01]  /*9a10*/  MOV R61, R60 ;  /* 0x0000003c003d7202 */ /* 0x000fe20000000f00 */
[----:B------:R-:W-:Y:S02]  /*9a20*/  IMAD.MOV.U32 R28, RZ, RZ, R29 ;  /* 0x000000ffff1c7224 */ /* 0x000fe400078e001d */
[----:B------:R-:W-:-:S07]  /*9a30*/  IMAD.MOV.U32 R13, RZ, RZ, R12 ;  /* 0x000000ffff0d7224 */ /* 0x000fce00078e000c */
.L_x_31153:
[----:B------:R-:W-:Y:S05]  /*9a40*/  BSYNC.RECONVERGENT B1 ;  /* 0x0000000000017941 */ /* 0x000fea0003800200 */
.L_x_31151:
        /* <DEDUP_REMOVED lines=11> */
.L_x_31155:
[----:B------:R-:W-:Y:S01]  /*9b00*/  IMAD.MOV.U32 R27, RZ, RZ, R26 ;  /* 0x000000ffff1b7224 */ /* 0x000fe200078e001a */
[----:B------:R-:W-:Y:S01]  /*9b10*/  MOV R60, R59 ;  /* 0x0000003b003c7202 */ /* 0x000fe20000000f00 */
[----:B------:R-:W-:Y:S02]  /*9b20*/  IMAD.MOV.U32 R29, RZ, RZ, R28 ;  /* 0x000000ffff1d7224 */ /* 0x000fe400078e001c */
[----:B------:R-:W-:-:S07]  /*9b30*/  IMAD.MOV.U32 R12, RZ, RZ, R15 ;  /* 0x000000ffff0c7224 */ /* 0x000fce00078e000f */
.L_x_31156:
[----:B------:R-:W-:Y:S05]  /*9b40*/  BSYNC.RECONVERGENT B1 ;  /* 0x0000000000017941 */ /* 0x000fea0003800200 */
.L_x_31154:
        /* <DEDUP_REMOVED lines=11> */
.L_x_31158:
[----:B------:R-:W-:Y:S01]  /*9c00*/  IMAD.MOV.U32 R26, RZ, RZ, R27 ;  /* 0x000000ffff1a7224 */ /* 0x000fe200078e001b */
[----:B------:R-:W-:Y:S01]  /*9c10*/  MOV R59, R58 ;  /* 0x0000003a003b7202 */ /* 0x000fe20000000f00 */
[----:B------:R-:W-:Y:S02]  /*9c20*/  IMAD.MOV.U32 R28, RZ, RZ, R29 ;  /* 0x000000ffff1c7224 */ /* 0x000fe400078e001d */
[----:B------:R-:W-:-:S07]  /*9c30*/  IMAD.MOV.U32 R15, RZ, RZ, R14 ;  /* 0x000000ffff0f7224 */ /* 0x000fce00078e000e */
.L_x_31159:
[----:B------:R-:W-:Y:S05]  /*9c40*/  BSYNC.RECONVERGENT B1 ;  /* 0x0000000000017941 */ /* 0x000fea0003800200 */
.L_x_31157:
        /* <DEDUP_REMOVED lines=11> */
.L_x_31161:
[----:B------:R-:W-:Y:S01]  /*9d00*/  IMAD.MOV.U32 R27, RZ, RZ, R26 ;  /* 0x000000ffff1b7224 */ /* 0x000fe200078e001a */
[----:B------:R-:W-:Y:S01]  /*9d10*/  MOV R58, R57 ;  /* 0x00000039003a7202 */ /* 0x000fe20000000f00 */
[----:B------:R-:W-:Y:S02]  /*9d20*/  IMAD.MOV.U32 R29, RZ, RZ, R28 ;  /* 0x000000ffff1d7224 */ /* 0x000fe400078e001c */
[----:B------:R-:W-:-:S07]  /*9d30*/  IMAD.MOV.U32 R14, RZ, RZ, R17 ;  /* 0x000000ffff0e7224 */ /* 0x000fce00078e0011 */
.L_x_31162:
[----:B------:R-:W-:Y:S05]  /*9d40*/  BSYNC.RECONVERGENT B1 ;  /* 0x0000000000017941 */ /* 0x000fea0003800200 */
.L_x_31160:
        /* <DEDUP_REMOVED lines=11> */
.L_x_31164:
[----:B------:R-:W-:Y:S01]  /*9e00*/  IMAD.MOV.U32 R26, RZ, RZ, R27 ;  /* 0x000000ffff1a7224 */ /* 0x000fe200078e001b */
[----:B------:R-:W-:Y:S01]  /*9e10*/  MOV R57, R56 ;  /* 0x0000003800397202 */ /* 0x000fe20000000f00 */
[----:B------:R-:W-:Y:S02]  /*9e20*/  IMAD.MOV.U32 R28, RZ, RZ, R29 ;  /* 0x000000ffff1c7224 */ /* 0x000fe400078e001d */
[----:B------:R-:W-:-:S07]  /*9e30*/  IMAD.MOV.U32 R17, RZ, RZ, R16 ;  /* 0x000000ffff117224 */ /* 0x000fce00078e0010 */
.L_x_31165:
[----:B------:R-:W-:Y:S05]  /*9e40*/  BSYNC.RECONVERGENT B1 ;  /* 0x0000000000017941 */ /* 0x000fea0003800200 */
.L_x_31163:
        /* <DEDUP_REMOVED lines=11> */
.L_x_31167:
[----:B------:R-:W-:Y:S01]  /*9f00*/  IMAD.MOV.U32 R27, RZ, RZ, R26 ;  /* 0x000000ffff1b7224 */ /* 0x000fe200078e001a */
[----:B------:R-:W-:Y:S01]  /*9f10*/  MOV R56, R23 ;  /* 0x0000001700387202 */ /* 0x000fe20000000f00 */
[----:B------:R-:W-:Y:S02]  /*9f20*/  IMAD.MOV.U32 R29, RZ, RZ, R28 ;  /* 0x000000ffff1d7224 */ /* 0x000fe400078e001c */
[----:B------:R-:W-:-:S07]  /*9f30*/  IMAD.MOV.U32 R16, RZ, RZ, R19 ;  /* 0x000000ffff107224 */ /* 0x000fce00078e0013 */
.L_x_31168:
[----:B------:R-:W-:Y:S05]  /*9f40*/  BSYNC.RECONVERGENT B1 ;  /* 0x0000000000017941 */ /* 0x000fea0003800200 */
.L_x_31166:
        /* <DEDUP_REMOVED lines=11> */
.L_x_31170:
[----:B------:R-:W-:Y:S01]  /*a000*/  IMAD.MOV.U32 R26, RZ, RZ, R27 ;  /* 0x000000ffff1a7224 */ /* 0x000fe200078e001b */
[----:B------:R-:W-:Y:S01]  /*a010*/  MOV R23, R22 ;  /* 0x0000001600177202 */ /* 0x000fe20000000f00 */
[----:B------:R-:W-:Y:S02]  /*a020*/  IMAD.MOV.U32 R28, RZ, RZ, R29 ;  /* 0x000000ffff1c7224 */ /* 0x000fe400078e001d */
[----:B------:R-:W-:-:S07]  /*a030*/  IMAD.MOV.U32 R19, RZ, RZ, R18 ;  /* 0x000000ffff137224 */ /* 0x000fce00078e0012 */
.L_x_31171:
[----:B------:R-:W-:Y:S05]  /*a040*/  BSYNC.RECONVERGENT B1 ;  /* 0x0000000000017941 */ /* 0x000fea0003800200 */
.L_x_31169:
        /* <DEDUP_REMOVED lines=11> */
.L_x_31173:
[----:B------:R-:W-:Y:S01]  /*a100*/  IMAD.MOV.U32 R27, RZ, RZ, R26 ;  /* 0x000000ffff1b7224 */ /* 0x000fe200078e001a */
[----:B------:R-:W-:Y:S01]  /*a110*/  MOV R22, R7 ;  /* 0x0000000700167202 */ /* 0x000fe20000000f00 */
[----:B------:R-:W-:Y:S02]  /*a120*/  IMAD.MOV.U32 R29, RZ, RZ, R28 ;  /* 0x000000ffff1d7224 */ /* 0x000fe400078e001c */
[----:B------:R-:W-:-:S07]  /*a130*/  IMAD.MOV.U32 R18, RZ, RZ, R21 ;  /* 0x000000ffff127224 */ /* 0x000fce00078e0015 */
.L_x_31174:
[----:B------:R-:W-:Y:S05]  /*a140*/  BSYNC.RECONVERGENT B1 ;  /* 0x0000000000017941 */ /* 0x000fea0003800200 */
.L_x_31172:
        /* <DEDUP_REMOVED lines=11> */
.L_x_31176:
[----:B------:R-:W-:Y:S01]  /*a200*/  IMAD.MOV.U32 R26, RZ, RZ, R27 ;  /* 0x000000ffff1a7224 */ /* 0x000fe200078e001b */
[----:B------:R-:W-:Y:S01]  /*a210*/  MOV R7, R6 ;  /* 0x0000000600077202 */ /* 0x000fe20000000f00 */
[----:B------:R-:W-:Y:S02]  /*a220*/  IMAD.MOV.U32 R28, RZ, RZ, R29 ;  /* 0x000000ffff1c7224 */ /* 0x000fe400078e001d */
[----:B------:R-:W-:-:S07]  /*a230*/  IMAD.MOV.U32 R21, RZ, RZ, R20 ;  /* 0x000000ffff157224 */ /* 0x000fce00078e0014 */
.L_x_31177:
[----:B------:R-:W-:Y:S05]  /*a240*/  BSYNC.RECONVERGENT B1 ;  /* 0x0000000000017941 */ /* 0x000fea0003800200 */
.L_x_31175:
        /* <DEDUP_REMOVED lines=11> */
.L_x_31179:
[----:B------:R-:W-:Y:S01]  /*a300*/  IMAD.MOV.U32 R27, RZ, RZ, R26 ;  /* 0x000000ffff1b7224 */ /* 0x000fe200078e001a */
[----:B------:R-:W-:Y:S01]  /*a310*/  MOV R6, R3 ;  /* 0x0000000300067202 */ /* 0x000fe20000000f00 */
[----:B------:R-:W-:Y:S02]  /*a320*/  IMAD.MOV.U32 R29, RZ, RZ, R28 ;  /* 0x000000ffff1d7224 */ /* 0x000fe400078e001c */
[----:B------:R-:W-:-:S07]  /*a330*/  IMAD.MOV.U32 R20, RZ, RZ, R5 ;  /* 0x000000ffff147224 */ /* 0x000fce00078e0005 */
.L_x_31180:
[----:B------:R-:W-:Y:S05]  /*a340*/  BSYNC.RECONVERGENT B1 ;  /* 0x0000000000017941 */ /* 0x000fea0003800200 */
.L_x_31178:
        /* <DEDUP_REMOVED lines=11> */
.L_x_31182:
[----:B------:R-:W-:Y:S01]  /*a400*/  IMAD.MOV.U32 R5, RZ, RZ, R4 ;  /* 0x000000ffff057224 */ /* 0x000fe200078e0004 */
[----:B------:R-:W-:Y:S01]  /*a410*/  MOV R3, R2 ;  /* 0x0000000200037202 */ /* 0x000fe20000000f00 */
[----:B------:R-:W-:Y:S02]  /*a420*/  IMAD.MOV.U32 R73, RZ, RZ, R27 ;  /* 0x000000ffff497224 */ /* 0x000fe400078e001b */
[----:B------:R-:W-:Y:S02]  /*a430*/  IMAD.MOV.U32 R72, RZ, RZ, R29 ;  /* 0x000000ffff487224 */ /* 0x000fe400078e001d */
[----:B------:R-:W-:Y:S02]  /*a440*/  IMAD.MOV.U32 R4, RZ, RZ, R27 ;  /* 0x000000ffff047224 */ /* 0x000fe400078e001b */
[----:B------:R-:W-:-:S07]  /*a450*/  IMAD.MOV.U32 R2, RZ, RZ, R29 ;  /* 0x000000ffff027224 */ /* 0x000fce00078e001d */
.L_x_31183:
[----:B------:R-:W-:Y:S05]  /*a460*/  BSYNC.RECONVERGENT B1 ;  /* 0x0000000000017941 */ /* 0x000fea0003800200 */
.L_x_31181:
[----:B------:R-:W-:Y:S01]  /*a470*/  VIADD R25, R25, 0x4 ;  /* 0x0000000419197836 */ /* 0x000fe20000000000 */
[----:B------:R-:W-:Y:S06]  /*a480*/  @P1 BRA `(.L_x_31184) ;  /* 0xfffffff0000c1947 */ /* 0x000fec000383ffff */
[----:B------:R-:W0:Y:S01]  /*a490*/  S2UR UR5, SR_CgaCtaId ;  /* 0x00000000000579c3 */ /* 0x000e220000008800 */
[----:B------:R-:W-:Y:S01]  /*a4a0*/  UMOV UR4, 0x400 ;  /* 0x0000040000047882 */ /* 0x000fe20000000000 */
[----:B------:R-:W-:Y:S01]  /*a4b0*/  HFMA2 R4, -RZ, RZ, 0, 0 ;  /* 0x00000000ff047431 */ /* 0x000fe200000001ff */
[----:B0-----:R-:W-:-:S09]  /*a4c0*/  ULEA UR4, UR5, UR4, 0x18 ;  /* 0x0000000405047291 */ /* 0x001fd2000f8ec0ff */
[----:B------:R-:W0:Y:S04]  /*a4d0*/  LDS.64 R66, [UR4+0x118] ;  /* 0x00011804ff427984 */ /* 0x000e280008000a00 */
[----:B------:R-:W1:Y:S04]  /*a4e0*/  LDS.128 R24, [UR4+0x190] ;  /* 0x00019004ff187984 */ /* 0x000e680008000c00 */
[----:B------:R-:W2:Y:S04]  /*a4f0*/  LDS.128 R28, [UR4+0x180] ;  /* 0x00018004ff1c7984 */ /* 0x000ea80008000c00 */
[----:B------:R-:W3:Y:S04]  /*a500*/  LDS.128 R32, [UR4+0x170] ;  /* 0x00017004ff207984 */ /* 0x000ee80008000c00 */
[----:B------:R-:W4:Y:S04]  /*a510*/  LDS.128 R36, [UR4+0x160] ;  /* 0x00016004ff247984 */ /* 0x000f280008000c00 */
[----:B------:R-:W5:Y:S04]  /*a520*/  LDS.128 R40, [UR4+0x150] ;  /* 0x00015004ff287984 */ /* 0x000f680008000c00 */
[----:B------:R-:W5:Y:S04]  /*a530*/  LDS.128 R44, [UR4+0x140] ;  /* 0x00014004ff2c7984 */ /* 0x000f680008000c00 */
[----:B------:R-:W5:Y:S04]  /*a540*/  LDS.128 R48, [UR4+0x130] ;  /* 0x00013004ff307984 */ /* 0x000f680008000c00 */
[----:B------:R-:W5:Y:S01]  /*a550*/  LDS.128 R52, [UR4+0x120] ;  /* 0x00012004ff347984 */ /* 0x000f620008000c00 */
[----:B0-----:R-:W-:-:S04]  /*a560*/  FSETP.GT.FTZ.AND P0, PT, R75, R66, PT ;  /* 0x000000424b00720b */ /* 0x001fc80003f14000 */
[----:B------:R-:W-:Y:S01]  /*a570*/  FSEL R77, R75, R66, P0 ;  /* 0x000000424b4d7208 */ /* 0x000fe20000000000 */
        /* <DEDUP_REMOVED lines=23> */
[----:B0-----:R-:W-:-:S07]  /*a6f0*/  IMAD.MOV.U32 R24, RZ, RZ, R0 ;  /* 0x000000ffff187224 */ /* 0x001fce00078e0000 */
.L_x_31230:
        /* <DEDUP_REMOVED lines=20> */
.L_x_31186:
[----:B------:R-:W-:Y:S01]  /*a840*/  IMAD.MOV.U32 R26, RZ, RZ, R9 ;  /* 0x000000ffff1a7224 */ /* 0x000fe200078e0009 */
[----:B------:R-:W-:Y:S01]  /*a850*/  MOV R28, R65 ;  /* 0x00000041001c7202 */ /* 0x000fe20000000f00 */
[----:B------:R-:W-:Y:S02]  /*a860*/  IMAD.MOV.U32 R9, RZ, RZ, R8 ;  /* 0x000000ffff097224 */ /* 0x000fe400078e0008 */
[----:B------:R-:W-:-:S07]  /*a870*/  IMAD.MOV.U32 R65, RZ, RZ, R64 ;  /* 0x000000ffff417224 */ /* 0x000fce00078e0040 */
.L_x_31187:
[----:B------:R-:W-:Y:S05]  /*a880*/  BSYNC.RECONVERGENT B1 ;  /* 0x0000000000017941 */ /* 0x000fea0003800200 */
.L_x_31185:
        /* <DEDUP_REMOVED lines=11> */
.L_x_31189:
[----:B------:R-:W-:Y:S01]  /*a940*/  IMAD.MOV.U32 R25, RZ, RZ, R26 ;  /* 0x000000ffff197224 */ /* 0x000fe200078e001a */
[----:B------:R-:W-:Y:S01]  /*a950*/  MOV R27, R28 ;  /* 0x0000001c001b7202 */ /* 0x000fe20000000f00 */
[----:B------:R-:W-:Y:S02]  /*a960*/  IMAD.MOV.U32 R8, RZ, RZ, R11 ;  /* 0x000000ffff087224 */ /* 0x000fe400078e000b */
[----:B------:R-:W-:-:S07]  /*a970*/  IMAD.MOV.U32 R64, RZ, RZ, R63 ;  /* 0x000000ffff407224 */ /* 0x000fce00078e003f */
.L_x_31190:
[----:B------:R-:W-:Y:S05]  /*a980*/  BSYNC.RECONVERGENT B1 ;  /* 0x0000000000017941 */ /* 0x000fea0003800200 */
.L_x_31188:
        /* <DEDUP_REMOVED lines=11> */
.L_x_31192:
[----:B------:R-:W-:Y:S01]  /*aa40*/  IMAD.MOV.U32 R26, RZ, RZ, R25 ;  /* 0x000000ffff1a7224 */ /* 0x000fe200078e0019 */
[----:B------:R-:W-:Y:S01]  /*aa50*/  MOV R28, R27 ;  /* 0x0000001b001c7202 */ /* 0x000fe20000000f00 */
[----:B------:R-:W-:Y:S02]  /*aa60*/  IMAD.MOV.U32 R11, RZ, RZ, R10 ;  /* 0x000000ffff0b7224 */ /* 0x000fe400078e000a */
[----:B------:R-:W-:-:S07]  /*aa70*/  IMAD.MOV.U32 R63, RZ, RZ, R62 ;  /* 0x000000ffff3f7224 */ /* 0x000fce00078e003e */
.L_x_31193:
[----:B------:R-:W-:Y:S05]  /*aa80*/  BSYNC.RECONVERGENT B1 ;  /* 0x0000000000017941 */ /* 0x000fea0003800200 */
.L_x_31191:
        /* <DEDUP_REMOVED lines=11> */
.L_x_31195:
[----:B------:R-:W-:Y:S01]  /*ab40*/  IMAD.MOV.U32 R25, RZ, RZ, R26 ;  /* 0x000000ffff197224 */ /* 0x000fe200078e001a */
[----:B------:R-:W-:Y:S01]  /*ab50*/  MOV R27, R28 ;  /* 0x0000001c001b7202 */ /* 0x000fe20000000f00 */
[----:B------:R-:W-:Y:S02]  /*ab60*/  IMAD.MOV.U32 R10, RZ, RZ, R13 ;  /* 0x000000ffff0a7224 */ /* 0x000fe400078e000d */
[----:B------:R-:W-:-:S07]  /*ab70*/  IMAD.MOV.U32 R62, RZ, RZ, R61 ;  /* 0x000000ffff3e7224 */ /* 0x000fce00078e003d */
.L_x_31196:
[----:B------:R-:W-:Y:S05]  /*ab80*/  BSYNC.RECONVERGENT B1 ;  /* 0x0000000000017941 */ /* 0x000fea0003800200 */
.L_x_31194:
        /* <DEDUP_REMOVED lines=11> */
.L_x_31198:
[----:B------:R-:W-:Y:S01]  /*ac40*/  IMAD.MOV.U32 R26, RZ, RZ, R25 ;  /* 0x000000ffff1a7224 */ /* 0x000fe200078e0019 */
[----:B------:R-:W-:Y:S01]  /*ac50*/  MOV R28, R27 ;  /* 0x0000001b001c7202 */ /* 0x000fe20000000f00 */
[----:B------:R-:W-:Y:S02]  /*ac60*/  IMAD.MOV.U32 R13, RZ, RZ, R12 ;  /* 0x000000ffff0d7224 */ /* 0x000fe400078e000c */
[----:B------:R-:W-:-:S07]  /*ac70*/  IMAD.MOV.U32 R61, RZ, RZ, R60 ;  /* 0x000000ffff3d7224 */ /* 0x000fce00078e003c */
.L_x_31199:
[----:B------:R-:W-:Y:S05]  /*ac80*/  BSYNC.RECONVERGENT B1 ;  /* 0x0000000000017941 */ /* 0x000fea0003800200 */
.L_x_31197:
        /* <DEDUP_REMOVED lines=11> */
.L_x_31201:
[----:B------:R-:W-:Y:S01]  /*ad40*/  IMAD.MOV.U32 R25, RZ, RZ, R26 ;  /* 0x000000ffff197224 */ /* 0x000fe200078e001a */
[----:B------:R-:W-:Y:S01]  /*ad50*/  MOV R27, R28 ;  /* 0x0000001c001b7202 */ /* 0x000fe20000000f00 */
[----:B------:R-:W-:Y:S02]  /*ad60*/  IMAD.MOV.U32 R12, RZ, RZ, R15 ;  /* 0x000000ffff0c7224 */ /* 0x000fe400078e000f */
[----:B------:R-:W-:-:S07]  /*ad70*/  IMAD.MOV.U32 R60, RZ, RZ, R59 ;  /* 0x000000ffff3c7224 */ /* 0x000fce00078e003b */
.L_x_31202:
[----:B------:R-:W-:Y:S05]  /*ad80*/  BSYNC.RECONVERGENT B1 ;  /* 0x0000000000017941 */ /* 0x000fea0003800200 */
.L_x_31200:
        /* <DEDUP_REMOVED lines=11> */
.L_x_31204:
[----:B------:R-:W-:Y:S01]  /*ae40*/  IMAD.MOV.U32 R26, RZ, RZ, R25 ;  /* 0x000000ffff1a7224 */ /* 0x000fe200078e0019 */
[----:B------:R-:W-:Y:S01]  /*ae50*/  MOV R28, R27 ;  /* 0x0000001b001c7202 */ /* 0x000fe20000000f00 */
[----:B------:R-:W-:Y:S02]  /*ae60*/  IMAD.MOV.U32 R15, RZ, RZ, R14 ;  /* 0x000000ffff0f7224 */ /* 0x000fe400078e000e */
[----:B------:R-:W-:-:S07]  /*ae70*/  IMAD.MOV.U32 R59, RZ, RZ, R58 ;  /* 0x000000ffff3b7224 */ /* 0x000fce00078e003a */
.L_x_31205:
[----:B------:R-:W-:Y:S05]  /*ae80*/  BSYNC.RECONVERGENT B1 ;  /* 0x0000000000017941 */ /* 0x000fea0003800200 */
.L_x_31203:
        /* <DEDUP_REMOVED lines=11> */
.L_x_31207:
[----:B------:R-:W-:Y:S01]  /*af40*/  IMAD.MOV.U32 R25, RZ, RZ, R26 ;  /* 0x000000ffff197224 */ /* 0x000fe200078e001a */
[----:B------:R-:W-:Y:S01]  /*af50*/  MOV R27, R28 ;  /* 0x0000001c001b7202 */ /* 0x000fe20000000f00 */
[----:B------:R-:W-:Y:S02]  /*af60*/  IMAD.MOV.U32 R14, RZ, RZ, R17 ;  /* 0x000000ffff0e7224 */ /* 0x000fe400078e0011 */
[----:B------:R-:W-:-:S07]  /*af70*/  IMAD.MOV.U32 R58, RZ, RZ, R57 ;  /* 0x000000ffff3a7224 */ /* 0x000fce00078e0039 */
.L_x_31208:
[----:B------:R-:W-:Y:S05]  /*af80*/  BSYNC.RECONVERGENT B1 ;  /* 0x0000000000017941 */ /* 0x000fea0003800200 */
.L_x_31206:
        /* <DEDUP_REMOVED lines=11> */
.L_x_31210:
[----:B------:R-:W-:Y:S01]  /*b040*/  IMAD.MOV.U32 R26, RZ, RZ, R25 ;  /* 0x000000ffff1a7224 */ /* 0x000fe200078e0019 */
[----:B------:R-:W-:Y:S01]  /*b050*/  MOV R28, R27 ;  /* 0x0000001b001c7202 */ /* 0x000fe20000000f00 */
[----:B------:R-:W-:Y:S02]  /*b060*/  IMAD.MOV.U32 R17, RZ, RZ, R16 ;  /* 0x000000ffff117224 */ /* 0x000fe400078e0010 */
[----:B------:R-:W-:-:S07]  /*b070*/  IMAD.MOV.U32 R57, RZ, RZ, R56 ;  /* 0x000000ffff397224 */ /* 0x000fce00078e0038 */
.L_x_31211:
[----:B------:R-:W-:Y:S05]  /*b080*/  BSYNC.RECONVERGENT B1 ;  /* 0x0000000000017941 */ /* 0x000fea0003800200 */
.L_x_31209:
        /* <DEDUP_REMOVED lines=11> */
.L_x_31213:
[----:B------:R-:W-:Y:S01]  /*b140*/  IMAD.MOV.U32 R25, RZ, RZ, R26 ;  /* 0x000000ffff197224 */ /* 0x000fe200078e001a */
[----:B------:R-:W-:Y:S01]  /*b150*/  MOV R27, R28 ;  /* 0x0000001c001b7202 */ /* 0x000fe20000000f00 */
[----:B------:R-:W-:Y:S02]  /*b160*/  IMAD.MOV.U32 R16, RZ, RZ, R19 ;  /* 0x000000ffff107224 */ /* 0x000fe400078e0013 */
[----:B------:R-:W-:-:S07]  /*b170*/  IMAD.MOV.U32 R56, RZ, RZ, R23 ;  /* 0x000000ffff387224 */ /* 0x000fce00078e0017 */
.L_x_31214:
[----:B------:R-:W-:Y:S05]  /*b180*/  BSYNC.RECONVERGENT B1 ;  /* 0x0000000000017941 */ /* 0x000fea0003800200 */
.L_x_31212:
        /* <DEDUP_REMOVED lines=11> */
.L_x_31216:
[----:B------:R-:W-:Y:S01]  /*b240*/  IMAD.MOV.U32 R26, RZ, RZ, R25 ;  /* 0x000000ffff1a7224 */ /* 0x000fe200078e0019 */
[----:B------:R-:W-:Y:S01]  /*b250*/  MOV R28, R27 ;  /* 0x0000001b001c7202 */ /* 0x000fe20000000f00 */
[----:B------:R-:W-:Y:S02]  /*b260*/  IMAD.MOV.U32 R19, RZ, RZ, R18 ;  /* 0x000000ffff137224 */ /* 0x000fe400078e0012 */
[----:B------:R-:W-:-:S07]  /*b270*/  IMAD.MOV.U32 R23, RZ, RZ, R22 ;  /* 0x000000ffff177224 */ /* 0x000fce00078e0016 */
.L_x_31217:
[----:B------:R-:W-:Y:S05]  /*b280*/  BSYNC.RECONVERGENT B1 ;  /* 0x0000000000017941 */ /* 0x000fea0003800200 */
.L_x_31215:
        /* <DEDUP_REMOVED lines=11> */
.L_x_31219:
[----:B------:R-:W-:Y:S01]  /*b340*/  IMAD.MOV.U32 R25, RZ, RZ, R26 ;  /* 0x000000ffff197224 */ /* 0x000fe200078e001a */
[----:B------:R-:W-:Y:S01]  /*b350*/  MOV R27, R28 ;  /* 0x0000001c001b7202 */ /* 0x000fe20000000f00 */
[----:B------:R-:W-:Y:S02]  /*b360*/  IMAD.MOV.U32 R18, RZ, RZ, R21 ;  /* 0x000000ffff127224 */ /* 0x000fe400078e0015 */
[----:B------:R-:W-:-:S07]  /*b370*/  IMAD.MOV.U32 R22, RZ, RZ, R7 ;  /* 0x000000ffff167224 */ /* 0x000fce00078e0007 */
.L_x_31220:
[----:B------:R-:W-:Y:S05]  /*b380*/  BSYNC.RECONVERGENT B1 ;  /* 0x0000000000017941 */ /* 0x000fea0003800200 */
.L_x_31218:
        /* <DEDUP_REMOVED lines=11> */
.L_x_31222:
[----:B------:R-:W-:Y:S01]  /*b440*/  IMAD.MOV.U32 R26, RZ, RZ, R25 ;  /* 0x000000ffff1a7224 */ /* 0x000fe200078e0019 */
[----:B------:R-:W-:Y:S01]  /*b450*/  MOV R28, R27 ;  /* 0x0000001b001c7202 */ /* 0x000fe20000000f00 */
[----:B------:R-:W-:Y:S02]  /*b460*/  IMAD.MOV.U32 R21, RZ, RZ, R20 ;  /* 0x000000ffff157224 */ /* 0x000fe400078e0014 */
[----:B------:R-:W-:-:S07]  /*b470*/  IMAD.MOV.U32 R7, RZ, RZ, R6 ;  /* 0x000000ffff077224 */ /* 0x000fce00078e0006 */
.L_x_31223:
[----:B------:R-:W-:Y:S05]  /*b480*/  BSYNC.RECONVERGENT B1 ;  /* 0x0000000000017941 */ /* 0x000fea0003800200 */
.L_x_31221:
        /* <DEDUP_REMOVED lines=11> */
.L_x_31225:
[----:B------:R-:W-:Y:S01]  /*b540*/  IMAD.MOV.U32 R30, RZ, RZ, R26 ;  /* 0x000000ffff1e7224 */ /* 0x000fe200078e001a */
[----:B------:R-:W-:Y:S01]  /*b550*/  MOV R20, R5 ;  /* 0x0000000500147202 */ /* 0x000fe20000000f00 */
[----:B------:R-:W-:Y:S02]  /*b560*/  IMAD.MOV.U32 R25, RZ, RZ, R28 ;  /* 0x000000ffff197224 */ /* 0x000fe400078e001c */
[----:B------:R-:W-:-:S07]  /*b570*/  IMAD.MOV.U32 R6, RZ, RZ, R3 ;  /* 0x000000ffff067224 */ /* 0x000fce00078e0003 */
.L_x_31226:
[----:B------:R-:W-:Y:S05]  /*b580*/  BSYNC.RECONVERGENT B1 ;  /* 0x0000000000017941 */ /* 0x000fea0003800200 */
.L_x_31224:
        /* <DEDUP_REMOVED lines=11> */
.L_x_31228:
[----:B------:R-:W-:Y:S01]  /*b640*/  IMAD.MOV.U32 R5, RZ, RZ, R73 ;  /* 0x000000ffff057224 */ /* 0x000fe200078e0049 */
[-C--:B------:R-:W-:Y:S01]  /*b650*/  MOV R76, R25.reuse ;  /* 0x00000019004c7202 */ /* 0x080fe20000000f00 */
[----:B------:R-:W-:Y:S01]  /*b660*/  IMAD.MOV.U32 R3, RZ, RZ, R72 ;  /* 0x000000ffff037224 */ /* 0x000fe200078e0048 */
[----:B------:R-:W-:Y:S01]  /*b670*/  MOV R72, R25 ;  /* 0x0000001900487202 */ /* 0x000fe20000000f00 */
[--C-:B------:R-:W-:Y:S02]  /*b680*/  IMAD.MOV.U32 R75, RZ, RZ, R30.reuse ;  /* 0x000000ffff4b7224 */ /* 0x100fe400078e001e */
[----:B------:R-:W-:-:S07]  /*b690*/  IMAD.MOV.U32 R73, RZ, RZ, R30 ;  /* 0x000000ffff497224 */ /* 0x000fce00078e001e */
.L_x_31229:
[----:B------:R-:W-:Y:S05]  /*b6a0*/  BSYNC.RECONVERGENT B1 ;  /* 0x0000000000017941 */ /* 0x000fea0003800200 */
.L_x_31227:
        /* <DEDUP_REMOVED lines=18> */
[----:B------:R-:W-:-:S03]  /*b7d0*/  FSEL R66, R77, R52, P0 ;  /* 0x000000344d427208 */ /* 0x000fc60000000000 */
[----:B--2---:R-:W-:Y:S02]  /*b7e0*/  STL.64 [R1+0x60], R28 ;  /* 0x0000601c01007387 */ /* 0x004fe40000100a00 */
[----:B------:R-:W-:Y:S02]  /*b7f0*/  FADD.FTZ R67, -R66, R67 ;  /* 0x0000004342437221 */ /* 0x000fe40000010100 */
[----:B------:R-:W-:Y:S02]  /*b800*/  STL.64 [R1+0x68], R30 ;  /* 0x0000681e01007387 */ /* 0x000fe40000100a00 */
[----:B------:R-:W-:Y:S01]  /*b810*/  FMUL.FTZ R4, R67, 1.4426950216293334961 ;  /* 0x3fb8aa3b43047820 */ /* 0x000fe20000410000 */
[----:B------:R-:W-:Y:S01]  /*b820*/  FSEL R67, R2, R53, P0 ;  /* 0x0000003502437208 */ /* 0x000fe20000000000 */
[----:B---3--:R-:W-:Y:S01]  /*b830*/  STL.64 [R1+0x50], R32 ;  /* 0x0000502001007387 */ /* 0x008fe20000100a00 */
[----:B------:R-:W-:-:S03]  /*b840*/  FSEL R2, R53, R2, P0 ;  /* 0x0000000235027208 */ /* 0x000fc60000000000 */
        /* <DEDUP_REMOVED lines=12> */
[----:B------:R0:W-:Y:S02]  /*b910*/  STL.64 [R1+0x70], R24 ;  /* 0x0000701801007387 */ /* 0x0001e40000100a00 */
[----:B0-----:R-:W-:-:S07]  /*b920*/  IMAD.MOV.U32 R24, RZ, RZ, RZ ;  /* 0x000000ffff187224 */ /* 0x001fce00078e00ff */
.L_x_31276:
        /* <DEDUP_REMOVED lines=20> */
.L_x_31232:
[----:B------:R-:W-:Y:S01]  /*ba70*/  MOV R2, R9 ;  /* 0x0000000900027202 */ /* 0x000fe20000000f00 */
[----:B------:R-:W-:Y:S02]  /*ba80*/  IMAD.MOV.U32 R4, RZ, RZ, R65 ;  /* 0x000000ffff047224 */ /* 0x000fe400078e0041 */
[----:B------:R-:W-:Y:S02]  /*ba90*/  IMAD.MOV.U32 R9, RZ, RZ, R8 ;  /* 0x000000ffff097224 */ /* 0x000fe400078e0008 */
[----:B------:R-:W-:-:S07]  /*baa0*/  IMAD.MOV.U32 R65, RZ, RZ, R64 ;  /* 0x000000ffff417224 */ /* 0x000fce00078e0040 */
.L_x_31233:
[----:B------:R-:W-:Y:S05]  /*bab0*/  BSYNC.RECONVERGENT B1 ;  /* 0x0000000000017941 */ /* 0x000fea0003800200 */
.L_x_31231:
        /* <DEDUP_REMOVED lines=11> */
.L_x_31235:
[----:B------:R-:W-:Y:S01]  /*bb70*/  MOV R25, R2 ;  /* 0x0000000200197202 */ /* 0x000fe20000000f00 */
[----:B------:R-:W-:Y:S02]  /*bb80*/  IMAD.MOV.U32 R27, RZ, RZ, R4 ;  /* 0x000000ffff1b7224 */ /* 0x000fe400078e0004 */
[----:B------:R-:W-:Y:S02]  /*bb90*/  IMAD.MOV.U32 R8, RZ, RZ, R11 ;  /* 0x000000ffff087224 */ /* 0x000fe400078e000b */
[----:B------:R-:W-:-:S07]  /*bba0*/  IMAD.MOV.U32 R64, RZ, RZ, R63 ;  /* 0x000000ffff407224 */ /* 0x000fce00078e003f */
.L_x_31236:
[----:B------:R-:W-:Y:S05]  /*bbb0*/  BSYNC.RECONVERGENT B1 ;  /* 0x0000000000017941 */ /* 0x000fea0003800200 */
.L_x_31234:
        /* <DEDUP_REMOVED lines=11> */
.L_x_31238:
[----:B------:R-:W-:Y:S01]  /*bc70*/  MOV R2, R25 ;  /* 0x0000001900027202 */ /* 0x000fe20000000f00 */
[----:B------:R-:W-:Y:S02]  /*bc80*/  IMAD.MOV.U32 R4, RZ, RZ, R27 ;  /* 0x000000ffff047224 */ /* 0x000fe400078e001b */
[----:B------:R-:W-:Y:S02]  /*bc90*/  IMAD.MOV.U32 R11, RZ, RZ, R10 ;  /* 0x000000ffff0b7224 */ /* 0x000fe400078e000a */
[----:B------:R-:W-:-:S07]  /*bca0*/  IMAD.MOV.U32 R63, RZ, RZ, R62 ;  /* 0x000000ffff3f7224 */ /* 0x000fce00078e003e */
.L_x_31239:
[----:B------:R-:W-:Y:S05]  /*bcb0*/  BSYNC.RECONVERGENT B1 ;  /* 0x0000000000017941 */ /* 0x000fea0003800200 */
.L_x_31237:
        /* <DEDUP_REMOVED lines=11> */
.L_x_31241:
[----:B------:R-:W-:Y:S01]  /*bd70*/  MOV R25, R2 ;  /* 0x0000000200197202 */ /* 0x000fe20000000f00 */
[----:B------:R-:W-:Y:S02]  /*bd80*/  IMAD.MOV.U32 R27, RZ, RZ, R4 ;  /* 0x000000ffff1b7224 */ /* 0x000fe400078e0004 */
[----:B------:R-:W-:Y:S02]  /*bd90*/  IMAD.MOV.U32 R10, RZ, RZ, R13 ;  /* 0x000000ffff0a7224 */ /* 0x000fe400078e000d */
[----:B------:R-:W-:-:S07]  /*bda0*/  IMAD.MOV.U32 R62, RZ, RZ, R61 ;  /* 0x000000ffff3e7224 */ /* 0x000fce00078e003d */
.L_x_31242:
[----:B------:R-:W-:Y:S05]  /*bdb0*/  BSYNC.RECONVERGENT B1 ;  /* 0x0000000000017941 */ /* 0x000fea0003800200 */
.L_x_31240:
        /* <DEDUP_REMOVED lines=11> */
.L_x_31244:
[----:B------:R-:W-:Y:S01]  /*be70*/  MOV R2, R25 ;  /* 0x0000001900027202 */ /* 0x000fe20000000f00 */
[----:B------:R-:W-:Y:S02]  /*be80*/  IMAD.MOV.U32 R4, RZ, RZ, R27 ;  /* 0x000000ffff047224 */ /* 0x000fe400078e001b */
[----:B------:R-:W-:Y:S02]  /*be90*/  IMAD.MOV.U32 R13, RZ, RZ, R12 ;  /* 0x000000ffff0d7224 */ /* 0x000fe400078e000c */
[----:B------:R-:W-:-:S07]  /*bea0*/  IMAD.MOV.U32 R61, RZ, RZ, R60 ;  /* 0x000000ffff3d7224 */ /* 0x000fce00078e003c */
.L_x_31245:
[----:B------:R-:W-:Y:S05]  /*beb0*/  BSYNC.RECONVERGENT B1 ;  /* 0x0000000000017941 */ /* 0x000fea0003800200 */
.L_x_31243:
        /* <DEDUP_REMOVED lines=11> */
.L_x_31247:
[----:B------:R-:W-:Y:S01]  /*bf70*/  MOV R25, R2 ;  /* 0x0000000200197202 */ /* 0x000fe20000000f00 */
[----:B------:R-:W-:Y:S02]  /*bf80*/  IMAD.MOV.U32 R27, RZ, RZ, R4 ;  /* 0x000000ffff1b7224 */ /* 0x000fe400078e0004 */
[----:B------:R-:W-:Y:S02]  /*bf90*/  IMAD.MOV.U32 R12, RZ, RZ, R15 ;  /* 0x000000ffff0c7224 */ /* 0x000fe400078e000f */
[----:B------:R-:W-:-:S07]  /*bfa0*/  IMAD.MOV.U32 R60, RZ, RZ, R59 ;  /* 0x000000ffff3c7224 */ /* 0x000fce00078e003b */
.L_x_31248:
[----:B------:R-:W-:Y:S05]  /*bfb0*/  BSYNC.RECONVERGENT B1 ;  /* 0x0000000000017941 */ /* 0x000fea0003800200 */
.L_x_31246:
        /* <DEDUP_REMOVED lines=11> */
.L_x_31250:
[----:B------:R-:W-:Y:S01]  /*c070*/  MOV R2, R25 ;  /* 0x0000001900027202 */ /* 0x000fe20000000f00 */
[----:B------:R-:W-:Y:S02]  /*c080*/  IMAD.MOV.U32 R4, RZ, RZ, R27 ;  /* 0x000000ffff047224 */ /* 0x000fe400078e001b */
[----:B------:R-:W-:Y:S02]  /*c090*/  IMAD.MOV.U32 R15, RZ, RZ, R14 ;  /* 0x000000ffff0f7224 */ /* 0x000fe400078e000e */
[----:B------:R-:W-:-:S07]  /*c0a0*/  IMAD.MOV.U32 R59, RZ, RZ, R58 ;  /* 0x000000ffff3b7224 */ /* 0x000fce00078e003a */
.L_x_31251:
[----:B------:R-:W-:Y:S05]  /*c0b0*/  BSYNC.RECONVERGENT B1 ;  /* 0x0000000000017941 */ /* 0x000fea0003800200 */
.L_x_31249:
        /* <DEDUP_REMOVED lines=11> */
.L_x_31253:
[----:B------:R-:W-:Y:S01]  /*c170*/  MOV R25, R2 ;  /* 0x0000000200197202 */ /* 0x000fe20000000f00 */
[----:B------:R-:W-:Y:S02]  /*c180*/  IMAD.MOV.U32 R27, RZ, RZ, R4 ;  /* 0x000000ffff1b7224 */ /* 0x000fe400078e0004 */
[----:B------:R-:W-:Y:S02]  /*c190*/  IMAD.MOV.U32 R14, RZ, RZ, R17 ;  /* 0x000000ffff0e7224 */ /* 0x000fe400078e0011 */
[----:B------:R-:W-:-:S07]  /*c1a0*/  IMAD.MOV.U32 R58, RZ, RZ, R57 ;  /* 0x000000ffff3a7224 */ /* 0x000fce00078e0039 */
.L_x_31254:
[----:B------:R-:W-:Y:S05]  /*c1b0*/  BSYNC.RECONVERGENT B1 ;  /* 0x0000000000017941 */ /* 0x000fea0003800200 */
.L_x_31252:
        /* <DEDUP_REMOVED lines=11> */
.L_x_31256:
[----:B------:R-:W-:Y:S01]  /*c270*/  MOV R2, R25 ;  /* 0x0000001900027202 */ /* 0x000fe20000000f00 */
[----:B------:R-:W-:Y:S02]  /*c280*/  IMAD.MOV.U32 R4, RZ, RZ, R27 ;  /* 0x000000ffff047224 */ /* 0x000fe400078e001b */
[----:B------:R-:W-:Y:S02]  /*c290*/  IMAD.MOV.U32 R17, RZ, RZ, R16 ;  /* 0x000000ffff117224 */ /* 0x000fe400078e0010 */
[----:B------:R-:W-:-:S07]  /*c2a0*/  IMAD.MOV.U32 R57, RZ, RZ, R56 ;  /* 0x000000ffff397224 */ /* 0x000fce00078e0038 */
.L_x_31257:
[----:B------:R-:W-:Y:S05]  /*c2b0*/  BSYNC.RECONVERGENT B1 ;  /* 0x0000000000017941 */ /* 0x000fea0003800200 */
.L_x_31255:
        /* <DEDUP_REMOVED lines=11> */
.L_x_31259:
[----:B------:R-:W-:Y:S01]  /*c370*/  MOV R25, R2 ;  /* 0x0000000200197202 */ /* 0x000fe20000000f00 */
[----:B------:R-:W-:Y:S02]  /*c380*/  IMAD.MOV.U32 R27, RZ, RZ, R4 ;  /* 0x000000ffff1b7224 */ /* 0x000fe400078e0004 */
[----:B------:R-:W-:Y:S02]  /*c390*/  IMAD.MOV.U32 R16, RZ, RZ, R19 ;  /* 0x000000ffff107224 */ /* 0x000fe400078e0013 */
[----:B------:R-:W-:-:S07]  /*c3a0*/  IMAD.MOV.U32 R56, RZ, RZ, R23 ;  /* 0x000000ffff387224 */ /* 0x000fce00078e0017 */
.L_x_31260:
[----:B------:R-:W-:Y:S05]  /*c3b0*/  BSYNC.RECONVERGENT B1 ;  /* 0x0000000000017941 */ /* 0x000fea0003800200 */
.L_x_31258:
        /* <DEDUP_REMOVED lines=11> */
.L_x_31262:
[----:B------:R-:W-:Y:S01]  /*c470*/  MOV R2, R25 ;  /* 0x0000001900027202 */ /* 0x000fe20000000f00 */
[----:B------:R-:W-:Y:S02]  /*c480*/  IMAD.MOV.U32 R4, RZ, RZ, R27 ;  /* 0x000000ffff047224 */ /* 0x000fe400078e001b */
[----:B------:R-:W-:Y:S02]  /*c490*/  IMAD.MOV.U32 R19, RZ, RZ, R18 ;  /* 0x000000ffff137224 */ /* 0x000fe400078e0012 */
[----:B------:R-:W-:-:S07]  /*c4a0*/  IMAD.MOV.U32 R23, RZ, RZ, R22 ;  /* 0x000000ffff177224 */ /* 0x000fce00078e0016 */
.L_x_31263:
[----:B------:R-:W-:Y:S05]  /*c4b0*/  BSYNC.RECONVERGENT B1 ;  /* 0x0000000000017941 */ /* 0x000fea0003800200 */
.L_x_31261:
        /* <DEDUP_REMOVED lines=11> */
.L_x_31265:
[----:B------:R-:W-:Y:S01]  /*c570*/  MOV R25, R2 ;  /* 0x0000000200197202 */ /* 0x000fe20000000f00 */
[----:B------:R-:W-:Y:S02]  /*c580*/  IMAD.MOV.U32 R27, RZ, RZ, R4 ;  /* 0x000000ffff1b7224 */ /* 0x000fe400078e0004 */
[----:B------:R-:W-:Y:S02]  /*c590*/  IMAD.MOV.U32 R18, RZ, RZ, R21 ;  /* 0x000000ffff127224 */ /* 0x000fe400078e0015 */
[----:B------:R-:W-:-:S07]  /*c5a0*/  IMAD.MOV.U32 R22, RZ, RZ, R7 ;  /* 0x000000ffff167224 */ /* 0x000fce00078e0007 */
.L_x_31266:
[----:B------:R-:W-:Y:S05]  /*c5b0*/  BSYNC.RECONVERGENT B1 ;  /* 0x0000000000017941 */ /* 0x000fea0003800200 */
.L_x_31264:
        /* <DEDUP_REMOVED lines=11> */
.L_x_31268:
[----:B------:R-:W-:Y:S01]  /*c670*/  MOV R2, R25 ;  /* 0x0000001900027202 */ /* 0x000fe20000000f00 */
[----:B------:R-:W-:Y:S02]  /*c680*/  IMAD.MOV.U32 R4, RZ, RZ, R27 ;  /* 0x000000ffff047224 */ /* 0x000fe400078e001b */
[----:B------:R-:W-:Y:S02]  /*c690*/  IMAD.MOV.U32 R21, RZ, RZ, R20 ;  /* 0x000000ffff157224 */ /* 0x000fe400078e0014 */
[----:B------:R-:W-:-:S07]  /*c6a0*/  IMAD.MOV.U32 R7, RZ, RZ, R6 ;  /* 0x000000ffff077224 */ /* 0x000fce00078e0006 */
.L_x_31269:
[----:B------:R-:W-:Y:S05]  /*c6b0*/  BSYNC.RECONVERGENT B1 ;  /* 0x0000000000017941 */ /* 0x000fea0003800200 */
.L_x_31267:
        /* <DEDUP_REMOVED lines=11> */
.L_x_31271:
[----:B------:R-:W-:Y:S01]  /*c770*/  MOV R26, R2 ;  /* 0x00000002001a7202 */ /* 0x000fe20000000f00 */
[----:B------:R-:W-:Y:S02]  /*c780*/  IMAD.MOV.U32 R20, RZ, RZ, R5 ;  /* 0x000000ffff147224 */ /* 0x000fe400078e0005 */
[----:B------:R-:W-:Y:S02]  /*c790*/  IMAD.MOV.U32 R25, RZ, RZ, R4 ;  /* 0x000000ffff197224 */ /* 0x000fe400078e0004 */
[----:B------:R-:W-:-:S07]  /*c7a0*/  IMAD.MOV.U32 R6, RZ, RZ, R3 ;  /* 0x000000ffff067224 */ /* 0x000fce00078e0003 */
.L_x_31272:
[----:B------:R-:W-:Y:S05]  /*c7b0*/  BSYNC.RECONVERGENT B1 ;  /* 0x0000000000017941 */ /* 0x000fea0003800200 */
.L_x_31270:
        /* <DEDUP_REMOVED lines=11> */
.L_x_31274:
[----:B------:R-:W-:Y:S01]  /*c870*/  IMAD.MOV.U32 R5, RZ, RZ, R75 ;  /* 0x000000ffff057224 */ /* 0x000fe200078e004b */
[----:B------:R-:W-:Y:S01]  /*c880*/  MOV R4, R26 ;  /* 0x0000001a00047202 */ /* 0x000fe20000000f00 */
[----:B------:R-:W-:Y:S01]  /*c890*/  IMAD.MOV.U32 R3, RZ, RZ, R76 ;  /* 0x000000ffff037224 */ /* 0x000fe200078e004c */
[----:B------:R-:W-:Y:S01]  /*c8a0*/  MOV R76, R25 ;  /* 0x00000019004c7202 */ /* 0x000fe20000000f00 */
[----:B------:R-:W-:Y:S02]  /*c8b0*/  IMAD.MOV.U32 R2, RZ, RZ, R25 ;  /* 0x000000ffff027224 */ /* 0x000fe400078e0019 */
[----:B------:R-:W-:-:S07]  /*c8c0*/  IMAD.MOV.U32 R75, RZ, RZ, R26 ;  /* 0x000000ffff4b7224 */ /* 0x000fce00078e001a */
.L_x_31275:
[----:B------:R-:W-:Y:S05]  /*c8d0*/  BSYNC.RECONVERGENT B1 ;  /* 0x0000000000017941 */ /* 0x000fea0003800200 */
.L_x_31273:
[----:B------:R-:W-:Y:S01]  /*c8e0*/  VIADD R0, R0, 0x4 ;  /* 0x0000000400007836 */ /* 0x000fe20000000000 */
[----:B------:R-:W-:Y:S06]  /*c8f0*/  @P1 BRA `(.L_x_31276) ;  /* 0xfffffff0000c1947 */ /* 0x000fec000383ffff */
.L_x_31138:
[----:B------:R-:W-:Y:S05]  /*c900*/  BSYNC.RECONVERGENT B0 ;  /* 0x0000000000007941 */ /* 0x000fea0003800200 */
.L_x_31137:
        /* <DEDUP_REMOVED lines=19> */
[----:B------:R-:W3:Y:S02]  /*ca40*/  LDCU UR4, c[0x0][0x3a4] ;  /* 0x00007480ff0477ac */ /* 0x000ee40008000800 */
[----:B---3--:R-:W-:-:S09]  /*ca50*/  UISETP.GE.AND UP0, UPT, UR4, 0x1, UPT ;  /* 0x000000010400788c */ /* 0x008fd2000bf06270 */
        /* <DEDUP_REMOVED lines=8> */
[----:B------:R-:W3:Y:S01]  /*cae0*/  S2UR UR7, SR_CgaCtaId ;  /* 0x00000000000779c3 */ /* 0x000ee20000008800 */
[----:B------:R-:W-:Y:S01]  /*caf0*/  UMOV UR4, 0x400 ;  /* 0x0000040000047882 */ /* 0x000fe20000000000 */
[----:B------:R-:W-:Y:S02]  /*cb00*/  ULOP3.LUT UR5, UR5, 0x7ffffffc, URZ, 0xc0, !UPT ;  /* 0x7ffffffc05057892 */ /* 0x000fe4000f8ec0ff */
[----:B------:R-:W-:-:S04]  /*cb10*/  UIADD3 UR4, UPT, UPT, UR4, 0x2b0, URZ ;  /* 0x000002b004047890 */ /* 0x000fc8000fffe0ff */
[----:B------:R-:W-:Y:S01]  /*cb20*/  MOV R0, UR5 ;  /* 0x0000000500007c02 */ /* 0x000fe20008000f00 */
[----:B---3--:R-:W-:Y:S02]  /*cb30*/  ULEA UR4, UR7, UR4, 0x18 ;  /* 0x0000000407047291 */ /* 0x008fe4000f8ec0ff */
[----:B------:R-:W-:Y:S02]  /*cb40*/  UIADD3 UR7, UPT, UPT, -UR5, URZ, URZ ;  /* 0x000000ff05077290 */ /* 0x000fe4000fffe1ff */
[----:B------:R-:W-:Y:S02]  /*cb50*/  UIADD3 UR4, UPT, UPT, UR4, 0x40, URZ ;  /* 0x0000004004047890 */ /* 0x000fe4000fffe0ff */
[----:B------:R-:W-:-:S09]  /*cb60*/  UISETP.GE.AND UP0, UPT, UR7, URZ, UPT ;  /* 0x000000ff0700728c */ /* 0x000fd2000bf06270 */
[----:B------:R-:W-:Y:S05]  /*cb70*/  BRA.U UP0, `(.L_x_31281) ;  /* 0x0000000500cc7547 */ /* 0x000fea000b800000 */
[----:B------:R-:W-:Y:S02]  /*cb80*/  UIADD3 UR5, UPT, UPT, -UR7, URZ, URZ ;  /* 0x000000ff07057290 */ /* 0x000fe4000fffe1ff */
[----:B------:R-:W-:Y:S02]  /*cb90*/  UPLOP3.LUT UP0, UPT, UPT, UPT, UPT, 0x80, 0x8 ;  /* 0x000000000008789c */ /* 0x000fe40003f0f070 */
[----:B------:R-:W-:-:S09]  /*cba0*/  UISETP.GT.AND UP1, UPT, UR5, 0xc, UPT ;  /* 0x0000000c0500788c */ /* 0x000fd2000bf24270 */
[----:B------:R-:W-:Y:S05]  /*cbb0*/  BRA.U !UP1, `(.L_x_31282) ;  /* 0x0000000509187547 */ /* 0x000fea000b800000 */
[----:B------:R-:W-:-:S11]  /*cbc0*/  UPLOP3.LUT UP0, UPT, UPT, UPT, UPT, 0x40, 0x4 ;  /* 0x000000000004789c */ /* 0x000fd60003f0e870 */
.L_x_31283:
[----:B-123--:R-:W2:Y:S04]  /*cbd0*/  LDL.64 R6, [R68+-0x48] ;  /* 0xffffb80044067983 */ /* 0x00eea80000100a00 */
[----:B------:R-:W3:Y:S04]  /*cbe0*/  LDL.64 R10, [R68+-0x40] ;  /* 0xffffc000440a7983 */ /* 0x000ee80000100a00 */
[----:B------:R-:W4:Y:S04]  /*cbf0*/  LDL.64 R14, [R68+-0x38] ;  /* 0xffffc800440e7983 */ /* 0x000f280000100a00 */
[----:B------:R-:W5:Y:S04]  /*cc00*/  LDL.64 R18, [R68+-0x30] ;  /* 0xffffd00044127983 */ /* 0x000f680000100a00 */
[----:B------:R-:W5:Y:S04]  /*cc10*/  LDL.64 R22, [R68+-0x28] ;  /* 0xffffd80044167983 */ /* 0x000f680000100a00 */
[----:B0-----:R-:W5:Y:S04]  /*cc20*/  LDL.64 R26, [R68+-0x20] ;  /* 0xffffe000441a7983 */ /* 0x001f680000100a00 */
        /* <DEDUP_REMOVED lines=10> */
[----:B------:R-:W-:-:S04]  /*ccd0*/  UIADD3 UR7, UPT, UPT, UR7, 0x10, URZ ;  /* 0x0000001007077890 */ /* 0x000fc8000fffe0ff */
[----:B------:R-:W-:Y:S01]  /*cce0*/  UISETP.GE.AND UP1, UPT, UR7, -0xc, UPT ;  /* 0xfffffff40700788c */ /* 0x000fe2000bf26270 */
[----:B0-----:R-:W-:Y:S02]  /*ccf0*/  VIADD R68, R68, 0x40 ;  /* 0x0000004044447836 */ /* 0x001fe40000000000 */
        /* <DEDUP_REMOVED lines=49> */
[----:B------:R-:W-:Y:S11]  /*d010*/  BRA.U !UP1, `(.L_x_31283) ;  /* 0xfffffff909ec7547 */ /* 0x000ff6000b83ffff */
.L_x_31282:
[----:B------:R-:W-:-:S04]  /*d020*/  UIADD3 UR5, UPT, UPT, -UR7, URZ, URZ ;  /* 0x000000ff07057290 */ /* 0x000fc8000fffe1ff */
[----:B------:R-:W-:-:S09]  /*d030*/  UISETP.GT.AND UP1, UPT, UR5, 0x4, UPT ;  /* 0x000000040500788c */ /* 0x000fd2000bf24270 */
[----:B------:R-:W-:Y:S05]  /*d040*/  BRA.U !UP1, `(.L_x_31284) ;  /* 0x0000000109907547 */ /* 0x000fea000b800000 */
[----:B-123--:R-:W2:Y:S04]  /*d050*/  LDL.64 R2, [R68+-0x48] ;  /* 0xffffb80044027983 */ /* 0x00eea80000100a00 */
[----:B------:R-:W3:Y:S04]  /*d060*/  LDL.64 R6, [R68+-0x40] ;  /* 0xffffc00044067983 */ /* 0x000ee80000100a00 */
[----:B------:R-:W4:Y:S04]  /*d070*/  LDL.64 R10, [R68+-0x38] ;  /* 0xffffc800440a7983 */ /* 0x000f280000100a00 */
[----:B------:R-:W5:Y:S04]  /*d080*/  LDL.64 R14, [R68+-0x30] ;  /* 0xffffd000440e7983 */ /* 0x000f680000100a00 */
[----:B------:R-:W5:Y:S04]  /*d090*/  LDL.64 R4, [R68+-0x8] ;  /* 0xfffff80044047983 */ /* 0x000f680000100a00 */
[----:B------:R-:W5:Y:S04]  /*d0a0*/  LDL.64 R8, [R68] ;  /* 0x0000000044087983 */ /* 0x000f680000100a00 */
[----:B------:R-:W5:Y:S04]  /*d0b0*/  LDL.64 R12, [R68+0x8] ;  /* 0x00000800440c7983 */ /* 0x000f680000100a00 */
[----:B------:R1:W5:Y:S01]  /*d0c0*/  LDL.64 R16, [R68+0x10] ;  /* 0x0000100044107983 */ /* 0x0003620000100a00 */
[----:B------:R-:W-:-:S02]  /*d0d0*/  UIADD3 UR7, UPT, UPT, UR7, 0x8, URZ ;  /* 0x0000000807077890 */ /* 0x000fc4000fffe0ff */
[----:B------:R-:W-:Y:S01]  /*d0e0*/  UPLOP3.LUT UP0, UPT, UPT, UPT, UPT, 0x40, 0x4 ;  /* 0x000000000004789c */ /* 0x000fe20003f0e870 */
[----:B-1----:R-:W-:Y:S01]  /*d0f0*/  VIADD R68, R68, 0x20 ;  /* 0x0000002044447836 */ /* 0x002fe20000000000 */
[C---:B--2---:R-:W-:Y:S01]  /*d100*/  IADD3 R2, PT, PT, R74.reuse, R2, RZ ;  /* 0x000000024a027210 */ /* 0x044fe20007ffe0ff */
[C---:B------:R-:W-:Y:S02]  /*d110*/  IMAD.IADD R3, R74.reuse, 0x1, R3 ;  /* 0x000000014a037824 */ /* 0x040fe400078e0203 */
[C---:B---3--:R-:W-:Y:S01]  /*d120*/  IMAD.IADD R6, R74.reuse, 0x1, R6 ;  /* 0x000000014a067824 */ /* 0x048fe200078e0206 */
[C---:B------:R-:W-:Y:S01]  /*d130*/  IADD3 R7, PT, PT, R74.reuse, R7, RZ ;  /* 0x000000074a077210 */ /* 0x040fe20007ffe0ff */
[C---:B----4-:R-:W-:Y:S02]  /*d140*/  IMAD.IADD R10, R74.reuse, 0x1, R10 ;  /* 0x000000014a0a7824 */ /* 0x050fe400078e020a */
[C---:B------:R-:W-:Y:S01]  /*d150*/  IMAD.IADD R11, R74.reuse, 0x1, R11 ;  /* 0x000000014a0b7824 */ /* 0x040fe200078e020b */
[C---:B-----5:R-:W-:Y:S01]  /*d160*/  IADD3 R14, PT, PT, R74.reuse, R14, RZ ;  /* 0x0000000e4a0e7210 */ /* 0x060fe20007ffe0ff */
        /* <DEDUP_REMOVED lines=18> */
.L_x_31284:
[----:B------:R-:W-:-:S09]  /*d290*/  UISETP.NE.OR UP0, UPT, UR7, URZ, UP0 ;  /* 0x000000ff0700728c */ /* 0x000fd20008705670 */
[----:B------:R-:W-:Y:S05]  /*d2a0*/  BRA.U !UP0, `(.L_x_31280) ;  /* 0x0000000108547547 */ /* 0x000fea000b800000 */
.L_x_31281:
[----:B-1234-:R-:W2:Y:S04]  /*d2b0*/  LDL.64 R2, [R68+-0x48] ;  /* 0xffffb80044027983 */ /* 0x01eea80000100a00 */
[----:B------:R-:W3:Y:S04]  /*d2c0*/  LDL.64 R6, [R68+-0x40] ;  /* 0xffffc00044067983 */ /* 0x000ee80000100a00 */
[----:B------:R-:W4:Y:S04]  /*d2d0*/  LDL.64 R4, [R68+-0x8] ;  /* 0xfffff80044047983 */ /* 0x000f280000100a00 */
[----:B------:R1:W5:Y:S01]  /*d2e0*/  LDL.64 R8, [R68] ;  /* 0x0000000044087983 */ /* 0x0003620000100a00 */
[----:B------:R-:W-:-:S04]  /*d2f0*/  UIADD3 UR7, UPT, UPT, UR7, 0x4, URZ ;  /* 0x0000000407077890 */ /* 0x000fc8000fffe0ff */
[----:B------:R-:W-:Y:S01]  /*d300*/  UISETP.NE.AND UP0, UPT, UR7, URZ, UPT ;  /* 0x000000ff0700728c */ /* 0x000fe2000bf05270 */
        /* <DEDUP_REMOVED lines=14> */
[----:B------:R-:W-:Y:S11]  /*d3f0*/  BRA.U UP0, `(.L_x_31281) ;  /* 0xfffffffd00ac7547 */ /* 0x000ff6000b83ffff */
.L_x_31280:
[----:B------:R-:W-:-:S09]  /*d400*/  UISETP.NE.AND UP0, UPT, UR6, URZ, UPT ;  /* 0x000000ff0600728c */ /* 0x000fd2000bf05270 */
[----:B------:R-:W-:Y:S05]  /*d410*/  BRA.U !UP0, `(.L_x_31279) ;  /* 0x00000001084c7547 */ /* 0x000fea000b800000 */
[----:B-1234-:R-:W1:Y:S01]  /*d420*/  S2R R3, SR_CgaCtaId ;  /* 0x0000000000037919 */ /* 0x01ee620000008800 */
[----:B------:R-:W-:Y:S01]  /*d430*/  MOV R2, 0x400 ;  /* 0x0000040000027802 */ /* 0x000fe20000000f00 */
[----:B------:R-:W-:-:S04]  /*d440*/  UIADD3 UR6, UPT, UPT, -UR6, URZ, URZ ;  /* 0x000000ff06067290 */ /* 0x000fc8000fffe1ff */
[----:B------:R-:W-:-:S05]  /*d450*/  VIADD R2, R2, 0x2b0 ;  /* 0x000002b002027836 */ /* 0x000fca0000000000 */
[----:B-1----:R-:W-:Y:S01]  /*d460*/  LEA R3, R3, R2, 0x18 ;  /* 0x0000000203037211 */ /* 0x002fe200078ec0ff */
[----:B------:R-:W-:-:S03]  /*d470*/  IMAD R2, R0, 0x4, R1 ;  /* 0x0000000400027824 */ /* 0x000fc600078e0201 */
[----:B------:R-:W-:Y:S01]  /*d480*/  LEA R0, R0, R3, 0x2 ;  /* 0x0000000300007211 */ /* 0x000fe200078e10ff */
[----:B------:R-:W-:-:S04]  /*d490*/  VIADD R2, R2, 0x48 ;  /* 0x0000004802027836 */ /* 0x000fc80000000000 */
[----:B------:R-:W-:-:S07]  /*d4a0*/  VIADD R0, R0, 0x40 ;  /* 0x0000004000007836 */ /* 0x000fce0000000000 */
.L_x_31285:
[----:B------:R-:W2:Y:S04]  /*d4b0*/  LDL R3, [R2+-0x40] ;  /* 0xffffc00002037983 */ /* 0x000ea80000100800 */
[----:B------:R1:W3:Y:S01]  /*d4c0*/  LDL R5, [R2] ;  /* 0x0000000002057983 */ /* 0x0002e20000100800 */
[----:B------:R-:W-:-:S04]  /*d4d0*/  UIADD3 UR6, UPT, UPT, UR6, 0x1, URZ ;  /* 0x0000000106067890 */ /* 0x000fc8000fffe0ff */
[----:B------:R-:W-:Y:S01]  /*d4e0*/  UISETP.NE.AND UP0, UPT, UR6, URZ, UPT ;  /* 0x000000ff0600728c */ /* 0x000fe2000bf05270 */
[----:B-1----:R-:W-:Y:S01]  /*d4f0*/  VIADD R2, R2, 0x4 ;  /* 0x0000000402027836 */ /* 0x002fe20000000000 */
[----:B--2---:R-:W-:Y:S01]  /*d500*/  IADD3 R3, PT, PT, R74, R3, RZ ;  /* 0x000000034a037210 */ /* 0x004fe20007ffe0ff */
[----:B---3--:R-:W-:Y:S04]  /*d510*/  STS [R0], R5 ;  /* 0x0000000500007388 */ /* 0x008fe80000000800 */
[----:B------:R1:W-:Y:S02]  /*d520*/  STS [R0+-0x40], R3 ;  /* 0xffffc00300007388 */ /* 0x0003e40000000800 */
[----:B-1----:R-:W-:Y:S01]  /*d530*/  VIADD R0, R0, 0x4 ;  /* 0x0000000400007836 */ /* 0x002fe20000000000 */
[----:B------:R-:W-:Y:S06]  /*d540*/  BRA.U UP0, `(.L_x_31285) ;  /* 0xfffffffd00d87547 */ /* 0x000fec000b83ffff */
.L_x_31279:
[----:B------:R-:W5:Y:S01]  /*d550*/  S2UR UR5, SR_CgaCtaId ;  /* 0x00000000000579c3 */ /* 0x000f620000008800 */
[----:B------:R-:W-:Y:S01]  /*d560*/  UMOV UR4, 0x400 ;  /* 0x0000040000047882 */ /* 0x000fe20000000000 */
[----:B-1234-:R-:W-:Y:S01]  /*d570*/  MOV R2, R67 ;  /* 0x0000004300027202 */ /* 0x01efe20000000f00 */
[----:B------:R-:W-:Y:S01]  /*d580*/  IMAD.MOV.U32 R3, RZ, RZ, R66 ;  /* 0x000000ffff037224 */ /* 0x000fe200078e0042 */
[----:B-----5:R-:W-:-:S09]  /*d590*/  ULEA UR4, UR5, UR4, 0x18 ;  /* 0x0000000405047291 */ /* 0x020fd2000f8ec0ff */
[----:B------:R3:W-:Y:S03]  /*d5a0*/  STS.64 [UR4+0x330], R2 ;  /* 0x00033002ff007988 */ /* 0x0007e60008000a04 */
.L_x_31278:
[----:B------:R-:W-:Y:S05]  /*d5b0*/  BSYNC.RECONVERGENT B0 ;  /* 0x0000000000007941 */ /* 0x000fea0003800200 */
.L_x_31277:
[----:B------:R-:W-:Y:S01]  /*d5c0*/  BAR.SYNC.DEFER_BLOCKING 0x0 ;  /* 0x0000000000007b1d */ /* 0x000fe20000010000 */
[----:B------:R-:W-:-:S13]  /*d5d0*/  ISETP.GT.U32.AND P0, PT, R71, 0x21, PT ;  /* 0x000000214700780c */ /* 0x000fda0003f04070 */
[----:B------:R-:W-:Y:S05]  /*d5e0*/  @P0 EXIT ;  /* 0x000000000000094d */ /* 0x000fea0003800000 */
[----:B------:R-:W4:Y:S01]  /*d5f0*/  S2UR UR5, SR_CgaCtaId ;  /* 0x00000000000579c3 */ /* 0x000f220000008800 */
[----:B------:R-:W-:Y:S01]  /*d600*/  UMOV UR4, 0x400 ;  /* 0x0000040000047882 */ /* 0x000fe20000000000 */
[----:B------:R-:W-:Y:S01]  /*d610*/  IMAD R70, R70, R69, UR10 ;  /* 0x0000000a46467e24 */ /* 0x000fe2000f8e0245 */
[----:B------:R-:W-:-:S05]  /*d620*/  UIADD3 UR4, UPT, UPT, UR4, 0x2b0, URZ ;  /* 0x000002b004047890 */ /* 0x000fca000fffe0ff */
[----:B-123--:R-:W1:Y:S01]  /*d630*/  LDC.64 R2, c[0x0][0x398] ;  /* 0x0000e600ff027b82 */ /* 0x00ee620000000a00 */
[----:B----4-:R-:W-:-:S06]  /*d640*/  ULEA UR4, UR5, UR4, 0x18 ;  /* 0x0000000405047291 */ /* 0x010fcc000f8ec0ff */
[----:B------:R-:W-:Y:S01]  /*d650*/  LEA R0, R71, UR4, 0x2 ;  /* 0x0000000447007c11 */ /* 0x000fe2000f8e10ff */
[----:B------:R-:W-:-:S04]  /*d660*/  IMAD R71, R70, 0x22, R71 ;  /* 0x0000002246477824 */ /* 0x000fc800078e0247 */
[----:B------:R-:W2:Y:S01]  /*d670*/  LDS R5, [R0] ;  /* 0x0000000000057984 */ /* 0x000ea20000000800 */
[----:B-1----:R-:W-:-:S05]  /*d680*/  IMAD.WIDE.U32 R2, R71, 0x4, R2 ;  /* 0x0000000447027825 */ /* 0x002fca00078e0002 */
[----:B--2---:R-:W-:Y:S01]  /*d690*/  STG.E desc[UR8][R2.64], R5 ;  /* 0x0000000502007986 */ /* 0x004fe2000c101908 */
[----:B------:R-:W-:Y:S05]  /*d6a0*/  EXIT ;  /* 0x000000000000794d */ /* 0x000fea0003800000 */
.L_x_31286:
        /* <DEDUP_REMOVED lines=13> */
.L_x_38491:


//--------------------- .text._ZN17fastertransformer38beam_online_softmax_topk_stage2_kernelIfLi4ELi128EEEvPKfS2_PiPT_ii --------------------------
	.section	.text._ZN17fastertransformer38beam_online_softmax_topk_stage2_kernelIfLi4ELi128EEEvPKfS2_PiPT_ii,"ax",@progbits
	.align	128
        .global         _ZN17fastertransformer38beam_online_softmax_topk_stage2_kernelIfLi4ELi128EEEvPKfS2_PiPT_ii
        .type           _ZN17fastertransformer38beam_online_softmax_topk_stage2_kernelIfLi4ELi128EEEvPKfS2_PiPT_ii,@function
        .size           _ZN17fastertransformer38beam_online_softmax_topk_stage2_kernelIfLi4ELi128EEEvPKfS2_PiPT_ii,(.L_x_38492 - _ZN17fastertransformer38beam_online_softmax_topk_stage2_kernelIfLi4ELi128EEEvPKfS2_PiPT_ii)
        .other          _ZN17fastertransformer38beam_online_softmax_topk_stage2_kernelIfLi4ELi128EEEvPKfS2_PiPT_ii,@"STO_CUDA_ENTRY STV_DEFAULT"
_ZN17fastertransformer38beam_online_softmax_topk_stage2_kernelIfLi4ELi128EEEvPKfS2_PiPT_ii:
.text._ZN17fastertransformer38beam_online_softmax_topk_stage2_kernelIfLi4ELi128EEEvPKfS2_PiPT_ii:
[----:B------:R-:W-:Y:S01]  /*0000*/  LDC R1, c[0x0][0x37c] ;  /* 0x0000df00ff017b82 */ /* 0x000fe20000000800 */
[----:B------:R-:W0:Y:S07]  /*0010*/  S2R R25, SR_TID.X ;  /* 0x0000000000197919 */ /* 0x000e2e0000002100 */
[----:B------:R-:W1:Y:S01]  /*0020*/  LDC R6, c[0x0][0x3a4] ;  /* 0x0000e900ff067b82 */ /* 0x000e620000000800 */
[----:B------:R-:W2:Y:S01]  /*0030*/  LDCU.64 UR8, c[0x0][0x358] ;  /* 0x00006b00ff0877ac */ /* 0x000ea20008000a00 */
[----:B------:R-:W-:Y:S01]  /*0040*/  BSSY.RECONVERGENT B0, `(.L_x_31287) ;  /* 0x0000093000007945 */ /* 0x000fe20003800200 */
[----:B------:R-:W3:Y:S01]  /*0050*/  S2R R0, SR_CTAID.X ;  /* 0x0000000000007919 */ /* 0x000ee20000002500 */
        /* <DEDUP_REMOVED lines=8> */
[----:B------:R-:W-:-:S02]  /*00e0*/  IMAD.MOV.U32 R15, RZ, RZ, 0x20 ;  /* 0x00000020ff0f7424 */ /* 0x000fc400078e00ff */
[----:B-1----:R-:W-:-:S05]  /*00f0*/  IMAD R4, R6, 0xa, RZ ;  /* 0x0000000a06047824 */ /* 0x002fca00078e02ff */
[----:B0-----:R-:W-:-:S13]  /*0100*/  ISETP.GE.AND P0, PT, R25, R4, PT ;  /* 0x000000041900720c */ /* 0x001fda0003f06270 */
[----:B--23--:R-:W-:Y:S05]  /*0110*/  @P0 BRA `(.L_x_31288) ;  /* 0x0000000800140947 */ /* 0x00cfea0003800000 */
        /* <DEDUP_REMOVED lines=26> */
.L_x_31291:
[----:B------:R-:W-:Y:S02]  /*02c0*/  IMAD.MOV.U32 R2, RZ, RZ, R20 ;  /* 0x000000ffff027224 */ /* 0x000fe400078e0014 */
[----:B------:R-:W-:-:S05]  /*02d0*/  IMAD.MOV.U32 R3, RZ, RZ, R21 ;  /* 0x000000ffff037224 */ /* 0x000fca00078e0015 */
[----:B------:R-:W2:Y:S01]  /*02e0*/  LDG.E.CONSTANT R2, desc[UR8][R2.64] ;  /* 0x0000000802027981 */ /* 0x000ea2000c1e9900 */
[----:B------:R-:W-:Y:S02]  /*02f0*/  IADD3 R19, PT, PT, R19, 0x1, RZ ;  /* 0x0000000113137810 */ /* 0x000fe40007ffe0ff */
[----:B------:R-:W-:Y:S02]  /*0300*/  IADD3 R20, P2, PT, R20, 0x200, RZ ;  /* 0x0000020014147810 */ /* 0x000fe40007f5e0ff */
[----:B------:R-:W-:-:S03]  /*0310*/  ISETP.NE.AND P0, PT, R19, RZ, PT ;  /* 0x000000ff1300720c */ /* 0x000fc60003f05270 */
[----:B------:R-:W-:Y:S01]  /*0320*/  IMAD.X R21, RZ, RZ, R21, P2 ;  /* 0x000000ffff157224 */ /* 0x000fe200010e0615 */
[----:B--2---:R0:W-:Y:S02]  /*0330*/  STS [R17], R2 ;  /* 0x0000000211007388 */ /* 0x0041e40000000800 */
[----:B0-----:R-:W-:-:S07]  /*0340*/  VIADD R17, R17, 0x200 ;  /* 0x0000020011117836 */ /* 0x001fce0000000000 */
[----:B------:R-:W-:Y:S05]  /*0350*/  @P0 BRA `(.L_x_31291) ;  /* 0xfffffffc00d80947 */ /* 0x000fea000383ffff */
.L_x_31290:
[----:B------:R-:W-:Y:S05]  /*0360*/  BSYNC.RECONVERGENT B1 ;  /* 0x0000000000017941 */ /* 0x000fea0003800200 */
.L_x_31289:
[----:B------:R-:W-:Y:S05]  /*0370*/  @!P1 BRA `(.L_x_31288) ;  /* 0x00000004007c9947 */ /* 0x000fea0003800000 */
[----:B------:R-:W0:Y:S01]  /*0380*/  S2UR UR5, SR_CgaCtaId ;  /* 0x00000000000579c3 */ /* 0x000e220000008800 */
[----:B------:R-:W1:Y:S01]  /*0390*/  LDCU.64 UR6, c[0x0][0x380] ;  /* 0x00007000ff0677ac */ /* 0x000e620008000a00 */
[----:B------:R-:W-:Y:S01]  /*03a0*/  IADD3 R3, P0, PT, R16, R5, RZ ;  /* 0x0000000510037210 */ /* 0x000fe20007f1e0ff */
[----:B------:R-:W-:Y:S01]  /*03b0*/  BSSY.RECONVERGENT B1, `(.L_x_31292) ;  /* 0x0000037000017945 */ /* 0x000fe20003800200 */
[----:B------:R-:W-:-:S03]  /*03c0*/  UMOV UR4, 0x400 ;  /* 0x0000040000047882 */ /* 0x000fc60000000000 */
[----:B------:R-:W-:Y:S01]  /*03d0*/  IMAD.X R16, RZ, RZ, R7, P0 ;  /* 0x000000ffff107224 */ /* 0x000fe200000e0607 */
[----:B------:R-:W-:Y:S01]  /*03e0*/  UIADD3 UR4, UPT, UPT, UR4, 0xd0, URZ ;  /* 0x000000d004047890 */ /* 0x000fe2000fffe0ff */
[----:B------:R-:W-:-:S05]  /*03f0*/  IMAD.IADD R7, R4, 0x1, -R5 ;  /* 0x0000000104077824 */ /* 0x000fca00078e0a05 */
[----:B------:R-:W-:Y:S02]  /*0400*/  ISETP.GT.AND P1, PT, R7, 0x600, PT ;  /* 0x000006000700780c */ /* 0x000fe40003f24270 */
        /* <DEDUP_REMOVED lines=11> */
.L_x_31294:
        /* <DEDUP_REMOVED lines=11> */
[----:B--2---:R0:W-:Y:S04]  /*0570*/  STS [R7+-0x400], R18 ;  /* 0xfffc001207007388 */ /* 0x0041e80000000800 */
[----:B---3--:R1:W-:Y:S04]  /*0580*/  STS [R7+-0x200], R20 ;  /* 0xfffe001407007388 */ /* 0x0083e80000000800 */
[----:B----4-:R2:W-:Y:S04]  /*0590*/  STS [R7], R22 ;  /* 0x0000001607007388 */ /* 0x0105e80000000800 */
[----:B-----5:R3:W-:Y:S04]  /*05a0*/  STS [R7+0x200], R26 ;  /* 0x0002001a07007388 */ /* 0x0207e80000000800 */
[----:B------:R4:W-:Y:S04]  /*05b0*/  STS [R7+0x400], R28 ;  /* 0x0004001c07007388 */ /* 0x0009e80000000800 */
[----:B0-----:R-:W5:Y:S04]  /*05c0*/  LDG.E.CONSTANT R18, desc[UR8][R2.64+0x1200] ;  /* 0x0012000802127981 */ /* 0x001f68000c1e9900 */
[----:B-1----:R-:W5:Y:S04]  /*05d0*/  LDG.E.CONSTANT R20, desc[UR8][R2.64+0x1400] ;  /* 0x0014000802147981 */ /* 0x002f68000c1e9900 */
[----:B--2---:R-:W2:Y:S04]  /*05e0*/  LDG.E.CONSTANT R22, desc[UR8][R2.64+0x1600] ;  /* 0x0016000802167981 */ /* 0x004ea8000c1e9900 */
[----:B---3--:R-:W3:Y:S04]  /*05f0*/  LDG.E.CONSTANT R26, desc[UR8][R2.64+0x1800] ;  /* 0x00180008021a7981 */ /* 0x008ee8000c1e9900 */
[----:B----4-:R0:W4:Y:S01]  /*0600*/  LDG.E.CONSTANT R28, desc[UR8][R2.64+0x1a00] ;  /* 0x001a0008021c7981 */ /* 0x010122000c1e9900 */
[----:B------:R-:W-:-:S03]  /*0610*/  VIADD R5, R5, 0x800 ;  /* 0x0000080005057836 */ /* 0x000fc60000000000 */
[----:B------:R-:W-:Y:S02]  /*0620*/  STS [R7+0x600], R17 ;  /* 0x0006001107007388 */ /* 0x000fe40000000800 */
[----:B------:R-:W-:Y:S02]  /*0630*/  ISETP.GE.AND P1, PT, R5, R16, PT ;  /* 0x000000100500720c */ /* 0x000fe40003f26270 */
[----:B------:R-:W-:Y:S01]  /*0640*/  STS [R7+0x800], R19 ;  /* 0x0008001307007388 */ /* 0x000fe20000000800 */
[----:B0-----:R-:W-:-:S03]  /*0650*/  IADD3 R2, P2, PT, R2, 0x2000, RZ ;  /* 0x0000200002027810 */ /* 0x001fc60007f5e0ff */
[----:B------:R-:W-:Y:S02]  /*0660*/  STS [R7+0xa00], R21 ;  /* 0x000a001507007388 */ /* 0x000fe40000000800 */
[----:B------:R-:W-:Y:S02]  /*0670*/  IMAD.X R3, RZ, RZ, R3, P2 ;  /* 0x000000ffff037224 */ /* 0x000fe400010e0603 */
[----:B------:R-:W-:Y:S04]  /*0680*/  STS [R7+0xc00], R23 ;  /* 0x000c001707007388 */ /* 0x000fe80000000800 */
[----:B------:R-:W-:Y:S04]  /*0690*/  STS [R7+0xe00], R27 ;  /* 0x000e001b07007388 */ /* 0x000fe80000000800 */
[----:B------:R-:W-:Y:S04]  /*06a0*/  STS [R7+0x1000], R29 ;  /* 0x0010001d07007388 */ /* 0x000fe80000000800 */
[----:B-----5:R-:W-:Y:S04]  /*06b0*/  STS [R7+0x1200], R18 ;  /* 0x0012001207007388 */ /* 0x020fe80000000800 */
[----:B------:R-:W-:Y:S04]  /*06c0*/  STS [R7+0x1400], R20 ;  /* 0x0014001407007388 */ /* 0x000fe80000000800 */
[----:B--2---:R-:W-:Y:S04]  /*06d0*/  STS [R7+0x1600], R22 ;  /* 0x0016001607007388 */ /* 0x004fe80000000800 */
[----:B---3--:R-:W-:Y:S04]  /*06e0*/  STS [R7+0x1800], R26 ;  /* 0x0018001a07007388 */ /* 0x008fe80000000800 */
[----:B----4-:R0:W-:Y:S02]  /*06f0*/  STS [R7+0x1a00], R28 ;  /* 0x001a001c07007388 */ /* 0x0101e40000000800 */
[----:B0-----:R-:W-:Y:S01]  /*0700*/  VIADD R7, R7, 0x2000 ;  /* 0x0000200007077836 */ /* 0x001fe20000000000 */
[----:B------:R-:W-:Y:S06]  /*0710*/  @!P1 BRA `(.L_x_31294) ;  /* 0xfffffffc00689947 */ /* 0x000fec000383ffff */
.L_x_31293:
[----:B------:R-:W-:Y:S05]  /*0720*/  BSYNC.RECONVERGENT B1 ;  /* 0x0000000000017941 */ /* 0x000fea0003800200 */
.L_x_31292:
        /* <DEDUP_REMOVED lines=25> */
.L_x_31296:
[----:B------:R-:W-:Y:S05]  /*08c0*/  BSYNC.RECONVERGENT B1 ;  /* 0x0000000000017941 */ /* 0x000fea0003800200 */
.L_x_31295:
        /* <DEDUP_REMOVED lines=10> */
.L_x_31288:
[----:B------:R-:W-:Y:S05]  /*0970*/  BSYNC.RECONVERGENT B0 ;  /* 0x0000000000007941 */ /* 0x000fea0003800200 */
.L_x_31287:
        /* <DEDUP_REMOVED lines=30> */
[----:B------:R-:W-:Y:S01]  /*0b60*/  UISETP.GE.AND UP0, UPT, UR4, URZ, UPT ;  /* 0x000000ff0400728c */ /* 0x000fe2000bf06270 */
[----:B------:R-:W-:Y:S02]  /*0b70*/  IMAD.U32 R21, RZ, RZ, UR5 ;  /* 0x00000005ff157e24 */ /* 0x000fe4000f8e00ff */
[----:B0-----:R-:W-:-:S04]  /*0b80*/  LEA R3, R3, R2, 0x18 ;  /* 0x0000000203037211 */ /* 0x001fc800078ec0ff */
[----:B------:R-:W-:Y:S02]  /*0b90*/  IADD3 R20, PT, PT, R22, 0x10, R3 ;  /* 0x0000001016147810 */ /* 0x000fe40007ffe003 */
[----:B------:R-:W-:Y:S05]  /*0ba0*/  BRA.U UP0, `(.L_x_31301) ;  /* 0x0000000d00e47547 */ /* 0x000fea000b800000 */
[----:B------:R-:W-:Y:S02]  /*0bb0*/  UIADD3 UR5, UPT, UPT, -UR4, URZ, URZ ;  /* 0x000000ff04057290 */ /* 0x000fe4000fffe1ff */
[----:B------:R-:W-:Y:S02]  /*0bc0*/  UPLOP3.LUT UP0, UPT, UPT, UPT, UPT, 0x80, 0x8 ;  /* 0x000000000008789c */ /* 0x000fe40003f0f070 */
[----:B------:R-:W-:-:S09]  /*0bd0*/  UISETP.GT.AND UP1, UPT, UR5, 0xc, UPT ;  /* 0x0000000c0500788c */ /* 0x000fd2000bf24270 */
[----:B------:R-:W-:Y:S05]  /*0be0*/  BRA.U !UP1, `(.L_x_31302) ;  /* 0x0000000909747547 */ /* 0x000fea000b800000 */
[----:B------:R-:W-:-:S11]  /*0bf0*/  UPLOP3.LUT UP0, UPT, UPT, UPT, UPT, 0x40, 0x4 ;  /* 0x000000000004789c */ /* 0x000fd60003f0e870 */
.L_x_31303:
[----:B------:R-:W0:Y:S01]  /*0c00*/  LDS.64 R6, [R20+-0x10] ;  /* 0xfffff00014067984 */ /* 0x000e220000000a00 */
[C---:B------:R-:W-:Y:S01]  /*0c10*/  ISETP.EQ.AND P5, PT, R15.reuse, 0x20, PT ;  /* 0x000000200f00780c */ /* 0x040fe20003fa2270 */
[----:B------:R-:W-:Y:S01]  /*0c20*/  UIADD3 UR4, UPT, UPT, UR4, 0x10, URZ ;  /* 0x0000001004047890 */ /* 0x000fe2000fffe0ff */
[C---:B------:R-:W-:Y:S01]  /*0c30*/  ISETP.EQ.AND P4, PT, R15.reuse, 0x28, PT ;  /* 0x000000280f00780c */ /* 0x040fe20003f82270 */
[----:B------:R-:W1:Y:S01]  /*0c40*/  LDS.64 R18, [R20] ;  /* 0x0000000014127984 */ /* 0x000e620000000a00 */
[C---:B------:R-:W-:Y:S01]  /*0c50*/  ISETP.EQ.AND P2, PT, R15.reuse, 0x30, PT ;  /* 0x000000300f00780c */ /* 0x040fe20003f42270 */
[----:B------:R-:W-:Y:S01]  /*0c60*/  UISETP.GE.AND UP1, UPT, UR4, -0xc, UPT ;  /* 0xfffffff40400788c */ /* 0x000fe2000bf26270 */
[C---:B------:R-:W-:Y:S01]  /*0c70*/  ISETP.EQ.AND P1, PT, R15.reuse, 0x38, PT ;  /* 0x000000380f00780c */ /* 0x040fe20003f22270 */
[----:B------:R-:W2:Y:S01]  /*0c80*/  LDS.64 R4, [R20+-0x8] ;  /* 0xfffff80014047984 */ /* 0x000ea20000000a00 */
[C---:B------:R-:W-:Y:S02]  /*0c90*/  ISETP.EQ.AND P0, PT, R15.reuse, 0x10, PT ;  /* 0x000000100f00780c */ /* 0x040fe40003f02270 */
[----:B------:R-:W-:Y:S01]  /*0ca0*/  ISETP.EQ.AND P3, PT, R15, 0x18, PT ;  /* 0x000000180f00780c */ /* 0x000fe20003f62270 */
[----:B------:R-:W3:Y:S04]  /*0cb0*/  LDS.64 R2, [R20+0x8] ;  /* 0x0000080014027984 */ /* 0x000ee80000000a00 */
[----:B------:R-:W4:Y:S01]  /*0cc0*/  LDS.64 R16, [R20+0x10] ;  /* 0x0000100014107984 */ /* 0x000f220000000a00 */
[--C-:B0-----:R-:W-:Y:S01]  /*0cd0*/  @P5 IMAD.MOV.U32 R24, RZ, RZ, R6.reuse ;  /* 0x000000ffff185224 */ /* 0x101fe200078e0006 */
[----:B------:R-:W-:Y:S01]  /*0ce0*/  @P2 MOV R9, R6 ;  /* 0x0000000600092202 */ /* 0x000fe20000000f00 */
[----:B------:R-:W-:-:S02]  /*0cf0*/  @P4 IMAD.MOV.U32 R10, RZ, RZ, R6 ;  /* 0x000000ffff0a4224 */ /* 0x000fc400078e0006 */
[----:B------:R-:W-:Y:S01]  /*0d00*/  @P1 IMAD.MOV.U32 R8, RZ, RZ, R6 ;  /* 0x000000ffff081224 */ /* 0x000fe200078e0006 */
[----:B-1----:R-:W-:Y:S01]  /*0d10*/  @P0 MOV R24, R18 ;  /* 0x0000001200180202 */ /* 0x002fe20000000f00 */
[--C-:B------:R-:W-:Y:S02]  /*0d20*/  @P5 IMAD.MOV.U32 R14, RZ, RZ, R7.reuse ;  /* 0x000000ffff0e5224 */ /* 0x100fe400078e0007 */
[--C-:B------:R-:W-:Y:S02]  /*0d30*/  @P4 IMAD.MOV.U32 R13, RZ, RZ, R7.reuse ;  /* 0x000000ffff0d4224 */ /* 0x100fe400078e0007 */
[--C-:B------:R-:W-:Y:S02]  /*0d40*/  @P2 IMAD.MOV.U32 R12, RZ, RZ, R7.reuse ;  /* 0x000000ffff0c2224 */ /* 0x100fe400078e0007 */
[----:B------:R-:W-:Y:S01]  /*0d50*/  @P1 IMAD.MOV.U32 R11, RZ, RZ, R7 ;  /* 0x000000ffff0b1224 */ /* 0x000fe200078e0007 */
[----:B------:R-:W-:Y:S01]  /*0d60*/  ISETP.EQ.AND P1, PT, R15, 0x8, PT ;  /* 0x000000080f00780c */ /* 0x000fe20003f22270 */
[----:B------:R-:W0:Y:S01]  /*0d70*/  LDS.64 R6, [R20+0x18] ;  /* 0x0000180014067984 */ /* 0x000e220000000a00 */
[----:B------:R-:W-:-:S02]  /*0d80*/  @P3 IMAD.MOV.U32 R10, RZ, RZ, R18 ;  /* 0x000000ffff0a3224 */ /* 0x000fc400078e0012 */
[--C-:B------:R-:W-:Y:S01]  /*0d90*/  @P5 IMAD.MOV.U32 R9, RZ, RZ, R18.reuse ;  /* 0x000000ffff095224 */ /* 0x100fe200078e0012 */
[----:B--2---:R-:W-:Y:S01]  /*0da0*/  @P4 MOV R9, R4 ;  /* 0x0000000400094202 */ /* 0x004fe20000000f00 */
[----:B------:R-:W-:Y:S02]  /*0db0*/  @P4 IMAD.MOV.U32 R8, RZ, RZ, R18 ;  /* 0x000000ffff084224 */ /* 0x000fe400078e0012 */
[--C-:B------:R-:W-:Y:S01]  /*0dc0*/  @P0 IMAD.MOV.U32 R14, RZ, RZ, R19.reuse ;  /* 0x000000ffff0e0224 */ /* 0x100fe200078e0013 */
[----:B------:R-:W-:Y:S01]  /*0dd0*/  @P3 MOV R14, R5 ;  /* 0x00000005000e3202 */ /* 0x000fe20000000f00 */
[--C-:B------:R-:W-:Y:S02]  /*0de0*/  @P3 IMAD.MOV.U32 R13, RZ, RZ, R19.reuse ;  /* 0x000000ffff0d3224 */ /* 0x100fe400078e0013 */
[--C-:B------:R-:W-:Y:S02]  /*0df0*/  @P5 IMAD.MOV.U32 R12, RZ, RZ, R19.reuse ;  /* 0x000000ffff0c5224 */ /* 0x100fe400078e0013 */
[----:B------:R-:W-:-:S02]  /*0e00*/  @P4 IMAD.MOV.U32 R11, RZ, RZ, R19 ;  /* 0x000000ffff0b4224 */ /* 0x000fc400078e0013 */
[--C-:B------:R-:W-:Y:S01]  /*0e10*/  @P3 IMAD.MOV.U32 R24, RZ, RZ, R4.reuse ;  /* 0x000000ffff183224 */ /* 0x100fe200078e0004 */
[----:B---3--:R-:W-:Y:S01]  /*0e20*/  @P1 MOV R24, R2 ;  /* 0x0000000200181202 */ /* 0x008fe20000000f00 */
[--C-:B------:R-:W-:Y:S02]  /*0e30*/  @P5 IMAD.MOV.U32 R10, RZ, RZ, R4.reuse ;  /* 0x000000ffff0a5224 */ /* 0x100fe400078e0004 */
[----:B------:R-:W-:Y:S02]  /*0e40*/  @P2 IMAD.MOV.U32 R8, RZ, RZ, R4 ;  /* 0x000000ffff082224 */ /* 0x000fe400078e0004 */
[--C-:B------:R-:W-:Y:S01]  /*0e50*/  @P5 IMAD.MOV.U32 R13, RZ, RZ, R5.reuse ;  /* 0x000000ffff0d5224 */ /* 0x100fe200078e0005 */
[----:B------:R-:W-:Y:S01]  /*0e60*/  @P0 MOV R13, R3 ;  /* 0x00000003000d0202 */ /* 0x000fe20000000f00 */
[--C-:B------:R-:W-:Y:S02]  /*0e70*/  @P4 IMAD.MOV.U32 R12, RZ, RZ, R5.reuse ;  /* 0x000000ffff0c4224 */ /* 0x100fe400078e0005 */
[----:B------:R-:W-:Y:S01]  /*0e80*/  @P2 IMAD.MOV.U32 R11, RZ, RZ, R5 ;  /* 0x000000ffff0b2224 */ /* 0x000fe200078e0005 */
[----:B------:R-:W-:Y:S01]  /*0e90*/  ISETP.EQ.AND P2, PT, R15, RZ, PT ;  /* 0x000000ff0f00720c */ /* 0x000fe20003f42270 */
[--C-:B------:R-:W-:Y:S01]  /*0ea0*/  @P0 IMAD.MOV.U32 R10, RZ, RZ, R2.reuse ;  /* 0x000000ffff0a0224 */ /* 0x100fe200078e0002 */
[----:B------:R-:W1:Y:S01]  /*0eb0*/  LDS.64 R4, [R20+0x20] ;  /* 0x0000200014047984 */ /* 0x000e620000000a00 */
[----:B------:R-:W-:-:S02]  /*0ec0*/  @P3 IMAD.MOV.U32 R9, RZ, RZ, R2 ;  /* 0x000000ffff093224 */ /* 0x000fc400078e0002 */
[----:B------:R-:W-:Y:S02]  /*0ed0*/  @P5 IMAD.MOV.U32 R8, RZ, RZ, R2 ;  /* 0x000000ffff085224 */ /* 0x000fe400078e0002 */
[--C-:B------:R-:W-:Y:S02]  /*0ee0*/  @P3 IMAD.MOV.U32 R12, RZ, RZ, R3.reuse ;  /* 0x000000ffff0c3224 */ /* 0x100fe400078e0003 */
[--C-:B------:R-:W-:Y:S01]  /*0ef0*/  @P1 IMAD.MOV.U32 R14, RZ, RZ, R3.reuse ;  /* 0x000000ffff0e1224 */ /* 0x100fe200078e0003 */
[----:B------:R-:W-:Y:S01]  /*0f00*/  @P0 MOV R14, R19 ;  /* 0x00000013000e0202 */ /* 0x000fe20000000f00 */
[----:B------:R-:W-:Y:S02]  /*0f10*/  @P5 IMAD.MOV.U32 R11, RZ, RZ, R3 ;  /* 0x000000ffff0b5224 */ /* 0x000fe400078e0003 */
[--C-:B------:R-:W-:Y:S01]  /*0f20*/  @P3 IMAD.MOV.U32 R10, RZ, RZ, R18.reuse ;  /* 0x000000ffff0a3224 */ /* 0x100fe200078e0012 */
[----:B----4-:R-:W-:Y:S01]  /*0f30*/  @P2 MOV R14, R17 ;  /* 0x00000011000e2202 */ /* 0x010fe20000000f00 */
[----:B------:R-:W-:-:S02]  /*0f40*/  @P5 IMAD.MOV.U32 R9, RZ, RZ, R18 ;  /* 0x000000ffff095224 */ /* 0x000fc400078e0012 */
[--C-:B------:R-:W-:Y:S02]  /*0f50*/  @P0 IMAD.MOV.U32 R24, RZ, RZ, R18.reuse ;  /* 0x000000ffff180224 */ /* 0x100fe400078e0012 */
[----:B------:R-:W-:Y:S02]  /*0f60*/  @P4 IMAD.MOV.U32 R8, RZ, RZ, R18 ;  /* 0x000000ffff084224 */ /* 0x000fe400078e0012 */
[--C-:B------:R-:W-:Y:S02]  /*0f70*/  @P3 IMAD.MOV.U32 R13, RZ, RZ, R19.reuse ;  /* 0x000000ffff0d3224 */ /* 0x100fe400078e0013 */
[--C-:B------:R-:W-:Y:S02]  /*0f80*/  @P5 IMAD.MOV.U32 R12, RZ, RZ, R19.reuse ;  /* 0x000000ffff0c5224 */ /* 0x100fe400078e0013 */
[----:B------:R-:W-:Y:S01]  /*0f90*/  @P4 IMAD.MOV.U32 R11, RZ, RZ, R19 ;  /* 0x000000ffff0b4224 */ /* 0x000fe200078e0013 */
[----:B------:R-:W-:Y:S01]  /*0fa0*/  ISETP.EQ.AND P4, PT, R15, -0x8, PT ;  /* 0xfffffff80f00780c */ /* 0x000fe20003f82270 */
[----:B------:R-:W2:Y:S01]  /*0fb0*/  LDS.64 R18, [R20+0x28] ;  /* 0x0000280014127984 */ /* 0x000ea20000000a00 */
[--C-:B------:R-:W-:Y:S01]  /*0fc0*/  @P1 IMAD.MOV.U32 R10, RZ, RZ, R16.reuse ;  /* 0x000000ffff0a1224 */ /* 0x100fe200078e0010 */
[----:B------:R-:W-:Y:S01]  /*0fd0*/  @P0 MOV R10, R2 ;  /* 0x00000002000a0202 */ /* 0x000fe20000000f00 */
[--C-:B------:R-:W-:Y:S01]  /*0fe0*/  @P0 IMAD.MOV.U32 R9, RZ, RZ, R16.reuse ;  /* 0x000000ffff090224 */ /* 0x100fe200078e0010 */
[----:B0-----:R-:W-:Y:S01]  /*0ff0*/  @P2 MOV R10, R6 ;  /* 0x00000006000a2202 */ /* 0x001fe20000000f00 */
[----:B------:R-:W-:-:S02]  /*1000*/  @P2 IMAD.MOV.U32 R24, RZ, RZ, R16 ;  /* 0x000000ffff182224 */ /* 0x000fc400078e0010 */
[----:B------:R-:W-:Y:S02]  /*1010*/  @P3 IMAD.MOV.U32 R8, RZ, RZ, R16 ;  /* 0x000000ffff083224 */ /* 0x000fe400078e0010 */
[--C-:B------:R-:W-:Y:S02]  /*1020*/  @P1 IMAD.MOV.U32 R13, RZ, RZ, R17.reuse ;  /* 0x000000ffff0d1224 */ /* 0x100fe400078e0011 */
[--C-:B------:R-:W-:Y:S02]  /*1030*/  @P0 IMAD.MOV.U32 R12, RZ, RZ, R17.reuse ;  /* 0x000000ffff0c0224 */ /* 0x100fe400078e0011 */
[----:B------:R-:W-:Y:S02]  /*1040*/  @P3 IMAD.MOV.U32 R11, RZ, RZ, R17 ;  /* 0x000000ffff0b3224 */ /* 0x000fe400078e0011 */
[--C-:B------:R-:W-:Y:S02]  /*1050*/  @P3 IMAD.MOV.U32 R9, RZ, RZ, R2.reuse ;  /* 0x000000ffff093224 */ /* 0x100fe400078e0002 */
[----:B------:R-:W-:-:S02]  /*1060*/  @P1 IMAD.MOV.U32 R24, RZ, RZ, R2 ;  /* 0x000000ffff181224 */ /* 0x000fc400078e0002 */
[----:B------:R-:W-:Y:S02]  /*1070*/  @P5 IMAD.MOV.U32 R8, RZ, RZ, R2 ;  /* 0x000000ffff085224 */ /* 0x000fe400078e0002 */
[--C-:B------:R-:W-:Y:S02]  /*1080*/  @P0 IMAD.MOV.U32 R13, RZ, RZ, R3.reuse ;  /* 0x000000ffff0d0224 */ /* 0x100fe400078e0003 */
[--C-:B------:R-:W-:Y:S02]  /*1090*/  @P3 IMAD.MOV.U32 R12, RZ, RZ, R3.reuse ;  /* 0x000000ffff0c3224 */ /* 0x100fe400078e0003 */
[--C-:B------:R-:W-:Y:S02]  /*10a0*/  @P1 IMAD.MOV.U32 R14, RZ, RZ, R3.reuse ;  /* 0x000000ffff0e1224 */ /* 0x100fe400078e0003 */
[----:B------:R-:W-:Y:S01]  /*10b0*/  @P5 IMAD.MOV.U32 R11, RZ, RZ, R3 ;  /* 0x000000ffff0b5224 */ /* 0x000fe200078e0003 */
[----:B------:R-:W-:Y:S01]  /*10c0*/  ISETP.EQ.AND P5, PT, R15, -0x10, PT ;  /* 0xfffffff00f00780c */ /* 0x000fe20003fa2270 */
[--C-:B------:R-:W-:Y:S01]  /*10d0*/  @P1 IMAD.MOV.U32 R9, RZ, RZ, R6.reuse ;  /* 0x000000ffff091224 */ /* 0x100fe200078e0006 */
[----:B------:R-:W0:Y:S01]  /*10e0*/  LDS.64 R2, [R20+0x30] ;  /* 0x0000300014027984 */ /* 0x000e220000000a00 */
[--C-:B------:R-:W-:Y:S01]  /*10f0*/  @P4 IMAD.MOV.U32 R24, RZ, RZ, R6.reuse ;  /* 0x000000ffff184224 */ /* 0x100fe200078e0006 */
[----:B------:R-:W-:Y:S01]  /*1100*/  @P2 MOV R24, R16 ;  /* 0x0000001000182202 */ /* 0x000fe20000000f00 */
[----:B------:R-:W-:-:S02]  /*1110*/  @P0 IMAD.MOV.U32 R8, RZ, RZ, R6 ;  /* 0x000000ffff080224 */ /* 0x000fc400078e0006 */
[--C-:B------:R-:W-:Y:S01]  /*1120*/  @P2 IMAD.MOV.U32 R13, RZ, RZ, R7.reuse ;  /* 0x000000ffff0d2224 */ /* 0x100fe200078e0007 */
[----:B------:R-:W-:Y:S01]  /*1130*/  @P1 MOV R13, R17 ;  /* 0x00000011000d1202 */ /* 0x000fe20000000f00 */
[--C-:B------:R-:W-:Y:S01]  /*1140*/  @P1 IMAD.MOV.U32 R12, RZ, RZ, R7.reuse ;  /* 0x000000ffff0c1224 */ /* 0x100fe200078e0007 */
[----:B-1----:R-:W-:Y:S01]  /*1150*/  @P4 MOV R13, R5 ;  /* 0x00000005000d4202 */ /* 0x002fe20000000f00 */
[--C-:B------:R-:W-:Y:S02]  /*1160*/  @P4 IMAD.MOV.U32 R14, RZ, RZ, R7.reuse ;  /* 0x000000ffff0e4224 */ /* 0x100fe400078e0007 */
[----:B------:R-:W-:Y:S01]  /*1170*/  @P0 IMAD.MOV.U32 R11, RZ, RZ, R7 ;  /* 0x000000ffff0b0224 */ /* 0x000fe200078e0007 */
[----:B------:R-:W-:Y:S01]  /*1180*/  @P5 MOV R24, R4 ;  /* 0x0000000400185202 */ /* 0x000fe20000000f00 */
[--C-:B------:R-:W-:Y:S02]  /*1190*/  @P1 IMAD.MOV.U32 R10, RZ, RZ, R16.reuse ;  /* 0x000000ffff0a1224 */ /* 0x100fe400078e0010 */
[----:B------:R-:W-:-:S02]  /*11a0*/  @P0 IMAD.MOV.U32 R9, RZ, RZ, R16 ;  /* 0x000000ffff090224 */ /* 0x000fc400078e0010 */
[----:B------:R-:W-:Y:S02]  /*11b0*/  @P3 IMAD.MOV.U32 R8, RZ, RZ, R16 ;  /* 0x000000ffff083224 */ /* 0x000fe400078e0010 */
[--C-:B------:R-:W-:Y:S02]  /*11c0*/  @P0 IMAD.MOV.U32 R12, RZ, RZ, R17.reuse ;  /* 0x000000ffff0c0224 */ /* 0x100fe400078e0011 */
[--C-:B------:R-:W-:Y:S02]  /*11d0*/  @P2 IMAD.MOV.U32 R14, RZ, RZ, R17.reuse ;  /* 0x000000ffff0e2224 */ /* 0x100fe400078e0011 */
[----:B------:R-:W-:Y:S01]  /*11e0*/  @P3 IMAD.MOV.U32 R11, RZ, RZ, R17 ;  /* 0x000000ffff0b3224 */ /* 0x000fe200078e0011 */
[----:B------:R-:W-:Y:S01]  /*11f0*/  ISETP.EQ.AND P3, PT, R15, -0x18, PT ;  /* 0xffffffe80f00780c */ /* 0x000fe20003f62270 */
[----:B------:R-:W1:Y:S01]  /*1200*/  LDS.64 R16, [R20+0x38] ;  /* 0x0000380014107984 */ /* 0x000e620000000a00 */
[----:B------:R-:W-:Y:S02]  /*1210*/  @P1 IMAD.MOV.U32 R8, RZ, RZ, R4 ;  /* 0x000000ffff081224 */ /* 0x000fe400078e0004 */
[----:B------:R-:W-:-:S02]  /*1220*/  @P1 IMAD.MOV.U32 R11, RZ, RZ, R5 ;  /* 0x000000ffff0b1224 */ /* 0x000fc400078e0005 */
[----:B------:R-:W-:Y:S02]  /*1230*/  @P0 IMAD.MOV.U32 R8, RZ, RZ, R6 ;  /* 0x000000ffff080224 */ /* 0x000fe400078e0006 */
[----:B------:R-:W-:Y:S01]  /*1240*/  @P0 IMAD.MOV.U32 R11, RZ, RZ, R7 ;  /* 0x000000ffff0b0224 */ /* 0x000fe200078e0007 */
[----:B------:R-:W-:Y:S01]  /*1250*/  ISETP.EQ.AND P0, PT, R15, -0x20, PT ;  /* 0xffffffe00f00780c */ /* 0x000fe20003f02270 */
[----:B------:R-:W-:Y:S02]  /*1260*/  @P2 IMAD.MOV.U32 R9, RZ, RZ, R4 ;  /* 0x000000ffff092224 */ /* 0x000fe400078e0004 */
[----:B------:R-:W-:Y:S02]  /*1270*/  @P2 IMAD.MOV.U32 R12, RZ, RZ, R5 ;  /* 0x000000ffff0c2224 */ /* 0x000fe400078e0005 */
[----:B--2---:R-:W-:Y:S02]  /*1280*/  @P2 IMAD.MOV.U32 R8, RZ, RZ, R18 ;  /* 0x000000ffff082224 */ /* 0x004fe400078e0012 */
[----:B------:R-:W-:-:S02]  /*1290*/  @P2 IMAD.MOV.U32 R11, RZ, RZ, R19 ;  /* 0x000000ffff0b2224 */ /* 0x000fc400078e0013 */
[----:B------:R-:W-:Y:S02]  /*12a0*/  @P1 IMAD.MOV.U32 R9, RZ, RZ, R6 ;  /* 0x000000ffff091224 */ /* 0x000fe400078e0006 */
[----:B------:R-:W-:Y:S02]  /*12b0*/  @P1 IMAD.MOV.U32 R12, RZ, RZ, R7 ;  /* 0x000000ffff0c1224 */ /* 0x000fe400078e0007 */
[--C-:B------:R-:W-:Y:S02]  /*12c0*/  @P1 IMAD.MOV.U32 R8, RZ, RZ, R4.reuse ;  /* 0x000000ffff081224 */ /* 0x100fe400078e0004 */
[--C-:B------:R-:W-:Y:S01]  /*12d0*/  @P1 IMAD.MOV.U32 R11, RZ, RZ, R5.reuse ;  /* 0x000000ffff0b1224 */ /* 0x100fe200078e0005 */
[C---:B------:R-:W-:Y:S01]  /*12e0*/  ISETP.EQ.AND P1, PT, R15.reuse, -0x28, PT ;  /* 0xffffffd80f00780c */ /* 0x040fe20003f22270 */
[----:B------:R-:W-:Y:S01]  /*12f0*/  @P4 IMAD.MOV.U32 R10, RZ, RZ, R4 ;  /* 0x000000ffff0a4224 */ /* 0x000fe200078e0004 */
[----:B------:R-:W-:Y:S01]  /*1300*/  IADD3 R15, PT, PT, R15, 0x40, RZ ;  /* 0x000000400f0f7810 */ /* 0x000fe20007ffe0ff */
[----:B------:R-:W-:Y:S01]  /*1310*/  @P5 IMAD.MOV.U32 R14, RZ, RZ, R5 ;  /* 0x000000ffff0e5224 */ /* 0x000fe200078e0005 */
[----:B------:R-:W-:Y:S01]  /*1320*/  @P4 MOV R14, R7 ;  /* 0x00000007000e4202 */ /* 0x000fe20000000f00 */
[--C-:B------:R-:W-:Y:S01]  /*1330*/  @P2 IMAD.MOV.U32 R10, RZ, RZ, R6.reuse ;  /* 0x000000ffff0a2224 */ /* 0x100fe200078e0006 */
[----:B------:R-:W-:Y:S01]  /*1340*/  @P3 MOV R14, R19 ;  /* 0x00000013000e3202 */ /* 0x000fe20000000f00 */
[----:B------:R-:W-:-:S02]  /*1350*/  @P4 IMAD.MOV.U32 R24, RZ, RZ, R6 ;  /* 0x000000ffff184224 */ /* 0x000fc400078e0006 */
[----:B------:R-:W-:Y:S02]  /*1360*/  @P2 IMAD.MOV.U32 R13, RZ, RZ, R7 ;  /* 0x000000ffff0d2224 */ /* 0x000fe400078e0007 */
[--C-:B------:R-:W-:Y:S01]  /*1370*/  @P5 IMAD.MOV.U32 R10, RZ, RZ, R18.reuse ;  /* 0x000000ffff0a5224 */ /* 0x100fe200078e0012 */
[----:B------:R-:W-:Y:S01]  /*1380*/  @P4 MOV R10, R4 ;  /* 0x00000004000a4202 */ /* 0x000fe20000000f00 */
[--C-:B------:R-:W-:Y:S02]  /*1390*/  @P4 IMAD.MOV.U32 R9, RZ, RZ, R18.reuse ;  /* 0x000000ffff094224 */ /* 0x100fe400078e0012 */
[----:B------:R-:W-:Y:S02]  /*13a0*/  @P3 IMAD.MOV.U32 R24, RZ, RZ, R18 ;  /* 0x000000ffff183224 */ /* 0x000fe400078e0012 */
[--C-:B------:R-:W-:Y:S02]  /*13b0*/  @P5 IMAD.MOV.U32 R13, RZ, RZ, R19.reuse ;  /* 0x000000ffff0d5224 */ /* 0x100fe400078e0013 */
[----:B------:R-:W-:-:S02]  /*13c0*/  @P4 IMAD.MOV.U32 R12, RZ, RZ, R19 ;  /* 0x000000ffff0c4224 */ /* 0x000fc400078e0013 */
[--C-:B------:R-:W-:Y:S02]  /*13d0*/  @P2 IMAD.MOV.U32 R9, RZ, RZ, R4.reuse ;  /* 0x000000ffff092224 */ /* 0x100fe400078e0004 */
[----:B------:R-:W-:Y:S01]  /*13e0*/  @P5 IMAD.MOV.U32 R24, RZ, RZ, R4 ;  /* 0x000000ffff185224 */ /* 0x000fe200078e0004 */
[----:B0-----:R-:W-:Y:S01]  /*13f0*/  @P0 MOV R24, R2 ;  /* 0x0000000200180202 */ /* 0x001fe20000000f00 */
[--C-:B------:R-:W-:Y:S02]  /*1400*/  @P4 IMAD.MOV.U32 R13, RZ, RZ, R5.reuse ;  /* 0x000000ffff0d4224 */ /* 0x100fe400078e0005 */
[--C-:B------:R-:W-:Y:S01]  /*1410*/  @P2 IMAD.MOV.U32 R12, RZ, RZ, R5.reuse ;  /* 0x000000ffff0c2224 */ /* 0x100fe200078e0005 */
[----:B------:R-:W-:Y:S01]  /*1420*/  @P5 MOV R12, R3 ;  /* 0x00000003000c5202 */ /* 0x000fe20000000f00 */
[----:B------:R-:W-:Y:S02]  /*1430*/  @P5 IMAD.MOV.U32 R14, RZ, RZ, R5 ;  /* 0x000000ffff0e5224 */ /* 0x000fe400078e0005 */
[----:B------:R-:W-:-:S02]  /*1440*/  @P3 IMAD.MOV.U32 R10, RZ, RZ, R2 ;  /* 0x000000ffff0a3224 */ /* 0x000fc400078e0002 */
[--C-:B------:R-:W-:Y:S02]  /*1450*/  @P5 IMAD.MOV.U32 R9, RZ, RZ, R2.reuse ;  /* 0x000000ffff095224 */ /* 0x100fe400078e0002 */
[----:B------:R-:W-:Y:S02]  /*1460*/  @P4 IMAD.MOV.U32 R8, RZ, RZ, R2 ;  /* 0x000000ffff084224 */ /* 0x000fe400078e0002 */
[--C-:B------:R-:W-:Y:S01]  /*1470*/  @P0 IMAD.MOV.U32 R14, RZ, RZ, R3.reuse ;  /* 0x000000ffff0e0224 */ /* 0x100fe200078e0003 */
[----:B------:R-:W-:Y:S01]  /*1480*/  @P3 MOV R14, R19 ;  /* 0x00000013000e3202 */ /* 0x000fe20000000f00 */
[--C-:B------:R-:W-:Y:S02]  /*1490*/  @P3 IMAD.MOV.U32 R13, RZ, RZ, R3.reuse ;  /* 0x000000ffff0d3224 */ /* 0x100fe400078e0003 */
[----:B------:R-:W-:Y:S02]  /*14a0*/  @P4 IMAD.MOV.U32 R11, RZ, RZ, R3 ;  /* 0x000000ffff0b4224 */ /* 0x000fe400078e0003 */
[--C-:B------:R-:W-:Y:S01]  /*14b0*/  @P3 IMAD.MOV.U32 R24, RZ, RZ, R18.reuse ;  /* 0x000000ffff183224 */ /* 0x100fe200078e0012 */
[----:B-1----:R-:W-:Y:S01]  /*14c0*/  @P1 MOV R24, R16 ;  /* 0x0000001000181202 */ /* 0x002fe20000000f00 */
[----:B------:R-:W-:-:S02]  /*14d0*/  @P5 IMAD.MOV.U32 R10, RZ, RZ, R18 ;  /* 0x000000ffff0a5224 */ /* 0x000fc400078e0012 */
[--C-:B------:R-:W-:Y:S02]  /*14e0*/  @P4 IMAD.MOV.U32 R9, RZ, RZ, R18.reuse ;  /* 0x000000ffff094224 */ /* 0x100fe400078e0012 */
[----:B------:R-:W-:Y:S02]  /*14f0*/  @P2 IMAD.MOV.U32 R8, RZ, RZ, R18 ;  /* 0x000000ffff082224 */ /* 0x000fe400078e0012 */
[--C-:B------:R-:W-:Y:S02]  /*1500*/  @P5 IMAD.MOV.U32 R13, RZ, RZ, R19.reuse ;  /* 0x000000ffff0d5224 */ /* 0x100fe400078e0013 */
[--C-:B------:R-:W-:Y:S02]  /*1510*/  @P4 IMAD.MOV.U32 R12, RZ, RZ, R19.reuse ;  /* 0x000000ffff0c4224 */ /* 0x100fe400078e0013 */
[----:B------:R-:W-:Y:S02]  /*1520*/  @P2 IMAD.MOV.U32 R11, RZ, RZ, R19 ;  /* 0x000000ffff0b2224 */ /* 0x000fe400078e0013 */
[----:B------:R-:W-:-:S02]  /*1530*/  @P0 IMAD.MOV.U32 R10, RZ, RZ, R16 ;  /* 0x000000ffff0a0224 */ /* 0x000fc400078e0010 */
[--C-:B------:R-:W-:Y:S02]  /*1540*/  @P3 IMAD.MOV.U32 R9, RZ, RZ, R16.reuse ;  /* 0x000000ffff093224 */ /* 0x100fe400078e0010 */
[----:B------:R-:W-:Y:S02]  /*1550*/  @P5 IMAD.MOV.U32 R8, RZ, RZ, R16 ;  /* 0x000000ffff085224 */ /* 0x000fe400078e0010 */
[--C-:B------:R-:W-:Y:S02]  /*1560*/  @P0 IMAD.MOV.U32 R13, RZ, RZ, R17.reuse ;  /* 0x000000ffff0d0224 */ /* 0x100fe400078e0011 */
[--C-:B------:R-:W-:Y:S02]  /*1570*/  @P3 IMAD.MOV.U32 R12, RZ, RZ, R17.reuse ;  /* 0x000000ffff0c3224 */ /* 0x100fe400078e0011 */
[--C-:B------:R-:W-:Y:S02]  /*1580*/  @P1 IMAD.MOV.U32 R14, RZ, RZ, R17.reuse ;  /* 0x000000ffff0e1224 */ /* 0x100fe400078e0011 */
[----:B------:R-:W-:-:S02]  /*1590*/  @P5 IMAD.MOV.U32 R11, RZ, RZ, R17 ;  /* 0x000000ffff0b5224 */ /* 0x000fc400078e0011 */
[----:B------:R-:W-:Y:S01]  /*15a0*/  VIADD R20, R20, 0x40 ;  /* 0x0000004014147836 */ /* 0x000fe20000000000 */
[----:B------:R-:W-:Y:S06]  /*15b0*/  BRA.U !UP1, `(.L_x_31303) ;  /* 0xfffffff509907547 */ /* 0x000fec000b83ffff */
.L_x_31302:
[----:B------:R-:W-:-:S04]  /*15c0*/  UIADD3 UR5, UPT, UPT, -UR4, URZ, URZ ;  /* 0x000000ff04057290 */ /* 0x000fc8000fffe1ff */
[----:B------:R-:W-:-:S09]  /*15d0*/  UISETP.GT.AND UP1, UPT, UR5, 0x4, UPT ;  /* 0x000000040500788c */ /* 0x000fd2000bf24270 */
[----:B------:R-:W-:Y:S05]  /*15e0*/  BRA.U !UP1, `(.L_x_31304) ;  /* 0x00000005094c7547 */ /* 0x000fea000b800000 */
[----:B------:R-:W0:Y:S01]  /*15f0*/  LDS.64 R18, [R20+-0x10] ;  /* 0xfffff00014127984 */ /* 0x000e220000000a00 */
[C---:B------:R-:W-:Y:S01]  /*1600*/  ISETP.EQ.AND P2, PT, R15.reuse, 0x20, PT ;  /* 0x000000200f00780c */ /* 0x040fe20003f42270 */
[----:B------:R-:W-:Y:S01]  /*1610*/  UPLOP3.LUT UP0, UPT, UPT, UPT, UPT, 0x40, 0x4 ;  /* 0x000000000004789c */ /* 0x000fe20003f0e870 */
[C---:B------:R-:W-:Y:S01]  /*1620*/  ISETP.EQ.AND P3, PT, R15.reuse, 0x28, PT ;  /* 0x000000280f00780c */ /* 0x040fe20003f62270 */
[----:B------:R-:W1:Y:S01]  /*1630*/  LDS.64 R16, [R20] ;  /* 0x0000000014107984 */ /* 0x000e620000000a00 */
[C---:B------:R-:W-:Y:S01]  /*1640*/  ISETP.EQ.AND P5, PT, R15.reuse, 0x30, PT ;  /* 0x000000300f00780c */ /* 0x040fe20003fa2270 */
[----:B------:R-:W-:Y:S01]  /*1650*/  UIADD3 UR4, UPT, UPT, UR4, 0x8, URZ ;  /* 0x0000000804047890 */ /* 0x000fe2000fffe0ff */
        /* <DEDUP_REMOVED lines=9> */
[--C-:B------:R-:W-:Y:S01]  /*16f0*/  @P5 IMAD.MOV.U32 R9, RZ, RZ, R18.reuse ;  /* 0x000000ffff095224 */ /* 0x100fe200078e0012 */
[----:B-1----:R-:W-:Y:S01]  /*1700*/  @P2 MOV R9, R16 ;  /* 0x0000001000092202 */ /* 0x002fe20000000f00 */
[----:B------:R-:W-:Y:S01]  /*1710*/  @P4 IMAD.MOV.U32 R8, RZ, RZ, R18 ;  /* 0x000000ffff084224 */ /* 0x000fe200078e0012 */
[----:B------:R-:W-:Y:S01]  /*1720*/  @P0 MOV R14, R17 ;  /* 0x00000011000e0202 */ /* 0x000fe20000000f00 */
[--C-:B------:R-:W-:Y:S02]  /*1730*/  @P3 IMAD.MOV.U32 R13, RZ, RZ, R19.reuse ;  /* 0x000000ffff0d3224 */ /* 0x100fe400078e0013 */
[--C-:B------:R-:W-:Y:S02]  /*1740*/  @P5 IMAD.MOV.U32 R12, RZ, RZ, R19.reuse ;  /* 0x000000ffff0c5224 */ /* 0x100fe400078e0013 */
[----:B------:R-:W-:Y:S01]  /*1750*/  @P4 IMAD.MOV.U32 R11, RZ, RZ, R19 ;  /* 0x000000ffff0b4224 */ /* 0x000fe200078e0013 */
[----:B------:R-:W-:Y:S01]  /*1760*/  ISETP.EQ.AND P4, PT, R15, 0x8, PT ;  /* 0x000000080f00780c */ /* 0x000fe20003f82270 */
[----:B------:R-:W0:Y:S01]  /*1770*/  LDS.64 R18, [R20+0x18] ;  /* 0x0000180014127984 */ /* 0x000e220000000a00 */
[----:B------:R-:W-:-:S02]  /*1780*/  @P3 IMAD.MOV.U32 R8, RZ, RZ, R16 ;  /* 0x000000ffff083224 */ /* 0x000fc400078e0010 */
[----:B------:R-:W-:Y:S02]  /*1790*/  @P3 IMAD.MOV.U32 R11, RZ, RZ, R17 ;  /* 0x000000ffff0b3224 */ /* 0x000fe400078e0011 */
[----:B--2---:R-:W-:Y:S02]  /*17a0*/  @P5 IMAD.MOV.U32 R8, RZ, RZ, R2 ;  /* 0x000000ffff085224 */ /* 0x004fe400078e0002 */
[----:B------:R-:W-:Y:S01]  /*17b0*/  @P5 IMAD.MOV.U32 R11, RZ, RZ, R3 ;  /* 0x000000ffff0b5224 */ /* 0x000fe200078e0003 */
[----:B------:R-:W-:Y:S01]  /*17c0*/  ISETP.EQ.AND P5, PT, R15, RZ, PT ;  /* 0x000000ff0f00720c */ /* 0x000fe20003fa2270 */
[----:B------:R-:W-:Y:S01]  /*17d0*/  @P2 IMAD.MOV.U32 R12, RZ, RZ, R17 ;  /* 0x000000ffff0c2224 */ /* 0x000fe200078e0011 */
[----:B------:R-:W-:Y:S01]  /*17e0*/  @P3 MOV R12, R3 ;  /* 0x00000003000c3202 */ /* 0x000fe20000000f00 */
[----:B---3--:R-:W-:Y:S02]  /*17f0*/  @P2 IMAD.MOV.U32 R8, RZ, RZ, R4 ;  /* 0x000000ffff082224 */ /* 0x008fe400078e0004 */
[----:B------:R-:W-:-:S02]  /*1800*/  @P2 IMAD.MOV.U32 R11, RZ, RZ, R5 ;  /* 0x000000ffff0b2224 */ /* 0x000fc400078e0005 */
[----:B------:R-:W-:Y:S02]  /*1810*/  @P3 IMAD.MOV.U32 R9, RZ, RZ, R2 ;  /* 0x000000ffff093224 */ /* 0x000fe400078e0002 */
[--C-:B------:R-:W-:Y:S02]  /*1820*/  @P3 IMAD.MOV.U32 R8, RZ, RZ, R16.reuse ;  /* 0x000000ffff083224 */ /* 0x100fe400078e0010 */
[--C-:B------:R-:W-:Y:S01]  /*1830*/  @P3 IMAD.MOV.U32 R11, RZ, RZ, R17.reuse ;  /* 0x000000ffff0b3224 */ /* 0x100fe200078e0011 */
[C---:B------:R-:W-:Y:S01]  /*1840*/  ISETP.EQ.AND P3, PT, R15.reuse, -0x8, PT ;  /* 0xfffffff80f00780c */ /* 0x040fe20003f62270 */
[--C-:B------:R-:W-:Y:S01]  /*1850*/  @P0 IMAD.MOV.U32 R24, RZ, RZ, R16.reuse ;  /* 0x000000ffff180224 */ /* 0x100fe200078e0010 */
[----:B------:R-:W-:Y:S01]  /*1860*/  IADD3 R15, PT, PT, R15, 0x20, RZ ;  /* 0x000000200f0f7810 */ /* 0x000fe20007ffe0ff */
[----:B------:R-:W-:Y:S02]  /*1870*/  @P1 IMAD.MOV.U32 R10, RZ, RZ, R16 ;  /* 0x000000ffff0a1224 */ /* 0x000fe400078e0010 */
[----:B------:R-:W-:-:S02]  /*1880*/  @P1 IMAD.MOV.U32 R13, RZ, RZ, R17 ;  /* 0x000000ffff0d1224 */ /* 0x000fc400078e0011 */
[--C-:B------:R-:W-:Y:S02]  /*1890*/  @P1 IMAD.MOV.U32 R24, RZ, RZ, R2.reuse ;  /* 0x000000ffff181224 */ /* 0x100fe400078e0002 */
[----:B------:R-:W-:Y:S02]  /*18a0*/  @P2 IMAD.MOV.U32 R10, RZ, RZ, R2 ;  /* 0x000000ffff0a2224 */ /* 0x000fe400078e0002 */
[--C-:B------:R-:W-:Y:S01]  /*18b0*/  @P1 IMAD.MOV.U32 R14, RZ, RZ, R3.reuse ;  /* 0x000000ffff0e1224 */ /* 0x100fe200078e0003 */
[----:B------:R-:W-:Y:S01]  /*18c0*/  @P4 MOV R14, R5 ;  /* 0x00000005000e4202 */ /* 0x000fe20000000f00 */
[----:B------:R-:W-:Y:S02]  /*18d0*/  @P2 IMAD.MOV.U32 R13, RZ, RZ, R3 ;  /* 0x000000ffff0d2224 */ /* 0x000fe400078e0003 */
[--C-:B------:R-:W-:Y:S01]  /*18e0*/  @P0 IMAD.MOV.U32 R10, RZ, RZ, R4.reuse ;  /* 0x000000ffff0a0224 */ /* 0x100fe200078e0004 */
[----:B------:R-:W-:Y:S01]  /*18f0*/  @P1 MOV R10, R16 ;  /* 0x00000010000a1202 */ /* 0x000fe20000000f00 */
[----:B------:R-:W-:-:S02]  /*1900*/  @P1 IMAD.MOV.U32 R9, RZ, RZ, R4 ;  /* 0x000000ffff091224 */ /* 0x000fc400078e0004 */
[----:B------:R-:W-:Y:S02]  /*1910*/  @P4 IMAD.MOV.U32 R24, RZ, RZ, R4 ;  /* 0x000000ffff184224 */ /* 0x000fe400078e0004 */
[--C-:B------:R-:W-:Y:S02]  /*1920*/  @P0 IMAD.MOV.U32 R13, RZ, RZ, R5.reuse ;  /* 0x000000ffff0d0224 */ /* 0x100fe400078e0005 */
[----:B------:R-:W-:Y:S02]  /*1930*/  @P1 IMAD.MOV.U32 R12, RZ, RZ, R5 ;  /* 0x000000ffff0c1224 */ /* 0x000fe400078e0005 */
[--C-:B------:R-:W-:Y:S02]  /*1940*/  @P2 IMAD.MOV.U32 R9, RZ, RZ, R16.reuse ;  /* 0x000000ffff092224 */ /* 0x100fe400078e0010 */
[----:B------:R-:W-:Y:S01]  /*1950*/  @P0 IMAD.MOV.U32 R24, RZ, RZ, R16 ;  /* 0x000000ffff180224 */ /* 0x000fe200078e0010 */
[----:B----4-:R-:W-:Y:S01]  /*1960*/  @P5 MOV R24, R6 ;  /* 0x0000000600185202 */ /* 0x010fe20000000f00 */
[----:B------:R-:W-:-:S02]  /*1970*/  @P1 IMAD.MOV.U32 R13, RZ, RZ, R17 ;  /* 0x000000ffff0d1224 */ /* 0x000fc400078e0011 */
[--C-:B------:R-:W-:Y:S01]  /*1980*/  @P2 IMAD.MOV.U32 R12, RZ, RZ, R17.reuse ;  /* 0x000000ffff0c2224 */ /* 0x100fe200078e0011 */
[----:B------:R-:W-:Y:S01]  /*1990*/  @P0 MOV R12, R7 ;  /* 0x00000007000c0202 */ /* 0x000fe20000000f00 */
[----:B------:R-:W-:Y:S02]  /*19a0*/  @P0 IMAD.MOV.U32 R14, RZ, RZ, R17 ;  /* 0x000000ffff0e0224 */ /* 0x000fe400078e0011 */
[--C-:B------:R-:W-:Y:S02]  /*19b0*/  @P4 IMAD.MOV.U32 R10, RZ, RZ, R6.reuse ;  /* 0x000000ffff0a4224 */ /* 0x100fe400078e0006 */
[--C-:B------:R-:W-:Y:S02]  /*19c0*/  @P0 IMAD.MOV.U32 R9, RZ, RZ, R6.reuse ;  /* 0x000000ffff090224 */ /* 0x100fe400078e0006 */
[----:B------:R-:W-:Y:S02]  /*19d0*/  @P1 IMAD.MOV.U32 R8, RZ, RZ, R6 ;  /* 0x000000ffff081224 */ /* 0x000fe400078e0006 */
[--C-:B------:R-:W-:Y:S01]  /*19e0*/  @P5 IMAD.MOV.U32 R14, RZ, RZ, R7.reuse ;  /* 0x000000ffff0e5224 */ /* 0x100fe200078e0007 */
[----:B------:R-:W-:Y:S01]  /*19f0*/  @P4 MOV R14, R5 ;  /* 0x00000005000e4202 */ /* 0x000fe20000000f00 */
[----:B------:R-:W-:-:S02]  /*1a00*/  @P4 IMAD.MOV.U32 R13, RZ, RZ, R7 ;  /* 0x000000ffff0d4224 */ /* 0x000fc400078e0007 */
[----:B------:R-:W-:Y:S02]  /*1a10*/  @P1 IMAD.MOV.U32 R11, RZ, RZ, R7 ;  /* 0x000000ffff0b1224 */ /* 0x000fe400078e0007 */
[--C-:B------:R-:W-:Y:S01]  /*1a20*/  @P4 IMAD.MOV.U32 R24, RZ, RZ, R4.reuse ;  /* 0x000000ffff184224 */ /* 0x100fe200078e0004 */
[----:B0-----:R-:W-:Y:S01]  /*1a30*/  @P3 MOV R24, R18 ;  /* 0x0000001200183202 */ /* 0x001fe20000000f00 */
        /* <DEDUP_REMOVED lines=11> */
[--C-:B------:R-:W-:Y:S02]  /*1af0*/  @P3 IMAD.MOV.U32 R14, RZ, RZ, R19.reuse ;  /* 0x000000ffff0e3224 */ /* 0x100fe400078e0013 */
[----:B------:R-:W-:Y:S02]  /*1b00*/  @P0 IMAD.MOV.U32 R11, RZ, RZ, R19 ;  /* 0x000000ffff0b0224 */ /* 0x000fe400078e0013 */
[----:B------:R-:W-:-:S07]  /*1b10*/  VIADD R20, R20, 0x20 ;  /* 0x0000002014147836 */ /* 0x000fce0000000000 */
.L_x_31304:
[----:B------:R-:W-:-:S09]  /*1b20*/  UISETP.NE.OR UP0, UPT, UR4, URZ, UP0 ;  /* 0x000000ff0400728c */ /* 0x000fd20008705670 */
[----:B------:R-:W-:Y:S05]  /*1b30*/  BRA.U !UP0, `(.L_x_31300) ;  /* 0x0000000108c07547 */ /* 0x000fea000b800000 */
.L_x_31301:
[----:B------:R-:W0:Y:S01]  /*1b40*/  LDS.64 R2, [R20+-0x10] ;  /* 0xfffff00014027984 */ /* 0x000e220000000a00 */
[C---:B------:R-:W-:Y:S01]  /*1b50*/  ISETP.EQ.AND P3, PT, R15.reuse, 0x38, PT ;  /* 0x000000380f00780c */ /* 0x040fe20003f62270 */
[----:B------:R-:W-:Y:S01]  /*1b60*/  UIADD3 UR4, UPT, UPT, UR4, 0x4, URZ ;  /* 0x0000000404047890 */ /* 0x000fe2000fffe0ff */
[C---:B------:R-:W-:Y:S01]  /*1b70*/  ISETP.EQ.AND P0, PT, R15.reuse, 0x20, PT ;  /* 0x000000200f00780c */ /* 0x040fe20003f02270 */
[----:B------:R-:W1:Y:S01]  /*1b80*/  LDS.64 R4, [R20] ;  /* 0x0000000014047984 */ /* 0x000e620000000a00 */
[C---:B------:R-:W-:Y:S01]  /*1b90*/  ISETP.EQ.AND P1, PT, R15.reuse, 0x28, PT ;  /* 0x000000280f00780c */ /* 0x040fe20003f22270 */
[----:B------:R-:W-:Y:S01]  /*1ba0*/  UISETP.NE.AND UP0, UPT, UR4, URZ, UPT ;  /* 0x000000ff0400728c */ /* 0x000fe2000bf05270 */
[C---:B------:R-:W-:Y:S01]  /*1bb0*/  ISETP.EQ.AND P2, PT, R15.reuse, 0x30, PT ;  /* 0x000000300f00780c */ /* 0x040fe20003f42270 */
[----:B------:R-:W2:Y:S01]  /*1bc0*/  LDS.64 R6, [R20+-0x8] ;  /* 0xfffff80014067984 */ /* 0x000ea20000000a00 */
[C---:B------:R-:W-:Y:S02]  /*1bd0*/  ISETP.EQ.AND P4, PT, R15.reuse, 0x10, PT ;  /* 0x000000100f00780c */ /* 0x040fe40003f82270 */
[----:B------:R-:W-:Y:S01]  /*1be0*/  ISETP.EQ.AND P5, PT, R15, 0x18, PT ;  /* 0x000000180f00780c */ /* 0x000fe20003fa2270 */
[----:B------:R3:W4:Y:S02]  /*1bf0*/  LDS.64 R16, [R20+0x8] ;  /* 0x0000080014107984 */ /* 0x0007240000000a00 */
[----:B---3--:R-:W-:-:S02]  /*1c00*/  VIADD R20, R20, 0x10 ;  /* 0x0000001014147836 */ /* 0x008fc40000000000 */
[--C-:B0-----:R-:W-:Y:S01]  /*1c10*/  @P3 IMAD.MOV.U32 R8, RZ, RZ, R2.reuse ;  /* 0x000000ffff083224 */ /* 0x101fe200078e0002 */
[----:B------:R-:W-:Y:S01]  /*1c20*/  @P0 MOV R14, R3 ;  /* 0x00000003000e0202 */ /* 0x000fe20000000f00 */
[--C-:B------:R-:W-:Y:S01]  /*1c30*/  @P3 IMAD.MOV.U32 R11, RZ, RZ, R3.reuse ;  /* 0x000000ffff0b3224 */ /* 0x100fe200078e0003 */
[----:B------:R-:W-:Y:S01]  /*1c40*/  ISETP.EQ.AND P3, PT, R15, 0x8, PT ;  /* 0x000000080f00780c */ /* 0x000fe20003f62270 */
[--C-:B------:R-:W-:Y:S02]  /*1c50*/  @P0 IMAD.MOV.U32 R24, RZ, RZ, R2.reuse ;  /* 0x000000ffff180224 */ /* 0x100fe400078e0002 */
[--C-:B------:R-:W-:Y:S02]  /*1c60*/  @P1 IMAD.MOV.U32 R10, RZ, RZ, R2.reuse ;  /* 0x000000ffff0a1224 */ /* 0x100fe400078e0002 */
[----:B------:R-:W-:Y:S01]  /*1c70*/  @P2 IMAD.MOV.U32 R9, RZ, RZ, R2 ;  /* 0x000000ffff092224 */ /* 0x000fe200078e0002 */
[----:B-1----:R-:W-:Y:S01]  /*1c80*/  @P0 MOV R9, R4 ;  /* 0x0000000400090202 */ /* 0x002fe20000000f00 */
[----:B------:R-:W-:-:S02]  /*1c90*/  @P1 IMAD.MOV.U32 R13, RZ, RZ, R3 ;  /* 0x000000ffff0d1224 */ /* 0x000fc400078e0003 */
[----:B------:R-:W-:Y:S02]  /*1ca0*/  @P2 IMAD.MOV.U32 R12, RZ, RZ, R3 ;  /* 0x000000ffff0c2224 */ /* 0x000fe400078e0003 */
[--C-:B------:R-:W-:Y:S01]  /*1cb0*/  @P4 IMAD.MOV.U32 R24, RZ, RZ, R4.reuse ;  /* 0x000000ffff184224 */ /* 0x100fe200078e0004 */
[----:B--2---:R-:W-:Y:S01]  /*1cc0*/  @P5 MOV R24, R6 ;  /* 0x0000000600185202 */ /* 0x004fe20000000f00 */
[--C-:B------:R-:W-:Y:S02]  /*1cd0*/  @P5 IMAD.MOV.U32 R10, RZ, RZ, R4.reuse ;  /* 0x000000ffff0a5224 */ /* 0x100fe400078e0004 */
[----:B------:R-:W-:Y:S02]  /*1ce0*/  @P1 IMAD.MOV.U32 R8, RZ, RZ, R4 ;  /* 0x000000ffff081224 */ /* 0x000fe400078e0004 */
[--C-:B------:R-:W-:Y:S02]  /*1cf0*/  @P4 IMAD.MOV.U32 R14, RZ, RZ, R5.reuse ;  /* 0x000000ffff0e4224 */ /* 0x100fe400078e0005 */
        /* <DEDUP_REMOVED lines=8> */
[----:B----4-:R-:W-:Y:S01]  /*1d80*/  @P3 MOV R14, R17 ;  /* 0x00000011000e3202 */ /* 0x010fe20000000f00 */
[----:B------:R-:W-:-:S02]  /*1d90*/  @P0 IMAD.MOV.U32 R13, RZ, RZ, R7 ;  /* 0x000000ffff0d0224 */ /* 0x000fc400078e0007 */
[----:B------:R-:W-:Y:S02]  /*1da0*/  @P2 IMAD.MOV.U32 R11, RZ, RZ, R7 ;  /* 0x000000ffff0b2224 */ /* 0x000fe400078e0007 */
[--C-:B------:R-:W-:Y:S02]  /*1db0*/  @P3 IMAD.MOV.U32 R24, RZ, RZ, R16.reuse ;  /* 0x000000ffff183224 */ /* 0x100fe400078e0010 */
[--C-:B------:R-:W-:Y:S02]  /*1dc0*/  @P4 IMAD.MOV.U32 R10, RZ, RZ, R16.reuse ;  /* 0x000000ffff0a4224 */ /* 0x100fe400078e0010 */
[--C-:B------:R-:W-:Y:S02]  /*1dd0*/  @P5 IMAD.MOV.U32 R9, RZ, RZ, R16.reuse ;  /* 0x000000ffff095224 */ /* 0x100fe400078e0010 */
[----:B------:R-:W-:Y:S02]  /*1de0*/  @P0 IMAD.MOV.U32 R8, RZ, RZ, R16 ;  /* 0x000000ffff080224 */ /* 0x000fe400078e0010 */
[----:B------:R-:W-:-:S02]  /*1df0*/  @P4 IMAD.MOV.U32 R13, RZ, RZ, R17 ;  /* 0x000000ffff0d4224 */ /* 0x000fc400078e0011 */
[--C-:B------:R-:W-:Y:S02]  /*1e00*/  @P5 IMAD.MOV.U32 R12, RZ, RZ, R17.reuse ;  /* 0x000000ffff0c5224 */ /* 0x100fe400078e0011 */
[----:B------:R-:W-:Y:S02]  /*1e10*/  @P0 IMAD.MOV.U32 R11, RZ, RZ, R17 ;  /* 0x000000ffff0b0224 */ /* 0x000fe400078e0011 */
[----:B------:R-:W-:Y:S01]  /*1e20*/  VIADD R15, R15, 0x10 ;  /* 0x000000100f0f7836 */ /* 0x000fe20000000000 */
[----:B------:R-:W-:Y:S06]  /*1e30*/  BRA.U UP0, `(.L_x_31301) ;  /* 0xfffffffd00407547 */ /* 0x000fec000b83ffff */
.L_x_31300:
[----:B------:R-:W-:-:S09]  /*1e40*/  UISETP.NE.AND UP0, UPT, UR6, URZ, UPT ;  /* 0x000000ff0600728c */ /* 0x000fd2000bf05270 */
[----:B------:R-:W-:Y:S05]  /*1e50*/  BRA.U !UP0, `(.L_x_31299) ;  /* 0x0000000108b07547 */ /* 0x000fea000b800000 */
[----:B------:R-:W0:Y:S01]  /*1e60*/  S2R R4, SR_CgaCtaId ;  /* 0x0000000000047919 */ /* 0x000e220000008800 */
[----:B------:R-:W-:Y:S01]  /*1e70*/  MOV R2, 0x400 ;  /* 0x0000040000027802 */ /* 0x000fe20000000f00 */
[----:B------:R-:W-:-:S03]  /*1e80*/  UIADD3 UR6, UPT, UPT, -UR6, URZ, URZ ;  /* 0x000000ff06067290 */ /* 0x000fc6000fffe1ff */
[----:B------:R-:W-:Y:S01]  /*1e90*/  IADD3 R3, PT, PT, R2, 0xd0, RZ ;  /* 0x000000d002037810 */ /* 0x000fe20007ffe0ff */
[C---:B------:R-:W-:Y:S02]  /*1ea0*/  IMAD.SHL.U32 R2, R21.reuse, 0x4, RZ ;  /* 0x0000000415027824 */ /* 0x040fe400078e00ff */
[----:B------:R-:W-:Y:S01]  /*1eb0*/  IMAD R21, R21, 0x4, R22 ;  /* 0x0000000415157824 */ /* 0x000fe200078e0216 */
[----:B0-----:R-:W-:Y:S01]  /*1ec0*/  LEA R4, R4, R3, 0x18 ;  /* 0x0000000304047211 */ /* 0x001fe200078ec0ff */
[----:B------:R-:W-:-:S03]  /*1ed0*/  VIADD R3, R2, 0x18 ;  /* 0x0000001802037836 */ /* 0x000fc60000000000 */
[----:B------:R-:W-:-:S07]  /*1ee0*/  IADD3 R21, PT, PT, R21, 0x10, R4 ;  /* 0x0000001015157810 */ /* 0x000fce0007ffe004 */
.L_x_31305:
[----:B------:R-:W0:Y:S01]  /*1ef0*/  LDS R4, [R21+-0x10] ;  /* 0xfffff00015047984 */ /* 0x000e220000000800 */
[C---:B------:R-:W-:Y:S01]  /*1f00*/  ISETP.EQ.AND P0, PT, R3.reuse, 0x28, PT ;  /* 0x000000280300780c */ /* 0x040fe20003f02270 */
[----:B------:R-:W-:Y:S01]  /*1f10*/  UIADD3 UR6, UPT, UPT, UR6, 0x1, URZ ;  /* 0x0000000106067890 */ /* 0x000fe2000fffe0ff */
[C---:B------:R-:W-:Y:S01]  /*1f20*/  ISETP.EQ.AND P3, PT, R3.reuse, 0x2c, PT ;  /* 0x0000002c0300780c */ /* 0x040fe20003f62270 */
[----:B------:R1:W2:Y:S01]  /*1f30*/  LDS R2, [R21] ;  /* 0x0000000015027984 */ /* 0x0002a20000000800 */
[C---:B------:R-:W-:Y:S01]  /*1f40*/  ISETP.EQ.AND P6, PT, R3.reuse, 0x30, PT ;  /* 0x000000300300780c */ /* 0x040fe20003fc2270 */
[----:B------:R-:W-:Y:S01]  /*1f50*/  UISETP.NE.AND UP0, UPT, UR6, URZ, UPT ;  /* 0x000000ff0600728c */ /* 0x000fe2000bf05270 */
[C---:B------:R-:W-:Y:S02]  /*1f60*/  ISETP.EQ.AND P5, PT, R3.reuse, 0x34, PT ;  /* 0x000000340300780c */ /* 0x040fe40003fa2270 */
[C---:B------:R-:W-:Y:S02]  /*1f70*/  ISETP.EQ.AND P2, PT, R3.reuse, 0x18, PT ;  /* 0x000000180300780c */ /* 0x040fe40003f42270 */
[----:B------:R-:W-:Y:S01]  /*1f80*/  ISETP.EQ.AND P1, PT, R3, 0x1c, PT ;  /* 0x0000001c0300780c */ /* 0x000fe20003f22270 */
[----:B-1----:R-:W-:Y:S01]  /*1f90*/  VIADD R21, R21, 0x4 ;  /* 0x0000000415157836 */ /* 0x002fe20000000000 */
[C---:B------:R-:W-:Y:S01]  /*1fa0*/  ISETP.EQ.AND P4, PT, R3.reuse, 0x20, PT ;  /* 0x000000200300780c */ /* 0x040fe20003f82270 */
[--C-:B0-----:R-:W-:Y:S01]  /*1fb0*/  @P0 IMAD.MOV.U32 R9, RZ, RZ, R4.reuse ;  /* 0x000000ffff090224 */ /* 0x101fe200078e0004 */
[----:B------:R-:W-:Y:S01]  /*1fc0*/  ISETP.EQ.AND P0, PT, R3, 0x24, PT ;  /* 0x000000240300780c */ /* 0x000fe20003f02270 */
[----:B------:R-:W-:-:S02]  /*1fd0*/  @P3 IMAD.MOV.U32 R12, RZ, RZ, R4 ;  /* 0x000000ffff0c3224 */ /* 0x000fc400078e0004 */
[-C--:B------:R-:W-:Y:S02]  /*1fe0*/  @P6 MOV R8, R4.reuse ;  /* 0x0000000400086202 */ /* 0x080fe40000000f00 */
[--C-:B------:R-:W-:Y:S01]  /*1ff0*/  @P5 IMAD.MOV.U32 R11, RZ, RZ, R4.reuse ;  /* 0x000000ffff0b5224 */ /* 0x100fe200078e0004 */
[C---:B------:R-:W-:Y:S01]  /*2000*/  ISETP.EQ.AND P3, PT, R3.reuse, 0x8, PT ;  /* 0x000000080300780c */ /* 0x040fe20003f62270 */
[----:B------:R-:W-:Y:S01]  /*2010*/  @P2 IMAD.MOV.U32 R24, RZ, RZ, R4 ;  /* 0x000000ffff182224 */ /* 0x000fe200078e0004 */
[C---:B------:R-:W-:Y:S01]  /*2020*/  ISETP.EQ.AND P6, PT, R3.reuse, 0xc, PT ;  /* 0x0000000c0300780c */ /* 0x040fe20003fc2270 */
[----:B--2---:R-:W-:Y:S01]  /*2030*/  @P2 IMAD.MOV.U32 R9, RZ, RZ, R2 ;  /* 0x000000ffff092224 */ /* 0x004fe200078e0002 */
[C---:B------:R-:W-:Y:S01]  /*2040*/  ISETP.EQ.AND P5, PT, R3.reuse, 0x10, PT ;  /* 0x000000100300780c */ /* 0x040fe20003fa2270 */
[--C-:B------:R-:W-:Y:S01]  /*2050*/  @P1 IMAD.MOV.U32 R14, RZ, RZ, R4.reuse ;  /* 0x000000ffff0e1224 */ /* 0x100fe200078e0004 */
[----:B------:R-:W-:Y:S01]  /*2060*/  ISETP.EQ.AND P2, PT, R3, 0x14, PT ;  /* 0x000000140300780c */ /* 0x000fe20003f42270 */
[----:B------:R-:W-:Y:S01]  /*2070*/  @P4 IMAD.MOV.U32 R10, RZ, RZ, R4 ;  /* 0x000000ffff0a4224 */ /* 0x000fe200078e0004 */
[----:B------:R-:W-:Y:S01]  /*2080*/  @P0 MOV R13, R4 ;  /* 0x00000004000d0202 */ /* 0x000fe20000000f00 */
[----:B------:R-:W-:-:S02]  /*2090*/  @P1 IMAD.MOV.U32 R12, RZ, RZ, R2 ;  /* 0x000000ffff0c1224 */ /* 0x000fc400078e0002 */
[--C-:B------:R-:W-:Y:S02]  /*20a0*/  @P4 IMAD.MOV.U32 R8, RZ, RZ, R2.reuse ;  /* 0x000000ffff084224 */ /* 0x100fe400078e0002 */
[--C-:B------:R-:W-:Y:S02]  /*20b0*/  @P3 IMAD.MOV.U32 R24, RZ, RZ, R2.reuse ;  /* 0x000000ffff183224 */ /* 0x100fe400078e0002 */
[--C-:B------:R-:W-:Y:S02]  /*20c0*/  @P6 IMAD.MOV.U32 R14, RZ, RZ, R2.reuse ;  /* 0x000000ffff0e6224 */ /* 0x100fe400078e0002 */
[--C-:B------:R-:W-:Y:S02]  /*20d0*/  @P5 IMAD.MOV.U32 R10, RZ, RZ, R2.reuse ;  /* 0x000000ffff0a5224 */ /* 0x100fe400078e0002 */
[----:B------:R-:W-:Y:S01]  /*20e0*/  @P2 MOV R13, R2 ;  /* 0x00000002000d2202 */ /* 0x000fe20000000f00 */
[----:B------:R-:W-:Y:S02]  /*20f0*/  @P0 IMAD.MOV.U32 R11, RZ, RZ, R2 ;  /* 0x000000ffff0b0224 */ /* 0x000fe400078e0002 */
[----:B------:R-:W-:Y:S01]  /*2100*/  VIADD R3, R3, 0x4 ;  /* 0x0000000403037836 */ /* 0x000fe20000000000 */
[----:B------:R-:W-:Y:S06]  /*2110*/  BRA.U UP0, `(.L_x_31305) ;  /* 0xfffffffd00747547 */ /* 0x000fec000b83ffff */
.L_x_31299:
[----:B------:R-:W0:Y:S01]  /*2120*/  S2UR UR5, SR_CgaCtaId ;  /* 0x00000000000579c3 */ /* 0x000e220000008800 */
[----:B------:R-:W-:Y:S01]  /*2130*/  UMOV UR4, 0x400 ;  /* 0x0000040000047882 */ /* 0x000fe20000000000 */
[----:B------:R-:W-:Y:S01]  /*2140*/  IMAD.MOV.U32 R20, RZ, RZ, R24 ;  /* 0x000000ffff147224 */ /* 0x000fe200078e0018 */
[----:B------:R-:W-:Y:S01]  /*2150*/  UIADD3 UR4, UPT, UPT, UR4, 0xd0, URZ ;  /* 0x000000d004047890 */ /* 0x000fe2000fffe0ff */
[----:B------:R-:W-:Y:S01]  /*2160*/  IMAD.MOV.U32 R21, RZ, RZ, R14 ;  /* 0x000000ffff157224 */ /* 0x000fe200078e000e */
[----:B------:R-:W-:Y:S01]  /*2170*/  MOV R6, R10 ;  /* 0x0000000a00067202 */ /* 0x000fe20000000f00 */
[----:B------:R-:W-:Y:S02]  /*2180*/  IMAD.MOV.U32 R7, RZ, RZ, R13 ;  /* 0x000000ffff077224 */ /* 0x000fe400078e000d */
[----:B------:R-:W-:Y:S02]  /*2190*/  IMAD.MOV.U32 R4, RZ, RZ, R9 ;  /* 0x000000ffff047224 */ /* 0x000fe400078e0009 */
[----:B------:R-:W-:-:S02]  /*21a0*/  IMAD.MOV.U32 R5, RZ, RZ, R12 ;  /* 0x000000ffff057224 */ /* 0x000fc400078e000c */
[----:B------:R-:W-:Y:S02]  /*21b0*/  IMAD.MOV.U32 R2, RZ, RZ, R8 ;  /* 0x000000ffff027224 */ /* 0x000fe400078e0008 */
[----:B------:R-:W-:Y:S01]  /*21c0*/  IMAD.MOV.U32 R3, RZ, RZ, R11 ;  /* 0x000000ffff037224 */ /* 0x000fe200078e000b */
[----:B0-----:R-:W-:-:S09]  /*21d0*/  ULEA UR4, UR5, UR4, 0x18 ;  /* 0x0000000405047291 */ /* 0x001fd2000f8ec0ff */
[----:B------:R-:W0:Y:S03]  /*21e0*/  LDS.64 R22, [R22+UR4+0x20] ;  /* 0x0000200416167984 */ /* 0x000e260008000a00 */
.L_x_31298:
[----:B------:R-:W-:Y:S05]  /*21f0*/  BSYNC.RECONVERGENT B0 ;  /* 0x0000000000007941 */ /* 0x000fea0003800200 */
.L_x_31297:
[----:B------:R-:W1:Y:S01]  /*2200*/  S2R R9, SR_LANEID ;  /* 0x0000000000097919 */ /* 0x000e620000000000 */
[----:B------:R-:W-:Y:S01]  /*2210*/  BSSY.RECONVERGENT B0, `(.L_x_31306) ;  /* 0x00000db000007945 */ /* 0x000fe20003800200 */
[----:B------:R-:W-:Y:S06]  /*2220*/  BAR.SYNC.DEFER_BLOCKING 0x0 ;  /* 0x0000000000007b1d */ /* 0x000fec0000010000 */
[----:B0-----:R0:W2:Y:S04]  /*2230*/  SHFL.DOWN PT, R28, R23, 0x1, 0x1f ;  /* 0x08201f00171c7f89 */ /* 0x0010a800000e0000 */
[----:B------:R0:W3:Y:S04]  /*2240*/  SHFL.DOWN PT, R15, R22, 0x1, 0x1f ;  /* 0x08201f00160f7f89 */ /* 0x0000e800000e0000 */
[----:B------:R0:W4:Y:S04]  /*2250*/  SHFL.DOWN PT, R26, R20, 0x1, 0x1f ;  /* 0x08201f00141a7f89 */ /* 0x00012800000e0000 */
[----:B------:R0:W0:Y:S04]  /*2260*/  SHFL.DOWN PT, R24, R21, 0x1, 0x1f ;  /* 0x08201f0015187f89 */ /* 0x00002800000e0000 */
[----:B------:R0:W0:Y:S01]  /*2270*/  SHFL.DOWN PT, R18, R6, 0x1, 0x1f ;  /* 0x08201f0006127f89 */ /* 0x00002200000e0000 */
[----:B-1----:R-:W-:-:S03]  /*2280*/  ISETP.GT.AND P0, PT, R9, 0x1e, PT ;  /* 0x0000001e0900780c */ /* 0x002fc60003f04270 */
[----:B------:R1:W0:Y:S04]  /*2290*/  SHFL.DOWN PT, R16, R7, 0x1, 0x1f ;  /* 0x08201f0007107f89 */ /* 0x00022800000e0000 */
[----:B------:R1:W0:Y:S04]  /*22a0*/  SHFL.DOWN PT, R17, R4, 0x1, 0x1f ;  /* 0x08201f0004117f89 */ /* 0x00022800000e0000 */
[----:B------:R1:W0:Y:S04]  /*22b0*/  SHFL.DOWN PT, R14, R5, 0x1, 0x1f ;  /* 0x08201f00050e7f89 */ /* 0x00022800000e0000 */
[----:B------:R1:W0:Y:S04]  /*22c0*/  SHFL.DOWN PT, R12, R2, 0x1, 0x1f ;  /* 0x08201f00020c7f89 */ /* 0x00022800000e0000 */
[----:B------:R1:W0:Y:S01]  /*22d0*/  SHFL.DOWN PT, R10, R3, 0x1, 0x1f ;  /* 0x08201f00030a7f89 */ /* 0x00022200000e0000 */
[----:B--234-:R-:W-:Y:S05]  /*22e0*/  @P0 BRA `(.L_x_31307) ;  /* 0x0000000c00340947 */ /* 0x01cfea0003800000 */
[CC--:B0-----:R-:W-:Y:S01]  /*22f0*/  FSETP.GEU.FTZ.AND P0, PT, R3.reuse, R17.reuse, PT ;  /* 0x000000110300720b */ /* 0x0c1fe20003f1e000 */
[----:B------:R-:W-:Y:S01]  /*2300*/  BSSY.RECONVERGENT B1, `(.L_x_31308) ;  /* 0x000001c000017945 */ /* 0x000fe20003800200 */
[----:B------:R-:W-:Y:S02]  /*2310*/  FSETP.NEU.FTZ.AND P1, PT, R3, R17, PT ;  /* 0x000000110300720b */ /* 0x000fe40003f3d000 */
[----:B------:R-:W-:Y:S02]  /*2320*/  ISETP.EQ.OR P0, PT, R7, -0x1, !P0 ;  /* 0xffffffff0700780c */ /* 0x000fe40004702670 */
[----:B------:R-:W-:Y:S02]  /*2330*/  ISETP.GE.OR P1, PT, R26, R7, P1 ;  /* 0x000000071a00720c */ /* 0x000fe40000f26670 */
[----:B------:R-:W-:Y:S02]  /*2340*/  FSETP.GT.FTZ.AND P2, PT, R23, R28, PT ;  /* 0x0000001c1700720b */ /* 0x000fe40003f54000 */
[----:B------:R-:W-:-:S02]  /*2350*/  PLOP3.LUT P1, PT, P0, P1, PT, 0x8, 0x80 ;  /* 0x000000000080781c */ /* 0x000fc40000722170 */
[----:B------:R-:W-:Y:S02]  /*2360*/  FSEL R8, R23, R28, P2 ;  /* 0x0000001c17087208 */ /* 0x000fe40001000000 */
[----:B------:R-:W-:-:S05]  /*2370*/  FSEL R11, R28, R23, P2 ;  /* 0x000000171c0b7208 */ /* 0x000fca0001000000 */
[----:B------:R-:W-:-:S04]  /*2380*/  FADD.FTZ R11, -R8, R11 ;  /* 0x0000000b080b7221 */ /* 0x000fc80000010100 */
[----:B-1----:R-:W-:Y:S01]  /*2390*/  @!P1 MOV R3, R17 ;  /* 0x0000001100039202 */ /* 0x002fe20000000f00 */
[----:B------:R-:W-:Y:S01]  /*23a0*/  FMUL.FTZ R13, R11, 1.4426950216293334961 ;  /* 0x3fb8aa3b0b0d7820 */ /* 0x000fe20000410000 */
[----:B------:R-:W-:Y:S01]  /*23b0*/  FSEL R11, R22, R15, P2 ;  /* 0x0000000f160b7208 */ /* 0x000fe20001000000 */
[----:B------:R-:W-:Y:S01]  /*23c0*/  @!P1 IMAD.MOV.U32 R7, RZ, RZ, R26 ;  /* 0x000000ffff079224 */ /* 0x000fe200078e001a */
[----:B------:R-:W-:Y:S02]  /*23d0*/  FSETP.GT.FTZ.AND P0, PT, R3, R2, PT ;  /* 0x000000020300720b */ /* 0x000fe40003f14000 */
[----:B------:R-:W-:Y:S01]  /*23e0*/  FSEL R22, R15, R22, P2 ;  /* 0x000000160f167208 */ /* 0x000fe20001000000 */
[----:B------:R-:W0:Y:S01]  /*23f0*/  MUFU.EX2 R13, R13 ;  /* 0x0000000d000d7308 */ /* 0x000e220000000800 */
[----:B------:R-:W-:-:S03]  /*2400*/  ISETP.EQ.OR P0, PT, R6, -0x1, P0 ;  /* 0xffffffff0600780c */ /* 0x000fc60000702670 */
[----:B0-----:R-:W-:-:S10]  /*2410*/  FFMA.FTZ R22, R22, R13, R11 ;  /* 0x0000000d16167223 */ /* 0x001fd4000001000b */
[----:B------:R-:W-:Y:S05]  /*2420*/  @P0 BRA `(.L_x_31309) ;  /* 0x0000000000140947 */ /* 0x000fea0003800000 */
[----:B------:R-:W-:Y:S01]  /*2430*/  FSETP.NEU.FTZ.AND P0, PT, R3, R2, PT ;  /* 0x000000020300720b */ /* 0x000fe20003f1d000 */
[----:B------:R-:W-:Y:S02]  /*2440*/  IMAD.MOV.U32 R26, RZ, RZ, R6 ;  /* 0x000000ffff1a7224 */ /* 0x000fe400078e0006 */
[----:B------:R-:W-:Y:S01]  /*2450*/  IMAD.MOV.U32 R28, RZ, RZ, R2 ;  /* 0x000000ffff1c7224 */ /* 0x000fe200078e0002 */
[----:B------:R-:W-:-:S13]  /*2460*/  ISETP.GE.OR P0, PT, R7, R6, P0 ;  /* 0x000000060700720c */ /* 0x000fda0000706670 */
[----:B------:R-:W-:Y:S05]  /*2470*/  @P0 BRA `(.L_x_31310) ;  /* 0x0000000000100947 */ /* 0x000fea0003800000 */
.L_x_31309:
[----:B------:R-:W-:Y:S01]  /*2480*/  IMAD.MOV.U32 R26, RZ, RZ, R7 ;  /* 0x000000ffff1a7224 */ /* 0x000fe200078e0007 */
[----:B------:R-:W-:Y:S01]  /*2490*/  MOV R7, R6 ;  /* 0x0000000600077202 */ /* 0x000fe20000000f00 */
[----:B------:R-:W-:Y:S02]  /*24a0*/  IMAD.MOV.U32 R28, RZ, RZ, R3 ;  /* 0x000000ffff1c7224 */ /* 0x000fe400078e0003 */
[----:B------:R-:W-:-:S07]  /*24b0*/  IMAD.MOV.U32 R3, RZ, RZ, R2 ;  /* 0x000000ffff037224 */ /* 0x000fce00078e0002 */
.L_x_31310:
[----:B------:R-:W-:Y:S05]  /*24c0*/  BSYNC.RECONVERGENT B1 ;  /* 0x0000000000017941 */ /* 0x000fea0003800200 */
.L_x_31308:
        /* <DEDUP_REMOVED lines=9> */
.L_x_31312:
[----:B------:R-:W-:Y:S01]  /*2560*/  IMAD.MOV.U32 R11, RZ, RZ, R26 ;  /* 0x000000ffff0b7224 */ /* 0x000fe200078e001a */
[----:B------:R-:W-:Y:S01]  /*2570*/  MOV R26, R21 ;  /* 0x00000015001a7202 */ /* 0x000fe20000000f00 */
[----:B------:R-:W-:Y:S02]  /*2580*/  IMAD.MOV.U32 R13, RZ, RZ, R28 ;  /* 0x000000ffff0d7224 */ /* 0x000fe400078e001c */
[----:B------:R-:W-:-:S07]  /*2590*/  IMAD.MOV.U32 R28, RZ, RZ, R5 ;  /* 0x000000ffff1c7224 */ /* 0x000fce00078e0005 */
.L_x_31313:
[----:B------:R-:W-:Y:S05]  /*25a0*/  BSYNC.RECONVERGENT B1 ;  /* 0x0000000000017941 */ /* 0x000fea0003800200 */
.L_x_31311:
        /* <DEDUP_REMOVED lines=9> */
.L_x_31315:
[----:B------:R-:W-:Y:S01]  /*2640*/  IMAD.MOV.U32 R2, RZ, RZ, R11 ;  /* 0x000000ffff027224 */ /* 0x000fe200078e000b */
[----:B------:R-:W-:Y:S01]  /*2650*/  MOV R11, R20 ;  /* 0x00000014000b7202 */ /* 0x000fe20000000f00 */
[----:B------:R-:W-:Y:S02]  /*2660*/  IMAD.MOV.U32 R5, RZ, RZ, R13 ;  /* 0x000000ffff057224 */ /* 0x000fe400078e000d */
[----:B------:R-:W-:-:S07]  /*2670*/  IMAD.MOV.U32 R13, RZ, RZ, R4 ;  /* 0x000000ffff0d7224 */ /* 0x000fce00078e0004 */
.L_x_31316:
[----:B------:R-:W-:Y:S05]  /*2680*/  BSYNC.RECONVERGENT B1 ;  /* 0x0000000000017941 */ /* 0x000fea0003800200 */
.L_x_31314:
[CC--:B------:R-:W-:Y:S01]  /*2690*/  FSETP.GEU.FTZ.AND P0, PT, R3.reuse, R14.reuse, PT ;  /* 0x0000000e0300720b */ /* 0x0c0fe20003f1e000 */
[----:B------:R-:W-:Y:S01]  /*26a0*/  BSSY.RECONVERGENT B1, `(.L_x_31317) ;  /* 0x0000013000017945 */ /* 0x000fe20003800200 */
[----:B------:R-:W-:Y:S02]  /*26b0*/  FSETP.NEU.FTZ.AND P1, PT, R3, R14, PT ;  /* 0x0000000e0300720b */ /* 0x000fe40003f3d000 */
[----:B------:R-:W-:Y:S02]  /*26c0*/  ISETP.EQ.OR P0, PT, R7, -0x1, !P0 ;  /* 0xffffffff0700780c */ /* 0x000fe40004702670 */
[----:B------:R-:W-:-:S04]  /*26d0*/  ISETP.GE.OR P1, PT, R24, R7, P1 ;  /* 0x000000071800720c */ /* 0x000fc80000f26670 */
[----:B------:R-:W-:-:S13]  /*26e0*/  PLOP3.LUT P1, PT, P0, P1, PT, 0x8, 0x80 ;  /* 0x000000000080781c */ /* 0x000fda0000722170 */
        /* <DEDUP_REMOVED lines=10> */
.L_x_31318:
[----:B------:R-:W-:Y:S01]  /*2790*/  MOV R4, R7 ;  /* 0x0000000700047202 */ /* 0x000fe20000000f00 */
[----:B------:R-:W-:Y:S02]  /*27a0*/  IMAD.MOV.U32 R6, RZ, RZ, R3 ;  /* 0x000000ffff067224 */ /* 0x000fe400078e0003 */
[----:B------:R-:W-:Y:S02]  /*27b0*/  IMAD.MOV.U32 R7, RZ, RZ, R26 ;  /* 0x000000ffff077224 */ /* 0x000fe400078e001a */
[----:B------:R-:W-:-:S07]  /*27c0*/  IMAD.MOV.U32 R3, RZ, RZ, R28 ;  /* 0x000000ffff037224 */ /* 0x000fce00078e001c */
.L_x_31319:
[----:B------:R-:W-:Y:S05]  /*27d0*/  BSYNC.RECONVERGENT B1 ;  /* 0x0000000000017941 */ /* 0x000fea0003800200 */
.L_x_31317:
        /* <DEDUP_REMOVED lines=9> */
.L_x_31321:
[----:B------:R-:W-:Y:S01]  /*2870*/  MOV R15, R4 ;  /* 0x00000004000f7202 */ /* 0x000fe20000000f00 */
[----:B------:R-:W-:Y:S02]  /*2880*/  IMAD.MOV.U32 R14, RZ, RZ, R6 ;  /* 0x000000ffff0e7224 */ /* 0x000fe400078e0006 */
[----:B------:R-:W-:Y:S02]  /*2890*/  IMAD.MOV.U32 R4, RZ, RZ, R11 ;  /* 0x000000ffff047224 */ /* 0x000fe400078e000b */
[----:B------:R-:W-:-:S07]  /*28a0*/  IMAD.MOV.U32 R6, RZ, RZ, R13 ;  /* 0x000000ffff067224 */ /* 0x000fce00078e000d */
.L_x_31322:
[----:B------:R-:W-:Y:S05]  /*28b0*/  BSYNC.RECONVERGENT B1 ;  /* 0x0000000000017941 */ /* 0x000fea0003800200 */
.L_x_31320:
        /* <DEDUP_REMOVED lines=9> */
.L_x_31324:
[----:B------:R-:W-:Y:S01]  /*2950*/  MOV R11, R15 ;  /* 0x0000000f000b7202 */ /* 0x000fe20000000f00 */
[----:B------:R-:W-:Y:S02]  /*2960*/  IMAD.MOV.U32 R13, RZ, RZ, R14 ;  /* 0x000000ffff0d7224 */ /* 0x000fe400078e000e */
[----:B------:R-:W-:Y:S02]  /*2970*/  IMAD.MOV.U32 R15, RZ, RZ, R2 ;  /* 0x000000ffff0f7224 */ /* 0x000fe400078e0002 */
[----:B------:R-:W-:-:S07]  /*2980*/  IMAD.MOV.U32 R14, RZ, RZ, R5 ;  /* 0x000000ffff0e7224 */ /* 0x000fce00078e0005 */
.L_x_31325:
[----:B------:R-:W-:Y:S05]  /*2990*/  BSYNC.RECONVERGENT B1 ;  /* 0x0000000000017941 */ /* 0x000fea0003800200 */
.L_x_31323:
        /* <DEDUP_REMOVED lines=16> */
.L_x_31327:
[----:B------:R-:W-:Y:S02]  /*2aa0*/  IMAD.MOV.U32 R12, RZ, RZ, R7 ;  /* 0x000000ffff0c7224 */ /* 0x000fe400078e0007 */
[----:B------:R-:W-:Y:S02]  /*2ab0*/  IMAD.MOV.U32 R5, RZ, RZ, R3 ;  /* 0x000000ffff057224 */ /* 0x000fe400078e0003 */
[----:B------:R-:W-:Y:S02]  /*2ac0*/  IMAD.MOV.U32 R7, RZ, RZ, R4 ;  /* 0x000000ffff077224 */ /* 0x000fe400078e0004 */
[----:B------:R-:W-:-:S07]  /*2ad0*/  IMAD.MOV.U32 R3, RZ, RZ, R6 ;  /* 0x000000ffff037224 */ /* 0x000fce00078e0006 */
.L_x_31328:
[----:B------:R-:W-:Y:S05]  /*2ae0*/  BSYNC.RECONVERGENT B1 ;  /* 0x0000000000017941 */ /* 0x000fea0003800200 */
.L_x_31326:
        /* <DEDUP_REMOVED lines=9> */
.L_x_31330:
[----:B------:R-:W-:Y:S02]  /*2b80*/  IMAD.MOV.U32 R17, RZ, RZ, R12 ;  /* 0x000000ffff117224 */ /* 0x000fe400078e000c */
[----:B------:R-:W-:Y:S02]  /*2b90*/  IMAD.MOV.U32 R18, RZ, RZ, R5 ;  /* 0x000000ffff127224 */ /* 0x000fe400078e0005 */
[----:B------:R-:W-:Y:S02]  /*2ba0*/  IMAD.MOV.U32 R12, RZ, RZ, R15 ;  /* 0x000000ffff0c7224 */ /* 0x000fe400078e000f */
[----:B------:R-:W-:-:S07]  /*2bb0*/  IMAD.MOV.U32 R5, RZ, RZ, R14 ;  /* 0x000000ffff057224 */ /* 0x000fce00078e000e */
.L_x_31331:
[----:B------:R-:W-:Y:S05]  /*2bc0*/  BSYNC.RECONVERGENT B1 ;  /* 0x0000000000017941 */ /* 0x000fea0003800200 */
.L_x_31329:
        /* <DEDUP_REMOVED lines=9> */
.L_x_31333:
[----:B------:R-:W-:Y:S02]  /*2c60*/  IMAD.MOV.U32 R20, RZ, RZ, R17 ;  /* 0x000000ffff147224 */ /* 0x000fe400078e0011 */
[----:B------:R-:W-:Y:S02]  /*2c70*/  IMAD.MOV.U32 R4, RZ, RZ, R18 ;  /* 0x000000ffff047224 */ /* 0x000fe400078e0012 */
[----:B------:R-:W-:Y:S02]  /*2c80*/  IMAD.MOV.U32 R17, RZ, RZ, R11 ;  /* 0x000000ffff117224 */ /* 0x000fe400078e000b */
[----:B------:R-:W-:-:S07]  /*2c90*/  IMAD.MOV.U32 R18, RZ, RZ, R13 ;  /* 0x000000ffff127224 */ /* 0x000fce00078e000d */
.L_x_31334:
[----:B------:R-:W-:Y:S05]  /*2ca0*/  BSYNC.RECONVERGENT B1 ;  /* 0x0000000000017941 */ /* 0x000fea0003800200 */
.L_x_31332:
[CC--:B------:R-:W-:Y:S01]  /*2cb0*/  FSETP.GEU.FTZ.AND P0, PT, R3.reuse, R10.reuse, PT ;  /* 0x0000000a0300720b */ /* 0x0c0fe20003f1e000 */
[----:B------:R-:W-:Y:S01]  /*2cc0*/  BSSY.RECONVERGENT B1, `(.L_x_31335) ;  /* 0x0000013000017945 */ /* 0x000fe20003800200 */
[----:B------:R-:W-:Y:S02]  /*2cd0*/  FSETP.NEU.FTZ.AND P1, PT, R3, R10, PT ;  /* 0x0000000a0300720b */ /* 0x000fe40003f3d000 */
[----:B------:R-:W-:Y:S02]  /*2ce0*/  ISETP.EQ.OR P0, PT, R7, -0x1, !P0 ;  /* 0xffffffff0700780c */ /* 0x000fe40004702670 */
[----:B------:R-:W-:-:S04]  /*2cf0*/  ISETP.GE.OR P1, PT, R16, R7, P1 ;  /* 0x000000071000720c */ /* 0x000fc80000f26670 */
[----:B------:R-:W-:-:S13]  /*2d00*/  PLOP3.LUT P1, PT, P0, P1, PT, 0x8, 0x80 ;  /* 0x000000000080781c */ /* 0x000fda0000722170 */
[----:B------:R-:W-:Y:S01]  /*2d10*/  @!P1 MOV R3, R10 ;  /* 0x0000000a00039202 */ /* 0x000fe20000000f00 */
        /* <DEDUP_REMOVED lines=9> */
.L_x_31336:
[----:B------:R-:W-:Y:S01]  /*2db0*/  IMAD.MOV.U32 R6, RZ, RZ, R7 ;  /* 0x000000ffff067224 */ /* 0x000fe200078e0007 */
[----:B------:R-:W-:Y:S01]  /*2dc0*/  MOV R7, R12 ;  /* 0x0000000c00077202 */ /* 0x000fe20000000f00 */
[----:B------:R-:W-:Y:S02]  /*2dd0*/  IMAD.MOV.U32 R2, RZ, RZ, R3 ;  /* 0x000000ffff027224 */ /* 0x000fe400078e0003 */
[----:B------:R-:W-:-:S07]  /*2de0*/  IMAD.MOV.U32 R3, RZ, RZ, R5 ;  /* 0x000000ffff037224 */ /* 0x000fce00078e0005 */
.L_x_31337:
[----:B------:R-:W-:Y:S05]  /*2df0*/  BSYNC.RECONVERGENT B1 ;  /* 0x0000000000017941 */ /* 0x000fea0003800200 */
.L_x_31335:
        /* <DEDUP_REMOVED lines=9> */
.L_x_31339:
[----:B------:R-:W-:Y:S01]  /*2e90*/  IMAD.MOV.U32 R11, RZ, RZ, R6 ;  /* 0x000000ffff0b7224 */ /* 0x000fe200078e0006 */
[----:B------:R-:W-:Y:S01]  /*2ea0*/  MOV R6, R17 ;  /* 0x0000001100067202 */ /* 0x000fe20000000f00 */
[----:B------:R-:W-:Y:S02]  /*2eb0*/  IMAD.MOV.U32 R13, RZ, RZ, R2 ;  /* 0x000000ffff0d7224 */ /* 0x000fe400078e0002 */
[----:B------:R-:W-:-:S07]  /*2ec0*/  IMAD.MOV.U32 R2, RZ, RZ, R18 ;  /* 0x000000ffff027224 */ /* 0x000fce00078e0012 */
.L_x_31340:
[----:B------:R-:W-:Y:S05]  /*2ed0*/  BSYNC.RECONVERGENT B1 ;  /* 0x0000000000017941 */ /* 0x000fea0003800200 */
.L_x_31338:
[----:B------:R-:W-:-:S04]  /*2ee0*/  FSETP.GT.FTZ.AND P0, PT, R13, R4, PT ;  /* 0x000000040d00720b */ /* 0x000fc80003f14000 */
[----:B------:R-:W-:-:S13]  /*2ef0*/  ISETP.EQ.OR P0, PT, R20, -0x1, P0 ;  /* 0xffffffff1400780c */ /* 0x000fda0000702670 */
[----:B------:R-:W-:Y:S05]  /*2f00*/  @P0 BRA `(.L_x_31341) ;  /* 0x0000000000180947 */ /* 0x000fea0003800000 */
[----:B------:R-:W-:Y:S01]  /*2f10*/  FSETP.NEU.FTZ.AND P0, PT, R13, R4, PT ;  /* 0x000000040d00720b */ /* 0x000fe20003f1d000 */
[----:B------:R-:W-:Y:S02]  /*2f20*/  IMAD.MOV.U32 R5, RZ, RZ, R13 ;  /* 0x000000ffff057224 */ /* 0x000fe400078e000d */
[----:B------:R-:W-:Y:S01]  /*2f30*/  IMAD.MOV.U32 R21, RZ, RZ, R11 ;  /* 0x000000ffff157224 */ /* 0x000fe200078e000b */
[----:B------:R-:W-:Y:S01]  /*2f40*/  ISETP.GE.OR P0, PT, R11, R20, P0 ;  /* 0x000000140b00720c */ /* 0x000fe20000706670 */
[----:B------:R-:W-:-:S12]  /*2f50*/  IMAD.MOV.U32 R23, RZ, RZ, R8 ;  /* 0x000000ffff177224 */ /* 0x000fd800078e0008 */
[----:B------:R-:W-:Y:S05]  /*2f60*/  @P0 BRA `(.L_x_31307) ;  /* 0x0000000000140947 */ /* 0x000fea0003800000 */
.L_x_31341:
[----:B------:R-:W-:Y:S01]  /*2f70*/  IMAD.MOV.U32 R5, RZ, RZ, R4 ;  /* 0x000000ffff057224 */ /* 0x000fe200078e0004 */
[----:B------:R-:W-:Y:S01]  /*2f80*/  MOV R21, R20 ;  /* 0x0000001400157202 */ /* 0x000fe20000000f00 */
[----:B------:R-:W-:Y:S02]  /*2f90*/  IMAD.MOV.U32 R23, RZ, RZ, R8 ;  /* 0x000000ffff177224 */ /* 0x000fe400078e0008 */
[----:B------:R-:W-:Y:S02]  /*2fa0*/  IMAD.MOV.U32 R4, RZ, RZ, R13 ;  /* 0x000000ffff047224 */ /* 0x000fe400078e000d */
[----:B------:R-:W-:-:S07]  /*2fb0*/  IMAD.MOV.U32 R20, RZ, RZ, R11 ;  /* 0x000000ffff147224 */ /* 0x000fce00078e000b */
.L_x_31307:
[----:B------:R-:W-:Y:S05]  /*2fc0*/  BSYNC.RECONVERGENT B0 ;  /* 0x0000000000007941 */ /* 0x000fea0003800200 */
.L_x_31306:
[----:B------:R-:W-:Y:S01]  /*2fd0*/  ISETP.GT.AND P0, PT, R9, 0x1d, PT ;  /* 0x0000001d0900780c */ /* 0x000fe20003f04270 */
[----:B------:R2:W3:Y:S01]  /*2fe0*/  SHFL.DOWN PT, R28, R23, 0x2, 0x1f ;  /* 0x08401f00171c7f89 */ /* 0x0004e200000e0000 */
[----:B------:R-:W-:Y:S03]  /*2ff0*/  BSSY.RECONVERGENT B0, `(.L_x_31342) ;  /* 0x00000d8000007945 */ /* 0x000fe60003800200 */
[----:B------:R2:W4:Y:S04]  /*3000*/  SHFL.DOWN PT, R15, R22, 0x2, 0x1f ;  /* 0x08401f00160f7f89 */ /* 0x00052800000e0000 */
[----:B------:R2:W1:Y:S04]  /*3010*/  SHFL.DOWN PT, R26, R20, 0x2, 0x1f ;  /* 0x08401f00141a7f89 */ /* 0x00046800000e0000 */
[----:B0-----:R2:W0:Y:S04]  /*3020*/  SHFL.DOWN PT, R24, R21, 0x2, 0x1f ;  /* 0x08401f0015187f89 */ /* 0x00142800000e0000 */
[----:B------:R2:W0:Y:S04]  /*3030*/  SHFL.DOWN PT, R18, R6, 0x2, 0x1f ;  /* 0x08401f0006127f89 */ /* 0x00042800000e0000 */
[----:B------:R2:W0:Y:S04]  /*3040*/  SHFL.DOWN PT, R16, R7, 0x2, 0x1f ;  /* 0x08401f0007107f89 */ /* 0x00042800000e0000 */
[----:B------:R2:W0:Y:S04]  /*3050*/  SHFL.DOWN PT, R17, R4, 0x2, 0x1f ;  /* 0x08401f0004117f89 */ /* 0x00042800000e0000 */
[----:B------:R2:W0:Y:S04]  /*3060*/  SHFL.DOWN PT, R14, R5, 0x2, 0x1f ;  /* 0x08401f00050e7f89 */ /* 0x00042800000e0000 */
[----:B------:R2:W0:Y:S04]  /*3070*/  SHFL.DOWN PT, R12, R2, 0x2, 0x1f ;  /* 0x08401f00020c7f89 */ /* 0x00042800000e0000 */
[----:B------:R2:W0:Y:S01]  /*3080*/  SHFL.DOWN PT, R10, R3, 0x2, 0x1f ;  /* 0x08401f00030a7f89 */ /* 0x00042200000e0000 */
[----:B-1-34-:R-:W-:Y:S05]  /*3090*/  @P0 BRA `(.L_x_31343) ;  /* 0x0000000c00340947 */ /* 0x01afea0003800000 */
        /* <DEDUP_REMOVED lines=10> */
[----:B--2---:R-:W-:Y:S02]  /*3140*/  @!P0 IMAD.MOV.U32 R3, RZ, RZ, R17 ;  /* 0x000000ffff038224 */ /* 0x004fe400078e0011 */
[----:B------:R-:W-:Y:S01]  /*3150*/  FMUL.FTZ R13, R11, 1.4426950216293334961 ;  /* 0x3fb8aa3b0b0d7820 */ /* 0x000fe20000410000 */
[----:B------:R-:W-:Y:S01]  /*3160*/  FSEL R11, R22, R15, P2 ;  /* 0x0000000f160b7208 */ /* 0x000fe20001000000 */
[----:B------:R-:W-:Y:S01]  /*3170*/  @!P0 IMAD.MOV.U32 R7, RZ, RZ, R26 ;  /* 0x000000ffff078224 */ /* 0x000fe200078e001a */
[----:B------:R-:W-:Y:S02]  /*3180*/  FSEL R22, R15, R22, P2 ;  /* 0x000000160f167208 */ /* 0x000fe40001000000 */
[----:B------:R-:W-:Y:S01]  /*3190*/  FSETP.GT.FTZ.AND P1, PT, R3, R2, PT ;  /* 0x000000020300720b */ /* 0x000fe20003f34000 */
[----:B------:R-:W0:Y:S03]  /*31a0*/  MUFU.EX2 R13, R13 ;  /* 0x0000000d000d7308 */ /* 0x000e260000000800 */
[----:B------:R-:W-:Y:S01]  /*31b0*/  ISETP.EQ.OR P1, PT, R6, -0x1, P1 ;  /* 0xffffffff0600780c */ /* 0x000fe20000f22670 */
[----:B0-----:R-:W-:-:S12]  /*31c0*/  FFMA.FTZ R22, R22, R13, R11 ;  /* 0x0000000d16167223 */ /* 0x001fd8000001000b */
[----:B------:R-:W-:Y:S05]  /*31d0*/  @P1 BRA `(.L_x_31345) ;  /* 0x0000000000141947 */ /* 0x000fea0003800000 */
[----:B------:R-:W-:Y:S01]  /*31e0*/  FSETP.NEU.FTZ.AND P0, PT, R3, R2, PT ;  /* 0x000000020300720b */ /* 0x000fe20003f1d000 */
[----:B------:R-:W-:Y:S01]  /*31f0*/  IMAD.MOV.U32 R28, RZ, RZ, R2 ;  /* 0x000000ffff1c7224 */ /* 0x000fe200078e0002 */
[-C--:B------:R-:W-:Y:S02]  /*3200*/  MOV R26, R6.reuse ;  /* 0x00000006001a7202 */ /* 0x080fe40000000f00 */
[----:B------:R-:W-:-:S13]  /*3210*/  ISETP.GE.OR P0, PT, R7, R6, P0 ;  /* 0x000000060700720c */ /* 0x000fda0000706670 */
[----:B------:R-:W-:Y:S05]  /*3220*/  @P0 BRA `(.L_x_31346) ;  /* 0x0000000000100947 */ /* 0x000fea0003800000 */
.L_x_31345:
[----:B------:R-:W-:Y:S02]  /*3230*/  IMAD.MOV.U32 R26, RZ, RZ, R7 ;  /* 0x000000ffff1a7224 */ /* 0x000fe400078e0007 */
[----:B------:R-:W-:Y:S02]  /*3240*/  IMAD.MOV.U32 R28, RZ, RZ, R3 ;  /* 0x000000ffff1c7224 */ /* 0x000fe400078e0003 */
[----:B------:R-:W-:Y:S02]  /*3250*/  IMAD.MOV.U32 R7, RZ, RZ, R6 ;  /* 0x000000ffff077224 */ /* 0x000fe400078e0006 */
[----:B------:R-:W-:-:S07]  /*3260*/  IMAD.MOV.U32 R3, RZ, RZ, R2 ;  /* 0x000000ffff037224 */ /* 0x000fce00078e0002 */
.L_x_31346:
[----:B------:R-:W-:Y:S05]  /*3270*/  BSYNC.RECONVERGENT B1 ;  /* 0x0000000000017941 */ /* 0x000fea0003800200 */
.L_x_31344:
        /* <DEDUP_REMOVED lines=9> */
.L_x_31348:
[----:B------:R-:W-:Y:S02]  /*3310*/  IMAD.MOV.U32 R11, RZ, RZ, R26 ;  /* 0x000000ffff0b7224 */ /* 0x000fe400078e001a */
[----:B------:R-:W-:Y:S02]  /*3320*/  IMAD.MOV.U32 R13, RZ, RZ, R28 ;  /* 0x000000ffff0d7224 */ /* 0x000fe400078e001c */
[----:B------:R-:W-:Y:S02]  /*3330*/  IMAD.MOV.U32 R26, RZ, RZ, R21 ;  /* 0x000000ffff1a7224 */ /* 0x000fe400078e0015 */
[----:B------:R-:W-:-:S07]  /*3340*/  IMAD.MOV.U32 R28, RZ, RZ, R5 ;  /* 0x000000ffff1c7224 */ /* 0x000fce00078e0005 */
.L_x_31349:
[----:B------:R-:W-:Y:S05]  /*3350*/  BSYNC.RECONVERGENT B1 ;  /* 0x0000000000017941 */ /* 0x000fea0003800200 */
.L_x_31347:
        /* <DEDUP_REMOVED lines=9> */
.L_x_31351:
[----:B------:R-:W-:Y:S02]  /*33f0*/  IMAD.MOV.U32 R2, RZ, RZ, R11 ;  /* 0x000000ffff027224 */ /* 0x000fe400078e000b */
[----:B------:R-:W-:Y:S02]  /*3400*/  IMAD.MOV.U32 R5, RZ, RZ, R13 ;  /* 0x000000ffff057224 */ /* 0x000fe400078e000d */
[----:B------:R-:W-:Y:S02]  /*3410*/  IMAD.MOV.U32 R11, RZ, RZ, R20 ;  /* 0x000000ffff0b7224 */ /* 0x000fe400078e0014 */
[----:B------:R-:W-:-:S07]  /*3420*/  IMAD.MOV.U32 R13, RZ, RZ, R4 ;  /* 0x000000ffff0d7224 */ /* 0x000fce00078e0004 */
.L_x_31352:
[----:B------:R-:W-:Y:S05]  /*3430*/  BSYNC.RECONVERGENT B1 ;  /* 0x0000000000017941 */ /* 0x000fea0003800200 */
.L_x_31350:
        /* <DEDUP_REMOVED lines=16> */
.L_x_31354:
[----:B------:R-:W-:Y:S01]  /*3540*/  IMAD.MOV.U32 R4, RZ, RZ, R7 ;  /* 0x000000ffff047224 */ /* 0x000fe200078e0007 */
[----:B------:R-:W-:Y:S01]  /*3550*/  MOV R7, R26 ;  /* 0x0000001a00077202 */ /* 0x000fe20000000f00 */
[----:B------:R-:W-:Y:S02]  /*3560*/  IMAD.MOV.U32 R6, RZ, RZ, R3 ;  /* 0x000000ffff067224 */ /* 0x000fe400078e0003 */
[----:B------:R-:W-:-:S07]  /*3570*/  IMAD.MOV.U32 R3, RZ, RZ, R28 ;  /* 0x000000ffff037224 */ /* 0x000fce00078e001c */
.L_x_31355:
[----:B------:R-:W-:Y:S05]  /*3580*/  BSYNC.RECONVERGENT B1 ;  /* 0x0000000000017941 */ /* 0x000fea0003800200 */
.L_x_31353:
        /* <DEDUP_REMOVED lines=9> */
.L_x_31357:
[----:B------:R-:W-:Y:S01]  /*3620*/  IMAD.MOV.U32 R15, RZ, RZ, R4 ;  /* 0x000000ffff0f7224 */ /* 0x000fe200078e0004 */
[----:B------:R-:W-:Y:S01]  /*3630*/  MOV R4, R11 ;  /* 0x0000000b00047202 */ /* 0x000fe20000000f00 */
[----:B------:R-:W-:Y:S02]  /*3640*/  IMAD.MOV.U32 R14, RZ, RZ, R6 ;  /* 0x000000ffff0e7224 */ /* 0x000fe400078e0006 */
[----:B------:R-:W-:-:S07]  /*3650*/  IMAD.MOV.U32 R6, RZ, RZ, R13 ;  /* 0x000000ffff067224 */ /* 0x000fce00078e000d */
.L_x_31358:
[----:B------:R-:W-:Y:S05]  /*3660*/  BSYNC.RECONVERGENT B1 ;  /* 0x0000000000017941 */ /* 0x000fea0003800200 */
.L_x_31356:
        /* <DEDUP_REMOVED lines=9> */
.L_x_31360:
[----:B------:R-:W-:Y:S01]  /*3700*/  IMAD.MOV.U32 R11, RZ, RZ, R15 ;  /* 0x000000ffff0b7224 */ /* 0x000fe200078e000f */
[----:B------:R-:W-:Y:S01]  /*3710*/  MOV R15, R2 ;  /* 0x00000002000f7202 */ /* 0x000fe20000000f00 */
[----:B------:R-:W-:Y:S02]  /*3720*/  IMAD.MOV.U32 R13, RZ, RZ, R14 ;  /* 0x000000ffff0d7224 */ /* 0x000fe400078e000e */
[----:B------:R-:W-:-:S07]  /*3730*/  IMAD.MOV.U32 R14, RZ, RZ, R5 ;  /* 0x000000ffff0e7224 */ /* 0x000fce00078e0005 */
.L_x_31361:
[----:B------:R-:W-:Y:S05]  /*3740*/  BSYNC.RECONVERGENT B1 ;  /* 0x0000000000017941 */ /* 0x000fea0003800200 */
.L_x_31359:
        /* <DEDUP_REMOVED lines=16> */
.L_x_31363:
[----:B------:R-:W-:Y:S01]  /*3850*/  MOV R12, R7 ;  /* 0x00000007000c7202 */ /* 0x000fe20000000f00 */
[----:B------:R-:W-:Y:S02]  /*3860*/  IMAD.MOV.U32 R5, RZ, RZ, R3 ;  /* 0x000000ffff057224 */ /* 0x000fe400078e0003 */
[----:B------:R-:W-:Y:S02]  /*3870*/  IMAD.MOV.U32 R7, RZ, RZ, R4 ;  /* 0x000000ffff077224 */ /* 0x000fe400078e0004 */
[----:B------:R-:W-:-:S07]  /*3880*/  IMAD.MOV.U32 R3, RZ, RZ, R6 ;  /* 0x000000ffff037224 */ /* 0x000fce00078e0006 */
.L_x_31364:
[----:B------:R-:W-:Y:S05]  /*3890*/  BSYNC.RECONVERGENT B1 ;  /* 0x0000000000017941 */ /* 0x000fea0003800200 */
.L_x_31362:
        /* <DEDUP_REMOVED lines=9> */
.L_x_31366:
[----:B------:R-:W-:Y:S01]  /*3930*/  MOV R17, R12 ;  /* 0x0000000c00117202 */ /* 0x000fe20000000f00 */
[----:B------:R-:W-:Y:S02]  /*3940*/  IMAD.MOV.U32 R18, RZ, RZ, R5 ;  /* 0x000000ffff127224 */ /* 0x000fe400078e0005 */
[----:B------:R-:W-:Y:S02]  /*3950*/  IMAD.MOV.U32 R12, RZ, RZ, R15 ;  /* 0x000000ffff0c7224 */ /* 0x000fe400078e000f */
[----:B------:R-:W-:-:S07]  /*3960*/  IMAD.MOV.U32 R5, RZ, RZ, R14 ;  /* 0x000000ffff057224 */ /* 0x000fce00078e000e */
.L_x_31367:
[----:B------:R-:W-:Y:S05]  /*3970*/  BSYNC.RECONVERGENT B1 ;  /* 0x0000000000017941 */ /* 0x000fea0003800200 */
.L_x_31365:
        /* <DEDUP_REMOVED lines=9> */
.L_x_31369:
[----:B------:R-:W-:Y:S01]  /*3a10*/  MOV R20, R17 ;  /* 0x0000001100147202 */ /* 0x000fe20000000f00 */
[----:B------:R-:W-:Y:S02]  /*3a20*/  IMAD.MOV.U32 R4, RZ, RZ, R18 ;  /* 0x000000ffff047224 */ /* 0x000fe400078e0012 */
[----:B------:R-:W-:Y:S02]  /*3a30*/  IMAD.MOV.U32 R17, RZ, RZ, R11 ;  /* 0x000000ffff117224 */ /* 0x000fe400078e000b */
[----:B------:R-:W-:-:S07]  /*3a40*/  IMAD.MOV.U32 R18, RZ, RZ, R13 ;  /* 0x000000ffff127224 */ /* 0x000fce00078e000d */
.L_x_31370:
[----:B------:R-:W-:Y:S05]  /*3a50*/  BSYNC.RECONVERGENT B1 ;  /* 0x0000000000017941 */ /* 0x000fea0003800200 */
.L_x_31368:
        /* <DEDUP_REMOVED lines=16> */
.L_x_31372:
[----:B------:R-:W-:Y:S02]  /*3b60*/  IMAD.MOV.U32 R6, RZ, RZ, R7 ;  /* 0x000000ffff067224 */ /* 0x000fe400078e0007 */
[----:B------:R-:W-:Y:S02]  /*3b70*/  IMAD.MOV.U32 R2, RZ, RZ, R3 ;  /* 0x000000ffff027224 */ /* 0x000fe400078e0003 */
[----:B------:R-:W-:Y:S02]  /*3b80*/  IMAD.MOV.U32 R7, RZ, RZ, R12 ;  /* 0x000000ffff077224 */ /* 0x000fe400078e000c */
[----:B------:R-:W-:-:S07]  /*3b90*/  IMAD.MOV.U32 R3, RZ, RZ, R5 ;  /* 0x000000ffff037224 */ /* 0x000fce00078e0005 */
.L_x_31373:
[----:B------:R-:W-:Y:S05]  /*3ba0*/  BSYNC.RECONVERGENT B1 ;  /* 0x0000000000017941 */ /* 0x000fea0003800200 */
.L_x_31371:
        /* <DEDUP_REMOVED lines=9> */
.L_x_31375:
[----:B------:R-:W-:Y:S02]  /*3c40*/  IMAD.MOV.U32 R11, RZ, RZ, R6 ;  /* 0x000000ffff0b7224 */ /* 0x000fe400078e0006 */
[----:B------:R-:W-:Y:S02]  /*3c50*/  IMAD.MOV.U32 R13, RZ, RZ, R2 ;  /* 0x000000ffff0d7224 */ /* 0x000fe400078e0002 */
[----:B------:R-:W-:Y:S02]  /*3c60*/  IMAD.MOV.U32 R6, RZ, RZ, R17 ;  /* 0x000000ffff067224 */ /* 0x000fe400078e0011 */
[----:B------:R-:W-:-:S07]  /*3c70*/  IMAD.MOV.U32 R2, RZ, RZ, R18 ;  /* 0x000000ffff027224 */ /* 0x000fce00078e0012 */
.L_x_31376:
[----:B------:R-:W-:Y:S05]  /*3c80*/  BSYNC.RECONVERGENT B1 ;  /* 0x0000000000017941 */ /* 0x000fea0003800200 */
.L_x_31374:
[----:B------:R-:W-:-:S04]  /*3c90*/  FSETP.GT.FTZ.AND P0, PT, R13, R4, PT ;  /* 0x000000040d00720b */ /* 0x000fc80003f14000 */
[----:B------:R-:W-:-:S13]  /*3ca0*/  ISETP.EQ.OR P0, PT, R20, -0x1, P0 ;  /* 0xffffffff1400780c */ /* 0x000fda0000702670 */
[----:B------:R-:W-:Y:S05]  /*3cb0*/  @P0 BRA `(.L_x_31377) ;  /* 0x0000000000180947 */ /* 0x000fea0003800000 */
[----:B------:R-:W-:Y:S01]  /*3cc0*/  FSETP.NEU.FTZ.AND P0, PT, R13, R4, PT ;  /* 0x000000040d00720b */ /* 0x000fe20003f1d000 */
[----:B------:R-:W-:Y:S01]  /*3cd0*/  IMAD.MOV.U32 R21, RZ, RZ, R11 ;  /* 0x000000ffff157224 */ /* 0x000fe200078e000b */
[----:B------:R-:W-:Y:S01]  /*3ce0*/  MOV R5, R13 ;  /* 0x0000000d00057202 */ /* 0x000fe20000000f00 */
[----:B------:R-:W-:Y:S01]  /*3cf0*/  IMAD.MOV.U32 R23, RZ, RZ, R8 ;  /* 0x000000ffff177224 */ /* 0x000fe200078e0008 */
[----:B------:R-:W-:-:S13]  /*3d00*/  ISETP.GE.OR P0, PT, R11, R20, P0 ;  /* 0x000000140b00720c */ /* 0x000fda0000706670 */
[----:B------:R-:W-:Y:S05]  /*3d10*/  @P0 BRA `(.L_x_31343) ;  /* 0x0000000000140947 */ /* 0x000fea0003800000 */
.L_x_31377:
[----:B------:R-:W-:Y:S01]  /*3d20*/  IMAD.MOV.U32 R5, RZ, RZ, R4 ;  /* 0x000000ffff057224 */ /* 0x000fe200078e0004 */
[----:B------:R-:W-:Y:S01]  /*3d30*/  MOV R4, R13 ;  /* 0x0000000d00047202 */ /* 0x000fe20000000f00 */
[----:B------:R-:W-:Y:S02]  /*3d40*/  IMAD.MOV.U32 R21, RZ, RZ, R20 ;  /* 0x000000ffff157224 */ /* 0x000fe400078e0014 */
[----:B------:R-:W-:Y:S02]  /*3d50*/  IMAD.MOV.U32 R23, RZ, RZ, R8 ;  /* 0x000000ffff177224 */ /* 0x000fe400078e0008 */
[----:B------:R-:W-:-:S07]  /*3d60*/  IMAD.MOV.U32 R20, RZ, RZ, R11 ;  /* 0x000000ffff147224 */ /* 0x000fce00078e000b */
.L_x_31343:
[----:B------:R-:W-:Y:S05]  /*3d70*/  BSYNC.RECONVERGENT B0 ;  /* 0x0000000000007941 */ /* 0x000fea0003800200 */
.L_x_31342:
        /* <DEDUP_REMOVED lines=34> */
[----:B------:R-:W-:Y:S02]  /*3fa0*/  IMAD.MOV.U32 R26, RZ, RZ, R6 ;  /* 0x000000ffff1a7224 */ /* 0x000fe400078e0006 */
[----:B------:R-:W-:Y:S01]  /*3fb0*/  IMAD.MOV.U32 R28, RZ, RZ, R2 ;  /* 0x000000ffff1c7224 */ /* 0x000fe200078e0002 */
[----:B------:R-:W-:-:S13]  /*3fc0*/  ISETP.GE.OR P0, PT, R7, R6, P0 ;  /* 0x000000060700720c */ /* 0x000fda0000706670 */
[----:B------:R-:W-:Y:S05]  /*3fd0*/  @P0 BRA `(.L_x_31382) ;  /* 0x0000000000100947 */ /* 0x000fea0003800000 */
.L_x_31381:
[----:B------:R-:W-:Y:S01]  /*3fe0*/  MOV R26, R7 ;  /* 0x00000007001a7202 */ /* 0x000fe20000000f00 */
[----:B------:R-:W-:Y:S02]  /*3ff0*/  IMAD.MOV.U32 R28, RZ, RZ, R3 ;  /* 0x000000ffff1c7224 */ /* 0x000fe400078e0003 */
[----:B------:R-:W-:Y:S02]  /*4000*/  IMAD.MOV.U32 R7, RZ, RZ, R6 ;  /* 0x000000ffff077224 */ /* 0x000fe400078e0006 */
[----:B------:R-:W-:-:S07]  /*4010*/  IMAD.MOV.U32 R3, RZ, RZ, R2 ;  /* 0x000000ffff037224 */ /* 0x000fce00078e0002 */
.L_x_31382:
[----:B------:R-:W-:Y:S05]  /*4020*/  BSYNC.RECONVERGENT B1 ;  /* 0x0000000000017941 */ /* 0x000fea0003800200 */
.L_x_31380:
        /* <DEDUP_REMOVED lines=9> */
.L_x_31384:
[----:B------:R-:W-:Y:S01]  /*40c0*/  MOV R11, R26 ;  /* 0x0000001a000b7202 */ /* 0x000fe20000000f00 */
[----:B------:R-:W-:Y:S02]  /*40d0*/  IMAD.MOV.U32 R13, RZ, RZ, R28 ;  /* 0x000000ffff0d7224 */ /* 0x000fe400078e001c */
[----:B------:R-:W-:Y:S02]  /*40e0*/  IMAD.MOV.U32 R26, RZ, RZ, R21 ;  /* 0x000000ffff1a7224 */ /* 0x000fe400078e0015 */
[----:B------:R-:W-:-:S07]  /*40f0*/  IMAD.MOV.U32 R28, RZ, RZ, R5 ;  /* 0x000000ffff1c7224 */ /* 0x000fce00078e0005 */
.L_x_31385:
[----:B------:R-:W-:Y:S05]  /*4100*/  BSYNC.RECONVERGENT B1 ;  /* 0x0000000000017941 */ /* 0x000fea0003800200 */
.L_x_31383:
        /* <DEDUP_REMOVED lines=9> */
.L_x_31387:
[----:B------:R-:W-:Y:S01]  /*41a0*/  MOV R2, R11 ;  /* 0x0000000b00027202 */ /* 0x000fe20000000f00 */
[----:B------:R-:W-:Y:S02]  /*41b0*/  IMAD.MOV.U32 R5, RZ, RZ, R13 ;  /* 0x000000ffff057224 */ /* 0x000fe400078e000d */
[----:B------:R-:W-:Y:S02]  /*41c0*/  IMAD.MOV.U32 R11, RZ, RZ, R20 ;  /* 0x000000ffff0b7224 */ /* 0x000fe400078e0014 */
[----:B------:R-:W-:-:S07]  /*41d0*/  IMAD.MOV.U32 R13, RZ, RZ, R4 ;  /* 0x000000ffff0d7224 */ /* 0x000fce00078e0004 */
.L_x_31388:
[----:B------:R-:W-:Y:S05]  /*41e0*/  BSYNC.RECONVERGENT B1 ;  /* 0x0000000000017941 */ /* 0x000fea0003800200 */
.L_x_31386:
        /* <DEDUP_REMOVED lines=16> */
.L_x_31390:
[----:B------:R-:W-:Y:S02]  /*42f0*/  IMAD.MOV.U32 R4, RZ, RZ, R7 ;  /* 0x000000ffff047224 */ /* 0x000fe400078e0007 */
[----:B------:R-:W-:Y:S02]  /*4300*/  IMAD.MOV.U32 R6, RZ, RZ, R3 ;  /* 0x000000ffff067224 */ /* 0x000fe400078e0003 */
[----:B------:R-:W-:Y:S02]  /*4310*/  IMAD.MOV.U32 R7, RZ, RZ, R26 ;  /* 0x000000ffff077224 */ /* 0x000fe400078e001a */
[----:B------:R-:W-:-:S07]  /*4320*/  IMAD.MOV.U32 R3, RZ, RZ, R28 ;  /* 0x000000ffff037224 */ /* 0x000fce00078e001c */
.L_x_31391:
[----:B------:R-:W-:Y:S05]  /*4330*/  BSYNC.RECONVERGENT B1 ;  /* 0x0000000000017941 */ /* 0x000fea0003800200 */
.L_x_31389:
        /* <DEDUP_REMOVED lines=9> */
.L_x_31393:
[----:B------:R-:W-:Y:S02]  /*43d0*/  IMAD.MOV.U32 R15, RZ, RZ, R4 ;  /* 0x000000ffff0f7224 */ /* 0x000fe400078e0004 */
[----:B------:R-:W-:Y:S02]  /*43e0*/  IMAD.MOV.U32 R14, RZ, RZ, R6 ;  /* 0x000000ffff0e7224 */ /* 0x000fe400078e0006 */
[----:B------:R-:W-:Y:S02]  /*43f0*/  IMAD.MOV.U32 R4, RZ, RZ, R11 ;  /* 0x000000ffff047224 */ /* 0x000fe400078e000b */
[----:B------:R-:W-:-:S07]  /*4400*/  IMAD.MOV.U32 R6, RZ, RZ, R13 ;  /* 0x000000ffff067224 */ /* 0x000fce00078e000d */
.L_x_31394:
[----:B------:R-:W-:Y:S05]  /*4410*/  BSYNC.RECONVERGENT B1 ;  /* 0x0000000000017941 */ /* 0x000fea0003800200 */
.L_x_31392:
        /* <DEDUP_REMOVED lines=9> */
.L_x_31396:
[----:B------:R-:W-:Y:S02]  /*44b0*/  IMAD.MOV.U32 R11, RZ, RZ, R15 ;  /* 0x000000ffff0b7224 */ /* 0x000fe400078e000f */
[----:B------:R-:W-:Y:S02]  /*44c0*/  IMAD.MOV.U32 R13, RZ, RZ, R14 ;  /* 0x000000ffff0d7224 */ /* 0x000fe400078e000e */
[----:B------:R-:W-:Y:S02]  /*44d0*/  IMAD.MOV.U32 R15, RZ, RZ, R2 ;  /* 0x000000ffff0f7224 */ /* 0x000fe400078e0002 */
[----:B------:R-:W-:-:S07]  /*44e0*/  IMAD.MOV.U32 R14, RZ, RZ, R5 ;  /* 0x000000ffff0e7224 */ /* 0x000fce00078e0005 */
.L_x_31397:
[----:B------:R-:W-:Y:S05]  /*44f0*/  BSYNC.RECONVERGENT B1 ;  /* 0x0000000000017941 */ /* 0x000fea0003800200 */
.L_x_31395:
        /* <DEDUP_REMOVED lines=16> */
.L_x_31399:
[----:B------:R-:W-:Y:S01]  /*4600*/  IMAD.MOV.U32 R12, RZ, RZ, R7 ;  /* 0x000000ffff0c7224 */ /* 0x000fe200078e0007 */
[----:B------:R-:W-:Y:S01]  /*4610*/  MOV R7, R4 ;  /* 0x0000000400077202 */ /* 0x000fe20000000f00 */
[----:B------:R-:W-:Y:S02]  /*4620*/  IMAD.MOV.U32 R5, RZ, RZ, R3 ;  /* 0x000000ffff057224 */ /* 0x000fe400078e0003 */
[----:B------:R-:W-:-:S07]  /*4630*/  IMAD.MOV.U32 R3, RZ, RZ, R6 ;  /* 0x000000ffff037224 */ /* 0x000fce00078e0006 */
.L_x_31400:
[----:B------:R-:W-:Y:S05]  /*4640*/  BSYNC.RECONVERGENT B1 ;  /* 0x0000000000017941 */ /* 0x000fea0003800200 */
.L_x_31398:
        /* <DEDUP_REMOVED lines=9> */
.L_x_31402:
[----:B------:R-:W-:Y:S01]  /*46e0*/  IMAD.MOV.U32 R17, RZ, RZ, R12 ;  /* 0x000000ffff117224 */ /* 0x000fe200078e000c */
[----:B------:R-:W-:Y:S01]  /*46f0*/  MOV R12, R15 ;  /* 0x0000000f000c7202 */ /* 0x000fe20000000f00 */
[----:B------:R-:W-:Y:S02]  /*4700*/  IMAD.MOV.U32 R18, RZ, RZ, R5 ;  /* 0x000000ffff127224 */ /* 0x000fe400078e0005 */
[----:B------:R-:W-:-:S07]  /*4710*/  IMAD.MOV.U32 R5, RZ, RZ, R14 ;  /* 0x000000ffff057224 */ /* 0x000fce00078e000e */
.L_x_31403:
[----:B------:R-:W-:Y:S05]  /*4720*/  BSYNC.RECONVERGENT B1 ;  /* 0x0000000000017941 */ /* 0x000fea0003800200 */
.L_x_31401:
        /* <DEDUP_REMOVED lines=9> */
.L_x_31405:
[----:B------:R-:W-:Y:S01]  /*47c0*/  IMAD.MOV.U32 R20, RZ, RZ, R17 ;  /* 0x000000ffff147224 */ /* 0x000fe200078e0011 */
[----:B------:R-:W-:Y:S01]  /*47d0*/  MOV R17, R11 ;  /* 0x0000000b00117202 */ /* 0x000fe20000000f00 */
[----:B------:R-:W-:Y:S02]  /*47e0*/  IMAD.MOV.U32 R4, RZ, RZ, R18 ;  /* 0x000000ffff047224 */ /* 0x000fe400078e0012 */
[----:B------:R-:W-:-:S07]  /*47f0*/  IMAD.MOV.U32 R18, RZ, RZ, R13 ;  /* 0x000000ffff127224 */ /* 0x000fce00078e000d */
.L_x_31406:
[----:B------:R-:W-:Y:S05]  /*4800*/  BSYNC.RECONVERGENT B1 ;  /* 0x0000000000017941 */ /* 0x000fea0003800200 */
.L_x_31404:
        /* <DEDUP_REMOVED lines=16> */
.L_x_31408:
[----:B------:R-:W-:Y:S01]  /*4910*/  MOV R6, R7 ;  /* 0x0000000700067202 */ /* 0x000fe20000000f00 */
[----:B------:R-:W-:Y:S02]  /*4920*/  IMAD.MOV.U32 R2, RZ, RZ, R3 ;  /* 0x000000ffff027224 */ /* 0x000fe400078e0003 */
[----:B------:R-:W-:Y:S02]  /*4930*/  IMAD.MOV.U32 R7, RZ, RZ, R12 ;  /* 0x000000ffff077224 */ /* 0x000fe400078e000c */
[----:B------:R-:W-:-:S07]  /*4940*/  IMAD.MOV.U32 R3, RZ, RZ, R5 ;  /* 0x000000ffff037224 */ /* 0x000fce00078e0005 */
.L_x_31409:
[----:B------:R-:W-:Y:S05]  /*4950*/  BSYNC.RECONVERGENT B1 ;  /* 0x0000000000017941 */ /* 0x000fea0003800200 */
.L_x_31407:
        /* <DEDUP_REMOVED lines=9> */
.L_x_31411:
[----:B------:R-:W-:Y:S01]  /*49f0*/  MOV R11, R6 ;  /* 0x00000006000b7202 */ /* 0x000fe20000000f00 */
[----:B------:R-:W-:Y:S02]  /*4a00*/  IMAD.MOV.U32 R13, RZ, RZ, R2 ;  /* 0x000000ffff0d7224 */ /* 0x000fe400078e0002 */
[----:B------:R-:W-:Y:S02]  /*4a10*/  IMAD.MOV.U32 R6, RZ, RZ, R17 ;  /* 0x000000ffff067224 */ /* 0x000fe400078e0011 */
[----:B------:R-:W-:-:S07]  /*4a20*/  IMAD.MOV.U32 R2, RZ, RZ, R18 ;  /* 0x000000ffff027224 */ /* 0x000fce00078e0012 */
.L_x_31412:
[----:B------:R-:W-:Y:S05]  /*4a30*/  BSYNC.RECONVERGENT B1 ;  /* 0x0000000000017941 */ /* 0x000fea0003800200 */
.L_x_31410:
        /* <DEDUP_REMOVED lines=9> */
.L_x_31413:
[----:B------:R-:W-:Y:S02]  /*4ad0*/  IMAD.MOV.U32 R5, RZ, RZ, R4 ;  /* 0x000000ffff057224 */ /* 0x000fe400078e0004 */
[----:B------:R-:W-:Y:S02]  /*4ae0*/  IMAD.MOV.U32 R21, RZ, RZ, R20 ;  /* 0x000000ffff157224 */ /* 0x000fe400078e0014 */
[----:B------:R-:W-:Y:S02]  /*4af0*/  IMAD.MOV.U32 R23, RZ, RZ, R8 ;  /* 0x000000ffff177224 */ /* 0x000fe400078e0008 */
[----:B------:R-:W-:Y:S02]  /*4b00*/  IMAD.MOV.U32 R4, RZ, RZ, R13 ;  /* 0x000000ffff047224 */ /* 0x000fe400078e000d */
[----:B------:R-:W-:-:S07]  /*4b10*/  IMAD.MOV.U32 R20, RZ, RZ, R11 ;  /* 0x000000ffff147224 */ /* 0x000fce00078e000b */
.L_x_31379:
[----:B------:R-:W-:Y:S05]  /*4b20*/  BSYNC.RECONVERGENT B0 ;  /* 0x0000000000007941 */ /* 0x000fea0003800200 */
.L_x_31378:
        /* <DEDUP_REMOVED lines=23> */
[----:B--2---:R-:W-:Y:S01]  /*4ca0*/  @!P0 MOV R3, R17 ;  /* 0x0000001100038202 */ /* 0x004fe20000000f00 */
        /* <DEDUP_REMOVED lines=14> */
.L_x_31417:
[----:B------:R-:W-:Y:S01]  /*4d90*/  IMAD.MOV.U32 R26, RZ, RZ, R7 ;  /* 0x000000ffff1a7224 */ /* 0x000fe200078e0007 */
[----:B------:R-:W-:Y:S01]  /*4da0*/  MOV R7, R6 ;  /* 0x0000000600077202 */ /* 0x000fe20000000f00 */
[----:B------:R-:W-:Y:S02]  /*4db0*/  IMAD.MOV.U32 R28, RZ, RZ, R3 ;  /* 0x000000ffff1c7224 */ /* 0x000fe400078e0003 */
[----:B------:R-:W-:-:S07]  /*4dc0*/  IMAD.MOV.U32 R3, RZ, RZ, R2 ;  /* 0x000000ffff037224 */ /* 0x000fce00078e0002 */
.L_x_31418:
[----:B------:R-:W-:Y:S05]  /*4dd0*/  BSYNC.RECONVERGENT B1 ;  /* 0x0000000000017941 */ /* 0x000fea0003800200 */
.L_x_31416:
        /* <DEDUP_REMOVED lines=9> */
.L_x_31420:
[----:B------:R-:W-:Y:S01]  /*4e70*/  IMAD.MOV.U32 R11, RZ, RZ, R26 ;  /* 0x000000ffff0b7224 */ /* 0x000fe200078e001a */
[----:B------:R-:W-:Y:S01]  /*4e80*/  MOV R26, R21 ;  /* 0x00000015001a7202 */ /* 0x000fe20000000f00 */
[----:B------:R-:W-:Y:S02]  /*4e90*/  IMAD.MOV.U32 R13, RZ, RZ, R28 ;  /* 0x000000ffff0d7224 */ /* 0x000fe400078e001c */
[----:B------:R-:W-:-:S07]  /*4ea0*/  IMAD.MOV.U32 R28, RZ, RZ, R5 ;  /* 0x000000ffff1c7224 */ /* 0x000fce00078e0005 */
.L_x_31421:
[----:B------:R-:W-:Y:S05]  /*4eb0*/  BSYNC.RECONVERGENT B1 ;  /* 0x0000000000017941 */ /* 0x000fea0003800200 */
.L_x_31419:
        /* <DEDUP_REMOVED lines=9> */
.L_x_31423:
[----:B------:R-:W-:Y:S01]  /*4f50*/  IMAD.MOV.U32 R2, RZ, RZ, R11 ;  /* 0x000000ffff027224 */ /* 0x000fe200078e000b */
[----:B------:R-:W-:Y:S01]  /*4f60*/  MOV R11, R20 ;  /* 0x00000014000b7202 */ /* 0x000fe20000000f00 */
[----:B------:R-:W-:Y:S02]  /*4f70*/  IMAD.MOV.U32 R5, RZ, RZ, R13 ;  /* 0x000000ffff057224 */ /* 0x000fe400078e000d */
[----:B------:R-:W-:-:S07]  /*4f80*/  IMAD.MOV.U32 R13, RZ, RZ, R4 ;  /* 0x000000ffff0d7224 */ /* 0x000fce00078e0004 */
.L_x_31424:
[----:B------:R-:W-:Y:S05]  /*4f90*/  BSYNC.RECONVERGENT B1 ;  /* 0x0000000000017941 */ /* 0x000fea0003800200 */
.L_x_31422:
        /* <DEDUP_REMOVED lines=16> */
.L_x_31426:
[----:B------:R-:W-:Y:S01]  /*50a0*/  MOV R4, R7 ;  /* 0x0000000700047202 */ /* 0x000fe20000000f00 */
[----:B------:R-:W-:Y:S02]  /*50b0*/  IMAD.MOV.U32 R6, RZ, RZ, R3 ;  /* 0x000000ffff067224 */ /* 0x000fe400078e0003 */
[----:B------:R-:W-:Y:S02]  /*50c0*/  IMAD.MOV.U32 R7, RZ, RZ, R26 ;  /* 0x000000ffff077224 */ /* 0x000fe400078e001a */
[----:B------:R-:W-:-:S07]  /*50d0*/  IMAD.MOV.U32 R3, RZ, RZ, R28 ;  /* 0x000000ffff037224 */ /* 0x000fce00078e001c */
.L_x_31427:
[----:B------:R-:W-:Y:S05]  /*50e0*/  BSYNC.RECONVERGENT B1 ;  /* 0x0000000000017941 */ /* 0x000fea0003800200 */
.L_x_31425:
        /* <DEDUP_REMOVED lines=9> */
.L_x_31429:
[----:B------:R-:W-:Y:S01]  /*5180*/  MOV R15, R4 ;  /* 0x00000004000f7202 */ /* 0x000fe20000000f00 */
[----:B------:R-:W-:Y:S02]  /*5190*/  IMAD.MOV.U32 R14, RZ, RZ, R6 ;  /* 0x000000ffff0e7224 */ /* 0x000fe400078e0006 */
[----:B------:R-:W-:Y:S02]  /*51a0*/  IMAD.MOV.U32 R4, RZ, RZ, R11 ;  /* 0x000000ffff047224 */ /* 0x000fe400078e000b */
[----:B------:R-:W-:-:S07]  /*51b0*/  IMAD.MOV.U32 R6, RZ, RZ, R13 ;  /* 0x000000ffff067224 */ /* 0x000fce00078e000d */
.L_x_31430:
[----:B------:R-:W-:Y:S05]  /*51c0*/  BSYNC.RECONVERGENT B1 ;  /* 0x0000000000017941 */ /* 0x000fea0003800200 */
.L_x_31428:
        /* <DEDUP_REMOVED lines=9> */
.L_x_31432:
[----:B------:R-:W-:Y:S01]  /*5260*/  MOV R11, R15 ;  /* 0x0000000f000b7202 */ /* 0x000fe20000000f00 */
[----:B------:R-:W-:Y:S02]  /*5270*/  IMAD.MOV.U32 R13, RZ, RZ, R14 ;  /* 0x000000ffff0d7224 */ /* 0x000fe400078e000e */
[----:B------:R-:W-:Y:S02]  /*5280*/  IMAD.MOV.U32 R15, RZ, RZ, R2 ;  /* 0x000000ffff0f7224 */ /* 0x000fe400078e0002 */
[----:B------:R-:W-:-:S07]  /*5290*/  IMAD.MOV.U32 R14, RZ, RZ, R5 ;  /* 0x000000ffff0e7224 */ /* 0x000fce00078e0005 */
.L_x_31433:
[----:B------:R-:W-:Y:S05]  /*52a0*/  BSYNC.RECONVERGENT B1 ;  /* 0x0000000000017941 */ /* 0x000fea0003800200 */
.L_x_31431:
        /* <DEDUP_REMOVED lines=16> */
.L_x_31435:
[----:B------:R-:W-:Y:S02]  /*53b0*/  IMAD.MOV.U32 R12, RZ, RZ, R7 ;  /* 0x000000ffff0c7224 */ /* 0x000fe400078e0007 */
[----:B------:R-:W-:Y:S02]  /*53c0*/  IMAD.MOV.U32 R5, RZ, RZ, R3 ;  /* 0x000000ffff057224 */ /* 0x000fe400078e0003 */
[----:B------:R-:W-:Y:S02]  /*53d0*/  IMAD.MOV.U32 R7, RZ, RZ, R4 ;  /* 0x000000ffff077224 */ /* 0x000fe400078e0004 */
[----:B------:R-:W-:-:S07]  /*53e0*/  IMAD.MOV.U32 R3, RZ, RZ, R6 ;  /* 0x000000ffff037224 */ /* 0x000fce00078e0006 */
.L_x_31436:
[----:B------:R-:W-:Y:S05]  /*53f0*/  BSYNC.RECONVERGENT B1 ;  /* 0x0000000000017941 */ /* 0x000fea0003800200 */
.L_x_31434:
        /* <DEDUP_REMOVED lines=9> */
.L_x_31438:
[----:B------:R-:W-:Y:S02]  /*5490*/  IMAD.MOV.U32 R17, RZ, RZ, R12 ;  /* 0x000000ffff117224 */ /* 0x000fe400078e000c */
[----:B------:R-:W-:Y:S02]  /*54a0*/  IMAD.MOV.U32 R18, RZ, RZ, R5 ;  /* 0x000000ffff127224 */ /* 0x000fe400078e0005 */
[----:B------:R-:W-:Y:S02]  /*54b0*/  IMAD.MOV.U32 R12, RZ, RZ, R15 ;  /* 0x000000ffff0c7224 */ /* 0x000fe400078e000f */
[----:B------:R-:W-:-:S07]  /*54c0*/  IMAD.MOV.U32 R5, RZ, RZ, R14 ;  /* 0x000000ffff057224 */ /* 0x000fce00078e000e */
.L_x_31439:
[----:B------:R-:W-:Y:S05]  /*54d0*/  BSYNC.RECONVERGENT B1 ;  /* 0x0000000000017941 */ /* 0x000fea0003800200 */
.L_x_31437:
        /* <DEDUP_REMOVED lines=9> */
.L_x_31441:
[----:B------:R-:W-:Y:S02]  /*5570*/  IMAD.MOV.U32 R20, RZ, RZ, R17 ;  /* 0x000000ffff147224 */ /* 0x000fe400078e0011 */
[----:B------:R-:W-:Y:S02]  /*5580*/  IMAD.MOV.U32 R4, RZ, RZ, R18 ;  /* 0x000000ffff047224 */ /* 0x000fe400078e0012 */
[----:B------:R-:W-:Y:S02]  /*5590*/  IMAD.MOV.U32 R17, RZ, RZ, R11 ;  /* 0x000000ffff117224 */ /* 0x000fe400078e000b */
[----:B------:R-:W-:-:S07]  /*55a0*/  IMAD.MOV.U32 R18, RZ, RZ, R13 ;  /* 0x000000ffff127224 */ /* 0x000fce00078e000d */
.L_x_31442:
[----:B------:R-:W-:Y:S05]  /*55b0*/  BSYNC.RECONVERGENT B1 ;  /* 0x0000000000017941 */ /* 0x000fea0003800200 */
.L_x_31440:
        /* <DEDUP_REMOVED lines=16> */
.L_x_31444:
[----:B------:R-:W-:Y:S01]  /*56c0*/  IMAD.MOV.U32 R6, RZ, RZ, R7 ;  /* 0x000000ffff067224 */ /* 0x000fe200078e0007 */
[----:B------:R-:W-:Y:S01]  /*56d0*/  MOV R7, R12 ;  /* 0x0000000c00077202 */ /* 0x000fe20000000f00 */
[----:B------:R-:W-:Y:S02]  /*56e0*/  IMAD.MOV.U32 R2, RZ, RZ, R3 ;  /* 0x000000ffff027224 */ /* 0x000fe400078e0003 */
[----:B------:R-:W-:-:S07]  /*56f0*/  IMAD.MOV.U32 R3, RZ, RZ, R5 ;  /* 0x000000ffff037224 */ /* 0x000fce00078e0005 */
.L_x_31445:
[----:B------:R-:W-:Y:S05]  /*5700*/  BSYNC.RECONVERGENT B1 ;  /* 0x0000000000017941 */ /* 0x000fea0003800200 */
.L_x_31443:
        /* <DEDUP_REMOVED lines=9> */
.L_x_31447:
[----:B------:R-:W-:Y:S01]  /*57a0*/  IMAD.MOV.U32 R11, RZ, RZ, R6 ;  /* 0x000000ffff0b7224 */ /* 0x000fe200078e0006 */
[----:B------:R-:W-:Y:S01]  /*57b0*/  MOV R6, R17 ;  /* 0x0000001100067202 */ /* 0x000fe20000000f00 */
[----:B------:R-:W-:Y:S02]  /*57c0*/  IMAD.MOV.U32 R13, RZ, RZ, R2 ;  /* 0x000000ffff0d7224 */ /* 0x000fe400078e0002 */
[----:B------:R-:W-:-:S07]  /*57d0*/  IMAD.MOV.U32 R2, RZ, RZ, R18 ;  /* 0x000000ffff027224 */ /* 0x000fce00078e0012 */
.L_x_31448:
[----:B------:R-:W-:Y:S05]  /*57e0*/  BSYNC.RECONVERGENT B1 ;  /* 0x0000000000017941 */ /* 0x000fea0003800200 */
.L_x_31446:
        /* <DEDUP_REMOVED lines=9> */
.L_x_31449:
[----:B------:R-:W-:Y:S01]  /*5880*/  IMAD.MOV.U32 R5, RZ, RZ, R4 ;  /* 0x000000ffff057224 */ /* 0x000fe200078e0004 */
[----:B------:R-:W-:Y:S01]  /*5890*/  MOV R21, R20 ;  /* 0x0000001400157202 */ /* 0x000fe20000000f00 */
[----:B------:R-:W-:Y:S02]  /*58a0*/  IMAD.MOV.U32 R23, RZ, RZ, R8 ;  /* 0x000000ffff177224 */ /* 0x000fe400078e0008 */
[----:B------:R-:W-:Y:S02]  /*58b0*/  IMAD.MOV.U32 R4, RZ, RZ, R13 ;  /* 0x000000ffff047224 */ /* 0x000fe400078e000d */
[----:B------:R-:W-:-:S07]  /*58c0*/  IMAD.MOV.U32 R20, RZ, RZ, R11 ;  /* 0x000000ffff147224 */ /* 0x000fce00078e000b */
.L_x_31415:
[----:B------:R-:W-:Y:S05]  /*58d0*/  BSYNC.RECONVERGENT B0 ;  /* 0x0000000000007941 */ /* 0x000fea0003800200 */
.L_x_31414:
        /* <DEDUP_REMOVED lines=38> */
.L_x_31453:
[----:B------:R-:W-:Y:S02]  /*5b40*/  IMAD.MOV.U32 R26, RZ, RZ, R7 ;  /* 0x000000ffff1a7224 */ /* 0x000fe400078e0007 */
[----:B------:R-:W-:Y:S02]  /*5b50*/  IMAD.MOV.U32 R28, RZ, RZ, R3 ;  /* 0x000000ffff1c7224 */ /* 0x000fe400078e0003 */
[----:B------:R-:W-:Y:S02]  /*5b60*/  IMAD.MOV.U32 R7, RZ, RZ, R6 ;  /* 0x000000ffff077224 */ /* 0x000fe400078e0006 */
[----:B------:R-:W-:-:S07]  /*5b70*/  IMAD.MOV.U32 R3, RZ, RZ, R2 ;  /* 0x000000ffff037224 */ /* 0x000fce00078e0002 */
.L_x_31454:
[----:B------:R-:W-:Y:S05]  /*5b80*/  BSYNC.RECONVERGENT B1 ;  /* 0x0000000000017941 */ /* 0x000fea0003800200 */
.L_x_31452:
        /* <DEDUP_REMOVED lines=9> */
.L_x_31456:
[----:B------:R-:W-:Y:S02]  /*5c20*/  IMAD.MOV.U32 R11, RZ, RZ, R26 ;  /* 0x000000ffff0b7224 */ /* 0x000fe400078e001a */
[----:B------:R-:W-:Y:S02]  /*5c30*/  IMAD.MOV.U32 R13, RZ, RZ, R28 ;  /* 0x000000ffff0d7224 */ /* 0x000fe400078e001c */
[----:B------:R-:W-:Y:S02]  /*5c40*/  IMAD.MOV.U32 R26, RZ, RZ, R21 ;  /* 0x000000ffff1a7224 */ /* 0x000fe400078e0015 */
[----:B------:R-:W-:-:S07]  /*5c50*/  IMAD.MOV.U32 R28, RZ, RZ, R5 ;  /* 0x000000ffff1c7224 */ /* 0x000fce00078e0005 */
.L_x_31457:
[----:B------:R-:W-:Y:S05]  /*5c60*/  BSYNC.RECONVERGENT B1 ;  /* 0x0000000000017941 */ /* 0x000fea0003800200 */
.L_x_31455:
        /* <DEDUP_REMOVED lines=9> */
.L_x_31459:
[----:B------:R-:W-:Y:S02]  /*5d00*/  IMAD.MOV.U32 R2, RZ, RZ, R11 ;  /* 0x000000ffff027224 */ /* 0x000fe400078e000b */
[----:B------:R-:W-:Y:S02]  /*5d10*/  IMAD.MOV.U32 R5, RZ, RZ, R13 ;  /* 0x000000ffff057224 */ /* 0x000fe400078e000d */
[----:B------:R-:W-:Y:S02]  /*5d20*/  IMAD.MOV.U32 R11, RZ, RZ, R20 ;  /* 0x000000ffff0b7224 */ /* 0x000fe400078e0014 */
[----:B------:R-:W-:-:S07]  /*5d30*/  IMAD.MOV.U32 R13, RZ, RZ, R4 ;  /* 0x000000ffff0d7224 */ /* 0x000fce00078e0004 */
.L_x_31460:
[----:B------:R-:W-:Y:S05]  /*5d40*/  BSYNC.RECONVERGENT B1 ;  /* 0x0000000000017941 */ /* 0x000fea0003800200 */
.L_x_31458:
        /* <DEDUP_REMOVED lines=16> */
.L_x_31462:
[----:B------:R-:W-:Y:S01]  /*5e50*/  IMAD.MOV.U32 R4, RZ, RZ, R7 ;  /* 0x000000ffff047224 */ /* 0x000fe200078e0007 */
[----:B------:R-:W-:Y:S01]  /*5e60*/  MOV R7, R26 ;  /* 0x0000001a00077202 */ /* 0x000fe20000000f00 */
[----:B------:R-:W-:Y:S02]  /*5e70*/  IMAD.MOV.U32 R6, RZ, RZ, R3 ;  /* 0x000000ffff067224 */ /* 0x000fe400078e0003 */
[----:B------:R-:W-:-:S07]  /*5e80*/  IMAD.MOV.U32 R3, RZ, RZ, R28 ;  /* 0x000000ffff037224 */ /* 0x000fce00078e001c */
.L_x_31463:
[----:B------:R-:W-:Y:S05]  /*5e90*/  BSYNC.RECONVERGENT B1 ;  /* 0x0000000000017941 */ /* 0x000fea0003800200 */
.L_x_31461:
        /* <DEDUP_REMOVED lines=9> */
.L_x_31465:
[----:B------:R-:W-:Y:S01]  /*5f30*/  IMAD.MOV.U32 R15, RZ, RZ, R4 ;  /* 0x000000ffff0f7224 */ /* 0x000fe200078e0004 */
[----:B------:R-:W-:Y:S01]  /*5f40*/  MOV R4, R11 ;  /* 0x0000000b00047202 */ /* 0x000fe20000000f00 */
[----:B------:R-:W-:Y:S02]  /*5f50*/  IMAD.MOV.U32 R14, RZ, RZ, R6 ;  /* 0x000000ffff0e7224 */ /* 0x000fe400078e0006 */
[----:B------:R-:W-:-:S07]  /*5f60*/  IMAD.MOV.U32 R6, RZ, RZ, R13 ;  /* 0x000000ffff067224 */ /* 0x000fce00078e000d */
.L_x_31466:
[----:B------:R-:W-:Y:S05]  /*5f70*/  BSYNC.RECONVERGENT B1 ;  /* 0x0000000000017941 */ /* 0x000fea0003800200 */
.L_x_31464:
        /* <DEDUP_REMOVED lines=9> */
.L_x_31468:
[----:B------:R-:W-:Y:S01]  /*6010*/  IMAD.MOV.U32 R11, RZ, RZ, R15 ;  /* 0x000000ffff0b7224 */ /* 0x000fe200078e000f */
[----:B------:R-:W-:Y:S01]  /*6020*/  MOV R15, R2 ;  /* 0x00000002000f7202 */ /* 0x000fe20000000f00 */
[----:B------:R-:W-:Y:S02]  /*6030*/  IMAD.MOV.U32 R13, RZ, RZ, R14 ;  /* 0x000000ffff0d7224 */ /* 0x000fe400078e000e */
[----:B------:R-:W-:-:S07]  /*6040*/  IMAD.MOV.U32 R14, RZ, RZ, R5 ;  /* 0x000000ffff0e7224 */ /* 0x000fce00078e0005 */
.L_x_31469:
[----:B------:R-:W-:Y:S05]  /*6050*/  BSYNC.RECONVERGENT B1 ;  /* 0x0000000000017941 */ /* 0x000fea0003800200 */
.L_x_31467:
        /* <DEDUP_REMOVED lines=16> */
.L_x_31471:
[----:B------:R-:W-:Y:S01]  /*6160*/  MOV R12, R7 ;  /* 0x00000007000c7202 */ /* 0x000fe20000000f00 */
[----:B------:R-:W-:Y:S02]  /*6170*/  IMAD.MOV.U32 R5, RZ, RZ, R3 ;  /* 0x000000ffff057224 */ /* 0x000fe400078e0003 */
[----:B------:R-:W-:Y:S02]  /*6180*/  IMAD.MOV.U32 R7, RZ, RZ, R4 ;  /* 0x000000ffff077224 */ /* 0x000fe400078e0004 */
[----:B------:R-:W-:-:S07]  /*6190*/  IMAD.MOV.U32 R3, RZ, RZ, R6 ;  /* 0x000000ffff037224 */ /* 0x000fce00078e0006 */
.L_x_31472:
[----:B------:R-:W-:Y:S05]  /*61a0*/  BSYNC.RECONVERGENT B1 ;  /* 0x0000000000017941 */ /* 0x000fea0003800200 */
.L_x_31470:
        /* <DEDUP_REMOVED lines=9> */
.L_x_31474:
[----:B------:R-:W-:Y:S01]  /*6240*/  MOV R4, R12 ;  /* 0x0000000c00047202 */ /* 0x000fe20000000f00 */
[----:B------:R-:W-:Y:S02]  /*6250*/  IMAD.MOV.U32 R17, RZ, RZ, R5 ;  /* 0x000000ffff117224 */ /* 0x000fe400078e0005 */
[----:B------:R-:W-:Y:S02]  /*6260*/  IMAD.MOV.U32 R12, RZ, RZ, R15 ;  /* 0x000000ffff0c7224 */ /* 0x000fe400078e000f */
[----:B------:R-:W-:-:S07]  /*6270*/  IMAD.MOV.U32 R5, RZ, RZ, R14 ;  /* 0x000000ffff057224 */ /* 0x000fce00078e000e */
.L_x_31475:
[----:B------:R-:W-:Y:S05]  /*6280*/  BSYNC.RECONVERGENT B1 ;  /* 0x0000000000017941 */ /* 0x000fea0003800200 */
.L_x_31473:
        /* <DEDUP_REMOVED lines=9> */
.L_x_31477:
[----:B------:R-:W-:Y:S01]  /*6320*/  MOV R14, R4 ;  /* 0x00000004000e7202 */ /* 0x000fe20000000f00 */
[----:B------:R-:W-:Y:S02]  /*6330*/  IMAD.MOV.U32 R18, RZ, RZ, R17 ;  /* 0x000000ffff127224 */ /* 0x000fe400078e0011 */
[----:B------:R-:W-:Y:S02]  /*6340*/  IMAD.MOV.U32 R4, RZ, RZ, R11 ;  /* 0x000000ffff047224 */ /* 0x000fe400078e000b */
[----:B------:R-:W-:-:S07]  /*6350*/  IMAD.MOV.U32 R17, RZ, RZ, R13 ;  /* 0x000000ffff117224 */ /* 0x000fce00078e000d */
.L_x_31478:
[----:B------:R-:W-:Y:S05]  /*6360*/  BSYNC.RECONVERGENT B1 ;  /* 0x0000000000017941 */ /* 0x000fea0003800200 */
.L_x_31476:
        /* <DEDUP_REMOVED lines=16> */
.L_x_31480:
[----:B------:R-:W-:Y:S02]  /*6470*/  IMAD.MOV.U32 R6, RZ, RZ, R7 ;  /* 0x000000ffff067224 */ /* 0x000fe400078e0007 */
[----:B------:R-:W-:Y:S02]  /*6480*/  IMAD.MOV.U32 R2, RZ, RZ, R3 ;  /* 0x000000ffff027224 */ /* 0x000fe400078e0003 */
[----:B------:R-:W-:Y:S02]  /*6490*/  IMAD.MOV.U32 R7, RZ, RZ, R12 ;  /* 0x000000ffff077224 */ /* 0x000fe400078e000c */
[----:B------:R-:W-:-:S07]  /*64a0*/  IMAD.MOV.U32 R3, RZ, RZ, R5 ;  /* 0x000000ffff037224 */ /* 0x000fce00078e0005 */
.L_x_31481:
[----:B------:R-:W-:Y:S05]  /*64b0*/  BSYNC.RECONVERGENT B1 ;  /* 0x0000000000017941 */ /* 0x000fea0003800200 */
.L_x_31479:
        /* <DEDUP_REMOVED lines=9> */
.L_x_31483:
[----:B------:R-:W-:Y:S02]  /*6550*/  IMAD.MOV.U32 R21, RZ, RZ, R6 ;  /* 0x000000ffff157224 */ /* 0x000fe400078e0006 */
[----:B------:R-:W-:Y:S02]  /*6560*/  IMAD.MOV.U32 R5, RZ, RZ, R2 ;  /* 0x000000ffff057224 */ /* 0x000fe400078e0002 */
[----:B------:R-:W-:Y:S02]  /*6570*/  IMAD.MOV.U32 R6, RZ, RZ, R4 ;  /* 0x000000ffff067224 */ /* 0x000fe400078e0004 */
[----:B------:R-:W-:-:S07]  /*6580*/  IMAD.MOV.U32 R2, RZ, RZ, R17 ;  /* 0x000000ffff027224 */ /* 0x000fce00078e0011 */
.L_x_31484:
[----:B------:R-:W-:Y:S05]  /*6590*/  BSYNC.RECONVERGENT B1 ;  /* 0x0000000000017941 */ /* 0x000fea0003800200 */
.L_x_31482:
        /* <DEDUP_REMOVED lines=9> */
.L_x_31486:
[----:B------:R-:W-:Y:S02]  /*6630*/  IMAD.MOV.U32 R20, RZ, RZ, R21 ;  /* 0x000000ffff147224 */ /* 0x000fe400078e0015 */
[----:B------:R-:W-:Y:S02]  /*6640*/  IMAD.MOV.U32 R4, RZ, RZ, R5 ;  /* 0x000000ffff047224 */ /* 0x000fe400078e0005 */
[----:B------:R-:W-:Y:S02]  /*6650*/  IMAD.MOV.U32 R21, RZ, RZ, R14 ;  /* 0x000000ffff157224 */ /* 0x000fe400078e000e */
[----:B------:R-:W-:-:S07]  /*6660*/  IMAD.MOV.U32 R5, RZ, RZ, R18 ;  /* 0x000000ffff057224 */ /* 0x000fce00078e0012 */
.L_x_31487:
[----:B------:R-:W-:Y:S05]  /*6670*/  BSYNC.RECONVERGENT B1 ;  /* 0x0000000000017941 */ /* 0x000fea0003800200 */
.L_x_31485:
[----:B------:R-:W-:Y:S02]  /*6680*/  ISETP.NE.AND P0, PT, R9, RZ, PT ;  /* 0x000000ff0900720c */ /* 0x000fe40003f05270 */
[----:B------:R-:W-:-:S11]  /*6690*/  MOV R23, R8 ;  /* 0x0000000800177202 */ /* 0x000fd60000000f00 */
        /* <DEDUP_REMOVED lines=11> */
[----:B------:R1:W-:Y:S02]  /*6750*/  STS.64 [R10+0x28], R2 ;  /* 0x000028020a007388 */ /* 0x0003e40000000a00 */
.L_x_31451:
[----:B------:R-:W-:Y:S05]  /*6760*/  BSYNC.RECONVERGENT B0 ;  /* 0x0000000000007941 */ /* 0x000fea0003800200 */
.L_x_31450:
[----:B------:R-:W-:Y:S01]  /*6770*/  BAR.SYNC.DEFER_BLOCKING 0x0 ;  /* 0x0000000000007b1d */ /* 0x000fe20000010000 */
[----:B------:R-:W-:-:S05]  /*6780*/  ISETP.NE.AND P2, PT, R25, RZ, PT ;  /* 0x000000ff1900720c */ /* 0x000fca0003f45270 */
[----:B------:R-:W-:Y:S08]  /*6790*/  BSSY.RECONVERGENT B0, `(.L_x_31488) ;  /* 0x0000272000007945 */ /* 0x000ff00003800200 */
[----:B------:R-:W-:Y:S05]  /*67a0*/  @P2 BRA `(.L_x_31489) ;  /* 0x0000002400c02947 */ /* 0x000fea0003800000 */
[----:B-1----:R-:W1:Y:S01]  /*67b0*/  S2R R9, SR_CgaCtaId ;  /* 0x0000000000097919 */ /* 0x002e620000008800 */
[----:B0-----:R-:W-:Y:S01]  /*67c0*/  MOV R24, 0x400 ;  /* 0x0000040000187802 */ /* 0x001fe20000000f00 */
[----:B------:R-:W-:Y:S03]  /*67d0*/  BSSY.RECONVERGENT B1, `(.L_x_31490) ;  /* 0x0000021000017945 */ /* 0x000fe60003800200 */
[----:B-1----:R-:W-:-:S05]  /*67e0*/  LEA R24, R9, R24, 0x18 ;  /* 0x0000001809187211 */ /* 0x002fca00078ec0ff */
[----:B------:R-:W0:Y:S04]  /*67f0*/  LDS.128 R12, [R24+0x40] ;  /* 0x00004000180c7984 */ /* 0x000e280000000c00 */
[----:B------:R-:W1:Y:S04]  /*6800*/  LDS.128 R16, [R24+0x30] ;  /* 0x0000300018107984 */ /* 0x000e680000000c00 */
[----:B------:R3:W4:Y:S01]  /*6810*/  LDS.128 R8, [R24+0x50] ;  /* 0x0000500018087984 */ /* 0x0007220000000c00 */
[CC--:B0-----:R-:W-:Y:S02]  /*6820*/  FSETP.GT.FTZ.AND P0, PT, R14.reuse, R3.reuse, PT ;  /* 0x000000030e00720b */ /* 0x0c1fe40003f14000 */
[----:B------:R-:W-:-:S02]  /*6830*/  FSETP.NEU.FTZ.AND P1, PT, R14, R3, PT ;  /* 0x000000030e00720b */ /* 0x000fc40003f3d000 */
[----:B------:R-:W-:Y:S02]  /*6840*/  ISETP.EQ.OR P0, PT, R7, -0x1, P0 ;  /* 0xffffffff0700780c */ /* 0x000fe40000702670 */
[----:B-1----:R-:W-:Y:S02]  /*6850*/  ISETP.GE.OR P1, PT, R18, R7, P1 ;  /* 0x000000071200720c */ /* 0x002fe40000f26670 */
[CC--:B------:R-:W-:Y:S02]  /*6860*/  FSETP.GT.FTZ.AND P3, PT, R23.reuse, R16.reuse, PT ;  /* 0x000000101700720b */ /* 0x0c0fe40003f74000 */
[----:B------:R-:W-:Y:S02]  /*6870*/  PLOP3.LUT P0, PT, P0, P1, PT, 0x8, 0x80 ;  /* 0x000000000080781c */ /* 0x000fe40000702170 */
        /* <DEDUP_REMOVED lines=12> */
[----:B---34-:R-:W-:Y:S05]  /*6940*/  @P1 BRA `(.L_x_31491) ;  /* 0x0000000000141947 */ /* 0x018fea0003800000 */
[----:B------:R-:W-:Y:S01]  /*6950*/  FSETP.NEU.FTZ.AND P0, PT, R3, R2, PT ;  /* 0x000000020300720b */ /* 0x000fe20003f1d000 */
[----:B------:R-:W-:Y:S02]  /*6960*/  IMAD.MOV.U32 R14, RZ, RZ, R6 ;  /* 0x000000ffff0e7224 */ /* 0x000fe400078e0006 */
[----:B------:R-:W-:Y:S01]  /*6970*/  IMAD.MOV.U32 R16, RZ, RZ, R2 ;  /* 0x000000ffff107224 */ /* 0x000fe200078e0002 */
[----:B------:R-:W-:-:S13]  /*6980*/  ISETP.GE.OR P0, PT, R7, R6, P0 ;  /* 0x000000060700720c */ /* 0x000fda0000706670 */
[----:B------:R-:W-:Y:S05]  /*6990*/  @P0 BRA `(.L_x_31492) ;  /* 0x0000000000100947 */ /* 0x000fea0003800000 */
.L_x_31491:
[----:B------:R-:W-:Y:S01]  /*69a0*/  MOV R14, R7 ;  /* 0x00000007000e7202 */ /* 0x000fe20000000f00 */
[----:B------:R-:W-:Y:S02]  /*69b0*/  IMAD.MOV.U32 R16, RZ, RZ, R3 ;  /* 0x000000ffff107224 */ /* 0x000fe400078e0003 */
[----:B------:R-:W-:Y:S02]  /*69c0*/  IMAD.MOV.U32 R7, RZ, RZ, R6 ;  /* 0x000000ffff077224 */ /* 0x000fe400078e0006 */
[----:B------:R-:W-:-:S07]  /*69d0*/  IMAD.MOV.U32 R3, RZ, RZ, R2 ;  /* 0x000000ffff037224 */ /* 0x000fce00078e0002 */
.L_x_31492:
[----:B------:R-:W-:Y:S05]  /*69e0*/  BSYNC.RECONVERGENT B1 ;  /* 0x0000000000017941 */ /* 0x000fea0003800200 */
.L_x_31490:
        /* <DEDUP_REMOVED lines=9> */
.L_x_31494:
[----:B------:R-:W-:Y:S01]  /*6a80*/  MOV R17, R14 ;  /* 0x0000000e00117202 */ /* 0x000fe20000000f00 */
[----:B------:R-:W-:Y:S02]  /*6a90*/  IMAD.MOV.U32 R23, RZ, RZ, R16 ;  /* 0x000000ffff177224 */ /* 0x000fe400078e0010 */
[----:B------:R-:W-:Y:S02]  /*6aa0*/  IMAD.MOV.U32 R14, RZ, RZ, R21 ;  /* 0x000000ffff0e7224 */ /* 0x000fe400078e0015 */
[----:B------:R-:W-:-:S07]  /*6ab0*/  IMAD.MOV.U32 R16, RZ, RZ, R5 ;  /* 0x000000ffff107224 */ /* 0x000fce00078e0005 */
.L_x_31495:
[----:B------:R-:W-:Y:S05]  /*6ac0*/  BSYNC.RECONVERGENT B1 ;  /* 0x0000000000017941 */ /* 0x000fea0003800200 */
.L_x_31493:
        /* <DEDUP_REMOVED lines=9> */
.L_x_31497:
[----:B------:R-:W-:Y:S01]  /*6b60*/  MOV R2, R17 ;  /* 0x0000001100027202 */ /* 0x000fe20000000f00 */
[----:B------:R-:W-:Y:S02]  /*6b70*/  IMAD.MOV.U32 R5, RZ, RZ, R23 ;  /* 0x000000ffff057224 */ /* 0x000fe400078e0017 */
[----:B------:R-:W-:Y:S02]  /*6b80*/  IMAD.MOV.U32 R17, RZ, RZ, R20 ;  /* 0x000000ffff117224 */ /* 0x000fe400078e0014 */
[----:B------:R-:W-:-:S07]  /*6b90*/  IMAD.MOV.U32 R23, RZ, RZ, R4 ;  /* 0x000000ffff177224 */ /* 0x000fce00078e0004 */
.L_x_31498:
[----:B------:R-:W-:Y:S05]  /*6ba0*/  BSYNC.RECONVERGENT B1 ;  /* 0x0000000000017941 */ /* 0x000fea0003800200 */
.L_x_31496:
[CC--:B------:R-:W-:Y:S01]  /*6bb0*/  FSETP.GT.FTZ.AND P0, PT, R15.reuse, R3.reuse, PT ;  /* 0x000000030f00720b */ /* 0x0c0fe20003f14000 */
[----:B------:R-:W-:Y:S01]  /*6bc0*/  BSSY.RECONVERGENT B1, `(.L_x_31499) ;  /* 0x0000013000017945 */ /* 0x000fe20003800200 */
[----:B------:R-:W-:Y:S02]  /*6bd0*/  FSETP.NEU.FTZ.AND P1, PT, R15, R3, PT ;  /* 0x000000030f00720b */ /* 0x000fe40003f3d000 */
[----:B------:R-:W-:Y:S02]  /*6be0*/  ISETP.EQ.OR P0, PT, R7, -0x1, P0 ;  /* 0xffffffff0700780c */ /* 0x000fe40000702670 */
        /* <DEDUP_REMOVED lines=12> */
.L_x_31500:
[----:B------:R-:W-:Y:S02]  /*6cb0*/  IMAD.MOV.U32 R4, RZ, RZ, R7 ;  /* 0x000000ffff047224 */ /* 0x000fe400078e0007 */
[----:B------:R-:W-:Y:S02]  /*6cc0*/  IMAD.MOV.U32 R6, RZ, RZ, R3 ;  /* 0x000000ffff067224 */ /* 0x000fe400078e0003 */
[----:B------:R-:W-:Y:S02]  /*6cd0*/  IMAD.MOV.U32 R7, RZ, RZ, R14 ;  /* 0x000000ffff077224 */ /* 0x000fe400078e000e */
[----:B------:R-:W-:-:S07]  /*6ce0*/  IMAD.MOV.U32 R3, RZ, RZ, R16 ;  /* 0x000000ffff037224 */ /* 0x000fce00078e0010 */
.L_x_31501:
[----:B------:R-:W-:Y:S05]  /*6cf0*/  BSYNC.RECONVERGENT B1 ;  /* 0x0000000000017941 */ /* 0x000fea0003800200 */
.L_x_31499:
        /* <DEDUP_REMOVED lines=9> */
.L_x_31503:
[----:B------:R-:W-:Y:S02]  /*6d90*/  IMAD.MOV.U32 R15, RZ, RZ, R4 ;  /* 0x000000ffff0f7224 */ /* 0x000fe400078e0004 */
[----:B------:R-:W-:Y:S02]  /*6da0*/  IMAD.MOV.U32 R14, RZ, RZ, R6 ;  /* 0x000000ffff0e7224 */ /* 0x000fe400078e0006 */
[----:B------:R-:W-:Y:S02]  /*6db0*/  IMAD.MOV.U32 R4, RZ, RZ, R17 ;  /* 0x000000ffff047224 */ /* 0x000fe400078e0011 */
[----:B------:R-:W-:-:S07]  /*6dc0*/  IMAD.MOV.U32 R6, RZ, RZ, R23 ;  /* 0x000000ffff067224 */ /* 0x000fce00078e0017 */
.L_x_31504:
[----:B------:R-:W-:Y:S05]  /*6dd0*/  BSYNC.RECONVERGENT B1 ;  /* 0x0000000000017941 */ /* 0x000fea0003800200 */
.L_x_31502:
        /* <DEDUP_REMOVED lines=9> */
.L_x_31506:
[----:B------:R-:W-:Y:S02]  /*6e70*/  IMAD.MOV.U32 R16, RZ, RZ, R15 ;  /* 0x000000ffff107224 */ /* 0x000fe400078e000f */
[----:B------:R-:W-:Y:S02]  /*6e80*/  IMAD.MOV.U32 R17, RZ, RZ, R14 ;  /* 0x000000ffff117224 */ /* 0x000fe400078e000e */
[----:B------:R-:W-:Y:S02]  /*6e90*/  IMAD.MOV.U32 R15, RZ, RZ, R2 ;  /* 0x000000ffff0f7224 */ /* 0x000fe400078e0002 */
[----:B------:R-:W-:-:S07]  /*6ea0*/  IMAD.MOV.U32 R14, RZ, RZ, R5 ;  /* 0x000000ffff0e7224 */ /* 0x000fce00078e0005 */
.L_x_31507:
[----:B------:R-:W-:Y:S05]  /*6eb0*/  BSYNC.RECONVERGENT B1 ;  /* 0x0000000000017941 */ /* 0x000fea0003800200 */
.L_x_31505:
[CC--:B------:R-:W-:Y:S01]  /*6ec0*/  FSETP.GT.FTZ.AND P0, PT, R8.reuse, R3.reuse, PT ;  /* 0x000000030800720b */ /* 0x0c0fe20003f14000 */
[----:B------:R-:W-:Y:S01]  /*6ed0*/  BSSY.RECONVERGENT B1, `(.L_x_31508) ;  /* 0x0000013000017945 */ /* 0x000fe20003800200 */
[----:B------:R-:W-:Y:S02]  /*6ee0*/  FSETP.NEU.FTZ.AND P1, PT, R8, R3, PT ;  /* 0x000000030800720b */ /* 0x000fe40003f3d000 */
[----:B------:R-:W-:Y:S02]  /*6ef0*/  ISETP.EQ.OR P0, PT, R7, -0x1, P0 ;  /* 0xffffffff0700780c */ /* 0x000fe40000702670 */
        /* <DEDUP_REMOVED lines=12> */
.L_x_31509:
[----:B------:R-:W-:Y:S01]  /*6fc0*/  IMAD.MOV.U32 R2, RZ, RZ, R7 ;  /* 0x000000ffff027224 */ /* 0x000fe200078e0007 */
[----:B------:R-:W-:Y:S01]  /*6fd0*/  MOV R7, R4 ;  /* 0x0000000400077202 */ /* 0x000fe20000000f00 */
[----:B------:R-:W-:Y:S02]  /*6fe0*/  IMAD.MOV.U32 R5, RZ, RZ, R3 ;  /* 0x000000ffff057224 */ /* 0x000fe400078e0003 */
[----:B------:R-:W-:-:S07]  /*6ff0*/  IMAD.MOV.U32 R3, RZ, RZ, R6 ;  /* 0x000000ffff037224 */ /* 0x000fce00078e0006 */
.L_x_31510:
[----:B------:R-:W-:Y:S05]  /*7000*/  BSYNC.RECONVERGENT B1 ;  /* 0x0000000000017941 */ /* 0x000fea0003800200 */
.L_x_31508:
        /* <DEDUP_REMOVED lines=9> */
.L_x_31512:
[----:B------:R-:W-:Y:S01]  /*70a0*/  IMAD.MOV.U32 R19, RZ, RZ, R2 ;  /* 0x000000ffff137224 */ /* 0x000fe200078e0002 */
[----:B------:R-:W-:Y:S01]  /*70b0*/  MOV R2, R15 ;  /* 0x0000000f00027202 */ /* 0x000fe20000000f00 */
[----:B------:R-:W-:Y:S02]  /*70c0*/  IMAD.MOV.U32 R12, RZ, RZ, R5 ;  /* 0x000000ffff0c7224 */ /* 0x000fe400078e0005 */
[----:B------:R-:W-:-:S07]  /*70d0*/  IMAD.MOV.U32 R5, RZ, RZ, R14 ;  /* 0x000000ffff057224 */ /* 0x000fce00078e000e */
.L_x_31513:
[----:B------:R-:W-:Y:S05]  /*70e0*/  BSYNC.RECONVERGENT B1 ;  /* 0x0000000000017941 */ /* 0x000fea0003800200 */
.L_x_31511:
        /* <DEDUP_REMOVED lines=9> */
.L_x_31515:
[----:B------:R-:W-:Y:S01]  /*7180*/  IMAD.MOV.U32 R14, RZ, RZ, R19 ;  /* 0x000000ffff0e7224 */ /* 0x000fe200078e0013 */
[----:B------:R-:W-:Y:S01]  /*7190*/  MOV R19, R16 ;  /* 0x0000001000137202 */ /* 0x000fe20000000f00 */
[----:B------:R-:W-:Y:S02]  /*71a0*/  IMAD.MOV.U32 R15, RZ, RZ, R12 ;  /* 0x000000ffff0f7224 */ /* 0x000fe400078e000c */
[----:B------:R-:W-:-:S07]  /*71b0*/  IMAD.MOV.U32 R12, RZ, RZ, R17 ;  /* 0x000000ffff0c7224 */ /* 0x000fce00078e0011 */
.L_x_31516:
[----:B------:R-:W-:Y:S05]  /*71c0*/  BSYNC.RECONVERGENT B1 ;  /* 0x0000000000017941 */ /* 0x000fea0003800200 */
.L_x_31514:
        /* <DEDUP_REMOVED lines=16> */
.L_x_31518:
[----:B------:R-:W-:Y:S01]  /*72d0*/  MOV R4, R7 ;  /* 0x0000000700047202 */ /* 0x000fe20000000f00 */
[----:B------:R-:W-:Y:S02]  /*72e0*/  IMAD.MOV.U32 R6, RZ, RZ, R3 ;  /* 0x000000ffff067224 */ /* 0x000fe400078e0003 */
[----:B------:R-:W-:Y:S02]  /*72f0*/  IMAD.MOV.U32 R7, RZ, RZ, R2 ;  /* 0x000000ffff077224 */ /* 0x000fe400078e0002 */
[----:B------:R-:W-:-:S07]  /*7300*/  IMAD.MOV.U32 R3, RZ, RZ, R5 ;  /* 0x000000ffff037224 */ /* 0x000fce00078e0005 */
.L_x_31519:
[----:B------:R-:W-:Y:S05]  /*7310*/  BSYNC.RECONVERGENT B1 ;  /* 0x0000000000017941 */ /* 0x000fea0003800200 */
.L_x_31517:
        /* <DEDUP_REMOVED lines=9> */
.L_x_31521:
[----:B------:R-:W-:Y:S01]  /*73b0*/  MOV R5, R4 ;  /* 0x0000000400057202 */ /* 0x000fe20000000f00 */
[----:B------:R-:W-:Y:S02]  /*73c0*/  IMAD.MOV.U32 R8, RZ, RZ, R6 ;  /* 0x000000ffff087224 */ /* 0x000fe400078e0006 */
[----:B------:R-:W-:Y:S02]  /*73d0*/  IMAD.MOV.U32 R4, RZ, RZ, R19 ;  /* 0x000000ffff047224 */ /* 0x000fe400078e0013 */
[----:B------:R-:W-:-:S07]  /*73e0*/  IMAD.MOV.U32 R6, RZ, RZ, R12 ;  /* 0x000000ffff067224 */ /* 0x000fce00078e000c */
.L_x_31522:
[----:B------:R-:W-:Y:S05]  /*73f0*/  BSYNC.RECONVERGENT B1 ;  /* 0x0000000000017941 */ /* 0x000fea0003800200 */
.L_x_31520:
        /* <DEDUP_REMOVED lines=9> */
.L_x_31524:
[----:B------:R-:W-:Y:S01]  /*7490*/  MOV R9, R5 ;  /* 0x0000000500097202 */ /* 0x000fe20000000f00 */
[----:B------:R-:W-:Y:S02]  /*74a0*/  IMAD.MOV.U32 R20, RZ, RZ, R8 ;  /* 0x000000ffff147224 */ /* 0x000fe400078e0008 */
[----:B------:R-:W-:Y:S02]  /*74b0*/  IMAD.MOV.U32 R5, RZ, RZ, R14 ;  /* 0x000000ffff057224 */ /* 0x000fe400078e000e */
[----:B------:R-:W-:-:S07]  /*74c0*/  IMAD.MOV.U32 R8, RZ, RZ, R15 ;  /* 0x000000ffff087224 */ /* 0x000fce00078e000f */
.L_x_31525:
[----:B------:R-:W-:Y:S05]  /*74d0*/  BSYNC.RECONVERGENT B1 ;  /* 0x0000000000017941 */ /* 0x000fea0003800200 */
.L_x_31523:
[----:B------:R-:W0:Y:S01]  /*74e0*/  LDS.128 R12, [R24+0x70] ;  /* 0x00007000180c7984 */ /* 0x000e220000000c00 */
[CC--:B------:R-:W-:Y:S01]  /*74f0*/  FSETP.GT.FTZ.AND P3, PT, R25.reuse, R10.reuse, PT ;  /* 0x0000000a1900720b */ /* 0x0c0fe20003f74000 */
[----:B------:R-:W-:Y:S02]  /*7500*/  BSSY.RECONVERGENT B1, `(.L_x_31526) ;  /* 0x000001d000017945 */ /* 0x000fe40003800200 */
[----:B------:R-:W1:Y:S01]  /*7510*/  LDS.128 R16, [R24+0x60] ;  /* 0x0000600018107984 */ /* 0x000e620000000c00 */
[----:B------:R-:W-:Y:S02]  /*7520*/  FSEL R23, R25, R10, P3 ;  /* 0x0000000a19177208 */ /* 0x000fe40001800000 */
[----:B------:R-:W-:Y:S02]  /*7530*/  FSEL R10, R10, R25, P3 ;  /* 0x000000190a0a7208 */ /* 0x000fe40001800000 */
[----:B------:R-:W-:Y:S02]  /*7540*/  FSEL R2, R22, R11, P3 ;  /* 0x0000000b16027208 */ /* 0x000fe40001800000 */
[----:B------:R-:W-:Y:S01]  /*7550*/  FSEL R11, R11, R22, P3 ;  /* 0x000000160b0b7208 */ /* 0x000fe20001800000 */
[----:B------:R-:W-:-:S04]  /*7560*/  FADD.FTZ R10, -R23, R10 ;  /* 0x0000000a170a7221 */ /* 0x000fc80000010100 */
[----:B------:R-:W-:-:S06]  /*7570*/  FMUL.FTZ R10, R10, 1.4426950216293334961 ;  /* 0x3fb8aa3b0a0a7820 */ /* 0x000fcc0000410000 */
[----:B------:R-:W2:Y:S02]  /*7580*/  MUFU.EX2 R10, R10 ;  /* 0x0000000a000a7308 */ /* 0x000ea40000000800 */
[----:B--2---:R-:W-:Y:S01]  /*7590*/  FFMA.FTZ R2, R11, R10, R2 ;  /* 0x0000000a0b027223 */ /* 0x004fe20000010002 */
[CC--:B0-----:R-:W-:Y:S02]  /*75a0*/  FSETP.GT.FTZ.AND P0, PT, R12.reuse, R3.reuse, PT ;  /* 0x000000030c00720b */ /* 0x0c1fe40003f14000 */
[----:B------:R-:W-:Y:S02]  /*75b0*/  FSETP.NEU.FTZ.AND P1, PT, R12, R3, PT ;  /* 0x000000030c00720b */ /* 0x000fe40003f3d000 */
[----:B------:R-:W-:Y:S02]  /*75c0*/  ISETP.EQ.OR P0, PT, R7, -0x1, P0 ;  /* 0xffffffff0700780c */ /* 0x000fe40000702670 */
[----:B-1----:R-:W-:-:S04]  /*75d0*/  ISETP.GE.OR P1, PT, R16, R7, P1 ;  /* 0x000000071000720c */ /* 0x002fc80000f26670 */
        /* <DEDUP_REMOVED lines=11> */
.L_x_31527:
[----:B------:R-:W-:Y:S02]  /*7690*/  IMAD.MOV.U32 R10, RZ, RZ, R7 ;  /* 0x000000ffff0a7224 */ /* 0x000fe400078e0007 */
[----:B------:R-:W-:Y:S01]  /*76a0*/  IMAD.MOV.U32 R11, RZ, RZ, R3 ;  /* 0x000000ffff0b7224 */ /* 0x000fe200078e0003 */
[----:B------:R-:W-:Y:S01]  /*76b0*/  MOV R3, R6 ;  /* 0x0000000600037202 */ /* 0x000fe20000000f00 */
[----:B------:R-:W-:-:S07]  /*76c0*/  IMAD.MOV.U32 R7, RZ, RZ, R4 ;  /* 0x000000ffff077224 */ /* 0x000fce00078e0004 */
.L_x_31528:
[----:B------:R-:W-:Y:S05]  /*76d0*/  BSYNC.RECONVERGENT B1 ;  /* 0x0000000000017941 */ /* 0x000fea0003800200 */
.L_x_31526:
        /* <DEDUP_REMOVED lines=9> */
.L_x_31530:
[----:B------:R-:W-:Y:S01]  /*7770*/  IMAD.MOV.U32 R4, RZ, RZ, R10 ;  /* 0x000000ffff047224 */ /* 0x000fe200078e000a */
[----:B------:R-:W-:Y:S01]  /*7780*/  MOV R10, R5 ;  /* 0x00000005000a7202 */ /* 0x000fe20000000f00 */
[----:B------:R-:W-:Y:S02]  /*7790*/  IMAD.MOV.U32 R21, RZ, RZ, R11 ;  /* 0x000000ffff157224 */ /* 0x000fe400078e000b */
[----:B------:R-:W-:-:S07]  /*77a0*/  IMAD.MOV.U32 R11, RZ, RZ, R8 ;  /* 0x000000ffff0b7224 */ /* 0x000fce00078e0008 */
.L_x_31531:
[----:B------:R-:W-:Y:S05]  /*77b0*/  BSYNC.RECONVERGENT B1 ;  /* 0x0000000000017941 */ /* 0x000fea0003800200 */
.L_x_31529:
        /* <DEDUP_REMOVED lines=9> */
.L_x_31533:
[----:B------:R-:W-:Y:S01]  /*7850*/  IMAD.MOV.U32 R5, RZ, RZ, R4 ;  /* 0x000000ffff057224 */ /* 0x000fe200078e0004 */
[----:B------:R-:W-:Y:S01]  /*7860*/  MOV R6, R21 ;  /* 0x0000001500067202 */ /* 0x000fe20000000f00 */
[----:B------:R-:W-:Y:S02]  /*7870*/  IMAD.MOV.U32 R4, RZ, RZ, R9 ;  /* 0x000000ffff047224 */ /* 0x000fe400078e0009 */
[----:B------:R-:W-:-:S07]  /*7880*/  IMAD.MOV.U32 R21, RZ, RZ, R20 ;  /* 0x000000ffff157224 */ /* 0x000fce00078e0014 */
.L_x_31534:
[----:B------:R-:W-:Y:S05]  /*7890*/  BSYNC.RECONVERGENT B1 ;  /* 0x0000000000017941 */ /* 0x000fea0003800200 */
.L_x_31532:
        /* <DEDUP_REMOVED lines=16> */
.L_x_31536:
[----:B------:R-:W-:Y:S02]  /*79a0*/  IMAD.MOV.U32 R8, RZ, RZ, R7 ;  /* 0x000000ffff087224 */ /* 0x000fe400078e0007 */
[----:B------:R-:W-:Y:S01]  /*79b0*/  IMAD.MOV.U32 R12, RZ, RZ, R3 ;  /* 0x000000ffff0c7224 */ /* 0x000fe200078e0003 */
[----:B------:R-:W-:Y:S01]  /*79c0*/  MOV R3, R11 ;  /* 0x0000000b00037202 */ /* 0x000fe20000000f00 */
[----:B------:R-:W-:-:S07]  /*79d0*/  IMAD.MOV.U32 R7, RZ, RZ, R10 ;  /* 0x000000ffff077224 */ /* 0x000fce00078e000a */
.L_x_31537:
[----:B------:R-:W-:Y:S05]  /*79e0*/  BSYNC.RECONVERGENT B1 ;  /* 0x0000000000017941 */ /* 0x000fea0003800200 */
.L_x_31535:
        /* <DEDUP_REMOVED lines=9> */
.L_x_31539:
[----:B------:R-:W-:Y:S01]  /*7a80*/  IMAD.MOV.U32 R10, RZ, RZ, R8 ;  /* 0x000000ffff0a7224 */ /* 0x000fe200078e0008 */
[----:B------:R-:W-:Y:S01]  /*7a90*/  MOV R8, R4 ;  /* 0x0000000400087202 */ /* 0x000fe20000000f00 */
[----:B------:R-:W-:Y:S02]  /*7aa0*/  IMAD.MOV.U32 R9, RZ, RZ, R12 ;  /* 0x000000ffff097224 */ /* 0x000fe400078e000c */
[----:B------:R-:W-:-:S07]  /*7ab0*/  IMAD.MOV.U32 R12, RZ, RZ, R21 ;  /* 0x000000ffff0c7224 */ /* 0x000fce00078e0015 */
.L_x_31540:
[----:B------:R-:W-:Y:S05]  /*7ac0*/  BSYNC.RECONVERGENT B1 ;  /* 0x0000000000017941 */ /* 0x000fea0003800200 */
.L_x_31538:
        /* <DEDUP_REMOVED lines=9> */
.L_x_31542:
[----:B------:R-:W-:Y:S01]  /*7b60*/  IMAD.MOV.U32 R4, RZ, RZ, R10 ;  /* 0x000000ffff047224 */ /* 0x000fe200078e000a */
[----:B------:R-:W-:Y:S01]  /*7b70*/  MOV R11, R9 ;  /* 0x00000009000b7202 */ /* 0x000fe20000000f00 */
[----:B------:R-:W-:Y:S02]  /*7b80*/  IMAD.MOV.U32 R10, RZ, RZ, R5 ;  /* 0x000000ffff0a7224 */ /* 0x000fe400078e0005 */
[----:B------:R-:W-:-:S07]  /*7b90*/  IMAD.MOV.U32 R9, RZ, RZ, R6 ;  /* 0x000000ffff097224 */ /* 0x000fce00078e0006 */
.L_x_31543:
[----:B------:R-:W-:Y:S05]  /*7ba0*/  BSYNC.RECONVERGENT B1 ;  /* 0x0000000000017941 */ /* 0x000fea0003800200 */
.L_x_31541:
        /* <DEDUP_REMOVED lines=16> */
.L_x_31545:
[----:B------:R-:W-:Y:S02]  /*7cb0*/  IMAD.MOV.U32 R5, RZ, RZ, R7 ;  /* 0x000000ffff057224 */ /* 0x000fe400078e0007 */
[----:B------:R-:W-:Y:S01]  /*7cc0*/  IMAD.MOV.U32 R14, RZ, RZ, R3 ;  /* 0x000000ffff0e7224 */ /* 0x000fe200078e0003 */
[----:B------:R-:W-:Y:S01]  /*7cd0*/  MOV R3, R12 ;  /* 0x0000000c00037202 */ /* 0x000fe20000000f00 */
[----:B------:R-:W-:-:S07]  /*7ce0*/  IMAD.MOV.U32 R7, RZ, RZ, R8 ;  /* 0x000000ffff077224 */ /* 0x000fce00078e0008 */
.L_x_31546:
[----:B------:R-:W-:Y:S05]  /*7cf0*/  BSYNC.RECONVERGENT B1 ;  /* 0x0000000000017941 */ /* 0x000fea0003800200 */
.L_x_31544:
        /* <DEDUP_REMOVED lines=9> */
.L_x_31548:
[----:B------:R-:W-:Y:S01]  /*7d90*/  IMAD.MOV.U32 R13, RZ, RZ, R5 ;  /* 0x000000ffff0d7224 */ /* 0x000fe200078e0005 */
[----:B------:R-:W-:Y:S01]  /*7da0*/  MOV R5, R10 ;  /* 0x0000000a00057202 */ /* 0x000fe20000000f00 */
[----:B------:R-:W-:Y:S02]  /*7db0*/  IMAD.MOV.U32 R8, RZ, RZ, R14 ;  /* 0x000000ffff087224 */ /* 0x000fe400078e000e */
[----:B------:R-:W-:-:S07]  /*7dc0*/  IMAD.MOV.U32 R14, RZ, RZ, R9 ;  /* 0x000000ffff0e7224 */ /* 0x000fce00078e0009 */
.L_x_31549:
[----:B------:R-:W-:Y:S05]  /*7dd0*/  BSYNC.RECONVERGENT B1 ;  /* 0x0000000000017941 */ /* 0x000fea0003800200 */
.L_x_31547:
        /* <DEDUP_REMOVED lines=9> */
.L_x_31551:
[----:B------:R-:W-:Y:S01]  /*7e70*/  IMAD.MOV.U32 R10, RZ, RZ, R13 ;  /* 0x000000ffff0a7224 */ /* 0x000fe200078e000d */
[----:B------:R-:W-:Y:S01]  /*7e80*/  MOV R9, R8 ;  /* 0x0000000800097202 */ /* 0x000fe20000000f00 */
[----:B------:R-:W-:Y:S02]  /*7e90*/  IMAD.MOV.U32 R13, RZ, RZ, R4 ;  /* 0x000000ffff0d7224 */ /* 0x000fe400078e0004 */
[----:B------:R-:W-:-:S07]  /*7ea0*/  IMAD.MOV.U32 R8, RZ, RZ, R11 ;  /* 0x000000ffff087224 */ /* 0x000fce00078e000b */
.L_x_31552:
[----:B------:R-:W-:Y:S05]  /*7eb0*/  BSYNC.RECONVERGENT B1 ;  /* 0x0000000000017941 */ /* 0x000fea0003800200 */
.L_x_31550:
        /* <DEDUP_REMOVED lines=16> */
.L_x_31554:
[----:B------:R-:W-:Y:S02]  /*7fc0*/  IMAD.MOV.U32 R6, RZ, RZ, R7 ;  /* 0x000000ffff067224 */ /* 0x000fe400078e0007 */
[----:B------:R-:W-:Y:S01]  /*7fd0*/  IMAD.MOV.U32 R16, RZ, RZ, R3 ;  /* 0x000000ffff107224 */ /* 0x000fe200078e0003 */
[----:B------:R-:W-:Y:S01]  /*7fe0*/  MOV R3, R14 ;  /* 0x0000000e00037202 */ /* 0x000fe20000000f00 */
[----:B------:R-:W-:-:S07]  /*7ff0*/  IMAD.MOV.U32 R7, RZ, RZ, R5 ;  /* 0x000000ffff077224 */ /* 0x000fce00078e0005 */
.L_x_31555:
[----:B------:R-:W-:Y:S05]  /*8000*/  BSYNC.RECONVERGENT B1 ;  /* 0x0000000000017941 */ /* 0x000fea0003800200 */
.L_x_31553:
        /* <DEDUP_REMOVED lines=9> */
.L_x_31557:
[----:B------:R-:W-:Y:S01]  /*80a0*/  IMAD.MOV.U32 R17, RZ, RZ, R6 ;  /* 0x000000ffff117224 */ /* 0x000fe200078e0006 */
[----:B------:R-:W-:Y:S01]  /*80b0*/  MOV R6, R13 ;  /* 0x0000000d00067202 */ /* 0x000fe20000000f00 */
[----:B------:R-:W-:Y:S02]  /*80c0*/  IMAD.MOV.U32 R18, RZ, RZ, R16 ;  /* 0x000000ffff127224 */ /* 0x000fe400078e0010 */
[----:B------:R-:W-:-:S07]  /*80d0*/  IMAD.MOV.U32 R16, RZ, RZ, R8 ;  /* 0x000000ffff107224 */ /* 0x000fce00078e0008 */
.L_x_31558:
[----:B------:R-:W-:Y:S05]  /*80e0*/  BSYNC.RECONVERGENT B1 ;  /* 0x0000000000017941 */ /* 0x000fea0003800200 */
.L_x_31556:
        /* <DEDUP_REMOVED lines=9> */
.L_x_31560:
[----:B------:R-:W-:Y:S01]  /*8180*/  IMAD.MOV.U32 R19, RZ, RZ, R17 ;  /* 0x000000ffff137224 */ /* 0x000fe200078e0011 */
[----:B------:R-:W-:Y:S01]  /*8190*/  MOV R20, R18 ;  /* 0x0000001200147202 */ /* 0x000fe20000000f00 */
[----:B------:R-:W-:Y:S02]  /*81a0*/  IMAD.MOV.U32 R17, RZ, RZ, R10 ;  /* 0x000000ffff117224 */ /* 0x000fe400078e000a */
[----:B------:R-:W-:-:S07]  /*81b0*/  IMAD.MOV.U32 R18, RZ, RZ, R9 ;  /* 0x000000ffff127224 */ /* 0x000fce00078e0009 */
.L_x_31561:
[----:B------:R-:W-:Y:S05]  /*81c0*/  BSYNC.RECONVERGENT B1 ;  /* 0x0000000000017941 */ /* 0x000fea0003800200 */
.L_x_31559:
[----:B------:R-:W0:Y:S01]  /*81d0*/  LDS.128 R8, [R24+0x90] ;  /* 0x0000900018087984 */ /* 0x000e220000000c00 */
[----:B------:R-:W-:Y:S03]  /*81e0*/  BSSY.RECONVERGENT B1, `(.L_x_31562) ;  /* 0x000001f000017945 */ /* 0x000fe60003800200 */
[----:B------:R-:W1:Y:S04]  /*81f0*/  LDS.128 R12, [R24+0x80] ;  /* 0x00008000180c7984 */ /* 0x000e680000000c00 */
[----:B------:R2:W3:Y:S01]  /*8200*/  LDS.64 R4, [R24+0xa0] ;  /* 0x0000a00018047984 */ /* 0x0004e20000000a00 */
        /* <DEDUP_REMOVED lines=9> */
[----:B------:R-:W-:Y:S02]  /*82a0*/  @!P1 IMAD.MOV.U32 R3, RZ, RZ, R10 ;  /* 0x000000ffff039224 */ /* 0x000fe400078e000a */
        /* <DEDUP_REMOVED lines=8> */
[----:B--23--:R-:W-:Y:S05]  /*8330*/  @P0 BRA `(.L_x_31563) ;  /* 0x0000000000140947 */ /* 0x00cfea0003800000 */
[----:B------:R-:W-:Y:S01]  /*8340*/  FSETP.NEU.FTZ.AND P0, PT, R3, R16, PT ;  /* 0x000000100300720b */ /* 0x000fe20003f1d000 */
[----:B------:R-:W-:Y:S01]  /*8350*/  IMAD.MOV.U32 R10, RZ, RZ, R16 ;  /* 0x000000ffff0a7224 */ /* 0x000fe200078e0010 */
[-C--:B------:R-:W-:Y:S02]  /*8360*/  MOV R2, R6.reuse ;  /* 0x0000000600027202 */ /* 0x080fe40000000f00 */
[----:B------:R-:W-:-:S13]  /*8370*/  ISETP.GE.OR P0, PT, R7, R6, P0 ;  /* 0x000000060700720c */ /* 0x000fda0000706670 */
[----:B------:R-:W-:Y:S05]  /*8380*/  @P0 BRA `(.L_x_31564) ;  /* 0x0000000000100947 */ /* 0x000fea0003800000 */
.L_x_31563:
[----:B------:R-:W-:Y:S02]  /*8390*/  IMAD.MOV.U32 R2, RZ, RZ, R7 ;  /* 0x000000ffff027224 */ /* 0x000fe400078e0007 */
[----:B------:R-:W-:Y:S01]  /*83a0*/  IMAD.MOV.U32 R10, RZ, RZ, R3 ;  /* 0x000000ffff0a7224 */ /* 0x000fe200078e0003 */
[----:B------:R-:W-:Y:S01]  /*83b0*/  MOV R3, R16 ;  /* 0x0000001000037202 */ /* 0x000fe20000000f00 */
[----:B------:R-:W-:-:S07]  /*83c0*/  IMAD.MOV.U32 R7, RZ, RZ, R6 ;  /* 0x000000ffff077224 */ /* 0x000fce00078e0006 */
.L_x_31564:
[----:B------:R-:W-:Y:S05]  /*83d0*/  BSYNC.RECONVERGENT B1 ;  /* 0x0000000000017941 */ /* 0x000fea0003800200 */
.L_x_31562:
        /* <DEDUP_REMOVED lines=9> */
.L_x_31566:
[----:B------:R-:W-:Y:S01]  /*8470*/  IMAD.MOV.U32 R6, RZ, RZ, R2 ;  /* 0x000000ffff067224 */ /* 0x000fe200078e0002 */
[----:B------:R-:W-:Y:S01]  /*8480*/  MOV R2, R17 ;  /* 0x0000001100027202 */ /* 0x000fe20000000f00 */
[----:B------:R-:W-:Y:S02]  /*8490*/  IMAD.MOV.U32 R13, RZ, RZ, R10 ;  /* 0x000000ffff0d7224 */ /* 0x000fe400078e000a */
[----:B------:R-:W-:-:S07]  /*84a0*/  IMAD.MOV.U32 R10, RZ, RZ, R18 ;  /* 0x000000ffff0a7224 */ /* 0x000fce00078e0012 */
.L_x_31567:
[----:B------:R-:W-:Y:S05]  /*84b0*/  BSYNC.RECONVERGENT B1 ;  /* 0x0000000000017941 */ /* 0x000fea0003800200 */
.L_x_31565:
        /* <DEDUP_REMOVED lines=9> */
.L_x_31569:
[----:B------:R-:W-:Y:S01]  /*8550*/  IMAD.MOV.U32 R12, RZ, RZ, R6 ;  /* 0x000000ffff0c7224 */ /* 0x000fe200078e0006 */
[----:B------:R-:W-:Y:S01]  /*8560*/  MOV R14, R13 ;  /* 0x0000000d000e7202 */ /* 0x000fe20000000f00 */
[----:B------:R-:W-:Y:S02]  /*8570*/  IMAD.MOV.U32 R6, RZ, RZ, R19 ;  /* 0x000000ffff067224 */ /* 0x000fe400078e0013 */
[----:B------:R-:W-:-:S07]  /*8580*/  IMAD.MOV.U32 R13, RZ, RZ, R20 ;  /* 0x000000ffff0d7224 */ /* 0x000fce00078e0014 */
.L_x_31570:
[----:B------:R-:W-:Y:S05]  /*8590*/  BSYNC.RECONVERGENT B1 ;  /* 0x0000000000017941 */ /* 0x000fea0003800200 */
.L_x_31568:
        /* <DEDUP_REMOVED lines=16> */
.L_x_31572:
[----:B------:R-:W-:Y:S02]  /*86a0*/  IMAD.MOV.U32 R11, RZ, RZ, R7 ;  /* 0x000000ffff0b7224 */ /* 0x000fe400078e0007 */
[----:B------:R-:W-:Y:S01]  /*86b0*/  IMAD.MOV.U32 R16, RZ, RZ, R3 ;  /* 0x000000ffff107224 */ /* 0x000fe200078e0003 */
[----:B------:R-:W-:Y:S01]  /*86c0*/  MOV R3, R10 ;  /* 0x0000000a00037202 */ /* 0x000fe20000000f00 */
[----:B------:R-:W-:-:S07]  /*86d0*/  IMAD.MOV.U32 R7, RZ, RZ, R2 ;  /* 0x000000ffff077224 */ /* 0x000fce00078e0002 */
.L_x_31573:
[----:B------:R-:W-:Y:S05]  /*86e0*/  BSYNC.RECONVERGENT B1 ;  /* 0x0000000000017941 */ /* 0x000fea0003800200 */
.L_x_31571:
        /* <DEDUP_REMOVED lines=9> */
.L_x_31575:
[----:B------:R-:W-:Y:S01]  /*8780*/  IMAD.MOV.U32 R15, RZ, RZ, R11 ;  /* 0x000000ffff0f7224 */ /* 0x000fe200078e000b */
[----:B------:R-:W-:Y:S01]  /*8790*/  MOV R11, R6 ;  /* 0x00000006000b7202 */ /* 0x000fe20000000f00 */
[----:B------:R-:W-:Y:S02]  /*87a0*/  IMAD.MOV.U32 R17, RZ, RZ, R16 ;  /* 0x000000ffff117224 */ /* 0x000fe400078e0010 */
[----:B------:R-:W-:-:S07]  /*87b0*/  IMAD.MOV.U32 R16, RZ, RZ, R13 ;  /* 0x000000ffff107224 */ /* 0x000fce00078e000d */
.L_x_31576:
[----:B------:R-:W-:Y:S05]  /*87c0*/  BSYNC.RECONVERGENT B1 ;  /* 0x0000000000017941 */ /* 0x000fea0003800200 */
.L_x_31574:
        /* <DEDUP_REMOVED lines=9> */
.L_x_31578:
[----:B------:R-:W-:Y:S01]  /*8860*/  IMAD.MOV.U32 R2, RZ, RZ, R15 ;  /* 0x000000ffff027224 */ /* 0x000fe200078e000f */
[----:B------:R-:W-:Y:S01]  /*8870*/  MOV R6, R17 ;  /* 0x0000001100067202 */ /* 0x000fe20000000f00 */
[----:B------:R-:W-:Y:S02]  /*8880*/  IMAD.MOV.U32 R15, RZ, RZ, R12 ;  /* 0x000000ffff0f7224 */ /* 0x000fe400078e000c */
[----:B------:R-:W-:-:S07]  /*8890*/  IMAD.MOV.U32 R17, RZ, RZ, R14 ;  /* 0x000000ffff117224 */ /* 0x000fce00078e000e */
.L_x_31579:
[----:B------:R-:W-:Y:S05]  /*88a0*/  BSYNC.RECONVERGENT B1 ;  /* 0x0000000000017941 */ /* 0x000fea0003800200 */
.L_x_31577:
        /* <DEDUP_REMOVED lines=16> */
.L_x_31581:
[----:B------:R-:W-:Y:S02]  /*89b0*/  IMAD.MOV.U32 R8, RZ, RZ, R7 ;  /* 0x000000ffff087224 */ /* 0x000fe400078e0007 */
[----:B------:R-:W-:Y:S01]  /*89c0*/  IMAD.MOV.U32 R10, RZ, RZ, R3 ;  /* 0x000000ffff0a7224 */ /* 0x000fe200078e0003 */
[----:B------:R-:W-:Y:S01]  /*89d0*/  MOV R3, R16 ;  /* 0x0000001000037202 */ /* 0x000fe20000000f00 */
[----:B------:R-:W-:-:S07]  /*89e0*/  IMAD.MOV.U32 R7, RZ, RZ, R11 ;  /* 0x000000ffff077224 */ /* 0x000fce00078e000b */
.L_x_31582:
[----:B------:R-:W-:Y:S05]  /*89f0*/  BSYNC.RECONVERGENT B1 ;  /* 0x0000000000017941 */ /* 0x000fea0003800200 */
.L_x_31580:
        /* <DEDUP_REMOVED lines=9> */
.L_x_31584:
[----:B------:R-:W-:Y:S01]  /*8a90*/  IMAD.MOV.U32 R11, RZ, RZ, R8 ;  /* 0x000000ffff0b7224 */ /* 0x000fe200078e0008 */
[----:B------:R-:W-:Y:S01]  /*8aa0*/  MOV R8, R15 ;  /* 0x0000000f00087202 */ /* 0x000fe20000000f00 */
[----:B------:R-:W-:Y:S02]  /*8ab0*/  IMAD.MOV.U32 R13, RZ, RZ, R10 ;  /* 0x000000ffff0d7224 */ /* 0x000fe400078e000a */
[----:B------:R-:W-:-:S07]  /*8ac0*/  IMAD.MOV.U32 R10, RZ, RZ, R17 ;  /* 0x000000ffff0a7224 */ /* 0x000fce00078e0011 */
.L_x_31585:
[----:B------:R-:W-:Y:S05]  /*8ad0*/  BSYNC.RECONVERGENT B1 ;  /* 0x0000000000017941 */ /* 0x000fea0003800200 */
.L_x_31583:
        /* <DEDUP_REMOVED lines=9> */
.L_x_31587:
[----:B------:R-:W-:Y:S01]  /*8b70*/  IMAD.MOV.U32 R20, RZ, RZ, R11 ;  /* 0x000000ffff147224 */ /* 0x000fe200078e000b */
[----:B------:R-:W-:Y:S01]  /*8b80*/  MOV R4, R13 ;  /* 0x0000000d00047202 */ /* 0x000fe20000000f00 */
[----:B------:R-:W-:Y:S02]  /*8b90*/  IMAD.MOV.U32 R11, RZ, RZ, R2 ;  /* 0x000000ffff0b7224 */ /* 0x000fe400078e0002 */
[----:B------:R-:W-:-:S07]  /*8ba0*/  IMAD.MOV.U32 R13, RZ, RZ, R6 ;  /* 0x000000ffff0d7224 */ /* 0x000fce00078e0006 */
.L_x_31588:
[----:B------:R-:W-:Y:S05]  /*8bb0*/  BSYNC.RECONVERGENT B1 ;  /* 0x0000000000017941 */ /* 0x000fea0003800200 */
.L_x_31586:
        /* <DEDUP_REMOVED lines=16> */
.L_x_31590:
[----:B------:R-:W-:Y:S02]  /*8cc0*/  IMAD.MOV.U32 R6, RZ, RZ, R7 ;  /* 0x000000ffff067224 */ /* 0x000fe400078e0007 */
[----:B------:R-:W-:Y:S01]  /*8cd0*/  IMAD.MOV.U32 R2, RZ, RZ, R3 ;  /* 0x000000ffff027224 */ /* 0x000fe200078e0003 */
[----:B------:R-:W-:Y:S01]  /*8ce0*/  MOV R3, R10 ;  /* 0x0000000a00037202 */ /* 0x000fe20000000f00 */
[----:B------:R-:W-:-:S07]  /*8cf0*/  IMAD.MOV.U32 R7, RZ, RZ, R8 ;  /* 0x000000ffff077224 */ /* 0x000fce00078e0008 */
.L_x_31591:
[----:B------:R-:W-:Y:S05]  /*8d00*/  BSYNC.RECONVERGENT B1 ;  /* 0x0000000000017941 */ /* 0x000fea0003800200 */
.L_x_31589:
        /* <DEDUP_REMOVED lines=9> */
.L_x_31593:
[----:B------:R-:W-:Y:S01]  /*8da0*/  IMAD.MOV.U32 R9, RZ, RZ, R6 ;  /* 0x000000ffff097224 */ /* 0x000fe200078e0006 */
[----:B------:R-:W-:Y:S01]  /*8db0*/  MOV R6, R11 ;  /* 0x0000000b00067202 */ /* 0x000fe20000000f00 */
[----:B------:R-:W-:Y:S02]  /*8dc0*/  IMAD.MOV.U32 R15, RZ, RZ, R2 ;  /* 0x000000ffff0f7224 */ /* 0x000fe400078e0002 */
[----:B------:R-:W-:-:S07]  /*8dd0*/  IMAD.MOV.U32 R2, RZ, RZ, R13 ;  /* 0x000000ffff027224 */ /* 0x000fce00078e000d */
.L_x_31594:
[----:B------:R-:W-:Y:S05]  /*8de0*/  BSYNC.RECONVERGENT B1 ;  /* 0x0000000000017941 */ /* 0x000fea0003800200 */
.L_x_31592:
        /* <DEDUP_REMOVED lines=8> */
.L_x_31595:
[----:B------:R-:W-:Y:S01]  /*8e70*/  IMAD.MOV.U32 R5, RZ, RZ, R4 ;  /* 0x000000ffff057224 */ /* 0x000fe200078e0004 */
[----:B------:R-:W-:Y:S01]  /*8e80*/  MOV R21, R20 ;  /* 0x0000001400157202 */ /* 0x000fe20000000f00 */
[----:B------:R-:W-:Y:S02]  /*8e90*/  IMAD.MOV.U32 R4, RZ, RZ, R15 ;  /* 0x000000ffff047224 */ /* 0x000fe400078e000f */
[----:B------:R-:W-:-:S07]  /*8ea0*/  IMAD.MOV.U32 R20, RZ, RZ, R9 ;  /* 0x000000ffff147224 */ /* 0x000fce00078e0009 */
.L_x_31489:
[----:B------:R-:W-:Y:S05]  /*8eb0*/  BSYNC.RECONVERGENT B0 ;  /* 0x0000000000007941 */ /* 0x000fea0003800200 */
.L_x_31488:
[----:B------:R-:W-:Y:S05]  /*8ec0*/  @P2 EXIT ;  /* 0x000000000000294d */ /* 0x000fea0003800000 */
[----:B------:R-:W3:Y:S08]  /*8ed0*/  LDC R19, c[0x0][0x3a0] ;  /* 0x0000e800ff137b82 */ /* 0x000ef00000000800 */
[----:B-1----:R-:W1:Y:S01]  /*8ee0*/  LDC.64 R8, c[0x0][0x388] ;  /* 0x0000e200ff087b82 */ /* 0x002e620000000a00 */
[----:B--2---:R-:W2:Y:S07]  /*8ef0*/  MUFU.LG2 R22, R22 ;  /* 0x0000001600167308 */ /* 0x004eae0000000c00 */
[----:B0-----:R-:W0:Y:S01]  /*8f00*/  LDC.64 R12, c[0x0][0x390] ;  /* 0x0000e400ff0c7b82 */ /* 0x001e220000000a00 */
[----:B---3--:R-:W-:-:S07]  /*8f10*/  ISETP.GE.AND P1, PT, R19, 0x1, PT ;  /* 0x000000011300780c */ /* 0x008fce0003f26270 */
[----:B------:R-:W3:Y:S01]  /*8f20*/  LDC.64 R10, c[0x0][0x398] ;  /* 0x0000e600ff0a7b82 */ /* 0x000ee20000000a00 */
[----:B------:R-:W-:Y:S01]  /*8f30*/  ISETP.GE.AND P0, PT, R19, 0x2, PT ;  /* 0x000000021300780c */ /* 0x000fe20003f06270 */
[----:B-1----:R-:W-:-:S05]  /*8f40*/  IMAD.WIDE.U32 R8, R0, 0x4, R8 ;  /* 0x0000000400087825 */ /* 0x002fca00078e0008 */
[----:B------:R-:W4:Y:S04]  /*8f50*/  @P1 LDG.E.CONSTANT R16, desc[UR8][R8.64] ;  /* 0x0000000808101981 */ /* 0x000f28000c1e9900 */
[----:B------:R-:W5:Y:S04]  /*8f60*/  @P1 LDG.E.CONSTANT R15, desc[UR8][R8.64] ;  /* 0x00000008080f1981 */ /* 0x000f68000c1e9900 */
[----:B------:R-:W5:Y:S01]  /*8f70*/  @P0 LDG.E.CONSTANT R14, desc[UR8][R8.64] ;  /* 0x00000008080e0981 */ /* 0x000f62000c1e9900 */
[----:B------:R-:W-:Y:S02]  /*8f80*/  IMAD R0, R0, R19, RZ ;  /* 0x0000001300007224 */ /* 0x000fe400078e02ff */
[C---:B------:R-:W-:Y:S01]  /*8f90*/  FADD.FTZ R17, -R23.reuse, R4 ;  /* 0x0000000417117221 */ /* 0x040fe20000010100 */
[C---:B------:R-:W-:Y:S01]  /*8fa0*/  FADD.FTZ R19, -R23.reuse, R5 ;  /* 0x0000000517137221 */ /* 0x040fe20000010100 */
[----:B------:R-:W-:Y:S01]  /*8fb0*/  FADD.FTZ R25, -R23, R2 ;  /* 0x0000000217197221 */ /* 0x000fe20000010100 */
[----:B------:R-:W-:-:S02]  /*8fc0*/  IMAD.SHL.U32 R5, R0, 0x2, RZ ;  /* 0x0000000200057824 */ /* 0x000fc400078e00ff */
[C---:B--2---:R-:W-:Y:S01]  /*8fd0*/  @P1 FFMA.FTZ R17, R22.reuse, -0.69314718246459960938, R17 ;  /* 0xbf31721816111823 */ /* 0x044fe20000010011 */
[----:B------:R-:W-:Y:S01]  /*8fe0*/  @P1 FFMA.FTZ R0, R22, -0.69314718246459960938, R19 ;  /* 0xbf31721816001823 */ /* 0x000fe20000010013 */
[----:B0-----:R-:W-:-:S04]  /*8ff0*/  IMAD.WIDE R12, R5, 0x4, R12 ;  /* 0x00000004050c7825 */ /* 0x001fc800078e020c */
[----:B---3--:R-:W-:-:S04]  /*9000*/  IMAD.WIDE R10, R5, 0x4, R10 ;  /* 0x00000004050a7825 */ /* 0x008fc800078e020a */
[----:B------:R-:W-:Y:S01]  /*9010*/  @P0 FFMA.FTZ R5, R22, -0.69314718246459960938, R25 ;  /* 0xbf31721816050823 */ /* 0x000fe20000010019 */
[----:B------:R0:W-:Y:S01]  /*9020*/  @P1 STG.E desc[UR8][R12.64], R20 ;  /* 0x000000140c001986 */ /* 0x0001e2000c101908 */
[----:B----4-:R-:W-:Y:S01]  /*9030*/  @P1 FADD.FTZ R17, R16, R17 ;  /* 0x0000001110111221 */ /* 0x010fe20000010000 */
[----:B-----5:R-:W-:-:S04]  /*9040*/  @P1 FADD.FTZ R15, R15, R0 ;  /* 0x000000000f0f1221 */ /* 0x020fc80000010000 */
[----:B------:R0:W-:Y:S01]  /*9050*/  @P1 STG.E desc[UR8][R10.64], R17 ;  /* 0x000000110a001986 */ /* 0x0001e2000c101908 */
[----:B------:R-:W-:-:S03]  /*9060*/  @P0 FADD.FTZ R5, R14, R5 ;  /* 0x000000050e050221 */ /* 0x000fc60000010000 */
        /* <DEDUP_REMOVED lines=12> */
.L_x_31596:
        /* <DEDUP_REMOVED lines=13> */
.L_x_38492:


//--------------------- .text._ZN17fastertransformer38beam_online_softmax_topk_stage2_kernelIfLi4ELi64EEEvPKfS2_PiPT_ii --------------------------
	.section	.text._ZN17fastertransformer38beam_online_softmax_topk_stage2_kernelIfLi4ELi64EEEvPKfS2_PiPT_ii,"ax",@progbits
	.align	128
        .global         _ZN17fastertransformer38beam_online_softmax_topk_stage2_kernelIfLi4ELi64EEEvPKfS2_PiPT_ii
        .type           _ZN17fastertransformer38beam_online_softmax_topk_stage2_kernelIfLi4ELi64EEEvPKfS2_PiPT_ii,@function
        .size           _ZN17fastertransformer38beam_online_softmax_topk_stage2_kernelIfLi4ELi64EEEvPKfS2_PiPT_ii,(.L_x_38493 - _ZN17fastertransformer38beam_online_softmax_topk_stage2_kernelIfLi4ELi64EEEvPKfS2_PiPT_ii)
        .other          _ZN17fastertransformer38beam_online_softmax_topk_stage2_kernelIfLi4ELi64EEEvPKfS2_PiPT_ii,@"STO_CUDA_ENTRY STV_DEFAULT"
_ZN17fastertransformer38beam_online_softmax_topk_stage2_kernelIfLi4ELi64EEEvPKfS2_PiPT_ii:
.text._ZN17fastertransformer38beam_online_softmax_topk_stage2_kernelIfLi4ELi64EEEvPKfS2_PiPT_ii:
        /* <DEDUP_REMOVED lines=44> */
.L_x_31601:
        /* <DEDUP_REMOVED lines=10> */
.L_x_31600:
[----:B------:R-:W-:Y:S05]  /*0360*/  BSYNC.RECONVERGENT B1 ;  /* 0x0000000000017941 */ /* 0x000fea0003800200 */
.L_x_31599:
        /* <DEDUP_REMOVED lines=21> */
.L_x_31604:
        /* <DEDUP_REMOVED lines=38> */
.L_x_31603:
[----:B------:R-:W-:Y:S05]  /*0720*/  BSYNC.RECONVERGENT B1 ;  /* 0x0000000000017941 */ /* 0x000fea0003800200 */
.L_x_31602:
        /* <DEDUP_REMOVED lines=25> */
.L_x_31606:
[----:B------:R-:W-:Y:S05]  /*08c0*/  BSYNC.RECONVERGENT B1 ;  /* 0x0000000000017941 */ /* 0x000fea0003800200 */
.L_x_31605:
        /* <DEDUP_REMOVED lines=10> */
.L_x_31598:
[----:B------:R-:W-:Y:S05]  /*0970*/  BSYNC.RECONVERGENT B0 ;  /* 0x0000000000007941 */ /* 0x000fea0003800200 */
.L_x_31597:
[----:B------:R-:W-:Y:S01]  /*0980*/  ISETP.GE.U32.AND P0, PT, R21, R6, PT ;  /* 0x000000061500720c */ /* 0x000fe20003f06070 */
[----:B------:R-:W-:Y:S01]  /*0990*/  BAR.SYNC.DEFER_BLOCKING 0x0 ;  /* 0x0000000000007b1d */ /* 0x000fe20000010000 */
[----:B0-----:R-:W-:Y:S01]  /*09a0*/  IMAD.MOV.U32 R18, RZ, RZ, RZ ;  /* 0x000000ffff127224 */ /* 0x001fe200078e00ff */
[----:B------:R-:W-:Y:S01]  /*09b0*/  MOV R2, 0xff7fffff ;  /* 0xff7fffff00027802 */ /* 0x000fe20000000f00 */
[----:B------:R-:W-:Y:S01]  /*09c0*/  IMAD.MOV.U32 R7, RZ, RZ, -0x1 ;  /* 0xffffffffff077424 */ /* 0x000fe200078e00ff */
        /* <DEDUP_REMOVED lines=35> */
.L_x_31613:
        /* <DEDUP_REMOVED lines=50> */
[--C-:B------:R-:W-:Y:S02]  /*0f20*/  @P3 IMAD.MOV.U32 R10, RZ, RZ, R18.reuse ;  /* 0x000000ffff0a3224 */ /* 0x100fe400078e0012 */
[----:B------:R-:W-:-:S02]  /*0f30*/  @P5 IMAD.MOV.U32 R9, RZ, RZ, R18 ;  /* 0x000000ffff095224 */ /* 0x000fc400078e0012 */
[--C-:B------:R-:W-:Y:S02]  /*0f40*/  @P0 IMAD.MOV.U32 R20, RZ, RZ, R18.reuse ;  /* 0x000000ffff140224 */ /* 0x100fe400078e0012 */
[----:B------:R-:W-:Y:S02]  /*0f50*/  @P4 IMAD.MOV.U32 R8, RZ, RZ, R18 ;  /* 0x000000ffff084224 */ /* 0x000fe400078e0012 */
[--C-:B------:R-:W-:Y:S02]  /*0f60*/  @P3 IMAD.MOV.U32 R13, RZ, RZ, R19.reuse ;  /* 0x000000ffff0d3224 */ /* 0x100fe400078e0013 */
[--C-:B------:R-:W-:Y:S01]  /*0f70*/  @P5 IMAD.MOV.U32 R12, RZ, RZ, R19.reuse ;  /* 0x000000ffff0c5224 */ /* 0x100fe200078e0013 */
[----:B----4-:R-:W-:Y:S01]  /*0f80*/  @P0 MOV R12, R17 ;  /* 0x00000011000c0202 */ /* 0x010fe20000000f00 */
[----:B------:R-:W-:Y:S01]  /*0f90*/  @P4 IMAD.MOV.U32 R11, RZ, RZ, R19 ;  /* 0x000000ffff0b4224 */ /* 0x000fe200078e0013 */
[----:B------:R-:W-:Y:S01]  /*0fa0*/  ISETP.EQ.AND P4, PT, R15, -0x8, PT ;  /* 0xfffffff80f00780c */ /* 0x000fe20003f82270 */
[----:B------:R-:W2:Y:S01]  /*0fb0*/  LDS.64 R18, [R22+0x28] ;  /* 0x0000280016127984 */ /* 0x000ea20000000a00 */
[--C-:B------:R-:W-:Y:S01]  /*0fc0*/  @P1 IMAD.MOV.U32 R10, RZ, RZ, R16.reuse ;  /* 0x000000ffff0a1224 */ /* 0x100fe200078e0010 */
[----:B------:R-:W-:Y:S01]  /*0fd0*/  @P0 MOV R10, R2 ;  /* 0x00000002000a0202 */ /* 0x000fe20000000f00 */
[----:B------:R-:W-:-:S02]  /*0fe0*/  @P0 IMAD.MOV.U32 R9, RZ, RZ, R16 ;  /* 0x000000ffff090224 */ /* 0x000fc400078e0010 */
[--C-:B------:R-:W-:Y:S02]  /*0ff0*/  @P2 IMAD.MOV.U32 R20, RZ, RZ, R16.reuse ;  /* 0x000000ffff142224 */ /* 0x100fe400078e0010 */
[----:B------:R-:W-:Y:S02]  /*1000*/  @P3 IMAD.MOV.U32 R8, RZ, RZ, R16 ;  /* 0x000000ffff083224 */ /* 0x000fe400078e0010 */
[--C-:B------:R-:W-:Y:S02]  /*1010*/  @P1 IMAD.MOV.U32 R13, RZ, RZ, R17.reuse ;  /* 0x000000ffff0d1224 */ /* 0x100fe400078e0011 */
[--C-:B------:R-:W-:Y:S01]  /*1020*/  @P2 IMAD.MOV.U32 R14, RZ, RZ, R17.reuse ;  /* 0x000000ffff0e2224 */ /* 0x100fe200078e0011 */
[----:B------:R-:W-:Y:S01]  /*1030*/  @P1 MOV R14, R3 ;  /* 0x00000003000e1202 */ /* 0x000fe20000000f00 */
[----:B------:R-:W-:Y:S02]  /*1040*/  @P3 IMAD.MOV.U32 R11, RZ, RZ, R17 ;  /* 0x000000ffff0b3224 */ /* 0x000fe400078e0011 */
[----:B------:R-:W-:-:S02]  /*1050*/  @P3 IMAD.MOV.U32 R9, RZ, RZ, R2 ;  /* 0x000000ffff093224 */ /* 0x000fc400078e0002 */
[--C-:B------:R-:W-:Y:S02]  /*1060*/  @P1 IMAD.MOV.U32 R20, RZ, RZ, R2.reuse ;  /* 0x000000ffff141224 */ /* 0x100fe400078e0002 */
[----:B------:R-:W-:Y:S01]  /*1070*/  @P5 IMAD.MOV.U32 R8, RZ, RZ, R2 ;  /* 0x000000ffff085224 */ /* 0x000fe200078e0002 */
[----:B0-----:R-:W-:Y:S01]  /*1080*/  @P0 MOV R8, R6 ;  /* 0x0000000600080202 */ /* 0x001fe20000000f00 */
[--C-:B------:R-:W-:Y:S01]  /*1090*/  @P0 IMAD.MOV.U32 R13, RZ, RZ, R3.reuse ;  /* 0x000000ffff0d0224 */ /* 0x100fe200078e0003 */
[----:B------:R-:W-:Y:S01]  /*10a0*/  @P2 MOV R13, R7 ;  /* 0x00000007000d2202 */ /* 0x000fe20000000f00 */
[--C-:B------:R-:W-:Y:S02]  /*10b0*/  @P3 IMAD.MOV.U32 R12, RZ, RZ, R3.reuse ;  /* 0x000000ffff0c3224 */ /* 0x100fe400078e0003 */
[----:B------:R-:W-:Y:S01]  /*10c0*/  @P5 IMAD.MOV.U32 R11, RZ, RZ, R3 ;  /* 0x000000ffff0b5224 */ /* 0x000fe200078e0003 */
[----:B------:R-:W-:Y:S01]  /*10d0*/  ISETP.EQ.AND P5, PT, R15, -0x10, PT ;  /* 0xfffffff00f00780c */ /* 0x000fe20003fa2270 */
[--C-:B------:R-:W-:Y:S01]  /*10e0*/  @P2 IMAD.MOV.U32 R10, RZ, RZ, R6.reuse ;  /* 0x000000ffff0a2224 */ /* 0x100fe200078e0006 */
[----:B------:R-:W0:Y:S01]  /*10f0*/  LDS.64 R2, [R22+0x30] ;  /* 0x0000300016027984 */ /* 0x000e220000000a00 */
        /* <DEDUP_REMOVED lines=8> */
[--C-:B------:R-:W-:Y:S01]  /*1180*/  @P2 IMAD.MOV.U32 R20, RZ, RZ, R16.reuse ;  /* 0x000000ffff142224 */ /* 0x100fe200078e0010 */
[----:B-1----:R-:W-:Y:S01]  /*1190*/  @P5 MOV R20, R4 ;  /* 0x0000000400145202 */ /* 0x002fe20000000f00 */
[----:B------:R-:W-:Y:S02]  /*11a0*/  @P3 IMAD.MOV.U32 R8, RZ, RZ, R16 ;  /* 0x000000ffff083224 */ /* 0x000fe400078e0010 */
[--C-:B------:R-:W-:Y:S02]  /*11b0*/  @P1 IMAD.MOV.U32 R13, RZ, RZ, R17.reuse ;  /* 0x000000ffff0d1224 */ /* 0x100fe400078e0011 */
[--C-:B------:R-:W-:Y:S02]  /*11c0*/  @P2 IMAD.MOV.U32 R14, RZ, RZ, R17.reuse ;  /* 0x000000ffff0e2224 */ /* 0x100fe400078e0011 */
[----:B------:R-:W-:Y:S01]  /*11d0*/  @P3 IMAD.MOV.U32 R11, RZ, RZ, R17 ;  /* 0x000000ffff0b3224 */ /* 0x000fe200078e0011 */
[----:B------:R-:W-:Y:S01]  /*11e0*/  ISETP.EQ.AND P3, PT, R15, -0x18, PT ;  /* 0xffffffe80f00780c */ /* 0x000fe20003f62270 */
[----:B------:R1:W3:Y:S01]  /*11f0*/  LDS.64 R16, [R22+0x38] ;  /* 0x0000380016107984 */ /* 0x0002e20000000a00 */
[----:B------:R-:W-:Y:S01]  /*1200*/  @P1 IMAD.MOV.U32 R8, RZ, RZ, R4 ;  /* 0x000000ffff081224 */ /* 0x000fe200078e0004 */
[----:B------:R-:W-:Y:S01]  /*1210*/  @P0 MOV R8, R6 ;  /* 0x0000000600080202 */ /* 0x000fe20000000f00 */
[----:B------:R-:W-:-:S02]  /*1220*/  @P1 IMAD.MOV.U32 R11, RZ, RZ, R5 ;  /* 0x000000ffff0b1224 */ /* 0x000fc400078e0005 */
[----:B------:R-:W-:Y:S01]  /*1230*/  @P0 IMAD.MOV.U32 R11, RZ, RZ, R7 ;  /* 0x000000ffff0b0224 */ /* 0x000fe200078e0007 */
[----:B------:R-:W-:Y:S01]  /*1240*/  ISETP.EQ.AND P0, PT, R15, -0x20, PT ;  /* 0xffffffe00f00780c */ /* 0x000fe20003f02270 */
[----:B------:R-:W-:Y:S01]  /*1250*/  @P2 IMAD.MOV.U32 R9, RZ, RZ, R4 ;  /* 0x000000ffff092224 */ /* 0x000fe200078e0004 */
[----:B--2---:R-:W-:Y:S01]  /*1260*/  @P2 MOV R11, R19 ;  /* 0x00000013000b2202 */ /* 0x004fe20000000f00 */
[----:B------:R-:W-:Y:S01]  /*1270*/  @P2 IMAD.MOV.U32 R12, RZ, RZ, R5 ;  /* 0x000000ffff0c2224 */ /* 0x000fe200078e0005 */
[----:B-1----:R-:W-:Y:S01]  /*1280*/  IADD3 R22, PT, PT, R22, 0x40, RZ ;  /* 0x0000004016167810 */ /* 0x002fe20007ffe0ff */
[----:B------:R-:W-:Y:S02]  /*1290*/  @P2 IMAD.MOV.U32 R8, RZ, RZ, R18 ;  /* 0x000000ffff082224 */ /* 0x000fe400078e0012 */
[----:B------:R-:W-:Y:S01]  /*12a0*/  @P1 IMAD.MOV.U32 R9, RZ, RZ, R6 ;  /* 0x000000ffff091224 */ /* 0x000fe200078e0006 */
[----:B------:R-:W-:Y:S01]  /*12b0*/  @P4 MOV R9, R18 ;  /* 0x0000001200094202 */ /* 0x000fe20000000f00 */
[----:B------:R-:W-:-:S02]  /*12c0*/  @P1 IMAD.MOV.U32 R12, RZ, RZ, R7 ;  /* 0x000000ffff0c1224 */ /* 0x000fc400078e0007 */
[--C-:B------:R-:W-:Y:S02]  /*12d0*/  @P1 IMAD.MOV.U32 R8, RZ, RZ, R4.reuse ;  /* 0x000000ffff081224 */ /* 0x100fe400078e0004 */
[--C-:B------:R-:W-:Y:S01]  /*12e0*/  @P1 IMAD.MOV.U32 R11, RZ, RZ, R5.reuse ;  /* 0x000000ffff0b1224 */ /* 0x100fe200078e0005 */
[----:B------:R-:W-:Y:S01]  /*12f0*/  ISETP.EQ.AND P1, PT, R15, -0x28, PT ;  /* 0xffffffd80f00780c */ /* 0x000fe20003f22270 */
[----:B------:R-:W-:Y:S02]  /*1300*/  @P4 IMAD.MOV.U32 R10, RZ, RZ, R4 ;  /* 0x000000ffff0a4224 */ /* 0x000fe400078e0004 */
[--C-:B------:R-:W-:Y:S01]  /*1310*/  @P4 IMAD.MOV.U32 R13, RZ, RZ, R5.reuse ;  /* 0x000000ffff0d4224 */ /* 0x100fe200078e0005 */
[----:B------:R-:W-:Y:S01]  /*1320*/  @P2 MOV R13, R7 ;  /* 0x00000007000d2202 */ /* 0x000fe20000000f00 */
[----:B------:R-:W-:Y:S02]  /*1330*/  @P5 IMAD.MOV.U32 R14, RZ, RZ, R5 ;  /* 0x000000ffff0e5224 */ /* 0x000fe400078e0005 */
[----:B------:R-:W-:-:S02]  /*1340*/  @P2 IMAD.MOV.U32 R10, RZ, RZ, R6 ;  /* 0x000000ffff0a2224 */ /* 0x000fc400078e0006 */
[----:B------:R-:W-:Y:S02]  /*1350*/  @P4 IMAD.MOV.U32 R20, RZ, RZ, R6 ;  /* 0x000000ffff144224 */ /* 0x000fe400078e0006 */
[----:B------:R-:W-:Y:S02]  /*1360*/  @P4 IMAD.MOV.U32 R14, RZ, RZ, R7 ;  /* 0x000000ffff0e4224 */ /* 0x000fe400078e0007 */
[--C-:B------:R-:W-:Y:S02]  /*1370*/  @P5 IMAD.MOV.U32 R10, RZ, RZ, R18.reuse ;  /* 0x000000ffff0a5224 */ /* 0x100fe400078e0012 */
[----:B------:R-:W-:Y:S01]  /*1380*/  @P3 IMAD.MOV.U32 R20, RZ, RZ, R18 ;  /* 0x000000ffff143224 */ /* 0x000fe200078e0012 */
[----:B------:R-:W-:Y:S01]  /*1390*/  @P5 MOV R20, R4 ;  /* 0x0000000400145202 */ /* 0x000fe20000000f00 */
[--C-:B------:R-:W-:Y:S01]  /*13a0*/  @P5 IMAD.MOV.U32 R13, RZ, RZ, R19.reuse ;  /* 0x000000ffff0d5224 */ /* 0x100fe200078e0013 */
[----:B0-----:R-:W-:Y:S01]  /*13b0*/  @P0 MOV R20, R2 ;  /* 0x0000000200140202 */ /* 0x001fe20000000f00 */
[----:B------:R-:W-:-:S02]  /*13c0*/  @P4 IMAD.MOV.U32 R12, RZ, RZ, R19 ;  /* 0x000000ffff0c4224 */ /* 0x000fc400078e0013 */
[----:B------:R-:W-:Y:S02]  /*13d0*/  @P3 IMAD.MOV.U32 R14, RZ, RZ, R19 ;  /* 0x000000ffff0e3224 */ /* 0x000fe400078e0013 */
[--C-:B------:R-:W-:Y:S02]  /*13e0*/  @P4 IMAD.MOV.U32 R10, RZ, RZ, R4.reuse ;  /* 0x000000ffff0a4224 */ /* 0x100fe400078e0004 */
[----:B------:R-:W-:Y:S02]  /*13f0*/  @P2 IMAD.MOV.U32 R9, RZ, RZ, R4 ;  /* 0x000000ffff092224 */ /* 0x000fe400078e0004 */
[--C-:B------:R-:W-:Y:S01]  /*1400*/  @P4 IMAD.MOV.U32 R13, RZ, RZ, R5.reuse ;  /* 0x000000ffff0d4224 */ /* 0x100fe200078e0005 */
[----:B------:R-:W-:Y:S01]  /*1410*/  @P3 MOV R13, R3 ;  /* 0x00000003000d3202 */ /* 0x000fe20000000f00 */
[--C-:B------:R-:W-:Y:S02]  /*1420*/  @P2 IMAD.MOV.U32 R12, RZ, RZ, R5.reuse ;  /* 0x000000ffff0c2224 */ /* 0x100fe400078e0005 */
[----:B------:R-:W-:-:S02]  /*1430*/  @P5 IMAD.MOV.U32 R14, RZ, RZ, R5 ;  /* 0x000000ffff0e5224 */ /* 0x000fc400078e0005 */
[--C-:B------:R-:W-:Y:S02]  /*1440*/  @P3 IMAD.MOV.U32 R10, RZ, RZ, R2.reuse ;  /* 0x000000ffff0a3224 */ /* 0x100fe400078e0002 */
[--C-:B------:R-:W-:Y:S01]  /*1450*/  @P5 IMAD.MOV.U32 R9, RZ, RZ, R2.reuse ;  /* 0x000000ffff095224 */ /* 0x100fe200078e0002 */
[----:B------:R-:W-:Y:S01]  /*1460*/  @P4 MOV R9, R18 ;  /* 0x0000001200094202 */ /* 0x000fe20000000f00 */
[----:B------:R-:W-:Y:S02]  /*1470*/  @P4 IMAD.MOV.U32 R8, RZ, RZ, R2 ;  /* 0x000000ffff084224 */ /* 0x000fe400078e0002 */
[--C-:B------:R-:W-:Y:S02]  /*1480*/  @P0 IMAD.MOV.U32 R14, RZ, RZ, R3.reuse ;  /* 0x000000ffff0e0224 */ /* 0x100fe400078e0003 */
[--C-:B------:R-:W-:Y:S02]  /*1490*/  @P5 IMAD.MOV.U32 R12, RZ, RZ, R3.reuse ;  /* 0x000000ffff0c5224 */ /* 0x100fe400078e0003 */
[----:B------:R-:W-:Y:S01]  /*14a0*/  @P4 IMAD.MOV.U32 R11, RZ, RZ, R3 ;  /* 0x000000ffff0b4224 */ /* 0x000fe200078e0003 */
[----:B------:R-:W-:Y:S01]  /*14b0*/  @P2 MOV R11, R19 ;  /* 0x00000013000b2202 */ /* 0x000fe20000000f00 */
[----:B------:R-:W-:-:S02]  /*14c0*/  @P3 IMAD.MOV.U32 R20, RZ, RZ, R18 ;  /* 0x000000ffff143224 */ /* 0x000fc400078e0012 */
[--C-:B------:R-:W-:Y:S02]  /*14d0*/  @P5 IMAD.MOV.U32 R10, RZ, RZ, R18.reuse ;  /* 0x000000ffff0a5224 */ /* 0x100fe400078e0012 */
[----:B------:R-:W-:Y:S02]  /*14e0*/  @P2 IMAD.MOV.U32 R8, RZ, RZ, R18 ;  /* 0x000000ffff082224 */ /* 0x000fe400078e0012 */
[--C-:B------:R-:W-:Y:S02]  /*14f0*/  @P3 IMAD.MOV.U32 R14, RZ, RZ, R19.reuse ;  /* 0x000000ffff0e3224 */ /* 0x100fe400078e0013 */
[--C-:B------:R-:W-:Y:S01]  /*1500*/  @P5 IMAD.MOV.U32 R13, RZ, RZ, R19.reuse ;  /* 0x000000ffff0d5224 */ /* 0x100fe200078e0013 */
[----:B---3--:R-:W-:Y:S01]  /*1510*/  @P0 MOV R13, R17 ;  /* 0x00000011000d0202 */ /* 0x008fe20000000f00 */
[----:B------:R-:W-:Y:S02]  /*1520*/  @P4 IMAD.MOV.U32 R12, RZ, RZ, R19 ;  /* 0x000000ffff0c4224 */ /* 0x000fe400078e0013 */
[----:B------:R-:W-:-:S02]  /*1530*/  @P0 IMAD.MOV.U32 R10, RZ, RZ, R16 ;  /* 0x000000ffff0a0224 */ /* 0x000fc400078e0010 */
[--C-:B------:R-:W-:Y:S02]  /*1540*/  @P3 IMAD.MOV.U32 R9, RZ, RZ, R16.reuse ;  /* 0x000000ffff093224 */ /* 0x100fe400078e0010 */
[--C-:B------:R-:W-:Y:S02]  /*1550*/  @P1 IMAD.MOV.U32 R20, RZ, RZ, R16.reuse ;  /* 0x000000ffff141224 */ /* 0x100fe400078e0010 */
[----:B------:R-:W-:Y:S02]  /*1560*/  @P5 IMAD.MOV.U32 R8, RZ, RZ, R16 ;  /* 0x000000ffff085224 */ /* 0x000fe400078e0010 */
[--C-:B------:R-:W-:Y:S02]  /*1570*/  @P3 IMAD.MOV.U32 R12, RZ, RZ, R17.reuse ;  /* 0x000000ffff0c3224 */ /* 0x100fe400078e0011 */
[--C-:B------:R-:W-:Y:S02]  /*1580*/  @P1 IMAD.MOV.U32 R14, RZ, RZ, R17.reuse ;  /* 0x000000ffff0e1224 */ /* 0x100fe400078e0011 */
[----:B------:R-:W-:-:S02]  /*1590*/  @P5 IMAD.MOV.U32 R11, RZ, RZ, R17 ;  /* 0x000000ffff0b5224 */ /* 0x000fc400078e0011 */
[----:B------:R-:W-:Y:S01]  /*15a0*/  VIADD R15, R15, 0x40 ;  /* 0x000000400f0f7836 */ /* 0x000fe20000000000 */
[----:B------:R-:W-:Y:S06]  /*15b0*/  BRA.U !UP1, `(.L_x_31613) ;  /* 0xfffffff509907547 */ /* 0x000fec000b83ffff */
.L_x_31612:
        /* <DEDUP_REMOVED lines=19> */
[----:B------:R-:W-:-:S03]  /*16f0*/  @P5 IMAD.MOV.U32 R9, RZ, RZ, R18 ;  /* 0x000000ffff095224 */ /* 0x000fc600078e0012 */
[----:B-1----:R-:W-:Y:S01]  /*1700*/  @P1 MOV R10, R16 ;  /* 0x00000010000a1202 */ /* 0x002fe20000000f00 */
[----:B------:R-:W-:Y:S02]  /*1710*/  @P4 IMAD.MOV.U32 R8, RZ, RZ, R18 ;  /* 0x000000ffff084224 */ /* 0x000fe400078e0012 */
[--C-:B------:R-:W-:Y:S02]  /*1720*/  @P3 IMAD.MOV.U32 R13, RZ, RZ, R19.reuse ;  /* 0x000000ffff0d3224 */ /* 0x100fe400078e0013 */
[--C-:B------:R-:W-:Y:S02]  /*1730*/  @P5 IMAD.MOV.U32 R12, RZ, RZ, R19.reuse ;  /* 0x000000ffff0c5224 */ /* 0x100fe400078e0013 */
[----:B------:R-:W-:Y:S01]  /*1740*/  @P4 IMAD.MOV.U32 R11, RZ, RZ, R19 ;  /* 0x000000ffff0b4224 */ /* 0x000fe200078e0013 */
[----:B------:R-:W-:Y:S01]  /*1750*/  ISETP.EQ.AND P4, PT, R15, 0x8, PT ;  /* 0x000000080f00780c */ /* 0x000fe20003f82270 */
[----:B------:R-:W0:Y:S01]  /*1760*/  LDS.64 R18, [R22+0x18] ;  /* 0x0000180016127984 */ /* 0x000e220000000a00 */
[----:B------:R-:W-:Y:S01]  /*1770*/  @P3 IMAD.MOV.U32 R8, RZ, RZ, R16 ;  /* 0x000000ffff083224 */ /* 0x000fe200078e0010 */
[----:B------:R-:W-:Y:S01]  /*1780*/  @P3 MOV R11, R17 ;  /* 0x00000011000b3202 */ /* 0x000fe20000000f00 */
[----:B--2---:R-:W-:-:S02]  /*1790*/  @P5 IMAD.MOV.U32 R8, RZ, RZ, R2 ;  /* 0x000000ffff085224 */ /* 0x004fc400078e0002 */
[----:B------:R-:W-:Y:S01]  /*17a0*/  @P5 IMAD.MOV.U32 R11, RZ, RZ, R3 ;  /* 0x000000ffff0b5224 */ /* 0x000fe200078e0003 */
[----:B------:R-:W-:Y:S01]  /*17b0*/  ISETP.EQ.AND P5, PT, R15, RZ, PT ;  /* 0x000000ff0f00720c */ /* 0x000fe20003fa2270 */
[----:B------:R-:W-:Y:S01]  /*17c0*/  @P2 IMAD.MOV.U32 R9, RZ, RZ, R16 ;  /* 0x000000ffff092224 */ /* 0x000fe200078e0010 */
[----:B------:R-:W-:Y:S01]  /*17d0*/  @P3 MOV R9, R2 ;  /* 0x0000000200093202 */ /* 0x000fe20000000f00 */
[----:B------:R-:W-:Y:S02]  /*17e0*/  @P2 IMAD.MOV.U32 R12, RZ, RZ, R17 ;  /* 0x000000ffff0c2224 */ /* 0x000fe400078e0011 */
[----:B---3--:R-:W-:Y:S02]  /*17f0*/  @P2 IMAD.MOV.U32 R8, RZ, RZ, R4 ;  /* 0x000000ffff082224 */ /* 0x008fe400078e0004 */
[----:B------:R-:W-:Y:S01]  /*1800*/  @P2 IMAD.MOV.U32 R11, RZ, RZ, R5 ;  /* 0x000000ffff0b2224 */ /* 0x000fe200078e0005 */
[----:B------:R-:W-:Y:S01]  /*1810*/  @P3 MOV R11, R17 ;  /* 0x00000011000b3202 */ /* 0x000fe20000000f00 */
[----:B------:R-:W-:-:S02]  /*1820*/  @P3 IMAD.MOV.U32 R12, RZ, RZ, R3 ;  /* 0x000000ffff0c3224 */ /* 0x000fc400078e0003 */
[--C-:B------:R-:W-:Y:S01]  /*1830*/  @P3 IMAD.MOV.U32 R8, RZ, RZ, R16.reuse ;  /* 0x000000ffff083224 */ /* 0x100fe200078e0010 */
[C---:B------:R-:W-:Y:S01]  /*1840*/  ISETP.EQ.AND P3, PT, R15.reuse, -0x8, PT ;  /* 0xfffffff80f00780c */ /* 0x040fe20003f62270 */
[----:B------:R-:W-:Y:S01]  /*1850*/  @P0 IMAD.MOV.U32 R20, RZ, RZ, R16 ;  /* 0x000000ffff140224 */ /* 0x000fe200078e0010 */
[----:B------:R-:W-:Y:S01]  /*1860*/  IADD3 R15, PT, PT, R15, 0x20, RZ ;  /* 0x000000200f0f7810 */ /* 0x000fe20007ffe0ff */
[--C-:B------:R-:W-:Y:S02]  /*1870*/  @P0 IMAD.MOV.U32 R14, RZ, RZ, R17.reuse ;  /* 0x000000ffff0e0224 */ /* 0x100fe400078e0011 */
[----:B------:R-:W-:Y:S02]  /*1880*/  @P1 IMAD.MOV.U32 R13, RZ, RZ, R17 ;  /* 0x000000ffff0d1224 */ /* 0x000fe400078e0011 */
[--C-:B------:R-:W-:Y:S02]  /*1890*/  @P1 IMAD.MOV.U32 R20, RZ, RZ, R2.reuse ;  /* 0x000000ffff141224 */ /* 0x100fe400078e0002 */
[----:B------:R-:W-:Y:S01]  /*18a0*/  @P2 IMAD.MOV.U32 R10, RZ, RZ, R2 ;  /* 0x000000ffff0a2224 */ /* 0x000fe200078e0002 */
[----:B------:R-:W-:Y:S01]  /*18b0*/  @P0 MOV R10, R4 ;  /* 0x00000004000a0202 */ /* 0x000fe20000000f00 */
[--C-:B------:R-:W-:Y:S01]  /*18c0*/  @P1 IMAD.MOV.U32 R14, RZ, RZ, R3.reuse ;  /* 0x000000ffff0e1224 */ /* 0x100fe200078e0003 */
[----:B------:R-:W-:Y:S01]  /*18d0*/  @P4 MOV R14, R5 ;  /* 0x00000005000e4202 */ /* 0x000fe20000000f00 */
[----:B------:R-:W-:-:S02]  /*18e0*/  @P2 IMAD.MOV.U32 R13, RZ, RZ, R3 ;  /* 0x000000ffff0d2224 */ /* 0x000fc400078e0003 */
[--C-:B------:R-:W-:Y:S01]  /*18f0*/  @P1 IMAD.MOV.U32 R9, RZ, RZ, R4.reuse ;  /* 0x000000ffff091224 */ /* 0x100fe200078e0004 */
[----:B------:R-:W-:Y:S01]  /*1900*/  @P2 MOV R9, R16 ;  /* 0x0000001000092202 */ /* 0x000fe20000000f00 */
[----:B------:R-:W-:Y:S02]  /*1910*/  @P4 IMAD.MOV.U32 R20, RZ, RZ, R4 ;  /* 0x000000ffff144224 */ /* 0x000fe400078e0004 */
[--C-:B------:R-:W-:Y:S02]  /*1920*/  @P0 IMAD.MOV.U32 R13, RZ, RZ, R5.reuse ;  /* 0x000000ffff0d0224 */ /* 0x100fe400078e0005 */
[----:B------:R-:W-:Y:S02]  /*1930*/  @P1 IMAD.MOV.U32 R12, RZ, RZ, R5 ;  /* 0x000000ffff0c1224 */ /* 0x000fe400078e0005 */
[--C-:B------:R-:W-:Y:S02]  /*1940*/  @P1 IMAD.MOV.U32 R10, RZ, RZ, R16.reuse ;  /* 0x000000ffff0a1224 */ /* 0x100fe400078e0010 */
[----:B------:R-:W-:-:S02]  /*1950*/  @P0 IMAD.MOV.U32 R20, RZ, RZ, R16 ;  /* 0x000000ffff140224 */ /* 0x000fc400078e0010 */
[--C-:B------:R-:W-:Y:S02]  /*1960*/  @P1 IMAD.MOV.U32 R13, RZ, RZ, R17.reuse ;  /* 0x000000ffff0d1224 */ /* 0x100fe400078e0011 */
[--C-:B------:R-:W-:Y:S02]  /*1970*/  @P2 IMAD.MOV.U32 R12, RZ, RZ, R17.reuse ;  /* 0x000000ffff0c2224 */ /* 0x100fe400078e0011 */
[----:B------:R-:W-:Y:S01]  /*1980*/  @P0 IMAD.MOV.U32 R14, RZ, RZ, R17 ;  /* 0x000000ffff0e0224 */ /* 0x000fe200078e0011 */
[----:B----4-:R-:W-:Y:S01]  /*1990*/  @P5 MOV R14, R7 ;  /* 0x00000007000e5202 */ /* 0x010fe20000000f00 */
[--C-:B------:R-:W-:Y:S02]  /*19a0*/  @P5 IMAD.MOV.U32 R20, RZ, RZ, R6.reuse ;  /* 0x000000ffff145224 */ /* 0x100fe400078e0006 */
[--C-:B------:R-:W-:Y:S01]  /*19b0*/  @P4 IMAD.MOV.U32 R10, RZ, RZ, R6.reuse ;  /* 0x000000ffff0a4224 */ /* 0x100fe200078e0006 */
[----:B------:R-:W-:Y:S01]  /*19c0*/  @P0 MOV R10, R4 ;  /* 0x00000004000a0202 */ /* 0x000fe20000000f00 */
        /* <DEDUP_REMOVED lines=8> */
[----:B------:R-:W-:Y:S01]  /*1a50*/  @P2 IMAD.MOV.U32 R8, RZ, RZ, R4 ;  /* 0x000000ffff082224 */ /* 0x000fe200078e0004 */
[----:B0-----:R-:W-:Y:S01]  /*1a60*/  @P0 MOV R8, R18 ;  /* 0x0000001200080202 */ /* 0x001fe20000000f00 */
        /* <DEDUP_REMOVED lines=9> */
[----:B------:R-:W-:Y:S02]  /*1b00*/  @P0 IMAD.MOV.U32 R11, RZ, RZ, R19 ;  /* 0x000000ffff0b0224 */ /* 0x000fe400078e0013 */
[----:B------:R-:W-:-:S07]  /*1b10*/  VIADD R22, R22, 0x20 ;  /* 0x0000002016167836 */ /* 0x000fce0000000000 */
.L_x_31614:
[----:B------:R-:W-:-:S09]  /*1b20*/  UISETP.NE.OR UP0, UPT, UR4, URZ, UP0 ;  /* 0x000000ff0400728c */ /* 0x000fd20008705670 */
[----:B------:R-:W-:Y:S05]  /*1b30*/  BRA.U !UP0, `(.L_x_31610) ;  /* 0x0000000108c07547 */ /* 0x000fea000b800000 */
.L_x_31611:
        /* <DEDUP_REMOVED lines=12> */
[----:B---3--:R-:W-:-:S02]  /*1c00*/  IADD3 R22, PT, PT, R22, 0x10, RZ ;  /* 0x0000001016167810 */ /* 0x008fc40007ffe0ff */
[----:B0-----:R-:W-:Y:S01]  /*1c10*/  @P3 MOV R8, R2 ;  /* 0x0000000200083202 */ /* 0x001fe20000000f00 */
[----:B------:R-:W-:Y:S01]  /*1c20*/  @P3 IMAD.MOV.U32 R11, RZ, RZ, R3 ;  /* 0x000000ffff0b3224 */ /* 0x000fe200078e0003 */
[----:B------:R-:W-:Y:S01]  /*1c30*/  ISETP.EQ.AND P3, PT, R15, 0x8, PT ;  /* 0x000000080f00780c */ /* 0x000fe20003f62270 */
[----:B------:R-:W-:-:S03]  /*1c40*/  @P0 IMAD.MOV.U32 R20, RZ, RZ, R2 ;  /* 0x000000ffff140224 */ /* 0x000fc600078e0002 */
[----:B-1----:R-:W-:Y:S01]  /*1c50*/  @P4 MOV R20, R4 ;  /* 0x0000000400144202 */ /* 0x002fe20000000f00 */
[--C-:B------:R-:W-:Y:S02]  /*1c60*/  @P1 IMAD.MOV.U32 R10, RZ, RZ, R2.reuse ;  /* 0x000000ffff0a1224 */ /* 0x100fe400078e0002 */
[----:B------:R-:W-:Y:S02]  /*1c70*/  @P2 IMAD.MOV.U32 R9, RZ, RZ, R2 ;  /* 0x000000ffff092224 */ /* 0x000fe400078e0002 */
[--C-:B------:R-:W-:Y:S02]  /*1c80*/  @P0 IMAD.MOV.U32 R14, RZ, RZ, R3.reuse ;  /* 0x000000ffff0e0224 */ /* 0x100fe400078e0003 */
[--C-:B------:R-:W-:Y:S01]  /*1c90*/  @P1 IMAD.MOV.U32 R13, RZ, RZ, R3.reuse ;  /* 0x000000ffff0d1224 */ /* 0x100fe200078e0003 */
[----:B------:R-:W-:Y:S01]  /*1ca0*/  @P5 MOV R13, R5 ;  /* 0x00000005000d5202 */ /* 0x000fe20000000f00 */
[----:B------:R-:W-:Y:S02]  /*1cb0*/  @P2 IMAD.MOV.U32 R12, RZ, RZ, R3 ;  /* 0x000000ffff0c2224 */ /* 0x000fe400078e0003 */
[----:B------:R-:W-:-:S02]  /*1cc0*/  @P5 IMAD.MOV.U32 R10, RZ, RZ, R4 ;  /* 0x000000ffff0a5224 */ /* 0x000fc400078e0004 */
[--C-:B------:R-:W-:Y:S01]  /*1cd0*/  @P0 IMAD.MOV.U32 R9, RZ, RZ, R4.reuse ;  /* 0x000000ffff090224 */ /* 0x100fe200078e0004 */
[----:B--2---:R-:W-:Y:S01]  /*1ce0*/  @P1 MOV R9, R6 ;  /* 0x0000000600091202 */ /* 0x004fe20000000f00 */
        /* <DEDUP_REMOVED lines=8> */
[--C-:B------:R-:W-:Y:S01]  /*1d70*/  @P5 IMAD.MOV.U32 R14, RZ, RZ, R7.reuse ;  /* 0x000000ffff0e5224 */ /* 0x100fe200078e0007 */
[----:B----4-:R-:W-:Y:S01]  /*1d80*/  @P3 MOV R14, R17 ;  /* 0x00000011000e3202 */ /* 0x010fe20000000f00 */
[--C-:B------:R-:W-:Y:S02]  /*1d90*/  @P0 IMAD.MOV.U32 R13, RZ, RZ, R7.reuse ;  /* 0x000000ffff0d0224 */ /* 0x100fe400078e0007 */
        /* <DEDUP_REMOVED lines=9> */
[----:B------:R-:W-:Y:S06]  /*1e30*/  BRA.U UP0, `(.L_x_31611) ;  /* 0xfffffffd00407547 */ /* 0x000fec000b83ffff */
.L_x_31610:
[----:B------:R-:W-:-:S09]  /*1e40*/  UISETP.NE.AND UP0, UPT, UR6, URZ, UPT ;  /* 0x000000ff0600728c */ /* 0x000fd2000bf05270 */
[----:B------:R-:W-:Y:S05]  /*1e50*/  BRA.U !UP0, `(.L_x_31609) ;  /* 0x0000000108b07547 */ /* 0x000fea000b800000 */
[----:B------:R-:W0:Y:S01]  /*1e60*/  S2R R4, SR_CgaCtaId ;  /* 0x0000000000047919 */ /* 0x000e220000008800 */
[----:B------:R-:W-:Y:S01]  /*1e70*/  MOV R2, 0x400 ;  /* 0x0000040000027802 */ /* 0x000fe20000000f00 */
[----:B------:R-:W-:-:S04]  /*1e80*/  UIADD3 UR6, UPT, UPT, -UR6, URZ, URZ ;  /* 0x000000ff06067290 */ /* 0x000fc8000fffe1ff */
[----:B------:R-:W-:Y:S02]  /*1e90*/  VIADD R3, R2, 0x80 ;  /* 0x0000008002037836 */ /* 0x000fe40000000000 */
[C---:B------:R-:W-:Y:S02]  /*1ea0*/  IMAD.SHL.U32 R2, R23.reuse, 0x4, RZ ;  /* 0x0000000417027824 */ /* 0x040fe400078e00ff */
[----:B------:R-:W-:Y:S01]  /*1eb0*/  IMAD R23, R23, 0x4, R24 ;  /* 0x0000000417177824 */ /* 0x000fe200078e0218 */
[----:B0-----:R-:W-:Y:S01]  /*1ec0*/  LEA R4, R4, R3, 0x18 ;  /* 0x0000000304047211 */ /* 0x001fe200078ec0ff */
[----:B------:R-:W-:-:S03]  /*1ed0*/  VIADD R3, R2, 0x18 ;  /* 0x0000001802037836 */ /* 0x000fc60000000000 */
[----:B------:R-:W-:-:S07]  /*1ee0*/  IADD3 R23, PT, PT, R23, 0x10, R4 ;  /* 0x0000001017177810 */ /* 0x000fce0007ffe004 */
.L_x_31615:
        /* <DEDUP_REMOVED lines=11> */
[----:B------:R-:W-:-:S02]  /*1fa0*/  ISETP.EQ.AND P4, PT, R3, 0x20, PT ;  /* 0x000000200300780c */ /* 0x000fc40003f82270 */
[----:B0-----:R-:W-:Y:S01]  /*1fb0*/  @P0 MOV R9, R4 ;  /* 0x0000000400090202 */ /* 0x001fe20000000f00 */
[--C-:B------:R-:W-:Y:S01]  /*1fc0*/  @P3 IMAD.MOV.U32 R12, RZ, RZ, R4.reuse ;  /* 0x000000ffff0c3224 */ /* 0x100fe200078e0004 */
[----:B------:R-:W-:Y:S01]  /*1fd0*/  ISETP.EQ.AND P0, PT, R3, 0x24, PT ;  /* 0x000000240300780c */ /* 0x000fe20003f02270 */
[----:B------:R-:W-:-:S04]  /*1fe0*/  @P6 IMAD.MOV.U32 R8, RZ, RZ, R4 ;  /* 0x000000ffff086224 */ /* 0x000fc800078e0004 */
[-C--:B--2---:R-:W-:Y:S01]  /*1ff0*/  @P2 MOV R9, R2.reuse ;  /* 0x0000000200092202 */ /* 0x084fe20000000f00 */
[--C-:B------:R-:W-:Y:S01]  /*2000*/  @P5 IMAD.MOV.U32 R11, RZ, RZ, R4.reuse ;  /* 0x000000ffff0b5224 */ /* 0x100fe200078e0004 */
[C---:B------:R-:W-:Y:S01]  /*2010*/  ISETP.EQ.AND P3, PT, R3.reuse, 0x8, PT ;  /* 0x000000080300780c */ /* 0x040fe20003f62270 */
[--C-:B------:R-:W-:Y:S01]  /*2020*/  @P2 IMAD.MOV.U32 R20, RZ, RZ, R4.reuse ;  /* 0x000000ffff142224 */ /* 0x100fe200078e0004 */
[C---:B------:R-:W-:Y:S01]  /*2030*/  ISETP.EQ.AND P6, PT, R3.reuse, 0xc, PT ;  /* 0x0000000c0300780c */ /* 0x040fe20003fc2270 */
[--C-:B------:R-:W-:Y:S01]  /*2040*/  @P1 IMAD.MOV.U32 R14, RZ, RZ, R4.reuse ;  /* 0x000000ffff0e1224 */ /* 0x100fe200078e0004 */
[C---:B------:R-:W-:Y:S01]  /*2050*/  ISETP.EQ.AND P5, PT, R3.reuse, 0x10, PT ;  /* 0x000000100300780c */ /* 0x040fe20003fa2270 */
[----:B------:R-:W-:Y:S01]  /*2060*/  @P4 IMAD.MOV.U32 R10, RZ, RZ, R4 ;  /* 0x000000ffff0a4224 */ /* 0x000fe200078e0004 */
[C---:B------:R-:W-:Y:S01]  /*2070*/  ISETP.EQ.AND P2, PT, R3.reuse, 0x14, PT ;  /* 0x000000140300780c */ /* 0x040fe20003f42270 */
[----:B------:R-:W-:Y:S01]  /*2080*/  @P1 IMAD.MOV.U32 R12, RZ, RZ, R2 ;  /* 0x000000ffff0c1224 */ /* 0x000fe200078e0002 */
[-C--:B------:R-:W-:Y:S01]  /*2090*/  @P4 MOV R8, R2.reuse ;  /* 0x0000000200084202 */ /* 0x080fe20000000f00 */
[----:B------:R-:W-:Y:S01]  /*20a0*/  @P0 IMAD.MOV.U32 R13, RZ, RZ, R4 ;  /* 0x000000ffff0d0224 */ /* 0x000fe200078e0004 */
[----:B------:R-:W-:Y:S01]  /*20b0*/  @P0 MOV R11, R2 ;  /* 0x00000002000b0202 */ /* 0x000fe20000000f00 */
[----:B------:R-:W-:-:S02]  /*20c0*/  VIADD R3, R3, 0x4 ;  /* 0x0000000403037836 */ /* 0x000fc40000000000 */
[--C-:B------:R-:W-:Y:S02]  /*20d0*/  @P3 IMAD.MOV.U32 R20, RZ, RZ, R2.reuse ;  /* 0x000000ffff143224 */ /* 0x100fe400078e0002 */
[--C-:B------:R-:W-:Y:S02]  /*20e0*/  @P6 IMAD.MOV.U32 R14, RZ, RZ, R2.reuse ;  /* 0x000000ffff0e6224 */ /* 0x100fe400078e0002 */
[--C-:B------:R-:W-:Y:S02]  /*20f0*/  @P5 IMAD.MOV.U32 R10, RZ, RZ, R2.reuse ;  /* 0x000000ffff0a5224 */ /* 0x100fe400078e0002 */
[----:B------:R-:W-:Y:S01]  /*2100*/  @P2 IMAD.MOV.U32 R13, RZ, RZ, R2 ;  /* 0x000000ffff0d2224 */ /* 0x000fe200078e0002 */
[----:B------:R-:W-:Y:S06]  /*2110*/  BRA.U UP0, `(.L_x_31615) ;  /* 0xfffffffd00747547 */ /* 0x000fec000b83ffff */
.L_x_31609:
[----:B------:R-:W0:Y:S01]  /*2120*/  S2UR UR5, SR_CgaCtaId ;  /* 0x00000000000579c3 */ /* 0x000e220000008800 */
[----:B------:R-:W-:Y:S01]  /*2130*/  UMOV UR4, 0x400 ;  /* 0x0000040000047882 */ /* 0x000fe20000000000 */
[----:B------:R-:W-:Y:S01]  /*2140*/  IMAD.MOV.U32 R16, RZ, RZ, R20 ;  /* 0x000000ffff107224 */ /* 0x000fe200078e0014 */
[----:B------:R-:W-:Y:S01]  /*2150*/  UIADD3 UR4, UPT, UPT, UR4, 0x80, URZ ;  /* 0x0000008004047890 */ /* 0x000fe2000fffe0ff */
[----:B------:R-:W-:Y:S01]  /*2160*/  IMAD.MOV.U32 R17, RZ, RZ, R14 ;  /* 0x000000ffff117224 */ /* 0x000fe200078e000e */
[----:B------:R-:W-:Y:S01]  /*2170*/  MOV R6, R10 ;  /* 0x0000000a00067202 */ /* 0x000fe20000000f00 */
[----:B------:R-:W-:Y:S01]  /*2180*/  IMAD.MOV.U32 R7, RZ, RZ, R13 ;  /* 0x000000ffff077224 */ /* 0x000fe200078e000d */
[----:B------:R-:W-:Y:S01]  /*2190*/  MOV R3, R11 ;  /* 0x0000000b00037202 */ /* 0x000fe20000000f00 */
[----:B------:R-:W-:Y:S02]  /*21a0*/  IMAD.MOV.U32 R4, RZ, RZ, R9 ;  /* 0x000000ffff047224 */ /* 0x000fe400078e0009 */
[----:B------:R-:W-:-:S02]  /*21b0*/  IMAD.MOV.U32 R5, RZ, RZ, R12 ;  /* 0x000000ffff057224 */ /* 0x000fc400078e000c */
[----:B------:R-:W-:Y:S01]  /*21c0*/  IMAD.MOV.U32 R2, RZ, RZ, R8 ;  /* 0x000000ffff027224 */ /* 0x000fe200078e0008 */
[----:B0-----:R-:W-:-:S09]  /*21d0*/  ULEA UR4, UR5, UR4, 0x18 ;  /* 0x0000000405047291 */ /* 0x001fd2000f8ec0ff */
[----:B------:R0:W1:Y:S03]  /*21e0*/  LDS.64 R18, [R24+UR4+0x20] ;  /* 0x0000200418127984 */ /* 0x0000660008000a00 */
.L_x_31608:
[----:B------:R-:W-:Y:S05]  /*21f0*/  BSYNC.RECONVERGENT B0 ;  /* 0x0000000000007941 */ /* 0x000fea0003800200 */
.L_x_31607:
[----:B------:R-:W2:Y:S01]  /*2200*/  S2R R9, SR_LANEID ;  /* 0x0000000000097919 */ /* 0x000ea20000000000 */
[----:B------:R-:W-:Y:S01]  /*2210*/  BSSY.RECONVERGENT B0, `(.L_x_31616) ;  /* 0x00000db000007945 */ /* 0x000fe20003800200 */
[----:B------:R-:W-:Y:S06]  /*2220*/  BAR.SYNC.DEFER_BLOCKING 0x0 ;  /* 0x0000000000007b1d */ /* 0x000fec0000010000 */
[----:B-1----:R1:W3:Y:S04]  /*2230*/  SHFL.DOWN PT, R28, R19, 0x1, 0x1f ;  /* 0x08201f00131c7f89 */ /* 0x0022e800000e0000 */
[----:B------:R1:W4:Y:S04]  /*2240*/  SHFL.DOWN PT, R15, R18, 0x1, 0x1f ;  /* 0x08201f00120f7f89 */ /* 0x00032800000e0000 */
[----:B------:R1:W1:Y:S04]  /*2250*/  SHFL.DOWN PT, R26, R16, 0x1, 0x1f ;  /* 0x08201f00101a7f89 */ /* 0x00026800000e0000 */
[----:B0-----:R0:W0:Y:S04]  /*2260*/  SHFL.DOWN PT, R24, R17, 0x1, 0x1f ;  /* 0x08201f0011187f89 */ /* 0x00102800000e0000 */
[----:B------:R0:W0:Y:S01]  /*2270*/  SHFL.DOWN PT, R22, R6, 0x1, 0x1f ;  /* 0x08201f0006167f89 */ /* 0x00002200000e0000 */
[----:B--2---:R-:W-:-:S03]  /*2280*/  ISETP.GT.AND P0, PT, R9, 0x1e, PT ;  /* 0x0000001e0900780c */ /* 0x004fc60003f04270 */
        /* <DEDUP_REMOVED lines=31> */
.L_x_31619:
[----:B------:R-:W-:Y:S01]  /*2480*/  MOV R26, R7 ;  /* 0x00000007001a7202 */ /* 0x000fe20000000f00 */
[----:B------:R-:W-:Y:S02]  /*2490*/  IMAD.MOV.U32 R28, RZ, RZ, R3 ;  /* 0x000000ffff1c7224 */ /* 0x000fe400078e0003 */
[----:B------:R-:W-:Y:S02]  /*24a0*/  IMAD.MOV.U32 R7, RZ, RZ, R6 ;  /* 0x000000ffff077224 */ /* 0x000fe400078e0006 */
[----:B------:R-:W-:-:S07]  /*24b0*/  IMAD.MOV.U32 R3, RZ, RZ, R2 ;  /* 0x000000ffff037224 */ /* 0x000fce00078e0002 */
.L_x_31620:
[----:B------:R-:W-:Y:S05]  /*24c0*/  BSYNC.RECONVERGENT B1 ;  /* 0x0000000000017941 */ /* 0x000fea0003800200 */
.L_x_31618:
        /* <DEDUP_REMOVED lines=9> */
.L_x_31622:
[----:B------:R-:W-:Y:S02]  /*2560*/  IMAD.MOV.U32 R11, RZ, RZ, R26 ;  /* 0x000000ffff0b7224 */ /* 0x000fe400078e001a */
[----:B------:R-:W-:Y:S02]  /*2570*/  IMAD.MOV.U32 R13, RZ, RZ, R28 ;  /* 0x000000ffff0d7224 */ /* 0x000fe400078e001c */
[----:B------:R-:W-:Y:S02]  /*2580*/  IMAD.MOV.U32 R26, RZ, RZ, R17 ;  /* 0x000000ffff1a7224 */ /* 0x000fe400078e0011 */
[----:B------:R-:W-:-:S07]  /*2590*/  IMAD.MOV.U32 R28, RZ, RZ, R5 ;  /* 0x000000ffff1c7224 */ /* 0x000fce00078e0005 */
.L_x_31623:
[----:B------:R-:W-:Y:S05]  /*25a0*/  BSYNC.RECONVERGENT B1 ;  /* 0x0000000000017941 */ /* 0x000fea0003800200 */
.L_x_31621:
        /* <DEDUP_REMOVED lines=9> */
.L_x_31625:
[----:B------:R-:W-:Y:S02]  /*2640*/  IMAD.MOV.U32 R2, RZ, RZ, R11 ;  /* 0x000000ffff027224 */ /* 0x000fe400078e000b */
[----:B------:R-:W-:Y:S01]  /*2650*/  IMAD.MOV.U32 R5, RZ, RZ, R13 ;  /* 0x000000ffff057224 */ /* 0x000fe200078e000d */
[----:B------:R-:W-:Y:S01]  /*2660*/  MOV R13, R4 ;  /* 0x00000004000d7202 */ /* 0x000fe20000000f00 */
[----:B------:R-:W-:-:S07]  /*2670*/  IMAD.MOV.U32 R11, RZ, RZ, R16 ;  /* 0x000000ffff0b7224 */ /* 0x000fce00078e0010 */
.L_x_31626:
[----:B------:R-:W-:Y:S05]  /*2680*/  BSYNC.RECONVERGENT B1 ;  /* 0x0000000000017941 */ /* 0x000fea0003800200 */
.L_x_31624:
        /* <DEDUP_REMOVED lines=16> */
.L_x_31628:
[----:B------:R-:W-:Y:S01]  /*2790*/  MOV R4, R7 ;  /* 0x0000000700047202 */ /* 0x000fe20000000f00 */
[----:B------:R-:W-:Y:S02]  /*27a0*/  IMAD.MOV.U32 R6, RZ, RZ, R3 ;  /* 0x000000ffff067224 */ /* 0x000fe400078e0003 */
[----:B------:R-:W-:Y:S02]  /*27b0*/  IMAD.MOV.U32 R7, RZ, RZ, R26 ;  /* 0x000000ffff077224 */ /* 0x000fe400078e001a */
[----:B------:R-:W-:-:S07]  /*27c0*/  IMAD.MOV.U32 R3, RZ, RZ, R28 ;  /* 0x000000ffff037224 */ /* 0x000fce00078e001c */
.L_x_31629:
[----:B------:R-:W-:Y:S05]  /*27d0*/  BSYNC.RECONVERGENT B1 ;  /* 0x0000000000017941 */ /* 0x000fea0003800200 */
.L_x_31627:
        /* <DEDUP_REMOVED lines=9> */
.L_x_31631:
[----:B------:R-:W-:Y:S02]  /*2870*/  IMAD.MOV.U32 R15, RZ, RZ, R4 ;  /* 0x000000ffff0f7224 */ /* 0x000fe400078e0004 */
[----:B------:R-:W-:Y:S02]  /*2880*/  IMAD.MOV.U32 R14, RZ, RZ, R6 ;  /* 0x000000ffff0e7224 */ /* 0x000fe400078e0006 */
[----:B------:R-:W-:Y:S02]  /*2890*/  IMAD.MOV.U32 R4, RZ, RZ, R11 ;  /* 0x000000ffff047224 */ /* 0x000fe400078e000b */
[----:B------:R-:W-:-:S07]  /*28a0*/  IMAD.MOV.U32 R6, RZ, RZ, R13 ;  /* 0x000000ffff067224 */ /* 0x000fce00078e000d */
.L_x_31632:
[----:B------:R-:W-:Y:S05]  /*28b0*/  BSYNC.RECONVERGENT B1 ;  /* 0x0000000000017941 */ /* 0x000fea0003800200 */
.L_x_31630:
        /* <DEDUP_REMOVED lines=9> */
.L_x_31634:
[----:B------:R-:W-:Y:S02]  /*2950*/  IMAD.MOV.U32 R11, RZ, RZ, R15 ;  /* 0x000000ffff0b7224 */ /* 0x000fe400078e000f */
[----:B------:R-:W-:Y:S01]  /*2960*/  IMAD.MOV.U32 R13, RZ, RZ, R14 ;  /* 0x000000ffff0d7224 */ /* 0x000fe200078e000e */
[----:B------:R-:W-:Y:S01]  /*2970*/  MOV R14, R5 ;  /* 0x00000005000e7202 */ /* 0x000fe20000000f00 */
[----:B------:R-:W-:-:S07]  /*2980*/  IMAD.MOV.U32 R15, RZ, RZ, R2 ;  /* 0x000000ffff0f7224 */ /* 0x000fce00078e0002 */
.L_x_31635:
[----:B------:R-:W-:Y:S05]  /*2990*/  BSYNC.RECONVERGENT B1 ;  /* 0x0000000000017941 */ /* 0x000fea0003800200 */
.L_x_31633:
        /* <DEDUP_REMOVED lines=16> */
.L_x_31637:
[----:B------:R-:W-:Y:S01]  /*2aa0*/  MOV R12, R7 ;  /* 0x00000007000c7202 */ /* 0x000fe20000000f00 */
[----:B------:R-:W-:Y:S02]  /*2ab0*/  IMAD.MOV.U32 R5, RZ, RZ, R3 ;  /* 0x000000ffff057224 */ /* 0x000fe400078e0003 */
[----:B------:R-:W-:Y:S02]  /*2ac0*/  IMAD.MOV.U32 R7, RZ, RZ, R4 ;  /* 0x000000ffff077224 */ /* 0x000fe400078e0004 */
[----:B------:R-:W-:-:S07]  /*2ad0*/  IMAD.MOV.U32 R3, RZ, RZ, R6 ;  /* 0x000000ffff037224 */ /* 0x000fce00078e0006 */
.L_x_31638:
[----:B------:R-:W-:Y:S05]  /*2ae0*/  BSYNC.RECONVERGENT B1 ;  /* 0x0000000000017941 */ /* 0x000fea0003800200 */
.L_x_31636:
        /* <DEDUP_REMOVED lines=9> */
.L_x_31640:
[----:B------:R-:W-:Y:S02]  /*2b80*/  IMAD.MOV.U32 R17, RZ, RZ, R12 ;  /* 0x000000ffff117224 */ /* 0x000fe400078e000c */
[----:B------:R-:W-:Y:S02]  /*2b90*/  IMAD.MOV.U32 R19, RZ, RZ, R5 ;  /* 0x000000ffff137224 */ /* 0x000fe400078e0005 */
[----:B------:R-:W-:Y:S02]  /*2ba0*/  IMAD.MOV.U32 R12, RZ, RZ, R15 ;  /* 0x000000ffff0c7224 */ /* 0x000fe400078e000f */
[----:B------:R-:W-:-:S07]  /*2bb0*/  IMAD.MOV.U32 R5, RZ, RZ, R14 ;  /* 0x000000ffff057224 */ /* 0x000fce00078e000e */
.L_x_31641:
[----:B------:R-:W-:Y:S05]  /*2bc0*/  BSYNC.RECONVERGENT B1 ;  /* 0x0000000000017941 */ /* 0x000fea0003800200 */
.L_x_31639:
        /* <DEDUP_REMOVED lines=9> */
.L_x_31643:
[----:B------:R-:W-:Y:S02]  /*2c60*/  IMAD.MOV.U32 R16, RZ, RZ, R17 ;  /* 0x000000ffff107224 */ /* 0x000fe400078e0011 */
[----:B------:R-:W-:Y:S01]  /*2c70*/  IMAD.MOV.U32 R4, RZ, RZ, R19 ;  /* 0x000000ffff047224 */ /* 0x000fe200078e0013 */
[----:B------:R-:W-:Y:S01]  /*2c80*/  MOV R19, R13 ;  /* 0x0000000d00137202 */ /* 0x000fe20000000f00 */
[----:B------:R-:W-:-:S07]  /*2c90*/  IMAD.MOV.U32 R17, RZ, RZ, R11 ;  /* 0x000000ffff117224 */ /* 0x000fce00078e000b */
.L_x_31644:
[----:B------:R-:W-:Y:S05]  /*2ca0*/  BSYNC.RECONVERGENT B1 ;  /* 0x0000000000017941 */ /* 0x000fea0003800200 */
.L_x_31642:
        /* <DEDUP_REMOVED lines=16> */
.L_x_31646:
[----:B------:R-:W-:Y:S01]  /*2db0*/  MOV R6, R7 ;  /* 0x0000000700067202 */ /* 0x000fe20000000f00 */
[----:B------:R-:W-:Y:S02]  /*2dc0*/  IMAD.MOV.U32 R2, RZ, RZ, R3 ;  /* 0x000000ffff027224 */ /* 0x000fe400078e0003 */
[----:B------:R-:W-:Y:S02]  /*2dd0*/  IMAD.MOV.U32 R7, RZ, RZ, R12 ;  /* 0x000000ffff077224 */ /* 0x000fe400078e000c */
[----:B------:R-:W-:-:S07]  /*2de0*/  IMAD.MOV.U32 R3, RZ, RZ, R5 ;  /* 0x000000ffff037224 */ /* 0x000fce00078e0005 */
.L_x_31647:
[----:B------:R-:W-:Y:S05]  /*2df0*/  BSYNC.RECONVERGENT B1 ;  /* 0x0000000000017941 */ /* 0x000fea0003800200 */
.L_x_31645:
        /* <DEDUP_REMOVED lines=9> */
.L_x_31649:
[----:B------:R-:W-:Y:S02]  /*2e90*/  IMAD.MOV.U32 R11, RZ, RZ, R6 ;  /* 0x000000ffff0b7224 */ /* 0x000fe400078e0006 */
[----:B------:R-:W-:Y:S02]  /*2ea0*/  IMAD.MOV.U32 R13, RZ, RZ, R2 ;  /* 0x000000ffff0d7224 */ /* 0x000fe400078e0002 */
[----:B------:R-:W-:Y:S02]  /*2eb0*/  IMAD.MOV.U32 R6, RZ, RZ, R17 ;  /* 0x000000ffff067224 */ /* 0x000fe400078e0011 */
[----:B------:R-:W-:-:S07]  /*2ec0*/  IMAD.MOV.U32 R2, RZ, RZ, R19 ;  /* 0x000000ffff027224 */ /* 0x000fce00078e0013 */
.L_x_31650:
[----:B------:R-:W-:Y:S05]  /*2ed0*/  BSYNC.RECONVERGENT B1 ;  /* 0x0000000000017941 */ /* 0x000fea0003800200 */
.L_x_31648:
        /* <DEDUP_REMOVED lines=9> */
.L_x_31651:
[----:B------:R-:W-:Y:S01]  /*2f70*/  IMAD.MOV.U32 R5, RZ, RZ, R4 ;  /* 0x000000ffff057224 */ /* 0x000fe200078e0004 */
[----:B------:R-:W-:Y:S01]  /*2f80*/  MOV R19, R8 ;  /* 0x0000000800137202 */ /* 0x000fe20000000f00 */
[----:B------:R-:W-:Y:S02]  /*2f90*/  IMAD.MOV.U32 R17, RZ, RZ, R16 ;  /* 0x000000ffff117224 */ /* 0x000fe400078e0010 */
[----:B------:R-:W-:Y:S02]  /*2fa0*/  IMAD.MOV.U32 R4, RZ, RZ, R13 ;  /* 0x000000ffff047224 */ /* 0x000fe400078e000d */
[----:B------:R-:W-:-:S07]  /*2fb0*/  IMAD.MOV.U32 R16, RZ, RZ, R11 ;  /* 0x000000ffff107224 */ /* 0x000fce00078e000b */
.L_x_31617:
[----:B------:R-:W-:Y:S05]  /*2fc0*/  BSYNC.RECONVERGENT B0 ;  /* 0x0000000000007941 */ /* 0x000fea0003800200 */
.L_x_31616:
        /* <DEDUP_REMOVED lines=38> */
.L_x_31655:
[----:B------:R-:W-:Y:S02]  /*3230*/  IMAD.MOV.U32 R26, RZ, RZ, R7 ;  /* 0x000000ffff1a7224 */ /* 0x000fe400078e0007 */
[----:B------:R-:W-:Y:S01]  /*3240*/  IMAD.MOV.U32 R28, RZ, RZ, R3 ;  /* 0x000000ffff1c7224 */ /* 0x000fe200078e0003 */
[----:B------:R-:W-:Y:S01]  /*3250*/  MOV R3, R2 ;  /* 0x0000000200037202 */ /* 0x000fe20000000f00 */
[----:B------:R-:W-:-:S07]  /*3260*/  IMAD.MOV.U32 R7, RZ, RZ, R6 ;  /* 0x000000ffff077224 */ /* 0x000fce00078e0006 */
.L_x_31656:
[----:B------:R-:W-:Y:S05]  /*3270*/  BSYNC.RECONVERGENT B1 ;  /* 0x0000000000017941 */ /* 0x000fea0003800200 */
.L_x_31654:
        /* <DEDUP_REMOVED lines=9> */
.L_x_31658:
[----:B------:R-:W-:Y:S01]  /*3310*/  IMAD.MOV.U32 R11, RZ, RZ, R26 ;  /* 0x000000ffff0b7224 */ /* 0x000fe200078e001a */
[----:B------:R-:W-:Y:S01]  /*3320*/  MOV R26, R17 ;  /* 0x00000011001a7202 */ /* 0x000fe20000000f00 */
[----:B------:R-:W-:Y:S02]  /*3330*/  IMAD.MOV.U32 R13, RZ, RZ, R28 ;  /* 0x000000ffff0d7224 */ /* 0x000fe400078e001c */
[----:B------:R-:W-:-:S07]  /*3340*/  IMAD.MOV.U32 R28, RZ, RZ, R5 ;  /* 0x000000ffff1c7224 */ /* 0x000fce00078e0005 */
.L_x_31659:
[----:B------:R-:W-:Y:S05]  /*3350*/  BSYNC.RECONVERGENT B1 ;  /* 0x0000000000017941 */ /* 0x000fea0003800200 */
.L_x_31657:
        /* <DEDUP_REMOVED lines=9> */
.L_x_31661:
[----:B------:R-:W-:Y:S01]  /*33f0*/  IMAD.MOV.U32 R2, RZ, RZ, R11 ;  /* 0x000000ffff027224 */ /* 0x000fe200078e000b */
[----:B------:R-:W-:Y:S01]  /*3400*/  MOV R5, R13 ;  /* 0x0000000d00057202 */ /* 0x000fe20000000f00 */
[----:B------:R-:W-:Y:S02]  /*3410*/  IMAD.MOV.U32 R11, RZ, RZ, R16 ;  /* 0x000000ffff0b7224 */ /* 0x000fe400078e0010 */
[----:B------:R-:W-:-:S07]  /*3420*/  IMAD.MOV.U32 R13, RZ, RZ, R4 ;  /* 0x000000ffff0d7224 */ /* 0x000fce00078e0004 */
.L_x_31662:
[----:B------:R-:W-:Y:S05]  /*3430*/  BSYNC.RECONVERGENT B1 ;  /* 0x0000000000017941 */ /* 0x000fea0003800200 */
.L_x_31660:
        /* <DEDUP_REMOVED lines=16> */
.L_x_31664:
[----:B------:R-:W-:Y:S02]  /*3540*/  IMAD.MOV.U32 R4, RZ, RZ, R7 ;  /* 0x000000ffff047224 */ /* 0x000fe400078e0007 */
[----:B------:R-:W-:Y:S01]  /*3550*/  IMAD.MOV.U32 R6, RZ, RZ, R3 ;  /* 0x000000ffff067224 */ /* 0x000fe200078e0003 */
[----:B------:R-:W-:Y:S01]  /*3560*/  MOV R3, R28 ;  /* 0x0000001c00037202 */ /* 0x000fe20000000f00 */
[----:B------:R-:W-:-:S07]  /*3570*/  IMAD.MOV.U32 R7, RZ, RZ, R26 ;  /* 0x000000ffff077224 */ /* 0x000fce00078e001a */
.L_x_31665:
[----:B------:R-:W-:Y:S05]  /*3580*/  BSYNC.RECONVERGENT B1 ;  /* 0x0000000000017941 */ /* 0x000fea0003800200 */
.L_x_31663:
        /* <DEDUP_REMOVED lines=9> */
.L_x_31667:
[----:B------:R-:W-:Y:S01]  /*3620*/  IMAD.MOV.U32 R15, RZ, RZ, R4 ;  /* 0x000000ffff0f7224 */ /* 0x000fe200078e0004 */
[----:B------:R-:W-:Y:S01]  /*3630*/  MOV R4, R11 ;  /* 0x0000000b00047202 */ /* 0x000fe20000000f00 */
[----:B------:R-:W-:Y:S02]  /*3640*/  IMAD.MOV.U32 R14, RZ, RZ, R6 ;  /* 0x000000ffff0e7224 */ /* 0x000fe400078e0006 */
[----:B------:R-:W-:-:S07]  /*3650*/  IMAD.MOV.U32 R6, RZ, RZ, R13 ;  /* 0x000000ffff067224 */ /* 0x000fce00078e000d */
.L_x_31668:
[----:B------:R-:W-:Y:S05]  /*3660*/  BSYNC.RECONVERGENT B1 ;  /* 0x0000000000017941 */ /* 0x000fea0003800200 */
.L_x_31666:
        /* <DEDUP_REMOVED lines=9> */
.L_x_31670:
[----:B------:R-:W-:Y:S01]  /*3700*/  IMAD.MOV.U32 R11, RZ, RZ, R15 ;  /* 0x000000ffff0b7224 */ /* 0x000fe200078e000f */
[----:B------:R-:W-:Y:S01]  /*3710*/  MOV R13, R14 ;  /* 0x0000000e000d7202 */ /* 0x000fe20000000f00 */
[----:B------:R-:W-:Y:S02]  /*3720*/  IMAD.MOV.U32 R15, RZ, RZ, R2 ;  /* 0x000000ffff0f7224 */ /* 0x000fe400078e0002 */
[----:B------:R-:W-:-:S07]  /*3730*/  IMAD.MOV.U32 R14, RZ, RZ, R5 ;  /* 0x000000ffff0e7224 */ /* 0x000fce00078e0005 */
.L_x_31671:
[----:B------:R-:W-:Y:S05]  /*3740*/  BSYNC.RECONVERGENT B1 ;  /* 0x0000000000017941 */ /* 0x000fea0003800200 */
.L_x_31669:
        /* <DEDUP_REMOVED lines=16> */
.L_x_31673:
[----:B------:R-:W-:Y:S02]  /*3850*/  IMAD.MOV.U32 R12, RZ, RZ, R7 ;  /* 0x000000ffff0c7224 */ /* 0x000fe400078e0007 */
[----:B------:R-:W-:Y:S01]  /*3860*/  IMAD.MOV.U32 R5, RZ, RZ, R3 ;  /* 0x000000ffff057224 */ /* 0x000fe200078e0003 */
[----:B------:R-:W-:Y:S01]  /*3870*/  MOV R3, R6 ;  /* 0x0000000600037202 */ /* 0x000fe20000000f00 */
[----:B------:R-:W-:-:S07]  /*3880*/  IMAD.MOV.U32 R7, RZ, RZ, R4 ;  /* 0x000000ffff077224 */ /* 0x000fce00078e0004 */
.L_x_31674:
[----:B------:R-:W-:Y:S05]  /*3890*/  BSYNC.RECONVERGENT B1 ;  /* 0x0000000000017941 */ /* 0x000fea0003800200 */
.L_x_31672:
        /* <DEDUP_REMOVED lines=9> */
.L_x_31676:
[----:B------:R-:W-:Y:S01]  /*3930*/  IMAD.MOV.U32 R17, RZ, RZ, R12 ;  /* 0x000000ffff117224 */ /* 0x000fe200078e000c */
[----:B------:R-:W-:Y:S01]  /*3940*/  MOV R12, R15 ;  /* 0x0000000f000c7202 */ /* 0x000fe20000000f00 */
[----:B------:R-:W-:Y:S02]  /*3950*/  IMAD.MOV.U32 R19, RZ, RZ, R5 ;  /* 0x000000ffff137224 */ /* 0x000fe400078e0005 */
[----:B------:R-:W-:-:S07]  /*3960*/  IMAD.MOV.U32 R5, RZ, RZ, R14 ;  /* 0x000000ffff057224 */ /* 0x000fce00078e000e */
.L_x_31677:
[----:B------:R-:W-:Y:S05]  /*3970*/  BSYNC.RECONVERGENT B1 ;  /* 0x0000000000017941 */ /* 0x000fea0003800200 */
.L_x_31675:
        /* <DEDUP_REMOVED lines=9> */
.L_x_31679:
[----:B------:R-:W-:Y:S01]  /*3a10*/  IMAD.MOV.U32 R16, RZ, RZ, R17 ;  /* 0x000000ffff107224 */ /* 0x000fe200078e0011 */
[----:B------:R-:W-:Y:S01]  /*3a20*/  MOV R4, R19 ;  /* 0x0000001300047202 */ /* 0x000fe20000000f00 */
[----:B------:R-:W-:Y:S02]  /*3a30*/  IMAD.MOV.U32 R17, RZ, RZ, R11 ;  /* 0x000000ffff117224 */ /* 0x000fe400078e000b */
[----:B------:R-:W-:-:S07]  /*3a40*/  IMAD.MOV.U32 R19, RZ, RZ, R13 ;  /* 0x000000ffff137224 */ /* 0x000fce00078e000d */
.L_x_31680:
[----:B------:R-:W-:Y:S05]  /*3a50*/  BSYNC.RECONVERGENT B1 ;  /* 0x0000000000017941 */ /* 0x000fea0003800200 */
.L_x_31678:
        /* <DEDUP_REMOVED lines=16> */
.L_x_31682:
[----:B------:R-:W-:Y:S02]  /*3b60*/  IMAD.MOV.U32 R6, RZ, RZ, R7 ;  /* 0x000000ffff067224 */ /* 0x000fe400078e0007 */
[----:B------:R-:W-:Y:S01]  /*3b70*/  IMAD.MOV.U32 R2, RZ, RZ, R3 ;  /* 0x000000ffff027224 */ /* 0x000fe200078e0003 */
[----:B------:R-:W-:Y:S01]  /*3b80*/  MOV R3, R5 ;  /* 0x0000000500037202 */ /* 0x000fe20000000f00 */
[----:B------:R-:W-:-:S07]  /*3b90*/  IMAD.MOV.U32 R7, RZ, RZ, R12 ;  /* 0x000000ffff077224 */ /* 0x000fce00078e000c */
.L_x_31683:
[----:B------:R-:W-:Y:S05]  /*3ba0*/  BSYNC.RECONVERGENT B1 ;  /* 0x0000000000017941 */ /* 0x000fea0003800200 */
.L_x_31681:
        /* <DEDUP_REMOVED lines=9> */
.L_x_31685:
[----:B------:R-:W-:Y:S01]  /*3c40*/  IMAD.MOV.U32 R11, RZ, RZ, R6 ;  /* 0x000000ffff0b7224 */ /* 0x000fe200078e0006 */
[----:B------:R-:W-:Y:S01]  /*3c50*/  MOV R6, R17 ;  /* 0x0000001100067202 */ /* 0x000fe20000000f00 */
[----:B------:R-:W-:Y:S02]  /*3c60*/  IMAD.MOV.U32 R13, RZ, RZ, R2 ;  /* 0x000000ffff0d7224 */ /* 0x000fe400078e0002 */
[----:B------:R-:W-:-:S07]  /*3c70*/  IMAD.MOV.U32 R2, RZ, RZ, R19 ;  /* 0x000000ffff027224 */ /* 0x000fce00078e0013 */
.L_x_31686:
[----:B------:R-:W-:Y:S05]  /*3c80*/  BSYNC.RECONVERGENT B1 ;  /* 0x0000000000017941 */ /* 0x000fea0003800200 */
.L_x_31684:
        /* <DEDUP_REMOVED lines=9> */
.L_x_31687:
[----:B------:R-:W-:Y:S01]  /*3d20*/  MOV R5, R4 ;  /* 0x0000000400057202 */ /* 0x000fe20000000f00 */
[----:B------:R-:W-:Y:S02]  /*3d30*/  IMAD.MOV.U32 R17, RZ, RZ, R16 ;  /* 0x000000ffff117224 */ /* 0x000fe400078e0010 */
[----:B------:R-:W-:Y:S02]  /*3d40*/  IMAD.MOV.U32 R19, RZ, RZ, R8 ;  /* 0x000000ffff137224 */ /* 0x000fe400078e0008 */
[----:B------:R-:W-:Y:S02]  /*3d50*/  IMAD.MOV.U32 R4, RZ, RZ, R13 ;  /* 0x000000ffff047224 */ /* 0x000fe400078e000d */
[----:B------:R-:W-:-:S07]  /*3d60*/  IMAD.MOV.U32 R16, RZ, RZ, R11 ;  /* 0x000000ffff107224 */ /* 0x000fce00078e000b */
.L_x_31653:
[----:B------:R-:W-:Y:S05]  /*3d70*/  BSYNC.RECONVERGENT B0 ;  /* 0x0000000000007941 */ /* 0x000fea0003800200 */
.L_x_31652:
        /* <DEDUP_REMOVED lines=38> */
.L_x_31691:
[----:B------:R-:W-:Y:S01]  /*3fe0*/  IMAD.MOV.U32 R26, RZ, RZ, R7 ;  /* 0x000000ffff1a7224 */ /* 0x000fe200078e0007 */
[----:B------:R-:W-:Y:S01]  /*3ff0*/  MOV R28, R3 ;  /* 0x00000003001c7202 */ /* 0x000fe20000000f00 */
[----:B------:R-:W-:Y:S02]  /*4000*/  IMAD.MOV.U32 R7, RZ, RZ, R6 ;  /* 0x000000ffff077224 */ /* 0x000fe400078e0006 */
[----:B------:R-:W-:-:S07]  /*4010*/  IMAD.MOV.U32 R3, RZ, RZ, R2 ;  /* 0x000000ffff037224 */ /* 0x000fce00078e0002 */
.L_x_31692:
[----:B------:R-:W-:Y:S05]  /*4020*/  BSYNC.RECONVERGENT B1 ;  /* 0x0000000000017941 */ /* 0x000fea0003800200 */
.L_x_31690:
        /* <DEDUP_REMOVED lines=9> */
.L_x_31694:
[----:B------:R-:W-:Y:S01]  /*40c0*/  MOV R11, R26 ;  /* 0x0000001a000b7202 */ /* 0x000fe20000000f00 */
[----:B------:R-:W-:Y:S02]  /*40d0*/  IMAD.MOV.U32 R13, RZ, RZ, R28 ;  /* 0x000000ffff0d7224 */ /* 0x000fe400078e001c */
[----:B------:R-:W-:Y:S02]  /*40e0*/  IMAD.MOV.U32 R26, RZ, RZ, R17 ;  /* 0x000000ffff1a7224 */ /* 0x000fe400078e0011 */
[----:B------:R-:W-:-:S07]  /*40f0*/  IMAD.MOV.U32 R28, RZ, RZ, R5 ;  /* 0x000000ffff1c7224 */ /* 0x000fce00078e0005 */
.L_x_31695:
[----:B------:R-:W-:Y:S05]  /*4100*/  BSYNC.RECONVERGENT B1 ;  /* 0x0000000000017941 */ /* 0x000fea0003800200 */
.L_x_31693:
        /* <DEDUP_REMOVED lines=9> */
.L_x_31697:
[----:B------:R-:W-:Y:S02]  /*41a0*/  IMAD.MOV.U32 R2, RZ, RZ, R11 ;  /* 0x000000ffff027224 */ /* 0x000fe400078e000b */
[----:B------:R-:W-:Y:S02]  /*41b0*/  IMAD.MOV.U32 R5, RZ, RZ, R13 ;  /* 0x000000ffff057224 */ /* 0x000fe400078e000d */
[----:B------:R-:W-:Y:S02]  /*41c0*/  IMAD.MOV.U32 R11, RZ, RZ, R16 ;  /* 0x000000ffff0b7224 */ /* 0x000fe400078e0010 */
[----:B------:R-:W-:-:S07]  /*41d0*/  IMAD.MOV.U32 R13, RZ, RZ, R4 ;  /* 0x000000ffff0d7224 */ /* 0x000fce00078e0004 */
.L_x_31698:
[----:B------:R-:W-:Y:S05]  /*41e0*/  BSYNC.RECONVERGENT B1 ;  /* 0x0000000000017941 */ /* 0x000fea0003800200 */
.L_x_31696:
        /* <DEDUP_REMOVED lines=16> */
.L_x_31700:
[----:B------:R-:W-:Y:S01]  /*42f0*/  IMAD.MOV.U32 R4, RZ, RZ, R7 ;  /* 0x000000ffff047224 */ /* 0x000fe200078e0007 */
[----:B------:R-:W-:Y:S01]  /*4300*/  MOV R6, R3 ;  /* 0x0000000300067202 */ /* 0x000fe20000000f00 */
[----:B------:R-:W-:Y:S02]  /*4310*/  IMAD.MOV.U32 R7, RZ, RZ, R26 ;  /* 0x000000ffff077224 */ /* 0x000fe400078e001a */
[----:B------:R-:W-:-:S07]  /*4320*/  IMAD.MOV.U32 R3, RZ, RZ, R28 ;  /* 0x000000ffff037224 */ /* 0x000fce00078e001c */
.L_x_31701:
[----:B------:R-:W-:Y:S05]  /*4330*/  BSYNC.RECONVERGENT B1 ;  /* 0x0000000000017941 */ /* 0x000fea0003800200 */
.L_x_31699:
        /* <DEDUP_REMOVED lines=9> */
.L_x_31703:
[----:B------:R-:W-:Y:S01]  /*43d0*/  MOV R15, R4 ;  /* 0x00000004000f7202 */ /* 0x000fe20000000f00 */
[----:B------:R-:W-:Y:S02]  /*43e0*/  IMAD.MOV.U32 R14, RZ, RZ, R6 ;  /* 0x000000ffff0e7224 */ /* 0x000fe400078e0006 */
[----:B------:R-:W-:Y:S02]  /*43f0*/  IMAD.MOV.U32 R4, RZ, RZ, R11 ;  /* 0x000000ffff047224 */ /* 0x000fe400078e000b */
[----:B------:R-:W-:-:S07]  /*4400*/  IMAD.MOV.U32 R6, RZ, RZ, R13 ;  /* 0x000000ffff067224 */ /* 0x000fce00078e000d */
.L_x_31704:
[----:B------:R-:W-:Y:S05]  /*4410*/  BSYNC.RECONVERGENT B1 ;  /* 0x0000000000017941 */ /* 0x000fea0003800200 */
.L_x_31702:
        /* <DEDUP_REMOVED lines=9> */
.L_x_31706:
[----:B------:R-:W-:Y:S02]  /*44b0*/  IMAD.MOV.U32 R11, RZ, RZ, R15 ;  /* 0x000000ffff0b7224 */ /* 0x000fe400078e000f */
[----:B------:R-:W-:Y:S02]  /*44c0*/  IMAD.MOV.U32 R13, RZ, RZ, R14 ;  /* 0x000000ffff0d7224 */ /* 0x000fe400078e000e */
[----:B------:R-:W-:Y:S02]  /*44d0*/  IMAD.MOV.U32 R15, RZ, RZ, R2 ;  /* 0x000000ffff0f7224 */ /* 0x000fe400078e0002 */
[----:B------:R-:W-:-:S07]  /*44e0*/  IMAD.MOV.U32 R14, RZ, RZ, R5 ;  /* 0x000000ffff0e7224 */ /* 0x000fce00078e0005 */
.L_x_31707:
[----:B------:R-:W-:Y:S05]  /*44f0*/  BSYNC.RECONVERGENT B1 ;  /* 0x0000000000017941 */ /* 0x000fea0003800200 */
.L_x_31705:
        /* <DEDUP_REMOVED lines=16> */
.L_x_31709:
[----:B------:R-:W-:Y:S01]  /*4600*/  IMAD.MOV.U32 R12, RZ, RZ, R7 ;  /* 0x000000ffff0c7224 */ /* 0x000fe200078e0007 */
[----:B------:R-:W-:Y:S01]  /*4610*/  MOV R5, R3 ;  /* 0x0000000300057202 */ /* 0x000fe20000000f00 */
[----:B------:R-:W-:Y:S02]  /*4620*/  IMAD.MOV.U32 R7, RZ, RZ, R4 ;  /* 0x000000ffff077224 */ /* 0x000fe400078e0004 */
[----:B------:R-:W-:-:S07]  /*4630*/  IMAD.MOV.U32 R3, RZ, RZ, R6 ;  /* 0x000000ffff037224 */ /* 0x000fce00078e0006 */
.L_x_31710:
[----:B------:R-:W-:Y:S05]  /*4640*/  BSYNC.RECONVERGENT B1 ;  /* 0x0000000000017941 */ /* 0x000fea0003800200 */
.L_x_31708:
        /* <DEDUP_REMOVED lines=9> */
.L_x_31712:
[----:B------:R-:W-:Y:S01]  /*46e0*/  MOV R17, R12 ;  /* 0x0000000c00117202 */ /* 0x000fe20000000f00 */
[----:B------:R-:W-:Y:S02]  /*46f0*/  IMAD.MOV.U32 R19, RZ, RZ, R5 ;  /* 0x000000ffff137224 */ /* 0x000fe400078e0005 */
[----:B------:R-:W-:Y:S02]  /*4700*/  IMAD.MOV.U32 R12, RZ, RZ, R15 ;  /* 0x000000ffff0c7224 */ /* 0x000fe400078e000f */
[----:B------:R-:W-:-:S07]  /*4710*/  IMAD.MOV.U32 R5, RZ, RZ, R14 ;  /* 0x000000ffff057224 */ /* 0x000fce00078e000e */
.L_x_31713:
[----:B------:R-:W-:Y:S05]  /*4720*/  BSYNC.RECONVERGENT B1 ;  /* 0x0000000000017941 */ /* 0x000fea0003800200 */
.L_x_31711:
        /* <DEDUP_REMOVED lines=9> */
.L_x_31715:
[----:B------:R-:W-:Y:S02]  /*47c0*/  IMAD.MOV.U32 R16, RZ, RZ, R17 ;  /* 0x000000ffff107224 */ /* 0x000fe400078e0011 */
[----:B------:R-:W-:Y:S02]  /*47d0*/  IMAD.MOV.U32 R4, RZ, RZ, R19 ;  /* 0x000000ffff047224 */ /* 0x000fe400078e0013 */
[----:B------:R-:W-:Y:S02]  /*47e0*/  IMAD.MOV.U32 R17, RZ, RZ, R11 ;  /* 0x000000ffff117224 */ /* 0x000fe400078e000b */
[----:B------:R-:W-:-:S07]  /*47f0*/  IMAD.MOV.U32 R19, RZ, RZ, R13 ;  /* 0x000000ffff137224 */ /* 0x000fce00078e000d */
.L_x_31716:
[----:B------:R-:W-:Y:S05]  /*4800*/  BSYNC.RECONVERGENT B1 ;  /* 0x0000000000017941 */ /* 0x000fea0003800200 */
.L_x_31714:
        /* <DEDUP_REMOVED lines=16> */
.L_x_31718:
[----:B------:R-:W-:Y:S01]  /*4910*/  IMAD.MOV.U32 R6, RZ, RZ, R7 ;  /* 0x000000ffff067224 */ /* 0x000fe200078e0007 */
[----:B------:R-:W-:Y:S01]  /*4920*/  MOV R2, R3 ;  /* 0x0000000300027202 */ /* 0x000fe20000000f00 */
[----:B------:R-:W-:Y:S02]  /*4930*/  IMAD.MOV.U32 R7, RZ, RZ, R12 ;  /* 0x000000ffff077224 */ /* 0x000fe400078e000c */
[----:B------:R-:W-:-:S07]  /*4940*/  IMAD.MOV.U32 R3, RZ, RZ, R5 ;  /* 0x000000ffff037224 */ /* 0x000fce00078e0005 */
.L_x_31719:
[----:B------:R-:W-:Y:S05]  /*4950*/  BSYNC.RECONVERGENT B1 ;  /* 0x0000000000017941 */ /* 0x000fea0003800200 */
.L_x_31717:
        /* <DEDUP_REMOVED lines=9> */
.L_x_31721:
[----:B------:R-:W-:Y:S01]  /*49f0*/  MOV R11, R6 ;  /* 0x00000006000b7202 */ /* 0x000fe20000000f00 */
[----:B------:R-:W-:Y:S02]  /*4a00*/  IMAD.MOV.U32 R13, RZ, RZ, R2 ;  /* 0x000000ffff0d7224 */ /* 0x000fe400078e0002 */
[----:B------:R-:W-:Y:S02]  /*4a10*/  IMAD.MOV.U32 R6, RZ, RZ, R17 ;  /* 0x000000ffff067224 */ /* 0x000fe400078e0011 */
[----:B------:R-:W-:-:S07]  /*4a20*/  IMAD.MOV.U32 R2, RZ, RZ, R19 ;  /* 0x000000ffff027224 */ /* 0x000fce00078e0013 */
.L_x_31722:
[----:B------:R-:W-:Y:S05]  /*4a30*/  BSYNC.RECONVERGENT B1 ;  /* 0x0000000000017941 */ /* 0x000fea0003800200 */
.L_x_31720:
        /* <DEDUP_REMOVED lines=9> */
.L_x_31723:
[----:B------:R-:W-:Y:S01]  /*4ad0*/  IMAD.MOV.U32 R5, RZ, RZ, R4 ;  /* 0x000000ffff057224 */ /* 0x000fe200078e0004 */
[----:B------:R-:W-:Y:S01]  /*4ae0*/  MOV R4, R13 ;  /* 0x0000000d00047202 */ /* 0x000fe20000000f00 */
[----:B------:R-:W-:Y:S02]  /*4af0*/  IMAD.MOV.U32 R17, RZ, RZ, R16 ;  /* 0x000000ffff117224 */ /* 0x000fe400078e0010 */
[----:B------:R-:W-:Y:S02]  /*4b00*/  IMAD.MOV.U32 R19, RZ, RZ, R8 ;  /* 0x000000ffff137224 */ /* 0x000fe400078e0008 */
[----:B------:R-:W-:-:S07]  /*4b10*/  IMAD.MOV.U32 R16, RZ, RZ, R11 ;  /* 0x000000ffff107224 */ /* 0x000fce00078e000b */
.L_x_31689:
[----:B------:R-:W-:Y:S05]  /*4b20*/  BSYNC.RECONVERGENT B0 ;  /* 0x0000000000007941 */ /* 0x000fea0003800200 */
.L_x_31688:
        /* <DEDUP_REMOVED lines=33> */
[-C--:B------:R-:W-:Y:S01]  /*4d40*/  FSETP.NEU.FTZ.AND P0, PT, R3, R2.reuse, PT ;  /* 0x000000020300720b */ /* 0x080fe20003f1d000 */
[----:B------:R-:W-:Y:S01]  /*4d50*/  IMAD.MOV.U32 R26, RZ, RZ, R6 ;  /* 0x000000ffff1a7224 */ /* 0x000fe200078e0006 */
[----:B------:R-:W-:Y:S02]  /*4d60*/  MOV R28, R2 ;  /* 0x00000002001c7202 */ /* 0x000fe40000000f00 */
[----:B------:R-:W-:-:S13]  /*4d70*/  ISETP.GE.OR P0, PT, R7, R6, P0 ;  /* 0x000000060700720c */ /* 0x000fda0000706670 */
[----:B------:R-:W-:Y:S05]  /*4d80*/  @P0 BRA `(.L_x_31728) ;  /* 0x0000000000100947 */ /* 0x000fea0003800000 */
.L_x_31727:
[----:B------:R-:W-:Y:S02]  /*4d90*/  IMAD.MOV.U32 R26, RZ, RZ, R7 ;  /* 0x000000ffff1a7224 */ /* 0x000fe400078e0007 */
[----:B------:R-:W-:Y:S02]  /*4da0*/  IMAD.MOV.U32 R28, RZ, RZ, R3 ;  /* 0x000000ffff1c7224 */ /* 0x000fe400078e0003 */
[----:B------:R-:W-:Y:S02]  /*4db0*/  IMAD.MOV.U32 R7, RZ, RZ, R6 ;  /* 0x000000ffff077224 */ /* 0x000fe400078e0006 */
[----:B------:R-:W-:-:S07]  /*4dc0*/  IMAD.MOV.U32 R3, RZ, RZ, R2 ;  /* 0x000000ffff037224 */ /* 0x000fce00078e0002 */
.L_x_31728:
[----:B------:R-:W-:Y:S05]  /*4dd0*/  BSYNC.RECONVERGENT B1 ;  /* 0x0000000000017941 */ /* 0x000fea0003800200 */
.L_x_31726:
        /* <DEDUP_REMOVED lines=9> */
.L_x_31730:
[----:B------:R-:W-:Y:S02]  /*4e70*/  IMAD.MOV.U32 R11, RZ, RZ, R26 ;  /* 0x000000ffff0b7224 */ /* 0x000fe400078e001a */
[----:B------:R-:W-:Y:S01]  /*4e80*/  IMAD.MOV.U32 R13, RZ, RZ, R28 ;  /* 0x000000ffff0d7224 */ /* 0x000fe200078e001c */
[----:B------:R-:W-:Y:S01]  /*4e90*/  MOV R28, R5 ;  /* 0x00000005001c7202 */ /* 0x000fe20000000f00 */
[----:B------:R-:W-:-:S07]  /*4ea0*/  IMAD.MOV.U32 R26, RZ, RZ, R17 ;  /* 0x000000ffff1a7224 */ /* 0x000fce00078e0011 */
.L_x_31731:
[----:B------:R-:W-:Y:S05]  /*4eb0*/  BSYNC.RECONVERGENT B1 ;  /* 0x0000000000017941 */ /* 0x000fea0003800200 */
.L_x_31729:
        /* <DEDUP_REMOVED lines=9> */
.L_x_31733:
[----:B------:R-:W-:Y:S01]  /*4f50*/  IMAD.MOV.U32 R2, RZ, RZ, R11 ;  /* 0x000000ffff027224 */ /* 0x000fe200078e000b */
[----:B------:R-:W-:Y:S01]  /*4f60*/  MOV R11, R16 ;  /* 0x00000010000b7202 */ /* 0x000fe20000000f00 */
[----:B------:R-:W-:Y:S02]  /*4f70*/  IMAD.MOV.U32 R5, RZ, RZ, R13 ;  /* 0x000000ffff057224 */ /* 0x000fe400078e000d */
[----:B------:R-:W-:-:S07]  /*4f80*/  IMAD.MOV.U32 R13, RZ, RZ, R4 ;  /* 0x000000ffff0d7224 */ /* 0x000fce00078e0004 */
.L_x_31734:
[----:B------:R-:W-:Y:S05]  /*4f90*/  BSYNC.RECONVERGENT B1 ;  /* 0x0000000000017941 */ /* 0x000fea0003800200 */
.L_x_31732:
        /* <DEDUP_REMOVED lines=16> */
.L_x_31736:
[----:B------:R-:W-:Y:S02]  /*50a0*/  IMAD.MOV.U32 R4, RZ, RZ, R7 ;  /* 0x000000ffff047224 */ /* 0x000fe400078e0007 */
[----:B------:R-:W-:Y:S02]  /*50b0*/  IMAD.MOV.U32 R6, RZ, RZ, R3 ;  /* 0x000000ffff067224 */ /* 0x000fe400078e0003 */
[----:B------:R-:W-:Y:S02]  /*50c0*/  IMAD.MOV.U32 R7, RZ, RZ, R26 ;  /* 0x000000ffff077224 */ /* 0x000fe400078e001a */
[----:B------:R-:W-:-:S07]  /*50d0*/  IMAD.MOV.U32 R3, RZ, RZ, R28 ;  /* 0x000000ffff037224 */ /* 0x000fce00078e001c */
.L_x_31737:
[----:B------:R-:W-:Y:S05]  /*50e0*/  BSYNC.RECONVERGENT B1 ;  /* 0x0000000000017941 */ /* 0x000fea0003800200 */
.L_x_31735:
        /* <DEDUP_REMOVED lines=9> */
.L_x_31739:
[----:B------:R-:W-:Y:S02]  /*5180*/  IMAD.MOV.U32 R15, RZ, RZ, R4 ;  /* 0x000000ffff0f7224 */ /* 0x000fe400078e0004 */
[----:B------:R-:W-:Y:S01]  /*5190*/  IMAD.MOV.U32 R14, RZ, RZ, R6 ;  /* 0x000000ffff0e7224 */ /* 0x000fe200078e0006 */
[----:B------:R-:W-:Y:S01]  /*51a0*/  MOV R6, R13 ;  /* 0x0000000d00067202 */ /* 0x000fe20000000f00 */
[----:B------:R-:W-:-:S07]  /*51b0*/  IMAD.MOV.U32 R4, RZ, RZ, R11 ;  /* 0x000000ffff047224 */ /* 0x000fce00078e000b */
.L_x_31740:
[----:B------:R-:W-:Y:S05]  /*51c0*/  BSYNC.RECONVERGENT B1 ;  /* 0x0000000000017941 */ /* 0x000fea0003800200 */
.L_x_31738:
        /* <DEDUP_REMOVED lines=9> */
.L_x_31742:
[----:B------:R-:W-:Y:S01]  /*5260*/  IMAD.MOV.U32 R11, RZ, RZ, R15 ;  /* 0x000000ffff0b7224 */ /* 0x000fe200078e000f */
[----:B------:R-:W-:Y:S01]  /*5270*/  MOV R15, R2 ;  /* 0x00000002000f7202 */ /* 0x000fe20000000f00 */
[----:B------:R-:W-:Y:S02]  /*5280*/  IMAD.MOV.U32 R13, RZ, RZ, R14 ;  /* 0x000000ffff0d7224 */ /* 0x000fe400078e000e */
[----:B------:R-:W-:-:S07]  /*5290*/  IMAD.MOV.U32 R14, RZ, RZ, R5 ;  /* 0x000000ffff0e7224 */ /* 0x000fce00078e0005 */
.L_x_31743:
[----:B------:R-:W-:Y:S05]  /*52a0*/  BSYNC.RECONVERGENT B1 ;  /* 0x0000000000017941 */ /* 0x000fea0003800200 */
.L_x_31741:
        /* <DEDUP_REMOVED lines=16> */
.L_x_31745:
[----:B------:R-:W-:Y:S02]  /*53b0*/  IMAD.MOV.U32 R12, RZ, RZ, R7 ;  /* 0x000000ffff0c7224 */ /* 0x000fe400078e0007 */
[----:B------:R-:W-:Y:S02]  /*53c0*/  IMAD.MOV.U32 R5, RZ, RZ, R3 ;  /* 0x000000ffff057224 */ /* 0x000fe400078e0003 */
[----:B------:R-:W-:Y:S02]  /*53d0*/  IMAD.MOV.U32 R7, RZ, RZ, R4 ;  /* 0x000000ffff077224 */ /* 0x000fe400078e0004 */
[----:B------:R-:W-:-:S07]  /*53e0*/  IMAD.MOV.U32 R3, RZ, RZ, R6 ;  /* 0x000000ffff037224 */ /* 0x000fce00078e0006 */
.L_x_31746:
[----:B------:R-:W-:Y:S05]  /*53f0*/  BSYNC.RECONVERGENT B1 ;  /* 0x0000000000017941 */ /* 0x000fea0003800200 */
.L_x_31744:
        /* <DEDUP_REMOVED lines=9> */
.L_x_31748:
[----:B------:R-:W-:Y:S02]  /*5490*/  IMAD.MOV.U32 R17, RZ, RZ, R12 ;  /* 0x000000ffff117224 */ /* 0x000fe400078e000c */
[----:B------:R-:W-:Y:S01]  /*54a0*/  IMAD.MOV.U32 R19, RZ, RZ, R5 ;  /* 0x000000ffff137224 */ /* 0x000fe200078e0005 */
[----:B------:R-:W-:Y:S01]  /*54b0*/  MOV R5, R14 ;  /* 0x0000000e00057202 */ /* 0x000fe20000000f00 */
[----:B------:R-:W-:-:S07]  /*54c0*/  IMAD.MOV.U32 R12, RZ, RZ, R15 ;  /* 0x000000ffff0c7224 */ /* 0x000fce00078e000f */
.L_x_31749:
[----:B------:R-:W-:Y:S05]  /*54d0*/  BSYNC.RECONVERGENT B1 ;  /* 0x0000000000017941 */ /* 0x000fea0003800200 */
.L_x_31747:
        /* <DEDUP_REMOVED lines=9> */
.L_x_31751:
[----:B------:R-:W-:Y:S01]  /*5570*/  IMAD.MOV.U32 R16, RZ, RZ, R17 ;  /* 0x000000ffff107224 */ /* 0x000fe200078e0011 */
[----:B------:R-:W-:Y:S01]  /*5580*/  MOV R17, R11 ;  /* 0x0000000b00117202 */ /* 0x000fe20000000f00 */
[----:B------:R-:W-:Y:S02]  /*5590*/  IMAD.MOV.U32 R4, RZ, RZ, R19 ;  /* 0x000000ffff047224 */ /* 0x000fe400078e0013 */
[----:B------:R-:W-:-:S07]  /*55a0*/  IMAD.MOV.U32 R19, RZ, RZ, R13 ;  /* 0x000000ffff137224 */ /* 0x000fce00078e000d */
.L_x_31752:
[----:B------:R-:W-:Y:S05]  /*55b0*/  BSYNC.RECONVERGENT B1 ;  /* 0x0000000000017941 */ /* 0x000fea0003800200 */
.L_x_31750:
        /* <DEDUP_REMOVED lines=16> */
.L_x_31754:
[----:B------:R-:W-:Y:S02]  /*56c0*/  IMAD.MOV.U32 R6, RZ, RZ, R7 ;  /* 0x000000ffff067224 */ /* 0x000fe400078e0007 */
[----:B------:R-:W-:Y:S02]  /*56d0*/  IMAD.MOV.U32 R2, RZ, RZ, R3 ;  /* 0x000000ffff027224 */ /* 0x000fe400078e0003 */
[----:B------:R-:W-:Y:S02]  /*56e0*/  IMAD.MOV.U32 R7, RZ, RZ, R12 ;  /* 0x000000ffff077224 */ /* 0x000fe400078e000c */
[----:B------:R-:W-:-:S07]  /*56f0*/  IMAD.MOV.U32 R3, RZ, RZ, R5 ;  /* 0x000000ffff037224 */ /* 0x000fce00078e0005 */
.L_x_31755:
[----:B------:R-:W-:Y:S05]  /*5700*/  BSYNC.RECONVERGENT B1 ;  /* 0x0000000000017941 */ /* 0x000fea0003800200 */
.L_x_31753:
        /* <DEDUP_REMOVED lines=9> */
.L_x_31757:
[----:B------:R-:W-:Y:S02]  /*57a0*/  IMAD.MOV.U32 R11, RZ, RZ, R6 ;  /* 0x000000ffff0b7224 */ /* 0x000fe400078e0006 */
[----:B------:R-:W-:Y:S01]  /*57b0*/  IMAD.MOV.U32 R13, RZ, RZ, R2 ;  /* 0x000000ffff0d7224 */ /* 0x000fe200078e0002 */
[----:B------:R-:W-:Y:S01]  /*57c0*/  MOV R2, R19 ;  /* 0x0000001300027202 */ /* 0x000fe20000000f00 */
[----:B------:R-:W-:-:S07]  /*57d0*/  IMAD.MOV.U32 R6, RZ, RZ, R17 ;  /* 0x000000ffff067224 */ /* 0x000fce00078e0011 */
.L_x_31758:
[----:B------:R-:W-:Y:S05]  /*57e0*/  BSYNC.RECONVERGENT B1 ;  /* 0x0000000000017941 */ /* 0x000fea0003800200 */
.L_x_31756:
        /* <DEDUP_REMOVED lines=9> */
.L_x_31759:
[----:B------:R-:W-:Y:S01]  /*5880*/  IMAD.MOV.U32 R5, RZ, RZ, R4 ;  /* 0x000000ffff057224 */ /* 0x000fe200078e0004 */
[----:B------:R-:W-:Y:S01]  /*5890*/  MOV R17, R16 ;  /* 0x0000001000117202 */ /* 0x000fe20000000f00 */
[----:B------:R-:W-:Y:S02]  /*58a0*/  IMAD.MOV.U32 R19, RZ, RZ, R8 ;  /* 0x000000ffff137224 */ /* 0x000fe400078e0008 */
[----:B------:R-:W-:Y:S02]  /*58b0*/  IMAD.MOV.U32 R4, RZ, RZ, R13 ;  /* 0x000000ffff047224 */ /* 0x000fe400078e000d */
[----:B------:R-:W-:-:S07]  /*58c0*/  IMAD.MOV.U32 R16, RZ, RZ, R11 ;  /* 0x000000ffff107224 */ /* 0x000fce00078e000b */
.L_x_31725:
[----:B------:R-:W-:Y:S05]  /*58d0*/  BSYNC.RECONVERGENT B0 ;  /* 0x0000000000007941 */ /* 0x000fea0003800200 */
.L_x_31724:
        /* <DEDUP_REMOVED lines=25> */
[----:B------:R-:W-:Y:S02]  /*5a70*/  FSEL R11, R18, R15, P2 ;  /* 0x0000000f120b7208 */ /* 0x000fe40001000000 */
[----:B------:R-:W-:Y:S02]  /*5a80*/  FSEL R18, R15, R18, P2 ;  /* 0x000000120f127208 */ /* 0x000fe40001000000 */
[----:B------:R-:W-:Y:S01]  /*5a90*/  FSETP.GT.FTZ.AND P1, PT, R3, R2, PT ;  /* 0x000000020300720b */ /* 0x000fe20003f34000 */
[----:B------:R-:W0:Y:S01]  /*5aa0*/  MUFU.EX2 R13, R13 ;  /* 0x0000000d000d7308 */ /* 0x000e220000000800 */
[----:B------:R-:W-:Y:S02]  /*5ab0*/  @!P0 MOV R7, R26 ;  /* 0x0000001a00078202 */ /* 0x000fe40000000f00 */
        /* <DEDUP_REMOVED lines=8> */
.L_x_31763:
[----:B------:R-:W-:Y:S01]  /*5b40*/  IMAD.MOV.U32 R26, RZ, RZ, R7 ;  /* 0x000000ffff1a7224 */ /* 0x000fe200078e0007 */
[----:B------:R-:W-:Y:S01]  /*5b50*/  MOV R7, R6 ;  /* 0x0000000600077202 */ /* 0x000fe20000000f00 */
[----:B------:R-:W-:Y:S02]  /*5b60*/  IMAD.MOV.U32 R28, RZ, RZ, R3 ;  /* 0x000000ffff1c7224 */ /* 0x000fe400078e0003 */
[----:B------:R-:W-:-:S07]  /*5b70*/  IMAD.MOV.U32 R3, RZ, RZ, R2 ;  /* 0x000000ffff037224 */ /* 0x000fce00078e0002 */
.L_x_31764:
[----:B------:R-:W-:Y:S05]  /*5b80*/  BSYNC.RECONVERGENT B1 ;  /* 0x0000000000017941 */ /* 0x000fea0003800200 */
.L_x_31762:
        /* <DEDUP_REMOVED lines=9> */
.L_x_31766:
[----:B------:R-:W-:Y:S01]  /*5c20*/  IMAD.MOV.U32 R11, RZ, RZ, R26 ;  /* 0x000000ffff0b7224 */ /* 0x000fe200078e001a */
[----:B------:R-:W-:Y:S01]  /*5c30*/  MOV R13, R28 ;  /* 0x0000001c000d7202 */ /* 0x000fe20000000f00 */
[----:B------:R-:W-:Y:S02]  /*5c40*/  IMAD.MOV.U32 R26, RZ, RZ, R17 ;  /* 0x000000ffff1a7224 */ /* 0x000fe400078e0011 */
[----:B------:R-:W-:-:S07]  /*5c50*/  IMAD.MOV.U32 R28, RZ, RZ, R5 ;  /* 0x000000ffff1c7224 */ /* 0x000fce00078e0005 */
.L_x_31767:
[----:B------:R-:W-:Y:S05]  /*5c60*/  BSYNC.RECONVERGENT B1 ;  /* 0x0000000000017941 */ /* 0x000fea0003800200 */
.L_x_31765:
        /* <DEDUP_REMOVED lines=9> */
.L_x_31769:
[----:B------:R-:W-:Y:S01]  /*5d00*/  MOV R2, R11 ;  /* 0x0000000b00027202 */ /* 0x000fe20000000f00 */
[----:B------:R-:W-:Y:S02]  /*5d10*/  IMAD.MOV.U32 R5, RZ, RZ, R13 ;  /* 0x000000ffff057224 */ /* 0x000fe400078e000d */
[----:B------:R-:W-:Y:S02]  /*5d20*/  IMAD.MOV.U32 R11, RZ, RZ, R16 ;  /* 0x000000ffff0b7224 */ /* 0x000fe400078e0010 */
[----:B------:R-:W-:-:S07]  /*5d30*/  IMAD.MOV.U32 R13, RZ, RZ, R4 ;  /* 0x000000ffff0d7224 */ /* 0x000fce00078e0004 */
.L_x_31770:
[----:B------:R-:W-:Y:S05]  /*5d40*/  BSYNC.RECONVERGENT B1 ;  /* 0x0000000000017941 */ /* 0x000fea0003800200 */
.L_x_31768:
[CC--:B------:R-:W-:Y:S01]  /*5d50*/  FSETP.GEU.FTZ.AND P0, PT, R3.reuse, R14.reuse, PT ;  /* 0x0000000e0300720b */ /* 0x0c0fe20003f1e000 */
[----:B------:R-:W-:Y:S01]  /*5d60*/  BSSY.RECONVERGENT B1, `(.L_x_31771) ;  /* 0x0000013000017945 */ /* 0x000fe20003800200 */
[----:B------:R-:W-:Y:S02]  /*5d70*/  FSETP.NEU.FTZ.AND P1, PT, R3, R14, PT ;  /* 0x0000000e0300720b */ /* 0x000fe40003f3d000 */
[----:B------:R-:W-:Y:S02]  /*5d80*/  ISETP.EQ.OR P0, PT, R7, -0x1, !P0 ;  /* 0xffffffff0700780c */ /* 0x000fe40004702670 */
[----:B------:R-:W-:-:S04]  /*5d90*/  ISETP.GE.OR P1, PT, R24, R7, P1 ;  /* 0x000000071800720c */ /* 0x000fc80000f26670 */
        /* <DEDUP_REMOVED lines=11> */
.L_x_31772:
[----:B------:R-:W-:Y:S01]  /*5e50*/  IMAD.MOV.U32 R4, RZ, RZ, R7 ;  /* 0x000000ffff047224 */ /* 0x000fe200078e0007 */
[----:B------:R-:W-:Y:S01]  /*5e60*/  MOV R7, R26 ;  /* 0x0000001a00077202 */ /* 0x000fe20000000f00 */
[----:B------:R-:W-:Y:S02]  /*5e70*/  IMAD.MOV.U32 R6, RZ, RZ, R3 ;  /* 0x000000ffff067224 */ /* 0x000fe400078e0003 */
[----:B------:R-:W-:-:S07]  /*5e80*/  IMAD.MOV.U32 R3, RZ, RZ, R28 ;  /* 0x000000ffff037224 */ /* 0x000fce00078e001c */
.L_x_31773:
[----:B------:R-:W-:Y:S05]  /*5e90*/  BSYNC.RECONVERGENT B1 ;  /* 0x0000000000017941 */ /* 0x000fea0003800200 */
.L_x_31771:
        /* <DEDUP_REMOVED lines=9> */
.L_x_31775:
[----:B------:R-:W-:Y:S01]  /*5f30*/  IMAD.MOV.U32 R15, RZ, RZ, R4 ;  /* 0x000000ffff0f7224 */ /* 0x000fe200078e0004 */
[----:B------:R-:W-:Y:S01]  /*5f40*/  MOV R14, R6 ;  /* 0x00000006000e7202 */ /* 0x000fe20000000f00 */
[----:B------:R-:W-:Y:S02]  /*5f50*/  IMAD.MOV.U32 R4, RZ, RZ, R11 ;  /* 0x000000ffff047224 */ /* 0x000fe400078e000b */
[----:B------:R-:W-:-:S07]  /*5f60*/  IMAD.MOV.U32 R6, RZ, RZ, R13 ;  /* 0x000000ffff067224 */ /* 0x000fce00078e000d */
.L_x_31776:
[----:B------:R-:W-:Y:S05]  /*5f70*/  BSYNC.RECONVERGENT B1 ;  /* 0x0000000000017941 */ /* 0x000fea0003800200 */
.L_x_31774:
        /* <DEDUP_REMOVED lines=9> */
.L_x_31778:
[----:B------:R-:W-:Y:S01]  /*6010*/  MOV R11, R15 ;  /* 0x0000000f000b7202 */ /* 0x000fe20000000f00 */
[----:B------:R-:W-:Y:S02]  /*6020*/  IMAD.MOV.U32 R13, RZ, RZ, R14 ;  /* 0x000000ffff0d7224 */ /* 0x000fe400078e000e */
[----:B------:R-:W-:Y:S02]  /*6030*/  IMAD.MOV.U32 R15, RZ, RZ, R2 ;  /* 0x000000ffff0f7224 */ /* 0x000fe400078e0002 */
[----:B------:R-:W-:-:S07]  /*6040*/  IMAD.MOV.U32 R14, RZ, RZ, R5 ;  /* 0x000000ffff0e7224 */ /* 0x000fce00078e0005 */
.L_x_31779:
[----:B------:R-:W-:Y:S05]  /*6050*/  BSYNC.RECONVERGENT B1 ;  /* 0x0000000000017941 */ /* 0x000fea0003800200 */
.L_x_31777:
        /* <DEDUP_REMOVED lines=16> */
.L_x_31781:
[----:B------:R-:W-:Y:S01]  /*6160*/  IMAD.MOV.U32 R12, RZ, RZ, R7 ;  /* 0x000000ffff0c7224 */ /* 0x000fe200078e0007 */
[----:B------:R-:W-:Y:S01]  /*6170*/  MOV R7, R4 ;  /* 0x0000000400077202 */ /* 0x000fe20000000f00 */
[----:B------:R-:W-:Y:S02]  /*6180*/  IMAD.MOV.U32 R5, RZ, RZ, R3 ;  /* 0x000000ffff057224 */ /* 0x000fe400078e0003 */
[----:B------:R-:W-:-:S07]  /*6190*/  IMAD.MOV.U32 R3, RZ, RZ, R6 ;  /* 0x000000ffff037224 */ /* 0x000fce00078e0006 */
.L_x_31782:
[----:B------:R-:W-:Y:S05]  /*61a0*/  BSYNC.RECONVERGENT B1 ;  /* 0x0000000000017941 */ /* 0x000fea0003800200 */
.L_x_31780:
        /* <DEDUP_REMOVED lines=9> */
.L_x_31784:
[----:B------:R-:W-:Y:S01]  /*6240*/  IMAD.MOV.U32 R4, RZ, RZ, R12 ;  /* 0x000000ffff047224 */ /* 0x000fe200078e000c */
[----:B------:R-:W-:Y:S01]  /*6250*/  MOV R16, R5 ;  /* 0x0000000500107202 */ /* 0x000fe20000000f00 */
[----:B------:R-:W-:Y:S02]  /*6260*/  IMAD.MOV.U32 R12, RZ, RZ, R15 ;  /* 0x000000ffff0c7224 */ /* 0x000fe400078e000f */
[----:B------:R-:W-:-:S07]  /*6270*/  IMAD.MOV.U32 R5, RZ, RZ, R14 ;  /* 0x000000ffff057224 */ /* 0x000fce00078e000e */
.L_x_31785:
[----:B------:R-:W-:Y:S05]  /*6280*/  BSYNC.RECONVERGENT B1 ;  /* 0x0000000000017941 */ /* 0x000fea0003800200 */
.L_x_31783:
        /* <DEDUP_REMOVED lines=9> */
.L_x_31787:
[----:B------:R-:W-:Y:S01]  /*6320*/  MOV R14, R4 ;  /* 0x00000004000e7202 */ /* 0x000fe20000000f00 */
[----:B------:R-:W-:Y:S02]  /*6330*/  IMAD.MOV.U32 R22, RZ, RZ, R16 ;  /* 0x000000ffff167224 */ /* 0x000fe400078e0010 */
[----:B------:R-:W-:Y:S02]  /*6340*/  IMAD.MOV.U32 R4, RZ, RZ, R11 ;  /* 0x000000ffff047224 */ /* 0x000fe400078e000b */
[----:B------:R-:W-:-:S07]  /*6350*/  IMAD.MOV.U32 R16, RZ, RZ, R13 ;  /* 0x000000ffff107224 */ /* 0x000fce00078e000d */
.L_x_31788:
[----:B------:R-:W-:Y:S05]  /*6360*/  BSYNC.RECONVERGENT B1 ;  /* 0x0000000000017941 */ /* 0x000fea0003800200 */
.L_x_31786:
        /* <DEDUP_REMOVED lines=16> */
.L_x_31790:
[----:B------:R-:W-:Y:S01]  /*6470*/  IMAD.MOV.U32 R6, RZ, RZ, R7 ;  /* 0x000000ffff067224 */ /* 0x000fe200078e0007 */
[----:B------:R-:W-:Y:S01]  /*6480*/  MOV R7, R12 ;  /* 0x0000000c00077202 */ /* 0x000fe20000000f00 */
[----:B------:R-:W-:Y:S02]  /*6490*/  IMAD.MOV.U32 R2, RZ, RZ, R3 ;  /* 0x000000ffff027224 */ /* 0x000fe400078e0003 */
[----:B------:R-:W-:-:S07]  /*64a0*/  IMAD.MOV.U32 R3, RZ, RZ, R5 ;  /* 0x000000ffff037224 */ /* 0x000fce00078e0005 */
.L_x_31791:
[----:B------:R-:W-:Y:S05]  /*64b0*/  BSYNC.RECONVERGENT B1 ;  /* 0x0000000000017941 */ /* 0x000fea0003800200 */
.L_x_31789:
        /* <DEDUP_REMOVED lines=9> */
.L_x_31793:
[----:B------:R-:W-:Y:S01]  /*6550*/  IMAD.MOV.U32 R17, RZ, RZ, R6 ;  /* 0x000000ffff117224 */ /* 0x000fe200078e0006 */
[----:B------:R-:W-:Y:S01]  /*6560*/  MOV R5, R2 ;  /* 0x0000000200057202 */ /* 0x000fe20000000f00 */
[----:B------:R-:W-:Y:S02]  /*6570*/  IMAD.MOV.U32 R6, RZ, RZ, R4 ;  /* 0x000000ffff067224 */ /* 0x000fe400078e0004 */
[----:B------:R-:W-:-:S07]  /*6580*/  IMAD.MOV.U32 R2, RZ, RZ, R16 ;  /* 0x000000ffff027224 */ /* 0x000fce00078e0010 */
.L_x_31794:
[----:B------:R-:W-:Y:S05]  /*6590*/  BSYNC.RECONVERGENT B1 ;  /* 0x0000000000017941 */ /* 0x000fea0003800200 */
.L_x_31792:
        /* <DEDUP_REMOVED lines=9> */
.L_x_31796:
[----:B------:R-:W-:Y:S01]  /*6630*/  MOV R16, R17 ;  /* 0x0000001100107202 */ /* 0x000fe20000000f00 */
[----:B------:R-:W-:Y:S02]  /*6640*/  IMAD.MOV.U32 R4, RZ, RZ, R5 ;  /* 0x000000ffff047224 */ /* 0x000fe400078e0005 */
[----:B------:R-:W-:Y:S02]  /*6650*/  IMAD.MOV.U32 R17, RZ, RZ, R14 ;  /* 0x000000ffff117224 */ /* 0x000fe400078e000e */
[----:B------:R-:W-:-:S07]  /*6660*/  IMAD.MOV.U32 R5, RZ, RZ, R22 ;  /* 0x000000ffff057224 */ /* 0x000fce00078e0016 */
.L_x_31797:
[----:B------:R-:W-:Y:S05]  /*6670*/  BSYNC.RECONVERGENT B1 ;  /* 0x0000000000017941 */ /* 0x000fea0003800200 */
.L_x_31795:
[----:B------:R-:W-:Y:S01]  /*6680*/  ISETP.NE.AND P0, PT, R9, RZ, PT ;  /* 0x000000ff0900720c */ /* 0x000fe20003f05270 */
[----:B------:R-:W-:-:S12]  /*6690*/  IMAD.MOV.U32 R19, RZ, RZ, R8 ;  /* 0x000000ffff137224 */ /* 0x000fd800078e0008 */
        /* <DEDUP_REMOVED lines=11> */
[----:B------:R1:W-:Y:S02]  /*6750*/  STS.64 [R10+0x28], R2 ;  /* 0x000028020a007388 */ /* 0x0003e40000000a00 */
.L_x_31761:
[----:B------:R-:W-:Y:S05]  /*6760*/  BSYNC.RECONVERGENT B0 ;  /* 0x0000000000007941 */ /* 0x000fea0003800200 */
.L_x_31760:
[----:B------:R-:W-:Y:S01]  /*6770*/  BAR.SYNC.DEFER_BLOCKING 0x0 ;  /* 0x0000000000007b1d */ /* 0x000fe20000010000 */
[----:B------:R-:W-:-:S05]  /*6780*/  ISETP.NE.AND P2, PT, R21, RZ, PT ;  /* 0x000000ff1500720c */ /* 0x000fca0003f45270 */
[----:B------:R-:W-:Y:S08]  /*6790*/  BSSY.RECONVERGENT B0, `(.L_x_31798) ;  /* 0x00000d5000007945 */ /* 0x000ff00003800200 */
[----:B------:R-:W-:Y:S05]  /*67a0*/  @P2 BRA `(.L_x_31799) ;  /* 0x0000000c004c2947 */ /* 0x000fea0003800000 */
[----:B------:R-:W3:Y:S01]  /*67b0*/  S2UR UR5, SR_CgaCtaId ;  /* 0x00000000000579c3 */ /* 0x000ee20000008800 */
[----:B------:R-:W-:Y:S01]  /*67c0*/  UMOV UR4, 0x400 ;  /* 0x0000040000047882 */ /* 0x000fe20000000000 */
[----:B------:R-:W-:Y:S01]  /*67d0*/  BSSY.RECONVERGENT B1, `(.L_x_31800) ;  /* 0x0000021000017945 */ /* 0x000fe20003800200 */
[----:B---3--:R-:W-:-:S09]  /*67e0*/  ULEA UR4, UR5, UR4, 0x18 ;  /* 0x0000000405047291 */ /* 0x008fd2000f8ec0ff */
[----:B01----:R-:W0:Y:S04]  /*67f0*/  LDS.128 R8, [UR4+0x40] ;  /* 0x00004004ff087984 */ /* 0x003e280008000c00 */
[----:B------:R-:W1:Y:S04]  /*6800*/  LDS.128 R12, [UR4+0x30] ;  /* 0x00003004ff0c7984 */ /* 0x000e680008000c00 */
[----:B------:R-:W3:Y:S01]  /*6810*/  LDS.64 R20, [UR4+0x50] ;  /* 0x00005004ff147984 */ /* 0x000ee20008000a00 */
        /* <DEDUP_REMOVED lines=18> */
[----:B---3--:R-:W-:Y:S05]  /*6940*/  @P1 BRA `(.L_x_31801) ;  /* 0x0000000000141947 */ /* 0x008fea0003800000 */
[----:B------:R-:W-:Y:S01]  /*6950*/  FSETP.NEU.FTZ.AND P0, PT, R3, R2, PT ;  /* 0x000000020300720b */ /* 0x000fe20003f1d000 */
[----:B------:R-:W-:Y:S02]  /*6960*/  IMAD.MOV.U32 R10, RZ, RZ, R6 ;  /* 0x000000ffff0a7224 */ /* 0x000fe400078e0006 */
[----:B------:R-:W-:Y:S01]  /*6970*/  IMAD.MOV.U32 R12, RZ, RZ, R2 ;  /* 0x000000ffff0c7224 */ /* 0x000fe200078e0002 */
[----:B------:R-:W-:-:S13]  /*6980*/  ISETP.GE.OR P0, PT, R7, R6, P0 ;  /* 0x000000060700720c */ /* 0x000fda0000706670 */
[----:B------:R-:W-:Y:S05]  /*6990*/  @P0 BRA `(.L_x_31802) ;  /* 0x0000000000100947 */ /* 0x000fea0003800000 */
.L_x_31801:
[----:B------:R-:W-:Y:S01]  /*69a0*/  MOV R10, R7 ;  /* 0x00000007000a7202 */ /* 0x000fe20000000f00 */
[----:B------:R-:W-:Y:S02]  /*69b0*/  IMAD.MOV.U32 R12, RZ, RZ, R3 ;  /* 0x000000ffff0c7224 */ /* 0x000fe400078e0003 */
[----:B------:R-:W-:Y:S02]  /*69c0*/  IMAD.MOV.U32 R7, RZ, RZ, R6 ;  /* 0x000000ffff077224 */ /* 0x000fe400078e0006 */
[----:B------:R-:W-:-:S07]  /*69d0*/  IMAD.MOV.U32 R3, RZ, RZ, R2 ;  /* 0x000000ffff037224 */ /* 0x000fce00078e0002 */
.L_x_31802:
[----:B------:R-:W-:Y:S05]  /*69e0*/  BSYNC.RECONVERGENT B1 ;  /* 0x0000000000017941 */ /* 0x000fea0003800200 */
.L_x_31800:
        /* <DEDUP_REMOVED lines=9> */
.L_x_31804:
[----:B------:R-:W-:Y:S02]  /*6a80*/  IMAD.MOV.U32 R13, RZ, RZ, R10 ;  /* 0x000000ffff0d7224 */ /* 0x000fe400078e000a */
[----:B------:R-:W-:Y:S02]  /*6a90*/  IMAD.MOV.U32 R19, RZ, RZ, R12 ;  /* 0x000000ffff137224 */ /* 0x000fe400078e000c */
[----:B------:R-:W-:Y:S02]  /*6aa0*/  IMAD.MOV.U32 R10, RZ, RZ, R17 ;  /* 0x000000ffff0a7224 */ /* 0x000fe400078e0011 */
[----:B------:R-:W-:-:S07]  /*6ab0*/  IMAD.MOV.U32 R12, RZ, RZ, R5 ;  /* 0x000000ffff0c7224 */ /* 0x000fce00078e0005 */
.L_x_31805:
[----:B------:R-:W-:Y:S05]  /*6ac0*/  BSYNC.RECONVERGENT B1 ;  /* 0x0000000000017941 */ /* 0x000fea0003800200 */
.L_x_31803:
        /* <DEDUP_REMOVED lines=9> */
.L_x_31807:
[----:B------:R-:W-:Y:S02]  /*6b60*/  IMAD.MOV.U32 R2, RZ, RZ, R13 ;  /* 0x000000ffff027224 */ /* 0x000fe400078e000d */
[----:B------:R-:W-:Y:S01]  /*6b70*/  IMAD.MOV.U32 R5, RZ, RZ, R19 ;  /* 0x000000ffff057224 */ /* 0x000fe200078e0013 */
[----:B------:R-:W-:Y:S01]  /*6b80*/  MOV R19, R4 ;  /* 0x0000000400137202 */ /* 0x000fe20000000f00 */
[----:B------:R-:W-:-:S07]  /*6b90*/  IMAD.MOV.U32 R13, RZ, RZ, R16 ;  /* 0x000000ffff0d7224 */ /* 0x000fce00078e0010 */
.L_x_31808:
[----:B------:R-:W-:Y:S05]  /*6ba0*/  BSYNC.RECONVERGENT B1 ;  /* 0x0000000000017941 */ /* 0x000fea0003800200 */
.L_x_31806:
        /* <DEDUP_REMOVED lines=16> */
.L_x_31810:
[----:B------:R-:W-:Y:S01]  /*6cb0*/  MOV R4, R7 ;  /* 0x0000000700047202 */ /* 0x000fe20000000f00 */
[----:B------:R-:W-:Y:S02]  /*6cc0*/  IMAD.MOV.U32 R6, RZ, RZ, R3 ;  /* 0x000000ffff067224 */ /* 0x000fe400078e0003 */
[----:B------:R-:W-:Y:S02]  /*6cd0*/  IMAD.MOV.U32 R7, RZ, RZ, R10 ;  /* 0x000000ffff077224 */ /* 0x000fe400078e000a */
[----:B------:R-:W-:-:S07]  /*6ce0*/  IMAD.MOV.U32 R3, RZ, RZ, R12 ;  /* 0x000000ffff037224 */ /* 0x000fce00078e000c */
.L_x_31811:
[----:B------:R-:W-:Y:S05]  /*6cf0*/  BSYNC.RECONVERGENT B1 ;  /* 0x0000000000017941 */ /* 0x000fea0003800200 */
.L_x_31809:
        /* <DEDUP_REMOVED lines=9> */
.L_x_31813:
[----:B------:R-:W-:Y:S02]  /*6d90*/  IMAD.MOV.U32 R11, RZ, RZ, R4 ;  /* 0x000000ffff0b7224 */ /* 0x000fe400078e0004 */
[----:B------:R-:W-:Y:S02]  /*6da0*/  IMAD.MOV.U32 R10, RZ, RZ, R6 ;  /* 0x000000ffff0a7224 */ /* 0x000fe400078e0006 */
[----:B------:R-:W-:Y:S02]  /*6db0*/  IMAD.MOV.U32 R4, RZ, RZ, R13 ;  /* 0x000000ffff047224 */ /* 0x000fe400078e000d */
[----:B------:R-:W-:-:S07]  /*6dc0*/  IMAD.MOV.U32 R6, RZ, RZ, R19 ;  /* 0x000000ffff067224 */ /* 0x000fce00078e0013 */
.L_x_31814:
[----:B------:R-:W-:Y:S05]  /*6dd0*/  BSYNC.RECONVERGENT B1 ;  /* 0x0000000000017941 */ /* 0x000fea0003800200 */
.L_x_31812:
        /* <DEDUP_REMOVED lines=9> */
.L_x_31816:
[----:B------:R-:W-:Y:S02]  /*6e70*/  IMAD.MOV.U32 R12, RZ, RZ, R11 ;  /* 0x000000ffff0c7224 */ /* 0x000fe400078e000b */
[----:B------:R-:W-:Y:S01]  /*6e80*/  IMAD.MOV.U32 R13, RZ, RZ, R10 ;  /* 0x000000ffff0d7224 */ /* 0x000fe200078e000a */
[----:B------:R-:W-:Y:S01]  /*6e90*/  MOV R10, R5 ;  /* 0x00000005000a7202 */ /* 0x000fe20000000f00 */
[----:B------:R-:W-:-:S07]  /*6ea0*/  IMAD.MOV.U32 R11, RZ, RZ, R2 ;  /* 0x000000ffff0b7224 */ /* 0x000fce00078e0002 */
.L_x_31817:
[----:B------:R-:W-:Y:S05]  /*6eb0*/  BSYNC.RECONVERGENT B1 ;  /* 0x0000000000017941 */ /* 0x000fea0003800200 */
.L_x_31815:
        /* <DEDUP_REMOVED lines=16> */
.L_x_31819:
[----:B------:R-:W-:Y:S01]  /*6fc0*/  MOV R8, R7 ;  /* 0x0000000700087202 */ /* 0x000fe20000000f00 */
[----:B------:R-:W-:Y:S02]  /*6fd0*/  IMAD.MOV.U32 R5, RZ, RZ, R3 ;  /* 0x000000ffff057224 */ /* 0x000fe400078e0003 */
[----:B------:R-:W-:Y:S02]  /*6fe0*/  IMAD.MOV.U32 R7, RZ, RZ, R4 ;  /* 0x000000ffff077224 */ /* 0x000fe400078e0004 */
[----:B------:R-:W-:-:S07]  /*6ff0*/  IMAD.MOV.U32 R3, RZ, RZ, R6 ;  /* 0x000000ffff037224 */ /* 0x000fce00078e0006 */
.L_x_31820:
[----:B------:R-:W-:Y:S05]  /*7000*/  BSYNC.RECONVERGENT B1 ;  /* 0x0000000000017941 */ /* 0x000fea0003800200 */
.L_x_31818:
        /* <DEDUP_REMOVED lines=9> */
.L_x_31822:
[----:B------:R-:W-:Y:S02]  /*70a0*/  IMAD.MOV.U32 R15, RZ, RZ, R8 ;  /* 0x000000ffff0f7224 */ /* 0x000fe400078e0008 */
[----:B------:R-:W-:Y:S02]  /*70b0*/  IMAD.MOV.U32 R4, RZ, RZ, R5 ;  /* 0x000000ffff047224 */ /* 0x000fe400078e0005 */
[----:B------:R-:W-:Y:S02]  /*70c0*/  IMAD.MOV.U32 R8, RZ, RZ, R11 ;  /* 0x000000ffff087224 */ /* 0x000fe400078e000b */
[----:B------:R-:W-:-:S07]  /*70d0*/  IMAD.MOV.U32 R5, RZ, RZ, R10 ;  /* 0x000000ffff057224 */ /* 0x000fce00078e000a */
.L_x_31823:
[----:B------:R-:W-:Y:S05]  /*70e0*/  BSYNC.RECONVERGENT B1 ;  /* 0x0000000000017941 */ /* 0x000fea0003800200 */
.L_x_31821:
        /* <DEDUP_REMOVED lines=9> */
.L_x_31825:
[----:B------:R-:W-:Y:S02]  /*7180*/  IMAD.MOV.U32 R10, RZ, RZ, R15 ;  /* 0x000000ffff0a7224 */ /* 0x000fe400078e000f */
[----:B------:R-:W-:Y:S01]  /*7190*/  IMAD.MOV.U32 R14, RZ, RZ, R4 ;  /* 0x000000ffff0e7224 */ /* 0x000fe200078e0004 */
[----:B------:R-:W-:Y:S01]  /*71a0*/  MOV R4, R13 ;  /* 0x0000000d00047202 */ /* 0x000fe20000000f00 */
[----:B------:R-:W-:-:S07]  /*71b0*/  IMAD.MOV.U32 R15, RZ, RZ, R12 ;  /* 0x000000ffff0f7224 */ /* 0x000fce00078e000c */
.L_x_31826:
[----:B------:R-:W-:Y:S05]  /*71c0*/  BSYNC.RECONVERGENT B1 ;  /* 0x0000000000017941 */ /* 0x000fea0003800200 */
.L_x_31824:
        /* <DEDUP_REMOVED lines=16> */
.L_x_31828:
[----:B------:R-:W-:Y:S01]  /*72d0*/  MOV R6, R7 ;  /* 0x0000000700067202 */ /* 0x000fe20000000f00 */
[----:B------:R-:W-:Y:S02]  /*72e0*/  IMAD.MOV.U32 R2, RZ, RZ, R3 ;  /* 0x000000ffff027224 */ /* 0x000fe400078e0003 */
[----:B------:R-:W-:Y:S02]  /*72f0*/  IMAD.MOV.U32 R7, RZ, RZ, R8 ;  /* 0x000000ffff077224 */ /* 0x000fe400078e0008 */
[----:B------:R-:W-:-:S07]  /*7300*/  IMAD.MOV.U32 R3, RZ, RZ, R5 ;  /* 0x000000ffff037224 */ /* 0x000fce00078e0005 */
.L_x_31829:
[----:B------:R-:W-:Y:S05]  /*7310*/  BSYNC.RECONVERGENT B1 ;  /* 0x0000000000017941 */ /* 0x000fea0003800200 */
.L_x_31827:
        /* <DEDUP_REMOVED lines=9> */
.L_x_31831:
[----:B------:R-:W-:Y:S02]  /*73b0*/  IMAD.MOV.U32 R17, RZ, RZ, R6 ;  /* 0x000000ffff117224 */ /* 0x000fe400078e0006 */
[----:B------:R-:W-:Y:S02]  /*73c0*/  IMAD.MOV.U32 R5, RZ, RZ, R2 ;  /* 0x000000ffff057224 */ /* 0x000fe400078e0002 */
[----:B------:R-:W-:Y:S02]  /*73d0*/  IMAD.MOV.U32 R6, RZ, RZ, R15 ;  /* 0x000000ffff067224 */ /* 0x000fe400078e000f */
[----:B------:R-:W-:-:S07]  /*73e0*/  IMAD.MOV.U32 R2, RZ, RZ, R4 ;  /* 0x000000ffff027224 */ /* 0x000fce00078e0004 */
.L_x_31832:
[----:B------:R-:W-:Y:S05]  /*73f0*/  BSYNC.RECONVERGENT B1 ;  /* 0x0000000000017941 */ /* 0x000fea0003800200 */
.L_x_31830:
        /* <DEDUP_REMOVED lines=9> */
.L_x_31833:
[----:B------:R-:W-:Y:S01]  /*7490*/  IMAD.MOV.U32 R16, RZ, RZ, R17 ;  /* 0x000000ffff107224 */ /* 0x000fe200078e0011 */
[----:B------:R-:W-:Y:S01]  /*74a0*/  MOV R4, R5 ;  /* 0x0000000500047202 */ /* 0x000fe20000000f00 */
[----:B------:R-:W-:Y:S02]  /*74b0*/  IMAD.MOV.U32 R19, RZ, RZ, R22 ;  /* 0x000000ffff137224 */ /* 0x000fe400078e0016 */
[----:B------:R-:W-:Y:S02]  /*74c0*/  IMAD.MOV.U32 R17, RZ, RZ, R10 ;  /* 0x000000ffff117224 */ /* 0x000fe400078e000a */
[----:B------:R-:W-:-:S07]  /*74d0*/  IMAD.MOV.U32 R5, RZ, RZ, R14 ;  /* 0x000000ffff057224 */ /* 0x000fce00078e000e */
.L_x_31799:
[----:B------:R-:W-:Y:S05]  /*74e0*/  BSYNC.RECONVERGENT B0 ;  /* 0x0000000000007941 */ /* 0x000fea0003800200 */
.L_x_31798:
[----:B------:R-:W-:Y:S05]  /*74f0*/  @P2 EXIT ;  /* 0x000000000000294d */ /* 0x000fea0003800000 */
[----:B------:R-:W3:Y:S08]  /*7500*/  LDC R23, c[0x0][0x3a0] ;  /* 0x0000e800ff177b82 */ /* 0x000ef00000000800 */
[----:B-1----:R-:W1:Y:S01]  /*7510*/  LDC.64 R8, c[0x0][0x388] ;  /* 0x0000e200ff087b82 */ /* 0x002e620000000a00 */
[----:B------:R-:W4:Y:S07]  /*7520*/  MUFU.LG2 R18, R18 ;  /* 0x0000001200127308 */ /* 0x000f2e0000000c00 */
[----:B0-----:R-:W0:Y:S01]  /*7530*/  LDC.64 R12, c[0x0][0x390] ;  /* 0x0000e400ff0c7b82 */ /* 0x001e220000000a00 */
[----:B---3--:R-:W-:-:S07]  /*7540*/  ISETP.GE.AND P1, PT, R23, 0x1, PT ;  /* 0x000000011700780c */ /* 0x008fce0003f26270 */
[----:B------:R-:W3:Y:S01]  /*7550*/  LDC.64 R10, c[0x0][0x398] ;  /* 0x0000e600ff0a7b82 */ /* 0x000ee20000000a00 */
[----:B------:R-:W-:Y:S01]  /*7560*/  ISETP.GE.AND P0, PT, R23, 0x2, PT ;  /* 0x000000021700780c */ /* 0x000fe20003f06270 */
[----:B-1----:R-:W-:-:S05]  /*7570*/  IMAD.WIDE.U32 R8, R0, 0x4, R8 ;  /* 0x0000000400087825 */ /* 0x002fca00078e0008 */
[----:B------:R-:W5:Y:S04]  /*7580*/  @P1 LDG.E.CONSTANT R20, desc[UR8][R8.64] ;  /* 0x0000000808141981 */ /* 0x000f68000c1e9900 */
[----:B------:R-:W5:Y:S04]  /*7590*/  @P1 LDG.E.CONSTANT R15, desc[UR8][R8.64] ;  /* 0x00000008080f1981 */ /* 0x000f68000c1e9900 */
[----:B------:R-:W5:Y:S01]  /*75a0*/  @P0 LDG.E.CONSTANT R14, desc[UR8][R8.64] ;  /* 0x00000008080e0981 */ /* 0x000f62000c1e9900 */
[----:B------:R-:W-:Y:S02]  /*75b0*/  IMAD R0, R0, R23, RZ ;  /* 0x0000001700007224 */ /* 0x000fe400078e02ff */
[C---:B------:R-:W-:Y:S01]  /*75c0*/  FADD.FTZ R21, -R19.reuse, R4 ;  /* 0x0000000413157221 */ /* 0x040fe20000010100 */
[C---:B------:R-:W-:Y:S01]  /*75d0*/  FADD.FTZ R23, -R19.reuse, R5 ;  /* 0x0000000513177221 */ /* 0x040fe20000010100 */
[----:B------:R-:W-:Y:S01]  /*75e0*/  FADD.FTZ R25, -R19, R2 ;  /* 0x0000000213197221 */ /* 0x000fe20000010100 */
[----:B--2---:R-:W-:-:S02]  /*75f0*/  IMAD.SHL.U32 R5, R0, 0x2, RZ ;  /* 0x0000000200057824 */ /* 0x004fc400078e00ff */
[C---:B----4-:R-:W-:Y:S01]  /*7600*/  @P1 FFMA.FTZ R21, R18.reuse, -0.69314718246459960938, R21 ;  /* 0xbf31721812151823 */ /* 0x050fe20000010015 */
[----:B------:R-:W-:Y:S01]  /*7610*/  @P1 FFMA.FTZ R0, R18, -0.69314718246459960938, R23 ;  /* 0xbf31721812001823 */ /* 0x000fe20000010017 */
[----:B0-----:R-:W-:-:S04]  /*7620*/  IMAD.WIDE R12, R5, 0x4, R12 ;  /* 0x00000004050c7825 */ /* 0x001fc800078e020c */
[----:B---3--:R-:W-:-:S04]  /*7630*/  IMAD.WIDE R10, R5, 0x4, R10 ;  /* 0x00000004050a7825 */ /* 0x008fc800078e020a */
[----:B------:R-:W-:Y:S01]  /*7640*/  @P0 FFMA.FTZ R5, R18, -0.69314718246459960938, R25 ;  /* 0xbf31721812050823 */ /* 0x000fe20000010019 */
[----:B------:R0:W-:Y:S01]  /*7650*/  @P1 STG.E desc[UR8][R12.64], R16 ;  /* 0x000000100c001986 */ /* 0x0001e2000c101908 */
[----:B-----5:R-:W-:Y:S01]  /*7660*/  @P1 FADD.FTZ R21, R20, R21 ;  /* 0x0000001514151221 */ /* 0x020fe20000010000 */
[----:B------:R-:W-:-:S04]  /*7670*/  @P1 FADD.FTZ R15, R15, R0 ;  /* 0x000000000f0f1221 */ /* 0x000fc80000010000 */
        /* <DEDUP_REMOVED lines=14> */
.L_x_31834:
        /* <DEDUP_REMOVED lines=10> */
.L_x_38493:


//--------------------- .text._ZN17fastertransformer38beam_online_softmax_topk_stage2_kernelIfLi4ELi32EEEvPKfS2_PiPT_ii --------------------------
	.section	.text._ZN17fastertransformer38beam_online_softmax_topk_stage2_kernelIfLi4ELi32EEEvPKfS2_PiPT_ii,"ax",@progbits
	.align	128
        .global         _ZN17fastertransformer38beam_online_softmax_topk_stage2_kernelIfLi4ELi32EEEvPKfS2_PiPT_ii
        .type           _ZN17fastertransformer38beam_online_softmax_topk_stage2_kernelIfLi4ELi32EEEvPKfS2_PiPT_ii,@function
        .size           _ZN17fastertransformer38beam_online_softmax_topk_stage2_kernelIfLi4ELi32EEEvPKfS2_PiPT_ii,(.L_x_38494 - _ZN17fastertransformer38beam_online_softmax_topk_stage2_kernelIfLi4ELi32EEEvPKfS2_PiPT_ii)
        .other          _ZN17fastertransformer38beam_online_softmax_topk_stage2_kernelIfLi4ELi32EEEvPKfS2_PiPT_ii,@"STO_CUDA_ENTRY STV_DEFAULT"
_ZN17fastertransformer38beam_online_softmax_topk_stage2_kernelIfLi4ELi32EEEvPKfS2_PiPT_ii:
.text._ZN17fastertransformer38beam_online_softmax_topk_stage2_kernelIfLi4ELi32EEEvPKfS2_PiPT_ii:
        /* <DEDUP_REMOVED lines=21> */
[----:B------:R-:W-:Y:S01]  /*0150*/  IMAD.MOV.U32 R6, RZ, RZ, R4 ;  /* 0x000000ffff067224 */ /* 0x000fe200078e0004 */
[----:B------:R-:W-:Y:S02]  /*0160*/  IADD3 R2, PT, PT, R7, R2, RZ ;  /* 0x0000000207027210 */ /* 0x000fe40007ffe0ff */
[----:B------:R-:W-:Y:S02]  /*0170*/  SHF.R.S32.HI R11, RZ, 0x1f, R9 ;  /* 0x0000001fff0b7819 */ /* 0x000fe40000011409 */
[C---:B------:R-:W-:Y:S02]  /*0180*/  LOP3.LUT R3, R2.reuse, 0x60, RZ, 0xc0, !PT ;  /* 0x0000006002037812 */ /* 0x040fe400078ec0ff */
[----:B------:R-:W-:-:S02]  /*0190*/  ISETP.GE.U32.AND P1, PT, R2, 0x60, PT ;  /* 0x000000600200780c */ /* 0x000fc40003f26070 */
        /* <DEDUP_REMOVED lines=16> */
.L_x_31839:
        /* <DEDUP_REMOVED lines=10> */
.L_x_31838:
[----:B------:R-:W-:Y:S05]  /*0340*/  BSYNC.RECONVERGENT B1 ;  /* 0x0000000000017941 */ /* 0x000fea0003800200 */
.L_x_31837:
[----:B------:R-:W-:Y:S05]  /*0350*/  @!P1 BRA `(.L_x_31836) ;  /* 0x0000000400789947 */ /* 0x000fea0003800000 */
[----:B------:R-:W0:Y:S01]  /*0360*/  S2UR UR5, SR_CgaCtaId ;  /* 0x00000000000579c3 */ /* 0x000e220000008800 */
[----:B------:R-:W1:Y:S01]  /*0370*/  LDCU.64 UR6, c[0x0][0x380] ;  /* 0x00007000ff0677ac */ /* 0x000e620008000a00 */
[----:B------:R-:W-:Y:S01]  /*0380*/  IADD3 R3, P0, PT, R9, R6, RZ ;  /* 0x0000000609037210 */ /* 0x000fe20007f1e0ff */
[----:B------:R-:W-:Y:S01]  /*0390*/  IMAD.IADD R9, R7, 0x1, -R6 ;  /* 0x0000000107097824 */ /* 0x000fe200078e0a06 */
[----:B------:R-:W-:Y:S01]  /*03a0*/  BSSY.RECONVERGENT B1, `(.L_x_31840) ;  /* 0x0000035000017945 */ /* 0x000fe20003800200 */
[----:B------:R-:W-:Y:S01]  /*03b0*/  UMOV UR4, 0x400 ;  /* 0x0000040000047882 */ /* 0x000fe20000000000 */
[----:B------:R-:W-:Y:S02]  /*03c0*/  IADD3.X R8, PT, PT, RZ, R11, RZ, P0, !PT ;  /* 0x0000000bff087210 */ /* 0x000fe400007fe4ff */
[----:B------:R-:W-:Y:S02]  /*03d0*/  ISETP.GT.AND P1, PT, R9, 0x180, PT ;  /* 0x000001800900780c */ /* 0x000fe40003f24270 */
        /* <DEDUP_REMOVED lines=11> */
.L_x_31842:
        /* <DEDUP_REMOVED lines=16> */
[----:B------:R-:W-:-:S04]  /*0590*/  IADD3 R6, PT, PT, R6, 0x200, RZ ;  /* 0x0000020006067810 */ /* 0x000fc80007ffe0ff */
        /* <DEDUP_REMOVED lines=21> */
.L_x_31841:
[----:B------:R-:W-:Y:S05]  /*06f0*/  BSYNC.RECONVERGENT B1 ;  /* 0x0000000000017941 */ /* 0x000fea0003800200 */
.L_x_31840:
        /* <DEDUP_REMOVED lines=25> */
.L_x_31844:
[----:B------:R-:W-:Y:S05]  /*0890*/  BSYNC.RECONVERGENT B1 ;  /* 0x0000000000017941 */ /* 0x000fea0003800200 */
.L_x_31843:
        /* <DEDUP_REMOVED lines=10> */
.L_x_31836:
[----:B------:R-:W-:Y:S05]  /*0940*/  BSYNC.RECONVERGENT B0 ;  /* 0x0000000000007941 */ /* 0x000fea0003800200 */
.L_x_31835:
[----:B------:R-:W-:Y:S01]  /*0950*/  ISETP.GE.U32.AND P0, PT, R4, R5, PT ;  /* 0x000000050400720c */ /* 0x000fe20003f06070 */
[----:B------:R-:W-:Y:S01]  /*0960*/  BAR.SYNC.DEFER_BLOCKING 0x0 ;  /* 0x0000000000007b1d */ /* 0x000fe20000010000 */
[----:B------:R-:W-:Y:S02]  /*0970*/  HFMA2 R2, -RZ, RZ, 0, 0 ;  /* 0x00000000ff027431 */ /* 0x000fe400000001ff */
[----:B------:R-:W-:Y:S01]  /*0980*/  IMAD.MOV.U32 R5, RZ, RZ, -0x1 ;  /* 0xffffffffff057424 */ /* 0x000fe200078e00ff */
[----:B------:R-:W-:Y:S01]  /*0990*/  MOV R12, 0xff7fffff ;  /* 0xff7fffff000c7802 */ /* 0x000fe20000000f00 */
[----:B------:R-:W-:Y:S01]  /*09a0*/  IMAD.MOV.U32 R6, RZ, RZ, -0x800001 ;  /* 0xff7fffffff067424 */ /* 0x000fe200078e00ff */
[----:B------:R-:W-:Y:S01]  /*09b0*/  BSSY.RECONVERGENT B0, `(.L_x_31845) ;  /* 0x000017e000007945 */ /* 0x000fe20003800200 */
[----:B0-----:R-:W-:Y:S02]  /*09c0*/  IMAD.MOV.U32 R9, RZ, RZ, -0x800001 ;  /* 0xff7fffffff097424 */ /* 0x001fe400078e00ff */
        /* <DEDUP_REMOVED lines=20> */
[----:B------:R-:W-:-:S04]  /*0b10*/  UIADD3 UR4, UPT, UPT, -UR5, URZ, URZ ;  /* 0x000000ff05047290 */ /* 0x000fc8000fffe1ff */
        /* <DEDUP_REMOVED lines=10> */
.L_x_31851:
        /* <DEDUP_REMOVED lines=15> */
[--C-:B------:R-:W-:Y:S01]  /*0cb0*/  @P2 IMAD.MOV.U32 R19, RZ, RZ, R26.reuse ;  /* 0x000000ffff132224 */ /* 0x100fe200078e001a */
[----:B------:R-:W-:Y:S01]  /*0cc0*/  @P2 MOV R15, R27 ;  /* 0x0000001b000f2202 */ /* 0x000fe20000000f00 */
[----:B------:R-:W-:Y:S01]  /*0cd0*/  @P1 IMAD.MOV.U32 R17, RZ, RZ, R26 ;  /* 0x000000ffff111224 */ /* 0x000fe200078e001a */
[----:B-1----:R-:W-:Y:S01]  /*0ce0*/  @P4 MOV R17, R6 ;  /* 0x0000000600114202 */ /* 0x002fe20000000f00 */
[--C-:B------:R-:W-:Y:S01]  /*0cf0*/  @P5 IMAD.MOV.U32 R14, RZ, RZ, R27.reuse ;  /* 0x000000ffff0e5224 */ /* 0x100fe200078e001b */
[----:B------:R-:W-:Y:S01]  /*0d00*/  @P0 MOV R14, R7 ;  /* 0x00000007000e0202 */ /* 0x000fe20000000f00 */
[----:B------:R-:W-:-:S02]  /*0d10*/  @P4 IMAD.MOV.U32 R16, RZ, RZ, R27 ;  /* 0x000000ffff104224 */ /* 0x000fc400078e001b */
[----:B------:R-:W-:Y:S01]  /*0d20*/  @P1 IMAD.MOV.U32 R13, RZ, RZ, R27 ;  /* 0x000000ffff0d1224 */ /* 0x000fe200078e001b */
[----:B------:R-:W-:Y:S01]  /*0d30*/  ISETP.EQ.AND P1, PT, R24, 0x8, PT ;  /* 0x000000081800780c */ /* 0x000fe20003f22270 */
[----:B------:R-:W0:Y:S01]  /*0d40*/  LDS.64 R26, [R5+0x18] ;  /* 0x00001800051a7984 */ /* 0x000e220000000a00 */
[--C-:B------:R-:W-:Y:S02]  /*0d50*/  @P0 IMAD.MOV.U32 R18, RZ, RZ, R6.reuse ;  /* 0x000000ffff120224 */ /* 0x100fe400078e0006 */
[--C-:B------:R-:W-:Y:S02]  /*0d60*/  @P3 IMAD.MOV.U32 R20, RZ, RZ, R6.reuse ;  /* 0x000000ffff143224 */ /* 0x100fe400078e0006 */
[----:B------:R-:W-:Y:S02]  /*0d70*/  @P5 IMAD.MOV.U32 R19, RZ, RZ, R6 ;  /* 0x000000ffff135224 */ /* 0x000fe400078e0006 */
[--C-:B------:R-:W-:Y:S01]  /*0d80*/  @P3 IMAD.MOV.U32 R16, RZ, RZ, R7.reuse ;  /* 0x000000ffff103224 */ /* 0x100fe200078e0007 */
[----:B--2---:R-:W-:Y:S01]  /*0d90*/  @P5 MOV R16, R9 ;  /* 0x0000000900105202 */ /* 0x004fe20000000f00 */
[----:B------:R-:W-:-:S02]  /*0da0*/  @P5 IMAD.MOV.U32 R15, RZ, RZ, R7 ;  /* 0x000000ffff0f5224 */ /* 0x000fc400078e0007 */
[----:B------:R-:W-:Y:S02]  /*0db0*/  @P4 IMAD.MOV.U32 R13, RZ, RZ, R7 ;  /* 0x000000ffff0d4224 */ /* 0x000fe400078e0007 */
[--C-:B------:R-:W-:Y:S01]  /*0dc0*/  @P3 IMAD.MOV.U32 R18, RZ, RZ, R8.reuse ;  /* 0x000000ffff123224 */ /* 0x100fe200078e0008 */
[----:B---3--:R-:W-:Y:S01]  /*0dd0*/  @P1 MOV R18, R10 ;  /* 0x0000000a00121202 */ /* 0x008fe20000000f00 */
[--C-:B------:R-:W-:Y:S02]  /*0de0*/  @P5 IMAD.MOV.U32 R20, RZ, RZ, R8.reuse ;  /* 0x000000ffff145224 */ /* 0x100fe400078e0008 */
[--C-:B------:R-:W-:Y:S02]  /*0df0*/  @P4 IMAD.MOV.U32 R19, RZ, RZ, R8.reuse ;  /* 0x000000ffff134224 */ /* 0x100fe400078e0008 */
[----:B------:R-:W-:Y:S02]  /*0e00*/  @P2 IMAD.MOV.U32 R17, RZ, RZ, R8 ;  /* 0x000000ffff112224 */ /* 0x000fe400078e0008 */
[----:B------:R-:W-:-:S02]  /*0e10*/  @P3 IMAD.MOV.U32 R14, RZ, RZ, R9 ;  /* 0x000000ffff0e3224 */ /* 0x000fc400078e0009 */
[--C-:B------:R-:W-:Y:S02]  /*0e20*/  @P4 IMAD.MOV.U32 R15, RZ, RZ, R9.reuse ;  /* 0x000000ffff0f4224 */ /* 0x100fe400078e0009 */
[----:B------:R-:W-:Y:S01]  /*0e30*/  @P2 IMAD.MOV.U32 R13, RZ, RZ, R9 ;  /* 0x000000ffff0d2224 */ /* 0x000fe200078e0009 */
[----:B------:R-:W-:Y:S01]  /*0e40*/  ISETP.EQ.AND P2, PT, R24, RZ, PT ;  /* 0x000000ff1800720c */ /* 0x000fe20003f42270 */
[--C-:B------:R-:W-:Y:S01]  /*0e50*/  @P0 IMAD.MOV.U32 R20, RZ, RZ, R10.reuse ;  /* 0x000000ffff140224 */ /* 0x100fe200078e000a */
[----:B------:R-:W1:Y:S01]  /*0e60*/  LDS.64 R8, [R5+0x20] ;  /* 0x0000200005087984 */ /* 0x000e620000000a00 */
[--C-:B------:R-:W-:Y:S02]  /*0e70*/  @P3 IMAD.MOV.U32 R19, RZ, RZ, R10.reuse ;  /* 0x000000ffff133224 */ /* 0x100fe400078e000a */
[----:B------:R-:W-:Y:S01]  /*0e80*/  @P5 IMAD.MOV.U32 R17, RZ, RZ, R10 ;  /* 0x000000ffff115224 */ /* 0x000fe200078e000a */
[----:B------:R-:W-:Y:S01]  /*0e90*/  @P4 MOV R17, R6 ;  /* 0x0000000600114202 */ /* 0x000fe20000000f00 */
[--C-:B------:R-:W-:Y:S01]  /*0ea0*/  @P0 IMAD.MOV.U32 R16, RZ, RZ, R11.reuse ;  /* 0x000000ffff100224 */ /* 0x100fe200078e000b */
[----:B------:R-:W-:Y:S01]  /*0eb0*/  @P3 MOV R16, R7 ;  /* 0x0000000700103202 */ /* 0x000fe20000000f00 */
[----:B------:R-:W-:-:S02]  /*0ec0*/  @P3 IMAD.MOV.U32 R15, RZ, RZ, R11 ;  /* 0x000000ffff0f3224 */ /* 0x000fc400078e000b */
[--C-:B------:R-:W-:Y:S02]  /*0ed0*/  @P1 IMAD.MOV.U32 R14, RZ, RZ, R11.reuse ;  /* 0x000000ffff0e1224 */ /* 0x100fe400078e000b */
[----:B------:R-:W-:Y:S02]  /*0ee0*/  @P5 IMAD.MOV.U32 R13, RZ, RZ, R11 ;  /* 0x000000ffff0d5224 */ /* 0x000fe400078e000b */
[--C-:B------:R-:W-:Y:S02]  /*0ef0*/  @P3 IMAD.MOV.U32 R20, RZ, RZ, R6.reuse ;  /* 0x000000ffff143224 */ /* 0x100fe400078e0006 */
[--C-:B------:R-:W-:Y:S01]  /*0f00*/  @P5 IMAD.MOV.U32 R19, RZ, RZ, R6.reuse ;  /* 0x000000ffff135224 */ /* 0x100fe200078e0006 */
[----:B----4-:R-:W-:Y:S01]  /*0f10*/  @P0 MOV R19, R22 ;  /* 0x0000001600130202 */ /* 0x010fe20000000f00 */
[----:B------:R-:W-:Y:S02]  /*0f20*/  @P0 IMAD.MOV.U32 R18, RZ, RZ, R6 ;  /* 0x000000ffff120224 */ /* 0x000fe400078e0006 */
[----:B------:R-:W-:-:S02]  /*0f30*/  @P5 IMAD.MOV.U32 R15, RZ, RZ, R7 ;  /* 0x000000ffff0f5224 */ /* 0x000fc400078e0007 */
[--C-:B------:R-:W-:Y:S02]  /*0f40*/  @P0 IMAD.MOV.U32 R14, RZ, RZ, R7.reuse ;  /* 0x000000ffff0e0224 */ /* 0x100fe400078e0007 */
[----:B------:R-:W-:Y:S01]  /*0f50*/  @P4 IMAD.MOV.U32 R13, RZ, RZ, R7 ;  /* 0x000000ffff0d4224 */ /* 0x000fe200078e0007 */
[----:B------:R-:W-:Y:S01]  /*0f60*/  ISETP.EQ.AND P4, PT, R24, -0x8, PT ;  /* 0xfffffff81800780c */ /* 0x000fe20003f82270 */
[----:B------:R-:W2:Y:S01]  /*0f70*/  LDS.64 R6, [R5+0x28] ;  /* 0x0000280005067984 */ /* 0x000ea20000000a00 */
[--C-:B------:R-:W-:Y:S01]  /*0f80*/  @P1 IMAD.MOV.U32 R20, RZ, RZ, R22.reuse ;  /* 0x000000ffff141224 */ /* 0x100fe200078e0016 */
[----:B------:R-:W-:Y:S01]  /*0f90*/  @P3 MOV R13, R23 ;  /* 0x00000017000d3202 */ /* 0x000fe20000000f00 */
[--C-:B------:R-:W-:Y:S01]  /*0fa0*/  @P2 IMAD.MOV.U32 R18, RZ, RZ, R22.reuse ;  /* 0x000000ffff122224 */ /* 0x100fe200078e0016 */
[----:B------:R-:W-:Y:S01]  /*0fb0*/  @P1 MOV R18, R10 ;  /* 0x0000000a00121202 */ /* 0x000fe20000000f00 */
[----:B------:R-:W-:Y:S02]  /*0fc0*/  @P3 IMAD.MOV.U32 R17, RZ, RZ, R22 ;  /* 0x000000ffff113224 */ /* 0x000fe400078e0016 */
[----:B------:R-:W-:-:S02]  /*0fd0*/  @P1 IMAD.MOV.U32 R16, RZ, RZ, R23 ;  /* 0x000000ffff101224 */ /* 0x000fc400078e0017 */
[--C-:B------:R-:W-:Y:S02]  /*0fe0*/  @P0 IMAD.MOV.U32 R15, RZ, RZ, R23.reuse ;  /* 0x000000ffff0f0224 */ /* 0x100fe400078e0017 */
[----:B------:R-:W-:Y:S02]  /*0ff0*/  @P2 IMAD.MOV.U32 R14, RZ, RZ, R23 ;  /* 0x000000ffff0e2224 */ /* 0x000fe400078e0017 */
[--C-:B------:R-:W-:Y:S01]  /*1000*/  @P0 IMAD.MOV.U32 R20, RZ, RZ, R10.reuse ;  /* 0x000000ffff140224 */ /* 0x100fe200078e000a */
[----:B0-----:R-:W-:Y:S01]  /*1010*/  @P2 MOV R20, R26 ;  /* 0x0000001a00142202 */ /* 0x001fe20000000f00 */
[--C-:B------:R-:W-:Y:S02]  /*1020*/  @P3 IMAD.MOV.U32 R19, RZ, RZ, R10.reuse ;  /* 0x000000ffff133224 */ /* 0x100fe400078e000a */
[----:B------:R-:W-:Y:S02]  /*1030*/  @P5 IMAD.MOV.U32 R17, RZ, RZ, R10 ;  /* 0x000000ffff115224 */ /* 0x000fe400078e000a */
[----:B------:R-:W-:-:S02]  /*1040*/  @P0 IMAD.MOV.U32 R16, RZ, RZ, R11 ;  /* 0x000000ffff100224 */ /* 0x000fc400078e000b */
[--C-:B------:R-:W-:Y:S02]  /*1050*/  @P3 IMAD.MOV.U32 R15, RZ, RZ, R11.reuse ;  /* 0x000000ffff0f3224 */ /* 0x100fe400078e000b */
[--C-:B------:R-:W-:Y:S01]  /*1060*/  @P1 IMAD.MOV.U32 R14, RZ, RZ, R11.reuse ;  /* 0x000000ffff0e1224 */ /* 0x100fe200078e000b */
[----:B------:R-:W-:Y:S01]  /*1070*/  @P4 MOV R14, R27 ;  /* 0x0000001b000e4202 */ /* 0x000fe20000000f00 */
[----:B------:R-:W-:Y:S01]  /*1080*/  @P5 IMAD.MOV.U32 R13, RZ, RZ, R11 ;  /* 0x000000ffff0d5224 */ /* 0x000fe200078e000b */
[----:B------:R-:W-:Y:S01]  /*1090*/  ISETP.EQ.AND P5, PT, R24, -0x10, PT ;  /* 0xfffffff01800780c */ /* 0x000fe20003fa2270 */
[--C-:B------:R-:W-:Y:S01]  /*10a0*/  @P1 IMAD.MOV.U32 R19, RZ, RZ, R26.reuse ;  /* 0x000000ffff131224 */ /* 0x100fe200078e001a */
[----:B------:R-:W0:Y:S01]  /*10b0*/  LDS.64 R10, [R5+0x30] ;  /* 0x00003000050a7984 */ /* 0x000e220000000a00 */
[--C-:B------:R-:W-:Y:S01]  /*10c0*/  @P4 IMAD.MOV.U32 R18, RZ, RZ, R26.reuse ;  /* 0x000000ffff124224 */ /* 0x100fe200078e001a */
[----:B------:R-:W-:Y:S01]  /*10d0*/  @P0 MOV R19, R22 ;  /* 0x0000001600130202 */ /* 0x000fe20000000f00 */
[----:B------:R-:W-:-:S02]  /*10e0*/  @P0 IMAD.MOV.U32 R17, RZ, RZ, R26 ;  /* 0x000000ffff110224 */ /* 0x000fc400078e001a */
[--C-:B------:R-:W-:Y:S02]  /*10f0*/  @P2 IMAD.MOV.U32 R16, RZ, RZ, R27.reuse ;  /* 0x000000ffff102224 */ /* 0x100fe400078e001b */
[--C-:B------:R-:W-:Y:S02]  /*1100*/  @P1 IMAD.MOV.U32 R15, RZ, RZ, R27.reuse ;  /* 0x000000ffff0f1224 */ /* 0x100fe400078e001b */
[----:B------:R-:W-:Y:S01]  /*1110*/  @P0 IMAD.MOV.U32 R13, RZ, RZ, R27 ;  /* 0x000000ffff0d0224 */ /* 0x000fe200078e001b */
[----:B------:R-:W-:Y:S01]  /*1120*/  @P3 MOV R13, R23 ;  /* 0x00000017000d3202 */ /* 0x000fe20000000f00 */
[--C-:B------:R-:W-:Y:S02]  /*1130*/  @P1 IMAD.MOV.U32 R20, RZ, RZ, R22.reuse ;  /* 0x000000ffff141224 */ /* 0x100fe400078e0016 */
[--C-:B------:R-:W-:Y:S02]  /*1140*/  @P2 IMAD.MOV.U32 R18, RZ, RZ, R22.reuse ;  /* 0x000000ffff122224 */ /* 0x100fe400078e0016 */
[----:B------:R-:W-:Y:S01]  /*1150*/  @P3 IMAD.MOV.U32 R17, RZ, RZ, R22 ;  /* 0x000000ffff113224 */ /* 0x000fe200078e0016 */
[----:B------:R-:W-:Y:S01]  /*1160*/  ISETP.EQ.AND P3, PT, R24, -0x18, PT ;  /* 0xffffffe81800780c */ /* 0x000fe20003f62270 */
[----:B------:R-:W-:-:S02]  /*1170*/  @P1 IMAD.MOV.U32 R16, RZ, RZ, R23 ;  /* 0x000000ffff101224 */ /* 0x000fc400078e0017 */
[--C-:B------:R-:W-:Y:S01]  /*1180*/  @P0 IMAD.MOV.U32 R15, RZ, RZ, R23.reuse ;  /* 0x000000ffff0f0224 */ /* 0x100fe200078e0017 */
[----:B-1----:R-:W-:Y:S01]  /*1190*/  @P2 MOV R15, R9 ;  /* 0x00000009000f2202 */ /* 0x002fe20000000f00 */
[----:B------:R-:W-:Y:S02]  /*11a0*/  @P2 IMAD.MOV.U32 R14, RZ, RZ, R23 ;  /* 0x000000ffff0e2224 */ /* 0x000fe400078e0017 */
[----:B------:R-:W1:Y:S01]  /*11b0*/  LDS.64 R22, [R5+0x38] ;  /* 0x0000380005167984 */ /* 0x000e620000000a00 */
[----:B------:R-:W-:Y:S02]  /*11c0*/  @P1 IMAD.MOV.U32 R17, RZ, RZ, R8 ;  /* 0x000000ffff111224 */ /* 0x000fe400078e0008 */
[----:B------:R-:W-:Y:S02]  /*11d0*/  @P1 IMAD.MOV.U32 R13, RZ, RZ, R9 ;  /* 0x000000ffff0d1224 */ /* 0x000fe400078e0009 */
[----:B------:R-:W-:Y:S01]  /*11e0*/  @P0 IMAD.MOV.U32 R17, RZ, RZ, R26 ;  /* 0x000000ffff110224 */ /* 0x000fe200078e001a */
[----:B--2---:R-:W-:Y:S01]  /*11f0*/  @P2 MOV R17, R6 ;  /* 0x0000000600112202 */ /* 0x004fe20000000f00 */
[----:B------:R-:W-:Y:S01]  /*1200*/  @P0 IMAD.MOV.U32 R13, RZ, RZ, R27 ;  /* 0x000000ffff0d0224 */ /* 0x000fe200078e001b */
[----:B------:R-:W-:Y:S01]  /*1210*/  ISETP.EQ.AND P0, PT, R24, -0x20, PT ;  /* 0xffffffe01800780c */ /* 0x000fe20003f02270 */
[----:B------:R-:W-:-:S02]  /*1220*/  @P2 IMAD.MOV.U32 R19, RZ, RZ, R8 ;  /* 0x000000ffff132224 */ /* 0x000fc400078e0008 */
[----:B------:R-:W-:Y:S02]  /*1230*/  @P2 IMAD.MOV.U32 R13, RZ, RZ, R7 ;  /* 0x000000ffff0d2224 */ /* 0x000fe400078e0007 */
[----:B------:R-:W-:Y:S02]  /*1240*/  @P1 IMAD.MOV.U32 R19, RZ, RZ, R26 ;  /* 0x000000ffff131224 */ /* 0x000fe400078e001a */
[----:B------:R-:W-:Y:S02]  /*1250*/  @P1 IMAD.MOV.U32 R15, RZ, RZ, R27 ;  /* 0x000000ffff0f1224 */ /* 0x000fe400078e001b */
[--C-:B------:R-:W-:Y:S02]  /*1260*/  @P1 IMAD.MOV.U32 R17, RZ, RZ, R8.reuse ;  /* 0x000000ffff111224 */ /* 0x100fe400078e0008 */
[--C-:B------:R-:W-:Y:S01]  /*1270*/  @P1 IMAD.MOV.U32 R13, RZ, RZ, R9.reuse ;  /* 0x000000ffff0d1224 */ /* 0x100fe200078e0009 */
[----:B------:R-:W-:Y:S01]  /*1280*/  ISETP.EQ.AND P1, PT, R24, -0x28, PT ;  /* 0xffffffd81800780c */ /* 0x000fe20003f22270 */
[--C-:B------:R-:W-:Y:S01]  /*1290*/  @P4 IMAD.MOV.U32 R20, RZ, RZ, R8.reuse ;  /* 0x000000ffff144224 */ /* 0x100fe200078e0008 */
[----:B------:R-:W-:Y:S01]  /*12a0*/  @P2 MOV R20, R26 ;  /* 0x0000001a00142202 */ /* 0x000fe20000000f00 */
[----:B------:R-:W-:Y:S01]  /*12b0*/  @P5 IMAD.MOV.U32 R18, RZ, RZ, R8 ;  /* 0x000000ffff125224 */ /* 0x000fe200078e0008 */
[----:B0-----:R-:W-:Y:S01]  /*12c0*/  @P4 MOV R13, R11 ;  /* 0x0000000b000d4202 */ /* 0x001fe20000000f00 */
[----:B------:R-:W-:-:S02]  /*12d0*/  @P4 IMAD.MOV.U32 R16, RZ, RZ, R9 ;  /* 0x000000ffff104224 */ /* 0x000fc400078e0009 */
[----:B------:R-:W-:Y:S01]  /*12e0*/  @P5 IMAD.MOV.U32 R14, RZ, RZ, R9 ;  /* 0x000000ffff0e5224 */ /* 0x000fe200078e0009 */
[----:B------:R-:W-:Y:S01]  /*12f0*/  @P4 MOV R14, R27 ;  /* 0x0000001b000e4202 */ /* 0x000fe20000000f00 */
[----:B------:R-:W-:Y:S02]  /*1300*/  @P4 IMAD.MOV.U32 R18, RZ, RZ, R26 ;  /* 0x000000ffff124224 */ /* 0x000fe400078e001a */
[----:B------:R-:W-:Y:S01]  /*1310*/  @P2 IMAD.MOV.U32 R16, RZ, RZ, R27 ;  /* 0x000000ffff102224 */ /* 0x000fe200078e001b */
[----:B------:R-:W-:Y:S01]  /*1320*/  @P5 MOV R16, R7 ;  /* 0x0000000700105202 */ /* 0x000fe20000000f00 */
[--C-:B------:R-:W-:Y:S02]  /*1330*/  @P5 IMAD.MOV.U32 R20, RZ, RZ, R6.reuse ;  /* 0x000000ffff145224 */ /* 0x100fe400078e0006 */
[--C-:B------:R-:W-:Y:S02]  /*1340*/  @P4 IMAD.MOV.U32 R19, RZ, RZ, R6.reuse ;  /* 0x000000ffff134224 */ /* 0x100fe400078e0006 */
[----:B------:R-:W-:-:S02]  /*1350*/  @P3 IMAD.MOV.U32 R18, RZ, RZ, R6 ;  /* 0x000000ffff123224 */ /* 0x000fc400078e0006 */
[--C-:B------:R-:W-:Y:S01]  /*1360*/  @P4 IMAD.MOV.U32 R15, RZ, RZ, R7.reuse ;  /* 0x000000ffff0f4224 */ /* 0x100fe200078e0007 */
[----:B------:R-:W-:Y:S01]  /*1370*/  @P2 MOV R15, R9 ;  /* 0x00000009000f2202 */ /* 0x000fe20000000f00 */
[----:B------:R-:W-:Y:S02]  /*1380*/  @P3 IMAD.MOV.U32 R14, RZ, RZ, R7 ;  /* 0x000000ffff0e3224 */ /* 0x000fe400078e0007 */
[--C-:B------:R-:W-:Y:S02]  /*1390*/  @P4 IMAD.MOV.U32 R20, RZ, RZ, R8.reuse ;  /* 0x000000ffff144224 */ /* 0x100fe400078e0008 */
[--C-:B------:R-:W-:Y:S01]  /*13a0*/  @P2 IMAD.MOV.U32 R19, RZ, RZ, R8.reuse ;  /* 0x000000ffff132224 */ /* 0x100fe200078e0008 */
[----:B------:R-:W-:Y:S01]  /*13b0*/  @P5 MOV R19, R10 ;  /* 0x0000000a00135202 */ /* 0x000fe20000000f00 */
[----:B------:R-:W-:Y:S02]  /*13c0*/  @P5 IMAD.MOV.U32 R18, RZ, RZ, R8 ;  /* 0x000000ffff125224 */ /* 0x000fe400078e0008 */
[----:B------:R-:W-:-:S02]  /*13d0*/  @P4 IMAD.MOV.U32 R16, RZ, RZ, R9 ;  /* 0x000000ffff104224 */ /* 0x000fc400078e0009 */
[----:B------:R-:W-:Y:S02]  /*13e0*/  @P5 IMAD.MOV.U32 R14, RZ, RZ, R9 ;  /* 0x000000ffff0e5224 */ /* 0x000fe400078e0009 */
[--C-:B------:R-:W-:Y:S02]  /*13f0*/  @P0 IMAD.MOV.U32 R18, RZ, RZ, R10.reuse ;  /* 0x000000ffff120224 */ /* 0x100fe400078e000a */
[--C-:B------:R-:W-:Y:S02]  /*1400*/  @P3 IMAD.MOV.U32 R20, RZ, RZ, R10.reuse ;  /* 0x000000ffff143224 */ /* 0x100fe400078e000a */
[----:B------:R-:W-:Y:S02]  /*1410*/  @P4 IMAD.MOV.U32 R17, RZ, RZ, R10 ;  /* 0x000000ffff114224 */ /* 0x000fe400078e000a */
[--C-:B------:R-:W-:Y:S01]  /*1420*/  @P0 IMAD.MOV.U32 R14, RZ, RZ, R11.reuse ;  /* 0x000000ffff0e0224 */ /* 0x100fe200078e000b */
[----:B------:R-:W-:Y:S01]  /*1430*/  @P3 MOV R14, R7 ;  /* 0x00000007000e3202 */ /* 0x000fe20000000f00 */
[--C-:B------:R-:W-:Y:S01]  /*1440*/  @P3 IMAD.MOV.U32 R16, RZ, RZ, R11.reuse ;  /* 0x000000ffff103224 */ /* 0x100fe200078e000b */
[----:B-1----:R-:W-:Y:S01]  /*1450*/  @P1 MOV R14, R23 ;  /* 0x00000017000e1202 */ /* 0x002fe20000000f00 */
[----:B------:R-:W-:-:S02]  /*1460*/  @P5 IMAD.MOV.U32 R15, RZ, RZ, R11 ;  /* 0x000000ffff0f5224 */ /* 0x000fc400078e000b */
[--C-:B------:R-:W-:Y:S02]  /*1470*/  @P3 IMAD.MOV.U32 R18, RZ, RZ, R6.reuse ;  /* 0x000000ffff123224 */ /* 0x100fe400078e0006 */
[--C-:B------:R-:W-:Y:S02]  /*1480*/  @P5 IMAD.MOV.U32 R20, RZ, RZ, R6.reuse ;  /* 0x000000ffff145224 */ /* 0x100fe400078e0006 */
[--C-:B------:R-:W-:Y:S01]  /*1490*/  @P4 IMAD.MOV.U32 R19, RZ, RZ, R6.reuse ;  /* 0x000000ffff134224 */ /* 0x100fe200078e0006 */
[----:B------:R-:W-:Y:S01]  /*14a0*/  @P3 MOV R19, R22 ;  /* 0x0000001600133202 */ /* 0x000fe20000000f00 */
[----:B------:R-:W-:Y:S02]  /*14b0*/  @P2 IMAD.MOV.U32 R17, RZ, RZ, R6 ;  /* 0x000000ffff112224 */ /* 0x000fe400078e0006 */
[--C-:B------:R-:W-:Y:S02]  /*14c0*/  @P5 IMAD.MOV.U32 R16, RZ, RZ, R7.reuse ;  /* 0x000000ffff105224 */ /* 0x100fe400078e0007 */
        /* <DEDUP_REMOVED lines=8> */
[----:B------:R-:W-:Y:S02]  /*1550*/  VIADD R24, R24, 0x40 ;  /* 0x0000004018187836 */ /* 0x000fe40000000000 */
[----:B------:R-:W-:Y:S01]  /*1560*/  VIADD R5, R5, 0x40 ;  /* 0x0000004005057836 */ /* 0x000fe20000000000 */
[----:B------:R-:W-:Y:S06]  /*1570*/  BRA.U !UP1, `(.L_x_31851) ;  /* 0xfffffff509907547 */ /* 0x000fec000b83ffff */
.L_x_31850:
        /* <DEDUP_REMOVED lines=26> */
[C---:B------:R-:W-:Y:S01]  /*1720*/  ISETP.EQ.AND P4, PT, R24.reuse, 0x8, PT ;  /* 0x000000081800780c */ /* 0x040fe20003f82270 */
[----:B------:R-:W0:Y:S01]  /*1730*/  LDS.64 R26, [R5+0x18] ;  /* 0x00001800051a7984 */ /* 0x000e220000000a00 */
[----:B------:R-:W-:Y:S02]  /*1740*/  @P3 IMAD.MOV.U32 R13, RZ, RZ, R7 ;  /* 0x000000ffff0d3224 */ /* 0x000fe400078e0007 */
[----:B--2---:R-:W-:Y:S02]  /*1750*/  @P5 IMAD.MOV.U32 R17, RZ, RZ, R8 ;  /* 0x000000ffff115224 */ /* 0x004fe400078e0008 */
[----:B------:R-:W-:Y:S01]  /*1760*/  @P5 IMAD.MOV.U32 R13, RZ, RZ, R9 ;  /* 0x000000ffff0d5224 */ /* 0x000fe200078e0009 */
[----:B------:R-:W-:Y:S01]  /*1770*/  ISETP.EQ.AND P5, PT, R24, RZ, PT ;  /* 0x000000ff1800720c */ /* 0x000fe20003fa2270 */
[----:B------:R-:W-:Y:S02]  /*1780*/  @P2 IMAD.MOV.U32 R19, RZ, RZ, R6 ;  /* 0x000000ffff132224 */ /* 0x000fe400078e0006 */
[----:B------:R-:W-:-:S02]  /*1790*/  @P2 IMAD.MOV.U32 R15, RZ, RZ, R7 ;  /* 0x000000ffff0f2224 */ /* 0x000fc400078e0007 */
[----:B---3--:R-:W-:Y:S01]  /*17a0*/  @P2 IMAD.MOV.U32 R17, RZ, RZ, R10 ;  /* 0x000000ffff112224 */ /* 0x008fe200078e000a */
[----:B------:R-:W-:Y:S01]  /*17b0*/  @P3 MOV R17, R6 ;  /* 0x0000000600113202 */ /* 0x000fe20000000f00 */
[----:B------:R-:W-:Y:S02]  /*17c0*/  @P2 IMAD.MOV.U32 R13, RZ, RZ, R11 ;  /* 0x000000ffff0d2224 */ /* 0x000fe400078e000b */
[----:B------:R-:W-:Y:S02]  /*17d0*/  @P3 IMAD.MOV.U32 R19, RZ, RZ, R8 ;  /* 0x000000ffff133224 */ /* 0x000fe400078e0008 */
[----:B------:R-:W-:Y:S02]  /*17e0*/  @P3 IMAD.MOV.U32 R15, RZ, RZ, R9 ;  /* 0x000000ffff0f3224 */ /* 0x000fe400078e0009 */
[----:B------:R-:W-:Y:S01]  /*17f0*/  @P3 IMAD.MOV.U32 R13, RZ, RZ, R7 ;  /* 0x000000ffff0d3224 */ /* 0x000fe200078e0007 */
[----:B------:R-:W-:Y:S01]  /*1800*/  ISETP.EQ.AND P3, PT, R24, -0x8, PT ;  /* 0xfffffff81800780c */ /* 0x000fe20003f62270 */
[----:B------:R-:W-:-:S02]  /*1810*/  @P0 IMAD.MOV.U32 R18, RZ, RZ, R6 ;  /* 0x000000ffff120224 */ /* 0x000fc400078e0006 */
[----:B------:R-:W-:Y:S02]  /*1820*/  @P1 IMAD.MOV.U32 R20, RZ, RZ, R6 ;  /* 0x000000ffff141224 */ /* 0x000fe400078e0006 */
[----:B------:R-:W-:Y:S01]  /*1830*/  @P1 IMAD.MOV.U32 R16, RZ, RZ, R7 ;  /* 0x000000ffff101224 */ /* 0x000fe200078e0007 */
[----:B------:R-:W-:Y:S01]  /*1840*/  @P2 MOV R16, R9 ;  /* 0x0000000900102202 */ /* 0x000fe20000000f00 */
[--C-:B------:R-:W-:Y:S01]  /*1850*/  @P1 IMAD.MOV.U32 R18, RZ, RZ, R8.reuse ;  /* 0x000000ffff121224 */ /* 0x100fe200078e0008 */
[----:B------:R-:W-:Y:S01]  /*1860*/  @P4 MOV R18, R10 ;  /* 0x0000000a00124202 */ /* 0x000fe20000000f00 */
[----:B------:R-:W-:Y:S02]  /*1870*/  @P2 IMAD.MOV.U32 R20, RZ, RZ, R8 ;  /* 0x000000ffff142224 */ /* 0x000fe400078e0008 */
[----:B------:R-:W-:Y:S02]  /*1880*/  @P1 IMAD.MOV.U32 R14, RZ, RZ, R9 ;  /* 0x000000ffff0e1224 */ /* 0x000fe400078e0009 */
[----:B------:R-:W-:-:S02]  /*1890*/  @P0 IMAD.MOV.U32 R20, RZ, RZ, R10 ;  /* 0x000000ffff140224 */ /* 0x000fc400078e000a */
[----:B------:R-:W-:Y:S02]  /*18a0*/  @P1 IMAD.MOV.U32 R19, RZ, RZ, R10 ;  /* 0x000000ffff131224 */ /* 0x000fe400078e000a */
[--C-:B------:R-:W-:Y:S01]  /*18b0*/  @P0 IMAD.MOV.U32 R16, RZ, RZ, R11.reuse ;  /* 0x000000ffff100224 */ /* 0x100fe200078e000b */
[----:B------:R-:W-:Y:S01]  /*18c0*/  @P1 MOV R16, R7 ;  /* 0x0000000700101202 */ /* 0x000fe20000000f00 */
[--C-:B------:R-:W-:Y:S02]  /*18d0*/  @P1 IMAD.MOV.U32 R15, RZ, RZ, R11.reuse ;  /* 0x000000ffff0f1224 */ /* 0x100fe400078e000b */
[----:B------:R-:W-:Y:S02]  /*18e0*/  @P4 IMAD.MOV.U32 R14, RZ, RZ, R11 ;  /* 0x000000ffff0e4224 */ /* 0x000fe400078e000b */
[--C-:B------:R-:W-:Y:S01]  /*18f0*/  @P1 IMAD.MOV.U32 R20, RZ, RZ, R6.reuse ;  /* 0x000000ffff141224 */ /* 0x100fe200078e0006 */
[----:B----4-:R-:W-:Y:S01]  /*1900*/  @P4 MOV R20, R22 ;  /* 0x0000001600144202 */ /* 0x010fe20000000f00 */
[----:B------:R-:W-:-:S02]  /*1910*/  @P2 IMAD.MOV.U32 R19, RZ, RZ, R6 ;  /* 0x000000ffff132224 */ /* 0x000fc400078e0006 */
[----:B------:R-:W-:Y:S02]  /*1920*/  @P0 IMAD.MOV.U32 R18, RZ, RZ, R6 ;  /* 0x000000ffff120224 */ /* 0x000fe400078e0006 */
        /* <DEDUP_REMOVED lines=12> */
[----:B0-----:R-:W-:Y:S01]  /*19f0*/  @P5 MOV R20, R26 ;  /* 0x0000001a00145202 */ /* 0x001fe20000000f00 */
[----:B------:R-:W-:Y:S02]  /*1a00*/  @P1 IMAD.MOV.U32 R19, RZ, RZ, R10 ;  /* 0x000000ffff131224 */ /* 0x000fe400078e000a */
[----:B------:R-:W-:-:S02]  /*1a10*/  @P4 IMAD.MOV.U32 R14, RZ, RZ, R11 ;  /* 0x000000ffff0e4224 */ /* 0x000fc400078e000b */
[--C-:B------:R-:W-:Y:S02]  /*1a20*/  @P0 IMAD.MOV.U32 R16, RZ, RZ, R11.reuse ;  /* 0x000000ffff100224 */ /* 0x100fe400078e000b */
[--C-:B------:R-:W-:Y:S01]  /*1a30*/  @P1 IMAD.MOV.U32 R15, RZ, RZ, R11.reuse ;  /* 0x000000ffff0f1224 */ /* 0x100fe200078e000b */
[----:B------:R-:W-:Y:S01]  /*1a40*/  @P4 MOV R15, R27 ;  /* 0x0000001b000f4202 */ /* 0x000fe20000000f00 */
[----:B------:R-:W-:Y:S02]  /*1a50*/  @P2 IMAD.MOV.U32 R13, RZ, RZ, R11 ;  /* 0x000000ffff0d2224 */ /* 0x000fe400078e000b */
[--C-:B------:R-:W-:Y:S02]  /*1a60*/  @P4 IMAD.MOV.U32 R19, RZ, RZ, R26.reuse ;  /* 0x000000ffff134224 */ /* 0x100fe400078e001a */
[--C-:B------:R-:W-:Y:S02]  /*1a70*/  @P3 IMAD.MOV.U32 R18, RZ, RZ, R26.reuse ;  /* 0x000000ffff123224 */ /* 0x100fe400078e001a */
[----:B------:R-:W-:-:S02]  /*1a80*/  @P0 IMAD.MOV.U32 R17, RZ, RZ, R26 ;  /* 0x000000ffff110224 */ /* 0x000fc400078e001a */
[--C-:B------:R-:W-:Y:S02]  /*1a90*/  @P5 IMAD.MOV.U32 R16, RZ, RZ, R27.reuse ;  /* 0x000000ffff105224 */ /* 0x100fe400078e001b */
[--C-:B------:R-:W-:Y:S02]  /*1aa0*/  @P3 IMAD.MOV.U32 R14, RZ, RZ, R27.reuse ;  /* 0x000000ffff0e3224 */ /* 0x100fe400078e001b */
[----:B------:R-:W-:Y:S02]  /*1ab0*/  @P0 IMAD.MOV.U32 R13, RZ, RZ, R27 ;  /* 0x000000ffff0d0224 */ /* 0x000fe400078e001b */
[----:B------:R-:W-:Y:S02]  /*1ac0*/  VIADD R24, R24, 0x20 ;  /* 0x0000002018187836 */ /* 0x000fe40000000000 */
[----:B------:R-:W-:-:S07]  /*1ad0*/  VIADD R5, R5, 0x20 ;  /* 0x0000002005057836 */ /* 0x000fce0000000000 */
.L_x_31852:
[----:B------:R-:W-:-:S09]  /*1ae0*/  UISETP.NE.OR UP0, UPT, UR4, URZ, UP0 ;  /* 0x000000ff0400728c */ /* 0x000fd20008705670 */
[----:B------:R-:W-:Y:S05]  /*1af0*/  BRA.U !UP0, `(.L_x_31848) ;  /* 0x0000000108c07547 */ /* 0x000fea000b800000 */
.L_x_31849:
        /* <DEDUP_REMOVED lines=17> */
[--C-:B------:R-:W-:Y:S01]  /*1c10*/  @P1 IMAD.MOV.U32 R20, RZ, RZ, R22.reuse ;  /* 0x000000ffff141224 */ /* 0x100fe200078e0016 */
[----:B------:R-:W-:Y:S01]  /*1c20*/  @P1 MOV R16, R23 ;  /* 0x0000001700101202 */ /* 0x000fe20000000f00 */
[----:B------:R-:W-:Y:S01]  /*1c30*/  @P2 IMAD.MOV.U32 R19, RZ, RZ, R22 ;  /* 0x000000ffff132224 */ /* 0x000fe200078e0016 */
[----:B-1----:R-:W-:Y:S01]  /*1c40*/  @P0 MOV R19, R6 ;  /* 0x0000000600130202 */ /* 0x002fe20000000f00 */
[--C-:B------:R-:W-:Y:S01]  /*1c50*/  @P0 IMAD.MOV.U32 R14, RZ, RZ, R23.reuse ;  /* 0x000000ffff0e0224 */ /* 0x100fe200078e0017 */
[----:B------:R-:W-:Y:S01]  /*1c60*/  @P1 MOV R13, R7 ;  /* 0x00000007000d1202 */ /* 0x000fe20000000f00 */
[----:B------:R-:W-:-:S02]  /*1c70*/  @P2 IMAD.MOV.U32 R15, RZ, RZ, R23 ;  /* 0x000000ffff0f2224 */ /* 0x000fc400078e0017 */
[--C-:B------:R-:W-:Y:S02]  /*1c80*/  @P4 IMAD.MOV.U32 R18, RZ, RZ, R6.reuse ;  /* 0x000000ffff124224 */ /* 0x100fe400078e0006 */
[--C-:B------:R-:W-:Y:S02]  /*1c90*/  @P5 IMAD.MOV.U32 R20, RZ, RZ, R6.reuse ;  /* 0x000000ffff145224 */ /* 0x100fe400078e0006 */
[----:B------:R-:W-:Y:S02]  /*1ca0*/  @P1 IMAD.MOV.U32 R17, RZ, RZ, R6 ;  /* 0x000000ffff111224 */ /* 0x000fe400078e0006 */
[--C-:B------:R-:W-:Y:S01]  /*1cb0*/  @P4 IMAD.MOV.U32 R14, RZ, RZ, R7.reuse ;  /* 0x000000ffff0e4224 */ /* 0x100fe200078e0007 */
[----:B--2---:R-:W-:Y:S01]  /*1cc0*/  @P5 MOV R14, R9 ;  /* 0x00000009000e5202 */ /* 0x004fe20000000f00 */
[--C-:B------:R-:W-:Y:S02]  /*1cd0*/  @P5 IMAD.MOV.U32 R16, RZ, RZ, R7.reuse ;  /* 0x000000ffff105224 */ /* 0x100fe400078e0007 */
[----:B------:R-:W-:-:S02]  /*1ce0*/  @P0 IMAD.MOV.U32 R15, RZ, RZ, R7 ;  /* 0x000000ffff0f0224 */ /* 0x000fc400078e0007 */
[--C-:B------:R-:W-:Y:S02]  /*1cf0*/  @P5 IMAD.MOV.U32 R18, RZ, RZ, R8.reuse ;  /* 0x000000ffff125224 */ /* 0x100fe400078e0008 */
[--C-:B------:R-:W-:Y:S01]  /*1d00*/  @P0 IMAD.MOV.U32 R20, RZ, RZ, R8.reuse ;  /* 0x000000ffff140224 */ /* 0x100fe200078e0008 */
[----:B----4-:R-:W-:Y:S01]  /*1d10*/  @P4 MOV R20, R10 ;  /* 0x0000000a00144202 */ /* 0x010fe20000000f00 */
[--C-:B------:R-:W-:Y:S02]  /*1d20*/  @P1 IMAD.MOV.U32 R19, RZ, RZ, R8.reuse ;  /* 0x000000ffff131224 */ /* 0x100fe400078e0008 */
[----:B------:R-:W-:Y:S02]  /*1d30*/  @P2 IMAD.MOV.U32 R17, RZ, RZ, R8 ;  /* 0x000000ffff112224 */ /* 0x000fe400078e0008 */
[--C-:B------:R-:W-:Y:S02]  /*1d40*/  @P0 IMAD.MOV.U32 R16, RZ, RZ, R9.reuse ;  /* 0x000000ffff100224 */ /* 0x100fe400078e0009 */
[--C-:B------:R-:W-:Y:S01]  /*1d50*/  @P1 IMAD.MOV.U32 R15, RZ, RZ, R9.reuse ;  /* 0x000000ffff0f1224 */ /* 0x100fe200078e0009 */
[----:B------:R-:W-:Y:S01]  /*1d60*/  @P5 MOV R15, R11 ;  /* 0x0000000b000f5202 */ /* 0x000fe20000000f00 */
        /* <DEDUP_REMOVED lines=9> */
.L_x_31848:
[----:B------:R-:W-:-:S09]  /*1e00*/  UISETP.NE.AND UP0, UPT, UR6, URZ, UPT ;  /* 0x000000ff0600728c */ /* 0x000fd2000bf05270 */
[----:B------:R-:W-:Y:S05]  /*1e10*/  BRA.U !UP0, `(.L_x_31847) ;  /* 0x0000000108ac7547 */ /* 0x000fea000b800000 */
[----:B------:R-:W0:Y:S01]  /*1e20*/  S2R R7, SR_CgaCtaId ;  /* 0x0000000000077919 */ /* 0x000e220000008800 */
[----:B------:R-:W-:Y:S01]  /*1e30*/  MOV R6, 0x400 ;  /* 0x0000040000067802 */ /* 0x000fe20000000f00 */
[C---:B------:R-:W-:Y:S01]  /*1e40*/  IMAD.SHL.U32 R5, R3.reuse, 0x4, RZ ;  /* 0x0000000403057824 */ /* 0x040fe200078e00ff */
[----:B------:R-:W-:Y:S01]  /*1e50*/  LEA R3, R3, R2, 0x2 ;  /* 0x0000000203037211 */ /* 0x000fe200078e10ff */
[----:B------:R-:W-:Y:S01]  /*1e60*/  UIADD3 UR6, UPT, UPT, -UR6, URZ, URZ ;  /* 0x000000ff06067290 */ /* 0x000fe2000fffe1ff */
[----:B0-----:R-:W-:Y:S01]  /*1e70*/  LEA R8, R7, R6, 0x18 ;  /* 0x0000000607087211 */ /* 0x001fe200078ec0ff */
[----:B------:R-:W-:-:S03]  /*1e80*/  VIADD R6, R5, 0x18 ;  /* 0x0000001805067836 */ /* 0x000fc60000000000 */
[----:B------:R-:W-:-:S07]  /*1e90*/  IADD3 R3, PT, PT, R3, 0x10, R8 ;  /* 0x0000001003037810 */ /* 0x000fce0007ffe008 */
.L_x_31853:
        /* <DEDUP_REMOVED lines=9> */
[C---:B------:R-:W-:Y:S01]  /*1f30*/  ISETP.EQ.AND P1, PT, R6.reuse, 0x1c, PT ;  /* 0x0000001c0600780c */ /* 0x040fe20003f22270 */
[----:B-1----:R-:W-:Y:S01]  /*1f40*/  VIADD R3, R3, 0x4 ;  /* 0x0000000403037836 */ /* 0x002fe20000000000 */
[C---:B------:R-:W-:Y:S01]  /*1f50*/  ISETP.EQ.AND P4, PT, R6.reuse, 0x20, PT ;  /* 0x000000200600780c */ /* 0x040fe20003f82270 */
[--C-:B0-----:R-:W-:Y:S01]  /*1f60*/  @P0 IMAD.MOV.U32 R19, RZ, RZ, R7.reuse ;  /* 0x000000ffff130224 */ /* 0x101fe200078e0007 */
[----:B------:R-:W-:Y:S01]  /*1f70*/  ISETP.EQ.AND P0, PT, R6, 0x24, PT ;  /* 0x000000240600780c */ /* 0x000fe20003f02270 */
[----:B------:R-:W-:-:S04]  /*1f80*/  @P3 IMAD.MOV.U32 R15, RZ, RZ, R7 ;  /* 0x000000ffff0f3224 */ /* 0x000fc800078e0007 */
[-C--:B------:R-:W-:Y:S01]  /*1f90*/  @P5 MOV R13, R7.reuse ;  /* 0x00000007000d5202 */ /* 0x080fe20000000f00 */
        /* <DEDUP_REMOVED lines=14> */
[----:B------:R-:W-:Y:S01]  /*2080*/  @P5 MOV R20, R5 ;  /* 0x0000000500145202 */ /* 0x000fe20000000f00 */
[--C-:B------:R-:W-:Y:S02]  /*2090*/  @P0 IMAD.MOV.U32 R13, RZ, RZ, R5.reuse ;  /* 0x000000ffff0d0224 */ /* 0x100fe400078e0005 */
[----:B------:R-:W-:Y:S02]  /*20a0*/  @P2 IMAD.MOV.U32 R16, RZ, RZ, R5 ;  /* 0x000000ffff102224 */ /* 0x000fe400078e0005 */
[----:B------:R-:W-:Y:S01]  /*20b0*/  VIADD R6, R6, 0x4 ;  /* 0x0000000406067836 */ /* 0x000fe20000000000 */
[----:B------:R-:W-:Y:S06]  /*20c0*/  BRA.U UP0, `(.L_x_31853) ;  /* 0xfffffffd00747547 */ /* 0x000fec000b83ffff */
.L_x_31847:
[----:B------:R-:W0:Y:S01]  /*20d0*/  S2UR UR5, SR_CgaCtaId ;  /* 0x00000000000579c3 */ /* 0x000e220000008800 */
[----:B------:R-:W-:Y:S01]  /*20e0*/  UMOV UR4, 0x400 ;  /* 0x0000040000047882 */ /* 0x000fe20000000000 */
[----:B------:R-:W-:Y:S01]  /*20f0*/  MOV R7, R18 ;  /* 0x0000001200077202 */ /* 0x000fe20000000f00 */
[----:B------:R-:W-:Y:S01]  /*2100*/  IMAD.MOV.U32 R11, RZ, RZ, R14 ;  /* 0x000000ffff0b7224 */ /* 0x000fe200078e000e */
[----:B------:R-:W-:Y:S01]  /*2110*/  MOV R12, R15 ;  /* 0x0000000f000c7202 */ /* 0x000fe20000000f00 */
[----:B------:R-:W-:Y:S02]  /*2120*/  IMAD.MOV.U32 R10, RZ, RZ, R20 ;  /* 0x000000ffff0a7224 */ /* 0x000fe400078e0014 */
[----:B------:R-:W-:Y:S02]  /*2130*/  IMAD.MOV.U32 R5, RZ, RZ, R16 ;  /* 0x000000ffff057224 */ /* 0x000fe400078e0010 */
[----:B------:R-:W-:Y:S02]  /*2140*/  IMAD.MOV.U32 R8, RZ, RZ, R19 ;  /* 0x000000ffff087224 */ /* 0x000fe400078e0013 */
[----:B------:R-:W-:-:S02]  /*2150*/  IMAD.MOV.U32 R9, RZ, RZ, R17 ;  /* 0x000000ffff097224 */ /* 0x000fc400078e0011 */
[----:B------:R-:W-:Y:S01]  /*2160*/  IMAD.MOV.U32 R6, RZ, RZ, R13 ;  /* 0x000000ffff067224 */ /* 0x000fe200078e000d */
[----:B0-----:R-:W-:-:S09]  /*2170*/  ULEA UR4, UR5, UR4, 0x18 ;  /* 0x0000000405047291 */ /* 0x001fd2000f8ec0ff */
[----:B------:R-:W0:Y:S03]  /*2180*/  LDS.64 R2, [R2+UR4+0x20] ;  /* 0x0000200402027984 */ /* 0x000e260008000a00 */
.L_x_31846:
[----:B------:R-:W-:Y:S05]  /*2190*/  BSYNC.RECONVERGENT B0 ;  /* 0x0000000000007941 */ /* 0x000fea0003800200 */
.L_x_31845:
        /* <DEDUP_REMOVED lines=25> */
[----:B-1----:R-:W-:Y:S02]  /*2330*/  @!P1 IMAD.MOV.U32 R6, RZ, RZ, R17 ;  /* 0x000000ffff069224 */ /* 0x002fe400078e0011 */
        /* <DEDUP_REMOVED lines=14> */
.L_x_31857:
[----:B------:R-:W-:Y:S02]  /*2420*/  IMAD.MOV.U32 R14, RZ, RZ, R5 ;  /* 0x000000ffff0e7224 */ /* 0x000fe400078e0005 */
[----:B------:R-:W-:Y:S01]  /*2430*/  IMAD.MOV.U32 R3, RZ, RZ, R6 ;  /* 0x000000ffff037224 */ /* 0x000fe200078e0006 */
[----:B------:R-:W-:Y:S01]  /*2440*/  MOV R6, R9 ;  /* 0x0000000900067202 */ /* 0x000fe20000000f00 */
[----:B------:R-:W-:-:S07]  /*2450*/  IMAD.MOV.U32 R5, RZ, RZ, R10 ;  /* 0x000000ffff057224 */ /* 0x000fce00078e000a */
.L_x_31858:
[----:B------:R-:W-:Y:S05]  /*2460*/  BSYNC.RECONVERGENT B1 ;  /* 0x0000000000017941 */ /* 0x000fea0003800200 */
.L_x_31856:
        /* <DEDUP_REMOVED lines=9> */
.L_x_31860:
[----:B------:R-:W-:Y:S01]  /*2500*/  IMAD.MOV.U32 R10, RZ, RZ, R14 ;  /* 0x000000ffff0a7224 */ /* 0x000fe200078e000e */
[----:B------:R-:W-:Y:S01]  /*2510*/  MOV R14, R11 ;  /* 0x0000000b000e7202 */ /* 0x000fe20000000f00 */
[----:B------:R-:W-:Y:S02]  /*2520*/  IMAD.MOV.U32 R9, RZ, RZ, R3 ;  /* 0x000000ffff097224 */ /* 0x000fe400078e0003 */
[----:B------:R-:W-:-:S07]  /*2530*/  IMAD.MOV.U32 R3, RZ, RZ, R12 ;  /* 0x000000ffff037224 */ /* 0x000fce00078e000c */
.L_x_31861:
[----:B------:R-:W-:Y:S05]  /*2540*/  BSYNC.RECONVERGENT B1 ;  /* 0x0000000000017941 */ /* 0x000fea0003800200 */
.L_x_31859:
        /* <DEDUP_REMOVED lines=9> */
.L_x_31863:
[----:B------:R-:W-:Y:S01]  /*25e0*/  IMAD.MOV.U32 R11, RZ, RZ, R10 ;  /* 0x000000ffff0b7224 */ /* 0x000fe200078e000a */
[----:B------:R-:W-:Y:S01]  /*25f0*/  MOV R12, R9 ;  /* 0x00000009000c7202 */ /* 0x000fe20000000f00 */
[----:B------:R-:W-:Y:S02]  /*2600*/  IMAD.MOV.U32 R10, RZ, RZ, R7 ;  /* 0x000000ffff0a7224 */ /* 0x000fe400078e0007 */
[----:B------:R-:W-:-:S07]  /*2610*/  IMAD.MOV.U32 R9, RZ, RZ, R8 ;  /* 0x000000ffff097224 */ /* 0x000fce00078e0008 */
.L_x_31864:
[----:B------:R-:W-:Y:S05]  /*2620*/  BSYNC.RECONVERGENT B1 ;  /* 0x0000000000017941 */ /* 0x000fea0003800200 */
.L_x_31862:
        /* <DEDUP_REMOVED lines=16> */
.L_x_31866:
[----:B------:R-:W-:Y:S02]  /*2730*/  IMAD.MOV.U32 R7, RZ, RZ, R5 ;  /* 0x000000ffff077224 */ /* 0x000fe400078e0005 */
[----:B------:R-:W-:Y:S01]  /*2740*/  IMAD.MOV.U32 R8, RZ, RZ, R6 ;  /* 0x000000ffff087224 */ /* 0x000fe200078e0006 */
[----:B------:R-:W-:Y:S01]  /*2750*/  MOV R6, R3 ;  /* 0x0000000300067202 */ /* 0x000fe20000000f00 */
[----:B------:R-:W-:-:S07]  /*2760*/  IMAD.MOV.U32 R5, RZ, RZ, R14 ;  /* 0x000000ffff057224 */ /* 0x000fce00078e000e */
.L_x_31867:
[----:B------:R-:W-:Y:S05]  /*2770*/  BSYNC.RECONVERGENT B1 ;  /* 0x0000000000017941 */ /* 0x000fea0003800200 */
.L_x_31865:
        /* <DEDUP_REMOVED lines=9> */
.L_x_31869:
[----:B------:R-:W-:Y:S01]  /*2810*/  IMAD.MOV.U32 R14, RZ, RZ, R7 ;  /* 0x000000ffff0e7224 */ /* 0x000fe200078e0007 */
[----:B------:R-:W-:Y:S01]  /*2820*/  MOV R7, R10 ;  /* 0x0000000a00077202 */ /* 0x000fe20000000f00 */
[----:B------:R-:W-:Y:S02]  /*2830*/  IMAD.MOV.U32 R3, RZ, RZ, R8 ;  /* 0x000000ffff037224 */ /* 0x000fe400078e0008 */
[----:B------:R-:W-:-:S07]  /*2840*/  IMAD.MOV.U32 R8, RZ, RZ, R9 ;  /* 0x000000ffff087224 */ /* 0x000fce00078e0009 */
.L_x_31870:
[----:B------:R-:W-:Y:S05]  /*2850*/  BSYNC.RECONVERGENT B1 ;  /* 0x0000000000017941 */ /* 0x000fea0003800200 */
.L_x_31868:
        /* <DEDUP_REMOVED lines=9> */
.L_x_31872:
[----:B------:R-:W-:Y:S01]  /*28f0*/  IMAD.MOV.U32 R9, RZ, RZ, R14 ;  /* 0x000000ffff097224 */ /* 0x000fe200078e000e */
[----:B------:R-:W-:Y:S01]  /*2900*/  MOV R10, R3 ;  /* 0x00000003000a7202 */ /* 0x000fe20000000f00 */
[----:B------:R-:W-:Y:S02]  /*2910*/  IMAD.MOV.U32 R14, RZ, RZ, R11 ;  /* 0x000000ffff0e7224 */ /* 0x000fe400078e000b */
[----:B------:R-:W-:-:S07]  /*2920*/  IMAD.MOV.U32 R3, RZ, RZ, R12 ;  /* 0x000000ffff037224 */ /* 0x000fce00078e000c */
.L_x_31873:
[----:B------:R-:W-:Y:S05]  /*2930*/  BSYNC.RECONVERGENT B1 ;  /* 0x0000000000017941 */ /* 0x000fea0003800200 */
.L_x_31871:
        /* <DEDUP_REMOVED lines=16> */
.L_x_31875:
[----:B------:R-:W-:Y:S02]  /*2a40*/  IMAD.MOV.U32 R11, RZ, RZ, R5 ;  /* 0x000000ffff0b7224 */ /* 0x000fe400078e0005 */
[----:B------:R-:W-:Y:S01]  /*2a50*/  IMAD.MOV.U32 R12, RZ, RZ, R6 ;  /* 0x000000ffff0c7224 */ /* 0x000fe200078e0006 */
[----:B------:R-:W-:Y:S01]  /*2a60*/  MOV R6, R8 ;  /* 0x0000000800067202 */ /* 0x000fe20000000f00 */
[----:B------:R-:W-:-:S07]  /*2a70*/  IMAD.MOV.U32 R5, RZ, RZ, R7 ;  /* 0x000000ffff057224 */ /* 0x000fce00078e0007 */
.L_x_31876:
[----:B------:R-:W-:Y:S05]  /*2a80*/  BSYNC.RECONVERGENT B1 ;  /* 0x0000000000017941 */ /* 0x000fea0003800200 */
.L_x_31874:
        /* <DEDUP_REMOVED lines=9> */
.L_x_31878:
[----:B------:R-:W-:Y:S01]  /*2b20*/  IMAD.MOV.U32 R13, RZ, RZ, R11 ;  /* 0x000000ffff0d7224 */ /* 0x000fe200078e000b */
[----:B------:R-:W-:Y:S01]  /*2b30*/  MOV R11, R14 ;  /* 0x0000000e000b7202 */ /* 0x000fe20000000f00 */
[----:B------:R-:W-:Y:S02]  /*2b40*/  IMAD.MOV.U32 R15, RZ, RZ, R12 ;  /* 0x000000ffff0f7224 */ /* 0x000fe400078e000c */
[----:B------:R-:W-:-:S07]  /*2b50*/  IMAD.MOV.U32 R12, RZ, RZ, R3 ;  /* 0x000000ffff0c7224 */ /* 0x000fce00078e0003 */
.L_x_31879:
[----:B------:R-:W-:Y:S05]  /*2b60*/  BSYNC.RECONVERGENT B1 ;  /* 0x0000000000017941 */ /* 0x000fea0003800200 */
.L_x_31877:
        /* <DEDUP_REMOVED lines=9> */
.L_x_31881:
[----:B------:R-:W-:Y:S01]  /*2c00*/  IMAD.MOV.U32 R7, RZ, RZ, R13 ;  /* 0x000000ffff077224 */ /* 0x000fe200078e000d */
[----:B------:R-:W-:Y:S01]  /*2c10*/  MOV R8, R15 ;  /* 0x0000000f00087202 */ /* 0x000fe20000000f00 */
[----:B------:R-:W-:Y:S02]  /*2c20*/  IMAD.MOV.U32 R13, RZ, RZ, R9 ;  /* 0x000000ffff0d7224 */ /* 0x000fe400078e0009 */
[----:B------:R-:W-:-:S07]  /*2c30*/  IMAD.MOV.U32 R15, RZ, RZ, R10 ;  /* 0x000000ffff0f7224 */ /* 0x000fce00078e000a */
.L_x_31882:
[----:B------:R-:W-:Y:S05]  /*2c40*/  BSYNC.RECONVERGENT B1 ;  /* 0x0000000000017941 */ /* 0x000fea0003800200 */
.L_x_31880:
        /* <DEDUP_REMOVED lines=16> */
.L_x_31884:
[----:B------:R-:W-:Y:S02]  /*2d50*/  IMAD.MOV.U32 R10, RZ, RZ, R5 ;  /* 0x000000ffff0a7224 */ /* 0x000fe400078e0005 */
[----:B------:R-:W-:Y:S01]  /*2d60*/  IMAD.MOV.U32 R9, RZ, RZ, R6 ;  /* 0x000000ffff097224 */ /* 0x000fe200078e0006 */
[----:B------:R-:W-:Y:S01]  /*2d70*/  MOV R6, R12 ;  /* 0x0000000c00067202 */ /* 0x000fe20000000f00 */
[----:B------:R-:W-:-:S07]  /*2d80*/  IMAD.MOV.U32 R5, RZ, RZ, R11 ;  /* 0x000000ffff057224 */ /* 0x000fce00078e000b */
.L_x_31885:
[----:B------:R-:W-:Y:S05]  /*2d90*/  BSYNC.RECONVERGENT B1 ;  /* 0x0000000000017941 */ /* 0x000fea0003800200 */
.L_x_31883:
        /* <DEDUP_REMOVED lines=9> */
.L_x_31887:
[----:B------:R-:W-:Y:S01]  /*2e30*/  IMAD.MOV.U32 R14, RZ, RZ, R10 ;  /* 0x000000ffff0e7224 */ /* 0x000fe200078e000a */
[----:B------:R-:W-:Y:S01]  /*2e40*/  MOV R10, R13 ;  /* 0x0000000d000a7202 */ /* 0x000fe20000000f00 */
[----:B------:R-:W-:Y:S02]  /*2e50*/  IMAD.MOV.U32 R17, RZ, RZ, R9 ;  /* 0x000000ffff117224 */ /* 0x000fe400078e0009 */
[----:B------:R-:W-:-:S07]  /*2e60*/  IMAD.MOV.U32 R9, RZ, RZ, R15 ;  /* 0x000000ffff097224 */ /* 0x000fce00078e000f */
.L_x_31888:
[----:B------:R-:W-:Y:S05]  /*2e70*/  BSYNC.RECONVERGENT B1 ;  /* 0x0000000000017941 */ /* 0x000fea0003800200 */
.L_x_31886:
        /* <DEDUP_REMOVED lines=9> */
.L_x_31889:
[----:B------:R-:W-:Y:S01]  /*2f10*/  MOV R12, R8 ;  /* 0x00000008000c7202 */ /* 0x000fe20000000f00 */
[----:B------:R-:W-:Y:S02]  /*2f20*/  IMAD.MOV.U32 R11, RZ, RZ, R7 ;  /* 0x000000ffff0b7224 */ /* 0x000fe400078e0007 */
[----:B------:R-:W-:Y:S02]  /*2f30*/  IMAD.MOV.U32 R3, RZ, RZ, R26 ;  /* 0x000000ffff037224 */ /* 0x000fe400078e001a */
[----:B------:R-:W-:Y:S02]  /*2f40*/  IMAD.MOV.U32 R8, RZ, RZ, R17 ;  /* 0x000000ffff087224 */ /* 0x000fe400078e0011 */
[----:B------:R-:W-:-:S07]  /*2f50*/  IMAD.MOV.U32 R7, RZ, RZ, R14 ;  /* 0x000000ffff077224 */ /* 0x000fce00078e000e */
.L_x_31855:
[----:B------:R-:W-:Y:S05]  /*2f60*/  BSYNC.RECONVERGENT B0 ;  /* 0x0000000000007941 */ /* 0x000fea0003800200 */
.L_x_31854:
        /* <DEDUP_REMOVED lines=21> */
[----:B--2---:R-:W-:-:S05]  /*30c0*/  FSEL R3, R14, R3, P2 ;  /* 0x000000030e037208 */ /* 0x004fca0001000000 */
[----:B------:R-:W-:-:S04]  /*30d0*/  FADD.FTZ R3, -R26, R3 ;  /* 0x000000031a037221 */ /* 0x000fc80000010100 */
[----:B------:R-:W-:Y:S01]  /*30e0*/  @!P0 MOV R6, R17 ;  /* 0x0000001100068202 */ /* 0x000fe20000000f00 */
        /* <DEDUP_REMOVED lines=14> */
.L_x_31893:
[----:B------:R-:W-:Y:S01]  /*31d0*/  IMAD.MOV.U32 R14, RZ, RZ, R5 ;  /* 0x000000ffff0e7224 */ /* 0x000fe200078e0005 */
[----:B------:R-:W-:Y:S01]  /*31e0*/  MOV R3, R6 ;  /* 0x0000000600037202 */ /* 0x000fe20000000f00 */
[----:B------:R-:W-:Y:S02]  /*31f0*/  IMAD.MOV.U32 R5, RZ, RZ, R10 ;  /* 0x000000ffff057224 */ /* 0x000fe400078e000a */
[----:B------:R-:W-:-:S07]  /*3200*/  IMAD.MOV.U32 R6, RZ, RZ, R9 ;  /* 0x000000ffff067224 */ /* 0x000fce00078e0009 */
.L_x_31894:
[----:B------:R-:W-:Y:S05]  /*3210*/  BSYNC.RECONVERGENT B1 ;  /* 0x0000000000017941 */ /* 0x000fea0003800200 */
.L_x_31892:
        /* <DEDUP_REMOVED lines=9> */
.L_x_31896:
[----:B------:R-:W-:Y:S01]  /*32b0*/  MOV R10, R14 ;  /* 0x0000000e000a7202 */ /* 0x000fe20000000f00 */
[----:B------:R-:W-:Y:S02]  /*32c0*/  IMAD.MOV.U32 R9, RZ, RZ, R3 ;  /* 0x000000ffff097224 */ /* 0x000fe400078e0003 */
[----:B------:R-:W-:Y:S02]  /*32d0*/  IMAD.MOV.U32 R14, RZ, RZ, R11 ;  /* 0x000000ffff0e7224 */ /* 0x000fe400078e000b */
[----:B------:R-:W-:-:S07]  /*32e0*/  IMAD.MOV.U32 R3, RZ, RZ, R12 ;  /* 0x000000ffff037224 */ /* 0x000fce00078e000c */
.L_x_31897:
[----:B------:R-:W-:Y:S05]  /*32f0*/  BSYNC.RECONVERGENT B1 ;  /* 0x0000000000017941 */ /* 0x000fea0003800200 */
.L_x_31895:
        /* <DEDUP_REMOVED lines=9> */
.L_x_31899:
[----:B------:R-:W-:Y:S02]  /*3390*/  IMAD.MOV.U32 R11, RZ, RZ, R10 ;  /* 0x000000ffff0b7224 */ /* 0x000fe400078e000a */
[----:B------:R-:W-:Y:S02]  /*33a0*/  IMAD.MOV.U32 R12, RZ, RZ, R9 ;  /* 0x000000ffff0c7224 */ /* 0x000fe400078e0009 */
[----:B------:R-:W-:Y:S02]  /*33b0*/  IMAD.MOV.U32 R10, RZ, RZ, R7 ;  /* 0x000000ffff0a7224 */ /* 0x000fe400078e0007 */
[----:B------:R-:W-:-:S07]  /*33c0*/  IMAD.MOV.U32 R9, RZ, RZ, R8 ;  /* 0x000000ffff097224 */ /* 0x000fce00078e0008 */
.L_x_31900:
[----:B------:R-:W-:Y:S05]  /*33d0*/  BSYNC.RECONVERGENT B1 ;  /* 0x0000000000017941 */ /* 0x000fea0003800200 */
.L_x_31898:
        /* <DEDUP_REMOVED lines=16> */
.L_x_31902:
[----:B------:R-:W-:Y:S01]  /*34e0*/  IMAD.MOV.U32 R7, RZ, RZ, R5 ;  /* 0x000000ffff077224 */ /* 0x000fe200078e0005 */
[----:B------:R-:W-:Y:S01]  /*34f0*/  MOV R8, R6 ;  /* 0x0000000600087202 */ /* 0x000fe20000000f00 */
[----:B------:R-:W-:Y:S02]  /*3500*/  IMAD.MOV.U32 R5, RZ, RZ, R14 ;  /* 0x000000ffff057224 */ /* 0x000fe400078e000e */
[----:B------:R-:W-:-:S07]  /*3510*/  IMAD.MOV.U32 R6, RZ, RZ, R3 ;  /* 0x000000ffff067224 */ /* 0x000fce00078e0003 */
.L_x_31903:
[----:B------:R-:W-:Y:S05]  /*3520*/  BSYNC.RECONVERGENT B1 ;  /* 0x0000000000017941 */ /* 0x000fea0003800200 */
.L_x_31901:
        /* <DEDUP_REMOVED lines=9> */
.L_x_31905:
[----:B------:R-:W-:Y:S01]  /*35c0*/  MOV R14, R7 ;  /* 0x00000007000e7202 */ /* 0x000fe20000000f00 */
[----:B------:R-:W-:Y:S02]  /*35d0*/  IMAD.MOV.U32 R3, RZ, RZ, R8 ;  /* 0x000000ffff037224 */ /* 0x000fe400078e0008 */
[----:B------:R-:W-:Y:S02]  /*35e0*/  IMAD.MOV.U32 R7, RZ, RZ, R10 ;  /* 0x000000ffff077224 */ /* 0x000fe400078e000a */
[----:B------:R-:W-:-:S07]  /*35f0*/  IMAD.MOV.U32 R8, RZ, RZ, R9 ;  /* 0x000000ffff087224 */ /* 0x000fce00078e0009 */
.L_x_31906:
[----:B------:R-:W-:Y:S05]  /*3600*/  BSYNC.RECONVERGENT B1 ;  /* 0x0000000000017941 */ /* 0x000fea0003800200 */
.L_x_31904:
        /* <DEDUP_REMOVED lines=9> */
.L_x_31908:
[----:B------:R-:W-:Y:S02]  /*36a0*/  IMAD.MOV.U32 R9, RZ, RZ, R14 ;  /* 0x000000ffff097224 */ /* 0x000fe400078e000e */
[----:B------:R-:W-:Y:S02]  /*36b0*/  IMAD.MOV.U32 R10, RZ, RZ, R3 ;  /* 0x000000ffff0a7224 */ /* 0x000fe400078e0003 */
[----:B------:R-:W-:Y:S02]  /*36c0*/  IMAD.MOV.U32 R14, RZ, RZ, R11 ;  /* 0x000000ffff0e7224 */ /* 0x000fe400078e000b */
[----:B------:R-:W-:-:S07]  /*36d0*/  IMAD.MOV.U32 R3, RZ, RZ, R12 ;  /* 0x000000ffff037224 */ /* 0x000fce00078e000c */
.L_x_31909:
[----:B------:R-:W-:Y:S05]  /*36e0*/  BSYNC.RECONVERGENT B1 ;  /* 0x0000000000017941 */ /* 0x000fea0003800200 */
.L_x_31907:
        /* <DEDUP_REMOVED lines=16> */
.L_x_31911:
[----:B------:R-:W-:Y:S01]  /*37f0*/  IMAD.MOV.U32 R11, RZ, RZ, R5 ;  /* 0x000000ffff0b7224 */ /* 0x000fe200078e0005 */
[----:B------:R-:W-:Y:S01]  /*3800*/  MOV R12, R6 ;  /* 0x00000006000c7202 */ /* 0x000fe20000000f00 */
[----:B------:R-:W-:Y:S02]  /*3810*/  IMAD.MOV.U32 R5, RZ, RZ, R7 ;  /* 0x000000ffff057224 */ /* 0x000fe400078e0007 */
[----:B------:R-:W-:-:S07]  /*3820*/  IMAD.MOV.U32 R6, RZ, RZ, R8 ;  /* 0x000000ffff067224 */ /* 0x000fce00078e0008 */
.L_x_31912:
[----:B------:R-:W-:Y:S05]  /*3830*/  BSYNC.RECONVERGENT B1 ;  /* 0x0000000000017941 */ /* 0x000fea0003800200 */
.L_x_31910:
        /* <DEDUP_REMOVED lines=9> */
.L_x_31914:
[----:B------:R-:W-:Y:S01]  /*38d0*/  MOV R13, R11 ;  /* 0x0000000b000d7202 */ /* 0x000fe20000000f00 */
[----:B------:R-:W-:Y:S02]  /*38e0*/  IMAD.MOV.U32 R15, RZ, RZ, R12 ;  /* 0x000000ffff0f7224 */ /* 0x000fe400078e000c */
[----:B------:R-:W-:Y:S02]  /*38f0*/  IMAD.MOV.U32 R11, RZ, RZ, R14 ;  /* 0x000000ffff0b7224 */ /* 0x000fe400078e000e */
[----:B------:R-:W-:-:S07]  /*3900*/  IMAD.MOV.U32 R12, RZ, RZ, R3 ;  /* 0x000000ffff0c7224 */ /* 0x000fce00078e0003 */
.L_x_31915:
[----:B------:R-:W-:Y:S05]  /*3910*/  BSYNC.RECONVERGENT B1 ;  /* 0x0000000000017941 */ /* 0x000fea0003800200 */
.L_x_31913:
        /* <DEDUP_REMOVED lines=9> */
.L_x_31917:
[----:B------:R-:W-:Y:S02]  /*39b0*/  IMAD.MOV.U32 R7, RZ, RZ, R13 ;  /* 0x000000ffff077224 */ /* 0x000fe400078e000d */
[----:B------:R-:W-:Y:S02]  /*39c0*/  IMAD.MOV.U32 R8, RZ, RZ, R15 ;  /* 0x000000ffff087224 */ /* 0x000fe400078e000f */
[----:B------:R-:W-:Y:S02]  /*39d0*/  IMAD.MOV.U32 R13, RZ, RZ, R9 ;  /* 0x000000ffff0d7224 */ /* 0x000fe400078e0009 */
[----:B------:R-:W-:-:S07]  /*39e0*/  IMAD.MOV.U32 R15, RZ, RZ, R10 ;  /* 0x000000ffff0f7224 */ /* 0x000fce00078e000a */
.L_x_31918:
[----:B------:R-:W-:Y:S05]  /*39f0*/  BSYNC.RECONVERGENT B1 ;  /* 0x0000000000017941 */ /* 0x000fea0003800200 */
.L_x_31916:
        /* <DEDUP_REMOVED lines=16> */
.L_x_31920:
[----:B------:R-:W-:Y:S01]  /*3b00*/  IMAD.MOV.U32 R10, RZ, RZ, R5 ;  /* 0x000000ffff0a7224 */ /* 0x000fe200078e0005 */
[----:B------:R-:W-:Y:S01]  /*3b10*/  MOV R9, R6 ;  /* 0x0000000600097202 */ /* 0x000fe20000000f00 */
[----:B------:R-:W-:Y:S02]  /*3b20*/  IMAD.MOV.U32 R5, RZ, RZ, R11 ;  /* 0x000000ffff057224 */ /* 0x000fe400078e000b */
[----:B------:R-:W-:-:S07]  /*3b30*/  IMAD.MOV.U32 R6, RZ, RZ, R12 ;  /* 0x000000ffff067224 */ /* 0x000fce00078e000c */
.L_x_31921:
[----:B------:R-:W-:Y:S05]  /*3b40*/  BSYNC.RECONVERGENT B1 ;  /* 0x0000000000017941 */ /* 0x000fea0003800200 */
.L_x_31919:
        /* <DEDUP_REMOVED lines=9> */
.L_x_31923:
[----:B------:R-:W-:Y:S01]  /*3be0*/  MOV R14, R10 ;  /* 0x0000000a000e7202 */ /* 0x000fe20000000f00 */
[----:B------:R-:W-:Y:S02]  /*3bf0*/  IMAD.MOV.U32 R17, RZ, RZ, R9 ;  /* 0x000000ffff117224 */ /* 0x000fe400078e0009 */
[----:B------:R-:W-:Y:S02]  /*3c00*/  IMAD.MOV.U32 R10, RZ, RZ, R13 ;  /* 0x000000ffff0a7224 */ /* 0x000fe400078e000d */
[----:B------:R-:W-:-:S07]  /*3c10*/  IMAD.MOV.U32 R9, RZ, RZ, R15 ;  /* 0x000000ffff097224 */ /* 0x000fce00078e000f */
.L_x_31924:
[----:B------:R-:W-:Y:S05]  /*3c20*/  BSYNC.RECONVERGENT B1 ;  /* 0x0000000000017941 */ /* 0x000fea0003800200 */
.L_x_31922:
        /* <DEDUP_REMOVED lines=9> */
.L_x_31925:
[----:B------:R-:W-:Y:S01]  /*3cc0*/  IMAD.MOV.U32 R12, RZ, RZ, R8 ;  /* 0x000000ffff0c7224 */ /* 0x000fe200078e0008 */
[----:B------:R-:W-:Y:S01]  /*3cd0*/  MOV R8, R17 ;  /* 0x0000001100087202 */ /* 0x000fe20000000f00 */
[----:B------:R-:W-:Y:S02]  /*3ce0*/  IMAD.MOV.U32 R11, RZ, RZ, R7 ;  /* 0x000000ffff0b7224 */ /* 0x000fe400078e0007 */
[----:B------:R-:W-:Y:S02]  /*3cf0*/  IMAD.MOV.U32 R3, RZ, RZ, R26 ;  /* 0x000000ffff037224 */ /* 0x000fe400078e001a */
[----:B------:R-:W-:-:S07]  /*3d00*/  IMAD.MOV.U32 R7, RZ, RZ, R14 ;  /* 0x000000ffff077224 */ /* 0x000fce00078e000e */
.L_x_31891:
[----:B------:R-:W-:Y:S05]  /*3d10*/  BSYNC.RECONVERGENT B0 ;  /* 0x0000000000007941 */ /* 0x000fea0003800200 */
.L_x_31890:
        /* <DEDUP_REMOVED lines=38> */
.L_x_31929:
[----:B------:R-:W-:Y:S02]  /*3f80*/  IMAD.MOV.U32 R14, RZ, RZ, R5 ;  /* 0x000000ffff0e7224 */ /* 0x000fe400078e0005 */
[----:B------:R-:W-:Y:S02]  /*3f90*/  IMAD.MOV.U32 R3, RZ, RZ, R6 ;  /* 0x000000ffff037224 */ /* 0x000fe400078e0006 */
[----:B------:R-:W-:Y:S02]  /*3fa0*/  IMAD.MOV.U32 R5, RZ, RZ, R10 ;  /* 0x000000ffff057224 */ /* 0x000fe400078e000a */
[----:B------:R-:W-:-:S07]  /*3fb0*/  IMAD.MOV.U32 R6, RZ, RZ, R9 ;  /* 0x000000ffff067224 */ /* 0x000fce00078e0009 */
.L_x_31930:
[----:B------:R-:W-:Y:S05]  /*3fc0*/  BSYNC.RECONVERGENT B1 ;  /* 0x0000000000017941 */ /* 0x000fea0003800200 */
.L_x_31928:
        /* <DEDUP_REMOVED lines=9> */
.L_x_31932:
[----:B------:R-:W-:Y:S02]  /*4060*/  IMAD.MOV.U32 R10, RZ, RZ, R14 ;  /* 0x000000ffff0a7224 */ /* 0x000fe400078e000e */
[----:B------:R-:W-:Y:S01]  /*4070*/  IMAD.MOV.U32 R9, RZ, RZ, R3 ;  /* 0x000000ffff097224 */ /* 0x000fe200078e0003 */
[----:B------:R-:W-:Y:S01]  /*4080*/  MOV R3, R12 ;  /* 0x0000000c00037202 */ /* 0x000fe20000000f00 */
[----:B------:R-:W-:-:S07]  /*4090*/  IMAD.MOV.U32 R14, RZ, RZ, R11 ;  /* 0x000000ffff0e7224 */ /* 0x000fce00078e000b */
.L_x_31933:
[----:B------:R-:W-:Y:S05]  /*40a0*/  BSYNC.RECONVERGENT B1 ;  /* 0x0000000000017941 */ /* 0x000fea0003800200 */
.L_x_31931:
        /* <DEDUP_REMOVED lines=9> */
.L_x_31935:
[----:B------:R-:W-:Y:S01]  /*4140*/  IMAD.MOV.U32 R11, RZ, RZ, R10 ;  /* 0x000000ffff0b7224 */ /* 0x000fe200078e000a */
[----:B------:R-:W-:Y:S01]  /*4150*/  MOV R10, R7 ;  /* 0x00000007000a7202 */ /* 0x000fe20000000f00 */
[----:B------:R-:W-:Y:S02]  /*4160*/  IMAD.MOV.U32 R12, RZ, RZ, R9 ;  /* 0x000000ffff0c7224 */ /* 0x000fe400078e0009 */
[----:B------:R-:W-:-:S07]  /*4170*/  IMAD.MOV.U32 R9, RZ, RZ, R8 ;  /* 0x000000ffff097224 */ /* 0x000fce00078e0008 */
.L_x_31936:
[----:B------:R-:W-:Y:S05]  /*4180*/  BSYNC.RECONVERGENT B1 ;  /* 0x0000000000017941 */ /* 0x000fea0003800200 */
.L_x_31934:
        /* <DEDUP_REMOVED lines=16> */
.L_x_31938:
[----:B------:R-:W-:Y:S02]  /*4290*/  IMAD.MOV.U32 R7, RZ, RZ, R5 ;  /* 0x000000ffff077224 */ /* 0x000fe400078e0005 */
[----:B------:R-:W-:Y:S02]  /*42a0*/  IMAD.MOV.U32 R8, RZ, RZ, R6 ;  /* 0x000000ffff087224 */ /* 0x000fe400078e0006 */
[----:B------:R-:W-:Y:S02]  /*42b0*/  IMAD.MOV.U32 R5, RZ, RZ, R14 ;  /* 0x000000ffff057224 */ /* 0x000fe400078e000e */
[----:B------:R-:W-:-:S07]  /*42c0*/  IMAD.MOV.U32 R6, RZ, RZ, R3 ;  /* 0x000000ffff067224 */ /* 0x000fce00078e0003 */
.L_x_31939:
[----:B------:R-:W-:Y:S05]  /*42d0*/  BSYNC.RECONVERGENT B1 ;  /* 0x0000000000017941 */ /* 0x000fea0003800200 */
.L_x_31937:
        /* <DEDUP_REMOVED lines=9> */
.L_x_31941:
[----:B------:R-:W-:Y:S02]  /*4370*/  IMAD.MOV.U32 R14, RZ, RZ, R7 ;  /* 0x000000ffff0e7224 */ /* 0x000fe400078e0007 */
[----:B------:R-:W-:Y:S01]  /*4380*/  IMAD.MOV.U32 R3, RZ, RZ, R8 ;  /* 0x000000ffff037224 */ /* 0x000fe200078e0008 */
[----:B------:R-:W-:Y:S01]  /*4390*/  MOV R8, R9 ;  /* 0x0000000900087202 */ /* 0x000fe20000000f00 */
[----:B------:R-:W-:-:S07]  /*43a0*/  IMAD.MOV.U32 R7, RZ, RZ, R10 ;  /* 0x000000ffff077224 */ /* 0x000fce00078e000a */
.L_x_31942:
[----:B------:R-:W-:Y:S05]  /*43b0*/  BSYNC.RECONVERGENT B1 ;  /* 0x0000000000017941 */ /* 0x000fea0003800200 */
.L_x_31940:
        /* <DEDUP_REMOVED lines=9> */
.L_x_31944:
[----:B------:R-:W-:Y:S01]  /*4450*/  IMAD.MOV.U32 R9, RZ, RZ, R14 ;  /* 0x000000ffff097224 */ /* 0x000fe200078e000e */
[----:B------:R-:W-:Y:S01]  /*4460*/  MOV R14, R11 ;  /* 0x0000000b000e7202 */ /* 0x000fe20000000f00 */
[----:B------:R-:W-:Y:S02]  /*4470*/  IMAD.MOV.U32 R10, RZ, RZ, R3 ;  /* 0x000000ffff0a7224 */ /* 0x000fe400078e0003 */
[----:B------:R-:W-:-:S07]  /*4480*/  IMAD.MOV.U32 R3, RZ, RZ, R12 ;  /* 0x000000ffff037224 */ /* 0x000fce00078e000c */
.L_x_31945:
[----:B------:R-:W-:Y:S05]  /*4490*/  BSYNC.RECONVERGENT B1 ;  /* 0x0000000000017941 */ /* 0x000fea0003800200 */
.L_x_31943:
        /* <DEDUP_REMOVED lines=16> */
.L_x_31947:
[----:B------:R-:W-:Y:S02]  /*45a0*/  IMAD.MOV.U32 R11, RZ, RZ, R5 ;  /* 0x000000ffff0b7224 */ /* 0x000fe400078e0005 */
[----:B------:R-:W-:Y:S02]  /*45b0*/  IMAD.MOV.U32 R12, RZ, RZ, R6 ;  /* 0x000000ffff0c7224 */ /* 0x000fe400078e0006 */
[----:B------:R-:W-:Y:S02]  /*45c0*/  IMAD.MOV.U32 R5, RZ, RZ, R7 ;  /* 0x000000ffff057224 */ /* 0x000fe400078e0007 */
[----:B------:R-:W-:-:S07]  /*45d0*/  IMAD.MOV.U32 R6, RZ, RZ, R8 ;  /* 0x000000ffff067224 */ /* 0x000fce00078e0008 */
.L_x_31948:
[----:B------:R-:W-:Y:S05]  /*45e0*/  BSYNC.RECONVERGENT B1 ;  /* 0x0000000000017941 */ /* 0x000fea0003800200 */
.L_x_31946:
        /* <DEDUP_REMOVED lines=9> */
.L_x_31950:
[----:B------:R-:W-:Y:S02]  /*4680*/  IMAD.MOV.U32 R13, RZ, RZ, R11 ;  /* 0x000000ffff0d7224 */ /* 0x000fe400078e000b */
[----:B------:R-:W-:Y:S01]  /*4690*/  IMAD.MOV.U32 R15, RZ, RZ, R12 ;  /* 0x000000ffff0f7224 */ /* 0x000fe200078e000c */
[----:B------:R-:W-:Y:S01]  /*46a0*/  MOV R12, R3 ;  /* 0x00000003000c7202 */ /* 0x000fe20000000f00 */
[----:B------:R-:W-:-:S07]  /*46b0*/  IMAD.MOV.U32 R11, RZ, RZ, R14 ;  /* 0x000000ffff0b7224 */ /* 0x000fce00078e000e */
.L_x_31951:
[----:B------:R-:W-:Y:S05]  /*46c0*/  BSYNC.RECONVERGENT B1 ;  /* 0x0000000000017941 */ /* 0x000fea0003800200 */
.L_x_31949:
        /* <DEDUP_REMOVED lines=9> */
.L_x_31953:
[----:B------:R-:W-:Y:S01]  /*4760*/  IMAD.MOV.U32 R7, RZ, RZ, R13 ;  /* 0x000000ffff077224 */ /* 0x000fe200078e000d */
[----:B------:R-:W-:Y:S01]  /*4770*/  MOV R13, R9 ;  /* 0x00000009000d7202 */ /* 0x000fe20000000f00 */
[----:B------:R-:W-:Y:S02]  /*4780*/  IMAD.MOV.U32 R8, RZ, RZ, R15 ;  /* 0x000000ffff087224 */ /* 0x000fe400078e000f */
[----:B------:R-:W-:-:S07]  /*4790*/  IMAD.MOV.U32 R15, RZ, RZ, R10 ;  /* 0x000000ffff0f7224 */ /* 0x000fce00078e000a */
.L_x_31954:
[----:B------:R-:W-:Y:S05]  /*47a0*/  BSYNC.RECONVERGENT B1 ;  /* 0x0000000000017941 */ /* 0x000fea0003800200 */
.L_x_31952:
        /* <DEDUP_REMOVED lines=16> */
.L_x_31956:
[----:B------:R-:W-:Y:S02]  /*48b0*/  IMAD.MOV.U32 R10, RZ, RZ, R5 ;  /* 0x000000ffff0a7224 */ /* 0x000fe400078e0005 */
[----:B------:R-:W-:Y:S02]  /*48c0*/  IMAD.MOV.U32 R9, RZ, RZ, R6 ;  /* 0x000000ffff097224 */ /* 0x000fe400078e0006 */
[----:B------:R-:W-:Y:S02]  /*48d0*/  IMAD.MOV.U32 R5, RZ, RZ, R11 ;  /* 0x000000ffff057224 */ /* 0x000fe400078e000b */
[----:B------:R-:W-:-:S07]  /*48e0*/  IMAD.MOV.U32 R6, RZ, RZ, R12 ;  /* 0x000000ffff067224 */ /* 0x000fce00078e000c */
.L_x_31957:
[----:B------:R-:W-:Y:S05]  /*48f0*/  BSYNC.RECONVERGENT B1 ;  /* 0x0000000000017941 */ /* 0x000fea0003800200 */
.L_x_31955:
        /* <DEDUP_REMOVED lines=9> */
.L_x_31959:
[----:B------:R-:W-:Y:S02]  /*4990*/  IMAD.MOV.U32 R14, RZ, RZ, R10 ;  /* 0x000000ffff0e7224 */ /* 0x000fe400078e000a */
[----:B------:R-:W-:Y:S01]  /*49a0*/  IMAD.MOV.U32 R17, RZ, RZ, R9 ;  /* 0x000000ffff117224 */ /* 0x000fe200078e0009 */
[----:B------:R-:W-:Y:S01]  /*49b0*/  MOV R9, R15 ;  /* 0x0000000f00097202 */ /* 0x000fe20000000f00 */
[----:B------:R-:W-:-:S07]  /*49c0*/  IMAD.MOV.U32 R10, RZ, RZ, R13 ;  /* 0x000000ffff0a7224 */ /* 0x000fce00078e000d */
.L_x_31960:
[----:B------:R-:W-:Y:S05]  /*49d0*/  BSYNC.RECONVERGENT B1 ;  /* 0x0000000000017941 */ /* 0x000fea0003800200 */
.L_x_31958:
        /* <DEDUP_REMOVED lines=9> */
.L_x_31961:
[----:B------:R-:W-:Y:S01]  /*4a70*/  IMAD.MOV.U32 R12, RZ, RZ, R8 ;  /* 0x000000ffff0c7224 */ /* 0x000fe200078e0008 */
[----:B------:R-:W-:Y:S01]  /*4a80*/  MOV R11, R7 ;  /* 0x00000007000b7202 */ /* 0x000fe20000000f00 */
[----:B------:R-:W-:Y:S02]  /*4a90*/  IMAD.MOV.U32 R3, RZ, RZ, R26 ;  /* 0x000000ffff037224 */ /* 0x000fe400078e001a */
[----:B------:R-:W-:Y:S02]  /*4aa0*/  IMAD.MOV.U32 R8, RZ, RZ, R17 ;  /* 0x000000ffff087224 */ /* 0x000fe400078e0011 */
[----:B------:R-:W-:-:S07]  /*4ab0*/  IMAD.MOV.U32 R7, RZ, RZ, R14 ;  /* 0x000000ffff077224 */ /* 0x000fce00078e000e */
.L_x_31927:
[----:B------:R-:W-:Y:S05]  /*4ac0*/  BSYNC.RECONVERGENT B0 ;  /* 0x0000000000007941 */ /* 0x000fea0003800200 */
.L_x_31926:
        /* <DEDUP_REMOVED lines=38> */
.L_x_31965:
[----:B------:R-:W-:Y:S01]  /*4d30*/  IMAD.MOV.U32 R14, RZ, RZ, R5 ;  /* 0x000000ffff0e7224 */ /* 0x000fe200078e0005 */
[----:B------:R-:W-:Y:S01]  /*4d40*/  MOV R5, R10 ;  /* 0x0000000a00057202 */ /* 0x000fe20000000f00 */
[----:B------:R-:W-:Y:S02]  /*4d50*/  IMAD.MOV.U32 R3, RZ, RZ, R6 ;  /* 0x000000ffff037224 */ /* 0x000fe400078e0006 */
[----:B------:R-:W-:-:S07]  /*4d60*/  IMAD.MOV.U32 R6, RZ, RZ, R9 ;  /* 0x000000ffff067224 */ /* 0x000fce00078e0009 */
.L_x_31966:
[----:B------:R-:W-:Y:S05]  /*4d70*/  BSYNC.RECONVERGENT B1 ;  /* 0x0000000000017941 */ /* 0x000fea0003800200 */
.L_x_31964:
        /* <DEDUP_REMOVED lines=9> */
.L_x_31968:
[----:B------:R-:W-:Y:S01]  /*4e10*/  MOV R10, R14 ;  /* 0x0000000e000a7202 */ /* 0x000fe20000000f00 */
[----:B------:R-:W-:Y:S02]  /*4e20*/  IMAD.MOV.U32 R9, RZ, RZ, R3 ;  /* 0x000000ffff097224 */ /* 0x000fe400078e0003 */
[----:B------:R-:W-:Y:S02]  /*4e30*/  IMAD.MOV.U32 R14, RZ, RZ, R11 ;  /* 0x000000ffff0e7224 */ /* 0x000fe400078e000b */
[----:B------:R-:W-:-:S07]  /*4e40*/  IMAD.MOV.U32 R3, RZ, RZ, R12 ;  /* 0x000000ffff037224 */ /* 0x000fce00078e000c */
.L_x_31969:
[----:B------:R-:W-:Y:S05]  /*4e50*/  BSYNC.RECONVERGENT B1 ;  /* 0x0000000000017941 */ /* 0x000fea0003800200 */
.L_x_31967:
        /* <DEDUP_REMOVED lines=9> */
.L_x_31971:
[----:B------:R-:W-:Y:S01]  /*4ef0*/  IMAD.MOV.U32 R11, RZ, RZ, R10 ;  /* 0x000000ffff0b7224 */ /* 0x000fe200078e000a */
[----:B------:R-:W-:Y:S01]  /*4f00*/  MOV R10, R7 ;  /* 0x00000007000a7202 */ /* 0x000fe20000000f00 */
[----:B------:R-:W-:Y:S02]  /*4f10*/  IMAD.MOV.U32 R12, RZ, RZ, R9 ;  /* 0x000000ffff0c7224 */ /* 0x000fe400078e0009 */
[----:B------:R-:W-:-:S07]  /*4f20*/  IMAD.MOV.U32 R9, RZ, RZ, R8 ;  /* 0x000000ffff097224 */ /* 0x000fce00078e0008 */
.L_x_31972:
[----:B------:R-:W-:Y:S05]  /*4f30*/  BSYNC.RECONVERGENT B1 ;  /* 0x0000000000017941 */ /* 0x000fea0003800200 */
.L_x_31970:
        /* <DEDUP_REMOVED lines=16> */
.L_x_31974:
[----:B------:R-:W-:Y:S01]  /*5040*/  IMAD.MOV.U32 R7, RZ, RZ, R5 ;  /* 0x000000ffff077224 */ /* 0x000fe200078e0005 */
[----:B------:R-:W-:Y:S01]  /*5050*/  MOV R5, R14 ;  /* 0x0000000e00057202 */ /* 0x000fe20000000f00 */
[----:B------:R-:W-:Y:S02]  /*5060*/  IMAD.MOV.U32 R8, RZ, RZ, R6 ;  /* 0x000000ffff087224 */ /* 0x000fe400078e0006 */
[----:B------:R-:W-:-:S07]  /*5070*/  IMAD.MOV.U32 R6, RZ, RZ, R3 ;  /* 0x000000ffff067224 */ /* 0x000fce00078e0003 */
.L_x_31975:
[----:B------:R-:W-:Y:S05]  /*5080*/  BSYNC.RECONVERGENT B1 ;  /* 0x0000000000017941 */ /* 0x000fea0003800200 */
.L_x_31973:
        /* <DEDUP_REMOVED lines=9> */
.L_x_31977:
[----:B------:R-:W-:Y:S01]  /*5120*/  MOV R14, R7 ;  /* 0x00000007000e7202 */ /* 0x000fe20000000f00 */
[----:B------:R-:W-:Y:S02]  /*5130*/  IMAD.MOV.U32 R3, RZ, RZ, R8 ;  /* 0x000000ffff037224 */ /* 0x000fe400078e0008 */
[----:B------:R-:W-:Y:S02]  /*5140*/  IMAD.MOV.U32 R7, RZ, RZ, R10 ;  /* 0x000000ffff077224 */ /* 0x000fe400078e000a */
[----:B------:R-:W-:-:S07]  /*5150*/  IMAD.MOV.U32 R8, RZ, RZ, R9 ;  /* 0x000000ffff087224 */ /* 0x000fce00078e0009 */
.L_x_31978:
[----:B------:R-:W-:Y:S05]  /*5160*/  BSYNC.RECONVERGENT B1 ;  /* 0x0000000000017941 */ /* 0x000fea0003800200 */
.L_x_31976:
        /* <DEDUP_REMOVED lines=9> */
.L_x_31980:
[----:B------:R-:W-:Y:S01]  /*5200*/  IMAD.MOV.U32 R9, RZ, RZ, R14 ;  /* 0x000000ffff097224 */ /* 0x000fe200078e000e */
[----:B------:R-:W-:Y:S01]  /*5210*/  MOV R14, R11 ;  /* 0x0000000b000e7202 */ /* 0x000fe20000000f00 */
[----:B------:R-:W-:Y:S02]  /*5220*/  IMAD.MOV.U32 R10, RZ, RZ, R3 ;  /* 0x000000ffff0a7224 */ /* 0x000fe400078e0003 */
[----:B------:R-:W-:-:S07]  /*5230*/  IMAD.MOV.U32 R3, RZ, RZ, R12 ;  /* 0x000000ffff037224 */ /* 0x000fce00078e000c */
.L_x_31981:
[----:B------:R-:W-:Y:S05]  /*5240*/  BSYNC.RECONVERGENT B1 ;  /* 0x0000000000017941 */ /* 0x000fea0003800200 */
.L_x_31979:
        /* <DEDUP_REMOVED lines=16> */
.L_x_31983:
[----:B------:R-:W-:Y:S01]  /*5350*/  IMAD.MOV.U32 R11, RZ, RZ, R5 ;  /* 0x000000ffff0b7224 */ /* 0x000fe200078e0005 */
[----:B------:R-:W-:Y:S01]  /*5360*/  MOV R5, R7 ;  /* 0x0000000700057202 */ /* 0x000fe20000000f00 */
[----:B------:R-:W-:Y:S02]  /*5370*/  IMAD.MOV.U32 R12, RZ, RZ, R6 ;  /* 0x000000ffff0c7224 */ /* 0x000fe400078e0006 */
[----:B------:R-:W-:-:S07]  /*5380*/  IMAD.MOV.U32 R6, RZ, RZ, R8 ;  /* 0x000000ffff067224 */ /* 0x000fce00078e0008 */
.L_x_31984:
[----:B------:R-:W-:Y:S05]  /*5390*/  BSYNC.RECONVERGENT B1 ;  /* 0x0000000000017941 */ /* 0x000fea0003800200 */
.L_x_31982:
        /* <DEDUP_REMOVED lines=9> */
.L_x_31986:
[----:B------:R-:W-:Y:S01]  /*5430*/  MOV R13, R11 ;  /* 0x0000000b000d7202 */ /* 0x000fe20000000f00 */
[----:B------:R-:W-:Y:S02]  /*5440*/  IMAD.MOV.U32 R15, RZ, RZ, R12 ;  /* 0x000000ffff0f7224 */ /* 0x000fe400078e000c */
[----:B------:R-:W-:Y:S02]  /*5450*/  IMAD.MOV.U32 R11, RZ, RZ, R14 ;  /* 0x000000ffff0b7224 */ /* 0x000fe400078e000e */
[----:B------:R-:W-:-:S07]  /*5460*/  IMAD.MOV.U32 R12, RZ, RZ, R3 ;  /* 0x000000ffff0c7224 */ /* 0x000fce00078e0003 */
.L_x_31987:
[----:B------:R-:W-:Y:S05]  /*5470*/  BSYNC.RECONVERGENT B1 ;  /* 0x0000000000017941 */ /* 0x000fea0003800200 */
.L_x_31985:
        /* <DEDUP_REMOVED lines=9> */
.L_x_31989:
[----:B------:R-:W-:Y:S01]  /*5510*/  IMAD.MOV.U32 R7, RZ, RZ, R13 ;  /* 0x000000ffff077224 */ /* 0x000fe200078e000d */
[----:B------:R-:W-:Y:S01]  /*5520*/  MOV R13, R9 ;  /* 0x00000009000d7202 */ /* 0x000fe20000000f00 */
[----:B------:R-:W-:Y:S02]  /*5530*/  IMAD.MOV.U32 R8, RZ, RZ, R15 ;  /* 0x000000ffff087224 */ /* 0x000fe400078e000f */
[----:B------:R-:W-:-:S07]  /*5540*/  IMAD.MOV.U32 R15, RZ, RZ, R10 ;  /* 0x000000ffff0f7224 */ /* 0x000fce00078e000a */
.L_x_31990:
[----:B------:R-:W-:Y:S05]  /*5550*/  BSYNC.RECONVERGENT B1 ;  /* 0x0000000000017941 */ /* 0x000fea0003800200 */
.L_x_31988:
        /* <DEDUP_REMOVED lines=16> */
.L_x_31992:
[----:B------:R-:W-:Y:S01]  /*5660*/  IMAD.MOV.U32 R10, RZ, RZ, R5 ;  /* 0x000000ffff0a7224 */ /* 0x000fe200078e0005 */
[----:B------:R-:W-:Y:S01]  /*5670*/  MOV R5, R11 ;  /* 0x0000000b00057202 */ /* 0x000fe20000000f00 */
[----:B------:R-:W-:Y:S02]  /*5680*/  IMAD.MOV.U32 R9, RZ, RZ, R6 ;  /* 0x000000ffff097224 */ /* 0x000fe400078e0006 */
[----:B------:R-:W-:-:S07]  /*5690*/  IMAD.MOV.U32 R6, RZ, RZ, R12 ;  /* 0x000000ffff067224 */ /* 0x000fce00078e000c */
.L_x_31993:
[----:B------:R-:W-:Y:S05]  /*56a0*/  BSYNC.RECONVERGENT B1 ;  /* 0x0000000000017941 */ /* 0x000fea0003800200 */
.L_x_31991:
        /* <DEDUP_REMOVED lines=9> */
.L_x_31995:
[----:B------:R-:W-:Y:S01]  /*5740*/  MOV R14, R10 ;  /* 0x0000000a000e7202 */ /* 0x000fe20000000f00 */
[----:B------:R-:W-:Y:S02]  /*5750*/  IMAD.MOV.U32 R17, RZ, RZ, R9 ;  /* 0x000000ffff117224 */ /* 0x000fe400078e0009 */
[----:B------:R-:W-:Y:S02]  /*5760*/  IMAD.MOV.U32 R10, RZ, RZ, R13 ;  /* 0x000000ffff0a7224 */ /* 0x000fe400078e000d */
[----:B------:R-:W-:-:S07]  /*5770*/  IMAD.MOV.U32 R9, RZ, RZ, R15 ;  /* 0x000000ffff097224 */ /* 0x000fce00078e000f */
.L_x_31996:
[----:B------:R-:W-:Y:S05]  /*5780*/  BSYNC.RECONVERGENT B1 ;  /* 0x0000000000017941 */ /* 0x000fea0003800200 */
.L_x_31994:
        /* <DEDUP_REMOVED lines=9> */
.L_x_31997:
[----:B------:R-:W-:Y:S01]  /*5820*/  IMAD.MOV.U32 R12, RZ, RZ, R8 ;  /* 0x000000ffff0c7224 */ /* 0x000fe200078e0008 */
[----:B------:R-:W-:Y:S01]  /*5830*/  MOV R11, R7 ;  /* 0x00000007000b7202 */ /* 0x000fe20000000f00 */
[----:B------:R-:W-:Y:S02]  /*5840*/  IMAD.MOV.U32 R3, RZ, RZ, R26 ;  /* 0x000000ffff037224 */ /* 0x000fe400078e001a */
[----:B------:R-:W-:Y:S02]  /*5850*/  IMAD.MOV.U32 R8, RZ, RZ, R17 ;  /* 0x000000ffff087224 */ /* 0x000fe400078e0011 */
[----:B------:R-:W-:-:S07]  /*5860*/  IMAD.MOV.U32 R7, RZ, RZ, R14 ;  /* 0x000000ffff077224 */ /* 0x000fce00078e000e */
.L_x_31963:
[----:B------:R-:W-:Y:S05]  /*5870*/  BSYNC.RECONVERGENT B0 ;  /* 0x0000000000007941 */ /* 0x000fea0003800200 */
.L_x_31962:
        /* <DEDUP_REMOVED lines=38> */
.L_x_32001:
[----:B------:R-:W-:Y:S01]  /*5ae0*/  MOV R14, R5 ;  /* 0x00000005000e7202 */ /* 0x000fe20000000f00 */
[----:B------:R-:W-:Y:S02]  /*5af0*/  IMAD.MOV.U32 R3, RZ, RZ, R6 ;  /* 0x000000ffff037224 */ /* 0x000fe400078e0006 */
[----:B------:R-:W-:Y:S02]  /*5b00*/  IMAD.MOV.U32 R5, RZ, RZ, R10 ;  /* 0x000000ffff057224 */ /* 0x000fe400078e000a */
[----:B------:R-:W-:-:S07]  /*5b10*/  IMAD.MOV.U32 R6, RZ, RZ, R9 ;  /* 0x000000ffff067224 */ /* 0x000fce00078e0009 */
.L_x_32002:
[----:B------:R-:W-:Y:S05]  /*5b20*/  BSYNC.RECONVERGENT B1 ;  /* 0x0000000000017941 */ /* 0x000fea0003800200 */
.L_x_32000:
        /* <DEDUP_REMOVED lines=9> */
.L_x_32004:
[----:B------:R-:W-:Y:S01]  /*5bc0*/  IMAD.MOV.U32 R10, RZ, RZ, R14 ;  /* 0x000000ffff0a7224 */ /* 0x000fe200078e000e */
[----:B------:R-:W-:Y:S01]  /*5bd0*/  MOV R14, R11 ;  /* 0x0000000b000e7202 */ /* 0x000fe20000000f00 */
[----:B------:R-:W-:Y:S02]  /*5be0*/  IMAD.MOV.U32 R9, RZ, RZ, R3 ;  /* 0x000000ffff097224 */ /* 0x000fe400078e0003 */
[----:B------:R-:W-:-:S07]  /*5bf0*/  IMAD.MOV.U32 R3, RZ, RZ, R12 ;  /* 0x000000ffff037224 */ /* 0x000fce00078e000c */
.L_x_32005:
[----:B------:R-:W-:Y:S05]  /*5c00*/  BSYNC.RECONVERGENT B1 ;  /* 0x0000000000017941 */ /* 0x000fea0003800200 */
.L_x_32003:
        /* <DEDUP_REMOVED lines=9> */
.L_x_32007:
[----:B------:R-:W-:Y:S01]  /*5ca0*/  MOV R11, R10 ;  /* 0x0000000a000b7202 */ /* 0x000fe20000000f00 */
[----:B------:R-:W-:Y:S02]  /*5cb0*/  IMAD.MOV.U32 R12, RZ, RZ, R9 ;  /* 0x000000ffff0c7224 */ /* 0x000fe400078e0009 */
[----:B------:R-:W-:Y:S02]  /*5cc0*/  IMAD.MOV.U32 R10, RZ, RZ, R7 ;  /* 0x000000ffff0a7224 */ /* 0x000fe400078e0007 */
[----:B------:R-:W-:-:S07]  /*5cd0*/  IMAD.MOV.U32 R9, RZ, RZ, R8 ;  /* 0x000000ffff097224 */ /* 0x000fce00078e0008 */
.L_x_32008:
[----:B------:R-:W-:Y:S05]  /*5ce0*/  BSYNC.RECONVERGENT B1 ;  /* 0x0000000000017941 */ /* 0x000fea0003800200 */
.L_x_32006:
        /* <DEDUP_REMOVED lines=16> */
.L_x_32010:
[----:B------:R-:W-:Y:S01]  /*5df0*/  MOV R7, R5 ;  /* 0x0000000500077202 */ /* 0x000fe20000000f00 */
[----:B------:R-:W-:Y:S02]  /*5e00*/  IMAD.MOV.U32 R8, RZ, RZ, R6 ;  /* 0x000000ffff087224 */ /* 0x000fe400078e0006 */
[----:B------:R-:W-:Y:S02]  /*5e10*/  IMAD.MOV.U32 R5, RZ, RZ, R14 ;  /* 0x000000ffff057224 */ /* 0x000fe400078e000e */
[----:B------:R-:W-:-:S07]  /*5e20*/  IMAD.MOV.U32 R6, RZ, RZ, R3 ;  /* 0x000000ffff067224 */ /* 0x000fce00078e0003 */
.L_x_32011:
[----:B------:R-:W-:Y:S05]  /*5e30*/  BSYNC.RECONVERGENT B1 ;  /* 0x0000000000017941 */ /* 0x000fea0003800200 */
.L_x_32009:
        /* <DEDUP_REMOVED lines=9> */
.L_x_32013:
[----:B------:R-:W-:Y:S01]  /*5ed0*/  IMAD.MOV.U32 R14, RZ, RZ, R7 ;  /* 0x000000ffff0e7224 */ /* 0x000fe200078e0007 */
[----:B------:R-:W-:Y:S01]  /*5ee0*/  MOV R7, R10 ;  /* 0x0000000a00077202 */ /* 0x000fe20000000f00 */
[----:B------:R-:W-:Y:S02]  /*5ef0*/  IMAD.MOV.U32 R3, RZ, RZ, R8 ;  /* 0x000000ffff037224 */ /* 0x000fe400078e0008 */
[----:B------:R-:W-:-:S07]  /*5f00*/  IMAD.MOV.U32 R8, RZ, RZ, R9 ;  /* 0x000000ffff087224 */ /* 0x000fce00078e0009 */
.L_x_32014:
[----:B------:R-:W-:Y:S05]  /*5f10*/  BSYNC.RECONVERGENT B1 ;  /* 0x0000000000017941 */ /* 0x000fea0003800200 */
.L_x_32012:
        /* <DEDUP_REMOVED lines=9> */
.L_x_32016:
[----:B------:R-:W-:Y:S01]  /*5fb0*/  MOV R9, R14 ;  /* 0x0000000e00097202 */ /* 0x000fe20000000f00 */
[----:B------:R-:W-:Y:S02]  /*5fc0*/  IMAD.MOV.U32 R10, RZ, RZ, R3 ;  /* 0x000000ffff0a7224 */ /* 0x000fe400078e0003 */
[----:B------:R-:W-:Y:S02]  /*5fd0*/  IMAD.MOV.U32 R14, RZ, RZ, R11 ;  /* 0x000000ffff0e7224 */ /* 0x000fe400078e000b */
[----:B------:R-:W-:-:S07]  /*5fe0*/  IMAD.MOV.U32 R3, RZ, RZ, R12 ;  /* 0x000000ffff037224 */ /* 0x000fce00078e000c */
.L_x_32017:
[----:B------:R-:W-:Y:S05]  /*5ff0*/  BSYNC.RECONVERGENT B1 ;  /* 0x0000000000017941 */ /* 0x000fea0003800200 */
.L_x_32015:
        /* <DEDUP_REMOVED lines=16> */
.L_x_32019:
[----:B------:R-:W-:Y:S01]  /*6100*/  MOV R11, R5 ;  /* 0x00000005000b7202 */ /* 0x000fe20000000f00 */
[----:B------:R-:W-:Y:S02]  /*6110*/  IMAD.MOV.U32 R12, RZ, RZ, R6 ;  /* 0x000000ffff0c7224 */ /* 0x000fe400078e0006 */
[----:B------:R-:W-:Y:S02]  /*6120*/  IMAD.MOV.U32 R5, RZ, RZ, R7 ;  /* 0x000000ffff057224 */ /* 0x000fe400078e0007 */
[----:B------:R-:W-:-:S07]  /*6130*/  IMAD.MOV.U32 R6, RZ, RZ, R8 ;  /* 0x000000ffff067224 */ /* 0x000fce00078e0008 */
.L_x_32020:
[----:B------:R-:W-:Y:S05]  /*6140*/  BSYNC.RECONVERGENT B1 ;  /* 0x0000000000017941 */ /* 0x000fea0003800200 */
.L_x_32018:
        /* <DEDUP_REMOVED lines=9> */
.L_x_32022:
[----:B------:R-:W-:Y:S01]  /*61e0*/  IMAD.MOV.U32 R7, RZ, RZ, R11 ;  /* 0x000000ffff077224 */ /* 0x000fe200078e000b */
[----:B------:R-:W-:Y:S01]  /*61f0*/  MOV R11, R14 ;  /* 0x0000000e000b7202 */ /* 0x000fe20000000f00 */
[----:B------:R-:W-:Y:S02]  /*6200*/  IMAD.MOV.U32 R8, RZ, RZ, R12 ;  /* 0x000000ffff087224 */ /* 0x000fe400078e000c */
[----:B------:R-:W-:-:S07]  /*6210*/  IMAD.MOV.U32 R12, RZ, RZ, R3 ;  /* 0x000000ffff0c7224 */ /* 0x000fce00078e0003 */
.L_x_32023:
[----:B------:R-:W-:Y:S05]  /*6220*/  BSYNC.RECONVERGENT B1 ;  /* 0x0000000000017941 */ /* 0x000fea0003800200 */
.L_x_32021:
        /* <DEDUP_REMOVED lines=9> */
.L_x_32025:
[----:B------:R-:W-:Y:S01]  /*62c0*/  MOV R14, R7 ;  /* 0x00000007000e7202 */ /* 0x000fe20000000f00 */
[----:B------:R-:W-:Y:S02]  /*62d0*/  IMAD.MOV.U32 R13, RZ, RZ, R8 ;  /* 0x000000ffff0d7224 */ /* 0x000fe400078e0008 */
[----:B------:R-:W-:Y:S02]  /*62e0*/  IMAD.MOV.U32 R7, RZ, RZ, R9 ;  /* 0x000000ffff077224 */ /* 0x000fe400078e0009 */
[----:B------:R-:W-:-:S07]  /*62f0*/  IMAD.MOV.U32 R8, RZ, RZ, R10 ;  /* 0x000000ffff087224 */ /* 0x000fce00078e000a */
.L_x_32026:
[----:B------:R-:W-:Y:S05]  /*6300*/  BSYNC.RECONVERGENT B1 ;  /* 0x0000000000017941 */ /* 0x000fea0003800200 */
.L_x_32024:
        /* <DEDUP_REMOVED lines=16> */
.L_x_32028:
[----:B------:R-:W-:Y:S01]  /*6410*/  MOV R10, R5 ;  /* 0x00000005000a7202 */ /* 0x000fe20000000f00 */
[----:B------:R-:W-:Y:S02]  /*6420*/  IMAD.MOV.U32 R9, RZ, RZ, R6 ;  /* 0x000000ffff097224 */ /* 0x000fe400078e0006 */
[----:B------:R-:W-:Y:S02]  /*6430*/  IMAD.MOV.U32 R5, RZ, RZ, R11 ;  /* 0x000000ffff057224 */ /* 0x000fe400078e000b */
[----:B------:R-:W-:-:S07]  /*6440*/  IMAD.MOV.U32 R6, RZ, RZ, R12 ;  /* 0x000000ffff067224 */ /* 0x000fce00078e000c */
.L_x_32029:
[----:B------:R-:W-:Y:S05]  /*6450*/  BSYNC.RECONVERGENT B1 ;  /* 0x0000000000017941 */ /* 0x000fea0003800200 */
.L_x_32027:
        /* <DEDUP_REMOVED lines=9> */
.L_x_32031:
[----:B------:R-:W-:Y:S01]  /*64f0*/  IMAD.MOV.U32 R11, RZ, RZ, R10 ;  /* 0x000000ffff0b7224 */ /* 0x000fe200078e000a */
[----:B------:R-:W-:Y:S01]  /*6500*/  MOV R10, R7 ;  /* 0x00000007000a7202 */ /* 0x000fe20000000f00 */
[----:B------:R-:W-:Y:S02]  /*6510*/  IMAD.MOV.U32 R12, RZ, RZ, R9 ;  /* 0x000000ffff0c7224 */ /* 0x000fe400078e0009 */
[----:B------:R-:W-:-:S07]  /*6520*/  IMAD.MOV.U32 R9, RZ, RZ, R8 ;  /* 0x000000ffff097224 */ /* 0x000fce00078e0008 */
.L_x_32032:
[----:B------:R-:W-:Y:S05]  /*6530*/  BSYNC.RECONVERGENT B1 ;  /* 0x0000000000017941 */ /* 0x000fea0003800200 */
.L_x_32030:
        /* <DEDUP_REMOVED lines=9> */
.L_x_32033:
[----:B------:R-:W-:Y:S01]  /*65d0*/  IMAD.MOV.U32 R7, RZ, RZ, R11 ;  /* 0x000000ffff077224 */ /* 0x000fe200078e000b */
[----:B------:R-:W-:Y:S01]  /*65e0*/  MOV R11, R14 ;  /* 0x0000000e000b7202 */ /* 0x000fe20000000f00 */
[----:B------:R-:W-:Y:S02]  /*65f0*/  IMAD.MOV.U32 R8, RZ, RZ, R12 ;  /* 0x000000ffff087224 */ /* 0x000fe400078e000c */
[----:B------:R-:W-:Y:S02]  /*6600*/  IMAD.MOV.U32 R3, RZ, RZ, R16 ;  /* 0x000000ffff037224 */ /* 0x000fe400078e0010 */
[----:B------:R-:W-:-:S07]  /*6610*/  IMAD.MOV.U32 R12, RZ, RZ, R13 ;  /* 0x000000ffff0c7224 */ /* 0x000fce00078e000d */
.L_x_31999:
[----:B------:R-:W-:Y:S05]  /*6620*/  BSYNC.RECONVERGENT B0 ;  /* 0x0000000000007941 */ /* 0x000fea0003800200 */
.L_x_31998:
[----:B------:R-:W-:Y:S01]  /*6630*/  BAR.SYNC.DEFER_BLOCKING 0x0 ;  /* 0x0000000000007b1d */ /* 0x000fe20000010000 */
[----:B------:R-:W-:-:S13]  /*6640*/  ISETP.NE.AND P0, PT, R4, RZ, PT ;  /* 0x000000ff0400720c */ /* 0x000fda0003f05270 */
[----:B------:R-:W-:Y:S05]  /*6650*/  @P0 EXIT ;  /* 0x000000000000094d */ /* 0x000fea0003800000 */
[----:B------:R-:W1:Y:S08]  /*6660*/  LDC R13, c[0x0][0x3a0] ;  /* 0x0000e800ff0d7b82 */ /* 0x000e700000000800 */
[----:B------:R-:W3:Y:S01]  /*6670*/  LDC.64 R14, c[0x0][0x388] ;  /* 0x0000e200ff0e7b82 */ /* 0x000ee20000000a00 */
[----:B0-----:R-:W0:Y:S07]  /*6680*/  MUFU.LG2 R20, R2 ;  /* 0x0000000200147308 */ /* 0x001e2e0000000c00 */
[----:B------:R-:W4:Y:S01]  /*6690*/  LDC.64 R16, c[0x0][0x390] ;  /* 0x0000e400ff107b82 */ /* 0x000f220000000a00 */
[----:B-1----:R-:W-:-:S07]  /*66a0*/  ISETP.GE.AND P1, PT, R13, 0x1, PT ;  /* 0x000000010d00780c */ /* 0x002fce0003f26270 */
[----:B------:R-:W1:Y:S01]  /*66b0*/  LDC.64 R18, c[0x0][0x398] ;  /* 0x0000e600ff127b82 */ /* 0x000e620000000a00 */
[----:B------:R-:W-:Y:S01]  /*66c0*/  ISETP.GE.AND P0, PT, R13, 0x2, PT ;  /* 0x000000020d00780c */ /* 0x000fe20003f06270 */
[----:B---3--:R-:W-:-:S05]  /*66d0*/  IMAD.WIDE.U32 R14, R0, 0x4, R14 ;  /* 0x00000004000e7825 */ /* 0x008fca00078e000e */
[----:B------:R-:W3:Y:S04]  /*66e0*/  @P1 LDG.E.CONSTANT R4, desc[UR8][R14.64] ;  /* 0x000000080e041981 */ /* 0x000ee8000c1e9900 */
[----:B------:R-:W5:Y:S04]  /*66f0*/  @P1 LDG.E.CONSTANT R27, desc[UR8][R14.64] ;  /* 0x000000080e1b1981 */ /* 0x000f68000c1e9900 */
[----:B------:R-:W5:Y:S01]  /*6700*/  @P0 LDG.E.CONSTANT R29, desc[UR8][R14.64] ;  /* 0x000000080e1d0981 */ /* 0x000f62000c1e9900 */
[----:B------:R-:W-:Y:S02]  /*6710*/  IMAD R0, R0, R13, RZ ;  /* 0x0000000d00007224 */ /* 0x000fe400078e02ff */
[C---:B------:R-:W-:Y:S01]  /*6720*/  FADD.FTZ R21, -R3.reuse, R8 ;  /* 0x0000000803157221 */ /* 0x040fe20000010100 */
[C---:B------:R-:W-:Y:S01]  /*6730*/  FADD.FTZ R23, -R3.reuse, R12 ;  /* 0x0000000c03177221 */ /* 0x040fe20000010100 */
[----:B------:R-:W-:Y:S01]  /*6740*/  FADD.FTZ R25, -R3, R9 ;  /* 0x0000000903197221 */ /* 0x000fe20000010100 */
[----:B------:R-:W-:-:S02]  /*6750*/  IMAD.SHL.U32 R13, R0, 0x2, RZ ;  /* 0x00000002000d7824 */ /* 0x000fc400078e00ff */
[C---:B0-----:R-:W-:Y:S01]  /*6760*/  @P1 FFMA.FTZ R21, R20.reuse, -0.69314718246459960938, R21 ;  /* 0xbf31721814151823 */ /* 0x041fe20000010015 */
[C---:B------:R-:W-:Y:S01]  /*6770*/  @P1 FFMA.FTZ R0, R20.reuse, -0.69314718246459960938, R23 ;  /* 0xbf31721814001823 */ /* 0x040fe20000010017 */
[----:B--2---:R-:W-:Y:S01]  /*6780*/  @P0 FFMA.FTZ R2, R20, -0.69314718246459960938, R25 ;  /* 0xbf31721814020823 */ /* 0x004fe20000010019 */
[----:B----4-:R-:W-:-:S04]  /*6790*/  IMAD.WIDE R8, R13, 0x4, R16 ;  /* 0x000000040d087825 */ /* 0x010fc800078e0210 */
[----:B-1----:R-:W-:Y:S01]  /*67a0*/  IMAD.WIDE R12, R13, 0x4, R18 ;  /* 0x000000040d0c7825 */ /* 0x002fe200078e0212 */
[----:B------:R0:W-:Y:S03]  /*67b0*/  @P1 STG.E desc[UR8][R8.64], R7 ;  /* 0x0000000708001986 */ /* 0x0001e6000c101908 */
[----:B---3--:R-:W-:Y:S01]  /*67c0*/  @P1 FADD.FTZ R21, R4, R21 ;  /* 0x0000001504151221 */ /* 0x008fe20000010000 */
        /* <DEDUP_REMOVED lines=15> */
.L_x_32034:
        /* <DEDUP_REMOVED lines=12> */
.L_x_38494:


//--------------------- .text._ZN17fastertransformer17batch_topk_kernelIfLi8ELi32EEEvPKiPKT_PiPfS7_PKbS2_NS_14BeamHypothesesEiiifS3_ --------------------------
	.section	.text._ZN17fastertransformer17batch_topk_kernelIfLi8ELi32EEEvPKiPKT_PiPfS7_PKbS2_NS_14BeamHypothesesEiiifS3_,"ax",@progbits
	.align	128
        .global         _ZN17fastertransformer17batch_topk_kernelIfLi8ELi32EEEvPKiPKT_PiPfS7_PKbS2_NS_14BeamHypothesesEiiifS3_
        .type           _ZN17fastertransformer17batch_topk_kernelIfLi8ELi32EEEvPKiPKT_PiPfS7_PKbS2_NS_14BeamHypothesesEiiifS3_,@function
        .size           _ZN17fastertransformer17batch_topk_kernelIfLi8ELi32EEEvPKiPKT_PiPfS7_PKbS2_NS_14BeamHypothesesEiiifS3_,(.L_x_38495 - _ZN17fastertransformer17batch_topk_kernelIfLi8ELi32EEEvPKiPKT_PiPfS7_PKbS2_NS_14BeamHypothesesEiiifS3_)
        .other          _ZN17fastertransformer17batch_topk_kernelIfLi8ELi32EEEvPKiPKT_PiPfS7_PKbS2_NS_14BeamHypothesesEiiifS3_,@"STO_CUDA_ENTRY STV_DEFAULT"
_ZN17fastertransformer17batch_topk_kernelIfLi8ELi32EEEvPKiPKT_PiPfS7_PKbS2_NS_14BeamHypothesesEiiifS3_:
.text._ZN17fastertransformer17batch_topk_kernelIfLi8ELi32EEEvPKiPKT_PiPfS7_PKbS2_NS_14BeamHypothesesEiiifS3_:
        /* <DEDUP_REMOVED lines=13> */
[----:B---3--:R-:W3:Y:S01]  /*00d0*/  @!P1 LDG.E R2, desc[UR8][R2.64] ;  /* 0x0000000802029981 */ /* 0x008ee2000c1e1900 */
[----:B------:R-:W-:Y:S01]  /*00e0*/  ISETP.NE.AND P0, PT, R4, RZ, PT ;  /* 0x000000ff0400720c */ /* 0x000fe20003f05270 */
[----:B----4-:R-:W-:Y:S01]  /*00f0*/  UISETP.NE.U32.AND UP0, UPT, UR6, URZ, UPT ;  /* 0x000000ff0600728c */ /* 0x010fe2000bf05070 */
[----:B------:R-:W-:Y:S01]  /*0100*/  @!P1 MOV R5, 0x400 ;  /* 0x0000040000059802 */ /* 0x000fe20000000f00 */
[----:B------:R-:W0:Y:S01]  /*0110*/  @!P1 S2R R6, SR_CgaCtaId ;  /* 0x0000000000069919 */ /* 0x000e220000008800 */
[----:B--2---:R-:W-:Y:S01]  /*0120*/  IMAD R52, R55, UR4, RZ ;  /* 0x0000000437347c24 */ /* 0x004fe2000f8e02ff */
[----:B------:R-:W-:Y:S02]  /*0130*/  UISETP.NE.AND.EX UP0, UPT, UR7, URZ, UPT, UP0 ;  /* 0x000000ff0700728c */ /* 0x000fe4000bf05300 */
[----:B------:R-:W-:-:S06]  /*0140*/  @!P1 VIADD R5, R5, 0x4 ;  /* 0x0000000405059836 */ /* 0x000fcc0000000000 */
[----:B------:R-:W1:Y:S01]  /*0150*/  @!P0 S2R R7, SR_CgaCtaId ;  /* 0x0000000000078919 */ /* 0x000e620000008800 */
[----:B------:R-:W-:Y:S02]  /*0160*/  @!P0 MOV R0, 0x400 ;  /* 0x0000040000008802 */ /* 0x000fe40000000f00 */
[----:B0-----:R-:W-:-:S04]  /*0170*/  @!P1 LEA R5, R6, R5, 0x18 ;  /* 0x0000000506059211 */ /* 0x001fc800078ec0ff */
[----:B------:R-:W-:Y:S02]  /*0180*/  @!P1 LEA R5, R4, R5, 0x2 ;  /* 0x0000000504059211 */ /* 0x000fe400078e10ff */
[----:B-1----:R-:W-:-:S05]  /*0190*/  @!P0 LEA R0, R7, R0, 0x18 ;  /* 0x0000000007008211 */ /* 0x002fca00078ec0ff */
[----:B------:R0:W-:Y:S04]  /*01a0*/  @!P0 STS [R0], RZ ;  /* 0x000000ff00008388 */ /* 0x0001e80000000800 */
[----:B---3--:R0:W-:Y:S01]  /*01b0*/  @!P1 STS [R5], R2 ;  /* 0x0000000205009388 */ /* 0x0081e20000000800 */
        /* <DEDUP_REMOVED lines=17> */
.L_x_32036:
[----:B------:R-:W-:Y:S05]  /*02d0*/  BSYNC.RECONVERGENT B0 ;  /* 0x0000000000007941 */ /* 0x000fea0003800200 */
.L_x_32035:
[----:B------:R-:W-:Y:S01]  /*02e0*/  ISETP.GE.AND P0, PT, R4, UR4, PT ;  /* 0x0000000404007c0c */ /* 0x000fe2000bf06270 */
[----:B------:R-:W1:Y:S01]  /*02f0*/  LDCU UR13, c[0x0][0x444] ;  /* 0x00008880ff0d77ac */ /* 0x000e620008000800 */
[----:B------:R-:W-:Y:S01]  /*0300*/  BSSY.RECONVERGENT B0, `(.L_x_32037) ;  /* 0x00000d7000007945 */ /* 0x000fe20003800200 */
[----:B------:R-:W-:Y:S01]  /*0310*/  IMAD.MOV.U32 R26, RZ, RZ, -0x1 ;  /* 0xffffffffff1a7424 */ /* 0x000fe200078e00ff */
[----:B------:R-:W-:Y:S01]  /*0320*/  MOV R24, 0xff7fffff ;  /* 0xff7fffff00187802 */ /* 0x000fe20000000f00 */
[----:B------:R-:W2:Y:S01]  /*0330*/  LDCU UR12, c[0x0][0x440] ;  /* 0x00008800ff0c77ac */ /* 0x000ea20008000800 */
[----:B------:R-:W-:Y:S01]  /*0340*/  IMAD.MOV.U32 R25, RZ, RZ, -0x800001 ;  /* 0xff7fffffff197424 */ /* 0x000fe200078e00ff */
[----:B------:R-:W-:Y:S01]  /*0350*/  MOV R20, 0xff7fffff ;  /* 0xff7fffff00147802 */ /* 0x000fe20000000f00 */
[----:B------:R-:W-:Y:S01]  /*0360*/  IMAD.MOV.U32 R23, RZ, RZ, -0x800001 ;  /* 0xff7fffffff177424 */ /* 0x000fe200078e00ff */
[----:B------:R-:W3:Y:S01]  /*0370*/  LDCU UR11, c[0x0][0x450] ;  /* 0x00008a00ff0b77ac */ /* 0x000ee20008000800 */
[----:B------:R-:W-:Y:S01]  /*0380*/  IMAD.MOV.U32 R22, RZ, RZ, -0x800001 ;  /* 0xff7fffffff167424 */ /* 0x000fe200078e00ff */
[----:B------:R-:W-:Y:S01]  /*0390*/  MOV R18, 0xffffffff ;  /* 0xffffffff00127802 */ /* 0x000fe20000000f00 */
[----:B------:R-:W-:Y:S01]  /*03a0*/  IMAD.MOV.U32 R21, RZ, RZ, -0x800001 ;  /* 0xff7fffffff157424 */ /* 0x000fe200078e00ff */
[----:B0-----:R-:W-:Y:S01]  /*03b0*/  MOV R2, 0xffffffff ;  /* 0xffffffff00027802 */ /* 0x001fe20000000f00 */
[----:B------:R-:W-:-:S02]  /*03c0*/  IMAD.MOV.U32 R7, RZ, RZ, -0x800001 ;  /* 0xff7fffffff077424 */ /* 0x000fc400078e00ff */
[----:B------:R-:W-:Y:S02]  /*03d0*/  IMAD.MOV.U32 R5, RZ, RZ, -0x800001 ;  /* 0xff7fffffff057424 */ /* 0x000fe400078e00ff */
[----:B------:R-:W-:Y:S02]  /*03e0*/  IMAD.MOV.U32 R19, RZ, RZ, -0x1 ;  /* 0xffffffffff137424 */ /* 0x000fe400078e00ff */
[----:B------:R-:W-:Y:S02]  /*03f0*/  IMAD.MOV.U32 R17, RZ, RZ, -0x1 ;  /* 0xffffffffff117424 */ /* 0x000fe400078e00ff */
[----:B------:R-:W-:Y:S02]  /*0400*/  IMAD.MOV.U32 R16, RZ, RZ, -0x1 ;  /* 0xffffffffff107424 */ /* 0x000fe400078e00ff */
[----:B------:R-:W-:Y:S02]  /*0410*/  IMAD.MOV.U32 R0, RZ, RZ, -0x1 ;  /* 0xffffffffff007424 */ /* 0x000fe400078e00ff */
[----:B------:R-:W-:Y:S01]  /*0420*/  IMAD.MOV.U32 R6, RZ, RZ, -0x1 ;  /* 0xffffffffff067424 */ /* 0x000fe200078e00ff */
[----:B-123--:R-:W-:Y:S06]  /*0430*/  @P0 BRA `(.L_x_32038) ;  /* 0x0000000c000c0947 */ /* 0x00efec0003800000 */
[----:B------:R-:W0:Y:S01]  /*0440*/  LDC.64 R10, c[0x0][0x3b0] ;  /* 0x0000ec00ff0a7b82 */ /* 0x000e220000000a00 */
[----:B------:R-:W1:Y:S01]  /*0450*/  LDCU.64 UR6, c[0x0][0x388] ;  /* 0x00007100ff0677ac */ /* 0x000e620008000a00 */
[----:B------:R-:W-:Y:S01]  /*0460*/  IMAD.WIDE.U32 R2, R4, 0x4, RZ ;  /* 0x0000000404027825 */ /* 0x000fe200078e00ff */
[----:B------:R-:W-:Y:S01]  /*0470*/  MOV R25, 0xff7fffff ;  /* 0xff7fffff00197802 */ /* 0x000fe20000000f00 */
[----:B------:R-:W2:Y:S02]  /*0480*/  LDCU.64 UR4, c[0x0][0x3a8] ;  /* 0x00007500ff0477ac */ /* 0x000ea40008000a00 */
[----:B------:R-:W-:Y:S01]  /*0490*/  IMAD.MOV.U32 R26, RZ, RZ, -0x1 ;  /* 0xffffffffff1a7424 */ /* 0x000fe200078e00ff */
[----:B------:R-:W-:Y:S01]  /*04a0*/  MOV R21, 0xff7fffff ;  /* 0xff7fffff00157802 */ /* 0x000fe20000000f00 */
[----:B------:R-:W-:Y:S01]  /*04b0*/  IMAD.WIDE R2, R52, 0x4, R2 ;  /* 0x0000000434027825 */ /* 0x000fe200078e0202 */
[----:B------:R-:W3:Y:S01]  /*04c0*/  LDCU UR10, c[0x0][0x44c] ;  /* 0x00008980ff0a77ac */ /* 0x000ee20008000800 */
[----:B------:R-:W-:-:S02]  /*04d0*/  MOV R19, 0xffffffff ;  /* 0xffffffff00137802 */ /* 0x000fc40000000f00 */
[----:B------:R-:W-:Y:S01]  /*04e0*/  IMAD.MOV.U32 R24, RZ, RZ, -0x800001 ;  /* 0xff7fffffff187424 */ /* 0x000fe200078e00ff */
[----:B------:R-:W-:Y:S01]  /*04f0*/  MOV R0, 0xffffffff ;  /* 0xffffffff00007802 */ /* 0x000fe20000000f00 */
[----:B------:R-:W-:Y:S02]  /*0500*/  IMAD.MOV.U32 R23, RZ, RZ, -0x800001 ;  /* 0xff7fffffff177424 */ /* 0x000fe400078e00ff */
[----:B------:R-:W-:Y:S02]  /*0510*/  IMAD.MOV.U32 R22, RZ, RZ, -0x800001 ;  /* 0xff7fffffff167424 */ /* 0x000fe400078e00ff */
[----:B------:R-:W-:Y:S01]  /*0520*/  IMAD.MOV.U32 R20, RZ, RZ, -0x800001 ;  /* 0xff7fffffff147424 */ /* 0x000fe200078e00ff */
[----:B-1----:R-:W-:Y:S01]  /*0530*/  IADD3 R12, P1, PT, R2, UR6, RZ ;  /* 0x00000006020c7c10 */ /* 0x002fe2000ff3e0ff */
[----:B------:R-:W-:Y:S02]  /*0540*/  IMAD.MOV.U32 R7, RZ, RZ, -0x800001 ;  /* 0xff7fffffff077424 */ /* 0x000fe400078e00ff */
[----:B------:R-:W-:Y:S01]  /*0550*/  IMAD.MOV.U32 R5, RZ, RZ, -0x800001 ;  /* 0xff7fffffff057424 */ /* 0x000fe200078e00ff */
[----:B--2---:R-:W-:Y:S01]  /*0560*/  IADD3 R8, P0, PT, R55, UR4, RZ ;  /* 0x0000000437087c10 */ /* 0x004fe2000ff1e0ff */
[----:B------:R-:W-:Y:S01]  /*0570*/  IMAD.MOV.U32 R18, RZ, RZ, -0x1 ;  /* 0xffffffffff127424 */ /* 0x000fe200078e00ff */
[----:B------:R-:W-:Y:S01]  /*0580*/  IADD3.X R13, PT, PT, R3, UR7, RZ, P1, !PT ;  /* 0x00000007030d7c10 */ /* 0x000fe20008ffe4ff */
[----:B------:R-:W-:Y:S01]  /*0590*/  IMAD.MOV.U32 R17, RZ, RZ, -0x1 ;  /* 0xffffffffff117424 */ /* 0x000fe200078e00ff */
[----:B---3--:R-:W-:Y:S01]  /*05a0*/  FSETP.NEU.FTZ.AND P1, PT, RZ, UR10, PT ;  /* 0x0000000aff007c0b */ /* 0x008fe2000bf3d000 */
[----:B------:R-:W-:-:S02]  /*05b0*/  IMAD.X R9, RZ, RZ, UR5, P0 ;  /* 0x00000005ff097e24 */ /* 0x000fc400080e06ff */
[----:B------:R-:W-:Y:S02]  /*05c0*/  IMAD.MOV.U32 R16, RZ, RZ, -0x1 ;  /* 0xffffffffff107424 */ /* 0x000fe400078e00ff */
[----:B------:R-:W-:Y:S02]  /*05d0*/  IMAD.MOV.U32 R2, RZ, RZ, -0x1 ;  /* 0xffffffffff027424 */ /* 0x000fe400078e00ff */
[----:B------:R-:W-:Y:S02]  /*05e0*/  IMAD.MOV.U32 R6, RZ, RZ, -0x1 ;  /* 0xffffffffff067424 */ /* 0x000fe400078e00ff */
[----:B------:R-:W-:Y:S02]  /*05f0*/  IMAD.MOV.U32 R3, RZ, RZ, R4 ;  /* 0x000000ffff037224 */ /* 0x000fe400078e0004 */
[----:B0-----:R-:W-:-:S07]  /*0600*/  IMAD.WIDE.U32 R10, R55, 0x4, R10 ;  /* 0x00000004370a7825 */ /* 0x001fce00078e000a */
.L_x_32064:
[----:B------:R0:W5:Y:S01]  /*0610*/  @!P1 LDG.E.CONSTANT R28, desc[UR8][R12.64] ;  /* 0x000000080c1c9981 */ /* 0x000162000c1e9900 */
[----:B------:R-:W-:Y:S02]  /*0620*/  MOV R27, UR13 ;  /* 0x0000000d001b7c02 */ /* 0x000fe40008000f00 */
[----:B------:R-:W-:Y:S02]  /*0630*/  IABS R32, R3 ;  /* 0x0000000300207213 */ /* 0x000fe40000000000 */
[----:B------:R-:W-:Y:S02]  /*0640*/  IABS R30, R27 ;  /* 0x0000001b001e7213 */ /* 0x000fe40000000000 */
[----:B------:R-:W-:Y:S02]  /*0650*/  ISETP.GE.AND P3, PT, R3, RZ, PT ;  /* 0x000000ff0300720c */ /* 0x000fe40003f66270 */
[----:B------:R-:W1:Y:S08]  /*0660*/  I2F.RP R29, R30 ;  /* 0x0000001e001d7306 */ /* 0x000e700000209400 */
[----:B-1----:R-:W1:Y:S02]  /*0670*/  MUFU.RCP R29, R29 ;  /* 0x0000001d001d7308 */ /* 0x002e640000001000 */
[----:B-1----:R-:W-:-:S06]  /*0680*/  VIADD R14, R29, 0xffffffe ;  /* 0x0ffffffe1d0e7836 */ /* 0x002fcc0000000000 */
[----:B------:R1:W2:Y:S02]  /*0690*/  F2I.FTZ.U32.TRUNC.NTZ R15, R14 ;  /* 0x0000000e000f7305 */ /* 0x0002a4000021f000 */
[----:B-1----:R-:W-:Y:S02]  /*06a0*/  IMAD.MOV.U32 R14, RZ, RZ, RZ ;  /* 0x000000ffff0e7224 */ /* 0x002fe400078e00ff */
[----:B--2---:R-:W-:-:S04]  /*06b0*/  IMAD.MOV R31, RZ, RZ, -R15 ;  /* 0x000000ffff1f7224 */ /* 0x004fc800078e0a0f */
[----:B------:R-:W-:-:S04]  /*06c0*/  IMAD R31, R31, R30, RZ ;  /* 0x0000001e1f1f7224 */ /* 0x000fc800078e02ff */
[----:B------:R-:W-:Y:S01]  /*06d0*/  IMAD.HI.U32 R15, R15, R31, R14 ;  /* 0x0000001f0f0f7227 */ /* 0x000fe200078e000e */
[----:B------:R-:W-:-:S05]  /*06e0*/  MOV R31, R32 ;  /* 0x00000020001f7202 */ /* 0x000fca0000000f00 */
[----:B------:R-:W-:-:S04]  /*06f0*/  IMAD.HI.U32 R15, R15, R31, RZ ;  /* 0x0000001f0f0f7227 */ /* 0x000fc800078e00ff */
[----:B------:R-:W-:-:S04]  /*0700*/  IMAD.MOV R15, RZ, RZ, -R15 ;  /* 0x000000ffff0f7224 */ /* 0x000fc800078e0a0f */
[----:B------:R-:W-:-:S05]  /*0710*/  IMAD R15, R30, R15, R31 ;  /* 0x0000000f1e0f7224 */ /* 0x000fca00078e021f */
[----:B------:R-:W-:-:S13]  /*0720*/  ISETP.GT.U32.AND P0, PT, R30, R15, PT ;  /* 0x0000000f1e00720c */ /* 0x000fda0003f04070 */
[----:B------:R-:W-:Y:S01]  /*0730*/  @!P0 IMAD.IADD R15, R15, 0x1, -R30 ;  /* 0x000000010f0f8824 */ /* 0x000fe200078e0a1e */
[----:B------:R-:W-:-:S04]  /*0740*/  ISETP.NE.AND P0, PT, R27, RZ, PT ;  /* 0x000000ff1b00720c */ /* 0x000fc80003f05270 */
[----:B------:R-:W-:-:S13]  /*0750*/  ISETP.GT.U32.AND P2, PT, R30, R15, PT ;  /* 0x0000000f1e00720c */ /* 0x000fda0003f44070 */
[----:B------:R-:W-:-:S05]  /*0760*/  @!P2 IMAD.IADD R15, R15, 0x1, -R30 ;  /* 0x000000010f0fa824 */ /* 0x000fca00078e0a1e */
[----:B------:R-:W-:Y:S02]  /*0770*/  @!P3 IADD3 R15, PT, PT, -R15, RZ, RZ ;  /* 0x000000ff0f0fb210 */ /* 0x000fe40007ffe1ff */
        /* <DEDUP_REMOVED lines=15> */
.L_x_32039:
[----:B-----5:R-:W-:Y:S01]  /*0870*/  FFMA.FTZ R28, R29, UR11, R28 ;  /* 0x0000000b1d1c7c23 */ /* 0x020fe2000801001c */
[----:B------:R-:W-:Y:S04]  /*0880*/  BSSY.RECONVERGENT B1, `(.L_x_32040) ;  /* 0x000000b000017945 */ /* 0x000fe80003800200 */
        /* <DEDUP_REMOVED lines=8> */
.L_x_32041:
[----:B------:R-:W-:Y:S01]  /*0910*/  MOV R15, R28 ;  /* 0x0000001c000f7202 */ /* 0x000fe20000000f00 */
[----:B------:R-:W-:-:S07]  /*0920*/  IMAD.MOV.U32 R14, RZ, RZ, R3 ;  /* 0x000000ffff0e7224 */ /* 0x000fce00078e0003 */
.L_x_32042:
[----:B------:R-:W-:Y:S05]  /*0930*/  BSYNC.RECONVERGENT B1 ;  /* 0x0000000000017941 */ /* 0x000fea0003800200 */
.L_x_32040:
        /* <DEDUP_REMOVED lines=11> */
.L_x_32044:
[----:B------:R-:W-:Y:S01]  /*09f0*/  IMAD.MOV.U32 R25, RZ, RZ, R24 ;  /* 0x000000ffff197224 */ /* 0x000fe200078e0018 */
[----:B------:R-:W-:Y:S01]  /*0a00*/  MOV R26, R19 ;  /* 0x00000013001a7202 */ /* 0x000fe20000000f00 */
[----:B------:R-:W-:Y:S02]  /*0a10*/  IMAD.MOV.U32 R28, RZ, RZ, R15 ;  /* 0x000000ffff1c7224 */ /* 0x000fe400078e000f */
[----:B------:R-:W-:-:S07]  /*0a20*/  IMAD.MOV.U32 R29, RZ, RZ, R14 ;  /* 0x000000ffff1d7224 */ /* 0x000fce00078e000e */
.L_x_32045:
[----:B------:R-:W-:Y:S05]  /*0a30*/  BSYNC.RECONVERGENT B1 ;  /* 0x0000000000017941 */ /* 0x000fea0003800200 */
.L_x_32043:
        /* <DEDUP_REMOVED lines=11> */
.L_x_32047:
[----:B------:R-:W-:Y:S01]  /*0af0*/  IMAD.MOV.U32 R24, RZ, RZ, R23 ;  /* 0x000000ffff187224 */ /* 0x000fe200078e0017 */
[----:B------:R-:W-:Y:S01]  /*0b00*/  MOV R19, R18 ;  /* 0x0000001200137202 */ /* 0x000fe20000000f00 */
[----:B------:R-:W-:Y:S02]  /*0b10*/  IMAD.MOV.U32 R15, RZ, RZ, R28 ;  /* 0x000000ffff0f7224 */ /* 0x000fe400078e001c */
[----:B------:R-:W-:-:S07]  /*0b20*/  IMAD.MOV.U32 R14, RZ, RZ, R29 ;  /* 0x000000ffff0e7224 */ /* 0x000fce00078e001d */
.L_x_32048:
[----:B------:R-:W-:Y:S05]  /*0b30*/  BSYNC.RECONVERGENT B1 ;  /* 0x0000000000017941 */ /* 0x000fea0003800200 */
.L_x_32046:
        /* <DEDUP_REMOVED lines=11> */
.L_x_32050:
[----:B------:R-:W-:Y:S01]  /*0bf0*/  IMAD.MOV.U32 R23, RZ, RZ, R22 ;  /* 0x000000ffff177224 */ /* 0x000fe200078e0016 */
[----:B------:R-:W-:Y:S01]  /*0c00*/  MOV R18, R17 ;  /* 0x0000001100127202 */ /* 0x000fe20000000f00 */
[----:B------:R-:W-:Y:S02]  /*0c10*/  IMAD.MOV.U32 R28, RZ, RZ, R15 ;  /* 0x000000ffff1c7224 */ /* 0x000fe400078e000f */
[----:B------:R-:W-:-:S07]  /*0c20*/  IMAD.MOV.U32 R29, RZ, RZ, R14 ;  /* 0x000000ffff1d7224 */ /* 0x000fce00078e000e */
.L_x_32051:
[----:B------:R-:W-:Y:S05]  /*0c30*/  BSYNC.RECONVERGENT B1 ;  /* 0x0000000000017941 */ /* 0x000fea0003800200 */
.L_x_32049:
        /* <DEDUP_REMOVED lines=11> */
.L_x_32053:
[----:B------:R-:W-:Y:S01]  /*0cf0*/  IMAD.MOV.U32 R22, RZ, RZ, R21 ;  /* 0x000000ffff167224 */ /* 0x000fe200078e0015 */
[----:B------:R-:W-:Y:S01]  /*0d00*/  MOV R17, R16 ;  /* 0x0000001000117202 */ /* 0x000fe20000000f00 */
[----:B------:R-:W-:Y:S02]  /*0d10*/  IMAD.MOV.U32 R15, RZ, RZ, R28 ;  /* 0x000000ffff0f7224 */ /* 0x000fe400078e001c */
[----:B------:R-:W-:-:S07]  /*0d20*/  IMAD.MOV.U32 R31, RZ, RZ, R29 ;  /* 0x000000ffff1f7224 */ /* 0x000fce00078e001d */
.L_x_32054:
[----:B------:R-:W-:Y:S05]  /*0d30*/  BSYNC.RECONVERGENT B1 ;  /* 0x0000000000017941 */ /* 0x000fea0003800200 */
.L_x_32052:
        /* <DEDUP_REMOVED lines=11> */
.L_x_32056:
[----:B------:R-:W-:Y:S01]  /*0df0*/  IMAD.MOV.U32 R21, RZ, RZ, R20 ;  /* 0x000000ffff157224 */ /* 0x000fe200078e0014 */
[----:B------:R-:W-:Y:S01]  /*0e00*/  MOV R16, R0 ;  /* 0x0000000000107202 */ /* 0x000fe20000000f00 */
[----:B------:R-:W-:Y:S02]  /*0e10*/  IMAD.MOV.U32 R14, RZ, RZ, R15 ;  /* 0x000000ffff0e7224 */ /* 0x000fe400078e000f */
[----:B------:R-:W-:-:S07]  /*0e20*/  IMAD.MOV.U32 R29, RZ, RZ, R31 ;  /* 0x000000ffff1d7224 */ /* 0x000fce00078e001f */
.L_x_32057:
[----:B------:R-:W-:Y:S05]  /*0e30*/  BSYNC.RECONVERGENT B1 ;  /* 0x0000000000017941 */ /* 0x000fea0003800200 */
.L_x_32055:
        /* <DEDUP_REMOVED lines=11> */
.L_x_32059:
[----:B------:R-:W-:Y:S01]  /*0ef0*/  IMAD.MOV.U32 R20, RZ, RZ, R7 ;  /* 0x000000ffff147224 */ /* 0x000fe200078e0007 */
[----:B------:R-:W-:Y:S01]  /*0f00*/  MOV R0, R2 ;  /* 0x0000000200007202 */ /* 0x000fe20000000f00 */
[----:B------:R-:W-:Y:S02]  /*0f10*/  IMAD.MOV.U32 R28, RZ, RZ, R14 ;  /* 0x000000ffff1c7224 */ /* 0x000fe400078e000e */
[----:B------:R-:W-:-:S07]  /*0f20*/  IMAD.MOV.U32 R15, RZ, RZ, R29 ;  /* 0x000000ffff0f7224 */ /* 0x000fce00078e001d */
.L_x_32060:
[----:B------:R-:W-:Y:S05]  /*0f30*/  BSYNC.RECONVERGENT B1 ;  /* 0x0000000000017941 */ /* 0x000fea0003800200 */
.L_x_32058:
        /* <DEDUP_REMOVED lines=9> */
.L_x_32062:
[----:B------:R-:W-:Y:S01]  /*0fd0*/  MOV R7, R5 ;  /* 0x0000000500077202 */ /* 0x000fe20000000f00 */
[----:B------:R-:W-:Y:S02]  /*0fe0*/  IMAD.MOV.U32 R2, RZ, RZ, R6 ;  /* 0x000000ffff027224 */ /* 0x000fe400078e0006 */
[----:B------:R-:W-:Y:S02]  /*0ff0*/  IMAD.MOV.U32 R5, RZ, RZ, R28 ;  /* 0x000000ffff057224 */ /* 0x000fe400078e001c */
[----:B------:R-:W-:-:S07]  /*1000*/  IMAD.MOV.U32 R6, RZ, RZ, R15 ;  /* 0x000000ffff067224 */ /* 0x000fce00078e000f */
.L_x_32063:
[----:B------:R-:W-:Y:S05]  /*1010*/  BSYNC.RECONVERGENT B1 ;  /* 0x0000000000017941 */ /* 0x000fea0003800200 */
.L_x_32061:
[----:B------:R-:W-:Y:S02]  /*1020*/  IADD3 R3, PT, PT, R3, 0x20, RZ ;  /* 0x0000002003037810 */ /* 0x000fe40007ffe0ff */
[----:B------:R-:W-:Y:S02]  /*1030*/  IADD3 R12, P2, PT, R12, 0x80, RZ ;  /* 0x000000800c0c7810 */ /* 0x000fe40007f5e0ff */
[----:B------:R-:W-:-:S03]  /*1040*/  ISETP.GE.AND P0, PT, R3, UR12, PT ;  /* 0x0000000c03007c0c */ /* 0x000fc6000bf06270 */
[----:B------:R-:W-:-:S10]  /*1050*/  IMAD.X R13, RZ, RZ, R13, P2 ;  /* 0x000000ffff0d7224 */ /* 0x000fd400010e060d */
[----:B------:R-:W-:Y:S05]  /*1060*/  @!P0 BRA `(.L_x_32064) ;  /* 0xfffffff400688947 */ /* 0x000fea000383ffff */
.L_x_32038:
[----:B------:R-:W-:Y:S05]  /*1070*/  BSYNC.RECONVERGENT B0 ;  /* 0x0000000000007941 */ /* 0x000fea0003800200 */
.L_x_32037:
[----:B------:R-:W0:Y:S01]  /*1080*/  S2R R29, SR_LANEID ;  /* 0x00000000001d7919 */ /* 0x000e220000000000 */
[----:B------:R-:W-:Y:S01]  /*1090*/  BSSY.RECONVERGENT B0, `(.L_x_32065) ;  /* 0x0000359000007945 */ /* 0x000fe20003800200 */
[----:B------:R1:W2:Y:S04]  /*10a0*/  SHFL.DOWN PT, R33, R6, 0x1, 0x1f ;  /* 0x08201f0006217f89 */ /* 0x0002a800000e0000 */
        /* <DEDUP_REMOVED lines=17> */
[CC--:B0-----:R-:W-:Y:S01]  /*11c0*/  FSETP.GEU.FTZ.AND P0, PT, R25.reuse, R32.reuse, PT ;  /* 0x000000201900720b */ /* 0x0c1fe20003f1e000 */
        /* <DEDUP_REMOVED lines=15> */
.L_x_32068:
[----:B------:R-:W-:Y:S01]  /*12c0*/  IMAD.MOV.U32 R33, RZ, RZ, R26 ;  /* 0x000000ffff217224 */ /* 0x000fe200078e001a */
[----:B------:R-:W-:Y:S01]  /*12d0*/  MOV R26, R19 ;  /* 0x00000013001a7202 */ /* 0x000fe20000000f00 */
[----:B------:R-:W-:Y:S02]  /*12e0*/  IMAD.MOV.U32 R32, RZ, RZ, R25 ;  /* 0x000000ffff207224 */ /* 0x000fe400078e0019 */
[----:B------:R-:W-:-:S07]  /*12f0*/  IMAD.MOV.U32 R25, RZ, RZ, R24 ;  /* 0x000000ffff197224 */ /* 0x000fce00078e0018 */
.L_x_32069:
[----:B------:R-:W-:Y:S05]  /*1300*/  BSYNC.RECONVERGENT B1 ;  /* 0x0000000000017941 */ /* 0x000fea0003800200 */
.L_x_32067:
        /* <DEDUP_REMOVED lines=9> */
.L_x_32071:
[----:B------:R-:W-:Y:S01]  /*13a0*/  MOV R24, R33 ;  /* 0x0000002100187202 */ /* 0x000fe20000000f00 */
[----:B------:R-:W-:Y:S02]  /*13b0*/  IMAD.MOV.U32 R19, RZ, RZ, R32 ;  /* 0x000000ffff137224 */ /* 0x000fe400078e0020 */
[----:B------:R-:W-:Y:S02]  /*13c0*/  IMAD.MOV.U32 R33, RZ, RZ, R18 ;  /* 0x000000ffff217224 */ /* 0x000fe400078e0012 */
[----:B------:R-:W-:-:S07]  /*13d0*/  IMAD.MOV.U32 R32, RZ, RZ, R23 ;  /* 0x000000ffff207224 */ /* 0x000fce00078e0017 */
.L_x_32072:
[----:B------:R-:W-:Y:S05]  /*13e0*/  BSYNC.RECONVERGENT B1 ;  /* 0x0000000000017941 */ /* 0x000fea0003800200 */
.L_x_32070:
        /* <DEDUP_REMOVED lines=9> */
.L_x_32074:
[----:B------:R-:W-:Y:S01]  /*1480*/  IMAD.MOV.U32 R23, RZ, RZ, R24 ;  /* 0x000000ffff177224 */ /* 0x000fe200078e0018 */
[----:B------:R-:W-:Y:S01]  /*1490*/  MOV R24, R17 ;  /* 0x0000001100187202 */ /* 0x000fe20000000f00 */
[----:B------:R-:W-:Y:S02]  /*14a0*/  IMAD.MOV.U32 R18, RZ, RZ, R19 ;  /* 0x000000ffff127224 */ /* 0x000fe400078e0013 */
[----:B------:R-:W-:-:S07]  /*14b0*/  IMAD.MOV.U32 R19, RZ, RZ, R22 ;  /* 0x000000ffff137224 */ /* 0x000fce00078e0016 */
.L_x_32075:
[----:B------:R-:W-:Y:S05]  /*14c0*/  BSYNC.RECONVERGENT B1 ;  /* 0x0000000000017941 */ /* 0x000fea0003800200 */
.L_x_32073:
        /* <DEDUP_REMOVED lines=9> */
.L_x_32077:
[----:B------:R-:W-:Y:S01]  /*1560*/  MOV R17, R23 ;  /* 0x0000001700117202 */ /* 0x000fe20000000f00 */
[----:B------:R-:W-:Y:S02]  /*1570*/  IMAD.MOV.U32 R35, RZ, RZ, R18 ;  /* 0x000000ffff237224 */ /* 0x000fe400078e0012 */
[----:B------:R-:W-:Y:S02]  /*1580*/  IMAD.MOV.U32 R23, RZ, RZ, R16 ;  /* 0x000000ffff177224 */ /* 0x000fe400078e0010 */
[----:B------:R-:W-:-:S07]  /*1590*/  IMAD.MOV.U32 R18, RZ, RZ, R21 ;  /* 0x000000ffff127224 */ /* 0x000fce00078e0015 */
.L_x_32078:
[----:B------:R-:W-:Y:S05]  /*15a0*/  BSYNC.RECONVERGENT B1 ;  /* 0x0000000000017941 */ /* 0x000fea0003800200 */
.L_x_32076:
        /* <DEDUP_REMOVED lines=9> */
.L_x_32080:
[----:B------:R-:W-:Y:S01]  /*1640*/  IMAD.MOV.U32 R21, RZ, RZ, R17 ;  /* 0x000000ffff157224 */ /* 0x000fe200078e0011 */
[----:B------:R-:W-:Y:S01]  /*1650*/  MOV R17, R0 ;  /* 0x0000000000117202 */ /* 0x000fe20000000f00 */
[----:B------:R-:W-:Y:S02]  /*1660*/  IMAD.MOV.U32 R16, RZ, RZ, R35 ;  /* 0x000000ffff107224 */ /* 0x000fe400078e0023 */
[----:B------:R-:W-:-:S07]  /*1670*/  IMAD.MOV.U32 R35, RZ, RZ, R20 ;  /* 0x000000ffff237224 */ /* 0x000fce00078e0014 */
.L_x_32081:
[----:B------:R-:W-:Y:S05]  /*1680*/  BSYNC.RECONVERGENT B1 ;  /* 0x0000000000017941 */ /* 0x000fea0003800200 */
.L_x_32079:
        /* <DEDUP_REMOVED lines=9> */
.L_x_32083:
[----:B------:R-:W-:Y:S01]  /*1720*/  MOV R37, R21 ;  /* 0x0000001500257202 */ /* 0x000fe20000000f00 */
[----:B------:R-:W-:Y:S02]  /*1730*/  IMAD.MOV.U32 R0, RZ, RZ, R16 ;  /* 0x000000ffff007224 */ /* 0x000fe400078e0010 */
[----:B------:R-:W-:Y:S02]  /*1740*/  IMAD.MOV.U32 R21, RZ, RZ, R2 ;  /* 0x000000ffff157224 */ /* 0x000fe400078e0002 */
[----:B------:R-:W-:-:S07]  /*1750*/  IMAD.MOV.U32 R16, RZ, RZ, R7 ;  /* 0x000000ffff107224 */ /* 0x000fce00078e0007 */
.L_x_32084:
[----:B------:R-:W-:Y:S05]  /*1760*/  BSYNC.RECONVERGENT B1 ;  /* 0x0000000000017941 */ /* 0x000fea0003800200 */
.L_x_32082:
        /* <DEDUP_REMOVED lines=9> */
.L_x_32086:
[----:B------:R-:W-:Y:S01]  /*1800*/  IMAD.MOV.U32 R2, RZ, RZ, R37 ;  /* 0x000000ffff027224 */ /* 0x000fe200078e0025 */
[----:B------:R-:W-:Y:S01]  /*1810*/  MOV R37, R6 ;  /* 0x0000000600257202 */ /* 0x000fe20000000f00 */
[----:B------:R-:W-:Y:S02]  /*1820*/  IMAD.MOV.U32 R7, RZ, RZ, R0 ;  /* 0x000000ffff077224 */ /* 0x000fe400078e0000 */
[----:B------:R-:W-:-:S07]  /*1830*/  IMAD.MOV.U32 R0, RZ, RZ, R5 ;  /* 0x000000ffff007224 */ /* 0x000fce00078e0005 */
.L_x_32087:
[----:B------:R-:W-:Y:S05]  /*1840*/  BSYNC.RECONVERGENT B1 ;  /* 0x0000000000017941 */ /* 0x000fea0003800200 */
.L_x_32085:
        /* <DEDUP_REMOVED lines=16> */
.L_x_32089:
[----:B------:R-:W-:Y:S01]  /*1950*/  IMAD.MOV.U32 R5, RZ, RZ, R26 ;  /* 0x000000ffff057224 */ /* 0x000fe200078e001a */
[----:B------:R-:W-:Y:S01]  /*1960*/  MOV R26, R33 ;  /* 0x00000021001a7202 */ /* 0x000fe20000000f00 */
[----:B------:R-:W-:Y:S02]  /*1970*/  IMAD.MOV.U32 R6, RZ, RZ, R25 ;  /* 0x000000ffff067224 */ /* 0x000fe400078e0019 */
[----:B------:R-:W-:-:S07]  /*1980*/  IMAD.MOV.U32 R25, RZ, RZ, R32 ;  /* 0x000000ffff197224 */ /* 0x000fce00078e0020 */
.L_x_32090:
[----:B------:R-:W-:Y:S05]  /*1990*/  BSYNC.RECONVERGENT B1 ;  /* 0x0000000000017941 */ /* 0x000fea0003800200 */
.L_x_32088:
        /* <DEDUP_REMOVED lines=9> */
.L_x_32092:
[----:B------:R-:W-:Y:S01]  /*1a30*/  MOV R20, R5 ;  /* 0x0000000500147202 */ /* 0x000fe20000000f00 */
[----:B------:R-:W-:Y:S02]  /*1a40*/  IMAD.MOV.U32 R33, RZ, RZ, R6 ;  /* 0x000000ffff217224 */ /* 0x000fe400078e0006 */
[----:B------:R-:W-:Y:S02]  /*1a50*/  IMAD.MOV.U32 R5, RZ, RZ, R24 ;  /* 0x000000ffff057224 */ /* 0x000fe400078e0018 */
[----:B------:R-:W-:-:S07]  /*1a60*/  IMAD.MOV.U32 R6, RZ, RZ, R19 ;  /* 0x000000ffff067224 */ /* 0x000fce00078e0013 */
.L_x_32093:
[----:B------:R-:W-:Y:S05]  /*1a70*/  BSYNC.RECONVERGENT B1 ;  /* 0x0000000000017941 */ /* 0x000fea0003800200 */
.L_x_32091:
        /* <DEDUP_REMOVED lines=9> */
.L_x_32095:
[----:B------:R-:W-:Y:S01]  /*1b10*/  IMAD.MOV.U32 R22, RZ, RZ, R20 ;  /* 0x000000ffff167224 */ /* 0x000fe200078e0014 */
[----:B------:R-:W-:Y:S01]  /*1b20*/  MOV R20, R23 ;  /* 0x0000001700147202 */ /* 0x000fe20000000f00 */
[----:B------:R-:W-:Y:S02]  /*1b30*/  IMAD.MOV.U32 R24, RZ, RZ, R33 ;  /* 0x000000ffff187224 */ /* 0x000fe400078e0021 */
[----:B------:R-:W-:-:S07]  /*1b40*/  IMAD.MOV.U32 R33, RZ, RZ, R18 ;  /* 0x000000ffff217224 */ /* 0x000fce00078e0012 */
.L_x_32096:
[----:B------:R-:W-:Y:S05]  /*1b50*/  BSYNC.RECONVERGENT B1 ;  /* 0x0000000000017941 */ /* 0x000fea0003800200 */
.L_x_32094:
        /* <DEDUP_REMOVED lines=9> */
.L_x_32098:
[----:B------:R-:W-:Y:S01]  /*1bf0*/  MOV R18, R22 ;  /* 0x0000001600127202 */ /* 0x000fe20000000f00 */
[----:B------:R-:W-:Y:S02]  /*1c00*/  IMAD.MOV.U32 R19, RZ, RZ, R24 ;  /* 0x000000ffff137224 */ /* 0x000fe400078e0018 */
[----:B------:R-:W-:Y:S02]  /*1c10*/  IMAD.MOV.U32 R22, RZ, RZ, R17 ;  /* 0x000000ffff167224 */ /* 0x000fe400078e0011 */
[----:B------:R-:W-:-:S07]  /*1c20*/  IMAD.MOV.U32 R24, RZ, RZ, R35 ;  /* 0x000000ffff187224 */ /* 0x000fce00078e0023 */
.L_x_32099:
[----:B------:R-:W-:Y:S05]  /*1c30*/  BSYNC.RECONVERGENT B1 ;  /* 0x0000000000017941 */ /* 0x000fea0003800200 */
.L_x_32097:
        /* <DEDUP_REMOVED lines=9> */
.L_x_32101:
[----:B------:R-:W-:Y:S01]  /*1cd0*/  IMAD.MOV.U32 R32, RZ, RZ, R18 ;  /* 0x000000ffff207224 */ /* 0x000fe200078e0012 */
[----:B------:R-:W-:Y:S01]  /*1ce0*/  MOV R18, R21 ;  /* 0x0000001500127202 */ /* 0x000fe20000000f00 */
[----:B------:R-:W-:Y:S02]  /*1cf0*/  IMAD.MOV.U32 R17, RZ, RZ, R19 ;  /* 0x000000ffff117224 */ /* 0x000fe400078e0013 */
[----:B------:R-:W-:-:S07]  /*1d00*/  IMAD.MOV.U32 R19, RZ, RZ, R16 ;  /* 0x000000ffff137224 */ /* 0x000fce00078e0010 */
.L_x_32102:
[----:B------:R-:W-:Y:S05]  /*1d10*/  BSYNC.RECONVERGENT B1 ;  /* 0x0000000000017941 */ /* 0x000fea0003800200 */
.L_x_32100:
        /* <DEDUP_REMOVED lines=9> */
.L_x_32104:
[----:B------:R-:W-:Y:S01]  /*1db0*/  MOV R21, R32 ;  /* 0x0000002000157202 */ /* 0x000fe20000000f00 */
[----:B------:R-:W-:Y:S02]  /*1dc0*/  IMAD.MOV.U32 R16, RZ, RZ, R17 ;  /* 0x000000ffff107224 */ /* 0x000fe400078e0011 */
[----:B------:R-:W-:Y:S02]  /*1dd0*/  IMAD.MOV.U32 R32, RZ, RZ, R37 ;  /* 0x000000ffff207224 */ /* 0x000fe400078e0025 */
[----:B------:R-:W-:-:S07]  /*1de0*/  IMAD.MOV.U32 R17, RZ, RZ, R0 ;  /* 0x000000ffff117224 */ /* 0x000fce00078e0000 */
.L_x_32105:
[----:B------:R-:W-:Y:S05]  /*1df0*/  BSYNC.RECONVERGENT B1 ;  /* 0x0000000000017941 */ /* 0x000fea0003800200 */
.L_x_32103:
        /* <DEDUP_REMOVED lines=9> */
.L_x_32107:
[----:B------:R-:W-:Y:S01]  /*1e90*/  IMAD.MOV.U32 R0, RZ, RZ, R21 ;  /* 0x000000ffff007224 */ /* 0x000fe200078e0015 */
[----:B------:R-:W-:Y:S01]  /*1ea0*/  MOV R21, R2 ;  /* 0x0000000200157202 */ /* 0x000fe20000000f00 */
[----:B------:R-:W-:Y:S02]  /*1eb0*/  IMAD.MOV.U32 R23, RZ, RZ, R16 ;  /* 0x000000ffff177224 */ /* 0x000fe400078e0010 */
[----:B------:R-:W-:-:S07]  /*1ec0*/  IMAD.MOV.U32 R16, RZ, RZ, R7 ;  /* 0x000000ffff107224 */ /* 0x000fce00078e0007 */
.L_x_32108:
[----:B------:R-:W-:Y:S05]  /*1ed0*/  BSYNC.RECONVERGENT B1 ;  /* 0x0000000000017941 */ /* 0x000fea0003800200 */
.L_x_32106:
        /* <DEDUP_REMOVED lines=16> */
.L_x_32110:
[----:B------:R-:W-:Y:S01]  /*1fe0*/  IMAD.MOV.U32 R7, RZ, RZ, R26 ;  /* 0x000000ffff077224 */ /* 0x000fe200078e001a */
[----:B------:R-:W-:Y:S01]  /*1ff0*/  MOV R26, R5 ;  /* 0x00000005001a7202 */ /* 0x000fe20000000f00 */
[----:B------:R-:W-:Y:S02]  /*2000*/  IMAD.MOV.U32 R2, RZ, RZ, R25 ;  /* 0x000000ffff027224 */ /* 0x000fe400078e0019 */
[----:B------:R-:W-:-:S07]  /*2010*/  IMAD.MOV.U32 R25, RZ, RZ, R6 ;  /* 0x000000ffff197224 */ /* 0x000fce00078e0006 */
.L_x_32111:
[----:B------:R-:W-:Y:S05]  /*2020*/  BSYNC.RECONVERGENT B1 ;  /* 0x0000000000017941 */ /* 0x000fea0003800200 */
.L_x_32109:
        /* <DEDUP_REMOVED lines=9> */
.L_x_32113:
[----:B------:R-:W-:Y:S01]  /*20c0*/  MOV R5, R7 ;  /* 0x0000000700057202 */ /* 0x000fe20000000f00 */
[----:B------:R-:W-:Y:S02]  /*20d0*/  IMAD.MOV.U32 R31, RZ, RZ, R2 ;  /* 0x000000ffff1f7224 */ /* 0x000fe400078e0002 */
[----:B------:R-:W-:Y:S02]  /*20e0*/  IMAD.MOV.U32 R7, RZ, RZ, R20 ;  /* 0x000000ffff077224 */ /* 0x000fe400078e0014 */
[----:B------:R-:W-:-:S07]  /*20f0*/  IMAD.MOV.U32 R2, RZ, RZ, R33 ;  /* 0x000000ffff027224 */ /* 0x000fce00078e0021 */
.L_x_32114:
[----:B------:R-:W-:Y:S05]  /*2100*/  BSYNC.RECONVERGENT B1 ;  /* 0x0000000000017941 */ /* 0x000fea0003800200 */
.L_x_32112:
        /* <DEDUP_REMOVED lines=9> */
.L_x_32116:
[----:B------:R-:W-:Y:S01]  /*21a0*/  IMAD.MOV.U32 R33, RZ, RZ, R5 ;  /* 0x000000ffff217224 */ /* 0x000fe200078e0005 */
[----:B------:R-:W-:Y:S01]  /*21b0*/  MOV R5, R22 ;  /* 0x0000001600057202 */ /* 0x000fe20000000f00 */
[----:B------:R-:W-:Y:S02]  /*21c0*/  IMAD.MOV.U32 R6, RZ, RZ, R31 ;  /* 0x000000ffff067224 */ /* 0x000fe400078e001f */
[----:B------:R-:W-:-:S07]  /*21d0*/  IMAD.MOV.U32 R31, RZ, RZ, R24 ;  /* 0x000000ffff1f7224 */ /* 0x000fce00078e0018 */
.L_x_32117:
[----:B------:R-:W-:Y:S05]  /*21e0*/  BSYNC.RECONVERGENT B1 ;  /* 0x0000000000017941 */ /* 0x000fea0003800200 */
.L_x_32115:
        /* <DEDUP_REMOVED lines=9> */
.L_x_32119:
[----:B------:R-:W-:Y:S01]  /*2280*/  MOV R35, R33 ;  /* 0x0000002100237202 */ /* 0x000fe20000000f00 */
[----:B------:R-:W-:Y:S02]  /*2290*/  IMAD.MOV.U32 R20, RZ, RZ, R6 ;  /* 0x000000ffff147224 */ /* 0x000fe400078e0006 */
[----:B------:R-:W-:Y:S02]  /*22a0*/  IMAD.MOV.U32 R33, RZ, RZ, R18 ;  /* 0x000000ffff217224 */ /* 0x000fe400078e0012 */
[----:B------:R-:W-:-:S07]  /*22b0*/  IMAD.MOV.U32 R6, RZ, RZ, R19 ;  /* 0x000000ffff067224 */ /* 0x000fce00078e0013 */
.L_x_32120:
[----:B------:R-:W-:Y:S05]  /*22c0*/  BSYNC.RECONVERGENT B1 ;  /* 0x0000000000017941 */ /* 0x000fea0003800200 */
.L_x_32118:
        /* <DEDUP_REMOVED lines=9> */
.L_x_32122:
[----:B------:R-:W-:Y:S01]  /*2360*/  IMAD.MOV.U32 R18, RZ, RZ, R35 ;  /* 0x000000ffff127224 */ /* 0x000fe200078e0023 */
[----:B------:R-:W-:Y:S01]  /*2370*/  MOV R35, R32 ;  /* 0x0000002000237202 */ /* 0x000fe20000000f00 */
[----:B------:R-:W-:Y:S02]  /*2380*/  IMAD.MOV.U32 R19, RZ, RZ, R20 ;  /* 0x000000ffff137224 */ /* 0x000fe400078e0014 */
[----:B------:R-:W-:-:S07]  /*2390*/  IMAD.MOV.U32 R20, RZ, RZ, R17 ;  /* 0x000000ffff147224 */ /* 0x000fce00078e0011 */
.L_x_32123:
[----:B------:R-:W-:Y:S05]  /*23a0*/  BSYNC.RECONVERGENT B1 ;  /* 0x0000000000017941 */ /* 0x000fea0003800200 */
.L_x_32121:
        /* <DEDUP_REMOVED lines=9> */
.L_x_32125:
[----:B------:R-:W-:Y:S01]  /*2440*/  MOV R17, R18 ;  /* 0x0000001200117202 */ /* 0x000fe20000000f00 */
[----:B------:R-:W-:Y:S02]  /*2450*/  IMAD.MOV.U32 R22, RZ, RZ, R19 ;  /* 0x000000ffff167224 */ /* 0x000fe400078e0013 */
[----:B------:R-:W-:Y:S02]  /*2460*/  IMAD.MOV.U32 R18, RZ, RZ, R21 ;  /* 0x000000ffff127224 */ /* 0x000fe400078e0015 */
[----:B------:R-:W-:-:S07]  /*2470*/  IMAD.MOV.U32 R19, RZ, RZ, R16 ;  /* 0x000000ffff137224 */ /* 0x000fce00078e0010 */
.L_x_32126:
[----:B------:R-:W-:Y:S05]  /*2480*/  BSYNC.RECONVERGENT B1 ;  /* 0x0000000000017941 */ /* 0x000fea0003800200 */
.L_x_32124:
        /* <DEDUP_REMOVED lines=9> */
.L_x_32128:
[----:B------:R-:W-:Y:S01]  /*2520*/  IMAD.MOV.U32 R16, RZ, RZ, R17 ;  /* 0x000000ffff107224 */ /* 0x000fe200078e0011 */
[----:B------:R-:W-:Y:S01]  /*2530*/  MOV R17, R0 ;  /* 0x0000000000117202 */ /* 0x000fe20000000f00 */
[----:B------:R-:W-:Y:S02]  /*2540*/  IMAD.MOV.U32 R21, RZ, RZ, R22 ;  /* 0x000000ffff157224 */ /* 0x000fe400078e0016 */
[----:B------:R-:W-:-:S07]  /*2550*/  IMAD.MOV.U32 R22, RZ, RZ, R23 ;  /* 0x000000ffff167224 */ /* 0x000fce00078e0017 */
.L_x_32129:
[----:B------:R-:W-:Y:S05]  /*2560*/  BSYNC.RECONVERGENT B1 ;  /* 0x0000000000017941 */ /* 0x000fea0003800200 */
.L_x_32127:
        /* <DEDUP_REMOVED lines=16> */
.L_x_32131:
[----:B------:R-:W-:Y:S01]  /*2670*/  IMAD.MOV.U32 R0, RZ, RZ, R26 ;  /* 0x000000ffff007224 */ /* 0x000fe200078e001a */
[----:B------:R-:W-:Y:S01]  /*2680*/  MOV R26, R7 ;  /* 0x00000007001a7202 */ /* 0x000fe20000000f00 */
[----:B------:R-:W-:Y:S02]  /*2690*/  IMAD.MOV.U32 R24, RZ, RZ, R25 ;  /* 0x000000ffff187224 */ /* 0x000fe400078e0019 */
[----:B------:R-:W-:-:S07]  /*26a0*/  IMAD.MOV.U32 R25, RZ, RZ, R2 ;  /* 0x000000ffff197224 */ /* 0x000fce00078e0002 */
.L_x_32132:
[----:B------:R-:W-:Y:S05]  /*26b0*/  BSYNC.RECONVERGENT B1 ;  /* 0x0000000000017941 */ /* 0x000fea0003800200 */
.L_x_32130:
        /* <DEDUP_REMOVED lines=9> */
.L_x_32134:
[----:B------:R-:W-:Y:S01]  /*2750*/  MOV R2, R0 ;  /* 0x0000000000027202 */ /* 0x000fe20000000f00 */
[----:B------:R-:W-:Y:S02]  /*2760*/  IMAD.MOV.U32 R7, RZ, RZ, R24 ;  /* 0x000000ffff077224 */ /* 0x000fe400078e0018 */
[----:B------:R-:W-:Y:S02]  /*2770*/  IMAD.MOV.U32 R0, RZ, RZ, R5 ;  /* 0x000000ffff007224 */ /* 0x000fe400078e0005 */
[----:B------:R-:W-:-:S07]  /*2780*/  IMAD.MOV.U32 R24, RZ, RZ, R31 ;  /* 0x000000ffff187224 */ /* 0x000fce00078e001f */
.L_x_32135:
[----:B------:R-:W-:Y:S05]  /*2790*/  BSYNC.RECONVERGENT B1 ;  /* 0x0000000000017941 */ /* 0x000fea0003800200 */
.L_x_32133:
        /* <DEDUP_REMOVED lines=9> */
.L_x_32137:
[----:B------:R-:W-:Y:S01]  /*2830*/  IMAD.MOV.U32 R28, RZ, RZ, R2 ;  /* 0x000000ffff1c7224 */ /* 0x000fe200078e0002 */
[----:B------:R-:W-:Y:S01]  /*2840*/  MOV R2, R33 ;  /* 0x0000002100027202 */ /* 0x000fe20000000f00 */
[----:B------:R-:W-:Y:S02]  /*2850*/  IMAD.MOV.U32 R5, RZ, RZ, R7 ;  /* 0x000000ffff057224 */ /* 0x000fe400078e0007 */
[----:B------:R-:W-:-:S07]  /*2860*/  IMAD.MOV.U32 R7, RZ, RZ, R6 ;  /* 0x000000ffff077224 */ /* 0x000fce00078e0006 */
.L_x_32138:
[----:B------:R-:W-:Y:S05]  /*2870*/  BSYNC.RECONVERGENT B1 ;  /* 0x0000000000017941 */ /* 0x000fea0003800200 */
.L_x_32136:
        /* <DEDUP_REMOVED lines=9> */
.L_x_32140:
[----:B------:R-:W-:Y:S01]  /*2910*/  MOV R15, R28 ;  /* 0x0000001c000f7202 */ /* 0x000fe20000000f00 */
[----:B------:R-:W-:Y:S02]  /*2920*/  IMAD.MOV.U32 R6, RZ, RZ, R5 ;  /* 0x000000ffff067224 */ /* 0x000fe400078e0005 */
[----:B------:R-:W-:Y:S02]  /*2930*/  IMAD.MOV.U32 R28, RZ, RZ, R35 ;  /* 0x000000ffff1c7224 */ /* 0x000fe400078e0023 */
[----:B------:R-:W-:-:S07]  /*2940*/  IMAD.MOV.U32 R5, RZ, RZ, R20 ;  /* 0x000000ffff057224 */ /* 0x000fce00078e0014 */
.L_x_32141:
[----:B------:R-:W-:Y:S05]  /*2950*/  BSYNC.RECONVERGENT B1 ;  /* 0x0000000000017941 */ /* 0x000fea0003800200 */
.L_x_32139:
        /* <DEDUP_REMOVED lines=9> */
.L_x_32143:
[----:B------:R-:W-:Y:S01]  /*29f0*/  IMAD.MOV.U32 R20, RZ, RZ, R15 ;  /* 0x000000ffff147224 */ /* 0x000fe200078e000f */
[----:B------:R-:W-:Y:S01]  /*2a00*/  MOV R15, R18 ;  /* 0x00000012000f7202 */ /* 0x000fe20000000f00 */
[----:B------:R-:W-:Y:S02]  /*2a10*/  IMAD.MOV.U32 R23, RZ, RZ, R6 ;  /* 0x000000ffff177224 */ /* 0x000fe400078e0006 */
[----:B------:R-:W-:-:S07]  /*2a20*/  IMAD.MOV.U32 R6, RZ, RZ, R19 ;  /* 0x000000ffff067224 */ /* 0x000fce00078e0013 */
.L_x_32144:
[----:B------:R-:W-:Y:S05]  /*2a30*/  BSYNC.RECONVERGENT B1 ;  /* 0x0000000000017941 */ /* 0x000fea0003800200 */
.L_x_32142:
        /* <DEDUP_REMOVED lines=9> */
.L_x_32146:
[----:B------:R-:W-:Y:S01]  /*2ad0*/  MOV R19, R20 ;  /* 0x0000001400137202 */ /* 0x000fe20000000f00 */
[----:B------:R-:W-:Y:S02]  /*2ae0*/  IMAD.MOV.U32 R18, RZ, RZ, R23 ;  /* 0x000000ffff127224 */ /* 0x000fe400078e0017 */
[----:B------:R-:W-:Y:S02]  /*2af0*/  IMAD.MOV.U32 R20, RZ, RZ, R17 ;  /* 0x000000ffff147224 */ /* 0x000fe400078e0011 */
[----:B------:R-:W-:-:S07]  /*2b00*/  IMAD.MOV.U32 R23, RZ, RZ, R22 ;  /* 0x000000ffff177224 */ /* 0x000fce00078e0016 */
.L_x_32147:
[----:B------:R-:W-:Y:S05]  /*2b10*/  BSYNC.RECONVERGENT B1 ;  /* 0x0000000000017941 */ /* 0x000fea0003800200 */
.L_x_32145:
        /* <DEDUP_REMOVED lines=9> */
.L_x_32149:
[----:B------:R-:W-:Y:S01]  /*2bb0*/  IMAD.MOV.U32 R17, RZ, RZ, R19 ;  /* 0x000000ffff117224 */ /* 0x000fe200078e0013 */
[----:B------:R-:W-:Y:S01]  /*2bc0*/  MOV R19, R16 ;  /* 0x0000001000137202 */ /* 0x000fe20000000f00 */
[----:B------:R-:W-:Y:S02]  /*2bd0*/  IMAD.MOV.U32 R22, RZ, RZ, R18 ;  /* 0x000000ffff167224 */ /* 0x000fe400078e0012 */
[----:B------:R-:W-:-:S07]  /*2be0*/  IMAD.MOV.U32 R18, RZ, RZ, R21 ;  /* 0x000000ffff127224 */ /* 0x000fce00078e0015 */
.L_x_32150:
[----:B------:R-:W-:Y:S05]  /*2bf0*/  BSYNC.RECONVERGENT B1 ;  /* 0x0000000000017941 */ /* 0x000fea0003800200 */
.L_x_32148:
        /* <DEDUP_REMOVED lines=16> */
.L_x_32152:
[----:B------:R-:W-:Y:S01]  /*2d00*/  IMAD.MOV.U32 R13, RZ, RZ, R26 ;  /* 0x000000ffff0d7224 */ /* 0x000fe200078e001a */
[----:B------:R-:W-:Y:S01]  /*2d10*/  MOV R26, R0 ;  /* 0x00000000001a7202 */ /* 0x000fe20000000f00 */
[----:B------:R-:W-:Y:S02]  /*2d20*/  IMAD.MOV.U32 R14, RZ, RZ, R25 ;  /* 0x000000ffff0e7224 */ /* 0x000fe400078e0019 */
[----:B------:R-:W-:-:S07]  /*2d30*/  IMAD.MOV.U32 R25, RZ, RZ, R24 ;  /* 0x000000ffff197224 */ /* 0x000fce00078e0018 */
.L_x_32153:
[----:B------:R-:W-:Y:S05]  /*2d40*/  BSYNC.RECONVERGENT B1 ;  /* 0x0000000000017941 */ /* 0x000fea0003800200 */
.L_x_32151:
        /* <DEDUP_REMOVED lines=9> */
.L_x_32155:
[----:B------:R-:W-:Y:S01]  /*2de0*/  MOV R21, R13 ;  /* 0x0000000d00157202 */ /* 0x000fe20000000f00 */
[----:B------:R-:W-:Y:S02]  /*2df0*/  IMAD.MOV.U32 R0, RZ, RZ, R14 ;  /* 0x000000ffff007224 */ /* 0x000fe400078e000e */
[----:B------:R-:W-:Y:S02]  /*2e00*/  IMAD.MOV.U32 R13, RZ, RZ, R2 ;  /* 0x000000ffff0d7224 */ /* 0x000fe400078e0002 */
[----:B------:R-:W-:-:S07]  /*2e10*/  IMAD.MOV.U32 R14, RZ, RZ, R7 ;  /* 0x000000ffff0e7224 */ /* 0x000fce00078e0007 */
.L_x_32156:
[----:B------:R-:W-:Y:S05]  /*2e20*/  BSYNC.RECONVERGENT B1 ;  /* 0x0000000000017941 */ /* 0x000fea0003800200 */
.L_x_32154:
        /* <DEDUP_REMOVED lines=9> */
.L_x_32158:
[----:B------:R-:W-:Y:S01]  /*2ec0*/  IMAD.MOV.U32 R2, RZ, RZ, R21 ;  /* 0x000000ffff027224 */ /* 0x000fe200078e0015 */
[----:B------:R-:W-:Y:S01]  /*2ed0*/  MOV R21, R28 ;  /* 0x0000001c00157202 */ /* 0x000fe20000000f00 */
[----:B------:R-:W-:Y:S02]  /*2ee0*/  IMAD.MOV.U32 R7, RZ, RZ, R0 ;  /* 0x000000ffff077224 */ /* 0x000fe400078e0000 */
[----:B------:R-:W-:-:S07]  /*2ef0*/  IMAD.MOV.U32 R0, RZ, RZ, R5 ;  /* 0x000000ffff007224 */ /* 0x000fce00078e0005 */
.L_x_32159:
[----:B------:R-:W-:Y:S05]  /*2f00*/  BSYNC.RECONVERGENT B1 ;  /* 0x0000000000017941 */ /* 0x000fea0003800200 */
.L_x_32157:
        /* <DEDUP_REMOVED lines=9> */
.L_x_32161:
[----:B------:R-:W-:Y:S01]  /*2fa0*/  MOV R5, R2 ;  /* 0x0000000200057202 */ /* 0x000fe20000000f00 */
[----:B------:R-:W-:Y:S02]  /*2fb0*/  IMAD.MOV.U32 R16, RZ, RZ, R7 ;  /* 0x000000ffff107224 */ /* 0x000fe400078e0007 */
[----:B------:R-:W-:Y:S02]  /*2fc0*/  IMAD.MOV.U32 R2, RZ, RZ, R15 ;  /* 0x000000ffff027224 */ /* 0x000fe400078e000f */
[----:B------:R-:W-:-:S07]  /*2fd0*/  IMAD.MOV.U32 R7, RZ, RZ, R6 ;  /* 0x000000ffff077224 */ /* 0x000fce00078e0006 */
.L_x_32162:
[----:B------:R-:W-:Y:S05]  /*2fe0*/  BSYNC.RECONVERGENT B1 ;  /* 0x0000000000017941 */ /* 0x000fea0003800200 */
.L_x_32160:
        /* <DEDUP_REMOVED lines=9> */
.L_x_32164:
[----:B------:R-:W-:Y:S01]  /*3080*/  IMAD.MOV.U32 R6, RZ, RZ, R5 ;  /* 0x000000ffff067224 */ /* 0x000fe200078e0005 */
[----:B------:R-:W-:Y:S01]  /*3090*/  MOV R5, R20 ;  /* 0x0000001400057202 */ /* 0x000fe20000000f00 */
[----:B------:R-:W-:Y:S02]  /*30a0*/  IMAD.MOV.U32 R15, RZ, RZ, R16 ;  /* 0x000000ffff0f7224 */ /* 0x000fe400078e0010 */
[----:B------:R-:W-:-:S07]  /*30b0*/  IMAD.MOV.U32 R16, RZ, RZ, R23 ;  /* 0x000000ffff107224 */ /* 0x000fce00078e0017 */
.L_x_32165:
[----:B------:R-:W-:Y:S05]  /*30c0*/  BSYNC.RECONVERGENT B1 ;  /* 0x0000000000017941 */ /* 0x000fea0003800200 */
.L_x_32163:
        /* <DEDUP_REMOVED lines=9> */
.L_x_32167:
[----:B------:R-:W-:Y:S01]  /*3160*/  MOV R20, R6 ;  /* 0x0000000600147202 */ /* 0x000fe20000000f00 */
[----:B------:R-:W-:Y:S02]  /*3170*/  IMAD.MOV.U32 R23, RZ, RZ, R15 ;  /* 0x000000ffff177224 */ /* 0x000fe400078e000f */
[----:B------:R-:W-:Y:S02]  /*3180*/  IMAD.MOV.U32 R6, RZ, RZ, R19 ;  /* 0x000000ffff067224 */ /* 0x000fe400078e0013 */
[----:B------:R-:W-:-:S07]  /*3190*/  IMAD.MOV.U32 R15, RZ, RZ, R18 ;  /* 0x000000ffff0f7224 */ /* 0x000fce00078e0012 */
.L_x_32168:
[----:B------:R-:W-:Y:S05]  /*31a0*/  BSYNC.RECONVERGENT B1 ;  /* 0x0000000000017941 */ /* 0x000fea0003800200 */
.L_x_32166:
        /* <DEDUP_REMOVED lines=9> */
.L_x_32170:
[----:B------:R-:W-:Y:S01]  /*3240*/  IMAD.MOV.U32 R18, RZ, RZ, R20 ;  /* 0x000000ffff127224 */ /* 0x000fe200078e0014 */
[----:B------:R-:W-:Y:S01]  /*3250*/  MOV R20, R17 ;  /* 0x0000001100147202 */ /* 0x000fe20000000f00 */
[----:B------:R-:W-:Y:S02]  /*3260*/  IMAD.MOV.U32 R19, RZ, RZ, R23 ;  /* 0x000000ffff137224 */ /* 0x000fe400078e0017 */
[----:B------:R-:W-:-:S07]  /*3270*/  IMAD.MOV.U32 R23, RZ, RZ, R22 ;  /* 0x000000ffff177224 */ /* 0x000fce00078e0016 */
.L_x_32171:
[----:B------:R-:W-:Y:S05]  /*3280*/  BSYNC.RECONVERGENT B1 ;  /* 0x0000000000017941 */ /* 0x000fea0003800200 */
.L_x_32169:
        /* <DEDUP_REMOVED lines=16> */
.L_x_32173:
[----:B------:R-:W-:Y:S01]  /*3390*/  IMAD.MOV.U32 R11, RZ, RZ, R26 ;  /* 0x000000ffff0b7224 */ /* 0x000fe200078e001a */
[----:B------:R-:W-:Y:S01]  /*33a0*/  MOV R26, R13 ;  /* 0x0000000d001a7202 */ /* 0x000fe20000000f00 */
[----:B------:R-:W-:Y:S02]  /*33b0*/  IMAD.MOV.U32 R12, RZ, RZ, R25 ;  /* 0x000000ffff0c7224 */ /* 0x000fe400078e0019 */
[----:B------:R-:W-:-:S07]  /*33c0*/  IMAD.MOV.U32 R25, RZ, RZ, R14 ;  /* 0x000000ffff197224 */ /* 0x000fce00078e000e */
.L_x_32174:
[----:B------:R-:W-:Y:S05]  /*33d0*/  BSYNC.RECONVERGENT B1 ;  /* 0x0000000000017941 */ /* 0x000fea0003800200 */
.L_x_32172:
        /* <DEDUP_REMOVED lines=9> */
.L_x_32176:
[----:B------:R-:W-:Y:S01]  /*3470*/  MOV R13, R11 ;  /* 0x0000000b000d7202 */ /* 0x000fe20000000f00 */
[----:B------:R-:W-:Y:S02]  /*3480*/  IMAD.MOV.U32 R14, RZ, RZ, R12 ;  /* 0x000000ffff0e7224 */ /* 0x000fe400078e000c */
[----:B------:R-:W-:Y:S02]  /*3490*/  IMAD.MOV.U32 R11, RZ, RZ, R21 ;  /* 0x000000ffff0b7224 */ /* 0x000fe400078e0015 */
[----:B------:R-:W-:-:S07]  /*34a0*/  IMAD.MOV.U32 R12, RZ, RZ, R0 ;  /* 0x000000ffff0c7224 */ /* 0x000fce00078e0000 */
.L_x_32177:
[----:B------:R-:W-:Y:S05]  /*34b0*/  BSYNC.RECONVERGENT B1 ;  /* 0x0000000000017941 */ /* 0x000fea0003800200 */
.L_x_32175:
        /* <DEDUP_REMOVED lines=9> */
.L_x_32179:
[----:B------:R-:W-:Y:S01]  /*3550*/  IMAD.MOV.U32 R0, RZ, RZ, R13 ;  /* 0x000000ffff007224 */ /* 0x000fe200078e000d */
[----:B------:R-:W-:Y:S01]  /*3560*/  MOV R13, R2 ;  /* 0x00000002000d7202 */ /* 0x000fe20000000f00 */
[----:B------:R-:W-:Y:S02]  /*3570*/  IMAD.MOV.U32 R17, RZ, RZ, R14 ;  /* 0x000000ffff117224 */ /* 0x000fe400078e000e */
[----:B------:R-:W-:-:S07]  /*3580*/  IMAD.MOV.U32 R14, RZ, RZ, R7 ;  /* 0x000000ffff0e7224 */ /* 0x000fce00078e0007 */
.L_x_32180:
[----:B------:R-:W-:Y:S05]  /*3590*/  BSYNC.RECONVERGENT B1 ;  /* 0x0000000000017941 */ /* 0x000fea0003800200 */
.L_x_32178:
        /* <DEDUP_REMOVED lines=9> */
.L_x_32182:
[----:B------:R-:W-:Y:S01]  /*3630*/  MOV R7, R0 ;  /* 0x0000000000077202 */ /* 0x000fe20000000f00 */
[----:B------:R-:W-:Y:S02]  /*3640*/  IMAD.MOV.U32 R2, RZ, RZ, R17 ;  /* 0x000000ffff027224 */ /* 0x000fe400078e0011 */
[----:B------:R-:W-:Y:S02]  /*3650*/  IMAD.MOV.U32 R0, RZ, RZ, R5 ;  /* 0x000000ffff007224 */ /* 0x000fe400078e0005 */
[----:B------:R-:W-:-:S07]  /*3660*/  IMAD.MOV.U32 R17, RZ, RZ, R16 ;  /* 0x000000ffff117224 */ /* 0x000fce00078e0010 */
.L_x_32183:
[----:B------:R-:W-:Y:S05]  /*3670*/  BSYNC.RECONVERGENT B1 ;  /* 0x0000000000017941 */ /* 0x000fea0003800200 */
.L_x_32181:
        /* <DEDUP_REMOVED lines=9> */
.L_x_32185:
[----:B------:R-:W-:Y:S01]  /*3710*/  IMAD.MOV.U32 R5, RZ, RZ, R7 ;  /* 0x000000ffff057224 */ /* 0x000fe200078e0007 */
[----:B------:R-:W-:Y:S01]  /*3720*/  MOV R7, R6 ;  /* 0x0000000600077202 */ /* 0x000fe20000000f00 */
[----:B------:R-:W-:Y:S02]  /*3730*/  IMAD.MOV.U32 R16, RZ, RZ, R2 ;  /* 0x000000ffff107224 */ /* 0x000fe400078e0002 */
[----:B------:R-:W-:-:S07]  /*3740*/  IMAD.MOV.U32 R2, RZ, RZ, R15 ;  /* 0x000000ffff027224 */ /* 0x000fce00078e000f */
.L_x_32186:
[----:B------:R-:W-:Y:S05]  /*3750*/  BSYNC.RECONVERGENT B1 ;  /* 0x0000000000017941 */ /* 0x000fea0003800200 */
.L_x_32184:
        /* <DEDUP_REMOVED lines=9> */
.L_x_32188:
[----:B------:R-:W-:Y:S01]  /*37f0*/  MOV R15, R5 ;  /* 0x00000005000f7202 */ /* 0x000fe20000000f00 */
[----:B------:R-:W-:Y:S02]  /*3800*/  IMAD.MOV.U32 R6, RZ, RZ, R16 ;  /* 0x000000ffff067224 */ /* 0x000fe400078e0010 */
[----:B------:R-:W-:Y:S02]  /*3810*/  IMAD.MOV.U32 R5, RZ, RZ, R20 ;  /* 0x000000ffff057224 */ /* 0x000fe400078e0014 */
[----:B------:R-:W-:-:S07]  /*3820*/  IMAD.MOV.U32 R16, RZ, RZ, R23 ;  /* 0x000000ffff107224 */ /* 0x000fce00078e0017 */
.L_x_32189:
[----:B------:R-:W-:Y:S05]  /*3830*/  BSYNC.RECONVERGENT B1 ;  /* 0x0000000000017941 */ /* 0x000fea0003800200 */
.L_x_32187:
        /* <DEDUP_REMOVED lines=9> */
.L_x_32191:
[----:B------:R-:W-:Y:S01]  /*38d0*/  IMAD.MOV.U32 R20, RZ, RZ, R15 ;  /* 0x000000ffff147224 */ /* 0x000fe200078e000f */
[----:B------:R-:W-:Y:S01]  /*38e0*/  MOV R15, R18 ;  /* 0x00000012000f7202 */ /* 0x000fe20000000f00 */
[----:B------:R-:W-:Y:S02]  /*38f0*/  IMAD.MOV.U32 R21, RZ, RZ, R6 ;  /* 0x000000ffff157224 */ /* 0x000fe400078e0006 */
[----:B------:R-:W-:-:S07]  /*3900*/  IMAD.MOV.U32 R6, RZ, RZ, R19 ;  /* 0x000000ffff067224 */ /* 0x000fce00078e0013 */
.L_x_32192:
[----:B------:R-:W-:Y:S05]  /*3910*/  BSYNC.RECONVERGENT B1 ;  /* 0x0000000000017941 */ /* 0x000fea0003800200 */
.L_x_32190:
        /* <DEDUP_REMOVED lines=16> */
.L_x_32194:
[----:B------:R-:W-:Y:S01]  /*3a20*/  IMAD.MOV.U32 R9, RZ, RZ, R26 ;  /* 0x000000ffff097224 */ /* 0x000fe200078e001a */
[----:B------:R-:W-:Y:S01]  /*3a30*/  MOV R26, R11 ;  /* 0x0000000b001a7202 */ /* 0x000fe20000000f00 */
[----:B------:R-:W-:Y:S02]  /*3a40*/  IMAD.MOV.U32 R10, RZ, RZ, R25 ;  /* 0x000000ffff0a7224 */ /* 0x000fe400078e0019 */
[----:B------:R-:W-:-:S07]  /*3a50*/  IMAD.MOV.U32 R25, RZ, RZ, R12 ;  /* 0x000000ffff197224 */ /* 0x000fce00078e000c */
.L_x_32195:
[----:B------:R-:W-:Y:S05]  /*3a60*/  BSYNC.RECONVERGENT B1 ;  /* 0x0000000000017941 */ /* 0x000fea0003800200 */
.L_x_32193:
        /* <DEDUP_REMOVED lines=9> */
.L_x_32197:
[----:B------:R-:W-:Y:S01]  /*3b00*/  MOV R11, R9 ;  /* 0x00000009000b7202 */ /* 0x000fe20000000f00 */
[----:B------:R-:W-:Y:S02]  /*3b10*/  IMAD.MOV.U32 R12, RZ, RZ, R10 ;  /* 0x000000ffff0c7224 */ /* 0x000fe400078e000a */
[----:B------:R-:W-:Y:S02]  /*3b20*/  IMAD.MOV.U32 R9, RZ, RZ, R13 ;  /* 0x000000ffff097224 */ /* 0x000fe400078e000d */
[----:B------:R-:W-:-:S07]  /*3b30*/  IMAD.MOV.U32 R10, RZ, RZ, R14 ;  /* 0x000000ffff0a7224 */ /* 0x000fce00078e000e */
.L_x_32198:
[----:B------:R-:W-:Y:S05]  /*3b40*/  BSYNC.RECONVERGENT B1 ;  /* 0x0000000000017941 */ /* 0x000fea0003800200 */
.L_x_32196:
        /* <DEDUP_REMOVED lines=9> */
.L_x_32200:
[----:B------:R-:W-:Y:S01]  /*3be0*/  IMAD.MOV.U32 R13, RZ, RZ, R11 ;  /* 0x000000ffff0d7224 */ /* 0x000fe200078e000b */
[----:B------:R-:W-:Y:S01]  /*3bf0*/  MOV R11, R0 ;  /* 0x00000000000b7202 */ /* 0x000fe20000000f00 */
[----:B------:R-:W-:Y:S02]  /*3c00*/  IMAD.MOV.U32 R14, RZ, RZ, R12 ;  /* 0x000000ffff0e7224 */ /* 0x000fe400078e000c */
[----:B------:R-:W-:-:S07]  /*3c10*/  IMAD.MOV.U32 R12, RZ, RZ, R17 ;  /* 0x000000ffff0c7224 */ /* 0x000fce00078e0011 */
.L_x_32201:
[----:B------:R-:W-:Y:S05]  /*3c20*/  BSYNC.RECONVERGENT B1 ;  /* 0x0000000000017941 */ /* 0x000fea0003800200 */
.L_x_32199:
        /* <DEDUP_REMOVED lines=9> */
.L_x_32203:
[----:B------:R-:W-:Y:S01]  /*3cc0*/  MOV R0, R13 ;  /* 0x0000000d00007202 */ /* 0x000fe20000000f00 */
[----:B------:R-:W-:Y:S02]  /*3cd0*/  IMAD.MOV.U32 R31, RZ, RZ, R14 ;  /* 0x000000ffff1f7224 */ /* 0x000fe400078e000e */
[----:B------:R-:W-:Y:S02]  /*3ce0*/  IMAD.MOV.U32 R13, RZ, RZ, R7 ;  /* 0x000000ffff0d7224 */ /* 0x000fe400078e0007 */
[----:B------:R-:W-:-:S07]  /*3cf0*/  IMAD.MOV.U32 R14, RZ, RZ, R2 ;  /* 0x000000ffff0e7224 */ /* 0x000fce00078e0002 */
.L_x_32204:
[----:B------:R-:W-:Y:S05]  /*3d00*/  BSYNC.RECONVERGENT B1 ;  /* 0x0000000000017941 */ /* 0x000fea0003800200 */
.L_x_32202:
        /* <DEDUP_REMOVED lines=9> */
.L_x_32206:
[----:B------:R-:W-:Y:S01]  /*3da0*/  IMAD.MOV.U32 R2, RZ, RZ, R0 ;  /* 0x000000ffff027224 */ /* 0x000fe200078e0000 */
[----:B------:R-:W-:Y:S01]  /*3db0*/  MOV R0, R5 ;  /* 0x0000000500007202 */ /* 0x000fe20000000f00 */
[----:B------:R-:W-:Y:S02]  /*3dc0*/  IMAD.MOV.U32 R7, RZ, RZ, R31 ;  /* 0x000000ffff077224 */ /* 0x000fe400078e001f */
[----:B------:R-:W-:-:S07]  /*3dd0*/  IMAD.MOV.U32 R31, RZ, RZ, R16 ;  /* 0x000000ffff1f7224 */ /* 0x000fce00078e0010 */
.L_x_32207:
[----:B------:R-:W-:Y:S05]  /*3de0*/  BSYNC.RECONVERGENT B1 ;  /* 0x0000000000017941 */ /* 0x000fea0003800200 */
.L_x_32205:
        /* <DEDUP_REMOVED lines=9> */
.L_x_32209:
[----:B------:R-:W-:Y:S01]  /*3e80*/  MOV R33, R2 ;  /* 0x0000000200217202 */ /* 0x000fe20000000f00 */
[----:B------:R-:W-:Y:S02]  /*3e90*/  IMAD.MOV.U32 R28, RZ, RZ, R7 ;  /* 0x000000ffff1c7224 */ /* 0x000fe400078e0007 */
[----:B------:R-:W-:Y:S02]  /*3ea0*/  IMAD.MOV.U32 R2, RZ, RZ, R15 ;  /* 0x000000ffff027224 */ /* 0x000fe400078e000f */
[----:B------:R-:W-:-:S07]  /*3eb0*/  IMAD.MOV.U32 R7, RZ, RZ, R6 ;  /* 0x000000ffff077224 */ /* 0x000fce00078e0006 */
.L_x_32210:
[----:B------:R-:W-:Y:S05]  /*3ec0*/  BSYNC.RECONVERGENT B1 ;  /* 0x0000000000017941 */ /* 0x000fea0003800200 */
.L_x_32208:
        /* <DEDUP_REMOVED lines=9> */
.L_x_32212:
[----:B------:R-:W-:Y:S01]  /*3f60*/  IMAD.MOV.U32 R6, RZ, RZ, R33 ;  /* 0x000000ffff067224 */ /* 0x000fe200078e0021 */
[----:B------:R-:W-:Y:S01]  /*3f70*/  MOV R33, R20 ;  /* 0x0000001400217202 */ /* 0x000fe20000000f00 */
[----:B------:R-:W-:Y:S02]  /*3f80*/  IMAD.MOV.U32 R5, RZ, RZ, R28 ;  /* 0x000000ffff057224 */ /* 0x000fe400078e001c */
[----:B------:R-:W-:-:S07]  /*3f90*/  IMAD.MOV.U32 R28, RZ, RZ, R21 ;  /* 0x000000ffff1c7224 */ /* 0x000fce00078e0015 */
.L_x_32213:
[----:B------:R-:W-:Y:S05]  /*3fa0*/  BSYNC.RECONVERGENT B1 ;  /* 0x0000000000017941 */ /* 0x000fea0003800200 */
.L_x_32211:
        /* <DEDUP_REMOVED lines=16> */
.L_x_32215:
[----:B------:R-:W-:Y:S01]  /*40b0*/  IMAD.MOV.U32 R19, RZ, RZ, R26 ;  /* 0x000000ffff137224 */ /* 0x000fe200078e001a */
[----:B------:R-:W-:Y:S01]  /*40c0*/  MOV R26, R9 ;  /* 0x00000009001a7202 */ /* 0x000fe20000000f00 */
[----:B------:R-:W-:Y:S02]  /*40d0*/  IMAD.MOV.U32 R24, RZ, RZ, R25 ;  /* 0x000000ffff187224 */ /* 0x000fe400078e0019 */
[----:B------:R-:W-:-:S07]  /*40e0*/  IMAD.MOV.U32 R25, RZ, RZ, R10 ;  /* 0x000000ffff197224 */ /* 0x000fce00078e000a */
.L_x_32216:
[----:B------:R-:W-:Y:S05]  /*40f0*/  BSYNC.RECONVERGENT B1 ;  /* 0x0000000000017941 */ /* 0x000fea0003800200 */
.L_x_32214:
        /* <DEDUP_REMOVED lines=9> */
.L_x_32218:
[----:B------:R-:W-:Y:S01]  /*4190*/  MOV R18, R19 ;  /* 0x0000001300127202 */ /* 0x000fe20000000f00 */
[----:B------:R-:W-:Y:S02]  /*41a0*/  IMAD.MOV.U32 R23, RZ, RZ, R24 ;  /* 0x000000ffff177224 */ /* 0x000fe400078e0018 */
[----:B------:R-:W-:Y:S02]  /*41b0*/  IMAD.MOV.U32 R19, RZ, RZ, R11 ;  /* 0x000000ffff137224 */ /* 0x000fe400078e000b */
[----:B------:R-:W-:-:S07]  /*41c0*/  IMAD.MOV.U32 R24, RZ, RZ, R12 ;  /* 0x000000ffff187224 */ /* 0x000fce00078e000c */
.L_x_32219:
[----:B------:R-:W-:Y:S05]  /*41d0*/  BSYNC.RECONVERGENT B1 ;  /* 0x0000000000017941 */ /* 0x000fea0003800200 */
.L_x_32217:
        /* <DEDUP_REMOVED lines=9> */
.L_x_32221:
[----:B------:R-:W-:Y:S01]  /*4270*/  IMAD.MOV.U32 R17, RZ, RZ, R18 ;  /* 0x000000ffff117224 */ /* 0x000fe200078e0012 */
[----:B------:R-:W-:Y:S01]  /*4280*/  MOV R18, R13 ;  /* 0x0000000d00127202 */ /* 0x000fe20000000f00 */
[----:B------:R-:W-:Y:S02]  /*4290*/  IMAD.MOV.U32 R22, RZ, RZ, R23 ;  /* 0x000000ffff167224 */ /* 0x000fe400078e0017 */
[----:B------:R-:W-:-:S07]  /*42a0*/  IMAD.MOV.U32 R23, RZ, RZ, R14 ;  /* 0x000000ffff177224 */ /* 0x000fce00078e000e */
.L_x_32222:
[----:B------:R-:W-:Y:S05]  /*42b0*/  BSYNC.RECONVERGENT B1 ;  /* 0x0000000000017941 */ /* 0x000fea0003800200 */
.L_x_32220:
        /* <DEDUP_REMOVED lines=9> */
.L_x_32224:
[----:B------:R-:W-:Y:S01]  /*4350*/  MOV R16, R17 ;  /* 0x0000001100107202 */ /* 0x000fe20000000f00 */
[----:B------:R-:W-:Y:S02]  /*4360*/  IMAD.MOV.U32 R21, RZ, RZ, R22 ;  /* 0x000000ffff157224 */ /* 0x000fe400078e0016 */
[----:B------:R-:W-:Y:S02]  /*4370*/  IMAD.MOV.U32 R17, RZ, RZ, R0 ;  /* 0x000000ffff117224 */ /* 0x000fe400078e0000 */
[----:B------:R-:W-:-:S07]  /*4380*/  IMAD.MOV.U32 R22, RZ, RZ, R31 ;  /* 0x000000ffff167224 */ /* 0x000fce00078e001f */
.L_x_32225:
[----:B------:R-:W-:Y:S05]  /*4390*/  BSYNC.RECONVERGENT B1 ;  /* 0x0000000000017941 */ /* 0x000fea0003800200 */
.L_x_32223:
        /* <DEDUP_REMOVED lines=9> */
.L_x_32227:
[----:B------:R-:W-:Y:S01]  /*4430*/  IMAD.MOV.U32 R0, RZ, RZ, R16 ;  /* 0x000000ffff007224 */ /* 0x000fe200078e0010 */
[----:B------:R-:W-:Y:S01]  /*4440*/  MOV R16, R2 ;  /* 0x0000000200107202 */ /* 0x000fe20000000f00 */
[----:B------:R-:W-:Y:S02]  /*4450*/  IMAD.MOV.U32 R20, RZ, RZ, R21 ;  /* 0x000000ffff147224 */ /* 0x000fe400078e0015 */
[----:B------:R-:W-:-:S07]  /*4460*/  IMAD.MOV.U32 R21, RZ, RZ, R7 ;  /* 0x000000ffff157224 */ /* 0x000fce00078e0007 */
.L_x_32228:
[----:B------:R-:W-:Y:S05]  /*4470*/  BSYNC.RECONVERGENT B1 ;  /* 0x0000000000017941 */ /* 0x000fea0003800200 */
.L_x_32226:
        /* <DEDUP_REMOVED lines=9> */
.L_x_32230:
[----:B------:R-:W-:Y:S01]  /*4510*/  MOV R3, R0 ;  /* 0x0000000000037202 */ /* 0x000fe20000000f00 */
[----:B------:R-:W-:Y:S02]  /*4520*/  IMAD.MOV.U32 R8, RZ, RZ, R20 ;  /* 0x000000ffff087224 */ /* 0x000fe400078e0014 */
[----:B------:R-:W-:Y:S02]  /*4530*/  IMAD.MOV.U32 R0, RZ, RZ, R33 ;  /* 0x000000ffff007224 */ /* 0x000fe400078e0021 */
[----:B------:R-:W-:-:S07]  /*4540*/  IMAD.MOV.U32 R20, RZ, RZ, R28 ;  /* 0x000000ffff147224 */ /* 0x000fce00078e001c */
.L_x_32231:
[----:B------:R-:W-:Y:S05]  /*4550*/  BSYNC.RECONVERGENT B1 ;  /* 0x0000000000017941 */ /* 0x000fea0003800200 */
.L_x_32229:
[----:B------:R-:W-:-:S04]  /*4560*/  FSETP.GT.FTZ.AND P0, PT, R8, R5, PT ;  /* 0x000000050800720b */ /* 0x000fc80003f14000 */
[----:B------:R-:W-:-:S13]  /*4570*/  ISETP.EQ.OR P0, PT, R6, -0x1, P0 ;  /* 0xffffffff0600780c */ /* 0x000fda0000702670 */
[----:B------:R-:W-:Y:S05]  /*4580*/  @P0 BRA `(.L_x_32232) ;  /* 0x0000000000140947 */ /* 0x000fea0003800000 */
[----:B------:R-:W-:Y:S01]  /*4590*/  FSETP.NEU.FTZ.AND P0, PT, R8, R5, PT ;  /* 0x000000050800720b */ /* 0x000fe20003f1d000 */
[----:B------:R-:W-:Y:S01]  /*45a0*/  IMAD.MOV.U32 R2, RZ, RZ, R3 ;  /* 0x000000ffff027224 */ /* 0x000fe200078e0003 */
[----:B------:R-:W-:Y:S02]  /*45b0*/  MOV R7, R8 ;  /* 0x0000000800077202 */ /* 0x000fe40000000f00 */
[----:B------:R-:W-:-:S13]  /*45c0*/  ISETP.GE.OR P0, PT, R3, R6, P0 ;  /* 0x000000060300720c */ /* 0x000fda0000706670 */
[----:B------:R-:W-:Y:S05]  /*45d0*/  @P0 BRA `(.L_x_32066) ;  /* 0x0000000000100947 */ /* 0x000fea0003800000 */
.L_x_32232:
[----:B------:R-:W-:Y:S01]  /*45e0*/  IMAD.MOV.U32 R7, RZ, RZ, R5 ;  /* 0x000000ffff077224 */ /* 0x000fe200078e0005 */
[----:B------:R-:W-:Y:S01]  /*45f0*/  MOV R5, R8 ;  /* 0x0000000800057202 */ /* 0x000fe20000000f00 */
[----:B------:R-:W-:Y:S02]  /*4600*/  IMAD.MOV.U32 R2, RZ, RZ, R6 ;  /* 0x000000ffff027224 */ /* 0x000fe400078e0006 */
[----:B------:R-:W-:-:S07]  /*4610*/  IMAD.MOV.U32 R6, RZ, RZ, R3 ;  /* 0x000000ffff067224 */ /* 0x000fce00078e0003 */
.L_x_32066:
[----:B------:R-:W-:Y:S05]  /*4620*/  BSYNC.RECONVERGENT B0 ;  /* 0x0000000000007941 */ /* 0x000fea0003800200 */
.L_x_32065:
[----:B------:R-:W-:Y:S01]  /*4630*/  ISETP.GT.AND P0, PT, R29, 0x1d, PT ;  /* 0x0000001d1d00780c */ /* 0x000fe20003f04270 */
[----:B------:R1:W2:Y:S01]  /*4640*/  SHFL.DOWN PT, R33, R6, 0x2, 0x1f ;  /* 0x08401f0006217f89 */ /* 0x0002a200000e0000 */
[----:B------:R-:W-:Y:S03]  /*4650*/  BSSY.RECONVERGENT B0, `(.L_x_32233) ;  /* 0x0000357000007945 */ /* 0x000fe60003800200 */
[----:B------:R1:W3:Y:S04]  /*4660*/  SHFL.DOWN PT, R39, R2, 0x2, 0x1f ;  /* 0x08401f0002277f89 */ /* 0x0002e800000e0000 */
[----:B------:R1:W4:Y:S04]  /*4670*/  SHFL.DOWN PT, R31, R0, 0x2, 0x1f ;  /* 0x08401f00001f7f89 */ /* 0x00032800000e0000 */
[----:B------:R1:W1:Y:S04]  /*4680*/  SHFL.DOWN PT, R15, R16, 0x2, 0x1f ;  /* 0x08401f00100f7f89 */ /* 0x00026800000e0000 */
[----:B------:R0:W1:Y:S04]  /*4690*/  SHFL.DOWN PT, R13, R17, 0x2, 0x1f ;  /* 0x08401f00110d7f89 */ /* 0x00006800000e0000 */
        /* <DEDUP_REMOVED lines=28> */
.L_x_32236:
[----:B------:R-:W-:Y:S01]  /*4860*/  IMAD.MOV.U32 R33, RZ, RZ, R26 ;  /* 0x000000ffff217224 */ /* 0x000fe200078e001a */
[----:B------:R-:W-:Y:S01]  /*4870*/  MOV R26, R19 ;  /* 0x00000013001a7202 */ /* 0x000fe20000000f00 */
[----:B------:R-:W-:Y:S02]  /*4880*/  IMAD.MOV.U32 R32, RZ, RZ, R25 ;  /* 0x000000ffff207224 */ /* 0x000fe400078e0019 */
[----:B------:R-:W-:-:S07]  /*4890*/  IMAD.MOV.U32 R25, RZ, RZ, R24 ;  /* 0x000000ffff197224 */ /* 0x000fce00078e0018 */
.L_x_32237:
[----:B------:R-:W-:Y:S05]  /*48a0*/  BSYNC.RECONVERGENT B1 ;  /* 0x0000000000017941 */ /* 0x000fea0003800200 */
.L_x_32235:
        /* <DEDUP_REMOVED lines=9> */
.L_x_32239:
[----:B------:R-:W-:Y:S01]  /*4940*/  MOV R24, R33 ;  /* 0x0000002100187202 */ /* 0x000fe20000000f00 */
[----:B------:R-:W-:Y:S02]  /*4950*/  IMAD.MOV.U32 R19, RZ, RZ, R32 ;  /* 0x000000ffff137224 */ /* 0x000fe400078e0020 */
[----:B------:R-:W-:Y:S02]  /*4960*/  IMAD.MOV.U32 R33, RZ, RZ, R18 ;  /* 0x000000ffff217224 */ /* 0x000fe400078e0012 */
[----:B------:R-:W-:-:S07]  /*4970*/  IMAD.MOV.U32 R32, RZ, RZ, R23 ;  /* 0x000000ffff207224 */ /* 0x000fce00078e0017 */
.L_x_32240:
[----:B------:R-:W-:Y:S05]  /*4980*/  BSYNC.RECONVERGENT B1 ;  /* 0x0000000000017941 */ /* 0x000fea0003800200 */
.L_x_32238:
        /* <DEDUP_REMOVED lines=9> */
.L_x_32242:
[----:B------:R-:W-:Y:S01]  /*4a20*/  IMAD.MOV.U32 R23, RZ, RZ, R24 ;  /* 0x000000ffff177224 */ /* 0x000fe200078e0018 */
[----:B------:R-:W-:Y:S01]  /*4a30*/  MOV R24, R17 ;  /* 0x0000001100187202 */ /* 0x000fe20000000f00 */
[----:B------:R-:W-:Y:S02]  /*4a40*/  IMAD.MOV.U32 R18, RZ, RZ, R19 ;  /* 0x000000ffff127224 */ /* 0x000fe400078e0013 */
[----:B------:R-:W-:-:S07]  /*4a50*/  IMAD.MOV.U32 R19, RZ, RZ, R22 ;  /* 0x000000ffff137224 */ /* 0x000fce00078e0016 */
.L_x_32243:
[----:B------:R-:W-:Y:S05]  /*4a60*/  BSYNC.RECONVERGENT B1 ;  /* 0x0000000000017941 */ /* 0x000fea0003800200 */
.L_x_32241:
        /* <DEDUP_REMOVED lines=9> */
.L_x_32245:
[----:B------:R-:W-:Y:S01]  /*4b00*/  MOV R17, R23 ;  /* 0x0000001700117202 */ /* 0x000fe20000000f00 */
[----:B------:R-:W-:Y:S02]  /*4b10*/  IMAD.MOV.U32 R35, RZ, RZ, R18 ;  /* 0x000000ffff237224 */ /* 0x000fe400078e0012 */
[----:B------:R-:W-:Y:S02]  /*4b20*/  IMAD.MOV.U32 R23, RZ, RZ, R16 ;  /* 0x000000ffff177224 */ /* 0x000fe400078e0010 */
[----:B------:R-:W-:-:S07]  /*4b30*/  IMAD.MOV.U32 R18, RZ, RZ, R21 ;  /* 0x000000ffff127224 */ /* 0x000fce00078e0015 */
.L_x_32246:
[----:B------:R-:W-:Y:S05]  /*4b40*/  BSYNC.RECONVERGENT B1 ;  /* 0x0000000000017941 */ /* 0x000fea0003800200 */
.L_x_32244:
        /* <DEDUP_REMOVED lines=9> */
.L_x_32248:
[----:B------:R-:W-:Y:S01]  /*4be0*/  IMAD.MOV.U32 R21, RZ, RZ, R17 ;  /* 0x000000ffff157224 */ /* 0x000fe200078e0011 */
[----:B------:R-:W-:Y:S01]  /*4bf0*/  MOV R17, R0 ;  /* 0x0000000000117202 */ /* 0x000fe20000000f00 */
[----:B------:R-:W-:Y:S02]  /*4c00*/  IMAD.MOV.U32 R16, RZ, RZ, R35 ;  /* 0x000000ffff107224 */ /* 0x000fe400078e0023 */
[----:B------:R-:W-:-:S07]  /*4c10*/  IMAD.MOV.U32 R35, RZ, RZ, R20 ;  /* 0x000000ffff237224 */ /* 0x000fce00078e0014 */
.L_x_32249:
[----:B------:R-:W-:Y:S05]  /*4c20*/  BSYNC.RECONVERGENT B1 ;  /* 0x0000000000017941 */ /* 0x000fea0003800200 */
.L_x_32247:
        /* <DEDUP_REMOVED lines=9> */
.L_x_32251:
[----:B------:R-:W-:Y:S01]  /*4cc0*/  MOV R37, R21 ;  /* 0x0000001500257202 */ /* 0x000fe20000000f00 */
[----:B------:R-:W-:Y:S02]  /*4cd0*/  IMAD.MOV.U32 R0, RZ, RZ, R16 ;  /* 0x000000ffff007224 */ /* 0x000fe400078e0010 */
[----:B------:R-:W-:Y:S02]  /*4ce0*/  IMAD.MOV.U32 R21, RZ, RZ, R2 ;  /* 0x000000ffff157224 */ /* 0x000fe400078e0002 */
[----:B------:R-:W-:-:S07]  /*4cf0*/  IMAD.MOV.U32 R16, RZ, RZ, R7 ;  /* 0x000000ffff107224 */ /* 0x000fce00078e0007 */
.L_x_32252:
[----:B------:R-:W-:Y:S05]  /*4d00*/  BSYNC.RECONVERGENT B1 ;  /* 0x0000000000017941 */ /* 0x000fea0003800200 */
.L_x_32250:
        /* <DEDUP_REMOVED lines=9> */
.L_x_32254:
[----:B------:R-:W-:Y:S01]  /*4da0*/  IMAD.MOV.U32 R2, RZ, RZ, R37 ;  /* 0x000000ffff027224 */ /* 0x000fe200078e0025 */
[----:B------:R-:W-:Y:S01]  /*4db0*/  MOV R37, R6 ;  /* 0x0000000600257202 */ /* 0x000fe20000000f00 */
[----:B------:R-:W-:Y:S02]  /*4dc0*/  IMAD.MOV.U32 R7, RZ, RZ, R0 ;  /* 0x000000ffff077224 */ /* 0x000fe400078e0000 */
[----:B------:R-:W-:-:S07]  /*4dd0*/  IMAD.MOV.U32 R0, RZ, RZ, R5 ;  /* 0x000000ffff007224 */ /* 0x000fce00078e0005 */
.L_x_32255:
[----:B------:R-:W-:Y:S05]  /*4de0*/  BSYNC.RECONVERGENT B1 ;  /* 0x0000000000017941 */ /* 0x000fea0003800200 */
.L_x_32253:
        /* <DEDUP_REMOVED lines=16> */
.L_x_32257:
[----:B------:R-:W-:Y:S01]  /*4ef0*/  IMAD.MOV.U32 R5, RZ, RZ, R26 ;  /* 0x000000ffff057224 */ /* 0x000fe200078e001a */
[----:B------:R-:W-:Y:S01]  /*4f00*/  MOV R26, R33 ;  /* 0x00000021001a7202 */ /* 0x000fe20000000f00 */
[----:B------:R-:W-:Y:S02]  /*4f10*/  IMAD.MOV.U32 R6, RZ, RZ, R25 ;  /* 0x000000ffff067224 */ /* 0x000fe400078e0019 */
[----:B------:R-:W-:-:S07]  /*4f20*/  IMAD.MOV.U32 R25, RZ, RZ, R32 ;  /* 0x000000ffff197224 */ /* 0x000fce00078e0020 */
.L_x_32258:
[----:B------:R-:W-:Y:S05]  /*4f30*/  BSYNC.RECONVERGENT B1 ;  /* 0x0000000000017941 */ /* 0x000fea0003800200 */
.L_x_32256:
        /* <DEDUP_REMOVED lines=9> */
.L_x_32260:
[----:B------:R-:W-:Y:S01]  /*4fd0*/  MOV R20, R5 ;  /* 0x0000000500147202 */ /* 0x000fe20000000f00 */
[----:B------:R-:W-:Y:S02]  /*4fe0*/  IMAD.MOV.U32 R33, RZ, RZ, R6 ;  /* 0x000000ffff217224 */ /* 0x000fe400078e0006 */
[----:B------:R-:W-:Y:S02]  /*4ff0*/  IMAD.MOV.U32 R5, RZ, RZ, R24 ;  /* 0x000000ffff057224 */ /* 0x000fe400078e0018 */
[----:B------:R-:W-:-:S07]  /*5000*/  IMAD.MOV.U32 R6, RZ, RZ, R19 ;  /* 0x000000ffff067224 */ /* 0x000fce00078e0013 */
.L_x_32261:
[----:B------:R-:W-:Y:S05]  /*5010*/  BSYNC.RECONVERGENT B1 ;  /* 0x0000000000017941 */ /* 0x000fea0003800200 */
.L_x_32259:
        /* <DEDUP_REMOVED lines=9> */
.L_x_32263:
[----:B------:R-:W-:Y:S01]  /*50b0*/  IMAD.MOV.U32 R22, RZ, RZ, R20 ;  /* 0x000000ffff167224 */ /* 0x000fe200078e0014 */
[----:B------:R-:W-:Y:S01]  /*50c0*/  MOV R20, R23 ;  /* 0x0000001700147202 */ /* 0x000fe20000000f00 */
[----:B------:R-:W-:Y:S02]  /*50d0*/  IMAD.MOV.U32 R24, RZ, RZ, R33 ;  /* 0x000000ffff187224 */ /* 0x000fe400078e0021 */
[----:B------:R-:W-:-:S07]  /*50e0*/  IMAD.MOV.U32 R33, RZ, RZ, R18 ;  /* 0x000000ffff217224 */ /* 0x000fce00078e0012 */
.L_x_32264:
[----:B------:R-:W-:Y:S05]  /*50f0*/  BSYNC.RECONVERGENT B1 ;  /* 0x0000000000017941 */ /* 0x000fea0003800200 */
.L_x_32262:
        /* <DEDUP_REMOVED lines=9> */
.L_x_32266:
[----:B------:R-:W-:Y:S01]  /*5190*/  MOV R18, R22 ;  /* 0x0000001600127202 */ /* 0x000fe20000000f00 */
[----:B------:R-:W-:Y:S02]  /*51a0*/  IMAD.MOV.U32 R19, RZ, RZ, R24 ;  /* 0x000000ffff137224 */ /* 0x000fe400078e0018 */
[----:B------:R-:W-:Y:S02]  /*51b0*/  IMAD.MOV.U32 R22, RZ, RZ, R17 ;  /* 0x000000ffff167224 */ /* 0x000fe400078e0011 */
[----:B------:R-:W-:-:S07]  /*51c0*/  IMAD.MOV.U32 R24, RZ, RZ, R35 ;  /* 0x000000ffff187224 */ /* 0x000fce00078e0023 */
.L_x_32267:
[----:B------:R-:W-:Y:S05]  /*51d0*/  BSYNC.RECONVERGENT B1 ;  /* 0x0000000000017941 */ /* 0x000fea0003800200 */
.L_x_32265:
        /* <DEDUP_REMOVED lines=9> */
.L_x_32269:
[----:B------:R-:W-:Y:S01]  /*5270*/  IMAD.MOV.U32 R32, RZ, RZ, R18 ;  /* 0x000000ffff207224 */ /* 0x000fe200078e0012 */
[----:B------:R-:W-:Y:S01]  /*5280*/  MOV R18, R21 ;  /* 0x0000001500127202 */ /* 0x000fe20000000f00 */
[----:B------:R-:W-:Y:S02]  /*5290*/  IMAD.MOV.U32 R17, RZ, RZ, R19 ;  /* 0x000000ffff117224 */ /* 0x000fe400078e0013 */
[----:B------:R-:W-:-:S07]  /*52a0*/  IMAD.MOV.U32 R19, RZ, RZ, R16 ;  /* 0x000000ffff137224 */ /* 0x000fce00078e0010 */
.L_x_32270:
[----:B------:R-:W-:Y:S05]  /*52b0*/  BSYNC.RECONVERGENT B1 ;  /* 0x0000000000017941 */ /* 0x000fea0003800200 */
.L_x_32268:
        /* <DEDUP_REMOVED lines=9> */
.L_x_32272:
[----:B------:R-:W-:Y:S01]  /*5350*/  MOV R21, R32 ;  /* 0x0000002000157202 */ /* 0x000fe20000000f00 */
[----:B------:R-:W-:Y:S02]  /*5360*/  IMAD.MOV.U32 R16, RZ, RZ, R17 ;  /* 0x000000ffff107224 */ /* 0x000fe400078e0011 */
[----:B------:R-:W-:Y:S02]  /*5370*/  IMAD.MOV.U32 R32, RZ, RZ, R37 ;  /* 0x000000ffff207224 */ /* 0x000fe400078e0025 */
[----:B------:R-:W-:-:S07]  /*5380*/  IMAD.MOV.U32 R17, RZ, RZ, R0 ;  /* 0x000000ffff117224 */ /* 0x000fce00078e0000 */
.L_x_32273:
[----:B------:R-:W-:Y:S05]  /*5390*/  BSYNC.RECONVERGENT B1 ;  /* 0x0000000000017941 */ /* 0x000fea0003800200 */
.L_x_32271:
        /* <DEDUP_REMOVED lines=9> */
.L_x_32275:
[----:B------:R-:W-:Y:S01]  /*5430*/  IMAD.MOV.U32 R0, RZ, RZ, R21 ;  /* 0x000000ffff007224 */ /* 0x000fe200078e0015 */
[----:B------:R-:W-:Y:S01]  /*5440*/  MOV R21, R2 ;  /* 0x0000000200157202 */ /* 0x000fe20000000f00 */
[----:B------:R-:W-:Y:S02]  /*5450*/  IMAD.MOV.U32 R23, RZ, RZ, R16 ;  /* 0x000000ffff177224 */ /* 0x000fe400078e0010 */
[----:B------:R-:W-:-:S07]  /*5460*/  IMAD.MOV.U32 R16, RZ, RZ, R7 ;  /* 0x000000ffff107224 */ /* 0x000fce00078e0007 */
.L_x_32276:
[----:B------:R-:W-:Y:S05]  /*5470*/  BSYNC.RECONVERGENT B1 ;  /* 0x0000000000017941 */ /* 0x000fea0003800200 */
.L_x_32274:
        /* <DEDUP_REMOVED lines=16> */
.L_x_32278:
[----:B------:R-:W-:Y:S01]  /*5580*/  IMAD.MOV.U32 R7, RZ, RZ, R26 ;  /* 0x000000ffff077224 */ /* 0x000fe200078e001a */
[----:B------:R-:W-:Y:S01]  /*5590*/  MOV R26, R5 ;  /* 0x00000005001a7202 */ /* 0x000fe20000000f00 */
[----:B------:R-:W-:Y:S02]  /*55a0*/  IMAD.MOV.U32 R2, RZ, RZ, R25 ;  /* 0x000000ffff027224 */ /* 0x000fe400078e0019 */
[----:B------:R-:W-:-:S07]  /*55b0*/  IMAD.MOV.U32 R25, RZ, RZ, R6 ;  /* 0x000000ffff197224 */ /* 0x000fce00078e0006 */
.L_x_32279:
[----:B------:R-:W-:Y:S05]  /*55c0*/  BSYNC.RECONVERGENT B1 ;  /* 0x0000000000017941 */ /* 0x000fea0003800200 */
.L_x_32277:
        /* <DEDUP_REMOVED lines=9> */
.L_x_32281:
[----:B------:R-:W-:Y:S01]  /*5660*/  MOV R5, R7 ;  /* 0x0000000700057202 */ /* 0x000fe20000000f00 */
[----:B------:R-:W-:Y:S02]  /*5670*/  IMAD.MOV.U32 R31, RZ, RZ, R2 ;  /* 0x000000ffff1f7224 */ /* 0x000fe400078e0002 */
[----:B------:R-:W-:Y:S02]  /*5680*/  IMAD.MOV.U32 R7, RZ, RZ, R20 ;  /* 0x000000ffff077224 */ /* 0x000fe400078e0014 */
[----:B------:R-:W-:-:S07]  /*5690*/  IMAD.MOV.U32 R2, RZ, RZ, R33 ;  /* 0x000000ffff027224 */ /* 0x000fce00078e0021 */
.L_x_32282:
[----:B------:R-:W-:Y:S05]  /*56a0*/  BSYNC.RECONVERGENT B1 ;  /* 0x0000000000017941 */ /* 0x000fea0003800200 */
.L_x_32280:
        /* <DEDUP_REMOVED lines=9> */
.L_x_32284:
[----:B------:R-:W-:Y:S01]  /*5740*/  IMAD.MOV.U32 R33, RZ, RZ, R5 ;  /* 0x000000ffff217224 */ /* 0x000fe200078e0005 */
[----:B------:R-:W-:Y:S01]  /*5750*/  MOV R5, R22 ;  /* 0x0000001600057202 */ /* 0x000fe20000000f00 */
[----:B------:R-:W-:Y:S02]  /*5760*/  IMAD.MOV.U32 R6, RZ, RZ, R31 ;  /* 0x000000ffff067224 */ /* 0x000fe400078e001f */
[----:B------:R-:W-:-:S07]  /*5770*/  IMAD.MOV.U32 R31, RZ, RZ, R24 ;  /* 0x000000ffff1f7224 */ /* 0x000fce00078e0018 */
.L_x_32285:
[----:B------:R-:W-:Y:S05]  /*5780*/  BSYNC.RECONVERGENT B1 ;  /* 0x0000000000017941 */ /* 0x000fea0003800200 */
.L_x_32283:
        /* <DEDUP_REMOVED lines=9> */
.L_x_32287:
[----:B------:R-:W-:Y:S01]  /*5820*/  MOV R35, R33 ;  /* 0x0000002100237202 */ /* 0x000fe20000000f00 */
[----:B------:R-:W-:Y:S02]  /*5830*/  IMAD.MOV.U32 R20, RZ, RZ, R6 ;  /* 0x000000ffff147224 */ /* 0x000fe400078e0006 */
[----:B------:R-:W-:Y:S02]  /*5840*/  IMAD.MOV.U32 R33, RZ, RZ, R18 ;  /* 0x000000ffff217224 */ /* 0x000fe400078e0012 */
[----:B------:R-:W-:-:S07]  /*5850*/  IMAD.MOV.U32 R6, RZ, RZ, R19 ;  /* 0x000000ffff067224 */ /* 0x000fce00078e0013 */
.L_x_32288:
[----:B------:R-:W-:Y:S05]  /*5860*/  BSYNC.RECONVERGENT B1 ;  /* 0x0000000000017941 */ /* 0x000fea0003800200 */
.L_x_32286:
        /* <DEDUP_REMOVED lines=9> */
.L_x_32290:
[----:B------:R-:W-:Y:S01]  /*5900*/  IMAD.MOV.U32 R18, RZ, RZ, R35 ;  /* 0x000000ffff127224 */ /* 0x000fe200078e0023 */
[----:B------:R-:W-:Y:S01]  /*5910*/  MOV R35, R32 ;  /* 0x0000002000237202 */ /* 0x000fe20000000f00 */
[----:B------:R-:W-:Y:S02]  /*5920*/  IMAD.MOV.U32 R19, RZ, RZ, R20 ;  /* 0x000000ffff137224 */ /* 0x000fe400078e0014 */
[----:B------:R-:W-:-:S07]  /*5930*/  IMAD.MOV.U32 R20, RZ, RZ, R17 ;  /* 0x000000ffff147224 */ /* 0x000fce00078e0011 */
.L_x_32291:
[----:B------:R-:W-:Y:S05]  /*5940*/  BSYNC.RECONVERGENT B1 ;  /* 0x0000000000017941 */ /* 0x000fea0003800200 */
.L_x_32289:
        /* <DEDUP_REMOVED lines=9> */
.L_x_32293:
[----:B------:R-:W-:Y:S01]  /*59e0*/  MOV R17, R18 ;  /* 0x0000001200117202 */ /* 0x000fe20000000f00 */
[----:B------:R-:W-:Y:S02]  /*59f0*/  IMAD.MOV.U32 R22, RZ, RZ, R19 ;  /* 0x000000ffff167224 */ /* 0x000fe400078e0013 */
[----:B------:R-:W-:Y:S02]  /*5a00*/  IMAD.MOV.U32 R18, RZ, RZ, R21 ;  /* 0x000000ffff127224 */ /* 0x000fe400078e0015 */
[----:B------:R-:W-:-:S07]  /*5a10*/  IMAD.MOV.U32 R19, RZ, RZ, R16 ;  /* 0x000000ffff137224 */ /* 0x000fce00078e0010 */
.L_x_32294:
[----:B------:R-:W-:Y:S05]  /*5a20*/  BSYNC.RECONVERGENT B1 ;  /* 0x0000000000017941 */ /* 0x000fea0003800200 */
.L_x_32292:
        /* <DEDUP_REMOVED lines=9> */
.L_x_32296:
[----:B------:R-:W-:Y:S01]  /*5ac0*/  IMAD.MOV.U32 R16, RZ, RZ, R17 ;  /* 0x000000ffff107224 */ /* 0x000fe200078e0011 */
[----:B------:R-:W-:Y:S01]  /*5ad0*/  MOV R17, R0 ;  /* 0x0000000000117202 */ /* 0x000fe20000000f00 */
[----:B------:R-:W-:Y:S02]  /*5ae0*/  IMAD.MOV.U32 R21, RZ, RZ, R22 ;  /* 0x000000ffff157224 */ /* 0x000fe400078e0016 */
[----:B------:R-:W-:-:S07]  /*5af0*/  IMAD.MOV.U32 R22, RZ, RZ, R23 ;  /* 0x000000ffff167224 */ /* 0x000fce00078e0017 */
.L_x_32297:
[----:B------:R-:W-:Y:S05]  /*5b00*/  BSYNC.RECONVERGENT B1 ;  /* 0x0000000000017941 */ /* 0x000fea0003800200 */
.L_x_32295:
        /* <DEDUP_REMOVED lines=16> */
.L_x_32299:
[----:B------:R-:W-:Y:S01]  /*5c10*/  IMAD.MOV.U32 R0, RZ, RZ, R26 ;  /* 0x000000ffff007224 */ /* 0x000fe200078e001a */
[----:B------:R-:W-:Y:S01]  /*5c20*/  MOV R26, R7 ;  /* 0x00000007001a7202 */ /* 0x000fe20000000f00 */
[----:B------:R-:W-:Y:S02]  /*5c30*/  IMAD.MOV.U32 R24, RZ, RZ, R25 ;  /* 0x000000ffff187224 */ /* 0x000fe400078e0019 */
[----:B------:R-:W-:-:S07]  /*5c40*/  IMAD.MOV.U32 R25, RZ, RZ, R2 ;  /* 0x000000ffff197224 */ /* 0x000fce00078e0002 */
.L_x_32300:
[----:B------:R-:W-:Y:S05]  /*5c50*/  BSYNC.RECONVERGENT B1 ;  /* 0x0000000000017941 */ /* 0x000fea0003800200 */
.L_x_32298:
        /* <DEDUP_REMOVED lines=9> */
.L_x_32302:
[----:B------:R-:W-:Y:S01]  /*5cf0*/  MOV R2, R0 ;  /* 0x0000000000027202 */ /* 0x000fe20000000f00 */
[----:B------:R-:W-:Y:S02]  /*5d00*/  IMAD.MOV.U32 R7, RZ, RZ, R24 ;  /* 0x000000ffff077224 */ /* 0x000fe400078e0018 */
[----:B------:R-:W-:Y:S02]  /*5d10*/  IMAD.MOV.U32 R0, RZ, RZ, R5 ;  /* 0x000000ffff007224 */ /* 0x000fe400078e0005 */
[----:B------:R-:W-:-:S07]  /*5d20*/  IMAD.MOV.U32 R24, RZ, RZ, R31 ;  /* 0x000000ffff187224 */ /* 0x000fce00078e001f */
.L_x_32303:
[----:B------:R-:W-:Y:S05]  /*5d30*/  BSYNC.RECONVERGENT B1 ;  /* 0x0000000000017941 */ /* 0x000fea0003800200 */
.L_x_32301:
        /* <DEDUP_REMOVED lines=9> */
.L_x_32305:
[----:B------:R-:W-:Y:S01]  /*5dd0*/  IMAD.MOV.U32 R28, RZ, RZ, R2 ;  /* 0x000000ffff1c7224 */ /* 0x000fe200078e0002 */
[----:B------:R-:W-:Y:S01]  /*5de0*/  MOV R2, R33 ;  /* 0x0000002100027202 */ /* 0x000fe20000000f00 */
[----:B------:R-:W-:Y:S02]  /*5df0*/  IMAD.MOV.U32 R5, RZ, RZ, R7 ;  /* 0x000000ffff057224 */ /* 0x000fe400078e0007 */
[----:B------:R-:W-:-:S07]  /*5e00*/  IMAD.MOV.U32 R7, RZ, RZ, R6 ;  /* 0x000000ffff077224 */ /* 0x000fce00078e0006 */
.L_x_32306:
[----:B------:R-:W-:Y:S05]  /*5e10*/  BSYNC.RECONVERGENT B1 ;  /* 0x0000000000017941 */ /* 0x000fea0003800200 */
.L_x_32304:
        /* <DEDUP_REMOVED lines=9> */
.L_x_32308:
[----:B------:R-:W-:Y:S01]  /*5eb0*/  MOV R15, R28 ;  /* 0x0000001c000f7202 */ /* 0x000fe20000000f00 */
[----:B------:R-:W-:Y:S02]  /*5ec0*/  IMAD.MOV.U32 R6, RZ, RZ, R5 ;  /* 0x000000ffff067224 */ /* 0x000fe400078e0005 */
[----:B------:R-:W-:Y:S02]  /*5ed0*/  IMAD.MOV.U32 R28, RZ, RZ, R35 ;  /* 0x000000ffff1c7224 */ /* 0x000fe400078e0023 */
[----:B------:R-:W-:-:S07]  /*5ee0*/  IMAD.MOV.U32 R5, RZ, RZ, R20 ;  /* 0x000000ffff057224 */ /* 0x000fce00078e0014 */
.L_x_32309:
[----:B------:R-:W-:Y:S05]  /*5ef0*/  BSYNC.RECONVERGENT B1 ;  /* 0x0000000000017941 */ /* 0x000fea0003800200 */
.L_x_32307:
        /* <DEDUP_REMOVED lines=9> */
.L_x_32311:
[----:B------:R-:W-:Y:S01]  /*5f90*/  IMAD.MOV.U32 R20, RZ, RZ, R15 ;  /* 0x000000ffff147224 */ /* 0x000fe200078e000f */
[----:B------:R-:W-:Y:S01]  /*5fa0*/  MOV R15, R18 ;  /* 0x00000012000f7202 */ /* 0x000fe20000000f00 */
[----:B------:R-:W-:Y:S02]  /*5fb0*/  IMAD.MOV.U32 R23, RZ, RZ, R6 ;  /* 0x000000ffff177224 */ /* 0x000fe400078e0006 */
[----:B------:R-:W-:-:S07]  /*5fc0*/  IMAD.MOV.U32 R6, RZ, RZ, R19 ;  /* 0x000000ffff067224 */ /* 0x000fce00078e0013 */
.L_x_32312:
[----:B------:R-:W-:Y:S05]  /*5fd0*/  BSYNC.RECONVERGENT B1 ;  /* 0x0000000000017941 */ /* 0x000fea0003800200 */
.L_x_32310:
        /* <DEDUP_REMOVED lines=9> */
.L_x_32314:
[----:B------:R-:W-:Y:S01]  /*6070*/  MOV R19, R20 ;  /* 0x0000001400137202 */ /* 0x000fe20000000f00 */
[----:B------:R-:W-:Y:S02]  /*6080*/  IMAD.MOV.U32 R18, RZ, RZ, R23 ;  /* 0x000000ffff127224 */ /* 0x000fe400078e0017 */
[----:B------:R-:W-:Y:S02]  /*6090*/  IMAD.MOV.U32 R20, RZ, RZ, R17 ;  /* 0x000000ffff147224 */ /* 0x000fe400078e0011 */
[----:B------:R-:W-:-:S07]  /*60a0*/  IMAD.MOV.U32 R23, RZ, RZ, R22 ;  /* 0x000000ffff177224 */ /* 0x000fce00078e0016 */
.L_x_32315:
[----:B------:R-:W-:Y:S05]  /*60b0*/  BSYNC.RECONVERGENT B1 ;  /* 0x0000000000017941 */ /* 0x000fea0003800200 */
.L_x_32313:
        /* <DEDUP_REMOVED lines=9> */
.L_x_32317:
[----:B------:R-:W-:Y:S01]  /*6150*/  IMAD.MOV.U32 R17, RZ, RZ, R19 ;  /* 0x000000ffff117224 */ /* 0x000fe200078e0013 */
[----:B------:R-:W-:Y:S01]  /*6160*/  MOV R19, R16 ;  /* 0x0000001000137202 */ /* 0x000fe20000000f00 */
[----:B------:R-:W-:Y:S02]  /*6170*/  IMAD.MOV.U32 R22, RZ, RZ, R18 ;  /* 0x000000ffff167224 */ /* 0x000fe400078e0012 */
[----:B------:R-:W-:-:S07]  /*6180*/  IMAD.MOV.U32 R18, RZ, RZ, R21 ;  /* 0x000000ffff127224 */ /* 0x000fce00078e0015 */
.L_x_32318:
[----:B------:R-:W-:Y:S05]  /*6190*/  BSYNC.RECONVERGENT B1 ;  /* 0x0000000000017941 */ /* 0x000fea0003800200 */
.L_x_32316:
        /* <DEDUP_REMOVED lines=16> */
.L_x_32320:
[----:B------:R-:W-:Y:S01]  /*62a0*/  IMAD.MOV.U32 R13, RZ, RZ, R26 ;  /* 0x000000ffff0d7224 */ /* 0x000fe200078e001a */
[----:B------:R-:W-:Y:S01]  /*62b0*/  MOV R26, R0 ;  /* 0x00000000001a7202 */ /* 0x000fe20000000f00 */
[----:B------:R-:W-:Y:S02]  /*62c0*/  IMAD.MOV.U32 R14, RZ, RZ, R25 ;  /* 0x000000ffff0e7224 */ /* 0x000fe400078e0019 */
[----:B------:R-:W-:-:S07]  /*62d0*/  IMAD.MOV.U32 R25, RZ, RZ, R24 ;  /* 0x000000ffff197224 */ /* 0x000fce00078e0018 */
.L_x_32321:
[----:B------:R-:W-:Y:S05]  /*62e0*/  BSYNC.RECONVERGENT B1 ;  /* 0x0000000000017941 */ /* 0x000fea0003800200 */
.L_x_32319:
        /* <DEDUP_REMOVED lines=9> */
.L_x_32323:
[----:B------:R-:W-:Y:S01]  /*6380*/  MOV R21, R13 ;  /* 0x0000000d00157202 */ /* 0x000fe20000000f00 */
[----:B------:R-:W-:Y:S02]  /*6390*/  IMAD.MOV.U32 R0, RZ, RZ, R14 ;  /* 0x000000ffff007224 */ /* 0x000fe400078e000e */
[----:B------:R-:W-:Y:S02]  /*63a0*/  IMAD.MOV.U32 R13, RZ, RZ, R2 ;  /* 0x000000ffff0d7224 */ /* 0x000fe400078e0002 */
[----:B------:R-:W-:-:S07]  /*63b0*/  IMAD.MOV.U32 R14, RZ, RZ, R7 ;  /* 0x000000ffff0e7224 */ /* 0x000fce00078e0007 */
.L_x_32324:
[----:B------:R-:W-:Y:S05]  /*63c0*/  BSYNC.RECONVERGENT B1 ;  /* 0x0000000000017941 */ /* 0x000fea0003800200 */
.L_x_32322:
        /* <DEDUP_REMOVED lines=9> */
.L_x_32326:
[----:B------:R-:W-:Y:S01]  /*6460*/  IMAD.MOV.U32 R2, RZ, RZ, R21 ;  /* 0x000000ffff027224 */ /* 0x000fe200078e0015 */
[----:B------:R-:W-:Y:S01]  /*6470*/  MOV R21, R28 ;  /* 0x0000001c00157202 */ /* 0x000fe20000000f00 */
[----:B------:R-:W-:Y:S02]  /*6480*/  IMAD.MOV.U32 R7, RZ, RZ, R0 ;  /* 0x000000ffff077224 */ /* 0x000fe400078e0000 */
[----:B------:R-:W-:-:S07]  /*6490*/  IMAD.MOV.U32 R0, RZ, RZ, R5 ;  /* 0x000000ffff007224 */ /* 0x000fce00078e0005 */
.L_x_32327:
[----:B------:R-:W-:Y:S05]  /*64a0*/  BSYNC.RECONVERGENT B1 ;  /* 0x0000000000017941 */ /* 0x000fea0003800200 */
.L_x_32325:
        /* <DEDUP_REMOVED lines=9> */
.L_x_32329:
[----:B------:R-:W-:Y:S01]  /*6540*/  MOV R5, R2 ;  /* 0x0000000200057202 */ /* 0x000fe20000000f00 */
[----:B------:R-:W-:Y:S02]  /*6550*/  IMAD.MOV.U32 R16, RZ, RZ, R7 ;  /* 0x000000ffff107224 */ /* 0x000fe400078e0007 */
[----:B------:R-:W-:Y:S02]  /*6560*/  IMAD.MOV.U32 R2, RZ, RZ, R15 ;  /* 0x000000ffff027224 */ /* 0x000fe400078e000f */
[----:B------:R-:W-:-:S07]  /*6570*/  IMAD.MOV.U32 R7, RZ, RZ, R6 ;  /* 0x000000ffff077224 */ /* 0x000fce00078e0006 */
.L_x_32330:
[----:B------:R-:W-:Y:S05]  /*6580*/  BSYNC.RECONVERGENT B1 ;  /* 0x0000000000017941 */ /* 0x000fea0003800200 */
.L_x_32328:
        /* <DEDUP_REMOVED lines=9> */
.L_x_32332:
[----:B------:R-:W-:Y:S01]  /*6620*/  IMAD.MOV.U32 R6, RZ, RZ, R5 ;  /* 0x000000ffff067224 */ /* 0x000fe200078e0005 */
[----:B------:R-:W-:Y:S01]  /*6630*/  MOV R5, R20 ;  /* 0x0000001400057202 */ /* 0x000fe20000000f00 */
[----:B------:R-:W-:Y:S02]  /*6640*/  IMAD.MOV.U32 R15, RZ, RZ, R16 ;  /* 0x000000ffff0f7224 */ /* 0x000fe400078e0010 */
[----:B------:R-:W-:-:S07]  /*6650*/  IMAD.MOV.U32 R16, RZ, RZ, R23 ;  /* 0x000000ffff107224 */ /* 0x000fce00078e0017 */
.L_x_32333:
[----:B------:R-:W-:Y:S05]  /*6660*/  BSYNC.RECONVERGENT B1 ;  /* 0x0000000000017941 */ /* 0x000fea0003800200 */
.L_x_32331:
        /* <DEDUP_REMOVED lines=9> */
.L_x_32335:
[----:B------:R-:W-:Y:S01]  /*6700*/  MOV R20, R6 ;  /* 0x0000000600147202 */ /* 0x000fe20000000f00 */
[----:B------:R-:W-:Y:S02]  /*6710*/  IMAD.MOV.U32 R23, RZ, RZ, R15 ;  /* 0x000000ffff177224 */ /* 0x000fe400078e000f */
[----:B------:R-:W-:Y:S02]  /*6720*/  IMAD.MOV.U32 R6, RZ, RZ, R19 ;  /* 0x000000ffff067224 */ /* 0x000fe400078e0013 */
[----:B------:R-:W-:-:S07]  /*6730*/  IMAD.MOV.U32 R15, RZ, RZ, R18 ;  /* 0x000000ffff0f7224 */ /* 0x000fce00078e0012 */
.L_x_32336:
[----:B------:R-:W-:Y:S05]  /*6740*/  BSYNC.RECONVERGENT B1 ;  /* 0x0000000000017941 */ /* 0x000fea0003800200 */
.L_x_32334:
        /* <DEDUP_REMOVED lines=9> */
.L_x_32338:
[----:B------:R-:W-:Y:S01]  /*67e0*/  IMAD.MOV.U32 R18, RZ, RZ, R20 ;  /* 0x000000ffff127224 */ /* 0x000fe200078e0014 */
[----:B------:R-:W-:Y:S01]  /*67f0*/  MOV R20, R17 ;  /* 0x0000001100147202 */ /* 0x000fe20000000f00 */
[----:B------:R-:W-:Y:S02]  /*6800*/  IMAD.MOV.U32 R19, RZ, RZ, R23 ;  /* 0x000000ffff137224 */ /* 0x000fe400078e0017 */
[----:B------:R-:W-:-:S07]  /*6810*/  IMAD.MOV.U32 R23, RZ, RZ, R22 ;  /* 0x000000ffff177224 */ /* 0x000fce00078e0016 */
.L_x_32339:
[----:B------:R-:W-:Y:S05]  /*6820*/  BSYNC.RECONVERGENT B1 ;  /* 0x0000000000017941 */ /* 0x000fea0003800200 */
.L_x_32337:
        /* <DEDUP_REMOVED lines=16> */
.L_x_32341:
[----:B------:R-:W-:Y:S01]  /*6930*/  IMAD.MOV.U32 R11, RZ, RZ, R26 ;  /* 0x000000ffff0b7224 */ /* 0x000fe200078e001a */
[----:B------:R-:W-:Y:S01]  /*6940*/  MOV R26, R13 ;  /* 0x0000000d001a7202 */ /* 0x000fe20000000f00 */
[----:B------:R-:W-:Y:S02]  /*6950*/  IMAD.MOV.U32 R12, RZ, RZ, R25 ;  /* 0x000000ffff0c7224 */ /* 0x000fe400078e0019 */
[----:B------:R-:W-:-:S07]  /*6960*/  IMAD.MOV.U32 R25, RZ, RZ, R14 ;  /* 0x000000ffff197224 */ /* 0x000fce00078e000e */
.L_x_32342:
[----:B------:R-:W-:Y:S05]  /*6970*/  BSYNC.RECONVERGENT B1 ;  /* 0x0000000000017941 */ /* 0x000fea0003800200 */
.L_x_32340:
        /* <DEDUP_REMOVED lines=9> */
.L_x_32344:
[----:B------:R-:W-:Y:S01]  /*6a10*/  MOV R13, R11 ;  /* 0x0000000b000d7202 */ /* 0x000fe20000000f00 */
[----:B------:R-:W-:Y:S02]  /*6a20*/  IMAD.MOV.U32 R14, RZ, RZ, R12 ;  /* 0x000000ffff0e7224 */ /* 0x000fe400078e000c */
[----:B------:R-:W-:Y:S02]  /*6a30*/  IMAD.MOV.U32 R11, RZ, RZ, R21 ;  /* 0x000000ffff0b7224 */ /* 0x000fe400078e0015 */
[----:B------:R-:W-:-:S07]  /*6a40*/  IMAD.MOV.U32 R12, RZ, RZ, R0 ;  /* 0x000000ffff0c7224 */ /* 0x000fce00078e0000 */
.L_x_32345:
[----:B------:R-:W-:Y:S05]  /*6a50*/  BSYNC.RECONVERGENT B1 ;  /* 0x0000000000017941 */ /* 0x000fea0003800200 */
.L_x_32343:
        /* <DEDUP_REMOVED lines=9> */
.L_x_32347:
[----:B------:R-:W-:Y:S01]  /*6af0*/  IMAD.MOV.U32 R0, RZ, RZ, R13 ;  /* 0x000000ffff007224 */ /* 0x000fe200078e000d */
[----:B------:R-:W-:Y:S01]  /*6b00*/  MOV R13, R2 ;  /* 0x00000002000d7202 */ /* 0x000fe20000000f00 */
[----:B------:R-:W-:Y:S02]  /*6b10*/  IMAD.MOV.U32 R17, RZ, RZ, R14 ;  /* 0x000000ffff117224 */ /* 0x000fe400078e000e */
[----:B------:R-:W-:-:S07]  /*6b20*/  IMAD.MOV.U32 R14, RZ, RZ, R7 ;  /* 0x000000ffff0e7224 */ /* 0x000fce00078e0007 */
.L_x_32348:
[----:B------:R-:W-:Y:S05]  /*6b30*/  BSYNC.RECONVERGENT B1 ;  /* 0x0000000000017941 */ /* 0x000fea0003800200 */
.L_x_32346:
        /* <DEDUP_REMOVED lines=9> */
.L_x_32350:
[----:B------:R-:W-:Y:S01]  /*6bd0*/  MOV R7, R0 ;  /* 0x0000000000077202 */ /* 0x000fe20000000f00 */
[----:B------:R-:W-:Y:S02]  /*6be0*/  IMAD.MOV.U32 R2, RZ, RZ, R17 ;  /* 0x000000ffff027224 */ /* 0x000fe400078e0011 */
[----:B------:R-:W-:Y:S02]  /*6bf0*/  IMAD.MOV.U32 R0, RZ, RZ, R5 ;  /* 0x000000ffff007224 */ /* 0x000fe400078e0005 */
[----:B------:R-:W-:-:S07]  /*6c00*/  IMAD.MOV.U32 R17, RZ, RZ, R16 ;  /* 0x000000ffff117224 */ /* 0x000fce00078e0010 */
.L_x_32351:
[----:B------:R-:W-:Y:S05]  /*6c10*/  BSYNC.RECONVERGENT B1 ;  /* 0x0000000000017941 */ /* 0x000fea0003800200 */
.L_x_32349:
        /* <DEDUP_REMOVED lines=9> */
.L_x_32353:
[----:B------:R-:W-:Y:S01]  /*6cb0*/  IMAD.MOV.U32 R5, RZ, RZ, R7 ;  /* 0x000000ffff057224 */ /* 0x000fe200078e0007 */
[----:B------:R-:W-:Y:S01]  /*6cc0*/  MOV R7, R6 ;  /* 0x0000000600077202 */ /* 0x000fe20000000f00 */
[----:B------:R-:W-:Y:S02]  /*6cd0*/  IMAD.MOV.U32 R16, RZ, RZ, R2 ;  /* 0x000000ffff107224 */ /* 0x000fe400078e0002 */
[----:B------:R-:W-:-:S07]  /*6ce0*/  IMAD.MOV.U32 R2, RZ, RZ, R15 ;  /* 0x000000ffff027224 */ /* 0x000fce00078e000f */
.L_x_32354:
[----:B------:R-:W-:Y:S05]  /*6cf0*/  BSYNC.RECONVERGENT B1 ;  /* 0x0000000000017941 */ /* 0x000fea0003800200 */
.L_x_32352:
        /* <DEDUP_REMOVED lines=9> */
.L_x_32356:
[----:B------:R-:W-:Y:S01]  /*6d90*/  MOV R15, R5 ;  /* 0x00000005000f7202 */ /* 0x000fe20000000f00 */
[----:B------:R-:W-:Y:S02]  /*6da0*/  IMAD.MOV.U32 R6, RZ, RZ, R16 ;  /* 0x000000ffff067224 */ /* 0x000fe400078e0010 */
[----:B------:R-:W-:Y:S02]  /*6db0*/  IMAD.MOV.U32 R5, RZ, RZ, R20 ;  /* 0x000000ffff057224 */ /* 0x000fe400078e0014 */
[----:B------:R-:W-:-:S07]  /*6dc0*/  IMAD.MOV.U32 R16, RZ, RZ, R23 ;  /* 0x000000ffff107224 */ /* 0x000fce00078e0017 */
.L_x_32357:
[----:B------:R-:W-:Y:S05]  /*6dd0*/  BSYNC.RECONVERGENT B1 ;  /* 0x0000000000017941 */ /* 0x000fea0003800200 */
.L_x_32355:
        /* <DEDUP_REMOVED lines=9> */
.L_x_32359:
[----:B------:R-:W-:Y:S01]  /*6e70*/  IMAD.MOV.U32 R20, RZ, RZ, R15 ;  /* 0x000000ffff147224 */ /* 0x000fe200078e000f */
[----:B------:R-:W-:Y:S01]  /*6e80*/  MOV R15, R18 ;  /* 0x00000012000f7202 */ /* 0x000fe20000000f00 */
[----:B------:R-:W-:Y:S02]  /*6e90*/  IMAD.MOV.U32 R21, RZ, RZ, R6 ;  /* 0x000000ffff157224 */ /* 0x000fe400078e0006 */
[----:B------:R-:W-:-:S07]  /*6ea0*/  IMAD.MOV.U32 R6, RZ, RZ, R19 ;  /* 0x000000ffff067224 */ /* 0x000fce00078e0013 */
.L_x_32360:
[----:B------:R-:W-:Y:S05]  /*6eb0*/  BSYNC.RECONVERGENT B1 ;  /* 0x0000000000017941 */ /* 0x000fea0003800200 */
.L_x_32358:
        /* <DEDUP_REMOVED lines=16> */
.L_x_32362:
[----:B------:R-:W-:Y:S01]  /*6fc0*/  IMAD.MOV.U32 R9, RZ, RZ, R26 ;  /* 0x000000ffff097224 */ /* 0x000fe200078e001a */
[----:B------:R-:W-:Y:S01]  /*6fd0*/  MOV R26, R11 ;  /* 0x0000000b001a7202 */ /* 0x000fe20000000f00 */
[----:B------:R-:W-:Y:S02]  /*6fe0*/  IMAD.MOV.U32 R10, RZ, RZ, R25 ;  /* 0x000000ffff0a7224 */ /* 0x000fe400078e0019 */
[----:B------:R-:W-:-:S07]  /*6ff0*/  IMAD.MOV.U32 R25, RZ, RZ, R12 ;  /* 0x000000ffff197224 */ /* 0x000fce00078e000c */
.L_x_32363:
[----:B------:R-:W-:Y:S05]  /*7000*/  BSYNC.RECONVERGENT B1 ;  /* 0x0000000000017941 */ /* 0x000fea0003800200 */
.L_x_32361:
        /* <DEDUP_REMOVED lines=9> */
.L_x_32365:
[----:B------:R-:W-:Y:S01]  /*70a0*/  MOV R11, R9 ;  /* 0x00000009000b7202 */ /* 0x000fe20000000f00 */
[----:B------:R-:W-:Y:S02]  /*70b0*/  IMAD.MOV.U32 R12, RZ, RZ, R10 ;  /* 0x000000ffff0c7224 */ /* 0x000fe400078e000a */
[----:B------:R-:W-:Y:S02]  /*70c0*/  IMAD.MOV.U32 R9, RZ, RZ, R13 ;  /* 0x000000ffff097224 */ /* 0x000fe400078e000d */
[----:B------:R-:W-:-:S07]  /*70d0*/  IMAD.MOV.U32 R10, RZ, RZ, R14 ;  /* 0x000000ffff0a7224 */ /* 0x000fce00078e000e */
.L_x_32366:
[----:B------:R-:W-:Y:S05]  /*70e0*/  BSYNC.RECONVERGENT B1 ;  /* 0x0000000000017941 */ /* 0x000fea0003800200 */
.L_x_32364:
        /* <DEDUP_REMOVED lines=9> */
.L_x_32368:
[----:B------:R-:W-:Y:S01]  /*7180*/  IMAD.MOV.U32 R13, RZ, RZ, R11 ;  /* 0x000000ffff0d7224 */ /* 0x000fe200078e000b */
[----:B------:R-:W-:Y:S01]  /*7190*/  MOV R11, R0 ;  /* 0x00000000000b7202 */ /* 0x000fe20000000f00 */
[----:B------:R-:W-:Y:S02]  /*71a0*/  IMAD.MOV.U32 R14, RZ, RZ, R12 ;  /* 0x000000ffff0e7224 */ /* 0x000fe400078e000c */
[----:B------:R-:W-:-:S07]  /*71b0*/  IMAD.MOV.U32 R12, RZ, RZ, R17 ;  /* 0x000000ffff0c7224 */ /* 0x000fce00078e0011 */
.L_x_32369:
[----:B------:R-:W-:Y:S05]  /*71c0*/  BSYNC.RECONVERGENT B1 ;  /* 0x0000000000017941 */ /* 0x000fea0003800200 */
.L_x_32367:
        /* <DEDUP_REMOVED lines=9> */
.L_x_32371:
[----:B------:R-:W-:Y:S01]  /*7260*/  MOV R0, R13 ;  /* 0x0000000d00007202 */ /* 0x000fe20000000f00 */
[----:B------:R-:W-:Y:S02]  /*7270*/  IMAD.MOV.U32 R31, RZ, RZ, R14 ;  /* 0x000000ffff1f7224 */ /* 0x000fe400078e000e */
[----:B------:R-:W-:Y:S02]  /*7280*/  IMAD.MOV.U32 R13, RZ, RZ, R7 ;  /* 0x000000ffff0d7224 */ /* 0x000fe400078e0007 */
[----:B------:R-:W-:-:S07]  /*7290*/  IMAD.MOV.U32 R14, RZ, RZ, R2 ;  /* 0x000000ffff0e7224 */ /* 0x000fce00078e0002 */
.L_x_32372:
[----:B------:R-:W-:Y:S05]  /*72a0*/  BSYNC.RECONVERGENT B1 ;  /* 0x0000000000017941 */ /* 0x000fea0003800200 */
.L_x_32370:
        /* <DEDUP_REMOVED lines=9> */
.L_x_32374:
[----:B------:R-:W-:Y:S01]  /*7340*/  IMAD.MOV.U32 R2, RZ, RZ, R0 ;  /* 0x000000ffff027224 */ /* 0x000fe200078e0000 */
[----:B------:R-:W-:Y:S01]  /*7350*/  MOV R0, R5 ;  /* 0x0000000500007202 */ /* 0x000fe20000000f00 */
[----:B------:R-:W-:Y:S02]  /*7360*/  IMAD.MOV.U32 R7, RZ, RZ, R31 ;  /* 0x000000ffff077224 */ /* 0x000fe400078e001f */
[----:B------:R-:W-:-:S07]  /*7370*/  IMAD.MOV.U32 R31, RZ, RZ, R16 ;  /* 0x000000ffff1f7224 */ /* 0x000fce00078e0010 */
.L_x_32375:
[----:B------:R-:W-:Y:S05]  /*7380*/  BSYNC.RECONVERGENT B1 ;  /* 0x0000000000017941 */ /* 0x000fea0003800200 */
.L_x_32373:
        /* <DEDUP_REMOVED lines=9> */
.L_x_32377:
[----:B------:R-:W-:Y:S01]  /*7420*/  MOV R33, R2 ;  /* 0x0000000200217202 */ /* 0x000fe20000000f00 */
[----:B------:R-:W-:Y:S02]  /*7430*/  IMAD.MOV.U32 R28, RZ, RZ, R7 ;  /* 0x000000ffff1c7224 */ /* 0x000fe400078e0007 */
[----:B------:R-:W-:Y:S02]  /*7440*/  IMAD.MOV.U32 R2, RZ, RZ, R15 ;  /* 0x000000ffff027224 */ /* 0x000fe400078e000f */
[----:B------:R-:W-:-:S07]  /*7450*/  IMAD.MOV.U32 R7, RZ, RZ, R6 ;  /* 0x000000ffff077224 */ /* 0x000fce00078e0006 */
.L_x_32378:
[----:B------:R-:W-:Y:S05]  /*7460*/  BSYNC.RECONVERGENT B1 ;  /* 0x0000000000017941 */ /* 0x000fea0003800200 */
.L_x_32376:
        /* <DEDUP_REMOVED lines=9> */
.L_x_32380:
[----:B------:R-:W-:Y:S01]  /*7500*/  IMAD.MOV.U32 R6, RZ, RZ, R33 ;  /* 0x000000ffff067224 */ /* 0x000fe200078e0021 */
[----:B------:R-:W-:Y:S01]  /*7510*/  MOV R33, R20 ;  /* 0x0000001400217202 */ /* 0x000fe20000000f00 */
[----:B------:R-:W-:Y:S02]  /*7520*/  IMAD.MOV.U32 R5, RZ, RZ, R28 ;  /* 0x000000ffff057224 */ /* 0x000fe400078e001c */
[----:B------:R-:W-:-:S07]  /*7530*/  IMAD.MOV.U32 R28, RZ, RZ, R21 ;  /* 0x000000ffff1c7224 */ /* 0x000fce00078e0015 */
.L_x_32381:
[----:B------:R-:W-:Y:S05]  /*7540*/  BSYNC.RECONVERGENT B1 ;  /* 0x0000000000017941 */ /* 0x000fea0003800200 */
.L_x_32379:
        /* <DEDUP_REMOVED lines=16> */
.L_x_32383:
[----:B------:R-:W-:Y:S01]  /*7650*/  IMAD.MOV.U32 R19, RZ, RZ, R26 ;  /* 0x000000ffff137224 */ /* 0x000fe200078e001a */
[----:B------:R-:W-:Y:S01]  /*7660*/  MOV R26, R9 ;  /* 0x00000009001a7202 */ /* 0x000fe20000000f00 */
[----:B------:R-:W-:Y:S02]  /*7670*/  IMAD.MOV.U32 R24, RZ, RZ, R25 ;  /* 0x000000ffff187224 */ /* 0x000fe400078e0019 */
[----:B------:R-:W-:-:S07]  /*7680*/  IMAD.MOV.U32 R25, RZ, RZ, R10 ;  /* 0x000000ffff197224 */ /* 0x000fce00078e000a */
.L_x_32384:
[----:B------:R-:W-:Y:S05]  /*7690*/  BSYNC.RECONVERGENT B1 ;  /* 0x0000000000017941 */ /* 0x000fea0003800200 */
.L_x_32382:
        /* <DEDUP_REMOVED lines=9> */
.L_x_32386:
[----:B------:R-:W-:Y:S01]  /*7730*/  MOV R18, R19 ;  /* 0x0000001300127202 */ /* 0x000fe20000000f00 */
[----:B------:R-:W-:Y:S02]  /*7740*/  IMAD.MOV.U32 R23, RZ, RZ, R24 ;  /* 0x000000ffff177224 */ /* 0x000fe400078e0018 */
[----:B------:R-:W-:Y:S02]  /*7750*/  IMAD.MOV.U32 R19, RZ, RZ, R11 ;  /* 0x000000ffff137224 */ /* 0x000fe400078e000b */
[----:B------:R-:W-:-:S07]  /*7760*/  IMAD.MOV.U32 R24, RZ, RZ, R12 ;  /* 0x000000ffff187224 */ /* 0x000fce00078e000c */
.L_x_32387:
[----:B------:R-:W-:Y:S05]  /*7770*/  BSYNC.RECONVERGENT B1 ;  /* 0x0000000000017941 */ /* 0x000fea0003800200 */
.L_x_32385:
        /* <DEDUP_REMOVED lines=9> */
.L_x_32389:
[----:B------:R-:W-:Y:S01]  /*7810*/  IMAD.MOV.U32 R17, RZ, RZ, R18 ;  /* 0x000000ffff117224 */ /* 0x000fe200078e0012 */
[----:B------:R-:W-:Y:S01]  /*7820*/  MOV R18, R13 ;  /* 0x0000000d00127202 */ /* 0x000fe20000000f00 */
[----:B------:R-:W-:Y:S02]  /*7830*/  IMAD.MOV.U32 R22, RZ, RZ, R23 ;  /* 0x000000ffff167224 */ /* 0x000fe400078e0017 */
[----:B------:R-:W-:-:S07]  /*7840*/  IMAD.MOV.U32 R23, RZ, RZ, R14 ;  /* 0x000000ffff177224 */ /* 0x000fce00078e000e */
.L_x_32390:
[----:B------:R-:W-:Y:S05]  /*7850*/  BSYNC.RECONVERGENT B1 ;  /* 0x0000000000017941 */ /* 0x000fea0003800200 */
.L_x_32388:
        /* <DEDUP_REMOVED lines=9> */
.L_x_32392:
[----:B------:R-:W-:Y:S01]  /*78f0*/  MOV R16, R17 ;  /* 0x0000001100107202 */ /* 0x000fe20000000f00 */
[----:B------:R-:W-:Y:S02]  /*7900*/  IMAD.MOV.U32 R21, RZ, RZ, R22 ;  /* 0x000000ffff157224 */ /* 0x000fe400078e0016 */
[----:B------:R-:W-:Y:S02]  /*7910*/  IMAD.MOV.U32 R17, RZ, RZ, R0 ;  /* 0x000000ffff117224 */ /* 0x000fe400078e0000 */
[----:B------:R-:W-:-:S07]  /*7920*/  IMAD.MOV.U32 R22, RZ, RZ, R31 ;  /* 0x000000ffff167224 */ /* 0x000fce00078e001f */
.L_x_32393:
[----:B------:R-:W-:Y:S05]  /*7930*/  BSYNC.RECONVERGENT B1 ;  /* 0x0000000000017941 */ /* 0x000fea0003800200 */
.L_x_32391:
        /* <DEDUP_REMOVED lines=9> */
.L_x_32395:
[----:B------:R-:W-:Y:S01]  /*79d0*/  IMAD.MOV.U32 R0, RZ, RZ, R16 ;  /* 0x000000ffff007224 */ /* 0x000fe200078e0010 */
[----:B------:R-:W-:Y:S01]  /*79e0*/  MOV R16, R2 ;  /* 0x0000000200107202 */ /* 0x000fe20000000f00 */
[----:B------:R-:W-:Y:S02]  /*79f0*/  IMAD.MOV.U32 R20, RZ, RZ, R21 ;  /* 0x000000ffff147224 */ /* 0x000fe400078e0015 */
[----:B------:R-:W-:-:S07]  /*7a00*/  IMAD.MOV.U32 R21, RZ, RZ, R7 ;  /* 0x000000ffff157224 */ /* 0x000fce00078e0007 */
.L_x_32396:
[----:B------:R-:W-:Y:S05]  /*7a10*/  BSYNC.RECONVERGENT B1 ;  /* 0x0000000000017941 */ /* 0x000fea0003800200 */
.L_x_32394:
        /* <DEDUP_REMOVED lines=9> */
.L_x_32398:
[----:B------:R-:W-:Y:S01]  /*7ab0*/  MOV R3, R0 ;  /* 0x0000000000037202 */ /* 0x000fe20000000f00 */
[----:B------:R-:W-:Y:S02]  /*7ac0*/  IMAD.MOV.U32 R8, RZ, RZ, R20 ;  /* 0x000000ffff087224 */ /* 0x000fe400078e0014 */
[----:B------:R-:W-:Y:S02]  /*7ad0*/  IMAD.MOV.U32 R0, RZ, RZ, R33 ;  /* 0x000000ffff007224 */ /* 0x000fe400078e0021 */
[----:B------:R-:W-:-:S07]  /*7ae0*/  IMAD.MOV.U32 R20, RZ, RZ, R28 ;  /* 0x000000ffff147224 */ /* 0x000fce00078e001c */
.L_x_32399:
[----:B------:R-:W-:Y:S05]  /*7af0*/  BSYNC.RECONVERGENT B1 ;  /* 0x0000000000017941 */ /* 0x000fea0003800200 */
.L_x_32397:
        /* <DEDUP_REMOVED lines=8> */
.L_x_32400:
[----:B------:R-:W-:Y:S01]  /*7b80*/  IMAD.MOV.U32 R7, RZ, RZ, R5 ;  /* 0x000000ffff077224 */ /* 0x000fe200078e0005 */
[----:B------:R-:W-:Y:S01]  /*7b90*/  MOV R5, R8 ;  /* 0x0000000800057202 */ /* 0x000fe20000000f00 */
[----:B------:R-:W-:Y:S02]  /*7ba0*/  IMAD.MOV.U32 R2, RZ, RZ, R6 ;  /* 0x000000ffff027224 */ /* 0x000fe400078e0006 */
[----:B------:R-:W-:-:S07]  /*7bb0*/  IMAD.MOV.U32 R6, RZ, RZ, R3 ;  /* 0x000000ffff067224 */ /* 0x000fce00078e0003 */
.L_x_32234:
[----:B------:R-:W-:Y:S05]  /*7bc0*/  BSYNC.RECONVERGENT B0 ;  /* 0x0000000000007941 */ /* 0x000fea0003800200 */
.L_x_32233:
        /* <DEDUP_REMOVED lines=35> */
.L_x_32404:
[----:B------:R-:W-:Y:S01]  /*7e00*/  IMAD.MOV.U32 R33, RZ, RZ, R26 ;  /* 0x000000ffff217224 */ /* 0x000fe200078e001a */
[----:B------:R-:W-:Y:S01]  /*7e10*/  MOV R26, R19 ;  /* 0x00000013001a7202 */ /* 0x000fe20000000f00 */
[----:B------:R-:W-:Y:S02]  /*7e20*/  IMAD.MOV.U32 R32, RZ, RZ, R25 ;  /* 0x000000ffff207224 */ /* 0x000fe400078e0019 */
[----:B------:R-:W-:-:S07]  /*7e30*/  IMAD.MOV.U32 R25, RZ, RZ, R24 ;  /* 0x000000ffff197224 */ /* 0x000fce00078e0018 */
.L_x_32405:
[----:B------:R-:W-:Y:S05]  /*7e40*/  BSYNC.RECONVERGENT B1 ;  /* 0x0000000000017941 */ /* 0x000fea0003800200 */
.L_x_32403:
        /* <DEDUP_REMOVED lines=9> */
.L_x_32407:
[----:B------:R-:W-:Y:S01]  /*7ee0*/  MOV R24, R33 ;  /* 0x0000002100187202 */ /* 0x000fe20000000f00 */
[----:B------:R-:W-:Y:S02]  /*7ef0*/  IMAD.MOV.U32 R19, RZ, RZ, R32 ;  /* 0x000000ffff137224 */ /* 0x000fe400078e0020 */
[----:B------:R-:W-:Y:S02]  /*7f00*/  IMAD.MOV.U32 R33, RZ, RZ, R18 ;  /* 0x000000ffff217224 */ /* 0x000fe400078e0012 */
[----:B------:R-:W-:-:S07]  /*7f10*/  IMAD.MOV.U32 R32, RZ, RZ, R23 ;  /* 0x000000ffff207224 */ /* 0x000fce00078e0017 */
.L_x_32408:
[----:B------:R-:W-:Y:S05]  /*7f20*/  BSYNC.RECONVERGENT B1 ;  /* 0x0000000000017941 */ /* 0x000fea0003800200 */
.L_x_32406:
        /* <DEDUP_REMOVED lines=9> */
.L_x_32410:
[----:B------:R-:W-:Y:S01]  /*7fc0*/  IMAD.MOV.U32 R23, RZ, RZ, R24 ;  /* 0x000000ffff177224 */ /* 0x000fe200078e0018 */
[----:B------:R-:W-:Y:S01]  /*7fd0*/  MOV R24, R17 ;  /* 0x0000001100187202 */ /* 0x000fe20000000f00 */
[----:B------:R-:W-:Y:S02]  /*7fe0*/  IMAD.MOV.U32 R18, RZ, RZ, R19 ;  /* 0x000000ffff127224 */ /* 0x000fe400078e0013 */
[----:B------:R-:W-:-:S07]  /*7ff0*/  IMAD.MOV.U32 R19, RZ, RZ, R22 ;  /* 0x000000ffff137224 */ /* 0x000fce00078e0016 */
.L_x_32411:
[----:B------:R-:W-:Y:S05]  /*8000*/  BSYNC.RECONVERGENT B1 ;  /* 0x0000000000017941 */ /* 0x000fea0003800200 */
.L_x_32409:
        /* <DEDUP_REMOVED lines=9> */
.L_x_32413:
[----:B------:R-:W-:Y:S01]  /*80a0*/  MOV R17, R23 ;  /* 0x0000001700117202 */ /* 0x000fe20000000f00 */
[----:B------:R-:W-:Y:S02]  /*80b0*/  IMAD.MOV.U32 R35, RZ, RZ, R18 ;  /* 0x000000ffff237224 */ /* 0x000fe400078e0012 */
[----:B------:R-:W-:Y:S02]  /*80c0*/  IMAD.MOV.U32 R23, RZ, RZ, R16 ;  /* 0x000000ffff177224 */ /* 0x000fe400078e0010 */
[----:B------:R-:W-:-:S07]  /*80d0*/  IMAD.MOV.U32 R18, RZ, RZ, R21 ;  /* 0x000000ffff127224 */ /* 0x000fce00078e0015 */
.L_x_32414:
[----:B------:R-:W-:Y:S05]  /*80e0*/  BSYNC.RECONVERGENT B1 ;  /* 0x0000000000017941 */ /* 0x000fea0003800200 */
.L_x_32412:
        /* <DEDUP_REMOVED lines=9> */
.L_x_32416:
[----:B------:R-:W-:Y:S01]  /*8180*/  IMAD.MOV.U32 R21, RZ, RZ, R17 ;  /* 0x000000ffff157224 */ /* 0x000fe200078e0011 */
[----:B------:R-:W-:Y:S01]  /*8190*/  MOV R17, R0 ;  /* 0x0000000000117202 */ /* 0x000fe20000000f00 */
[----:B------:R-:W-:Y:S02]  /*81a0*/  IMAD.MOV.U32 R16, RZ, RZ, R35 ;  /* 0x000000ffff107224 */ /* 0x000fe400078e0023 */
[----:B------:R-:W-:-:S07]  /*81b0*/  IMAD.MOV.U32 R35, RZ, RZ, R20 ;  /* 0x000000ffff237224 */ /* 0x000fce00078e0014 */
.L_x_32417:
[----:B------:R-:W-:Y:S05]  /*81c0*/  BSYNC.RECONVERGENT B1 ;  /* 0x0000000000017941 */ /* 0x000fea0003800200 */
.L_x_32415:
        /* <DEDUP_REMOVED lines=9> */
.L_x_32419:
[----:B------:R-:W-:Y:S01]  /*8260*/  MOV R37, R21 ;  /* 0x0000001500257202 */ /* 0x000fe20000000f00 */
[----:B------:R-:W-:Y:S02]  /*8270*/  IMAD.MOV.U32 R0, RZ, RZ, R16 ;  /* 0x000000ffff007224 */ /* 0x000fe400078e0010 */
[----:B------:R-:W-:Y:S02]  /*8280*/  IMAD.MOV.U32 R21, RZ, RZ, R2 ;  /* 0x000000ffff157224 */ /* 0x000fe400078e0002 */
[----:B------:R-:W-:-:S07]  /*8290*/  IMAD.MOV.U32 R16, RZ, RZ, R7 ;  /* 0x000000ffff107224 */ /* 0x000fce00078e0007 */
.L_x_32420:
[----:B------:R-:W-:Y:S05]  /*82a0*/  BSYNC.RECONVERGENT B1 ;  /* 0x0000000000017941 */ /* 0x000fea0003800200 */
.L_x_32418:
        /* <DEDUP_REMOVED lines=9> */
.L_x_32422:
[----:B------:R-:W-:Y:S01]  /*8340*/  IMAD.MOV.U32 R2, RZ, RZ, R37 ;  /* 0x000000ffff027224 */ /* 0x000fe200078e0025 */
[----:B------:R-:W-:Y:S01]  /*8350*/  MOV R37, R6 ;  /* 0x0000000600257202 */ /* 0x000fe20000000f00 */
[----:B------:R-:W-:Y:S02]  /*8360*/  IMAD.MOV.U32 R7, RZ, RZ, R0 ;  /* 0x000000ffff077224 */ /* 0x000fe400078e0000 */
[----:B------:R-:W-:-:S07]  /*8370*/  IMAD.MOV.U32 R0, RZ, RZ, R5 ;  /* 0x000000ffff007224 */ /* 0x000fce00078e0005 */
.L_x_32423:
[----:B------:R-:W-:Y:S05]  /*8380*/  BSYNC.RECONVERGENT B1 ;  /* 0x0000000000017941 */ /* 0x000fea0003800200 */
.L_x_32421:
        /* <DEDUP_REMOVED lines=16> */
.L_x_32425:
[----:B------:R-:W-:Y:S01]  /*8490*/  IMAD.MOV.U32 R5, RZ, RZ, R26 ;  /* 0x000000ffff057224 */ /* 0x000fe200078e001a */
[----:B------:R-:W-:Y:S01]  /*84a0*/  MOV R26, R33 ;  /* 0x00000021001a7202 */ /* 0x000fe20000000f00 */
[----:B------:R-:W-:Y:S02]  /*84b0*/  IMAD.MOV.U32 R6, RZ, RZ, R25 ;  /* 0x000000ffff067224 */ /* 0x000fe400078e0019 */
[----:B------:R-:W-:-:S07]  /*84c0*/  IMAD.MOV.U32 R25, RZ, RZ, R32 ;  /* 0x000000ffff197224 */ /* 0x000fce00078e0020 */
.L_x_32426:
[----:B------:R-:W-:Y:S05]  /*84d0*/  BSYNC.RECONVERGENT B1 ;  /* 0x0000000000017941 */ /* 0x000fea0003800200 */
.L_x_32424:
        /* <DEDUP_REMOVED lines=9> */
.L_x_32428:
[----:B------:R-:W-:Y:S01]  /*8570*/  MOV R20, R5 ;  /* 0x0000000500147202 */ /* 0x000fe20000000f00 */
[----:B------:R-:W-:Y:S02]  /*8580*/  IMAD.MOV.U32 R33, RZ, RZ, R6 ;  /* 0x000000ffff217224 */ /* 0x000fe400078e0006 */
[----:B------:R-:W-:Y:S02]  /*8590*/  IMAD.MOV.U32 R5, RZ, RZ, R24 ;  /* 0x000000ffff057224 */ /* 0x000fe400078e0018 */
[----:B------:R-:W-:-:S07]  /*85a0*/  IMAD.MOV.U32 R6, RZ, RZ, R19 ;  /* 0x000000ffff067224 */ /* 0x000fce00078e0013 */
.L_x_32429:
[----:B------:R-:W-:Y:S05]  /*85b0*/  BSYNC.RECONVERGENT B1 ;  /* 0x0000000000017941 */ /* 0x000fea0003800200 */
.L_x_32427:
        /* <DEDUP_REMOVED lines=9> */
.L_x_32431:
[----:B------:R-:W-:Y:S01]  /*8650*/  IMAD.MOV.U32 R22, RZ, RZ, R20 ;  /* 0x000000ffff167224 */ /* 0x000fe200078e0014 */
[----:B------:R-:W-:Y:S01]  /*8660*/  MOV R20, R23 ;  /* 0x0000001700147202 */ /* 0x000fe20000000f00 */
[----:B------:R-:W-:Y:S02]  /*8670*/  IMAD.MOV.U32 R24, RZ, RZ, R33 ;  /* 0x000000ffff187224 */ /* 0x000fe400078e0021 */
[----:B------:R-:W-:-:S07]  /*8680*/  IMAD.MOV.U32 R33, RZ, RZ, R18 ;  /* 0x000000ffff217224 */ /* 0x000fce00078e0012 */
.L_x_32432:
[----:B------:R-:W-:Y:S05]  /*8690*/  BSYNC.RECONVERGENT B1 ;  /* 0x0000000000017941 */ /* 0x000fea0003800200 */
.L_x_32430:
        /* <DEDUP_REMOVED lines=9> */
.L_x_32434:
[----:B------:R-:W-:Y:S01]  /*8730*/  MOV R18, R22 ;  /* 0x0000001600127202 */ /* 0x000fe20000000f00 */
[----:B------:R-:W-:Y:S02]  /*8740*/  IMAD.MOV.U32 R19, RZ, RZ, R24 ;  /* 0x000000ffff137224 */ /* 0x000fe400078e0018 */
[----:B------:R-:W-:Y:S02]  /*8750*/  IMAD.MOV.U32 R22, RZ, RZ, R17 ;  /* 0x000000ffff167224 */ /* 0x000fe400078e0011 */
[----:B------:R-:W-:-:S07]  /*8760*/  IMAD.MOV.U32 R24, RZ, RZ, R35 ;  /* 0x000000ffff187224 */ /* 0x000fce00078e0023 */
.L_x_32435:
[----:B------:R-:W-:Y:S05]  /*8770*/  BSYNC.RECONVERGENT B1 ;  /* 0x0000000000017941 */ /* 0x000fea0003800200 */
.L_x_32433:
        /* <DEDUP_REMOVED lines=9> */
.L_x_32437:
[----:B------:R-:W-:Y:S01]  /*8810*/  IMAD.MOV.U32 R32, RZ, RZ, R18 ;  /* 0x000000ffff207224 */ /* 0x000fe200078e0012 */
[----:B------:R-:W-:Y:S01]  /*8820*/  MOV R18, R21 ;  /* 0x0000001500127202 */ /* 0x000fe20000000f00 */
[----:B------:R-:W-:Y:S02]  /*8830*/  IMAD.MOV.U32 R17, RZ, RZ, R19 ;  /* 0x000000ffff117224 */ /* 0x000fe400078e0013 */
[----:B------:R-:W-:-:S07]  /*8840*/  IMAD.MOV.U32 R19, RZ, RZ, R16 ;  /* 0x000000ffff137224 */ /* 0x000fce00078e0010 */
.L_x_32438:
[----:B------:R-:W-:Y:S05]  /*8850*/  BSYNC.RECONVERGENT B1 ;  /* 0x0000000000017941 */ /* 0x000fea0003800200 */
.L_x_32436:
        /* <DEDUP_REMOVED lines=9> */
.L_x_32440:
[----:B------:R-:W-:Y:S01]  /*88f0*/  MOV R21, R32 ;  /* 0x0000002000157202 */ /* 0x000fe20000000f00 */
[----:B------:R-:W-:Y:S02]  /*8900*/  IMAD.MOV.U32 R16, RZ, RZ, R17 ;  /* 0x000000ffff107224 */ /* 0x000fe400078e0011 */
[----:B------:R-:W-:Y:S02]  /*8910*/  IMAD.MOV.U32 R32, RZ, RZ, R37 ;  /* 0x000000ffff207224 */ /* 0x000fe400078e0025 */
[----:B------:R-:W-:-:S07]  /*8920*/  IMAD.MOV.U32 R17, RZ, RZ, R0 ;  /* 0x000000ffff117224 */ /* 0x000fce00078e0000 */
.L_x_32441:
[----:B------:R-:W-:Y:S05]  /*8930*/  BSYNC.RECONVERGENT B1 ;  /* 0x0000000000017941 */ /* 0x000fea0003800200 */
.L_x_32439:
        /* <DEDUP_REMOVED lines=9> */
.L_x_32443:
[----:B------:R-:W-:Y:S01]  /*89d0*/  IMAD.MOV.U32 R0, RZ, RZ, R21 ;  /* 0x000000ffff007224 */ /* 0x000fe200078e0015 */
[----:B------:R-:W-:Y:S01]  /*89e0*/  MOV R21, R2 ;  /* 0x0000000200157202 */ /* 0x000fe20000000f00 */
[----:B------:R-:W-:Y:S02]  /*89f0*/  IMAD.MOV.U32 R23, RZ, RZ, R16 ;  /* 0x000000ffff177224 */ /* 0x000fe400078e0010 */
[----:B------:R-:W-:-:S07]  /*8a00*/  IMAD.MOV.U32 R16, RZ, RZ, R7 ;  /* 0x000000ffff107224 */ /* 0x000fce00078e0007 */
.L_x_32444:
[----:B------:R-:W-:Y:S05]  /*8a10*/  BSYNC.RECONVERGENT B1 ;  /* 0x0000000000017941 */ /* 0x000fea0003800200 */
.L_x_32442:
        /* <DEDUP_REMOVED lines=16> */
.L_x_32446:
[----:B------:R-:W-:Y:S01]  /*8b20*/  IMAD.MOV.U32 R7, RZ, RZ, R26 ;  /* 0x000000ffff077224 */ /* 0x000fe200078e001a */
[----:B------:R-:W-:Y:S01]  /*8b30*/  MOV R26, R5 ;  /* 0x00000005001a7202 */ /* 0x000fe20000000f00 */
[----:B------:R-:W-:Y:S02]  /*8b40*/  IMAD.MOV.U32 R2, RZ, RZ, R25 ;  /* 0x000000ffff027224 */ /* 0x000fe400078e0019 */
[----:B------:R-:W-:-:S07]  /*8b50*/  IMAD.MOV.U32 R25, RZ, RZ, R6 ;  /* 0x000000ffff197224 */ /* 0x000fce00078e0006 */
.L_x_32447:
[----:B------:R-:W-:Y:S05]  /*8b60*/  BSYNC.RECONVERGENT B1 ;  /* 0x0000000000017941 */ /* 0x000fea0003800200 */
.L_x_32445:
        /* <DEDUP_REMOVED lines=9> */
.L_x_32449:
[----:B------:R-:W-:Y:S01]  /*8c00*/  MOV R5, R7 ;  /* 0x0000000700057202 */ /* 0x000fe20000000f00 */
[----:B------:R-:W-:Y:S02]  /*8c10*/  IMAD.MOV.U32 R31, RZ, RZ, R2 ;  /* 0x000000ffff1f7224 */ /* 0x000fe400078e0002 */
[----:B------:R-:W-:Y:S02]  /*8c20*/  IMAD.MOV.U32 R7, RZ, RZ, R20 ;  /* 0x000000ffff077224 */ /* 0x000fe400078e0014 */
[----:B------:R-:W-:-:S07]  /*8c30*/  IMAD.MOV.U32 R2, RZ, RZ, R33 ;  /* 0x000000ffff027224 */ /* 0x000fce00078e0021 */
.L_x_32450:
[----:B------:R-:W-:Y:S05]  /*8c40*/  BSYNC.RECONVERGENT B1 ;  /* 0x0000000000017941 */ /* 0x000fea0003800200 */
.L_x_32448:
        /* <DEDUP_REMOVED lines=9> */
.L_x_32452:
[----:B------:R-:W-:Y:S01]  /*8ce0*/  IMAD.MOV.U32 R33, RZ, RZ, R5 ;  /* 0x000000ffff217224 */ /* 0x000fe200078e0005 */
[----:B------:R-:W-:Y:S01]  /*8cf0*/  MOV R5, R22 ;  /* 0x0000001600057202 */ /* 0x000fe20000000f00 */
[----:B------:R-:W-:Y:S02]  /*8d00*/  IMAD.MOV.U32 R6, RZ, RZ, R31 ;  /* 0x000000ffff067224 */ /* 0x000fe400078e001f */
[----:B------:R-:W-:-:S07]  /*8d10*/  IMAD.MOV.U32 R31, RZ, RZ, R24 ;  /* 0x000000ffff1f7224 */ /* 0x000fce00078e0018 */
.L_x_32453:
[----:B------:R-:W-:Y:S05]  /*8d20*/  BSYNC.RECONVERGENT B1 ;  /* 0x0000000000017941 */ /* 0x000fea0003800200 */
.L_x_32451:
        /* <DEDUP_REMOVED lines=9> */
.L_x_32455:
[----:B------:R-:W-:Y:S01]  /*8dc0*/  MOV R35, R33 ;  /* 0x0000002100237202 */ /* 0x000fe20000000f00 */
[----:B------:R-:W-:Y:S02]  /*8dd0*/  IMAD.MOV.U32 R20, RZ, RZ, R6 ;  /* 0x000000ffff147224 */ /* 0x000fe400078e0006 */
[----:B------:R-:W-:Y:S02]  /*8de0*/  IMAD.MOV.U32 R33, RZ, RZ, R18 ;  /* 0x000000ffff217224 */ /* 0x000fe400078e0012 */
[----:B------:R-:W-:-:S07]  /*8df0*/  IMAD.MOV.U32 R6, RZ, RZ, R19 ;  /* 0x000000ffff067224 */ /* 0x000fce00078e0013 */
.L_x_32456:
[----:B------:R-:W-:Y:S05]  /*8e00*/  BSYNC.RECONVERGENT B1 ;  /* 0x0000000000017941 */ /* 0x000fea0003800200 */
.L_x_32454:
        /* <DEDUP_REMOVED lines=9> */
.L_x_32458:
[----:B------:R-:W-:Y:S01]  /*8ea0*/  IMAD.MOV.U32 R18, RZ, RZ, R35 ;  /* 0x000000ffff127224 */ /* 0x000fe200078e0023 */
[----:B------:R-:W-:Y:S01]  /*8eb0*/  MOV R35, R32 ;  /* 0x0000002000237202 */ /* 0x000fe20000000f00 */
[----:B------:R-:W-:Y:S02]  /*8ec0*/  IMAD.MOV.U32 R19, RZ, RZ, R20 ;  /* 0x000000ffff137224 */ /* 0x000fe400078e0014 */
[----:B------:R-:W-:-:S07]  /*8ed0*/  IMAD.MOV.U32 R20, RZ, RZ, R17 ;  /* 0x000000ffff147224 */ /* 0x000fce00078e0011 */
.L_x_32459:
[----:B------:R-:W-:Y:S05]  /*8ee0*/  BSYNC.RECONVERGENT B1 ;  /* 0x0000000000017941 */ /* 0x000fea0003800200 */
.L_x_32457:
        /* <DEDUP_REMOVED lines=9> */
.L_x_32461:
[----:B------:R-:W-:Y:S01]  /*8f80*/  MOV R17, R18 ;  /* 0x0000001200117202 */ /* 0x000fe20000000f00 */
[----:B------:R-:W-:Y:S02]  /*8f90*/  IMAD.MOV.U32 R22, RZ, RZ, R19 ;  /* 0x000000ffff167224 */ /* 0x000fe400078e0013 */
[----:B------:R-:W-:Y:S02]  /*8fa0*/  IMAD.MOV.U32 R18, RZ, RZ, R21 ;  /* 0x000000ffff127224 */ /* 0x000fe400078e0015 */
[----:B------:R-:W-:-:S07]  /*8fb0*/  IMAD.MOV.U32 R19, RZ, RZ, R16 ;  /* 0x000000ffff137224 */ /* 0x000fce00078e0010 */
.L_x_32462:
[----:B------:R-:W-:Y:S05]  /*8fc0*/  BSYNC.RECONVERGENT B1 ;  /* 0x0000000000017941 */ /* 0x000fea0003800200 */
.L_x_32460:
        /* <DEDUP_REMOVED lines=9> */
.L_x_32464:
[----:B------:R-:W-:Y:S01]  /*9060*/  IMAD.MOV.U32 R16, RZ, RZ, R17 ;  /* 0x000000ffff107224 */ /* 0x000fe200078e0011 */
[----:B------:R-:W-:Y:S01]  /*9070*/  MOV R17, R0 ;  /* 0x0000000000117202 */ /* 0x000fe20000000f00 */
[----:B------:R-:W-:Y:S02]  /*9080*/  IMAD.MOV.U32 R21, RZ, RZ, R22 ;  /* 0x000000ffff157224 */ /* 0x000fe400078e0016 */
[----:B------:R-:W-:-:S07]  /*9090*/  IMAD.MOV.U32 R22, RZ, RZ, R23 ;  /* 0x000000ffff167224 */ /* 0x000fce00078e0017 */
.L_x_32465:
[----:B------:R-:W-:Y:S05]  /*90a0*/  BSYNC.RECONVERGENT B1 ;  /* 0x0000000000017941 */ /* 0x000fea0003800200 */
.L_x_32463:
        /* <DEDUP_REMOVED lines=16> */
.L_x_32467:
[----:B------:R-:W-:Y:S01]  /*91b0*/  IMAD.MOV.U32 R0, RZ, RZ, R26 ;  /* 0x000000ffff007224 */ /* 0x000fe200078e001a */
[----:B------:R-:W-:Y:S01]  /*91c0*/  MOV R26, R7 ;  /* 0x00000007001a7202 */ /* 0x000fe20000000f00 */
[----:B------:R-:W-:Y:S02]  /*91d0*/  IMAD.MOV.U32 R24, RZ, RZ, R25 ;  /* 0x000000ffff187224 */ /* 0x000fe400078e0019 */
[----:B------:R-:W-:-:S07]  /*91e0*/  IMAD.MOV.U32 R25, RZ, RZ, R2 ;  /* 0x000000ffff197224 */ /* 0x000fce00078e0002 */
.L_x_32468:
[----:B------:R-:W-:Y:S05]  /*91f0*/  BSYNC.RECONVERGENT B1 ;  /* 0x0000000000017941 */ /* 0x000fea0003800200 */
.L_x_32466:
        /* <DEDUP_REMOVED lines=9> */
.L_x_32470:
[----:B------:R-:W-:Y:S01]  /*9290*/  MOV R2, R0 ;  /* 0x0000000000027202 */ /* 0x000fe20000000f00 */
[----:B------:R-:W-:Y:S02]  /*92a0*/  IMAD.MOV.U32 R7, RZ, RZ, R24 ;  /* 0x000000ffff077224 */ /* 0x000fe400078e0018 */
[----:B------:R-:W-:Y:S02]  /*92b0*/  IMAD.MOV.U32 R0, RZ, RZ, R5 ;  /* 0x000000ffff007224 */ /* 0x000fe400078e0005 */
[----:B------:R-:W-:-:S07]  /*92c0*/  IMAD.MOV.U32 R24, RZ, RZ, R31 ;  /* 0x000000ffff187224 */ /* 0x000fce00078e001f */
.L_x_32471:
[----:B------:R-:W-:Y:S05]  /*92d0*/  BSYNC.RECONVERGENT B1 ;  /* 0x0000000000017941 */ /* 0x000fea0003800200 */
.L_x_32469:
        /* <DEDUP_REMOVED lines=9> */
.L_x_32473:
[----:B------:R-:W-:Y:S01]  /*9370*/  IMAD.MOV.U32 R28, RZ, RZ, R2 ;  /* 0x000000ffff1c7224 */ /* 0x000fe200078e0002 */
[----:B------:R-:W-:Y:S01]  /*9380*/  MOV R2, R33 ;  /* 0x0000002100027202 */ /* 0x000fe20000000f00 */
[----:B------:R-:W-:Y:S02]  /*9390*/  IMAD.MOV.U32 R5, RZ, RZ, R7 ;  /* 0x000000ffff057224 */ /* 0x000fe400078e0007 */
[----:B------:R-:W-:-:S07]  /*93a0*/  IMAD.MOV.U32 R7, RZ, RZ, R6 ;  /* 0x000000ffff077224 */ /* 0x000fce00078e0006 */
.L_x_32474:
[----:B------:R-:W-:Y:S05]  /*93b0*/  BSYNC.RECONVERGENT B1 ;  /* 0x0000000000017941 */ /* 0x000fea0003800200 */
.L_x_32472:
        /* <DEDUP_REMOVED lines=9> */
.L_x_32476:
[----:B------:R-:W-:Y:S01]  /*9450*/  MOV R15, R28 ;  /* 0x0000001c000f7202 */ /* 0x000fe20000000f00 */
[----:B------:R-:W-:Y:S02]  /*9460*/  IMAD.MOV.U32 R6, RZ, RZ, R5 ;  /* 0x000000ffff067224 */ /* 0x000fe400078e0005 */
[----:B------:R-:W-:Y:S02]  /*9470*/  IMAD.MOV.U32 R28, RZ, RZ, R35 ;  /* 0x000000ffff1c7224 */ /* 0x000fe400078e0023 */
[----:B------:R-:W-:-:S07]  /*9480*/  IMAD.MOV.U32 R5, RZ, RZ, R20 ;  /* 0x000000ffff057224 */ /* 0x000fce00078e0014 */
.L_x_32477:
[----:B------:R-:W-:Y:S05]  /*9490*/  BSYNC.RECONVERGENT B1 ;  /* 0x0000000000017941 */ /* 0x000fea0003800200 */
.L_x_32475:
        /* <DEDUP_REMOVED lines=9> */
.L_x_32479:
[----:B------:R-:W-:Y:S01]  /*9530*/  IMAD.MOV.U32 R20, RZ, RZ, R15 ;  /* 0x000000ffff147224 */ /* 0x000fe200078e000f */
[----:B------:R-:W-:Y:S01]  /*9540*/  MOV R15, R18 ;  /* 0x00000012000f7202 */ /* 0x000fe20000000f00 */
[----:B------:R-:W-:Y:S02]  /*9550*/  IMAD.MOV.U32 R23, RZ, RZ, R6 ;  /* 0x000000ffff177224 */ /* 0x000fe400078e0006 */
[----:B------:R-:W-:-:S07]  /*9560*/  IMAD.MOV.U32 R6, RZ, RZ, R19 ;  /* 0x000000ffff067224 */ /* 0x000fce00078e0013 */
.L_x_32480:
[----:B------:R-:W-:Y:S05]  /*9570*/  BSYNC.RECONVERGENT B1 ;  /* 0x0000000000017941 */ /* 0x000fea0003800200 */
.L_x_32478:
        /* <DEDUP_REMOVED lines=9> */
.L_x_32482:
[----:B------:R-:W-:Y:S01]  /*9610*/  MOV R19, R20 ;  /* 0x0000001400137202 */ /* 0x000fe20000000f00 */
[----:B------:R-:W-:Y:S02]  /*9620*/  IMAD.MOV.U32 R18, RZ, RZ, R23 ;  /* 0x000000ffff127224 */ /* 0x000fe400078e0017 */
[----:B------:R-:W-:Y:S02]  /*9630*/  IMAD.MOV.U32 R20, RZ, RZ, R17 ;  /* 0x000000ffff147224 */ /* 0x000fe400078e0011 */
[----:B------:R-:W-:-:S07]  /*9640*/  IMAD.MOV.U32 R23, RZ, RZ, R22 ;  /* 0x000000ffff177224 */ /* 0x000fce00078e0016 */
.L_x_32483:
[----:B------:R-:W-:Y:S05]  /*9650*/  BSYNC.RECONVERGENT B1 ;  /* 0x0000000000017941 */ /* 0x000fea0003800200 */
.L_x_32481:
        /* <DEDUP_REMOVED lines=9> */
.L_x_32485:
[----:B------:R-:W-:Y:S01]  /*96f0*/  IMAD.MOV.U32 R17, RZ, RZ, R19 ;  /* 0x000000ffff117224 */ /* 0x000fe200078e0013 */
[----:B------:R-:W-:Y:S01]  /*9700*/  MOV R19, R16 ;  /* 0x0000001000137202 */ /* 0x000fe20000000f00 */
[----:B------:R-:W-:Y:S02]  /*9710*/  IMAD.MOV.U32 R22, RZ, RZ, R18 ;  /* 0x000000ffff167224 */ /* 0x000fe400078e0012 */
[----:B------:R-:W-:-:S07]  /*9720*/  IMAD.MOV.U32 R18, RZ, RZ, R21 ;  /* 0x000000ffff127224 */ /* 0x000fce00078e0015 */
.L_x_32486:
[----:B------:R-:W-:Y:S05]  /*9730*/  BSYNC.RECONVERGENT B1 ;  /* 0x0000000000017941 */ /* 0x000fea0003800200 */
.L_x_32484:
        /* <DEDUP_REMOVED lines=16> */
.L_x_32488:
[----:B------:R-:W-:Y:S01]  /*9840*/  IMAD.MOV.U32 R13, RZ, RZ, R26 ;  /* 0x000000ffff0d7224 */ /* 0x000fe200078e001a */
[----:B------:R-:W-:Y:S01]  /*9850*/  MOV R26, R0 ;  /* 0x00000000001a7202 */ /* 0x000fe20000000f00 */
[----:B------:R-:W-:Y:S02]  /*9860*/  IMAD.MOV.U32 R14, RZ, RZ, R25 ;  /* 0x000000ffff0e7224 */ /* 0x000fe400078e0019 */
[----:B------:R-:W-:-:S07]  /*9870*/  IMAD.MOV.U32 R25, RZ, RZ, R24 ;  /* 0x000000ffff197224 */ /* 0x000fce00078e0018 */
.L_x_32489:
[----:B------:R-:W-:Y:S05]  /*9880*/  BSYNC.RECONVERGENT B1 ;  /* 0x0000000000017941 */ /* 0x000fea0003800200 */
.L_x_32487:
        /* <DEDUP_REMOVED lines=9> */
.L_x_32491:
[----:B------:R-:W-:Y:S01]  /*9920*/  MOV R21, R13 ;  /* 0x0000000d00157202 */ /* 0x000fe20000000f00 */
[----:B------:R-:W-:Y:S02]  /*9930*/  IMAD.MOV.U32 R0, RZ, RZ, R14 ;  /* 0x000000ffff007224 */ /* 0x000fe400078e000e */
[----:B------:R-:W-:Y:S02]  /*9940*/  IMAD.MOV.U32 R13, RZ, RZ, R2 ;  /* 0x000000ffff0d7224 */ /* 0x000fe400078e0002 */
[----:B------:R-:W-:-:S07]  /*9950*/  IMAD.MOV.U32 R14, RZ, RZ, R7 ;  /* 0x000000ffff0e7224 */ /* 0x000fce00078e0007 */
.L_x_32492:
[----:B------:R-:W-:Y:S05]  /*9960*/  BSYNC.RECONVERGENT B1 ;  /* 0x0000000000017941 */ /* 0x000fea0003800200 */
.L_x_32490:
        /* <DEDUP_REMOVED lines=9> */
.L_x_32494:
[----:B------:R-:W-:Y:S01]  /*9a00*/  IMAD.MOV.U32 R2, RZ, RZ, R21 ;  /* 0x000000ffff027224 */ /* 0x000fe200078e0015 */
[----:B------:R-:W-:Y:S01]  /*9a10*/  MOV R21, R28 ;  /* 0x0000001c00157202 */ /* 0x000fe20000000f00 */
[----:B------:R-:W-:Y:S02]  /*9a20*/  IMAD.MOV.U32 R7, RZ, RZ, R0 ;  /* 0x000000ffff077224 */ /* 0x000fe400078e0000 */
[----:B------:R-:W-:-:S07]  /*9a30*/  IMAD.MOV.U32 R0, RZ, RZ, R5 ;  /* 0x000000ffff007224 */ /* 0x000fce00078e0005 */
.L_x_32495:
[----:B------:R-:W-:Y:S05]  /*9a40*/  BSYNC.RECONVERGENT B1 ;  /* 0x0000000000017941 */ /* 0x000fea0003800200 */
.L_x_32493:
        /* <DEDUP_REMOVED lines=9> */
.L_x_32497:
[----:B------:R-:W-:Y:S01]  /*9ae0*/  MOV R5, R2 ;  /* 0x0000000200057202 */ /* 0x000fe20000000f00 */
[----:B------:R-:W-:Y:S02]  /*9af0*/  IMAD.MOV.U32 R16, RZ, RZ, R7 ;  /* 0x000000ffff107224 */ /* 0x000fe400078e0007 */
[----:B------:R-:W-:Y:S02]  /*9b00*/  IMAD.MOV.U32 R2, RZ, RZ, R15 ;  /* 0x000000ffff027224 */ /* 0x000fe400078e000f */
[----:B------:R-:W-:-:S07]  /*9b10*/  IMAD.MOV.U32 R7, RZ, RZ, R6 ;  /* 0x000000ffff077224 */ /* 0x000fce00078e0006 */
.L_x_32498:
[----:B------:R-:W-:Y:S05]  /*9b20*/  BSYNC.RECONVERGENT B1 ;  /* 0x0000000000017941 */ /* 0x000fea0003800200 */
.L_x_32496:
        /* <DEDUP_REMOVED lines=9> */
.L_x_32500:
[----:B------:R-:W-:Y:S01]  /*9bc0*/  IMAD.MOV.U32 R6, RZ, RZ, R5 ;  /* 0x000000ffff067224 */ /* 0x000fe200078e0005 */
[----:B------:R-:W-:Y:S01]  /*9bd0*/  MOV R5, R20 ;  /* 0x0000001400057202 */ /* 0x000fe20000000f00 */
[----:B------:R-:W-:Y:S02]  /*9be0*/  IMAD.MOV.U32 R15, RZ, RZ, R16 ;  /* 0x000000ffff0f7224 */ /* 0x000fe400078e0010 */
[----:B------:R-:W-:-:S07]  /*9bf0*/  IMAD.MOV.U32 R16, RZ, RZ, R23 ;  /* 0x000000ffff107224 */ /* 0x000fce00078e0017 */
.L_x_32501:
[----:B------:R-:W-:Y:S05]  /*9c00*/  BSYNC.RECONVERGENT B1 ;  /* 0x0000000000017941 */ /* 0x000fea0003800200 */
.L_x_32499:
        /* <DEDUP_REMOVED lines=9> */
.L_x_32503:
[----:B------:R-:W-:Y:S01]  /*9ca0*/  MOV R20, R6 ;  /* 0x0000000600147202 */ /* 0x000fe20000000f00 */
[----:B------:R-:W-:Y:S02]  /*9cb0*/  IMAD.MOV.U32 R23, RZ, RZ, R15 ;  /* 0x000000ffff177224 */ /* 0x000fe400078e000f */
[----:B------:R-:W-:Y:S02]  /*9cc0*/  IMAD.MOV.U32 R6, RZ, RZ, R19 ;  /* 0x000000ffff067224 */ /* 0x000fe400078e0013 */
[----:B------:R-:W-:-:S07]  /*9cd0*/  IMAD.MOV.U32 R15, RZ, RZ, R18 ;  /* 0x000000ffff0f7224 */ /* 0x000fce00078e0012 */
.L_x_32504:
[----:B------:R-:W-:Y:S05]  /*9ce0*/  BSYNC.RECONVERGENT B1 ;  /* 0x0000000000017941 */ /* 0x000fea0003800200 */
.L_x_32502:
        /* <DEDUP_REMOVED lines=9> */
.L_x_32506:
[----:B------:R-:W-:Y:S01]  /*9d80*/  IMAD.MOV.U32 R18, RZ, RZ, R20 ;  /* 0x000000ffff127224 */ /* 0x000fe200078e0014 */
[----:B------:R-:W-:Y:S01]  /*9d90*/  MOV R20, R17 ;  /* 0x0000001100147202 */ /* 0x000fe20000000f00 */
[----:B------:R-:W-:Y:S02]  /*9da0*/  IMAD.MOV.U32 R19, RZ, RZ, R23 ;  /* 0x000000ffff137224 */ /* 0x000fe400078e0017 */
[----:B------:R-:W-:-:S07]  /*9db0*/  IMAD.MOV.U32 R23, RZ, RZ, R22 ;  /* 0x000000ffff177224 */ /* 0x000fce00078e0016 */
.L_x_32507:
[----:B------:R-:W-:Y:S05]  /*9dc0*/  BSYNC.RECONVERGENT B1 ;  /* 0x0000000000017941 */ /* 0x000fea0003800200 */
.L_x_32505:
        /* <DEDUP_REMOVED lines=16> */
.L_x_32509:
[----:B------:R-:W-:Y:S01]  /*9ed0*/  IMAD.MOV.U32 R11, RZ, RZ, R26 ;  /* 0x000000ffff0b7224 */ /* 0x000fe200078e001a */
[----:B------:R-:W-:Y:S01]  /*9ee0*/  MOV R26, R13 ;  /* 0x0000000d001a7202 */ /* 0x000fe20000000f00 */
[----:B------:R-:W-:Y:S02]  /*9ef0*/  IMAD.MOV.U32 R12, RZ, RZ, R25 ;  /* 0x000000ffff0c7224 */ /* 0x000fe400078e0019 */
[----:B------:R-:W-:-:S07]  /*9f00*/  IMAD.MOV.U32 R25, RZ, RZ, R14 ;  /* 0x000000ffff197224 */ /* 0x000fce00078e000e */
.L_x_32510:
[----:B------:R-:W-:Y:S05]  /*9f10*/  BSYNC.RECONVERGENT B1 ;  /* 0x0000000000017941 */ /* 0x000fea0003800200 */
.L_x_32508:
        /* <DEDUP_REMOVED lines=9> */
.L_x_32512:
[----:B------:R-:W-:Y:S01]  /*9fb0*/  MOV R13, R11 ;  /* 0x0000000b000d7202 */ /* 0x000fe20000000f00 */
[----:B------:R-:W-:Y:S02]  /*9fc0*/  IMAD.MOV.U32 R14, RZ, RZ, R12 ;  /* 0x000000ffff0e7224 */ /* 0x000fe400078e000c */
[----:B------:R-:W-:Y:S02]  /*9fd0*/  IMAD.MOV.U32 R11, RZ, RZ, R21 ;  /* 0x000000ffff0b7224 */ /* 0x000fe400078e0015 */
[----:B------:R-:W-:-:S07]  /*9fe0*/  IMAD.MOV.U32 R12, RZ, RZ, R0 ;  /* 0x000000ffff0c7224 */ /* 0x000fce00078e0000 */
.L_x_32513:
[----:B------:R-:W-:Y:S05]  /*9ff0*/  BSYNC.RECONVERGENT B1 ;  /* 0x0000000000017941 */ /* 0x000fea0003800200 */
.L_x_32511:
        /* <DEDUP_REMOVED lines=9> */
.L_x_32515:
[----:B------:R-:W-:Y:S01]  /*a090*/  IMAD.MOV.U32 R0, RZ, RZ, R13 ;  /* 0x000000ffff007224 */ /* 0x000fe200078e000d */
[----:B------:R-:W-:Y:S01]  /*a0a0*/  MOV R13, R2 ;  /* 0x00000002000d7202 */ /* 0x000fe20000000f00 */
[----:B------:R-:W-:Y:S02]  /*a0b0*/  IMAD.MOV.U32 R17, RZ, RZ, R14 ;  /* 0x000000ffff117224 */ /* 0x000fe400078e000e */
[----:B------:R-:W-:-:S07]  /*a0c0*/  IMAD.MOV.U32 R14, RZ, RZ, R7 ;  /* 0x000000ffff0e7224 */ /* 0x000fce00078e0007 */
.L_x_32516:
[----:B------:R-:W-:Y:S05]  /*a0d0*/  BSYNC.RECONVERGENT B1 ;  /* 0x0000000000017941 */ /* 0x000fea0003800200 */
.L_x_32514:
        /* <DEDUP_REMOVED lines=9> */
.L_x_32518:
[----:B------:R-:W-:Y:S01]  /*a170*/  MOV R7, R0 ;  /* 0x0000000000077202 */ /* 0x000fe20000000f00 */
[----:B------:R-:W-:Y:S02]  /*a180*/  IMAD.MOV.U32 R2, RZ, RZ, R17 ;  /* 0x000000ffff027224 */ /* 0x000fe400078e0011 */
[----:B------:R-:W-:Y:S02]  /*a190*/  IMAD.MOV.U32 R0, RZ, RZ, R5 ;  /* 0x000000ffff007224 */ /* 0x000fe400078e0005 */
[----:B------:R-:W-:-:S07]  /*a1a0*/  IMAD.MOV.U32 R17, RZ, RZ, R16 ;  /* 0x000000ffff117224 */ /* 0x000fce00078e0010 */
.L_x_32519:
[----:B------:R-:W-:Y:S05]  /*a1b0*/  BSYNC.RECONVERGENT B1 ;  /* 0x0000000000017941 */ /* 0x000fea0003800200 */
.L_x_32517:
        /* <DEDUP_REMOVED lines=9> */
.L_x_32521:
[----:B------:R-:W-:Y:S01]  /*a250*/  IMAD.MOV.U32 R5, RZ, RZ, R7 ;  /* 0x000000ffff057224 */ /* 0x000fe200078e0007 */
[----:B------:R-:W-:Y:S01]  /*a260*/  MOV R7, R6 ;  /* 0x0000000600077202 */ /* 0x000fe20000000f00 */
[----:B------:R-:W-:Y:S02]  /*a270*/  IMAD.MOV.U32 R16, RZ, RZ, R2 ;  /* 0x000000ffff107224 */ /* 0x000fe400078e0002 */
[----:B------:R-:W-:-:S07]  /*a280*/  IMAD.MOV.U32 R2, RZ, RZ, R15 ;  /* 0x000000ffff027224 */ /* 0x000fce00078e000f */
.L_x_32522:
[----:B------:R-:W-:Y:S05]  /*a290*/  BSYNC.RECONVERGENT B1 ;  /* 0x0000000000017941 */ /* 0x000fea0003800200 */
.L_x_32520:
        /* <DEDUP_REMOVED lines=9> */
.L_x_32524:
[----:B------:R-:W-:Y:S01]  /*a330*/  MOV R15, R5 ;  /* 0x00000005000f7202 */ /* 0x000fe20000000f00 */
[----:B------:R-:W-:Y:S02]  /*a340*/  IMAD.MOV.U32 R6, RZ, RZ, R16 ;  /* 0x000000ffff067224 */ /* 0x000fe400078e0010 */
[----:B------:R-:W-:Y:S02]  /*a350*/  IMAD.MOV.U32 R5, RZ, RZ, R20 ;  /* 0x000000ffff057224 */ /* 0x000fe400078e0014 */
[----:B------:R-:W-:-:S07]  /*a360*/  IMAD.MOV.U32 R16, RZ, RZ, R23 ;  /* 0x000000ffff107224 */ /* 0x000fce00078e0017 */
.L_x_32525:
[----:B------:R-:W-:Y:S05]  /*a370*/  BSYNC.RECONVERGENT B1 ;  /* 0x0000000000017941 */ /* 0x000fea0003800200 */
.L_x_32523:
        /* <DEDUP_REMOVED lines=9> */
.L_x_32527:
[----:B------:R-:W-:Y:S01]  /*a410*/  IMAD.MOV.U32 R20, RZ, RZ, R15 ;  /* 0x000000ffff147224 */ /* 0x000fe200078e000f */
[----:B------:R-:W-:Y:S01]  /*a420*/  MOV R15, R18 ;  /* 0x00000012000f7202 */ /* 0x000fe20000000f00 */
[----:B------:R-:W-:Y:S02]  /*a430*/  IMAD.MOV.U32 R21, RZ, RZ, R6 ;  /* 0x000000ffff157224 */ /* 0x000fe400078e0006 */
[----:B------:R-:W-:-:S07]  /*a440*/  IMAD.MOV.U32 R6, RZ, RZ, R19 ;  /* 0x000000ffff067224 */ /* 0x000fce00078e0013 */
.L_x_32528:
[----:B------:R-:W-:Y:S05]  /*a450*/  BSYNC.RECONVERGENT B1 ;  /* 0x0000000000017941 */ /* 0x000fea0003800200 */
.L_x_32526:
        /* <DEDUP_REMOVED lines=16> */
.L_x_32530:
[----:B------:R-:W-:Y:S01]  /*a560*/  IMAD.MOV.U32 R9, RZ, RZ, R26 ;  /* 0x000000ffff097224 */ /* 0x000fe200078e001a */
[----:B------:R-:W-:Y:S01]  /*a570*/  MOV R26, R11 ;  /* 0x0000000b001a7202 */ /* 0x000fe20000000f00 */
[----:B------:R-:W-:Y:S02]  /*a580*/  IMAD.MOV.U32 R10, RZ, RZ, R25 ;  /* 0x000000ffff0a7224 */ /* 0x000fe400078e0019 */
[----:B------:R-:W-:-:S07]  /*a590*/  IMAD.MOV.U32 R25, RZ, RZ, R12 ;  /* 0x000000ffff197224 */ /* 0x000fce00078e000c */
.L_x_32531:
[----:B------:R-:W-:Y:S05]  /*a5a0*/  BSYNC.RECONVERGENT B1 ;  /* 0x0000000000017941 */ /* 0x000fea0003800200 */
.L_x_32529:
        /* <DEDUP_REMOVED lines=9> */
.L_x_32533:
[----:B------:R-:W-:Y:S01]  /*a640*/  MOV R11, R9 ;  /* 0x00000009000b7202 */ /* 0x000fe20000000f00 */
[----:B------:R-:W-:Y:S02]  /*a650*/  IMAD.MOV.U32 R12, RZ, RZ, R10 ;  /* 0x000000ffff0c7224 */ /* 0x000fe400078e000a */
[----:B------:R-:W-:Y:S02]  /*a660*/  IMAD.MOV.U32 R9, RZ, RZ, R13 ;  /* 0x000000ffff097224 */ /* 0x000fe400078e000d */
[----:B------:R-:W-:-:S07]  /*a670*/  IMAD.MOV.U32 R10, RZ, RZ, R14 ;  /* 0x000000ffff0a7224 */ /* 0x000fce00078e000e */
.L_x_32534:
[----:B------:R-:W-:Y:S05]  /*a680*/  BSYNC.RECONVERGENT B1 ;  /* 0x0000000000017941 */ /* 0x000fea0003800200 */
.L_x_32532:
        /* <DEDUP_REMOVED lines=9> */
.L_x_32536:
[----:B------:R-:W-:Y:S01]  /*a720*/  IMAD.MOV.U32 R13, RZ, RZ, R11 ;  /* 0x000000ffff0d7224 */ /* 0x000fe200078e000b */
[----:B------:R-:W-:Y:S01]  /*a730*/  MOV R11, R0 ;  /* 0x00000000000b7202 */ /* 0x000fe20000000f00 */
[----:B------:R-:W-:Y:S02]  /*a740*/  IMAD.MOV.U32 R14, RZ, RZ, R12 ;  /* 0x000000ffff0e7224 */ /* 0x000fe400078e000c */
[----:B------:R-:W-:-:S07]  /*a750*/  IMAD.MOV.U32 R12, RZ, RZ, R17 ;  /* 0x000000ffff0c7224 */ /* 0x000fce00078e0011 */
.L_x_32537:
[----:B------:R-:W-:Y:S05]  /*a760*/  BSYNC.RECONVERGENT B1 ;  /* 0x0000000000017941 */ /* 0x000fea0003800200 */
.L_x_32535:
        /* <DEDUP_REMOVED lines=9> */
.L_x_32539:
[----:B------:R-:W-:Y:S01]  /*a800*/  MOV R0, R13 ;  /* 0x0000000d00007202 */ /* 0x000fe20000000f00 */
[----:B------:R-:W-:Y:S02]  /*a810*/  IMAD.MOV.U32 R31, RZ, RZ, R14 ;  /* 0x000000ffff1f7224 */ /* 0x000fe400078e000e */
[----:B------:R-:W-:Y:S02]  /*a820*/  IMAD.MOV.U32 R13, RZ, RZ, R7 ;  /* 0x000000ffff0d7224 */ /* 0x000fe400078e0007 */
[----:B------:R-:W-:-:S07]  /*a830*/  IMAD.MOV.U32 R14, RZ, RZ, R2 ;  /* 0x000000ffff0e7224 */ /* 0x000fce00078e0002 */
.L_x_32540:
[----:B------:R-:W-:Y:S05]  /*a840*/  BSYNC.RECONVERGENT B1 ;  /* 0x0000000000017941 */ /* 0x000fea0003800200 */
.L_x_32538:
        /* <DEDUP_REMOVED lines=9> */
.L_x_32542:
[----:B------:R-:W-:Y:S01]  /*a8e0*/  IMAD.MOV.U32 R2, RZ, RZ, R0 ;  /* 0x000000ffff027224 */ /* 0x000fe200078e0000 */
[----:B------:R-:W-:Y:S01]  /*a8f0*/  MOV R0, R5 ;  /* 0x0000000500007202 */ /* 0x000fe20000000f00 */
[----:B------:R-:W-:Y:S02]  /*a900*/  IMAD.MOV.U32 R7, RZ, RZ, R31 ;  /* 0x000000ffff077224 */ /* 0x000fe400078e001f */
[----:B------:R-:W-:-:S07]  /*a910*/  IMAD.MOV.U32 R31, RZ, RZ, R16 ;  /* 0x000000ffff1f7224 */ /* 0x000fce00078e0010 */
.L_x_32543:
[----:B------:R-:W-:Y:S05]  /*a920*/  BSYNC.RECONVERGENT B1 ;  /* 0x0000000000017941 */ /* 0x000fea0003800200 */
.L_x_32541:
        /* <DEDUP_REMOVED lines=9> */
.L_x_32545:
[----:B------:R-:W-:Y:S01]  /*a9c0*/  MOV R33, R2 ;  /* 0x0000000200217202 */ /* 0x000fe20000000f00 */
[----:B------:R-:W-:Y:S02]  /*a9d0*/  IMAD.MOV.U32 R28, RZ, RZ, R7 ;  /* 0x000000ffff1c7224 */ /* 0x000fe400078e0007 */
[----:B------:R-:W-:Y:S02]  /*a9e0*/  IMAD.MOV.U32 R2, RZ, RZ, R15 ;  /* 0x000000ffff027224 */ /* 0x000fe400078e000f */
[----:B------:R-:W-:-:S07]  /*a9f0*/  IMAD.MOV.U32 R7, RZ, RZ, R6 ;  /* 0x000000ffff077224 */ /* 0x000fce00078e0006 */
.L_x_32546:
[----:B------:R-:W-:Y:S05]  /*aa00*/  BSYNC.RECONVERGENT B1 ;  /* 0x0000000000017941 */ /* 0x000fea0003800200 */
.L_x_32544:
        /* <DEDUP_REMOVED lines=9> */
.L_x_32548:
[----:B------:R-:W-:Y:S01]  /*aaa0*/  IMAD.MOV.U32 R6, RZ, RZ, R33 ;  /* 0x000000ffff067224 */ /* 0x000fe200078e0021 */
[----:B------:R-:W-:Y:S01]  /*aab0*/  MOV R33, R20 ;  /* 0x0000001400217202 */ /* 0x000fe20000000f00 */
[----:B------:R-:W-:Y:S02]  /*aac0*/  IMAD.MOV.U32 R5, RZ, RZ, R28 ;  /* 0x000000ffff057224 */ /* 0x000fe400078e001c */
[----:B------:R-:W-:-:S07]  /*aad0*/  IMAD.MOV.U32 R28, RZ, RZ, R21 ;  /* 0x000000ffff1c7224 */ /* 0x000fce00078e0015 */
.L_x_32549:
[----:B------:R-:W-:Y:S05]  /*aae0*/  BSYNC.RECONVERGENT B1 ;  /* 0x0000000000017941 */ /* 0x000fea0003800200 */
.L_x_32547:
        /* <DEDUP_REMOVED lines=16> */
.L_x_32551:
[----:B------:R-:W-:Y:S01]  /*abf0*/  IMAD.MOV.U32 R19, RZ, RZ, R26 ;  /* 0x000000ffff137224 */ /* 0x000fe200078e001a */
[----:B------:R-:W-:Y:S01]  /*ac00*/  MOV R26, R9 ;  /* 0x00000009001a7202 */ /* 0x000fe20000000f00 */
[----:B------:R-:W-:Y:S02]  /*ac10*/  IMAD.MOV.U32 R24, RZ, RZ, R25 ;  /* 0x000000ffff187224 */ /* 0x000fe400078e0019 */
[----:B------:R-:W-:-:S07]  /*ac20*/  IMAD.MOV.U32 R25, RZ, RZ, R10 ;  /* 0x000000ffff197224 */ /* 0x000fce00078e000a */
.L_x_32552:
[----:B------:R-:W-:Y:S05]  /*ac30*/  BSYNC.RECONVERGENT B1 ;  /* 0x0000000000017941 */ /* 0x000fea0003800200 */
.L_x_32550:
        /* <DEDUP_REMOVED lines=9> */
.L_x_32554:
[----:B------:R-:W-:Y:S01]  /*acd0*/  MOV R18, R19 ;  /* 0x0000001300127202 */ /* 0x000fe20000000f00 */
[----:B------:R-:W-:Y:S02]  /*ace0*/  IMAD.MOV.U32 R23, RZ, RZ, R24 ;  /* 0x000000ffff177224 */ /* 0x000fe400078e0018 */
[----:B------:R-:W-:Y:S02]  /*acf0*/  IMAD.MOV.U32 R19, RZ, RZ, R11 ;  /* 0x000000ffff137224 */ /* 0x000fe400078e000b */
[----:B------:R-:W-:-:S07]  /*ad00*/  IMAD.MOV.U32 R24, RZ, RZ, R12 ;  /* 0x000000ffff187224 */ /* 0x000fce00078e000c */
.L_x_32555:
[----:B------:R-:W-:Y:S05]  /*ad10*/  BSYNC.RECONVERGENT B1 ;  /* 0x0000000000017941 */ /* 0x000fea0003800200 */
.L_x_32553:
        /* <DEDUP_REMOVED lines=9> */
.L_x_32557:
[----:B------:R-:W-:Y:S01]  /*adb0*/  IMAD.MOV.U32 R17, RZ, RZ, R18 ;  /* 0x000000ffff117224 */ /* 0x000fe200078e0012 */
[----:B------:R-:W-:Y:S01]  /*adc0*/  MOV R18, R13 ;  /* 0x0000000d00127202 */ /* 0x000fe20000000f00 */
[----:B------:R-:W-:Y:S02]  /*add0*/  IMAD.MOV.U32 R22, RZ, RZ, R23 ;  /* 0x000000ffff167224 */ /* 0x000fe400078e0017 */
[----:B------:R-:W-:-:S07]  /*ade0*/  IMAD.MOV.U32 R23, RZ, RZ, R14 ;  /* 0x000000ffff177224 */ /* 0x000fce00078e000e */
.L_x_32558:
[----:B------:R-:W-:Y:S05]  /*adf0*/  BSYNC.RECONVERGENT B1 ;  /* 0x0000000000017941 */ /* 0x000fea0003800200 */
.L_x_32556:
        /* <DEDUP_REMOVED lines=9> */
.L_x_32560:
[----:B------:R-:W-:Y:S01]  /*ae90*/  MOV R16, R17 ;  /* 0x0000001100107202 */ /* 0x000fe20000000f00 */
[----:B------:R-:W-:Y:S02]  /*aea0*/  IMAD.MOV.U32 R21, RZ, RZ, R22 ;  /* 0x000000ffff157224 */ /* 0x000fe400078e0016 */
[----:B------:R-:W-:Y:S02]  /*aeb0*/  IMAD.MOV.U32 R17, RZ, RZ, R0 ;  /* 0x000000ffff117224 */ /* 0x000fe400078e0000 */
[----:B------:R-:W-:-:S07]  /*aec0*/  IMAD.MOV.U32 R22, RZ, RZ, R31 ;  /* 0x000000ffff167224 */ /* 0x000fce00078e001f */
.L_x_32561:
[----:B------:R-:W-:Y:S05]  /*aed0*/  BSYNC.RECONVERGENT B1 ;  /* 0x0000000000017941 */ /* 0x000fea0003800200 */
.L_x_32559:
        /* <DEDUP_REMOVED lines=9> */
.L_x_32563:
[----:B------:R-:W-:Y:S01]  /*af70*/  IMAD.MOV.U32 R0, RZ, RZ, R16 ;  /* 0x000000ffff007224 */ /* 0x000fe200078e0010 */
[----:B------:R-:W-:Y:S01]  /*af80*/  MOV R16, R2 ;  /* 0x0000000200107202 */ /* 0x000fe20000000f00 */
[----:B------:R-:W-:Y:S02]  /*af90*/  IMAD.MOV.U32 R20, RZ, RZ, R21 ;  /* 0x000000ffff147224 */ /* 0x000fe400078e0015 */
[----:B------:R-:W-:-:S07]  /*afa0*/  IMAD.MOV.U32 R21, RZ, RZ, R7 ;  /* 0x000000ffff157224 */ /* 0x000fce00078e0007 */
.L_x_32564:
[----:B------:R-:W-:Y:S05]  /*afb0*/  BSYNC.RECONVERGENT B1 ;  /* 0x0000000000017941 */ /* 0x000fea0003800200 */
.L_x_32562:
        /* <DEDUP_REMOVED lines=9> */
.L_x_32566:
[----:B------:R-:W-:Y:S01]  /*b050*/  MOV R3, R0 ;  /* 0x0000000000037202 */ /* 0x000fe20000000f00 */
[----:B------:R-:W-:Y:S02]  /*b060*/  IMAD.MOV.U32 R8, RZ, RZ, R20 ;  /* 0x000000ffff087224 */ /* 0x000fe400078e0014 */
[----:B------:R-:W-:Y:S02]  /*b070*/  IMAD.MOV.U32 R0, RZ, RZ, R33 ;  /* 0x000000ffff007224 */ /* 0x000fe400078e0021 */
[----:B------:R-:W-:-:S07]  /*b080*/  IMAD.MOV.U32 R20, RZ, RZ, R28 ;  /* 0x000000ffff147224 */ /* 0x000fce00078e001c */
.L_x_32567:
[----:B------:R-:W-:Y:S05]  /*b090*/  BSYNC.RECONVERGENT B1 ;  /* 0x0000000000017941 */ /* 0x000fea0003800200 */
.L_x_32565:
        /* <DEDUP_REMOVED lines=8> */
.L_x_32568:
[----:B------:R-:W-:Y:S01]  /*b120*/  IMAD.MOV.U32 R7, RZ, RZ, R5 ;  /* 0x000000ffff077224 */ /* 0x000fe200078e0005 */
[----:B------:R-:W-:Y:S01]  /*b130*/  MOV R5, R8 ;  /* 0x0000000800057202 */ /* 0x000fe20000000f00 */
[----:B------:R-:W-:Y:S02]  /*b140*/  IMAD.MOV.U32 R2, RZ, RZ, R6 ;  /* 0x000000ffff027224 */ /* 0x000fe400078e0006 */
[----:B------:R-:W-:-:S07]  /*b150*/  IMAD.MOV.U32 R6, RZ, RZ, R3 ;  /* 0x000000ffff067224 */ /* 0x000fce00078e0003 */
.L_x_32402:
[----:B------:R-:W-:Y:S05]  /*b160*/  BSYNC.RECONVERGENT B0 ;  /* 0x0000000000007941 */ /* 0x000fea0003800200 */
.L_x_32401:
        /* <DEDUP_REMOVED lines=35> */
.L_x_32572:
[----:B------:R-:W-:Y:S01]  /*b3a0*/  IMAD.MOV.U32 R33, RZ, RZ, R26 ;  /* 0x000000ffff217224 */ /* 0x000fe200078e001a */
[----:B------:R-:W-:Y:S01]  /*b3b0*/  MOV R26, R19 ;  /* 0x00000013001a7202 */ /* 0x000fe20000000f00 */
[----:B------:R-:W-:Y:S02]  /*b3c0*/  IMAD.MOV.U32 R32, RZ, RZ, R25 ;  /* 0x000000ffff207224 */ /* 0x000fe400078e0019 */
[----:B------:R-:W-:-:S07]  /*b3d0*/  IMAD.MOV.U32 R25, RZ, RZ, R24 ;  /* 0x000000ffff197224 */ /* 0x000fce00078e0018 */
.L_x_32573:
[----:B------:R-:W-:Y:S05]  /*b3e0*/  BSYNC.RECONVERGENT B1 ;  /* 0x0000000000017941 */ /* 0x000fea0003800200 */
.L_x_32571:
        /* <DEDUP_REMOVED lines=9> */
.L_x_32575:
[----:B------:R-:W-:Y:S01]  /*b480*/  MOV R24, R33 ;  /* 0x0000002100187202 */ /* 0x000fe20000000f00 */
[----:B------:R-:W-:Y:S02]  /*b490*/  IMAD.MOV.U32 R19, RZ, RZ, R32 ;  /* 0x000000ffff137224 */ /* 0x000fe400078e0020 */
[----:B------:R-:W-:Y:S02]  /*b4a0*/  IMAD.MOV.U32 R33, RZ, RZ, R18 ;  /* 0x000000ffff217224 */ /* 0x000fe400078e0012 */
[----:B------:R-:W-:-:S07]  /*b4b0*/  IMAD.MOV.U32 R32, RZ, RZ, R23 ;  /* 0x000000ffff207224 */ /* 0x000fce00078e0017 */
.L_x_32576:
[----:B------:R-:W-:Y:S05]  /*b4c0*/  BSYNC.RECONVERGENT B1 ;  /* 0x0000000000017941 */ /* 0x000fea0003800200 */
.L_x_32574:
        /* <DEDUP_REMOVED lines=9> */
.L_x_32578:
[----:B------:R-:W-:Y:S01]  /*b560*/  IMAD.MOV.U32 R23, RZ, RZ, R24 ;  /* 0x000000ffff177224 */ /* 0x000fe200078e0018 */
[----:B------:R-:W-:Y:S01]  /*b570*/  MOV R24, R17 ;  /* 0x0000001100187202 */ /* 0x000fe20000000f00 */
[----:B------:R-:W-:Y:S02]  /*b580*/  IMAD.MOV.U32 R18, RZ, RZ, R19 ;  /* 0x000000ffff127224 */ /* 0x000fe400078e0013 */
[----:B------:R-:W-:-:S07]  /*b590*/  IMAD.MOV.U32 R19, RZ, RZ, R22 ;  /* 0x000000ffff137224 */ /* 0x000fce00078e0016 */
.L_x_32579:
[----:B------:R-:W-:Y:S05]  /*b5a0*/  BSYNC.RECONVERGENT B1 ;  /* 0x0000000000017941 */ /* 0x000fea0003800200 */
.L_x_32577:
        /* <DEDUP_REMOVED lines=9> */
.L_x_32581:
[----:B------:R-:W-:Y:S01]  /*b640*/  MOV R17, R23 ;  /* 0x0000001700117202 */ /* 0x000fe20000000f00 */
[----:B------:R-:W-:Y:S02]  /*b650*/  IMAD.MOV.U32 R35, RZ, RZ, R18 ;  /* 0x000000ffff237224 */ /* 0x000fe400078e0012 */
[----:B------:R-:W-:Y:S02]  /*b660*/  IMAD.MOV.U32 R23, RZ, RZ, R16 ;  /* 0x000000ffff177224 */ /* 0x000fe400078e0010 */
[----:B------:R-:W-:-:S07]  /*b670*/  IMAD.MOV.U32 R18, RZ, RZ, R21 ;  /* 0x000000ffff127224 */ /* 0x000fce00078e0015 */
.L_x_32582:
[----:B------:R-:W-:Y:S05]  /*b680*/  BSYNC.RECONVERGENT B1 ;  /* 0x0000000000017941 */ /* 0x000fea0003800200 */
.L_x_32580:
        /* <DEDUP_REMOVED lines=9> */
.L_x_32584:
[----:B------:R-:W-:Y:S01]  /*b720*/  IMAD.MOV.U32 R21, RZ, RZ, R17 ;  /* 0x000000ffff157224 */ /* 0x000fe200078e0011 */
[----:B------:R-:W-:Y:S01]  /*b730*/  MOV R17, R0 ;  /* 0x0000000000117202 */ /* 0x000fe20000000f00 */
[----:B------:R-:W-:Y:S02]  /*b740*/  IMAD.MOV.U32 R16, RZ, RZ, R35 ;  /* 0x000000ffff107224 */ /* 0x000fe400078e0023 */
[----:B------:R-:W-:-:S07]  /*b750*/  IMAD.MOV.U32 R35, RZ, RZ, R20 ;  /* 0x000000ffff237224 */ /* 0x000fce00078e0014 */
.L_x_32585:
[----:B------:R-:W-:Y:S05]  /*b760*/  BSYNC.RECONVERGENT B1 ;  /* 0x0000000000017941 */ /* 0x000fea0003800200 */
.L_x_32583:
        /* <DEDUP_REMOVED lines=9> */
.L_x_32587:
[----:B------:R-:W-:Y:S01]  /*b800*/  MOV R37, R21 ;  /* 0x0000001500257202 */ /* 0x000fe20000000f00 */
[----:B------:R-:W-:Y:S02]  /*b810*/  IMAD.MOV.U32 R0, RZ, RZ, R16 ;  /* 0x000000ffff007224 */ /* 0x000fe400078e0010 */
[----:B------:R-:W-:Y:S02]  /*b820*/  IMAD.MOV.U32 R21, RZ, RZ, R2 ;  /* 0x000000ffff157224 */ /* 0x000fe400078e0002 */
[----:B------:R-:W-:-:S07]  /*b830*/  IMAD.MOV.U32 R16, RZ, RZ, R7 ;  /* 0x000000ffff107224 */ /* 0x000fce00078e0007 */
.L_x_32588:
[----:B------:R-:W-:Y:S05]  /*b840*/  BSYNC.RECONVERGENT B1 ;  /* 0x0000000000017941 */ /* 0x000fea0003800200 */
.L_x_32586:
        /* <DEDUP_REMOVED lines=9> */
.L_x_32590:
[----:B------:R-:W-:Y:S01]  /*b8e0*/  IMAD.MOV.U32 R2, RZ, RZ, R37 ;  /* 0x000000ffff027224 */ /* 0x000fe200078e0025 */
[----:B------:R-:W-:Y:S01]  /*b8f0*/  MOV R37, R6 ;  /* 0x0000000600257202 */ /* 0x000fe20000000f00 */
[----:B------:R-:W-:Y:S02]  /*b900*/  IMAD.MOV.U32 R7, RZ, RZ, R0 ;  /* 0x000000ffff077224 */ /* 0x000fe400078e0000 */
[----:B------:R-:W-:-:S07]  /*b910*/  IMAD.MOV.U32 R0, RZ, RZ, R5 ;  /* 0x000000ffff007224 */ /* 0x000fce00078e0005 */
.L_x_32591:
[----:B------:R-:W-:Y:S05]  /*b920*/  BSYNC.RECONVERGENT B1 ;  /* 0x0000000000017941 */ /* 0x000fea0003800200 */
.L_x_32589:
        /* <DEDUP_REMOVED lines=16> */
.L_x_32593:
[----:B------:R-:W-:Y:S01]  /*ba30*/  IMAD.MOV.U32 R5, RZ, RZ, R26 ;  /* 0x000000ffff057224 */ /* 0x000fe200078e001a */
[----:B------:R-:W-:Y:S01]  /*ba40*/  MOV R26, R33 ;  /* 0x00000021001a7202 */ /* 0x000fe20000000f00 */
[----:B------:R-:W-:Y:S02]  /*ba50*/  IMAD.MOV.U32 R6, RZ, RZ, R25 ;  /* 0x000000ffff067224 */ /* 0x000fe400078e0019 */
[----:B------:R-:W-:-:S07]  /*ba60*/  IMAD.MOV.U32 R25, RZ, RZ, R32 ;  /* 0x000000ffff197224 */ /* 0x000fce00078e0020 */
.L_x_32594:
[----:B------:R-:W-:Y:S05]  /*ba70*/  BSYNC.RECONVERGENT B1 ;  /* 0x0000000000017941 */ /* 0x000fea0003800200 */
.L_x_32592:
        /* <DEDUP_REMOVED lines=9> */
.L_x_32596:
[----:B------:R-:W-:Y:S01]  /*bb10*/  MOV R20, R5 ;  /* 0x0000000500147202 */ /* 0x000fe20000000f00 */
[----:B------:R-:W-:Y:S02]  /*bb20*/  IMAD.MOV.U32 R33, RZ, RZ, R6 ;  /* 0x000000ffff217224 */ /* 0x000fe400078e0006 */
[----:B------:R-:W-:Y:S02]  /*bb30*/  IMAD.MOV.U32 R5, RZ, RZ, R24 ;  /* 0x000000ffff057224 */ /* 0x000fe400078e0018 */
[----:B------:R-:W-:-:S07]  /*bb40*/  IMAD.MOV.U32 R6, RZ, RZ, R19 ;  /* 0x000000ffff067224 */ /* 0x000fce00078e0013 */
.L_x_32597:
[----:B------:R-:W-:Y:S05]  /*bb50*/  BSYNC.RECONVERGENT B1 ;  /* 0x0000000000017941 */ /* 0x000fea0003800200 */
.L_x_32595:
        /* <DEDUP_REMOVED lines=9> */
.L_x_32599:
[----:B------:R-:W-:Y:S01]  /*bbf0*/  IMAD.MOV.U32 R22, RZ, RZ, R20 ;  /* 0x000000ffff167224 */ /* 0x000fe200078e0014 */
[----:B------:R-:W-:Y:S01]  /*bc00*/  MOV R20, R23 ;  /* 0x0000001700147202 */ /* 0x000fe20000000f00 */
[----:B------:R-:W-:Y:S02]  /*bc10*/  IMAD.MOV.U32 R24, RZ, RZ, R33 ;  /* 0x000000ffff187224 */ /* 0x000fe400078e0021 */
[----:B------:R-:W-:-:S07]  /*bc20*/  IMAD.MOV.U32 R33, RZ, RZ, R18 ;  /* 0x000000ffff217224 */ /* 0x000fce00078e0012 */
.L_x_32600:
[----:B------:R-:W-:Y:S05]  /*bc30*/  BSYNC.RECONVERGENT B1 ;  /* 0x0000000000017941 */ /* 0x000fea0003800200 */
.L_x_32598:
        /* <DEDUP_REMOVED lines=9> */
.L_x_32602:
[----:B------:R-:W-:Y:S01]  /*bcd0*/  MOV R18, R22 ;  /* 0x0000001600127202 */ /* 0x000fe20000000f00 */
[----:B------:R-:W-:Y:S02]  /*bce0*/  IMAD.MOV.U32 R19, RZ, RZ, R24 ;  /* 0x000000ffff137224 */ /* 0x000fe400078e0018 */
[----:B------:R-:W-:Y:S02]  /*bcf0*/  IMAD.MOV.U32 R22, RZ, RZ, R17 ;  /* 0x000000ffff167224 */ /* 0x000fe400078e0011 */
[----:B------:R-:W-:-:S07]  /*bd00*/  IMAD.MOV.U32 R24, RZ, RZ, R35 ;  /* 0x000000ffff187224 */ /* 0x000fce00078e0023 */
.L_x_32603:
[----:B------:R-:W-:Y:S05]  /*bd10*/  BSYNC.RECONVERGENT B1 ;  /* 0x0000000000017941 */ /* 0x000fea0003800200 */
.L_x_32601:
        /* <DEDUP_REMOVED lines=9> */
.L_x_32605:
[----:B------:R-:W-:Y:S01]  /*bdb0*/  IMAD.MOV.U32 R32, RZ, RZ, R18 ;  /* 0x000000ffff207224 */ /* 0x000fe200078e0012 */
[----:B------:R-:W-:Y:S01]  /*bdc0*/  MOV R18, R21 ;  /* 0x0000001500127202 */ /* 0x000fe20000000f00 */
[----:B------:R-:W-:Y:S02]  /*bdd0*/  IMAD.MOV.U32 R17, RZ, RZ, R19 ;  /* 0x000000ffff117224 */ /* 0x000fe400078e0013 */
[----:B------:R-:W-:-:S07]  /*bde0*/  IMAD.MOV.U32 R19, RZ, RZ, R16 ;  /* 0x000000ffff137224 */ /* 0x000fce00078e0010 */
.L_x_32606:
[----:B------:R-:W-:Y:S05]  /*bdf0*/  BSYNC.RECONVERGENT B1 ;  /* 0x0000000000017941 */ /* 0x000fea0003800200 */
.L_x_32604:
        /* <DEDUP_REMOVED lines=9> */
.L_x_32608:
[----:B------:R-:W-:Y:S01]  /*be90*/  MOV R21, R32 ;  /* 0x0000002000157202 */ /* 0x000fe20000000f00 */
[----:B------:R-:W-:Y:S02]  /*bea0*/  IMAD.MOV.U32 R16, RZ, RZ, R17 ;  /* 0x000000ffff107224 */ /* 0x000fe400078e0011 */
[----:B------:R-:W-:Y:S02]  /*beb0*/  IMAD.MOV.U32 R32, RZ, RZ, R37 ;  /* 0x000000ffff207224 */ /* 0x000fe400078e0025 */
[----:B------:R-:W-:-:S07]  /*bec0*/  IMAD.MOV.U32 R17, RZ, RZ, R0 ;  /* 0x000000ffff117224 */ /* 0x000fce00078e0000 */
.L_x_32609:
[----:B------:R-:W-:Y:S05]  /*bed0*/  BSYNC.RECONVERGENT B1 ;  /* 0x0000000000017941 */ /* 0x000fea0003800200 */
.L_x_32607:
        /* <DEDUP_REMOVED lines=9> */
.L_x_32611:
[----:B------:R-:W-:Y:S01]  /*bf70*/  IMAD.MOV.U32 R0, RZ, RZ, R21 ;  /* 0x000000ffff007224 */ /* 0x000fe200078e0015 */
[----:B------:R-:W-:Y:S01]  /*bf80*/  MOV R21, R2 ;  /* 0x0000000200157202 */ /* 0x000fe20000000f00 */
[----:B------:R-:W-:Y:S02]  /*bf90*/  IMAD.MOV.U32 R23, RZ, RZ, R16 ;  /* 0x000000ffff177224 */ /* 0x000fe400078e0010 */
[----:B------:R-:W-:-:S07]  /*bfa0*/  IMAD.MOV.U32 R16, RZ, RZ, R7 ;  /* 0x000000ffff107224 */ /* 0x000fce00078e0007 */
.L_x_32612:
[----:B------:R-:W-:Y:S05]  /*bfb0*/  BSYNC.RECONVERGENT B1 ;  /* 0x0000000000017941 */ /* 0x000fea0003800200 */
.L_x_32610:
        /* <DEDUP_REMOVED lines=16> */
.L_x_32614:
[----:B------:R-:W-:Y:S01]  /*c0c0*/  IMAD.MOV.U32 R7, RZ, RZ, R26 ;  /* 0x000000ffff077224 */ /* 0x000fe200078e001a */
[----:B------:R-:W-:Y:S01]  /*c0d0*/  MOV R26, R5 ;  /* 0x00000005001a7202 */ /* 0x000fe20000000f00 */
[----:B------:R-:W-:Y:S02]  /*c0e0*/  IMAD.MOV.U32 R2, RZ, RZ, R25 ;  /* 0x000000ffff027224 */ /* 0x000fe400078e0019 */
[----:B------:R-:W-:-:S07]  /*c0f0*/  IMAD.MOV.U32 R25, RZ, RZ, R6 ;  /* 0x000000ffff197224 */ /* 0x000fce00078e0006 */
.L_x_32615:
[----:B------:R-:W-:Y:S05]  /*c100*/  BSYNC.RECONVERGENT B1 ;  /* 0x0000000000017941 */ /* 0x000fea0003800200 */
.L_x_32613:
        /* <DEDUP_REMOVED lines=9> */
.L_x_32617:
[----:B------:R-:W-:Y:S01]  /*c1a0*/  MOV R5, R7 ;  /* 0x0000000700057202 */ /* 0x000fe20000000f00 */
[----:B------:R-:W-:Y:S02]  /*c1b0*/  IMAD.MOV.U32 R31, RZ, RZ, R2 ;  /* 0x000000ffff1f7224 */ /* 0x000fe400078e0002 */
[----:B------:R-:W-:Y:S02]  /*c1c0*/  IMAD.MOV.U32 R7, RZ, RZ, R20 ;  /* 0x000000ffff077224 */ /* 0x000fe400078e0014 */
[----:B------:R-:W-:-:S07]  /*c1d0*/  IMAD.MOV.U32 R2, RZ, RZ, R33 ;  /* 0x000000ffff027224 */ /* 0x000fce00078e0021 */
.L_x_32618:
[----:B------:R-:W-:Y:S05]  /*c1e0*/  BSYNC.RECONVERGENT B1 ;  /* 0x0000000000017941 */ /* 0x000fea0003800200 */
.L_x_32616:
        /* <DEDUP_REMOVED lines=9> */
.L_x_32620:
[----:B------:R-:W-:Y:S01]  /*c280*/  IMAD.MOV.U32 R33, RZ, RZ, R5 ;  /* 0x000000ffff217224 */ /* 0x000fe200078e0005 */
[----:B------:R-:W-:Y:S01]  /*c290*/  MOV R5, R22 ;  /* 0x0000001600057202 */ /* 0x000fe20000000f00 */
[----:B------:R-:W-:Y:S02]  /*c2a0*/  IMAD.MOV.U32 R6, RZ, RZ, R31 ;  /* 0x000000ffff067224 */ /* 0x000fe400078e001f */
[----:B------:R-:W-:-:S07]  /*c2b0*/  IMAD.MOV.U32 R31, RZ, RZ, R24 ;  /* 0x000000ffff1f7224 */ /* 0x000fce00078e0018 */
.L_x_32621:
[----:B------:R-:W-:Y:S05]  /*c2c0*/  BSYNC.RECONVERGENT B1 ;  /* 0x0000000000017941 */ /* 0x000fea0003800200 */
.L_x_32619:
        /* <DEDUP_REMOVED lines=9> */
.L_x_32623:
[----:B------:R-:W-:Y:S01]  /*c360*/  MOV R35, R33 ;  /* 0x0000002100237202 */ /* 0x000fe20000000f00 */
[----:B------:R-:W-:Y:S02]  /*c370*/  IMAD.MOV.U32 R20, RZ, RZ, R6 ;  /* 0x000000ffff147224 */ /* 0x000fe400078e0006 */
[----:B------:R-:W-:Y:S02]  /*c380*/  IMAD.MOV.U32 R33, RZ, RZ, R18 ;  /* 0x000000ffff217224 */ /* 0x000fe400078e0012 */
[----:B------:R-:W-:-:S07]  /*c390*/  IMAD.MOV.U32 R6, RZ, RZ, R19 ;  /* 0x000000ffff067224 */ /* 0x000fce00078e0013 */
.L_x_32624:
[----:B------:R-:W-:Y:S05]  /*c3a0*/  BSYNC.RECONVERGENT B1 ;  /* 0x0000000000017941 */ /* 0x000fea0003800200 */
.L_x_32622:
        /* <DEDUP_REMOVED lines=9> */
.L_x_32626:
[----:B------:R-:W-:Y:S01]  /*c440*/  IMAD.MOV.U32 R18, RZ, RZ, R35 ;  /* 0x000000ffff127224 */ /* 0x000fe200078e0023 */
[----:B------:R-:W-:Y:S01]  /*c450*/  MOV R35, R32 ;  /* 0x0000002000237202 */ /* 0x000fe20000000f00 */
[----:B------:R-:W-:Y:S02]  /*c460*/  IMAD.MOV.U32 R19, RZ, RZ, R20 ;  /* 0x000000ffff137224 */ /* 0x000fe400078e0014 */
[----:B------:R-:W-:-:S07]  /*c470*/  IMAD.MOV.U32 R20, RZ, RZ, R17 ;  /* 0x000000ffff147224 */ /* 0x000fce00078e0011 */
.L_x_32627:
[----:B------:R-:W-:Y:S05]  /*c480*/  BSYNC.RECONVERGENT B1 ;  /* 0x0000000000017941 */ /* 0x000fea0003800200 */
.L_x_32625:
        /* <DEDUP_REMOVED lines=9> */
.L_x_32629:
[----:B------:R-:W-:Y:S01]  /*c520*/  MOV R17, R18 ;  /* 0x0000001200117202 */ /* 0x000fe20000000f00 */
[----:B------:R-:W-:Y:S02]  /*c530*/  IMAD.MOV.U32 R22, RZ, RZ, R19 ;  /* 0x000000ffff167224 */ /* 0x000fe400078e0013 */
[----:B------:R-:W-:Y:S02]  /*c540*/  IMAD.MOV.U32 R18, RZ, RZ, R21 ;  /* 0x000000ffff127224 */ /* 0x000fe400078e0015 */
[----:B------:R-:W-:-:S07]  /*c550*/  IMAD.MOV.U32 R19, RZ, RZ, R16 ;  /* 0x000000ffff137224 */ /* 0x000fce00078e0010 */
.L_x_32630:
[----:B------:R-:W-:Y:S05]  /*c560*/  BSYNC.RECONVERGENT B1 ;  /* 0x0000000000017941 */ /* 0x000fea0003800200 */
.L_x_32628:
        /* <DEDUP_REMOVED lines=9> */
.L_x_32632:
[----:B------:R-:W-:Y:S01]  /*c600*/  IMAD.MOV.U32 R16, RZ, RZ, R17 ;  /* 0x000000ffff107224 */ /* 0x000fe200078e0011 */
[----:B------:R-:W-:Y:S01]  /*c610*/  MOV R17, R0 ;  /* 0x0000000000117202 */ /* 0x000fe20000000f00 */
[----:B------:R-:W-:Y:S02]  /*c620*/  IMAD.MOV.U32 R21, RZ, RZ, R22 ;  /* 0x000000ffff157224 */ /* 0x000fe400078e0016 */
[----:B------:R-:W-:-:S07]  /*c630*/  IMAD.MOV.U32 R22, RZ, RZ, R23 ;  /* 0x000000ffff167224 */ /* 0x000fce00078e0017 */
.L_x_32633:
[----:B------:R-:W-:Y:S05]  /*c640*/  BSYNC.RECONVERGENT B1 ;  /* 0x0000000000017941 */ /* 0x000fea0003800200 */
.L_x_32631:
        /* <DEDUP_REMOVED lines=16> */
.L_x_32635:
[----:B------:R-:W-:Y:S01]  /*c750*/  IMAD.MOV.U32 R0, RZ, RZ, R26 ;  /* 0x000000ffff007224 */ /* 0x000fe200078e001a */
[----:B------:R-:W-:Y:S01]  /*c760*/  MOV R26, R7 ;  /* 0x00000007001a7202 */ /* 0x000fe20000000f00 */
[----:B------:R-:W-:Y:S02]  /*c770*/  IMAD.MOV.U32 R24, RZ, RZ, R25 ;  /* 0x000000ffff187224 */ /* 0x000fe400078e0019 */
[----:B------:R-:W-:-:S07]  /*c780*/  IMAD.MOV.U32 R25, RZ, RZ, R2 ;  /* 0x000000ffff197224 */ /* 0x000fce00078e0002 */
.L_x_32636:
[----:B------:R-:W-:Y:S05]  /*c790*/  BSYNC.RECONVERGENT B1 ;  /* 0x0000000000017941 */ /* 0x000fea0003800200 */
.L_x_32634:
        /* <DEDUP_REMOVED lines=9> */
.L_x_32638:
[----:B------:R-:W-:Y:S01]  /*c830*/  MOV R2, R0 ;  /* 0x0000000000027202 */ /* 0x000fe20000000f00 */
[----:B------:R-:W-:Y:S02]  /*c840*/  IMAD.MOV.U32 R7, RZ, RZ, R24 ;  /* 0x000000ffff077224 */ /* 0x000fe400078e0018 */
[----:B------:R-:W-:Y:S02]  /*c850*/  IMAD.MOV.U32 R0, RZ, RZ, R5 ;  /* 0x000000ffff007224 */ /* 0x000fe400078e0005 */
[----:B------:R-:W-:-:S07]  /*c860*/  IMAD.MOV.U32 R24, RZ, RZ, R31 ;  /* 0x000000ffff187224 */ /* 0x000fce00078e001f */
.L_x_32639:
[----:B------:R-:W-:Y:S05]  /*c870*/  BSYNC.RECONVERGENT B1 ;  /* 0x0000000000017941 */ /* 0x000fea0003800200 */
.L_x_32637:
        /* <DEDUP_REMOVED lines=9> */
.L_x_32641:
[----:B------:R-:W-:Y:S01]  /*c910*/  IMAD.MOV.U32 R28, RZ, RZ, R2 ;  /* 0x000000ffff1c7224 */ /* 0x000fe200078e0002 */
[----:B------:R-:W-:Y:S01]  /*c920*/  MOV R2, R33 ;  /* 0x0000002100027202 */ /* 0x000fe20000000f00 */
[----:B------:R-:W-:Y:S02]  /*c930*/  IMAD.MOV.U32 R5, RZ, RZ, R7 ;  /* 0x000000ffff057224 */ /* 0x000fe400078e0007 */
[----:B------:R-:W-:-:S07]  /*c940*/  IMAD.MOV.U32 R7, RZ, RZ, R6 ;  /* 0x000000ffff077224 */ /* 0x000fce00078e0006 */
.L_x_32642:
[----:B------:R-:W-:Y:S05]  /*c950*/  BSYNC.RECONVERGENT B1 ;  /* 0x0000000000017941 */ /* 0x000fea0003800200 */
.L_x_32640:
        /* <DEDUP_REMOVED lines=9> */
.L_x_32644:
[----:B------:R-:W-:Y:S01]  /*c9f0*/  MOV R15, R28 ;  /* 0x0000001c000f7202 */ /* 0x000fe20000000f00 */
[----:B------:R-:W-:Y:S02]  /*ca00*/  IMAD.MOV.U32 R6, RZ, RZ, R5 ;  /* 0x000000ffff067224 */ /* 0x000fe400078e0005 */
[----:B------:R-:W-:Y:S02]  /*ca10*/  IMAD.MOV.U32 R28, RZ, RZ, R35 ;  /* 0x000000ffff1c7224 */ /* 0x000fe400078e0023 */
[----:B------:R-:W-:-:S07]  /*ca20*/  IMAD.MOV.U32 R5, RZ, RZ, R20 ;  /* 0x000000ffff057224 */ /* 0x000fce00078e0014 */
.L_x_32645:
[----:B------:R-:W-:Y:S05]  /*ca30*/  BSYNC.RECONVERGENT B1 ;  /* 0x0000000000017941 */ /* 0x000fea0003800200 */
.L_x_32643:
        /* <DEDUP_REMOVED lines=9> */
.L_x_32647:
[----:B------:R-:W-:Y:S01]  /*cad0*/  IMAD.MOV.U32 R20, RZ, RZ, R15 ;  /* 0x000000ffff147224 */ /* 0x000fe200078e000f */
[----:B------:R-:W-:Y:S01]  /*cae0*/  MOV R15, R18 ;  /* 0x00000012000f7202 */ /* 0x000fe20000000f00 */
[----:B------:R-:W-:Y:S02]  /*caf0*/  IMAD.MOV.U32 R23, RZ, RZ, R6 ;  /* 0x000000ffff177224 */ /* 0x000fe400078e0006 */
[----:B------:R-:W-:-:S07]  /*cb00*/  IMAD.MOV.U32 R6, RZ, RZ, R19 ;  /* 0x000000ffff067224 */ /* 0x000fce00078e0013 */
.L_x_32648:
[----:B------:R-:W-:Y:S05]  /*cb10*/  BSYNC.RECONVERGENT B1 ;  /* 0x0000000000017941 */ /* 0x000fea0003800200 */
.L_x_32646:
        /* <DEDUP_REMOVED lines=9> */
.L_x_32650:
[----:B------:R-:W-:Y:S01]  /*cbb0*/  MOV R19, R20 ;  /* 0x0000001400137202 */ /* 0x000fe20000000f00 */
[----:B------:R-:W-:Y:S02]  /*cbc0*/  IMAD.MOV.U32 R18, RZ, RZ, R23 ;  /* 0x000000ffff127224 */ /* 0x000fe400078e0017 */
[----:B------:R-:W-:Y:S02]  /*cbd0*/  IMAD.MOV.U32 R20, RZ, RZ, R17 ;  /* 0x000000ffff147224 */ /* 0x000fe400078e0011 */
[----:B------:R-:W-:-:S07]  /*cbe0*/  IMAD.MOV.U32 R23, RZ, RZ, R22 ;  /* 0x000000ffff177224 */ /* 0x000fce00078e0016 */
.L_x_32651:
[----:B------:R-:W-:Y:S05]  /*cbf0*/  BSYNC.RECONVERGENT B1 ;  /* 0x0000000000017941 */ /* 0x000fea0003800200 */
.L_x_32649:
        /* <DEDUP_REMOVED lines=9> */
.L_x_32653:
[----:B------:R-:W-:Y:S01]  /*cc90*/  IMAD.MOV.U32 R17, RZ, RZ, R19 ;  /* 0x000000ffff117224 */ /* 0x000fe200078e0013 */
[----:B------:R-:W-:Y:S01]  /*cca0*/  MOV R19, R16 ;  /* 0x0000001000137202 */ /* 0x000fe20000000f00 */
[----:B------:R-:W-:Y:S02]  /*ccb0*/  IMAD.MOV.U32 R22, RZ, RZ, R18 ;  /* 0x000000ffff167224 */ /* 0x000fe400078e0012 */
[----:B------:R-:W-:-:S07]  /*ccc0*/  IMAD.MOV.U32 R18, RZ, RZ, R21 ;  /* 0x000000ffff127224 */ /* 0x000fce00078e0015 */
.L_x_32654:
[----:B------:R-:W-:Y:S05]  /*ccd0*/  BSYNC.RECONVERGENT B1 ;  /* 0x0000000000017941 */ /* 0x000fea0003800200 */
.L_x_32652:
        /* <DEDUP_REMOVED lines=16> */
.L_x_32656:
[----:B------:R-:W-:Y:S01]  /*cde0*/  IMAD.MOV.U32 R13, RZ, RZ, R26 ;  /* 0x000000ffff0d7224 */ /* 0x000fe200078e001a */
[----:B------:R-:W-:Y:S01]  /*cdf0*/  MOV R26, R0 ;  /* 0x00000000001a7202 */ /* 0x000fe20000000f00 */
[----:B------:R-:W-:Y:S02]  /*ce00*/  IMAD.MOV.U32 R14, RZ, RZ, R25 ;  /* 0x000000ffff0e7224 */ /* 0x000fe400078e0019 */
[----:B------:R-:W-:-:S07]  /*ce10*/  IMAD.MOV.U32 R25, RZ, RZ, R24 ;  /* 0x000000ffff197224 */ /* 0x000fce00078e0018 */
.L_x_32657:
[----:B------:R-:W-:Y:S05]  /*ce20*/  BSYNC.RECONVERGENT B1 ;  /* 0x0000000000017941 */ /* 0x000fea0003800200 */
.L_x_32655:
        /* <DEDUP_REMOVED lines=9> */
.L_x_32659:
[----:B------:R-:W-:Y:S01]  /*cec0*/  MOV R21, R13 ;  /* 0x0000000d00157202 */ /* 0x000fe20000000f00 */
[----:B------:R-:W-:Y:S02]  /*ced0*/  IMAD.MOV.U32 R0, RZ, RZ, R14 ;  /* 0x000000ffff007224 */ /* 0x000fe400078e000e */
[----:B------:R-:W-:Y:S02]  /*cee0*/  IMAD.MOV.U32 R13, RZ, RZ, R2 ;  /* 0x000000ffff0d7224 */ /* 0x000fe400078e0002 */
[----:B------:R-:W-:-:S07]  /*cef0*/  IMAD.MOV.U32 R14, RZ, RZ, R7 ;  /* 0x000000ffff0e7224 */ /* 0x000fce00078e0007 */
.L_x_32660:
[----:B------:R-:W-:Y:S05]  /*cf00*/  BSYNC.RECONVERGENT B1 ;  /* 0x0000000000017941 */ /* 0x000fea0003800200 */
.L_x_32658:
        /* <DEDUP_REMOVED lines=9> */
.L_x_32662:
[----:B------:R-:W-:Y:S01]  /*cfa0*/  IMAD.MOV.U32 R2, RZ, RZ, R21 ;  /* 0x000000ffff027224 */ /* 0x000fe200078e0015 */
[----:B------:R-:W-:Y:S01]  /*cfb0*/  MOV R21, R28 ;  /* 0x0000001c00157202 */ /* 0x000fe20000000f00 */
[----:B------:R-:W-:Y:S02]  /*cfc0*/  IMAD.MOV.U32 R7, RZ, RZ, R0 ;  /* 0x000000ffff077224 */ /* 0x000fe400078e0000 */
[----:B------:R-:W-:-:S07]  /*cfd0*/  IMAD.MOV.U32 R0, RZ, RZ, R5 ;  /* 0x000000ffff007224 */ /* 0x000fce00078e0005 */
.L_x_32663:
[----:B------:R-:W-:Y:S05]  /*cfe0*/  BSYNC.RECONVERGENT B1 ;  /* 0x0000000000017941 */ /* 0x000fea0003800200 */
.L_x_32661:
        /* <DEDUP_REMOVED lines=9> */
.L_x_32665:
[----:B------:R-:W-:Y:S01]  /*d080*/  MOV R5, R2 ;  /* 0x0000000200057202 */ /* 0x000fe20000000f00 */
[----:B------:R-:W-:Y:S02]  /*d090*/  IMAD.MOV.U32 R16, RZ, RZ, R7 ;  /* 0x000000ffff107224 */ /* 0x000fe400078e0007 */
[----:B------:R-:W-:Y:S02]  /*d0a0*/  IMAD.MOV.U32 R2, RZ, RZ, R15 ;  /* 0x000000ffff027224 */ /* 0x000fe400078e000f */
[----:B------:R-:W-:-:S07]  /*d0b0*/  IMAD.MOV.U32 R7, RZ, RZ, R6 ;  /* 0x000000ffff077224 */ /* 0x000fce00078e0006 */
.L_x_32666:
[----:B------:R-:W-:Y:S05]  /*d0c0*/  BSYNC.RECONVERGENT B1 ;  /* 0x0000000000017941 */ /* 0x000fea0003800200 */
.L_x_32664:
        /* <DEDUP_REMOVED lines=9> */
.L_x_32668:
[----:B------:R-:W-:Y:S01]  /*d160*/  IMAD.MOV.U32 R6, RZ, RZ, R5 ;  /* 0x000000ffff067224 */ /* 0x000fe200078e0005 */
[----:B------:R-:W-:Y:S01]  /*d170*/  MOV R5, R20 ;  /* 0x0000001400057202 */ /* 0x000fe20000000f00 */
[----:B------:R-:W-:Y:S02]  /*d180*/  IMAD.MOV.U32 R15, RZ, RZ, R16 ;  /* 0x000000ffff0f7224 */ /* 0x000fe400078e0010 */
[----:B------:R-:W-:-:S07]  /*d190*/  IMAD.MOV.U32 R16, RZ, RZ, R23 ;  /* 0x000000ffff107224 */ /* 0x000fce00078e0017 */
.L_x_32669:
[----:B------:R-:W-:Y:S05]  /*d1a0*/  BSYNC.RECONVERGENT B1 ;  /* 0x0000000000017941 */ /* 0x000fea0003800200 */
.L_x_32667:
        /* <DEDUP_REMOVED lines=9> */
.L_x_32671:
[----:B------:R-:W-:Y:S01]  /*d240*/  MOV R20, R6 ;  /* 0x0000000600147202 */ /* 0x000fe20000000f00 */
[----:B------:R-:W-:Y:S02]  /*d250*/  IMAD.MOV.U32 R23, RZ, RZ, R15 ;  /* 0x000000ffff177224 */ /* 0x000fe400078e000f */
[----:B------:R-:W-:Y:S02]  /*d260*/  IMAD.MOV.U32 R6, RZ, RZ, R19 ;  /* 0x000000ffff067224 */ /* 0x000fe400078e0013 */
[----:B------:R-:W-:-:S07]  /*d270*/  IMAD.MOV.U32 R15, RZ, RZ, R18 ;  /* 0x000000ffff0f7224 */ /* 0x000fce00078e0012 */
.L_x_32672:
[----:B------:R-:W-:Y:S05]  /*d280*/  BSYNC.RECONVERGENT B1 ;  /* 0x0000000000017941 */ /* 0x000fea0003800200 */
.L_x_32670:
        /* <DEDUP_REMOVED lines=9> */
.L_x_32674:
[----:B------:R-:W-:Y:S01]  /*d320*/  IMAD.MOV.U32 R18, RZ, RZ, R20 ;  /* 0x000000ffff127224 */ /* 0x000fe200078e0014 */
[----:B------:R-:W-:Y:S01]  /*d330*/  MOV R20, R17 ;  /* 0x0000001100147202 */ /* 0x000fe20000000f00 */
[----:B------:R-:W-:Y:S02]  /*d340*/  IMAD.MOV.U32 R19, RZ, RZ, R23 ;  /* 0x000000ffff137224 */ /* 0x000fe400078e0017 */
[----:B------:R-:W-:-:S07]  /*d350*/  IMAD.MOV.U32 R23, RZ, RZ, R22 ;  /* 0x000000ffff177224 */ /* 0x000fce00078e0016 */
.L_x_32675:
[----:B------:R-:W-:Y:S05]  /*d360*/  BSYNC.RECONVERGENT B1 ;  /* 0x0000000000017941 */ /* 0x000fea0003800200 */
.L_x_32673:
        /* <DEDUP_REMOVED lines=16> */
.L_x_32677:
[----:B------:R-:W-:Y:S01]  /*d470*/  IMAD.MOV.U32 R11, RZ, RZ, R26 ;  /* 0x000000ffff0b7224 */ /* 0x000fe200078e001a */
[----:B------:R-:W-:Y:S01]  /*d480*/  MOV R26, R13 ;  /* 0x0000000d001a7202 */ /* 0x000fe20000000f00 */
[----:B------:R-:W-:Y:S02]  /*d490*/  IMAD.MOV.U32 R12, RZ, RZ, R25 ;  /* 0x000000ffff0c7224 */ /* 0x000fe400078e0019 */
[----:B------:R-:W-:-:S07]  /*d4a0*/  IMAD.MOV.U32 R25, RZ, RZ, R14 ;  /* 0x000000ffff197224 */ /* 0x000fce00078e000e */
.L_x_32678:
[----:B------:R-:W-:Y:S05]  /*d4b0*/  BSYNC.RECONVERGENT B1 ;  /* 0x0000000000017941 */ /* 0x000fea0003800200 */
.L_x_32676:
        /* <DEDUP_REMOVED lines=9> */
.L_x_32680:
[----:B------:R-:W-:Y:S01]  /*d550*/  MOV R13, R11 ;  /* 0x0000000b000d7202 */ /* 0x000fe20000000f00 */
[----:B------:R-:W-:Y:S02]  /*d560*/  IMAD.MOV.U32 R14, RZ, RZ, R12 ;  /* 0x000000ffff0e7224 */ /* 0x000fe400078e000c */
[----:B------:R-:W-:Y:S02]  /*d570*/  IMAD.MOV.U32 R11, RZ, RZ, R21 ;  /* 0x000000ffff0b7224 */ /* 0x000fe400078e0015 */
[----:B------:R-:W-:-:S07]  /*d580*/  IMAD.MOV.U32 R12, RZ, RZ, R0 ;  /* 0x000000ffff0c7224 */ /* 0x000fce00078e0000 */
.L_x_32681:
[----:B------:R-:W-:Y:S05]  /*d590*/  BSYNC.RECONVERGENT B1 ;  /* 0x0000000000017941 */ /* 0x000fea0003800200 */
.L_x_32679:
        /* <DEDUP_REMOVED lines=9> */
.L_x_32683:
[----:B------:R-:W-:Y:S01]  /*d630*/  IMAD.MOV.U32 R0, RZ, RZ, R13 ;  /* 0x000000ffff007224 */ /* 0x000fe200078e000d */
[----:B------:R-:W-:Y:S01]  /*d640*/  MOV R13, R2 ;  /* 0x00000002000d7202 */ /* 0x000fe20000000f00 */
[----:B------:R-:W-:Y:S02]  /*d650*/  IMAD.MOV.U32 R17, RZ, RZ, R14 ;  /* 0x000000ffff117224 */ /* 0x000fe400078e000e */
[----:B------:R-:W-:-:S07]  /*d660*/  IMAD.MOV.U32 R14, RZ, RZ, R7 ;  /* 0x000000ffff0e7224 */ /* 0x000fce00078e0007 */
.L_x_32684:
[----:B------:R-:W-:Y:S05]  /*d670*/  BSYNC.RECONVERGENT B1 ;  /* 0x0000000000017941 */ /* 0x000fea0003800200 */
.L_x_32682:
        /* <DEDUP_REMOVED lines=9> */
.L_x_32686:
[----:B------:R-:W-:Y:S01]  /*d710*/  MOV R7, R0 ;  /* 0x0000000000077202 */ /* 0x000fe20000000f00 */
[----:B------:R-:W-:Y:S02]  /*d720*/  IMAD.MOV.U32 R2, RZ, RZ, R17 ;  /* 0x000000ffff027224 */ /* 0x000fe400078e0011 */
[----:B------:R-:W-:Y:S02]  /*d730*/  IMAD.MOV.U32 R0, RZ, RZ, R5 ;  /* 0x000000ffff007224 */ /* 0x000fe400078e0005 */
[----:B------:R-:W-:-:S07]  /*d740*/  IMAD.MOV.U32 R17, RZ, RZ, R16 ;  /* 0x000000ffff117224 */ /* 0x000fce00078e0010 */
.L_x_32687:
[----:B------:R-:W-:Y:S05]  /*d750*/  BSYNC.RECONVERGENT B1 ;  /* 0x0000000000017941 */ /* 0x000fea0003800200 */
.L_x_32685:
        /* <DEDUP_REMOVED lines=9> */
.L_x_32689:
[----:B------:R-:W-:Y:S01]  /*d7f0*/  IMAD.MOV.U32 R5, RZ, RZ, R7 ;  /* 0x000000ffff057224 */ /* 0x000fe200078e0007 */
[----:B------:R-:W-:Y:S01]  /*d800*/  MOV R7, R6 ;  /* 0x0000000600077202 */ /* 0x000fe20000000f00 */
[----:B------:R-:W-:Y:S02]  /*d810*/  IMAD.MOV.U32 R16, RZ, RZ, R2 ;  /* 0x000000ffff107224 */ /* 0x000fe400078e0002 */
[----:B------:R-:W-:-:S07]  /*d820*/  IMAD.MOV.U32 R2, RZ, RZ, R15 ;  /* 0x000000ffff027224 */ /* 0x000fce00078e000f */
.L_x_32690:
[----:B------:R-:W-:Y:S05]  /*d830*/  BSYNC.RECONVERGENT B1 ;  /* 0x0000000000017941 */ /* 0x000fea0003800200 */
.L_x_32688:
        /* <DEDUP_REMOVED lines=9> */
.L_x_32692:
[----:B------:R-:W-:Y:S01]  /*d8d0*/  MOV R15, R5 ;  /* 0x00000005000f7202 */ /* 0x000fe20000000f00 */
[----:B------:R-:W-:Y:S02]  /*d8e0*/  IMAD.MOV.U32 R6, RZ, RZ, R16 ;  /* 0x000000ffff067224 */ /* 0x000fe400078e0010 */
[----:B------:R-:W-:Y:S02]  /*d8f0*/  IMAD.MOV.U32 R5, RZ, RZ, R20 ;  /* 0x000000ffff057224 */ /* 0x000fe400078e0014 */
[----:B------:R-:W-:-:S07]  /*d900*/  IMAD.MOV.U32 R16, RZ, RZ, R23 ;  /* 0x000000ffff107224 */ /* 0x000fce00078e0017 */
.L_x_32693:
[----:B------:R-:W-:Y:S05]  /*d910*/  BSYNC.RECONVERGENT B1 ;  /* 0x0000000000017941 */ /* 0x000fea0003800200 */
.L_x_32691:
        /* <DEDUP_REMOVED lines=9> */
.L_x_32695:
[----:B------:R-:W-:Y:S01]  /*d9b0*/  IMAD.MOV.U32 R20, RZ, RZ, R15 ;  /* 0x000000ffff147224 */ /* 0x000fe200078e000f */
[----:B------:R-:W-:Y:S01]  /*d9c0*/  MOV R15, R18 ;  /* 0x00000012000f7202 */ /* 0x000fe20000000f00 */
[----:B------:R-:W-:Y:S02]  /*d9d0*/  IMAD.MOV.U32 R21, RZ, RZ, R6 ;  /* 0x000000ffff157224 */ /* 0x000fe400078e0006 */
[----:B------:R-:W-:-:S07]  /*d9e0*/  IMAD.MOV.U32 R6, RZ, RZ, R19 ;  /* 0x000000ffff067224 */ /* 0x000fce00078e0013 */
.L_x_32696:
[----:B------:R-:W-:Y:S05]  /*d9f0*/  BSYNC.RECONVERGENT B1 ;  /* 0x0000000000017941 */ /* 0x000fea0003800200 */
.L_x_32694:
        /* <DEDUP_REMOVED lines=16> */
.L_x_32698:
[----:B------:R-:W-:Y:S01]  /*db00*/  IMAD.MOV.U32 R9, RZ, RZ, R26 ;  /* 0x000000ffff097224 */ /* 0x000fe200078e001a */
[----:B------:R-:W-:Y:S01]  /*db10*/  MOV R26, R11 ;  /* 0x0000000b001a7202 */ /* 0x000fe20000000f00 */
[----:B------:R-:W-:Y:S02]  /*db20*/  IMAD.MOV.U32 R10, RZ, RZ, R25 ;  /* 0x000000ffff0a7224 */ /* 0x000fe400078e0019 */
[----:B------:R-:W-:-:S07]  /*db30*/  IMAD.MOV.U32 R25, RZ, RZ, R12 ;  /* 0x000000ffff197224 */ /* 0x000fce00078e000c */
.L_x_32699:
[----:B------:R-:W-:Y:S05]  /*db40*/  BSYNC.RECONVERGENT B1 ;  /* 0x0000000000017941 */ /* 0x000fea0003800200 */
.L_x_32697:
        /* <DEDUP_REMOVED lines=9> */
.L_x_32701:
[----:B------:R-:W-:Y:S01]  /*dbe0*/  MOV R11, R9 ;  /* 0x00000009000b7202 */ /* 0x000fe20000000f00 */
[----:B------:R-:W-:Y:S02]  /*dbf0*/  IMAD.MOV.U32 R12, RZ, RZ, R10 ;  /* 0x000000ffff0c7224 */ /* 0x000fe400078e000a */
[----:B------:R-:W-:Y:S02]  /*dc00*/  IMAD.MOV.U32 R9, RZ, RZ, R13 ;  /* 0x000000ffff097224 */ /* 0x000fe400078e000d */
[----:B------:R-:W-:-:S07]  /*dc10*/  IMAD.MOV.U32 R10, RZ, RZ, R14 ;  /* 0x000000ffff0a7224 */ /* 0x000fce00078e000e */
.L_x_32702:
[----:B------:R-:W-:Y:S05]  /*dc20*/  BSYNC.RECONVERGENT B1 ;  /* 0x0000000000017941 */ /* 0x000fea0003800200 */
.L_x_32700:
        /* <DEDUP_REMOVED lines=9> */
.L_x_32704:
[----:B------:R-:W-:Y:S01]  /*dcc0*/  IMAD.MOV.U32 R13, RZ, RZ, R11 ;  /* 0x000000ffff0d7224 */ /* 0x000fe200078e000b */
[----:B------:R-:W-:Y:S01]  /*dcd0*/  MOV R11, R0 ;  /* 0x00000000000b7202 */ /* 0x000fe20000000f00 */
[----:B------:R-:W-:Y:S02]  /*dce0*/  IMAD.MOV.U32 R14, RZ, RZ, R12 ;  /* 0x000000ffff0e7224 */ /* 0x000fe400078e000c */
[----:B------:R-:W-:-:S07]  /*dcf0*/  IMAD.MOV.U32 R12, RZ, RZ, R17 ;  /* 0x000000ffff0c7224 */ /* 0x000fce00078e0011 */
.L_x_32705:
[----:B------:R-:W-:Y:S05]  /*dd00*/  BSYNC.RECONVERGENT B1 ;  /* 0x0000000000017941 */ /* 0x000fea0003800200 */
.L_x_32703:
        /* <DEDUP_REMOVED lines=9> */
.L_x_32707:
[----:B------:R-:W-:Y:S01]  /*dda0*/  MOV R0, R13 ;  /* 0x0000000d00007202 */ /* 0x000fe20000000f00 */
[----:B------:R-:W-:Y:S02]  /*ddb0*/  IMAD.MOV.U32 R31, RZ, RZ, R14 ;  /* 0x000000ffff1f7224 */ /* 0x000fe400078e000e */
[----:B------:R-:W-:Y:S02]  /*ddc0*/  IMAD.MOV.U32 R13, RZ, RZ, R7 ;  /* 0x000000ffff0d7224 */ /* 0x000fe400078e0007 */
[----:B------:R-:W-:-:S07]  /*ddd0*/  IMAD.MOV.U32 R14, RZ, RZ, R2 ;  /* 0x000000ffff0e7224 */ /* 0x000fce00078e0002 */
.L_x_32708:
[----:B------:R-:W-:Y:S05]  /*dde0*/  BSYNC.RECONVERGENT B1 ;  /* 0x0000000000017941 */ /* 0x000fea0003800200 */
.L_x_32706:
        /* <DEDUP_REMOVED lines=9> */
.L_x_32710:
[----:B------:R-:W-:Y:S01]  /*de80*/  IMAD.MOV.U32 R2, RZ, RZ, R0 ;  /* 0x000000ffff027224 */ /* 0x000fe200078e0000 */
[----:B------:R-:W-:Y:S01]  /*de90*/  MOV R0, R5 ;  /* 0x0000000500007202 */ /* 0x000fe20000000f00 */
[----:B------:R-:W-:Y:S02]  /*dea0*/  IMAD.MOV.U32 R7, RZ, RZ, R31 ;  /* 0x000000ffff077224 */ /* 0x000fe400078e001f */
[----:B------:R-:W-:-:S07]  /*deb0*/  IMAD.MOV.U32 R31, RZ, RZ, R16 ;  /* 0x000000ffff1f7224 */ /* 0x000fce00078e0010 */
.L_x_32711:
[----:B------:R-:W-:Y:S05]  /*dec0*/  BSYNC.RECONVERGENT B1 ;  /* 0x0000000000017941 */ /* 0x000fea0003800200 */
.L_x_32709:
        /* <DEDUP_REMOVED lines=9> */
.L_x_32713:
[----:B------:R-:W-:Y:S01]  /*df60*/  MOV R5, R2 ;  /* 0x0000000200057202 */ /* 0x000fe20000000f00 */
[----:B------:R-:W-:Y:S02]  /*df70*/  IMAD.MOV.U32 R28, RZ, RZ, R7 ;  /* 0x000000ffff1c7224 */ /* 0x000fe400078e0007 */
[----:B------:R-:W-:Y:S02]  /*df80*/  IMAD.MOV.U32 R2, RZ, RZ, R15 ;  /* 0x000000ffff027224 */ /* 0x000fe400078e000f */
[----:B------:R-:W-:-:S07]  /*df90*/  IMAD.MOV.U32 R7, RZ, RZ, R6 ;  /* 0x000000ffff077224 */ /* 0x000fce00078e0006 */
.L_x_32714:
[----:B------:R-:W-:Y:S05]  /*dfa0*/  BSYNC.RECONVERGENT B1 ;  /* 0x0000000000017941 */ /* 0x000fea0003800200 */
.L_x_32712:
        /* <DEDUP_REMOVED lines=9> */
.L_x_32716:
[----:B------:R-:W-:Y:S01]  /*e040*/  IMAD.MOV.U32 R15, RZ, RZ, R5 ;  /* 0x000000ffff0f7224 */ /* 0x000fe200078e0005 */
[----:B------:R-:W-:Y:S01]  /*e050*/  MOV R5, R20 ;  /* 0x0000001400057202 */ /* 0x000fe20000000f00 */
[----:B------:R-:W-:Y:S02]  /*e060*/  IMAD.MOV.U32 R30, RZ, RZ, R28 ;  /* 0x000000ffff1e7224 */ /* 0x000fe400078e001c */
[----:B------:R-:W-:-:S07]  /*e070*/  IMAD.MOV.U32 R28, RZ, RZ, R21 ;  /* 0x000000ffff1c7224 */ /* 0x000fce00078e0015 */
.L_x_32717:
[----:B------:R-:W-:Y:S05]  /*e080*/  BSYNC.RECONVERGENT B1 ;  /* 0x0000000000017941 */ /* 0x000fea0003800200 */
.L_x_32715:
        /* <DEDUP_REMOVED lines=16> */
.L_x_32719:
[----:B------:R-:W-:Y:S01]  /*e190*/  IMAD.MOV.U32 R19, RZ, RZ, R26 ;  /* 0x000000ffff137224 */ /* 0x000fe200078e001a */
[----:B------:R-:W-:Y:S01]  /*e1a0*/  MOV R26, R9 ;  /* 0x00000009001a7202 */ /* 0x000fe20000000f00 */
[----:B------:R-:W-:Y:S02]  /*e1b0*/  IMAD.MOV.U32 R24, RZ, RZ, R25 ;  /* 0x000000ffff187224 */ /* 0x000fe400078e0019 */
[----:B------:R-:W-:-:S07]  /*e1c0*/  IMAD.MOV.U32 R25, RZ, RZ, R10 ;  /* 0x000000ffff197224 */ /* 0x000fce00078e000a */
.L_x_32720:
[----:B------:R-:W-:Y:S05]  /*e1d0*/  BSYNC.RECONVERGENT B1 ;  /* 0x0000000000017941 */ /* 0x000fea0003800200 */
.L_x_32718:
        /* <DEDUP_REMOVED lines=9> */
.L_x_32722:
[----:B------:R-:W-:Y:S01]  /*e270*/  MOV R18, R19 ;  /* 0x0000001300127202 */ /* 0x000fe20000000f00 */
[----:B------:R-:W-:Y:S02]  /*e280*/  IMAD.MOV.U32 R23, RZ, RZ, R24 ;  /* 0x000000ffff177224 */ /* 0x000fe400078e0018 */
[----:B------:R-:W-:Y:S02]  /*e290*/  IMAD.MOV.U32 R19, RZ, RZ, R11 ;  /* 0x000000ffff137224 */ /* 0x000fe400078e000b */
[----:B------:R-:W-:-:S07]  /*e2a0*/  IMAD.MOV.U32 R24, RZ, RZ, R12 ;  /* 0x000000ffff187224 */ /* 0x000fce00078e000c */
.L_x_32723:
[----:B------:R-:W-:Y:S05]  /*e2b0*/  BSYNC.RECONVERGENT B1 ;  /* 0x0000000000017941 */ /* 0x000fea0003800200 */
.L_x_32721:
        /* <DEDUP_REMOVED lines=9> */
.L_x_32725:
[----:B------:R-:W-:Y:S01]  /*e350*/  IMAD.MOV.U32 R17, RZ, RZ, R18 ;  /* 0x000000ffff117224 */ /* 0x000fe200078e0012 */
[----:B------:R-:W-:Y:S01]  /*e360*/  MOV R18, R13 ;  /* 0x0000000d00127202 */ /* 0x000fe20000000f00 */
[----:B------:R-:W-:Y:S02]  /*e370*/  IMAD.MOV.U32 R22, RZ, RZ, R23 ;  /* 0x000000ffff167224 */ /* 0x000fe400078e0017 */
[----:B------:R-:W-:-:S07]  /*e380*/  IMAD.MOV.U32 R23, RZ, RZ, R14 ;  /* 0x000000ffff177224 */ /* 0x000fce00078e000e */
.L_x_32726:
[----:B------:R-:W-:Y:S05]  /*e390*/  BSYNC.RECONVERGENT B1 ;  /* 0x0000000000017941 */ /* 0x000fea0003800200 */
.L_x_32724:
        /* <DEDUP_REMOVED lines=9> */
.L_x_32728:
[----:B------:R-:W-:Y:S01]  /*e430*/  MOV R16, R17 ;  /* 0x0000001100107202 */ /* 0x000fe20000000f00 */
[----:B------:R-:W-:Y:S02]  /*e440*/  IMAD.MOV.U32 R21, RZ, RZ, R22 ;  /* 0x000000ffff157224 */ /* 0x000fe400078e0016 */
[----:B------:R-:W-:Y:S02]  /*e450*/  IMAD.MOV.U32 R17, RZ, RZ, R0 ;  /* 0x000000ffff117224 */ /* 0x000fe400078e0000 */
[----:B------:R-:W-:-:S07]  /*e460*/  IMAD.MOV.U32 R22, RZ, RZ, R31 ;  /* 0x000000ffff167224 */ /* 0x000fce00078e001f */
.L_x_32729:
[----:B------:R-:W-:Y:S05]  /*e470*/  BSYNC.RECONVERGENT B1 ;  /* 0x0000000000017941 */ /* 0x000fea0003800200 */
.L_x_32727:
        /* <DEDUP_REMOVED lines=9> */
.L_x_32731:
[----:B------:R-:W-:Y:S01]  /*e510*/  IMAD.MOV.U32 R0, RZ, RZ, R16 ;  /* 0x000000ffff007224 */ /* 0x000fe200078e0010 */
[----:B------:R-:W-:Y:S01]  /*e520*/  MOV R16, R2 ;  /* 0x0000000200107202 */ /* 0x000fe20000000f00 */
[----:B------:R-:W-:Y:S02]  /*e530*/  IMAD.MOV.U32 R20, RZ, RZ, R21 ;  /* 0x000000ffff147224 */ /* 0x000fe400078e0015 */
[----:B------:R-:W-:-:S07]  /*e540*/  IMAD.MOV.U32 R21, RZ, RZ, R7 ;  /* 0x000000ffff157224 */ /* 0x000fce00078e0007 */
.L_x_32732:
[----:B------:R-:W-:Y:S05]  /*e550*/  BSYNC.RECONVERGENT B1 ;  /* 0x0000000000017941 */ /* 0x000fea0003800200 */
.L_x_32730:
        /* <DEDUP_REMOVED lines=9> */
.L_x_32734:
[----:B------:R-:W-:Y:S01]  /*e5f0*/  MOV R2, R0 ;  /* 0x0000000000027202 */ /* 0x000fe20000000f00 */
[----:B------:R-:W-:Y:S02]  /*e600*/  IMAD.MOV.U32 R7, RZ, RZ, R20 ;  /* 0x000000ffff077224 */ /* 0x000fe400078e0014 */
[----:B------:R-:W-:Y:S02]  /*e610*/  IMAD.MOV.U32 R0, RZ, RZ, R5 ;  /* 0x000000ffff007224 */ /* 0x000fe400078e0005 */
[----:B------:R-:W-:-:S07]  /*e620*/  IMAD.MOV.U32 R20, RZ, RZ, R28 ;  /* 0x000000ffff147224 */ /* 0x000fce00078e001c */
.L_x_32735:
[----:B------:R-:W-:Y:S05]  /*e630*/  BSYNC.RECONVERGENT B1 ;  /* 0x0000000000017941 */ /* 0x000fea0003800200 */
.L_x_32733:
        /* <DEDUP_REMOVED lines=8> */
.L_x_32736:
[----:B------:R-:W-:Y:S01]  /*e6c0*/  IMAD.MOV.U32 R6, RZ, RZ, R2 ;  /* 0x000000ffff067224 */ /* 0x000fe200078e0002 */
[----:B------:R-:W-:Y:S01]  /*e6d0*/  MOV R2, R15 ;  /* 0x0000000f00027202 */ /* 0x000fe20000000f00 */
[----:B------:R-:W-:Y:S02]  /*e6e0*/  IMAD.MOV.U32 R5, RZ, RZ, R7 ;  /* 0x000000ffff057224 */ /* 0x000fe400078e0007 */
[----:B------:R-:W-:-:S07]  /*e6f0*/  IMAD.MOV.U32 R7, RZ, RZ, R30 ;  /* 0x000000ffff077224 */ /* 0x000fce00078e001e */
.L_x_32570:
[----:B------:R-:W-:Y:S05]  /*e700*/  BSYNC.RECONVERGENT B0 ;  /* 0x0000000000007941 */ /* 0x000fea0003800200 */
.L_x_32569:
        /* <DEDUP_REMOVED lines=35> */
.L_x_32740:
[----:B------:R-:W-:Y:S01]  /*e940*/  IMAD.MOV.U32 R29, RZ, RZ, R26 ;  /* 0x000000ffff1d7224 */ /* 0x000fe200078e001a */
[----:B------:R-:W-:Y:S01]  /*e950*/  MOV R26, R19 ;  /* 0x00000013001a7202 */ /* 0x000fe20000000f00 */
[----:B------:R-:W-:Y:S02]  /*e960*/  IMAD.MOV.U32 R32, RZ, RZ, R25 ;  /* 0x000000ffff207224 */ /* 0x000fe400078e0019 */
[----:B------:R-:W-:-:S07]  /*e970*/  IMAD.MOV.U32 R25, RZ, RZ, R24 ;  /* 0x000000ffff197224 */ /* 0x000fce00078e0018 */
.L_x_32741:
[----:B------:R-:W-:Y:S05]  /*e980*/  BSYNC.RECONVERGENT B1 ;  /* 0x0000000000017941 */ /* 0x000fea0003800200 */
.L_x_32739:
        /* <DEDUP_REMOVED lines=9> */
.L_x_32743:
[----:B------:R-:W-:Y:S01]  /*ea20*/  MOV R24, R29 ;  /* 0x0000001d00187202 */ /* 0x000fe20000000f00 */
[----:B------:R-:W-:Y:S02]  /*ea30*/  IMAD.MOV.U32 R19, RZ, RZ, R32 ;  /* 0x000000ffff137224 */ /* 0x000fe400078e0020 */
[----:B------:R-:W-:Y:S02]  /*ea40*/  IMAD.MOV.U32 R29, RZ, RZ, R18 ;  /* 0x000000ffff1d7224 */ /* 0x000fe400078e0012 */
[----:B------:R-:W-:-:S07]  /*ea50*/  IMAD.MOV.U32 R32, RZ, RZ, R23 ;  /* 0x000000ffff207224 */ /* 0x000fce00078e0017 */
.L_x_32744:
[----:B------:R-:W-:Y:S05]  /*ea60*/  BSYNC.RECONVERGENT B1 ;  /* 0x0000000000017941 */ /* 0x000fea0003800200 */
.L_x_32742:
        /* <DEDUP_REMOVED lines=9> */
.L_x_32746:
[----:B------:R-:W-:Y:S01]  /*eb00*/  IMAD.MOV.U32 R23, RZ, RZ, R24 ;  /* 0x000000ffff177224 */ /* 0x000fe200078e0018 */
[----:B------:R-:W-:Y:S01]  /*eb10*/  MOV R24, R17 ;  /* 0x0000001100187202 */ /* 0x000fe20000000f00 */
[----:B------:R-:W-:Y:S02]  /*eb20*/  IMAD.MOV.U32 R18, RZ, RZ, R19 ;  /* 0x000000ffff127224 */ /* 0x000fe400078e0013 */
[----:B------:R-:W-:-:S07]  /*eb30*/  IMAD.MOV.U32 R19, RZ, RZ, R22 ;  /* 0x000000ffff137224 */ /* 0x000fce00078e0016 */
.L_x_32747:
[----:B------:R-:W-:Y:S05]  /*eb40*/  BSYNC.RECONVERGENT B1 ;  /* 0x0000000000017941 */ /* 0x000fea0003800200 */
.L_x_32745:
        /* <DEDUP_REMOVED lines=9> */
.L_x_32749:
[----:B------:R-:W-:Y:S01]  /*ebe0*/  MOV R17, R23 ;  /* 0x0000001700117202 */ /* 0x000fe20000000f00 */
[----:B------:R-:W-:Y:S02]  /*ebf0*/  IMAD.MOV.U32 R33, RZ, RZ, R18 ;  /* 0x000000ffff217224 */ /* 0x000fe400078e0012 */
[----:B------:R-:W-:Y:S02]  /*ec00*/  IMAD.MOV.U32 R23, RZ, RZ, R16 ;  /* 0x000000ffff177224 */ /* 0x000fe400078e0010 */
[----:B------:R-:W-:-:S07]  /*ec10*/  IMAD.MOV.U32 R18, RZ, RZ, R21 ;  /* 0x000000ffff127224 */ /* 0x000fce00078e0015 */
.L_x_32750:
[----:B------:R-:W-:Y:S05]  /*ec20*/  BSYNC.RECONVERGENT B1 ;  /* 0x0000000000017941 */ /* 0x000fea0003800200 */
.L_x_32748:
        /* <DEDUP_REMOVED lines=9> */
.L_x_32752:
[----:B------:R-:W-:Y:S01]  /*ecc0*/  IMAD.MOV.U32 R21, RZ, RZ, R17 ;  /* 0x000000ffff157224 */ /* 0x000fe200078e0011 */
[----:B------:R-:W-:Y:S01]  /*ecd0*/  MOV R17, R0 ;  /* 0x0000000000117202 */ /* 0x000fe20000000f00 */
[----:B------:R-:W-:Y:S02]  /*ece0*/  IMAD.MOV.U32 R16, RZ, RZ, R33 ;  /* 0x000000ffff107224 */ /* 0x000fe400078e0021 */
[----:B------:R-:W-:-:S07]  /*ecf0*/  IMAD.MOV.U32 R33, RZ, RZ, R20 ;  /* 0x000000ffff217224 */ /* 0x000fce00078e0014 */
.L_x_32753:
[----:B------:R-:W-:Y:S05]  /*ed00*/  BSYNC.RECONVERGENT B1 ;  /* 0x0000000000017941 */ /* 0x000fea0003800200 */
.L_x_32751:
        /* <DEDUP_REMOVED lines=9> */
.L_x_32755:
[----:B------:R-:W-:Y:S01]  /*eda0*/  MOV R35, R21 ;  /* 0x0000001500237202 */ /* 0x000fe20000000f00 */
[----:B------:R-:W-:Y:S02]  /*edb0*/  IMAD.MOV.U32 R0, RZ, RZ, R16 ;  /* 0x000000ffff007224 */ /* 0x000fe400078e0010 */
[----:B------:R-:W-:Y:S02]  /*edc0*/  IMAD.MOV.U32 R21, RZ, RZ, R2 ;  /* 0x000000ffff157224 */ /* 0x000fe400078e0002 */
[----:B------:R-:W-:-:S07]  /*edd0*/  IMAD.MOV.U32 R16, RZ, RZ, R7 ;  /* 0x000000ffff107224 */ /* 0x000fce00078e0007 */
.L_x_32756:
[----:B------:R-:W-:Y:S05]  /*ede0*/  BSYNC.RECONVERGENT B1 ;  /* 0x0000000000017941 */ /* 0x000fea0003800200 */
.L_x_32754:
        /* <DEDUP_REMOVED lines=9> */
.L_x_32758:
[----:B------:R-:W-:Y:S01]  /*ee80*/  IMAD.MOV.U32 R2, RZ, RZ, R35 ;  /* 0x000000ffff027224 */ /* 0x000fe200078e0023 */
[----:B------:R-:W-:Y:S01]  /*ee90*/  MOV R35, R6 ;  /* 0x0000000600237202 */ /* 0x000fe20000000f00 */
[----:B------:R-:W-:Y:S02]  /*eea0*/  IMAD.MOV.U32 R7, RZ, RZ, R0 ;  /* 0x000000ffff077224 */ /* 0x000fe400078e0000 */
[----:B------:R-:W-:-:S07]  /*eeb0*/  IMAD.MOV.U32 R0, RZ, RZ, R5 ;  /* 0x000000ffff007224 */ /* 0x000fce00078e0005 */
.L_x_32759:
[----:B------:R-:W-:Y:S05]  /*eec0*/  BSYNC.RECONVERGENT B1 ;  /* 0x0000000000017941 */ /* 0x000fea0003800200 */
.L_x_32757:
        /* <DEDUP_REMOVED lines=16> */
.L_x_32761:
[----:B------:R-:W-:Y:S01]  /*efd0*/  IMAD.MOV.U32 R5, RZ, RZ, R26 ;  /* 0x000000ffff057224 */ /* 0x000fe200078e001a */
[----:B------:R-:W-:Y:S01]  /*efe0*/  MOV R26, R29 ;  /* 0x0000001d001a7202 */ /* 0x000fe20000000f00 */
[----:B------:R-:W-:Y:S02]  /*eff0*/  IMAD.MOV.U32 R6, RZ, RZ, R25 ;  /* 0x000000ffff067224 */ /* 0x000fe400078e0019 */
[----:B------:R-:W-:-:S07]  /*f000*/  IMAD.MOV.U32 R25, RZ, RZ, R32 ;  /* 0x000000ffff197224 */ /* 0x000fce00078e0020 */
.L_x_32762:
[----:B------:R-:W-:Y:S05]  /*f010*/  BSYNC.RECONVERGENT B1 ;  /* 0x0000000000017941 */ /* 0x000fea0003800200 */
.L_x_32760:
        /* <DEDUP_REMOVED lines=9> */
.L_x_32764:
[----:B------:R-:W-:Y:S01]  /*f0b0*/  MOV R20, R5 ;  /* 0x0000000500147202 */ /* 0x000fe20000000f00 */
[----:B------:R-:W-:Y:S02]  /*f0c0*/  IMAD.MOV.U32 R29, RZ, RZ, R6 ;  /* 0x000000ffff1d7224 */ /* 0x000fe400078e0006 */
[----:B------:R-:W-:Y:S02]  /*f0d0*/  IMAD.MOV.U32 R5, RZ, RZ, R24 ;  /* 0x000000ffff057224 */ /* 0x000fe400078e0018 */
[----:B------:R-:W-:-:S07]  /*f0e0*/  IMAD.MOV.U32 R6, RZ, RZ, R19 ;  /* 0x000000ffff067224 */ /* 0x000fce00078e0013 */
.L_x_32765:
[----:B------:R-:W-:Y:S05]  /*f0f0*/  BSYNC.RECONVERGENT B1 ;  /* 0x0000000000017941 */ /* 0x000fea0003800200 */
.L_x_32763:
        /* <DEDUP_REMOVED lines=9> */
.L_x_32767:
[----:B------:R-:W-:Y:S01]  /*f190*/  IMAD.MOV.U32 R22, RZ, RZ, R20 ;  /* 0x000000ffff167224 */ /* 0x000fe200078e0014 */
[----:B------:R-:W-:Y:S01]  /*f1a0*/  MOV R20, R23 ;  /* 0x0000001700147202 */ /* 0x000fe20000000f00 */
[----:B------:R-:W-:Y:S02]  /*f1b0*/  IMAD.MOV.U32 R24, RZ, RZ, R29 ;  /* 0x000000ffff187224 */ /* 0x000fe400078e001d */
[----:B------:R-:W-:-:S07]  /*f1c0*/  IMAD.MOV.U32 R29, RZ, RZ, R18 ;  /* 0x000000ffff1d7224 */ /* 0x000fce00078e0012 */
.L_x_32768:
[----:B------:R-:W-:Y:S05]  /*f1d0*/  BSYNC.RECONVERGENT B1 ;  /* 0x0000000000017941 */ /* 0x000fea0003800200 */
.L_x_32766:
        /* <DEDUP_REMOVED lines=9> */
.L_x_32770:
[----:B------:R-:W-:Y:S01]  /*f270*/  MOV R18, R22 ;  /* 0x0000001600127202 */ /* 0x000fe20000000f00 */
[----:B------:R-:W-:Y:S02]  /*f280*/  IMAD.MOV.U32 R19, RZ, RZ, R24 ;  /* 0x000000ffff137224 */ /* 0x000fe400078e0018 */
[----:B------:R-:W-:Y:S02]  /*f290*/  IMAD.MOV.U32 R22, RZ, RZ, R17 ;  /* 0x000000ffff167224 */ /* 0x000fe400078e0011 */
[----:B------:R-:W-:-:S07]  /*f2a0*/  IMAD.MOV.U32 R24, RZ, RZ, R33 ;  /* 0x000000ffff187224 */ /* 0x000fce00078e0021 */
.L_x_32771:
[----:B------:R-:W-:Y:S05]  /*f2b0*/  BSYNC.RECONVERGENT B1 ;  /* 0x0000000000017941 */ /* 0x000fea0003800200 */
.L_x_32769:
        /* <DEDUP_REMOVED lines=9> */
.L_x_32773:
[----:B------:R-:W-:Y:S01]  /*f350*/  IMAD.MOV.U32 R32, RZ, RZ, R18 ;  /* 0x000000ffff207224 */ /* 0x000fe200078e0012 */
[----:B------:R-:W-:Y:S01]  /*f360*/  MOV R18, R21 ;  /* 0x0000001500127202 */ /* 0x000fe20000000f00 */
[----:B------:R-:W-:Y:S02]  /*f370*/  IMAD.MOV.U32 R17, RZ, RZ, R19 ;  /* 0x000000ffff117224 */ /* 0x000fe400078e0013 */
[----:B------:R-:W-:-:S07]  /*f380*/  IMAD.MOV.U32 R19, RZ, RZ, R16 ;  /* 0x000000ffff137224 */ /* 0x000fce00078e0010 */
.L_x_32774:
[----:B------:R-:W-:Y:S05]  /*f390*/  BSYNC.RECONVERGENT B1 ;  /* 0x0000000000017941 */ /* 0x000fea0003800200 */
.L_x_32772:
        /* <DEDUP_REMOVED lines=9> */
.L_x_32776:
[----:B------:R-:W-:Y:S01]  /*f430*/  MOV R21, R32 ;  /* 0x0000002000157202 */ /* 0x000fe20000000f00 */
[----:B------:R-:W-:Y:S02]  /*f440*/  IMAD.MOV.U32 R16, RZ, RZ, R17 ;  /* 0x000000ffff107224 */ /* 0x000fe400078e0011 */
[----:B------:R-:W-:Y:S02]  /*f450*/  IMAD.MOV.U32 R32, RZ, RZ, R35 ;  /* 0x000000ffff207224 */ /* 0x000fe400078e0023 */
[----:B------:R-:W-:-:S07]  /*f460*/  IMAD.MOV.U32 R17, RZ, RZ, R0 ;  /* 0x000000ffff117224 */ /* 0x000fce00078e0000 */
.L_x_32777:
[----:B------:R-:W-:Y:S05]  /*f470*/  BSYNC.RECONVERGENT B1 ;  /* 0x0000000000017941 */ /* 0x000fea0003800200 */
.L_x_32775:
        /* <DEDUP_REMOVED lines=9> */
.L_x_32779:
[----:B------:R-:W-:Y:S01]  /*f510*/  IMAD.MOV.U32 R0, RZ, RZ, R21 ;  /* 0x000000ffff007224 */ /* 0x000fe200078e0015 */
[----:B------:R-:W-:Y:S01]  /*f520*/  MOV R21, R2 ;  /* 0x0000000200157202 */ /* 0x000fe20000000f00 */
[----:B------:R-:W-:Y:S02]  /*f530*/  IMAD.MOV.U32 R23, RZ, RZ, R16 ;  /* 0x000000ffff177224 */ /* 0x000fe400078e0010 */
[----:B------:R-:W-:-:S07]  /*f540*/  IMAD.MOV.U32 R16, RZ, RZ, R7 ;  /* 0x000000ffff107224 */ /* 0x000fce00078e0007 */
.L_x_32780:
[----:B------:R-:W-:Y:S05]  /*f550*/  BSYNC.RECONVERGENT B1 ;  /* 0x0000000000017941 */ /* 0x000fea0003800200 */
.L_x_32778:
        /* <DEDUP_REMOVED lines=16> */
.L_x_32782:
[----:B------:R-:W-:Y:S01]  /*f660*/  IMAD.MOV.U32 R7, RZ, RZ, R26 ;  /* 0x000000ffff077224 */ /* 0x000fe200078e001a */
[----:B------:R-:W-:Y:S01]  /*f670*/  MOV R26, R5 ;  /* 0x00000005001a7202 */ /* 0x000fe20000000f00 */
[----:B------:R-:W-:Y:S02]  /*f680*/  IMAD.MOV.U32 R2, RZ, RZ, R25 ;  /* 0x000000ffff027224 */ /* 0x000fe400078e0019 */
[----:B------:R-:W-:-:S07]  /*f690*/  IMAD.MOV.U32 R25, RZ, RZ, R6 ;  /* 0x000000ffff197224 */ /* 0x000fce00078e0006 */
.L_x_32783:
[----:B------:R-:W-:Y:S05]  /*f6a0*/  BSYNC.RECONVERGENT B1 ;  /* 0x0000000000017941 */ /* 0x000fea0003800200 */
.L_x_32781:
        /* <DEDUP_REMOVED lines=9> */
.L_x_32785:
[----:B------:R-:W-:Y:S01]  /*f740*/  MOV R5, R7 ;  /* 0x0000000700057202 */ /* 0x000fe20000000f00 */
[----:B------:R-:W-:Y:S02]  /*f750*/  IMAD.MOV.U32 R31, RZ, RZ, R2 ;  /* 0x000000ffff1f7224 */ /* 0x000fe400078e0002 */
[----:B------:R-:W-:Y:S02]  /*f760*/  IMAD.MOV.U32 R7, RZ, RZ, R20 ;  /* 0x000000ffff077224 */ /* 0x000fe400078e0014 */
[----:B------:R-:W-:-:S07]  /*f770*/  IMAD.MOV.U32 R2, RZ, RZ, R29 ;  /* 0x000000ffff027224 */ /* 0x000fce00078e001d */
.L_x_32786:
[----:B------:R-:W-:Y:S05]  /*f780*/  BSYNC.RECONVERGENT B1 ;  /* 0x0000000000017941 */ /* 0x000fea0003800200 */
.L_x_32784:
        /* <DEDUP_REMOVED lines=9> */
.L_x_32788:
[----:B------:R-:W-:Y:S01]  /*f820*/  IMAD.MOV.U32 R29, RZ, RZ, R5 ;  /* 0x000000ffff1d7224 */ /* 0x000fe200078e0005 */
[----:B------:R-:W-:Y:S01]  /*f830*/  MOV R5, R22 ;  /* 0x0000001600057202 */ /* 0x000fe20000000f00 */
[----:B------:R-:W-:Y:S02]  /*f840*/  IMAD.MOV.U32 R6, RZ, RZ, R31 ;  /* 0x000000ffff067224 */ /* 0x000fe400078e001f */
[----:B------:R-:W-:-:S07]  /*f850*/  IMAD.MOV.U32 R31, RZ, RZ, R24 ;  /* 0x000000ffff1f7224 */ /* 0x000fce00078e0018 */
.L_x_32789:
[----:B------:R-:W-:Y:S05]  /*f860*/  BSYNC.RECONVERGENT B1 ;  /* 0x0000000000017941 */ /* 0x000fea0003800200 */
.L_x_32787:
        /* <DEDUP_REMOVED lines=9> */
.L_x_32791:
[----:B------:R-:W-:Y:S01]  /*f900*/  MOV R33, R29 ;  /* 0x0000001d00217202 */ /* 0x000fe20000000f00 */
[----:B------:R-:W-:Y:S02]  /*f910*/  IMAD.MOV.U32 R20, RZ, RZ, R6 ;  /* 0x000000ffff147224 */ /* 0x000fe400078e0006 */
[----:B------:R-:W-:Y:S02]  /*f920*/  IMAD.MOV.U32 R29, RZ, RZ, R18 ;  /* 0x000000ffff1d7224 */ /* 0x000fe400078e0012 */
[----:B------:R-:W-:-:S07]  /*f930*/  IMAD.MOV.U32 R6, RZ, RZ, R19 ;  /* 0x000000ffff067224 */ /* 0x000fce00078e0013 */
.L_x_32792:
[----:B------:R-:W-:Y:S05]  /*f940*/  BSYNC.RECONVERGENT B1 ;  /* 0x0000000000017941 */ /* 0x000fea0003800200 */
.L_x_32790:
        /* <DEDUP_REMOVED lines=9> */
.L_x_32794:
[----:B------:R-:W-:Y:S01]  /*f9e0*/  IMAD.MOV.U32 R18, RZ, RZ, R33 ;  /* 0x000000ffff127224 */ /* 0x000fe200078e0021 */
[----:B------:R-:W-:Y:S01]  /*f9f0*/  MOV R33, R32 ;  /* 0x0000002000217202 */ /* 0x000fe20000000f00 */
[----:B------:R-:W-:Y:S02]  /*fa00*/  IMAD.MOV.U32 R19, RZ, RZ, R20 ;  /* 0x000000ffff137224 */ /* 0x000fe400078e0014 */
[----:B------:R-:W-:-:S07]  /*fa10*/  IMAD.MOV.U32 R20, RZ, RZ, R17 ;  /* 0x000000ffff147224 */ /* 0x000fce00078e0011 */
.L_x_32795:
[----:B------:R-:W-:Y:S05]  /*fa20*/  BSYNC.RECONVERGENT B1 ;  /* 0x0000000000017941 */ /* 0x000fea0003800200 */
.L_x_32793:
        /* <DEDUP_REMOVED lines=9> */
.L_x_32797:
[----:B------:R-:W-:Y:S01]  /*fac0*/  MOV R17, R18 ;  /* 0x0000001200117202 */ /* 0x000fe20000000f00 */
[----:B------:R-:W-:Y:S02]  /*fad0*/  IMAD.MOV.U32 R22, RZ, RZ, R19 ;  /* 0x000000ffff167224 */ /* 0x000fe400078e0013 */
[----:B------:R-:W-:Y:S02]  /*fae0*/  IMAD.MOV.U32 R18, RZ, RZ, R21 ;  /* 0x000000ffff127224 */ /* 0x000fe400078e0015 */
[----:B------:R-:W-:-:S07]  /*faf0*/  IMAD.MOV.U32 R19, RZ, RZ, R16 ;  /* 0x000000ffff137224 */ /* 0x000fce00078e0010 */
.L_x_32798:
[----:B------:R-:W-:Y:S05]  /*fb00*/  BSYNC.RECONVERGENT B1 ;  /* 0x0000000000017941 */ /* 0x000fea0003800200 */
.L_x_32796:
        /* <DEDUP_REMOVED lines=9> */
.L_x_32800:
[----:B------:R-:W-:Y:S01]  /*fba0*/  IMAD.MOV.U32 R16, RZ, RZ, R17 ;  /* 0x000000ffff107224 */ /* 0x000fe200078e0011 */
[----:B------:R-:W-:Y:S01]  /*fbb0*/  MOV R17, R0 ;  /* 0x0000000000117202 */ /* 0x000fe20000000f00 */
[----:B------:R-:W-:Y:S02]  /*fbc0*/  IMAD.MOV.U32 R21, RZ, RZ, R22 ;  /* 0x000000ffff157224 */ /* 0x000fe400078e0016 */
[----:B------:R-:W-:-:S07]  /*fbd0*/  IMAD.MOV.U32 R22, RZ, RZ, R23 ;  /* 0x000000ffff167224 */ /* 0x000fce00078e0017 */
.L_x_32801:
[----:B------:R-:W-:Y:S05]  /*fbe0*/  BSYNC.RECONVERGENT B1 ;  /* 0x0000000000017941 */ /* 0x000fea0003800200 */
.L_x_32799:
        /* <DEDUP_REMOVED lines=16> */
.L_x_32803:
[----:B------:R-:W-:Y:S01]  /*fcf0*/  IMAD.MOV.U32 R0, RZ, RZ, R26 ;  /* 0x000000ffff007224 */ /* 0x000fe200078e001a */
[----:B------:R-:W-:Y:S01]  /*fd00*/  MOV R26, R7 ;  /* 0x00000007001a7202 */ /* 0x000fe20000000f00 */
[----:B------:R-:W-:Y:S02]  /*fd10*/  IMAD.MOV.U32 R24, RZ, RZ, R25 ;  /* 0x000000ffff187224 */ /* 0x000fe400078e0019 */
[----:B------:R-:W-:-:S07]  /*fd20*/  IMAD.MOV.U32 R25, RZ, RZ, R2 ;  /* 0x000000ffff197224 */ /* 0x000fce00078e0002 */
.L_x_32804:
[----:B------:R-:W-:Y:S05]  /*fd30*/  BSYNC.RECONVERGENT B1 ;  /* 0x0000000000017941 */ /* 0x000fea0003800200 */
.L_x_32802:
        /* <DEDUP_REMOVED lines=9> */
.L_x_32806:
[----:B------:R-:W-:Y:S01]  /*fdd0*/  MOV R2, R0 ;  /* 0x0000000000027202 */ /* 0x000fe20000000f00 */
[----:B------:R-:W-:Y:S02]  /*fde0*/  IMAD.MOV.U32 R7, RZ, RZ, R24 ;  /* 0x000000ffff077224 */ /* 0x000fe400078e0018 */
[----:B------:R-:W-:Y:S02]  /*fdf0*/  IMAD.MOV.U32 R0, RZ, RZ, R5 ;  /* 0x000000ffff007224 */ /* 0x000fe400078e0005 */
[----:B------:R-:W-:-:S07]  /*fe00*/  IMAD.MOV.U32 R24, RZ, RZ, R31 ;  /* 0x000000ffff187224 */ /* 0x000fce00078e001f */
.L_x_32807:
[----:B------:R-:W-:Y:S05]  /*fe10*/  BSYNC.RECONVERGENT B1 ;  /* 0x0000000000017941 */ /* 0x000fea0003800200 */
.L_x_32805:
        /* <DEDUP_REMOVED lines=9> */
.L_x_32809:
[----:B------:R-:W-:Y:S01]  /*feb0*/  IMAD.MOV.U32 R28, RZ, RZ, R2 ;  /* 0x000000ffff1c7224 */ /* 0x000fe200078e0002 */
[----:B------:R-:W-:Y:S01]  /*fec0*/  MOV R2, R29 ;  /* 0x0000001d00027202 */ /* 0x000fe20000000f00 */
[----:B------:R-:W-:Y:S02]  /*fed0*/  IMAD.MOV.U32 R5, RZ, RZ, R7 ;  /* 0x000000ffff057224 */ /* 0x000fe400078e0007 */
[----:B------:R-:W-:-:S07]  /*fee0*/  IMAD.MOV.U32 R7, RZ, RZ, R6 ;  /* 0x000000ffff077224 */ /* 0x000fce00078e0006 */
.L_x_32810:
[----:B------:R-:W-:Y:S05]  /*fef0*/  BSYNC.RECONVERGENT B1 ;  /* 0x0000000000017941 */ /* 0x000fea0003800200 */
.L_x_32808:
        /* <DEDUP_REMOVED lines=9> */
.L_x_32812:
[----:B------:R-:W-:Y:S01]  /*ff90*/  MOV R15, R28 ;  /* 0x0000001c000f7202 */ /* 0x000fe20000000f00 */
[----:B------:R-:W-:Y:S02]  /*ffa0*/  IMAD.MOV.U32 R6, RZ, RZ, R5 ;  /* 0x000000ffff067224 */ /* 0x000fe400078e0005 */
[----:B------:R-:W-:Y:S02]  /*ffb0*/  IMAD.MOV.U32 R28, RZ, RZ, R33 ;  /* 0x000000ffff1c7224 */ /* 0x000fe400078e0021 */
[----:B------:R-:W-:-:S07]  /*ffc0*/  IMAD.MOV.U32 R5, RZ, RZ, R20 ;  /* 0x000000ffff057224 */ /* 0x000fce00078e0014 */
.L_x_32813:
[----:B------:R-:W-:Y:S05]  /*ffd0*/  BSYNC.RECONVERGENT B1 ;  /* 0x0000000000017941 */ /* 0x000fea0003800200 */
.L_x_32811:
        /* <DEDUP_REMOVED lines=9> */
.L_x_32815:
[----:B------:R-:W-:Y:S01]  /*10070*/  IMAD.MOV.U32 R20, RZ, RZ, R15 ;  /* 0x000000ffff147224 */ /* 0x000fe200078e000f */
[----:B------:R-:W-:Y:S01]  /*10080*/  MOV R15, R18 ;  /* 0x00000012000f7202 */ /* 0x000fe20000000f00 */
[----:B------:R-:W-:Y:S02]  /*10090*/  IMAD.MOV.U32 R23, RZ, RZ, R6 ;  /* 0x000000ffff177224 */ /* 0x000fe400078e0006 */
[----:B------:R-:W-:-:S07]  /*100a0*/  IMAD.MOV.U32 R6, RZ, RZ, R19 ;  /* 0x000000ffff067224 */ /* 0x000fce00078e0013 */
.L_x_32816:
[----:B------:R-:W-:Y:S05]  /*100b0*/  BSYNC.RECONVERGENT B1 ;  /* 0x0000000000017941 */ /* 0x000fea0003800200 */
.L_x_32814:
        /* <DEDUP_REMOVED lines=9> */
.L_x_32818:
[----:B------:R-:W-:Y:S01]  /*10150*/  MOV R19, R20 ;  /* 0x0000001400137202 */ /* 0x000fe20000000f00 */
[----:B------:R-:W-:Y:S02]  /*10160*/  IMAD.MOV.U32 R18, RZ, RZ, R23 ;  /* 0x000000ffff127224 */ /* 0x000fe400078e0017 */
[----:B------:R-:W-:Y:S02]  /*10170*/  IMAD.MOV.U32 R20, RZ, RZ, R17 ;  /* 0x000000ffff147224 */ /* 0x000fe400078e0011 */
[----:B------:R-:W-:-:S07]  /*10180*/  IMAD.MOV.U32 R23, RZ, RZ, R22 ;  /* 0x000000ffff177224 */ /* 0x000fce00078e0016 */
.L_x_32819:
[----:B------:R-:W-:Y:S05]  /*10190*/  BSYNC.RECONVERGENT B1 ;  /* 0x0000000000017941 */ /* 0x000fea0003800200 */
.L_x_32817:
        /* <DEDUP_REMOVED lines=9> */
.L_x_32821:
[----:B------:R-:W-:Y:S01]  /*10230*/  IMAD.MOV.U32 R17, RZ, RZ, R19 ;  /* 0x000000ffff117224 */ /* 0x000fe200078e0013 */
[----:B------:R-:W-:Y:S01]  /*10240*/  MOV R19, R16 ;  /* 0x0000001000137202 */ /* 0x000fe20000000f00 */
[----:B------:R-:W-:Y:S02]  /*10250*/  IMAD.MOV.U32 R22, RZ, RZ, R18 ;  /* 0x000000ffff167224 */ /* 0x000fe400078e0012 */
[----:B------:R-:W-:-:S07]  /*10260*/  IMAD.MOV.U32 R18, RZ, RZ, R21 ;  /* 0x000000ffff127224 */ /* 0x000fce00078e0015 */
.L_x_32822:
[----:B------:R-:W-:Y:S05]  /*10270*/  BSYNC.RECONVERGENT B1 ;  /* 0x0000000000017941 */ /* 0x000fea0003800200 */
.L_x_32820:
        /* <DEDUP_REMOVED lines=16> */
.L_x_32824:
[----:B------:R-:W-:Y:S01]  /*10380*/  IMAD.MOV.U32 R13, RZ, RZ, R26 ;  /* 0x000000ffff0d7224 */ /* 0x000fe200078e001a */
[----:B------:R-:W-:Y:S01]  /*10390*/  MOV R26, R0 ;  /* 0x00000000001a7202 */ /* 0x000fe20000000f00 */
[----:B------:R-:W-:Y:S02]  /*103a0*/  IMAD.MOV.U32 R14, RZ, RZ, R25 ;  /* 0x000000ffff0e7224 */ /* 0x000fe400078e0019 */
[----:B------:R-:W-:-:S07]  /*103b0*/  IMAD.MOV.U32 R25, RZ, RZ, R24 ;  /* 0x000000ffff197224 */ /* 0x000fce00078e0018 */
.L_x_32825:
[----:B------:R-:W-:Y:S05]  /*103c0*/  BSYNC.RECONVERGENT B1 ;  /* 0x0000000000017941 */ /* 0x000fea0003800200 */
.L_x_32823:
        /* <DEDUP_REMOVED lines=9> */
.L_x_32827:
[----:B------:R-:W-:Y:S01]  /*10460*/  MOV R21, R13 ;  /* 0x0000000d00157202 */ /* 0x000fe20000000f00 */
[----:B------:R-:W-:Y:S02]  /*10470*/  IMAD.MOV.U32 R0, RZ, RZ, R14 ;  /* 0x000000ffff007224 */ /* 0x000fe400078e000e */
[----:B------:R-:W-:Y:S02]  /*10480*/  IMAD.MOV.U32 R13, RZ, RZ, R2 ;  /* 0x000000ffff0d7224 */ /* 0x000fe400078e0002 */
[----:B------:R-:W-:-:S07]  /*10490*/  IMAD.MOV.U32 R14, RZ, RZ, R7 ;  /* 0x000000ffff0e7224 */ /* 0x000fce00078e0007 */
.L_x_32828:
[----:B------:R-:W-:Y:S05]  /*104a0*/  BSYNC.RECONVERGENT B1 ;  /* 0x0000000000017941 */ /* 0x000fea0003800200 */
.L_x_32826:
        /* <DEDUP_REMOVED lines=9> */
.L_x_32830:
[----:B------:R-:W-:Y:S01]  /*10540*/  IMAD.MOV.U32 R2, RZ, RZ, R21 ;  /* 0x000000ffff027224 */ /* 0x000fe200078e0015 */
[----:B------:R-:W-:Y:S01]  /*10550*/  MOV R21, R28 ;  /* 0x0000001c00157202 */ /* 0x000fe20000000f00 */
[----:B------:R-:W-:Y:S02]  /*10560*/  IMAD.MOV.U32 R7, RZ, RZ, R0 ;  /* 0x000000ffff077224 */ /* 0x000fe400078e0000 */
[----:B------:R-:W-:-:S07]  /*10570*/  IMAD.MOV.U32 R0, RZ, RZ, R5 ;  /* 0x000000ffff007224 */ /* 0x000fce00078e0005 */
.L_x_32831:
[----:B------:R-:W-:Y:S05]  /*10580*/  BSYNC.RECONVERGENT B1 ;  /* 0x0000000000017941 */ /* 0x000fea0003800200 */
.L_x_32829:
        /* <DEDUP_REMOVED lines=9> */
.L_x_32833:
[----:B------:R-:W-:Y:S01]  /*10620*/  MOV R5, R2 ;  /* 0x0000000200057202 */ /* 0x000fe20000000f00 */
[----:B------:R-:W-:Y:S02]  /*10630*/  IMAD.MOV.U32 R16, RZ, RZ, R7 ;  /* 0x000000ffff107224 */ /* 0x000fe400078e0007 */
[----:B------:R-:W-:Y:S02]  /*10640*/  IMAD.MOV.U32 R2, RZ, RZ, R15 ;  /* 0x000000ffff027224 */ /* 0x000fe400078e000f */
[----:B------:R-:W-:-:S07]  /*10650*/  IMAD.MOV.U32 R7, RZ, RZ, R6 ;  /* 0x000000ffff077224 */ /* 0x000fce00078e0006 */
.L_x_32834:
[----:B------:R-:W-:Y:S05]  /*10660*/  BSYNC.RECONVERGENT B1 ;  /* 0x0000000000017941 */ /* 0x000fea0003800200 */
.L_x_32832:
        /* <DEDUP_REMOVED lines=9> */
.L_x_32836:
[----:B------:R-:W-:Y:S01]  /*10700*/  IMAD.MOV.U32 R6, RZ, RZ, R5 ;  /* 0x000000ffff067224 */ /* 0x000fe200078e0005 */
[----:B------:R-:W-:Y:S01]  /*10710*/  MOV R5, R20 ;  /* 0x0000001400057202 */ /* 0x000fe20000000f00 */
[----:B------:R-:W-:Y:S02]  /*10720*/  IMAD.MOV.U32 R15, RZ, RZ, R16 ;  /* 0x000000ffff0f7224 */ /* 0x000fe400078e0010 */
[----:B------:R-:W-:-:S07]  /*10730*/  IMAD.MOV.U32 R16, RZ, RZ, R23 ;  /* 0x000000ffff107224 */ /* 0x000fce00078e0017 */
.L_x_32837:
[----:B------:R-:W-:Y:S05]  /*10740*/  BSYNC.RECONVERGENT B1 ;  /* 0x0000000000017941 */ /* 0x000fea0003800200 */
.L_x_32835:
        /* <DEDUP_REMOVED lines=9> */
.L_x_32839:
[----:B------:R-:W-:Y:S01]  /*107e0*/  MOV R20, R6 ;  /* 0x0000000600147202 */ /* 0x000fe20000000f00 */
[----:B------:R-:W-:Y:S02]  /*107f0*/  IMAD.MOV.U32 R23, RZ, RZ, R15 ;  /* 0x000000ffff177224 */ /* 0x000fe400078e000f */
[----:B------:R-:W-:Y:S02]  /*10800*/  IMAD.MOV.U32 R6, RZ, RZ, R19 ;  /* 0x000000ffff067224 */ /* 0x000fe400078e0013 */
[----:B------:R-:W-:-:S07]  /*10810*/  IMAD.MOV.U32 R15, RZ, RZ, R18 ;  /* 0x000000ffff0f7224 */ /* 0x000fce00078e0012 */
.L_x_32840:
[----:B------:R-:W-:Y:S05]  /*10820*/  BSYNC.RECONVERGENT B1 ;  /* 0x0000000000017941 */ /* 0x000fea0003800200 */
.L_x_32838:
        /* <DEDUP_REMOVED lines=9> */
.L_x_32842:
[----:B------:R-:W-:Y:S01]  /*108c0*/  IMAD.MOV.U32 R18, RZ, RZ, R20 ;  /* 0x000000ffff127224 */ /* 0x000fe200078e0014 */
[----:B------:R-:W-:Y:S01]  /*108d0*/  MOV R20, R17 ;  /* 0x0000001100147202 */ /* 0x000fe20000000f00 */
[----:B------:R-:W-:Y:S02]  /*108e0*/  IMAD.MOV.U32 R19, RZ, RZ, R23 ;  /* 0x000000ffff137224 */ /* 0x000fe400078e0017 */
[----:B------:R-:W-:-:S07]  /*108f0*/  IMAD.MOV.U32 R23, RZ, RZ, R22 ;  /* 0x000000ffff177224 */ /* 0x000fce00078e0016 */
.L_x_32843:
[----:B------:R-:W-:Y:S05]  /*10900*/  BSYNC.RECONVERGENT B1 ;  /* 0x0000000000017941 */ /* 0x000fea0003800200 */
.L_x_32841:
        /* <DEDUP_REMOVED lines=16> */
.L_x_32845:
[----:B------:R-:W-:Y:S01]  /*10a10*/  IMAD.MOV.U32 R11, RZ, RZ, R26 ;  /* 0x000000ffff0b7224 */ /* 0x000fe200078e001a */
[----:B------:R-:W-:Y:S01]  /*10a20*/  MOV R26, R13 ;  /* 0x0000000d001a7202 */ /* 0x000fe20000000f00 */
[----:B------:R-:W-:Y:S02]  /*10a30*/  IMAD.MOV.U32 R12, RZ, RZ, R25 ;  /* 0x000000ffff0c7224 */ /* 0x000fe400078e0019 */
[----:B------:R-:W-:-:S07]  /*10a40*/  IMAD.MOV.U32 R25, RZ, RZ, R14 ;  /* 0x000000ffff197224 */ /* 0x000fce00078e000e */
.L_x_32846:
[----:B------:R-:W-:Y:S05]  /*10a50*/  BSYNC.RECONVERGENT B1 ;  /* 0x0000000000017941 */ /* 0x000fea0003800200 */
.L_x_32844:
        /* <DEDUP_REMOVED lines=9> */
.L_x_32848:
[----:B------:R-:W-:Y:S01]  /*10af0*/  MOV R13, R11 ;  /* 0x0000000b000d7202 */ /* 0x000fe20000000f00 */
[----:B------:R-:W-:Y:S02]  /*10b00*/  IMAD.MOV.U32 R14, RZ, RZ, R12 ;  /* 0x000000ffff0e7224 */ /* 0x000fe400078e000c */
[----:B------:R-:W-:Y:S02]  /*10b10*/  IMAD.MOV.U32 R11, RZ, RZ, R21 ;  /* 0x000000ffff0b7224 */ /* 0x000fe400078e0015 */
[----:B------:R-:W-:-:S07]  /*10b20*/  IMAD.MOV.U32 R12, RZ, RZ, R0 ;  /* 0x000000ffff0c7224 */ /* 0x000fce00078e0000 */
.L_x_32849:
[----:B------:R-:W-:Y:S05]  /*10b30*/  BSYNC.RECONVERGENT B1 ;  /* 0x0000000000017941 */ /* 0x000fea0003800200 */
.L_x_32847:
        /* <DEDUP_REMOVED lines=9> */
.L_x_32851:
[----:B------:R-:W-:Y:S01]  /*10bd0*/  IMAD.MOV.U32 R0, RZ, RZ, R13 ;  /* 0x000000ffff007224 */ /* 0x000fe200078e000d */
[----:B------:R-:W-:Y:S01]  /*10be0*/  MOV R13, R2 ;  /* 0x00000002000d7202 */ /* 0x000fe20000000f00 */
[----:B------:R-:W-:Y:S02]  /*10bf0*/  IMAD.MOV.U32 R17, RZ, RZ, R14 ;  /* 0x000000ffff117224 */ /* 0x000fe400078e000e */
[----:B------:R-:W-:-:S07]  /*10c00*/  IMAD.MOV.U32 R14, RZ, RZ, R7 ;  /* 0x000000ffff0e7224 */ /* 0x000fce00078e0007 */
.L_x_32852:
[----:B------:R-:W-:Y:S05]  /*10c10*/  BSYNC.RECONVERGENT B1 ;  /* 0x0000000000017941 */ /* 0x000fea0003800200 */
.L_x_32850:
        /* <DEDUP_REMOVED lines=9> */
.L_x_32854:
[----:B------:R-:W-:Y:S01]  /*10cb0*/  MOV R7, R0 ;  /* 0x0000000000077202 */ /* 0x000fe20000000f00 */
[----:B------:R-:W-:Y:S02]  /*10cc0*/  IMAD.MOV.U32 R2, RZ, RZ, R17 ;  /* 0x000000ffff027224 */ /* 0x000fe400078e0011 */
[----:B------:R-:W-:Y:S02]  /*10cd0*/  IMAD.MOV.U32 R0, RZ, RZ, R5 ;  /* 0x000000ffff007224 */ /* 0x000fe400078e0005 */
[----:B------:R-:W-:-:S07]  /*10ce0*/  IMAD.MOV.U32 R17, RZ, RZ, R16 ;  /* 0x000000ffff117224 */ /* 0x000fce00078e0010 */
.L_x_32855:
[----:B------:R-:W-:Y:S05]  /*10cf0*/  BSYNC.RECONVERGENT B1 ;  /* 0x0000000000017941 */ /* 0x000fea0003800200 */
.L_x_32853:
        /* <DEDUP_REMOVED lines=9> */
.L_x_32857:
[----:B------:R-:W-:Y:S01]  /*10d90*/  IMAD.MOV.U32 R5, RZ, RZ, R7 ;  /* 0x000000ffff057224 */ /* 0x000fe200078e0007 */
[----:B------:R-:W-:Y:S01]  /*10da0*/  MOV R7, R6 ;  /* 0x0000000600077202 */ /* 0x000fe20000000f00 */
[----:B------:R-:W-:Y:S02]  /*10db0*/  IMAD.MOV.U32 R16, RZ, RZ, R2 ;  /* 0x000000ffff107224 */ /* 0x000fe400078e0002 */
[----:B------:R-:W-:-:S07]  /*10dc0*/  IMAD.MOV.U32 R2, RZ, RZ, R15 ;  /* 0x000000ffff027224 */ /* 0x000fce00078e000f */
.L_x_32858:
[----:B------:R-:W-:Y:S05]  /*10dd0*/  BSYNC.RECONVERGENT B1 ;  /* 0x0000000000017941 */ /* 0x000fea0003800200 */
.L_x_32856:
        /* <DEDUP_REMOVED lines=9> */
.L_x_32860:
[----:B------:R-:W-:Y:S01]  /*10e70*/  MOV R15, R5 ;  /* 0x00000005000f7202 */ /* 0x000fe20000000f00 */
[----:B------:R-:W-:Y:S02]  /*10e80*/  IMAD.MOV.U32 R6, RZ, RZ, R16 ;  /* 0x000000ffff067224 */ /* 0x000fe400078e0010 */
[----:B------:R-:W-:Y:S02]  /*10e90*/  IMAD.MOV.U32 R5, RZ, RZ, R20 ;  /* 0x000000ffff057224 */ /* 0x000fe400078e0014 */
[----:B------:R-:W-:-:S07]  /*10ea0*/  IMAD.MOV.U32 R16, RZ, RZ, R23 ;  /* 0x000000ffff107224 */ /* 0x000fce00078e0017 */
.L_x_32861:
[----:B------:R-:W-:Y:S05]  /*10eb0*/  BSYNC.RECONVERGENT B1 ;  /* 0x0000000000017941 */ /* 0x000fea0003800200 */
.L_x_32859:
        /* <DEDUP_REMOVED lines=9> */
.L_x_32863:
[----:B------:R-:W-:Y:S01]  /*10f50*/  IMAD.MOV.U32 R20, RZ, RZ, R15 ;  /* 0x000000ffff147224 */ /* 0x000fe200078e000f */
[----:B------:R-:W-:Y:S01]  /*10f60*/  MOV R15, R18 ;  /* 0x00000012000f7202 */ /* 0x000fe20000000f00 */
[----:B------:R-:W-:Y:S02]  /*10f70*/  IMAD.MOV.U32 R21, RZ, RZ, R6 ;  /* 0x000000ffff157224 */ /* 0x000fe400078e0006 */
[----:B------:R-:W-:-:S07]  /*10f80*/  IMAD.MOV.U32 R6, RZ, RZ, R19 ;  /* 0x000000ffff067224 */ /* 0x000fce00078e0013 */
.L_x_32864:
[----:B------:R-:W-:Y:S05]  /*10f90*/  BSYNC.RECONVERGENT B1 ;  /* 0x0000000000017941 */ /* 0x000fea0003800200 */
.L_x_32862:
        /* <DEDUP_REMOVED lines=16> */
.L_x_32866:
[----:B------:R-:W-:Y:S01]  /*110a0*/  IMAD.MOV.U32 R9, RZ, RZ, R26 ;  /* 0x000000ffff097224 */ /* 0x000fe200078e001a */
[----:B------:R-:W-:Y:S01]  /*110b0*/  MOV R26, R11 ;  /* 0x0000000b001a7202 */ /* 0x000fe20000000f00 */
[----:B------:R-:W-:Y:S02]  /*110c0*/  IMAD.MOV.U32 R10, RZ, RZ, R25 ;  /* 0x000000ffff0a7224 */ /* 0x000fe400078e0019 */
[----:B------:R-:W-:-:S07]  /*110d0*/  IMAD.MOV.U32 R25, RZ, RZ, R12 ;  /* 0x000000ffff197224 */ /* 0x000fce00078e000c */
.L_x_32867:
[----:B------:R-:W-:Y:S05]  /*110e0*/  BSYNC.RECONVERGENT B1 ;  /* 0x0000000000017941 */ /* 0x000fea0003800200 */
.L_x_32865:
        /* <DEDUP_REMOVED lines=9> */
.L_x_32869:
[----:B------:R-:W-:Y:S01]  /*11180*/  MOV R11, R9 ;  /* 0x00000009000b7202 */ /* 0x000fe20000000f00 */
[----:B------:R-:W-:Y:S02]  /*11190*/  IMAD.MOV.U32 R12, RZ, RZ, R10 ;  /* 0x000000ffff0c7224 */ /* 0x000fe400078e000a */
[----:B------:R-:W-:Y:S02]  /*111a0*/  IMAD.MOV.U32 R9, RZ, RZ, R13 ;  /* 0x000000ffff097224 */ /* 0x000fe400078e000d */
[----:B------:R-:W-:-:S07]  /*111b0*/  IMAD.MOV.U32 R10, RZ, RZ, R14 ;  /* 0x000000ffff0a7224 */ /* 0x000fce00078e000e */
.L_x_32870:
[----:B------:R-:W-:Y:S05]  /*111c0*/  BSYNC.RECONVERGENT B1 ;  /* 0x0000000000017941 */ /* 0x000fea0003800200 */
.L_x_32868:
        /* <DEDUP_REMOVED lines=9> */
.L_x_32872:
[----:B------:R-:W-:Y:S01]  /*11260*/  IMAD.MOV.U32 R13, RZ, RZ, R11 ;  /* 0x000000ffff0d7224 */ /* 0x000fe200078e000b */
[----:B------:R-:W-:Y:S01]  /*11270*/  MOV R11, R0 ;  /* 0x00000000000b7202 */ /* 0x000fe20000000f00 */
[----:B------:R-:W-:Y:S02]  /*11280*/  IMAD.MOV.U32 R14, RZ, RZ, R12 ;  /* 0x000000ffff0e7224 */ /* 0x000fe400078e000c */
[----:B------:R-:W-:-:S07]  /*11290*/  IMAD.MOV.U32 R12, RZ, RZ, R17 ;  /* 0x000000ffff0c7224 */ /* 0x000fce00078e0011 */
.L_x_32873:
[----:B------:R-:W-:Y:S05]  /*112a0*/  BSYNC.RECONVERGENT B1 ;  /* 0x0000000000017941 */ /* 0x000fea0003800200 */
.L_x_32871:
        /* <DEDUP_REMOVED lines=9> */
.L_x_32875:
[----:B------:R-:W-:Y:S01]  /*11340*/  MOV R0, R13 ;  /* 0x0000000d00007202 */ /* 0x000fe20000000f00 */
[----:B------:R-:W-:Y:S02]  /*11350*/  IMAD.MOV.U32 R29, RZ, RZ, R14 ;  /* 0x000000ffff1d7224 */ /* 0x000fe400078e000e */
[----:B------:R-:W-:Y:S02]  /*11360*/  IMAD.MOV.U32 R13, RZ, RZ, R7 ;  /* 0x000000ffff0d7224 */ /* 0x000fe400078e0007 */
[----:B------:R-:W-:-:S07]  /*11370*/  IMAD.MOV.U32 R14, RZ, RZ, R2 ;  /* 0x000000ffff0e7224 */ /* 0x000fce00078e0002 */
.L_x_32876:
[----:B------:R-:W-:Y:S05]  /*11380*/  BSYNC.RECONVERGENT B1 ;  /* 0x0000000000017941 */ /* 0x000fea0003800200 */
.L_x_32874:
        /* <DEDUP_REMOVED lines=9> */
.L_x_32878:
[----:B------:R-:W-:Y:S01]  /*11420*/  IMAD.MOV.U32 R2, RZ, RZ, R0 ;  /* 0x000000ffff027224 */ /* 0x000fe200078e0000 */
[----:B------:R-:W-:Y:S01]  /*11430*/  MOV R0, R5 ;  /* 0x0000000500007202 */ /* 0x000fe20000000f00 */
[----:B------:R-:W-:Y:S02]  /*11440*/  IMAD.MOV.U32 R7, RZ, RZ, R29 ;  /* 0x000000ffff077224 */ /* 0x000fe400078e001d */
[----:B------:R-:W-:-:S07]  /*11450*/  IMAD.MOV.U32 R29, RZ, RZ, R16 ;  /* 0x000000ffff1d7224 */ /* 0x000fce00078e0010 */
.L_x_32879:
[----:B------:R-:W-:Y:S05]  /*11460*/  BSYNC.RECONVERGENT B1 ;  /* 0x0000000000017941 */ /* 0x000fea0003800200 */
.L_x_32877:
        /* <DEDUP_REMOVED lines=9> */
.L_x_32881:
[----:B------:R-:W-:Y:S01]  /*11500*/  MOV R5, R2 ;  /* 0x0000000200057202 */ /* 0x000fe20000000f00 */
[----:B------:R-:W-:Y:S02]  /*11510*/  IMAD.MOV.U32 R28, RZ, RZ, R7 ;  /* 0x000000ffff1c7224 */ /* 0x000fe400078e0007 */
[----:B------:R-:W-:Y:S02]  /*11520*/  IMAD.MOV.U32 R2, RZ, RZ, R15 ;  /* 0x000000ffff027224 */ /* 0x000fe400078e000f */
[----:B------:R-:W-:-:S07]  /*11530*/  IMAD.MOV.U32 R7, RZ, RZ, R6 ;  /* 0x000000ffff077224 */ /* 0x000fce00078e0006 */
.L_x_32882:
[----:B------:R-:W-:Y:S05]  /*11540*/  BSYNC.RECONVERGENT B1 ;  /* 0x0000000000017941 */ /* 0x000fea0003800200 */
.L_x_32880:
        /* <DEDUP_REMOVED lines=9> */
.L_x_32884:
[----:B------:R-:W-:Y:S01]  /*115e0*/  IMAD.MOV.U32 R15, RZ, RZ, R5 ;  /* 0x000000ffff0f7224 */ /* 0x000fe200078e0005 */
[----:B------:R-:W-:Y:S01]  /*115f0*/  MOV R5, R20 ;  /* 0x0000001400057202 */ /* 0x000fe20000000f00 */
[----:B------:R-:W-:Y:S02]  /*11600*/  IMAD.MOV.U32 R30, RZ, RZ, R28 ;  /* 0x000000ffff1e7224 */ /* 0x000fe400078e001c */
[----:B------:R-:W-:-:S07]  /*11610*/  IMAD.MOV.U32 R28, RZ, RZ, R21 ;  /* 0x000000ffff1c7224 */ /* 0x000fce00078e0015 */
.L_x_32885:
[----:B------:R-:W-:Y:S05]  /*11620*/  BSYNC.RECONVERGENT B1 ;  /* 0x0000000000017941 */ /* 0x000fea0003800200 */
.L_x_32883:
        /* <DEDUP_REMOVED lines=16> */
.L_x_32887:
[----:B------:R-:W-:Y:S01]  /*11730*/  IMAD.MOV.U32 R19, RZ, RZ, R26 ;  /* 0x000000ffff137224 */ /* 0x000fe200078e001a */
[----:B------:R-:W-:Y:S01]  /*11740*/  MOV R26, R9 ;  /* 0x00000009001a7202 */ /* 0x000fe20000000f00 */
[----:B------:R-:W-:Y:S02]  /*11750*/  IMAD.MOV.U32 R24, RZ, RZ, R25 ;  /* 0x000000ffff187224 */ /* 0x000fe400078e0019 */
[----:B------:R-:W-:-:S07]  /*11760*/  IMAD.MOV.U32 R25, RZ, RZ, R10 ;  /* 0x000000ffff197224 */ /* 0x000fce00078e000a */
.L_x_32888:
[----:B------:R-:W-:Y:S05]  /*11770*/  BSYNC.RECONVERGENT B1 ;  /* 0x0000000000017941 */ /* 0x000fea0003800200 */
.L_x_32886:
        /* <DEDUP_REMOVED lines=9> */
.L_x_32890:
[----:B------:R-:W-:Y:S01]  /*11810*/  MOV R18, R19 ;  /* 0x0000001300127202 */ /* 0x000fe20000000f00 */
[----:B------:R-:W-:Y:S02]  /*11820*/  IMAD.MOV.U32 R23, RZ, RZ, R24 ;  /* 0x000000ffff177224 */ /* 0x000fe400078e0018 */
[----:B------:R-:W-:Y:S02]  /*11830*/  IMAD.MOV.U32 R19, RZ, RZ, R11 ;  /* 0x000000ffff137224 */ /* 0x000fe400078e000b */
[----:B------:R-:W-:-:S07]  /*11840*/  IMAD.MOV.U32 R24, RZ, RZ, R12 ;  /* 0x000000ffff187224 */ /* 0x000fce00078e000c */
.L_x_32891:
[----:B------:R-:W-:Y:S05]  /*11850*/  BSYNC.RECONVERGENT B1 ;  /* 0x0000000000017941 */ /* 0x000fea0003800200 */
.L_x_32889:
        /* <DEDUP_REMOVED lines=9> */
.L_x_32893:
[----:B------:R-:W-:Y:S01]  /*118f0*/  IMAD.MOV.U32 R17, RZ, RZ, R18 ;  /* 0x000000ffff117224 */ /* 0x000fe200078e0012 */
[----:B------:R-:W-:Y:S01]  /*11900*/  MOV R18, R13 ;  /* 0x0000000d00127202 */ /* 0x000fe20000000f00 */
[----:B------:R-:W-:Y:S02]  /*11910*/  IMAD.MOV.U32 R22, RZ, RZ, R23 ;  /* 0x000000ffff167224 */ /* 0x000fe400078e0017 */
[----:B------:R-:W-:-:S07]  /*11920*/  IMAD.MOV.U32 R23, RZ, RZ, R14 ;  /* 0x000000ffff177224 */ /* 0x000fce00078e000e */
.L_x_32894:
[----:B------:R-:W-:Y:S05]  /*11930*/  BSYNC.RECONVERGENT B1 ;  /* 0x0000000000017941 */ /* 0x000fea0003800200 */
.L_x_32892:
        /* <DEDUP_REMOVED lines=9> */
.L_x_32896:
[----:B------:R-:W-:Y:S01]  /*119d0*/  MOV R16, R17 ;  /* 0x0000001100107202 */ /* 0x000fe20000000f00 */
[----:B------:R-:W-:Y:S02]  /*119e0*/  IMAD.MOV.U32 R21, RZ, RZ, R22 ;  /* 0x000000ffff157224 */ /* 0x000fe400078e0016 */
[----:B------:R-:W-:Y:S02]  /*119f0*/  IMAD.MOV.U32 R17, RZ, RZ, R0 ;  /* 0x000000ffff117224 */ /* 0x000fe400078e0000 */
[----:B------:R-:W-:-:S07]  /*11a00*/  IMAD.MOV.U32 R22, RZ, RZ, R29 ;  /* 0x000000ffff167224 */ /* 0x000fce00078e001d */
.L_x_32897:
[----:B------:R-:W-:Y:S05]  /*11a10*/  BSYNC.RECONVERGENT B1 ;  /* 0x0000000000017941 */ /* 0x000fea0003800200 */
.L_x_32895:
        /* <DEDUP_REMOVED lines=9> */
.L_x_32899:
[----:B------:R-:W-:Y:S01]  /*11ab0*/  IMAD.MOV.U32 R0, RZ, RZ, R16 ;  /* 0x000000ffff007224 */ /* 0x000fe200078e0010 */
[----:B------:R-:W-:Y:S01]  /*11ac0*/  MOV R16, R2 ;  /* 0x0000000200107202 */ /* 0x000fe20000000f00 */
[----:B------:R-:W-:Y:S02]  /*11ad0*/  IMAD.MOV.U32 R20, RZ, RZ, R21 ;  /* 0x000000ffff147224 */ /* 0x000fe400078e0015 */
[----:B------:R-:W-:-:S07]  /*11ae0*/  IMAD.MOV.U32 R21, RZ, RZ, R7 ;  /* 0x000000ffff157224 */ /* 0x000fce00078e0007 */
.L_x_32900:
[----:B------:R-:W-:Y:S05]  /*11af0*/  BSYNC.RECONVERGENT B1 ;  /* 0x0000000000017941 */ /* 0x000fea0003800200 */
.L_x_32898:
        /* <DEDUP_REMOVED lines=9> */
.L_x_32902:
[----:B------:R-:W-:Y:S01]  /*11b90*/  MOV R2, R0 ;  /* 0x0000000000027202 */ /* 0x000fe20000000f00 */
[----:B------:R-:W-:Y:S02]  /*11ba0*/  IMAD.MOV.U32 R7, RZ, RZ, R20 ;  /* 0x000000ffff077224 */ /* 0x000fe400078e0014 */
[----:B------:R-:W-:Y:S02]  /*11bb0*/  IMAD.MOV.U32 R0, RZ, RZ, R5 ;  /* 0x000000ffff007224 */ /* 0x000fe400078e0005 */
[----:B------:R-:W-:-:S07]  /*11bc0*/  IMAD.MOV.U32 R20, RZ, RZ, R28 ;  /* 0x000000ffff147224 */ /* 0x000fce00078e001c */
.L_x_32903:
[----:B------:R-:W-:Y:S05]  /*11bd0*/  BSYNC.RECONVERGENT B1 ;  /* 0x0000000000017941 */ /* 0x000fea0003800200 */
.L_x_32901:
        /* <DEDUP_REMOVED lines=8> */
.L_x_32904:
[----:B------:R-:W-:Y:S01]  /*11c60*/  IMAD.MOV.U32 R6, RZ, RZ, R2 ;  /* 0x000000ffff067224 */ /* 0x000fe200078e0002 */
[----:B------:R-:W-:Y:S01]  /*11c70*/  MOV R2, R15 ;  /* 0x0000000f00027202 */ /* 0x000fe20000000f00 */
[----:B------:R-:W-:Y:S02]  /*11c80*/  IMAD.MOV.U32 R5, RZ, RZ, R7 ;  /* 0x000000ffff057224 */ /* 0x000fe400078e0007 */
[----:B------:R-:W-:-:S07]  /*11c90*/  IMAD.MOV.U32 R7, RZ, RZ, R30 ;  /* 0x000000ffff077224 */ /* 0x000fce00078e001e */
.L_x_32738:
[----:B------:R-:W-:Y:S05]  /*11ca0*/  BSYNC.RECONVERGENT B0 ;  /* 0x0000000000007941 */ /* 0x000fea0003800200 */
.L_x_32737:
[----:B------:R-:W-:Y:S01]  /*11cb0*/  BAR.SYNC.DEFER_BLOCKING 0x0 ;  /* 0x0000000000007b1d */ /* 0x000fe20000010000 */
[----:B------:R-:W-:-:S05]  /*11cc0*/  ISETP.NE.AND P0, PT, R4, RZ, PT ;  /* 0x000000ff0400720c */ /* 0x000fca0003f05270 */
[----:B------:R-:W-:Y:S08]  /*11cd0*/  BSSY.RECONVERGENT B0, `(.L_x_32905) ;  /* 0x0001d17000007945 */ /* 0x000ff00003800200 */
[----:B------:R-:W-:Y:S05]  /*11ce0*/  @P0 BRA `(.L_x_32906) ;  /* 0x000001d000540947 */ /* 0x000fea0003800000 */
[----:B------:R-:W1:Y:S01]  /*11cf0*/  LDC R4, c[0x0][0x424] ;  /* 0x00010900ff047b82 */ /* 0x000e620000000800 */
[----:B------:R-:W1:Y:S01]  /*11d00*/  LDCU UR12, c[0x0][0x42c] ;  /* 0x00008580ff0c77ac */ /* 0x000e620008000800 */
[C---:B0-----:R-:W-:Y:S02]  /*11d10*/  IMAD.SHL.U32 R3, R27.reuse, 0x2, RZ ;  /* 0x000000021b037824 */ /* 0x041fe400078e00ff */
[----:B------:R-:W-:Y:S01]  /*11d20*/  VIADD R12, R27, 0xffffffff ;  /* 0xffffffff1b0c7836 */ /* 0x000fe20000000000 */
[----:B------:R-:W0:Y:S01]  /*11d30*/  LDCU.64 UR10, c[0x0][0x3e8] ;  /* 0x00007d00ff0a77ac */ /* 0x000e220008000a00 */
[----:B------:R-:W-:Y:S02]  /*11d40*/  IMAD R15, R55, R27, RZ ;  /* 0x0000001b370f7224 */ /* 0x000fe400078e02ff */
[----:B------:R-:W2:Y:S01]  /*11d50*/  LDC.64 R56, c[0x0][0x380] ;  /* 0x0000e000ff387b82 */ /* 0x000ea20000000a00 */
[----:B------:R-:W3:Y:S01]  /*11d60*/  LDCU.64 UR4, c[0x0][0x418] ;  /* 0x00008300ff0477ac */ /* 0x000ee20008000a00 */
[----:B------:R4:W-:Y:S01]  /*11d70*/  STL [R1+0x8], R12 ;  /* 0x0000080c01007387 */ /* 0x0009e20000100800 */
[----:B------:R-:W5:Y:S05]  /*11d80*/  LDCU.64 UR6, c[0x0][0x3d8] ;  /* 0x00007b00ff0677ac */ /* 0x000f6a0008000a00 */
[----:B------:R-:W4:Y:S01]  /*11d90*/  LDC.64 R10, c[0x0][0x388] ;  /* 0x0000e200ff0a7b82 */ /* 0x000f220000000a00 */
[----:B0-----:R-:W-:Y:S01]  /*11da0*/  UISETP.NE.U32.AND UP0, UPT, UR10, URZ, UPT ;  /* 0x000000ff0a00728c */ /* 0x001fe2000bf05070 */
[----:B-1----:R-:W-:-:S06]  /*11db0*/  IMAD R54, R4, UR12, RZ ;  /* 0x0000000c04367c24 */ /* 0x002fcc000f8e02ff */
[----:B------:R-:W0:Y:S01]  /*11dc0*/  LDC.64 R8, c[0x0][0x410] ;  /* 0x00010400ff087b82 */ /* 0x000e220000000a00 */
[----:B------:R-:W-:Y:S01]  /*11dd0*/  UISETP.NE.AND.EX UP0, UPT, UR11, URZ, UPT, UP0 ;  /* 0x000000ff0b00728c */ /* 0x000fe2000bf05300 */
[----:B---3--:R-:W-:Y:S02]  /*11de0*/  ISETP.NE.U32.AND P0, PT, RZ, UR4, PT ;  /* 0x00000004ff007c0c */ /* 0x008fe4000bf05070 */
[----:B------:R-:W-:Y:S01]  /*11df0*/  IADD3 R36, PT, PT, R54, R55, RZ ;  /* 0x0000003736247210 */ /* 0x000fe20007ffe0ff */
[----:B--2---:R-:W-:-:S03]  /*11e00*/  IMAD.WIDE R56, R52, 0x4, R56 ;  /* 0x0000000434387825 */ /* 0x004fc600078e0238 */
[----:B------:R-:W1:Y:S01]  /*11e10*/  LDC.64 R50, c[0x0][0x3e8] ;  /* 0x0000fa00ff327b82 */ /* 0x000e620000000a00 */
[----:B------:R-:W-:Y:S02]  /*11e20*/  ISETP.NE.AND.EX P0, PT, RZ, UR5, PT, P0 ;  /* 0x00000005ff007c0c */ /* 0x000fe4000bf05300 */
[----:B-----5:R-:W-:Y:S01]  /*11e30*/  ISETP.NE.U32.AND P1, PT, RZ, UR6, PT ;  /* 0x00000006ff007c0c */ /* 0x020fe2000bf25070 */
[----:B----4-:R-:W-:Y:S01]  /*11e40*/  IMAD.WIDE R52, R52, 0x4, R10 ;  /* 0x0000000434347825 */ /* 0x010fe200078e020a */
[----:B------:R-:W-:-:S03]  /*11e50*/  LOP3.LUT R10, R27, 0xf, RZ, 0xc0, !PT ;  /* 0x0000000f1b0a7812 */ /* 0x000fc600078ec0ff */
[----:B------:R-:W2:Y:S01]  /*11e60*/  LDC.64 R28, c[0x0][0x3e0] ;  /* 0x0000f800ff1c7b82 */ /* 0x000ea20000000a00 */
[----:B------:R-:W-:Y:S01]  /*11e70*/  ISETP.NE.AND.EX P0, PT, RZ, UR7, P0, P1 ;  /* 0x00000007ff007c0c */ /* 0x000fe20008705310 */
[----:B------:R-:W-:Y:S01]  /*11e80*/  IMAD R11, R4, UR12, R55 ;  /* 0x0000000c040b7c24 */ /* 0x000fe2000f8e0237 */
[----:B------:R-:W-:Y:S01]  /*11e90*/  LOP3.LUT R4, R27, 0x7, RZ, 0xc0, !PT ;  /* 0x000000071b047812 */ /* 0x000fe200078ec0ff */
[----:B------:R3:W-:Y:S02]  /*11ea0*/  STL [R1+0x4], R10 ;  /* 0x0000040a01007387 */ /* 0x0007e40000100800 */
[----:B------:R-:W-:Y:S02]  /*11eb0*/  IMAD R14, R11, R3, RZ ;  /* 0x000000030b0e7224 */ /* 0x000fe400078e02ff */
[----:B------:R-:W-:Y:S01]  /*11ec0*/  IMAD R3, R3, R36, RZ ;  /* 0x0000002403037224 */ /* 0x000fe200078e02ff */
[----:B------:R3:W-:Y:S01]  /*11ed0*/  STL [R1], R4 ;  /* 0x0000000401007387 */ /* 0x0007e20000100800 */
[----:B0-----:R-:W-:-:S03]  /*11ee0*/  IMAD.WIDE.U32 R8, R55, 0x4, R8 ;  /* 0x0000000437087825 */ /* 0x001fc600078e0008 */
[----:B------:R3:W-:Y:S01]  /*11ef0*/  STL [R1+0xc], R3 ;  /* 0x00000c0301007387 */ /* 0x0007e20000100800 */
[----:B-1----:R-:W-:-:S04]  /*11f00*/  IMAD.WIDE R50, R11, 0x4, R50 ;  /* 0x000000040b327825 */ /* 0x002fc800078e0232 */
[----:B--2---:R-:W-:Y:S01]  /*11f10*/  IMAD.WIDE R28, R11, 0x4, R28 ;  /* 0x000000040b1c7825 */ /* 0x004fe200078e021c */
[----:B---3--:R-:W-:Y:S06]  /*11f20*/  BRA.U !UP0, `(.L_x_32907) ;  /* 0x0000003108f87547 */ /* 0x008fec000b800000 */
        /* <DEDUP_REMOVED lines=23> */
[----:B------:R-:W-:-:S05]  /*120a0*/  @!P2 IMAD.IADD R4, R4, 0x1, -R31 ;  /* 0x000000010404a824 */ /* 0x000fca00078e0a1f */
[----:B------:R-:W-:Y:S02]  /*120b0*/  @!P3 IADD3 R4, PT, PT, -R4, RZ, RZ ;  /* 0x000000ff0404b210 */ /* 0x000fe40007ffe1ff */
[----:B------:R-:W-:-:S04]  /*120c0*/  @!P1 LOP3.LUT R4, RZ, R30, RZ, 0x33, !PT ;  /* 0x0000001eff049212 */ /* 0x000fc800078e33ff */
[----:B--2---:R-:W-:-:S13]  /*120d0*/  ISETP.NE.AND P1, PT, R4, R13, PT ;  /* 0x0000000d0400720c */ /* 0x004fda0003f25270 */
[----:B------:R-:W-:Y:S05]  /*120e0*/  @P1 BRA `(.L_x_32907) ;  /* 0x0000003000881947 */ /* 0x000fea0003800000 */
[----:B------:R-:W-:-:S13]  /*120f0*/  ISETP.GE.AND P1, PT, R27, 0x1, PT ;  /* 0x000000011b00780c */ /* 0x000fda0003f26270 */
[----:B------:R-:W-:Y:S05]  /*12100*/  @!P1 BRA `(.L_x_32908) ;  /* 0x0000003400d89947 */ /* 0x000fea0003800000 */
[----:B------:R-:W2:Y:S02]  /*12110*/  LDG.E R43, desc[UR8][R50.64] ;  /* 0x00000008322b7981 */ /* 0x000ea4000c1e1900 */
        /* <DEDUP_REMOVED lines=18> */
.L_x_32914:
[----:B------:R-:W-:Y:S01]  /*12240*/  IADD3 R10, PT, PT, R43, 0x1, RZ ;  /* 0x000000012b0a7810 */ /* 0x000fe20007ffe0ff */
[----:B-1----:R-:W-:-:S03]  /*12250*/  IMAD.MOV.U32 R43, RZ, RZ, R30 ;  /* 0x000000ffff2b7224 */ /* 0x002fc600078e001e */
[----:B0-----:R-:W-:-:S13]  /*12260*/  ISETP.NE.AND P1, PT, R10, R27, PT ;  /* 0x0000001b0a00720c */ /* 0x001fda0003f25270 */
[----:B------:R-:W-:Y:S05]  /*12270*/  @!P1 BREAK.RELIABLE B3 ;  /* 0x0000000000039942 */ /* 0x000fea0003800100 */
[----:B------:R-:W-:Y:S05]  /*12280*/  @!P1 BREAK.RELIABLE B2 ;  /* 0x0000000000029942 */ /* 0x000fea0003800100 */
[----:B------:R-:W-:Y:S05]  /*12290*/  @!P1 BRA `(.L_x_32913) ;  /* 0x00000008006c9947 */ /* 0x000fea0003800000 */
[----:B------:R-:W0:Y:S01]  /*122a0*/  LDCU.64 UR4, c[0x0][0x3d0] ;  /* 0x00007a00ff0477ac */ /* 0x000e220008000a00 */
[----:B------:R-:W-:-:S04]  /*122b0*/  IMAD.MOV.U32 R43, RZ, RZ, R10 ;  /* 0x000000ffff2b7224 */ /* 0x000fc800078e000a */
        /* <DEDUP_REMOVED lines=8> */
.L_x_32912:
[----:B------:R-:W-:Y:S05]  /*12340*/  BSYNC.RELIABLE B2 ;  /* 0x0000000000027941 */ /* 0x000fea0003800100 */
.L_x_32911:
[----:B------:R-:W2:Y:S04]  /*12350*/  LDL R30, [R1+0x8] ;  /* 0x00000800011e7983 */ /* 0x000ea80000100800 */
[----:B------:R-:W3:Y:S01]  /*12360*/  LDL R4, [R1+0x4] ;  /* 0x0000040001047983 */ /* 0x000ee20000100800 */
[----:B------:R-:W-:Y:S01]  /*12370*/  IMAD.MOV.U32 R31, RZ, RZ, 0x7f7fffff ;  /* 0x7f7fffffff1f7424 */ /* 0x000fe200078e00ff */
[----:B------:R-:W-:Y:S01]  /*12380*/  BSSY.RECONVERGENT B2, `(.L_x_32915) ;  /* 0x0000044000027945 */ /* 0x000fe20003800200 */
[----:B------:R-:W-:Y:S01]  /*12390*/  IMAD.MOV.U32 R33, RZ, RZ, RZ ;  /* 0x000000ffff217224 */ /* 0x000fe200078e00ff */
[----:B--2---:R0:W-:Y:S01]  /*123a0*/  STG.E desc[UR8][R50.64], R30 ;  /* 0x0000001e32007986 */ /* 0x0041e2000c101908 */
[----:B------:R-:W-:-:S03]  /*123b0*/  ISETP.GE.U32.AND P1, PT, R30, 0xf, PT ;  /* 0x0000000f1e00780c */ /* 0x000fc60003f26070 */
[----:B------:R0:W-:Y:S01]  /*123c0*/  STG.E desc[UR8][R28.64], R31 ;  /* 0x0000001f1c007986 */ /* 0x0001e2000c101908 */
[----:B---3--:R-:W-:-:S03]  /*123d0*/  ISETP.NE.AND P2, PT, R4, RZ, PT ;  /* 0x000000ff0400720c */ /* 0x008fc60003f45270 */
[----:B------:R0:W-:Y:S06]  /*123e0*/  STG.E desc[UR8][R12.64], R5 ;  /* 0x000000050c007986 */ /* 0x0001ec000c101908 */
[----:B------:R-:W-:Y:S05]  /*123f0*/  @!P1 BRA `(.L_x_32916) ;  /* 0x0000000000f09947 */ /* 0x000fea0003800000 */
[----:B------:R1:W5:Y:S01]  /*12400*/  LDG.E R37, desc[UR8][R28.64] ;  /* 0x000000081c257981 */ /* 0x000362000c1e1900 */
[----:B0-----:R-:W0:Y:S01]  /*12410*/  LDC.64 R12, c[0x0][0x3d0] ;  /* 0x0000f400ff0c7b82 */ /* 0x001e220000000a00 */
[----:B------:R-:W-:Y:S01]  /*12420*/  LOP3.LUT R33, R27, 0x7ffffff0, RZ, 0xc0, !PT ;  /* 0x7ffffff01b217812 */ /* 0x000fe200078ec0ff */
[----:B------:R-:W-:-:S04]  /*12430*/  IMAD.MOV.U32 R35, RZ, RZ, R14 ;  /* 0x000000ffff237224 */ /* 0x000fc800078e000e */
[----:B------:R-:W-:Y:S01]  /*12440*/  IMAD.MOV R4, RZ, RZ, -R33 ;  /* 0x000000ffff047224 */ /* 0x000fe200078e0a21 */
[----:B0-----:R-:W-:-:S04]  /*12450*/  IADD3 R12, P1, PT, R12, 0x20, RZ ;  /* 0x000000200c0c7810 */ /* 0x001fc80007f3e0ff */
[----:B-1----:R-:W-:-:S09]  /*12460*/  IADD3.X R13, PT, PT, RZ, R13, RZ, P1, !PT ;  /* 0x0000000dff0d7210 */ /* 0x002fd20000ffe4ff */
.L_x_32917:
        /* <DEDUP_REMOVED lines=47> */
[----:B------:R-:W-:Y:S01]  /*12760*/  VIADD R4, R4, 0x10 ;  /* 0x0000001004047836 */ /* 0x000fe20000000000 */
[----:B------:R-:W-:-:S04]  /*12770*/  IADD3 R35, PT, PT, R35, 0x10, RZ ;  /* 0x0000001023237810 */ /* 0x000fc80007ffe0ff */
[----:B------:R-:W-:Y:S02]  /*12780*/  ISETP.NE.AND P1, PT, R4, RZ, PT ;  /* 0x000000ff0400720c */ /* 0x000fe40003f25270 */
[----:B---3--:R-:W-:-:S05]  /*12790*/  FMNMX.FTZ R37, R41, R32, PT ;  /* 0x0000002029257209 */ /* 0x008fca0003810000 */
[----:B------:R2:W-:Y:S06]  /*127a0*/  STG.E desc[UR8][R28.64], R37 ;  /* 0x000000251c007986 */ /* 0x0005ec000c101908 */
[----:B------:R-:W-:Y:S05]  /*127b0*/  @P1 BRA `(.L_x_32917) ;  /* 0xfffffffc002c1947 */ /* 0x000fea000383ffff */
.L_x_32916:
[----:B------:R-:W-:Y:S05]  /*127c0*/  BSYNC.RECONVERGENT B2 ;  /* 0x0000000000027941 */ /* 0x000fea0003800200 */
.L_x_32915:
[----:B------:R-:W-:Y:S05]  /*127d0*/  @!P2 BRA `(.L_x_32913) ;  /* 0x00000004001ca947 */ /* 0x000fea0003800000 */
[----:B0-----:R-:W3:Y:S04]  /*127e0*/  LDL R31, [R1+0x4] ;  /* 0x00000400011f7983 */ /* 0x001ee80000100800 */
[----:B------:R-:W4:Y:S01]  /*127f0*/  LDL R30, [R1] ;  /* 0x00000000011e7983 */ /* 0x000f220000100800 */
[----:B------:R-:W-:Y:S01]  /*12800*/  BSSY.RECONVERGENT B2, `(.L_x_32918) ;  /* 0x0000020000027945 */ /* 0x000fe20003800200 */
[----:B---3--:R-:W-:Y:S02]  /*12810*/  ISETP.GE.U32.AND P1, PT, R31, 0x8, PT ;  /* 0x000000081f00780c */ /* 0x008fe40003f26070 */
[----:B----4-:R-:W-:-:S11]  /*12820*/  ISETP.NE.AND P2, PT, R30, RZ, PT ;  /* 0x000000ff1e00720c */ /* 0x010fd60003f45270 */
        /* <DEDUP_REMOVED lines=29> */
.L_x_32919:
[----:B------:R-:W-:Y:S05]  /*12a00*/  BSYNC.RECONVERGENT B2 ;  /* 0x0000000000027941 */ /* 0x000fea0003800200 */
.L_x_32918:
[----:B------:R-:W-:Y:S05]  /*12a10*/  @!P2 BRA `(.L_x_32913) ;  /* 0x00000000008ca947 */ /* 0x000fea0003800000 */
[----:B------:R-:W-:-:S13]  /*12a20*/  ISETP.GE.U32.AND P1, PT, R30, 0x4, PT ;  /* 0x000000041e00780c */ /* 0x000fda0003f26070 */
[----:B------:R-:W-:Y:S01]  /*12a30*/  @P1 IMAD.IADD R13, R14, 0x1, R33 ;  /* 0x000000010e0d1824 */ /* 0x000fe200078e0221 */
[----:B0-----:R-:W3:Y:S03]  /*12a40*/  @P1 LDG.E R31, desc[UR8][R28.64] ;  /* 0x000000081c1f1981 */ /* 0x001ee6000c1e1900 */
        /* <DEDUP_REMOVED lines=11> */
[----:B------:R-:W-:Y:S02]  /*12b00*/  @P1 IADD3 R33, PT, PT, R33, 0x4, RZ ;  /* 0x0000000421211810 */ /* 0x000fe40007ffe0ff */
        /* <DEDUP_REMOVED lines=13> */
[----:B------:R-:W2:Y:S01]  /*12be0*/  LDG.E R12, desc[UR8][R10.64+0x4] ;  /* 0x000004080a0c7981 */ /* 0x000ea2000c1e1900 */
[----:B------:R-:W-:Y:S02]  /*12bf0*/  ISETP.NE.AND P1, PT, R4, 0x2, PT ;  /* 0x000000020400780c */ /* 0x000fe40003f25270 */
[----:B--2---:R-:W-:-:S05]  /*12c00*/  FMNMX.FTZ R31, R13, R12, PT ;  /* 0x0000000c0d1f7209 */ /* 0x004fca0003810000 */
[----:B------:R3:W-:Y:S06]  /*12c10*/  STG.E desc[UR8][R28.64], R31 ;  /* 0x0000001f1c007986 */ /* 0x0007ec000c101908 */
[----:B------:R-:W1:Y:S02]  /*12c20*/  @P1 LDG.E R4, desc[UR8][R10.64+0x8] ;  /* 0x000008080a041981 */ /* 0x000e64000c1e1900 */
[----:B-1----:R-:W-:-:S05]  /*12c30*/  @P1 FMNMX.FTZ R13, R31, R4, PT ;  /* 0x000000041f0d1209 */ /* 0x002fca0003810000 */
[----:B------:R3:W-:Y:S02]  /*12c40*/  @P1 STG.E desc[UR8][R28.64], R13 ;  /* 0x0000000d1c001986 */ /* 0x0007e4000c101908 */
.L_x_32913:
[----:B------:R-:W-:Y:S05]  /*12c50*/  BSYNC.RECONVERGENT B1 ;  /* 0x0000000000017941 */ /* 0x000fea0003800200 */
.L_x_32909:
[----:B------:R-:W4:Y:S01]  /*12c60*/  LDL R4, [R1+0xc] ;  /* 0x00000c0001047983 */ /* 0x000f220000100800 */
[----:B------:R-:W5:Y:S01]  /*12c70*/  LDCU UR4, c[0x0][0x430] ;  /* 0x00008600ff0477ac */ /* 0x000f620008000800 */
[----:B01-3--:R-:W0:Y:S02]  /*12c80*/  LDC.64 R12, c[0x0][0x3d8] ;  /* 0x0000f600ff0c7b82 */ /* 0x00be240000000a00 */
[----:B------:R1:W3:Y:S01]  /*12c90*/  LDG.E R31, desc[UR8][R8.64] ;  /* 0x00000008081f7981 */ /* 0x0002e2000c1e1900 */
[----:B------:R-:W2:Y:S01]  /*12ca0*/  LDCU UR5, c[0x0][0x420] ;  /* 0x00008400ff0577ac */ /* 0x000ea20008000800 */
[----:B------:R-:W-:-:S04]  /*12cb0*/  IMAD.WIDE R60, R6, 0x4, R52 ;  /* 0x00000004063c7825 */ /* 0x000fc800078e0234 */
[----:B-1----:R-:W1:Y:S01]  /*12cc0*/  LDC.64 R8, c[0x0][0x3b8] ;  /* 0x0000ee00ff087b82 */ /* 0x002e620000000a00 */
[----:B--2---:R-:W-:Y:S01]  /*12cd0*/  UISETP.GE.AND UP0, UPT, UR5, 0x1, UPT ;  /* 0x000000010500788c */ /* 0x004fe2000bf06270 */
[----:B0-----:R-:W-:-:S04]  /*12ce0*/  ISETP.NE.U32.AND P1, PT, R12, RZ, PT ;  /* 0x000000ff0c00720c */ /* 0x001fc80003f25070 */
[----:B------:R-:W-:Y:S01]  /*12cf0*/  ISETP.NE.AND.EX P1, PT, R13, RZ, PT, P1 ;  /* 0x000000ff0d00720c */ /* 0x000fe20003f25310 */
[----:B----4-:R-:W-:-:S04]  /*12d00*/  IMAD.IADD R4, R4, 0x1, R43 ;  /* 0x0000000104047824 */ /* 0x010fc800078e022b */
[----:B-----5:R-:W-:-:S04]  /*12d10*/  IMAD R4, R4, UR4, RZ ;  /* 0x0000000404047c24 */ /* 0x020fc8000f8e02ff */
[----:B------:R-:W-:-:S04]  /*12d20*/  VIADD R11, R4, UR5 ;  /* 0x00000005040b7c36 */ /* 0x000fc80008000000 */
[----:B-1----:R-:W-:-:S05]  /*12d30*/  IMAD.WIDE R8, R11, 0x4, R8 ;  /* 0x000000040b087825 */ /* 0x002fca00078e0208 */
[----:B---3--:R0:W-:Y:S01]  /*12d40*/  STG.E desc[UR8][R8.64], R31 ;  /* 0x0000001f08007986 */ /* 0x0081e2000c101908 */
[----:B------:R-:W-:Y:S05]  /*12d50*/  @!P1 BRA `(.L_x_32920) ;  /* 0x0000000000e89947 */ /* 0x000fea0003800000 */
[----:B------:R-:W2:Y:S01]  /*12d60*/  LDG.E.CONSTANT R6, desc[UR8][R60.64] ;  /* 0x000000083c067981 */ /* 0x000ea2000c1e9900 */
[----:B------:R-:W0:Y:S01]  /*12d70*/  LDC R10, c[0x0][0x448] ;  /* 0x00011200ff0a7b82 */ /* 0x000e220000000800 */
[----:B------:R-:W-:Y:S02]  /*12d80*/  UMOV UR4, 0x400 ;  /* 0x0000040000047882 */ /* 0x000fe40000000000 */
[----:B------:R-:W-:-:S05]  /*12d90*/  UIADD3 UR4, UPT, UPT, UR4, 0x4, URZ ;  /* 0x0000000404047890 */ /* 0x000fca000fffe0ff */
[----:B------:R-:W1:Y:S01]  /*12da0*/  S2UR UR6, SR_CgaCtaId ;  /* 0x00000000000679c3 */ /* 0x000e620000008800 */
[----:B0-----:R-:W-:-:S04]  /*12db0*/  IABS R31, R10 ;  /* 0x0000000a001f7213 */ /* 0x001fc80000000000 */
[----:B------:R-:W0:Y:S01]  /*12dc0*/  I2F.RP R32, R31 ;  /* 0x0000001f00207306 */ /* 0x000e220000209400 */
[----:B-1----:R-:W-:-:S07]  /*12dd0*/  ULEA UR4, UR6, UR4, 0x18 ;  /* 0x0000000406047291 */ /* 0x002fce000f8ec0ff */
[----:B0-----:R-:W0:Y:S02]  /*12de0*/  MUFU.RCP R32, R32 ;  /* 0x0000002000207308 */ /* 0x001e240000001000 */
[----:B0-----:R-:W-:Y:S02]  /*12df0*/  IADD3 R8, PT, PT, R32, 0xffffffe, RZ ;  /* 0x0ffffffe20087810 */ /* 0x001fe40007ffe0ff */
[----:B------:R-:W-:-:S04]  /*12e00*/  IABS R32, R3 ;  /* 0x0000000300207213 */ /* 0x000fc80000000000 */
[----:B------:R0:W1:Y:S02]  /*12e10*/  F2I.FTZ.U32.TRUNC.NTZ R9, R8 ;  /* 0x0000000800097305 */ /* 0x000064000021f000 */
[----:B0-----:R-:W-:Y:S02]  /*12e20*/  IMAD.MOV.U32 R8, RZ, RZ, RZ ;  /* 0x000000ffff087224 */ /* 0x001fe400078e00ff */
[----:B-1----:R-:W-:-:S04]  /*12e30*/  IMAD.MOV R30, RZ, RZ, -R9 ;  /* 0x000000ffff1e7224 */ /* 0x002fc800078e0a09 */
[----:B------:R-:W-:Y:S01]  /*12e40*/  IMAD R33, R30, R31, RZ ;  /* 0x0000001f1e217224 */ /* 0x000fe200078e02ff */
[----:B------:R-:W-:-:S03]  /*12e50*/  IABS R30, R27 ;  /* 0x0000001b001e7213 */ /* 0x000fc60000000000 */
[----:B------:R-:W-:Y:S01]  /*12e60*/  IMAD.HI.U32 R33, R9, R33, R8 ;  /* 0x0000002109217227 */ /* 0x000fe200078e0008 */
[----:B------:R-:W0:Y:S05]  /*12e70*/  I2F.RP R34, R30 ;  /* 0x0000001e00227306 */ /* 0x000e2a0000209400 */
[----:B------:R-:W-:-:S04]  /*12e80*/  IMAD.HI.U32 R33, R33, R32, RZ ;  /* 0x0000002021217227 */ /* 0x000fc800078e00ff */
[----:B------:R-:W-:-:S04]  /*12e90*/  IMAD.MOV R8, RZ, RZ, -R33 ;  /* 0x000000ffff087224 */ /* 0x000fc800078e0a21 */
[C---:B------:R-:W-:Y:S01]  /*12ea0*/  IMAD R8, R31.reuse, R8, R32 ;  /* 0x000000081f087224 */ /* 0x040fe200078e0220 */
[----:B0-----:R-:W0:Y:S04]  /*12eb0*/  MUFU.RCP R34, R34 ;  /* 0x0000002200227308 */ /* 0x001e280000001000 */
[----:B------:R-:W-:-:S13]  /*12ec0*/  ISETP.GT.U32.AND P3, PT, R31, R8, PT ;  /* 0x000000081f00720c */ /* 0x000fda0003f64070 */
[-C--:B------:R-:W-:Y:S01]  /*12ed0*/  @!P3 IADD3 R8, PT, PT, R8, -R31.reuse, RZ ;  /* 0x8000001f0808b210 */ /* 0x080fe20007ffe0ff */
[----:B------:R-:W-:Y:S01]  /*12ee0*/  @!P3 VIADD R33, R33, 0x1 ;  /* 0x000000012121b836 */ /* 0x000fe20000000000 */
[----:B------:R-:W-:Y:S01]  /*12ef0*/  ISETP.NE.AND P3, PT, R10, RZ, PT ;  /* 0x000000ff0a00720c */ /* 0x000fe20003f65270 */
[----:B0-----:R-:W-:Y:S01]  /*12f00*/  VIADD R9, R34, 0xffffffe ;  /* 0x0ffffffe22097836 */ /* 0x001fe20000000000 */
[----:B------:R-:W-:Y:S02]  /*12f10*/  ISETP.GE.U32.AND P1, PT, R8, R31, PT ;  /* 0x0000001f0800720c */ /* 0x000fe40003f26070 */
[----:B------:R-:W-:-:S03]  /*12f20*/  LOP3.LUT R8, R3, R10, RZ, 0x3c, !PT ;  /* 0x0000000a03087212 */ /* 0x000fc600078e3cff */
[----:B------:R-:W0:Y:S01]  /*12f30*/  F2I.FTZ.U32.TRUNC.NTZ R9, R9 ;  /* 0x0000000900097305 */ /* 0x000e22000021f000 */
[----:B------:R-:W-:Y:S01]  /*12f40*/  ISETP.GE.AND P2, PT, R8, RZ, PT ;  /* 0x000000ff0800720c */ /* 0x000fe20003f46270 */
[----:B------:R-:W-:-:S06]  /*12f50*/  IMAD.MOV.U32 R8, RZ, RZ, RZ ;  /* 0x000000ffff087224 */ /* 0x000fcc00078e00ff */
[----:B------:R-:W-:-:S05]  /*12f60*/  @P1 VIADD R33, R33, 0x1 ;  /* 0x0000000121211836 */ /* 0x000fca0000000000 */
[----:B------:R-:W-:Y:S01]  /*12f70*/  MOV R31, R33 ;  /* 0x00000021001f7202 */ /* 0x000fe20000000f00 */
[----:B0-----:R-:W-:-:S04]  /*12f80*/  IMAD.MOV R33, RZ, RZ, -R9 ;  /* 0x000000ffff217224 */ /* 0x001fc800078e0a09 */
[----:B------:R-:W-:Y:S01]  /*12f90*/  @!P2 IMAD.MOV R31, RZ, RZ, -R31 ;  /* 0x000000ffff1fa224 */ /* 0x000fe200078e0a1f */
[----:B------:R-:W-:Y:S01]  /*12fa0*/  @!P3 LOP3.LUT R31, RZ, R10, RZ, 0x33, !PT ;  /* 0x0000000aff1fb212 */ /* 0x000fe200078e33ff */
[----:B------:R-:W-:Y:S01]  /*12fb0*/  IMAD R33, R33, R30, RZ ;  /* 0x0000001e21217224 */ /* 0x000fe200078e02ff */
[----:B------:R-:W-:Y:S02]  /*12fc0*/  ISETP.NE.AND P3, PT, R27, RZ, PT ;  /* 0x000000ff1b00720c */ /* 0x000fe40003f65270 */
[----:B------:R-:W-:Y:S01]  /*12fd0*/  IABS R10, R31 ;  /* 0x0000001f000a7213 */ /* 0x000fe20000000000 */
[----:B------:R-:W-:Y:S01]  /*12fe0*/  IMAD.HI.U32 R8, R9, R33, R8 ;  /* 0x0000002109087227 */ /* 0x000fe200078e0008 */
[----:B------:R-:W-:Y:S02]  /*12ff0*/  ISETP.GE.AND P2, PT, R31, RZ, PT ;  /* 0x000000ff1f00720c */ /* 0x000fe40003f46270 */
[----:B------:R-:W-:-:S05]  /*13000*/  MOV R9, R10 ;  /* 0x0000000a00097202 */ /* 0x000fca0000000f00 */
        /* <DEDUP_REMOVED lines=10> */
[----:B------:R-:W0:Y:S03]  /*130b0*/  LDC.64 R8, c[0x0][0x3d8] ;  /* 0x0000f600ff087b82 */ /* 0x000e260000000a00 */
[----:B------:R-:W2:Y:S01]  /*130c0*/  LDS R31, [R10] ;  /* 0x000000000a1f7984 */ /* 0x000ea20000000800 */
[----:B0-----:R-:W-:-:S04]  /*130d0*/  IMAD.WIDE R8, R11, 0x4, R8 ;  /* 0x000000040b087825 */ /* 0x001fc800078e0208 */
[----:B--2---:R-:W-:-:S05]  /*130e0*/  FADD.FTZ R31, R6, -R31 ;  /* 0x8000001f061f7221 */ /* 0x004fca0000010000 */
[----:B------:R1:W-:Y:S02]  /*130f0*/  STG.E desc[UR8][R8.64], R31 ;  /* 0x0000001f08007986 */ /* 0x0003e4000c101908 */
.L_x_32920:
[----:B------:R-:W-:Y:S05]  /*13100*/  BRA.U !UP0, `(.L_x_32921) ;  /* 0x0000002108347547 */ /* 0x000fea000b800000 */
[----:B------:R-:W2:Y:S01]  /*13110*/  LDC R10, c[0x0][0x448] ;  /* 0x00011200ff0a7b82 */ /* 0x000ea20000000800 */
[----:B------:R-:W-:Y:S02]  /*13120*/  IABS R32, R27 ;  /* 0x0000001b00207213 */ /* 0x000fe40000000000 */
[----:B--2---:R-:W-:-:S04]  /*13130*/  IABS R11, R10 ;  /* 0x0000000a000b7213 */ /* 0x004fc80000000000 */
[----:B------:R-:W2:Y:S08]  /*13140*/  I2F.RP R30, R11 ;  /* 0x0000000b001e7306 */ /* 0x000eb00000209400 */
[----:B--2---:R-:W0:Y:S02]  /*13150*/  MUFU.RCP R30, R30 ;  /* 0x0000001e001e7308 */ /* 0x004e240000001000 */
[----:B01----:R-:W-:Y:S01]  /*13160*/  VIADD R8, R30, 0xffffffe ;  /* 0x0ffffffe1e087836 */ /* 0x003fe20000000000 */
[----:B------:R-:W-:-:S02]  /*13170*/  IABS R30, R3 ;  /* 0x00000003001e7213 */ /* 0x000fc40000000000 */
[----:B------:R-:W-:-:S03]  /*13180*/  LOP3.LUT R3, R3, R10, RZ, 0x3c, !PT ;  /* 0x0000000a03037212 */ /* 0x000fc600078e3cff */
[----:B------:R0:W1:Y:S01]  /*13190*/  F2I.FTZ.U32.TRUNC.NTZ R9, R8 ;  /* 0x0000000800097305 */ /* 0x000062000021f000 */
[----:B------:R-:W-:Y:S01]  /*131a0*/  ISETP.GE.AND P3, PT, R3, RZ, PT ;  /* 0x000000ff0300720c */ /* 0x000fe20003f66270 */
[----:B0-----:R-:W-:Y:S02]  /*131b0*/  HFMA2 R8, -RZ, RZ, 0, 0 ;  /* 0x00000000ff087431 */ /* 0x001fe400000001ff */
        /* <DEDUP_REMOVED lines=10> */
[----:B------:R-:W-:Y:S01]  /*13260*/  @!P1 IMAD.IADD R8, R8, 0x1, -R11 ;  /* 0x0000000108089824 */ /* 0x000fe200078e0a0b */
[----:B------:R-:W-:Y:S01]  /*13270*/  @!P1 IADD3 R31, PT, PT, R31, 0x1, RZ ;  /* 0x000000011f1f9810 */ /* 0x000fe20007ffe0ff */
[----:B0-----:R-:W-:Y:S01]  /*13280*/  VIADD R9, R32, 0xffffffe ;  /* 0x0ffffffe20097836 */ /* 0x001fe20000000000 */
[----:B------:R-:W-:Y:S02]  /*13290*/  ISETP.NE.AND P1, PT, R10, RZ, PT ;  /* 0x000000ff0a00720c */ /* 0x000fe40003f25270 */
[----:B------:R-:W-:Y:S01]  /*132a0*/  ISETP.GE.U32.AND P2, PT, R8, R11, PT ;  /* 0x0000000b0800720c */ /* 0x000fe20003f46070 */
[----:B------:R-:W-:Y:S02]  /*132b0*/  IMAD.MOV.U32 R8, RZ, RZ, RZ ;  /* 0x000000ffff087224 */ /* 0x000fe400078e00ff */
[----:B------:R-:W0:Y:S10]  /*132c0*/  F2I.FTZ.U32.TRUNC.NTZ R9, R9 ;  /* 0x0000000900097305 */ /* 0x000e34000021f000 */
[----:B------:R-:W-:-:S04]  /*132d0*/  @P2 VIADD R31, R31, 0x1 ;  /* 0x000000011f1f2836 */ /* 0x000fc80000000000 */
[----:B------:R-:W-:Y:S02]  /*132e0*/  IMAD.MOV.U32 R3, RZ, RZ, R31 ;  /* 0x000000ffff037224 */ /* 0x000fe400078e001f */
[----:B0-----:R-:W-:-:S03]  /*132f0*/  IMAD.MOV R11, RZ, RZ, -R9 ;  /* 0x000000ffff0b7224 */ /* 0x001fc600078e0a09 */
[----:B------:R-:W-:Y:S01]  /*13300*/  @!P3 IADD3 R3, PT, PT, -R3, RZ, RZ ;  /* 0x000000ff0303b210 */ /* 0x000fe20007ffe1ff */
[----:B------:R-:W-:Y:S01]  /*13310*/  IMAD R11, R11, R6, RZ ;  /* 0x000000060b0b7224 */ /* 0x000fe200078e02ff */
[----:B------:R-:W-:Y:S02]  /*13320*/  @!P1 LOP3.LUT R3, RZ, R10, RZ, 0x33, !PT ;  /* 0x0000000aff039212 */ /* 0x000fe400078e33ff */
[----:B------:R-:W-:Y:S01]  /*13330*/  ISETP.NE.AND P3, PT, R27, RZ, PT ;  /* 0x000000ff1b00720c */ /* 0x000fe20003f65270 */
[----:B------:R-:W-:Y:S01]  /*13340*/  IMAD.HI.U32 R8, R9, R11, R8 ;  /* 0x0000000b09087227 */ /* 0x000fe200078e0008 */
[----:B------:R-:W-:Y:S02]  /*13350*/  IABS R10, R3 ;  /* 0x00000003000a7213 */ /* 0x000fe40000000000 */
        /* <DEDUP_REMOVED lines=15> */
[----:B0-----:R-:W-:-:S08]  /*13450*/  MOV R9, UR15 ;  /* 0x0000000f00097c02 */ /* 0x001fd00008000f00 */
        /* <DEDUP_REMOVED lines=11> */
[----:B------:R-:W-:Y:S01]  /*13510*/  MOV R9, UR15 ;  /* 0x0000000f00097c02 */ /* 0x000fe20008000f00 */
        /* <DEDUP_REMOVED lines=11> */
[C-C-:B------:R-:W-:Y:S02]  /*135d0*/  IMAD R37, R41.reuse, UR13, R36.reuse ;  /* 0x0000000d29257c24 */ /* 0x140fe4000f8e0224 */
[C---:B------:R-:W-:Y:S02]  /*135e0*/  IMAD R36, R41.reuse, UR14, R36 ;  /* 0x0000000e29247c24 */ /* 0x040fe4000f8e0224 */
[----:B------:R-:W-:-:S02]  /*135f0*/  IMAD R10, R41, UR5, R10 ;  /* 0x00000005290a7c24 */ /* 0x000fc4000f8e020a */
[----:B------:R-:W-:Y:S02]  /*13600*/  IMAD R11, R41, UR6, R30 ;  /* 0x00000006290b7c24 */ /* 0x000fe4000f8e021e */
[----:B------:R-:W-:Y:S02]  /*13610*/  IMAD R41, R27, R41, RZ ;  /* 0x000000291b297224 */ /* 0x000fe400078e02ff */
[----:B------:R-:W-:-:S07]  /*13620*/  IMAD.U32 R3, RZ, RZ, UR4 ;  /* 0x00000004ff037e24 */ /* 0x000fce000f8e00ff */
.L_x_32924:
[----:B0-----:R-:W0:Y:S01]  /*13630*/  LDC.64 R48, c[0x0][0x3f8] ;  /* 0x0000fe00ff307b82 */ /* 0x001e220000000a00 */
[----:B-----5:R-:W-:-:S04]  /*13640*/  IMAD R31, R42, R27, R32 ;  /* 0x0000001b2a1f7224 */ /* 0x020fc800078e0220 */
[----:B------:R-:W-:-:S03]  /*13650*/  IMAD.IADD R34, R31, 0x1, R6 ;  /* 0x000000011f227824 */ /* 0x000fc600078e0206 */
[----:B------:R-:W1:Y:S01]  /*13660*/  LDC.64 R32, c[0x0][0x3b8] ;  /* 0x0000ee00ff207b82 */ /* 0x000e620000000a00 */
[----:B------:R-:W-:-:S07]  /*13670*/  IADD3 R35, P1, PT, R4, R9, RZ ;  /* 0x0000000904237210 */ /* 0x000fce0007f3e0ff */
[----:B------:R-:W2:Y:S01]  /*13680*/  LDC.64 R46, c[0x0][0x418] ;  /* 0x00010600ff2e7b82 */ /* 0x000ea20000000a00 */
[----:B0-----:R-:W-:-:S07]  /*13690*/  IMAD.WIDE R30, R34, 0x4, R48 ;  /* 0x00000004221e7825 */ /* 0x001fce00078e0230 */
[----:B------:R-:W0:Y:S01]  /*136a0*/  LDC.64 R44, c[0x0][0x400] ;  /* 0x00010000ff2c7b82 */ /* 0x000e220000000a00 */
[----:B------:R3:W4:Y:S01]  /*136b0*/  LDG.E R30, desc[UR8][R30.64] ;  /* 0x000000081e1e7981 */ /* 0x000722000c1e1900 */
[----:B------:R-:W-:Y:S01]  /*136c0*/  IMAD.SHL.U32 R58, R35, 0x4, RZ ;  /* 0x00000004233a7824 */ /* 0x000fe200078e00ff */
[----:B---3--:R-:W-:-:S04]  /*136d0*/  LEA.HI.X.SX32 R31, R9, R8, 0x1, P1 ;  /* 0x00000008091f7211 */ /* 0x008fc800008f0eff */
[----:B-1----:R-:W-:Y:S02]  /*136e0*/  IADD3 R32, P1, P2, R58, -0x10, R32 ;  /* 0xfffffff03a207810 */ /* 0x002fe40007a3e020 */
[----:B------:R-:W-:-:S04]  /*136f0*/  SHF.L.U64.HI R35, R35, 0x2, R31 ;  /* 0x0000000223237819 */ /* 0x000fc8000001021f */
[----:B------:R-:W-:-:S05]  /*13700*/  IADD3.X R33, PT, PT, R35, -0x1, R33, P1, P2 ;  /* 0xffffffff23217810 */ /* 0x000fca0000fe4421 */
[----:B----4-:R2:W-:Y:S02]  /*13710*/  STG.E desc[UR8][R32.64+0xc], R30 ;  /* 0x00000c1e20007986 */ /* 0x0105e4000c101908 */
[----:B--2---:R-:W-:-:S05]  /*13720*/  IMAD.WIDE R30, R34, 0x4, R46 ;  /* 0x00000004221e7825 */ /* 0x004fca00078e022e */
[----:B------:R1:W2:Y:S02]  /*13730*/  LDG.E R59, desc[UR8][R30.64] ;  /* 0x000000081e3b7981 */ /* 0x0002a4000c1e1900 */
[----:B-1----:R-:W-:-:S04]  /*13740*/  IADD3 R30, P1, P2, R58, -0x10, R12 ;  /* 0xfffffff03a1e7810 */ /* 0x002fc80007a3e00c */
[----:B------:R-:W-:Y:S01]  /*13750*/  IADD3.X R31, PT, PT, R35, -0x1, R13, P1, P2 ;  /* 0xffffffff231f7810 */ /* 0x000fe20000fe440d */
[----:B0-----:R-:W-:-:S04]  /*13760*/  IMAD.WIDE R34, R34, 0x4, R44 ;  /* 0x0000000422227825 */ /* 0x001fc800078e022c */
[----:B--2---:R-:W-:Y:S04]  /*13770*/  STG.E desc[UR8][R30.64+0xc], R59 ;  /* 0x00000c3b1e007986 */ /* 0x004fe8000c101908 */
[----:B------:R-:W2:Y:S01]  /*13780*/  LDG.E R34, desc[UR8][R34.64] ;  /* 0x0000000822227981 */ /* 0x000ea2000c1e1900 */
[----:B------:R-:W-:-:S05]  /*13790*/  IMAD R58, R11, R27, R6 ;  /* 0x0000001b0b3a7224 */ /* 0x000fca00078e0206 */
[----:B--2---:R-:W-:-:S05]  /*137a0*/  IADD3 R58, PT, PT, R34, R58, RZ ;  /* 0x0000003a223a7210 */ /* 0x004fca0007ffe0ff */
[----:B------:R-:W-:-:S06]  /*137b0*/  IMAD.WIDE R34, R58, 0x4, R48 ;  /* 0x000000043a227825 */ /* 0x000fcc00078e0230 */
[----:B------:R-:W2:Y:S04]  /*137c0*/  LDG.E R34, desc[UR8][R34.64] ;  /* 0x0000000822227981 */ /* 0x000ea8000c1e1900 */
[----:B--2---:R0:W-:Y:S02]  /*137d0*/  STG.E desc[UR8][R32.64+0x8], R34 ;  /* 0x0000082220007986 */ /* 0x0041e4000c101908 */
[----:B0-----:R-:W-:-:S06]  /*137e0*/  IMAD.WIDE R34, R58, 0x4, R46 ;  /* 0x000000043a227825 */ /* 0x001fcc00078e022e */
[----:B------:R-:W2:Y:S04]  /*137f0*/  LDG.E R34, desc[UR8][R34.64] ;  /* 0x0000000822227981 */ /* 0x000ea8000c1e1900 */
[----:B--2---:R0:W-:Y:S02]  /*13800*/  STG.E desc[UR8][R30.64+0x8], R34 ;  /* 0x000008221e007986 */ /* 0x0041e4000c101908 */
[----:B0-----:R-:W-:-:S06]  /*13810*/  IMAD.WIDE R34, R58, 0x4, R44 ;  /* 0x000000043a227825 */ /* 0x001fcc00078e022c */
[----:B------:R-:W2:Y:S01]  /*13820*/  LDG.E R34, desc[UR8][R34.64] ;  /* 0x0000000822227981 */ /* 0x000ea2000c1e1900 */
[----:B------:R-:W-:-:S04]  /*13830*/  IMAD R58, R10, R27, R6 ;  /* 0x0000001b0a3a7224 */ /* 0x000fc800078e0206 */
[----:B--2---:R-:W-:-:S04]  /*13840*/  IMAD.IADD R58, R34, 0x1, R58 ;  /* 0x00000001223a7824 */ /* 0x004fc800078e023a */
        /* <DEDUP_REMOVED lines=40> */
[----:B------:R-:W-:-:S05]  /*13ad0*/  IMAD.WIDE R34, R58, 0x4, R48 ;  /* 0x000000043a227825 */ /* 0x000fca00078e0230 */
[----:B------:R0:W2:Y:S02]  /*13ae0*/  LDG.E R59, desc[UR8][R34.64] ;  /* 0x00000008223b7981 */ /* 0x0000a4000c1e1900 */
[C---:B0-----:R-:W-:Y:S02]  /*13af0*/  IMAD.WIDE R34, R58.reuse, 0x4, R46 ;  /* 0x000000043a227825 */ /* 0x041fe400078e022e */
[----:B--2---:R-:W-:Y:S04]  /*13b00*/  STG.E desc[UR8][R32.64+-0xc], R59 ;  /* 0xfffff43b20007986 */ /* 0x004fe8000c101908 */
        /* <DEDUP_REMOVED lines=16> */
[----:B------:R-:W-:Y:S01]  /*13c10*/  IADD3 R9, PT, PT, R9, -0x8, RZ ;  /* 0xfffffff809097810 */ /* 0x000fe20007ffe0ff */
[----:B------:R-:W-:-:S06]  /*13c20*/  IMAD R6, R41, -0x8, R6 ;  /* 0xfffffff829067824 */ /* 0x000fcc00078e0206 */
[----:B------:R-:W-:Y:S05]  /*13c30*/  @P1 BRA `(.L_x_32924) ;  /* 0xfffffff8007c1947 */ /* 0x000fea000383ffff */
[----:B------:R-:W-:Y:S05]  /*13c40*/  BSYNC.RECONVERGENT B1 ;  /* 0x0000000000017941 */ /* 0x000fea0003800200 */
.L_x_32923:
        /* <DEDUP_REMOVED lines=11> */
[----:B0----5:R-:W-:-:S05]  /*13d00*/  IMAD.IADD R33, R15, 0x1, R32 ;  /* 0x000000010f217824 */ /* 0x021fca00078e0220 */
[----:B------:R-:W0:Y:S08]  /*13d10*/  LDC.64 R38, c[0x0][0x3f8] ;  /* 0x0000fe00ff267b82 */ /* 0x000e300000000a00 */
[----:B------:R-:W3:Y:S01]  /*13d20*/  LDC.64 R36, c[0x0][0x418] ;  /* 0x00010600ff247b82 */ /* 0x000ee20000000a00 */
[----:B-1----:R-:W-:Y:S01]  /*13d30*/  IMAD R8, R6, R3, R54 ;  /* 0x0000000306087224 */ /* 0x002fe200078e0236 */
[----:B------:R-:W-:-:S06]  /*13d40*/  SHF.R.S32.HI R30, RZ, 0x1f, R4 ;  /* 0x0000001fff1e7819 */ /* 0x000fcc0000011404 */
[----:B------:R-:W1:Y:S01]  /*13d50*/  LDC.64 R34, c[0x0][0x400] ;  /* 0x00010000ff227b82 */ /* 0x000e620000000a00 */
[----:B------:R-:W-:-:S04]  /*13d60*/  IMAD R33, R8, R27, R33 ;  /* 0x0000001b08217224 */ /* 0x000fc800078e0221 */
[----:B0-----:R-:W-:-:S05]  /*13d70*/  IMAD.WIDE R10, R33, 0x4, R38 ;  /* 0x00000004210a7825 */ /* 0x001fca00078e0226 */
[----:B------:R3:W4:Y:S01]  /*13d80*/  LDG.E R41, desc[UR8][R10.64] ;  /* 0x000000080a297981 */ /* 0x000722000c1e1900 */
        /* <DEDUP_REMOVED lines=9> */
[----:B-1----:R-:W-:Y:S01]  /*13e20*/  IMAD.WIDE R32, R33, 0x4, R34 ;  /* 0x0000000421207825 */ /* 0x002fe200078e0222 */
[----:B--2---:R-:W-:-:S04]  /*13e30*/  IADD3 R10, P1, PT, R47, R12, RZ ;  /* 0x0000000c2f0a7210 */ /* 0x004fc80007f3e0ff */
[----:B------:R-:W-:-:S05]  /*13e40*/  IADD3.X R11, PT, PT, R8, R13, RZ, P1, !PT ;  /* 0x0000000d080b7210 */ /* 0x000fca0000ffe4ff */
[----:B---3--:R1:W-:Y:S04]  /*13e50*/  STG.E desc[UR8][R10.64+-0x4], R45 ;  /* 0xfffffc2d0a007986 */ /* 0x0083e8000c101908 */
[----:B------:R-:W2:Y:S01]  /*13e60*/  LDG.E R32, desc[UR8][R32.64] ;  /* 0x0000000820207981 */ /* 0x000ea2000c1e1900 */
[----:B------:R-:W-:-:S04]  /*13e70*/  IMAD R6, R6, R3, -R3 ;  /* 0x0000000306067224 */ /* 0x000fc800078e0a03 */
[----:B------:R-:W-:Y:S02]  /*13e80*/  IMAD.IADD R8, R54, 0x1, R6 ;  /* 0x0000000136087824 */ /* 0x000fe400078e0206 */
[----:B--2---:R-:W-:-:S04]  /*13e90*/  IMAD.IADD R40, R15, 0x1, R32 ;  /* 0x000000010f287824 */ /* 0x004fc800078e0220 */
[----:B0-----:R-:W-:-:S04]  /*13ea0*/  IMAD R41, R8, R27, R40 ;  /* 0x0000001b08297224 */ /* 0x001fc800078e0228 */
[----:B------:R-:W-:-:S05]  /*13eb0*/  IMAD.WIDE R32, R41, 0x4, R38 ;  /* 0x0000000429207825 */ /* 0x000fca00078e0226 */
[----:B------:R0:W2:Y:S02]  /*13ec0*/  LDG.E R47, desc[UR8][R32.64] ;  /* 0x00000008202f7981 */ /* 0x0000a4000c1e1900 */
[C---:B0-----:R-:W-:Y:S02]  /*13ed0*/  IMAD.WIDE R32, R41.reuse, 0x4, R36 ;  /* 0x0000000429207825 */ /* 0x041fe400078e0224 */
[----:B--2---:R0:W-:Y:S04]  /*13ee0*/  STG.E desc[UR8][R30.64+-0x8], R47 ;  /* 0xfffff82f1e007986 */ /* 0x0041e8000c101908 */
[----:B------:R2:W3:Y:S02]  /*13ef0*/  LDG.E R49, desc[UR8][R32.64] ;  /* 0x0000000820317981 */ /* 0x0004e4000c1e1900 */
[----:B--2---:R-:W-:-:S02]  /*13f00*/  IMAD.WIDE R32, R41, 0x4, R34 ;  /* 0x0000000429207825 */ /* 0x004fc400078e0222 */
[----:B---3--:R2:W-:Y:S04]  /*13f10*/  STG.E desc[UR8][R10.64+-0x8], R49 ;  /* 0xfffff8310a007986 */ /* 0x0085e8000c101908 */
[----:B------:R-:W3:Y:S01]  /*13f20*/  LDG.E R8, desc[UR8][R32.64] ;  /* 0x0000000820087981 */ /* 0x000ee2000c1e1900 */
[----:B------:R-:W-:-:S05]  /*13f30*/  IMAD.IADD R41, R6, 0x1, -R3 ;  /* 0x0000000106297824 */ /* 0x000fca00078e0a03 */
[----:B------:R-:W-:Y:S01]  /*13f40*/  IADD3 R6, PT, PT, R54, R41, RZ ;  /* 0x0000002936067210 */ /* 0x000fe20007ffe0ff */
[----:B---3--:R-:W-:-:S04]  /*13f50*/  IMAD.IADD R8, R15, 0x1, R8 ;  /* 0x000000010f087824 */ /* 0x008fc800078e0208 */
[----:B-1----:R-:W-:-:S04]  /*13f60*/  IMAD R45, R6, R27, R8 ;  /* 0x0000001b062d7224 */ /* 0x002fc800078e0208 */
[----:B------:R-:W-:-:S05]  /*13f70*/  IMAD.WIDE R32, R45, 0x4, R38 ;  /* 0x000000042d207825 */ /* 0x000fca00078e0226 */
[----:B------:R1:W3:Y:S02]  /*13f80*/  LDG.E R59, desc[UR8][R32.64] ;  /* 0x00000008203b7981 */ /* 0x0002e4000c1e1900 */
[C---:B-1----:R-:W-:Y:S02]  /*13f90*/  IMAD.WIDE R32, R45.reuse, 0x4, R36 ;  /* 0x000000042d207825 */ /* 0x042fe400078e0224 */
[----:B---3--:R2:W-:Y:S04]  /*13fa0*/  STG.E desc[UR8][R30.64+-0xc], R59 ;  /* 0xfffff43b1e007986 */ /* 0x0085e8000c101908 */
[----:B0-----:R0:W3:Y:S02]  /*13fb0*/  LDG.E R47, desc[UR8][R32.64] ;  /* 0x00000008202f7981 */ /* 0x0010e4000c1e1900 */
        /* <DEDUP_REMOVED lines=10> */
[----:B------:R0:W3:Y:S02]  /*14060*/  LDG.E R37, desc[UR8][R32.64] ;  /* 0x0000000820257981 */ /* 0x0000e4000c1e1900 */
[----:B0-----:R-:W-:-:S02]  /*14070*/  IMAD.WIDE R32, R3, 0x4, R34 ;  /* 0x0000000403207825 */ /* 0x001fc400078e0222 */
[----:B---3--:R2:W-:Y:S04]  /*14080*/  STG.E desc[UR8][R10.64+-0x10], R37 ;  /* 0xfffff0250a007986 */ /* 0x0085e8000c101908 */
[----:B------:R2:W5:Y:S01]  /*14090*/  LDG.E R32, desc[UR8][R32.64] ;  /* 0x0000000820207981 */ /* 0x000562000c1e1900 */
[----:B------:R-:W-:-:S07]  /*140a0*/  VIADD R9, R9, 0xfffffffc ;  /* 0xfffffffc09097836 */ /* 0x000fce0000000000 */
.L_x_32925:
[----:B------:R-:W-:Y:S05]  /*140b0*/  BRA.U !UP1, `(.L_x_32921) ;  /* 0x0000001109487547 */ /* 0x000fea000b800000 */
[----:B------:R-:W1:Y:S01]  /*140c0*/  LDCU UR4, c[0x0][0x420] ;  /* 0x00008400ff0477ac */ /* 0x000e620008000800 */
[----:B------:R-:W-:-:S04]  /*140d0*/  UIADD3 UR5, UPT, UPT, UR5, -0x1, URZ ;  /* 0xffffffff05057890 */ /* 0x000fc8000fffe0ff */
[----:B------:R-:W-:Y:S02]  /*140e0*/  UISETP.NE.AND UP0, UPT, UR5, URZ, UPT ;  /* 0x000000ff0500728c */ /* 0x000fe4000bf05270 */
[----:B-1----:R-:W-:-:S04]  /*140f0*/  ULOP3.LUT UR4, UR4, 0x1, URZ, 0xc0, !UPT ;  /* 0x0000000104047892 */ /* 0x002fc8000f8ec0ff */
[----:B------:R-:W-:-:S03]  /*14100*/  UISETP.NE.U32.AND UP1, UPT, UR4, 0x1, UPT ;  /* 0x000000010400788c */ /* 0x000fc6000bf25070 */
[----:B------:R-:W-:Y:S08]  /*14110*/  BRA.U !UP0, `(.L_x_32926) ;  /* 0x00000001089c7547 */ /* 0x000ff0000b800000 */
[----:B------:R-:W1:Y:S01]  /*14120*/  LDC R6, c[0x0][0x428] ;  /* 0x00010a00ff067b82 */ /* 0x000e620000000800 */
[----:B------:R-:W-:Y:S01]  /*14130*/  IADD3 R3, PT, PT, R9, -0x1, RZ ;  /* 0xffffffff09037810 */ /* 0x000fe20007ffe0ff */
[----:B0-2--5:R-:W-:Y:S01]  /*14140*/  IMAD.IADD R33, R15, 0x1, R32 ;  /* 0x000000010f217824 */ /* 0x025fe200078e0220 */
[----:B------:R-:W0:Y:S05]  /*14150*/  LDCU.64 UR4, c[0x0][0x3b8] ;  /* 0x00007700ff0477ac */ /* 0x000e2a0008000a00 */
[----:B------:R-:W2:Y:S08]  /*14160*/  LDC.64 R38, c[0x0][0x3f8] ;  /* 0x0000fe00ff267b82 */ /* 0x000eb00000000a00 */
[----:B------:R-:W3:Y:S01]  /*14170*/  LDC.64 R36, c[0x0][0x418] ;  /* 0x00010600ff247b82 */ /* 0x000ee20000000a00 */
[----:B-1----:R-:W-:Y:S01]  /*14180*/  IMAD R8, R3, R6, R54 ;  /* 0x0000000603087224 */ /* 0x002fe200078e0236 */
[----:B------:R-:W-:-:S06]  /*14190*/  IADD3 R30, P1, PT, R4, R9, RZ ;  /* 0x00000009041e7210 */ /* 0x000fcc0007f3e0ff */
[----:B------:R-:W1:Y:S01]  /*141a0*/  LDC.64 R34, c[0x0][0x400] ;  /* 0x00010000ff227b82 */ /* 0x000e620000000a00 */
[----:B------:R-:W-:-:S04]  /*141b0*/  IMAD R33, R8, R27, R33 ;  /* 0x0000001b08217224 */ /* 0x000fc800078e0221 */
[----:B--2---:R-:W-:-:S05]  /*141c0*/  IMAD.WIDE R10, R33, 0x4, R38 ;  /* 0x00000004210a7825 */ /* 0x004fca00078e0226 */
[----:B------:R3:W2:Y:S01]  /*141d0*/  LDG.E R41, desc[UR8][R10.64] ;  /* 0x000000080a297981 */ /* 0x0006a2000c1e1900 */
[----:B------:R-:W-:Y:S01]  /*141e0*/  SHF.R.S32.HI R8, RZ, 0x1f, R4 ;  /* 0x0000001fff087819 */ /* 0x000fe20000011404 */
[----:B------:R-:W-:-:S03]  /*141f0*/  IMAD.SHL.U32 R47, R30, 0x4, RZ ;  /* 0x000000041e2f7824 */ /* 0x000fc600078e00ff */
[----:B------:R-:W-:-:S04]  /*14200*/  LEA.HI.X.SX32 R31, R9, R8, 0x1, P1 ;  /* 0x00000008091f7211 */ /* 0x000fc800008f0eff */
[----:B------:R-:W-:Y:S01]  /*14210*/  SHF.L.U64.HI R8, R30, 0x2, R31 ;  /* 0x000000021e087819 */ /* 0x000fe2000001021f */
[----:B---3--:R-:W-:Y:S01]  /*14220*/  IMAD.WIDE R10, R33, 0x4, R36 ;  /* 0x00000004210a7825 */ /* 0x008fe200078e0224 */
[----:B0-----:R-:W-:-:S04]  /*14230*/  IADD3 R30, P1, PT, R47, UR4, RZ ;  /* 0x000000042f1e7c10 */ /* 0x001fc8000ff3e0ff */
[----:B------:R-:W-:-:S05]  /*14240*/  IADD3.X R31, PT, PT, R8, UR5, RZ, P1, !PT ;  /* 0x00000005081f7c10 */ /* 0x000fca0008ffe4ff */
[----:B--2---:R3:W-:Y:S04]  /*14250*/  STG.E desc[UR8][R30.64+-0x4], R41 ;  /* 0xfffffc291e007986 */ /* 0x0047e8000c101908 */
[----:B------:R0:W2:Y:S01]  /*14260*/  LDG.E R45, desc[UR8][R10.64] ;  /* 0x000000080a2d7981 */ /* 0x0000a2000c1e1900 */
[----:B-1----:R-:W-:Y:S01]  /*14270*/  IMAD.WIDE R32, R33, 0x4, R34 ;  /* 0x0000000421207825 */ /* 0x002fe200078e0222 */
[----:B0-----:R-:W-:-:S04]  /*14280*/  IADD3 R10, P1, PT, R47, R12, RZ ;  /* 0x0000000c2f0a7210 */ /* 0x001fc80007f3e0ff */
[----:B------:R-:W-:-:S05]  /*14290*/  IADD3.X R11, PT, PT, R8, R13, RZ, P1, !PT ;  /* 0x0000000d080b7210 */ /* 0x000fca0000ffe4ff */
        /* <DEDUP_REMOVED lines=10> */
[----:B------:R0:W2:Y:S02]  /*14340*/  LDG.E R37, desc[UR8][R32.64] ;  /* 0x0000000820257981 */ /* 0x0000a4000c1e1900 */
[----:B0-----:R-:W-:-:S02]  /*14350*/  IMAD.WIDE R32, R3, 0x4, R34 ;  /* 0x0000000403207825 */ /* 0x001fc400078e0222 */
[----:B--2---:R3:W-:Y:S04]  /*14360*/  STG.E desc[UR8][R10.64+-0x8], R37 ;  /* 0xfffff8250a007986 */ /* 0x0047e8000c101908 */
[----:B------:R3:W5:Y:S01]  /*14370*/  LDG.E R32, desc[UR8][R32.64] ;  /* 0x0000000820207981 */ /* 0x000762000c1e1900 */
[----:B------:R-:W-:-:S07]  /*14380*/  IADD3 R9, PT, PT, R9, -0x2, RZ ;  /* 0xfffffffe09097810 */ /* 0x000fce0007ffe0ff */
.L_x_32926:
        /* <DEDUP_REMOVED lines=9> */
[----:B0-----:R0:W2:Y:S01]  /*14420*/  LDG.E R31, desc[UR8][R10.64] ;  /* 0x000000080a1f7981 */ /* 0x0010a2000c1e1900 */
[----:B------:R-:W-:Y:S02]  /*14430*/  SHF.R.S32.HI R6, RZ, 0x1f, R4 ;  /* 0x0000001fff067819 */ /* 0x000fe40000011404 */
[----:B------:R-:W-:-:S04]  /*14440*/  IADD3 R4, P1, PT, R4, R9, RZ ;  /* 0x0000000904047210 */ /* 0x000fc80007f3e0ff */
[----:B------:R-:W-:Y:S02]  /*14450*/  LEA.HI.X.SX32 R9, R9, R6, 0x1, P1 ;  /* 0x0000000609097211 */ /* 0x000fe400008f0eff */
[C---:B------:R-:W-:Y:S01]  /*14460*/  SHF.L.U32 R33, R4.reuse, 0x2, RZ ;  /* 0x0000000204217819 */ /* 0x040fe200000006ff */
[----:B0-----:R-:W0:Y:S01]  /*14470*/  LDC.64 R10, c[0x0][0x418] ;  /* 0x00010600ff0a7b82 */ /* 0x001e220000000a00 */
[----:B------:R-:W-:Y:S02]  /*14480*/  SHF.L.U64.HI R4, R4, 0x2, R9 ;  /* 0x0000000204047819 */ /* 0x000fe40000010209 */
[----:B-1----:R-:W-:-:S04]  /*14490*/  IADD3 R8, P1, PT, R33, UR4, RZ ;  /* 0x0000000421087c10 */ /* 0x002fc8000ff3e0ff */
[----:B------:R-:W-:Y:S01]  /*144a0*/  IADD3.X R9, PT, PT, R4, UR5, RZ, P1, !PT ;  /* 0x0000000504097c10 */ /* 0x000fe20008ffe4ff */
[----:B0-----:R-:W-:-:S04]  /*144b0*/  IMAD.WIDE R10, R3, 0x4, R10 ;  /* 0x00000004030a7825 */ /* 0x001fc800078e020a */
[----:B--2---:R4:W-:Y:S04]  /*144c0*/  STG.E desc[UR8][R8.64+-0x4], R31 ;  /* 0xfffffc1f08007986 */ /* 0x0049e8000c101908 */
[----:B------:R-:W2:Y:S01]  /*144d0*/  LDG.E R11, desc[UR8][R10.64] ;  /* 0x000000080a0b7981 */ /* 0x000ea2000c1e1900 */
[----:B------:R-:W-:-:S05]  /*144e0*/  IADD3 R12, P1, PT, R33, R12, RZ ;  /* 0x0000000c210c7210 */ /* 0x000fca0007f3e0ff */
[----:B------:R-:W-:-:S05]  /*144f0*/  IMAD.X R13, R4, 0x1, R13, P1 ;  /* 0x00000001040d7824 */ /* 0x000fca00008e060d */
[----:B--2---:R4:W-:Y:S01]  /*14500*/  STG.E desc[UR8][R12.64+-0x4], R11 ;  /* 0xfffffc0b0c007986 */ /* 0x0049e2000c101908 */
[----:B------:R-:W-:Y:S05]  /*14510*/  BRA `(.L_x_32921) ;  /* 0x0000000c00307947 */ /* 0x000fea0003800000 */
.L_x_32922:
[----:B------:R-:W0:Y:S01]  /*14520*/  LDC R48, c[0x0][0x420] ;  /* 0x00010800ff307b82 */ /* 0x000e220000000800 */
[----:B------:R-:W1:Y:S02]  /*14530*/  LDCU UR4, c[0x0][0x420] ;  /* 0x00008400ff0477ac */ /* 0x000e640008000800 */
[----:B-1----:R-:W-:Y:S01]  /*14540*/  IMAD.U32 R3, RZ, RZ, UR4 ;  /* 0x00000004ff037e24 */ /* 0x002fe2000f8e00ff */
[----:B0-----:R-:W-:-:S13]  /*14550*/  ISETP.GE.U32.AND P1, PT, R48, 0x8, PT ;  /* 0x000000083000780c */ /* 0x001fda0003f26070 */
[----:B------:R-:W-:Y:S05]  /*14560*/  @!P1 BRA `(.L_x_32927) ;  /* 0x0000000400809947 */ /* 0x000fea0003800000 */
[----:B------:R-:W0:Y:S01]  /*14570*/  LDC.64 R40, c[0x0][0x3b8] ;  /* 0x0000ee00ff287b82 */ /* 0x000e220000000a00 */
[----:B------:R-:W1:Y:S01]  /*14580*/  LDCU UR5, c[0x0][0x428] ;  /* 0x00008500ff0577ac */ /* 0x000e620008000800 */
[----:B------:R-:W-:Y:S01]  /*14590*/  IADD3 R3, PT, PT, R54, R55, RZ ;  /* 0x0000003736037210 */ /* 0x000fe20007ffe0ff */
[C---:B------:R-:W-:Y:S01]  /*145a0*/  VIADD R38, R48.reuse, 0xffffffff ;  /* 0xffffffff30267836 */ /* 0x040fe20000000000 */
[C---:B------:R-:W-:Y:S01]  /*145b0*/  IADD3 R35, PT, PT, R48.reuse, -0x7, RZ ;  /* 0xfffffff930237810 */ /* 0x040fe20007ffe0ff */
        /* <DEDUP_REMOVED lines=8> */
[----:B------:R-:W-:Y:S01]  /*14640*/  VIADD R10, R48, 0xfffffffd ;  /* 0xfffffffd300a7836 */ /* 0x000fe20000000000 */
[----:B------:R-:W-:Y:S01]  /*14650*/  MOV R12, RZ ;  /* 0x000000ff000c7202 */ /* 0x000fe20000000f00 */
[----:B------:R-:W-:-:S02]  /*14660*/  IMAD.MOV R13, RZ, RZ, -R13 ;  /* 0x000000ffff0d7224 */ /* 0x000fc400078e0a0d */
[--C-:B-1----:R-:W-:Y:S02]  /*14670*/  IMAD R38, R38, UR5, R3.reuse ;  /* 0x0000000526267c24 */ /* 0x102fe4000f8e0203 */
[--C-:B------:R-:W-:Y:S02]  /*14680*/  IMAD R36, R36, UR5, R3.reuse ;  /* 0x0000000524247c24 */ /* 0x100fe4000f8e0203 */
[--C-:B------:R-:W-:Y:S01]  /*14690*/  IMAD R35, R35, UR5, R3.reuse ;  /* 0x0000000523237c24 */ /* 0x100fe2000f8e0203 */
[----:B0-----:R-:W-:Y:S01]  /*146a0*/  IADD3 R40, P1, PT, R40, -0x10, RZ ;  /* 0xfffffff028287810 */ /* 0x001fe20007f3e0ff */
[--C-:B------:R-:W-:Y:S02]  /*146b0*/  IMAD R34, R34, UR5, R3.reuse ;  /* 0x0000000522227c24 */ /* 0x100fe4000f8e0203 */
[--C-:B------:R-:W-:Y:S01]  /*146c0*/  IMAD R6, R6, UR5, R3.reuse ;  /* 0x0000000506067c24 */ /* 0x100fe2000f8e0203 */
[----:B------:R-:W-:Y:S01]  /*146d0*/  IADD3.X R39, PT, PT, R41, -0x1, RZ, P1, !PT ;  /* 0xffffffff29277810 */ /* 0x000fe20000ffe4ff */
[----:B------:R-:W-:-:S02]  /*146e0*/  IMAD R8, R8, UR5, R3 ;  /* 0x0000000508087c24 */ /* 0x000fc4000f8e0203 */
[--C-:B------:R-:W-:Y:S02]  /*146f0*/  IMAD R9, R9, UR5, R3.reuse ;  /* 0x0000000509097c24 */ /* 0x100fe4000f8e0203 */
[----:B------:R-:W-:Y:S02]  /*14700*/  IMAD R10, R10, UR5, R3 ;  /* 0x000000050a0a7c24 */ /* 0x000fe4000f8e0203 */
[----:B------:R-:W-:Y:S02]  /*14710*/  IMAD.U32 R3, RZ, RZ, UR4 ;  /* 0x00000004ff037e24 */ /* 0x000fe4000f8e00ff */
[----:B------:R-:W-:-:S07]  /*14720*/  IMAD R37, R27, UR5, RZ ;  /* 0x000000051b257c24 */ /* 0x000fce000f8e02ff */
.L_x_32928:
[----:B------:R-:W0:Y:S01]  /*14730*/  LDC.64 R46, c[0x0][0x3f8] ;  /* 0x0000fe00ff2e7b82 */ /* 0x000e220000000a00 */
[----:B-----5:R-:W-:-:S05]  /*14740*/  IMAD R31, R38, R27, R32 ;  /* 0x0000001b261f7224 */ /* 0x020fca00078e0220 */
[----:B------:R-:W-:Y:S02]  /*14750*/  IADD3 R32, PT, PT, R31, R12, RZ ;  /* 0x0000000c1f207210 */ /* 0x000fe40007ffe0ff */
[----:B------:R-:W1:Y:S03]  /*14760*/  LDC.64 R44, c[0x0][0x400] ;  /* 0x00010000ff2c7b82 */ /* 0x000e660000000a00 */
        /* <DEDUP_REMOVED lines=60> */
[----:B------:R-:W-:Y:S01]  /*14b30*/  IMAD R12, R37, -0x8, R12 ;  /* 0xfffffff8250c7824 */ /* 0x000fe200078e020c */
[----:B------:R-:W-:-:S11]  /*14b40*/  IADD3 R3, PT, PT, R3, -0x8, RZ ;  /* 0xfffffff803037810 */ /* 0x000fd60007ffe0ff */
[----:B0-----:R-:W-:Y:S05]  /*14b50*/  @P1 BRA `(.L_x_32928) ;  /* 0xfffffff800f41947 */ /* 0x001fea000383ffff */
[----:B------:R-:W-:Y:S05]  /*14b60*/  BSYNC.RECONVERGENT B1 ;  /* 0x0000000000017941 */ /* 0x000fea0003800200 */
.L_x_32927:
        /* <DEDUP_REMOVED lines=49> */
[----:B------:R-:W-:Y:S01]  /*14e80*/  IMAD.WIDE R32, R31, 0x4, R32 ;  /* 0x000000041f207825 */ /* 0x000fe200078e0220 */
[----:B------:R-:W-:Y:S02]  /*14e90*/  IADD3 R3, PT, PT, R3, -0x4, RZ ;  /* 0xfffffffc03037810 */ /* 0x000fe40007ffe0ff */
[----:B--2---:R1:W-:Y:S04]  /*14ea0*/  STG.E desc[UR8][R8.64+-0x10], R13 ;  /* 0xfffff00d08007986 */ /* 0x0043e8000c101908 */
[----:B------:R1:W5:Y:S02]  /*14eb0*/  LDG.E R32, desc[UR8][R32.64] ;  /* 0x0000000820207981 */ /* 0x000364000c1e1900 */
.L_x_32929:
        /* <DEDUP_REMOVED lines=34> */
.L_x_32930:
[----:B------:R-:W-:Y:S05]  /*150e0*/  @P2 BRA `(.L_x_32921) ;  /* 0x00000000003c2947 */ /* 0x000fea0003800000 */
[----:B------:R-:W2:Y:S01]  /*150f0*/  LDCU UR4, c[0x0][0x428] ;  /* 0x00008500ff0477ac */ /* 0x000ea20008000800 */
[----:B01----:R-:W0:Y:S01]  /*15100*/  LDC.64 R8, c[0x0][0x3f8] ;  /* 0x0000fe00ff087b82 */ /* 0x003e220000000a00 */
[----:B------:R-:W-:Y:S01]  /*15110*/  IADD3 R11, PT, PT, R3, -0x1, RZ ;  /* 0xffffffff030b7810 */ /* 0x000fe20007ffe0ff */
[----:B-----5:R-:W-:-:S04]  /*15120*/  IMAD.IADD R32, R15, 0x1, R32 ;  /* 0x000000010f207824 */ /* 0x020fc800078e0220 */
        /* <DEDUP_REMOVED lines=11> */
.L_x_32921:
[----:B01--4-:R-:W0:Y:S01]  /*151e0*/  LDC.64 R8, c[0x0][0x3c0] ;  /* 0x0000f000ff087b82 */ /* 0x013e220000000a00 */
[----:B------:R-:W-:Y:S01]  /*151f0*/  IMAD.IADD R43, R14, 0x1, R43 ;  /* 0x000000010e2b7824 */ /* 0x000fe200078e022b */
[----:B------:R-:W4:Y:S06]  /*15200*/  LDG.E.CONSTANT R61, desc[UR8][R60.64] ;  /* 0x000000083c3d7981 */ /* 0x000f2c000c1e9900 */
[----:B--23--:R-:W1:Y:S08]  /*15210*/  LDC.64 R10, c[0x0][0x3d0] ;  /* 0x0000f400ff0a7b82 */ /* 0x00ce700000000a00 */
[----:B------:R-:W2:Y:S01]  /*15220*/  LDC R33, c[0x0][0x420] ;  /* 0x00010800ff217b82 */ /* 0x000ea20000000800 */
[----:B0-----:R-:W-:-:S07]  /*15230*/  IMAD.WIDE R8, R43, 0x4, R8 ;  /* 0x000000042b087825 */ /* 0x001fce00078e0208 */
[----:B------:R-:W0:Y:S01]  /*15240*/  LDC.64 R12, c[0x0][0x3c8] ;  /* 0x0000f200ff0c7b82 */ /* 0x000e220000000a00 */
[----:B-1----:R-:W-:Y:S01]  /*15250*/  IMAD.WIDE R10, R43, 0x4, R10 ;  /* 0x000000042b0a7825 */ /* 0x002fe200078e020a */
[----:B--2---:R3:W-:Y:S04]  /*15260*/  STG.E desc[UR8][R8.64], R33 ;  /* 0x0000002108007986 */ /* 0x0047e8000c101908 */
[----:B------:R3:W-:Y:S04]  /*15270*/  STG.E desc[UR8][R10.64], R5 ;  /* 0x000000050a007986 */ /* 0x0007e8000c101908 */
[----:B------:R-:W2:Y:S02]  /*15280*/  LDG.E R4, desc[UR8][R28.64] ;  /* 0x000000081c047981 */ /* 0x000ea4000c1e1900 */
[----:B--2---:R-:W-:-:S05]  /*15290*/  FMNMX.FTZ R3, R4, R5, PT ;  /* 0x0000000504037209 */ /* 0x004fca0003810000 */
[----:B------:R3:W-:Y:S04]  /*152a0*/  STG.E desc[UR8][R28.64], R3 ;  /* 0x000000031c007986 */ /* 0x0007e8000c101908 */
[----:B------:R-:W2:Y:S01]  /*152b0*/  LDG.E R4, desc[UR8][R50.64] ;  /* 0x0000000832047981 */ /* 0x000ea2000c1e1900 */
[----:B0-----:R-:W-:Y:S01]  /*152c0*/  IMAD.WIDE R12, R43, 0x4, R12 ;  /* 0x000000042b0c7825 */ /* 0x001fe200078e020c */
[----:B--2---:R-:W-:-:S05]  /*152d0*/  IADD3 R31, PT, PT, R4, 0x1, RZ ;  /* 0x00000001041f7810 */ /* 0x004fca0007ffe0ff */
[----:B------:R3:W-:Y:S04]  /*152e0*/  STG.E desc[UR8][R50.64], R31 ;  /* 0x0000001f32007986 */ /* 0x0007e8000c101908 */
[----:B----4-:R3:W-:Y:S01]  /*152f0*/  STG.E desc[UR8][R12.64], R61 ;  /* 0x0000003d0c007986 */ /* 0x0107e2000c101908 */
[----:B------:R-:W-:Y:S05]  /*15300*/  BRA `(.L_x_32908) ;  /* 0x0000000400587947 */ /* 0x000fea0003800000 */
.L_x_32907:
        /* <DEDUP_REMOVED lines=10> */
[----:B------:R0:W5:Y:S01]  /*153b0*/  @!P1 LDG.E.CONSTANT R11, desc[UR8][R10.64] ;  /* 0x000000080a0b9981 */ /* 0x000162000c1e9900 */
        /* <DEDUP_REMOVED lines=14> */
[----:B0----5:R-:W-:Y:S02]  /*154a0*/  IMAD.WIDE R10, R6, 0x4, R52 ;  /* 0x00000004060a7825 */ /* 0x021fe400078e0234 */
[----:B------:R-:W0:Y:S04]  /*154b0*/  LDC R6, c[0x0][0x448] ;  /* 0x00011200ff067b82 */ /* 0x000e280000000800 */
[----:B------:R1:W2:Y:S01]  /*154c0*/  LDG.E.CONSTANT R11, desc[UR8][R10.64] ;  /* 0x000000080a0b7981 */ /* 0x0002a2000c1e9900 */
        /* <DEDUP_REMOVED lines=11> */
[----:B0-----:R-:W-:Y:S01]  /*15580*/  IMAD.MOV.U32 R8, RZ, RZ, RZ ;  /* 0x000000ffff087224 */ /* 0x001fe200078e00ff */
[----:B-1----:R-:W-:-:S05]  /*15590*/  IADD3 R31, PT, PT, RZ, -R9, RZ ;  /* 0x80000009ff1f7210 */ /* 0x002fca0007ffe0ff */
[----:B------:R-:W-:-:S04]  /*155a0*/  IMAD R31, R31, R32, RZ ;  /* 0x000000201f1f7224 */ /* 0x000fc800078e02ff */
[----:B------:R-:W-:Y:S02]  /*155b0*/  IMAD.HI.U32 R34, R9, R31, R8 ;  /* 0x0000001f09227227 */ /* 0x000fe400078e0008 */
[----:B------:R-:W0:Y:S02]  /*155c0*/  I2F.RP R31, R10 ;  /* 0x0000000a001f7306 */ /* 0x000e240000209400 */
[----:B------:R-:W-:-:S04]  /*155d0*/  IMAD.MOV.U32 R9, RZ, RZ, R33 ;  /* 0x000000ffff097224 */ /* 0x000fc800078e0021 */
[----:B------:R-:W-:-:S05]  /*155e0*/  IMAD.HI.U32 R8, R34, R9, RZ ;  /* 0x0000000922087227 */ /* 0x000fca00078e00ff */
[----:B------:R-:W-:Y:S01]  /*155f0*/  IADD3 R30, PT, PT, -R8, RZ, RZ ;  /* 0x000000ff081e7210 */ /* 0x000fe20007ffe1ff */
[----:B0-----:R-:W0:Y:S04]  /*15600*/  MUFU.RCP R31, R31 ;  /* 0x0000001f001f7308 */ /* 0x001e280000001000 */
[----:B------:R-:W-:-:S05]  /*15610*/  IMAD R9, R32, R30, R9 ;  /* 0x0000001e20097224 */ /* 0x000fca00078e0209 */
[----:B------:R-:W-:Y:S01]  /*15620*/  ISETP.GT.U32.AND P2, PT, R32, R9, PT ;  /* 0x000000092000720c */ /* 0x000fe20003f44070 */
[----:B0-----:R-:W-:-:S12]  /*15630*/  VIADD R30, R31, 0xffffffe ;  /* 0x0ffffffe1f1e7836 */ /* 0x001fd80000000000 */
[----:B------:R-:W-:Y:S01]  /*15640*/  @!P2 IADD3 R8, PT, PT, R8, 0x1, RZ ;  /* 0x000000010808a810 */ /* 0x000fe20007ffe0ff */
[----:B------:R-:W-:Y:S01]  /*15650*/  @!P2 IMAD.IADD R9, R9, 0x1, -R32 ;  /* 0x000000010909a824 */ /* 0x000fe200078e0a20 */
[----:B------:R-:W-:-:S04]  /*15660*/  ISETP.NE.AND P2, PT, R6, RZ, PT ;  /* 0x000000ff0600720c */ /* 0x000fc80003f45270 */
[----:B------:R-:W-:Y:S02]  /*15670*/  ISETP.GE.U32.AND P1, PT, R9, R32, PT ;  /* 0x000000200900720c */ /* 0x000fe40003f26070 */
[----:B------:R-:W0:Y:S11]  /*15680*/  F2I.FTZ.U32.TRUNC.NTZ R9, R30 ;  /* 0x0000001e00097305 */ /* 0x000e36000021f000 */
[----:B------:R-:W-:-:S04]  /*15690*/  @P1 VIADD R8, R8, 0x1 ;  /* 0x0000000108081836 */ /* 0x000fc80000000000 */
[----:B------:R-:W-:Y:S01]  /*156a0*/  IMAD.MOV.U32 R3, RZ, RZ, R8 ;  /* 0x000000ffff037224 */ /* 0x000fe200078e0008 */
[----:B0-----:R-:W-:Y:S01]  /*156b0*/  IADD3 R31, PT, PT, RZ, -R9, RZ ;  /* 0x80000009ff1f7210 */ /* 0x001fe20007ffe0ff */
[----:B------:R-:W-:Y:S02]  /*156c0*/  IMAD.MOV.U32 R8, RZ, RZ, RZ ;  /* 0x000000ffff087224 */ /* 0x000fe400078e00ff */
[----:B------:R-:W-:Y:S01]  /*156d0*/  @!P3 IMAD.MOV R3, RZ, RZ, -R3 ;  /* 0x000000ffff03b224 */ /* 0x000fe200078e0a03 */
[----:B------:R-:W-:Y:S01]  /*156e0*/  @!P2 LOP3.LUT R3, RZ, R6, RZ, 0x33, !PT ;  /* 0x00000006ff03a212 */ /* 0x000fe200078e33ff */
[----:B------:R-:W-:Y:S01]  /*156f0*/  IMAD R31, R31, R10, RZ ;  /* 0x0000000a1f1f7224 */ /* 0x000fe200078e02ff */
[----:B------:R-:W-:Y:S02]  /*15700*/  ISETP.NE.AND P3, PT, R27, RZ, PT ;  /* 0x000000ff1b00720c */ /* 0x000fe40003f65270 */
[----:B------:R-:W-:Y:S01]  /*15710*/  IABS R30, R3 ;  /* 0x00000003001e7213 */ /* 0x000fe20000000000 */
[----:B------:R-:W-:Y:S01]  /*15720*/  IMAD.HI.U32 R6, R9, R31, R8 ;  /* 0x0000001f09067227 */ /* 0x000fe200078e0008 */
[----:B------:R-:W-:-:S02]  /*15730*/  ISETP.GE.AND P2, PT, R3, RZ, PT ;  /* 0x000000ff0300720c */ /* 0x000fc40003f46270 */
[----:B------:R-:W-:Y:S01]  /*15740*/  MOV R9, R30 ;  /* 0x0000001e00097202 */ /* 0x000fe20000000f00 */
[----:B------:R-:W-:-:S04]  /*15750*/  IMAD.IADD R31, R15, 0x1, R12 ;  /* 0x000000010f1f7824 */ /* 0x000fc800078e020c */
        /* <DEDUP_REMOVED lines=10> */
[----:B------:R-:W0:Y:S03]  /*15800*/  LDC.64 R8, c[0x0][0x3a0] ;  /* 0x0000e800ff087b82 */ /* 0x000e260000000a00 */
[----:B------:R-:W2:Y:S01]  /*15810*/  LDS R6, [R3] ;  /* 0x0000000003067984 */ /* 0x000ea20000000800 */
[----:B0-----:R-:W-:-:S04]  /*15820*/  IMAD.WIDE R8, R31, 0x4, R8 ;  /* 0x000000041f087825 */ /* 0x001fc800078e0208 */
[----:B--2---:R-:W-:-:S05]  /*15830*/  FADD.FTZ R31, R11, -R6 ;  /* 0x800000060b1f7221 */ /* 0x004fca0000010000 */
[----:B------:R1:W-:Y:S02]  /*15840*/  STG.E desc[UR8][R8.64], R31 ;  /* 0x0000001f08007986 */ /* 0x0003e4000c101908 */
.L_x_32931:
[----:B-----5:R2:W-:Y:S04]  /*15850*/  STG.E desc[UR8][R4.64], R11 ;  /* 0x0000000b04007986 */ /* 0x0205e8000c101908 */
[----:B------:R2:W-:Y:S02]  /*15860*/  STS [UR10], R13 ;  /* 0x0000000dff007988 */ /* 0x0005e4000800080a */
.L_x_32908:
[----:B------:R-:W-:Y:S05]  /*15870*/  WARPSYNC.ALL ;  /* 0x0000000000007948 */ /* 0x000fea0003800000 */
[----:B------:R-:W4:Y:S08]  /*15880*/  S2UR UR11, SR_CgaCtaId ;  /* 0x00000000000b79c3 */ /* 0x000f300000008800 */
[----:B------:R-:W-:Y:S06]  /*15890*/  BAR.SYNC.DEFER_BLOCKING 0x0 ;  /* 0x0000000000007b1d */ /* 0x000fec0000010000 */
[----:B------:R-:W-:-:S02]  /*158a0*/  UMOV UR10, 0x400 ;  /* 0x00000400000a7882 */ /* 0x000fc40000000000 */
[----:B----4-:R-:W-:-:S09]  /*158b0*/  ULEA UR7, UR11, UR10, 0x18 ;  /* 0x0000000a0b077291 */ /* 0x010fd2000f8ec0ff */
[----:B------:R-:W4:Y:S02]  /*158c0*/  LDS R6, [UR7] ;  /* 0x00000007ff067984 */ /* 0x000f240008000800 */
[----:B----4-:R-:W-:-:S13]  /*158d0*/  ISETP.GE.AND P1, PT, R6, R27, PT ;  /* 0x0000001b0600720c */ /* 0x010fda0003f26270 */
[----:B------:R-:W-:Y:S05]  /*158e0*/  @P1 BRA `(.L_x_32906) ;  /* 0x0000019400541947 */ /* 0x000fea0003800000 */
[----:B01-3--:R-:W0:Y:S01]  /*158f0*/  LDC.64 R8, c[0x0][0x3e8] ;  /* 0x0000fa00ff087b82 */ /* 0x00be220000000a00 */
[----:B------:R-:W-:Y:S02]  /*15900*/  IADD3 R59, PT, PT, R54, R55, RZ ;  /* 0x00000037363b7210 */ /* 0x000fe40007ffe0ff */
        /* <DEDUP_REMOVED lines=12> */
[----:B-----5:R-:W0:Y:S08]  /*159d0*/  I2F.RP R32, R33 ;  /* 0x0000002100207306 */ /* 0x020e300000209400 */
[----:B0-----:R-:W0:Y:S02]  /*159e0*/  MUFU.RCP R32, R32 ;  /* 0x0000002000207308 */ /* 0x001e240000001000 */
[----:B0-----:R-:W-:-:S06]  /*159f0*/  VIADD R34, R32, 0xffffffe ;  /* 0x0ffffffe20227836 */ /* 0x001fcc0000000000 */
[----:B------:R-:W0:Y:S02]  /*15a00*/  F2I.FTZ.U32.TRUNC.NTZ R11, R34 ;  /* 0x00000022000b7305 */ /* 0x000e24000021f000 */
[----:B0-----:R-:W-:-:S04]  /*15a10*/  IMAD.MOV R10, RZ, RZ, -R11 ;  /* 0x000000ffff0a7224 */ /* 0x001fc800078e0a0b */
[----:B-1----:R-:W-:Y:S02]  /*15a20*/  IMAD R31, R10, R33, RZ ;  /* 0x000000210a1f7224 */ /* 0x002fe400078e02ff */
[----:B------:R-:W-:-:S05]  /*15a30*/  HFMA2 R10, -RZ, RZ, 0, 0 ;  /* 0x00000000ff0a7431 */ /* 0x000fca00000001ff */
        /* <DEDUP_REMOVED lines=26> */
[----:B0-----:R-:W-:-:S11]  /*15be0*/  MOV R40, UR4 ;  /* 0x0000000400287c02 */ /* 0x001fd60008000f00 */
[----:B------:R-:W-:Y:S05]  /*15bf0*/  @!P1 BRA `(.L_x_32935) ;  /* 0x0000000800b49947 */ /* 0x000fea0003800000 */
[----:B------:R-:W0:Y:S02]  /*15c00*/  LDCU.64 UR4, c[0x0][0x3d0] ;  /* 0x00007a00ff0477ac */ /* 0x000e240008000a00 */
[----:B0-----:R-:W-:Y:S02]  /*15c10*/  IMAD.U32 R8, RZ, RZ, UR4 ;  /* 0x00000004ff087e24 */ /* 0x001fe4000f8e00ff */
[----:B------:R-:W-:Y:S02]  /*15c20*/  IMAD.U32 R9, RZ, RZ, UR5 ;  /* 0x00000005ff097e24 */ /* 0x000fe4000f8e00ff */
[----:B------:R-:W-:-:S05]  /*15c30*/  IMAD.WIDE R10, R14, 0x4, R8 ;  /* 0x000000040e0a7825 */ /* 0x000fca00078e0208 */
[----:B------:R-:W2:Y:S01]  /*15c40*/  LDG.E R3, desc[UR8][R10.64] ;  /* 0x000000080a037981 */ /* 0x000ea2000c1e1900 */
[----:B------:R-:W-:Y:S01]  /*15c50*/  BSSY.RELIABLE B2, `(.L_x_32936) ;  /* 0x0000017000027945 */ /* 0x000fe20003800100 */
[----:B------:R-:W-:Y:S01]  /*15c60*/  HFMA2 R40, -RZ, RZ, 0, 0 ;  /* 0x00000000ff287431 */ /* 0x000fe200000001ff */
[----:B--2---:R-:W-:-:S13]  /*15c70*/  FSETP.NEU.FTZ.AND P1, PT, R3, R6, PT ;  /* 0x000000060300720b */ /* 0x004fda0003f3d000 */
[----:B------:R-:W-:Y:S05]  /*15c80*/  @!P1 BRA `(.L_x_32937) ;  /* 0x00000000004c9947 */ /* 0x000fea0003800000 */
[----:B------:R-:W0:Y:S01]  /*15c90*/  LDC R27, c[0x0][0x444] ;  /* 0x00011100ff1b7b82 */ /* 0x000e220000000800 */
[----:B------:R-:W-:Y:S07]  /*15ca0*/  BSSY.RELIABLE B3, `(.L_x_32937) ;  /* 0x0000011000037945 */ /* 0x000fee0003800100 */
[----:B------:R-:W1:Y:S02]  /*15cb0*/  LDC R12, c[0x0][0x444] ;  /* 0x00011100ff0c7b82 */ /* 0x000e640000000800 */
.L_x_32938:
[----:B------:R-:W-:Y:S02]  /*15cc0*/  VIADD R8, R40, 0x1 ;  /* 0x0000000128087836 */ /* 0x000fe40000000000 */
[----:B-1----:R-:W-:-:S03]  /*15cd0*/  IMAD.MOV.U32 R40, RZ, RZ, R12 ;  /* 0x000000ffff287224 */ /* 0x002fc600078e000c */
[----:B0-----:R-:W-:-:S13]  /*15ce0*/  ISETP.NE.AND P1, PT, R8, R27, PT ;  /* 0x0000001b0800720c */ /* 0x001fda0003f25270 */
[----:B------:R-:W-:Y:S05]  /*15cf0*/  @!P1 BREAK.RELIABLE B3 ;  /* 0x0000000000039942 */ /* 0x000fea0003800100 */
[----:B------:R-:W-:Y:S05]  /*15d00*/  @!P1 BREAK.RELIABLE B2 ;  /* 0x0000000000029942 */ /* 0x000fea0003800100 */
[----:B------:R-:W-:Y:S05]  /*15d10*/  @!P1 BRA `(.L_x_32935) ;  /* 0x00000008006c9947 */ /* 0x000fea0003800000 */
[----:B------:R-:W0:Y:S01]  /*15d20*/  LDCU.64 UR4, c[0x0][0x3d0] ;  /* 0x00007a00ff0477ac */ /* 0x000e220008000a00 */
[----:B------:R-:W-:-:S05]  /*15d30*/  MOV R40, R8 ;  /* 0x0000000800287202 */ /* 0x000fca0000000f00 */
        /* <DEDUP_REMOVED lines=8> */
.L_x_32937:
[----:B------:R-:W-:Y:S05]  /*15dc0*/  BSYNC.RELIABLE B2 ;  /* 0x0000000000027941 */ /* 0x000fea0003800100 */
.L_x_32936:
[----:B------:R-:W2:Y:S04]  /*15dd0*/  LDL R6, [R1+0x8] ;  /* 0x0000080001067983 */ /* 0x000ea80000100800 */
[----:B------:R-:W3:Y:S01]  /*15de0*/  LDL R3, [R1+0x4] ;  /* 0x0000040001037983 */ /* 0x000ee20000100800 */
[----:B------:R-:W-:Y:S01]  /*15df0*/  IMAD.MOV.U32 R13, RZ, RZ, 0x7f7fffff ;  /* 0x7f7fffffff0d7424 */ /* 0x000fe200078e00ff */
[----:B------:R-:W-:Y:S02]  /*15e00*/  BSSY.RECONVERGENT B2, `(.L_x_32939) ;  /* 0x0000044000027945 */ /* 0x000fe40003800200 */
[----:B--2---:R0:W-:Y:S01]  /*15e10*/  STG.E desc[UR8][R50.64], R6 ;  /* 0x0000000632007986 */ /* 0x0041e2000c101908 */
[----:B------:R-:W-:-:S03]  /*15e20*/  ISETP.GE.U32.AND P1, PT, R6, 0xf, PT ;  /* 0x0000000f0600780c */ /* 0x000fc60003f26070 */
[----:B------:R0:W-:Y:S01]  /*15e30*/  STG.E desc[UR8][R28.64], R13 ;  /* 0x0000000d1c007986 */ /* 0x0001e2000c101908 */
[----:B---3--:R-:W-:Y:S01]  /*15e40*/  ISETP.NE.AND P2, PT, R3, RZ, PT ;  /* 0x000000ff0300720c */ /* 0x008fe20003f45270 */
[----:B------:R-:W-:Y:S02]  /*15e50*/  IMAD.MOV.U32 R3, RZ, RZ, RZ ;  /* 0x000000ffff037224 */ /* 0x000fe400078e00ff */
        /* <DEDUP_REMOVED lines=9> */
.L_x_32941:
        /* <DEDUP_REMOVED lines=47> */
[----:B------:R-:W-:Y:S01]  /*161e0*/  IADD3 R6, PT, PT, R6, 0x10, RZ ;  /* 0x0000001006067810 */ /* 0x000fe20007ffe0ff */
[----:B------:R-:W-:-:S03]  /*161f0*/  VIADD R31, R31, 0x10 ;  /* 0x000000101f1f7836 */ /* 0x000fc60000000000 */
[----:B------:R-:W-:Y:S02]  /*16200*/  ISETP.NE.AND P1, PT, R6, RZ, PT ;  /* 0x000000ff0600720c */ /* 0x000fe40003f25270 */
[----:B---3--:R-:W-:-:S05]  /*16210*/  FMNMX.FTZ R33, R37, R32, PT ;  /* 0x0000002025217209 */ /* 0x008fca0003810000 */
[----:B------:R2:W-:Y:S06]  /*16220*/  STG.E desc[UR8][R28.64], R33 ;  /* 0x000000211c007986 */ /* 0x0005ec000c101908 */
[----:B------:R-:W-:Y:S05]  /*16230*/  @P1 BRA `(.L_x_32941) ;  /* 0xfffffffc002c1947 */ /* 0x000fea000383ffff */
.L_x_32940:
[----:B------:R-:W-:Y:S05]  /*16240*/  BSYNC.RECONVERGENT B2 ;  /* 0x0000000000027941 */ /* 0x000fea0003800200 */
.L_x_32939:
        /* <DEDUP_REMOVED lines=35> */
.L_x_32943:
[----:B------:R-:W-:Y:S05]  /*16480*/  BSYNC.RECONVERGENT B2 ;  /* 0x0000000000027941 */ /* 0x000fea0003800200 */
.L_x_32942:
        /* <DEDUP_REMOVED lines=19> */
[----:B------:R1:W-:Y:S06]  /*165c0*/  @P1 STG.E desc[UR8][R28.64], R35 ;  /* 0x000000231c001986 */ /* 0x0003ec000c101908 */
[----:B------:R-:W-:Y:S05]  /*165d0*/  @!P2 BRA `(.L_x_32935) ;  /* 0x00000000003ca947 */ /* 0x000fea0003800000 */
[----:B------:R-:W-:Y:S01]  /*165e0*/  IADD3 R3, PT, PT, R14, R3, RZ ;  /* 0x000000030e037210 */ /* 0x000fe20007ffe0ff */
[----:B------:R-:W2:Y:S04]  /*165f0*/  LDG.E R6, desc[UR8][R28.64] ;  /* 0x000000081c067981 */ /* 0x000ea8000c1e1900 */
[----:B------:R-:W-:-:S05]  /*16600*/  IMAD.WIDE R8, R3, 0x4, R8 ;  /* 0x0000000403087825 */ /* 0x000fca00078e0208 */
[----:B------:R-:W2:Y:S01]  /*16610*/  LDG.E R3, desc[UR8][R8.64] ;  /* 0x0000000808037981 */ /* 0x000ea2000c1e1900 */
[----:B------:R-:W-:Y:S02]  /*16620*/  ISETP.NE.AND P1, PT, R12, 0x1, PT ;  /* 0x000000010c00780c */ /* 0x000fe40003f25270 */
[----:B--2---:R-:W-:-:S05]  /*16630*/  FMNMX.FTZ R6, R3, R6, PT ;  /* 0x0000000603067209 */ /* 0x004fca0003810000 */
[----:B------:R3:W-:Y:S06]  /*16640*/  STG.E desc[UR8][R28.64], R6 ;  /* 0x000000061c007986 */ /* 0x0007ec000c101908 */
[----:B------:R-:W-:Y:S05]  /*16650*/  @!P1 BRA `(.L_x_32935) ;  /* 0x00000000001c9947 */ /* 0x000fea0003800000 */
[----:B------:R-:W3:Y:S01]  /*16660*/  LDG.E R3, desc[UR8][R8.64+0x4] ;  /* 0x0000040808037981 */ /* 0x000ee2000c1e1900 */
[----:B------:R-:W-:Y:S02]  /*16670*/  ISETP.NE.AND P1, PT, R12, 0x2, PT ;  /* 0x000000020c00780c */ /* 0x000fe40003f25270 */
[----:B---3--:R-:W-:-:S05]  /*16680*/  FMNMX.FTZ R6, R6, R3, PT ;  /* 0x0000000306067209 */ /* 0x008fca0003810000 */
[----:B------:R4:W-:Y:S06]  /*16690*/  STG.E desc[UR8][R28.64], R6 ;  /* 0x000000061c007986 */ /* 0x0009ec000c101908 */
[----:B------:R-:W2:Y:S02]  /*166a0*/  @P1 LDG.E R3, desc[UR8][R8.64+0x8] ;  /* 0x0000080808031981 */ /* 0x000ea4000c1e1900 */
[----:B--2---:R-:W-:-:S05]  /*166b0*/  @P1 FMNMX.FTZ R3, R6, R3, PT ;  /* 0x0000000306031209 */ /* 0x004fca0003810000 */
[----:B------:R4:W-:Y:S02]  /*166c0*/  @P1 STG.E desc[UR8][R28.64], R3 ;  /* 0x000000031c001986 */ /* 0x0009e4000c101908 */
.L_x_32935:
[----:B------:R-:W-:Y:S05]  /*166d0*/  BSYNC.RECONVERGENT B1 ;  /* 0x0000000000017941 */ /* 0x000fea0003800200 */
.L_x_32934:
[----:B0--34-:R-:W3:Y:S01]  /*166e0*/  LDL R6, [R1+0xc] ;  /* 0x00000c0001067983 */ /* 0x019ee20000100800 */
[----:B------:R-:W0:Y:S01]  /*166f0*/  LDCU UR5, c[0x0][0x430] ;  /* 0x00008600ff0577ac */ /* 0x000e220008000800 */
[----:B-1----:R-:W1:Y:S02]  /*16700*/  LDC.64 R12, c[0x0][0x3d8] ;  /* 0x0000f600ff0c7b82 */ /* 0x002e640000000a00 */
[----:B------:R4:W5:Y:S01]  /*16710*/  LDG.E R3, desc[UR8][R4.64] ;  /* 0x0000000804037981 */ /* 0x000962000c1e1900 */
[----:B------:R-:W2:Y:S01]  /*16720*/  LDCU UR4, c[0x0][0x420] ;  /* 0x00008400ff0477ac */ /* 0x000ea20008000800 */
[----:B------:R-:W-:-:S04]  /*16730*/  IMAD.WIDE R48, R2, 0x4, R52 ;  /* 0x0000000402307825 */ /* 0x000fc800078e0234 */
[----:B----4-:R-:W4:Y:S01]  /*16740*/  LDC.64 R4, c[0x0][0x3b8] ;  /* 0x0000ee00ff047b82 */ /* 0x010f220000000a00 */
[----:B--2---:R-:W-:Y:S01]  /*16750*/  UISETP.GE.AND UP0, UPT, UR4, 0x1, UPT ;  /* 0x000000010400788c */ /* 0x004fe2000bf06270 */
[----:B-1----:R-:W-:-:S04]  /*16760*/  ISETP.NE.U32.AND P1, PT, R12, RZ, PT ;  /* 0x000000ff0c00720c */ /* 0x002fc80003f25070 */
[----:B------:R-:W-:Y:S01]  /*16770*/  ISETP.NE.AND.EX P1, PT, R13, RZ, PT, P1 ;  /* 0x000000ff0d00720c */ /* 0x000fe20003f25310 */
[----:B---3--:R-:W-:-:S04]  /*16780*/  IMAD.IADD R6, R6, 0x1, R40 ;  /* 0x0000000106067824 */ /* 0x008fc800078e0228 */
[----:B0-----:R-:W-:-:S04]  /*16790*/  IMAD R6, R6, UR5, RZ ;  /* 0x0000000506067c24 */ /* 0x001fc8000f8e02ff */
[----:B------:R-:W-:-:S04]  /*167a0*/  VIADD R9, R6, UR4 ;  /* 0x0000000406097c36 */ /* 0x000fc80008000000 */
[----:B----4-:R-:W-:-:S05]  /*167b0*/  IMAD.WIDE R4, R9, 0x4, R4 ;  /* 0x0000000409047825 */ /* 0x010fca00078e0204 */
[----:B-----5:R0:W-:Y:S01]  /*167c0*/  STG.E desc[UR8][R4.64], R3 ;  /* 0x0000000304007986 */ /* 0x0201e2000c101908 */
[----:B------:R-:W-:Y:S05]  /*167d0*/  @!P1 BRA `(.L_x_32944) ;  /* 0x0000000000ec9947 */ /* 0x000fea0003800000 */
[----:B0-----:R-:W2:Y:S01]  /*167e0*/  LDG.E.CONSTANT R4, desc[UR8][R48.64] ;  /* 0x0000000830047981 */ /* 0x001ea2000c1e9900 */
        /* <DEDUP_REMOVED lines=17> */
[----:B------:R-:W-:Y:S01]  /*16900*/  IMAD.HI.U32 R31, R3, R31, R2 ;  /* 0x0000001f031f7227 */ /* 0x000fe200078e0002 */
[----:B------:R-:W-:Y:S02]  /*16910*/  MOV R3, R32 ;  /* 0x0000002000037202 */ /* 0x000fe40000000f00 */
[----:B0-----:R-:W-:-:S03]  /*16920*/  IADD3 R32, PT, PT, R11, 0xffffffe, RZ ;  /* 0x0ffffffe0b207810 */ /* 0x001fc60007ffe0ff */
[----:B------:R-:W-:-:S04]  /*16930*/  IMAD.HI.U32 R31, R31, R3, RZ ;  /* 0x000000031f1f7227 */ /* 0x000fc800078e00ff */
[----:B------:R-:W-:-:S04]  /*16940*/  IMAD.MOV R2, RZ, RZ, -R31 ;  /* 0x000000ffff027224 */ /* 0x000fc800078e0a1f */
        /* <DEDUP_REMOVED lines=10> */
[----:B------:R-:W-:-:S02]  /*169f0*/  @P1 VIADD R31, R31, 0x1 ;  /* 0x000000011f1f1836 */ /* 0x000fc40000000000 */
[----:B0-----:R-:W-:-:S03]  /*16a00*/  IMAD.MOV R11, RZ, RZ, -R3 ;  /* 0x000000ffff0b7224 */ /* 0x001fc600078e0a03 */
        /* <DEDUP_REMOVED lines=24> */
.L_x_32944:
        /* <DEDUP_REMOVED lines=50> */
[----:B------:R-:W-:Y:S06]  /*16eb0*/  @P0 BRA `(.L_x_32946) ;  /* 0x0000000c00340947 */ /* 0x000fec0003800000 */
[----:B------:R-:W0:Y:S01]  /*16ec0*/  LDCU UR6, c[0x0][0x420] ;  /* 0x00008400ff0677ac */ /* 0x000e220008000800 */
[----:B------:R-:W-:Y:S01]  /*16ed0*/  UISETP.GE.U32.AND UP0, UPT, UR4, 0x8, UPT ;  /* 0x000000080400788c */ /* 0x000fe2000bf06070 */
[----:B0-----:R-:W-:-:S08]  /*16ee0*/  IMAD.U32 R5, RZ, RZ, UR6 ;  /* 0x00000006ff057e24 */ /* 0x001fd0000f8e00ff */
[----:B------:R-:W-:Y:S05]  /*16ef0*/  BRA.U !UP0, `(.L_x_32947) ;  /* 0x0000000508807547 */ /* 0x000fea000b800000 */
[----:B------:R-:W0:Y:S01]  /*16f00*/  LDC.64 R2, c[0x0][0x3b8] ;  /* 0x0000ee00ff027b82 */ /* 0x000e220000000a00 */
[----:B------:R-:W-:Y:S01]  /*16f10*/  ULOP3.LUT UR5, UR4, 0x7ffffff8, URZ, 0xc0, !UPT ;  /* 0x7ffffff804057892 */ /* 0x000fe2000f8ec0ff */
[----:B------:R-:W-:Y:S01]  /*16f20*/  BSSY.RECONVERGENT B1, `(.L_x_32947) ;  /* 0x000005d000017945 */ /* 0x000fe20003800200 */
[----:B------:R-:W-:Y:S01]  /*16f30*/  UIADD3 UR12, UPT, UPT, UR4, -0x1, URZ ;  /* 0xffffffff040c7890 */ /* 0x000fe2000fffe0ff */
[----:B------:R-:W-:Y:S01]  /*16f40*/  SHF.R.S32.HI R38, RZ, 0x1f, R6 ;  /* 0x0000001fff267819 */ /* 0x000fe20000011406 */
[----:B------:R-:W-:Y:S01]  /*16f50*/  UIADD3 UR13, UPT, UPT, UR4, -0x8, URZ ;  /* 0xfffffff8040d7890 */ /* 0x000fe2000fffe0ff */
[----:B------:R-:W-:Y:S01]  /*16f60*/  MOV R5, UR6 ;  /* 0x0000000600057c02 */ /* 0x000fe20008000f00 */
[----:B------:R-:W-:Y:S01]  /*16f70*/  UIADD3 UR14, UPT, UPT, UR4, -0x7, URZ ;  /* 0xfffffff9040e7890 */ /* 0x000fe2000fffe0ff */
[----:B------:R-:W1:Y:S01]  /*16f80*/  LDC R12, c[0x0][0x428] ;  /* 0x00010a00ff0c7b82 */ /* 0x000e620000000800 */
[----:B------:R-:W-:Y:S02]  /*16f90*/  UIADD3 UR15, UPT, UPT, UR4, -0x6, URZ ;  /* 0xfffffffa040f7890 */ /* 0x000fe4000fffe0ff */
[----:B------:R-:W-:-:S02]  /*16fa0*/  UIADD3 UR16, UPT, UPT, UR4, -0x5, URZ ;  /* 0xfffffffb04107890 */ /* 0x000fc4000fffe0ff */
[----:B------:R-:W-:Y:S02]  /*16fb0*/  UIADD3 UR17, UPT, UPT, UR4, -0x4, URZ ;  /* 0xfffffffc04117890 */ /* 0x000fe4000fffe0ff */
[----:B------:R-:W-:Y:S02]  /*16fc0*/  UIADD3 UR18, UPT, UPT, UR4, -0x2, URZ ;  /* 0xfffffffe04127890 */ /* 0x000fe4000fffe0ff */
[----:B------:R-:W-:Y:S02]  /*16fd0*/  UIADD3 UR4, UPT, UPT, UR4, -0x3, URZ ;  /* 0xfffffffd04047890 */ /* 0x000fe4000fffe0ff */
[----:B------:R-:W-:Y:S01]  /*16fe0*/  UIADD3 UR5, UPT, UPT, -UR5, URZ, URZ ;  /* 0x000000ff05057290 */ /* 0x000fe2000fffe1ff */
[----:B0-----:R-:W-:Y:S01]  /*16ff0*/  IADD3 R4, P1, PT, R2, -0x10, RZ ;  /* 0xfffffff002047810 */ /* 0x001fe20007f3e0ff */
[----:B------:R-:W-:-:S04]  /*17000*/  IMAD.MOV.U32 R2, RZ, RZ, RZ ;  /* 0x000000ffff027224 */ /* 0x000fc800078e00ff */
[----:B------:R-:W-:Y:S01]  /*17010*/  IMAD.U32 R13, RZ, RZ, UR5 ;  /* 0x00000005ff0d7e24 */ /* 0x000fe2000f8e00ff */
[----:B------:R-:W-:Y:S01]  /*17020*/  IADD3.X R3, PT, PT, R3, -0x1, RZ, P1, !PT ;  /* 0xffffffff03037810 */ /* 0x000fe20000ffe4ff */
[C-C-:B-1----:R-:W-:Y:S02]  /*17030*/  IMAD R37, R12.reuse, UR12, R59.reuse ;  /* 0x0000000c0c257c24 */ /* 0x142fe4000f8e023b */
[----:B------:R-:W-:Y:S02]  /*17040*/  IMAD R36, R27, R12, RZ ;  /* 0x0000000c1b247224 */ /* 0x000fe400078e02ff */
[C-C-:B------:R-:W-:Y:S02]  /*17050*/  IMAD R35, R12.reuse, UR13, R59.reuse ;  /* 0x0000000d0c237c24 */ /* 0x140fe4000f8e023b */
[C-C-:B------:R-:W-:Y:S02]  /*17060*/  IMAD R34, R12.reuse, UR14, R59.reuse ;  /* 0x0000000e0c227c24 */ /* 0x140fe4000f8e023b */
[----:B------:R-:W-:-:S02]  /*17070*/  IMAD R8, R12, UR15, R59 ;  /* 0x0000000f0c087c24 */ /* 0x000fc4000f8e023b */
[C-C-:B------:R-:W-:Y:S02]  /*17080*/  IMAD R9, R12.reuse, UR16, R59.reuse ;  /* 0x000000100c097c24 */ /* 0x140fe4000f8e023b */
[C-C-:B------:R-:W-:Y:S02]  /*17090*/  IMAD R10, R12.reuse, UR17, R59.reuse ;  /* 0x000000110c0a7c24 */ /* 0x140fe4000f8e023b */
[C-C-:B------:R-:W-:Y:S02]  /*170a0*/  IMAD R11, R12.reuse, UR18, R59.reuse ;  /* 0x000000120c0b7c24 */ /* 0x140fe4000f8e023b */
[----:B------:R-:W-:-:S07]  /*170b0*/  IMAD R12, R12, UR4, R59 ;  /* 0x000000040c0c7c24 */ /* 0x000fce000f8e023b */
.L_x_32948:
        /* <DEDUP_REMOVED lines=13> */
[----:B------:R-:W-:-:S05]  /*17190*/  IMAD R41, R11, R27, R2 ;  /* 0x0000001b0b297224 */ /* 0x000fca00078e0202 */
[----:B--2---:R-:W-:-:S05]  /*171a0*/  IADD3 R41, PT, PT, R32, R41, RZ ;  /* 0x0000002920297210 */ /* 0x004fca0007ffe0ff */
        /* <DEDUP_REMOVED lines=53> */
.L_x_32947:
        /* <DEDUP_REMOVED lines=9> */
[----:B------:R-:W-:Y:S01]  /*17590*/  IADD3 R4, PT, PT, R5, -0x1, RZ ;  /* 0xffffffff05047810 */ /* 0x000fe20007ffe0ff */
[----:B-----5:R-:W-:Y:S01]  /*175a0*/  IMAD.IADD R32, R15, 0x1, R32 ;  /* 0x000000010f207824 */ /* 0x020fe200078e0220 */
[----:B------:R-:W1:Y:S05]  /*175b0*/  LDCU.64 UR12, c[0x0][0x3b8] ;  /* 0x00007700ff0c77ac */ /* 0x000e6a0008000a00 */
        /* <DEDUP_REMOVED lines=24> */
[----:B------:R-:W-:Y:S01]  /*17740*/  IMAD.IADD R4, R54, 0x1, R31 ;  /* 0x0000000136047824 */ /* 0x000fe200078e021f */
[----:B--2---:R-:W-:-:S05]  /*17750*/  IADD3 R12, PT, PT, R15, R12, RZ ;  /* 0x0000000c0f0c7210 */ /* 0x004fca0007ffe0ff */
        /* <DEDUP_REMOVED lines=15> */
.L_x_32949:
        /* <DEDUP_REMOVED lines=26> */
[----:B------:R-:W-:Y:S01]  /*179f0*/  IMAD.IADD R31, R54, 0x1, R31 ;  /* 0x00000001361f7824 */ /* 0x000fe200078e021f */
[----:B--2---:R-:W-:-:S05]  /*17a00*/  IADD3 R4, PT, PT, R15, R8, RZ ;  /* 0x000000080f047210 */ /* 0x004fca0007ffe0ff */
[----:B------:R-:W-:-:S04]  /*17a10*/  IMAD R31, R31, R27, R4 ;  /* 0x0000001b1f1f7224 */ /* 0x000fc800078e0204 */
[----:B------:R-:W-:-:S05]  /*17a20*/  IMAD.WIDE R8, R31, 0x4, R10 ;  /* 0x000000041f087825 */ /* 0x000fca00078e020a */
[----:B------:R-:W2:Y:S01]  /*17a30*/  LDG.E R11, desc[UR8][R8.64] ;  /* 0x00000008080b7981 */ /* 0x000ea2000c1e1900 */
[----:B------:R-:W-:-:S03]  /*17a40*/  IMAD.WIDE R32, R31, 0x4, R32 ;  /* 0x000000041f207825 */ /* 0x000fc600078e0220 */
[----:B--2---:R0:W-:Y:S04]  /*17a50*/  STG.E desc[UR8][R2.64+-0x8], R11 ;  /* 0xfffff80b02007986 */ /* 0x0041e8000c101908 */
[----:B------:R0:W5:Y:S01]  /*17a60*/  LDG.E R32, desc[UR8][R32.64] ;  /* 0x0000000820207981 */ /* 0x000162000c1e1900 */
[----:B------:R-:W-:-:S07]  /*17a70*/  VIADD R5, R5, 0xfffffffe ;  /* 0xfffffffe05057836 */ /* 0x000fce0000000000 */
.L_x_32950:
[----:B------:R-:W-:Y:S05]  /*17a80*/  BRA.U UP1, `(.L_x_32945) ;  /* 0x0000001101687547 */ /* 0x000fea000b800000 */
[----:B------:R-:W2:Y:S01]  /*17a90*/  LDCU UR4, c[0x0][0x428] ;  /* 0x00008500ff0477ac */ /* 0x000ea20008000800 */
[----:B01----:R-:W0:Y:S01]  /*17aa0*/  LDC.64 R2, c[0x0][0x3f8] ;  /* 0x0000fe00ff027b82 */ /* 0x003e220000000a00 */
[----:B------:R-:W-:Y:S01]  /*17ab0*/  VIADD R9, R5, 0xffffffff ;  /* 0xffffffff05097836 */ /* 0x000fe20000000000 */
[----:B-----5:R-:W-:-:S03]  /*17ac0*/  IADD3 R32, PT, PT, R15, R32, RZ ;  /* 0x000000200f207210 */ /* 0x020fc60007ffe0ff */
        /* <DEDUP_REMOVED lines=12> */
.L_x_32946:
[----:B------:R-:W0:Y:S01]  /*17b90*/  LDC R60, c[0x0][0x420] ;  /* 0x00010800ff3c7b82 */ /* 0x000e220000000800 */
[----:B------:R-:W1:Y:S02]  /*17ba0*/  LDCU UR4, c[0x0][0x420] ;  /* 0x00008400ff0477ac */ /* 0x000e640008000800 */
[----:B-1----:R-:W-:Y:S01]  /*17bb0*/  IMAD.U32 R11, RZ, RZ, UR4 ;  /* 0x00000004ff0b7e24 */ /* 0x002fe2000f8e00ff */
[----:B0-----:R-:W-:-:S13]  /*17bc0*/  ISETP.GE.U32.AND P1, PT, R60, 0x8, PT ;  /* 0x000000083c00780c */ /* 0x001fda0003f26070 */
[----:B------:R-:W-:Y:S05]  /*17bd0*/  @!P1 BRA `(.L_x_32951) ;  /* 0x0000000400e89947 */ /* 0x000fea0003800000 */
[----:B------:R-:W0:Y:S01]  /*17be0*/  LDCU UR5, c[0x0][0x428] ;  /* 0x00008500ff0577ac */ /* 0x000e220008000800 */
[C---:B------:R-:W-:Y:S01]  /*17bf0*/  VIADD R4, R60.reuse, 0xffffffff ;  /* 0xffffffff3c047836 */ /* 0x040fe20000000000 */
[C---:B------:R-:W-:Y:S01]  /*17c00*/  IADD3 R8, PT, PT, R60.reuse, -0x8, RZ ;  /* 0xfffffff83c087810 */ /* 0x040fe20007ffe0ff */
[C---:B------:R-:W-:Y:S01]  /*17c10*/  VIADD R10, R60.reuse, 0xfffffffa ;  /* 0xfffffffa3c0a7836 */ /* 0x040fe20000000000 */
[C---:B------:R-:W-:Y:S01]  /*17c20*/  IADD3 R30, PT, PT, R60.reuse, -0x5, RZ ;  /* 0xfffffffb3c1e7810 */ /* 0x040fe20007ffe0ff */
[C---:B------:R-:W-:Y:S01]  /*17c30*/  VIADD R38, R60.reuse, 0xfffffffd ;  /* 0xfffffffd3c267836 */ /* 0x040fe20000000000 */
[C---:B------:R-:W-:Y:S01]  /*17c40*/  IADD3 R42, PT, PT, R60.reuse, -0x2, RZ ;  /* 0xfffffffe3c2a7810 */ /* 0x040fe20007ffe0ff */
[C---:B------:R-:W-:Y:S01]  /*17c50*/  VIADD R36, R60.reuse, 0xfffffff9 ;  /* 0xfffffff93c247836 */ /* 0x040fe20000000000 */
[C---:B------:R-:W-:Y:S01]  /*17c60*/  LOP3.LUT R2, R60.reuse, 0x7ffffff8, RZ, 0xc0, !PT ;  /* 0x7ffffff83c027812 */ /* 0x040fe200078ec0ff */
[----:B------:R-:W-:Y:S01]  /*17c70*/  VIADD R34, R60, 0xfffffffc ;  /* 0xfffffffc3c227836 */ /* 0x000fe20000000000 */
[----:B------:R-:W-:Y:S01]  /*17c80*/  BSSY.RECONVERGENT B1, `(.L_x_32951) ;  /* 0x000006f000017945 */ /* 0x000fe20003800200 */
[----:B------:R-:W-:Y:S01]  /*17c90*/  IMAD.MOV.U32 R3, RZ, RZ, RZ ;  /* 0x000000ffff037224 */ /* 0x000fe200078e00ff */
[----:B------:R-:W-:Y:S01]  /*17ca0*/  IADD3 R2, PT, PT, -R2, RZ, RZ ;  /* 0x000000ff02027210 */ /* 0x000fe20007ffe1ff */
[----:B------:R-:W-:-:S02]  /*17cb0*/  IMAD.U32 R11, RZ, RZ, UR4 ;  /* 0x00000004ff0b7e24 */ /* 0x000fc4000f8e00ff */
[--C-:B0-----:R-:W-:Y:S02]  /*17cc0*/  IMAD R39, R4, UR5, R59.reuse ;  /* 0x0000000504277c24 */ /* 0x101fe4000f8e023b */
[--C-:B------:R-:W-:Y:S02]  /*17cd0*/  IMAD R37, R8, UR5, R59.reuse ;  /* 0x0000000508257c24 */ /* 0x100fe4000f8e023b */
[--C-:B------:R-:W-:Y:S02]  /*17ce0*/  IMAD R4, R10, UR5, R59.reuse ;  /* 0x000000050a047c24 */ /* 0x100fe4000f8e023b */
[--C-:B------:R-:W-:Y:S02]  /*17cf0*/  IMAD R9, R38, UR5, R59.reuse ;  /* 0x0000000526097c24 */ /* 0x100fe4000f8e023b */
[--C-:B------:R-:W-:Y:S02]  /*17d00*/  IMAD R36, R36, UR5, R59.reuse ;  /* 0x0000000524247c24 */ /* 0x100fe4000f8e023b */
[----:B------:R-:W-:-:S02]  /*17d10*/  IMAD R5, R30, UR5, R59 ;  /* 0x000000051e057c24 */ /* 0x000fc4000f8e023b */
[--C-:B------:R-:W-:Y:S02]  /*17d20*/  IMAD R8, R34, UR5, R59.reuse ;  /* 0x0000000522087c24 */ /* 0x100fe4000f8e023b */
[----:B------:R-:W-:Y:S02]  /*17d30*/  IMAD R10, R42, UR5, R59 ;  /* 0x000000052a0a7c24 */ /* 0x000fe4000f8e023b */
[----:B------:R-:W-:-:S07]  /*17d40*/  IMAD R38, R27, UR5, RZ ;  /* 0x000000051b267c24 */ /* 0x000fce000f8e02ff */
.L_x_32952:
        /* <DEDUP_REMOVED lines=83> */
[----:B------:R-:W-:-:S05]  /*18280*/  IMAD R41, R37, R27, R3 ;  /* 0x0000001b25297224 */ /* 0x000fca00078e0203 */
[----:B--2---:R-:W-:-:S05]  /*18290*/  IADD3 R41, PT, PT, R34, R41, RZ ;  /* 0x0000002922297210 */ /* 0x004fca0007ffe0ff */
        /* <DEDUP_REMOVED lines=14> */
.L_x_32951:
        /* <DEDUP_REMOVED lines=9> */
[----:B------:R-:W-:Y:S01]  /*18410*/  IADD3 R37, PT, PT, R11, -0x1, RZ ;  /* 0xffffffff0b257810 */ /* 0x000fe20007ffe0ff */
[----:B-----5:R-:W-:Y:S01]  /*18420*/  IMAD.IADD R9, R15, 0x1, R32 ;  /* 0x000000010f097824 */ /* 0x020fe200078e0220 */
[----:B------:R-:W2:Y:S05]  /*18430*/  LDCU.64 UR12, c[0x0][0x3b8] ;  /* 0x00007700ff0c77ac */ /* 0x000eaa0008000a00 */
        /* <DEDUP_REMOVED lines=17> */
[----:B--2---:R-:W-:-:S04]  /*18550*/  IADD3 R2, P1, PT, R43, R12, RZ ;  /* 0x0000000c2b027210 */ /* 0x004fc80007f3e0ff */
[----:B------:R-:W-:Y:S01]  /*18560*/  IADD3.X R3, PT, PT, R8, R13, RZ, P1, !PT ;  /* 0x0000000d08037210 */ /* 0x000fe20000ffe4ff */
[----:B-1----:R-:W-:-:S04]  /*18570*/  IMAD.WIDE R8, R9, 0x4, R32 ;  /* 0x0000000409087825 */ /* 0x002fc800078e0220 */
        /* <DEDUP_REMOVED lines=14> */
[----:B------:R-:W-:-:S05]  /*18660*/  IADD3 R37, PT, PT, R37, -R10, RZ ;  /* 0x8000000a25257210 */ /* 0x000fca0007ffe0ff */
[----:B------:R-:W-:Y:S02]  /*18670*/  IMAD.IADD R38, R54, 0x1, R37 ;  /* 0x0000000136267824 */ /* 0x000fe400078e0225 */
[----:B---3--:R-:W-:-:S04]  /*18680*/  IMAD.IADD R36, R15, 0x1, R36 ;  /* 0x000000010f247824 */ /* 0x008fc800078e0224 */
[----:B------:R-:W-:-:S04]  /*18690*/  IMAD R39, R38, R27, R36 ;  /* 0x0000001b26277224 */ /* 0x000fc800078e0224 */
[----:B------:R-:W-:-:S05]  /*186a0*/  IMAD.WIDE R8, R39, 0x4, R34 ;  /* 0x0000000427087825 */ /* 0x000fca00078e0222 */
[----:B-1----:R1:W3:Y:S02]  /*186b0*/  LDG.E R41, desc[UR8][R8.64] ;  /* 0x0000000808297981 */ /* 0x0022e4000c1e1900 */
[C---:B-1----:R-:W-:Y:S02]  /*186c0*/  IMAD.WIDE R8, R39.reuse, 0x4, R30 ;  /* 0x0000000427087825 */ /* 0x042fe400078e021e */
[----:B---3--:R2:W-:Y:S04]  /*186d0*/  STG.E desc[UR8][R4.64+-0xc], R41 ;  /* 0xfffff42904007986 */ /* 0x0085e8000c101908 */
[----:B0-----:R0:W3:Y:S02]  /*186e0*/  LDG.E R43, desc[UR8][R8.64] ;  /* 0x00000008082b7981 */ /* 0x0010e4000c1e1900 */
[----:B0-----:R-:W-:-:S02]  /*186f0*/  IMAD.WIDE R8, R39, 0x4, R32 ;  /* 0x0000000427087825 */ /* 0x001fc400078e0220 */
[----:B---3--:R2:W-:Y:S04]  /*18700*/  STG.E desc[UR8][R2.64+-0xc], R43 ;  /* 0xfffff42b02007986 */ /* 0x0085e8000c101908 */
[----:B------:R-:W3:Y:S01]  /*18710*/  LDG.E R36, desc[UR8][R8.64] ;  /* 0x0000000808247981 */ /* 0x000ee2000c1e1900 */
[----:B------:R-:W-:Y:S02]  /*18720*/  IADD3 R10, PT, PT, R54, -R10, R37 ;  /* 0x8000000a360a7210 */ /* 0x000fe40007ffe025 */
[----:B---3--:R-:W-:-:S05]  /*18730*/  IADD3 R36, PT, PT, R15, R36, RZ ;  /* 0x000000240f247210 */ /* 0x008fca0007ffe0ff */
        /* <DEDUP_REMOVED lines=10> */
.L_x_32953:
[----:B------:R-:W-:Y:S05]  /*187e0*/  BRA.U !UP1, `(.L_x_32945) ;  /* 0x0000000509107547 */ /* 0x000fea000b800000 */
[----:B------:R-:W-:Y:S01]  /*187f0*/  UIADD3 UR4, UPT, UPT, UR4, -0x1, URZ ;  /* 0xffffffff04047890 */ /* 0x000fe2000fffe0ff */
[----:B------:R-:W-:-:S03]  /*18800*/  LOP3.LUT R60, R60, 0x1, RZ, 0xc0, !PT ;  /* 0x000000013c3c7812 */ /* 0x000fc600078ec0ff */
[----:B------:R-:W-:Y:S01]  /*18810*/  UISETP.NE.AND UP0, UPT, UR4, URZ, UPT ;  /* 0x000000ff0400728c */ /* 0x000fe2000bf05270 */
[----:B------:R-:W-:-:S08]  /*18820*/  ISETP.NE.U32.AND P2, PT, R60, 0x1, PT ;  /* 0x000000013c00780c */ /* 0x000fd00003f45070 */
[----:B------:R-:W-:Y:S05]  /*18830*/  BRA.U !UP0, `(.L_x_32954) ;  /* 0x00000001089c7547 */ /* 0x000fea000b800000 */
[----:B------:R-:W1:Y:S01]  /*18840*/  LDC R37, c[0x0][0x428] ;  /* 0x00010a00ff257b82 */ /* 0x000e620000000800 */
[----:B------:R-:W-:Y:S01]  /*18850*/  VIADD R10, R11, 0xffffffff ;  /* 0xffffffff0b0a7836 */ /* 0x000fe20000000000 */
[----:B-----5:R-:W-:Y:S01]  /*18860*/  IADD3 R9, PT, PT, R15, R32, RZ ;  /* 0x000000200f097210 */ /* 0x020fe20007ffe0ff */
[----:B------:R-:W3:Y:S05]  /*18870*/  LDCU.64 UR4, c[0x0][0x3b8] ;  /* 0x00007700ff0477ac */ /* 0x000eea0008000a00 */
[----:B--2---:R-:W2:Y:S08]  /*18880*/  LDC.64 R34, c[0x0][0x3f8] ;  /* 0x0000fe00ff227b82 */ /* 0x004eb00000000a00 */
[----:B0-----:R-:W0:Y:S01]  /*18890*/  LDC.64 R30, c[0x0][0x418] ;  /* 0x00010600ff1e7b82 */ /* 0x001e220000000a00 */
        /* <DEDUP_REMOVED lines=10> */
[----:B0-----:R-:W-:Y:S01]  /*18940*/  IMAD.WIDE R2, R9, 0x4, R30 ;  /* 0x0000000409027825 */ /* 0x001fe200078e021e */
[----:B---3--:R-:W-:-:S04]  /*18950*/  IADD3 R4, P1, PT, R43, UR4, RZ ;  /* 0x000000042b047c10 */ /* 0x008fc8000ff3e0ff */
[----:B------:R-:W-:-:S05]  /*18960*/  IADD3.X R5, PT, PT, R8, UR5, RZ, P1, !PT ;  /* 0x0000000508057c10 */ /* 0x000fca0008ffe4ff */
[----:B--2---:R3:W-:Y:S04]  /*18970*/  STG.E desc[UR8][R4.64+-0x4], R39 ;  /* 0xfffffc2704007986 */ /* 0x0047e8000c101908 */
[----:B------:R0:W2:Y:S02]  /*18980*/  LDG.E R41, desc[UR8][R2.64] ;  /* 0x0000000802297981 */ /* 0x0000a4000c1e1900 */
[----:B0-----:R-:W-:-:S05]  /*18990*/  IADD3 R2, P1, PT, R43, R12, RZ ;  /* 0x0000000c2b027210 */ /* 0x001fca0007f3e0ff */
[----:B------:R-:W-:Y:S02]  /*189a0*/  IMAD.X R3, R8, 0x1, R13, P1 ;  /* 0x0000000108037824 */ /* 0x000fe400008e060d */
[----:B-1----:R-:W-:-:S03]  /*189b0*/  IMAD.WIDE R8, R9, 0x4, R32 ;  /* 0x0000000409087825 */ /* 0x002fc600078e0220 */
        /* <DEDUP_REMOVED lines=15> */
.L_x_32954:
[----:B------:R-:W-:Y:S05]  /*18ab0*/  @P2 BRA `(.L_x_32945) ;  /* 0x00000000005c2947 */ /* 0x000fea0003800000 */
[----:B------:R-:W1:Y:S01]  /*18ac0*/  LDCU UR4, c[0x0][0x428] ;  /* 0x00008500ff0477ac */ /* 0x000e620008000800 */
[----:B--23--:R-:W2:Y:S01]  /*18ad0*/  LDC.64 R2, c[0x0][0x3f8] ;  /* 0x0000fe00ff027b82 */ /* 0x00cea20000000a00 */
[----:B------:R-:W-:Y:S01]  /*18ae0*/  IADD3 R5, PT, PT, R11, -0x1, RZ ;  /* 0xffffffff0b057810 */ /* 0x000fe20007ffe0ff */
[----:B-----5:R-:W-:-:S04]  /*18af0*/  IMAD.IADD R32, R15, 0x1, R32 ;  /* 0x000000010f207824 */ /* 0x020fc800078e0220 */
[----:B-1----:R-:W-:Y:S01]  /*18b00*/  IMAD R4, R5, UR4, R54 ;  /* 0x0000000405047c24 */ /* 0x002fe2000f8e0236 */
[----:B------:R-:W1:Y:S03]  /*18b10*/  LDCU.64 UR4, c[0x0][0x3b8] ;  /* 0x00007700ff0477ac */ /* 0x000e660008000a00 */
[----:B------:R-:W-:Y:S02]  /*18b20*/  IMAD R9, R4, R27, R32 ;  /* 0x0000001b04097224 */ /* 0x000fe400078e0220 */
[----:B------:R-:W3:Y:S02]  /*18b30*/  LDC.64 R4, c[0x0][0x418] ;  /* 0x00010600ff047b82 */ /* 0x000ee40000000a00 */
[----:B--2---:R-:W-:-:S05]  /*18b40*/  IMAD.WIDE R2, R9, 0x4, R2 ;  /* 0x0000000409027825 */ /* 0x004fca00078e0202 */
[----:B0-----:R1:W2:Y:S01]  /*18b50*/  LDG.E R31, desc[UR8][R2.64] ;  /* 0x00000008021f7981 */ /* 0x0012a2000c1e1900 */
[----:B------:R-:W-:Y:S02]  /*18b60*/  SHF.R.S32.HI R8, RZ, 0x1f, R6 ;  /* 0x0000001fff087819 */ /* 0x000fe40000011406 */
[----:B------:R-:W-:-:S04]  /*18b70*/  IADD3 R6, P1, PT, R6, R11, RZ ;  /* 0x0000000b06067210 */ /* 0x000fc80007f3e0ff */
[----:B------:R-:W-:Y:S01]  /*18b80*/  LEA.HI.X.SX32 R33, R11, R8, 0x1, P1 ;  /* 0x000000080b217211 */ /* 0x000fe200008f0eff */
[----:B------:R-:W-:-:S03]  /*18b90*/  IMAD.SHL.U32 R11, R6, 0x4, RZ ;  /* 0x00000004060b7824 */ /* 0x000fc600078e00ff */
[----:B------:R-:W-:Y:S02]  /*18ba0*/  SHF.L.U64.HI R6, R6, 0x2, R33 ;  /* 0x0000000206067819 */ /* 0x000fe40000010221 */
[----:B-1----:R-:W-:-:S04]  /*18bb0*/  IADD3 R2, P1, PT, R11, UR4, RZ ;  /* 0x000000040b027c10 */ /* 0x002fc8000ff3e0ff */
[----:B------:R-:W-:Y:S01]  /*18bc0*/  IADD3.X R3, PT, PT, R6, UR5, RZ, P1, !PT ;  /* 0x0000000506037c10 */ /* 0x000fe20008ffe4ff */
[----:B---3--:R-:W-:-:S04]  /*18bd0*/  IMAD.WIDE R4, R9, 0x4, R4 ;  /* 0x0000000409047825 */ /* 0x008fc800078e0204 */
[----:B--2---:R4:W-:Y:S04]  /*18be0*/  STG.E desc[UR8][R2.64+-0x4], R31 ;  /* 0xfffffc1f02007986 */ /* 0x0049e8000c101908 */
[----:B------:R-:W2:Y:S01]  /*18bf0*/  LDG.E R5, desc[UR8][R4.64] ;  /* 0x0000000804057981 */ /* 0x000ea2000c1e1900 */
[----:B------:R-:W-:-:S04]  /*18c00*/  IADD3 R12, P1, PT, R11, R12, RZ ;  /* 0x0000000c0b0c7210 */ /* 0x000fc80007f3e0ff */
[----:B------:R-:W-:-:S05]  /*18c10*/  IADD3.X R13, PT, PT, R6, R13, RZ, P1, !PT ;  /* 0x0000000d060d7210 */ /* 0x000fca0000ffe4ff */
[----:B--2---:R4:W-:Y:S04]  /*18c20*/  STG.E desc[UR8][R12.64+-0x4], R5 ;  /* 0xfffffc050c007986 */ /* 0x0049e8000c101908 */
.L_x_32945:
[----:B0-234-:R-:W0:Y:S01]  /*18c30*/  LDC.64 R4, c[0x0][0x3c0] ;  /* 0x0000f000ff047b82 */ /* 0x01de220000000a00 */
[----:B-1----:R-:W-:Y:S01]  /*18c40*/  IMAD.IADD R11, R14, 0x1, R40 ;  /* 0x000000010e0b7824 */ /* 0x002fe200078e0228 */
[----:B------:R-:W2:Y:S06]  /*18c50*/  LDG.E.CONSTANT R49, desc[UR8][R48.64] ;  /* 0x0000000830317981 */ /* 0x000eac000c1e9900 */
[----:B------:R-:W1:Y:S08]  /*18c60*/  LDC.64 R2, c[0x0][0x3d0] ;  /* 0x0000f400ff027b82 */ /* 0x000e700000000a00 */
[----:B------:R-:W3:Y:S01]  /*18c70*/  LDC R33, c[0x0][0x420] ;  /* 0x00010800ff217b82 */ /* 0x000ee20000000800 */
[----:B0-----:R-:W-:-:S07]  /*18c80*/  IMAD.WIDE R4, R11, 0x4, R4 ;  /* 0x000000040b047825 */ /* 0x001fce00078e0204 */
[----:B------:R-:W0:Y:S01]  /*18c90*/  LDC.64 R8, c[0x0][0x3c8] ;  /* 0x0000f200ff087b82 */ /* 0x000e220000000a00 */
[----:B-1----:R-:W-:Y:S01]  /*18ca0*/  IMAD.WIDE R2, R11, 0x4, R2 ;  /* 0x000000040b027825 */ /* 0x002fe200078e0202 */
[----:B---3--:R3:W-:Y:S04]  /*18cb0*/  STG.E desc[UR8][R4.64], R33 ;  /* 0x0000002104007986 */ /* 0x0087e8000c101908 */
[----:B------:R3:W-:Y:S04]  /*18cc0*/  STG.E desc[UR8][R2.64], R7 ;  /* 0x0000000702007986 */ /* 0x0007e8000c101908 */
[----:B------:R-:W4:Y:S02]  /*18cd0*/  LDG.E R6, desc[UR8][R28.64] ;  /* 0x000000081c067981 */ /* 0x000f24000c1e1900 */
[----:B----4-:R-:W-:-:S05]  /*18ce0*/  FMNMX.FTZ R13, R6, R7, PT ;  /* 0x00000007060d7209 */ /* 0x010fca0003810000 */
[----:B------:R3:W-:Y:S04]  /*18cf0*/  STG.E desc[UR8][R28.64], R13 ;  /* 0x0000000d1c007986 */ /* 0x0007e8000c101908 */
[----:B------:R-:W4:Y:S01]  /*18d00*/  LDG.E R6, desc[UR8][R50.64] ;  /* 0x0000000832067981 */ /* 0x000f22000c1e1900 */
[----:B0-----:R-:W-:-:S04]  /*18d10*/  IMAD.WIDE R8, R11, 0x4, R8 ;  /* 0x000000040b087825 */ /* 0x001fc800078e0208 */
[----:B----4-:R-:W-:-:S05]  /*18d20*/  VIADD R31, R6, 0x1 ;  /* 0x00000001061f7836 */ /* 0x010fca0000000000 */
[----:B------:R3:W-:Y:S04]  /*18d30*/  STG.E desc[UR8][R50.64], R31 ;  /* 0x0000001f32007986 */ /* 0x0007e8000c101908 */
[----:B--2---:R3:W-:Y:S01]  /*18d40*/  STG.E desc[UR8][R8.64], R49 ;  /* 0x0000003108007986 */ /* 0x0047e2000c101908 */
[----:B------:R-:W-:Y:S05]  /*18d50*/  BRA `(.L_x_32933) ;  /* 0x00000004005c7947 */ /* 0x000fea0003800000 */
.L_x_32932:
[----:B------:R-:W-:Y:S02]  /*18d60*/  ISETP.NE.U32.AND P3, PT, R8, RZ, PT ;  /* 0x000000ff0800720c */ /* 0x000fe40003f65070 */
[C---:B------:R-:W-:Y:S02]  /*18d70*/  ISETP.GT.AND P2, PT, R27.reuse, RZ, PT ;  /* 0x000000ff1b00720c */ /* 0x040fe40003f44270 */
[----:B------:R-:W-:Y:S02]  /*18d80*/  ISETP.GT.AND P1, PT, R27, 0x1, !P1 ;  /* 0x000000011b00780c */ /* 0x000fe40004f24270 */
[----:B------:R-:W-:-:S04]  /*18d90*/  ISETP.NE.AND.EX P2, PT, R9, RZ, P2, P3 ;  /* 0x000000ff0900720c */ /* 0x000fc80001745330 */
[----:B------:R-:W-:-:S13]  /*18da0*/  PLOP3.LUT P1, PT, P2, P1, PT, 0xf8, 0x8f ;  /* 0x00000000008f781c */ /* 0x000fda0001723f70 */
[----:B------:R-:W-:Y:S05]  /*18db0*/  @!P1 BRA `(.L_x_32933) ;  /* 0x0000000400449947 */ /* 0x000fea0003800000 */
[----:B------:R-:W0:Y:S01]  /*18dc0*/  LDCU.64 UR4, c[0x0][0x3a0] ;  /* 0x00007400ff0477ac */ /* 0x000e220008000a00 */
[----:B--2---:R-:W-:Y:S01]  /*18dd0*/  IMAD.WIDE R12, R2, 0x4, R56 ;  /* 0x00000004020c7825 */ /* 0x004fe200078e0238 */
[----:B------:R-:W1:Y:S05]  /*18de0*/  LDC.64 R4, c[0x0][0x390] ;  /* 0x0000e400ff047b82 */ /* 0x000e6a0000000a00 */
[----:B------:R2:W3:Y:S01]  /*18df0*/  LDG.E.CONSTANT R13, desc[UR8][R12.64] ;  /* 0x000000080c0d7981 */ /* 0x0004e2000c1e9900 */
[----:B0-----:R-:W-:-:S04]  /*18e00*/  ISETP.NE.U32.AND P1, PT, RZ, UR4, PT ;  /* 0x00000004ff007c0c */ /* 0x001fc8000bf25070 */
[----:B------:R-:W-:Y:S01]  /*18e10*/  ISETP.NE.AND.EX P1, PT, RZ, UR5, PT, P1 ;  /* 0x00000005ff007c0c */ /* 0x000fe2000bf25310 */
[----:B------:R-:W0:-:S12]  /*18e20*/  LDCU.64 UR4, c[0x0][0x398] ;  /* 0x00007300ff0477ac */ /* 0x000e180008000a00 */
[----:B------:R-:W-:-:S06]  /*18e30*/  @!P1 IMAD.WIDE R10, R2, 0x4, R52 ;  /* 0x00000004020a9825 */ /* 0x000fcc00078e0234 */
[----:B------:R4:W5:Y:S01]  /*18e40*/  @!P1 LDG.E.CONSTANT R11, desc[UR8][R10.64] ;  /* 0x000000080a0b9981 */ /* 0x000962000c1e9900 */
[C---:B-1----:R-:W-:Y:S01]  /*18e50*/  IMAD.WIDE R4, R15.reuse, 0x4, R4 ;  /* 0x000000040f047825 */ /* 0x042fe200078e0204 */
[----:B------:R-:W-:Y:S02]  /*18e60*/  SHF.R.S32.HI R30, RZ, 0x1f, R15 ;  /* 0x0000001fff1e7819 */ /* 0x000fe4000001140f */
[----:B------:R-:W-:Y:S02]  /*18e70*/  IADD3 R7, P3, PT, R15, R6, RZ ;  /* 0x000000060f077210 */ /* 0x000fe40007f7e0ff */
[----:B------:R-:W-:Y:S02]  /*18e80*/  LEA R8, P2, R6, R4, 0x2 ;  /* 0x0000000406087211 */ /* 0x000fe400078410ff */
[----:B--2---:R-:W-:Y:S02]  /*18e90*/  IADD3.X R12, PT, PT, R30, R3, RZ, P3, !PT ;  /* 0x000000031e0c7210 */ /* 0x004fe40001ffe4ff */
[----:B------:R-:W-:-:S02]  /*18ea0*/  LEA.HI.X R9, R6, R5, R3, 0x2, P2 ;  /* 0x0000000506097211 */ /* 0x000fc400010f1403 */
[----:B0-----:R-:W-:-:S04]  /*18eb0*/  LEA R4, P3, R7, UR4, 0x2 ;  /* 0x0000000407047c11 */ /* 0x001fc8000f8610ff */
[----:B------:R-:W-:Y:S01]  /*18ec0*/  LEA.HI.X R5, R7, UR5, R12, 0x2, P3 ;  /* 0x0000000507057c11 */ /* 0x000fe200098f140c */
[----:B------:R-:W-:Y:S01]  /*18ed0*/  VIADD R7, R6, 0x1 ;  /* 0x0000000106077836 */ /* 0x000fe20000000000 */
[----:B---3--:R4:W-:Y:S01]  /*18ee0*/  STG.E desc[UR8][R8.64], R13 ;  /* 0x0000000d08007986 */ /* 0x0089e2000c101908 */
[----:B------:R-:W-:Y:S06]  /*18ef0*/  @!P1 BRA `(.L_x_32955) ;  /* 0x0000000000ec9947 */ /* 0x000fec0003800000 */
[----:B----4-:R-:W-:Y:S01]  /*18f00*/  IMAD.WIDE R8, R2, 0x4, R52 ;  /* 0x0000000402087825 */ /* 0x010fe200078e0234 */
[----:B------:R-:W0:Y:S04]  /*18f10*/  LDC R10, c[0x0][0x448] ;  /* 0x00011200ff0a7b82 */ /* 0x000e280000000800 */
[----:B-----5:R1:W2:Y:S01]  /*18f20*/  LDG.E.CONSTANT R11, desc[UR8][R8.64] ;  /* 0x00000008080b7981 */ /* 0x0202a2000c1e9900 */
        /* <DEDUP_REMOVED lines=21> */
[----:B------:R-:W-:-:S05]  /*19080*/  IMAD R3, R12, R8, R3 ;  /* 0x000000080c037224 */ /* 0x000fca00078e0203 */
[----:B------:R-:W-:-:S13]  /*19090*/  ISETP.GT.U32.AND P2, PT, R12, R3, PT ;  /* 0x000000030c00720c */ /* 0x000fda0003f44070 */
        /* <DEDUP_REMOVED lines=23> */
[----:B------:R-:W-:Y:S01]  /*19210*/  @!P1 IADD3 R2, PT, PT, R2, -R9, RZ ;  /* 0x8000000902029210 */ /* 0x000fe20007ffe0ff */
[----:B------:R-:W-:-:S04]  /*19220*/  IMAD.IADD R9, R15, 0x1, R6 ;  /* 0x000000010f097824 */ /* 0x000fc800078e0206 */
        /* <DEDUP_REMOVED lines=8> */
.L_x_32955:
[----:B-----5:R1:W-:Y:S04]  /*192b0*/  STG.E desc[UR8][R4.64], R11 ;  /* 0x0000000b04007986 */ /* 0x0203e8000c101908 */
[----:B------:R1:W-:Y:S02]  /*192c0*/  STS [UR7], R7 ;  /* 0x00000007ff007988 */ /* 0x0003e40008000807 */
.L_x_32933:
[----:B------:R-:W-:Y:S05]  /*192d0*/  WARPSYNC.ALL ;  /* 0x0000000000007948 */ /* 0x000fea0003800000 */
[----:B------:R-:W2:Y:S08]  /*192e0*/  S2UR UR13, SR_CgaCtaId ;  /* 0x00000000000d79c3 */ /* 0x000eb00000008800 */
[----:B------:R-:W-:Y:S06]  /*192f0*/  BAR.SYNC.DEFER_BLOCKING 0x0 ;  /* 0x0000000000007b1d */ /* 0x000fec0000010000 */
[----:B------:R-:W-:-:S02]  /*19300*/  UMOV UR12, 0x400 ;  /* 0x00000400000c7882 */ /* 0x000fc40000000000 */
[----:B--2---:R-:W-:-:S09]  /*19310*/  ULEA UR6, UR13, UR12, 0x18 ;  /* 0x0000000c0d067291 */ /* 0x004fd2000f8ec0ff */
[----:B---34-:R-:W2:Y:S02]  /*19320*/  LDS R8, [UR6] ;  /* 0x00000006ff087984 */ /* 0x018ea40008000800 */
[----:B--2---:R-:W-:-:S13]  /*19330*/  ISETP.GE.AND P1, PT, R8, R27, PT ;  /* 0x0000001b0800720c */ /* 0x004fda0003f26270 */
[----:B------:R-:W-:Y:S05]  /*19340*/  @P1 BRA `(.L_x_32906) ;  /* 0x0000015800bc1947 */ /* 0x000fea0003800000 */
[----:B-1----:R-:W1:Y:S01]  /*19350*/  LDC.64 R6, c[0x0][0x3e8] ;  /* 0x0000fa00ff067b82 */ /* 0x002e620000000a00 */
        /* <DEDUP_REMOVED lines=14> */
[----:B0----5:R-:W-:-:S06]  /*19440*/  IADD3 R32, PT, PT, R30, 0xffffffe, RZ ;  /* 0x0ffffffe1e207810 */ /* 0x021fcc0007ffe0ff */
[----:B------:R-:W0:Y:S02]  /*19450*/  F2I.FTZ.U32.TRUNC.NTZ R5, R32 ;  /* 0x0000002000057305 */ /* 0x000e24000021f000 */
[----:B0-----:R-:W-:-:S04]  /*19460*/  IMAD.MOV R4, RZ, RZ, -R5 ;  /* 0x000000ffff047224 */ /* 0x001fc800078e0a05 */
[----:B-1----:R-:W-:Y:S02]  /*19470*/  IMAD R11, R4, R31, RZ ;  /* 0x0000001f040b7224 */ /* 0x002fe400078e02ff */
[----:B------:R-:W-:-:S04]  /*19480*/  IMAD.MOV.U32 R4, RZ, RZ, RZ ;  /* 0x000000ffff047224 */ /* 0x000fc800078e00ff */
[----:B------:R-:W-:Y:S01]  /*19490*/  IMAD.HI.U32 R4, R5, R11, R4 ;  /* 0x0000000b05047227 */ /* 0x000fe200078e0004 */
[----:B--2---:R-:W-:Y:S02]  /*194a0*/  IABS R33, R10 ;  /* 0x0000000a00217213 */ /* 0x004fe40000000000 */
        /* <DEDUP_REMOVED lines=38> */
.L_x_32962:
[----:B------:R-:W-:Y:S01]  /*19710*/  IADD3 R4, PT, PT, R38, 0x1, RZ ;  /* 0x0000000126047810 */ /* 0x000fe20007ffe0ff */
[----:B-1----:R-:W-:-:S03]  /*19720*/  IMAD.MOV.U32 R38, RZ, RZ, R11 ;  /* 0x000000ffff267224 */ /* 0x002fc600078e000b */
[----:B0-----:R-:W-:-:S13]  /*19730*/  ISETP.NE.AND P1, PT, R4, R27, PT ;  /* 0x0000001b0400720c */ /* 0x001fda0003f25270 */
[----:B------:R-:W-:Y:S05]  /*19740*/  @!P1 BREAK.RELIABLE B3 ;  /* 0x0000000000039942 */ /* 0x000fea0003800100 */
[----:B------:R-:W-:Y:S05]  /*19750*/  @!P1 BREAK.RELIABLE B2 ;  /* 0x0000000000029942 */ /* 0x000fea0003800100 */
[----:B------:R-:W-:Y:S05]  /*19760*/  @!P1 BRA `(.L_x_32959) ;  /* 0x00000008006c9947 */ /* 0x000fea0003800000 */
[----:B------:R-:W0:Y:S01]  /*19770*/  LDCU.64 UR4, c[0x0][0x3d0] ;  /* 0x00007a00ff0477ac */ /* 0x000e220008000a00 */
[----:B------:R-:W-:-:S05]  /*19780*/  IMAD.MOV.U32 R38, RZ, RZ, R4 ;  /* 0x000000ffff267224 */ /* 0x000fca00078e0004 */
[----:B------:R-:W-:Y:S01]  /*19790*/  IADD3 R7, PT, PT, R14, R38, RZ ;  /* 0x000000260e077210 */ /* 0x000fe20007ffe0ff */
[----:B0-----:R-:W-:Y:S02]  /*197a0*/  IMAD.U32 R4, RZ, RZ, UR4 ;  /* 0x00000004ff047e24 */ /* 0x001fe4000f8e00ff */
[----:B------:R-:W-:Y:S02]  /*197b0*/  IMAD.U32 R5, RZ, RZ, UR5 ;  /* 0x00000005ff057e24 */ /* 0x000fe4000f8e00ff */
[----:B------:R-:W-:-:S05]  /*197c0*/  IMAD.WIDE R6, R7, 0x4, R4 ;  /* 0x0000000407067825 */ /* 0x000fca00078e0204 */
[----:B------:R-:W2:Y:S02]  /*197d0*/  LDG.E R8, desc[UR8][R6.64] ;  /* 0x0000000806087981 */ /* 0x000ea4000c1e1900 */
[----:B--2---:R-:W-:-:S13]  /*197e0*/  FSETP.NEU.FTZ.AND P1, PT, R8, R9, PT ;  /* 0x000000090800720b */ /* 0x004fda0003f3d000 */
[----:B------:R-:W-:Y:S05]  /*197f0*/  @P1 BRA `(.L_x_32962) ;  /* 0xfffffffc00c41947 */ /* 0x000fea000383ffff */
[----:B------:R-:W-:Y:S05]  /*19800*/  BSYNC.RELIABLE B3 ;  /* 0x0000000000037941 */ /* 0x000fea0003800100 */
.L_x_32961:
[----:B------:R-:W-:Y:S05]  /*19810*/  BSYNC.RELIABLE B2 ;  /* 0x0000000000027941 */ /* 0x000fea0003800100 */
.L_x_32960:
[----:B------:R-:W2:Y:S04]  /*19820*/  LDL R11, [R1+0x8] ;  /* 0x00000800010b7983 */ /* 0x000ea80000100800 */
[----:B------:R-:W3:Y:S01]  /*19830*/  LDL R8, [R1+0x4] ;  /* 0x0000040001087983 */ /* 0x000ee20000100800 */
[----:B------:R-:W-:Y:S01]  /*19840*/  MOV R9, 0x7f7fffff ;  /* 0x7f7fffff00097802 */ /* 0x000fe20000000f00 */
[----:B------:R-:W-:Y:S02]  /*19850*/  BSSY.RECONVERGENT B2, `(.L_x_32963) ;  /* 0x0000044000027945 */ /* 0x000fe40003800200 */
[----:B--2---:R0:W-:Y:S01]  /*19860*/  STG.E desc[UR8][R50.64], R11 ;  /* 0x0000000b32007986 */ /* 0x0041e2000c101908 */
[----:B------:R-:W-:-:S03]  /*19870*/  ISETP.GE.U32.AND P1, PT, R11, 0xf, PT ;  /* 0x0000000f0b00780c */ /* 0x000fc60003f26070 */
[----:B------:R1:W-:Y:S01]  /*19880*/  STG.E desc[UR8][R28.64], R9 ;  /* 0x000000091c007986 */ /* 0x0003e2000c101908 */
[----:B---3--:R-:W-:-:S03]  /*19890*/  ISETP.NE.AND P2, PT, R8, RZ, PT ;  /* 0x000000ff0800720c */ /* 0x008fc60003f45270 */
[----:B------:R1:W-:Y:S01]  /*198a0*/  STG.E desc[UR8][R6.64], R20 ;  /* 0x0000001406007986 */ /* 0x0003e2000c101908 */
[----:B0-----:R-:W-:-:S05]  /*198b0*/  IMAD.MOV.U32 R11, RZ, RZ, RZ ;  /* 0x000000ffff0b7224 */ /* 0x001fca00078e00ff */
[----:B------:R-:W-:Y:S05]  /*198c0*/  @!P1 BRA `(.L_x_32964) ;  /* 0x0000000000f09947 */ /* 0x000fea0003800000 */
[----:B------:R0:W5:Y:S01]  /*198d0*/  LDG.E R31, desc[UR8][R28.64] ;  /* 0x000000081c1f7981 */ /* 0x000162000c1e1900 */
[----:B-1----:R-:W1:Y:S01]  /*198e0*/  LDC.64 R6, c[0x0][0x3d0] ;  /* 0x0000f400ff067b82 */ /* 0x002e620000000a00 */
[----:B------:R-:W-:Y:S02]  /*198f0*/  LOP3.LUT R11, R27, 0x7ffffff0, RZ, 0xc0, !PT ;  /* 0x7ffffff01b0b7812 */ /* 0x000fe400078ec0ff */
[----:B------:R-:W-:-:S03]  /*19900*/  MOV R13, R14 ;  /* 0x0000000e000d7202 */ /* 0x000fc60000000f00 */
[----:B------:R-:W-:Y:S01]  /*19910*/  IMAD.MOV R12, RZ, RZ, -R11 ;  /* 0x000000ffff0c7224 */ /* 0x000fe200078e0a0b */
[----:B-1----:R-:W-:-:S05]  /*19920*/  IADD3 R6, P1, PT, R6, 0x20, RZ ;  /* 0x0000002006067810 */ /* 0x002fca0007f3e0ff */
[----:B0-----:R-:W-:-:S08]  /*19930*/  IMAD.X R7, RZ, RZ, R7, P1 ;  /* 0x000000ffff077224 */ /* 0x001fd000008e0607 */
.L_x_32965:
        /* <DEDUP_REMOVED lines=53> */
.L_x_32964:
[----:B------:R-:W-:Y:S05]  /*19c90*/  BSYNC.RECONVERGENT B2 ;  /* 0x0000000000027941 */ /* 0x000fea0003800200 */
.L_x_32963:
[----:B------:R-:W-:Y:S05]  /*19ca0*/  @!P2 BRA `(.L_x_32959) ;  /* 0x00000004001ca947 */ /* 0x000fea0003800000 */
[----:B------:R-:W3:Y:S04]  /*19cb0*/  LDL R8, [R1+0x4] ;  /* 0x0000040001087983 */ /* 0x000ee80000100800 */
[----:B------:R-:W4:Y:S01]  /*19cc0*/  LDL R30, [R1] ;  /* 0x00000000011e7983 */ /* 0x000f220000100800 */
[----:B------:R-:W-:Y:S01]  /*19cd0*/  BSSY.RECONVERGENT B2, `(.L_x_32966) ;  /* 0x0000020000027945 */ /* 0x000fe20003800200 */
[----:B---3--:R-:W-:Y:S02]  /*19ce0*/  ISETP.GE.U32.AND P1, PT, R8, 0x8, PT ;  /* 0x000000080800780c */ /* 0x008fe40003f26070 */
[----:B----4-:R-:W-:-:S11]  /*19cf0*/  ISETP.NE.AND P2, PT, R30, RZ, PT ;  /* 0x000000ff1e00720c */ /* 0x010fd60003f45270 */
[----:B------:R-:W-:Y:S05]  /*19d00*/  @!P1 BRA `(.L_x_32967) ;  /* 0x0000000000709947 */ /* 0x000fea0003800000 */
[----:B-1----:R-:W-:Y:S01]  /*19d10*/  IMAD.IADD R7, R14, 0x1, R11 ;  /* 0x000000010e077824 */ /* 0x002fe200078e020b */
        /* <DEDUP_REMOVED lines=27> */
.L_x_32967:
[----:B------:R-:W-:Y:S05]  /*19ed0*/  BSYNC.RECONVERGENT B2 ;  /* 0x0000000000027941 */ /* 0x000fea0003800200 */
.L_x_32966:
[----:B------:R-:W-:Y:S05]  /*19ee0*/  @!P2 BRA `(.L_x_32959) ;  /* 0x00000000008ca947 */ /* 0x000fea0003800000 */
[----:B------:R-:W-:-:S13]  /*19ef0*/  ISETP.GE.U32.AND P1, PT, R30, 0x4, PT ;  /* 0x000000041e00780c */ /* 0x000fda0003f26070 */
[----:B-1----:R-:W-:Y:S01]  /*19f00*/  @P1 IADD3 R7, PT, PT, R14, R11, RZ ;  /* 0x0000000b0e071210 */ /* 0x002fe20007ffe0ff */
[----:B0-----:R-:W3:Y:S04]  /*19f10*/  @P1 LDG.E R9, desc[UR8][R28.64] ;  /* 0x000000081c091981 */ /* 0x001ee8000c1e1900 */
[----:B------:R-:W-:-:S05]  /*19f20*/  @P1 IMAD.WIDE R6, R7, 0x4, R4 ;  /* 0x0000000407061825 */ /* 0x000fca00078e0204 */
[----:B------:R-:W3:Y:S02]  /*19f30*/  @P1 LDG.E R8, desc[UR8][R6.64] ;  /* 0x0000000806081981 */ /* 0x000ee4000c1e1900 */
[----:B---3--:R-:W-:-:S05]  /*19f40*/  @P1 FMNMX.FTZ R9, R8, R9, PT ;  /* 0x0000000908091209 */ /* 0x008fca0003810000 */
[----:B------:R3:W-:Y:S04]  /*19f50*/  @P1 STG.E desc[UR8][R28.64], R9 ;  /* 0x000000091c001986 */ /* 0x0007e8000c101908 */
[----:B------:R-:W4:Y:S02]  /*19f60*/  @P1 LDG.E R8, desc[UR8][R6.64+0x4] ;  /* 0x0000040806081981 */ /* 0x000f24000c1e1900 */
[----:B----4-:R-:W-:-:S05]  /*19f70*/  @P1 FMNMX.FTZ R13, R9, R8, PT ;  /* 0x00000008090d1209 */ /* 0x010fca0003810000 */
        /* <DEDUP_REMOVED lines=10> */
[----:B---3--:R-:W-:Y:S05]  /*1a020*/  @!P2 BRA `(.L_x_32959) ;  /* 0x00000000003ca947 */ /* 0x008fea0003800000 */
        /* <DEDUP_REMOVED lines=12> */
[----:B------:R-:W3:Y:S02]  /*1a0f0*/  @P1 LDG.E R6, desc[UR8][R4.64+0x8] ;  /* 0x0000080804061981 */ /* 0x000ee4000c1e1900 */
[----:B---3--:R-:W-:-:S05]  /*1a100*/  @P1 FMNMX.FTZ R7, R9, R6, PT ;  /* 0x0000000609071209 */ /* 0x008fca0003810000 */
[----:B------:R4:W-:Y:S02]  /*1a110*/  @P1 STG.E desc[UR8][R28.64], R7 ;  /* 0x000000071c001986 */ /* 0x0009e4000c101908 */
.L_x_32959:
[----:B------:R-:W-:Y:S05]  /*1a120*/  BSYNC.RECONVERGENT B1 ;  /* 0x0000000000017941 */ /* 0x000fea0003800200 */
.L_x_32958:
[----:B------:R-:W5:Y:S01]  /*1a130*/  LDL R4, [R1+0xc] ;  /* 0x00000c0001047983 */ /* 0x000f620000100800 */
[----:B------:R-:W0:Y:S01]  /*1a140*/  LDC R49, c[0x0][0x420] ;  /* 0x00010800ff317b82 */ /* 0x000e220000000800 */
[----:B------:R-:W5:Y:S02]  /*1a150*/  LDCU UR4, c[0x0][0x430] ;  /* 0x00008600ff0477ac */ /* 0x000f640008000800 */
[----:B-1-34-:R1:W3:Y:S01]  /*1a160*/  LDG.E R7, desc[UR8][R2.64] ;  /* 0x0000000802077981 */ /* 0x01a2e2000c1e1900 */
[----:B------:R-:W-:-:S04]  /*1a170*/  IMAD.WIDE R46, R0, 0x4, R52 ;  /* 0x00000004002e7825 */ /* 0x000fc800078e0234 */
[----:B0-2---:R-:W0:Y:S08]  /*1a180*/  LDC.64 R30, c[0x0][0x3d8] ;  /* 0x0000f600ff1e7b82 */ /* 0x005e300000000a00 */
[----:B-1----:R-:W1:Y:S01]  /*1a190*/  LDC.64 R2, c[0x0][0x3b8] ;  /* 0x0000ee00ff027b82 */ /* 0x002e620000000a00 */
[----:B------:R-:W-:Y:S02]  /*1a1a0*/  ISETP.GE.AND P2, PT, R49, 0x1, PT ;  /* 0x000000013100780c */ /* 0x000fe40003f46270 */
[----:B0-----:R-:W-:-:S04]  /*1a1b0*/  ISETP.NE.U32.AND P1, PT, R30, RZ, PT ;  /* 0x000000ff1e00720c */ /* 0x001fc80003f25070 */
[----:B------:R-:W-:Y:S02]  /*1a1c0*/  ISETP.NE.AND.EX P1, PT, R31, RZ, PT, P1 ;  /* 0x000000ff1f00720c */ /* 0x000fe40003f25310 */
[----:B-----5:R-:W-:-:S05]  /*1a1d0*/  IADD3 R13, PT, PT, R4, R38, RZ ;  /* 0x00000026040d7210 */ /* 0x020fca0007ffe0ff */
[----:B------:R-:W-:-:S04]  /*1a1e0*/  IMAD R13, R13, UR4, RZ ;  /* 0x000000040d0d7c24 */ /* 0x000fc8000f8e02ff */
[----:B------:R-:W-:-:S04]  /*1a1f0*/  IMAD.IADD R5, R13, 0x1, R49 ;  /* 0x000000010d057824 */ /* 0x000fc800078e0231 */
[----:B-1----:R-:W-:-:S05]  /*1a200*/  IMAD.WIDE R2, R5, 0x4, R2 ;  /* 0x0000000405027825 */ /* 0x002fca00078e0202 */
[----:B---3--:R0:W-:Y:S01]  /*1a210*/  STG.E desc[UR8][R2.64], R7 ;  /* 0x0000000702007986 */ /* 0x0081e2000c101908 */
[----:B------:R-:W-:Y:S05]  /*1a220*/  @!P1 BRA `(.L_x_32968) ;  /* 0x0000000000ec9947 */ /* 0x000fea0003800000 */
        /* <DEDUP_REMOVED lines=59> */
.L_x_32968:
[----:B------:R-:W-:Y:S05]  /*1a5e0*/  @!P2 BRA `(.L_x_32969) ;  /* 0x000000200018a947 */ /* 0x000fea0003800000 */
[----:B------:R-:W2:Y:S01]  /*1a5f0*/  LDC R5, c[0x0][0x448] ;  /* 0x00011200ff057b82 */ /* 0x000ea20000000800 */
[----:B------:R-:W-:Y:S02]  /*1a600*/  IABS R8, R10 ;  /* 0x0000000a00087213 */ /* 0x000fe40000000000 */
[----:B------:R-:W-:Y:S02]  /*1a610*/  IABS R0, R27 ;  /* 0x0000001b00007213 */ /* 0x000fe40000000000 */
[-C--:B--2---:R-:W-:Y:S02]  /*1a620*/  IABS R4, R5.reuse ;  /* 0x0000000500047213 */ /* 0x084fe40000000000 */
[----:B------:R-:W-:Y:S02]  /*1a630*/  LOP3.LUT R10, R10, R5, RZ, 0x3c, !PT ;  /* 0x000000050a0a7212 */ /* 0x000fe400078e3cff */
[----:B------:R-:W2:Y:S02]  /*1a640*/  I2F.RP R6, R4 ;  /* 0x0000000400067306 */ /* 0x000ea40000209400 */
[----:B------:R-:W-:-:S06]  /*1a650*/  ISETP.GE.AND P3, PT, R10, RZ, PT ;  /* 0x000000ff0a00720c */ /* 0x000fcc0003f66270 */
[----:B--2---:R-:W0:Y:S02]  /*1a660*/  MUFU.RCP R6, R6 ;  /* 0x0000000600067308 */ /* 0x004e240000001000 */
[----:B01----:R-:W-:-:S06]  /*1a670*/  VIADD R2, R6, 0xffffffe ;  /* 0x0ffffffe06027836 */ /* 0x003fcc0000000000 */
[----:B------:R-:W0:Y:S08]  /*1a680*/  I2F.RP R6, R0 ;  /* 0x0000000000067306 */ /* 0x000e300000209400 */
[----:B------:R1:W2:Y:S08]  /*1a690*/  F2I.FTZ.U32.TRUNC.NTZ R3, R2 ;  /* 0x0000000200037305 */ /* 0x0002b0000021f000 */
[----:B0-----:R-:W0:Y:S01]  /*1a6a0*/  MUFU.RCP R6, R6 ;  /* 0x0000000600067308 */ /* 0x001e220000001000 */
[----:B-1----:R-:W-:Y:S01]  /*1a6b0*/  IMAD.MOV.U32 R2, RZ, RZ, RZ ;  /* 0x000000ffff027224 */ /* 0x002fe200078e00ff */
[----:B--2---:R-:W-:-:S05]  /*1a6c0*/  IADD3 R7, PT, PT, RZ, -R3, RZ ;  /* 0x80000003ff077210 */ /* 0x004fca0007ffe0ff */
[----:B------:R-:W-:-:S04]  /*1a6d0*/  IMAD R7, R7, R4, RZ ;  /* 0x0000000407077224 */ /* 0x000fc800078e02ff */
[----:B------:R-:W-:-:S04]  /*1a6e0*/  IMAD.HI.U32 R7, R3, R7, R2 ;  /* 0x0000000703077227 */ /* 0x000fc800078e0002 */
[----:B------:R-:W-:-:S04]  /*1a6f0*/  IMAD.MOV.U32 R3, RZ, RZ, R8 ;  /* 0x000000ffff037224 */ /* 0x000fc800078e0008 */
[----:B------:R-:W-:-:S05]  /*1a700*/  IMAD.HI.U32 R7, R7, R3, RZ ;  /* 0x0000000307077227 */ /* 0x000fca00078e00ff */
[----:B------:R-:W-:-:S05]  /*1a710*/  IADD3 R2, PT, PT, -R7, RZ, RZ ;  /* 0x000000ff07027210 */ /* 0x000fca0007ffe1ff */
[----:B------:R-:W-:Y:S02]  /*1a720*/  IMAD R3, R4, R2, R3 ;  /* 0x0000000204037224 */ /* 0x000fe400078e0203 */
[----:B0-----:R-:W-:-:S03]  /*1a730*/  VIADD R2, R6, 0xffffffe ;  /* 0x0ffffffe06027836 */ /* 0x001fc60000000000 */
[----:B------:R-:W-:-:S13]  /*1a740*/  ISETP.GT.U32.AND P1, PT, R4, R3, PT ;  /* 0x000000030400720c */ /* 0x000fda0003f24070 */
[----:B------:R-:W-:Y:S01]  /*1a750*/  @!P1 IMAD.IADD R3, R3, 0x1, -R4 ;  /* 0x0000000103039824 */ /* 0x000fe200078e0a04 */
[----:B------:R-:W-:Y:S02]  /*1a760*/  @!P1 IADD3 R7, PT, PT, R7, 0x1, RZ ;  /* 0x0000000107079810 */ /* 0x000fe40007ffe0ff */
[----:B------:R-:W-:Y:S02]  /*1a770*/  ISETP.NE.AND P1, PT, R5, RZ, PT ;  /* 0x000000ff0500720c */ /* 0x000fe40003f25270 */
[----:B------:R-:W-:Y:S02]  /*1a780*/  ISETP.GE.U32.AND P2, PT, R3, R4, PT ;  /* 0x000000040300720c */ /* 0x000fe40003f46070 */
[----:B------:R0:W1:Y:S02]  /*1a790*/  F2I.FTZ.U32.TRUNC.NTZ R3, R2 ;  /* 0x0000000200037305 */ /* 0x000064000021f000 */
[----:B0-----:R-:W-:-:S09]  /*1a7a0*/  IMAD.MOV.U32 R2, RZ, RZ, RZ ;  /* 0x000000ffff027224 */ /* 0x001fd200078e00ff */
[----:B------:R-:W-:-:S04]  /*1a7b0*/  @P2 VIADD R7, R7, 0x1 ;  /* 0x0000000107072836 */ /* 0x000fc80000000000 */
[----:B------:R-:W-:Y:S01]  /*1a7c0*/  IMAD.MOV.U32 R4, RZ, RZ, R7 ;  /* 0x000000ffff047224 */ /* 0x000fe200078e0007 */
[----:B-1----:R-:W-:-:S03]  /*1a7d0*/  IADD3 R7, PT, PT, RZ, -R3, RZ ;  /* 0x80000003ff077210 */ /* 0x002fc60007ffe0ff */
        /* <DEDUP_REMOVED lines=18> */
[----:B------:R-:W-:Y:S06]  /*1a900*/  @P0 BRA `(.L_x_32970) ;  /* 0x0000000c002c0947 */ /* 0x000fec0003800000 */
[----:B------:R-:W0:Y:S01]  /*1a910*/  LDCU UR4, c[0x0][0x420] ;  /* 0x00008400ff0477ac */ /* 0x000e220008000800 */
[----:B------:R-:W-:Y:S02]  /*1a920*/  ISETP.GE.U32.AND P1, PT, R49, 0x8, PT ;  /* 0x000000083100780c */ /* 0x000fe40003f26070 */
[----:B0-----:R-:W-:-:S11]  /*1a930*/  MOV R12, UR4 ;  /* 0x00000004000c7c02 */ /* 0x001fd60008000f00 */
[----:B------:R-:W-:Y:S05]  /*1a940*/  @!P1 BRA `(.L_x_32971) ;  /* 0x00000004007c9947 */ /* 0x000fea0003800000 */
[----:B------:R-:W0:Y:S01]  /*1a950*/  LDC.64 R2, c[0x0][0x3b8] ;  /* 0x0000ee00ff027b82 */ /* 0x000e220000000a00 */
[----:B------:R-:W1:Y:S01]  /*1a960*/  LDCU UR5, c[0x0][0x428] ;  /* 0x00008500ff0577ac */ /* 0x000e620008000800 */
[C---:B------:R-:W-:Y:S01]  /*1a970*/  IADD3 R4, PT, PT, R49.reuse, -0x7, RZ ;  /* 0xfffffff931047810 */ /* 0x040fe20007ffe0ff */
[C---:B------:R-:W-:Y:S01]  /*1a980*/  VIADD R8, R49.reuse, 0xfffffff8 ;  /* 0xfffffff831087836 */ /* 0x040fe20000000000 */
[C---:B------:R-:W-:Y:S01]  /*1a990*/  IADD3 R34, PT, PT, R49.reuse, -0x4, RZ ;  /* 0xfffffffc31227810 */ /* 0x040fe20007ffe0ff */
[C---:B------:R-:W-:Y:S01]  /*1a9a0*/  VIADD R6, R49.reuse, 0xfffffffa ;  /* 0xfffffffa31067836 */ /* 0x040fe20000000000 */
[C---:B------:R-:W-:Y:S01]  /*1a9b0*/  LOP3.LUT R0, R49.reuse, 0x7ffffff8, RZ, 0xc0, !PT ;  /* 0x7ffffff831007812 */ /* 0x040fe200078ec0ff */
[C---:B------:R-:W-:Y:S02]  /*1a9c0*/  VIADD R30, R49.reuse, 0xfffffffb ;  /* 0xfffffffb311e7836 */ /* 0x040fe40000000000 */
[----:B------:R-:W-:Y:S02]  /*1a9d0*/  HFMA2 R9, -RZ, RZ, 0, 0 ;  /* 0x00000000ff097431 */ /* 0x000fe400000001ff */
[C---:B------:R-:W-:Y:S01]  /*1a9e0*/  VIADD R36, R49.reuse, 0xfffffffe ;  /* 0xfffffffe31247836 */ /* 0x040fe20000000000 */
[----:B------:R-:W-:Y:S01]  /*1a9f0*/  BSSY.RECONVERGENT B1, `(.L_x_32971) ;  /* 0x0000054000017945 */ /* 0x000fe20003800200 */
[----:B------:R-:W-:-:S02]  /*1aa00*/  VIADD R40, R49, 0xfffffffd ;  /* 0xfffffffd31287836 */ /* 0x000fc40000000000 */
[----:B------:R-:W-:Y:S02]  /*1aa10*/  IMAD.U32 R12, RZ, RZ, UR4 ;  /* 0x00000004ff0c7e24 */ /* 0x000fe4000f8e00ff */
[----:B------:R-:W-:Y:S02]  /*1aa20*/  IMAD.MOV R0, RZ, RZ, -R0 ;  /* 0x000000ffff007224 */ /* 0x000fe400078e0a00 */
[--C-:B-1----:R-:W-:Y:S02]  /*1aa30*/  IMAD R7, R4, UR5, R59.reuse ;  /* 0x0000000504077c24 */ /* 0x102fe4000f8e023b */
[--C-:B------:R-:W-:Y:S02]  /*1aa40*/  IMAD R4, R34, UR5, R59.reuse ;  /* 0x0000000522047c24 */ /* 0x100fe4000f8e023b */
[----:B------:R-:W-:Y:S01]  /*1aa50*/  IMAD R8, R8, UR5, R59 ;  /* 0x0000000508087c24 */ /* 0x000fe2000f8e023b */
[----:B0-----:R-:W-:Y:S01]  /*1aa60*/  IADD3 R11, P1, PT, R2, -0x10, RZ ;  /* 0xfffffff0020b7810 */ /* 0x001fe20007f3e0ff */
[----:B------:R-:W-:-:S02]  /*1aa70*/  VIADD R2, R49, 0xffffffff ;  /* 0xffffffff31027836 */ /* 0x000fc40000000000 */
[--C-:B------:R-:W-:Y:S01]  /*1aa80*/  IMAD R6, R6, UR5, R59.reuse ;  /* 0x0000000506067c24 */ /* 0x100fe2000f8e023b */
[----:B------:R-:W-:Y:S01]  /*1aa90*/  IADD3.X R10, PT, PT, R3, -0x1, RZ, P1, !PT ;  /* 0xffffffff030a7810 */ /* 0x000fe20000ffe4ff */
[--C-:B------:R-:W-:Y:S02]  /*1aaa0*/  IMAD R35, R2, UR5, R59.reuse ;  /* 0x0000000502237c24 */ /* 0x100fe4000f8e023b */
[--C-:B------:R-:W-:Y:S02]  /*1aab0*/  IMAD R5, R30, UR5, R59.reuse ;  /* 0x000000051e057c24 */ /* 0x100fe4000f8e023b */
[--C-:B------:R-:W-:Y:S02]  /*1aac0*/  IMAD R3, R36, UR5, R59.reuse ;  /* 0x0000000524037c24 */ /* 0x100fe4000f8e023b */
[----:B------:R-:W-:Y:S02]  /*1aad0*/  IMAD R2, R40, UR5, R59 ;  /* 0x0000000528027c24 */ /* 0x000fe4000f8e023b */
[----:B------:R-:W-:-:S07]  /*1aae0*/  IMAD R34, R27, UR5, RZ ;  /* 0x000000051b227c24 */ /* 0x000fce000f8e02ff */
.L_x_32972:
[----:B------:R-:W0:Y:S01]  /*1aaf0*/  LDC.64 R40, c[0x0][0x3f8] ;  /* 0x0000fe00ff287b82 */ /* 0x000e220000000a00 */
[----:B-----5:R-:W-:-:S05]  /*1ab00*/  IMAD R32, R35, R27, R32 ;  /* 0x0000001b23207224 */ /* 0x020fca00078e0220 */
[----:B------:R-:W-:Y:S02]  /*1ab10*/  IADD3 R33, PT, PT, R32, R9, RZ ;  /* 0x0000000920217210 */ /* 0x000fe40007ffe0ff */
[----:B------:R-:W1:Y:S03]  /*1ab20*/  LDC.64 R36, c[0x0][0x400] ;  /* 0x00010000ff247b82 */ /* 0x000e660000000a00 */
        /* <DEDUP_REMOVED lines=61> */
[----:B------:R-:W-:Y:S01]  /*1af00*/  IMAD R9, R34, -0x8, R9 ;  /* 0xfffffff822097824 */ /* 0x000fe200078e0209 */
[----:B------:R-:W-:-:S11]  /*1af10*/  IADD3 R12, PT, PT, R12, -0x8, RZ ;  /* 0xfffffff80c0c7810 */ /* 0x000fd60007ffe0ff */
[----:B-1----:R-:W-:Y:S05]  /*1af20*/  @P1 BRA `(.L_x_32972) ;  /* 0xfffffff800f01947 */ /* 0x002fea000383ffff */
[----:B------:R-:W-:Y:S05]  /*1af30*/  BSYNC.RECONVERGENT B1 ;  /* 0x0000000000017941 */ /* 0x000fea0003800200 */
.L_x_32971:
        /* <DEDUP_REMOVED lines=53> */
.L_x_32973:
        /* <DEDUP_REMOVED lines=34> */
.L_x_32974:
        /* <DEDUP_REMOVED lines=17> */
.L_x_32970:
[----:B------:R-:W0:Y:S01]  /*1b5c0*/  LDCU UR4, c[0x0][0x420] ;  /* 0x00008400ff0477ac */ /* 0x000e220008000800 */
[----:B------:R-:W-:Y:S01]  /*1b5d0*/  ISETP.GE.U32.AND P1, PT, R49, 0x8, PT ;  /* 0x000000083100780c */ /* 0x000fe20003f26070 */
[----:B0-----:R-:W-:-:S12]  /*1b5e0*/  IMAD.U32 R10, RZ, RZ, UR4 ;  /* 0x00000004ff0a7e24 */ /* 0x001fd8000f8e00ff */
        /* <DEDUP_REMOVED lines=13> */
[----:B------:R-:W-:Y:S01]  /*1b6c0*/  MOV R10, UR4 ;  /* 0x00000004000a7c02 */ /* 0x000fe20008000f00 */
[----:B------:R-:W-:-:S02]  /*1b6d0*/  IMAD.MOV R0, RZ, RZ, -R0 ;  /* 0x000000ffff007224 */ /* 0x000fc400078e0a00 */
        /* <DEDUP_REMOVED lines=9> */
.L_x_32976:
[----:B0-----:R-:W0:Y:S01]  /*1b770*/  LDC.64 R44, c[0x0][0x3f8] ;  /* 0x0000fe00ff2c7b82 */ /* 0x001e220000000a00 */
[----:B-----5:R-:W-:-:S04]  /*1b780*/  IMAD R33, R12, R27, R32 ;  /* 0x0000001b0c217224 */ /* 0x020fc800078e0220 */
[----:B------:R-:W-:-:S03]  /*1b790*/  IMAD.IADD R36, R33, 0x1, R2 ;  /* 0x0000000121247824 */ /* 0x000fc600078e0202 */
[----:B------:R-:W1:Y:S08]  /*1b7a0*/  LDC.64 R34, c[0x0][0x3b8] ;  /* 0x0000ee00ff227b82 */ /* 0x000e700000000a00 */
[----:B------:R-:W2:Y:S01]  /*1b7b0*/  LDC.64 R42, c[0x0][0x418] ;  /* 0x00010600ff2a7b82 */ /* 0x000ea20000000a00 */
[----:B0-----:R-:W-:-:S05]  /*1b7c0*/  IMAD.WIDE R32, R36, 0x4, R44 ;  /* 0x0000000424207825 */ /* 0x001fca00078e022c */
[----:B------:R2:W3:Y:S01]  /*1b7d0*/  LDG.E R40, desc[UR8][R32.64] ;  /* 0x0000000820287981 */ /* 0x0004e2000c1e1900 */
[----:B------:R-:W-:Y:S02]  /*1b7e0*/  SHF.R.S32.HI R39, RZ, 0x1f, R13 ;  /* 0x0000001fff277819 */ /* 0x000fe4000001140d */
[----:B------:R-:W-:-:S04]  /*1b7f0*/  IADD3 R37, P1, PT, R13, R10, RZ ;  /* 0x0000000a0d257210 */ /* 0x000fc80007f3e0ff */
[----:B------:R-:W-:Y:S02]  /*1b800*/  LEA.HI.X.SX32 R48, R10, R39, 0x1, P1 ;  /* 0x000000270a307211 */ /* 0x000fe400008f0eff */
[C---:B------:R-:W-:Y:S02]  /*1b810*/  SHF.L.U32 R39, R37.reuse, 0x2, RZ ;  /* 0x0000000225277819 */ /* 0x040fe400000006ff */
        /* <DEDUP_REMOVED lines=32> */
[----:B------:R-:W-:-:S05]  /*1ba20*/  IMAD R58, R7, R27, R2 ;  /* 0x0000001b073a7224 */ /* 0x000fca00078e0202 */
[----:B--2---:R-:W-:-:S05]  /*1ba30*/  IADD3 R39, PT, PT, R39, R58, RZ ;  /* 0x0000003a27277210 */ /* 0x004fca0007ffe0ff */
        /* <DEDUP_REMOVED lines=49> */
[----:B0-----:R0:W5:Y:S01]  /*1bd50*/  LDG.E R32, desc[UR8][R34.64] ;  /* 0x0000000822207981 */ /* 0x001162000c1e1900 */
[----:B------:R-:W-:Y:S01]  /*1bd60*/  IADD3 R10, PT, PT, R10, -0x8, RZ ;  /* 0xfffffff80a0a7810 */ /* 0x000fe20007ffe0ff */
[----:B------:R-:W-:-:S06]  /*1bd70*/  IMAD R2, R11, -0x8, R2 ;  /* 0xfffffff80b027824 */ /* 0x000fcc00078e0202 */
[----:B------:R-:W-:Y:S05]  /*1bd80*/  @P1 BRA `(.L_x_32976) ;  /* 0xfffffff800781947 */ /* 0x000fea000383ffff */
[----:B------:R-:W-:Y:S05]  /*1bd90*/  BSYNC.RECONVERGENT B1 ;  /* 0x0000000000017941 */ /* 0x000fea0003800200 */
.L_x_32975:
        /* <DEDUP_REMOVED lines=12> */
[----:B0-----:R-:W0:Y:S08]  /*1be60*/  LDC.64 R34, c[0x0][0x3f8] ;  /* 0x0000fe00ff227b82 */ /* 0x001e300000000a00 */
        /* <DEDUP_REMOVED lines=8> */
[----:B------:R-:W-:Y:S02]  /*1bef0*/  LEA.HI.X.SX32 R5, R10, R5, 0x1, P1 ;  /* 0x000000050a057211 */ /* 0x000fe400008f0eff */
[C---:B------:R-:W-:Y:S02]  /*1bf00*/  SHF.L.U32 R41, R6.reuse, 0x2, RZ ;  /* 0x0000000206297819 */ /* 0x040fe400000006ff */
[----:B------:R-:W-:Y:S01]  /*1bf10*/  SHF.L.U64.HI R6, R6, 0x2, R5 ;  /* 0x0000000206067819 */ /* 0x000fe20000010205 */
[----:B---3--:R-:W-:Y:S01]  /*1bf20*/  IMAD.WIDE R2, R7, 0x4, R8 ;  /* 0x0000000407027825 */ /* 0x008fe200078e0208 */
[----:B--2---:R-:W-:-:S04]  /*1bf30*/  IADD3 R4, P1, PT, R41, UR14, RZ ;  /* 0x0000000e29047c10 */ /* 0x004fc8000ff3e0ff */
[----:B------:R-:W-:-:S05]  /*1bf40*/  IADD3.X R5, PT, PT, R6, UR15, RZ, P1, !PT ;  /* 0x0000000f06057c10 */ /* 0x000fca0008ffe4ff */
[----:B----4-:R0:W-:Y:S04]  /*1bf50*/  STG.E desc[UR8][R4.64+-0x4], R37 ;  /* 0xfffffc2504007986 */ /* 0x0101e8000c101908 */
[----:B------:R2:W3:Y:S02]  /*1bf60*/  LDG.E R39, desc[UR8][R2.64] ;  /* 0x0000000802277981 */ /* 0x0004e4000c1e1900 */
[----:B--2---:R-:W-:-:S05]  /*1bf70*/  IADD3 R2, P1, PT, R41, R30, RZ ;  /* 0x0000001e29027210 */ /* 0x004fca0007f3e0ff */
[----:B------:R-:W-:Y:S02]  /*1bf80*/  IMAD.X R3, R6, 0x1, R31, P1 ;  /* 0x0000000106037824 */ /* 0x000fe400008e061f */
[----:B-1----:R-:W-:-:S03]  /*1bf90*/  IMAD.WIDE R6, R7, 0x4, R32 ;  /* 0x0000000407067825 */ /* 0x002fc600078e0220 */
[----:B---3--:R1:W-:Y:S04]  /*1bfa0*/  STG.E desc[UR8][R2.64+-0x4], R39 ;  /* 0xfffffc2702007986 */ /* 0x0083e8000c101908 */
[----:B------:R-:W2:Y:S01]  /*1bfb0*/  LDG.E R6, desc[UR8][R6.64] ;  /* 0x0000000806067981 */ /* 0x000ea2000c1e1900 */
[----:B------:R-:W-:-:S04]  /*1bfc0*/  IMAD R11, R11, R0, -R0 ;  /* 0x000000000b0b7224 */ /* 0x000fc800078e0a00 */
[----:B------:R-:W-:Y:S01]  /*1bfd0*/  IMAD.IADD R12, R54, 0x1, R11 ;  /* 0x00000001360c7824 */ /* 0x000fe200078e020b */
[----:B--2---:R-:W-:-:S05]  /*1bfe0*/  IADD3 R36, PT, PT, R15, R6, RZ ;  /* 0x000000060f247210 */ /* 0x004fca0007ffe0ff */
        /* <DEDUP_REMOVED lines=9> */
[----:B------:R-:W-:-:S04]  /*1c080*/  IMAD.IADD R11, R11, 0x1, -R0 ;  /* 0x000000010b0b7824 */ /* 0x000fc800078e0a00 */
[----:B------:R-:W-:Y:S01]  /*1c090*/  IMAD.IADD R36, R54, 0x1, R11 ;  /* 0x0000000136247824 */ /* 0x000fe200078e020b */
[----:B---3--:R-:W-:-:S05]  /*1c0a0*/  IADD3 R12, PT, PT, R15, R12, RZ ;  /* 0x0000000c0f0c7210 */ /* 0x008fca0007ffe0ff */
        /* <DEDUP_REMOVED lines=21> */
.L_x_32977:
[----:B------:R-:W-:Y:S05]  /*1c200*/  BRA.U !UP1, `(.L_x_32969) ;  /* 0x0000000509107547 */ /* 0x000fea000b800000 */
[----:B------:R-:W-:Y:S01]  /*1c210*/  UIADD3 UR4, UPT, UPT, UR4, -0x1, URZ ;  /* 0xffffffff04047890 */ /* 0x000fe2000fffe0ff */
[----:B------:R-:W-:-:S03]  /*1c220*/  LOP3.LUT R0, R49, 0x1, RZ, 0xc0, !PT ;  /* 0x0000000131007812 */ /* 0x000fc600078ec0ff */
[----:B------:R-:W-:Y:S01]  /*1c230*/  UISETP.NE.AND UP0, UPT, UR4, URZ, UPT ;  /* 0x000000ff0400728c */ /* 0x000fe2000bf05270 */
[----:B------:R-:W-:-:S08]  /*1c240*/  ISETP.NE.U32.AND P2, PT, R0, 0x1, PT ;  /* 0x000000010000780c */ /* 0x000fd00003f45070 */
[----:B------:R-:W-:Y:S05]  /*1c250*/  BRA.U !UP0, `(.L_x_32978) ;  /* 0x00000001089c7547 */ /* 0x000fea000b800000 */
[----:B------:R-:W1:Y:S01]  /*1c260*/  LDC R0, c[0x0][0x428] ;  /* 0x00010a00ff007b82 */ /* 0x000e620000000800 */
[----:B------:R-:W-:Y:S01]  /*1c270*/  IADD3 R11, PT, PT, R10, -0x1, RZ ;  /* 0xffffffff0a0b7810 */ /* 0x000fe20007ffe0ff */
[----:B-----5:R-:W-:Y:S01]  /*1c280*/  IMAD.IADD R32, R15, 0x1, R32 ;  /* 0x000000010f207824 */ /* 0x020fe200078e0220 */
[----:B------:R-:W3:Y:S05]  /*1c290*/  LDCU.64 UR4, c[0x0][0x3b8] ;  /* 0x00007700ff0477ac */ /* 0x000eea0008000a00 */
[----:B0-2---:R-:W0:Y:S08]  /*1c2a0*/  LDC.64 R34, c[0x0][0x3f8] ;  /* 0x0000fe00ff227b82 */ /* 0x005e300000000a00 */
[----:B------:R-:W2:Y:S01]  /*1c2b0*/  LDC.64 R8, c[0x0][0x418] ;  /* 0x00010600ff087b82 */ /* 0x000ea20000000a00 */
[----:B-1----:R-:W-:-:S04]  /*1c2c0*/  IMAD R2, R11, R0, R54 ;  /* 0x000000000b027224 */ /* 0x002fc800078e0236 */
[----:B------:R-:W-:Y:S01]  /*1c2d0*/  IMAD R7, R2, R27, R32 ;  /* 0x0000001b02077224 */ /* 0x000fe200078e0220 */
[----:B------:R-:W-:Y:S02]  /*1c2e0*/  IADD3 R4, P1, PT, R13, R10, RZ ;  /* 0x0000000a0d047210 */ /* 0x000fe40007f3e0ff */
[----:B------:R-:W1:Y:S01]  /*1c2f0*/  LDC.64 R32, c[0x0][0x400] ;  /* 0x00010000ff207b82 */ /* 0x000e620000000a00 */
[----:B0-----:R-:W-:-:S05]  /*1c300*/  IMAD.WIDE R2, R7, 0x4, R34 ;  /* 0x0000000407027825 */ /* 0x001fca00078e0222 */
[----:B------:R2:W4:Y:S01]  /*1c310*/  LDG.E R37, desc[UR8][R2.64] ;  /* 0x0000000802257981 */ /* 0x000522000c1e1900 */
[----:B------:R-:W-:Y:S01]  /*1c320*/  SHF.R.S32.HI R5, RZ, 0x1f, R13 ;  /* 0x0000001fff057819 */ /* 0x000fe2000001140d */
[----:B------:R-:W-:-:S03]  /*1c330*/  IMAD.SHL.U32 R41, R4, 0x4, RZ ;  /* 0x0000000404297824 */ /* 0x000fc600078e00ff */
[----:B------:R-:W-:-:S04]  /*1c340*/  LEA.HI.X.SX32 R5, R10, R5, 0x1, P1 ;  /* 0x000000050a057211 */ /* 0x000fc800008f0eff */
[----:B------:R-:W-:Y:S01]  /*1c350*/  SHF.L.U64.HI R6, R4, 0x2, R5 ;  /* 0x0000000204067819 */ /* 0x000fe20000010205 */
[----:B--2---:R-:W-:Y:S01]  /*1c360*/  IMAD.WIDE R2, R7, 0x4, R8 ;  /* 0x0000000407027825 */ /* 0x004fe200078e0208 */
[----:B---3--:R-:W-:-:S04]  /*1c370*/  IADD3 R4, P1, PT, R41, UR4, RZ ;  /* 0x0000000429047c10 */ /* 0x008fc8000ff3e0ff */
[----:B------:R-:W-:-:S05]  /*1c380*/  IADD3.X R5, PT, PT, R6, UR5, RZ, P1, !PT ;  /* 0x0000000506057c10 */ /* 0x000fca0008ffe4ff */
[----:B----4-:R3:W-:Y:S04]  /*1c390*/  STG.E desc[UR8][R4.64+-0x4], R37 ;  /* 0xfffffc2504007986 */ /* 0x0107e8000c101908 */
[----:B------:R0:W2:Y:S02]  /*1c3a0*/  LDG.E R39, desc[UR8][R2.64] ;  /* 0x0000000802277981 */ /* 0x0000a4000c1e1900 */
[----:B0-----:R-:W-:-:S04]  /*1c3b0*/  IADD3 R2, P1, PT, R41, R30, RZ ;  /* 0x0000001e29027210 */ /* 0x001fc80007f3e0ff */
[----:B------:R-:W-:Y:S01]  /*1c3c0*/  IADD3.X R3, PT, PT, R6, R31, RZ, P1, !PT ;  /* 0x0000001f06037210 */ /* 0x000fe20000ffe4ff */
[----:B-1----:R-:W-:-:S04]  /*1c3d0*/  IMAD.WIDE R6, R7, 0x4, R32 ;  /* 0x0000000407067825 */ /* 0x002fc800078e0220 */
        /* <DEDUP_REMOVED lines=11> */
[----:B------:R-:W-:Y:S01]  /*1c490*/  IMAD.WIDE R32, R11, 0x4, R32 ;  /* 0x000000040b207825 */ /* 0x000fe200078e0220 */
[----:B------:R-:W-:-:S02]  /*1c4a0*/  IADD3 R10, PT, PT, R10, -0x2, RZ ;  /* 0xfffffffe0a0a7810 */ /* 0x000fc40007ffe0ff */
[----:B--2---:R3:W-:Y:S04]  /*1c4b0*/  STG.E desc[UR8][R2.64+-0x8], R9 ;  /* 0xfffff80902007986 */ /* 0x0047e8000c101908 */
[----:B------:R3:W5:Y:S02]  /*1c4c0*/  LDG.E R32, desc[UR8][R32.64] ;  /* 0x0000000820207981 */ /* 0x000764000c1e1900 */
.L_x_32978:
[----:B------:R-:W-:Y:S05]  /*1c4d0*/  @P2 BRA `(.L_x_32969) ;  /* 0x00000000005c2947 */ /* 0x000fea0003800000 */
[----:B------:R-:W1:Y:S01]  /*1c4e0*/  LDCU UR4, c[0x0][0x428] ;  /* 0x00008500ff0477ac */ /* 0x000e620008000800 */
[----:B--23--:R-:W2:Y:S01]  /*1c4f0*/  LDC.64 R2, c[0x0][0x3f8] ;  /* 0x0000fe00ff027b82 */ /* 0x00cea20000000a00 */
[----:B------:R-:W-:Y:S02]  /*1c500*/  VIADD R5, R10, 0xffffffff ;  /* 0xffffffff0a057836 */ /* 0x000fe40000000000 */
[----:B-----5:R-:W-:Y:S02]  /*1c510*/  IMAD.IADD R32, R15, 0x1, R32 ;  /* 0x000000010f207824 */ /* 0x020fe400078e0220 */
[----:B-1----:R-:W-:Y:S01]  /*1c520*/  IMAD R0, R5, UR4, R54 ;  /* 0x0000000405007c24 */ /* 0x002fe2000f8e0236 */
[----:B------:R-:W1:Y:S02]  /*1c530*/  LDCU.64 UR4, c[0x0][0x3b8] ;  /* 0x00007700ff0477ac */ /* 0x000e640008000a00 */
[----:B------:R-:W3:Y:S01]  /*1c540*/  LDC.64 R4, c[0x0][0x418] ;  /* 0x00010600ff047b82 */ /* 0x000ee20000000a00 */
[----:B------:R-:W-:-:S04]  /*1c550*/  IMAD R7, R0, R27, R32 ;  /* 0x0000001b00077224 */ /* 0x000fc800078e0220 */
[----:B--2---:R-:W-:-:S05]  /*1c560*/  IMAD.WIDE R2, R7, 0x4, R2 ;  /* 0x0000000407027825 */ /* 0x004fca00078e0202 */
[----:B------:R1:W2:Y:S01]  /*1c570*/  LDG.E R9, desc[UR8][R2.64] ;  /* 0x0000000802097981 */ /* 0x0002a2000c1e1900 */
[----:B------:R-:W-:Y:S02]  /*1c580*/  SHF.R.S32.HI R11, RZ, 0x1f, R13 ;  /* 0x0000001fff0b7819 */ /* 0x000fe4000001140d */
[----:B------:R-:W-:-:S04]  /*1c590*/  IADD3 R0, P1, PT, R13, R10, RZ ;  /* 0x0000000a0d007210 */ /* 0x000fc80007f3e0ff */
[----:B------:R-:W-:Y:S02]  /*1c5a0*/  LEA.HI.X.SX32 R13, R10, R11, 0x1, P1 ;  /* 0x0000000b0a0d7211 */ /* 0x000fe400008f0eff */
[C---:B------:R-:W-:Y:S02]  /*1c5b0*/  SHF.L.U32 R11, R0.reuse, 0x2, RZ ;  /* 0x00000002000b7819 */ /* 0x040fe400000006ff */
[----:B------:R-:W-:Y:S02]  /*1c5c0*/  SHF.L.U64.HI R0, R0, 0x2, R13 ;  /* 0x0000000200007819 */ /* 0x000fe4000001020d */
[----:B-1----:R-:W-:Y:S01]  /*1c5d0*/  IADD3 R2, P1, PT, R11, UR4, RZ ;  /* 0x000000040b027c10 */ /* 0x002fe2000ff3e0ff */
[----:B---3--:R-:W-:-:S03]  /*1c5e0*/  IMAD.WIDE R4, R7, 0x4, R4 ;  /* 0x0000000407047825 */ /* 0x008fc600078e0204 */
[----:B------:R-:W-:-:S05]  /*1c5f0*/  IADD3.X R3, PT, PT, R0, UR5, RZ, P1, !PT ;  /* 0x0000000500037c10 */ /* 0x000fca0008ffe4ff */
[----:B--2---:R4:W-:Y:S04]  /*1c600*/  STG.E desc[UR8][R2.64+-0x4], R9 ;  /* 0xfffffc0902007986 */ /* 0x0049e8000c101908 */
[----:B------:R-:W2:Y:S01]  /*1c610*/  LDG.E R5, desc[UR8][R4.64] ;  /* 0x0000000804057981 */ /* 0x000ea2000c1e1900 */
[----:B------:R-:W-:-:S05]  /*1c620*/  IADD3 R30, P1, PT, R11, R30, RZ ;  /* 0x0000001e0b1e7210 */ /* 0x000fca0007f3e0ff */
[----:B------:R-:W-:-:S05]  /*1c630*/  IMAD.X R31, R0, 0x1, R31, P1 ;  /* 0x00000001001f7824 */ /* 0x000fca00008e061f */
[----:B--2---:R4:W-:Y:S03]  /*1c640*/  STG.E desc[UR8][R30.64+-0x4], R5 ;  /* 0xfffffc051e007986 */ /* 0x0049e6000c101908 */
.L_x_32969:
[----:B0-234-:R-:W0:Y:S01]  /*1c650*/  LDC.64 R4, c[0x0][0x3c0] ;  /* 0x0000f000ff047b82 */ /* 0x01de220000000a00 */
[----:B------:R-:W-:Y:S01]  /*1c660*/  IMAD.IADD R9, R14, 0x1, R38 ;  /* 0x000000010e097824 */ /* 0x000fe200078e0226 */
[----:B------:R-:W2:Y:S06]  /*1c670*/  LDG.E.CONSTANT R47, desc[UR8][R46.64] ;  /* 0x000000082e2f7981 */ /* 0x000eac000c1e9900 */
        /* <DEDUP_REMOVED lines=10> */
[----:B0-----:R-:W-:Y:S01]  /*1c720*/  IMAD.WIDE R6, R9, 0x4, R6 ;  /* 0x0000000409067825 */ /* 0x001fe200078e0206 */
[----:B----4-:R-:W-:-:S05]  /*1c730*/  IADD3 R13, PT, PT, R0, 0x1, RZ ;  /* 0x00000001000d7810 */ /* 0x010fca0007ffe0ff */
[----:B------:R3:W-:Y:S04]  /*1c740*/  STG.E desc[UR8][R50.64], R13 ;  /* 0x0000000d32007986 */ /* 0x0007e8000c101908 */
[----:B--2---:R3:W-:Y:S01]  /*1c750*/  STG.E desc[UR8][R6.64], R47 ;  /* 0x0000002f06007986 */ /* 0x0047e2000c101908 */
[----:B------:R-:W-:Y:S05]  /*1c760*/  BRA `(.L_x_32957) ;  /* 0x00000004005c7947 */ /* 0x000fea0003800000 */
.L_x_32956:
        /* <DEDUP_REMOVED lines=8> */
[----:B------:R-:W1:Y:S04]  /*1c7f0*/  LDCU.64 UR4, c[0x0][0x3a0] ;  /* 0x00007400ff0477ac */ /* 0x000e680008000a00 */
[----:B------:R-:W2:Y:S01]  /*1c800*/  LDG.E.CONSTANT R11, desc[UR8][R10.64] ;  /* 0x000000080a0b7981 */ /* 0x000ea2000c1e9900 */
        /* <DEDUP_REMOVED lines=8> */
[----:B------:R-:W-:-:S05]  /*1c890*/  IADD3 R12, P3, PT, R15, R8, RZ ;  /* 0x000000080f0c7210 */ /* 0x000fca0007f7e0ff */
[----:B------:R-:W-:Y:S01]  /*1c8a0*/  IMAD.X R13, R20, 0x1, R9, P3 ;  /* 0x00000001140d7824 */ /* 0x000fe200018e0609 */
[C---:B0-----:R-:W-:Y:S01]  /*1c8b0*/  LEA R2, P3, R12.reuse, UR4, 0x2 ;  /* 0x000000040c027c11 */ /* 0x041fe2000f8610ff */
[----:B------:R0:W5:Y:S03]  /*1c8c0*/  @!P1 LDG.E.CONSTANT R7, desc[UR8][R6.64] ;  /* 0x0000000806079981 */ /* 0x000166000c1e9900 */
[----:B------:R-:W-:Y:S01]  /*1c8d0*/  LEA.HI.X R3, R12, UR5, R13, 0x2, P3 ;  /* 0x000000050c037c11 */ /* 0x000fe200098f140d */
[----:B0-----:R-:W-:Y:S01]  /*1c8e0*/  VIADD R6, R8, 0x1 ;  /* 0x0000000108067836 */ /* 0x001fe20000000000 */
[----:B--2---:R0:W-:Y:S01]  /*1c8f0*/  STG.E desc[UR8][R4.64], R11 ;  /* 0x0000000b04007986 */ /* 0x0041e2000c101908 */
[----:B------:R-:W-:Y:S06]  /*1c900*/  @!P1 BRA `(.L_x_32979) ;  /* 0x0000000000ec9947 */ /* 0x000fec0003800000 */
[----:B------:R-:W-:Y:S02]  /*1c910*/  IMAD.WIDE R12, R0, 0x4, R52 ;  /* 0x00000004000c7825 */ /* 0x000fe400078e0234 */
[----:B------:R-:W1:Y:S03]  /*1c920*/  LDC R0, c[0x0][0x448] ;  /* 0x00011200ff007b82 */ /* 0x000e660000000800 */
[----:B-----5:R2:W3:Y:S01]  /*1c930*/  LDG.E.CONSTANT R7, desc[UR8][R12.64] ;  /* 0x000000080c077981 */ /* 0x0204e2000c1e9900 */
        /* <DEDUP_REMOVED lines=38> */
[----:B------:R-:W-:-:S02]  /*1cba0*/  ISETP.GE.AND P2, PT, R9, RZ, PT ;  /* 0x000000ff0900720c */ /* 0x000fc40003f46270 */
[----:B------:R-:W-:Y:S01]  /*1cbb0*/  IADD3 R9, PT, PT, R15, R8, RZ ;  /* 0x000000080f097210 */ /* 0x000fe20007ffe0ff */
[----:B------:R-:W-:-:S04]  /*1cbc0*/  IMAD.MOV.U32 R4, RZ, RZ, R0 ;  /* 0x000000ffff047224 */ /* 0x000fc800078e0000 */
[----:B------:R-:W-:-:S04]  /*1cbd0*/  IMAD.HI.U32 R0, R11, R4, RZ ;  /* 0x000000040b007227 */ /* 0x000fc800078e00ff */
[----:B------:R-:W-:-:S04]  /*1cbe0*/  IMAD.MOV R5, RZ, RZ, -R0 ;  /* 0x000000ffff057224 */ /* 0x000fc800078e0a00 */
[C---:B------:R-:W-:Y:S02]  /*1cbf0*/  IMAD R0, R13.reuse, R5, R4 ;  /* 0x000000050d007224 */ /* 0x040fe400078e0204 */
[----:B------:R-:W0:Y:S03]  /*1cc00*/  LDC.64 R4, c[0x0][0x3a0] ;  /* 0x0000e800ff047b82 */ /* 0x000e260000000a00 */
[----:B------:R-:W-:-:S13]  /*1cc10*/  ISETP.GT.U32.AND P1, PT, R13, R0, PT ;  /* 0x000000000d00720c */ /* 0x000fda0003f24070 */
[----:B------:R-:W-:-:S04]  /*1cc20*/  @!P1 IADD3 R0, PT, PT, R0, -R13, RZ ;  /* 0x8000000d00009210 */ /* 0x000fc80007ffe0ff */
[----:B------:R-:W-:Y:S01]  /*1cc30*/  ISETP.GT.U32.AND P1, PT, R13, R0, PT ;  /* 0x000000000d00720c */ /* 0x000fe20003f24070 */
[----:B0-----:R-:W-:-:S12]  /*1cc40*/  IMAD.WIDE R4, R9, 0x4, R4 ;  /* 0x0000000409047825 */ /* 0x001fd800078e0204 */
[----:B------:R-:W-:-:S04]  /*1cc50*/  @!P1 IMAD.IADD R0, R0, 0x1, -R13 ;  /* 0x0000000100009824 */ /* 0x000fc800078e0a0d */
[----:B------:R-:W-:Y:S01]  /*1cc60*/  @!P2 IMAD.MOV R0, RZ, RZ, -R0 ;  /* 0x000000ffff00a224 */ /* 0x000fe200078e0a00 */
[----:B------:R-:W-:-:S04]  /*1cc70*/  @!P3 LOP3.LUT R0, RZ, R27, RZ, 0x33, !PT ;  /* 0x0000001bff00b212 */ /* 0x000fc800078e33ff */
[----:B------:R-:W-:-:S06]  /*1cc80*/  LEA R0, R0, UR4, 0x2 ;  /* 0x0000000400007c11 */ /* 0x000fcc000f8e10ff */
[----:B------:R-:W3:Y:S02]  /*1cc90*/  LDS R0, [R0] ;  /* 0x0000000000007984 */ /* 0x000ee40000000800 */
[----:B---3--:R-:W-:-:S05]  /*1cca0*/  FADD.FTZ R9, R7, -R0 ;  /* 0x8000000007097221 */ /* 0x008fca0000010000 */
[----:B------:R1:W-:Y:S02]  /*1ccb0*/  STG.E desc[UR8][R4.64], R9 ;  /* 0x0000000904007986 */ /* 0x0003e4000c101908 */
.L_x_32979:
[----:B-----5:R2:W-:Y:S04]  /*1ccc0*/  STG.E desc[UR8][R2.64], R7 ;  /* 0x0000000702007986 */ /* 0x0205e8000c101908 */
[----:B------:R2:W-:Y:S02]  /*1ccd0*/  STS [UR6], R6 ;  /* 0x00000006ff007988 */ /* 0x0005e40008000806 */
.L_x_32957:
        /* <DEDUP_REMOVED lines=8> */
[----:B-1----:R-:W1:Y:S01]  /*1cd60*/  LDC.64 R8, c[0x0][0x3e8] ;  /* 0x0000fa00ff087b82 */ /* 0x002e620000000a00 */
[----:B--23--:R-:W-:Y:S02]  /*1cd70*/  SHF.R.S32.HI R7, RZ, 0x1f, R0 ;  /* 0x0000001fff077819 */ /* 0x00cfe40000011400 */
[----:B-1----:R-:W-:-:S04]  /*1cd80*/  ISETP.NE.U32.AND P1, PT, R8, RZ, PT ;  /* 0x000000ff0800720c */ /* 0x002fc80003f25070 */
[----:B------:R-:W-:-:S13]  /*1cd90*/  ISETP.NE.AND.EX P1, PT, R9, RZ, PT, P1 ;  /* 0x000000ff0900720c */ /* 0x000fda0003f25310 */
[----:B------:R-:W-:Y:S05]  /*1cda0*/  @!P1 BRA `(.L_x_32980) ;  /* 0x0000003000f09947 */ /* 0x000fea0003800000 */
[----:B0-----:R-:W-:Y:S01]  /*1cdb0*/  IMAD.WIDE R10, R16, 0x4, R56 ;  /* 0x00000004100a7825 */ /* 0x001fe200078e0238 */
[----:B------:R-:W0:Y:S04]  /*1cdc0*/  LDC.64 R2, c[0x0][0x410] ;  /* 0x00010400ff027b82 */ /* 0x000e280000000a00 */
[----:B------:R1:W2:Y:S04]  /*1cdd0*/  LDG.E.CONSTANT R6, desc[UR8][R10.64] ;  /* 0x000000080a067981 */ /* 0x0002a8000c1e9900 */
        /* <DEDUP_REMOVED lines=10> */
[----:B-1----:R-:W-:Y:S01]  /*1ce80*/  IMAD R11, R4, R31, RZ ;  /* 0x0000001f040b7224 */ /* 0x002fe200078e02ff */
[----:B------:R-:W-:-:S05]  /*1ce90*/  MOV R4, RZ ;  /* 0x000000ff00047202 */ /* 0x000fca0000000f00 */
        /* <DEDUP_REMOVED lines=40> */
.L_x_32986:
        /* <DEDUP_REMOVED lines=16> */
.L_x_32985:
[----:B------:R-:W-:Y:S05]  /*1d220*/  BSYNC.RELIABLE B2 ;  /* 0x0000000000027941 */ /* 0x000fea0003800100 */
.L_x_32984:
[----:B------:R-:W2:Y:S04]  /*1d230*/  LDL R7, [R1+0x8] ;  /* 0x0000080001077983 */ /* 0x000ea80000100800 */
[----:B------:R-:W3:Y:S01]  /*1d240*/  LDL R0, [R1+0x4] ;  /* 0x0000040001007983 */ /* 0x000ee20000100800 */
[----:B------:R-:W-:Y:S01]  /*1d250*/  IMAD.MOV.U32 R11, RZ, RZ, 0x7f7fffff ;  /* 0x7f7fffffff0b7424 */ /* 0x000fe200078e00ff */
        /* <DEDUP_REMOVED lines=10> */
[----:B------:R-:W-:Y:S01]  /*1d300*/  LOP3.LUT R7, R27, 0x7ffffff0, RZ, 0xc0, !PT ;  /* 0x7ffffff01b077812 */ /* 0x000fe200078ec0ff */
[----:B------:R-:W-:-:S04]  /*1d310*/  IMAD.MOV.U32 R13, RZ, RZ, R14 ;  /* 0x000000ffff0d7224 */ /* 0x000fc800078e000e */
[----:B------:R-:W-:Y:S01]  /*1d320*/  IMAD.MOV R0, RZ, RZ, -R7 ;  /* 0x000000ffff007224 */ /* 0x000fe200078e0a07 */
[----:B-1----:R-:W-:-:S04]  /*1d330*/  IADD3 R8, P1, PT, R8, 0x20, RZ ;  /* 0x0000002008087810 */ /* 0x002fc80007f3e0ff */
[----:B0-----:R-:W-:-:S09]  /*1d340*/  IADD3.X R9, PT, PT, RZ, R9, RZ, P1, !PT ;  /* 0x00000009ff097210 */ /* 0x001fd20000ffe4ff */
.L_x_32989:
        /* <DEDUP_REMOVED lines=53> */
.L_x_32988:
[----:B------:R-:W-:Y:S05]  /*1d6a0*/  BSYNC.RECONVERGENT B2 ;  /* 0x0000000000027941 */ /* 0x000fea0003800200 */
.L_x_32987:
[----:B------:R-:W-:Y:S05]  /*1d6b0*/  @!P2 BRA `(.L_x_32983) ;  /* 0x00000004001ca947 */ /* 0x000fea0003800000 */
[----:B-1----:R-:W3:Y:S04]  /*1d6c0*/  LDL R11, [R1+0x4] ;  /* 0x00000400010b7983 */ /* 0x002ee80000100800 */
        /* <DEDUP_REMOVED lines=33> */
.L_x_32991:
[----:B------:R-:W-:Y:S05]  /*1d8e0*/  BSYNC.RECONVERGENT B2 ;  /* 0x0000000000027941 */ /* 0x000fea0003800200 */
.L_x_32990:
        /* <DEDUP_REMOVED lines=21> */
[----:B------:R-:W-:-:S05]  /*1da40*/  IADD3 R7, PT, PT, R14, R7, RZ ;  /* 0x000000070e077210 */ /* 0x000fca0007ffe0ff */
[----:B------:R-:W-:Y:S02]  /*1da50*/  IMAD.WIDE R4, R7, 0x4, R4 ;  /* 0x0000000407047825 */ /* 0x000fe400078e0204 */
[----:B------:R-:W2:Y:S04]  /*1da60*/  LDG.E R7, desc[UR8][R28.64] ;  /* 0x000000081c077981 */ /* 0x000ea8000c1e1900 */
        /* <DEDUP_REMOVED lines=9> */
[----:B------:R-:W4:Y:S02]  /*1db00*/  @P1 LDG.E R0, desc[UR8][R4.64+0x8] ;  /* 0x0000080804001981 */ /* 0x000f24000c1e1900 */
[----:B----4-:R-:W-:-:S05]  /*1db10*/  @P1 FMNMX.FTZ R7, R9, R0, PT ;  /* 0x0000000009071209 */ /* 0x010fca0003810000 */
[----:B------:R0:W-:Y:S02]  /*1db20*/  @P1 STG.E desc[UR8][R28.64], R7 ;  /* 0x000000071c001986 */ /* 0x0001e4000c101908 */
.L_x_32983:
[----:B------:R-:W-:Y:S05]  /*1db30*/  BSYNC.RECONVERGENT B1 ;  /* 0x0000000000017941 */ /* 0x000fea0003800200 */
.L_x_32982:
[----:B------:R-:W4:Y:S01]  /*1db40*/  LDL R0, [R1+0xc] ;  /* 0x00000c0001007983 */ /* 0x000f220000100800 */
[----:B------:R-:W1:Y:S01]  /*1db50*/  LDC R48, c[0x0][0x420] ;  /* 0x00010800ff307b82 */ /* 0x000e620000000800 */
[----:B------:R-:W4:Y:S02]  /*1db60*/  LDCU UR4, c[0x0][0x430] ;  /* 0x00008600ff0477ac */ /* 0x000f240008000800 */
[----:B------:R-:W4:Y:S01]  /*1db70*/  LDG.E R3, desc[UR8][R2.64] ;  /* 0x0000000802037981 */ /* 0x000f22000c1e1900 */
[----:B------:R-:W-:-:S04]  /*1db80*/  IMAD.WIDE R46, R16, 0x4, R52 ;  /* 0x00000004102e7825 */ /* 0x000fc800078e0234 */
[----:B------:R-:W4:Y:S08]  /*1db90*/  LDC.64 R4, c[0x0][0x3b8] ;  /* 0x0000ee00ff047b82 */ /* 0x000f300000000a00 */
[----:B0-23--:R-:W0:Y:S01]  /*1dba0*/  LDC.64 R30, c[0x0][0x3d8] ;  /* 0x0000f600ff1e7b82 */ /* 0x00de220000000a00 */
[----:B-1----:R-:W-:Y:S02]  /*1dbb0*/  ISETP.GE.AND P2, PT, R48, 0x1, PT ;  /* 0x000000013000780c */ /* 0x002fe40003f46270 */
[----:B0-----:R-:W-:-:S04]  /*1dbc0*/  ISETP.NE.U32.AND P1, PT, R30, RZ, PT ;  /* 0x000000ff1e00720c */ /* 0x001fc80003f25070 */
[----:B------:R-:W-:Y:S01]  /*1dbd0*/  ISETP.NE.AND.EX P1, PT, R31, RZ, PT, P1 ;  /* 0x000000ff1f00720c */ /* 0x000fe20003f25310 */
[----:B----4-:R-:W-:-:S04]  /*1dbe0*/  IMAD.IADD R0, R0, 0x1, R38 ;  /* 0x0000000100007824 */ /* 0x010fc800078e0226 */
[----:B------:R-:W-:-:S04]  /*1dbf0*/  IMAD R0, R0, UR4, RZ ;  /* 0x0000000400007c24 */ /* 0x000fc8000f8e02ff */
[----:B------:R-:W-:-:S04]  /*1dc00*/  IMAD.IADD R7, R0, 0x1, R48 ;  /* 0x0000000100077824 */ /* 0x000fc800078e0230 */
[----:B------:R-:W-:-:S05]  /*1dc10*/  IMAD.WIDE R4, R7, 0x4, R4 ;  /* 0x0000000407047825 */ /* 0x000fca00078e0204 */
[----:B------:R0:W-:Y:S01]  /*1dc20*/  STG.E desc[UR8][R4.64], R3 ;  /* 0x0000000304007986 */ /* 0x0001e2000c101908 */
[----:B------:R-:W-:Y:S05]  /*1dc30*/  @!P1 BRA `(.L_x_32992) ;  /* 0x0000000000e89947 */ /* 0x000fea0003800000 */
[----:B0-----:R-:W2:Y:S01]  /*1dc40*/  LDG.E.CONSTANT R4, desc[UR8][R46.64] ;  /* 0x000000082e047981 */ /* 0x001ea2000c1e9900 */
        /* <DEDUP_REMOVED lines=17> */
[----:B------:R-:W-:-:S05]  /*1dd60*/  IMAD.HI.U32 R11, R11, R10, RZ ;  /* 0x0000000a0b0b7227 */ /* 0x000fca00078e00ff */
[----:B------:R-:W-:-:S05]  /*1dd70*/  IADD3 R2, PT, PT, -R11, RZ, RZ ;  /* 0x000000ff0b027210 */ /* 0x000fca0007ffe1ff */
[C---:B------:R-:W-:Y:S01]  /*1dd80*/  IMAD R2, R9.reuse, R2, R10 ;  /* 0x0000000209027224 */ /* 0x040fe200078e020a */
[----:B0-----:R-:W0:Y:S04]  /*1dd90*/  MUFU.RCP R12, R12 ;  /* 0x0000000c000c7308 */ /* 0x001e280000001000 */
[----:B------:R-:W-:-:S13]  /*1dda0*/  ISETP.GT.U32.AND P4, PT, R9, R2, PT ;  /* 0x000000020900720c */ /* 0x000fda0003f84070 */
[----:B------:R-:W-:Y:S01]  /*1ddb0*/  @!P4 IMAD.IADD R2, R2, 0x1, -R9 ;  /* 0x000000010202c824 */ /* 0x000fe200078e0a09 */
[----:B------:R-:W-:Y:S01]  /*1ddc0*/  @!P4 IADD3 R11, PT, PT, R11, 0x1, RZ ;  /* 0x000000010b0bc810 */ /* 0x000fe20007ffe0ff */
[----:B0-----:R-:W-:Y:S01]  /*1ddd0*/  VIADD R3, R12, 0xffffffe ;  /* 0x0ffffffe0c037836 */ /* 0x001fe20000000000 */
[----:B------:R-:W-:Y:S02]  /*1dde0*/  ISETP.NE.AND P4, PT, R5, RZ, PT ;  /* 0x000000ff0500720c */ /* 0x000fe40003f85270 */
[----:B------:R-:W-:Y:S02]  /*1ddf0*/  ISETP.GE.U32.AND P3, PT, R2, R9, PT ;  /* 0x000000090200720c */ /* 0x000fe40003f66070 */
[----:B------:R-:W-:Y:S01]  /*1de00*/  LOP3.LUT R2, R6, R5, RZ, 0x3c, !PT ;  /* 0x0000000506027212 */ /* 0x000fe200078e3cff */
[----:B------:R-:W0:Y:S03]  /*1de10*/  F2I.FTZ.U32.TRUNC.NTZ R3, R3 ;  /* 0x0000000300037305 */ /* 0x000e26000021f000 */
[----:B------:R-:W-:Y:S01]  /*1de20*/  ISETP.GE.AND P1, PT, R2, RZ, PT ;  /* 0x000000ff0200720c */ /* 0x000fe20003f26270 */
[----:B------:R-:W-:-:S06]  /*1de30*/  IMAD.MOV.U32 R2, RZ, RZ, RZ ;  /* 0x000000ffff027224 */ /* 0x000fcc00078e00ff */
        /* <DEDUP_REMOVED lines=26> */
.L_x_32992:
[----:B------:R-:W-:Y:S05]  /*1dfe0*/  @!P2 BRA `(.L_x_32993) ;  /* 0x000000200018a947 */ /* 0x000fea0003800000 */
[----:B0-----:R-:W1:Y:S01]  /*1dff0*/  LDC R5, c[0x0][0x448] ;  /* 0x00011200ff057b82 */ /* 0x001e620000000800 */
[----:B------:R-:W-:Y:S02]  /*1e000*/  IABS R10, R27 ;  /* 0x0000001b000a7213 */ /* 0x000fe40000000000 */
[----:B-1----:R-:W-:-:S04]  /*1e010*/  IABS R7, R5 ;  /* 0x0000000500077213 */ /* 0x002fc80000000000 */
[----:B------:R-:W0:Y:S08]  /*1e020*/  I2F.RP R8, R7 ;  /* 0x0000000700087306 */ /* 0x000e300000209400 */
[----:B0-----:R-:W0:Y:S02]  /*1e030*/  MUFU.RCP R8, R8 ;  /* 0x0000000800087308 */ /* 0x001e240000001000 */
        /* <DEDUP_REMOVED lines=8> */
[----:B------:R-:W-:Y:S02]  /*1e0c0*/  IMAD.MOV.U32 R4, RZ, RZ, R10 ;  /* 0x000000ffff047224 */ /* 0x000fe400078e000a */
[----:B------:R-:W-:Y:S02]  /*1e0d0*/  IMAD.HI.U32 R9, R3, R9, R2 ;  /* 0x0000000903097227 */ /* 0x000fe400078e0002 */
[----:B------:R-:W0:Y:S04]  /*1e0e0*/  I2F.RP R10, R4 ;  /* 0x00000004000a7306 */ /* 0x000e280000209400 */
        /* <DEDUP_REMOVED lines=32> */
[----:B-----5:R-:W-:Y:S01]  /*1e2f0*/  IMAD.MOV.U32 R32, RZ, RZ, R3 ;  /* 0x000000ffff207224 */ /* 0x020fe200078e0003 */
[----:B------:R-:W-:Y:S06]  /*1e300*/  @P0 BRA `(.L_x_32994) ;  /* 0x0000000c002c0947 */ /* 0x000fec0003800000 */
[----:B------:R-:W0:Y:S01]  /*1e310*/  LDCU UR4, c[0x0][0x420] ;  /* 0x00008400ff0477ac */ /* 0x000e220008000800 */
[----:B------:R-:W-:Y:S02]  /*1e320*/  ISETP.GE.U32.AND P1, PT, R48, 0x8, PT ;  /* 0x000000083000780c */ /* 0x000fe40003f26070 */
[----:B0-----:R-:W-:-:S11]  /*1e330*/  MOV R4, UR4 ;  /* 0x0000000400047c02 */ /* 0x001fd60008000f00 */
[----:B------:R-:W-:Y:S05]  /*1e340*/  @!P1 BRA `(.L_x_32995) ;  /* 0x00000004007c9947 */ /* 0x000fea0003800000 */
[----:B------:R-:W0:Y:S01]  /*1e350*/  LDC.64 R4, c[0x0][0x3b8] ;  /* 0x0000ee00ff047b82 */ /* 0x000e220000000a00 */
[----:B------:R-:W1:Y:S01]  /*1e360*/  LDCU UR5, c[0x0][0x428] ;  /* 0x00008500ff0577ac */ /* 0x000e620008000800 */
        /* <DEDUP_REMOVED lines=11> */
[----:B------:R-:W-:Y:S02]  /*1e420*/  IMAD.MOV R16, RZ, RZ, -R16 ;  /* 0x000000ffff107224 */ /* 0x000fe400078e0a10 */
[--C-:B-1----:R-:W-:Y:S02]  /*1e430*/  IMAD R7, R8, UR5, R59.reuse ;  /* 0x0000000508077c24 */ /* 0x102fe4000f8e023b */
[--C-:B------:R-:W-:Y:S02]  /*1e440*/  IMAD R8, R10, UR5, R59.reuse ;  /* 0x000000050a087c24 */ /* 0x100fe4000f8e023b */
[--C-:B------:R-:W-:Y:S01]  /*1e450*/  IMAD R9, R12, UR5, R59.reuse ;  /* 0x000000050c097c24 */ /* 0x100fe2000f8e023b */
[----:B0-----:R-:W-:Y:S01]  /*1e460*/  IADD3 R3, P1, PT, R4, -0x10, RZ ;  /* 0xfffffff004037810 */ /* 0x001fe20007f3e0ff */
[----:B------:R-:W-:Y:S02]  /*1e470*/  IMAD R10, R20, UR5, R59 ;  /* 0x00000005140a7c24 */ /* 0x000fe4000f8e023b */
[----:B------:R-:W-:Y:S01]  /*1e480*/  IMAD.U32 R4, RZ, RZ, UR4 ;  /* 0x00000004ff047e24 */ /* 0x000fe2000f8e00ff */
[----:B------:R-:W-:Y:S01]  /*1e490*/  IADD3.X R2, PT, PT, R5, -0x1, RZ, P1, !PT ;  /* 0xffffffff05027810 */ /* 0x000fe20000ffe4ff */
[----:B------:R-:W-:-:S02]  /*1e4a0*/  HFMA2 R5, -RZ, RZ, 0, 0 ;  /* 0x00000000ff057431 */ /* 0x000fc400000001ff */
[--C-:B------:R-:W-:Y:S02]  /*1e4b0*/  IMAD R6, R6, UR5, R59.reuse ;  /* 0x0000000506067c24 */ /* 0x100fe4000f8e023b */
[--C-:B------:R-:W-:Y:S02]  /*1e4c0*/  IMAD R11, R30, UR5, R59.reuse ;  /* 0x000000051e0b7c24 */ /* 0x100fe4000f8e023b */
[--C-:B------:R-:W-:Y:S02]  /*1e4d0*/  IMAD R12, R36, UR5, R59.reuse ;  /* 0x00000005240c7c24 */ /* 0x100fe4000f8e023b */
[----:B------:R-:W-:Y:S02]  /*1e4e0*/  IMAD R13, R40, UR5, R59 ;  /* 0x00000005280d7c24 */ /* 0x000fe4000f8e023b */
[----:B------:R-:W-:-:S07]  /*1e4f0*/  IMAD R20, R27, UR5, RZ ;  /* 0x000000051b147c24 */ /* 0x000fce000f8e02ff */
.L_x_32996:
[----:B------:R-:W0:Y:S01]  /*1e500*/  LDC.64 R40, c[0x0][0x3f8] ;  /* 0x0000fe00ff287b82 */ /* 0x000e220000000a00 */
[----:B-----5:R-:W-:-:S05]  /*1e510*/  IMAD R32, R6, R27, R32 ;  /* 0x0000001b06207224 */ /* 0x020fca00078e0220 */
[----:B------:R-:W-:Y:S02]  /*1e520*/  IADD3 R33, PT, PT, R32, R5, RZ ;  /* 0x0000000520217210 */ /* 0x000fe40007ffe0ff */
[----:B------:R-:W1:Y:S03]  /*1e530*/  LDC.64 R36, c[0x0][0x400] ;  /* 0x00010000ff247b82 */ /* 0x000e660000000a00 */
        /* <DEDUP_REMOVED lines=64> */
.L_x_32995:
        /* <DEDUP_REMOVED lines=53> */
.L_x_32997:
[----:B------:R-:W-:Y:S05]  /*1ec90*/  BRA.U !UP1, `(.L_x_32993) ;  /* 0x0000001109ec7547 */ /* 0x000fea000b800000 */
[----:B------:R-:W-:Y:S01]  /*1eca0*/  UIADD3 UR4, UPT, UPT, UR4, -0x1, URZ ;  /* 0xffffffff04047890 */ /* 0x000fe2000fffe0ff */
[----:B-1----:R-:W-:-:S03]  /*1ecb0*/  LOP3.LUT R2, R48, 0x1, RZ, 0xc0, !PT ;  /* 0x0000000130027812 */ /* 0x002fc600078ec0ff */
        /* <DEDUP_REMOVED lines=31> */
.L_x_32998:
[----:B------:R-:W-:Y:S05]  /*1eeb0*/  @P2 BRA `(.L_x_32993) ;  /* 0x0000001000642947 */ /* 0x000fea0003800000 */
[----:B------:R-:W1:Y:S01]  /*1eec0*/  LDCU UR4, c[0x0][0x428] ;  /* 0x00008500ff0477ac */ /* 0x000e620008000800 */
[----:B0-----:R-:W0:Y:S01]  /*1eed0*/  LDC.64 R2, c[0x0][0x3f8] ;  /* 0x0000fe00ff027b82 */ /* 0x001e220000000a00 */
[----:B------:R-:W-:Y:S01]  /*1eee0*/  IADD3 R5, PT, PT, R4, -0x1, RZ ;  /* 0xffffffff04057810 */ /* 0x000fe20007ffe0ff */
[----:B-----5:R-:W-:-:S04]  /*1eef0*/  IMAD.IADD R32, R15, 0x1, R32 ;  /* 0x000000010f207824 */ /* 0x020fc800078e0220 */
        /* <DEDUP_REMOVED lines=12> */
.L_x_32994:
[----:B------:R-:W0:Y:S01]  /*1efc0*/  LDCU UR4, c[0x0][0x420] ;  /* 0x00008400ff0477ac */ /* 0x000e220008000800 */
[----:B------:R-:W-:Y:S01]  /*1efd0*/  ISETP.GE.U32.AND P1, PT, R48, 0x8, PT ;  /* 0x000000083000780c */ /* 0x000fe20003f26070 */
[----:B0-----:R-:W-:-:S12]  /*1efe0*/  IMAD.U32 R13, RZ, RZ, UR4 ;  /* 0x00000004ff0d7e24 */ /* 0x001fd8000f8e00ff */
[----:B------:R-:W-:Y:S05]  /*1eff0*/  @!P1 BRA `(.L_x_32999) ;  /* 0x0000000400e89947 */ /* 0x000fea0003800000 */
[----:B------:R-:W0:Y:S01]  /*1f000*/  LDCU UR5, c[0x0][0x428] ;  /* 0x00008500ff0577ac */ /* 0x000e220008000800 */
[C---:B------:R-:W-:Y:S01]  /*1f010*/  IADD3 R4, PT, PT, R48.reuse, -0x1, RZ ;  /* 0xffffffff30047810 */ /* 0x040fe20007ffe0ff */
        /* <DEDUP_REMOVED lines=8> */
[----:B------:R-:W-:Y:S01]  /*1f0a0*/  VIADD R34, R48, 0xfffffffe ;  /* 0xfffffffe30227836 */ /* 0x000fe20000000000 */
[----:B------:R-:W-:Y:S01]  /*1f0b0*/  MOV R13, UR4 ;  /* 0x00000004000d7c02 */ /* 0x000fe20008000f00 */
[----:B------:R-:W-:-:S02]  /*1f0c0*/  IMAD.MOV.U32 R3, RZ, RZ, RZ ;  /* 0x000000ffff037224 */ /* 0x000fc400078e00ff */
[----:B------:R-:W-:Y:S02]  /*1f0d0*/  IMAD.MOV R2, RZ, RZ, -R2 ;  /* 0x000000ffff027224 */ /* 0x000fe400078e0a02 */
[--C-:B0-----:R-:W-:Y:S02]  /*1f0e0*/  IMAD R7, R8, UR5, R59.reuse ;  /* 0x0000000508077c24 */ /* 0x101fe4000f8e023b */
[--C-:B------:R-:W-:Y:S02]  /*1f0f0*/  IMAD R5, R4, UR5, R59.reuse ;  /* 0x0000000504057c24 */ /* 0x100fe4000f8e023b */
[--C-:B------:R-:W-:Y:S02]  /*1f100*/  IMAD R8, R10, UR5, R59.reuse ;  /* 0x000000050a087c24 */ /* 0x100fe4000f8e023b */
[--C-:B------:R-:W-:Y:S02]  /*1f110*/  IMAD R9, R12, UR5, R59.reuse ;  /* 0x000000050c097c24 */ /* 0x100fe4000f8e023b */
[----:B------:R-:W-:-:S02]  /*1f120*/  IMAD R6, R6, UR5, R59 ;  /* 0x0000000506067c24 */ /* 0x000fc4000f8e023b */
[--C-:B------:R-:W-:Y:S02]  /*1f130*/  IMAD R10, R16, UR5, R59.reuse ;  /* 0x00000005100a7c24 */ /* 0x100fe4000f8e023b */
[--C-:B------:R-:W-:Y:S02]  /*1f140*/  IMAD R11, R20, UR5, R59.reuse ;  /* 0x00000005140b7c24 */ /* 0x100fe4000f8e023b */
[----:B------:R-:W-:Y:S02]  /*1f150*/  IMAD R12, R34, UR5, R59 ;  /* 0x00000005220c7c24 */ /* 0x000fe4000f8e023b */
[----:B------:R-:W-:-:S07]  /*1f160*/  IMAD R4, R27, UR5, RZ ;  /* 0x000000051b047c24 */ /* 0x000fce000f8e02ff */
.L_x_33000:
[----:B0-----:R-:W0:Y:S01]  /*1f170*/  LDC.64 R42, c[0x0][0x3f8] ;  /* 0x0000fe00ff2a7b82 */ /* 0x001e220000000a00 */
[----:B-----5:R-:W-:-:S04]  /*1f180*/  IMAD R36, R5, R27, R32 ;  /* 0x0000001b05247224 */ /* 0x020fc800078e0220 */
[----:B------:R-:W-:-:S03]  /*1f190*/  IMAD.IADD R36, R36, 0x1, R3 ;  /* 0x0000000124247824 */ /* 0x000fc600078e0203 */
[----:B------:R-:W1:Y:S08]  /*1f1a0*/  LDC.64 R34, c[0x0][0x3b8] ;  /* 0x0000ee00ff227b82 */ /* 0x000e700000000a00 */
[----:B------:R-:W2:Y:S01]  /*1f1b0*/  LDC.64 R44, c[0x0][0x418] ;  /* 0x00010600ff2c7b82 */ /* 0x000ea20000000a00 */
[----:B0-----:R-:W-:Y:S01]  /*1f1c0*/  IMAD.WIDE R32, R36, 0x4, R42 ;  /* 0x0000000424207825 */ /* 0x001fe200078e022a */
[----:B------:R-:W-:-:S06]  /*1f1d0*/  SHF.R.S32.HI R20, RZ, 0x1f, R0 ;  /* 0x0000001fff147819 */ /* 0x000fcc0000011400 */
[----:B------:R-:W0:Y:S01]  /*1f1e0*/  LDC.64 R40, c[0x0][0x400] ;  /* 0x00010000ff287b82 */ /* 0x000e220000000a00 */
[----:B------:R2:W3:Y:S01]  /*1f1f0*/  LDG.E R61, desc[UR8][R32.64] ;  /* 0x00000008203d7981 */ /* 0x0004e2000c1e1900 */
[----:B------:R-:W-:-:S04]  /*1f200*/  IADD3 R16, P1, PT, R0, R13, RZ ;  /* 0x0000000d00107210 */ /* 0x000fc80007f3e0ff */
[----:B------:R-:W-:Y:S02]  /*1f210*/  LEA.HI.X.SX32 R37, R13, R20, 0x1, P1 ;  /* 0x000000140d257211 */ /* 0x000fe400008f0eff */
[C---:B------:R-:W-:Y:S02]  /*1f220*/  SHF.L.U32 R20, R16.reuse, 0x2, RZ ;  /* 0x0000000210147819 */ /* 0x040fe400000006ff */
[----:B------:R-:W-:Y:S02]  /*1f230*/  SHF.L.U64.HI R16, R16, 0x2, R37 ;  /* 0x0000000210107819 */ /* 0x000fe40000010225 */
[----:B-1----:R-:W-:Y:S01]  /*1f240*/  IADD3 R34, P1, P2, R20, -0x10, R34 ;  /* 0xfffffff014227810 */ /* 0x002fe20007a3e022 */
[----:B--2---:R-:W-:-:S03]  /*1f250*/  IMAD.WIDE R32, R36, 0x4, R44 ;  /* 0x0000000424207825 */ /* 0x004fc600078e022c */
[----:B------:R-:W-:-:S05]  /*1f260*/  IADD3.X R35, PT, PT, R16, -0x1, R35, P1, P2 ;  /* 0xffffffff10237810 */ /* 0x000fca0000fe4423 */
[----:B---3--:R1:W-:Y:S04]  /*1f270*/  STG.E desc[UR8][R34.64+0xc], R61 ;  /* 0x00000c3d22007986 */ /* 0x0083e8000c101908 */
[----:B------:R2:W3:Y:S01]  /*1f280*/  LDG.E R39, desc[UR8][R32.64] ;  /* 0x0000000820277981 */ /* 0x0004e2000c1e1900 */
[----:B0-----:R-:W-:Y:S01]  /*1f290*/  IMAD.WIDE R36, R36, 0x4, R40 ;  /* 0x0000000424247825 */ /* 0x001fe200078e0228 */
[----:B--2---:R-:W-:-:S04]  /*1f2a0*/  IADD3 R32, P1, P2, R20, -0x10, R30 ;  /* 0xfffffff014207810 */ /* 0x004fc80007a3e01e */
        /* <DEDUP_REMOVED lines=13> */
[----:B------:R-:W-:-:S04]  /*1f380*/  IMAD R20, R11, R27, R3 ;  /* 0x0000001b0b147224 */ /* 0x000fc800078e0203 */
        /* <DEDUP_REMOVED lines=9> */
[----:B--2---:R-:W-:-:S05]  /*1f420*/  IMAD R16, R10, R27, R3 ;  /* 0x0000001b0a107224 */ /* 0x004fca00078e0203 */
[----:B---3--:R-:W-:-:S05]  /*1f430*/  IADD3 R39, PT, PT, R39, R16, RZ ;  /* 0x0000001027277210 */ /* 0x008fca0007ffe0ff */
[----:B------:R-:W-:-:S05]  /*1f440*/  IMAD.WIDE R36, R39, 0x4, R42 ;  /* 0x0000000427247825 */ /* 0x000fca00078e022a */
[----:B------:R2:W3:Y:S02]  /*1f450*/  LDG.E R16, desc[UR8][R36.64] ;  /* 0x0000000824107981 */ /* 0x0004e4000c1e1900 */
        /* <DEDUP_REMOVED lines=26> */
[----:B--2---:R-:W-:-:S05]  /*1f600*/  IMAD R16, R7, R27, R3 ;  /* 0x0000001b07107224 */ /* 0x004fca00078e0203 */
[----:B---3--:R-:W-:-:S05]  /*1f610*/  IADD3 R39, PT, PT, R39, R16, RZ ;  /* 0x0000001027277210 */ /* 0x008fca0007ffe0ff */
[----:B------:R-:W-:-:S05]  /*1f620*/  IMAD.WIDE R36, R39, 0x4, R42 ;  /* 0x0000000427247825 */ /* 0x000fca00078e022a */
[----:B------:R1:W2:Y:S02]  /*1f630*/  LDG.E R16, desc[UR8][R36.64] ;  /* 0x0000000824107981 */ /* 0x0002a4000c1e1900 */
        /* <DEDUP_REMOVED lines=11> */
[----:B--2---:R-:W-:Y:S04]  /*1f6f0*/  STG.E desc[UR8][R34.64+-0x10], R43 ;  /* 0xfffff02b22007986 */ /* 0x004fe8000c101908 */
[----:B------:R-:W2:Y:S01]  /*1f700*/  LDG.E R45, desc[UR8][R36.64] ;  /* 0x00000008242d7981 */ /* 0x000ea2000c1e1900 */
[----:B------:R-:W-:-:S04]  /*1f710*/  IMAD.WIDE R40, R39, 0x4, R40 ;  /* 0x0000000427287825 */ /* 0x000fc800078e0228 */
        /* <DEDUP_REMOVED lines=8> */
.L_x_32999:
        /* <DEDUP_REMOVED lines=13> */
[----:B------:R-:W4:Y:S01]  /*1f870*/  LDC.64 R8, c[0x0][0x418] ;  /* 0x00010600ff087b82 */ /* 0x000f220000000a00 */
[----:B-1----:R-:W-:Y:S01]  /*1f880*/  IMAD R2, R35, R12, R54 ;  /* 0x0000000c23027224 */ /* 0x002fe200078e0236 */
[----:B------:R-:W-:-:S06]  /*1f890*/  SHF.R.S32.HI R4, RZ, 0x1f, R0 ;  /* 0x0000001fff047819 */ /* 0x000fcc0000011400 */
[----:B------:R-:W1:Y:S01]  /*1f8a0*/  LDC.64 R32, c[0x0][0x400] ;  /* 0x00010000ff207b82 */ /* 0x000e620000000a00 */
[----:B------:R-:W-:-:S04]  /*1f8b0*/  IMAD R7, R2, R27, R7 ;  /* 0x0000001b02077224 */ /* 0x000fc800078e0207 */
[----:B---3--:R-:W-:-:S05]  /*1f8c0*/  IMAD.WIDE R2, R7, 0x4, R10 ;  /* 0x0000000407027825 */ /* 0x008fca00078e020a */
[----:B------:R4:W3:Y:S01]  /*1f8d0*/  LDG.E R37, desc[UR8][R2.64] ;  /* 0x0000000802257981 */ /* 0x0008e2000c1e1900 */
[----:B------:R-:W-:-:S04]  /*1f8e0*/  IADD3 R6, P1, PT, R0, R13, RZ ;  /* 0x0000000d00067210 */ /* 0x000fc80007f3e0ff */
[----:B------:R-:W-:Y:S02]  /*1f8f0*/  LEA.HI.X.SX32 R5, R13, R4, 0x1, P1 ;  /* 0x000000040d057211 */ /* 0x000fe400008f0eff */
[C---:B0-----:R-:W-:Y:S02]  /*1f900*/  SHF.L.U32 R41, R6.reuse, 0x2, RZ ;  /* 0x0000000206297819 */ /* 0x041fe400000006ff */
[----:B------:R-:W-:Y:S01]  /*1f910*/  SHF.L.U64.HI R6, R6, 0x2, R5 ;  /* 0x0000000206067819 */ /* 0x000fe20000010205 */
[----:B----4-:R-:W-:Y:S01]  /*1f920*/  IMAD.WIDE R2, R7, 0x4, R8 ;  /* 0x0000000407027825 */ /* 0x010fe200078e0208 */
[----:B--2---:R-:W-:-:S04]  /*1f930*/  IADD3 R4, P1, PT, R41, UR18, RZ ;  /* 0x0000001229047c10 */ /* 0x004fc8000ff3e0ff */
        /* <DEDUP_REMOVED lines=44> */
.L_x_33001:
[----:B------:R-:W-:Y:S05]  /*1fc00*/  BRA.U !UP1, `(.L_x_32993) ;  /* 0x0000000509107547 */ /* 0x000fea000b800000 */
[----:B------:R-:W-:Y:S01]  /*1fc10*/  UIADD3 UR4, UPT, UPT, UR4, -0x1, URZ ;  /* 0xffffffff04047890 */ /* 0x000fe2000fffe0ff */
[----:B--2---:R-:W-:-:S03]  /*1fc20*/  LOP3.LUT R2, R48, 0x1, RZ, 0xc0, !PT ;  /* 0x0000000130027812 */ /* 0x004fc600078ec0ff */
[----:B------:R-:W-:Y:S01]  /*1fc30*/  UISETP.NE.AND UP0, UPT, UR4, URZ, UPT ;  /* 0x000000ff0400728c */ /* 0x000fe2000bf05270 */
[----:B------:R-:W-:-:S08]  /*1fc40*/  ISETP.NE.U32.AND P2, PT, R2, 0x1, PT ;  /* 0x000000010200780c */ /* 0x000fd00003f45070 */
[----:B------:R-:W-:Y:S05]  /*1fc50*/  BRA.U !UP0, `(.L_x_33002) ;  /* 0x00000001089c7547 */ /* 0x000fea000b800000 */
[----:B------:R-:W1:Y:S01]  /*1fc60*/  LDC R35, c[0x0][0x428] ;  /* 0x00010a00ff237b82 */ /* 0x000e620000000800 */
[----:B------:R-:W-:Y:S01]  /*1fc70*/  IADD3 R12, PT, PT, R13, -0x1, RZ ;  /* 0xffffffff0d0c7810 */ /* 0x000fe20007ffe0ff */
[----:B-----5:R-:W-:Y:S01]  /*1fc80*/  IMAD.IADD R32, R15, 0x1, R32 ;  /* 0x000000010f207824 */ /* 0x020fe200078e0220 */
[----:B------:R-:W2:Y:S05]  /*1fc90*/  LDCU.64 UR4, c[0x0][0x3b8] ;  /* 0x00007700ff0477ac */ /* 0x000eaa0008000a00 */
[----:B------:R-:W3:Y:S08]  /*1fca0*/  LDC.64 R10, c[0x0][0x3f8] ;  /* 0x0000fe00ff0a7b82 */ /* 0x000ef00000000a00 */
[----:B------:R-:W4:Y:S01]  /*1fcb0*/  LDC.64 R8, c[0x0][0x418] ;  /* 0x00010600ff087b82 */ /* 0x000f220000000a00 */
[----:B-1----:R-:W-:-:S04]  /*1fcc0*/  IMAD R2, R12, R35, R54 ;  /* 0x000000230c027224 */ /* 0x002fc800078e0236 */
[----:B------:R-:W-:Y:S01]  /*1fcd0*/  IMAD R7, R2, R27, R32 ;  /* 0x0000001b02077224 */ /* 0x000fe200078e0220 */
[----:B------:R-:W-:Y:S02]  /*1fce0*/  IADD3 R5, P1, PT, R0, R13, RZ ;  /* 0x0000000d00057210 */ /* 0x000fe40007f3e0ff */
[----:B------:R-:W1:Y:S01]  /*1fcf0*/  LDC.64 R32, c[0x0][0x400] ;  /* 0x00010000ff207b82 */ /* 0x000e620000000a00 */
[----:B---3--:R-:W-:-:S05]  /*1fd00*/  IMAD.WIDE R2, R7, 0x4, R10 ;  /* 0x0000000407027825 */ /* 0x008fca00078e020a */
[----:B------:R4:W3:Y:S01]  /*1fd10*/  LDG.E R37, desc[UR8][R2.64] ;  /* 0x0000000802257981 */ /* 0x0008e2000c1e1900 */
[----:B------:R-:W-:Y:S01]  /*1fd20*/  SHF.R.S32.HI R4, RZ, 0x1f, R0 ;  /* 0x0000001fff047819 */ /* 0x000fe20000011400 */
[----:B0-----:R-:W-:-:S03]  /*1fd30*/  IMAD.SHL.U32 R41, R5, 0x4, RZ ;  /* 0x0000000405297824 */ /* 0x001fc600078e00ff */
[----:B------:R-:W-:-:S04]  /*1fd40*/  LEA.HI.X.SX32 R4, R13, R4, 0x1, P1 ;  /* 0x000000040d047211 */ /* 0x000fc800008f0eff */
[----:B------:R-:W-:Y:S01]  /*1fd50*/  SHF.L.U64.HI R6, R5, 0x2, R4 ;  /* 0x0000000205067819 */ /* 0x000fe20000010204 */
[----:B----4-:R-:W-:Y:S01]  /*1fd60*/  IMAD.WIDE R2, R7, 0x4, R8 ;  /* 0x0000000407027825 */ /* 0x010fe200078e0208 */
[----:B--2---:R-:W-:-:S04]  /*1fd70*/  IADD3 R4, P1, PT, R41, UR4, RZ ;  /* 0x0000000429047c10 */ /* 0x004fc8000ff3e0ff */
[----:B------:R-:W-:-:S05]  /*1fd80*/  IADD3.X R5, PT, PT, R6, UR5, RZ, P1, !PT ;  /* 0x0000000506057c10 */ /* 0x000fca0008ffe4ff */
[----:B---3--:R2:W-:Y:S04]  /*1fd90*/  STG.E desc[UR8][R4.64+-0x4], R37 ;  /* 0xfffffc2504007986 */ /* 0x0085e8000c101908 */
[----:B------:R0:W3:Y:S02]  /*1fda0*/  LDG.E R39, desc[UR8][R2.64] ;  /* 0x0000000802277981 */ /* 0x0000e4000c1e1900 */
[----:B0-----:R-:W-:-:S04]  /*1fdb0*/  IADD3 R2, P1, PT, R41, R30, RZ ;  /* 0x0000001e29027210 */ /* 0x001fc80007f3e0ff */
[----:B------:R-:W-:Y:S01]  /*1fdc0*/  IADD3.X R3, PT, PT, R6, R31, RZ, P1, !PT ;  /* 0x0000001f06037210 */ /* 0x000fe20000ffe4ff */
[----:B-1----:R-:W-:-:S04]  /*1fdd0*/  IMAD.WIDE R6, R7, 0x4, R32 ;  /* 0x0000000407067825 */ /* 0x002fc800078e0220 */
[----:B---3--:R2:W-:Y:S04]  /*1fde0*/  STG.E desc[UR8][R2.64+-0x4], R39 ;  /* 0xfffffc2702007986 */ /* 0x0085e8000c101908 */
[----:B------:R-:W3:Y:S01]  /*1fdf0*/  LDG.E R6, desc[UR8][R6.64] ;  /* 0x0000000806067981 */ /* 0x000ee2000c1e1900 */
[----:B------:R-:W-:-:S04]  /*1fe00*/  IMAD R35, R12, R35, -R35 ;  /* 0x000000230c237224 */ /* 0x000fc800078e0a23 */
[----:B------:R-:W-:Y:S02]  /*1fe10*/  IMAD.IADD R35, R54, 0x1, R35 ;  /* 0x0000000136237824 */ /* 0x000fe400078e0223 */
[----:B---3--:R-:W-:-:S04]  /*1fe20*/  IMAD.IADD R12, R15, 0x1, R6 ;  /* 0x000000010f0c7824 */ /* 0x008fc800078e0206 */
[----:B------:R-:W-:-:S04]  /*1fe30*/  IMAD R35, R35, R27, R12 ;  /* 0x0000001b23237224 */ /* 0x000fc800078e020c */
[----:B------:R-:W-:-:S05]  /*1fe40*/  IMAD.WIDE R6, R35, 0x4, R10 ;  /* 0x0000000423067825 */ /* 0x000fca00078e020a */
[----:B------:R0:W3:Y:S02]  /*1fe50*/  LDG.E R11, desc[UR8][R6.64] ;  /* 0x00000008060b7981 */ /* 0x0000e4000c1e1900 */
[C---:B0-----:R-:W-:Y:S02]  /*1fe60*/  IMAD.WIDE R6, R35.reuse, 0x4, R8 ;  /* 0x0000000423067825 */ /* 0x041fe400078e0208 */
[----:B---3--:R2:W-:Y:S04]  /*1fe70*/  STG.E desc[UR8][R4.64+-0x8], R11 ;  /* 0xfffff80b04007986 */ /* 0x0085e8000c101908 */
[----:B------:R-:W3:Y:S01]  /*1fe80*/  LDG.E R9, desc[UR8][R6.64] ;  /* 0x0000000806097981 */ /* 0x000ee2000c1e1900 */
[----:B------:R-:W-:Y:S01]  /*1fe90*/  IMAD.WIDE R32, R35, 0x4, R32 ;  /* 0x0000000423207825 */ /* 0x000fe200078e0220 */
[----:B------:R-:W-:-:S02]  /*1fea0*/  IADD3 R13, PT, PT, R13, -0x2, RZ ;  /* 0xfffffffe0d0d7810 */ /* 0x000fc40007ffe0ff */
[----:B---3--:R2:W-:Y:S04]  /*1feb0*/  STG.E desc[UR8][R2.64+-0x8], R9 ;  /* 0xfffff80902007986 */ /* 0x0085e8000c101908 */
[----:B------:R2:W5:Y:S02]  /*1fec0*/  LDG.E R32, desc[UR8][R32.64] ;  /* 0x0000000820207981 */ /* 0x000564000c1e1900 */
.L_x_33002:
[----:B------:R-:W-:Y:S05]  /*1fed0*/  @P2 BRA `(.L_x_32993) ;  /* 0x00000000005c2947 */ /* 0x000fea0003800000 */
[----:B------:R-:W1:Y:S01]  /*1fee0*/  LDCU UR4, c[0x0][0x428] ;  /* 0x00008500ff0477ac */ /* 0x000e620008000800 */
[----:B--2---:R-:W2:Y:S01]  /*1fef0*/  LDC.64 R2, c[0x0][0x3f8] ;  /* 0x0000fe00ff027b82 */ /* 0x004ea20000000a00 */
[----:B------:R-:W-:Y:S02]  /*1ff00*/  VIADD R5, R13, 0xffffffff ;  /* 0xffffffff0d057836 */ /* 0x000fe40000000000 */
[----:B-----5:R-:W-:Y:S02]  /*1ff10*/  IMAD.IADD R32, R15, 0x1, R32 ;  /* 0x000000010f207824 */ /* 0x020fe400078e0220 */
[----:B-1----:R-:W-:Y:S01]  /*1ff20*/  IMAD R4, R5, UR4, R54 ;  /* 0x0000000405047c24 */ /* 0x002fe2000f8e0236 */
[----:B------:R-:W1:Y:S03]  /*1ff30*/  LDCU.64 UR4, c[0x0][0x3b8] ;  /* 0x00007700ff0477ac */ /* 0x000e660008000a00 */
[----:B------:R-:W-:-:S04]  /*1ff40*/  IMAD R9, R4, R27, R32 ;  /* 0x0000001b04097224 */ /* 0x000fc800078e0220 */
[----:B--2---:R-:W-:Y:S02]  /*1ff50*/  IMAD.WIDE R4, R9, 0x4, R2 ;  /* 0x0000000409047825 */ /* 0x004fe400078e0202 */
[----:B------:R-:W2:Y:S04]  /*1ff60*/  LDC.64 R2, c[0x0][0x418] ;  /* 0x00010600ff027b82 */ /* 0x000ea80000000a00 */
[----:B------:R-:W3:Y:S01]  /*1ff70*/  LDG.E R5, desc[UR8][R4.64] ;  /* 0x0000000804057981 */ /* 0x000ee2000c1e1900 */
[----:B------:R-:W-:Y:S02]  /*1ff80*/  SHF.R.S32.HI R6, RZ, 0x1f, R0 ;  /* 0x0000001fff067819 */ /* 0x000fe40000011400 */
[----:B------:R-:W-:-:S04]  /*1ff90*/  IADD3 R0, P1, PT, R0, R13, RZ ;  /* 0x0000000d00007210 */ /* 0x000fc80007f3e0ff */
[----:B------:R-:W-:Y:S02]  /*1ffa0*/  LEA.HI.X.SX32 R13, R13, R6, 0x1, P1 ;  /* 0x000000060d0d7211 */ /* 0x000fe400008f0eff */
[C---:B------:R-:W-:Y:S02]  /*1ffb0*/  SHF.L.U32 R11, R0.reuse, 0x2, RZ ;  /* 0x00000002000b7819 */ /* 0x040fe400000006ff */
        /* <DEDUP_REMOVED lines=8> */
[----:B--2---:R3:W-:Y:S03]  /*20040*/  STG.E desc[UR8][R30.64+-0x4], R3 ;  /* 0xfffffc031e007986 */ /* 0x0047e6000c101908 */
.L_x_32993:
[----:B0123--:R-:W0:Y:S01]  /*20050*/  LDC.64 R2, c[0x0][0x3c0] ;  /* 0x0000f000ff027b82 */ /* 0x00fe220000000a00 */
[----:B------:R-:W-:Y:S01]  /*20060*/  IMAD.IADD R9, R14, 0x1, R38 ;  /* 0x000000010e097824 */ /* 0x000fe200078e0226 */
[----:B------:R-:W2:Y:S06]  /*20070*/  LDG.E.CONSTANT R47, desc[UR8][R46.64] ;  /* 0x000000082e2f7981 */ /* 0x000eac000c1e9900 */
[----:B------:R-:W1:Y:S08]  /*20080*/  LDC.64 R4, c[0x0][0x3d0] ;  /* 0x0000f400ff047b82 */ /* 0x000e700000000a00 */
[----:B------:R-:W3:Y:S01]  /*20090*/  LDC.64 R6, c[0x0][0x3c8] ;  /* 0x0000f200ff067b82 */ /* 0x000ee20000000a00 */
[----:B0-----:R-:W-:-:S05]  /*200a0*/  IMAD.WIDE R2, R9, 0x4, R2 ;  /* 0x0000000409027825 */ /* 0x001fca00078e0202 */
[----:B------:R4:W-:Y:S01]  /*200b0*/  STG.E desc[UR8][R2.64], R48 ;  /* 0x0000003002007986 */ /* 0x0009e2000c101908 */
[----:B-1----:R-:W-:-:S05]  /*200c0*/  IMAD.WIDE R4, R9, 0x4, R4 ;  /* 0x0000000409047825 */ /* 0x002fca00078e0204 */
[----:B------:R4:W-:Y:S04]  /*200d0*/  STG.E desc[UR8][R4.64], R21 ;  /* 0x0000001504007986 */ /* 0x0009e8000c101908 */
[----:B------:R-:W3:Y:S02]  /*200e0*/  LDG.E R0, desc[UR8][R28.64] ;  /* 0x000000081c007981 */ /* 0x000ee4000c1e1900 */
[----:B---3--:R-:W-:-:S05]  /*200f0*/  FMNMX.FTZ R11, R0, R21, PT ;  /* 0x00000015000b7209 */ /* 0x008fca0003810000 */
[----:B------:R4:W-:Y:S04]  /*20100*/  STG.E desc[UR8][R28.64], R11 ;  /* 0x0000000b1c007986 */ /* 0x0009e8000c101908 */
[----:B------:R-:W3:Y:S01]  /*20110*/  LDG.E R0, desc[UR8][R50.64] ;  /* 0x0000000832007981 */ /* 0x000ee2000c1e1900 */
[----:B------:R-:W-:Y:S01]  /*20120*/  IMAD.WIDE R6, R9, 0x4, R6 ;  /* 0x0000000409067825 */ /* 0x000fe200078e0206 */
[----:B---3--:R-:W-:-:S05]  /*20130*/  IADD3 R13, PT, PT, R0, 0x1, RZ ;  /* 0x00000001000d7810 */ /* 0x008fca0007ffe0ff */
[----:B------:R4:W-:Y:S04]  /*20140*/  STG.E desc[UR8][R50.64], R13 ;  /* 0x0000000d32007986 */ /* 0x0009e8000c101908 */
[----:B--2---:R4:W-:Y:S01]  /*20150*/  STG.E desc[UR8][R6.64], R47 ;  /* 0x0000002f06007986 */ /* 0x0049e2000c101908 */
[----:B------:R-:W-:Y:S05]  /*20160*/  BRA `(.L_x_32981) ;  /* 0x0000000400607947 */ /* 0x000fea0003800000 */
.L_x_32980:
[----:B------:R-:W-:Y:S02]  /*20170*/  ISETP.NE.U32.AND P3, PT, R8, RZ, PT ;  /* 0x000000ff0800720c */ /* 0x000fe40003f65070 */
[C---:B------:R-:W-:Y:S02]  /*20180*/  ISETP.GT.AND P2, PT, R27.reuse, 0x1, PT ;  /* 0x000000011b00780c */ /* 0x040fe40003f44270 */
[----:B------:R-:W-:Y:S02]  /*20190*/  ISETP.GT.AND P1, PT, R27, 0x3, !P1 ;  /* 0x000000031b00780c */ /* 0x000fe40004f24270 */
[----:B------:R-:W-:-:S04]  /*201a0*/  ISETP.NE.AND.EX P2, PT, R9, RZ, P2, P3 ;  /* 0x000000ff0900720c */ /* 0x000fc80001745330 */
[----:B------:R-:W-:-:S13]  /*201b0*/  PLOP3.LUT P1, PT, P2, P1, PT, 0xf8, 0x8f ;  /* 0x00000000008f781c */ /* 0x000fda0001723f70 */
[----:B------:R-:W-:Y:S05]  /*201c0*/  @!P1 BRA `(.L_x_32981) ;  /* 0x0000000400489947 */ /* 0x000fea0003800000 */
[----:B------:R-:W1:Y:S01]  /*201d0*/  LDCU.64 UR4, c[0x0][0x3a0] ;  /* 0x00007400ff0477ac */ /* 0x000e620008000a00 */
[----:B0-----:R-:W-:Y:S01]  /*201e0*/  IMAD.WIDE R10, R16, 0x4, R56 ;  /* 0x00000004100a7825 */ /* 0x001fe200078e0238 */
[----:B------:R-:W0:Y:S05]  /*201f0*/  LDC.64 R2, c[0x0][0x390] ;  /* 0x0000e400ff027b82 */ /* 0x000e2a0000000a00 */
[----:B------:R-:W2:Y:S01]  /*20200*/  LDG.E.CONSTANT R11, desc[UR8][R10.64] ;  /* 0x000000080a0b7981 */ /* 0x000ea2000c1e9900 */
[----:B-1----:R-:W-:-:S04]  /*20210*/  ISETP.NE.U32.AND P1, PT, RZ, UR4, PT ;  /* 0x00000004ff007c0c */ /* 0x002fc8000bf25070 */
[----:B------:R-:W-:Y:S01]  /*20220*/  ISETP.NE.AND.EX P1, PT, RZ, UR5, PT, P1 ;  /* 0x00000005ff007c0c */ /* 0x000fe2000bf25310 */
[----:B------:R-:W1:-:S12]  /*20230*/  LDCU.64 UR4, c[0x0][0x398] ;  /* 0x00007300ff0477ac */ /* 0x000e580008000a00 */
[----:B------:R-:W-:-:S06]  /*20240*/  @!P1 IMAD.WIDE R8, R16, 0x4, R52 ;  /* 0x0000000410089825 */ /* 0x000fcc00078e0234 */
[----:B------:R3:W5:Y:S01]  /*20250*/  @!P1 LDG.E.CONSTANT R9, desc[UR8][R8.64] ;  /* 0x0000000808099981 */ /* 0x000762000c1e9900 */
[C---:B0-----:R-:W-:Y:S01]  /*20260*/  IMAD.WIDE R2, R15.reuse, 0x4, R2 ;  /* 0x000000040f027825 */ /* 0x041fe200078e0202 */
[----:B------:R-:W-:Y:S02]  /*20270*/  SHF.R.S32.HI R12, RZ, 0x1f, R15 ;  /* 0x0000001fff0c7819 */ /* 0x000fe4000001140f */
[----:B------:R-:W-:Y:S02]  /*20280*/  IADD3 R6, P3, PT, R15, R0, RZ ;  /* 0x000000000f067210 */ /* 0x000fe40007f7e0ff */
[----:B------:R-:W-:-:S03]  /*20290*/  LEA R4, P2, R0, R2, 0x2 ;  /* 0x0000000200047211 */ /* 0x000fc600078410ff */
[--C-:B------:R-:W-:Y:S01]  /*202a0*/  IMAD.X R13, R12, 0x1, R7.reuse, P3 ;  /* 0x000000010c0d7824 */ /* 0x100fe200018e0607 */
[----:B------:R-:W-:Y:S02]  /*202b0*/  LEA.HI.X R5, R0, R3, R7, 0x2, P2 ;  /* 0x0000000300057211 */ /* 0x000fe400010f1407 */
[----:B-1----:R-:W-:-:S04]  /*202c0*/  LEA R2, P3, R6, UR4, 0x2 ;  /* 0x0000000406027c11 */ /* 0x002fc8000f8610ff */
[----:B------:R-:W-:Y:S01]  /*202d0*/  LEA.HI.X R3, R6, UR5, R13, 0x2, P3 ;  /* 0x0000000506037c11 */ /* 0x000fe200098f140d */
[----:B------:R-:W-:Y:S01]  /*202e0*/  VIADD R6, R0, 0x1 ;  /* 0x0000000100067836 */ /* 0x000fe20000000000 */
[----:B--2---:R3:W-:Y:S01]  /*202f0*/  STG.E desc[UR8][R4.64], R11 ;  /* 0x0000000b04007986 */ /* 0x0047e2000c101908 */
[----:B------:R-:W-:Y:S06]  /*20300*/  @!P1 BRA `(.L_x_33003) ;  /* 0x0000000000f09947 */ /* 0x000fec0003800000 */
[----:B---3-5:R-:W-:Y:S01]  /*20310*/  IMAD.WIDE R8, R16, 0x4, R52 ;  /* 0x0000000410087825 */ /* 0x028fe200078e0234 */
[----:B------:R-:W0:Y:S05]  /*20320*/  LDC R10, c[0x0][0x448] ;  /* 0x00011200ff0a7b82 */ /* 0x000e2a0000000800 */
[----:B------:R1:W2:Y:S01]  /*20330*/  LDG.E.CONSTANT R9, desc[UR8][R8.64] ;  /* 0x0000000808097981 */ /* 0x0002a2000c1e9900 */
[----:B------:R-:W-:Y:S01]  /*20340*/  IABS R16, R11 ;  /* 0x0000000b00107213 */ /* 0x000fe20000000000 */
[----:B------:R-:W-:Y:S01]  /*20350*/  UIADD3 UR4, UPT, UPT, UR15, 0x4, URZ ;  /* 0x000000040f047890 */ /* 0x000fe2000fffe0ff */
[----:B------:R-:W-:-:S03]  /*20360*/  IABS R20, R27 ;  /* 0x0000001b00147213 */ /* 0x000fc60000000000 */
[----:B------:R-:W-:Y:S01]  /*20370*/  ULEA UR4, UR16, UR4, 0x18 ;  /* 0x0000000410047291 */ /* 0x000fe2000f8ec0ff */
[-C--:B0-----:R-:W-:Y:S02]  /*20380*/  IABS R12, R10.reuse ;  /* 0x0000000a000c7213 */ /* 0x081fe40000000000 */
[----:B------:R-:W-:Y:S02]  /*20390*/  LOP3.LUT R11, R11, R10, RZ, 0x3c, !PT ;  /* 0x0000000a0b0b7212 */ /* 0x000fe400078e3cff */
[----:B------:R-:W0:Y:S02]  /*203a0*/  I2F.RP R7, R12 ;  /* 0x0000000c00077306 */ /* 0x000e240000209400 */
[----:B------:R-:W-:-:S06]  /*203b0*/  ISETP.GE.AND P3, PT, R11, RZ, PT ;  /* 0x000000ff0b00720c */ /* 0x000fcc0003f66270 */
[----:B0-----:R-:W0:Y:S02]  /*203c0*/  MUFU.RCP R7, R7 ;  /* 0x0000000700077308 */ /* 0x001e240000001000 */
[----:B0-----:R-:W-:-:S06]  /*203d0*/  IADD3 R4, PT, PT, R7, 0xffffffe, RZ ;  /* 0x0ffffffe07047810 */ /* 0x001fcc0007ffe0ff */
[----:B------:R0:W3:Y:S02]  /*203e0*/  F2I.FTZ.U32.TRUNC.NTZ R5, R4 ;  /* 0x0000000400057305 */ /* 0x0000e4000021f000 */
[----:B0-----:R-:W-:Y:S02]  /*203f0*/  IMAD.MOV.U32 R4, RZ, RZ, RZ ;  /* 0x000000ffff047224 */ /* 0x001fe400078e00ff */
[----:B---3--:R-:W-:-:S04]  /*20400*/  IMAD.MOV R13, RZ, RZ, -R5 ;  /* 0x000000ffff0d7224 */ /* 0x008fc800078e0a05 */
[----:B------:R-:W-:-:S04]  /*20410*/  IMAD R13, R13, R12, RZ ;  /* 0x0000000c0d0d7224 */ /* 0x000fc800078e02ff */
[----:B-1----:R-:W-:Y:S01]  /*20420*/  IMAD.HI.U32 R8, R5, R13, R4 ;  /* 0x0000000d05087227 */ /* 0x002fe200078e0004 */
[----:B------:R-:W-:-:S03]  /*20430*/  MOV R13, R20 ;  /* 0x00000014000d7202 */ /* 0x000fc60000000f00 */
[----:B------:R-:W-:Y:S01]  /*20440*/  IMAD.MOV.U32 R5, RZ, RZ, R16 ;  /* 0x000000ffff057224 */ /* 0x000fe200078e0010 */
[----:B------:R-:W0:Y:S03]  /*20450*/  I2F.RP R7, R13 ;  /* 0x0000000d00077306 */ /* 0x000e260000209400 */
[----:B------:R-:W-:-:S04]  /*20460*/  IMAD.HI.U32 R4, R8, R5, RZ ;  /* 0x0000000508047227 */ /* 0x000fc800078e00ff */
[----:B------:R-:W-:-:S04]  /*20470*/  IMAD.MOV R8, RZ, RZ, -R4 ;  /* 0x000000ffff087224 */ /* 0x000fc800078e0a04 */
[C---:B------:R-:W-:Y:S01]  /*20480*/  IMAD R5, R12.reuse, R8, R5 ;  /* 0x000000080c057224 */ /* 0x040fe200078e0205 */
[----:B0-----:R-:W0:Y:S04]  /*20490*/  MUFU.RCP R7, R7 ;  /* 0x0000000700077308 */ /* 0x001e280000001000 */
[----:B------:R-:W-:-:S13]  /*204a0*/  ISETP.GT.U32.AND P2, PT, R12, R5, PT ;  /* 0x000000050c00720c */ /* 0x000fda0003f44070 */
[-C--:B------:R-:W-:Y:S01]  /*204b0*/  @!P2 IADD3 R5, PT, PT, R5, -R12.reuse, RZ ;  /* 0x8000000c0505a210 */ /* 0x080fe20007ffe0ff */
[----:B------:R-:W-:Y:S01]  /*204c0*/  @!P2 VIADD R4, R4, 0x1 ;  /* 0x000000010404a836 */ /* 0x000fe20000000000 */
[----:B------:R-:W-:Y:S02]  /*204d0*/  ISETP.NE.AND P2, PT, R10, RZ, PT ;  /* 0x000000ff0a00720c */ /* 0x000fe40003f45270 */
[----:B------:R-:W-:Y:S01]  /*204e0*/  ISETP.GE.U32.AND P1, PT, R5, R12, PT ;  /* 0x0000000c0500720c */ /* 0x000fe20003f26070 */
[----:B0-----:R-:W-:-:S04]  /*204f0*/  VIADD R8, R7, 0xffffffe ;  /* 0x0ffffffe07087836 */ /* 0x001fc80000000000 */
[----:B------:R-:W0:Y:S08]  /*20500*/  F2I.FTZ.U32.TRUNC.NTZ R5, R8 ;  /* 0x0000000800057305 */ /* 0x000e30000021f000 */
[----:B------:R-:W-:-:S05]  /*20510*/  @P1 IADD3 R4, PT, PT, R4, 0x1, RZ ;  /* 0x0000000104041810 */ /* 0x000fca0007ffe0ff */
[----:B------:R-:W-:Y:S02]  /*20520*/  IMAD.MOV.U32 R7, RZ, RZ, R4 ;  /* 0x000000ffff077224 */ /* 0x000fe400078e0004 */
[----:B0-----:R-:W-:-:S03]  /*20530*/  IMAD.MOV R4, RZ, RZ, -R5 ;  /* 0x000000ffff047224 */ /* 0x001fc600078e0a05 */
[----:B------:R-:W-:Y:S01]  /*20540*/  @!P3 IADD3 R7, PT, PT, -R7, RZ, RZ ;  /* 0x000000ff0707b210 */ /* 0x000fe20007ffe1ff */
[----:B------:R-:W-:Y:S01]  /*20550*/  IMAD R11, R4, R13, RZ ;  /* 0x0000000d040b7224 */ /* 0x000fe200078e02ff */
[----:B------:R-:W-:Y:S01]  /*20560*/  @!P2 LOP3.LUT R7, RZ, R10, RZ, 0x33, !PT ;  /* 0x0000000aff07a212 */ /* 0x000fe200078e33ff */
[----:B------:R-:W-:Y:S01]  /*20570*/  IMAD.MOV.U32 R4, RZ, RZ, RZ ;  /* 0x000000ffff047224 */ /* 0x000fe200078e00ff */
[----:B------:R-:W-:Y:S02]  /*20580*/  ISETP.NE.AND P3, PT, R27, RZ, PT ;  /* 0x000000ff1b00720c */ /* 0x000fe40003f65270 */
[----:B------:R-:W-:Y:S01]  /*20590*/  IABS R8, R7 ;  /* 0x0000000700087213 */ /* 0x000fe20000000000 */
[----:B------:R-:W-:Y:S01]  /*205a0*/  IMAD.HI.U32 R4, R5, R11, R4 ;  /* 0x0000000b05047227 */ /* 0x000fe200078e0004 */
[----:B------:R-:W-:-:S03]  /*205b0*/  ISETP.GE.AND P2, PT, R7, RZ, PT ;  /* 0x000000ff0700720c */ /* 0x000fc60003f46270 */
[----:B------:R-:W-:Y:S02]  /*205c0*/  IMAD.MOV.U32 R5, RZ, RZ, R8 ;  /* 0x000000ffff057224 */ /* 0x000fe400078e0008 */
[----:B------:R-:W-:Y:S02]  /*205d0*/  IMAD.IADD R11, R15, 0x1, R0 ;  /* 0x000000010f0b7824 */ /* 0x000fe400078e0200 */
        /* <DEDUP_REMOVED lines=15> */
.L_x_33003:
[----:B-----5:R1:W-:Y:S04]  /*206d0*/  STG.E desc[UR8][R2.64], R9 ;  /* 0x0000000902007986 */ /* 0x0203e8000c101908 */
[----:B------:R1:W-:Y:S02]  /*206e0*/  STS [UR14], R6 ;  /* 0x00000006ff007988 */ /* 0x0003e4000800080e */
.L_x_32981:
[----:B------:R-:W-:Y:S05]  /*206f0*/  WARPSYNC.ALL ;  /* 0x0000000000007948 */ /* 0x000fea0003800000 */
[----:B------:R-:W2:Y:S08]  /*20700*/  S2UR UR17, SR_CgaCtaId ;  /* 0x00000000001179c3 */ /* 0x000eb00000008800 */
[----:B------:R-:W-:Y:S06]  /*20710*/  BAR.SYNC.DEFER_BLOCKING 0x0 ;  /* 0x0000000000007b1d */ /* 0x000fec0000010000 */
[----:B------:R-:W-:-:S02]  /*20720*/  UMOV UR18, 0x400 ;  /* 0x0000040000127882 */ /* 0x000fc40000000000 */
[----:B--2---:R-:W-:-:S09]  /*20730*/  ULEA UR19, UR17, UR18, 0x18 ;  /* 0x0000001211137291 */ /* 0x004fd2000f8ec0ff */
[----:B------:R-:W2:Y:S02]  /*20740*/  LDS R0, [UR19] ;  /* 0x00000013ff007984 */ /* 0x000ea40008000800 */
[----:B--2---:R-:W-:-:S13]  /*20750*/  ISETP.GE.AND P1, PT, R0, R27, PT ;  /* 0x0000001b0000720c */ /* 0x004fda0003f26270 */
[----:B------:R-:W-:Y:S05]  /*20760*/  @P1 BRA `(.L_x_32906) ;  /* 0x000000e400b41947 */ /* 0x000fea0003800000 */
[----:B-1-3--:R-:W1:Y:S01]  /*20770*/  LDC.64 R8, c[0x0][0x3e8] ;  /* 0x0000fa00ff087b82 */ /* 0x00ae620000000a00 */
[----:B----4-:R-:W-:Y:S02]  /*20780*/  SHF.R.S32.HI R3, RZ, 0x1f, R0 ;  /* 0x0000001fff037819 */ /* 0x010fe40000011400 */
[----:B-1----:R-:W-:-:S04]  /*20790*/  ISETP.NE.U32.AND P1, PT, R8, RZ, PT ;  /* 0x000000ff0800720c */ /* 0x002fc80003f25070 */
[----:B------:R-:W-:-:S13]  /*207a0*/  ISETP.NE.AND.EX P1, PT, R9, RZ, PT, P1 ;  /* 0x000000ff0900720c */ /* 0x000fda0003f25310 */
[----:B------:R-:W-:Y:S05]  /*207b0*/  @!P1 BRA `(.L_x_33004) ;  /* 0x0000003000f09947 */ /* 0x000fea0003800000 */
[----:B0-----:R-:W-:Y:S01]  /*207c0*/  IMAD.WIDE R10, R17, 0x4, R56 ;  /* 0x00000004110a7825 */ /* 0x001fe200078e0238 */
[----:B------:R-:W0:Y:S05]  /*207d0*/  LDC.64 R4, c[0x0][0x410] ;  /* 0x00010400ff047b82 */ /* 0x000e2a0000000a00 */
[----:B------:R1:W2:Y:S03]  /*207e0*/  LDG.E.CONSTANT R10, desc[UR8][R10.64] ;  /* 0x000000080a0a7981 */ /* 0x0002a6000c1e9900 */
        /* <DEDUP_REMOVED lines=10> */
[----:B0-----:R-:W-:-:S05]  /*20890*/  IADD3 R2, PT, PT, RZ, -R7, RZ ;  /* 0x80000007ff027210 */ /* 0x001fca0007ffe0ff */
[----:B-1----:R-:W-:-:S04]  /*208a0*/  IMAD R11, R2, R21, RZ ;  /* 0x00000015020b7224 */ /* 0x002fc800078e02ff */
[----:B------:R-:W-:Y:S01]  /*208b0*/  IMAD.HI.U32 R11, R7, R11, R6 ;  /* 0x0000000b070b7227 */ /* 0x000fe200078e0006 */
[----:B--2---:R-:W-:Y:S02]  /*208c0*/  IABS R2, R10 ;  /* 0x0000000a00027213 */ /* 0x004fe40000000000 */
[----:B------:R-:W-:-:S03]  /*208d0*/  ISETP.GE.AND P3, PT, R10, RZ, PT ;  /* 0x000000ff0a00720c */ /* 0x000fc60003f66270 */
        /* <DEDUP_REMOVED lines=31> */
[----:B--2---:R-:W-:Y:S01]  /*20ad0*/  FSETP.NEU.FTZ.AND P1, PT, R0, R9, PT ;  /* 0x000000090000720b */ /* 0x004fe20003f3d000 */
[----:B------:R-:W-:-:S12]  /*20ae0*/  IMAD.MOV.U32 R0, RZ, RZ, RZ ;  /* 0x000000ffff007224 */ /* 0x000fd800078e00ff */
[----:B------:R-:W-:Y:S05]  /*20af0*/  @!P1 BRA `(.L_x_33009) ;  /* 0x00000000004c9947 */ /* 0x000fea0003800000 */
[----:B------:R-:W0:Y:S01]  /*20b00*/  LDC R27, c[0x0][0x444] ;  /* 0x00011100ff1b7b82 */ /* 0x000e220000000800 */
[----:B------:R-:W-:Y:S07]  /*20b10*/  BSSY.RELIABLE B3, `(.L_x_33009) ;  /* 0x0000011000037945 */ /* 0x000fee0003800100 */
[----:B------:R-:W1:Y:S02]  /*20b20*/  LDC R11, c[0x0][0x444] ;  /* 0x00011100ff0b7b82 */ /* 0x000e640000000800 */
.L_x_33010:
[----:B------:R-:W-:Y:S01]  /*20b30*/  VIADD R2, R0, 0x1 ;  /* 0x0000000100027836 */ /* 0x000fe20000000000 */
[----:B-1----:R-:W-:-:S04]  /*20b40*/  MOV R0, R11 ;  /* 0x0000000b00007202 */ /* 0x002fc80000000f00 */
        /* <DEDUP_REMOVED lines=14> */
.L_x_33009:
[----:B------:R-:W-:Y:S05]  /*20c30*/  BSYNC.RELIABLE B2 ;  /* 0x0000000000027941 */ /* 0x000fea0003800100 */
.L_x_33008:
        /* <DEDUP_REMOVED lines=9> */
[----:B0-----:R-:W-:-:S05]  /*20cd0*/  HFMA2 R11, -RZ, RZ, 0, 0 ;  /* 0x00000000ff0b7431 */ /* 0x001fca00000001ff */
[----:B------:R-:W-:Y:S05]  /*20ce0*/  @!P1 BRA `(.L_x_33012) ;  /* 0x0000000000f09947 */ /* 0x000fea0003800000 */
[----:B------:R0:W5:Y:S01]  /*20cf0*/  LDG.E R21, desc[UR8][R28.64] ;  /* 0x000000081c157981 */ /* 0x000162000c1e1900 */
[----:B-1----:R-:W1:Y:S01]  /*20d00*/  LDC.64 R6, c[0x0][0x3d0] ;  /* 0x0000f400ff067b82 */ /* 0x002e620000000a00 */
[----:B------:R-:W-:Y:S01]  /*20d10*/  LOP3.LUT R11, R27, 0x7ffffff0, RZ, 0xc0, !PT ;  /* 0x7ffffff01b0b7812 */ /* 0x000fe200078ec0ff */
[----:B------:R-:W-:-:S03]  /*20d20*/  IMAD.MOV.U32 R13, RZ, RZ, R14 ;  /* 0x000000ffff0d7224 */ /* 0x000fc600078e000e */
[----:B------:R-:W-:Y:S02]  /*20d30*/  IADD3 R12, PT, PT, -R11, RZ, RZ ;  /* 0x000000ff0b0c7210 */ /* 0x000fe40007ffe1ff */
[----:B-1----:R-:W-:-:S05]  /*20d40*/  IADD3 R6, P1, PT, R6, 0x20, RZ ;  /* 0x0000002006067810 */ /* 0x002fca0007f3e0ff */
[----:B0-----:R-:W-:-:S08]  /*20d50*/  IMAD.X R7, RZ, RZ, R7, P1 ;  /* 0x000000ffff077224 */ /* 0x001fd000008e0607 */
.L_x_33013:
        /* <DEDUP_REMOVED lines=53> */
.L_x_33012:
[----:B------:R-:W-:Y:S05]  /*210b0*/  BSYNC.RECONVERGENT B2 ;  /* 0x0000000000027941 */ /* 0x000fea0003800200 */
.L_x_33011:
[----:B------:R-:W-:Y:S05]  /*210c0*/  @!P2 BRA `(.L_x_33007) ;  /* 0x00000004001ca947 */ /* 0x000fea0003800000 */
[----:B------:R-:W3:Y:S04]  /*210d0*/  LDL R8, [R1+0x4] ;  /* 0x0000040001087983 */ /* 0x000ee80000100800 */
[----:B------:R-:W4:Y:S01]  /*210e0*/  LDL R16, [R1] ;  /* 0x0000000001107983 */ /* 0x000f220000100800 */
[----:B------:R-:W-:Y:S01]  /*210f0*/  BSSY.RECONVERGENT B2, `(.L_x_33014) ;  /* 0x0000020000027945 */ /* 0x000fe20003800200 */
[----:B---3--:R-:W-:Y:S02]  /*21100*/  ISETP.GE.U32.AND P1, PT, R8, 0x8, PT ;  /* 0x000000080800780c */ /* 0x008fe40003f26070 */
[----:B----4-:R-:W-:-:S11]  /*21110*/  ISETP.NE.AND P2, PT, R16, RZ, PT ;  /* 0x000000ff1000720c */ /* 0x010fd60003f45270 */
[----:B------:R-:W-:Y:S05]  /*21120*/  @!P1 BRA `(.L_x_33015) ;  /* 0x0000000000709947 */ /* 0x000fea0003800000 */
[----:B-1----:R-:W-:Y:S01]  /*21130*/  IADD3 R7, PT, PT, R14, R11, RZ ;  /* 0x0000000b0e077210 */ /* 0x002fe20007ffe0ff */
[----:B------:R-:W3:Y:S04]  /*21140*/  LDG.E R9, desc[UR8][R28.64] ;  /* 0x000000081c097981 */ /* 0x000ee8000c1e1900 */
        /* <DEDUP_REMOVED lines=26> */
.L_x_33015:
[----:B------:R-:W-:Y:S05]  /*212f0*/  BSYNC.RECONVERGENT B2 ;  /* 0x0000000000027941 */ /* 0x000fea0003800200 */
.L_x_33014:
[----:B------:R-:W-:Y:S05]  /*21300*/  @!P2 BRA `(.L_x_33007) ;  /* 0x00000000008ca947 */ /* 0x000fea0003800000 */
[----:B------:R-:W-:-:S13]  /*21310*/  ISETP.GE.U32.AND P1, PT, R16, 0x4, PT ;  /* 0x000000041000780c */ /* 0x000fda0003f26070 */
[----:B-1----:R-:W-:Y:S01]  /*21320*/  @P1 IMAD.IADD R7, R14, 0x1, R11 ;  /* 0x000000010e071824 */ /* 0x002fe200078e020b */
        /* <DEDUP_REMOVED lines=33> */
.L_x_33007:
[----:B------:R-:W-:Y:S05]  /*21540*/  BSYNC.RECONVERGENT B1 ;  /* 0x0000000000017941 */ /* 0x000fea0003800200 */
.L_x_33006:
[----:B------:R-:W2:Y:S01]  /*21550*/  LDL R2, [R1+0xc] ;  /* 0x00000c0001027983 */ /* 0x000ea20000100800 */
[----:B------:R-:W0:Y:S01]  /*21560*/  LDC R44, c[0x0][0x420] ;  /* 0x00010800ff2c7b82 */ /* 0x000e220000000800 */
[----:B------:R-:W0:Y:S02]  /*21570*/  LDCU UR4, c[0x0][0x430] ;  /* 0x00008600ff0477ac */ /* 0x000e240008000800 */
[----:B------:R-:W2:Y:S01]  /*21580*/  LDG.E R5, desc[UR8][R4.64] ;  /* 0x0000000804057981 */ /* 0x000ea2000c1e1900 */
[----:B------:R-:W-:-:S04]  /*21590*/  IMAD.WIDE R42, R17, 0x4, R52 ;  /* 0x00000004112a7825 */ /* 0x000fc800078e0234 */
[----:B-1-34-:R-:W1:Y:S08]  /*215a0*/  LDC.64 R6, c[0x0][0x3b8] ;  /* 0x0000ee00ff067b82 */ /* 0x01ae700000000a00 */
[----:B0-2---:R-:W0:Y:S01]  /*215b0*/  LDC.64 R20, c[0x0][0x3d8] ;  /* 0x0000f600ff147b82 */ /* 0x005e220000000a00 */
[----:B------:R-:W-:Y:S02]  /*215c0*/  ISETP.GE.AND P2, PT, R44, 0x1, PT ;  /* 0x000000012c00780c */ /* 0x000fe40003f46270 */
[----:B0-----:R-:W-:-:S04]  /*215d0*/  ISETP.NE.U32.AND P1, PT, R20, RZ, PT ;  /* 0x000000ff1400720c */ /* 0x001fc80003f25070 */
[----:B------:R-:W-:Y:S01]  /*215e0*/  ISETP.NE.AND.EX P1, PT, R21, RZ, PT, P1 ;  /* 0x000000ff1500720c */ /* 0x000fe20003f25310 */
[----:B------:R-:W-:-:S04]  /*215f0*/  IMAD.IADD R2, R2, 0x1, R0 ;  /* 0x0000000102027824 */ /* 0x000fc800078e0200 */
[----:B------:R-:W-:-:S05]  /*21600*/  IMAD R2, R2, UR4, RZ ;  /* 0x0000000402027c24 */ /* 0x000fca000f8e02ff */
[----:B------:R-:W-:-:S05]  /*21610*/  IADD3 R3, PT, PT, R2, R44, RZ ;  /* 0x0000002c02037210 */ /* 0x000fca0007ffe0ff */
[----:B-1----:R-:W-:-:S05]  /*21620*/  IMAD.WIDE R6, R3, 0x4, R6 ;  /* 0x0000000403067825 */ /* 0x002fca00078e0206 */
[----:B------:R0:W-:Y:S01]  /*21630*/  STG.E desc[UR8][R6.64], R5 ;  /* 0x0000000506007986 */ /* 0x0001e2000c101908 */
        /* <DEDUP_REMOVED lines=16> */
[----:B-1----:R-:W-:Y:S01]  /*21740*/  MOV R4, RZ ;  /* 0x000000ff00047202 */ /* 0x002fe20000000f00 */
        /* <DEDUP_REMOVED lines=11> */
[-C--:B------:R-:W-:Y:S01]  /*21800*/  @!P4 IADD3 R5, PT, PT, R5, -R8.reuse, RZ ;  /* 0x800000080505c210 */ /* 0x080fe20007ffe0ff */
[----:B------:R-:W-:Y:S01]  /*21810*/  @!P4 VIADD R11, R11, 0x1 ;  /* 0x000000010b0bc836 */ /* 0x000fe20000000000 */
[----:B------:R-:W-:Y:S02]  /*21820*/  ISETP.NE.AND P4, PT, R7, RZ, PT ;  /* 0x000000ff0700720c */ /* 0x000fe40003f85270 */
[----:B------:R-:W-:Y:S02]  /*21830*/  ISETP.GE.U32.AND P3, PT, R5, R8, PT ;  /* 0x000000080500720c */ /* 0x000fe40003f66070 */
[----:B------:R-:W0:Y:S11]  /*21840*/  F2I.FTZ.U32.TRUNC.NTZ R5, R12 ;  /* 0x0000000c00057305 */ /* 0x000e36000021f000 */
        /* <DEDUP_REMOVED lines=27> */
.L_x_33016:
        /* <DEDUP_REMOVED lines=26> */
[----:B------:R-:W0:-:S12]  /*21ba0*/  F2I.FTZ.U32.TRUNC.NTZ R5, R5 ;  /* 0x0000000500057305 */ /* 0x000e18000021f000 */
        /* <DEDUP_REMOVED lines=37> */
[----:B-----5:R-:W-:Y:S01]  /*21e00*/  VIADD R32, R44, 0xfffffffe ;  /* 0xfffffffe2c207836 */ /* 0x020fe20000000000 */
[----:B------:R-:W-:Y:S01]  /*21e10*/  BSSY.RECONVERGENT B1, `(.L_x_33019) ;  /* 0x0000053000017945 */ /* 0x000fe20003800200 */
[----:B------:R-:W-:Y:S01]  /*21e20*/  IMAD.MOV.U32 R4, RZ, RZ, RZ ;  /* 0x000000ffff047224 */ /* 0x000fe200078e00ff */
[----:B------:R-:W-:Y:S01]  /*21e30*/  IADD3 R3, PT, PT, -R3, RZ, RZ ;  /* 0x000000ff03037210 */ /* 0x000fe20007ffe1ff */
[----:B------:R-:W-:-:S02]  /*21e40*/  IMAD.U32 R21, RZ, RZ, UR4 ;  /* 0x00000004ff157e24 */ /* 0x000fc4000f8e00ff */
[--C-:B-1----:R-:W-:Y:S02]  /*21e50*/  IMAD R11, R12, UR5, R59.reuse ;  /* 0x000000050c0b7c24 */ /* 0x102fe4000f8e023b */
[--C-:B------:R-:W-:Y:S02]  /*21e60*/  IMAD R9, R8, UR5, R59.reuse ;  /* 0x0000000508097c24 */ /* 0x100fe4000f8e023b */
[--C-:B------:R-:W-:Y:S01]  /*21e70*/  IMAD R12, R16, UR5, R59.reuse ;  /* 0x00000005100c7c24 */ /* 0x100fe2000f8e023b */
[----:B0-----:R-:W-:Y:S01]  /*21e80*/  IADD3 R5, P1, PT, R6, -0x10, RZ ;  /* 0xfffffff006057810 */ /* 0x001fe20007f3e0ff */
[--C-:B------:R-:W-:Y:S02]  /*21e90*/  IMAD R13, R20, UR5, R59.reuse ;  /* 0x00000005140d7c24 */ /* 0x100fe4000f8e023b */
[--C-:B------:R-:W-:Y:S01]  /*21ea0*/  IMAD R10, R10, UR5, R59.reuse ;  /* 0x000000050a0a7c24 */ /* 0x100fe2000f8e023b */
[----:B------:R-:W-:Y:S01]  /*21eb0*/  IADD3.X R6, PT, PT, R7, -0x1, RZ, P1, !PT ;  /* 0xffffffff07067810 */ /* 0x000fe20000ffe4ff */
[--C-:B------:R-:W-:Y:S01]  /*21ec0*/  IMAD R16, R30, UR5, R59.reuse ;  /* 0x000000051e107c24 */ /* 0x100fe2000f8e023b */
[----:B------:R-:W-:Y:S01]  /*21ed0*/  SHF.R.S32.HI R7, RZ, 0x1f, R2 ;  /* 0x0000001fff077819 */ /* 0x000fe20000011402 */
[----:B------:R-:W-:-:S02]  /*21ee0*/  IMAD R17, R32, UR5, R59 ;  /* 0x0000000520117c24 */ /* 0x000fc4000f8e023b */
[----:B------:R-:W-:Y:S02]  /*21ef0*/  IMAD R20, R34, UR5, R59 ;  /* 0x0000000522147c24 */ /* 0x000fe4000f8e023b */
[----:B------:R-:W-:-:S07]  /*21f00*/  IMAD R8, R27, UR5, RZ ;  /* 0x000000051b087c24 */ /* 0x000fce000f8e02ff */
.L_x_33020:
        /* <DEDUP_REMOVED lines=59> */
[----:B------:R-:W-:Y:S01]  /*222c0*/  IMAD.WIDE R36, R41, 0x4, R36 ;  /* 0x0000000429247825 */ /* 0x000fe200078e0224 */
[----:B------:R-:W-:-:S04]  /*222d0*/  IADD3 R3, PT, PT, R3, 0x8, RZ ;  /* 0x0000000803037810 */ /* 0x000fc80007ffe0ff */
[----:B------:R-:W-:Y:S01]  /*222e0*/  ISETP.NE.AND P1, PT, R3, RZ, PT ;  /* 0x000000ff0300720c */ /* 0x000fe20003f25270 */
[----:B--2---:R1:W-:Y:S04]  /*222f0*/  STG.E desc[UR8][R30.64+-0x10], R33 ;  /* 0xfffff0211e007986 */ /* 0x0043e8000c101908 */
[----:B------:R1:W5:Y:S01]  /*22300*/  LDG.E R36, desc[UR8][R36.64] ;  /* 0x0000000824247981 */ /* 0x000362000c1e1900 */
[----:B------:R-:W-:Y:S02]  /*22310*/  VIADD R21, R21, 0xfffffff8 ;  /* 0xfffffff815157836 */ /* 0x000fe40000000000 */
[----:B------:R-:W-:-:S05]  /*22320*/  IMAD R4, R8, -0x8, R4 ;  /* 0xfffffff808047824 */ /* 0x000fca00078e0204 */
[----:B------:R-:W-:Y:S05]  /*22330*/  @P1 BRA `(.L_x_33020) ;  /* 0xfffffff800f41947 */ /* 0x000fea000383ffff */
[----:B------:R-:W-:Y:S05]  /*22340*/  BSYNC.RECONVERGENT B1 ;  /* 0x0000000000017941 */ /* 0x000fea0003800200 */
.L_x_33019:
        /* <DEDUP_REMOVED lines=10> */
[----:B-----5:R-:W-:Y:S01]  /*223f0*/  IADD3 R36, PT, PT, R15, R36, RZ ;  /* 0x000000240f247210 */ /* 0x020fe20007ffe0ff */
[----:B------:R-:W2:Y:S05]  /*22400*/  LDCU.64 UR20, c[0x0][0x3b8] ;  /* 0x00007700ff1477ac */ /* 0x000eaa0008000a00 */
        /* <DEDUP_REMOVED lines=41> */
.L_x_33021:
        /* <DEDUP_REMOVED lines=8> */
[----:B-----5:R-:W-:Y:S01]  /*22720*/  IADD3 R36, PT, PT, R15, R36, RZ ;  /* 0x000000240f247210 */ /* 0x020fe20007ffe0ff */
[----:B------:R-:W3:Y:S05]  /*22730*/  LDCU.64 UR4, c[0x0][0x3b8] ;  /* 0x00007700ff0477ac */ /* 0x000eea0008000a00 */
        /* <DEDUP_REMOVED lines=24> */
.L_x_33022:
        /* <DEDUP_REMOVED lines=17> */
.L_x_33018:
[----:B------:R-:W0:Y:S01]  /*229d0*/  LDCU UR4, c[0x0][0x420] ;  /* 0x00008400ff0477ac */ /* 0x000e220008000800 */
[----:B------:R-:W-:Y:S02]  /*229e0*/  ISETP.GE.U32.AND P1, PT, R44, 0x8, PT ;  /* 0x000000082c00780c */ /* 0x000fe40003f26070 */
[----:B0-----:R-:W-:-:S11]  /*229f0*/  MOV R16, UR4 ;  /* 0x0000000400107c02 */ /* 0x001fd60008000f00 */
[----:B------:R-:W-:Y:S05]  /*22a00*/  @!P1 BRA `(.L_x_33023) ;  /* 0x0000000400e89947 */ /* 0x000fea0003800000 */
[----:B------:R-:W0:Y:S01]  /*22a10*/  LDCU UR5, c[0x0][0x428] ;  /* 0x00008500ff0577ac */ /* 0x000e220008000800 */
[C---:B------:R-:W-:Y:S01]  /*22a20*/  VIADD R8, R44.reuse, 0xfffffff8 ;  /* 0xfffffff82c087836 */ /* 0x040fe20000000000 */
[C---:B------:R-:W-:Y:S01]  /*22a30*/  IADD3 R10, PT, PT, R44.reuse, -0x7, RZ ;  /* 0xfffffff92c0a7810 */ /* 0x040fe20007ffe0ff */
[C---:B------:R-:W-:Y:S01]  /*22a40*/  VIADD R12, R44.reuse, 0xfffffffa ;  /* 0xfffffffa2c0c7836 */ /* 0x040fe20000000000 */
[C---:B-----5:R-:W-:Y:S01]  /*22a50*/  IADD3 R32, PT, PT, R44.reuse, -0x4, RZ ;  /* 0xfffffffc2c207810 */ /* 0x060fe20007ffe0ff */
        /* <DEDUP_REMOVED lines=9> */
[--C-:B0-----:R-:W-:Y:S02]  /*22af0*/  IMAD R7, R8, UR5, R59.reuse ;  /* 0x0000000508077c24 */ /* 0x101fe4000f8e023b */
[--C-:B------:R-:W-:Y:S02]  /*22b00*/  IMAD R8, R10, UR5, R59.reuse ;  /* 0x000000050a087c24 */ /* 0x100fe4000f8e023b */
[--C-:B------:R-:W-:Y:S02]  /*22b10*/  IMAD R9, R12, UR5, R59.reuse ;  /* 0x000000050c097c24 */ /* 0x100fe4000f8e023b */
[----:B------:R-:W-:-:S02]  /*22b20*/  IMAD R6, R6, UR5, R59 ;  /* 0x0000000506067c24 */ /* 0x000fc4000f8e023b */
[--C-:B------:R-:W-:Y:S02]  /*22b30*/  IMAD R10, R30, UR5, R59.reuse ;  /* 0x000000051e0a7c24 */ /* 0x100fe4000f8e023b */
[--C-:B------:R-:W-:Y:S02]  /*22b40*/  IMAD R11, R32, UR5, R59.reuse ;  /* 0x00000005200b7c24 */ /* 0x100fe4000f8e023b */
[--C-:B------:R-:W-:Y:S02]  /*22b50*/  IMAD R12, R34, UR5, R59.reuse ;  /* 0x00000005220c7c24 */ /* 0x100fe4000f8e023b */
[----:B------:R-:W-:Y:S02]  /*22b60*/  IMAD R13, R38, UR5, R59 ;  /* 0x00000005260d7c24 */ /* 0x000fe4000f8e023b */
[----:B------:R-:W-:-:S07]  /*22b70*/  IMAD R5, R27, UR5, RZ ;  /* 0x000000051b057c24 */ /* 0x000fce000f8e02ff */
.L_x_33024:
[----:B-1----:R-:W0:Y:S01]  /*22b80*/  LDC.64 R38, c[0x0][0x3f8] ;  /* 0x0000fe00ff267b82 */ /* 0x002e220000000a00 */
[----:B-----5:R-:W-:-:S05]  /*22b90*/  IMAD R37, R6, R27, R36 ;  /* 0x0000001b06257224 */ /* 0x020fca00078e0224 */
[----:B------:R-:W-:Y:S02]  /*22ba0*/  IADD3 R37, PT, PT, R37, R4, RZ ;  /* 0x0000000425257210 */ /* 0x000fe40007ffe0ff */
        /* <DEDUP_REMOVED lines=30> */
[----:B------:R-:W-:-:S05]  /*22d90*/  IMAD R46, R12, R27, R4 ;  /* 0x0000001b0c2e7224 */ /* 0x000fca00078e0204 */
[----:B---3--:R-:W-:-:S05]  /*22da0*/  IADD3 R17, PT, PT, R17, R46, RZ ;  /* 0x0000002e11117210 */ /* 0x008fca0007ffe0ff */
        /* <DEDUP_REMOVED lines=64> */
.L_x_33023:
        /* <DEDUP_REMOVED lines=9> */
[----:B-1---5:R-:W-:Y:S01]  /*23240*/  VIADD R32, R16, 0xffffffff ;  /* 0xffffffff10207836 */ /* 0x022fe20000000000 */
[----:B------:R-:W-:Y:S01]  /*23250*/  IADD3 R17, PT, PT, R15, R36, RZ ;  /* 0x000000240f117210 */ /* 0x000fe20007ffe0ff */
[----:B------:R-:W1:Y:S05]  /*23260*/  LDCU.64 UR20, c[0x0][0x3b8] ;  /* 0x00007700ff1477ac */ /* 0x000e6a0008000a00 */
        /* <DEDUP_REMOVED lines=22> */
[----:B------:R-:W-:-:S05]  /*233d0*/  IMAD R32, R32, R3, -R3 ;  /* 0x0000000320207224 */ /* 0x000fca00078e0a03 */
        /* <DEDUP_REMOVED lines=14> */
[----:B0-----:R-:W-:-:S04]  /*234c0*/  IMAD R35, R32, R27, R34 ;  /* 0x0000001b20237224 */ /* 0x001fc800078e0222 */
        /* <DEDUP_REMOVED lines=16> */
[----:B------:R-:W-:Y:S01]  /*235d0*/  IMAD.WIDE R12, R3, 0x4, R12 ;  /* 0x00000004030c7825 */ /* 0x000fe200078e020c */
[----:B------:R-:W-:Y:S02]  /*235e0*/  IADD3 R16, PT, PT, R16, -0x4, RZ ;  /* 0xfffffffc10107810 */ /* 0x000fe40007ffe0ff */
[----:B---3--:R2:W-:Y:S04]  /*235f0*/  STG.E desc[UR8][R4.64+-0x10], R11 ;  /* 0xfffff00b04007986 */ /* 0x0085e8000c101908 */
[----:B------:R2:W5:Y:S02]  /*23600*/  LDG.E R36, desc[UR8][R12.64] ;  /* 0x000000080c247981 */ /* 0x000564000c1e1900 */
.L_x_33025:
[----:B------:R-:W-:Y:S05]  /*23610*/  BRA.U !UP1, `(.L_x_33017) ;  /* 0x0000000509107547 */ /* 0x000fea000b800000 */
[----:B------:R-:W-:Y:S01]  /*23620*/  UIADD3 UR4, UPT, UPT, UR4, -0x1, URZ ;  /* 0xffffffff04047890 */ /* 0x000fe2000fffe0ff */
[----:B------:R-:W-:-:S03]  /*23630*/  LOP3.LUT R3, R44, 0x1, RZ, 0xc0, !PT ;  /* 0x000000012c037812 */ /* 0x000fc600078ec0ff */
[----:B------:R-:W-:Y:S01]  /*23640*/  UISETP.NE.AND UP0, UPT, UR4, URZ, UPT ;  /* 0x000000ff0400728c */ /* 0x000fe2000bf05270 */
[----:B------:R-:W-:-:S08]  /*23650*/  ISETP.NE.U32.AND P2, PT, R3, 0x1, PT ;  /* 0x000000010300780c */ /* 0x000fd00003f45070 */
[----:B------:R-:W-:Y:S05]  /*23660*/  BRA.U !UP0, `(.L_x_33026) ;  /* 0x00000001089c7547 */ /* 0x000fea000b800000 */
[----:B------:R-:W0:Y:S01]  /*23670*/  LDC R3, c[0x0][0x428] ;  /* 0x00010a00ff037b82 */ /* 0x000e220000000800 */
[----:B-1---5:R-:W-:Y:S01]  /*23680*/  VIADD R32, R16, 0xffffffff ;  /* 0xffffffff10207836 */ /* 0x022fe20000000000 */
[----:B------:R-:W1:Y:S01]  /*23690*/  LDCU.64 UR4, c[0x0][0x3b8] ;  /* 0x00007700ff0477ac */ /* 0x000e620008000a00 */
[----:B------:R-:W-:-:S05]  /*236a0*/  IMAD.IADD R36, R15, 0x1, R36 ;  /* 0x000000010f247824 */ /* 0x000fca00078e0224 */
[----:B------:R-:W3:Y:S08]  /*236b0*/  LDC.64 R30, c[0x0][0x3f8] ;  /* 0x0000fe00ff1e7b82 */ /* 0x000ef00000000a00 */
[----:B--2---:R-:W2:Y:S01]  /*236c0*/  LDC.64 R10, c[0x0][0x418] ;  /* 0x00010600ff0a7b82 */ /* 0x004ea20000000a00 */
[----:B0-----:R-:W-:Y:S01]  /*236d0*/  IMAD R4, R32, R3, R54 ;  /* 0x0000000320047224 */ /* 0x001fe200078e0236 */
[----:B------:R-:W-:-:S06]  /*236e0*/  SHF.R.S32.HI R5, RZ, 0x1f, R2 ;  /* 0x0000001fff057819 */ /* 0x000fcc0000011402 */
[----:B------:R-:W0:Y:S01]  /*236f0*/  LDC.64 R12, c[0x0][0x400] ;  /* 0x00010000ff0c7b82 */ /* 0x000e220000000a00 */
[----:B------:R-:W-:-:S04]  /*23700*/  IMAD R35, R4, R27, R36 ;  /* 0x0000001b04237224 */ /* 0x000fc800078e0224 */
[----:B---3--:R-:W-:-:S05]  /*23710*/  IMAD.WIDE R8, R35, 0x4, R30 ;  /* 0x0000000423087825 */ /* 0x008fca00078e021e */
[----:B------:R-:W3:Y:S01]  /*23720*/  LDG.E R17, desc[UR8][R8.64] ;  /* 0x0000000808117981 */ /* 0x000ee2000c1e1900 */
[----:B------:R-:W-:-:S04]  /*23730*/  IADD3 R4, P1, PT, R2, R16, RZ ;  /* 0x0000001002047210 */ /* 0x000fc80007f3e0ff */
[----:B------:R-:W-:Y:S02]  /*23740*/  LEA.HI.X.SX32 R5, R16, R5, 0x1, P1 ;  /* 0x0000000510057211 */ /* 0x000fe400008f0eff */
[C---:B------:R-:W-:Y:S02]  /*23750*/  SHF.L.U32 R37, R4.reuse, 0x2, RZ ;  /* 0x0000000204257819 */ /* 0x040fe400000006ff */
[----:B------:R-:W-:Y:S01]  /*23760*/  SHF.L.U64.HI R34, R4, 0x2, R5 ;  /* 0x0000000204227819 */ /* 0x000fe20000010205 */
[----:B--2---:R-:W-:Y:S01]  /*23770*/  IMAD.WIDE R4, R35, 0x4, R10 ;  /* 0x0000000423047825 */ /* 0x004fe200078e020a */
[----:B-1----:R-:W-:-:S04]  /*23780*/  IADD3 R6, P1, PT, R37, UR4, RZ ;  /* 0x0000000425067c10 */ /* 0x002fc8000ff3e0ff */
[----:B------:R-:W-:-:S05]  /*23790*/  IADD3.X R7, PT, PT, R34, UR5, RZ, P1, !PT ;  /* 0x0000000522077c10 */ /* 0x000fca0008ffe4ff */
[----:B---3--:R1:W-:Y:S04]  /*237a0*/  STG.E desc[UR8][R6.64+-0x4], R17 ;  /* 0xfffffc1106007986 */ /* 0x0083e8000c101908 */
        /* <DEDUP_REMOVED lines=19> */
.L_x_33026:
[----:B------:R-:W-:Y:S05]  /*238e0*/  @P2 BRA `(.L_x_33017) ;  /* 0x00000000005c2947 */ /* 0x000fea0003800000 */
[----:B------:R-:W3:Y:S01]  /*238f0*/  LDCU UR4, c[0x0][0x428] ;  /* 0x00008500ff0477ac */ /* 0x000ee20008000800 */
[----:B0-2---:R-:W0:Y:S01]  /*23900*/  LDC.64 R4, c[0x0][0x3f8] ;  /* 0x0000fe00ff047b82 */ /* 0x005e220000000a00 */
[----:B------:R-:W-:Y:S01]  /*23910*/  VIADD R3, R16, 0xffffffff ;  /* 0xffffffff10037836 */ /* 0x000fe20000000000 */
[----:B-----5:R-:W-:-:S03]  /*23920*/  IADD3 R36, PT, PT, R15, R36, RZ ;  /* 0x000000240f247210 */ /* 0x020fc60007ffe0ff */
[----:B---3--:R-:W-:Y:S01]  /*23930*/  IMAD R6, R3, UR4, R54 ;  /* 0x0000000403067c24 */ /* 0x008fe2000f8e0236 */
[----:B------:R-:W2:Y:S03]  /*23940*/  LDCU.64 UR4, c[0x0][0x3b8] ;  /* 0x00007700ff0477ac */ /* 0x000ea60008000a00 */
[----:B------:R-:W-:-:S04]  /*23950*/  IMAD R9, R6, R27, R36 ;  /* 0x0000001b06097224 */ /* 0x000fc800078e0224 */
[----:B0-----:R-:W-:Y:S02]  /*23960*/  IMAD.WIDE R6, R9, 0x4, R4 ;  /* 0x0000000409067825 */ /* 0x001fe400078e0204 */
[----:B------:R-:W0:Y:S04]  /*23970*/  LDC.64 R4, c[0x0][0x418] ;  /* 0x00010600ff047b82 */ /* 0x000e280000000a00 */
[----:B------:R-:W3:Y:S01]  /*23980*/  LDG.E R7, desc[UR8][R6.64] ;  /* 0x0000000806077981 */ /* 0x000ee2000c1e1900 */
[----:B------:R-:W-:Y:S02]  /*23990*/  SHF.R.S32.HI R3, RZ, 0x1f, R2 ;  /* 0x0000001fff037819 */ /* 0x000fe40000011402 */
[----:B------:R-:W-:-:S04]  /*239a0*/  IADD3 R2, P1, PT, R2, R16, RZ ;  /* 0x0000001002027210 */ /* 0x000fc80007f3e0ff */
[----:B------:R-:W-:Y:S01]  /*239b0*/  LEA.HI.X.SX32 R3, R16, R3, 0x1, P1 ;  /* 0x0000000310037211 */ /* 0x000fe200008f0eff */
[----:B------:R-:W-:-:S03]  /*239c0*/  IMAD.SHL.U32 R11, R2, 0x4, RZ ;  /* 0x00000004020b7824 */ /* 0x000fc600078e00ff */
        /* <DEDUP_REMOVED lines=9> */
.L_x_33017:
[----:B-1-34-:R-:W1:Y:S01]  /*23a60*/  LDC.64 R2, c[0x0][0x3c0] ;  /* 0x0000f000ff027b82 */ /* 0x01ae620000000a00 */
[----:B0-2---:R-:W-:Y:S01]  /*23a70*/  IADD3 R9, PT, PT, R14, R0, RZ ;  /* 0x000000000e097210 */ /* 0x005fe20007ffe0ff */
[----:B------:R-:W2:Y:S06]  /*23a80*/  LDG.E.CONSTANT R43, desc[UR8][R42.64] ;  /* 0x000000082a2b7981 */ /* 0x000eac000c1e9900 */
[----:B------:R-:W0:Y:S01]  /*23a90*/  LDC.64 R4, c[0x0][0x3d0] ;  /* 0x0000f400ff047b82 */ /* 0x000e220000000a00 */
        /* <DEDUP_REMOVED lines=14> */
.L_x_33004:
[----:B------:R-:W-:Y:S02]  /*23b80*/  ISETP.NE.U32.AND P3, PT, R8, RZ, PT ;  /* 0x000000ff0800720c */ /* 0x000fe40003f65070 */
[C---:B------:R-:W-:Y:S02]  /*23b90*/  ISETP.GT.AND P2, PT, R27.reuse, 0x2, PT ;  /* 0x000000021b00780c */ /* 0x040fe40003f44270 */
[----:B------:R-:W-:Y:S02]  /*23ba0*/  ISETP.GT.AND P1, PT, R27, 0x4, !P1 ;  /* 0x000000041b00780c */ /* 0x000fe40004f24270 */
[----:B------:R-:W-:-:S04]  /*23bb0*/  ISETP.NE.AND.EX P2, PT, R9, RZ, P2, P3 ;  /* 0x000000ff0900720c */ /* 0x000fc80001745330 */
[----:B------:R-:W-:-:S13]  /*23bc0*/  PLOP3.LUT P1, PT, P2, P1, PT, 0xf8, 0x8f ;  /* 0x00000000008f781c */ /* 0x000fda0001723f70 */
[----:B------:R-:W-:Y:S05]  /*23bd0*/  @!P1 BRA `(.L_x_33005) ;  /* 0x0000000400409947 */ /* 0x000fea0003800000 */
[----:B------:R-:W-:Y:S01]  /*23be0*/  IMAD.WIDE R6, R17, 0x4, R56 ;  /* 0x0000000411067825 */ /* 0x000fe200078e0238 */
[----:B------:R-:W1:Y:S01]  /*23bf0*/  LDC.64 R8, c[0x0][0x390] ;  /* 0x0000e400ff087b82 */ /* 0x000e620000000a00 */
[----:B------:R-:W2:Y:S04]  /*23c00*/  LDCU.64 UR4, c[0x0][0x3a0] ;  /* 0x00007400ff0477ac */ /* 0x000ea80008000a00 */
[----:B------:R3:W4:Y:S01]  /*23c10*/  LDG.E.CONSTANT R6, desc[UR8][R6.64] ;  /* 0x0000000806067981 */ /* 0x000722000c1e9900 */
[----:B--2---:R-:W-:-:S04]  /*23c20*/  ISETP.NE.U32.AND P1, PT, RZ, UR4, PT ;  /* 0x00000004ff007c0c */ /* 0x004fc8000bf25070 */
[----:B------:R-:W-:Y:S01]  /*23c30*/  ISETP.NE.AND.EX P1, PT, RZ, UR5, PT, P1 ;  /* 0x00000005ff007c0c */ /* 0x000fe2000bf25310 */
[----:B-1----:R-:W-:Y:S01]  /*23c40*/  IMAD.WIDE R8, R15, 0x4, R8 ;  /* 0x000000040f087825 */ /* 0x002fe200078e0208 */
[----:B------:R-:W1:Y:S02]  /*23c50*/  LDCU.64 UR4, c[0x0][0x398] ;  /* 0x00007300ff0477ac */ /* 0x000e640008000a00 */
[----:B------:R-:W-:-:S04]  /*23c60*/  LEA R8, P2, R0, R8, 0x2 ;  /* 0x0000000800087211 */ /* 0x000fc800078410ff */
[----:B------:R-:W-:Y:S02]  /*23c70*/  LEA.HI.X R9, R0, R9, R3, 0x2, P2 ;  /* 0x0000000900097211 */ /* 0x000fe400010f1403 */
[----:B------:R-:W-:-:S03]  /*23c80*/  SHF.R.S32.HI R2, RZ, 0x1f, R15 ;  /* 0x0000001fff027819 */ /* 0x000fc6000001140f */
[----:B0-----:R-:W-:Y:S01]  /*23c90*/  @!P1 IMAD.WIDE R4, R17, 0x4, R52 ;  /* 0x0000000411049825 */ /* 0x001fe200078e0234 */
[----:B------:R-:W-:-:S05]  /*23ca0*/  IADD3 R10, P3, PT, R15, R0, RZ ;  /* 0x000000000f0a7210 */ /* 0x000fca0007f7e0ff */
[----:B---3--:R-:W-:Y:S01]  /*23cb0*/  IMAD.X R7, R2, 0x1, R3, P3 ;  /* 0x0000000102077824 */ /* 0x008fe200018e0603 */
[C---:B-1----:R-:W-:Y:S01]  /*23cc0*/  LEA R2, P3, R10.reuse, UR4, 0x2 ;  /* 0x000000040a027c11 */ /* 0x042fe2000f8610ff */
[----:B------:R0:W5:Y:S03]  /*23cd0*/  @!P1 LDG.E.CONSTANT R5, desc[UR8][R4.64] ;  /* 0x0000000804059981 */ /* 0x000166000c1e9900 */
[----:B------:R-:W-:Y:S02]  /*23ce0*/  LEA.HI.X R3, R10, UR5, R7, 0x2, P3 ;  /* 0x000000050a037c11 */ /* 0x000fe400098f1407 */
[----:B0-----:R-:W-:Y:S01]  /*23cf0*/  IADD3 R4, PT, PT, R0, 0x1, RZ ;  /* 0x0000000100047810 */ /* 0x001fe20007ffe0ff */
        /* <DEDUP_REMOVED lines=15> */
[----:B------:R-:W-:Y:S02]  /*23df0*/  ISETP.GE.AND P3, PT, R6, RZ, PT ;  /* 0x000000ff0600720c */ /* 0x000fe40003f66270 */
[----:B0-----:R-:W-:Y:S01]  /*23e00*/  MOV R8, RZ ;  /* 0x000000ff00087202 */ /* 0x001fe20000000f00 */
        /* <DEDUP_REMOVED lines=23> */
[----:B------:R-:W-:Y:S02]  /*23f80*/  IMAD R11, R6, R9, RZ ;  /* 0x00000009060b7224 */ /* 0x000fe400078e02ff */
[----:B------:R-:W-:-:S05]  /*23f90*/  HFMA2 R6, -RZ, RZ, 0, 0 ;  /* 0x00000000ff067431 */ /* 0x000fca00000001ff */
        /* <DEDUP_REMOVED lines=18> */
.L_x_33027:
[----:B-----5:R2:W-:Y:S04]  /*240c0*/  STG.E desc[UR8][R2.64], R5 ;  /* 0x0000000502007986 */ /* 0x0205e8000c101908 */
[----:B------:R2:W-:Y:S02]  /*240d0*/  STS [UR19], R4 ;  /* 0x00000004ff007988 */ /* 0x0005e40008000813 */
.L_x_33005:
        /* <DEDUP_REMOVED lines=9> */
[----:B--2---:R-:W-:Y:S02]  /*24170*/  SHF.R.S32.HI R3, RZ, 0x1f, R0 ;  /* 0x0000001fff037819 */ /* 0x004fe40000011400 */
        /* <DEDUP_REMOVED lines=14> */
[----:B------:R0:W3:Y:S02]  /*24260*/  F2I.FTZ.U32.TRUNC.NTZ R9, R8 ;  /* 0x0000000800097305 */ /* 0x0000e4000021f000 */
[----:B0-----:R-:W-:Y:S01]  /*24270*/  MOV R8, RZ ;  /* 0x000000ff00087202 */ /* 0x001fe20000000f00 */
[----:B---3--:R-:W-:-:S04]  /*24280*/  IMAD.MOV R2, RZ, RZ, -R9 ;  /* 0x000000ffff027224 */ /* 0x008fc800078e0a09 */
        /* <DEDUP_REMOVED lines=41> */
.L_x_33034:
        /* <DEDUP_REMOVED lines=16> */
.L_x_33033:
[----:B------:R-:W-:Y:S05]  /*24620*/  BSYNC.RELIABLE B2 ;  /* 0x0000000000027941 */ /* 0x000fea0003800100 */
.L_x_33032:
        /* <DEDUP_REMOVED lines=18> */
.L_x_33037:
        /* <DEDUP_REMOVED lines=53> */
.L_x_33036:
[----:B------:R-:W-:Y:S05]  /*24aa0*/  BSYNC.RECONVERGENT B2 ;  /* 0x0000000000027941 */ /* 0x000fea0003800200 */
.L_x_33035:
        /* <DEDUP_REMOVED lines=35> */
.L_x_33039:
[----:B------:R-:W-:Y:S05]  /*24ce0*/  BSYNC.RECONVERGENT B2 ;  /* 0x0000000000027941 */ /* 0x000fea0003800200 */
.L_x_33038:
        /* <DEDUP_REMOVED lines=36> */
.L_x_33031:
[----:B------:R-:W-:Y:S05]  /*24f30*/  BSYNC.RECONVERGENT B1 ;  /* 0x0000000000017941 */ /* 0x000fea0003800200 */
.L_x_33030:
[----:B------:R-:W4:Y:S01]  /*24f40*/  LDL R2, [R1+0xc] ;  /* 0x00000c0001027983 */ /* 0x000f220000100800 */
[----:B------:R-:W2:Y:S01]  /*24f50*/  LDC R44, c[0x0][0x420] ;  /* 0x00010800ff2c7b82 */ /* 0x000ea20000000800 */
[----:B------:R-:W4:Y:S02]  /*24f60*/  LDCU UR4, c[0x0][0x430] ;  /* 0x00008600ff0477ac */ /* 0x000f240008000800 */
[----:B------:R-:W4:Y:S01]  /*24f70*/  LDG.E R5, desc[UR8][R4.64] ;  /* 0x0000000804057981 */ /* 0x000f22000c1e1900 */
[----:B------:R-:W-:-:S04]  /*24f80*/  IMAD.WIDE R42, R18, 0x4, R52 ;  /* 0x00000004122a7825 */ /* 0x000fc800078e0234 */
[----:B01-3--:R-:W0:Y:S08]  /*24f90*/  LDC.64 R8, c[0x0][0x3b8] ;  /* 0x0000ee00ff087b82 */ /* 0x00be300000000a00 */
[----:B--2---:R-:W1:Y:S01]  /*24fa0*/  LDC.64 R20, c[0x0][0x3d8] ;  /* 0x0000f600ff147b82 */ /* 0x004e620000000a00 */
[----:B------:R-:W-:Y:S02]  /*24fb0*/  ISETP.GE.AND P2, PT, R44, 0x1, PT ;  /* 0x000000012c00780c */ /* 0x000fe40003f46270 */
[----:B-1----:R-:W-:-:S04]  /*24fc0*/  ISETP.NE.U32.AND P1, PT, R20, RZ, PT ;  /* 0x000000ff1400720c */ /* 0x002fc80003f25070 */
[----:B------:R-:W-:Y:S01]  /*24fd0*/  ISETP.NE.AND.EX P1, PT, R21, RZ, PT, P1 ;  /* 0x000000ff1500720c */ /* 0x000fe20003f25310 */
[----:B----4-:R-:W-:-:S04]  /*24fe0*/  IMAD.IADD R2, R2, 0x1, R0 ;  /* 0x0000000102027824 */ /* 0x010fc800078e0200 */
[----:B------:R-:W-:-:S04]  /*24ff0*/  IMAD R2, R2, UR4, RZ ;  /* 0x0000000402027c24 */ /* 0x000fc8000f8e02ff */
[----:B------:R-:W-:-:S04]  /*25000*/  IMAD.IADD R3, R2, 0x1, R44 ;  /* 0x0000000102037824 */ /* 0x000fc800078e022c */
[----:B0-----:R-:W-:-:S05]  /*25010*/  IMAD.WIDE R8, R3, 0x4, R8 ;  /* 0x0000000403087825 */ /* 0x001fca00078e0208 */
[----:B------:R0:W-:Y:S01]  /*25020*/  STG.E desc[UR8][R8.64], R5 ;  /* 0x0000000508007986 */ /* 0x0001e2000c101908 */
        /* <DEDUP_REMOVED lines=60> */
.L_x_33040:
[----:B------:R-:W-:Y:S05]  /*253f0*/  @!P2 BRA `(.L_x_33041) ;  /* 0x000000200014a947 */ /* 0x000fea0003800000 */
[----:B-1----:R-:W1:Y:S01]  /*25400*/  LDC R7, c[0x0][0x448] ;  /* 0x00011200ff077b82 */ /* 0x002e620000000800 */
[----:B------:R-:W-:Y:S02]  /*25410*/  IABS R11, R27 ;  /* 0x0000001b000b7213 */ /* 0x000fe40000000000 */
[----:B-1----:R-:W-:-:S04]  /*25420*/  IABS R3, R7 ;  /* 0x0000000700037213 */ /* 0x002fc80000000000 */
[----:B0-----:R-:W0:Y:S08]  /*25430*/  I2F.RP R8, R3 ;  /* 0x0000000300087306 */ /* 0x001e300000209400 */
        /* <DEDUP_REMOVED lines=18> */
[----:B------:R-:W-:Y:S01]  /*25560*/  @!P1 IADD3 R9, PT, PT, R9, 0x1, RZ ;  /* 0x0000000109099810 */ /* 0x000fe20007ffe0ff */
[----:B------:R-:W0:Y:S01]  /*25570*/  F2I.FTZ.U32.TRUNC.NTZ R5, R5 ;  /* 0x0000000500057305 */ /* 0x000e22000021f000 */
[----:B------:R-:W-:Y:S02]  /*25580*/  ISETP.NE.AND P1, PT, R7, RZ, PT ;  /* 0x000000ff0700720c */ /* 0x000fe40003f25270 */
[----:B------:R-:W-:Y:S02]  /*25590*/  ISETP.GE.U32.AND P2, PT, R4, R3, PT ;  /* 0x000000030400720c */ /* 0x000fe40003f46070 */
[----:B0-----:R-:W-:-:S11]  /*255a0*/  IADD3 R4, PT, PT, RZ, -R5, RZ ;  /* 0x80000005ff047210 */ /* 0x001fd60007ffe0ff */
[----:B------:R-:W-:-:S04]  /*255b0*/  @P2 VIADD R9, R9, 0x1 ;  /* 0x0000000109092836 */ /* 0x000fc80000000000 */
        /* <DEDUP_REMOVED lines=36> */
[----:B-----5:R-:W-:-:S02]  /*25800*/  VIADD R32, R44, 0xfffffffe ;  /* 0xfffffffe2c207836 */ /* 0x020fc40000000000 */
[----:B------:R-:W-:Y:S02]  /*25810*/  VIADD R34, R44, 0xfffffffd ;  /* 0xfffffffd2c227836 */ /* 0x000fe40000000000 */
[----:B------:R-:W-:Y:S02]  /*25820*/  IMAD.U32 R22, RZ, RZ, UR4 ;  /* 0x00000004ff167e24 */ /* 0x000fe4000f8e00ff */
[----:B------:R-:W-:Y:S02]  /*25830*/  IMAD.MOV R3, RZ, RZ, -R3 ;  /* 0x000000ffff037224 */ /* 0x000fe400078e0a03 */
[--C-:B-1----:R-:W-:Y:S02]  /*25840*/  IMAD R11, R12, UR5, R59.reuse ;  /* 0x000000050c0b7c24 */ /* 0x102fe4000f8e023b */
[--C-:B------:R-:W-:Y:S02]  /*25850*/  IMAD R9, R8, UR5, R59.reuse ;  /* 0x0000000508097c24 */ /* 0x100fe4000f8e023b */
[--C-:B------:R-:W-:Y:S01]  /*25860*/  IMAD R12, R16, UR5, R59.reuse ;  /* 0x00000005100c7c24 */ /* 0x100fe2000f8e023b */
[----:B0-----:R-:W-:Y:S01]  /*25870*/  IADD3 R5, P1, PT, R6, -0x10, RZ ;  /* 0xfffffff006057810 */ /* 0x001fe20007f3e0ff */
[----:B------:R-:W-:-:S02]  /*25880*/  IMAD R13, R18, UR5, R59 ;  /* 0x00000005120d7c24 */ /* 0x000fc4000f8e023b */
[--C-:B------:R-:W-:Y:S01]  /*25890*/  IMAD R10, R10, UR5, R59.reuse ;  /* 0x000000050a0a7c24 */ /* 0x100fe2000f8e023b */
[----:B------:R-:W-:Y:S01]  /*258a0*/  IADD3.X R6, PT, PT, R7, -0x1, RZ, P1, !PT ;  /* 0xffffffff07067810 */ /* 0x000fe20000ffe4ff */
[--C-:B------:R-:W-:Y:S01]  /*258b0*/  IMAD R16, R20, UR5, R59.reuse ;  /* 0x0000000514107c24 */ /* 0x100fe2000f8e023b */
[----:B------:R-:W-:Y:S01]  /*258c0*/  SHF.R.S32.HI R7, RZ, 0x1f, R2 ;  /* 0x0000001fff077819 */ /* 0x000fe20000011402 */
[--C-:B------:R-:W-:Y:S02]  /*258d0*/  IMAD R17, R32, UR5, R59.reuse ;  /* 0x0000000520117c24 */ /* 0x100fe4000f8e023b */
[----:B------:R-:W-:Y:S02]  /*258e0*/  IMAD R18, R34, UR5, R59 ;  /* 0x0000000522127c24 */ /* 0x000fe4000f8e023b */
[----:B------:R-:W-:-:S07]  /*258f0*/  IMAD R8, R27, UR5, RZ ;  /* 0x000000051b087c24 */ /* 0x000fce000f8e02ff */
.L_x_33044:
[----:B-1----:R-:W0:Y:S01]  /*25900*/  LDC.64 R32, c[0x0][0x3f8] ;  /* 0x0000fe00ff207b82 */ /* 0x002e220000000a00 */
        /* <DEDUP_REMOVED lines=67> */
.L_x_33043:
        /* <DEDUP_REMOVED lines=12> */
[----:B------:R-:W3:Y:S01]  /*25e00*/  LDC.64 R4, c[0x0][0x3f8] ;  /* 0x0000fe00ff047b82 */ /* 0x000ee20000000a00 */
[----:B0-----:R-:W-:-:S04]  /*25e10*/  IMAD R6, R16, R3, R54 ;  /* 0x0000000310067224 */ /* 0x001fc800078e0236 */
[----:B------:R-:W-:-:S03]  /*25e20*/  IMAD R11, R6, R27, R30 ;  /* 0x0000001b060b7224 */ /* 0x000fc600078e021e */
[----:B------:R-:W0:Y:S01]  /*25e30*/  LDC.64 R6, c[0x0][0x400] ;  /* 0x00010000ff067b82 */ /* 0x000e220000000a00 */
[----:B---3--:R-:W-:-:S05]  /*25e40*/  IMAD.WIDE R12, R11, 0x4, R4 ;  /* 0x000000040b0c7825 */ /* 0x008fca00078e0204 */
[----:B-1----:R-:W3:Y:S01]  /*25e50*/  LDG.E R21, desc[UR8][R12.64] ;  /* 0x000000080c157981 */ /* 0x002ee2000c1e1900 */
        /* <DEDUP_REMOVED lines=17> */
[----:B------:R-:W3:Y:S01]  /*25f70*/  LDG.E R16, desc[UR8][R16.64] ;  /* 0x0000000810107981 */ /* 0x000ee2000c1e1900 */
[----:B------:R-:W-:Y:S01]  /*25f80*/  IADD3 R10, PT, PT, R54, R31, RZ ;  /* 0x0000001f360a7210 */ /* 0x000fe20007ffe0ff */
        /* <DEDUP_REMOVED lines=13> */
[----:B------:R-:W-:Y:S02]  /*26060*/  IADD3 R22, PT, PT, R22, -0x4, RZ ;  /* 0xfffffffc16167810 */ /* 0x000fe40007ffe0ff */
[----:B---3--:R2:W-:Y:S04]  /*26070*/  STG.E desc[UR8][R8.64+-0x10], R5 ;  /* 0xfffff00508007986 */ /* 0x0085e8000c101908 */
[----:B------:R2:W5:Y:S02]  /*26080*/  LDG.E R30, desc[UR8][R6.64] ;  /* 0x00000008061e7981 */ /* 0x000564000c1e1900 */
.L_x_33045:
        /* <DEDUP_REMOVED lines=34> */
.L_x_33046:
[----:B------:R-:W-:Y:S05]  /*262b0*/  @P2 BRA `(.L_x_33041) ;  /* 0x0000001000642947 */ /* 0x000fea0003800000 */
[----:B------:R-:W3:Y:S01]  /*262c0*/  LDCU UR4, c[0x0][0x428] ;  /* 0x00008500ff0477ac */ /* 0x000ee20008000800 */
[----:B0-2---:R-:W0:Y:S01]  /*262d0*/  LDC.64 R4, c[0x0][0x3f8] ;  /* 0x0000fe00ff047b82 */ /* 0x005e220000000a00 */
[----:B------:R-:W-:Y:S01]  /*262e0*/  IADD3 R3, PT, PT, R22, -0x1, RZ ;  /* 0xffffffff16037810 */ /* 0x000fe20007ffe0ff */
[----:B-----5:R-:W-:-:S04]  /*262f0*/  IMAD.IADD R30, R15, 0x1, R30 ;  /* 0x000000010f1e7824 */ /* 0x020fc800078e021e */
        /* <DEDUP_REMOVED lines=12> */
.L_x_33042:
        /* <DEDUP_REMOVED lines=14> */
[----:B-----5:R-:W-:Y:S01]  /*264a0*/  VIADD R32, R44, 0xfffffffe ;  /* 0xfffffffe2c207836 */ /* 0x020fe20000000000 */
[----:B------:R-:W-:Y:S01]  /*264b0*/  SHF.R.S32.HI R5, RZ, 0x1f, R2 ;  /* 0x0000001fff057819 */ /* 0x000fe20000011402 */
        /* <DEDUP_REMOVED lines=12> */
.L_x_33048:
        /* <DEDUP_REMOVED lines=8> */
[----:B------:R-:W-:Y:S02]  /*26600*/  LEA.HI.X.SX32 R33, R17, R5, 0x1, P1 ;  /* 0x0000000511217211 */ /* 0x000fe400008f0eff */
[C---:B------:R-:W-:Y:S02]  /*26610*/  SHF.L.U32 R45, R18.reuse, 0x2, RZ ;  /* 0x00000002122d7819 */ /* 0x040fe400000006ff */
[----:B------:R-:W-:Y:S02]  /*26620*/  SHF.L.U64.HI R18, R18, 0x2, R33 ;  /* 0x0000000212127819 */ /* 0x000fe40000010221 */
[----:B-1----:R-:W-:Y:S01]  /*26630*/  IADD3 R34, P1, P2, R45, -0x10, R34 ;  /* 0xfffffff02d227810 */ /* 0x002fe20007a3e022 */
[----:B--2---:R-:W-:Y:S01]  /*26640*/  IMAD.WIDE R30, R39, 0x4, R36 ;  /* 0x00000004271e7825 */ /* 0x004fe200078e0224 */
[----:B------:R-:W0:Y:S02]  /*26650*/  LDC.64 R32, c[0x0][0x400] ;  /* 0x00010000ff207b82 */ /* 0x000e240000000a00 */
        /* <DEDUP_REMOVED lines=28> */
[----:B------:R-:W-:-:S05]  /*26820*/  IMAD R45, R12, R27, R4 ;  /* 0x0000001b0c2d7224 */ /* 0x000fca00078e0204 */
[----:B---3--:R-:W-:-:S05]  /*26830*/  IADD3 R45, PT, PT, R18, R45, RZ ;  /* 0x0000002d122d7210 */ /* 0x008fca0007ffe0ff */
        /* <DEDUP_REMOVED lines=28> */
[----:B------:R-:W-:-:S05]  /*26a00*/  IMAD R45, R9, R27, R4 ;  /* 0x0000001b092d7224 */ /* 0x000fca00078e0204 */
[----:B---3--:R-:W-:-:S05]  /*26a10*/  IADD3 R45, PT, PT, R18, R45, RZ ;  /* 0x0000002d122d7210 */ /* 0x008fca0007ffe0ff */
        /* <DEDUP_REMOVED lines=24> */
.L_x_33047:
        /* <DEDUP_REMOVED lines=35> */
[----:B------:R-:W-:Y:S01]  /*26dd0*/  IMAD.IADD R18, R54, 0x1, R16 ;  /* 0x0000000136127824 */ /* 0x000fe200078e0210 */
[----:B--2---:R-:W-:-:S05]  /*26de0*/  IADD3 R22, PT, PT, R15, R12, RZ ;  /* 0x0000000c0f167210 */ /* 0x004fca0007ffe0ff */
[----:B-1----:R-:W-:-:S04]  /*26df0*/  IMAD R35, R18, R27, R22 ;  /* 0x0000001b12237224 */ /* 0x002fc800078e0216 */
[----:B------:R-:W-:-:S05]  /*26e00*/  IMAD.WIDE R12, R35, 0x4, R32 ;  /* 0x00000004230c7825 */ /* 0x000fca00078e0220 */
[----:B------:R1:W2:Y:S02]  /*26e10*/  LDG.E R37, desc[UR8][R12.64] ;  /* 0x000000080c257981 */ /* 0x0002a4000c1e1900 */
[C---:B-1----:R-:W-:Y:S02]  /*26e20*/  IMAD.WIDE R12, R35.reuse, 0x4, R10 ;  /* 0x00000004230c7825 */ /* 0x042fe400078e020a */
[----:B--2---:R1:W-:Y:S04]  /*26e30*/  STG.E desc[UR8][R8.64+-0x8], R37 ;  /* 0xfffff82508007986 */ /* 0x0043e8000c101908 */
[----:B------:R2:W3:Y:S02]  /*26e40*/  LDG.E R39, desc[UR8][R12.64] ;  /* 0x000000080c277981 */ /* 0x0004e4000c1e1900 */
[----:B--2---:R-:W-:-:S02]  /*26e50*/  IMAD.WIDE R12, R35, 0x4, R6 ;  /* 0x00000004230c7825 */ /* 0x004fc400078e0206 */
[----:B---3--:R2:W-:Y:S04]  /*26e60*/  STG.E desc[UR8][R4.64+-0x8], R39 ;  /* 0xfffff82704007986 */ /* 0x0085e8000c101908 */
[----:B------:R-:W3:Y:S01]  /*26e70*/  LDG.E R18, desc[UR8][R12.64] ;  /* 0x000000080c127981 */ /* 0x000ee2000c1e1900 */
[----:B0-----:R-:W-:-:S04]  /*26e80*/  IMAD.IADD R31, R16, 0x1, -R3 ;  /* 0x00000001101f7824 */ /* 0x001fc800078e0a03 */
        /* <DEDUP_REMOVED lines=23> */
.L_x_33049:
        /* <DEDUP_REMOVED lines=10> */
[----:B0-2---:R-:W0:Y:S01]  /*270a0*/  LDC.64 R32, c[0x0][0x3f8] ;  /* 0x0000fe00ff207b82 */ /* 0x005e220000000a00 */
[----:B-1----:R-:W-:-:S04]  /*270b0*/  IMAD R4, R35, R16, R54 ;  /* 0x0000001023047224 */ /* 0x002fc800078e0236 */
[----:B------:R-:W-:-:S03]  /*270c0*/  IMAD R13, R4, R27, R30 ;  /* 0x0000001b040d7224 */ /* 0x000fc600078e021e */
[----:B------:R-:W1:Y:S01]  /*270d0*/  LDC.64 R4, c[0x0][0x418] ;  /* 0x00010600ff047b82 */ /* 0x000e620000000a00 */
[----:B0-----:R-:W-:-:S05]  /*270e0*/  IMAD.WIDE R8, R13, 0x4, R32 ;  /* 0x000000040d087825 */ /* 0x001fca00078e0220 */
[----:B------:R0:W2:Y:S01]  /*270f0*/  LDG.E R3, desc[UR8][R8.64] ;  /* 0x0000000808037981 */ /* 0x0000a2000c1e1900 */
[----:B------:R-:W-:Y:S02]  /*27100*/  IADD3 R7, P1, PT, R2, R17, RZ ;  /* 0x0000001102077210 */ /* 0x000fe40007f3e0ff */
[----:B------:R-:W-:-:S03]  /*27110*/  SHF.R.S32.HI R6, RZ, 0x1f, R2 ;  /* 0x0000001fff067819 */ /* 0x000fc60000011402 */
[----:B------:R-:W-:Y:S01]  /*27120*/  IMAD.SHL.U32 R11, R7, 0x4, RZ ;  /* 0x00000004070b7824 */ /* 0x000fe200078e00ff */
[----:B------:R-:W-:Y:S01]  /*27130*/  LEA.HI.X.SX32 R6, R17, R6, 0x1, P1 ;  /* 0x0000000611067211 */ /* 0x000fe200008f0eff */
[----:B0-----:R-:W0:Y:S03]  /*27140*/  LDC.64 R8, c[0x0][0x400] ;  /* 0x00010000ff087b82 */ /* 0x001e260000000a00 */
[----:B------:R-:W-:Y:S02]  /*27150*/  SHF.L.U64.HI R12, R7, 0x2, R6 ;  /* 0x00000002070c7819 */ /* 0x000fe40000010206 */
[----:B---3--:R-:W-:-:S04]  /*27160*/  IADD3 R6, P1, PT, R11, UR4, RZ ;  /* 0x000000040b067c10 */ /* 0x008fc8000ff3e0ff */
[----:B------:R-:W-:Y:S01]  /*27170*/  IADD3.X R7, PT, PT, R12, UR5, RZ, P1, !PT ;  /* 0x000000050c077c10 */ /* 0x000fe20008ffe4ff */
[----:B-1----:R-:W-:-:S04]  /*27180*/  IMAD.WIDE R30, R13, 0x4, R4 ;  /* 0x000000040d1e7825 */ /* 0x002fc800078e0204 */
[----:B--2---:R1:W-:Y:S04]  /*27190*/  STG.E desc[UR8][R6.64+-0x4], R3 ;  /* 0xfffffc0306007986 */ /* 0x0043e8000c101908 */
[----:B------:R-:W2:Y:S01]  /*271a0*/  LDG.E R31, desc[UR8][R30.64] ;  /* 0x000000081e1f7981 */ /* 0x000ea2000c1e1900 */
[----:B------:R-:W-:-:S04]  /*271b0*/  IADD3 R10, P1, PT, R11, R20, RZ ;  /* 0x000000140b0a7210 */ /* 0x000fc80007f3e0ff */
[----:B------:R-:W-:Y:S01]  /*271c0*/  IADD3.X R11, PT, PT, R12, R21, RZ, P1, !PT ;  /* 0x000000150c0b7210 */ /* 0x000fe20000ffe4ff */
[----:B0-----:R-:W-:-:S04]  /*271d0*/  IMAD.WIDE R12, R13, 0x4, R8 ;  /* 0x000000040d0c7825 */ /* 0x001fc800078e0208 */
[----:B--2---:R3:W-:Y:S04]  /*271e0*/  STG.E desc[UR8][R10.64+-0x4], R31 ;  /* 0xfffffc1f0a007986 */ /* 0x0047e8000c101908 */
[----:B------:R-:W2:Y:S01]  /*271f0*/  LDG.E R12, desc[UR8][R12.64] ;  /* 0x000000080c0c7981 */ /* 0x000ea2000c1e1900 */
[----:B------:R-:W-:-:S04]  /*27200*/  IMAD R35, R35, R16, -R16 ;  /* 0x0000001023237224 */ /* 0x000fc800078e0a10 */
        /* <DEDUP_REMOVED lines=8> */
[----:B------:R-:W-:Y:S01]  /*27290*/  IMAD.WIDE R8, R3, 0x4, R8 ;  /* 0x0000000403087825 */ /* 0x000fe200078e0208 */
[----:B------:R-:W-:Y:S02]  /*272a0*/  IADD3 R17, PT, PT, R17, -0x2, RZ ;  /* 0xfffffffe11117810 */ /* 0x000fe40007ffe0ff */
[----:B--2---:R3:W-:Y:S04]  /*272b0*/  STG.E desc[UR8][R10.64+-0x8], R5 ;  /* 0xfffff8050a007986 */ /* 0x0047e8000c101908 */
[----:B------:R3:W5:Y:S02]  /*272c0*/  LDG.E R30, desc[UR8][R8.64] ;  /* 0x00000008081e7981 */ /* 0x000764000c1e1900 */
.L_x_33050:
[----:B------:R-:W-:Y:S05]  /*272d0*/  @P2 BRA `(.L_x_33041) ;  /* 0x00000000005c2947 */ /* 0x000fea0003800000 */
[----:B------:R-:W1:Y:S01]  /*272e0*/  LDCU UR4, c[0x0][0x428] ;  /* 0x00008500ff0477ac */ /* 0x000e620008000800 */
[----:B--23--:R-:W2:Y:S01]  /*272f0*/  LDC.64 R4, c[0x0][0x3f8] ;  /* 0x0000fe00ff047b82 */ /* 0x00cea20000000a00 */
        /* <DEDUP_REMOVED lines=21> */
.L_x_33041:
[----:B---34-:R-:W3:Y:S01]  /*27450*/  LDC.64 R2, c[0x0][0x3c0] ;  /* 0x0000f000ff027b82 */ /* 0x018ee20000000a00 */
[----:B0-2---:R-:W-:Y:S01]  /*27460*/  IMAD.IADD R9, R14, 0x1, R0 ;  /* 0x000000010e097824 */ /* 0x005fe200078e0200 */
[----:B------:R-:W2:Y:S06]  /*27470*/  LDG.E.CONSTANT R43, desc[UR8][R42.64] ;  /* 0x000000082a2b7981 */ /* 0x000eac000c1e9900 */
[----:B-1----:R-:W0:Y:S08]  /*27480*/  LDC.64 R4, c[0x0][0x3d0] ;  /* 0x0000f400ff047b82 */ /* 0x002e300000000a00 */
[----:B------:R-:W1:Y:S01]  /*27490*/  LDC.64 R6, c[0x0][0x3c8] ;  /* 0x0000f200ff067b82 */ /* 0x000e620000000a00 */
[----:B---3--:R-:W-:-:S05]  /*274a0*/  IMAD.WIDE R2, R9, 0x4, R2 ;  /* 0x0000000409027825 */ /* 0x008fca00078e0202 */
[----:B------:R3:W-:Y:S01]  /*274b0*/  STG.E desc[UR8][R2.64], R44 ;  /* 0x0000002c02007986 */ /* 0x0007e2000c101908 */
[----:B0-----:R-:W-:-:S05]  /*274c0*/  IMAD.WIDE R4, R9, 0x4, R4 ;  /* 0x0000000409047825 */ /* 0x001fca00078e0204 */
[----:B------:R3:W-:Y:S04]  /*274d0*/  STG.E desc[UR8][R4.64], R23 ;  /* 0x0000001704007986 */ /* 0x0007e8000c101908 */
[----:B------:R-:W4:Y:S02]  /*274e0*/  LDG.E R0, desc[UR8][R28.64] ;  /* 0x000000081c007981 */ /* 0x000f24000c1e1900 */
[----:B----4-:R-:W-:-:S05]  /*274f0*/  FMNMX.FTZ R11, R0, R23, PT ;  /* 0x00000017000b7209 */ /* 0x010fca0003810000 */
[----:B------:R3:W-:Y:S04]  /*27500*/  STG.E desc[UR8][R28.64], R11 ;  /* 0x0000000b1c007986 */ /* 0x0007e8000c101908 */
[----:B------:R-:W4:Y:S01]  /*27510*/  LDG.E R0, desc[UR8][R50.64] ;  /* 0x0000000832007981 */ /* 0x000f22000c1e1900 */
[----:B-1----:R-:W-:Y:S01]  /*27520*/  IMAD.WIDE R6, R9, 0x4, R6 ;  /* 0x0000000409067825 */ /* 0x002fe200078e0206 */
[----:B----4-:R-:W-:-:S05]  /*27530*/  IADD3 R13, PT, PT, R0, 0x1, RZ ;  /* 0x00000001000d7810 */ /* 0x010fca0007ffe0ff */
[----:B------:R3:W-:Y:S04]  /*27540*/  STG.E desc[UR8][R50.64], R13 ;  /* 0x0000000d32007986 */ /* 0x0007e8000c101908 */
[----:B--2---:R3:W-:Y:S01]  /*27550*/  STG.E desc[UR8][R6.64], R43 ;  /* 0x0000002b06007986 */ /* 0x0047e2000c101908 */
[----:B------:R-:W-:Y:S05]  /*27560*/  BRA `(.L_x_33029) ;  /* 0x0000000400587947 */ /* 0x000fea0003800000 */
.L_x_33028:
        /* <DEDUP_REMOVED lines=19> */
[----:B--2---:R-:W-:Y:S01]  /*276a0*/  IMAD.X R7, R2, 0x1, R3, P3 ;  /* 0x0000000102077824 */ /* 0x004fe200018e0603 */
[C---:B0-----:R-:W-:Y:S01]  /*276b0*/  LEA R2, P3, R10.reuse, UR4, 0x2 ;  /* 0x000000040a027c11 */ /* 0x041fe2000f8610ff */
[----:B------:R0:W5:Y:S03]  /*276c0*/  @!P1 LDG.E.CONSTANT R5, desc[UR8][R4.64] ;  /* 0x0000000804059981 */ /* 0x000166000c1e9900 */
[----:B------:R-:W-:Y:S01]  /*276d0*/  LEA.HI.X R3, R10, UR5, R7, 0x2, P3 ;  /* 0x000000050a037c11 */ /* 0x000fe200098f1407 */
[----:B0-----:R-:W-:Y:S01]  /*276e0*/  VIADD R4, R0, 0x1 ;  /* 0x0000000100047836 */ /* 0x001fe20000000000 */
[----:B---3--:R0:W-:Y:S01]  /*276f0*/  STG.E desc[UR8][R8.64], R6 ;  /* 0x0000000608007986 */ /* 0x0081e2000c101908 */
[----:B------:R-:W-:Y:S06]  /*27700*/  @!P1 BRA `(.L_x_33051) ;  /* 0x0000000000e89947 */ /* 0x000fec0003800000 */
        /* <DEDUP_REMOVED lines=9> */
[----:B0-----:R-:W-:-:S02]  /*277a0*/  IADD3 R8, PT, PT, R7, 0xffffffe, RZ ;  /* 0x0ffffffe07087810 */ /* 0x001fc40007ffe0ff */
[----:B------:R-:W-:-:S04]  /*277b0*/  IABS R7, R6 ;  /* 0x0000000600077213 */ /* 0x000fc80000000000 */
[----:B------:R0:W1:Y:S01]  /*277c0*/  F2I.FTZ.U32.TRUNC.NTZ R9, R8 ;  /* 0x0000000800097305 */ /* 0x000062000021f000 */
[----:B------:R-:W-:-:S04]  /*277d0*/  LOP3.LUT R6, R6, R13, RZ, 0x3c, !PT ;  /* 0x0000000d06067212 */ /* 0x000fc800078e3cff */
[----:B------:R-:W-:Y:S01]  /*277e0*/  ISETP.GE.AND P3, PT, R6, RZ, PT ;  /* 0x000000ff0600720c */ /* 0x000fe20003f66270 */
[----:B0-----:R-:W-:Y:S02]  /*277f0*/  IMAD.MOV.U32 R8, RZ, RZ, RZ ;  /* 0x000000ffff087224 */ /* 0x001fe400078e00ff */
[----:B-1----:R-:W-:-:S04]  /*27800*/  IMAD.MOV R17, RZ, RZ, -R9 ;  /* 0x000000ffff117224 */ /* 0x002fc800078e0a09 */
[----:B------:R-:W-:-:S04]  /*27810*/  IMAD R17, R17, R12, RZ ;  /* 0x0000000c11117224 */ /* 0x000fc800078e02ff */
[----:B------:R-:W-:Y:S01]  /*27820*/  IMAD.HI.U32 R10, R9, R17, R8 ;  /* 0x00000011090a7227 */ /* 0x000fe200078e0008 */
[----:B------:R-:W-:-:S04]  /*27830*/  MOV R9, R11 ;  /* 0x0000000b00097202 */ /* 0x000fc80000000f00 */
[----:B------:R-:W0:Y:S01]  /*27840*/  I2F.RP R11, R9 ;  /* 0x00000009000b7306 */ /* 0x000e220000209400 */
[----:B------:R-:W-:-:S04]  /*27850*/  IMAD.HI.U32 R8, R10, R7, RZ ;  /* 0x000000070a087227 */ /* 0x000fc800078e00ff */
[----:B------:R-:W-:-:S04]  /*27860*/  IMAD.MOV R10, RZ, RZ, -R8 ;  /* 0x000000ffff0a7224 */ /* 0x000fc800078e0a08 */
[----:B------:R-:W-:-:S05]  /*27870*/  IMAD R7, R12, R10, R7 ;  /* 0x0000000a0c077224 */ /* 0x000fca00078e0207 */
[----:B------:R-:W-:Y:S01]  /*27880*/  ISETP.GT.U32.AND P2, PT, R12, R7, PT ;  /* 0x000000070c00720c */ /* 0x000fe20003f44070 */
[----:B0-----:R-:W0:-:S12]  /*27890*/  MUFU.RCP R11, R11 ;  /* 0x0000000b000b7308 */ /* 0x001e180000001000 */
[----:B------:R-:W-:Y:S02]  /*278a0*/  @!P2 IMAD.IADD R7, R7, 0x1, -R12 ;  /* 0x000000010707a824 */ /* 0x000fe400078e0a0c */
[----:B------:R-:W-:Y:S01]  /*278b0*/  @!P2 VIADD R8, R8, 0x1 ;  /* 0x000000010808a836 */ /* 0x000fe20000000000 */
[----:B------:R-:W-:Y:S02]  /*278c0*/  ISETP.NE.AND P2, PT, R13, RZ, PT ;  /* 0x000000ff0d00720c */ /* 0x000fe40003f45270 */
[----:B------:R-:W-:Y:S02]  /*278d0*/  ISETP.GE.U32.AND P1, PT, R7, R12, PT ;  /* 0x0000000c0700720c */ /* 0x000fe40003f26070 */
[----:B0-----:R-:W-:-:S04]  /*278e0*/  IADD3 R10, PT, PT, R11, 0xffffffe, RZ ;  /* 0x0ffffffe0b0a7810 */ /* 0x001fc80007ffe0ff */
[----:B------:R-:W0:Y:S07]  /*278f0*/  F2I.FTZ.U32.TRUNC.NTZ R7, R10 ;  /* 0x0000000a00077305 */ /* 0x000e2e000021f000 */
[----:B------:R-:W-:-:S04]  /*27900*/  @P1 VIADD R8, R8, 0x1 ;  /* 0x0000000108081836 */ /* 0x000fc80000000000 */
[----:B------:R-:W-:Y:S01]  /*27910*/  @!P3 IMAD.MOV R8, RZ, RZ, -R8 ;  /* 0x000000ffff08b224 */ /* 0x000fe200078e0a08 */
[----:B------:R-:W-:Y:S02]  /*27920*/  @!P2 LOP3.LUT R8, RZ, R13, RZ, 0x33, !PT ;  /* 0x0000000dff08a212 */ /* 0x000fe400078e33ff */
[----:B------:R-:W-:Y:S02]  /*27930*/  ISETP.NE.AND P3, PT, R27, RZ, PT ;  /* 0x000000ff1b00720c */ /* 0x000fe40003f65270 */
[----:B0-----:R-:W-:Y:S02]  /*27940*/  IADD3 R6, PT, PT, RZ, -R7, RZ ;  /* 0x80000007ff067210 */ /* 0x001fe40007ffe0ff */
[----:B------:R-:W-:Y:S02]  /*27950*/  IABS R10, R8 ;  /* 0x00000008000a7213 */ /* 0x000fe40000000000 */
[----:B------:R-:W-:Y:S01]  /*27960*/  ISETP.GE.AND P2, PT, R8, RZ, PT ;  /* 0x000000ff0800720c */ /* 0x000fe20003f46270 */
[----:B------:R-:W-:-:S02]  /*27970*/  IMAD R11, R6, R9, RZ ;  /* 0x00000009060b7224 */ /* 0x000fc400078e02ff */
[----:B------:R-:W-:-:S04]  /*27980*/  IMAD.MOV.U32 R6, RZ, RZ, RZ ;  /* 0x000000ffff067224 */ /* 0x000fc800078e00ff */
        /* <DEDUP_REMOVED lines=18> */
.L_x_33051:
[----:B-----5:R2:W-:Y:S04]  /*27ab0*/  STG.E desc[UR8][R2.64], R5 ;  /* 0x0000000502007986 */ /* 0x0205e8000c101908 */
[----:B------:R2:W-:Y:S02]  /*27ac0*/  STS [UR20], R4 ;  /* 0x00000004ff007988 */ /* 0x0005e40008000814 */
.L_x_33029:
        /* <DEDUP_REMOVED lines=8> */
[----:B01----:R-:W0:Y:S01]  /*27b50*/  LDC.64 R8, c[0x0][0x3e8] ;  /* 0x0000fa00ff087b82 */ /* 0x003e220000000a00 */
[----:B------:R-:W-:Y:S02]  /*27b60*/  SHF.R.S32.HI R42, RZ, 0x1f, R15 ;  /* 0x0000001fff2a7819 */ /* 0x000fe4000001140f */
[----:B--23--:R-:W-:-:S05]  /*27b70*/  SHF.R.S32.HI R3, RZ, 0x1f, R0 ;  /* 0x0000001fff037819 */ /* 0x00cfca0000011400 */
[----:B------:R-:W1:Y:S08]  /*27b80*/  LDC R49, c[0x0][0x420] ;  /* 0x00010800ff317b82 */ /* 0x000e700000000800 */
[----:B------:R-:W2:Y:S08]  /*27b90*/  LDC.64 R20, c[0x0][0x390] ;  /* 0x0000e400ff147b82 */ /* 0x000eb00000000a00 */
[----:B------:R-:W3:Y:S01]  /*27ba0*/  LDC.64 R44, c[0x0][0x410] ;  /* 0x00010400ff2c7b82 */ /* 0x000ee20000000a00 */
[----:B0-----:R-:W-:-:S04]  /*27bb0*/  ISETP.NE.U32.AND P1, PT, R8, RZ, PT ;  /* 0x000000ff0800720c */ /* 0x001fc80003f25070 */
[----:B------:R-:W-:Y:S02]  /*27bc0*/  ISETP.NE.AND.EX P1, PT, R9, RZ, PT, P1 ;  /* 0x000000ff0900720c */ /* 0x000fe40003f25310 */
[C---:B-1----:R-:W-:Y:S02]  /*27bd0*/  LOP3.LUT R58, R49.reuse, 0x3, RZ, 0xc0, !PT ;  /* 0x00000003313a7812 */ /* 0x042fe400078ec0ff */
[----:B------:R-:W-:Y:S02]  /*27be0*/  LOP3.LUT R49, R49, 0x7, RZ, 0xc0, !PT ;  /* 0x0000000731317812 */ /* 0x000fe400078ec0ff */
[----:B------:R-:W-:Y:S01]  /*27bf0*/  IADD3 R48, PT, PT, R58, -0x1, RZ ;  /* 0xffffffff3a307810 */ /* 0x000fe20007ffe0ff */
[----:B--2---:R-:W-:-:S04]  /*27c00*/  IMAD.WIDE R20, R15, 0x4, R20 ;  /* 0x000000040f147825 */ /* 0x004fc800078e0214 */
[----:B---3--:R-:W-:Y:S02]  /*27c10*/  IMAD.WIDE.U32 R44, R55, 0x4, R44 ;  /* 0x00000004372c7825 */ /* 0x008fe400078e002c */
[----:B------:R-:W-:Y:S05]  /*27c20*/  @!P1 BRA `(.L_x_33052) ;  /* 0x0000003000c89947 */ /* 0x000fea0003800000 */
[----:B------:R-:W-:Y:S01]  /*27c30*/  IMAD.WIDE R4, R19, 0x4, R56 ;  /* 0x0000000413047825 */ /* 0x000fe200078e0238 */
[----:B------:R-:W2:Y:S01]  /*27c40*/  LDG.E R11, desc[UR8][R44.64] ;  /* 0x000000082c0b7981 */ /* 0x000ea2000c1e1900 */
[----:B------:R-:W0:Y:S04]  /*27c50*/  LDC R10, c[0x0][0x448] ;  /* 0x00011200ff0a7b82 */ /* 0x000e280000000800 */
[----:B------:R1:W3:Y:S01]  /*27c60*/  LDG.E.CONSTANT R4, desc[UR8][R4.64] ;  /* 0x0000000804047981 */ /* 0x0002e2000c1e9900 */
[----:B0-----:R-:W-:-:S04]  /*27c70*/  IABS R13, R10 ;  /* 0x0000000a000d7213 */ /* 0x001fc80000000000 */
[----:B------:R-:W0:Y:S08]  /*27c80*/  I2F.RP R12, R13 ;  /* 0x0000000d000c7306 */ /* 0x000e300000209400 */
[----:B0-----:R-:W0:Y:S02]  /*27c90*/  MUFU.RCP R12, R12 ;  /* 0x0000000c000c7308 */ /* 0x001e240000001000 */
[----:B0-----:R-:W-:-:S06]  /*27ca0*/  VIADD R6, R12, 0xffffffe ;  /* 0x0ffffffe0c067836 */ /* 0x001fcc0000000000 */
[----:B------:R0:W4:Y:S02]  /*27cb0*/  F2I.FTZ.U32.TRUNC.NTZ R7, R6 ;  /* 0x0000000600077305 */ /* 0x000124000021f000 */
[----:B0-----:R-:W-:Y:S02]  /*27cc0*/  HFMA2 R6, -RZ, RZ, 0, 0 ;  /* 0x00000000ff067431 */ /* 0x001fe400000001ff */
[----:B----4-:R-:W-:-:S04]  /*27cd0*/  IMAD.MOV R2, RZ, RZ, -R7 ;  /* 0x000000ffff027224 */ /* 0x010fc800078e0a07 */
[----:B-1----:R-:W-:-:S04]  /*27ce0*/  IMAD R5, R2, R13, RZ ;  /* 0x0000000d02057224 */ /* 0x002fc800078e02ff */
        /* <DEDUP_REMOVED lines=9> */
[----:B------:R-:W-:-:S04]  /*27d80*/  @!P2 IADD3 R2, PT, PT, R2, -R13, RZ ;  /* 0x8000000d0202a210 */ /* 0x000fc80007ffe0ff */
        /* <DEDUP_REMOVED lines=25> */
[----:B--2---:R-:W-:Y:S01]  /*27f20*/  FSETP.NEU.FTZ.AND P1, PT, R0, R5, PT ;  /* 0x000000050000720b */ /* 0x004fe20003f3d000 */
[----:B------:R-:W-:-:S12]  /*27f30*/  HFMA2 R0, -RZ, RZ, 0, 0 ;  /* 0x00000000ff007431 */ /* 0x000fd800000001ff */
[----:B------:R-:W-:Y:S05]  /*27f40*/  @!P1 BRA `(.L_x_33057) ;  /* 0x00000000004c9947 */ /* 0x000fea0003800000 */
[----:B------:R-:W0:Y:S01]  /*27f50*/  LDC R27, c[0x0][0x444] ;  /* 0x00011100ff1b7b82 */ /* 0x000e220000000800 */
[----:B------:R-:W-:Y:S07]  /*27f60*/  BSSY.RELIABLE B3, `(.L_x_33057) ;  /* 0x0000011000037945 */ /* 0x000fee0003800100 */
[----:B------:R-:W1:Y:S02]  /*27f70*/  LDC R9, c[0x0][0x444] ;  /* 0x00011100ff097b82 */ /* 0x000e640000000800 */
.L_x_33058:
        /* <DEDUP_REMOVED lines=16> */
.L_x_33057:
[----:B------:R-:W-:Y:S05]  /*28080*/  BSYNC.RELIABLE B2 ;  /* 0x0000000000027941 */ /* 0x000fea0003800100 */
.L_x_33056:
        /* <DEDUP_REMOVED lines=18> */
.L_x_33061:
        /* <DEDUP_REMOVED lines=53> */
.L_x_33060:
[----:B------:R-:W-:Y:S05]  /*28500*/  BSYNC.RECONVERGENT B2 ;  /* 0x0000000000027941 */ /* 0x000fea0003800200 */
.L_x_33059:
        /* <DEDUP_REMOVED lines=35> */
.L_x_33063:
[----:B------:R-:W-:Y:S05]  /*28740*/  BSYNC.RECONVERGENT B2 ;  /* 0x0000000000027941 */ /* 0x000fea0003800200 */
.L_x_33062:
        /* <DEDUP_REMOVED lines=36> */
.L_x_33055:
[----:B------:R-:W-:Y:S05]  /*28990*/  BSYNC.RECONVERGENT B1 ;  /* 0x0000000000017941 */ /* 0x000fea0003800200 */
.L_x_33054:
[----:B------:R-:W4:Y:S01]  /*289a0*/  LDL R2, [R1+0xc] ;  /* 0x00000c0001027983 */ /* 0x000f220000100800 */
[----:B------:R-:W2:Y:S01]  /*289b0*/  LDC R43, c[0x0][0x420] ;  /* 0x00010800ff2b7b82 */ /* 0x000ea20000000800 */
[----:B------:R-:W4:Y:S02]  /*289c0*/  LDCU UR4, c[0x0][0x430] ;  /* 0x00008600ff0477ac */ /* 0x000f240008000800 */
[----:B---3--:R-:W3:Y:S01]  /*289d0*/  LDG.E R5, desc[UR8][R44.64] ;  /* 0x000000082c057981 */ /* 0x008ee2000c1e1900 */
[----:B------:R-:W-:-:S04]  /*289e0*/  IMAD.WIDE R40, R19, 0x4, R52 ;  /* 0x0000000413287825 */ /* 0x000fc800078e0234 */
[----:B01----:R-:W0:Y:S08]  /*289f0*/  LDC.64 R6, c[0x0][0x3b8] ;  /* 0x0000ee00ff067b82 */ /* 0x003e300000000a00 */
        /* <DEDUP_REMOVED lines=8> */
[----:B---3--:R0:W-:Y:S01]  /*28a80*/  STG.E desc[UR8][R6.64], R5 ;  /* 0x0000000506007986 */ /* 0x0081e2000c101908 */
        /* <DEDUP_REMOVED lines=60> */
.L_x_33064:
[----:B------:R-:W-:Y:S05]  /*28e50*/  @!P2 BRA `(.L_x_33065) ;  /* 0x0000001c00f4a947 */ /* 0x000fea0003800000 */
[----:B------:R-:W0:Y:S01]  /*28e60*/  LDC R3, c[0x0][0x448] ;  /* 0x00011200ff037b82 */ /* 0x000e220000000800 */
[----:B------:R-:W-:Y:S02]  /*28e70*/  IABS R12, R27 ;  /* 0x0000001b000c7213 */ /* 0x000fe40000000000 */
[----:B------:R-:W-:Y:S02]  /*28e80*/  IABS R10, R4 ;  /* 0x00000004000a7213 */ /* 0x000fe40000000000 */
[-C--:B01----:R-:W-:Y:S02]  /*28e90*/  IABS R5, R3.reuse ;  /* 0x0000000300057213 */ /* 0x083fe40000000000 */
[----:B------:R-:W-:Y:S02]  /*28ea0*/  LOP3.LUT R4, R4, R3, RZ, 0x3c, !PT ;  /* 0x0000000304047212 */ /* 0x000fe400078e3cff */
[----:B------:R-:W0:Y:S02]  /*28eb0*/  I2F.RP R9, R5 ;  /* 0x0000000500097306 */ /* 0x000e240000209400 */
[----:B------:R-:W-:Y:S01]  /*28ec0*/  ISETP.GE.AND P3, PT, R4, RZ, PT ;  /* 0x000000ff0400720c */ /* 0x000fe20003f66270 */
[----:B------:R-:W-:-:S05]  /*28ed0*/  IMAD.MOV.U32 R4, RZ, RZ, RZ ;  /* 0x000000ffff047224 */ /* 0x000fca00078e00ff */
[----:B0-----:R-:W0:Y:S02]  /*28ee0*/  MUFU.RCP R9, R9 ;  /* 0x0000000900097308 */ /* 0x001e240000001000 */
[----:B0-----:R-:W-:-:S06]  /*28ef0*/  IADD3 R6, PT, PT, R9, 0xffffffe, RZ ;  /* 0x0ffffffe09067810 */ /* 0x001fcc0007ffe0ff */
[----:B------:R0:W1:Y:S02]  /*28f00*/  F2I.FTZ.U32.TRUNC.NTZ R7, R6 ;  /* 0x0000000600077305 */ /* 0x000064000021f000 */
[----:B0-----:R-:W-:Y:S01]  /*28f10*/  MOV R6, RZ ;  /* 0x000000ff00067202 */ /* 0x001fe20000000f00 */
        /* <DEDUP_REMOVED lines=12> */
[----:B0-----:R-:W-:Y:S02]  /*28fe0*/  IADD3 R7, PT, PT, R9, 0xffffffe, RZ ;  /* 0x0ffffffe09077810 */ /* 0x001fe40007ffe0ff */
[----:B------:R-:W-:Y:S02]  /*28ff0*/  ISETP.GE.U32.AND P2, PT, R10, R5, PT ;  /* 0x000000050a00720c */ /* 0x000fe40003f46070 */
[----:B------:R-:W0:Y:S01]  /*29000*/  F2I.FTZ.U32.TRUNC.NTZ R5, R7 ;  /* 0x0000000700057305 */ /* 0x000e22000021f000 */
[----:B------:R-:W-:-:S10]  /*29010*/  ISETP.NE.AND P1, PT, R3, RZ, PT ;  /* 0x000000ff0300720c */ /* 0x000fd40003f25270 */
[----:B------:R-:W-:Y:S01]  /*29020*/  @P2 VIADD R6, R6, 0x1 ;  /* 0x0000000106062836 */ /* 0x000fe20000000000 */
[----:B0-----:R-:W-:-:S03]  /*29030*/  IADD3 R9, PT, PT, RZ, -R5, RZ ;  /* 0x80000005ff097210 */ /* 0x001fc60007ffe0ff */
[----:B------:R-:W-:Y:S01]  /*29040*/  @!P3 IMAD.MOV R6, RZ, RZ, -R6 ;  /* 0x000000ffff06b224 */ /* 0x000fe200078e0a06 */
[----:B------:R-:W-:Y:S02]  /*29050*/  @!P1 LOP3.LUT R6, RZ, R3, RZ, 0x33, !PT ;  /* 0x00000003ff069212 */ /* 0x000fe400078e33ff */
[----:B------:R-:W-:Y:S01]  /*29060*/  ISETP.NE.AND P3, PT, R27, RZ, PT ;  /* 0x000000ff1b00720c */ /* 0x000fe20003f65270 */
[----:B------:R-:W-:Y:S01]  /*29070*/  IMAD R3, R9, R8, RZ ;  /* 0x0000000809037224 */ /* 0x000fe200078e02ff */
        /* <DEDUP_REMOVED lines=28> */
[----:B------:R-:W-:Y:S02]  /*29240*/  VIADD R22, R43, 0xfffffffb ;  /* 0xfffffffb2b167836 */ /* 0x000fe40000000000 */
[----:B------:R-:W-:-:S02]  /*29250*/  HFMA2 R7, -RZ, RZ, 0, 0 ;  /* 0x00000000ff077431 */ /* 0x000fc400000001ff */
[C---:B------:R-:W-:Y:S01]  /*29260*/  VIADD R34, R43.reuse, 0xfffffffe ;  /* 0xfffffffe2b227836 */ /* 0x040fe20000000000 */
[----:B------:R-:W-:Y:S01]  /*29270*/  BSSY.RECONVERGENT B1, `(.L_x_33067) ;  /* 0x0000053000017945 */ /* 0x000fe20003800200 */
[----:B------:R-:W-:Y:S01]  /*29280*/  VIADD R36, R43, 0xfffffffd ;  /* 0xfffffffd2b247836 */ /* 0x000fe20000000000 */
[----:B------:R-:W-:Y:S01]  /*29290*/  SHF.R.S32.HI R6, RZ, 0x1f, R2 ;  /* 0x0000001fff067819 */ /* 0x000fe20000011402 */
[----:B------:R-:W-:Y:S02]  /*292a0*/  IMAD.U32 R3, RZ, RZ, UR4 ;  /* 0x00000004ff037e24 */ /* 0x000fe4000f8e00ff */
[----:B------:R-:W-:Y:S02]  /*292b0*/  IMAD.MOV R18, RZ, RZ, -R18 ;  /* 0x000000ffff127224 */ /* 0x000fe400078e0a12 */
[--C-:B-1----:R-:W-:Y:S02]  /*292c0*/  IMAD R9, R10, UR5, R59.reuse ;  /* 0x000000050a097c24 */ /* 0x102fe4000f8e023b */
[----:B------:R-:W-:-:S02]  /*292d0*/  IMAD R10, R12, UR5, R59 ;  /* 0x000000050c0a7c24 */ /* 0x000fc4000f8e023b */
[--C-:B------:R-:W-:Y:S01]  /*292e0*/  IMAD R11, R16, UR5, R59.reuse ;  /* 0x00000005100b7c24 */ /* 0x100fe2000f8e023b */
[----:B0-----:R-:W-:Y:S01]  /*292f0*/  IADD3 R4, P2, PT, R4, -0x10, RZ ;  /* 0xfffffff004047810 */ /* 0x001fe20007f5e0ff */
[--C-:B------:R-:W-:Y:S02]  /*29300*/  IMAD R8, R8, UR5, R59.reuse ;  /* 0x0000000508087c24 */ /* 0x100fe4000f8e023b */
[--C-:B------:R-:W-:Y:S01]  /*29310*/  IMAD R12, R22, UR5, R59.reuse ;  /* 0x00000005160c7c24 */ /* 0x100fe2000f8e023b */
[----:B------:R-:W-:Y:S01]  /*29320*/  IADD3.X R5, PT, PT, R5, -0x1, RZ, P2, !PT ;  /* 0xffffffff05057810 */ /* 0x000fe200017fe4ff */
[--C-:B------:R-:W-:Y:S02]  /*29330*/  IMAD R13, R32, UR5, R59.reuse ;  /* 0x00000005200d7c24 */ /* 0x100fe4000f8e023b */
[--C-:B------:R-:W-:Y:S02]  /*29340*/  IMAD R16, R34, UR5, R59.reuse ;  /* 0x0000000522107c24 */ /* 0x100fe4000f8e023b */
[----:B------:R-:W-:-:S02]  /*29350*/  IMAD R17, R36, UR5, R59 ;  /* 0x0000000524117c24 */ /* 0x000fc4000f8e023b */
[----:B------:R-:W-:-:S07]  /*29360*/  IMAD R19, R27, UR5, RZ ;  /* 0x000000051b137c24 */ /* 0x000fce000f8e02ff */
.L_x_33068:
        /* <DEDUP_REMOVED lines=68> */
.L_x_33067:
[----:B------:R-:W-:Y:S05]  /*297b0*/  @!P1 BRA `(.L_x_33065) ;  /* 0x00000014009c9947 */ /* 0x000fea0003800000 */
[----:B------:R-:W-:Y:S02]  /*297c0*/  ISETP.GE.U32.AND P1, PT, R49, 0x4, PT ;  /* 0x000000043100780c */ /* 0x000fe40003f26070 */
[----:B------:R-:W-:-:S11]  /*297d0*/  ISETP.NE.AND P2, PT, R58, RZ, PT ;  /* 0x000000ff3a00720c */ /* 0x000fd60003f45270 */
[----:B------:R-:W-:Y:S05]  /*297e0*/  @!P1 BRA `(.L_x_33069) ;  /* 0x0000000000b49947 */ /* 0x000fea0003800000 */
        /* <DEDUP_REMOVED lines=24> */
[----:B-1----:R-:W-:Y:S02]  /*29970*/  IMAD.WIDE R10, R19, 0x4, R8 ;  /* 0x00000004130a7825 */ /* 0x002fe400078e0208 */
[----:B--2---:R2:W-:Y:S04]  /*29980*/  STG.E desc[UR8][R6.64+-0x8], R23 ;  /* 0xfffff81706007986 */ /* 0x0045e8000c101908 */
[----:B------:R-:W3:Y:S01]  /*29990*/  LDG.E R12, desc[UR8][R10.64] ;  /* 0x000000080a0c7981 */ /* 0x000ee2000c1e1900 */
[----:B0-----:R-:W-:-:S05]  /*299a0*/  IMAD.IADD R13, R16, 0x1, -R17 ;  /* 0x00000001100d7824 */ /* 0x001fca00078e0a11 */
[----:B------:R-:W-:Y:S01]  /*299b0*/  IADD3 R16, PT, PT, R54, R13, RZ ;  /* 0x0000000d36107210 */ /* 0x000fe20007ffe0ff */
[----:B---3--:R-:W-:-:S04]  /*299c0*/  IMAD.IADD R12, R15, 0x1, R12 ;  /* 0x000000010f0c7824 */ /* 0x008fc800078e020c */
[----:B------:R-:W-:-:S04]  /*299d0*/  IMAD R19, R16, R27, R12 ;  /* 0x0000001b10137224 */ /* 0x000fc800078e020c */
[----:B------:R-:W-:-:S05]  /*299e0*/  IMAD.WIDE R10, R19, 0x4, R4 ;  /* 0x00000004130a7825 */ /* 0x000fca00078e0204 */
[----:B------:R0:W3:Y:S02]  /*299f0*/  LDG.E R31, desc[UR8][R10.64] ;  /* 0x000000080a1f7981 */ /* 0x0000e4000c1e1900 */
        /* <DEDUP_REMOVED lines=12> */
.L_x_33069:
        /* <DEDUP_REMOVED lines=33> */
.L_x_33070:
        /* <DEDUP_REMOVED lines=17> */
.L_x_33066:
[----:B------:R-:W0:Y:S01]  /*29de0*/  LDCU UR4, c[0x0][0x420] ;  /* 0x00008400ff0477ac */ /* 0x000e220008000800 */
[----:B------:R-:W-:Y:S02]  /*29df0*/  ISETP.GE.U32.AND P2, PT, R43, 0x8, PT ;  /* 0x000000082b00780c */ /* 0x000fe40003f46070 */
[----:B------:R-:W-:Y:S01]  /*29e00*/  ISETP.NE.AND P1, PT, R49, RZ, PT ;  /* 0x000000ff3100720c */ /* 0x000fe20003f25270 */
[----:B0-----:R-:W-:-:S10]  /*29e10*/  IMAD.U32 R17, RZ, RZ, UR4 ;  /* 0x00000004ff117e24 */ /* 0x001fd4000f8e00ff */
        /* <DEDUP_REMOVED lines=25> */
.L_x_33072:
        /* <DEDUP_REMOVED lines=25> */
[----:B------:R1:W2:Y:S02]  /*2a140*/  LDG.E R61, desc[UR8][R38.64] ;  /* 0x00000008263d7981 */ /* 0x0002a4000c1e1900 */
[C---:B-1----:R-:W-:Y:S02]  /*2a150*/  IMAD.WIDE R38, R46.reuse, 0x4, R36 ;  /* 0x000000042e267825 */ /* 0x042fe400078e0224 */
[----:B--2---:R-:W-:Y:S04]  /*2a160*/  STG.E desc[UR8][R34.64+0x8], R61 ;  /* 0x0000083d22007986 */ /* 0x004fe8000c101908 */
[----:B0-----:R0:W2:Y:S02]  /*2a170*/  LDG.E R47, desc[UR8][R38.64] ;  /* 0x00000008262f7981 */ /* 0x0010a4000c1e1900 */
[----:B0-----:R-:W-:-:S02]  /*2a180*/  IMAD.WIDE R38, R46, 0x4, R30 ;  /* 0x000000042e267825 */ /* 0x001fc400078e021e */
        /* <DEDUP_REMOVED lines=12> */
[----:B------:R-:W-:-:S05]  /*2a250*/  IMAD R61, R12, R27, R4 ;  /* 0x0000001b0c3d7224 */ /* 0x000fca00078e0204 */
[----:B--2---:R-:W-:-:S05]  /*2a260*/  IADD3 R46, PT, PT, R46, R61, RZ ;  /* 0x0000003d2e2e7210 */ /* 0x004fca0007ffe0ff */
        /* <DEDUP_REMOVED lines=54> */
.L_x_33071:
        /* <DEDUP_REMOVED lines=13> */
[----:B------:R3:W4:Y:S01]  /*2a6a0*/  LDG.E R31, desc[UR8][R4.64] ;  /* 0x00000008041f7981 */ /* 0x000722000c1e1900 */
[----:B------:R-:W-:Y:S02]  /*2a6b0*/  SHF.R.S32.HI R6, RZ, 0x1f, R2 ;  /* 0x0000001fff067819 */ /* 0x000fe40000011402 */
[----:B------:R-:W-:-:S04]  /*2a6c0*/  IADD3 R10, P2, PT, R2, R17, RZ ;  /* 0x00000011020a7210 */ /* 0x000fc80007f5e0ff */
[----:B------:R-:W-:Y:S02]  /*2a6d0*/  LEA.HI.X.SX32 R7, R17, R6, 0x1, P2 ;  /* 0x0000000611077211 */ /* 0x000fe400010f0eff */
[C---:B------:R-:W-:Y:S01]  /*2a6e0*/  SHF.L.U32 R35, R10.reuse, 0x2, RZ ;  /* 0x000000020a237819 */ /* 0x040fe200000006ff */
[----:B---3--:R-:W-:Y:S01]  /*2a6f0*/  IMAD.WIDE R4, R11, 0x4, R12 ;  /* 0x000000040b047825 */ /* 0x008fe200078e020c */
        /* <DEDUP_REMOVED lines=47> */
.L_x_33073:
[----:B------:R-:W-:Y:S05]  /*2a9f0*/  @!P1 BRA `(.L_x_33065) ;  /* 0x00000004000c9947 */ /* 0x000fea0003800000 */
[----:B------:R-:W-:Y:S02]  /*2aa00*/  ISETP.NE.AND P2, PT, R48, RZ, PT ;  /* 0x000000ff3000720c */ /* 0x000fe40003f45270 */
[----:B------:R-:W-:-:S04]  /*2aa10*/  LOP3.LUT R3, R43, 0x1, RZ, 0xc0, !PT ;  /* 0x000000012b037812 */ /* 0x000fc800078ec0ff */
[----:B------:R-:W-:-:S07]  /*2aa20*/  ISETP.NE.U32.AND P1, PT, R3, 0x1, PT ;  /* 0x000000010300780c */ /* 0x000fce0003f25070 */
[----:B------:R-:W-:Y:S06]  /*2aa30*/  @!P2 BRA `(.L_x_33074) ;  /* 0x00000000009ca947 */ /* 0x000fec0003800000 */
[----:B------:R-:W0:Y:S01]  /*2aa40*/  LDC R16, c[0x0][0x428] ;  /* 0x00010a00ff107b82 */ /* 0x000e220000000800 */
[----:B------:R-:W-:Y:S01]  /*2aa50*/  IADD3 R3, PT, PT, R17, -0x1, RZ ;  /* 0xffffffff11037810 */ /* 0x000fe20007ffe0ff */
[----:B-----5:R-:W-:Y:S01]  /*2aa60*/  IMAD.IADD R30, R15, 0x1, R30 ;  /* 0x000000010f1e7824 */ /* 0x020fe200078e021e */
[----:B------:R-:W3:Y:S05]  /*2aa70*/  LDCU.64 UR4, c[0x0][0x3b8] ;  /* 0x00007700ff0477ac */ /* 0x000eea0008000a00 */
[----:B-12---:R-:W1:Y:S08]  /*2aa80*/  LDC.64 R18, c[0x0][0x3f8] ;  /* 0x0000fe00ff127b82 */ /* 0x006e700000000a00 */
[----:B------:R-:W2:Y:S01]  /*2aa90*/  LDC.64 R10, c[0x0][0x418] ;  /* 0x00010600ff0a7b82 */ /* 0x000ea20000000a00 */
[----:B0-----:R-:W-:Y:S01]  /*2aaa0*/  IMAD R4, R3, R16, R54 ;  /* 0x0000001003047224 */ /* 0x001fe200078e0236 */
[----:B------:R-:W-:-:S06]  /*2aab0*/  IADD3 R7, P2, PT, R2, R17, RZ ;  /* 0x0000001102077210 */ /* 0x000fcc0007f5e0ff */
[----:B------:R-:W0:Y:S01]  /*2aac0*/  LDC.64 R12, c[0x0][0x400] ;  /* 0x00010000ff0c7b82 */ /* 0x000e220000000a00 */
[----:B------:R-:W-:-:S04]  /*2aad0*/  IMAD R9, R4, R27, R30 ;  /* 0x0000001b04097224 */ /* 0x000fc800078e021e */
[----:B-1----:R-:W-:-:S05]  /*2aae0*/  IMAD.WIDE R4, R9, 0x4, R18 ;  /* 0x0000000409047825 */ /* 0x002fca00078e0212 */
        /* <DEDUP_REMOVED lines=10> */
[----:B-1----:R-:W-:-:S04]  /*2ab90*/  IADD3 R4, P2, PT, R35, R22, RZ ;  /* 0x0000001623047210 */ /* 0x002fc80007f5e0ff */
[----:B------:R-:W-:Y:S01]  /*2aba0*/  IADD3.X R5, PT, PT, R8, R23, RZ, P2, !PT ;  /* 0x0000001708057210 */ /* 0x000fe200017fe4ff */
        /* <DEDUP_REMOVED lines=16> */
.L_x_33074:
        /* <DEDUP_REMOVED lines=24> */
.L_x_33065:
[----:B---34-:R-:W3:Y:S01]  /*2ae30*/  LDC.64 R2, c[0x0][0x3c0] ;  /* 0x0000f000ff027b82 */ /* 0x018ee20000000a00 */
[----:B0-2---:R-:W-:Y:S01]  /*2ae40*/  IMAD.IADD R9, R14, 0x1, R0 ;  /* 0x000000010e097824 */ /* 0x005fe200078e0200 */
[----:B------:R-:W2:Y:S06]  /*2ae50*/  LDG.E.CONSTANT R41, desc[UR8][R40.64] ;  /* 0x0000000828297981 */ /* 0x000eac000c1e9900 */
[----:B-1----:R-:W0:Y:S01]  /*2ae60*/  LDC.64 R4, c[0x0][0x3d0] ;  /* 0x0000f400ff047b82 */ /* 0x002e220000000a00 */
[----:B---3--:R-:W-:-:S05]  /*2ae70*/  IMAD.WIDE R2, R9, 0x4, R2 ;  /* 0x0000000409027825 */ /* 0x008fca00078e0202 */
        /* <DEDUP_REMOVED lines=8> */
[----:B0-----:R-:W-:Y:S01]  /*2af00*/  IMAD.WIDE R6, R9, 0x4, R6 ;  /* 0x0000000409067825 */ /* 0x001fe200078e0206 */
[----:B---3--:R-:W-:-:S05]  /*2af10*/  IADD3 R13, PT, PT, R0, 0x1, RZ ;  /* 0x00000001000d7810 */ /* 0x008fca0007ffe0ff */
[----:B------:R1:W-:Y:S04]  /*2af20*/  STG.E desc[UR8][R50.64], R13 ;  /* 0x0000000d32007986 */ /* 0x0003e8000c101908 */
[----:B--2---:R1:W-:Y:S01]  /*2af30*/  STG.E desc[UR8][R6.64], R41 ;  /* 0x0000002906007986 */ /* 0x0043e2000c101908 */
[----:B------:R-:W-:Y:S05]  /*2af40*/  BRA `(.L_x_33053) ;  /* 0x0000000400507947 */ /* 0x000fea0003800000 */
.L_x_33052:
        /* <DEDUP_REMOVED lines=13> */
[----:B------:R1:W5:Y:S01]  /*2b020*/  @!P1 LDG.E.CONSTANT R7, desc[UR8][R10.64] ;  /* 0x000000080a079981 */ /* 0x000362000c1e9900 */
[C---:B------:R-:W-:Y:S02]  /*2b030*/  LEA R4, P2, R0.reuse, R20, 0x2 ;  /* 0x0000001400047211 */ /* 0x040fe400078410ff */
        /* <DEDUP_REMOVED lines=8> */
[----:B-1----:R-:W-:Y:S01]  /*2b0c0*/  IMAD.WIDE R10, R19, 0x4, R52 ;  /* 0x00000004130a7825 */ /* 0x002fe200078e0234 */
        /* <DEDUP_REMOVED lines=58> */
.L_x_33075:
[----:B-----5:R2:W-:Y:S04]  /*2b470*/  STG.E desc[UR8][R2.64], R7 ;  /* 0x0000000702007986 */ /* 0x0205e8000c101908 */
[----:B------:R2:W-:Y:S02]  /*2b480*/  STS [UR23], R6 ;  /* 0x00000006ff007988 */ /* 0x0005e40008000817 */
.L_x_33053:
        /* <DEDUP_REMOVED lines=9> */
[----:B------:R-:W-:Y:S02]  /*2b520*/  SHF.R.S32.HI R5, RZ, 0x1f, R0 ;  /* 0x0000001fff057819 */ /* 0x000fe40000011400 */
[----:B0-----:R-:W-:-:S04]  /*2b530*/  ISETP.NE.U32.AND P1, PT, R8, RZ, PT ;  /* 0x000000ff0800720c */ /* 0x001fc80003f25070 */
[----:B------:R-:W-:-:S13]  /*2b540*/  ISETP.NE.AND.EX P1, PT, R9, RZ, PT, P1 ;  /* 0x000000ff0900720c */ /* 0x000fda0003f25310 */
[----:B------:R-:W-:Y:S05]  /*2b550*/  @!P1 BRA `(.L_x_33076) ;  /* 0x0000003000dc9947 */ /* 0x000fea0003800000 */
[----:B--2---:R-:W-:Y:S01]  /*2b560*/  IMAD.WIDE R6, R26, 0x4, R56 ;  /* 0x000000041a067825 */ /* 0x004fe200078e0238 */
        /* <DEDUP_REMOVED lines=52> */
.L_x_33082:
        /* <DEDUP_REMOVED lines=16> */
.L_x_33081:
[----:B------:R-:W-:Y:S05]  /*2b9b0*/  BSYNC.RELIABLE B2 ;  /* 0x0000000000027941 */ /* 0x000fea0003800100 */
.L_x_33080:
[----:B------:R-:W2:Y:S04]  /*2b9c0*/  LDL.LU R8, [R1+0x8] ;  /* 0x0000080001087983 */ /* 0x000ea80000300800 */
        /* <DEDUP_REMOVED lines=17> */
.L_x_33085:
        /* <DEDUP_REMOVED lines=53> */
.L_x_33084:
[----:B------:R-:W-:Y:S05]  /*2be30*/  BSYNC.RECONVERGENT B2 ;  /* 0x0000000000027941 */ /* 0x000fea0003800200 */
.L_x_33083:
[----:B------:R-:W-:Y:S05]  /*2be40*/  @!P2 BRA `(.L_x_33079) ;  /* 0x00000004001ca947 */ /* 0x000fea0003800000 */
[----:B0-----:R-:W3:Y:S04]  /*2be50*/  LDL.LU R8, [R1+0x4] ;  /* 0x0000040001087983 */ /* 0x001ee80000300800 */
        /* <DEDUP_REMOVED lines=33> */
.L_x_33087:
[----:B------:R-:W-:Y:S05]  /*2c070*/  BSYNC.RECONVERGENT B2 ;  /* 0x0000000000027941 */ /* 0x000fea0003800200 */
.L_x_33086:
        /* <DEDUP_REMOVED lines=36> */
.L_x_33079:
[----:B------:R-:W-:Y:S05]  /*2c2c0*/  BSYNC.RECONVERGENT B1 ;  /* 0x0000000000017941 */ /* 0x000fea0003800200 */
.L_x_33078:
[----:B------:R-:W4:Y:S01]  /*2c2d0*/  LDL.LU R2, [R1+0xc] ;  /* 0x00000c0001027983 */ /* 0x000f220000300800 */
        /* <DEDUP_REMOVED lines=25> */
[----:B-1----:R-:W0:Y:S02]  /*2c470*/  MUFU.RCP R10, R10 ;  /* 0x0000000a000a7308 */ /* 0x002e240000001000 */
        /* <DEDUP_REMOVED lines=48> */
.L_x_33088:
[----:B------:R-:W-:Y:S05]  /*2c780*/  @!P2 BRA `(.L_x_33089) ;  /* 0x0000001c00f4a947 */ /* 0x000fea0003800000 */
[----:B------:R-:W2:Y:S01]  /*2c790*/  LDC R9, c[0x0][0x448] ;  /* 0x00011200ff097b82 */ /* 0x000ea20000000800 */
[----:B------:R-:W-:Y:S02]  /*2c7a0*/  IABS R13, R27 ;  /* 0x0000001b000d7213 */ /* 0x000fe40000000000 */
[----:B--2---:R-:W-:-:S04]  /*2c7b0*/  IABS R3, R9 ;  /* 0x0000000900037213 */ /* 0x004fc80000000000 */
[----:B-1----:R-:W1:Y:S08]  /*2c7c0*/  I2F.RP R5, R3 ;  /* 0x0000000300057306 */ /* 0x002e700000209400 */
[----:B-1----:R-:W0:Y:S02]  /*2c7d0*/  MUFU.RCP R5, R5 ;  /* 0x0000000500057308 */ /* 0x002e240000001000 */
[----:B0-----:R-:W-:-:S06]  /*2c7e0*/  IADD3 R6, PT, PT, R5, 0xffffffe, RZ ;  /* 0x0ffffffe05067810 */ /* 0x001fcc0007ffe0ff */
[----:B------:R0:W1:Y:S02]  /*2c7f0*/  F2I.FTZ.U32.TRUNC.NTZ R7, R6 ;  /* 0x0000000600077305 */ /* 0x000064000021f000 */
[----:B0-----:R-:W-:Y:S02]  /*2c800*/  IMAD.MOV.U32 R6, RZ, RZ, RZ ;  /* 0x000000ffff067224 */ /* 0x001fe400078e00ff */
[----:B-1----:R-:W-:-:S04]  /*2c810*/  IMAD.MOV R8, RZ, RZ, -R7 ;  /* 0x000000ffff087224 */ /* 0x002fc800078e0a07 */
[----:B------:R-:W-:Y:S01]  /*2c820*/  IMAD R11, R8, R3, RZ ;  /* 0x00000003080b7224 */ /* 0x000fe200078e02ff */
[----:B------:R-:W-:Y:S02]  /*2c830*/  IABS R8, R4 ;  /* 0x0000000400087213 */ /* 0x000fe40000000000 */
[----:B------:R-:W-:Y:S01]  /*2c840*/  LOP3.LUT R4, R4, R9, RZ, 0x3c, !PT ;  /* 0x0000000904047212 */ /* 0x000fe200078e3cff */
[----:B------:R-:W-:Y:S02]  /*2c850*/  IMAD.HI.U32 R11, R7, R11, R6 ;  /* 0x0000000b070b7227 */ /* 0x000fe400078e0006 */
[----:B------:R-:W0:Y:S01]  /*2c860*/  I2F.RP R7, R13 ;  /* 0x0000000d00077306 */ /* 0x000e220000209400 */
[----:B------:R-:W-:-:S03]  /*2c870*/  ISETP.GE.AND P3, PT, R4, RZ, PT ;  /* 0x000000ff0400720c */ /* 0x000fc60003f66270 */
        /* <DEDUP_REMOVED lines=9> */
[----:B------:R-:W-:-:S03]  /*2c910*/  ISETP.GE.U32.AND P2, PT, R8, R3, PT ;  /* 0x000000030800720c */ /* 0x000fc60003f46070 */
[----:B------:R-:W0:Y:S10]  /*2c920*/  F2I.FTZ.U32.TRUNC.NTZ R5, R5 ;  /* 0x0000000500057305 */ /* 0x000e34000021f000 */
        /* <DEDUP_REMOVED lines=34> */
[C---:B------:R-:W-:Y:S02]  /*2cb50*/  VIADD R16, R24.reuse, 0xfffffffb ;  /* 0xfffffffb18107836 */ /* 0x040fe40000000000 */
[----:B------:R-:W-:Y:S02]  /*2cb60*/  HFMA2 R17, -RZ, RZ, 0, 0 ;  /* 0x00000000ff117431 */ /* 0x000fe400000001ff */
[C---:B------:R-:W-:Y:S01]  /*2cb70*/  VIADD R4, R24.reuse, 0xffffffff ;  /* 0xffffffff18047836 */ /* 0x040fe20000000000 */
[----:B------:R-:W-:Y:S01]  /*2cb80*/  BSSY.RECONVERGENT B1, `(.L_x_33091) ;  /* 0x0000055000017945 */ /* 0x000fe20003800200 */
[----:B------:R-:W-:-:S02]  /*2cb90*/  VIADD R20, R24, 0xfffffffe ;  /* 0xfffffffe18147836 */ /* 0x000fc40000000000 */
[----:B------:R-:W-:Y:S02]  /*2cba0*/  VIADD R26, R24, 0xfffffffd ;  /* 0xfffffffd181a7836 */ /* 0x000fe40000000000 */
[----:B------:R-:W-:Y:S02]  /*2cbb0*/  IMAD.U32 R3, RZ, RZ, UR4 ;  /* 0x00000004ff037e24 */ /* 0x000fe4000f8e00ff */
[--C-:B-1----:R-:W-:Y:S02]  /*2cbc0*/  IMAD R7, R10, UR5, R59.reuse ;  /* 0x000000050a077c24 */ /* 0x102fe4000f8e023b */
[--C-:B------:R-:W-:Y:S01]  /*2cbd0*/  IMAD R10, R18, UR5, R59.reuse ;  /* 0x00000005120a7c24 */ /* 0x100fe2000f8e023b */
[----:B------:R-:W-:Y:S01]  /*2cbe0*/  LOP3.LUT R18, R24, 0x7ffffff8, RZ, 0xc0, !PT ;  /* 0x7ffffff818127812 */ /* 0x000fe200078ec0ff */
        /* <DEDUP_REMOVED lines=9> */
[----:B------:R-:W-:Y:S02]  /*2cc80*/  IMAD.MOV R18, RZ, RZ, -R18 ;  /* 0x000000ffff127224 */ /* 0x000fe400078e0a12 */
[----:B------:R-:W-:-:S07]  /*2cc90*/  IMAD R19, R27, UR5, RZ ;  /* 0x000000051b137c24 */ /* 0x000fce000f8e02ff */
.L_x_33092:
[----:B-1---5:R-:W0:Y:S01]  /*2cca0*/  LDC.64 R30, c[0x0][0x3f8] ;  /* 0x0000fe00ff1e7b82 */ /* 0x022e220000000a00 */
[----:B------:R-:W-:-:S05]  /*2ccb0*/  IMAD R22, R4, R27, R22 ;  /* 0x0000001b04167224 */ /* 0x000fca00078e0216 */
        /* <DEDUP_REMOVED lines=66> */
.L_x_33091:
[----:B------:R-:W-:Y:S05]  /*2d0e0*/  @!P0 BRA `(.L_x_33089) ;  /* 0x00000014009c8947 */ /* 0x000fea0003800000 */
[----:B------:R-:W-:Y:S02]  /*2d0f0*/  ISETP.GE.U32.AND P0, PT, R49, 0x4, PT ;  /* 0x000000043100780c */ /* 0x000fe40003f06070 */
[----:B------:R-:W-:-:S11]  /*2d100*/  ISETP.NE.AND P1, PT, R58, RZ, PT ;  /* 0x000000ff3a00720c */ /* 0x000fd60003f25270 */
[----:B------:R-:W-:Y:S05]  /*2d110*/  @!P0 BRA `(.L_x_33093) ;  /* 0x0000000000b48947 */ /* 0x000fea0003800000 */
[----:B-1----:R-:W0:Y:S01]  /*2d120*/  LDC R20, c[0x0][0x428] ;  /* 0x00010a00ff147b82 */ /* 0x002e220000000800 */
        /* <DEDUP_REMOVED lines=34> */
[----:B------:R-:W1:Y:S01]  /*2d350*/  LDG.E R18, desc[UR8][R18.64] ;  /* 0x0000000812127981 */ /* 0x000e62000c1e1900 */
[----:B------:R-:W-:Y:S01]  /*2d360*/  IADD3 R10, PT, PT, R54, -R20, R21 ;  /* 0x80000014360a7210 */ /* 0x000fe20007ffe015 */
[----:B-1----:R-:W-:-:S04]  /*2d370*/  IMAD.IADD R11, R15, 0x1, R18 ;  /* 0x000000010f0b7824 */ /* 0x002fc800078e0212 */
[----:B------:R-:W-:-:S04]  /*2d380*/  IMAD R11, R10, R27, R11 ;  /* 0x0000001b0a0b7224 */ /* 0x000fc800078e020b */
[----:B------:R-:W-:-:S06]  /*2d390*/  IMAD.WIDE R4, R11, 0x4, R4 ;  /* 0x000000040b047825 */ /* 0x000fcc00078e0204 */
[----:B------:R-:W2:Y:S01]  /*2d3a0*/  LDG.E R5, desc[UR8][R4.64] ;  /* 0x0000000804057981 */ /* 0x000ea2000c1e1900 */
[----:B------:R-:W-:Y:S01]  /*2d3b0*/  IMAD.WIDE R8, R11, 0x4, R8 ;  /* 0x000000040b087825 */ /* 0x000fe200078e0208 */
[----:B------:R-:W-:Y:S02]  /*2d3c0*/  IADD3 R3, PT, PT, R3, -0x4, RZ ;  /* 0xfffffffc03037810 */ /* 0x000fe40007ffe0ff */
[----:B--2---:R0:W-:Y:S04]  /*2d3d0*/  STG.E desc[UR8][R6.64+-0x10], R5 ;  /* 0xfffff00506007986 */ /* 0x0041e8000c101908 */
[----:B------:R0:W5:Y:S02]  /*2d3e0*/  LDG.E R22, desc[UR8][R8.64] ;  /* 0x0000000808167981 */ /* 0x000164000c1e1900 */
.L_x_33093:
[----:B------:R-:W-:Y:S05]  /*2d3f0*/  @!P1 BRA `(.L_x_33089) ;  /* 0x0000001000d89947 */ /* 0x000fea0003800000 */
[----:B------:R-:W-:Y:S02]  /*2d400*/  ISETP.NE.AND P0, PT, R48, RZ, PT ;  /* 0x000000ff3000720c */ /* 0x000fe40003f05270 */
[----:B------:R-:W-:-:S04]  /*2d410*/  LOP3.LUT R4, R24, 0x1, RZ, 0xc0, !PT ;  /* 0x0000000118047812 */ /* 0x000fc800078ec0ff */
[----:B------:R-:W-:-:S07]  /*2d420*/  ISETP.NE.U32.AND P1, PT, R4, 0x1, PT ;  /* 0x000000010400780c */ /* 0x000fce0003f25070 */
[----:B------:R-:W-:Y:S06]  /*2d430*/  @!P0 BRA `(.L_x_33094) ;  /* 0x0000000000708947 */ /* 0x000fec0003800000 */
        /* <DEDUP_REMOVED lines=28> */
.L_x_33094:
        /* <DEDUP_REMOVED lines=17> */
.L_x_33090:
[----:B------:R-:W0:Y:S01]  /*2d710*/  LDCU UR4, c[0x0][0x420] ;  /* 0x00008400ff0477ac */ /* 0x000e220008000800 */
[----:B------:R-:W-:Y:S02]  /*2d720*/  ISETP.GE.U32.AND P1, PT, R24, 0x8, PT ;  /* 0x000000081800780c */ /* 0x000fe40003f26070 */
[----:B------:R-:W-:Y:S01]  /*2d730*/  ISETP.NE.AND P0, PT, R49, RZ, PT ;  /* 0x000000ff3100720c */ /* 0x000fe20003f05270 */
[----:B0-----:R-:W-:-:S10]  /*2d740*/  IMAD.U32 R17, RZ, RZ, UR4 ;  /* 0x00000004ff117e24 */ /* 0x001fd4000f8e00ff */
        /* <DEDUP_REMOVED lines=12> */
[----:B------:R-:W-:-:S02]  /*2d810*/  SHF.R.S32.HI R13, RZ, 0x1f, R2 ;  /* 0x0000001fff0d7819 */ /* 0x000fc40000011402 */
[----:B------:R-:W-:Y:S01]  /*2d820*/  MOV R17, UR4 ;  /* 0x0000000400117c02 */ /* 0x000fe20008000f00 */
        /* <DEDUP_REMOVED lines=9> */
[----:B------:R-:W-:Y:S02]  /*2d8c0*/  IMAD.MOV.U32 R4, RZ, RZ, RZ ;  /* 0x000000ffff047224 */ /* 0x000fe400078e00ff */
[----:B------:R-:W-:-:S07]  /*2d8d0*/  IMAD R16, R27, UR5, RZ ;  /* 0x000000051b107c24 */ /* 0x000fce000f8e02ff */
.L_x_33096:
[----:B-1---5:R-:W0:Y:S01]  /*2d8e0*/  LDC.64 R30, c[0x0][0x3f8] ;  /* 0x0000fe00ff1e7b82 */ /* 0x022e220000000a00 */
[----:B------:R-:W-:-:S04]  /*2d8f0*/  IMAD R37, R5, R27, R22 ;  /* 0x0000001b05257224 */ /* 0x000fc800078e0216 */
        /* <DEDUP_REMOVED lines=50> */
[----:B-1----:R-:W-:-:S04]  /*2dc20*/  IMAD R39, R9, R27, R4 ;  /* 0x0000001b09277224 */ /* 0x002fc800078e0204 */
        /* <DEDUP_REMOVED lines=45> */
.L_x_33095:
[----:B------:R-:W-:Y:S05]  /*2df00*/  @!P0 BRA `(.L_x_33089) ;  /* 0x0000000800148947 */ /* 0x000fea0003800000 */
[----:B------:R-:W-:Y:S02]  /*2df10*/  ISETP.GE.U32.AND P0, PT, R49, 0x4, PT ;  /* 0x000000043100780c */ /* 0x000fe40003f06070 */
[----:B------:R-:W-:-:S11]  /*2df20*/  ISETP.NE.AND P1, PT, R58, RZ, PT ;  /* 0x000000ff3a00720c */ /* 0x000fd60003f25270 */
[----:B------:R-:W-:Y:S05]  /*2df30*/  @!P0 BRA `(.L_x_33097) ;  /* 0x0000000000f88947 */ /* 0x000fea0003800000 */
[----:B------:R-:W0:Y:S01]  /*2df40*/  LDC R3, c[0x0][0x428] ;  /* 0x00010a00ff037b82 */ /* 0x000e220000000800 */
[----:B------:R-:W-:Y:S01]  /*2df50*/  VIADD R16, R17, 0xffffffff ;  /* 0xffffffff11107836 */ /* 0x000fe20000000000 */
[----:B------:R-:W2:Y:S01]  /*2df60*/  LDCU.64 UR4, c[0x0][0x3b8] ;  /* 0x00007700ff0477ac */ /* 0x000ea20008000a00 */
[----:B-1---5:R-:W-:-:S05]  /*2df70*/  IMAD.IADD R23, R15, 0x1, R22 ;  /* 0x000000010f177824 */ /* 0x022fca00078e0216 */
[----:B------:R-:W1:Y:S08]  /*2df80*/  LDC.64 R4, c[0x0][0x3f8] ;  /* 0x0000fe00ff047b82 */ /* 0x000e700000000a00 */
[----:B------:R-:W3:Y:S01]  /*2df90*/  LDC.64 R10, c[0x0][0x418] ;  /* 0x00010600ff0a7b82 */ /* 0x000ee20000000a00 */
[----:B0-----:R-:W-:-:S07]  /*2dfa0*/  IMAD R6, R16, R3, R54 ;  /* 0x0000000310067224 */ /* 0x001fce00078e0236 */
[----:B------:R-:W0:Y:S01]  /*2dfb0*/  LDC.64 R12, c[0x0][0x400] ;  /* 0x00010000ff0c7b82 */ /* 0x000e220000000a00 */
        /* <DEDUP_REMOVED lines=9> */
[----:B--2---:R-:W-:-:S04]  /*2e050*/  IADD3 R6, P0, PT, R35, UR4, RZ ;  /* 0x0000000423067c10 */ /* 0x004fc8000ff1e0ff */
        /* <DEDUP_REMOVED lines=44> */
.L_x_33097:
[----:B------:R-:W-:Y:S05]  /*2e320*/  @!P1 BRA `(.L_x_33089) ;  /* 0x00000004000c9947 */ /* 0x000fea0003800000 */
[----:B------:R-:W-:Y:S02]  /*2e330*/  ISETP.NE.AND P0, PT, R48, RZ, PT ;  /* 0x000000ff3000720c */ /* 0x000fe40003f05270 */
[----:B------:R-:W-:-:S04]  /*2e340*/  LOP3.LUT R3, R24, 0x1, RZ, 0xc0, !PT ;  /* 0x0000000118037812 */ /* 0x000fc800078ec0ff */
[----:B------:R-:W-:-:S07]  /*2e350*/  ISETP.NE.U32.AND P1, PT, R3, 0x1, PT ;  /* 0x000000010300780c */ /* 0x000fce0003f25070 */
[----:B------:R-:W-:Y:S06]  /*2e360*/  @!P0 BRA `(.L_x_33098) ;  /* 0x00000000009c8947 */ /* 0x000fec0003800000 */
[----:B------:R-:W0:Y:S01]  /*2e370*/  LDC R16, c[0x0][0x428] ;  /* 0x00010a00ff107b82 */ /* 0x000e220000000800 */
[----:B-1----:R-:W-:Y:S01]  /*2e380*/  IADD3 R31, PT, PT, R17, -0x1, RZ ;  /* 0xffffffff111f7810 */ /* 0x002fe20007ffe0ff */
[----:B-----5:R-:W-:Y:S01]  /*2e390*/  IMAD.IADD R22, R15, 0x1, R22 ;  /* 0x000000010f167824 */ /* 0x020fe200078e0216 */
[----:B------:R-:W1:Y:S05]  /*2e3a0*/  LDCU.64 UR4, c[0x0][0x3b8] ;  /* 0x00007700ff0477ac */ /* 0x000e6a0008000a00 */
[----:B--2---:R-:W2:Y:S08]  /*2e3b0*/  LDC.64 R8, c[0x0][0x3f8] ;  /* 0x0000fe00ff087b82 */ /* 0x004eb00000000a00 */
        /* <DEDUP_REMOVED lines=8> */
[----:B------:R-:W-:Y:S02]  /*2e440*/  IMAD.SHL.U32 R33, R5, 0x4, RZ ;  /* 0x0000000405217824 */ /* 0x000fe400078e00ff */
[----:B---3--:R-:W-:Y:S01]  /*2e450*/  IMAD.WIDE R20, R23, 0x4, R10 ;  /* 0x0000000417147825 */ /* 0x008fe200078e020a */
[----:B------:R-:W-:-:S04]  /*2e460*/  LEA.HI.X.SX32 R4, R17, R4, 0x1, P0 ;  /* 0x0000000411047211 */ /* 0x000fc800000f0eff */
[----:B------:R-:W-:Y:S02]  /*2e470*/  SHF.L.U64.HI R22, R5, 0x2, R4 ;  /* 0x0000000205167819 */ /* 0x000fe40000010204 */
[----:B-1----:R-:W-:-:S04]  /*2e480*/  IADD3 R4, P0, PT, R33, UR4, RZ ;  /* 0x0000000421047c10 */ /* 0x002fc8000ff1e0ff */
[----:B------:R-:W-:-:S05]  /*2e490*/  IADD3.X R5, PT, PT, R22, UR5, RZ, P0, !PT ;  /* 0x0000000516057c10 */ /* 0x000fca00087fe4ff */
        /* <DEDUP_REMOVED lines=20> */
.L_x_33098:
[----:B------:R-:W-:Y:S05]  /*2e5e0*/  @P1 BRA `(.L_x_33089) ;  /* 0x00000000005c1947 */ /* 0x000fea0003800000 */
[----:B------:R-:W3:Y:S01]  /*2e5f0*/  LDCU UR4, c[0x0][0x428] ;  /* 0x00008500ff0477ac */ /* 0x000ee20008000800 */
[----:B0-2---:R-:W0:Y:S01]  /*2e600*/  LDC.64 R4, c[0x0][0x3f8] ;  /* 0x0000fe00ff047b82 */ /* 0x005e220000000a00 */
[----:B------:R-:W-:Y:S02]  /*2e610*/  VIADD R3, R17, 0xffffffff ;  /* 0xffffffff11037836 */ /* 0x000fe40000000000 */
[----:B-----5:R-:W-:-:S05]  /*2e620*/  IMAD.IADD R15, R15, 0x1, R22 ;  /* 0x000000010f0f7824 */ /* 0x020fca00078e0216 */
[----:B------:R-:W2:Y:S01]  /*2e630*/  LDC.64 R8, c[0x0][0x418] ;  /* 0x00010600ff087b82 */ /* 0x000ea20000000a00 */
[----:B---3--:R-:W-:Y:S01]  /*2e640*/  IMAD R54, R3, UR4, R54 ;  /* 0x0000000403367c24 */ /* 0x008fe2000f8e0236 */
[----:B------:R-:W3:Y:S03]  /*2e650*/  LDCU.64 UR4, c[0x0][0x3b8] ;  /* 0x00007700ff0477ac */ /* 0x000ee60008000a00 */
[----:B------:R-:W-:-:S04]  /*2e660*/  IMAD R15, R54, R27, R15 ;  /* 0x0000001b360f7224 */ /* 0x000fc800078e020f */
[----:B0-----:R-:W-:-:S06]  /*2e670*/  IMAD.WIDE R4, R15, 0x4, R4 ;  /* 0x000000040f047825 */ /* 0x001fcc00078e0204 */
[----:B------:R-:W4:Y:S01]  /*2e680*/  LDG.E R5, desc[UR8][R4.64] ;  /* 0x0000000804057981 */ /* 0x000f22000c1e1900 */
[----:B------:R-:W-:Y:S02]  /*2e690*/  SHF.R.S32.HI R6, RZ, 0x1f, R2 ;  /* 0x0000001fff067819 */ /* 0x000fe40000011402 */
[----:B------:R-:W-:-:S04]  /*2e6a0*/  IADD3 R2, P0, PT, R2, R17, RZ ;  /* 0x0000001102027210 */ /* 0x000fc80007f1e0ff */
[----:B------:R-:W-:Y:S02]  /*2e6b0*/  LEA.HI.X.SX32 R17, R17, R6, 0x1, P0 ;  /* 0x0000000611117211 */ /* 0x000fe400000f0eff */
[C---:B------:R-:W-:Y:S02]  /*2e6c0*/  SHF.L.U32 R11, R2.reuse, 0x2, RZ ;  /* 0x00000002020b7819 */ /* 0x040fe400000006ff */
[----:B------:R-:W-:Y:S01]  /*2e6d0*/  SHF.L.U64.HI R10, R2, 0x2, R17 ;  /* 0x00000002020a7819 */ /* 0x000fe20000010211 */
[----:B--2---:R-:W-:Y:S01]  /*2e6e0*/  IMAD.WIDE R2, R15, 0x4, R8 ;  /* 0x000000040f027825 */ /* 0x004fe200078e0208 */
[----:B---3--:R-:W-:-:S04]  /*2e6f0*/  IADD3 R6, P0, PT, R11, UR4, RZ ;  /* 0x000000040b067c10 */ /* 0x008fc8000ff1e0ff */
[----:B------:R-:W-:-:S05]  /*2e700*/  IADD3.X R7, PT, PT, R10, UR5, RZ, P0, !PT ;  /* 0x000000050a077c10 */ /* 0x000fca00087fe4ff */
[----:B----4-:R4:W-:Y:S04]  /*2e710*/  STG.E desc[UR8][R6.64+-0x4], R5 ;  /* 0xfffffc0506007986 */ /* 0x0109e8000c101908 */
[----:B------:R-:W2:Y:S01]  /*2e720*/  LDG.E R3, desc[UR8][R2.64] ;  /* 0x0000000802037981 */ /* 0x000ea2000c1e1900 */
[----:B------:R-:W-:-:S05]  /*2e730*/  IADD3 R18, P0, PT, R11, R18, RZ ;  /* 0x000000120b127210 */ /* 0x000fca0007f1e0ff */
[----:B------:R-:W-:-:S05]  /*2e740*/  IMAD.X R19, R10, 0x1, R19, P0 ;  /* 0x000000010a137824 */ /* 0x000fca00000e0613 */
[----:B--2---:R4:W-:Y:S03]  /*2e750*/  STG.E desc[UR8][R18.64+-0x4], R3 ;  /* 0xfffffc0312007986 */ /* 0x0049e6000c101908 */
.L_x_33089:
        /* <DEDUP_REMOVED lines=18> */
.L_x_32910:
[----:B------:R-:W0:Y:S01]  /*2e880*/  S2UR UR5, SR_CgaCtaId ;  /* 0x00000000000579c3 */ /* 0x000e220000008800 */
[----:B------:R-:W-:Y:S02]  /*2e890*/  UMOV UR4, 0x400 ;  /* 0x0000040000047882 */ /* 0x000fe40000000000 */
[----:B0-----:R-:W-:-:S09]  /*2e8a0*/  ULEA UR4, UR5, UR4, 0x18 ;  /* 0x0000000405047291 */ /* 0x001fd2000f8ec0ff */
[----:B------:R0:W-:Y:S01]  /*2e8b0*/  STS [UR4], R27 ;  /* 0x0000001bff007988 */ /* 0x0001e20008000804 */
[----:B------:R-:W-:Y:S05]  /*2e8c0*/  BRA `(.L_x_32906) ;  /* 0x00000004005c7947 */ /* 0x000fea0003800000 */
.L_x_33076:
        /* <DEDUP_REMOVED lines=8> */
[----:B------:R-:W3:Y:S01]  /*2e950*/  LDG.E.CONSTANT R57, desc[UR8][R56.64] ;  /* 0x0000000838397981 */ /* 0x000ee2000c1e9900 */
[----:B0-----:R-:W-:-:S04]  /*2e960*/  ISETP.NE.U32.AND P0, PT, RZ, UR4, PT ;  /* 0x00000004ff007c0c */ /* 0x001fc8000bf05070 */
[----:B------:R-:W-:Y:S01]  /*2e970*/  ISETP.NE.AND.EX P0, PT, RZ, UR5, PT, P0 ;  /* 0x00000005ff007c0c */ /* 0x000fe2000bf05300 */
[----:B------:R-:W0:-:S12]  /*2e980*/  LDCU.64 UR4, c[0x0][0x398] ;  /* 0x00007300ff0477ac */ /* 0x000e180008000a00 */
[----:B--2---:R-:W-:-:S06]  /*2e990*/  @!P0 IMAD.WIDE R6, R26, 0x4, R52 ;  /* 0x000000041a068825 */ /* 0x004fcc00078e0234 */
[----:B------:R1:W5:Y:S01]  /*2e9a0*/  @!P0 LDG.E.CONSTANT R7, desc[UR8][R6.64] ;  /* 0x0000000806078981 */ /* 0x000362000c1e9900 */
[----:B------:R-:W-:Y:S01]  /*2e9b0*/  IADD3 R3, P2, PT, R15, R0, RZ ;  /* 0x000000000f037210 */ /* 0x000fe20007f5e0ff */
[C---:B------:R-:W-:Y:S01]  /*2e9c0*/  VIADD R8, R0.reuse, 0x1 ;  /* 0x0000000100087836 */ /* 0x040fe20000000000 */
[----:B------:R-:W-:-:S03]  /*2e9d0*/  LEA R4, P1, R0, R20, 0x2 ;  /* 0x0000001400047211 */ /* 0x000fc600078210ff */
[--C-:B------:R-:W-:Y:S01]  /*2e9e0*/  IMAD.X R42, R42, 0x1, R5.reuse, P2 ;  /* 0x000000012a2a7824 */ /* 0x100fe200010e0605 */
[----:B------:R-:W-:Y:S02]  /*2e9f0*/  LEA.HI.X R5, R0, R21, R5, 0x2, P1 ;  /* 0x0000001500057211 */ /* 0x000fe400008f1405 */
[----:B0-----:R-:W-:-:S04]  /*2ea00*/  LEA R2, P2, R3, UR4, 0x2 ;  /* 0x0000000403027c11 */ /* 0x001fc8000f8410ff */
[----:B------:R-:W-:Y:S01]  /*2ea10*/  LEA.HI.X R3, R3, UR5, R42, 0x2, P2 ;  /* 0x0000000503037c11 */ /* 0x000fe200090f142a */
[----:B---3--:R1:W-:Y:S01]  /*2ea20*/  STG.E desc[UR8][R4.64], R57 ;  /* 0x0000003904007986 */ /* 0x0083e2000c101908 */
[----:B------:R-:W-:Y:S07]  /*2ea30*/  @!P0 BRA `(.L_x_33099) ;  /* 0x0000000000f08947 */ /* 0x000fee0003800000 */
[----:B------:R-:W-:Y:S01]  /*2ea40*/  IMAD.WIDE R52, R26, 0x4, R52 ;  /* 0x000000041a347825 */ /* 0x000fe200078e0234 */
[----:B------:R-:W0:Y:S04]  /*2ea50*/  LDC R10, c[0x0][0x448] ;  /* 0x00011200ff0a7b82 */ /* 0x000e280000000800 */
[----:B-----5:R-:W2:Y:S01]  /*2ea60*/  LDG.E.CONSTANT R7, desc[UR8][R52.64] ;  /* 0x0000000834077981 */ /* 0x020ea2000c1e9900 */
[----:B------:R-:W-:Y:S01]  /*2ea70*/  IABS R11, R57 ;  /* 0x00000039000b7213 */ /* 0x000fe20000000000 */
[----:B------:R-:W-:Y:S01]  /*2ea80*/  UIADD3 UR4, UPT, UPT, UR26, 0x4, URZ ;  /* 0x000000041a047890 */ /* 0x000fe2000fffe0ff */
[----:B------:R-:W-:Y:S01]  /*2ea90*/  IABS R13, R27 ;  /* 0x0000001b000d7213 */ /* 0x000fe20000000000 */
[----:B------:R-:W-:Y:S02]  /*2eaa0*/  IMAD.IADD R15, R15, 0x1, R0 ;  /* 0x000000010f0f7824 */ /* 0x000fe400078e0200 */
[----:B------:R-:W-:Y:S01]  /*2eab0*/  ULEA UR4, UR27, UR4, 0x18 ;  /* 0x000000041b047291 */ /* 0x000fe2000f8ec0ff */
[----:B0-----:R-:W-:-:S04]  /*2eac0*/  IABS R12, R10 ;  /* 0x0000000a000c7213 */ /* 0x001fc80000000000 */
[----:B-1----:R-:W0:Y:S08]  /*2ead0*/  I2F.RP R6, R12 ;  /* 0x0000000c00067306 */ /* 0x002e300000209400 */
[----:B0-----:R-:W0:Y:S02]  /*2eae0*/  MUFU.RCP R6, R6 ;  /* 0x0000000600067308 */ /* 0x001e240000001000 */
[----:B0-----:R-:W-:-:S06]  /*2eaf0*/  IADD3 R4, PT, PT, R6, 0xffffffe, RZ ;  /* 0x0ffffffe06047810 */ /* 0x001fcc0007ffe0ff */
[----:B------:R0:W1:Y:S02]  /*2eb00*/  F2I.FTZ.U32.TRUNC.NTZ R5, R4 ;  /* 0x0000000400057305 */ /* 0x000064000021f000 */
[----:B0-----:R-:W-:Y:S02]  /*2eb10*/  IMAD.MOV.U32 R4, RZ, RZ, RZ ;  /* 0x000000ffff047224 */ /* 0x001fe400078e00ff */
[----:B-1----:R-:W-:-:S04]  /*2eb20*/  IMAD.MOV R9, RZ, RZ, -R5 ;  /* 0x000000ffff097224 */ /* 0x002fc800078e0a05 */
[----:B------:R-:W-:-:S04]  /*2eb30*/  IMAD R9, R9, R12, RZ ;  /* 0x0000000c09097224 */ /* 0x000fc800078e02ff */
[----:B------:R-:W-:Y:S01]  /*2eb40*/  IMAD.HI.U32 R14, R5, R9, R4 ;  /* 0x00000009050e7227 */ /* 0x000fe200078e0004 */
[----:B------:R-:W-:-:S03]  /*2eb50*/  MOV R9, R13 ;  /* 0x0000000d00097202 */ /* 0x000fc60000000f00 */
[----:B------:R-:W-:Y:S02]  /*2eb60*/  IMAD.MOV.U32 R5, RZ, RZ, R11 ;  /* 0x000000ffff057224 */ /* 0x000fe400078e000b */
[----:B------:R-:W0:Y:S02]  /*2eb70*/  I2F.RP R11, R9 ;  /* 0x00000009000b7306 */ /* 0x000e240000209400 */
[----:B------:R-:W-:-:S04]  /*2eb80*/  IMAD.HI.U32 R4, R14, R5, RZ ;  /* 0x000000050e047227 */ /* 0x000fc800078e00ff */
[----:B------:R-:W-:-:S04]  /*2eb90*/  IMAD.MOV R6, RZ, RZ, -R4 ;  /* 0x000000ffff067224 */ /* 0x000fc800078e0a04 */
[----:B------:R-:W-:Y:S01]  /*2eba0*/  IMAD R5, R12, R6, R5 ;  /* 0x000000060c057224 */ /* 0x000fe200078e0205 */
[----:B------:R-:W-:-:S04]  /*2ebb0*/  LOP3.LUT R6, R57, R10, RZ, 0x3c, !PT ;  /* 0x0000000a39067212 */ /* 0x000fc800078e3cff */
[----:B------:R-:W-:Y:S01]  /*2ebc0*/  ISETP.GT.U32.AND P1, PT, R12, R5, PT ;  /* 0x000000050c00720c */ /* 0x000fe20003f24070 */
[----:B0-----:R-:W0:Y:S01]  /*2ebd0*/  MUFU.RCP R11, R11 ;  /* 0x0000000b000b7308 */ /* 0x001e220000001000 */
[----:B------:R-:W-:-:S11]  /*2ebe0*/  ISETP.GE.AND P2, PT, R6, RZ, PT ;  /* 0x000000ff0600720c */ /* 0x000fd60003f46270 */
        /* <DEDUP_REMOVED lines=33> */
.L_x_33099:
[----:B-----5:R4:W-:Y:S04]  /*2ee00*/  STG.E desc[UR8][R2.64], R7 ;  /* 0x0000000702007986 */ /* 0x0209e8000c101908 */
[----:B------:R4:W-:Y:S02]  /*2ee10*/  STS [UR28], R8 ;  /* 0x00000008ff007988 */ /* 0x0009e4000800081c */
.L_x_33077:
[----:B------:R-:W-:Y:S05]  /*2ee20*/  WARPSYNC.ALL ;  /* 0x0000000000007948 */ /* 0x000fea0003800000 */
[----:B------:R-:W-:Y:S06]  /*2ee30*/  BAR.SYNC.DEFER_BLOCKING 0x0 ;  /* 0x0000000000007b1d */ /* 0x000fec0000010000 */
.L_x_32906:
[----:B------:R-:W-:Y:S05]  /*2ee40*/  BSYNC.RECONVERGENT B0 ;  /* 0x0000000000007941 */ /* 0x000fea0003800200 */
.L_x_32905:
[----:B------:R-:W0:Y:S01]  /*2ee50*/  S2R R0, SR_TID.X ;  /* 0x0000000000007919 */ /* 0x000e220000002100 */
[----:B------:R-:W1:Y:S02]  /*2ee60*/  LDCU.64 UR4, c[0x0][0x3e8] ;  /* 0x00007d00ff0477ac */ /* 0x000e640008000a00 */
[----:B-1----:R-:W-:-:S04]  /*2ee70*/  ISETP.NE.U32.AND P0, PT, RZ, UR4, PT ;  /* 0x00000004ff007c0c */ /* 0x002fc8000bf05070 */
[----:B------:R-:W-:-:S04]  /*2ee80*/  ISETP.NE.AND.EX P0, PT, RZ, UR5, PT, P0 ;  /* 0x00000005ff007c0c */ /* 0x000fc8000bf05300 */
[----:B0-----:R-:W-:-:S13]  /*2ee90*/  ISETP.NE.OR P0, PT, R0, RZ, !P0 ;  /* 0x000000ff0000720c */ /* 0x001fda0004705670 */
[----:B------:R-:W-:Y:S05]  /*2eea0*/  @P0 EXIT ;  /* 0x000000000000094d */ /* 0x000fea0003800000 */
[----:B--234-:R-:W0:Y:S02]  /*2eeb0*/  LDC.64 R2, c[0x0][0x3e8] ;  /* 0x0000fa00ff027b82 */ /* 0x01ce240000000a00 */
        /* <DEDUP_REMOVED lines=12> */
[----:B------:R-:W-:Y:S01]  /*2ef80*/  HFMA2 R0, -RZ, RZ, 0, 5.9604644775390625e-08 ;  /* 0x00000001ff007431 */ /* 0x000fe200000001ff */
[----:B-1----:R-:W-:-:S05]  /*2ef90*/  IADD3 R2, P0, PT, R55, UR4, RZ ;  /* 0x0000000437027c10 */ /* 0x002fca000ff1e0ff */
[----:B------:R-:W-:-:S05]  /*2efa0*/  IMAD.X R3, RZ, RZ, UR5, P0 ;  /* 0x00000005ff037e24 */ /* 0x000fca00080e06ff */
[----:B------:R-:W-:Y:S01]  /*2efb0*/  STG.E.U8 desc[UR8][R2.64], R0 ;  /* 0x0000000002007986 */ /* 0x000fe2000c101108 */
[----:B------:R-:W-:Y:S05]  /*2efc0*/  EXIT ;  /* 0x000000000000794d */ /* 0x000fea0003800000 */
.L_x_33100:
        /* <DEDUP_REMOVED lines=11> */
.L_x_38495:


//--------------------- .text._ZN17fastertransformer38beam_online_softmax_topk_stage2_kernelIfLi8ELi128EEEvPKfS2_PiPT_ii --------------------------
	.section	.text._ZN17fastertransformer38beam_online_softmax_topk_stage2_kernelIfLi8ELi128EEEvPKfS2_PiPT_ii,"ax",@progbits
	.align	128
        .global         _ZN17fastertransformer38beam_online_softmax_topk_stage2_kernelIfLi8ELi128EEEvPKfS2_PiPT_ii
        .type           _ZN17fastertransformer38beam_online_softmax_topk_stage2_kernelIfLi8ELi128EEEvPKfS2_PiPT_ii,@function
        .size           _ZN17fastertransformer38beam_online_softmax_topk_stage2_kernelIfLi8ELi128EEEvPKfS2_PiPT_ii,(.L_x_38496 - _ZN17fastertransformer38beam_online_softmax_topk_stage2_kernelIfLi8ELi128EEEvPKfS2_PiPT_ii)
        .other          _ZN17fastertransformer38beam_online_softmax_topk_stage2_kernelIfLi8ELi128EEEvPKfS2_PiPT_ii,@"STO_CUDA_ENTRY STV_DEFAULT"
_ZN17fastertransformer38beam_online_softmax_topk_stage2_kernelIfLi8ELi128EEEvPKfS2_PiPT_ii:
.text._ZN17fastertransformer38beam_online_softmax_topk_stage2_kernelIfLi8ELi128EEEvPKfS2_PiPT_ii:
        /* <DEDUP_REMOVED lines=18> */
[----:B-1----:R-:W-:Y:S02]  /*0120*/  IMAD R7, R5, 0x12, RZ ;  /* 0x0000001205077824 */ /* 0x002fe400078e02ff */
[----:B------:R-:W-:Y:S02]  /*0130*/  IMAD.MOV.U32 R21, RZ, RZ, -0x1 ;  /* 0xffffffffff157424 */ /* 0x000fe400078e00ff */
[----:B------:R-:W-:Y:S02]  /*0140*/  IMAD.MOV.U32 R22, RZ, RZ, -0x1 ;  /* 0xffffffffff167424 */ /* 0x000fe400078e00ff */
[----:B------:R-:W-:Y:S01]  /*0150*/  IMAD.MOV.U32 R14, RZ, RZ, -0x800001 ;  /* 0xff7fffffff0e7424 */ /* 0x000fe200078e00ff */
[----:B0-----:R-:W-:Y:S01]  /*0160*/  ISETP.GE.AND P0, PT, R24, R7, PT ;  /* 0x000000071800720c */ /* 0x001fe20003f06270 */
[----:B------:R-:W-:-:S02]  /*0170*/  IMAD.MOV.U32 R13, RZ, RZ, -0x800001 ;  /* 0xff7fffffff0d7424 */ /* 0x000fc400078e00ff */
[----:B------:R-:W-:-:S10]  /*0180*/  IMAD.MOV.U32 R23, RZ, RZ, 0x30 ;  /* 0x00000030ff177424 */ /* 0x000fd400078e00ff */
        /* <DEDUP_REMOVED lines=27> */
.L_x_33105:
        /* <DEDUP_REMOVED lines=10> */
.L_x_33104:
[----:B------:R-:W-:Y:S05]  /*03e0*/  BSYNC.RECONVERGENT B1 ;  /* 0x0000000000017941 */ /* 0x000fea0003800200 */
.L_x_33103:
[----:B------:R-:W-:Y:S05]  /*03f0*/  @!P1 BRA `(.L_x_33102) ;  /* 0x00000004007c9947 */ /* 0x000fea0003800000 */
[----:B------:R-:W0:Y:S01]  /*0400*/  S2UR UR5, SR_CgaCtaId ;  /* 0x00000000000579c3 */ /* 0x000e220000008800 */
[----:B------:R-:W1:Y:S01]  /*0410*/  LDCU.64 UR6, c[0x0][0x380] ;  /* 0x00007000ff0677ac */ /* 0x000e620008000a00 */
[-C--:B------:R-:W-:Y:S01]  /*0420*/  IADD3 R6, PT, PT, R7, -R4.reuse, RZ ;  /* 0x8000000407067210 */ /* 0x080fe20007ffe0ff */
[----:B------:R-:W-:Y:S01]  /*0430*/  BSSY.RECONVERGENT B1, `(.L_x_33106) ;  /* 0x0000037000017945 */ /* 0x000fe20003800200 */
[----:B------:R-:W-:Y:S01]  /*0440*/  IADD3 R3, P0, PT, R9, R4, RZ ;  /* 0x0000000409037210 */ /* 0x000fe20007f1e0ff */
[----:B------:R-:W-:Y:S01]  /*0450*/  UMOV UR4, 0x400 ;  /* 0x0000040000047882 */ /* 0x000fe20000000000 */
[----:B------:R-:W-:Y:S01]  /*0460*/  ISETP.GT.AND P1, PT, R6, 0x600, PT ;  /* 0x000006000600780c */ /* 0x000fe20003f24270 */
[----:B------:R-:W-:Y:S02]  /*0470*/  UIADD3 UR4, UPT, UPT, UR4, 0x170, URZ ;  /* 0x0000017004047890 */ /* 0x000fe4000fffe0ff */
        /* <DEDUP_REMOVED lines=12> */
.L_x_33108:
        /* <DEDUP_REMOVED lines=38> */
.L_x_33107:
[----:B------:R-:W-:Y:S05]  /*07a0*/  BSYNC.RECONVERGENT B1 ;  /* 0x0000000000017941 */ /* 0x000fea0003800200 */
.L_x_33106:
        /* <DEDUP_REMOVED lines=25> */
.L_x_33110:
[----:B------:R-:W-:Y:S05]  /*0940*/  BSYNC.RECONVERGENT B1 ;  /* 0x0000000000017941 */ /* 0x000fea0003800200 */
.L_x_33109:
        /* <DEDUP_REMOVED lines=10> */
.L_x_33102:
[----:B------:R-:W-:Y:S05]  /*09f0*/  BSYNC.RECONVERGENT B0 ;  /* 0x0000000000007941 */ /* 0x000fea0003800200 */
.L_x_33101:
[----:B------:R-:W-:Y:S01]  /*0a00*/  ISETP.GE.U32.AND P0, PT, R24, R5, PT ;  /* 0x000000051800720c */ /* 0x000fe20003f06070 */
[----:B------:R-:W-:Y:S01]  /*0a10*/  BAR.SYNC.DEFER_BLOCKING 0x0 ;  /* 0x0000000000007b1d */ /* 0x000fe20000010000 */
[----:B------:R-:W-:Y:S01]  /*0a20*/  IMAD.MOV.U32 R38, RZ, RZ, RZ ;  /* 0x000000ffff267224 */ /* 0x000fe200078e00ff */
[----:B0-----:R-:W-:Y:S01]  /*0a30*/  MOV R11, 0xffffffff ;  /* 0xffffffff000b7802 */ /* 0x001fe20000000f00 */
[----:B------:R-:W-:Y:S01]  /*0a40*/  IMAD.MOV.U32 R3, RZ, RZ, -0x800001 ;  /* 0xff7fffffff037424 */ /* 0x000fe200078e00ff */
[----:B------:R-:W-:Y:S01]  /*0a50*/  MOV R6, 0xff7fffff ;  /* 0xff7fffff00067802 */ /* 0x000fe20000000f00 */
[----:B------:R-:W-:Y:S01]  /*0a60*/  IMAD.MOV.U32 R2, RZ, RZ, -0x800001 ;  /* 0xff7fffffff027424 */ /* 0x000fe200078e00ff */
[----:B------:R-:W-:Y:S01]  /*0a70*/  BSSY.RECONVERGENT B0, `(.L_x_33111) ;  /* 0x00002aa000007945 */ /* 0x000fe20003800200 */
        /* <DEDUP_REMOVED lines=22> */
[----:B------:R-:W-:-:S09]  /*0be0*/  UISETP.GE.AND UP0, UPT, UR4, 0x4, UPT ;  /* 0x000000040400788c */ /* 0x000fd2000bf06270 */
[----:B------:R-:W-:Y:S05]  /*0bf0*/  BRA.U !UP0, `(.L_x_33114) ;  /* 0x0000002108a47547 */ /* 0x000fea000b800000 */
[----:B------:R-:W0:Y:S01]  /*0c00*/  S2R R3, SR_CgaCtaId ;  /* 0x0000000000037919 */ /* 0x000e220000008800 */
[----:B------:R-:W-:Y:S01]  /*0c10*/  ULOP3.LUT UR5, UR5, 0x7ffffffc, URZ, 0xc0, !UPT ;  /* 0x7ffffffc05057892 */ /* 0x000fe2000f8ec0ff */
[----:B------:R-:W-:-:S03]  /*0c20*/  MOV R2, 0x400 ;  /* 0x0000040000027802 */ /* 0x000fc60000000f00 */
[----:B------:R-:W-:Y:S01]  /*0c30*/  UIADD3 UR4, UPT, UPT, -UR5, URZ, URZ ;  /* 0x000000ff05047290 */ /* 0x000fe2000fffe1ff */
[----:B------:R-:W-:Y:S01]  /*0c40*/  IADD3 R2, PT, PT, R2, 0x170, RZ ;  /* 0x0000017002027810 */ /* 0x000fe20007ffe0ff */
[----:B------:R-:W-:Y:S02]  /*0c50*/  IMAD.U32 R33, RZ, RZ, UR5 ;  /* 0x00000005ff217e24 */ /* 0x000fe4000f8e00ff */
[----:B------:R-:W-:Y:S01]  /*0c60*/  UISETP.GE.AND UP0, UPT, UR4, URZ, UPT ;  /* 0x000000ff0400728c */ /* 0x000fe2000bf06270 */
[----:B0-----:R-:W-:-:S04]  /*0c70*/  LEA R3, R3, R2, 0x18 ;  /* 0x0000000203037211 */ /* 0x001fc800078ec0ff */
[----:B------:R-:W-:-:S04]  /*0c80*/  IADD3 R32, PT, PT, R24, 0x28, R3 ;  /* 0x0000002818207810 */ /* 0x000fc80007ffe003 */
[----:B------:R-:W-:Y:S05]  /*0c90*/  BRA.U UP0, `(.L_x_33115) ;  /* 0x0000001d00247547 */ /* 0x000fea000b800000 */
[----:B------:R-:W-:Y:S02]  /*0ca0*/  UIADD3 UR5, UPT, UPT, -UR4, URZ, URZ ;  /* 0x000000ff04057290 */ /* 0x000fe4000fffe1ff */
[----:B------:R-:W-:Y:S02]  /*0cb0*/  UPLOP3.LUT UP0, UPT, UPT, UPT, UPT, 0x80, 0x8 ;  /* 0x000000000008789c */ /* 0x000fe40003f0f070 */
[----:B------:R-:W-:-:S09]  /*0cc0*/  UISETP.GT.AND UP1, UPT, UR5, 0xc, UPT ;  /* 0x0000000c0500788c */ /* 0x000fd2000bf24270 */
[----:B------:R-:W-:Y:S05]  /*0cd0*/  BRA.U !UP1, `(.L_x_33116) ;  /* 0x0000001109947547 */ /* 0x000fea000b800000 */
[----:B------:R-:W-:-:S11]  /*0ce0*/  UPLOP3.LUT UP0, UPT, UPT, UPT, UPT, 0x40, 0x4 ;  /* 0x000000000004789c */ /* 0x000fd60003f0e870 */
.L_x_33117:
[----:B------:R-:W0:Y:S01]  /*0cf0*/  LDS.64 R30, [R32+-0x28] ;  /* 0xffffd800201e7984 */ /* 0x000e220000000a00 */
[C---:B------:R-:W-:Y:S01]  /*0d00*/  ISETP.EQ.AND P3, PT, R23.reuse, 0x68, PT ;  /* 0x000000681700780c */ /* 0x040fe20003f62270 */
[----:B------:R-:W-:Y:S01]  /*0d10*/  UIADD3 UR4, UPT, UPT, UR4, 0x10, URZ ;  /* 0x0000001004047890 */ /* 0x000fe2000fffe0ff */
[C---:B------:R-:W-:Y:S01]  /*0d20*/  ISETP.EQ.AND P4, PT, R23.reuse, 0x48, PT ;  /* 0x000000481700780c */ /* 0x040fe20003f82270 */
[----:B------:R-:W1:Y:S01]  /*0d30*/  LDS.64 R4, [R32+-0x8] ;  /* 0xfffff80020047984 */ /* 0x000e620000000a00 */
[C---:B------:R-:W-:Y:S01]  /*0d40*/  ISETP.EQ.AND P0, PT, R23.reuse, 0x60, PT ;  /* 0x000000601700780c */ /* 0x040fe20003f02270 */
[----:B------:R-:W-:Y:S01]  /*0d50*/  UISETP.GE.AND UP1, UPT, UR4, -0xc, UPT ;  /* 0xfffffff40400788c */ /* 0x000fe2000bf26270 */
[C---:B------:R-:W-:Y:S01]  /*0d60*/  ISETP.EQ.AND P1, PT, R23.reuse, 0x30, PT ;  /* 0x000000301700780c */ /* 0x040fe20003f22270 */
[----:B------:R-:W2:Y:S01]  /*0d70*/  LDS.64 R2, [R32+-0x20] ;  /* 0xffffe00020027984 */ /* 0x000ea20000000a00 */
[C---:B------:R-:W-:Y:S02]  /*0d80*/  ISETP.EQ.AND P6, PT, R23.reuse, 0x40, PT ;  /* 0x000000401700780c */ /* 0x040fe40003fc2270 */
[C---:B------:R-:W-:Y:S01]  /*0d90*/  ISETP.EQ.AND P2, PT, R23.reuse, 0x58, PT ;  /* 0x000000581700780c */ /* 0x040fe20003f42270 */
[----:B------:R-:W3:Y:S01]  /*0da0*/  LDS.64 R24, [R32] ;  /* 0x0000000020187984 */ /* 0x000ee20000000a00 */
[----:B------:R-:W-:-:S03]  /*0db0*/  ISETP.EQ.AND P5, PT, R23, 0x38, PT ;  /* 0x000000381700780c */ /* 0x000fc60003fa2270 */
[----:B------:R-:W4:Y:S04]  /*0dc0*/  LDS.64 R28, [R32+-0x18] ;  /* 0xffffe800201c7984 */ /* 0x000f280000000a00 */
[----:B------:R-:W5:Y:S04]  /*0dd0*/  LDS.64 R10, [R32+0x8] ;  /* 0x00000800200a7984 */ /* 0x000f680000000a00 */
[----:B------:R-:W5:Y:S04]  /*0de0*/  LDS.64 R26, [R32+-0x10] ;  /* 0xfffff000201a7984 */ /* 0x000f680000000a00 */
[----:B------:R-:W5:Y:S04]  /*0df0*/  LDS.64 R6, [R32+0x10] ;  /* 0x0000100020067984 */ /* 0x000f680000000a00 */
[----:B------:R-:W5:Y:S01]  /*0e00*/  LDS.64 R8, [R32+0x18] ;  /* 0x0000180020087984 */ /* 0x000f620000000a00 */
[--C-:B0-----:R-:W-:Y:S01]  /*0e10*/  @P3 IMAD.MOV.U32 R14, RZ, RZ, R30.reuse ;  /* 0x000000ffff0e3224 */ /* 0x101fe200078e001e */
[-C--:B------:R-:W-:Y:S01]  /*0e20*/  @P0 MOV R16, R30.reuse ;  /* 0x0000001e00100202 */ /* 0x080fe20000000f00 */
[--C-:B------:R-:W-:Y:S01]  /*0e30*/  @P3 IMAD.MOV.U32 R13, RZ, RZ, R31.reuse ;  /* 0x000000ffff0d3224 */ /* 0x100fe200078e001f */
[----:B------:R-:W-:Y:S01]  /*0e40*/  ISETP.EQ.AND P3, PT, R23, 0x50, PT ;  /* 0x000000501700780c */ /* 0x000fe20003f62270 */
[--C-:B------:R-:W-:Y:S01]  /*0e50*/  @P0 IMAD.MOV.U32 R15, RZ, RZ, R31.reuse ;  /* 0x000000ffff0f0224 */ /* 0x100fe200078e001f */
[----:B------:R-:W-:Y:S01]  /*0e60*/  @P6 MOV R40, R30 ;  /* 0x0000001e00286202 */ /* 0x000fe20000000f00 */
[----:B------:R-:W-:Y:S01]  /*0e70*/  @P2 IMAD.MOV.U32 R18, RZ, RZ, R30 ;  /* 0x000000ffff122224 */ /* 0x000fe200078e001e */
[----:B-1----:R-:W-:Y:S01]  /*0e80*/  @P6 MOV R16, R4 ;  /* 0x0000000400106202 */ /* 0x002fe20000000f00 */
[----:B------:R-:W-:-:S02]  /*0e90*/  @P2 IMAD.MOV.U32 R17, RZ, RZ, R31 ;  /* 0x000000ffff112224 */ /* 0x000fc400078e001f */
[--C-:B------:R-:W-:Y:S02]  /*0ea0*/  @P4 IMAD.MOV.U32 R21, RZ, RZ, R30.reuse ;  /* 0x000000ffff154224 */ /* 0x100fe400078e001e */
[--C-:B------:R-:W-:Y:S02]  /*0eb0*/  @P4 IMAD.MOV.U32 R22, RZ, RZ, R31.reuse ;  /* 0x000000ffff164224 */ /* 0x100fe400078e001f */
[--C-:B------:R-:W-:Y:S02]  /*0ec0*/  @P1 IMAD.MOV.U32 R44, RZ, RZ, R30.reuse ;  /* 0x000000ffff2c1224 */ /* 0x100fe400078e001e */
[--C-:B------:R-:W-:Y:S01]  /*0ed0*/  @P3 IMAD.MOV.U32 R20, RZ, RZ, R30.reuse ;  /* 0x000000ffff143224 */ /* 0x100fe200078e001e */
[----:B------:R-:W-:Y:S01]  /*0ee0*/  @P1 MOV R20, R4 ;  /* 0x0000000400141202 */ /* 0x000fe20000000f00 */
[----:B------:R-:W-:Y:S02]  /*0ef0*/  @P3 IMAD.MOV.U32 R19, RZ, RZ, R31 ;  /* 0x000000ffff133224 */ /* 0x000fe400078e001f */
[----:B------:R-:W-:-:S02]  /*0f00*/  @P5 IMAD.MOV.U32 R42, RZ, RZ, R30 ;  /* 0x000000ffff2a5224 */ /* 0x000fc400078e001e */
[--C-:B------:R-:W-:Y:S02]  /*0f10*/  @P1 IMAD.MOV.U32 R43, RZ, RZ, R31.reuse ;  /* 0x000000ffff2b1224 */ /* 0x100fe400078e001f */
[--C-:B------:R-:W-:Y:S02]  /*0f20*/  @P5 IMAD.MOV.U32 R41, RZ, RZ, R31.reuse ;  /* 0x000000ffff295224 */ /* 0x100fe400078e001f */
[----:B------:R-:W-:Y:S02]  /*0f30*/  @P6 IMAD.MOV.U32 R12, RZ, RZ, R31 ;  /* 0x000000ffff0c6224 */ /* 0x000fe400078e001f */
[----:B------:R-:W0:Y:S01]  /*0f40*/  LDS.64 R30, [R32+0x20] ;  /* 0x00002000201e7984 */ /* 0x000e220000000a00 */
[----:B------:R-:W-:Y:S02]  /*0f50*/  @P4 IMAD.MOV.U32 R14, RZ, RZ, R4 ;  /* 0x000000ffff0e4224 */ /* 0x000fe400078e0004 */
[----:B------:R-:W-:Y:S02]  /*0f60*/  @P4 IMAD.MOV.U32 R13, RZ, RZ, R5 ;  /* 0x000000ffff0d4224 */ /* 0x000fe400078e0005 */
[----:B--2---:R-:W-:-:S02]  /*0f70*/  @P0 IMAD.MOV.U32 R14, RZ, RZ, R2 ;  /* 0x000000ffff0e0224 */ /* 0x004fc400078e0002 */
[----:B------:R-:W-:Y:S01]  /*0f80*/  @P0 IMAD.MOV.U32 R13, RZ, RZ, R3 ;  /* 0x000000ffff0d0224 */ /* 0x000fe200078e0003 */
[----:B------:R-:W-:Y:S01]  /*0f90*/  ISETP.EQ.AND P0, PT, R23, 0x10, PT ;  /* 0x000000101700780c */ /* 0x000fe20003f02270 */
[----:B------:R-:W-:Y:S02]  /*0fa0*/  @P6 IMAD.MOV.U32 R15, RZ, RZ, R5 ;  /* 0x000000ffff0f6224 */ /* 0x000fe400078e0005 */
[----:B---3--:R-:W-:Y:S01]  /*0fb0*/  @P6 IMAD.MOV.U32 R14, RZ, RZ, R24 ;  /* 0x000000ffff0e6224 */ /* 0x008fe200078e0018 */
[----:B----4-:R-:W-:Y:S01]  /*0fc0*/  @P2 MOV R14, R28 ;  /* 0x0000001c000e2202 */ /* 0x010fe20000000f00 */
[----:B------:R-:W-:Y:S02]  /*0fd0*/  @P6 IMAD.MOV.U32 R13, RZ, RZ, R25 ;  /* 0x000000ffff0d6224 */ /* 0x000fe400078e0019 */
[----:B------:R-:W-:Y:S02]  /*0fe0*/  @P2 IMAD.MOV.U32 R16, RZ, RZ, R2 ;  /* 0x000000ffff102224 */ /* 0x000fe400078e0002 */
[----:B------:R-:W-:-:S02]  /*0ff0*/  @P2 IMAD.MOV.U32 R15, RZ, RZ, R3 ;  /* 0x000000ffff0f2224 */ /* 0x000fc400078e0003 */
[----:B------:R-:W-:Y:S01]  /*1000*/  @P2 IMAD.MOV.U32 R13, RZ, RZ, R29 ;  /* 0x000000ffff0d2224 */ /* 0x000fe200078e001d */
[----:B------:R-:W-:Y:S01]  /*1010*/  ISETP.EQ.AND P2, PT, R23, 0x18, PT ;  /* 0x000000181700780c */ /* 0x000fe20003f42270 */
[----:B------:R-:W-:Y:S01]  /*1020*/  @P5 IMAD.MOV.U32 R18, RZ, RZ, R4 ;  /* 0x000000ffff125224 */ /* 0x000fe200078e0004 */
[----:B------:R-:W-:Y:S01]  /*1030*/  @P3 MOV R18, R2 ;  /* 0x0000000200123202 */ /* 0x000fe20000000f00 */
[----:B------:R-:W-:Y:S01]  /*1040*/  @P5 IMAD.MOV.U32 R17, RZ, RZ, R5 ;  /* 0x000000ffff115224 */ /* 0x000fe200078e0005 */
[----:B------:R-:W-:Y:S01]  /*1050*/  @P0 MOV R43, R5 ;  /* 0x00000005002b0202 */ /* 0x000fe20000000f00 */
[----:B------:R-:W-:Y:S01]  /*1060*/  @P5 IMAD.MOV.U32 R16, RZ, RZ, R24 ;  /* 0x000000ffff105224 */ /* 0x000fe200078e0018 */
[----:B------:R-:W-:Y:S01]  /*1070*/  @P3 MOV R16, R28 ;  /* 0x0000001c00103202 */ /* 0x000fe20000000f00 */
[----:B------:R-:W-:Y:S02]  /*1080*/  @P5 IMAD.MOV.U32 R15, RZ, RZ, R25 ;  /* 0x000000ffff0f5224 */ /* 0x000fe400078e0019 */
[----:B-----5:R-:W-:-:S02]  /*1090*/  @P5 IMAD.MOV.U32 R14, RZ, RZ, R10 ;  /* 0x000000ffff0e5224 */ /* 0x020fc400078e000a */
[----:B------:R-:W-:Y:S02]  /*10a0*/  @P5 IMAD.MOV.U32 R13, RZ, RZ, R11 ;  /* 0x000000ffff0d5224 */ /* 0x000fe400078e000b */
[----:B------:R-:W-:Y:S02]  /*10b0*/  @P3 IMAD.MOV.U32 R17, RZ, RZ, R3 ;  /* 0x000000ffff113224 */ /* 0x000fe400078e0003 */
[----:B------:R-:W-:Y:S02]  /*10c0*/  @P3 IMAD.MOV.U32 R15, RZ, RZ, R29 ;  /* 0x000000ffff0f3224 */ /* 0x000fe400078e001d */
[----:B------:R-:W-:Y:S02]  /*10d0*/  @P3 IMAD.MOV.U32 R14, RZ, RZ, R26 ;  /* 0x000000ffff0e3224 */ /* 0x000fe400078e001a */
[----:B------:R-:W-:Y:S01]  /*10e0*/  @P3 IMAD.MOV.U32 R13, RZ, RZ, R27 ;  /* 0x000000ffff0d3224 */ /* 0x000fe200078e001b */
[----:B------:R-:W-:Y:S01]  /*10f0*/  ISETP.EQ.AND P3, PT, R23, 0x20, PT ;  /* 0x000000201700780c */ /* 0x000fe20003f62270 */
[----:B------:R-:W-:-:S02]  /*1100*/  @P1 IMAD.MOV.U32 R19, RZ, RZ, R5 ;  /* 0x000000ffff131224 */ /* 0x000fc400078e0005 */
[----:B------:R-:W-:Y:S01]  /*1110*/  @P1 IMAD.MOV.U32 R18, RZ, RZ, R24 ;  /* 0x000000ffff121224 */ /* 0x000fe200078e0018 */
[----:B------:R-:W-:Y:S01]  /*1120*/  @P4 MOV R18, R28 ;  /* 0x0000001c00124202 */ /* 0x000fe20000000f00 */
[----:B------:R-:W-:Y:S02]  /*1130*/  @P1 IMAD.MOV.U32 R17, RZ, RZ, R25 ;  /* 0x000000ffff111224 */ /* 0x000fe400078e0019 */
[----:B------:R-:W-:Y:S01]  /*1140*/  @P1 IMAD.MOV.U32 R16, RZ, RZ, R10 ;  /* 0x000000ffff101224 */ /* 0x000fe200078e000a */
[----:B------:R-:W-:Y:S01]  /*1150*/  @P4 MOV R16, R26 ;  /* 0x0000001a00104202 */ /* 0x000fe20000000f00 */
[----:B------:R-:W-:Y:S02]  /*1160*/  @P1 IMAD.MOV.U32 R15, RZ, RZ, R11 ;  /* 0x000000ffff0f1224 */ /* 0x000fe400078e000b */
[----:B------:R-:W-:Y:S02]  /*1170*/  @P1 IMAD.MOV.U32 R14, RZ, RZ, R6 ;  /* 0x000000ffff0e1224 */ /* 0x000fe400078e0006 */
[----:B------:R-:W-:Y:S01]  /*1180*/  @P1 IMAD.MOV.U32 R13, RZ, RZ, R7 ;  /* 0x000000ffff0d1224 */ /* 0x000fe200078e0007 */
[----:B------:R-:W-:Y:S01]  /*1190*/  @P3 MOV R40, R4 ;  /* 0x0000000400283202 */ /* 0x000fe20000000f00 */
[----:B------:R-:W-:-:S02]  /*11a0*/  @P4 IMAD.MOV.U32 R20, RZ, RZ, R2 ;  /* 0x000000ffff144224 */ /* 0x000fc400078e0002 */
[----:B------:R-:W-:Y:S02]  /*11b0*/  @P4 IMAD.MOV.U32 R19, RZ, RZ, R3 ;  /* 0x000000ffff134224 */ /* 0x000fe400078e0003 */
[----:B------:R-:W-:Y:S02]  /*11c0*/  @P4 IMAD.MOV.U32 R17, RZ, RZ, R29 ;  /* 0x000000ffff114224 */ /* 0x000fe400078e001d */
[----:B------:R-:W-:Y:S02]  /*11d0*/  @P4 IMAD.MOV.U32 R15, RZ, RZ, R27 ;  /* 0x000000ffff0f4224 */ /* 0x000fe400078e001b */
[--C-:B------:R-:W-:Y:S02]  /*11e0*/  @P4 IMAD.MOV.U32 R14, RZ, RZ, R4.reuse ;  /* 0x000000ffff0e4224 */ /* 0x100fe400078e0004 */
[----:B------:R-:W-:Y:S01]  /*11f0*/  @P4 IMAD.MOV.U32 R13, RZ, RZ, R5 ;  /* 0x000000ffff0d4224 */ /* 0x000fe200078e0005 */
[----:B------:R-:W-:Y:S01]  /*1200*/  ISETP.EQ.AND P4, PT, R23, 0x28, PT ;  /* 0x000000281700780c */ /* 0x000fe20003f82270 */
[----:B------:R-:W-:-:S02]  /*1210*/  @P0 IMAD.MOV.U32 R44, RZ, RZ, R4 ;  /* 0x000000ffff2c0224 */ /* 0x000fc400078e0004 */
[----:B------:R-:W-:Y:S02]  /*1220*/  @P2 IMAD.MOV.U32 R42, RZ, RZ, R4 ;  /* 0x000000ffff2a2224 */ /* 0x000fe400078e0004 */
[--C-:B------:R-:W-:Y:S01]  /*1230*/  @P2 IMAD.MOV.U32 R41, RZ, RZ, R5.reuse ;  /* 0x000000ffff292224 */ /* 0x100fe200078e0005 */
[----:B------:R-:W-:Y:S01]  /*1240*/  @P1 MOV R41, R3 ;  /* 0x0000000300291202 */ /* 0x000fe20000000f00 */
[--C-:B------:R-:W-:Y:S02]  /*1250*/  @P3 IMAD.MOV.U32 R12, RZ, RZ, R5.reuse ;  /* 0x000000ffff0c3224 */ /* 0x100fe400078e0005 */
[--C-:B------:R-:W-:Y:S02]  /*1260*/  @P1 IMAD.MOV.U32 R42, RZ, RZ, R2.reuse ;  /* 0x000000ffff2a1224 */ /* 0x100fe400078e0002 */
[----:B------:R-:W-:Y:S02]  /*1270*/  @P5 IMAD.MOV.U32 R40, RZ, RZ, R2 ;  /* 0x000000ffff285224 */ /* 0x000fe400078e0002 */
[----:B------:R-:W-:Y:S01]  /*1280*/  @P4 IMAD.MOV.U32 R21, RZ, RZ, R4 ;  /* 0x000000ffff154224 */ /* 0x000fe200078e0004 */
[----:B------:R-:W-:Y:S01]  /*1290*/  @P4 MOV R18, R10 ;  /* 0x0000000a00124202 */ /* 0x000fe20000000f00 */
[----:B------:R-:W-:Y:S01]  /*12a0*/  @P4 IMAD.MOV.U32 R22, RZ, RZ, R5 ;  /* 0x000000ffff164224 */ /* 0x000fe200078e0005 */
[----:B------:R-:W-:Y:S01]  /*12b0*/  @P4 MOV R16, R6 ;  /* 0x0000000600104202 */ /* 0x000fe20000000f00 */
[----:B------:R-:W-:-:S02]  /*12c0*/  @P4 IMAD.MOV.U32 R44, RZ, RZ, R2 ;  /* 0x000000ffff2c4224 */ /* 0x000fc400078e0002 */
[----:B------:R-:W-:Y:S02]  /*12d0*/  @P6 IMAD.MOV.U32 R21, RZ, RZ, R2 ;  /* 0x000000ffff156224 */ /* 0x000fe400078e0002 */
[--C-:B------:R-:W-:Y:S02]  /*12e0*/  @P4 IMAD.MOV.U32 R43, RZ, RZ, R3.reuse ;  /* 0x000000ffff2b4224 */ /* 0x100fe400078e0003 */
[--C-:B------:R-:W-:Y:S02]  /*12f0*/  @P6 IMAD.MOV.U32 R22, RZ, RZ, R3.reuse ;  /* 0x000000ffff166224 */ /* 0x100fe400078e0003 */
[----:B------:R-:W-:Y:S01]  /*1300*/  @P5 IMAD.MOV.U32 R12, RZ, RZ, R3 ;  /* 0x000000ffff0c5224 */ /* 0x000fe200078e0003 */
[----:B------:R-:W-:Y:S01]  /*1310*/  @P2 MOV R12, R25 ;  /* 0x00000019000c2202 */ /* 0x000fe20000000f00 */
[----:B------:R-:W1:Y:S01]  /*1320*/  LDS.64 R2, [R32+0x28] ;  /* 0x0000280020027984 */ /* 0x000e620000000a00 */
[----:B------:R-:W-:Y:S02]  /*1330*/  @P4 IMAD.MOV.U32 R20, RZ, RZ, R24 ;  /* 0x000000ffff144224 */ /* 0x000fe400078e0018 */
[----:B------:R-:W-:-:S02]  /*1340*/  @P4 IMAD.MOV.U32 R19, RZ, RZ, R25 ;  /* 0x000000ffff134224 */ /* 0x000fc400078e0019 */
[----:B------:R-:W-:Y:S02]  /*1350*/  @P4 IMAD.MOV.U32 R17, RZ, RZ, R11 ;  /* 0x000000ffff114224 */ /* 0x000fe400078e000b */
[----:B------:R-:W-:Y:S02]  /*1360*/  @P4 IMAD.MOV.U32 R15, RZ, RZ, R7 ;  /* 0x000000ffff0f4224 */ /* 0x000fe400078e0007 */
[----:B------:R-:W-:Y:S01]  /*1370*/  @P4 IMAD.MOV.U32 R14, RZ, RZ, R8 ;  /* 0x000000ffff0e4224 */ /* 0x000fe200078e0008 */
[----:B------:R-:W-:Y:S01]  /*1380*/  @P6 MOV R14, R24 ;  /* 0x00000018000e6202 */ /* 0x000fe20000000f00 */
[----:B------:R-:W-:Y:S02]  /*1390*/  @P4 IMAD.MOV.U32 R13, RZ, RZ, R9 ;  /* 0x000000ffff0d4224 */ /* 0x000fe400078e0009 */
[----:B------:R-:W-:Y:S02]  /*13a0*/  @P6 IMAD.MOV.U32 R20, RZ, RZ, R28 ;  /* 0x000000ffff146224 */ /* 0x000fe400078e001c */
[----:B------:R-:W-:-:S02]  /*13b0*/  @P6 IMAD.MOV.U32 R19, RZ, RZ, R29 ;  /* 0x000000ffff136224 */ /* 0x000fc400078e001d */
[----:B------:R-:W-:Y:S01]  /*13c0*/  @P6 IMAD.MOV.U32 R18, RZ, RZ, R26 ;  /* 0x000000ffff126224 */ /* 0x000fe200078e001a */
[----:B------:R-:W-:Y:S01]  /*13d0*/  @P3 MOV R18, R6 ;  /* 0x0000000600123202 */ /* 0x000fe20000000f00 */
[----:B------:R-:W-:Y:S02]  /*13e0*/  @P6 IMAD.MOV.U32 R17, RZ, RZ, R27 ;  /* 0x000000ffff116224 */ /* 0x000fe400078e001b */
[----:B------:R-:W-:Y:S01]  /*13f0*/  @P6 IMAD.MOV.U32 R16, RZ, RZ, R4 ;  /* 0x000000ffff106224 */ /* 0x000fe200078e0004 */
[----:B------:R-:W-:Y:S01]  /*1400*/  @P3 MOV R16, R8 ;  /* 0x0000000800103202 */ /* 0x000fe20000000f00 */
[----:B------:R-:W-:Y:S02]  /*1410*/  @P6 IMAD.MOV.U32 R15, RZ, RZ, R5 ;  /* 0x000000ffff0f6224 */ /* 0x000fe400078e0005 */
[----:B------:R-:W-:Y:S01]  /*1420*/  @P6 IMAD.MOV.U32 R13, RZ, RZ, R25 ;  /* 0x000000ffff0d6224 */ /* 0x000fe200078e0019 */
[----:B------:R-:W-:Y:S01]  /*1430*/  ISETP.EQ.AND P6, PT, R23, 0x8, PT ;  /* 0x000000081700780c */ /* 0x000fe20003fc2270 */
[----:B------:R-:W-:-:S02]  /*1440*/  @P3 IMAD.MOV.U32 R21, RZ, RZ, R24 ;  /* 0x000000ffff153224 */ /* 0x000fc400078e0018 */
[----:B------:R-:W-:Y:S02]  /*1450*/  @P3 IMAD.MOV.U32 R22, RZ, RZ, R25 ;  /* 0x000000ffff163224 */ /* 0x000fe400078e0019 */
[----:B------:R-:W-:Y:S02]  /*1460*/  @P3 IMAD.MOV.U32 R20, RZ, RZ, R10 ;  /* 0x000000ffff143224 */ /* 0x000fe400078e000a */
[----:B------:R-:W-:Y:S02]  /*1470*/  @P3 IMAD.MOV.U32 R19, RZ, RZ, R11 ;  /* 0x000000ffff133224 */ /* 0x000fe400078e000b */
[----:B------:R-:W-:Y:S02]  /*1480*/  @P3 IMAD.MOV.U32 R17, RZ, RZ, R7 ;  /* 0x000000ffff113224 */ /* 0x000fe400078e0007 */
[----:B------:R-:W-:Y:S02]  /*1490*/  @P3 IMAD.MOV.U32 R15, RZ, RZ, R9 ;  /* 0x000000ffff0f3224 */ /* 0x000fe400078e0009 */
[----:B0-----:R-:W-:Y:S01]  /*14a0*/  @P3 IMAD.MOV.U32 R14, RZ, RZ, R30 ;  /* 0x000000ffff0e3224 */ /* 0x001fe200078e001e */
[----:B------:R-:W-:Y:S01]  /*14b0*/  @P5 MOV R14, R10 ;  /* 0x0000000a000e5202 */ /* 0x000fe20000000f00 */
        /* <DEDUP_REMOVED lines=8> */
[--C-:B------:R-:W-:Y:S02]  /*1540*/  @P5 IMAD.MOV.U32 R16, RZ, RZ, R24.reuse ;  /* 0x000000ffff105224 */ /* 0x100fe400078e0018 */
[----:B------:R-:W-:Y:S02]  /*1550*/  @P5 IMAD.MOV.U32 R15, RZ, RZ, R25 ;  /* 0x000000ffff0f5224 */ /* 0x000fe400078e0019 */
[----:B------:R-:W-:Y:S01]  /*1560*/  @P5 IMAD.MOV.U32 R13, RZ, RZ, R11 ;  /* 0x000000ffff0d5224 */ /* 0x000fe200078e000b */
[----:B------:R-:W-:Y:S01]  /*1570*/  ISETP.EQ.AND P5, PT, R23, RZ, PT ;  /* 0x000000ff1700720c */ /* 0x000fe20003fa2270 */
[--C-:B------:R-:W-:Y:S02]  /*1580*/  @P0 IMAD.MOV.U32 R42, RZ, RZ, R24.reuse ;  /* 0x000000ffff2a0224 */ /* 0x100fe400078e0018 */
[----:B------:R-:W-:Y:S01]  /*1590*/  @P0 IMAD.MOV.U32 R41, RZ, RZ, R25 ;  /* 0x000000ffff290224 */ /* 0x000fe200078e0019 */
[----:B------:R-:W-:Y:S01]  /*15a0*/  @P4 MOV R41, R29 ;  /* 0x0000001d00294202 */ /* 0x000fe20000000f00 */
[----:B------:R-:W-:-:S02]  /*15b0*/  @P6 IMAD.MOV.U32 R44, RZ, RZ, R24 ;  /* 0x000000ffff2c6224 */ /* 0x000fc400078e0018 */
[----:B------:R-:W-:Y:S02]  /*15c0*/  @P2 IMAD.MOV.U32 R40, RZ, RZ, R24 ;  /* 0x000000ffff282224 */ /* 0x000fe400078e0018 */
[----:B------:R-:W-:Y:S02]  /*15d0*/  @P6 IMAD.MOV.U32 R43, RZ, RZ, R25 ;  /* 0x000000ffff2b6224 */ /* 0x000fe400078e0019 */
[--C-:B------:R-:W-:Y:S02]  /*15e0*/  @P3 IMAD.MOV.U32 R44, RZ, RZ, R28.reuse ;  /* 0x000000ffff2c3224 */ /* 0x100fe400078e001c */
[--C-:B------:R-:W-:Y:S02]  /*15f0*/  @P4 IMAD.MOV.U32 R42, RZ, RZ, R28.reuse ;  /* 0x000000ffff2a4224 */ /* 0x100fe400078e001c */
[----:B------:R-:W-:Y:S02]  /*1600*/  @P1 IMAD.MOV.U32 R40, RZ, RZ, R28 ;  /* 0x000000ffff281224 */ /* 0x000fe400078e001c */
[----:B------:R-:W-:-:S02]  /*1610*/  @P3 IMAD.MOV.U32 R43, RZ, RZ, R29 ;  /* 0x000000ffff2b3224 */ /* 0x000fc400078e001d */
[----:B------:R-:W-:Y:S01]  /*1620*/  @P1 IMAD.MOV.U32 R12, RZ, RZ, R29 ;  /* 0x000000ffff0c1224 */ /* 0x000fe200078e001d */
[----:B------:R-:W-:Y:S01]  /*1630*/  @P0 MOV R12, R11 ;  /* 0x0000000b000c0202 */ /* 0x000fe20000000f00 */
[--C-:B------:R-:W-:Y:S01]  /*1640*/  @P5 IMAD.MOV.U32 R44, RZ, RZ, R10.reuse ;  /* 0x000000ffff2c5224 */ /* 0x100fe200078e000a */
[----:B------:R-:W-:Y:S01]  /*1650*/  @P2 MOV R44, R26 ;  /* 0x0000001a002c2202 */ /* 0x000fe20000000f00 */
[--C-:B------:R-:W-:Y:S02]  /*1660*/  @P6 IMAD.MOV.U32 R42, RZ, RZ, R10.reuse ;  /* 0x000000ffff2a6224 */ /* 0x100fe400078e000a */
[--C-:B------:R-:W-:Y:S02]  /*1670*/  @P0 IMAD.MOV.U32 R40, RZ, RZ, R10.reuse ;  /* 0x000000ffff280224 */ /* 0x100fe400078e000a */
        /* <DEDUP_REMOVED lines=8> */
[----:B------:R-:W-:-:S02]  /*1700*/  @P2 IMAD.MOV.U32 R43, RZ, RZ, R27 ;  /* 0x000000ffff2b2224 */ /* 0x000fc400078e001b */
[--C-:B------:R-:W-:Y:S02]  /*1710*/  @P3 IMAD.MOV.U32 R41, RZ, RZ, R27.reuse ;  /* 0x000000ffff293224 */ /* 0x100fe400078e001b */
[--C-:B------:R-:W-:Y:S02]  /*1720*/  @P4 IMAD.MOV.U32 R12, RZ, RZ, R27.reuse ;  /* 0x000000ffff0c4224 */ /* 0x100fe400078e001b */
[----:B------:R-:W-:Y:S02]  /*1730*/  @P1 IMAD.MOV.U32 R22, RZ, RZ, R27 ;  /* 0x000000ffff161224 */ /* 0x000fe400078e001b */
[----:B------:R-:W0:Y:S01]  /*1740*/  LDS.64 R26, [R32+0x30] ;  /* 0x00003000201a7984 */ /* 0x000e220000000a00 */
[----:B------:R-:W-:Y:S02]  /*1750*/  @P2 IMAD.MOV.U32 R19, RZ, RZ, R7 ;  /* 0x000000ffff132224 */ /* 0x000fe400078e0007 */
[----:B------:R-:W-:Y:S01]  /*1760*/  @P1 IMAD.MOV.U32 R20, RZ, RZ, R4 ;  /* 0x000000ffff141224 */ /* 0x000fe200078e0004 */
[----:B------:R-:W-:Y:S01]  /*1770*/  @P0 MOV R20, R8 ;  /* 0x0000000800140202 */ /* 0x000fe20000000f00 */
[----:B------:R-:W-:-:S02]  /*1780*/  @P1 IMAD.MOV.U32 R19, RZ, RZ, R5 ;  /* 0x000000ffff131224 */ /* 0x000fc400078e0005 */
[----:B------:R-:W-:Y:S01]  /*1790*/  @P0 IMAD.MOV.U32 R21, RZ, RZ, R6 ;  /* 0x000000ffff150224 */ /* 0x000fe200078e0006 */
[----:B------:R-:W-:Y:S01]  /*17a0*/  @P4 MOV R21, R4 ;  /* 0x0000000400154202 */ /* 0x000fe20000000f00 */
[----:B------:R-:W-:Y:S02]  /*17b0*/  @P0 IMAD.MOV.U32 R22, RZ, RZ, R7 ;  /* 0x000000ffff160224 */ /* 0x000fe400078e0007 */
[----:B------:R-:W-:Y:S02]  /*17c0*/  @P0 IMAD.MOV.U32 R19, RZ, RZ, R9 ;  /* 0x000000ffff130224 */ /* 0x000fe400078e0009 */
[----:B------:R-:W-:Y:S02]  /*17d0*/  @P4 IMAD.MOV.U32 R22, RZ, RZ, R5 ;  /* 0x000000ffff164224 */ /* 0x000fe400078e0005 */
[----:B------:R-:W-:Y:S02]  /*17e0*/  @P4 IMAD.MOV.U32 R20, RZ, RZ, R24 ;  /* 0x000000ffff144224 */ /* 0x000fe400078e0018 */
[----:B------:R-:W-:-:S02]  /*17f0*/  @P4 IMAD.MOV.U32 R19, RZ, RZ, R25 ;  /* 0x000000ffff134224 */ /* 0x000fc400078e0019 */
[----:B------:R-:W-:Y:S02]  /*1800*/  @P6 IMAD.MOV.U32 R40, RZ, RZ, R6 ;  /* 0x000000ffff286224 */ /* 0x000fe400078e0006 */
[----:B------:R-:W-:Y:S02]  /*1810*/  @P6 IMAD.MOV.U32 R12, RZ, RZ, R7 ;  /* 0x000000ffff0c6224 */ /* 0x000fe400078e0007 */
[--C-:B------:R-:W-:Y:S02]  /*1820*/  @P6 IMAD.MOV.U32 R21, RZ, RZ, R8.reuse ;  /* 0x000000ffff156224 */ /* 0x100fe400078e0008 */
[----:B------:R-:W-:Y:S01]  /*1830*/  @P2 IMAD.MOV.U32 R18, RZ, RZ, R8 ;  /* 0x000000ffff122224 */ /* 0x000fe200078e0008 */
[----:B------:R-:W-:Y:S01]  /*1840*/  @P1 MOV R18, R24 ;  /* 0x0000001800121202 */ /* 0x000fe20000000f00 */
[--C-:B------:R-:W-:Y:S02]  /*1850*/  @P6 IMAD.MOV.U32 R22, RZ, RZ, R9.reuse ;  /* 0x000000ffff166224 */ /* 0x100fe400078e0009 */
[----:B------:R-:W-:-:S02]  /*1860*/  @P2 IMAD.MOV.U32 R17, RZ, RZ, R9 ;  /* 0x000000ffff112224 */ /* 0x000fc400078e0009 */
[----:B------:R-:W-:Y:S02]  /*1870*/  @P6 IMAD.MOV.U32 R20, RZ, RZ, R30 ;  /* 0x000000ffff146224 */ /* 0x000fe400078e001e */
[----:B------:R-:W-:Y:S02]  /*1880*/  @P6 IMAD.MOV.U32 R19, RZ, RZ, R31 ;  /* 0x000000ffff136224 */ /* 0x000fe400078e001f */
[----:B------:R-:W-:Y:S02]  /*1890*/  @P3 IMAD.MOV.U32 R40, RZ, RZ, R4 ;  /* 0x000000ffff283224 */ /* 0x000fe400078e0004 */
[----:B------:R-:W-:Y:S02]  /*18a0*/  @P3 IMAD.MOV.U32 R12, RZ, RZ, R5 ;  /* 0x000000ffff0c3224 */ /* 0x000fe400078e0005 */
[----:B------:R-:W-:Y:S02]  /*18b0*/  @P3 IMAD.MOV.U32 R21, RZ, RZ, R24 ;  /* 0x000000ffff153224 */ /* 0x000fe400078e0018 */
[--C-:B------:R-:W-:Y:S01]  /*18c0*/  @P3 IMAD.MOV.U32 R22, RZ, RZ, R25.reuse ;  /* 0x000000ffff163224 */ /* 0x100fe200078e0019 */
[----:B------:R-:W-:Y:S01]  /*18d0*/  @P5 MOV R22, R31 ;  /* 0x0000001f00165202 */ /* 0x000fe20000000f00 */
[----:B------:R-:W-:-:S02]  /*18e0*/  @P1 IMAD.MOV.U32 R17, RZ, RZ, R25 ;  /* 0x000000ffff111224 */ /* 0x000fc400078e0019 */
[----:B------:R-:W-:Y:S02]  /*18f0*/  @P3 IMAD.MOV.U32 R20, RZ, RZ, R10 ;  /* 0x000000ffff143224 */ /* 0x000fe400078e000a */
[----:B------:R-:W-:Y:S02]  /*1900*/  @P3 IMAD.MOV.U32 R19, RZ, RZ, R11 ;  /* 0x000000ffff133224 */ /* 0x000fe400078e000b */
[----:B------:R-:W-:Y:S02]  /*1910*/  @P5 IMAD.MOV.U32 R41, RZ, RZ, R7 ;  /* 0x000000ffff295224 */ /* 0x000fe400078e0007 */
[----:B------:R-:W-:Y:S01]  /*1920*/  @P5 IMAD.MOV.U32 R40, RZ, RZ, R8 ;  /* 0x000000ffff285224 */ /* 0x000fe200078e0008 */
[----:B------:R-:W-:Y:S01]  /*1930*/  @P2 MOV R40, R24 ;  /* 0x0000001800282202 */ /* 0x000fe20000000f00 */
[----:B------:R-:W-:Y:S02]  /*1940*/  @P5 IMAD.MOV.U32 R12, RZ, RZ, R9 ;  /* 0x000000ffff0c5224 */ /* 0x000fe400078e0009 */
[--C-:B------:R-:W-:Y:S01]  /*1950*/  @P5 IMAD.MOV.U32 R21, RZ, RZ, R30.reuse ;  /* 0x000000ffff155224 */ /* 0x100fe200078e001e */
[----:B------:R-:W-:Y:S01]  /*1960*/  @P2 MOV R21, R10 ;  /* 0x0000000a00152202 */ /* 0x000fe20000000f00 */
[----:B------:R-:W-:-:S02]  /*1970*/  @P0 IMAD.MOV.U32 R18, RZ, RZ, R30 ;  /* 0x000000ffff120224 */ /* 0x000fc400078e001e */
[----:B------:R-:W-:Y:S02]  /*1980*/  @P0 IMAD.MOV.U32 R17, RZ, RZ, R31 ;  /* 0x000000ffff110224 */ /* 0x000fe400078e001f */
[----:B-1----:R-:W-:Y:S01]  /*1990*/  @P5 IMAD.MOV.U32 R20, RZ, RZ, R2 ;  /* 0x000000ffff145224 */ /* 0x002fe200078e0002 */
[----:B------:R-:W-:Y:S01]  /*19a0*/  @P2 MOV R20, R6 ;  /* 0x0000000600142202 */ /* 0x000fe20000000f00 */
[----:B------:R-:W-:Y:S02]  /*19b0*/  @P5 IMAD.MOV.U32 R19, RZ, RZ, R3 ;  /* 0x000000ffff135224 */ /* 0x000fe400078e0003 */
[----:B------:R-:W-:Y:S02]  /*19c0*/  @P2 IMAD.MOV.U32 R42, RZ, RZ, R4 ;  /* 0x000000ffff2a2224 */ /* 0x000fe400078e0004 */
[----:B------:R-:W-:Y:S02]  /*19d0*/  @P2 IMAD.MOV.U32 R41, RZ, RZ, R5 ;  /* 0x000000ffff292224 */ /* 0x000fe400078e0005 */
[----:B------:R-:W-:-:S02]  /*19e0*/  @P2 IMAD.MOV.U32 R12, RZ, RZ, R25 ;  /* 0x000000ffff0c2224 */ /* 0x000fc400078e0019 */
[----:B------:R-:W-:Y:S02]  /*19f0*/  @P2 IMAD.MOV.U32 R16, RZ, RZ, R30 ;  /* 0x000000ffff102224 */ /* 0x000fe400078e001e */
[----:B------:R-:W-:Y:S02]  /*1a00*/  @P2 IMAD.MOV.U32 R15, RZ, RZ, R31 ;  /* 0x000000ffff0f2224 */ /* 0x000fe400078e001f */
        /* <DEDUP_REMOVED lines=9> */
[----:B------:R-:W-:Y:S02]  /*1aa0*/  @P6 IMAD.MOV.U32 R17, RZ, RZ, R3 ;  /* 0x000000ffff116224 */ /* 0x000fe400078e0003 */
[----:B------:R-:W-:Y:S01]  /*1ab0*/  @P3 IMAD.MOV.U32 R17, RZ, RZ, R7 ;  /* 0x000000ffff113224 */ /* 0x000fe200078e0007 */
[C---:B------:R-:W-:Y:S01]  /*1ac0*/  ISETP.EQ.AND P3, PT, R23.reuse, -0x10, PT ;  /* 0xfffffff01700780c */ /* 0x040fe20003f62270 */
[----:B------:R-:W-:Y:S01]  /*1ad0*/  @P1 IMAD.MOV.U32 R16, RZ, RZ, R10 ;  /* 0x000000ffff101224 */ /* 0x000fe200078e000a */
[----:B------:R-:W-:Y:S01]  /*1ae0*/  @P0 MOV R16, R2 ;  /* 0x0000000200100202 */ /* 0x000fe20000000f00 */
[----:B------:R-:W-:Y:S01]  /*1af0*/  @P1 IMAD.MOV.U32 R15, RZ, RZ, R11 ;  /* 0x000000ffff0f1224 */ /* 0x000fe200078e000b */
[----:B------:R-:W-:Y:S01]  /*1b00*/  @P2 MOV R40, R30 ;  /* 0x0000001e00282202 */ /* 0x000fe20000000f00 */
[----:B------:R-:W-:Y:S01]  /*1b10*/  @P0 IMAD.MOV.U32 R15, RZ, RZ, R3 ;  /* 0x000000ffff0f0224 */ /* 0x000fe200078e0003 */
[----:B------:R-:W-:Y:S01]  /*1b20*/  @P0 MOV R40, R10 ;  /* 0x0000000a00280202 */ /* 0x000fe20000000f00 */
[--C-:B------:R-:W-:Y:S01]  /*1b30*/  @P4 IMAD.MOV.U32 R16, RZ, RZ, R6.reuse ;  /* 0x000000ffff104224 */ /* 0x100fe200078e0006 */
[----:B0-----:R-:W-:Y:S01]  /*1b40*/  @P2 MOV R20, R26 ;  /* 0x0000001a00142202 */ /* 0x001fe20000000f00 */
[----:B------:R-:W-:Y:S01]  /*1b50*/  @P4 IMAD.MOV.U32 R15, RZ, RZ, R7 ;  /* 0x000000ffff0f4224 */ /* 0x000fe200078e0007 */
[----:B------:R-:W-:Y:S01]  /*1b60*/  ISETP.EQ.AND P4, PT, R23, -0x18, PT ;  /* 0xffffffe81700780c */ /* 0x000fe20003f82270 */
[----:B------:R-:W-:-:S02]  /*1b70*/  @P1 IMAD.MOV.U32 R14, RZ, RZ, R6 ;  /* 0x000000ffff0e1224 */ /* 0x000fc400078e0006 */
[--C-:B------:R-:W-:Y:S01]  /*1b80*/  @P1 IMAD.MOV.U32 R13, RZ, RZ, R7.reuse ;  /* 0x000000ffff0d1224 */ /* 0x100fe200078e0007 */
[----:B------:R-:W-:Y:S01]  /*1b90*/  ISETP.EQ.AND P1, PT, R23, -0x20, PT ;  /* 0xffffffe01700780c */ /* 0x000fe20003f22270 */
[----:B------:R-:W-:Y:S01]  /*1ba0*/  @P2 IMAD.MOV.U32 R44, RZ, RZ, R6 ;  /* 0x000000ffff2c2224 */ /* 0x000fe200078e0006 */
[----:B------:R-:W-:Y:S01]  /*1bb0*/  @P3 MOV R40, R2 ;  /* 0x0000000200283202 */ /* 0x000fe20000000f00 */
[----:B------:R-:W-:Y:S02]  /*1bc0*/  @P2 IMAD.MOV.U32 R43, RZ, RZ, R7 ;  /* 0x000000ffff2b2224 */ /* 0x000fe400078e0007 */
[----:B------:R-:W-:Y:S02]  /*1bd0*/  @P2 IMAD.MOV.U32 R42, RZ, RZ, R8 ;  /* 0x000000ffff2a2224 */ /* 0x000fe400078e0008 */
[----:B------:R-:W-:Y:S02]  /*1be0*/  @P2 IMAD.MOV.U32 R41, RZ, RZ, R9 ;  /* 0x000000ffff292224 */ /* 0x000fe400078e0009 */
[----:B------:R-:W-:Y:S01]  /*1bf0*/  @P0 IMAD.MOV.U32 R44, RZ, RZ, R4 ;  /* 0x000000ffff2c0224 */ /* 0x000fe200078e0004 */
        /* <DEDUP_REMOVED lines=22> */
[----:B------:R-:W-:Y:S01]  /*1d60*/  @P1 IMAD.MOV.U32 R41, RZ, RZ, R27 ;  /* 0x000000ffff291224 */ /* 0x000fe200078e001b */
[C---:B------:R-:W-:Y:S01]  /*1d70*/  ISETP.EQ.AND P1, PT, R23.reuse, -0x28, PT ;  /* 0xffffffd81700780c */ /* 0x040fe20003f22270 */
[----:B------:R-:W-:Y:S01]  /*1d80*/  @P2 IMAD.MOV.U32 R12, RZ, RZ, R31 ;  /* 0x000000ffff0c2224 */ /* 0x000fe200078e001f */
[----:B------:R-:W-:Y:S01]  /*1d90*/  IADD3 R23, PT, PT, R23, 0x40, RZ ;  /* 0x0000004017177810 */ /* 0x000fe20007ffe0ff */
[----:B------:R-:W-:Y:S01]  /*1da0*/  @P0 IMAD.MOV.U32 R12, RZ, RZ, R11 ;  /* 0x000000ffff0c0224 */ /* 0x000fe200078e000b */
[----:B------:R-:W-:Y:S01]  /*1db0*/  @P3 MOV R12, R3 ;  /* 0x00000003000c3202 */ /* 0x000fe20000000f00 */
[----:B------:R-:W-:Y:S01]  /*1dc0*/  @P2 IMAD.MOV.U32 R21, RZ, RZ, R2 ;  /* 0x000000ffff152224 */ /* 0x000fe200078e0002 */
[----:B------:R-:W-:Y:S01]  /*1dd0*/  @P0 MOV R21, R6 ;  /* 0x0000000600150202 */ /* 0x000fe20000000f00 */
[----:B------:R-:W-:-:S02]  /*1de0*/  @P2 IMAD.MOV.U32 R22, RZ, RZ, R3 ;  /* 0x000000ffff162224 */ /* 0x000fc400078e0003 */
[--C-:B------:R-:W-:Y:S02]  /*1df0*/  @P2 IMAD.MOV.U32 R44, RZ, RZ, R6.reuse ;  /* 0x000000ffff2c2224 */ /* 0x100fe400078e0006 */
[----:B------:R-:W-:Y:S02]  /*1e00*/  @P6 IMAD.MOV.U32 R40, RZ, RZ, R6 ;  /* 0x000000ffff286224 */ /* 0x000fe400078e0006 */
[--C-:B------:R-:W-:Y:S02]  /*1e10*/  @P2 IMAD.MOV.U32 R43, RZ, RZ, R7.reuse ;  /* 0x000000ffff2b2224 */ /* 0x100fe400078e0007 */
[--C-:B------:R-:W-:Y:S02]  /*1e20*/  @P6 IMAD.MOV.U32 R12, RZ, RZ, R7.reuse ;  /* 0x000000ffff0c6224 */ /* 0x100fe400078e0007 */
[----:B------:R-:W-:Y:S01]  /*1e30*/  @P0 IMAD.MOV.U32 R22, RZ, RZ, R7 ;  /* 0x000000ffff160224 */ /* 0x000fe200078e0007 */
[----:B------:R-:W-:Y:S01]  /*1e40*/  @P3 MOV R22, R27 ;  /* 0x0000001b00163202 */ /* 0x000fe20000000f00 */
[----:B------:R-:W-:-:S02]  /*1e50*/  @P4 IMAD.MOV.U32 R40, RZ, RZ, R26 ;  /* 0x000000ffff284224 */ /* 0x000fc400078e001a */
[--C-:B------:R-:W-:Y:S02]  /*1e60*/  @P3 IMAD.MOV.U32 R21, RZ, RZ, R26.reuse ;  /* 0x000000ffff153224 */ /* 0x100fe400078e001a */
[--C-:B------:R-:W-:Y:S02]  /*1e70*/  @P5 IMAD.MOV.U32 R18, RZ, RZ, R26.reuse ;  /* 0x000000ffff125224 */ /* 0x100fe400078e001a */
[--C-:B------:R-:W-:Y:S02]  /*1e80*/  @P6 IMAD.MOV.U32 R16, RZ, RZ, R26.reuse ;  /* 0x000000ffff106224 */ /* 0x100fe400078e001a */
[--C-:B------:R-:W-:Y:S02]  /*1e90*/  @P1 IMAD.MOV.U32 R44, RZ, RZ, R26.reuse ;  /* 0x000000ffff2c1224 */ /* 0x100fe400078e001a */
[----:B------:R-:W-:Y:S02]  /*1ea0*/  @P0 IMAD.MOV.U32 R14, RZ, RZ, R26 ;  /* 0x000000ffff0e0224 */ /* 0x000fe400078e001a */
[----:B------:R-:W-:-:S02]  /*1eb0*/  @P4 IMAD.MOV.U32 R12, RZ, RZ, R27 ;  /* 0x000000ffff0c4224 */ /* 0x000fc400078e001b */
[--C-:B------:R-:W-:Y:S02]  /*1ec0*/  @P2 IMAD.MOV.U32 R19, RZ, RZ, R27.reuse ;  /* 0x000000ffff132224 */ /* 0x100fe400078e001b */
[--C-:B------:R-:W-:Y:S02]  /*1ed0*/  @P5 IMAD.MOV.U32 R17, RZ, RZ, R27.reuse ;  /* 0x000000ffff115224 */ /* 0x100fe400078e001b */
[--C-:B------:R-:W-:Y:S02]  /*1ee0*/  @P6 IMAD.MOV.U32 R15, RZ, RZ, R27.reuse ;  /* 0x000000ffff0f6224 */ /* 0x100fe400078e001b */
[--C-:B------:R-:W-:Y:S02]  /*1ef0*/  @P1 IMAD.MOV.U32 R43, RZ, RZ, R27.reuse ;  /* 0x000000ffff2b1224 */ /* 0x100fe400078e001b */
[----:B------:R-:W-:Y:S02]  /*1f00*/  @P0 IMAD.MOV.U32 R13, RZ, RZ, R27 ;  /* 0x000000ffff0d0224 */ /* 0x000fe400078e001b */
[----:B------:R-:W-:Y:S01]  /*1f10*/  VIADD R32, R32, 0x40 ;  /* 0x0000004020207836 */ /* 0x000fe20000000000 */
[----:B------:R-:W-:Y:S06]  /*1f20*/  BRA.U !UP1, `(.L_x_33117) ;  /* 0xffffffed09707547 */ /* 0x000fec000b83ffff */
.L_x_33116:
[----:B------:R-:W-:-:S04]  /*1f30*/  UIADD3 UR5, UPT, UPT, -UR4, URZ, URZ ;  /* 0x000000ff04057290 */ /* 0x000fc8000fffe1ff */
[----:B------:R-:W-:-:S09]  /*1f40*/  UISETP.GT.AND UP1, UPT, UR5, 0x4, UPT ;  /* 0x000000040500788c */ /* 0x000fd2000bf24270 */
[----:B------:R-:W-:Y:S05]  /*1f50*/  BRA.U !UP1, `(.L_x_33118) ;  /* 0x00000009096c7547 */ /* 0x000fea000b800000 */
[----:B------:R-:W0:Y:S01]  /*1f60*/  LDS.64 R2, [R32+-0x28] ;  /* 0xffffd80020027984 */ /* 0x000e220000000a00 */
[C---:B------:R-:W-:Y:S01]  /*1f70*/  ISETP.EQ.AND P1, PT, R23.reuse, 0x68, PT ;  /* 0x000000681700780c */ /* 0x040fe20003f22270 */
[----:B------:R-:W-:Y:S01]  /*1f80*/  UPLOP3.LUT UP0, UPT, UPT, UPT, UPT, 0x40, 0x4 ;  /* 0x000000000004789c */ /* 0x000fe20003f0e870 */
[C---:B------:R-:W-:Y:S01]  /*1f90*/  ISETP.EQ.AND P4, PT, R23.reuse, 0x48, PT ;  /* 0x000000481700780c */ /* 0x040fe20003f82270 */
[----:B------:R-:W1:Y:S01]  /*1fa0*/  LDS.64 R4, [R32+-0x8] ;  /* 0xfffff80020047984 */ /* 0x000e620000000a00 */
[C---:B------:R-:W-:Y:S01]  /*1fb0*/  ISETP.EQ.AND P2, PT, R23.reuse, 0x60, PT ;  /* 0x000000601700780c */ /* 0x040fe20003f42270 */
[----:B------:R-:W-:Y:S01]  /*1fc0*/  UIADD3 UR4, UPT, UPT, UR4, 0x8, URZ ;  /* 0x0000000804047890 */ /* 0x000fe2000fffe0ff */
        /* <DEDUP_REMOVED lines=9> */
[----:B------:R0:W5:Y:S02]  /*2060*/  LDS.64 R28, [R32+0x10] ;  /* 0x00001000201c7984 */ /* 0x0001640000000a00 */
[----:B0-----:R-:W-:-:S02]  /*2070*/  VIADD R32, R32, 0x20 ;  /* 0x0000002020207836 */ /* 0x001fc40000000000 */
[----:B------:R-:W-:Y:S01]  /*2080*/  @P1 IMAD.MOV.U32 R14, RZ, RZ, R2 ;  /* 0x000000ffff0e1224 */ /* 0x000fe200078e0002 */
[----:B------:R-:W-:Y:S01]  /*2090*/  @P2 MOV R16, R2 ;  /* 0x0000000200102202 */ /* 0x000fe20000000f00 */
[----:B------:R-:W-:Y:S01]  /*20a0*/  @P1 IMAD.MOV.U32 R13, RZ, RZ, R3 ;  /* 0x000000ffff0d1224 */ /* 0x000fe200078e0003 */
[----:B------:R-:W-:Y:S01]  /*20b0*/  ISETP.EQ.AND P1, PT, R23, 0x50, PT ;  /* 0x000000501700780c */ /* 0x000fe20003f22270 */
[----:B-1----:R-:W-:Y:S01]  /*20c0*/  @P4 IMAD.MOV.U32 R14, RZ, RZ, R4 ;  /* 0x000000ffff0e4224 */ /* 0x002fe200078e0004 */
[----:B------:R-:W-:Y:S01]  /*20d0*/  @P5 MOV R16, R4 ;  /* 0x0000000400105202 */ /* 0x000fe20000000f00 */
[----:B------:R-:W-:Y:S01]  /*20e0*/  @P4 IMAD.MOV.U32 R13, RZ, RZ, R5 ;  /* 0x000000ffff0d4224 */ /* 0x000fe200078e0005 */
[----:B------:R-:W-:Y:S01]  /*20f0*/  @P4 MOV R21, R2 ;  /* 0x0000000200154202 */ /* 0x000fe20000000f00 */
        /* <DEDUP_REMOVED lines=8> */
[----:B------:R-:W-:Y:S01]  /*2180*/  @P0 IMAD.MOV.U32 R18, RZ, RZ, R2 ;  /* 0x000000ffff120224 */ /* 0x000fe200078e0002 */
[----:B-----5:R-:W-:Y:S01]  /*2190*/  @P6 MOV R14, R24 ;  /* 0x00000018000e6202 */ /* 0x020fe20000000f00 */
[----:B------:R-:W-:-:S02]  /*21a0*/  @P0 IMAD.MOV.U32 R17, RZ, RZ, R3 ;  /* 0x000000ffff110224 */ /* 0x000fc400078e0003 */
[----:B------:R-:W-:Y:S01]  /*21b0*/  @P0 IMAD.MOV.U32 R16, RZ, RZ, R6 ;  /* 0x000000ffff100224 */ /* 0x000fe200078e0006 */
[----:B------:R-:W-:Y:S01]  /*21c0*/  @P1 MOV R14, R26 ;  /* 0x0000001a000e1202 */ /* 0x000fe20000000f00 */
[----:B------:R-:W-:Y:S02]  /*21d0*/  @P0 IMAD.MOV.U32 R15, RZ, RZ, R7 ;  /* 0x000000ffff0f0224 */ /* 0x000fe400078e0007 */
[----:B------:R-:W-:Y:S01]  /*21e0*/  @P0 IMAD.MOV.U32 R13, RZ, RZ, R11 ;  /* 0x000000ffff0d0224 */ /* 0x000fe200078e000b */
[----:B------:R-:W-:Y:S01]  /*21f0*/  ISETP.EQ.AND P0, PT, R23, 0x30, PT ;  /* 0x000000301700780c */ /* 0x000fe20003f02270 */
[----:B------:R-:W-:Y:S02]  /*2200*/  @P6 IMAD.MOV.U32 R18, RZ, RZ, R4 ;  /* 0x000000ffff126224 */ /* 0x000fe400078e0004 */
[----:B------:R-:W-:Y:S02]  /*2210*/  @P6 IMAD.MOV.U32 R17, RZ, RZ, R5 ;  /* 0x000000ffff116224 */ /* 0x000fe400078e0005 */
[----:B------:R-:W-:-:S02]  /*2220*/  @P1 IMAD.MOV.U32 R20, RZ, RZ, R2 ;  /* 0x000000ffff141224 */ /* 0x000fc400078e0002 */
[----:B------:R-:W-:Y:S02]  /*2230*/  @P1 IMAD.MOV.U32 R19, RZ, RZ, R3 ;  /* 0x000000ffff131224 */ /* 0x000fe400078e0003 */
[----:B------:R-:W-:Y:S02]  /*2240*/  @P1 IMAD.MOV.U32 R18, RZ, RZ, R6 ;  /* 0x000000ffff121224 */ /* 0x000fe400078e0006 */
[----:B------:R-:W-:Y:S02]  /*2250*/  @P1 IMAD.MOV.U32 R17, RZ, RZ, R7 ;  /* 0x000000ffff111224 */ /* 0x000fe400078e0007 */
[----:B------:R-:W-:Y:S01]  /*2260*/  @P0 MOV R20, R4 ;  /* 0x0000000400140202 */ /* 0x000fe20000000f00 */
[----:B------:R-:W-:Y:S01]  /*2270*/  @P0 IMAD.MOV.U32 R19, RZ, RZ, R5 ;  /* 0x000000ffff130224 */ /* 0x000fe200078e0005 */
[----:B------:R-:W-:Y:S01]  /*2280*/  @P4 MOV R19, R7 ;  /* 0x0000000700134202 */ /* 0x000fe20000000f00 */
[----:B------:R-:W-:Y:S01]  /*2290*/  @P0 IMAD.MOV.U32 R18, RZ, RZ, R8 ;  /* 0x000000ffff120224 */ /* 0x000fe200078e0008 */
[----:B------:R-:W-:Y:S01]  /*22a0*/  @P4 MOV R18, R10 ;  /* 0x0000000a00124202 */ /* 0x000fe20000000f00 */
[----:B------:R-:W-:Y:S01]  /*22b0*/  @P0 IMAD.MOV.U32 R17, RZ, RZ, R9 ;  /* 0x000000ffff110224 */ /* 0x000fe200078e0009 */
[----:B------:R-:W-:Y:S01]  /*22c0*/  @P0 MOV R44, R2 ;  /* 0x00000002002c0202 */ /* 0x000fe20000000f00 */
[----:B------:R-:W-:-:S02]  /*22d0*/  @P4 IMAD.MOV.U32 R22, RZ, RZ, R3 ;  /* 0x000000ffff164224 */ /* 0x000fc400078e0003 */
[----:B------:R-:W-:Y:S02]  /*22e0*/  @P4 IMAD.MOV.U32 R20, RZ, RZ, R6 ;  /* 0x000000ffff144224 */ /* 0x000fe400078e0006 */
[----:B------:R-:W-:Y:S02]  /*22f0*/  @P4 IMAD.MOV.U32 R17, RZ, RZ, R11 ;  /* 0x000000ffff114224 */ /* 0x000fe400078e000b */
[----:B------:R-:W-:Y:S02]  /*2300*/  @P2 IMAD.MOV.U32 R21, RZ, RZ, R4 ;  /* 0x000000ffff152224 */ /* 0x000fe400078e0004 */
[----:B------:R-:W-:Y:S02]  /*2310*/  @P2 IMAD.MOV.U32 R22, RZ, RZ, R5 ;  /* 0x000000ffff162224 */ /* 0x000fe400078e0005 */
[----:B------:R-:W-:Y:S02]  /*2320*/  @P2 IMAD.MOV.U32 R20, RZ, RZ, R8 ;  /* 0x000000ffff142224 */ /* 0x000fe400078e0008 */
[----:B------:R-:W-:-:S02]  /*2330*/  @P2 IMAD.MOV.U32 R19, RZ, RZ, R9 ;  /* 0x000000ffff132224 */ /* 0x000fc400078e0009 */
[----:B------:R-:W-:Y:S01]  /*2340*/  @P2 IMAD.MOV.U32 R18, RZ, RZ, R24 ;  /* 0x000000ffff122224 */ /* 0x000fe200078e0018 */
[----:B------:R-:W-:Y:S01]  /*2350*/  @P5 MOV R18, R26 ;  /* 0x0000001a00125202 */ /* 0x000fe20000000f00 */
[----:B------:R-:W-:Y:S02]  /*2360*/  @P2 IMAD.MOV.U32 R17, RZ, RZ, R25 ;  /* 0x000000ffff112224 */ /* 0x000fe400078e0019 */
[----:B------:R-:W-:Y:S02]  /*2370*/  @P5 IMAD.MOV.U32 R40, RZ, RZ, R2 ;  /* 0x000000ffff285224 */ /* 0x000fe400078e0002 */
[----:B------:R-:W-:Y:S02]  /*2380*/  @P5 IMAD.MOV.U32 R12, RZ, RZ, R3 ;  /* 0x000000ffff0c5224 */ /* 0x000fe400078e0003 */
[----:B------:R-:W-:Y:S02]  /*2390*/  @P5 IMAD.MOV.U32 R21, RZ, RZ, R6 ;  /* 0x000000ffff155224 */ /* 0x000fe400078e0006 */
[----:B------:R-:W-:Y:S01]  /*23a0*/  @P5 IMAD.MOV.U32 R22, RZ, RZ, R7 ;  /* 0x000000ffff165224 */ /* 0x000fe200078e0007 */
[----:B------:R-:W-:Y:S01]  /*23b0*/  @P3 MOV R22, R9 ;  /* 0x0000000900163202 */ /* 0x000fe20000000f00 */
[----:B------:R-:W-:-:S02]  /*23c0*/  @P5 IMAD.MOV.U32 R20, RZ, RZ, R10 ;  /* 0x000000ffff145224 */ /* 0x000fc400078e000a */
[----:B------:R-:W-:Y:S02]  /*23d0*/  @P5 IMAD.MOV.U32 R19, RZ, RZ, R11 ;  /* 0x000000ffff135224 */ /* 0x000fe400078e000b */
[----:B------:R-:W-:Y:S01]  /*23e0*/  @P5 IMAD.MOV.U32 R17, RZ, RZ, R27 ;  /* 0x000000ffff115224 */ /* 0x000fe200078e001b */
[----:B------:R-:W-:Y:S01]  /*23f0*/  ISETP.EQ.AND P5, PT, R23, 0x18, PT ;  /* 0x000000181700780c */ /* 0x000fe20003fa2270 */
[----:B------:R-:W-:Y:S01]  /*2400*/  @P3 IMAD.MOV.U32 R40, RZ, RZ, R4 ;  /* 0x000000ffff283224 */ /* 0x000fe200078e0004 */
[----:B------:R-:W-:Y:S01]  /*2410*/  @P6 MOV R40, R6 ;  /* 0x0000000600286202 */ /* 0x000fe20000000f00 */
        /* <DEDUP_REMOVED lines=15> */
[----:B------:R-:W-:Y:S01]  /*2510*/  @P6 IMAD.MOV.U32 R19, RZ, RZ, R27 ;  /* 0x000000ffff136224 */ /* 0x000fe200078e001b */
[----:B------:R-:W-:Y:S01]  /*2520*/  ISETP.EQ.AND P6, PT, R23, 0x10, PT ;  /* 0x000000101700780c */ /* 0x000fe20003fc2270 */
[----:B------:R-:W-:-:S02]  /*2530*/  @P1 IMAD.MOV.U32 R16, RZ, RZ, R10 ;  /* 0x000000ffff101224 */ /* 0x000fc400078e000a */
[----:B------:R-:W-:Y:S02]  /*2540*/  @P1 IMAD.MOV.U32 R15, RZ, RZ, R11 ;  /* 0x000000ffff0f1224 */ /* 0x000fe400078e000b */
[----:B------:R-:W-:Y:S02]  /*2550*/  @P0 IMAD.MOV.U32 R16, RZ, RZ, R24 ;  /* 0x000000ffff100224 */ /* 0x000fe400078e0018 */
[----:B------:R-:W-:Y:S02]  /*2560*/  @P0 IMAD.MOV.U32 R15, RZ, RZ, R25 ;  /* 0x000000ffff0f0224 */ /* 0x000fe400078e0019 */
[----:B------:R-:W-:Y:S01]  /*2570*/  @P4 IMAD.MOV.U32 R16, RZ, RZ, R26 ;  /* 0x000000ffff104224 */ /* 0x000fe200078e001a */
[----:B------:R-:W-:Y:S01]  /*2580*/  @P2 MOV R16, R28 ;  /* 0x0000001c00102202 */ /* 0x000fe20000000f00 */
[--C-:B------:R-:W-:Y:S01]  /*2590*/  @P4 IMAD.MOV.U32 R15, RZ, RZ, R27.reuse ;  /* 0x000000ffff0f4224 */ /* 0x100fe200078e001b */
[C---:B------:R-:W-:Y:S01]  /*25a0*/  ISETP.EQ.AND P4, PT, R23.reuse, 0x8, PT ;  /* 0x000000081700780c */ /* 0x040fe20003f82270 */
[----:B------:R-:W-:Y:S01]  /*25b0*/  @P1 IMAD.MOV.U32 R13, RZ, RZ, R27 ;  /* 0x000000ffff0d1224 */ /* 0x000fe200078e001b */
[----:B------:R-:W-:Y:S01]  /*25c0*/  ISETP.EQ.AND P1, PT, R23, RZ, PT ;  /* 0x000000ff1700720c */ /* 0x000fe20003f22270 */
[----:B------:R-:W-:-:S02]  /*25d0*/  @P5 IMAD.MOV.U32 R42, RZ, RZ, R4 ;  /* 0x000000ffff2a5224 */ /* 0x000fc400078e0004 */
[----:B------:R-:W-:Y:S02]  /*25e0*/  @P5 IMAD.MOV.U32 R41, RZ, RZ, R5 ;  /* 0x000000ffff295224 */ /* 0x000fe400078e0005 */
[----:B------:R-:W-:Y:S01]  /*25f0*/  @P0 IMAD.MOV.U32 R43, RZ, RZ, R3 ;  /* 0x000000ffff2b0224 */ /* 0x000fe200078e0003 */
[----:B------:R-:W-:Y:S01]  /*2600*/  @P6 MOV R43, R5 ;  /* 0x00000005002b6202 */ /* 0x000fe20000000f00 */
[----:B------:R-:W-:Y:S02]  /*2610*/  @P0 IMAD.MOV.U32 R42, RZ, RZ, R6 ;  /* 0x000000ffff2a0224 */ /* 0x000fe400078e0006 */
        /* <DEDUP_REMOVED lines=14> */
[----:B------:R-:W-:Y:S01]  /*2700*/  @P3 IMAD.MOV.U32 R42, RZ, RZ, R26 ;  /* 0x000000ffff2a3224 */ /* 0x000fe200078e001a */
[----:B------:R-:W-:Y:S01]  /*2710*/  @P1 MOV R42, R28 ;  /* 0x0000001c002a1202 */ /* 0x000fe20000000f00 */
[----:B------:R-:W-:Y:S02]  /*2720*/  @P3 IMAD.MOV.U32 R41, RZ, RZ, R27 ;  /* 0x000000ffff293224 */ /* 0x000fe400078e001b */
[----:B------:R-:W-:-:S02]  /*2730*/  @P1 IMAD.MOV.U32 R44, RZ, RZ, R24 ;  /* 0x000000ffff2c1224 */ /* 0x000fc400078e0018 */
[----:B------:R-:W-:Y:S02]  /*2740*/  @P1 IMAD.MOV.U32 R43, RZ, RZ, R25 ;  /* 0x000000ffff2b1224 */ /* 0x000fe400078e0019 */
[----:B------:R-:W-:Y:S01]  /*2750*/  @P1 IMAD.MOV.U32 R41, RZ, RZ, R29 ;  /* 0x000000ffff291224 */ /* 0x000fe200078e001d */
[----:B------:R-:W-:Y:S01]  /*2760*/  ISETP.EQ.AND P1, PT, R23, -0x8, PT ;  /* 0xfffffff81700780c */ /* 0x000fe20003f22270 */
[----:B------:R-:W-:Y:S02]  /*2770*/  @P5 IMAD.MOV.U32 R40, RZ, RZ, R8 ;  /* 0x000000ffff285224 */ /* 0x000fe400078e0008 */
[----:B------:R-:W-:Y:S02]  /*2780*/  @P5 IMAD.MOV.U32 R12, RZ, RZ, R9 ;  /* 0x000000ffff0c5224 */ /* 0x000fe400078e0009 */
[----:B------:R-:W-:Y:S02]  /*2790*/  @P0 IMAD.MOV.U32 R40, RZ, RZ, R10 ;  /* 0x000000ffff280224 */ /* 0x000fe400078e000a */
[----:B------:R-:W-:-:S02]  /*27a0*/  @P0 IMAD.MOV.U32 R12, RZ, RZ, R11 ;  /* 0x000000ffff0c0224 */ /* 0x000fc400078e000b */
[----:B------:R-:W-:Y:S02]  /*27b0*/  @P6 IMAD.MOV.U32 R40, RZ, RZ, R24 ;  /* 0x000000ffff286224 */ /* 0x000fe400078e0018 */
[--C-:B------:R-:W-:Y:S01]  /*27c0*/  @P6 IMAD.MOV.U32 R12, RZ, RZ, R25.reuse ;  /* 0x000000ffff0c6224 */ /* 0x100fe200078e0019 */
[----:B------:R-:W-:Y:S01]  /*27d0*/  @P2 MOV R12, R27 ;  /* 0x0000001b000c2202 */ /* 0x000fe20000000f00 */
[----:B------:R-:W-:Y:S02]  /*27e0*/  @P5 IMAD.MOV.U32 R22, RZ, RZ, R25 ;  /* 0x000000ffff165224 */ /* 0x000fe400078e0019 */
[--C-:B------:R-:W-:Y:S02]  /*27f0*/  @P5 IMAD.MOV.U32 R44, RZ, RZ, R26.reuse ;  /* 0x000000ffff2c5224 */ /* 0x100fe400078e001a */
[--C-:B------:R-:W-:Y:S02]  /*2800*/  @P2 IMAD.MOV.U32 R40, RZ, RZ, R26.reuse ;  /* 0x000000ffff282224 */ /* 0x100fe400078e001a */
[----:B------:R-:W-:-:S02]  /*2810*/  @P0 IMAD.MOV.U32 R21, RZ, RZ, R26 ;  /* 0x000000ffff150224 */ /* 0x000fc400078e001a */
[--C-:B------:R-:W-:Y:S02]  /*2820*/  @P5 IMAD.MOV.U32 R43, RZ, RZ, R27.reuse ;  /* 0x000000ffff2b5224 */ /* 0x100fe400078e001b */
[----:B------:R-:W-:Y:S02]  /*2830*/  @P0 IMAD.MOV.U32 R22, RZ, RZ, R27 ;  /* 0x000000ffff160224 */ /* 0x000fe400078e001b */
[--C-:B------:R-:W-:Y:S02]  /*2840*/  @P4 IMAD.MOV.U32 R40, RZ, RZ, R28.reuse ;  /* 0x000000ffff284224 */ /* 0x100fe400078e001c */
        /* <DEDUP_REMOVED lines=11> */
[----:B------:R-:W-:-:S07]  /*2900*/  VIADD R23, R23, 0x20 ;  /* 0x0000002017177836 */ /* 0x000fce0000000000 */
.L_x_33118:
[----:B------:R-:W-:-:S09]  /*2910*/  UISETP.NE.OR UP0, UPT, UR4, URZ, UP0 ;  /* 0x000000ff0400728c */ /* 0x000fd20008705670 */
[----:B------:R-:W-:Y:S05]  /*2920*/  BRA.U !UP0, `(.L_x_33114) ;  /* 0x0000000508587547 */ /* 0x000fea000b800000 */
.L_x_33115:
[----:B------:R-:W0:Y:S01]  /*2930*/  LDS.64 R2, [R32+-0x28] ;  /* 0xffffd80020027984 */ /* 0x000e220000000a00 */
[C---:B------:R-:W-:Y:S01]  /*2940*/  ISETP.EQ.AND P4, PT, R23.reuse, 0x68, PT ;  /* 0x000000681700780c */ /* 0x040fe20003f82270 */
[----:B------:R-:W-:Y:S01]  /*2950*/  UIADD3 UR4, UPT, UPT, UR4, 0x4, URZ ;  /* 0x0000000404047890 */ /* 0x000fe2000fffe0ff */
[C---:B------:R-:W-:Y:S01]  /*2960*/  ISETP.EQ.AND P3, PT, R23.reuse, 0x58, PT ;  /* 0x000000581700780c */ /* 0x040fe20003f62270 */
[----:B------:R-:W1:Y:S01]  /*2970*/  LDS.64 R4, [R32+-0x8] ;  /* 0xfffff80020047984 */ /* 0x000e620000000a00 */
[C---:B------:R-:W-:Y:S01]  /*2980*/  ISETP.EQ.AND P1, PT, R23.reuse, 0x38, PT ;  /* 0x000000381700780c */ /* 0x040fe20003f22270 */
[----:B------:R-:W-:Y:S01]  /*2990*/  UISETP.NE.AND UP0, UPT, UR4, URZ, UPT ;  /* 0x000000ff0400728c */ /* 0x000fe2000bf05270 */
[C---:B------:R-:W-:Y:S01]  /*29a0*/  ISETP.EQ.AND P6, PT, R23.reuse, 0x50, PT ;  /* 0x000000501700780c */ /* 0x040fe20003fc2270 */
[----:B------:R-:W2:Y:S01]  /*29b0*/  LDS.64 R6, [R32+-0x20] ;  /* 0xffffe00020067984 */ /* 0x000ea20000000a00 */
[C---:B------:R-:W-:Y:S02]  /*29c0*/  ISETP.EQ.AND P0, PT, R23.reuse, 0x30, PT ;  /* 0x000000301700780c */ /* 0x040fe40003f02270 */
[C---:B------:R-:W-:Y:S01]  /*29d0*/  ISETP.EQ.AND P5, PT, R23.reuse, 0x48, PT ;  /* 0x000000481700780c */ /* 0x040fe20003fa2270 */
[----:B------:R3:W4:Y:S01]  /*29e0*/  LDS.64 R8, [R32] ;  /* 0x0000000020087984 */ /* 0x0007220000000a00 */
[C---:B------:R-:W-:Y:S01]  /*29f0*/  ISETP.EQ.AND P2, PT, R23.reuse, 0x40, PT ;  /* 0x000000401700780c */ /* 0x040fe20003f42270 */
[----:B---3--:R-:W-:Y:S01]  /*2a00*/  VIADD R32, R32, 0x10 ;  /* 0x0000001020207836 */ /* 0x008fe20000000000 */
[-C--:B0-----:R-:W-:Y:S01]  /*2a10*/  @P4 MOV R14, R2.reuse ;  /* 0x00000002000e4202 */ /* 0x081fe20000000f00 */
[--C-:B------:R-:W-:Y:S01]  /*2a20*/  @P4 IMAD.MOV.U32 R13, RZ, RZ, R3.reuse ;  /* 0x000000ffff0d4224 */ /* 0x100fe200078e0003 */
[----:B------:R-:W-:Y:S01]  /*2a30*/  @P3 MOV R18, R2 ;  /* 0x0000000200123202 */ /* 0x000fe20000000f00 */
[----:B------:R-:W-:Y:S01]  /*2a40*/  @P3 IMAD.MOV.U32 R17, RZ, RZ, R3 ;  /* 0x000000ffff113224 */ /* 0x000fe200078e0003 */
[----:B------:R-:W-:Y:S01]  /*2a50*/  ISETP.EQ.AND P4, PT, R23, 0x60, PT ;  /* 0x000000601700780c */ /* 0x000fe20003f82270 */
[----:B-1----:R-:W-:Y:S01]  /*2a60*/  @P1 IMAD.MOV.U32 R18, RZ, RZ, R4 ;  /* 0x000000ffff121224 */ /* 0x002fe200078e0004 */
[----:B------:R-:W-:Y:S01]  /*2a70*/  @P1 MOV R41, R3 ;  /* 0x0000000300291202 */ /* 0x000fe20000000f00 */
[----:B------:R-:W-:-:S02]  /*2a80*/  @P1 IMAD.MOV.U32 R17, RZ, RZ, R5 ;  /* 0x000000ffff111224 */ /* 0x000fc400078e0005 */
[----:B------:R-:W-:Y:S01]  /*2a90*/  @P6 IMAD.MOV.U32 R20, RZ, RZ, R2 ;  /* 0x000000ffff146224 */ /* 0x000fe200078e0002 */
[----:B------:R-:W-:Y:S01]  /*2aa0*/  @P0 MOV R20, R4 ;  /* 0x0000000400140202 */ /* 0x000fe20000000f00 */
[----:B------:R-:W-:Y:S02]  /*2ab0*/  @P6 IMAD.MOV.U32 R19, RZ, RZ, R3 ;  /* 0x000000ffff136224 */ /* 0x000fe400078e0003 */
[----:B--2---:R-:W-:Y:S02]  /*2ac0*/  @P6 IMAD.MOV.U32 R18, RZ, RZ, R6 ;  /* 0x000000ffff126224 */ /* 0x004fe400078e0006 */
[----:B------:R-:W-:Y:S01]  /*2ad0*/  @P6 IMAD.MOV.U32 R17, RZ, RZ, R7 ;  /* 0x000000ffff116224 */ /* 0x000fe200078e0007 */
[----:B------:R-:W-:Y:S01]  /*2ae0*/  ISETP.EQ.AND P6, PT, R23, 0x18, PT ;  /* 0x000000181700780c */ /* 0x000fe20003fc2270 */
[----:B------:R-:W-:Y:S01]  /*2af0*/  @P0 IMAD.MOV.U32 R19, RZ, RZ, R5 ;  /* 0x000000ffff130224 */ /* 0x000fe200078e0005 */
[----:B----4-:R-:W-:Y:S01]  /*2b00*/  @P0 MOV R17, R9 ;  /* 0x0000000900110202 */ /* 0x010fe20000000f00 */
[----:B------:R-:W-:-:S02]  /*2b10*/  @P5 IMAD.MOV.U32 R21, RZ, RZ, R2 ;  /* 0x000000ffff155224 */ /* 0x000fc400078e0002 */
[----:B------:R-:W-:Y:S02]  /*2b20*/  @P5 IMAD.MOV.U32 R22, RZ, RZ, R3 ;  /* 0x000000ffff165224 */ /* 0x000fe400078e0003 */
[----:B------:R-:W-:Y:S01]  /*2b30*/  @P5 IMAD.MOV.U32 R14, RZ, RZ, R4 ;  /* 0x000000ffff0e5224 */ /* 0x000fe200078e0004 */
[----:B------:R-:W-:Y:S01]  /*2b40*/  @P4 MOV R14, R6 ;  /* 0x00000006000e4202 */ /* 0x000fe20000000f00 */
[----:B------:R-:W-:Y:S02]  /*2b50*/  @P5 IMAD.MOV.U32 R13, RZ, RZ, R5 ;  /* 0x000000ffff0d5224 */ /* 0x000fe400078e0005 */
[----:B------:R-:W-:Y:S02]  /*2b60*/  @P5 IMAD.MOV.U32 R20, RZ, RZ, R6 ;  /* 0x000000ffff145224 */ /* 0x000fe400078e0006 */
[----:B------:R-:W-:Y:S01]  /*2b70*/  @P5 IMAD.MOV.U32 R19, RZ, RZ, R7 ;  /* 0x000000ffff135224 */ /* 0x000fe200078e0007 */
[----:B------:R-:W-:Y:S01]  /*2b80*/  ISETP.EQ.AND P5, PT, R23, 0x10, PT ;  /* 0x000000101700780c */ /* 0x000fe20003fa2270 */
[----:B------:R-:W-:Y:S01]  /*2b90*/  @P4 IMAD.MOV.U32 R16, RZ, RZ, R2 ;  /* 0x000000ffff104224 */ /* 0x000fe200078e0002 */
[----:B------:R-:W-:Y:S01]  /*2ba0*/  @P2 MOV R16, R4 ;  /* 0x0000000400102202 */ /* 0x000fe20000000f00 */
[----:B------:R-:W-:-:S02]  /*2bb0*/  @P4 IMAD.MOV.U32 R15, RZ, RZ, R3 ;  /* 0x000000ffff0f4224 */ /* 0x000fc400078e0003 */
[----:B------:R-:W-:Y:S02]  /*2bc0*/  @P2 IMAD.MOV.U32 R15, RZ, RZ, R5 ;  /* 0x000000ffff0f2224 */ /* 0x000fe400078e0005 */
[----:B------:R-:W-:Y:S02]  /*2bd0*/  @P1 IMAD.MOV.U32 R42, RZ, RZ, R2 ;  /* 0x000000ffff2a1224 */ /* 0x000fe400078e0002 */
[----:B------:R-:W-:Y:S01]  /*2be0*/  @P3 IMAD.MOV.U32 R16, RZ, RZ, R6 ;  /* 0x000000ffff103224 */ /* 0x000fe200078e0006 */
[----:B------:R-:W-:Y:S01]  /*2bf0*/  @P1 MOV R16, R8 ;  /* 0x0000000800101202 */ /* 0x000fe20000000f00 */
[--C-:B------:R-:W-:Y:S01]  /*2c00*/  @P3 IMAD.MOV.U32 R15, RZ, RZ, R7.reuse ;  /* 0x000000ffff0f3224 */ /* 0x100fe200078e0007 */
[C---:B------:R-:W-:Y:S01]  /*2c10*/  ISETP.EQ.AND P3, PT, R23.reuse, 0x20, PT ;  /* 0x000000201700780c */ /* 0x040fe20003f62270 */
        /* <DEDUP_REMOVED lines=8> */
[----:B------:R-:W-:Y:S02]  /*2ca0*/  @P0 IMAD.MOV.U32 R41, RZ, RZ, R7 ;  /* 0x000000ffff290224 */ /* 0x000fe400078e0007 */
[----:B------:R-:W-:Y:S01]  /*2cb0*/  @P5 IMAD.MOV.U32 R44, RZ, RZ, R4 ;  /* 0x000000ffff2c5224 */ /* 0x000fe200078e0004 */
[----:B------:R-:W-:Y:S01]  /*2cc0*/  @P4 MOV R21, R4 ;  /* 0x0000000400154202 */ /* 0x000fe20000000f00 */
[----:B------:R-:W-:-:S02]  /*2cd0*/  @P5 IMAD.MOV.U32 R43, RZ, RZ, R5 ;  /* 0x000000ffff2b5224 */ /* 0x000fc400078e0005 */
[----:B------:R-:W-:Y:S01]  /*2ce0*/  @P5 IMAD.MOV.U32 R41, RZ, RZ, R9 ;  /* 0x000000ffff295224 */ /* 0x000fe200078e0009 */
[----:B------:R-:W-:Y:S01]  /*2cf0*/  ISETP.EQ.AND P5, PT, R23, 0x8, PT ;  /* 0x000000081700780c */ /* 0x000fe20003fa2270 */
[----:B------:R-:W-:Y:S02]  /*2d00*/  @P2 IMAD.MOV.U32 R40, RZ, RZ, R2 ;  /* 0x000000ffff282224 */ /* 0x000fe400078e0002 */
[----:B------:R-:W-:Y:S02]  /*2d10*/  @P2 IMAD.MOV.U32 R12, RZ, RZ, R3 ;  /* 0x000000ffff0c2224 */ /* 0x000fe400078e0003 */
[----:B------:R-:W-:Y:S02]  /*2d20*/  @P3 IMAD.MOV.U32 R40, RZ, RZ, R4 ;  /* 0x000000ffff283224 */ /* 0x000fe400078e0004 */
[--C-:B------:R-:W-:Y:S01]  /*2d30*/  @P3 IMAD.MOV.U32 R12, RZ, RZ, R5.reuse ;  /* 0x000000ffff0c3224 */ /* 0x100fe200078e0005 */
[----:B------:R-:W-:Y:S01]  /*2d40*/  @P1 MOV R12, R7 ;  /* 0x00000007000c1202 */ /* 0x000fe20000000f00 */
[----:B------:R-:W-:-:S02]  /*2d50*/  @P4 IMAD.MOV.U32 R22, RZ, RZ, R5 ;  /* 0x000000ffff164224 */ /* 0x000fc400078e0005 */
[--C-:B------:R-:W-:Y:S02]  /*2d60*/  @P4 IMAD.MOV.U32 R44, RZ, RZ, R6.reuse ;  /* 0x000000ffff2c4224 */ /* 0x100fe400078e0006 */
[--C-:B------:R-:W-:Y:S02]  /*2d70*/  @P1 IMAD.MOV.U32 R40, RZ, RZ, R6.reuse ;  /* 0x000000ffff281224 */ /* 0x100fe400078e0006 */
[----:B------:R-:W-:Y:S02]  /*2d80*/  @P2 IMAD.MOV.U32 R21, RZ, RZ, R6 ;  /* 0x000000ffff152224 */ /* 0x000fe400078e0006 */
        /* <DEDUP_REMOVED lines=15> */
[----:B------:R-:W-:Y:S06]  /*2e80*/  BRA.U UP0, `(.L_x_33115) ;  /* 0xfffffff900a87547 */ /* 0x000fec000b83ffff */
.L_x_33114:
[----:B------:R-:W0:Y:S02]  /*2e90*/  LDCU UR4, c[0x0][0x3a0] ;  /* 0x00007400ff0477ac */ /* 0x000e240008000800 */
[----:B0-----:R-:W-:-:S04]  /*2ea0*/  USHF.L.U32 UR4, UR4, 0x1, URZ ;  /* 0x0000000104047899 */ /* 0x001fc800080006ff */
[----:B------:R-:W-:-:S04]  /*2eb0*/  UISETP.LT.AND UP0, UPT, UR4, 0x1, UPT ;  /* 0x000000010400788c */ /* 0x000fc8000bf01270 */
[----:B------:R-:W-:-:S04]  /*2ec0*/  USEL UR4, UR4, 0x1, !UP0 ;  /* 0x0000000104047887 */ /* 0x000fc8000c000000 */
[----:B------:R-:W-:-:S04]  /*2ed0*/  ULOP3.LUT UR4, UR4, 0x3, URZ, 0xc0, !UPT ;  /* 0x0000000304047892 */ /* 0x000fc8000f8ec0ff */
[----:B------:R-:W-:-:S09]  /*2ee0*/  UISETP.NE.AND UP0, UPT, UR4, URZ, UPT ;  /* 0x000000ff0400728c */ /* 0x000fd2000bf05270 */
[----:B------:R-:W-:Y:S05]  /*2ef0*/  BRA.U !UP0, `(.L_x_33113) ;  /* 0x0000000508287547 */ /* 0x000fea000b800000 */
[----:B------:R-:W0:Y:S01]  /*2f00*/  S2R R3, SR_TID.X ;  /* 0x0000000000037919 */ /* 0x000e220000002100 */
[----:B------:R-:W-:Y:S01]  /*2f10*/  MOV R2, 0x400 ;  /* 0x0000040000027802 */ /* 0x000fe20000000f00 */
[----:B------:R-:W-:Y:S01]  /*2f20*/  UIADD3 UR4, UPT, UPT, -UR4, URZ, URZ ;  /* 0x000000ff04047290 */ /* 0x000fe2000fffe1ff */
[----:B------:R-:W1:Y:S01]  /*2f30*/  S2R R4, SR_CgaCtaId ;  /* 0x0000000000047919 */ /* 0x000e620000008800 */
[----:B0-----:R-:W-:Y:S01]  /*2f40*/  IMAD R6, R3, 0x48, RZ ;  /* 0x0000004803067824 */ /* 0x001fe200078e02ff */
[----:B------:R-:W-:-:S03]  /*2f50*/  IADD3 R3, PT, PT, R2, 0x170, RZ ;  /* 0x0000017002037810 */ /* 0x000fc60007ffe0ff */
[C---:B------:R-:W-:Y:S01]  /*2f60*/  IMAD R2, R33.reuse, 0x4, R6 ;  /* 0x0000000421027824 */ /* 0x040fe200078e0206 */
[----:B-1----:R-:W-:Y:S01]  /*2f70*/  LEA R3, R4, R3, 0x18 ;  /* 0x0000000304037211 */ /* 0x002fe200078ec0ff */
[----:B------:R-:W-:-:S03]  /*2f80*/  IMAD.SHL.U32 R33, R33, 0x4, RZ ;  /* 0x0000000421217824 */ /* 0x000fc600078e00ff */
[----:B------:R-:W-:Y:S01]  /*2f90*/  IADD3 R2, PT, PT, R2, 0x20, R3 ;  /* 0x0000002002027810 */ /* 0x000fe20007ffe003 */
[----:B------:R-:W-:-:S07]  /*2fa0*/  VIADD R33, R33, 0x28 ;  /* 0x0000002821217836 */ /* 0x000fce0000000000 */
.L_x_33119:
        /* <DEDUP_REMOVED lines=11> */
[----:B------:R-:W-:Y:S01]  /*3060*/  ISETP.EQ.AND P4, PT, R33, 0x60, PT ;  /* 0x000000602100780c */ /* 0x000fe20003f82270 */
[----:B0-----:R-:W-:-:S02]  /*3070*/  @P3 IMAD.MOV.U32 R20, RZ, RZ, R4 ;  /* 0x000000ffff143224 */ /* 0x001fc400078e0004 */
[----:B------:R-:W-:Y:S02]  /*3080*/  @P5 MOV R18, R4 ;  /* 0x0000000400125202 */ /* 0x000fe40000000f00 */
[--C-:B------:R-:W-:Y:S01]  /*3090*/  @P2 IMAD.MOV.U32 R17, RZ, RZ, R4.reuse ;  /* 0x000000ffff112224 */ /* 0x100fe200078e0004 */
[C---:B------:R-:W-:Y:S01]  /*30a0*/  ISETP.EQ.AND P3, PT, R33.reuse, 0x64, PT ;  /* 0x000000642100780c */ /* 0x040fe20003f62270 */
[--C-:B------:R-:W-:Y:S01]  /*30b0*/  @P6 IMAD.MOV.U32 R19, RZ, RZ, R4.reuse ;  /* 0x000000ffff136224 */ /* 0x100fe200078e0004 */
[C---:B------:R-:W-:Y:S01]  /*30c0*/  ISETP.EQ.AND P5, PT, R33.reuse, 0x2c, PT ;  /* 0x0000002c2100780c */ /* 0x040fe20003fa2270 */
[--C-:B------:R-:W-:Y:S01]  /*30d0*/  @P1 IMAD.MOV.U32 R16, RZ, RZ, R4.reuse ;  /* 0x000000ffff101224 */ /* 0x100fe200078e0004 */
[C---:B------:R-:W-:Y:S01]  /*30e0*/  ISETP.EQ.AND P2, PT, R33.reuse, 0x30, PT ;  /* 0x000000302100780c */ /* 0x040fe20003f42270 */
[--C-:B------:R-:W-:Y:S01]  /*30f0*/  @P0 IMAD.MOV.U32 R15, RZ, RZ, R4.reuse ;  /* 0x000000ffff0f0224 */ /* 0x100fe200078e0004 */
[C---:B------:R-:W-:Y:S01]  /*3100*/  ISETP.EQ.AND P6, PT, R33.reuse, 0x28, PT ;  /* 0x000000282100780c */ /* 0x040fe20003fc2270 */
[----:B------:R-:W-:Y:S01]  /*3110*/  @P4 IMAD.MOV.U32 R14, RZ, RZ, R4 ;  /* 0x000000ffff0e4224 */ /* 0x000fe200078e0004 */
[----:B------:R-:W-:-:S02]  /*3120*/  ISETP.EQ.AND P1, PT, R33, 0x34, PT ;  /* 0x000000342100780c */ /* 0x000fc40003f22270 */
[C---:B------:R-:W-:Y:S02]  /*3130*/  ISETP.EQ.AND P0, PT, R33.reuse, 0x38, PT ;  /* 0x000000382100780c */ /* 0x040fe40003f02270 */
[C---:B------:R-:W-:Y:S01]  /*3140*/  ISETP.EQ.AND P4, PT, R33.reuse, 0x3c, PT ;  /* 0x0000003c2100780c */ /* 0x040fe20003f82270 */
[--C-:B------:R-:W-:Y:S01]  /*3150*/  @P3 IMAD.MOV.U32 R13, RZ, RZ, R4.reuse ;  /* 0x000000ffff0d3224 */ /* 0x100fe200078e0004 */
[C---:B------:R-:W-:Y:S01]  /*3160*/  ISETP.EQ.AND P3, PT, R33.reuse, 0x40, PT ;  /* 0x000000402100780c */ /* 0x040fe20003f62270 */
[--C-:B------:R-:W-:Y:S02]  /*3170*/  @P5 IMAD.MOV.U32 R43, RZ, RZ, R4.reuse ;  /* 0x000000ffff2b5224 */ /* 0x100fe400078e0004 */
[--C-:B--2---:R-:W-:Y:S01]  /*3180*/  @P5 IMAD.MOV.U32 R19, RZ, RZ, R3.reuse ;  /* 0x000000ffff135224 */ /* 0x104fe200078e0003 */
[C---:B------:R-:W-:Y:S01]  /*3190*/  ISETP.EQ.AND P5, PT, R33.reuse, 0x8, PT ;  /* 0x000000082100780c */ /* 0x040fe20003fa2270 */
[--C-:B------:R-:W-:Y:S01]  /*31a0*/  @P2 IMAD.MOV.U32 R42, RZ, RZ, R4.reuse ;  /* 0x000000ffff2a2224 */ /* 0x100fe200078e0004 */
[-C--:B------:R-:W-:Y:S01]  /*31b0*/  @P6 MOV R44, R4.reuse ;  /* 0x00000004002c6202 */ /* 0x080fe20000000f00 */
[--C-:B------:R-:W-:Y:S01]  /*31c0*/  @P2 IMAD.MOV.U32 R18, RZ, RZ, R3.reuse ;  /* 0x000000ffff122224 */ /* 0x100fe200078e0003 */
[C---:B------:R-:W-:Y:S01]  /*31d0*/  ISETP.EQ.AND P2, PT, R33.reuse, 0xc, PT ;  /* 0x0000000c2100780c */ /* 0x040fe20003f42270 */
[--C-:B------:R-:W-:Y:S01]  /*31e0*/  @P6 IMAD.MOV.U32 R20, RZ, RZ, R3.reuse ;  /* 0x000000ffff146224 */ /* 0x100fe200078e0003 */
[C---:B------:R-:W-:Y:S01]  /*31f0*/  ISETP.EQ.AND P6, PT, R33.reuse, 0x44, PT ;  /* 0x000000442100780c */ /* 0x040fe20003fc2270 */
[--C-:B------:R-:W-:Y:S01]  /*3200*/  @P1 IMAD.MOV.U32 R17, RZ, RZ, R3.reuse ;  /* 0x000000ffff111224 */ /* 0x100fe200078e0003 */
[-C--:B------:R-:W-:Y:S01]  /*3210*/  @P1 MOV R41, R4.reuse ;  /* 0x0000000400291202 */ /* 0x080fe20000000f00 */
[--C-:B------:R-:W-:Y:S01]  /*3220*/  @P0 IMAD.MOV.U32 R40, RZ, RZ, R4.reuse ;  /* 0x000000ffff280224 */ /* 0x100fe200078e0004 */
[----:B------:R-:W-:Y:S01]  /*3230*/  @P3 MOV R21, R4 ;  /* 0x0000000400153202 */ /* 0x000fe20000000f00 */
        /* <DEDUP_REMOVED lines=13> */
[----:B------:R-:W-:Y:S01]  /*3310*/  IADD3 R33, PT, PT, R33, 0x4, RZ ;  /* 0x0000000421217810 */ /* 0x000fe20007ffe0ff */
[----:B------:R-:W-:-:S02]  /*3320*/  @P1 IMAD.MOV.U32 R42, RZ, RZ, R3 ;  /* 0x000000ffff2a1224 */ /* 0x000fc400078e0003 */
[----:B------:R-:W-:Y:S01]  /*3330*/  @P0 MOV R41, R3 ;  /* 0x0000000300290202 */ /* 0x000fe20000000f00 */
[--C-:B------:R-:W-:Y:S02]  /*3340*/  @P6 IMAD.MOV.U32 R13, RZ, RZ, R3.reuse ;  /* 0x000000ffff0d6224 */ /* 0x100fe400078e0003 */
[--C-:B------:R-:W-:Y:S02]  /*3350*/  @P4 IMAD.MOV.U32 R40, RZ, RZ, R3.reuse ;  /* 0x000000ffff284224 */ /* 0x100fe400078e0003 */
[--C-:B------:R-:W-:Y:S02]  /*3360*/  @P3 IMAD.MOV.U32 R12, RZ, RZ, R3.reuse ;  /* 0x000000ffff0c3224 */ /* 0x100fe400078e0003 */
[--C-:B------:R-:W-:Y:S02]  /*3370*/  @P5 IMAD.MOV.U32 R21, RZ, RZ, R3.reuse ;  /* 0x000000ffff155224 */ /* 0x100fe400078e0003 */
[----:B------:R-:W-:Y:S01]  /*3380*/  @P2 IMAD.MOV.U32 R22, RZ, RZ, R3 ;  /* 0x000000ffff162224 */ /* 0x000fe200078e0003 */
[----:B------:R-:W-:Y:S06]  /*3390*/  BRA.U UP0, `(.L_x_33119) ;  /* 0xfffffffd00047547 */ /* 0x000fec000b83ffff */
.L_x_33113:
[----:B------:R-:W0:Y:S01]  /*33a0*/  S2R R2, SR_TID.X ;  /* 0x0000000000027919 */ /* 0x000e220000002100 */
[----:B------:R-:W1:Y:S01]  /*33b0*/  S2UR UR5, SR_CgaCtaId ;  /* 0x00000000000579c3 */ /* 0x000e620000008800 */
        /* <DEDUP_REMOVED lines=9> */
[----:B------:R-:W-:Y:S02]  /*3450*/  IMAD.MOV.U32 R10, RZ, RZ, R21 ;  /* 0x000000ffff0a7224 */ /* 0x000fe400078e0015 */
[----:B------:R-:W-:Y:S02]  /*3460*/  IMAD.MOV.U32 R11, RZ, RZ, R22 ;  /* 0x000000ffff0b7224 */ /* 0x000fe400078e0016 */
[----:B------:R-:W-:Y:S02]  /*3470*/  IMAD.MOV.U32 R8, RZ, RZ, R20 ;  /* 0x000000ffff087224 */ /* 0x000fe400078e0014 */
[----:B------:R-:W-:Y:S02]  /*3480*/  IMAD.MOV.U32 R9, RZ, RZ, R19 ;  /* 0x000000ffff097224 */ /* 0x000fe400078e0013 */
[----:B------:R-:W-:Y:S02]  /*3490*/  IMAD.MOV.U32 R7, RZ, RZ, R17 ;  /* 0x000000ffff077224 */ /* 0x000fe400078e0011 */
[----:B------:R-:W-:Y:S01]  /*34a0*/  IMAD.MOV.U32 R4, RZ, RZ, R16 ;  /* 0x000000ffff047224 */ /* 0x000fe200078e0010 */
[----:B-1----:R-:W-:Y:S01]  /*34b0*/  ULEA UR4, UR5, UR4, 0x18 ;  /* 0x0000000405047291 */ /* 0x002fe2000f8ec0ff */
[----:B------:R-:W-:-:S02]  /*34c0*/  IMAD.MOV.U32 R5, RZ, RZ, R15 ;  /* 0x000000ffff057224 */ /* 0x000fc400078e000f */
[----:B------:R-:W-:Y:S02]  /*34d0*/  IMAD.MOV.U32 R3, RZ, RZ, R13 ;  /* 0x000000ffff037224 */ /* 0x000fe400078e000d */
[----:B0-----:R-:W-:-:S05]  /*34e0*/  IMAD R2, R2, 0x48, RZ ;  /* 0x0000004802027824 */ /* 0x001fca00078e02ff */
[----:B------:R0:W1:Y:S02]  /*34f0*/  LDS.64 R38, [R2+UR4+0x40] ;  /* 0x0000400402267984 */ /* 0x0000640008000a00 */
[----:B0-----:R-:W-:-:S07]  /*3500*/  IMAD.MOV.U32 R2, RZ, RZ, R14 ;  /* 0x000000ffff027224 */ /* 0x001fce00078e000e */
.L_x_33112:
[----:B------:R-:W-:Y:S05]  /*3510*/  BSYNC.RECONVERGENT B0 ;  /* 0x0000000000007941 */ /* 0x000fea0003800200 */
.L_x_33111:
[----:B------:R-:W0:Y:S01]  /*3520*/  S2R R25, SR_LANEID ;  /* 0x0000000000197919 */ /* 0x000e220000000000 */
[----:B------:R-:W-:Y:S01]  /*3530*/  BSSY.RECONVERGENT B0, `(.L_x_33120) ;  /* 0x0000367000007945 */ /* 0x000fe20003800200 */
[----:B------:R-:W-:Y:S06]  /*3540*/  BAR.SYNC.DEFER_BLOCKING 0x0 ;  /* 0x0000000000007b1d */ /* 0x000fec0000010000 */
[----:B-1----:R1:W2:Y:S04]  /*3550*/  SHFL.DOWN PT, R17, R39, 0x1, 0x1f ;  /* 0x08201f0027117f89 */ /* 0x0022a800000e0000 */
[----:B------:R1:W3:Y:S04]  /*3560*/  SHFL.DOWN PT, R21, R38, 0x1, 0x1f ;  /* 0x08201f0026157f89 */ /* 0x0002e800000e0000 */
[----:B------:R1:W4:Y:S04]  /*3570*/  SHFL.DOWN PT, R23, R36, 0x1, 0x1f ;  /* 0x08201f0024177f89 */ /* 0x00032800000e0000 */
        /* <DEDUP_REMOVED lines=42> */
.L_x_33123:
[----:B------:R-:W-:Y:S01]  /*3820*/  IMAD.MOV.U32 R19, RZ, RZ, R11 ;  /* 0x000000ffff137224 */ /* 0x000fe200078e000b */
[----:B------:R-:W-:Y:S01]  /*3830*/  MOV R11, R10 ;  /* 0x0000000a000b7202 */ /* 0x000fe20000000f00 */
[----:B------:R-:W-:Y:S02]  /*3840*/  IMAD.MOV.U32 R17, RZ, RZ, R3 ;  /* 0x000000ffff117224 */ /* 0x000fe400078e0003 */
[----:B------:R-:W-:-:S07]  /*3850*/  IMAD.MOV.U32 R3, RZ, RZ, R2 ;  /* 0x000000ffff037224 */ /* 0x000fce00078e0002 */
.L_x_33124:
[----:B------:R-:W-:Y:S05]  /*3860*/  BSYNC.RECONVERGENT B1 ;  /* 0x0000000000017941 */ /* 0x000fea0003800200 */
.L_x_33122:
        /* <DEDUP_REMOVED lines=9> */
.L_x_33126:
[----:B------:R-:W-:Y:S01]  /*3900*/  IMAD.MOV.U32 R23, RZ, RZ, R19 ;  /* 0x000000ffff177224 */ /* 0x000fe200078e0013 */
[----:B------:R-:W-:Y:S01]  /*3910*/  MOV R19, R33 ;  /* 0x0000002100137202 */ /* 0x000fe20000000f00 */
[----:B------:R-:W-:Y:S02]  /*3920*/  IMAD.MOV.U32 R21, RZ, RZ, R17 ;  /* 0x000000ffff157224 */ /* 0x000fe400078e0011 */
[----:B------:R-:W-:-:S07]  /*3930*/  IMAD.MOV.U32 R17, RZ, RZ, R5 ;  /* 0x000000ffff117224 */ /* 0x000fce00078e0005 */
.L_x_33127:
[----:B------:R-:W-:Y:S05]  /*3940*/  BSYNC.RECONVERGENT B1 ;  /* 0x0000000000017941 */ /* 0x000fea0003800200 */
.L_x_33125:
        /* <DEDUP_REMOVED lines=9> */
.L_x_33129:
[----:B------:R-:W-:Y:S01]  /*39e0*/  IMAD.MOV.U32 R10, RZ, RZ, R23 ;  /* 0x000000ffff0a7224 */ /* 0x000fe200078e0017 */
[----:B------:R-:W-:Y:S01]  /*39f0*/  MOV R23, R32 ;  /* 0x0000002000177202 */ /* 0x000fe20000000f00 */
[----:B------:R-:W-:Y:S02]  /*3a00*/  IMAD.MOV.U32 R2, RZ, RZ, R21 ;  /* 0x000000ffff027224 */ /* 0x000fe400078e0015 */
[----:B------:R-:W-:-:S07]  /*3a10*/  IMAD.MOV.U32 R21, RZ, RZ, R4 ;  /* 0x000000ffff157224 */ /* 0x000fce00078e0004 */
.L_x_33130:
[----:B------:R-:W-:Y:S05]  /*3a20*/  BSYNC.RECONVERGENT B1 ;  /* 0x0000000000017941 */ /* 0x000fea0003800200 */
.L_x_33128:
        /* <DEDUP_REMOVED lines=9> */
.L_x_33132:
[----:B------:R-:W-:Y:S01]  /*3ac0*/  IMAD.MOV.U32 R27, RZ, RZ, R10 ;  /* 0x000000ffff1b7224 */ /* 0x000fe200078e000a */
[----:B------:R-:W-:Y:S01]  /*3ad0*/  MOV R10, R35 ;  /* 0x00000023000a7202 */ /* 0x000fe20000000f00 */
[----:B------:R-:W-:Y:S02]  /*3ae0*/  IMAD.MOV.U32 R5, RZ, RZ, R2 ;  /* 0x000000ffff057224 */ /* 0x000fe400078e0002 */
[----:B------:R-:W-:-:S07]  /*3af0*/  IMAD.MOV.U32 R2, RZ, RZ, R7 ;  /* 0x000000ffff027224 */ /* 0x000fce00078e0007 */
.L_x_33133:
[----:B------:R-:W-:Y:S05]  /*3b00*/  BSYNC.RECONVERGENT B1 ;  /* 0x0000000000017941 */ /* 0x000fea0003800200 */
.L_x_33131:
        /* <DEDUP_REMOVED lines=9> */
.L_x_33135:
[----:B------:R-:W-:Y:S01]  /*3ba0*/  IMAD.MOV.U32 R32, RZ, RZ, R27 ;  /* 0x000000ffff207224 */ /* 0x000fe200078e001b */
[----:B------:R-:W-:Y:S01]  /*3bb0*/  MOV R27, R34 ;  /* 0x00000022001b7202 */ /* 0x000fe20000000f00 */
[----:B------:R-:W-:Y:S02]  /*3bc0*/  IMAD.MOV.U32 R4, RZ, RZ, R5 ;  /* 0x000000ffff047224 */ /* 0x000fe400078e0005 */
[----:B------:R-:W-:-:S07]  /*3bd0*/  IMAD.MOV.U32 R5, RZ, RZ, R6 ;  /* 0x000000ffff057224 */ /* 0x000fce00078e0006 */
.L_x_33136:
[----:B------:R-:W-:Y:S05]  /*3be0*/  BSYNC.RECONVERGENT B1 ;  /* 0x0000000000017941 */ /* 0x000fea0003800200 */
.L_x_33134:
        /* <DEDUP_REMOVED lines=9> */
.L_x_33138:
[----:B------:R-:W-:Y:S01]  /*3c80*/  IMAD.MOV.U32 R29, RZ, RZ, R32 ;  /* 0x000000ffff1d7224 */ /* 0x000fe200078e0020 */
[----:B------:R-:W-:Y:S01]  /*3c90*/  MOV R32, R37 ;  /* 0x0000002500207202 */ /* 0x000fe20000000f00 */
[----:B------:R-:W-:Y:S02]  /*3ca0*/  IMAD.MOV.U32 R7, RZ, RZ, R4 ;  /* 0x000000ffff077224 */ /* 0x000fe400078e0004 */
[----:B------:R-:W-:-:S07]  /*3cb0*/  IMAD.MOV.U32 R4, RZ, RZ, R9 ;  /* 0x000000ffff047224 */ /* 0x000fce00078e0009 */
.L_x_33139:
[----:B------:R-:W-:Y:S05]  /*3cc0*/  BSYNC.RECONVERGENT B1 ;  /* 0x0000000000017941 */ /* 0x000fea0003800200 */
.L_x_33137:
        /* <DEDUP_REMOVED lines=9> */
.L_x_33141:
[----:B------:R-:W-:Y:S01]  /*3d60*/  IMAD.MOV.U32 R9, RZ, RZ, R29 ;  /* 0x000000ffff097224 */ /* 0x000fe200078e001d */
[----:B------:R-:W-:Y:S01]  /*3d70*/  MOV R29, R36 ;  /* 0x00000024001d7202 */ /* 0x000fe20000000f00 */
[----:B------:R-:W-:Y:S02]  /*3d80*/  IMAD.MOV.U32 R6, RZ, RZ, R7 ;  /* 0x000000ffff067224 */ /* 0x000fe400078e0007 */
[----:B------:R-:W-:-:S07]  /*3d90*/  IMAD.MOV.U32 R7, RZ, RZ, R8 ;  /* 0x000000ffff077224 */ /* 0x000fce00078e0008 */
.L_x_33142:
[----:B------:R-:W-:Y:S05]  /*3da0*/  BSYNC.RECONVERGENT B1 ;  /* 0x0000000000017941 */ /* 0x000fea0003800200 */
.L_x_33140:
        /* <DEDUP_REMOVED lines=16> */
.L_x_33144:
[----:B------:R-:W-:Y:S01]  /*3eb0*/  MOV R26, R11 ;  /* 0x0000000b001a7202 */ /* 0x000fe20000000f00 */
[----:B------:R-:W-:Y:S02]  /*3ec0*/  IMAD.MOV.U32 R8, RZ, RZ, R3 ;  /* 0x000000ffff087224 */ /* 0x000fe400078e0003 */
[----:B------:R-:W-:Y:S02]  /*3ed0*/  IMAD.MOV.U32 R11, RZ, RZ, R19 ;  /* 0x000000ffff0b7224 */ /* 0x000fe400078e0013 */
[----:B------:R-:W-:-:S07]  /*3ee0*/  IMAD.MOV.U32 R3, RZ, RZ, R17 ;  /* 0x000000ffff037224 */ /* 0x000fce00078e0011 */
.L_x_33145:
[----:B------:R-:W-:Y:S05]  /*3ef0*/  BSYNC.RECONVERGENT B1 ;  /* 0x0000000000017941 */ /* 0x000fea0003800200 */
.L_x_33143:
        /* <DEDUP_REMOVED lines=9> */
.L_x_33147:
[----:B------:R-:W-:Y:S01]  /*3f90*/  MOV R17, R26 ;  /* 0x0000001a00117202 */ /* 0x000fe20000000f00 */
[----:B------:R-:W-:Y:S02]  /*3fa0*/  IMAD.MOV.U32 R15, RZ, RZ, R8 ;  /* 0x000000ffff0f7224 */ /* 0x000fe400078e0008 */
[----:B------:R-:W-:Y:S02]  /*3fb0*/  IMAD.MOV.U32 R26, RZ, RZ, R23 ;  /* 0x000000ffff1a7224 */ /* 0x000fe400078e0017 */
[----:B------:R-:W-:-:S07]  /*3fc0*/  IMAD.MOV.U32 R8, RZ, RZ, R21 ;  /* 0x000000ffff087224 */ /* 0x000fce00078e0015 */
.L_x_33148:
[----:B------:R-:W-:Y:S05]  /*3fd0*/  BSYNC.RECONVERGENT B1 ;  /* 0x0000000000017941 */ /* 0x000fea0003800200 */
.L_x_33146:
        /* <DEDUP_REMOVED lines=9> */
.L_x_33150:
[----:B------:R-:W-:Y:S01]  /*4070*/  MOV R36, R17 ;  /* 0x0000001100247202 */ /* 0x000fe20000000f00 */
[----:B------:R-:W-:Y:S02]  /*4080*/  IMAD.MOV.U32 R34, RZ, RZ, R15 ;  /* 0x000000ffff227224 */ /* 0x000fe400078e000f */
[----:B------:R-:W-:Y:S02]  /*4090*/  IMAD.MOV.U32 R17, RZ, RZ, R10 ;  /* 0x000000ffff117224 */ /* 0x000fe400078e000a */
[----:B------:R-:W-:-:S07]  /*40a0*/  IMAD.MOV.U32 R15, RZ, RZ, R2 ;  /* 0x000000ffff0f7224 */ /* 0x000fce00078e0002 */
.L_x_33151:
[----:B------:R-:W-:Y:S05]  /*40b0*/  BSYNC.RECONVERGENT B1 ;  /* 0x0000000000017941 */ /* 0x000fea0003800200 */
.L_x_33149:
        /* <DEDUP_REMOVED lines=9> */
.L_x_33153:
[----:B------:R-:W-:Y:S01]  /*4150*/  MOV R21, R36 ;  /* 0x0000002400157202 */ /* 0x000fe20000000f00 */
[----:B------:R-:W-:Y:S02]  /*4160*/  IMAD.MOV.U32 R19, RZ, RZ, R34 ;  /* 0x000000ffff137224 */ /* 0x000fe400078e0022 */
[----:B------:R-:W-:Y:S02]  /*4170*/  IMAD.MOV.U32 R36, RZ, RZ, R27 ;  /* 0x000000ffff247224 */ /* 0x000fe400078e001b */
[----:B------:R-:W-:-:S07]  /*4180*/  IMAD.MOV.U32 R34, RZ, RZ, R5 ;  /* 0x000000ffff227224 */ /* 0x000fce00078e0005 */
.L_x_33154:
[----:B------:R-:W-:Y:S05]  /*4190*/  BSYNC.RECONVERGENT B1 ;  /* 0x0000000000017941 */ /* 0x000fea0003800200 */
.L_x_33152:
        /* <DEDUP_REMOVED lines=9> */
.L_x_33156:
[----:B------:R-:W-:Y:S01]  /*4230*/  MOV R10, R21 ;  /* 0x00000015000a7202 */ /* 0x000fe20000000f00 */
[----:B------:R-:W-:Y:S02]  /*4240*/  IMAD.MOV.U32 R2, RZ, RZ, R19 ;  /* 0x000000ffff027224 */ /* 0x000fe400078e0013 */
[----:B------:R-:W-:Y:S02]  /*4250*/  IMAD.MOV.U32 R21, RZ, RZ, R32 ;  /* 0x000000ffff157224 */ /* 0x000fe400078e0020 */
[----:B------:R-:W-:-:S07]  /*4260*/  IMAD.MOV.U32 R19, RZ, RZ, R4 ;  /* 0x000000ffff137224 */ /* 0x000fce00078e0004 */
.L_x_33157:
[----:B------:R-:W-:Y:S05]  /*4270*/  BSYNC.RECONVERGENT B1 ;  /* 0x0000000000017941 */ /* 0x000fea0003800200 */
.L_x_33155:
        /* <DEDUP_REMOVED lines=9> */
.L_x_33159:
[----:B------:R-:W-:Y:S01]  /*4310*/  MOV R4, R10 ;  /* 0x0000000a00047202 */ /* 0x000fe20000000f00 */
[----:B------:R-:W-:Y:S02]  /*4320*/  IMAD.MOV.U32 R5, RZ, RZ, R2 ;  /* 0x000000ffff057224 */ /* 0x000fe400078e0002 */
[----:B------:R-:W-:Y:S02]  /*4330*/  IMAD.MOV.U32 R10, RZ, RZ, R29 ;  /* 0x000000ffff0a7224 */ /* 0x000fe400078e001d */
[----:B------:R-:W-:-:S07]  /*4340*/  IMAD.MOV.U32 R2, RZ, RZ, R7 ;  /* 0x000000ffff027224 */ /* 0x000fce00078e0007 */
.L_x_33160:
[----:B------:R-:W-:Y:S05]  /*4350*/  BSYNC.RECONVERGENT B1 ;  /* 0x0000000000017941 */ /* 0x000fea0003800200 */
.L_x_33158:
        /* <DEDUP_REMOVED lines=9> */
.L_x_33162:
[----:B------:R-:W-:Y:S01]  /*43f0*/  MOV R23, R4 ;  /* 0x0000000400177202 */ /* 0x000fe20000000f00 */
[----:B------:R-:W-:Y:S02]  /*4400*/  IMAD.MOV.U32 R7, RZ, RZ, R5 ;  /* 0x000000ffff077224 */ /* 0x000fe400078e0005 */
[----:B------:R-:W-:Y:S02]  /*4410*/  IMAD.MOV.U32 R4, RZ, RZ, R9 ;  /* 0x000000ffff047224 */ /* 0x000fe400078e0009 */
[----:B------:R-:W-:-:S07]  /*4420*/  IMAD.MOV.U32 R5, RZ, RZ, R6 ;  /* 0x000000ffff057224 */ /* 0x000fce00078e0006 */
.L_x_33163:
[----:B------:R-:W-:Y:S05]  /*4430*/  BSYNC.RECONVERGENT B1 ;  /* 0x0000000000017941 */ /* 0x000fea0003800200 */
.L_x_33161:
        /* <DEDUP_REMOVED lines=16> */
.L_x_33165:
[----:B------:R-:W-:Y:S02]  /*4540*/  IMAD.MOV.U32 R24, RZ, RZ, R11 ;  /* 0x000000ffff187224 */ /* 0x000fe400078e000b */
[----:B------:R-:W-:Y:S02]  /*4550*/  IMAD.MOV.U32 R6, RZ, RZ, R3 ;  /* 0x000000ffff067224 */ /* 0x000fe400078e0003 */
[----:B------:R-:W-:Y:S02]  /*4560*/  IMAD.MOV.U32 R11, RZ, RZ, R26 ;  /* 0x000000ffff0b7224 */ /* 0x000fe400078e001a */
[----:B------:R-:W-:-:S07]  /*4570*/  IMAD.MOV.U32 R3, RZ, RZ, R8 ;  /* 0x000000ffff037224 */ /* 0x000fce00078e0008 */
.L_x_33166:
[----:B------:R-:W-:Y:S05]  /*4580*/  BSYNC.RECONVERGENT B1 ;  /* 0x0000000000017941 */ /* 0x000fea0003800200 */
.L_x_33164:
        /* <DEDUP_REMOVED lines=9> */
.L_x_33168:
[----:B------:R-:W-:Y:S02]  /*4620*/  IMAD.MOV.U32 R13, RZ, RZ, R24 ;  /* 0x000000ffff0d7224 */ /* 0x000fe400078e0018 */
[----:B------:R-:W-:Y:S02]  /*4630*/  IMAD.MOV.U32 R9, RZ, RZ, R6 ;  /* 0x000000ffff097224 */ /* 0x000fe400078e0006 */
[----:B------:R-:W-:Y:S02]  /*4640*/  IMAD.MOV.U32 R24, RZ, RZ, R17 ;  /* 0x000000ffff187224 */ /* 0x000fe400078e0011 */
[----:B------:R-:W-:-:S07]  /*4650*/  IMAD.MOV.U32 R6, RZ, RZ, R15 ;  /* 0x000000ffff067224 */ /* 0x000fce00078e000f */
.L_x_33169:
[----:B------:R-:W-:Y:S05]  /*4660*/  BSYNC.RECONVERGENT B1 ;  /* 0x0000000000017941 */ /* 0x000fea0003800200 */
.L_x_33167:
        /* <DEDUP_REMOVED lines=9> */
.L_x_33171:
[----:B------:R-:W-:Y:S02]  /*4700*/  IMAD.MOV.U32 R26, RZ, RZ, R13 ;  /* 0x000000ffff1a7224 */ /* 0x000fe400078e000d */
[----:B------:R-:W-:Y:S02]  /*4710*/  IMAD.MOV.U32 R8, RZ, RZ, R9 ;  /* 0x000000ffff087224 */ /* 0x000fe400078e0009 */
[----:B------:R-:W-:Y:S02]  /*4720*/  IMAD.MOV.U32 R13, RZ, RZ, R36 ;  /* 0x000000ffff0d7224 */ /* 0x000fe400078e0024 */
[----:B------:R-:W-:-:S07]  /*4730*/  IMAD.MOV.U32 R9, RZ, RZ, R34 ;  /* 0x000000ffff097224 */ /* 0x000fce00078e0022 */
.L_x_33172:
[----:B------:R-:W-:Y:S05]  /*4740*/  BSYNC.RECONVERGENT B1 ;  /* 0x0000000000017941 */ /* 0x000fea0003800200 */
.L_x_33170:
        /* <DEDUP_REMOVED lines=9> */
.L_x_33174:
[----:B------:R-:W-:Y:S02]  /*47e0*/  IMAD.MOV.U32 R17, RZ, RZ, R26 ;  /* 0x000000ffff117224 */ /* 0x000fe400078e001a */
[----:B------:R-:W-:Y:S02]  /*47f0*/  IMAD.MOV.U32 R15, RZ, RZ, R8 ;  /* 0x000000ffff0f7224 */ /* 0x000fe400078e0008 */
[----:B------:R-:W-:Y:S02]  /*4800*/  IMAD.MOV.U32 R26, RZ, RZ, R21 ;  /* 0x000000ffff1a7224 */ /* 0x000fe400078e0015 */
[----:B------:R-:W-:-:S07]  /*4810*/  IMAD.MOV.U32 R8, RZ, RZ, R19 ;  /* 0x000000ffff087224 */ /* 0x000fce00078e0013 */
.L_x_33175:
[----:B------:R-:W-:Y:S05]  /*4820*/  BSYNC.RECONVERGENT B1 ;  /* 0x0000000000017941 */ /* 0x000fea0003800200 */
.L_x_33173:
        /* <DEDUP_REMOVED lines=9> */
.L_x_33177:
[----:B------:R-:W-:Y:S02]  /*48c0*/  IMAD.MOV.U32 R19, RZ, RZ, R17 ;  /* 0x000000ffff137224 */ /* 0x000fe400078e0011 */
[----:B------:R-:W-:Y:S02]  /*48d0*/  IMAD.MOV.U32 R32, RZ, RZ, R15 ;  /* 0x000000ffff207224 */ /* 0x000fe400078e000f */
[----:B------:R-:W-:Y:S02]  /*48e0*/  IMAD.MOV.U32 R17, RZ, RZ, R10 ;  /* 0x000000ffff117224 */ /* 0x000fe400078e000a */
[----:B------:R-:W-:-:S07]  /*48f0*/  IMAD.MOV.U32 R15, RZ, RZ, R2 ;  /* 0x000000ffff0f7224 */ /* 0x000fce00078e0002 */
.L_x_33178:
[----:B------:R-:W-:Y:S05]  /*4900*/  BSYNC.RECONVERGENT B1 ;  /* 0x0000000000017941 */ /* 0x000fea0003800200 */
.L_x_33176:
        /* <DEDUP_REMOVED lines=9> */
.L_x_33180:
[----:B------:R-:W-:Y:S02]  /*49a0*/  IMAD.MOV.U32 R10, RZ, RZ, R19 ;  /* 0x000000ffff0a7224 */ /* 0x000fe400078e0013 */
[----:B------:R-:W-:Y:S02]  /*49b0*/  IMAD.MOV.U32 R2, RZ, RZ, R32 ;  /* 0x000000ffff027224 */ /* 0x000fe400078e0020 */
[----:B------:R-:W-:Y:S02]  /*49c0*/  IMAD.MOV.U32 R19, RZ, RZ, R4 ;  /* 0x000000ffff137224 */ /* 0x000fe400078e0004 */
[----:B------:R-:W-:-:S07]  /*49d0*/  IMAD.MOV.U32 R32, RZ, RZ, R5 ;  /* 0x000000ffff207224 */ /* 0x000fce00078e0005 */
.L_x_33181:
[----:B------:R-:W-:Y:S05]  /*49e0*/  BSYNC.RECONVERGENT B1 ;  /* 0x0000000000017941 */ /* 0x000fea0003800200 */
.L_x_33179:
        /* <DEDUP_REMOVED lines=9> */
.L_x_33183:
[----:B------:R-:W-:Y:S02]  /*4a80*/  IMAD.MOV.U32 R5, RZ, RZ, R10 ;  /* 0x000000ffff057224 */ /* 0x000fe400078e000a */
[----:B------:R-:W-:Y:S02]  /*4a90*/  IMAD.MOV.U32 R4, RZ, RZ, R2 ;  /* 0x000000ffff047224 */ /* 0x000fe400078e0002 */
[----:B------:R-:W-:Y:S02]  /*4aa0*/  IMAD.MOV.U32 R10, RZ, RZ, R23 ;  /* 0x000000ffff0a7224 */ /* 0x000fe400078e0017 */
[----:B------:R-:W-:-:S07]  /*4ab0*/  IMAD.MOV.U32 R2, RZ, RZ, R7 ;  /* 0x000000ffff027224 */ /* 0x000fce00078e0007 */
.L_x_33184:
[----:B------:R-:W-:Y:S05]  /*4ac0*/  BSYNC.RECONVERGENT B1 ;  /* 0x0000000000017941 */ /* 0x000fea0003800200 */
.L_x_33182:
        /* <DEDUP_REMOVED lines=16> */
.L_x_33186:
[----:B------:R-:W-:Y:S01]  /*4bd0*/  IMAD.MOV.U32 R22, RZ, RZ, R11 ;  /* 0x000000ffff167224 */ /* 0x000fe200078e000b */
[----:B------:R-:W-:Y:S01]  /*4be0*/  MOV R11, R24 ;  /* 0x00000018000b7202 */ /* 0x000fe20000000f00 */
[----:B------:R-:W-:Y:S02]  /*4bf0*/  IMAD.MOV.U32 R34, RZ, RZ, R3 ;  /* 0x000000ffff227224 */ /* 0x000fe400078e0003 */
[----:B------:R-:W-:-:S07]  /*4c00*/  IMAD.MOV.U32 R3, RZ, RZ, R6 ;  /* 0x000000ffff037224 */ /* 0x000fce00078e0006 */
.L_x_33187:
[----:B------:R-:W-:Y:S05]  /*4c10*/  BSYNC.RECONVERGENT B1 ;  /* 0x0000000000017941 */ /* 0x000fea0003800200 */
.L_x_33185:
        /* <DEDUP_REMOVED lines=9> */
.L_x_33189:
[----:B------:R-:W-:Y:S01]  /*4cb0*/  IMAD.MOV.U32 R7, RZ, RZ, R22 ;  /* 0x000000ffff077224 */ /* 0x000fe200078e0016 */
[----:B------:R-:W-:Y:S01]  /*4cc0*/  MOV R22, R13 ;  /* 0x0000000d00167202 */ /* 0x000fe20000000f00 */
[----:B------:R-:W-:Y:S02]  /*4cd0*/  IMAD.MOV.U32 R21, RZ, RZ, R34 ;  /* 0x000000ffff157224 */ /* 0x000fe400078e0022 */
[----:B------:R-:W-:-:S07]  /*4ce0*/  IMAD.MOV.U32 R34, RZ, RZ, R9 ;  /* 0x000000ffff227224 */ /* 0x000fce00078e0009 */
.L_x_33190:
[----:B------:R-:W-:Y:S05]  /*4cf0*/  BSYNC.RECONVERGENT B1 ;  /* 0x0000000000017941 */ /* 0x000fea0003800200 */
.L_x_33188:
        /* <DEDUP_REMOVED lines=9> */
.L_x_33192:
[----:B------:R-:W-:Y:S01]  /*4d90*/  IMAD.MOV.U32 R6, RZ, RZ, R7 ;  /* 0x000000ffff067224 */ /* 0x000fe200078e0007 */
[----:B------:R-:W-:Y:S01]  /*4da0*/  MOV R7, R26 ;  /* 0x0000001a00077202 */ /* 0x000fe20000000f00 */
[----:B------:R-:W-:Y:S02]  /*4db0*/  IMAD.MOV.U32 R24, RZ, RZ, R21 ;  /* 0x000000ffff187224 */ /* 0x000fe400078e0015 */
[----:B------:R-:W-:-:S07]  /*4dc0*/  IMAD.MOV.U32 R21, RZ, RZ, R8 ;  /* 0x000000ffff157224 */ /* 0x000fce00078e0008 */
.L_x_33193:
[----:B------:R-:W-:Y:S05]  /*4dd0*/  BSYNC.RECONVERGENT B1 ;  /* 0x0000000000017941 */ /* 0x000fea0003800200 */
.L_x_33191:
        /* <DEDUP_REMOVED lines=9> */
.L_x_33195:
[----:B------:R-:W-:Y:S01]  /*4e70*/  IMAD.MOV.U32 R8, RZ, RZ, R6 ;  /* 0x000000ffff087224 */ /* 0x000fe200078e0006 */
[----:B------:R-:W-:Y:S01]  /*4e80*/  MOV R6, R17 ;  /* 0x0000001100067202 */ /* 0x000fe20000000f00 */
[----:B------:R-:W-:Y:S02]  /*4e90*/  IMAD.MOV.U32 R9, RZ, RZ, R24 ;  /* 0x000000ffff097224 */ /* 0x000fe400078e0018 */
[----:B------:R-:W-:-:S07]  /*4ea0*/  IMAD.MOV.U32 R24, RZ, RZ, R15 ;  /* 0x000000ffff187224 */ /* 0x000fce00078e000f */
.L_x_33196:
[----:B------:R-:W-:Y:S05]  /*4eb0*/  BSYNC.RECONVERGENT B1 ;  /* 0x0000000000017941 */ /* 0x000fea0003800200 */
.L_x_33194:
        /* <DEDUP_REMOVED lines=9> */
.L_x_33198:
[----:B------:R-:W-:Y:S01]  /*4f50*/  IMAD.MOV.U32 R13, RZ, RZ, R8 ;  /* 0x000000ffff0d7224 */ /* 0x000fe200078e0008 */
[----:B------:R-:W-:Y:S01]  /*4f60*/  MOV R8, R19 ;  /* 0x0000001300087202 */ /* 0x000fe20000000f00 */
[----:B------:R-:W-:Y:S02]  /*4f70*/  IMAD.MOV.U32 R15, RZ, RZ, R9 ;  /* 0x000000ffff0f7224 */ /* 0x000fe400078e0009 */
[----:B------:R-:W-:-:S07]  /*4f80*/  IMAD.MOV.U32 R9, RZ, RZ, R32 ;  /* 0x000000ffff097224 */ /* 0x000fce00078e0020 */
.L_x_33199:
[----:B------:R-:W-:Y:S05]  /*4f90*/  BSYNC.RECONVERGENT B1 ;  /* 0x0000000000017941 */ /* 0x000fea0003800200 */
.L_x_33197:
        /* <DEDUP_REMOVED lines=9> */
.L_x_33201:
[----:B------:R-:W-:Y:S01]  /*5030*/  IMAD.MOV.U32 R26, RZ, RZ, R13 ;  /* 0x000000ffff1a7224 */ /* 0x000fe200078e000d */
[----:B------:R-:W-:Y:S01]  /*5040*/  MOV R13, R10 ;  /* 0x0000000a000d7202 */ /* 0x000fe20000000f00 */
[----:B------:R-:W-:Y:S02]  /*5050*/  IMAD.MOV.U32 R17, RZ, RZ, R15 ;  /* 0x000000ffff117224 */ /* 0x000fe400078e000f */
[----:B------:R-:W-:-:S07]  /*5060*/  IMAD.MOV.U32 R15, RZ, RZ, R2 ;  /* 0x000000ffff0f7224 */ /* 0x000fce00078e0002 */
.L_x_33202:
[----:B------:R-:W-:Y:S05]  /*5070*/  BSYNC.RECONVERGENT B1 ;  /* 0x0000000000017941 */ /* 0x000fea0003800200 */
.L_x_33200:
        /* <DEDUP_REMOVED lines=9> */
.L_x_33204:
[----:B------:R-:W-:Y:S01]  /*5110*/  IMAD.MOV.U32 R2, RZ, RZ, R26 ;  /* 0x000000ffff027224 */ /* 0x000fe200078e001a */
[----:B------:R-:W-:Y:S01]  /*5120*/  MOV R26, R5 ;  /* 0x00000005001a7202 */ /* 0x000fe20000000f00 */
[----:B------:R-:W-:Y:S02]  /*5130*/  IMAD.MOV.U32 R10, RZ, RZ, R17 ;  /* 0x000000ffff0a7224 */ /* 0x000fe400078e0011 */
[----:B------:R-:W-:-:S07]  /*5140*/  IMAD.MOV.U32 R17, RZ, RZ, R4 ;  /* 0x000000ffff117224 */ /* 0x000fce00078e0004 */
.L_x_33205:
[----:B------:R-:W-:Y:S05]  /*5150*/  BSYNC.RECONVERGENT B1 ;  /* 0x0000000000017941 */ /* 0x000fea0003800200 */
.L_x_33203:
        /* <DEDUP_REMOVED lines=16> */
.L_x_33207:
[----:B------:R-:W-:Y:S01]  /*5260*/  MOV R4, R11 ;  /* 0x0000000b00047202 */ /* 0x000fe20000000f00 */
[----:B------:R-:W-:Y:S02]  /*5270*/  IMAD.MOV.U32 R20, RZ, RZ, R3 ;  /* 0x000000ffff147224 */ /* 0x000fe400078e0003 */
[----:B------:R-:W-:Y:S02]  /*5280*/  IMAD.MOV.U32 R11, RZ, RZ, R22 ;  /* 0x000000ffff0b7224 */ /* 0x000fe400078e0016 */
[----:B------:R-:W-:-:S07]  /*5290*/  IMAD.MOV.U32 R3, RZ, RZ, R34 ;  /* 0x000000ffff037224 */ /* 0x000fce00078e0022 */
.L_x_33208:
[----:B------:R-:W-:Y:S05]  /*52a0*/  BSYNC.RECONVERGENT B1 ;  /* 0x0000000000017941 */ /* 0x000fea0003800200 */
.L_x_33206:
        /* <DEDUP_REMOVED lines=9> */
.L_x_33210:
[----:B------:R-:W-:Y:S01]  /*5340*/  MOV R5, R4 ;  /* 0x0000000400057202 */ /* 0x000fe20000000f00 */
[----:B------:R-:W-:Y:S02]  /*5350*/  IMAD.MOV.U32 R19, RZ, RZ, R20 ;  /* 0x000000ffff137224 */ /* 0x000fe400078e0014 */
[----:B------:R-:W-:Y:S02]  /*5360*/  IMAD.MOV.U32 R4, RZ, RZ, R7 ;  /* 0x000000ffff047224 */ /* 0x000fe400078e0007 */
[----:B------:R-:W-:-:S07]  /*5370*/  IMAD.MOV.U32 R20, RZ, RZ, R21 ;  /* 0x000000ffff147224 */ /* 0x000fce00078e0015 */
.L_x_33211:
[----:B------:R-:W-:Y:S05]  /*5380*/  BSYNC.RECONVERGENT B1 ;  /* 0x0000000000017941 */ /* 0x000fea0003800200 */
.L_x_33209:
        /* <DEDUP_REMOVED lines=9> */
.L_x_33213:
[----:B------:R-:W-:Y:S01]  /*5420*/  MOV R7, R5 ;  /* 0x0000000500077202 */ /* 0x000fe20000000f00 */
[----:B------:R-:W-:Y:S02]  /*5430*/  IMAD.MOV.U32 R22, RZ, RZ, R19 ;  /* 0x000000ffff167224 */ /* 0x000fe400078e0013 */
[----:B------:R-:W-:Y:S02]  /*5440*/  IMAD.MOV.U32 R5, RZ, RZ, R6 ;  /* 0x000000ffff057224 */ /* 0x000fe400078e0006 */
[----:B------:R-:W-:-:S07]  /*5450*/  IMAD.MOV.U32 R19, RZ, RZ, R24 ;  /* 0x000000ffff137224 */ /* 0x000fce00078e0018 */
.L_x_33214:
[----:B------:R-:W-:Y:S05]  /*5460*/  BSYNC.RECONVERGENT B1 ;  /* 0x0000000000017941 */ /* 0x000fea0003800200 */
.L_x_33212:
        /* <DEDUP_REMOVED lines=9> */
.L_x_33216:
[----:B------:R-:W-:Y:S01]  /*5500*/  MOV R6, R7 ;  /* 0x0000000700067202 */ /* 0x000fe20000000f00 */
[----:B------:R-:W-:Y:S02]  /*5510*/  IMAD.MOV.U32 R24, RZ, RZ, R22 ;  /* 0x000000ffff187224 */ /* 0x000fe400078e0016 */
[----:B------:R-:W-:Y:S02]  /*5520*/  IMAD.MOV.U32 R7, RZ, RZ, R8 ;  /* 0x000000ffff077224 */ /* 0x000fe400078e0008 */
[----:B------:R-:W-:-:S07]  /*5530*/  IMAD.MOV.U32 R22, RZ, RZ, R9 ;  /* 0x000000ffff167224 */ /* 0x000fce00078e0009 */
.L_x_33217:
[----:B------:R-:W-:Y:S05]  /*5540*/  BSYNC.RECONVERGENT B1 ;  /* 0x0000000000017941 */ /* 0x000fea0003800200 */
.L_x_33215:
        /* <DEDUP_REMOVED lines=9> */
.L_x_33219:
[----:B------:R-:W-:Y:S01]  /*55e0*/  MOV R9, R6 ;  /* 0x0000000600097202 */ /* 0x000fe20000000f00 */
[----:B------:R-:W-:Y:S02]  /*55f0*/  IMAD.MOV.U32 R8, RZ, RZ, R24 ;  /* 0x000000ffff087224 */ /* 0x000fe400078e0018 */
[----:B------:R-:W-:Y:S02]  /*5600*/  IMAD.MOV.U32 R6, RZ, RZ, R13 ;  /* 0x000000ffff067224 */ /* 0x000fe400078e000d */
[----:B------:R-:W-:-:S07]  /*5610*/  IMAD.MOV.U32 R24, RZ, RZ, R15 ;  /* 0x000000ffff187224 */ /* 0x000fce00078e000f */
.L_x_33220:
[----:B------:R-:W-:Y:S05]  /*5620*/  BSYNC.RECONVERGENT B1 ;  /* 0x0000000000017941 */ /* 0x000fea0003800200 */
.L_x_33218:
        /* <DEDUP_REMOVED lines=9> */
.L_x_33222:
[----:B------:R-:W-:Y:S01]  /*56c0*/  MOV R13, R9 ;  /* 0x00000009000d7202 */ /* 0x000fe20000000f00 */
[----:B------:R-:W-:Y:S02]  /*56d0*/  IMAD.MOV.U32 R15, RZ, RZ, R8 ;  /* 0x000000ffff0f7224 */ /* 0x000fe400078e0008 */
[----:B------:R-:W-:Y:S02]  /*56e0*/  IMAD.MOV.U32 R9, RZ, RZ, R26 ;  /* 0x000000ffff097224 */ /* 0x000fe400078e001a */
[----:B------:R-:W-:-:S07]  /*56f0*/  IMAD.MOV.U32 R8, RZ, RZ, R17 ;  /* 0x000000ffff087224 */ /* 0x000fce00078e0011 */
.L_x_33223:
[----:B------:R-:W-:Y:S05]  /*5700*/  BSYNC.RECONVERGENT B1 ;  /* 0x0000000000017941 */ /* 0x000fea0003800200 */
.L_x_33221:
        /* <DEDUP_REMOVED lines=9> */
.L_x_33225:
[----:B------:R-:W-:Y:S01]  /*57a0*/  MOV R17, R13 ;  /* 0x0000000d00117202 */ /* 0x000fe20000000f00 */
[----:B------:R-:W-:Y:S02]  /*57b0*/  IMAD.MOV.U32 R21, RZ, RZ, R15 ;  /* 0x000000ffff157224 */ /* 0x000fe400078e000f */
[----:B------:R-:W-:Y:S02]  /*57c0*/  IMAD.MOV.U32 R13, RZ, RZ, R2 ;  /* 0x000000ffff0d7224 */ /* 0x000fe400078e0002 */
[----:B------:R-:W-:-:S07]  /*57d0*/  IMAD.MOV.U32 R15, RZ, RZ, R10 ;  /* 0x000000ffff0f7224 */ /* 0x000fce00078e000a */
.L_x_33226:
[----:B------:R-:W-:Y:S05]  /*57e0*/  BSYNC.RECONVERGENT B1 ;  /* 0x0000000000017941 */ /* 0x000fea0003800200 */
.L_x_33224:
        /* <DEDUP_REMOVED lines=16> */
.L_x_33228:
[----:B------:R-:W-:Y:S02]  /*58f0*/  IMAD.MOV.U32 R2, RZ, RZ, R11 ;  /* 0x000000ffff027224 */ /* 0x000fe400078e000b */
[----:B------:R-:W-:Y:S02]  /*5900*/  IMAD.MOV.U32 R10, RZ, RZ, R3 ;  /* 0x000000ffff0a7224 */ /* 0x000fe400078e0003 */
[----:B------:R-:W-:Y:S02]  /*5910*/  IMAD.MOV.U32 R11, RZ, RZ, R4 ;  /* 0x000000ffff0b7224 */ /* 0x000fe400078e0004 */
[----:B------:R-:W-:-:S07]  /*5920*/  IMAD.MOV.U32 R3, RZ, RZ, R20 ;  /* 0x000000ffff037224 */ /* 0x000fce00078e0014 */
.L_x_33229:
[----:B------:R-:W-:Y:S05]  /*5930*/  BSYNC.RECONVERGENT B1 ;  /* 0x0000000000017941 */ /* 0x000fea0003800200 */
.L_x_33227:
        /* <DEDUP_REMOVED lines=9> */
.L_x_33231:
[----:B------:R-:W-:Y:S02]  /*59d0*/  IMAD.MOV.U32 R4, RZ, RZ, R2 ;  /* 0x000000ffff047224 */ /* 0x000fe400078e0002 */
[----:B------:R-:W-:Y:S02]  /*59e0*/  IMAD.MOV.U32 R23, RZ, RZ, R10 ;  /* 0x000000ffff177224 */ /* 0x000fe400078e000a */
[----:B------:R-:W-:Y:S02]  /*59f0*/  IMAD.MOV.U32 R2, RZ, RZ, R5 ;  /* 0x000000ffff027224 */ /* 0x000fe400078e0005 */
[----:B------:R-:W-:-:S07]  /*5a00*/  IMAD.MOV.U32 R10, RZ, RZ, R19 ;  /* 0x000000ffff0a7224 */ /* 0x000fce00078e0013 */
.L_x_33232:
[----:B------:R-:W-:Y:S05]  /*5a10*/  BSYNC.RECONVERGENT B1 ;  /* 0x0000000000017941 */ /* 0x000fea0003800200 */
.L_x_33230:
        /* <DEDUP_REMOVED lines=9> */
.L_x_33234:
[----:B------:R-:W-:Y:S02]  /*5ab0*/  IMAD.MOV.U32 R5, RZ, RZ, R4 ;  /* 0x000000ffff057224 */ /* 0x000fe400078e0004 */
[----:B------:R-:W-:Y:S02]  /*5ac0*/  IMAD.MOV.U32 R19, RZ, RZ, R23 ;  /* 0x000000ffff137224 */ /* 0x000fe400078e0017 */
[----:B------:R-:W-:Y:S02]  /*5ad0*/  IMAD.MOV.U32 R4, RZ, RZ, R7 ;  /* 0x000000ffff047224 */ /* 0x000fe400078e0007 */
[----:B------:R-:W-:-:S07]  /*5ae0*/  IMAD.MOV.U32 R23, RZ, RZ, R22 ;  /* 0x000000ffff177224 */ /* 0x000fce00078e0016 */
.L_x_33235:
[----:B------:R-:W-:Y:S05]  /*5af0*/  BSYNC.RECONVERGENT B1 ;  /* 0x0000000000017941 */ /* 0x000fea0003800200 */
.L_x_33233:
        /* <DEDUP_REMOVED lines=9> */
.L_x_33237:
[----:B------:R-:W-:Y:S02]  /*5b90*/  IMAD.MOV.U32 R18, RZ, RZ, R5 ;  /* 0x000000ffff127224 */ /* 0x000fe400078e0005 */
[----:B------:R-:W-:Y:S02]  /*5ba0*/  IMAD.MOV.U32 R7, RZ, RZ, R19 ;  /* 0x000000ffff077224 */ /* 0x000fe400078e0013 */
[----:B------:R-:W-:Y:S02]  /*5bb0*/  IMAD.MOV.U32 R5, RZ, RZ, R6 ;  /* 0x000000ffff057224 */ /* 0x000fe400078e0006 */
[----:B------:R-:W-:-:S07]  /*5bc0*/  IMAD.MOV.U32 R19, RZ, RZ, R24 ;  /* 0x000000ffff137224 */ /* 0x000fce00078e0018 */
.L_x_33238:
[----:B------:R-:W-:Y:S05]  /*5bd0*/  BSYNC.RECONVERGENT B1 ;  /* 0x0000000000017941 */ /* 0x000fea0003800200 */
.L_x_33236:
        /* <DEDUP_REMOVED lines=9> */
.L_x_33240:
[----:B------:R-:W-:Y:S02]  /*5c70*/  IMAD.MOV.U32 R6, RZ, RZ, R18 ;  /* 0x000000ffff067224 */ /* 0x000fe400078e0012 */
[----:B------:R-:W-:Y:S02]  /*5c80*/  IMAD.MOV.U32 R20, RZ, RZ, R7 ;  /* 0x000000ffff147224 */ /* 0x000fe400078e0007 */
[----:B------:R-:W-:Y:S02]  /*5c90*/  IMAD.MOV.U32 R18, RZ, RZ, R9 ;  /* 0x000000ffff127224 */ /* 0x000fe400078e0009 */
[----:B------:R-:W-:-:S07]  /*5ca0*/  IMAD.MOV.U32 R7, RZ, RZ, R8 ;  /* 0x000000ffff077224 */ /* 0x000fce00078e0008 */
.L_x_33241:
[----:B------:R-:W-:Y:S05]  /*5cb0*/  BSYNC.RECONVERGENT B1 ;  /* 0x0000000000017941 */ /* 0x000fea0003800200 */
.L_x_33239:
        /* <DEDUP_REMOVED lines=9> */
.L_x_33243:
[----:B------:R-:W-:Y:S02]  /*5d50*/  IMAD.MOV.U32 R8, RZ, RZ, R6 ;  /* 0x000000ffff087224 */ /* 0x000fe400078e0006 */
[----:B------:R-:W-:Y:S02]  /*5d60*/  IMAD.MOV.U32 R22, RZ, RZ, R20 ;  /* 0x000000ffff167224 */ /* 0x000fe400078e0014 */
[----:B------:R-:W-:Y:S02]  /*5d70*/  IMAD.MOV.U32 R6, RZ, RZ, R13 ;  /* 0x000000ffff067224 */ /* 0x000fe400078e000d */
[----:B------:R-:W-:-:S07]  /*5d80*/  IMAD.MOV.U32 R20, RZ, RZ, R15 ;  /* 0x000000ffff147224 */ /* 0x000fce00078e000f */
.L_x_33244:
[----:B------:R-:W-:Y:S05]  /*5d90*/  BSYNC.RECONVERGENT B1 ;  /* 0x0000000000017941 */ /* 0x000fea0003800200 */
.L_x_33242:
        /* <DEDUP_REMOVED lines=9> */
.L_x_33246:
[----:B------:R-:W-:Y:S02]  /*5e30*/  IMAD.MOV.U32 R9, RZ, RZ, R8 ;  /* 0x000000ffff097224 */ /* 0x000fe400078e0008 */
[----:B------:R-:W-:Y:S02]  /*5e40*/  IMAD.MOV.U32 R13, RZ, RZ, R22 ;  /* 0x000000ffff0d7224 */ /* 0x000fe400078e0016 */
[----:B------:R-:W-:Y:S02]  /*5e50*/  IMAD.MOV.U32 R8, RZ, RZ, R17 ;  /* 0x000000ffff087224 */ /* 0x000fe400078e0011 */
[----:B------:R-:W-:-:S07]  /*5e60*/  IMAD.MOV.U32 R22, RZ, RZ, R21 ;  /* 0x000000ffff167224 */ /* 0x000fce00078e0015 */
.L_x_33247:
[----:B------:R-:W-:Y:S05]  /*5e70*/  BSYNC.RECONVERGENT B1 ;  /* 0x0000000000017941 */ /* 0x000fea0003800200 */
.L_x_33245:
        /* <DEDUP_REMOVED lines=16> */
.L_x_33249:
[----:B------:R-:W-:Y:S01]  /*5f80*/  IMAD.MOV.U32 R15, RZ, RZ, R11 ;  /* 0x000000ffff0f7224 */ /* 0x000fe200078e000b */
[----:B------:R-:W-:Y:S01]  /*5f90*/  MOV R11, R2 ;  /* 0x00000002000b7202 */ /* 0x000fe20000000f00 */
[----:B------:R-:W-:Y:S02]  /*5fa0*/  IMAD.MOV.U32 R16, RZ, RZ, R3 ;  /* 0x000000ffff107224 */ /* 0x000fe400078e0003 */
[----:B------:R-:W-:-:S07]  /*5fb0*/  IMAD.MOV.U32 R3, RZ, RZ, R10 ;  /* 0x000000ffff037224 */ /* 0x000fce00078e000a */
.L_x_33250:
[----:B------:R-:W-:Y:S05]  /*5fc0*/  BSYNC.RECONVERGENT B1 ;  /* 0x0000000000017941 */ /* 0x000fea0003800200 */
.L_x_33248:
        /* <DEDUP_REMOVED lines=9> */
.L_x_33252:
[----:B------:R-:W-:Y:S01]  /*6060*/  IMAD.MOV.U32 R17, RZ, RZ, R15 ;  /* 0x000000ffff117224 */ /* 0x000fe200078e000f */
[----:B------:R-:W-:Y:S01]  /*6070*/  MOV R15, R4 ;  /* 0x00000004000f7202 */ /* 0x000fe20000000f00 */
[----:B------:R-:W-:Y:S02]  /*6080*/  IMAD.MOV.U32 R21, RZ, RZ, R16 ;  /* 0x000000ffff157224 */ /* 0x000fe400078e0010 */
[----:B------:R-:W-:-:S07]  /*6090*/  IMAD.MOV.U32 R16, RZ, RZ, R23 ;  /* 0x000000ffff107224 */ /* 0x000fce00078e0017 */
.L_x_33253:
[----:B------:R-:W-:Y:S05]  /*60a0*/  BSYNC.RECONVERGENT B1 ;  /* 0x0000000000017941 */ /* 0x000fea0003800200 */
.L_x_33251:
        /* <DEDUP_REMOVED lines=9> */
.L_x_33255:
[----:B------:R-:W-:Y:S01]  /*6140*/  IMAD.MOV.U32 R23, RZ, RZ, R17 ;  /* 0x000000ffff177224 */ /* 0x000fe200078e0011 */
[----:B------:R-:W-:Y:S01]  /*6150*/  MOV R17, R5 ;  /* 0x0000000500117202 */ /* 0x000fe20000000f00 */
[----:B------:R-:W-:Y:S02]  /*6160*/  IMAD.MOV.U32 R24, RZ, RZ, R21 ;  /* 0x000000ffff187224 */ /* 0x000fe400078e0015 */
[----:B------:R-:W-:-:S07]  /*6170*/  IMAD.MOV.U32 R21, RZ, RZ, R19 ;  /* 0x000000ffff157224 */ /* 0x000fce00078e0013 */
.L_x_33256:
[----:B------:R-:W-:Y:S05]  /*6180*/  BSYNC.RECONVERGENT B1 ;  /* 0x0000000000017941 */ /* 0x000fea0003800200 */
.L_x_33254:
        /* <DEDUP_REMOVED lines=9> */
.L_x_33258:
[----:B------:R-:W-:Y:S01]  /*6220*/  IMAD.MOV.U32 R19, RZ, RZ, R23 ;  /* 0x000000ffff137224 */ /* 0x000fe200078e0017 */
[----:B------:R-:W-:Y:S01]  /*6230*/  MOV R23, R18 ;  /* 0x0000001200177202 */ /* 0x000fe20000000f00 */
[----:B------:R-:W-:Y:S02]  /*6240*/  IMAD.MOV.U32 R27, RZ, RZ, R24 ;  /* 0x000000ffff1b7224 */ /* 0x000fe400078e0018 */
[----:B------:R-:W-:-:S07]  /*6250*/  IMAD.MOV.U32 R24, RZ, RZ, R7 ;  /* 0x000000ffff187224 */ /* 0x000fce00078e0007 */
.L_x_33259:
[----:B------:R-:W-:Y:S05]  /*6260*/  BSYNC.RECONVERGENT B1 ;  /* 0x0000000000017941 */ /* 0x000fea0003800200 */
.L_x_33257:
        /* <DEDUP_REMOVED lines=9> */
.L_x_33261:
[----:B------:R-:W-:Y:S01]  /*6300*/  IMAD.MOV.U32 R18, RZ, RZ, R19 ;  /* 0x000000ffff127224 */ /* 0x000fe200078e0013 */
[----:B------:R-:W-:Y:S01]  /*6310*/  MOV R19, R6 ;  /* 0x0000000600137202 */ /* 0x000fe20000000f00 */
[----:B------:R-:W-:Y:S02]  /*6320*/  IMAD.MOV.U32 R26, RZ, RZ, R27 ;  /* 0x000000ffff1a7224 */ /* 0x000fe400078e001b */
[----:B------:R-:W-:-:S07]  /*6330*/  IMAD.MOV.U32 R27, RZ, RZ, R20 ;  /* 0x000000ffff1b7224 */ /* 0x000fce00078e0014 */
.L_x_33262:
[----:B------:R-:W-:Y:S05]  /*6340*/  BSYNC.RECONVERGENT B1 ;  /* 0x0000000000017941 */ /* 0x000fea0003800200 */
.L_x_33260:
        /* <DEDUP_REMOVED lines=9> */
.L_x_33264:
[----:B------:R-:W-:Y:S01]  /*63e0*/  IMAD.MOV.U32 R20, RZ, RZ, R18 ;  /* 0x000000ffff147224 */ /* 0x000fe200078e0012 */
[----:B------:R-:W-:Y:S01]  /*63f0*/  MOV R18, R8 ;  /* 0x0000000800127202 */ /* 0x000fe20000000f00 */
[----:B------:R-:W-:Y:S02]  /*6400*/  IMAD.MOV.U32 R29, RZ, RZ, R26 ;  /* 0x000000ffff1d7224 */ /* 0x000fe400078e001a */
[----:B------:R-:W-:-:S07]  /*6410*/  IMAD.MOV.U32 R26, RZ, RZ, R22 ;  /* 0x000000ffff1a7224 */ /* 0x000fce00078e0016 */
.L_x_33265:
[----:B------:R-:W-:Y:S05]  /*6420*/  BSYNC.RECONVERGENT B1 ;  /* 0x0000000000017941 */ /* 0x000fea0003800200 */
.L_x_33263:
        /* <DEDUP_REMOVED lines=9> */
.L_x_33267:
[----:B------:R-:W-:Y:S01]  /*64c0*/  IMAD.MOV.U32 R36, RZ, RZ, R20 ;  /* 0x000000ffff247224 */ /* 0x000fe200078e0014 */
[----:B------:R-:W-:Y:S01]  /*64d0*/  MOV R20, R9 ;  /* 0x0000000900147202 */ /* 0x000fe20000000f00 */
[----:B------:R-:W-:Y:S02]  /*64e0*/  IMAD.MOV.U32 R8, RZ, RZ, R29 ;  /* 0x000000ffff087224 */ /* 0x000fe400078e001d */
[----:B------:R-:W-:-:S07]  /*64f0*/  IMAD.MOV.U32 R29, RZ, RZ, R13 ;  /* 0x000000ffff1d7224 */ /* 0x000fce00078e000d */
.L_x_33268:
[----:B------:R-:W-:Y:S05]  /*6500*/  BSYNC.RECONVERGENT B1 ;  /* 0x0000000000017941 */ /* 0x000fea0003800200 */
.L_x_33266:
        /* <DEDUP_REMOVED lines=16> */
.L_x_33270:
[----:B------:R-:W-:Y:S01]  /*6610*/  MOV R10, R11 ;  /* 0x0000000b000a7202 */ /* 0x000fe20000000f00 */
[----:B------:R-:W-:Y:S02]  /*6620*/  IMAD.MOV.U32 R2, RZ, RZ, R3 ;  /* 0x000000ffff027224 */ /* 0x000fe400078e0003 */
[----:B------:R-:W-:Y:S02]  /*6630*/  IMAD.MOV.U32 R11, RZ, RZ, R15 ;  /* 0x000000ffff0b7224 */ /* 0x000fe400078e000f */
[----:B------:R-:W-:-:S07]  /*6640*/  IMAD.MOV.U32 R3, RZ, RZ, R16 ;  /* 0x000000ffff037224 */ /* 0x000fce00078e0010 */
.L_x_33271:
[----:B------:R-:W-:Y:S05]  /*6650*/  BSYNC.RECONVERGENT B1 ;  /* 0x0000000000017941 */ /* 0x000fea0003800200 */
.L_x_33269:
        /* <DEDUP_REMOVED lines=9> */
.L_x_33273:
[----:B------:R-:W-:Y:S01]  /*66f0*/  MOV R33, R10 ;  /* 0x0000000a00217202 */ /* 0x000fe20000000f00 */
[----:B------:R-:W-:Y:S02]  /*6700*/  IMAD.MOV.U32 R5, RZ, RZ, R2 ;  /* 0x000000ffff057224 */ /* 0x000fe400078e0002 */
[----:B------:R-:W-:Y:S02]  /*6710*/  IMAD.MOV.U32 R10, RZ, RZ, R17 ;  /* 0x000000ffff0a7224 */ /* 0x000fe400078e0011 */
[----:B------:R-:W-:-:S07]  /*6720*/  IMAD.MOV.U32 R2, RZ, RZ, R21 ;  /* 0x000000ffff027224 */ /* 0x000fce00078e0015 */
.L_x_33274:
[----:B------:R-:W-:Y:S05]  /*6730*/  BSYNC.RECONVERGENT B1 ;  /* 0x0000000000017941 */ /* 0x000fea0003800200 */
.L_x_33272:
        /* <DEDUP_REMOVED lines=9> */
.L_x_33276:
[----:B------:R-:W-:Y:S01]  /*67d0*/  MOV R32, R33 ;  /* 0x0000002100207202 */ /* 0x000fe20000000f00 */
[----:B------:R-:W-:Y:S02]  /*67e0*/  IMAD.MOV.U32 R4, RZ, RZ, R5 ;  /* 0x000000ffff047224 */ /* 0x000fe400078e0005 */
[----:B------:R-:W-:Y:S02]  /*67f0*/  IMAD.MOV.U32 R33, RZ, RZ, R23 ;  /* 0x000000ffff217224 */ /* 0x000fe400078e0017 */
[----:B------:R-:W-:-:S07]  /*6800*/  IMAD.MOV.U32 R5, RZ, RZ, R24 ;  /* 0x000000ffff057224 */ /* 0x000fce00078e0018 */
.L_x_33277:
[----:B------:R-:W-:Y:S05]  /*6810*/  BSYNC.RECONVERGENT B1 ;  /* 0x0000000000017941 */ /* 0x000fea0003800200 */
.L_x_33275:
        /* <DEDUP_REMOVED lines=9> */
.L_x_33279:
[----:B------:R-:W-:Y:S01]  /*68b0*/  MOV R35, R32 ;  /* 0x0000002000237202 */ /* 0x000fe20000000f00 */
[----:B------:R-:W-:Y:S02]  /*68c0*/  IMAD.MOV.U32 R7, RZ, RZ, R4 ;  /* 0x000000ffff077224 */ /* 0x000fe400078e0004 */
[----:B------:R-:W-:Y:S02]  /*68d0*/  IMAD.MOV.U32 R32, RZ, RZ, R19 ;  /* 0x000000ffff207224 */ /* 0x000fe400078e0013 */
[----:B------:R-:W-:-:S07]  /*68e0*/  IMAD.MOV.U32 R4, RZ, RZ, R27 ;  /* 0x000000ffff047224 */ /* 0x000fce00078e001b */
.L_x_33280:
[----:B------:R-:W-:Y:S05]  /*68f0*/  BSYNC.RECONVERGENT B1 ;  /* 0x0000000000017941 */ /* 0x000fea0003800200 */
.L_x_33278:
        /* <DEDUP_REMOVED lines=9> */
.L_x_33282:
[----:B------:R-:W-:Y:S01]  /*6990*/  MOV R34, R35 ;  /* 0x0000002300227202 */ /* 0x000fe20000000f00 */
[----:B------:R-:W-:Y:S02]  /*69a0*/  IMAD.MOV.U32 R6, RZ, RZ, R7 ;  /* 0x000000ffff067224 */ /* 0x000fe400078e0007 */
[----:B------:R-:W-:Y:S02]  /*69b0*/  IMAD.MOV.U32 R35, RZ, RZ, R18 ;  /* 0x000000ffff237224 */ /* 0x000fe400078e0012 */
[----:B------:R-:W-:-:S07]  /*69c0*/  IMAD.MOV.U32 R7, RZ, RZ, R26 ;  /* 0x000000ffff077224 */ /* 0x000fce00078e001a */
.L_x_33283:
[----:B------:R-:W-:Y:S05]  /*69d0*/  BSYNC.RECONVERGENT B1 ;  /* 0x0000000000017941 */ /* 0x000fea0003800200 */
.L_x_33281:
        /* <DEDUP_REMOVED lines=9> */
.L_x_33285:
[----:B------:R-:W-:Y:S01]  /*6a70*/  MOV R13, R34 ;  /* 0x00000022000d7202 */ /* 0x000fe20000000f00 */
[----:B------:R-:W-:Y:S02]  /*6a80*/  IMAD.MOV.U32 R15, RZ, RZ, R6 ;  /* 0x000000ffff0f7224 */ /* 0x000fe400078e0006 */
[----:B------:R-:W-:Y:S02]  /*6a90*/  IMAD.MOV.U32 R34, RZ, RZ, R20 ;  /* 0x000000ffff227224 */ /* 0x000fe400078e0014 */
[----:B------:R-:W-:-:S07]  /*6aa0*/  IMAD.MOV.U32 R6, RZ, RZ, R29 ;  /* 0x000000ffff067224 */ /* 0x000fce00078e001d */
.L_x_33286:
[----:B------:R-:W-:Y:S05]  /*6ab0*/  BSYNC.RECONVERGENT B1 ;  /* 0x0000000000017941 */ /* 0x000fea0003800200 */
.L_x_33284:
        /* <DEDUP_REMOVED lines=9> */
.L_x_33287:
[----:B------:R-:W-:Y:S02]  /*6b50*/  IMAD.MOV.U32 R9, RZ, RZ, R8 ;  /* 0x000000ffff097224 */ /* 0x000fe400078e0008 */
[----:B------:R-:W-:Y:S02]  /*6b60*/  IMAD.MOV.U32 R37, RZ, RZ, R36 ;  /* 0x000000ffff257224 */ /* 0x000fe400078e0024 */
[----:B------:R-:W-:Y:S02]  /*6b70*/  IMAD.MOV.U32 R39, RZ, RZ, R12 ;  /* 0x000000ffff277224 */ /* 0x000fe400078e000c */
[----:B------:R-:W-:Y:S02]  /*6b80*/  IMAD.MOV.U32 R8, RZ, RZ, R15 ;  /* 0x000000ffff087224 */ /* 0x000fe400078e000f */
[----:B------:R-:W-:-:S07]  /*6b90*/  IMAD.MOV.U32 R36, RZ, RZ, R13 ;  /* 0x000000ffff247224 */ /* 0x000fce00078e000d */
.L_x_33121:
[----:B------:R-:W-:Y:S05]  /*6ba0*/  BSYNC.RECONVERGENT B0 ;  /* 0x0000000000007941 */ /* 0x000fea0003800200 */
.L_x_33120:
        /* <DEDUP_REMOVED lines=46> */
.L_x_33291:
[----:B------:R-:W-:Y:S01]  /*6e90*/  IMAD.MOV.U32 R19, RZ, RZ, R11 ;  /* 0x000000ffff137224 */ /* 0x000fe200078e000b */
[----:B------:R-:W-:Y:S01]  /*6ea0*/  MOV R11, R10 ;  /* 0x0000000a000b7202 */ /* 0x000fe20000000f00 */
[----:B------:R-:W-:Y:S02]  /*6eb0*/  IMAD.MOV.U32 R17, RZ, RZ, R3 ;  /* 0x000000ffff117224 */ /* 0x000fe400078e0003 */
[----:B------:R-:W-:-:S07]  /*6ec0*/  IMAD.MOV.U32 R3, RZ, RZ, R2 ;  /* 0x000000ffff037224 */ /* 0x000fce00078e0002 */
.L_x_33292:
[----:B------:R-:W-:Y:S05]  /*6ed0*/  BSYNC.RECONVERGENT B1 ;  /* 0x0000000000017941 */ /* 0x000fea0003800200 */
.L_x_33290:
        /* <DEDUP_REMOVED lines=9> */
.L_x_33294:
[----:B------:R-:W-:Y:S01]  /*6f70*/  IMAD.MOV.U32 R23, RZ, RZ, R19 ;  /* 0x000000ffff177224 */ /* 0x000fe200078e0013 */
[----:B------:R-:W-:Y:S01]  /*6f80*/  MOV R19, R33 ;  /* 0x0000002100137202 */ /* 0x000fe20000000f00 */
[----:B------:R-:W-:Y:S02]  /*6f90*/  IMAD.MOV.U32 R21, RZ, RZ, R17 ;  /* 0x000000ffff157224 */ /* 0x000fe400078e0011 */
[----:B------:R-:W-:-:S07]  /*6fa0*/  IMAD.MOV.U32 R17, RZ, RZ, R5 ;  /* 0x000000ffff117224 */ /* 0x000fce00078e0005 */
.L_x_33295:
[----:B------:R-:W-:Y:S05]  /*6fb0*/  BSYNC.RECONVERGENT B1 ;  /* 0x0000000000017941 */ /* 0x000fea0003800200 */
.L_x_33293:
        /* <DEDUP_REMOVED lines=9> */
.L_x_33297:
[----:B------:R-:W-:Y:S01]  /*7050*/  IMAD.MOV.U32 R10, RZ, RZ, R23 ;  /* 0x000000ffff0a7224 */ /* 0x000fe200078e0017 */
[----:B------:R-:W-:Y:S01]  /*7060*/  MOV R23, R32 ;  /* 0x0000002000177202 */ /* 0x000fe20000000f00 */
[----:B------:R-:W-:Y:S02]  /*7070*/  IMAD.MOV.U32 R2, RZ, RZ, R21 ;  /* 0x000000ffff027224 */ /* 0x000fe400078e0015 */
[----:B------:R-:W-:-:S07]  /*7080*/  IMAD.MOV.U32 R21, RZ, RZ, R4 ;  /* 0x000000ffff157224 */ /* 0x000fce00078e0004 */
.L_x_33298:
[----:B------:R-:W-:Y:S05]  /*7090*/  BSYNC.RECONVERGENT B1 ;  /* 0x0000000000017941 */ /* 0x000fea0003800200 */
.L_x_33296:
        /* <DEDUP_REMOVED lines=9> */
.L_x_33300:
[----:B------:R-:W-:Y:S01]  /*7130*/  IMAD.MOV.U32 R27, RZ, RZ, R10 ;  /* 0x000000ffff1b7224 */ /* 0x000fe200078e000a */
[----:B------:R-:W-:Y:S01]  /*7140*/  MOV R10, R35 ;  /* 0x00000023000a7202 */ /* 0x000fe20000000f00 */
[----:B------:R-:W-:Y:S02]  /*7150*/  IMAD.MOV.U32 R5, RZ, RZ, R2 ;  /* 0x000000ffff057224 */ /* 0x000fe400078e0002 */
[----:B------:R-:W-:-:S07]  /*7160*/  IMAD.MOV.U32 R2, RZ, RZ, R7 ;  /* 0x000000ffff027224 */ /* 0x000fce00078e0007 */
.L_x_33301:
[----:B------:R-:W-:Y:S05]  /*7170*/  BSYNC.RECONVERGENT B1 ;  /* 0x0000000000017941 */ /* 0x000fea0003800200 */
.L_x_33299:
        /* <DEDUP_REMOVED lines=9> */
.L_x_33303:
[----:B------:R-:W-:Y:S01]  /*7210*/  IMAD.MOV.U32 R32, RZ, RZ, R27 ;  /* 0x000000ffff207224 */ /* 0x000fe200078e001b */
[----:B------:R-:W-:Y:S01]  /*7220*/  MOV R27, R34 ;  /* 0x00000022001b7202 */ /* 0x000fe20000000f00 */
[----:B------:R-:W-:Y:S02]  /*7230*/  IMAD.MOV.U32 R4, RZ, RZ, R5 ;  /* 0x000000ffff047224 */ /* 0x000fe400078e0005 */
[----:B------:R-:W-:-:S07]  /*7240*/  IMAD.MOV.U32 R5, RZ, RZ, R6 ;  /* 0x000000ffff057224 */ /* 0x000fce00078e0006 */
.L_x_33304:
[----:B------:R-:W-:Y:S05]  /*7250*/  BSYNC.RECONVERGENT B1 ;  /* 0x0000000000017941 */ /* 0x000fea0003800200 */
.L_x_33302:
        /* <DEDUP_REMOVED lines=9> */
.L_x_33306:
[----:B------:R-:W-:Y:S01]  /*72f0*/  IMAD.MOV.U32 R29, RZ, RZ, R32 ;  /* 0x000000ffff1d7224 */ /* 0x000fe200078e0020 */
[----:B------:R-:W-:Y:S01]  /*7300*/  MOV R32, R37 ;  /* 0x0000002500207202 */ /* 0x000fe20000000f00 */
[----:B------:R-:W-:Y:S02]  /*7310*/  IMAD.MOV.U32 R7, RZ, RZ, R4 ;  /* 0x000000ffff077224 */ /* 0x000fe400078e0004 */
[----:B------:R-:W-:-:S07]  /*7320*/  IMAD.MOV.U32 R4, RZ, RZ, R9 ;  /* 0x000000ffff047224 */ /* 0x000fce00078e0009 */
.L_x_33307:
[----:B------:R-:W-:Y:S05]  /*7330*/  BSYNC.RECONVERGENT B1 ;  /* 0x0000000000017941 */ /* 0x000fea0003800200 */
.L_x_33305:
        /* <DEDUP_REMOVED lines=9> */
.L_x_33309:
[----:B------:R-:W-:Y:S01]  /*73d0*/  IMAD.MOV.U32 R9, RZ, RZ, R29 ;  /* 0x000000ffff097224 */ /* 0x000fe200078e001d */
[----:B------:R-:W-:Y:S01]  /*73e0*/  MOV R29, R36 ;  /* 0x00000024001d7202 */ /* 0x000fe20000000f00 */
[----:B------:R-:W-:Y:S02]  /*73f0*/  IMAD.MOV.U32 R6, RZ, RZ, R7 ;  /* 0x000000ffff067224 */ /* 0x000fe400078e0007 */
[----:B------:R-:W-:-:S07]  /*7400*/  IMAD.MOV.U32 R7, RZ, RZ, R8 ;  /* 0x000000ffff077224 */ /* 0x000fce00078e0008 */
.L_x_33310:
[----:B------:R-:W-:Y:S05]  /*7410*/  BSYNC.RECONVERGENT B1 ;  /* 0x0000000000017941 */ /* 0x000fea0003800200 */
.L_x_33308:
        /* <DEDUP_REMOVED lines=16> */
.L_x_33312:
[----:B------:R-:W-:Y:S01]  /*7520*/  MOV R26, R11 ;  /* 0x0000000b001a7202 */ /* 0x000fe20000000f00 */
[----:B------:R-:W-:Y:S02]  /*7530*/  IMAD.MOV.U32 R8, RZ, RZ, R3 ;  /* 0x000000ffff087224 */ /* 0x000fe400078e0003 */
[----:B------:R-:W-:Y:S02]  /*7540*/  IMAD.MOV.U32 R11, RZ, RZ, R19 ;  /* 0x000000ffff0b7224 */ /* 0x000fe400078e0013 */
[----:B------:R-:W-:-:S07]  /*7550*/  IMAD.MOV.U32 R3, RZ, RZ, R17 ;  /* 0x000000ffff037224 */ /* 0x000fce00078e0011 */
.L_x_33313:
[----:B------:R-:W-:Y:S05]  /*7560*/  BSYNC.RECONVERGENT B1 ;  /* 0x0000000000017941 */ /* 0x000fea0003800200 */
.L_x_33311:
        /* <DEDUP_REMOVED lines=9> */
.L_x_33315:
[----:B------:R-:W-:Y:S01]  /*7600*/  MOV R17, R26 ;  /* 0x0000001a00117202 */ /* 0x000fe20000000f00 */
[----:B------:R-:W-:Y:S02]  /*7610*/  IMAD.MOV.U32 R15, RZ, RZ, R8 ;  /* 0x000000ffff0f7224 */ /* 0x000fe400078e0008 */
[----:B------:R-:W-:Y:S02]  /*7620*/  IMAD.MOV.U32 R26, RZ, RZ, R23 ;  /* 0x000000ffff1a7224 */ /* 0x000fe400078e0017 */
[----:B------:R-:W-:-:S07]  /*7630*/  IMAD.MOV.U32 R8, RZ, RZ, R21 ;  /* 0x000000ffff087224 */ /* 0x000fce00078e0015 */
.L_x_33316:
[----:B------:R-:W-:Y:S05]  /*7640*/  BSYNC.RECONVERGENT B1 ;  /* 0x0000000000017941 */ /* 0x000fea0003800200 */
.L_x_33314:
        /* <DEDUP_REMOVED lines=9> */
.L_x_33318:
[----:B------:R-:W-:Y:S01]  /*76e0*/  MOV R36, R17 ;  /* 0x0000001100247202 */ /* 0x000fe20000000f00 */
[----:B------:R-:W-:Y:S02]  /*76f0*/  IMAD.MOV.U32 R34, RZ, RZ, R15 ;  /* 0x000000ffff227224 */ /* 0x000fe400078e000f */
[----:B------:R-:W-:Y:S02]  /*7700*/  IMAD.MOV.U32 R17, RZ, RZ, R10 ;  /* 0x000000ffff117224 */ /* 0x000fe400078e000a */
[----:B------:R-:W-:-:S07]  /*7710*/  IMAD.MOV.U32 R15, RZ, RZ, R2 ;  /* 0x000000ffff0f7224 */ /* 0x000fce00078e0002 */
.L_x_33319:
[----:B------:R-:W-:Y:S05]  /*7720*/  BSYNC.RECONVERGENT B1 ;  /* 0x0000000000017941 */ /* 0x000fea0003800200 */
.L_x_33317:
        /* <DEDUP_REMOVED lines=9> */
.L_x_33321:
[----:B------:R-:W-:Y:S01]  /*77c0*/  MOV R21, R36 ;  /* 0x0000002400157202 */ /* 0x000fe20000000f00 */
[----:B------:R-:W-:Y:S02]  /*77d0*/  IMAD.MOV.U32 R19, RZ, RZ, R34 ;  /* 0x000000ffff137224 */ /* 0x000fe400078e0022 */
[----:B------:R-:W-:Y:S02]  /*77e0*/  IMAD.MOV.U32 R36, RZ, RZ, R27 ;  /* 0x000000ffff247224 */ /* 0x000fe400078e001b */
[----:B------:R-:W-:-:S07]  /*77f0*/  IMAD.MOV.U32 R34, RZ, RZ, R5 ;  /* 0x000000ffff227224 */ /* 0x000fce00078e0005 */
.L_x_33322:
[----:B------:R-:W-:Y:S05]  /*7800*/  BSYNC.RECONVERGENT B1 ;  /* 0x0000000000017941 */ /* 0x000fea0003800200 */
.L_x_33320:
        /* <DEDUP_REMOVED lines=9> */
.L_x_33324:
[----:B------:R-:W-:Y:S01]  /*78a0*/  MOV R10, R21 ;  /* 0x00000015000a7202 */ /* 0x000fe20000000f00 */
[----:B------:R-:W-:Y:S02]  /*78b0*/  IMAD.MOV.U32 R2, RZ, RZ, R19 ;  /* 0x000000ffff027224 */ /* 0x000fe400078e0013 */
[----:B------:R-:W-:Y:S02]  /*78c0*/  IMAD.MOV.U32 R21, RZ, RZ, R32 ;  /* 0x000000ffff157224 */ /* 0x000fe400078e0020 */
[----:B------:R-:W-:-:S07]  /*78d0*/  IMAD.MOV.U32 R19, RZ, RZ, R4 ;  /* 0x000000ffff137224 */ /* 0x000fce00078e0004 */
.L_x_33325:
[----:B------:R-:W-:Y:S05]  /*78e0*/  BSYNC.RECONVERGENT B1 ;  /* 0x0000000000017941 */ /* 0x000fea0003800200 */
.L_x_33323:
        /* <DEDUP_REMOVED lines=9> */
.L_x_33327:
[----:B------:R-:W-:Y:S01]  /*7980*/  MOV R4, R10 ;  /* 0x0000000a00047202 */ /* 0x000fe20000000f00 */
[----:B------:R-:W-:Y:S02]  /*7990*/  IMAD.MOV.U32 R5, RZ, RZ, R2 ;  /* 0x000000ffff057224 */ /* 0x000fe400078e0002 */
[----:B------:R-:W-:Y:S02]  /*79a0*/  IMAD.MOV.U32 R10, RZ, RZ, R29 ;  /* 0x000000ffff0a7224 */ /* 0x000fe400078e001d */
[----:B------:R-:W-:-:S07]  /*79b0*/  IMAD.MOV.U32 R2, RZ, RZ, R7 ;  /* 0x000000ffff027224 */ /* 0x000fce00078e0007 */
.L_x_33328:
[----:B------:R-:W-:Y:S05]  /*79c0*/  BSYNC.RECONVERGENT B1 ;  /* 0x0000000000017941 */ /* 0x000fea0003800200 */
.L_x_33326:
        /* <DEDUP_REMOVED lines=9> */
.L_x_33330:
[----:B------:R-:W-:Y:S01]  /*7a60*/  MOV R23, R4 ;  /* 0x0000000400177202 */ /* 0x000fe20000000f00 */
[----:B------:R-:W-:Y:S02]  /*7a70*/  IMAD.MOV.U32 R7, RZ, RZ, R5 ;  /* 0x000000ffff077224 */ /* 0x000fe400078e0005 */
[----:B------:R-:W-:Y:S02]  /*7a80*/  IMAD.MOV.U32 R4, RZ, RZ, R9 ;  /* 0x000000ffff047224 */ /* 0x000fe400078e0009 */
[----:B------:R-:W-:-:S07]  /*7a90*/  IMAD.MOV.U32 R5, RZ, RZ, R6 ;  /* 0x000000ffff057224 */ /* 0x000fce00078e0006 */
.L_x_33331:
[----:B------:R-:W-:Y:S05]  /*7aa0*/  BSYNC.RECONVERGENT B1 ;  /* 0x0000000000017941 */ /* 0x000fea0003800200 */
.L_x_33329:
        /* <DEDUP_REMOVED lines=16> */
.L_x_33333:
[----:B------:R-:W-:Y:S02]  /*7bb0*/  IMAD.MOV.U32 R24, RZ, RZ, R11 ;  /* 0x000000ffff187224 */ /* 0x000fe400078e000b */
[----:B------:R-:W-:Y:S02]  /*7bc0*/  IMAD.MOV.U32 R6, RZ, RZ, R3 ;  /* 0x000000ffff067224 */ /* 0x000fe400078e0003 */
[----:B------:R-:W-:Y:S02]  /*7bd0*/  IMAD.MOV.U32 R11, RZ, RZ, R26 ;  /* 0x000000ffff0b7224 */ /* 0x000fe400078e001a */
[----:B------:R-:W-:-:S07]  /*7be0*/  IMAD.MOV.U32 R3, RZ, RZ, R8 ;  /* 0x000000ffff037224 */ /* 0x000fce00078e0008 */
.L_x_33334:
[----:B------:R-:W-:Y:S05]  /*7bf0*/  BSYNC.RECONVERGENT B1 ;  /* 0x0000000000017941 */ /* 0x000fea0003800200 */
.L_x_33332:
        /* <DEDUP_REMOVED lines=9> */
.L_x_33336:
[----:B------:R-:W-:Y:S02]  /*7c90*/  IMAD.MOV.U32 R13, RZ, RZ, R24 ;  /* 0x000000ffff0d7224 */ /* 0x000fe400078e0018 */
[----:B------:R-:W-:Y:S02]  /*7ca0*/  IMAD.MOV.U32 R9, RZ, RZ, R6 ;  /* 0x000000ffff097224 */ /* 0x000fe400078e0006 */
[----:B------:R-:W-:Y:S02]  /*7cb0*/  IMAD.MOV.U32 R24, RZ, RZ, R17 ;  /* 0x000000ffff187224 */ /* 0x000fe400078e0011 */
[----:B------:R-:W-:-:S07]  /*7cc0*/  IMAD.MOV.U32 R6, RZ, RZ, R15 ;  /* 0x000000ffff067224 */ /* 0x000fce00078e000f */
.L_x_33337:
[----:B------:R-:W-:Y:S05]  /*7cd0*/  BSYNC.RECONVERGENT B1 ;  /* 0x0000000000017941 */ /* 0x000fea0003800200 */
.L_x_33335:
        /* <DEDUP_REMOVED lines=9> */
.L_x_33339:
[----:B------:R-:W-:Y:S02]  /*7d70*/  IMAD.MOV.U32 R26, RZ, RZ, R13 ;  /* 0x000000ffff1a7224 */ /* 0x000fe400078e000d */
[----:B------:R-:W-:Y:S02]  /*7d80*/  IMAD.MOV.U32 R8, RZ, RZ, R9 ;  /* 0x000000ffff087224 */ /* 0x000fe400078e0009 */
[----:B------:R-:W-:Y:S02]  /*7d90*/  IMAD.MOV.U32 R13, RZ, RZ, R36 ;  /* 0x000000ffff0d7224 */ /* 0x000fe400078e0024 */
[----:B------:R-:W-:-:S07]  /*7da0*/  IMAD.MOV.U32 R9, RZ, RZ, R34 ;  /* 0x000000ffff097224 */ /* 0x000fce00078e0022 */
.L_x_33340:
[----:B------:R-:W-:Y:S05]  /*7db0*/  BSYNC.RECONVERGENT B1 ;  /* 0x0000000000017941 */ /* 0x000fea0003800200 */
.L_x_33338:
        /* <DEDUP_REMOVED lines=9> */
.L_x_33342:
[----:B------:R-:W-:Y:S02]  /*7e50*/  IMAD.MOV.U32 R17, RZ, RZ, R26 ;  /* 0x000000ffff117224 */ /* 0x000fe400078e001a */
[----:B------:R-:W-:Y:S02]  /*7e60*/  IMAD.MOV.U32 R15, RZ, RZ, R8 ;  /* 0x000000ffff0f7224 */ /* 0x000fe400078e0008 */
[----:B------:R-:W-:Y:S02]  /*7e70*/  IMAD.MOV.U32 R26, RZ, RZ, R21 ;  /* 0x000000ffff1a7224 */ /* 0x000fe400078e0015 */
[----:B------:R-:W-:-:S07]  /*7e80*/  IMAD.MOV.U32 R8, RZ, RZ, R19 ;  /* 0x000000ffff087224 */ /* 0x000fce00078e0013 */
.L_x_33343:
[----:B------:R-:W-:Y:S05]  /*7e90*/  BSYNC.RECONVERGENT B1 ;  /* 0x0000000000017941 */ /* 0x000fea0003800200 */
.L_x_33341:
        /* <DEDUP_REMOVED lines=9> */
.L_x_33345:
[----:B------:R-:W-:Y:S02]  /*7f30*/  IMAD.MOV.U32 R19, RZ, RZ, R17 ;  /* 0x000000ffff137224 */ /* 0x000fe400078e0011 */
[----:B------:R-:W-:Y:S02]  /*7f40*/  IMAD.MOV.U32 R32, RZ, RZ, R15 ;  /* 0x000000ffff207224 */ /* 0x000fe400078e000f */
[----:B------:R-:W-:Y:S02]  /*7f50*/  IMAD.MOV.U32 R17, RZ, RZ, R10 ;  /* 0x000000ffff117224 */ /* 0x000fe400078e000a */
[----:B------:R-:W-:-:S07]  /*7f60*/  IMAD.MOV.U32 R15, RZ, RZ, R2 ;  /* 0x000000ffff0f7224 */ /* 0x000fce00078e0002 */
.L_x_33346:
[----:B------:R-:W-:Y:S05]  /*7f70*/  BSYNC.RECONVERGENT B1 ;  /* 0x0000000000017941 */ /* 0x000fea0003800200 */
.L_x_33344:
        /* <DEDUP_REMOVED lines=9> */
.L_x_33348:
[----:B------:R-:W-:Y:S02]  /*8010*/  IMAD.MOV.U32 R10, RZ, RZ, R19 ;  /* 0x000000ffff0a7224 */ /* 0x000fe400078e0013 */
[----:B------:R-:W-:Y:S02]  /*8020*/  IMAD.MOV.U32 R2, RZ, RZ, R32 ;  /* 0x000000ffff027224 */ /* 0x000fe400078e0020 */
[----:B------:R-:W-:Y:S02]  /*8030*/  IMAD.MOV.U32 R19, RZ, RZ, R4 ;  /* 0x000000ffff137224 */ /* 0x000fe400078e0004 */
[----:B------:R-:W-:-:S07]  /*8040*/  IMAD.MOV.U32 R32, RZ, RZ, R5 ;  /* 0x000000ffff207224 */ /* 0x000fce00078e0005 */
.L_x_33349:
[----:B------:R-:W-:Y:S05]  /*8050*/  BSYNC.RECONVERGENT B1 ;  /* 0x0000000000017941 */ /* 0x000fea0003800200 */
.L_x_33347:
        /* <DEDUP_REMOVED lines=9> */
.L_x_33351:
[----:B------:R-:W-:Y:S02]  /*80f0*/  IMAD.MOV.U32 R5, RZ, RZ, R10 ;  /* 0x000000ffff057224 */ /* 0x000fe400078e000a */
[----:B------:R-:W-:Y:S02]  /*8100*/  IMAD.MOV.U32 R4, RZ, RZ, R2 ;  /* 0x000000ffff047224 */ /* 0x000fe400078e0002 */
[----:B------:R-:W-:Y:S02]  /*8110*/  IMAD.MOV.U32 R10, RZ, RZ, R23 ;  /* 0x000000ffff0a7224 */ /* 0x000fe400078e0017 */
[----:B------:R-:W-:-:S07]  /*8120*/  IMAD.MOV.U32 R2, RZ, RZ, R7 ;  /* 0x000000ffff027224 */ /* 0x000fce00078e0007 */
.L_x_33352:
[----:B------:R-:W-:Y:S05]  /*8130*/  BSYNC.RECONVERGENT B1 ;  /* 0x0000000000017941 */ /* 0x000fea0003800200 */
.L_x_33350:
        /* <DEDUP_REMOVED lines=16> */
.L_x_33354:
[----:B------:R-:W-:Y:S01]  /*8240*/  IMAD.MOV.U32 R22, RZ, RZ, R11 ;  /* 0x000000ffff167224 */ /* 0x000fe200078e000b */
[----:B------:R-:W-:Y:S01]  /*8250*/  MOV R11, R24 ;  /* 0x00000018000b7202 */ /* 0x000fe20000000f00 */
[----:B------:R-:W-:Y:S02]  /*8260*/  IMAD.MOV.U32 R34, RZ, RZ, R3 ;  /* 0x000000ffff227224 */ /* 0x000fe400078e0003 */
[----:B------:R-:W-:-:S07]  /*8270*/  IMAD.MOV.U32 R3, RZ, RZ, R6 ;  /* 0x000000ffff037224 */ /* 0x000fce00078e0006 */
.L_x_33355:
[----:B------:R-:W-:Y:S05]  /*8280*/  BSYNC.RECONVERGENT B1 ;  /* 0x0000000000017941 */ /* 0x000fea0003800200 */
.L_x_33353:
        /* <DEDUP_REMOVED lines=9> */
.L_x_33357:
[----:B------:R-:W-:Y:S01]  /*8320*/  IMAD.MOV.U32 R7, RZ, RZ, R22 ;  /* 0x000000ffff077224 */ /* 0x000fe200078e0016 */
[----:B------:R-:W-:Y:S01]  /*8330*/  MOV R22, R13 ;  /* 0x0000000d00167202 */ /* 0x000fe20000000f00 */
[----:B------:R-:W-:Y:S02]  /*8340*/  IMAD.MOV.U32 R21, RZ, RZ, R34 ;  /* 0x000000ffff157224 */ /* 0x000fe400078e0022 */
[----:B------:R-:W-:-:S07]  /*8350*/  IMAD.MOV.U32 R34, RZ, RZ, R9 ;  /* 0x000000ffff227224 */ /* 0x000fce00078e0009 */
.L_x_33358:
[----:B------:R-:W-:Y:S05]  /*8360*/  BSYNC.RECONVERGENT B1 ;  /* 0x0000000000017941 */ /* 0x000fea0003800200 */
.L_x_33356:
        /* <DEDUP_REMOVED lines=9> */
.L_x_33360:
[----:B------:R-:W-:Y:S01]  /*8400*/  IMAD.MOV.U32 R6, RZ, RZ, R7 ;  /* 0x000000ffff067224 */ /* 0x000fe200078e0007 */
[----:B------:R-:W-:Y:S01]  /*8410*/  MOV R7, R26 ;  /* 0x0000001a00077202 */ /* 0x000fe20000000f00 */
[----:B------:R-:W-:Y:S02]  /*8420*/  IMAD.MOV.U32 R24, RZ, RZ, R21 ;  /* 0x000000ffff187224 */ /* 0x000fe400078e0015 */
[----:B------:R-:W-:-:S07]  /*8430*/  IMAD.MOV.U32 R21, RZ, RZ, R8 ;  /* 0x000000ffff157224 */ /* 0x000fce00078e0008 */
.L_x_33361:
[----:B------:R-:W-:Y:S05]  /*8440*/  BSYNC.RECONVERGENT B1 ;  /* 0x0000000000017941 */ /* 0x000fea0003800200 */
.L_x_33359:
        /* <DEDUP_REMOVED lines=9> */
.L_x_33363:
[----:B------:R-:W-:Y:S01]  /*84e0*/  IMAD.MOV.U32 R8, RZ, RZ, R6 ;  /* 0x000000ffff087224 */ /* 0x000fe200078e0006 */
[----:B------:R-:W-:Y:S01]  /*84f0*/  MOV R6, R17 ;  /* 0x0000001100067202 */ /* 0x000fe20000000f00 */
[----:B------:R-:W-:Y:S02]  /*8500*/  IMAD.MOV.U32 R9, RZ, RZ, R24 ;  /* 0x000000ffff097224 */ /* 0x000fe400078e0018 */
[----:B------:R-:W-:-:S07]  /*8510*/  IMAD.MOV.U32 R24, RZ, RZ, R15 ;  /* 0x000000ffff187224 */ /* 0x000fce00078e000f */
.L_x_33364:
[----:B------:R-:W-:Y:S05]  /*8520*/  BSYNC.RECONVERGENT B1 ;  /* 0x0000000000017941 */ /* 0x000fea0003800200 */
.L_x_33362:
        /* <DEDUP_REMOVED lines=9> */
.L_x_33366:
[----:B------:R-:W-:Y:S01]  /*85c0*/  IMAD.MOV.U32 R13, RZ, RZ, R8 ;  /* 0x000000ffff0d7224 */ /* 0x000fe200078e0008 */
[----:B------:R-:W-:Y:S01]  /*85d0*/  MOV R8, R19 ;  /* 0x0000001300087202 */ /* 0x000fe20000000f00 */
[----:B------:R-:W-:Y:S02]  /*85e0*/  IMAD.MOV.U32 R15, RZ, RZ, R9 ;  /* 0x000000ffff0f7224 */ /* 0x000fe400078e0009 */
[----:B------:R-:W-:-:S07]  /*85f0*/  IMAD.MOV.U32 R9, RZ, RZ, R32 ;  /* 0x000000ffff097224 */ /* 0x000fce00078e0020 */
.L_x_33367:
[----:B------:R-:W-:Y:S05]  /*8600*/  BSYNC.RECONVERGENT B1 ;  /* 0x0000000000017941 */ /* 0x000fea0003800200 */
.L_x_33365:
        /* <DEDUP_REMOVED lines=9> */
.L_x_33369:
[----:B------:R-:W-:Y:S01]  /*86a0*/  IMAD.MOV.U32 R26, RZ, RZ, R13 ;  /* 0x000000ffff1a7224 */ /* 0x000fe200078e000d */
[----:B------:R-:W-:Y:S01]  /*86b0*/  MOV R13, R10 ;  /* 0x0000000a000d7202 */ /* 0x000fe20000000f00 */
[----:B------:R-:W-:Y:S02]  /*86c0*/  IMAD.MOV.U32 R17, RZ, RZ, R15 ;  /* 0x000000ffff117224 */ /* 0x000fe400078e000f */
[----:B------:R-:W-:-:S07]  /*86d0*/  IMAD.MOV.U32 R15, RZ, RZ, R2 ;  /* 0x000000ffff0f7224 */ /* 0x000fce00078e0002 */
.L_x_33370:
[----:B------:R-:W-:Y:S05]  /*86e0*/  BSYNC.RECONVERGENT B1 ;  /* 0x0000000000017941 */ /* 0x000fea0003800200 */
.L_x_33368:
        /* <DEDUP_REMOVED lines=9> */
.L_x_33372:
[----:B------:R-:W-:Y:S01]  /*8780*/  IMAD.MOV.U32 R2, RZ, RZ, R26 ;  /* 0x000000ffff027224 */ /* 0x000fe200078e001a */
[----:B------:R-:W-:Y:S01]  /*8790*/  MOV R26, R5 ;  /* 0x00000005001a7202 */ /* 0x000fe20000000f00 */
[----:B------:R-:W-:Y:S02]  /*87a0*/  IMAD.MOV.U32 R10, RZ, RZ, R17 ;  /* 0x000000ffff0a7224 */ /* 0x000fe400078e0011 */
[----:B------:R-:W-:-:S07]  /*87b0*/  IMAD.MOV.U32 R17, RZ, RZ, R4 ;  /* 0x000000ffff117224 */ /* 0x000fce00078e0004 */
.L_x_33373:
[----:B------:R-:W-:Y:S05]  /*87c0*/  BSYNC.RECONVERGENT B1 ;  /* 0x0000000000017941 */ /* 0x000fea0003800200 */
.L_x_33371:
        /* <DEDUP_REMOVED lines=16> */
.L_x_33375:
[----:B------:R-:W-:Y:S01]  /*88d0*/  MOV R4, R11 ;  /* 0x0000000b00047202 */ /* 0x000fe20000000f00 */
[----:B------:R-:W-:Y:S02]  /*88e0*/  IMAD.MOV.U32 R20, RZ, RZ, R3 ;  /* 0x000000ffff147224 */ /* 0x000fe400078e0003 */
[----:B------:R-:W-:Y:S02]  /*88f0*/  IMAD.MOV.U32 R11, RZ, RZ, R22 ;  /* 0x000000ffff0b7224 */ /* 0x000fe400078e0016 */
[----:B------:R-:W-:-:S07]  /*8900*/  IMAD.MOV.U32 R3, RZ, RZ, R34 ;  /* 0x000000ffff037224 */ /* 0x000fce00078e0022 */
.L_x_33376:
[----:B------:R-:W-:Y:S05]  /*8910*/  BSYNC.RECONVERGENT B1 ;  /* 0x0000000000017941 */ /* 0x000fea0003800200 */
.L_x_33374:
        /* <DEDUP_REMOVED lines=9> */
.L_x_33378:
[----:B------:R-:W-:Y:S01]  /*89b0*/  MOV R5, R4 ;  /* 0x0000000400057202 */ /* 0x000fe20000000f00 */
[----:B------:R-:W-:Y:S02]  /*89c0*/  IMAD.MOV.U32 R19, RZ, RZ, R20 ;  /* 0x000000ffff137224 */ /* 0x000fe400078e0014 */
[----:B------:R-:W-:Y:S02]  /*89d0*/  IMAD.MOV.U32 R4, RZ, RZ, R7 ;  /* 0x000000ffff047224 */ /* 0x000fe400078e0007 */
[----:B------:R-:W-:-:S07]  /*89e0*/  IMAD.MOV.U32 R20, RZ, RZ, R21 ;  /* 0x000000ffff147224 */ /* 0x000fce00078e0015 */
.L_x_33379:
[----:B------:R-:W-:Y:S05]  /*89f0*/  BSYNC.RECONVERGENT B1 ;  /* 0x0000000000017941 */ /* 0x000fea0003800200 */
.L_x_33377:
        /* <DEDUP_REMOVED lines=9> */
.L_x_33381:
[----:B------:R-:W-:Y:S01]  /*8a90*/  MOV R7, R5 ;  /* 0x0000000500077202 */ /* 0x000fe20000000f00 */
[----:B------:R-:W-:Y:S02]  /*8aa0*/  IMAD.MOV.U32 R22, RZ, RZ, R19 ;  /* 0x000000ffff167224 */ /* 0x000fe400078e0013 */
[----:B------:R-:W-:Y:S02]  /*8ab0*/  IMAD.MOV.U32 R5, RZ, RZ, R6 ;  /* 0x000000ffff057224 */ /* 0x000fe400078e0006 */
[----:B------:R-:W-:-:S07]  /*8ac0*/  IMAD.MOV.U32 R19, RZ, RZ, R24 ;  /* 0x000000ffff137224 */ /* 0x000fce00078e0018 */
.L_x_33382:
[----:B------:R-:W-:Y:S05]  /*8ad0*/  BSYNC.RECONVERGENT B1 ;  /* 0x0000000000017941 */ /* 0x000fea0003800200 */
.L_x_33380:
        /* <DEDUP_REMOVED lines=9> */
.L_x_33384:
[----:B------:R-:W-:Y:S01]  /*8b70*/  MOV R6, R7 ;  /* 0x0000000700067202 */ /* 0x000fe20000000f00 */
[----:B------:R-:W-:Y:S02]  /*8b80*/  IMAD.MOV.U32 R24, RZ, RZ, R22 ;  /* 0x000000ffff187224 */ /* 0x000fe400078e0016 */
[----:B------:R-:W-:Y:S02]  /*8b90*/  IMAD.MOV.U32 R7, RZ, RZ, R8 ;  /* 0x000000ffff077224 */ /* 0x000fe400078e0008 */
[----:B------:R-:W-:-:S07]  /*8ba0*/  IMAD.MOV.U32 R22, RZ, RZ, R9 ;  /* 0x000000ffff167224 */ /* 0x000fce00078e0009 */
.L_x_33385:
[----:B------:R-:W-:Y:S05]  /*8bb0*/  BSYNC.RECONVERGENT B1 ;  /* 0x0000000000017941 */ /* 0x000fea0003800200 */
.L_x_33383:
        /* <DEDUP_REMOVED lines=9> */
.L_x_33387:
[----:B------:R-:W-:Y:S01]  /*8c50*/  MOV R9, R6 ;  /* 0x0000000600097202 */ /* 0x000fe20000000f00 */
[----:B------:R-:W-:Y:S02]  /*8c60*/  IMAD.MOV.U32 R8, RZ, RZ, R24 ;  /* 0x000000ffff087224 */ /* 0x000fe400078e0018 */
[----:B------:R-:W-:Y:S02]  /*8c70*/  IMAD.MOV.U32 R6, RZ, RZ, R13 ;  /* 0x000000ffff067224 */ /* 0x000fe400078e000d */
[----:B------:R-:W-:-:S07]  /*8c80*/  IMAD.MOV.U32 R24, RZ, RZ, R15 ;  /* 0x000000ffff187224 */ /* 0x000fce00078e000f */
.L_x_33388:
[----:B------:R-:W-:Y:S05]  /*8c90*/  BSYNC.RECONVERGENT B1 ;  /* 0x0000000000017941 */ /* 0x000fea0003800200 */
.L_x_33386:
        /* <DEDUP_REMOVED lines=9> */
.L_x_33390:
[----:B------:R-:W-:Y:S01]  /*8d30*/  MOV R13, R9 ;  /* 0x00000009000d7202 */ /* 0x000fe20000000f00 */
[----:B------:R-:W-:Y:S02]  /*8d40*/  IMAD.MOV.U32 R15, RZ, RZ, R8 ;  /* 0x000000ffff0f7224 */ /* 0x000fe400078e0008 */
[----:B------:R-:W-:Y:S02]  /*8d50*/  IMAD.MOV.U32 R9, RZ, RZ, R26 ;  /* 0x000000ffff097224 */ /* 0x000fe400078e001a */
[----:B------:R-:W-:-:S07]  /*8d60*/  IMAD.MOV.U32 R8, RZ, RZ, R17 ;  /* 0x000000ffff087224 */ /* 0x000fce00078e0011 */
.L_x_33391:
[----:B------:R-:W-:Y:S05]  /*8d70*/  BSYNC.RECONVERGENT B1 ;  /* 0x0000000000017941 */ /* 0x000fea0003800200 */
.L_x_33389:
        /* <DEDUP_REMOVED lines=9> */
.L_x_33393:
[----:B------:R-:W-:Y:S01]  /*8e10*/  MOV R17, R13 ;  /* 0x0000000d00117202 */ /* 0x000fe20000000f00 */
[----:B------:R-:W-:Y:S02]  /*8e20*/  IMAD.MOV.U32 R21, RZ, RZ, R15 ;  /* 0x000000ffff157224 */ /* 0x000fe400078e000f */
[----:B------:R-:W-:Y:S02]  /*8e30*/  IMAD.MOV.U32 R13, RZ, RZ, R2 ;  /* 0x000000ffff0d7224 */ /* 0x000fe400078e0002 */
[----:B------:R-:W-:-:S07]  /*8e40*/  IMAD.MOV.U32 R15, RZ, RZ, R10 ;  /* 0x000000ffff0f7224 */ /* 0x000fce00078e000a */
.L_x_33394:
[----:B------:R-:W-:Y:S05]  /*8e50*/  BSYNC.RECONVERGENT B1 ;  /* 0x0000000000017941 */ /* 0x000fea0003800200 */
.L_x_33392:
        /* <DEDUP_REMOVED lines=16> */
.L_x_33396:
[----:B------:R-:W-:Y:S02]  /*8f60*/  IMAD.MOV.U32 R2, RZ, RZ, R11 ;  /* 0x000000ffff027224 */ /* 0x000fe400078e000b */
[----:B------:R-:W-:Y:S02]  /*8f70*/  IMAD.MOV.U32 R10, RZ, RZ, R3 ;  /* 0x000000ffff0a7224 */ /* 0x000fe400078e0003 */
[----:B------:R-:W-:Y:S02]  /*8f80*/  IMAD.MOV.U32 R11, RZ, RZ, R4 ;  /* 0x000000ffff0b7224 */ /* 0x000fe400078e0004 */
[----:B------:R-:W-:-:S07]  /*8f90*/  IMAD.MOV.U32 R3, RZ, RZ, R20 ;  /* 0x000000ffff037224 */ /* 0x000fce00078e0014 */
.L_x_33397:
[----:B------:R-:W-:Y:S05]  /*8fa0*/  BSYNC.RECONVERGENT B1 ;  /* 0x0000000000017941 */ /* 0x000fea0003800200 */
.L_x_33395:
        /* <DEDUP_REMOVED lines=9> */
.L_x_33399:
[----:B------:R-:W-:Y:S02]  /*9040*/  IMAD.MOV.U32 R4, RZ, RZ, R2 ;  /* 0x000000ffff047224 */ /* 0x000fe400078e0002 */
[----:B------:R-:W-:Y:S02]  /*9050*/  IMAD.MOV.U32 R23, RZ, RZ, R10 ;  /* 0x000000ffff177224 */ /* 0x000fe400078e000a */
[----:B------:R-:W-:Y:S02]  /*9060*/  IMAD.MOV.U32 R2, RZ, RZ, R5 ;  /* 0x000000ffff027224 */ /* 0x000fe400078e0005 */
[----:B------:R-:W-:-:S07]  /*9070*/  IMAD.MOV.U32 R10, RZ, RZ, R19 ;  /* 0x000000ffff0a7224 */ /* 0x000fce00078e0013 */
.L_x_33400:
[----:B------:R-:W-:Y:S05]  /*9080*/  BSYNC.RECONVERGENT B1 ;  /* 0x0000000000017941 */ /* 0x000fea0003800200 */
.L_x_33398:
        /* <DEDUP_REMOVED lines=9> */
.L_x_33402:
[----:B------:R-:W-:Y:S02]  /*9120*/  IMAD.MOV.U32 R5, RZ, RZ, R4 ;  /* 0x000000ffff057224 */ /* 0x000fe400078e0004 */
[----:B------:R-:W-:Y:S02]  /*9130*/  IMAD.MOV.U32 R19, RZ, RZ, R23 ;  /* 0x000000ffff137224 */ /* 0x000fe400078e0017 */
[----:B------:R-:W-:Y:S02]  /*9140*/  IMAD.MOV.U32 R4, RZ, RZ, R7 ;  /* 0x000000ffff047224 */ /* 0x000fe400078e0007 */
[----:B------:R-:W-:-:S07]  /*9150*/  IMAD.MOV.U32 R23, RZ, RZ, R22 ;  /* 0x000000ffff177224 */ /* 0x000fce00078e0016 */
.L_x_33403:
[----:B------:R-:W-:Y:S05]  /*9160*/  BSYNC.RECONVERGENT B1 ;  /* 0x0000000000017941 */ /* 0x000fea0003800200 */
.L_x_33401:
        /* <DEDUP_REMOVED lines=9> */
.L_x_33405:
[----:B------:R-:W-:Y:S02]  /*9200*/  IMAD.MOV.U32 R18, RZ, RZ, R5 ;  /* 0x000000ffff127224 */ /* 0x000fe400078e0005 */
[----:B------:R-:W-:Y:S02]  /*9210*/  IMAD.MOV.U32 R7, RZ, RZ, R19 ;  /* 0x000000ffff077224 */ /* 0x000fe400078e0013 */
[----:B------:R-:W-:Y:S02]  /*9220*/  IMAD.MOV.U32 R5, RZ, RZ, R6 ;  /* 0x000000ffff057224 */ /* 0x000fe400078e0006 */
[----:B------:R-:W-:-:S07]  /*9230*/  IMAD.MOV.U32 R19, RZ, RZ, R24 ;  /* 0x000000ffff137224 */ /* 0x000fce00078e0018 */
.L_x_33406:
[----:B------:R-:W-:Y:S05]  /*9240*/  BSYNC.RECONVERGENT B1 ;  /* 0x0000000000017941 */ /* 0x000fea0003800200 */
.L_x_33404:
        /* <DEDUP_REMOVED lines=9> */
.L_x_33408:
[----:B------:R-:W-:Y:S02]  /*92e0*/  IMAD.MOV.U32 R6, RZ, RZ, R18 ;  /* 0x000000ffff067224 */ /* 0x000fe400078e0012 */
[----:B------:R-:W-:Y:S02]  /*92f0*/  IMAD.MOV.U32 R20, RZ, RZ, R7 ;  /* 0x000000ffff147224 */ /* 0x000fe400078e0007 */
[----:B------:R-:W-:Y:S02]  /*9300*/  IMAD.MOV.U32 R18, RZ, RZ, R9 ;  /* 0x000000ffff127224 */ /* 0x000fe400078e0009 */
[----:B------:R-:W-:-:S07]  /*9310*/  IMAD.MOV.U32 R7, RZ, RZ, R8 ;  /* 0x000000ffff077224 */ /* 0x000fce00078e0008 */
.L_x_33409:
[----:B------:R-:W-:Y:S05]  /*9320*/  BSYNC.RECONVERGENT B1 ;  /* 0x0000000000017941 */ /* 0x000fea0003800200 */
.L_x_33407:
        /* <DEDUP_REMOVED lines=9> */
.L_x_33411:
[----:B------:R-:W-:Y:S02]  /*93c0*/  IMAD.MOV.U32 R8, RZ, RZ, R6 ;  /* 0x000000ffff087224 */ /* 0x000fe400078e0006 */
[----:B------:R-:W-:Y:S02]  /*93d0*/  IMAD.MOV.U32 R22, RZ, RZ, R20 ;  /* 0x000000ffff167224 */ /* 0x000fe400078e0014 */
[----:B------:R-:W-:Y:S02]  /*93e0*/  IMAD.MOV.U32 R6, RZ, RZ, R13 ;  /* 0x000000ffff067224 */ /* 0x000fe400078e000d */
[----:B------:R-:W-:-:S07]  /*93f0*/  IMAD.MOV.U32 R20, RZ, RZ, R15 ;  /* 0x000000ffff147224 */ /* 0x000fce00078e000f */
.L_x_33412:
[----:B------:R-:W-:Y:S05]  /*9400*/  BSYNC.RECONVERGENT B1 ;  /* 0x0000000000017941 */ /* 0x000fea0003800200 */
.L_x_33410:
        /* <DEDUP_REMOVED lines=9> */
.L_x_33414:
[----:B------:R-:W-:Y:S02]  /*94a0*/  IMAD.MOV.U32 R9, RZ, RZ, R8 ;  /* 0x000000ffff097224 */ /* 0x000fe400078e0008 */
[----:B------:R-:W-:Y:S02]  /*94b0*/  IMAD.MOV.U32 R13, RZ, RZ, R22 ;  /* 0x000000ffff0d7224 */ /* 0x000fe400078e0016 */
[----:B------:R-:W-:Y:S02]  /*94c0*/  IMAD.MOV.U32 R8, RZ, RZ, R17 ;  /* 0x000000ffff087224 */ /* 0x000fe400078e0011 */
[----:B------:R-:W-:-:S07]  /*94d0*/  IMAD.MOV.U32 R22, RZ, RZ, R21 ;  /* 0x000000ffff167224 */ /* 0x000fce00078e0015 */
.L_x_33415:
[----:B------:R-:W-:Y:S05]  /*94e0*/  BSYNC.RECONVERGENT B1 ;  /* 0x0000000000017941 */ /* 0x000fea0003800200 */
.L_x_33413:
        /* <DEDUP_REMOVED lines=16> */
.L_x_33417:
[----:B------:R-:W-:Y:S01]  /*95f0*/  IMAD.MOV.U32 R15, RZ, RZ, R11 ;  /* 0x000000ffff0f7224 */ /* 0x000fe200078e000b */
[----:B------:R-:W-:Y:S01]  /*9600*/  MOV R11, R2 ;  /* 0x00000002000b7202 */ /* 0x000fe20000000f00 */
[----:B------:R-:W-:Y:S02]  /*9610*/  IMAD.MOV.U32 R16, RZ, RZ, R3 ;  /* 0x000000ffff107224 */ /* 0x000fe400078e0003 */
[----:B------:R-:W-:-:S07]  /*9620*/  IMAD.MOV.U32 R3, RZ, RZ, R10 ;  /* 0x000000ffff037224 */ /* 0x000fce00078e000a */
.L_x_33418:
[----:B------:R-:W-:Y:S05]  /*9630*/  BSYNC.RECONVERGENT B1 ;  /* 0x0000000000017941 */ /* 0x000fea0003800200 */
.L_x_33416:
        /* <DEDUP_REMOVED lines=9> */
.L_x_33420:
[----:B------:R-:W-:Y:S01]  /*96d0*/  IMAD.MOV.U32 R17, RZ, RZ, R15 ;  /* 0x000000ffff117224 */ /* 0x000fe200078e000f */
[----:B------:R-:W-:Y:S01]  /*96e0*/  MOV R15, R4 ;  /* 0x00000004000f7202 */ /* 0x000fe20000000f00 */
[----:B------:R-:W-:Y:S02]  /*96f0*/  IMAD.MOV.U32 R21, RZ, RZ, R16 ;  /* 0x000000ffff157224 */ /* 0x000fe400078e0010 */
[----:B------:R-:W-:-:S07]  /*9700*/  IMAD.MOV.U32 R16, RZ, RZ, R23 ;  /* 0x000000ffff107224 */ /* 0x000fce00078e0017 */
.L_x_33421:
[----:B------:R-:W-:Y:S05]  /*9710*/  BSYNC.RECONVERGENT B1 ;  /* 0x0000000000017941 */ /* 0x000fea0003800200 */
.L_x_33419:
        /* <DEDUP_REMOVED lines=9> */
.L_x_33423:
[----:B------:R-:W-:Y:S01]  /*97b0*/  IMAD.MOV.U32 R23, RZ, RZ, R17 ;  /* 0x000000ffff177224 */ /* 0x000fe200078e0011 */
[----:B------:R-:W-:Y:S01]  /*97c0*/  MOV R17, R5 ;  /* 0x0000000500117202 */ /* 0x000fe20000000f00 */
[----:B------:R-:W-:Y:S02]  /*97d0*/  IMAD.MOV.U32 R24, RZ, RZ, R21 ;  /* 0x000000ffff187224 */ /* 0x000fe400078e0015 */
[----:B------:R-:W-:-:S07]  /*97e0*/  IMAD.MOV.U32 R21, RZ, RZ, R19 ;  /* 0x000000ffff157224 */ /* 0x000fce00078e0013 */
.L_x_33424:
[----:B------:R-:W-:Y:S05]  /*97f0*/  BSYNC.RECONVERGENT B1 ;  /* 0x0000000000017941 */ /* 0x000fea0003800200 */
.L_x_33422:
        /* <DEDUP_REMOVED lines=9> */
.L_x_33426:
[----:B------:R-:W-:Y:S01]  /*9890*/  IMAD.MOV.U32 R19, RZ, RZ, R23 ;  /* 0x000000ffff137224 */ /* 0x000fe200078e0017 */
[----:B------:R-:W-:Y:S01]  /*98a0*/  MOV R23, R18 ;  /* 0x0000001200177202 */ /* 0x000fe20000000f00 */
[----:B------:R-:W-:Y:S02]  /*98b0*/  IMAD.MOV.U32 R27, RZ, RZ, R24 ;  /* 0x000000ffff1b7224 */ /* 0x000fe400078e0018 */
[----:B------:R-:W-:-:S07]  /*98c0*/  IMAD.MOV.U32 R24, RZ, RZ, R7 ;  /* 0x000000ffff187224 */ /* 0x000fce00078e0007 */
.L_x_33427:
[----:B------:R-:W-:Y:S05]  /*98d0*/  BSYNC.RECONVERGENT B1 ;  /* 0x0000000000017941 */ /* 0x000fea0003800200 */
.L_x_33425:
        /* <DEDUP_REMOVED lines=9> */
.L_x_33429:
[----:B------:R-:W-:Y:S01]  /*9970*/  IMAD.MOV.U32 R18, RZ, RZ, R19 ;  /* 0x000000ffff127224 */ /* 0x000fe200078e0013 */
[----:B------:R-:W-:Y:S01]  /*9980*/  MOV R19, R6 ;  /* 0x0000000600137202 */ /* 0x000fe20000000f00 */
[----:B------:R-:W-:Y:S02]  /*9990*/  IMAD.MOV.U32 R26, RZ, RZ, R27 ;  /* 0x000000ffff1a7224 */ /* 0x000fe400078e001b */
[----:B------:R-:W-:-:S07]  /*99a0*/  IMAD.MOV.U32 R27, RZ, RZ, R20 ;  /* 0x000000ffff1b7224 */ /* 0x000fce00078e0014 */
.L_x_33430:
[----:B------:R-:W-:Y:S05]  /*99b0*/  BSYNC.RECONVERGENT B1 ;  /* 0x0000000000017941 */ /* 0x000fea0003800200 */
.L_x_33428:
        /* <DEDUP_REMOVED lines=9> */
.L_x_33432:
[----:B------:R-:W-:Y:S01]  /*9a50*/  IMAD.MOV.U32 R20, RZ, RZ, R18 ;  /* 0x000000ffff147224 */ /* 0x000fe200078e0012 */
[----:B------:R-:W-:Y:S01]  /*9a60*/  MOV R18, R8 ;  /* 0x0000000800127202 */ /* 0x000fe20000000f00 */
[----:B------:R-:W-:Y:S02]  /*9a70*/  IMAD.MOV.U32 R29, RZ, RZ, R26 ;  /* 0x000000ffff1d7224 */ /* 0x000fe400078e001a */
[----:B------:R-:W-:-:S07]  /*9a80*/  IMAD.MOV.U32 R26, RZ, RZ, R22 ;  /* 0x000000ffff1a7224 */ /* 0x000fce00078e0016 */
.L_x_33433:
[----:B------:R-:W-:Y:S05]  /*9a90*/  BSYNC.RECONVERGENT B1 ;  /* 0x0000000000017941 */ /* 0x000fea0003800200 */
.L_x_33431:
        /* <DEDUP_REMOVED lines=9> */
.L_x_33435:
[----:B------:R-:W-:Y:S01]  /*9b30*/  IMAD.MOV.U32 R36, RZ, RZ, R20 ;  /* 0x000000ffff247224 */ /* 0x000fe200078e0014 */
[----:B------:R-:W-:Y:S01]  /*9b40*/  MOV R20, R9 ;  /* 0x0000000900147202 */ /* 0x000fe20000000f00 */
[----:B------:R-:W-:Y:S02]  /*9b50*/  IMAD.MOV.U32 R8, RZ, RZ, R29 ;  /* 0x000000ffff087224 */ /* 0x000fe400078e001d */
[----:B------:R-:W-:-:S07]  /*9b60*/  IMAD.MOV.U32 R29, RZ, RZ, R13 ;  /* 0x000000ffff1d7224 */ /* 0x000fce00078e000d */
.L_x_33436:
[----:B------:R-:W-:Y:S05]  /*9b70*/  BSYNC.RECONVERGENT B1 ;  /* 0x0000000000017941 */ /* 0x000fea0003800200 */
.L_x_33434:
        /* <DEDUP_REMOVED lines=16> */
.L_x_33438:
[----:B------:R-:W-:Y:S01]  /*9c80*/  MOV R10, R11 ;  /* 0x0000000b000a7202 */ /* 0x000fe20000000f00 */
[----:B------:R-:W-:Y:S02]  /*9c90*/  IMAD.MOV.U32 R2, RZ, RZ, R3 ;  /* 0x000000ffff027224 */ /* 0x000fe400078e0003 */
[----:B------:R-:W-:Y:S02]  /*9ca0*/  IMAD.MOV.U32 R11, RZ, RZ, R15 ;  /* 0x000000ffff0b7224 */ /* 0x000fe400078e000f */
[----:B------:R-:W-:-:S07]  /*9cb0*/  IMAD.MOV.U32 R3, RZ, RZ, R16 ;  /* 0x000000ffff037224 */ /* 0x000fce00078e0010 */
.L_x_33439:
[----:B------:R-:W-:Y:S05]  /*9cc0*/  BSYNC.RECONVERGENT B1 ;  /* 0x0000000000017941 */ /* 0x000fea0003800200 */
.L_x_33437:
        /* <DEDUP_REMOVED lines=9> */
.L_x_33441:
[----:B------:R-:W-:Y:S01]  /*9d60*/  MOV R33, R10 ;  /* 0x0000000a00217202 */ /* 0x000fe20000000f00 */
[----:B------:R-:W-:Y:S02]  /*9d70*/  IMAD.MOV.U32 R5, RZ, RZ, R2 ;  /* 0x000000ffff057224 */ /* 0x000fe400078e0002 */
[----:B------:R-:W-:Y:S02]  /*9d80*/  IMAD.MOV.U32 R10, RZ, RZ, R17 ;  /* 0x000000ffff0a7224 */ /* 0x000fe400078e0011 */
[----:B------:R-:W-:-:S07]  /*9d90*/  IMAD.MOV.U32 R2, RZ, RZ, R21 ;  /* 0x000000ffff027224 */ /* 0x000fce00078e0015 */
.L_x_33442:
[----:B------:R-:W-:Y:S05]  /*9da0*/  BSYNC.RECONVERGENT B1 ;  /* 0x0000000000017941 */ /* 0x000fea0003800200 */
.L_x_33440:
        /* <DEDUP_REMOVED lines=9> */
.L_x_33444:
[----:B------:R-:W-:Y:S01]  /*9e40*/  MOV R32, R33 ;  /* 0x0000002100207202 */ /* 0x000fe20000000f00 */
[----:B------:R-:W-:Y:S02]  /*9e50*/  IMAD.MOV.U32 R4, RZ, RZ, R5 ;  /* 0x000000ffff047224 */ /* 0x000fe400078e0005 */
[----:B------:R-:W-:Y:S02]  /*9e60*/  IMAD.MOV.U32 R33, RZ, RZ, R23 ;  /* 0x000000ffff217224 */ /* 0x000fe400078e0017 */
[----:B------:R-:W-:-:S07]  /*9e70*/  IMAD.MOV.U32 R5, RZ, RZ, R24 ;  /* 0x000000ffff057224 */ /* 0x000fce00078e0018 */
.L_x_33445:
[----:B------:R-:W-:Y:S05]  /*9e80*/  BSYNC.RECONVERGENT B1 ;  /* 0x0000000000017941 */ /* 0x000fea0003800200 */
.L_x_33443:
        /* <DEDUP_REMOVED lines=9> */
.L_x_33447:
[----:B------:R-:W-:Y:S01]  /*9f20*/  MOV R35, R32 ;  /* 0x0000002000237202 */ /* 0x000fe20000000f00 */
[----:B------:R-:W-:Y:S02]  /*9f30*/  IMAD.MOV.U32 R7, RZ, RZ, R4 ;  /* 0x000000ffff077224 */ /* 0x000fe400078e0004 */
[----:B------:R-:W-:Y:S02]  /*9f40*/  IMAD.MOV.U32 R32, RZ, RZ, R19 ;  /* 0x000000ffff207224 */ /* 0x000fe400078e0013 */
[----:B------:R-:W-:-:S07]  /*9f50*/  IMAD.MOV.U32 R4, RZ, RZ, R27 ;  /* 0x000000ffff047224 */ /* 0x000fce00078e001b */
.L_x_33448:
[----:B------:R-:W-:Y:S05]  /*9f60*/  BSYNC.RECONVERGENT B1 ;  /* 0x0000000000017941 */ /* 0x000fea0003800200 */
.L_x_33446:
        /* <DEDUP_REMOVED lines=9> */
.L_x_33450:
[----:B------:R-:W-:Y:S01]  /*a000*/  MOV R34, R35 ;  /* 0x0000002300227202 */ /* 0x000fe20000000f00 */
[----:B------:R-:W-:Y:S02]  /*a010*/  IMAD.MOV.U32 R6, RZ, RZ, R7 ;  /* 0x000000ffff067224 */ /* 0x000fe400078e0007 */
[----:B------:R-:W-:Y:S02]  /*a020*/  IMAD.MOV.U32 R35, RZ, RZ, R18 ;  /* 0x000000ffff237224 */ /* 0x000fe400078e0012 */
[----:B------:R-:W-:-:S07]  /*a030*/  IMAD.MOV.U32 R7, RZ, RZ, R26 ;  /* 0x000000ffff077224 */ /* 0x000fce00078e001a */
.L_x_33451:
[----:B------:R-:W-:Y:S05]  /*a040*/  BSYNC.RECONVERGENT B1 ;  /* 0x0000000000017941 */ /* 0x000fea0003800200 */
.L_x_33449:
        /* <DEDUP_REMOVED lines=9> */
.L_x_33453:
[----:B------:R-:W-:Y:S01]  /*a0e0*/  MOV R13, R34 ;  /* 0x00000022000d7202 */ /* 0x000fe20000000f00 */
[----:B------:R-:W-:Y:S02]  /*a0f0*/  IMAD.MOV.U32 R15, RZ, RZ, R6 ;  /* 0x000000ffff0f7224 */ /* 0x000fe400078e0006 */
[----:B------:R-:W-:Y:S02]  /*a100*/  IMAD.MOV.U32 R34, RZ, RZ, R20 ;  /* 0x000000ffff227224 */ /* 0x000fe400078e0014 */
[----:B------:R-:W-:-:S07]  /*a110*/  IMAD.MOV.U32 R6, RZ, RZ, R29 ;  /* 0x000000ffff067224 */ /* 0x000fce00078e001d */
.L_x_33454:
[----:B------:R-:W-:Y:S05]  /*a120*/  BSYNC.RECONVERGENT B1 ;  /* 0x0000000000017941 */ /* 0x000fea0003800200 */
.L_x_33452:
        /* <DEDUP_REMOVED lines=9> */
.L_x_33455:
[----:B------:R-:W-:Y:S02]  /*a1c0*/  IMAD.MOV.U32 R9, RZ, RZ, R8 ;  /* 0x000000ffff097224 */ /* 0x000fe400078e0008 */
[----:B------:R-:W-:Y:S02]  /*a1d0*/  IMAD.MOV.U32 R37, RZ, RZ, R36 ;  /* 0x000000ffff257224 */ /* 0x000fe400078e0024 */
[----:B------:R-:W-:Y:S02]  /*a1e0*/  IMAD.MOV.U32 R39, RZ, RZ, R12 ;  /* 0x000000ffff277224 */ /* 0x000fe400078e000c */
[----:B------:R-:W-:Y:S02]  /*a1f0*/  IMAD.MOV.U32 R8, RZ, RZ, R15 ;  /* 0x000000ffff087224 */ /* 0x000fe400078e000f */
[----:B------:R-:W-:-:S07]  /*a200*/  IMAD.MOV.U32 R36, RZ, RZ, R13 ;  /* 0x000000ffff247224 */ /* 0x000fce00078e000d */
.L_x_33289:
[----:B------:R-:W-:Y:S05]  /*a210*/  BSYNC.RECONVERGENT B0 ;  /* 0x0000000000007941 */ /* 0x000fea0003800200 */
.L_x_33288:
        /* <DEDUP_REMOVED lines=46> */
.L_x_33459:
[----:B------:R-:W-:Y:S01]  /*a500*/  IMAD.MOV.U32 R19, RZ, RZ, R11 ;  /* 0x000000ffff137224 */ /* 0x000fe200078e000b */
[----:B------:R-:W-:Y:S01]  /*a510*/  MOV R11, R10 ;  /* 0x0000000a000b7202 */ /* 0x000fe20000000f00 */
[----:B------:R-:W-:Y:S02]  /*a520*/  IMAD.MOV.U32 R17, RZ, RZ, R3 ;  /* 0x000000ffff117224 */ /* 0x000fe400078e0003 */
[----:B------:R-:W-:-:S07]  /*a530*/  IMAD.MOV.U32 R3, RZ, RZ, R2 ;  /* 0x000000ffff037224 */ /* 0x000fce00078e0002 */
.L_x_33460:
[----:B------:R-:W-:Y:S05]  /*a540*/  BSYNC.RECONVERGENT B1 ;  /* 0x0000000000017941 */ /* 0x000fea0003800200 */
.L_x_33458:
        /* <DEDUP_REMOVED lines=9> */
.L_x_33462:
[----:B------:R-:W-:Y:S01]  /*a5e0*/  IMAD.MOV.U32 R23, RZ, RZ, R19 ;  /* 0x000000ffff177224 */ /* 0x000fe200078e0013 */
[----:B------:R-:W-:Y:S01]  /*a5f0*/  MOV R19, R33 ;  /* 0x0000002100137202 */ /* 0x000fe20000000f00 */
[----:B------:R-:W-:Y:S02]  /*a600*/  IMAD.MOV.U32 R21, RZ, RZ, R17 ;  /* 0x000000ffff157224 */ /* 0x000fe400078e0011 */
[----:B------:R-:W-:-:S07]  /*a610*/  IMAD.MOV.U32 R17, RZ, RZ, R5 ;  /* 0x000000ffff117224 */ /* 0x000fce00078e0005 */
.L_x_33463:
[----:B------:R-:W-:Y:S05]  /*a620*/  BSYNC.RECONVERGENT B1 ;  /* 0x0000000000017941 */ /* 0x000fea0003800200 */
.L_x_33461:
        /* <DEDUP_REMOVED lines=9> */
.L_x_33465:
[----:B------:R-:W-:Y:S01]  /*a6c0*/  IMAD.MOV.U32 R10, RZ, RZ, R23 ;  /* 0x000000ffff0a7224 */ /* 0x000fe200078e0017 */
[----:B------:R-:W-:Y:S01]  /*a6d0*/  MOV R23, R32 ;  /* 0x0000002000177202 */ /* 0x000fe20000000f00 */
[----:B------:R-:W-:Y:S02]  /*a6e0*/  IMAD.MOV.U32 R2, RZ, RZ, R21 ;  /* 0x000000ffff027224 */ /* 0x000fe400078e0015 */
[----:B------:R-:W-:-:S07]  /*a6f0*/  IMAD.MOV.U32 R21, RZ, RZ, R4 ;  /* 0x000000ffff157224 */ /* 0x000fce00078e0004 */
.L_x_33466:
[----:B------:R-:W-:Y:S05]  /*a700*/  BSYNC.RECONVERGENT B1 ;  /* 0x0000000000017941 */ /* 0x000fea0003800200 */
.L_x_33464:
        /* <DEDUP_REMOVED lines=9> */
.L_x_33468:
[----:B------:R-:W-:Y:S01]  /*a7a0*/  IMAD.MOV.U32 R27, RZ, RZ, R10 ;  /* 0x000000ffff1b7224 */ /* 0x000fe200078e000a */
[----:B------:R-:W-:Y:S01]  /*a7b0*/  MOV R10, R35 ;  /* 0x00000023000a7202 */ /* 0x000fe20000000f00 */
[----:B------:R-:W-:Y:S02]  /*a7c0*/  IMAD.MOV.U32 R5, RZ, RZ, R2 ;  /* 0x000000ffff057224 */ /* 0x000fe400078e0002 */
[----:B------:R-:W-:-:S07]  /*a7d0*/  IMAD.MOV.U32 R2, RZ, RZ, R7 ;  /* 0x000000ffff027224 */ /* 0x000fce00078e0007 */
.L_x_33469:
[----:B------:R-:W-:Y:S05]  /*a7e0*/  BSYNC.RECONVERGENT B1 ;  /* 0x0000000000017941 */ /* 0x000fea0003800200 */
.L_x_33467:
        /* <DEDUP_REMOVED lines=9> */
.L_x_33471:
[----:B------:R-:W-:Y:S01]  /*a880*/  IMAD.MOV.U32 R32, RZ, RZ, R27 ;  /* 0x000000ffff207224 */ /* 0x000fe200078e001b */
[----:B------:R-:W-:Y:S01]  /*a890*/  MOV R27, R34 ;  /* 0x00000022001b7202 */ /* 0x000fe20000000f00 */
[----:B------:R-:W-:Y:S02]  /*a8a0*/  IMAD.MOV.U32 R4, RZ, RZ, R5 ;  /* 0x000000ffff047224 */ /* 0x000fe400078e0005 */
[----:B------:R-:W-:-:S07]  /*a8b0*/  IMAD.MOV.U32 R5, RZ, RZ, R6 ;  /* 0x000000ffff057224 */ /* 0x000fce00078e0006 */
.L_x_33472:
[----:B------:R-:W-:Y:S05]  /*a8c0*/  BSYNC.RECONVERGENT B1 ;  /* 0x0000000000017941 */ /* 0x000fea0003800200 */
.L_x_33470:
        /* <DEDUP_REMOVED lines=9> */
.L_x_33474:
[----:B------:R-:W-:Y:S01]  /*a960*/  IMAD.MOV.U32 R29, RZ, RZ, R32 ;  /* 0x000000ffff1d7224 */ /* 0x000fe200078e0020 */
[----:B------:R-:W-:Y:S01]  /*a970*/  MOV R32, R37 ;  /* 0x0000002500207202 */ /* 0x000fe20000000f00 */
[----:B------:R-:W-:Y:S02]  /*a980*/  IMAD.MOV.U32 R7, RZ, RZ, R4 ;  /* 0x000000ffff077224 */ /* 0x000fe400078e0004 */
[----:B------:R-:W-:-:S07]  /*a990*/  IMAD.MOV.U32 R4, RZ, RZ, R9 ;  /* 0x000000ffff047224 */ /* 0x000fce00078e0009 */
.L_x_33475:
[----:B------:R-:W-:Y:S05]  /*a9a0*/  BSYNC.RECONVERGENT B1 ;  /* 0x0000000000017941 */ /* 0x000fea0003800200 */
.L_x_33473:
        /* <DEDUP_REMOVED lines=9> */
.L_x_33477:
[----:B------:R-:W-:Y:S01]  /*aa40*/  IMAD.MOV.U32 R9, RZ, RZ, R29 ;  /* 0x000000ffff097224 */ /* 0x000fe200078e001d */
[----:B------:R-:W-:Y:S01]  /*aa50*/  MOV R29, R36 ;  /* 0x00000024001d7202 */ /* 0x000fe20000000f00 */
[----:B------:R-:W-:Y:S02]  /*aa60*/  IMAD.MOV.U32 R6, RZ, RZ, R7 ;  /* 0x000000ffff067224 */ /* 0x000fe400078e0007 */
[----:B------:R-:W-:-:S07]  /*aa70*/  IMAD.MOV.U32 R7, RZ, RZ, R8 ;  /* 0x000000ffff077224 */ /* 0x000fce00078e0008 */
.L_x_33478:
[----:B------:R-:W-:Y:S05]  /*aa80*/  BSYNC.RECONVERGENT B1 ;  /* 0x0000000000017941 */ /* 0x000fea0003800200 */
.L_x_33476:
        /* <DEDUP_REMOVED lines=16> */
.L_x_33480:
[----:B------:R-:W-:Y:S01]  /*ab90*/  MOV R26, R11 ;  /* 0x0000000b001a7202 */ /* 0x000fe20000000f00 */
[----:B------:R-:W-:Y:S02]  /*aba0*/  IMAD.MOV.U32 R8, RZ, RZ, R3 ;  /* 0x000000ffff087224 */ /* 0x000fe400078e0003 */
[----:B------:R-:W-:Y:S02]  /*abb0*/  IMAD.MOV.U32 R11, RZ, RZ, R19 ;  /* 0x000000ffff0b7224 */ /* 0x000fe400078e0013 */
[----:B------:R-:W-:-:S07]  /*abc0*/  IMAD.MOV.U32 R3, RZ, RZ, R17 ;  /* 0x000000ffff037224 */ /* 0x000fce00078e0011 */
.L_x_33481:
[----:B------:R-:W-:Y:S05]  /*abd0*/  BSYNC.RECONVERGENT B1 ;  /* 0x0000000000017941 */ /* 0x000fea0003800200 */
.L_x_33479:
        /* <DEDUP_REMOVED lines=9> */
.L_x_33483:
[----:B------:R-:W-:Y:S01]  /*ac70*/  MOV R17, R26 ;  /* 0x0000001a00117202 */ /* 0x000fe20000000f00 */
[----:B------:R-:W-:Y:S02]  /*ac80*/  IMAD.MOV.U32 R15, RZ, RZ, R8 ;  /* 0x000000ffff0f7224 */ /* 0x000fe400078e0008 */
[----:B------:R-:W-:Y:S02]  /*ac90*/  IMAD.MOV.U32 R26, RZ, RZ, R23 ;  /* 0x000000ffff1a7224 */ /* 0x000fe400078e0017 */
[----:B------:R-:W-:-:S07]  /*aca0*/  IMAD.MOV.U32 R8, RZ, RZ, R21 ;  /* 0x000000ffff087224 */ /* 0x000fce00078e0015 */
.L_x_33484:
[----:B------:R-:W-:Y:S05]  /*acb0*/  BSYNC.RECONVERGENT B1 ;  /* 0x0000000000017941 */ /* 0x000fea0003800200 */
.L_x_33482:
        /* <DEDUP_REMOVED lines=9> */
.L_x_33486:
[----:B------:R-:W-:Y:S01]  /*ad50*/  MOV R36, R17 ;  /* 0x0000001100247202 */ /* 0x000fe20000000f00 */
[----:B------:R-:W-:Y:S02]  /*ad60*/  IMAD.MOV.U32 R34, RZ, RZ, R15 ;  /* 0x000000ffff227224 */ /* 0x000fe400078e000f */
[----:B------:R-:W-:Y:S02]  /*ad70*/  IMAD.MOV.U32 R17, RZ, RZ, R10 ;  /* 0x000000ffff117224 */ /* 0x000fe400078e000a */
[----:B------:R-:W-:-:S07]  /*ad80*/  IMAD.MOV.U32 R15, RZ, RZ, R2 ;  /* 0x000000ffff0f7224 */ /* 0x000fce00078e0002 */
.L_x_33487:
[----:B------:R-:W-:Y:S05]  /*ad90*/  BSYNC.RECONVERGENT B1 ;  /* 0x0000000000017941 */ /* 0x000fea0003800200 */
.L_x_33485:
        /* <DEDUP_REMOVED lines=9> */
.L_x_33489:
[----:B------:R-:W-:Y:S01]  /*ae30*/  MOV R21, R36 ;  /* 0x0000002400157202 */ /* 0x000fe20000000f00 */
[----:B------:R-:W-:Y:S02]  /*ae40*/  IMAD.MOV.U32 R19, RZ, RZ, R34 ;  /* 0x000000ffff137224 */ /* 0x000fe400078e0022 */
[----:B------:R-:W-:Y:S02]  /*ae50*/  IMAD.MOV.U32 R36, RZ, RZ, R27 ;  /* 0x000000ffff247224 */ /* 0x000fe400078e001b */
[----:B------:R-:W-:-:S07]  /*ae60*/  IMAD.MOV.U32 R34, RZ, RZ, R5 ;  /* 0x000000ffff227224 */ /* 0x000fce00078e0005 */
.L_x_33490:
[----:B------:R-:W-:Y:S05]  /*ae70*/  BSYNC.RECONVERGENT B1 ;  /* 0x0000000000017941 */ /* 0x000fea0003800200 */
.L_x_33488:
        /* <DEDUP_REMOVED lines=9> */
.L_x_33492:
[----:B------:R-:W-:Y:S01]  /*af10*/  MOV R10, R21 ;  /* 0x00000015000a7202 */ /* 0x000fe20000000f00 */
[----:B------:R-:W-:Y:S02]  /*af20*/  IMAD.MOV.U32 R2, RZ, RZ, R19 ;  /* 0x000000ffff027224 */ /* 0x000fe400078e0013 */
[----:B------:R-:W-:Y:S02]  /*af30*/  IMAD.MOV.U32 R21, RZ, RZ, R32 ;  /* 0x000000ffff157224 */ /* 0x000fe400078e0020 */
[----:B------:R-:W-:-:S07]  /*af40*/  IMAD.MOV.U32 R19, RZ, RZ, R4 ;  /* 0x000000ffff137224 */ /* 0x000fce00078e0004 */
.L_x_33493:
[----:B------:R-:W-:Y:S05]  /*af50*/  BSYNC.RECONVERGENT B1 ;  /* 0x0000000000017941 */ /* 0x000fea0003800200 */
.L_x_33491:
        /* <DEDUP_REMOVED lines=9> */
.L_x_33495:
[----:B------:R-:W-:Y:S01]  /*aff0*/  MOV R4, R10 ;  /* 0x0000000a00047202 */ /* 0x000fe20000000f00 */
[----:B------:R-:W-:Y:S02]  /*b000*/  IMAD.MOV.U32 R5, RZ, RZ, R2 ;  /* 0x000000ffff057224 */ /* 0x000fe400078e0002 */
[----:B------:R-:W-:Y:S02]  /*b010*/  IMAD.MOV.U32 R10, RZ, RZ, R29 ;  /* 0x000000ffff0a7224 */ /* 0x000fe400078e001d */
[----:B------:R-:W-:-:S07]  /*b020*/  IMAD.MOV.U32 R2, RZ, RZ, R7 ;  /* 0x000000ffff027224 */ /* 0x000fce00078e0007 */
.L_x_33496:
[----:B------:R-:W-:Y:S05]  /*b030*/  BSYNC.RECONVERGENT B1 ;  /* 0x0000000000017941 */ /* 0x000fea0003800200 */
.L_x_33494:
        /* <DEDUP_REMOVED lines=9> */
.L_x_33498:
[----:B------:R-:W-:Y:S01]  /*b0d0*/  MOV R23, R4 ;  /* 0x0000000400177202 */ /* 0x000fe20000000f00 */
[----:B------:R-:W-:Y:S02]  /*b0e0*/  IMAD.MOV.U32 R7, RZ, RZ, R5 ;  /* 0x000000ffff077224 */ /* 0x000fe400078e0005 */
[----:B------:R-:W-:Y:S02]  /*b0f0*/  IMAD.MOV.U32 R4, RZ, RZ, R9 ;  /* 0x000000ffff047224 */ /* 0x000fe400078e0009 */
[----:B------:R-:W-:-:S07]  /*b100*/  IMAD.MOV.U32 R5, RZ, RZ, R6 ;  /* 0x000000ffff057224 */ /* 0x000fce00078e0006 */
.L_x_33499:
[----:B------:R-:W-:Y:S05]  /*b110*/  BSYNC.RECONVERGENT B1 ;  /* 0x0000000000017941 */ /* 0x000fea0003800200 */
.L_x_33497:
        /* <DEDUP_REMOVED lines=16> */
.L_x_33501:
[----:B------:R-:W-:Y:S02]  /*b220*/  IMAD.MOV.U32 R24, RZ, RZ, R11 ;  /* 0x000000ffff187224 */ /* 0x000fe400078e000b */
[----:B------:R-:W-:Y:S02]  /*b230*/  IMAD.MOV.U32 R6, RZ, RZ, R3 ;  /* 0x000000ffff067224 */ /* 0x000fe400078e0003 */
[----:B------:R-:W-:Y:S02]  /*b240*/  IMAD.MOV.U32 R11, RZ, RZ, R26 ;  /* 0x000000ffff0b7224 */ /* 0x000fe400078e001a */
[----:B------:R-:W-:-:S07]  /*b250*/  IMAD.MOV.U32 R3, RZ, RZ, R8 ;  /* 0x000000ffff037224 */ /* 0x000fce00078e0008 */
.L_x_33502:
[----:B------:R-:W-:Y:S05]  /*b260*/  BSYNC.RECONVERGENT B1 ;  /* 0x0000000000017941 */ /* 0x000fea0003800200 */
.L_x_33500:
        /* <DEDUP_REMOVED lines=9> */
.L_x_33504:
[----:B------:R-:W-:Y:S02]  /*b300*/  IMAD.MOV.U32 R13, RZ, RZ, R24 ;  /* 0x000000ffff0d7224 */ /* 0x000fe400078e0018 */
[----:B------:R-:W-:Y:S02]  /*b310*/  IMAD.MOV.U32 R9, RZ, RZ, R6 ;  /* 0x000000ffff097224 */ /* 0x000fe400078e0006 */
[----:B------:R-:W-:Y:S02]  /*b320*/  IMAD.MOV.U32 R24, RZ, RZ, R17 ;  /* 0x000000ffff187224 */ /* 0x000fe400078e0011 */
[----:B------:R-:W-:-:S07]  /*b330*/  IMAD.MOV.U32 R6, RZ, RZ, R15 ;  /* 0x000000ffff067224 */ /* 0x000fce00078e000f */
.L_x_33505:
[----:B------:R-:W-:Y:S05]  /*b340*/  BSYNC.RECONVERGENT B1 ;  /* 0x0000000000017941 */ /* 0x000fea0003800200 */
.L_x_33503:
        /* <DEDUP_REMOVED lines=9> */
.L_x_33507:
[----:B------:R-:W-:Y:S02]  /*b3e0*/  IMAD.MOV.U32 R26, RZ, RZ, R13 ;  /* 0x000000ffff1a7224 */ /* 0x000fe400078e000d */
[----:B------:R-:W-:Y:S02]  /*b3f0*/  IMAD.MOV.U32 R8, RZ, RZ, R9 ;  /* 0x000000ffff087224 */ /* 0x000fe400078e0009 */
[----:B------:R-:W-:Y:S02]  /*b400*/  IMAD.MOV.U32 R13, RZ, RZ, R36 ;  /* 0x000000ffff0d7224 */ /* 0x000fe400078e0024 */
[----:B------:R-:W-:-:S07]  /*b410*/  IMAD.MOV.U32 R9, RZ, RZ, R34 ;  /* 0x000000ffff097224 */ /* 0x000fce00078e0022 */
.L_x_33508:
[----:B------:R-:W-:Y:S05]  /*b420*/  BSYNC.RECONVERGENT B1 ;  /* 0x0000000000017941 */ /* 0x000fea0003800200 */
.L_x_33506:
        /* <DEDUP_REMOVED lines=9> */
.L_x_33510:
[----:B------:R-:W-:Y:S02]  /*b4c0*/  IMAD.MOV.U32 R17, RZ, RZ, R26 ;  /* 0x000000ffff117224 */ /* 0x000fe400078e001a */
[----:B------:R-:W-:Y:S02]  /*b4d0*/  IMAD.MOV.U32 R15, RZ, RZ, R8 ;  /* 0x000000ffff0f7224 */ /* 0x000fe400078e0008 */
[----:B------:R-:W-:Y:S02]  /*b4e0*/  IMAD.MOV.U32 R26, RZ, RZ, R21 ;  /* 0x000000ffff1a7224 */ /* 0x000fe400078e0015 */
[----:B------:R-:W-:-:S07]  /*b4f0*/  IMAD.MOV.U32 R8, RZ, RZ, R19 ;  /* 0x000000ffff087224 */ /* 0x000fce00078e0013 */
.L_x_33511:
[----:B------:R-:W-:Y:S05]  /*b500*/  BSYNC.RECONVERGENT B1 ;  /* 0x0000000000017941 */ /* 0x000fea0003800200 */
.L_x_33509:
        /* <DEDUP_REMOVED lines=9> */
.L_x_33513:
[----:B------:R-:W-:Y:S02]  /*b5a0*/  IMAD.MOV.U32 R19, RZ, RZ, R17 ;  /* 0x000000ffff137224 */ /* 0x000fe400078e0011 */
[----:B------:R-:W-:Y:S02]  /*b5b0*/  IMAD.MOV.U32 R32, RZ, RZ, R15 ;  /* 0x000000ffff207224 */ /* 0x000fe400078e000f */
[----:B------:R-:W-:Y:S02]  /*b5c0*/  IMAD.MOV.U32 R17, RZ, RZ, R10 ;  /* 0x000000ffff117224 */ /* 0x000fe400078e000a */
[----:B------:R-:W-:-:S07]  /*b5d0*/  IMAD.MOV.U32 R15, RZ, RZ, R2 ;  /* 0x000000ffff0f7224 */ /* 0x000fce00078e0002 */
.L_x_33514:
[----:B------:R-:W-:Y:S05]  /*b5e0*/  BSYNC.RECONVERGENT B1 ;  /* 0x0000000000017941 */ /* 0x000fea0003800200 */
.L_x_33512:
        /* <DEDUP_REMOVED lines=9> */
.L_x_33516:
[----:B------:R-:W-:Y:S02]  /*b680*/  IMAD.MOV.U32 R10, RZ, RZ, R19 ;  /* 0x000000ffff0a7224 */ /* 0x000fe400078e0013 */
[----:B------:R-:W-:Y:S02]  /*b690*/  IMAD.MOV.U32 R2, RZ, RZ, R32 ;  /* 0x000000ffff027224 */ /* 0x000fe400078e0020 */
[----:B------:R-:W-:Y:S02]  /*b6a0*/  IMAD.MOV.U32 R19, RZ, RZ, R4 ;  /* 0x000000ffff137224 */ /* 0x000fe400078e0004 */
[----:B------:R-:W-:-:S07]  /*b6b0*/  IMAD.MOV.U32 R32, RZ, RZ, R5 ;  /* 0x000000ffff207224 */ /* 0x000fce00078e0005 */
.L_x_33517:
[----:B------:R-:W-:Y:S05]  /*b6c0*/  BSYNC.RECONVERGENT B1 ;  /* 0x0000000000017941 */ /* 0x000fea0003800200 */
.L_x_33515:
        /* <DEDUP_REMOVED lines=9> */
.L_x_33519:
[----:B------:R-:W-:Y:S02]  /*b760*/  IMAD.MOV.U32 R5, RZ, RZ, R10 ;  /* 0x000000ffff057224 */ /* 0x000fe400078e000a */
[----:B------:R-:W-:Y:S02]  /*b770*/  IMAD.MOV.U32 R4, RZ, RZ, R2 ;  /* 0x000000ffff047224 */ /* 0x000fe400078e0002 */
[----:B------:R-:W-:Y:S02]  /*b780*/  IMAD.MOV.U32 R10, RZ, RZ, R23 ;  /* 0x000000ffff0a7224 */ /* 0x000fe400078e0017 */
[----:B------:R-:W-:-:S07]  /*b790*/  IMAD.MOV.U32 R2, RZ, RZ, R7 ;  /* 0x000000ffff027224 */ /* 0x000fce00078e0007 */
.L_x_33520:
[----:B------:R-:W-:Y:S05]  /*b7a0*/  BSYNC.RECONVERGENT B1 ;  /* 0x0000000000017941 */ /* 0x000fea0003800200 */
.L_x_33518:
        /* <DEDUP_REMOVED lines=16> */
.L_x_33522:
[----:B------:R-:W-:Y:S01]  /*b8b0*/  IMAD.MOV.U32 R22, RZ, RZ, R11 ;  /* 0x000000ffff167224 */ /* 0x000fe200078e000b */
[----:B------:R-:W-:Y:S01]  /*b8c0*/  MOV R11, R24 ;  /* 0x00000018000b7202 */ /* 0x000fe20000000f00 */
[----:B------:R-:W-:Y:S02]  /*b8d0*/  IMAD.MOV.U32 R34, RZ, RZ, R3 ;  /* 0x000000ffff227224 */ /* 0x000fe400078e0003 */
[----:B------:R-:W-:-:S07]  /*b8e0*/  IMAD.MOV.U32 R3, RZ, RZ, R6 ;  /* 0x000000ffff037224 */ /* 0x000fce00078e0006 */
.L_x_33523:
[----:B------:R-:W-:Y:S05]  /*b8f0*/  BSYNC.RECONVERGENT B1 ;  /* 0x0000000000017941 */ /* 0x000fea0003800200 */
.L_x_33521:
        /* <DEDUP_REMOVED lines=9> */
.L_x_33525:
[----:B------:R-:W-:Y:S01]  /*b990*/  IMAD.MOV.U32 R7, RZ, RZ, R22 ;  /* 0x000000ffff077224 */ /* 0x000fe200078e0016 */
[----:B------:R-:W-:Y:S01]  /*b9a0*/  MOV R22, R13 ;  /* 0x0000000d00167202 */ /* 0x000fe20000000f00 */
[----:B------:R-:W-:Y:S02]  /*b9b0*/  IMAD.MOV.U32 R21, RZ, RZ, R34 ;  /* 0x000000ffff157224 */ /* 0x000fe400078e0022 */
[----:B------:R-:W-:-:S07]  /*b9c0*/  IMAD.MOV.U32 R34, RZ, RZ, R9 ;  /* 0x000000ffff227224 */ /* 0x000fce00078e0009 */
.L_x_33526:
[----:B------:R-:W-:Y:S05]  /*b9d0*/  BSYNC.RECONVERGENT B1 ;  /* 0x0000000000017941 */ /* 0x000fea0003800200 */
.L_x_33524:
        /* <DEDUP_REMOVED lines=9> */
.L_x_33528:
[----:B------:R-:W-:Y:S01]  /*ba70*/  IMAD.MOV.U32 R6, RZ, RZ, R7 ;  /* 0x000000ffff067224 */ /* 0x000fe200078e0007 */
[----:B------:R-:W-:Y:S01]  /*ba80*/  MOV R7, R26 ;  /* 0x0000001a00077202 */ /* 0x000fe20000000f00 */
[----:B------:R-:W-:Y:S02]  /*ba90*/  IMAD.MOV.U32 R24, RZ, RZ, R21 ;  /* 0x000000ffff187224 */ /* 0x000fe400078e0015 */
[----:B------:R-:W-:-:S07]  /*baa0*/  IMAD.MOV.U32 R21, RZ, RZ, R8 ;  /* 0x000000ffff157224 */ /* 0x000fce00078e0008 */
.L_x_33529:
[----:B------:R-:W-:Y:S05]  /*bab0*/  BSYNC.RECONVERGENT B1 ;  /* 0x0000000000017941 */ /* 0x000fea0003800200 */
.L_x_33527:
        /* <DEDUP_REMOVED lines=9> */
.L_x_33531:
[----:B------:R-:W-:Y:S01]  /*bb50*/  IMAD.MOV.U32 R8, RZ, RZ, R6 ;  /* 0x000000ffff087224 */ /* 0x000fe200078e0006 */
[----:B------:R-:W-:Y:S01]  /*bb60*/  MOV R6, R17 ;  /* 0x0000001100067202 */ /* 0x000fe20000000f00 */
[----:B------:R-:W-:Y:S02]  /*bb70*/  IMAD.MOV.U32 R9, RZ, RZ, R24 ;  /* 0x000000ffff097224 */ /* 0x000fe400078e0018 */
[----:B------:R-:W-:-:S07]  /*bb80*/  IMAD.MOV.U32 R24, RZ, RZ, R15 ;  /* 0x000000ffff187224 */ /* 0x000fce00078e000f */
.L_x_33532:
[----:B------:R-:W-:Y:S05]  /*bb90*/  BSYNC.RECONVERGENT B1 ;  /* 0x0000000000017941 */ /* 0x000fea0003800200 */
.L_x_33530:
        /* <DEDUP_REMOVED lines=9> */
.L_x_33534:
[----:B------:R-:W-:Y:S01]  /*bc30*/  IMAD.MOV.U32 R13, RZ, RZ, R8 ;  /* 0x000000ffff0d7224 */ /* 0x000fe200078e0008 */
[----:B------:R-:W-:Y:S01]  /*bc40*/  MOV R8, R19 ;  /* 0x0000001300087202 */ /* 0x000fe20000000f00 */
[----:B------:R-:W-:Y:S02]  /*bc50*/  IMAD.MOV.U32 R15, RZ, RZ, R9 ;  /* 0x000000ffff0f7224 */ /* 0x000fe400078e0009 */
[----:B------:R-:W-:-:S07]  /*bc60*/  IMAD.MOV.U32 R9, RZ, RZ, R32 ;  /* 0x000000ffff097224 */ /* 0x000fce00078e0020 */
.L_x_33535:
[----:B------:R-:W-:Y:S05]  /*bc70*/  BSYNC.RECONVERGENT B1 ;  /* 0x0000000000017941 */ /* 0x000fea0003800200 */
.L_x_33533:
        /* <DEDUP_REMOVED lines=9> */
.L_x_33537:
[----:B------:R-:W-:Y:S01]  /*bd10*/  IMAD.MOV.U32 R26, RZ, RZ, R13 ;  /* 0x000000ffff1a7224 */ /* 0x000fe200078e000d */
[----:B------:R-:W-:Y:S01]  /*bd20*/  MOV R13, R10 ;  /* 0x0000000a000d7202 */ /* 0x000fe20000000f00 */
[----:B------:R-:W-:Y:S02]  /*bd30*/  IMAD.MOV.U32 R17, RZ, RZ, R15 ;  /* 0x000000ffff117224 */ /* 0x000fe400078e000f */
[----:B------:R-:W-:-:S07]  /*bd40*/  IMAD.MOV.U32 R15, RZ, RZ, R2 ;  /* 0x000000ffff0f7224 */ /* 0x000fce00078e0002 */
.L_x_33538:
[----:B------:R-:W-:Y:S05]  /*bd50*/  BSYNC.RECONVERGENT B1 ;  /* 0x0000000000017941 */ /* 0x000fea0003800200 */
.L_x_33536:
        /* <DEDUP_REMOVED lines=9> */
.L_x_33540:
[----:B------:R-:W-:Y:S01]  /*bdf0*/  IMAD.MOV.U32 R2, RZ, RZ, R26 ;  /* 0x000000ffff027224 */ /* 0x000fe200078e001a */
[----:B------:R-:W-:Y:S01]  /*be00*/  MOV R26, R5 ;  /* 0x00000005001a7202 */ /* 0x000fe20000000f00 */
[----:B------:R-:W-:Y:S02]  /*be10*/  IMAD.MOV.U32 R10, RZ, RZ, R17 ;  /* 0x000000ffff0a7224 */ /* 0x000fe400078e0011 */
[----:B------:R-:W-:-:S07]  /*be20*/  IMAD.MOV.U32 R17, RZ, RZ, R4 ;  /* 0x000000ffff117224 */ /* 0x000fce00078e0004 */
.L_x_33541:
[----:B------:R-:W-:Y:S05]  /*be30*/  BSYNC.RECONVERGENT B1 ;  /* 0x0000000000017941 */ /* 0x000fea0003800200 */
.L_x_33539:
        /* <DEDUP_REMOVED lines=16> */
.L_x_33543:
[----:B------:R-:W-:Y:S01]  /*bf40*/  MOV R4, R11 ;  /* 0x0000000b00047202 */ /* 0x000fe20000000f00 */
[----:B------:R-:W-:Y:S02]  /*bf50*/  IMAD.MOV.U32 R20, RZ, RZ, R3 ;  /* 0x000000ffff147224 */ /* 0x000fe400078e0003 */
[----:B------:R-:W-:Y:S02]  /*bf60*/  IMAD.MOV.U32 R11, RZ, RZ, R22 ;  /* 0x000000ffff0b7224 */ /* 0x000fe400078e0016 */
[----:B------:R-:W-:-:S07]  /*bf70*/  IMAD.MOV.U32 R3, RZ, RZ, R34 ;  /* 0x000000ffff037224 */ /* 0x000fce00078e0022 */
.L_x_33544:
[----:B------:R-:W-:Y:S05]  /*bf80*/  BSYNC.RECONVERGENT B1 ;  /* 0x0000000000017941 */ /* 0x000fea0003800200 */
.L_x_33542:
        /* <DEDUP_REMOVED lines=9> */
.L_x_33546:
[----:B------:R-:W-:Y:S01]  /*c020*/  MOV R5, R4 ;  /* 0x0000000400057202 */ /* 0x000fe20000000f00 */
[----:B------:R-:W-:Y:S02]  /*c030*/  IMAD.MOV.U32 R19, RZ, RZ, R20 ;  /* 0x000000ffff137224 */ /* 0x000fe400078e0014 */
[----:B------:R-:W-:Y:S02]  /*c040*/  IMAD.MOV.U32 R4, RZ, RZ, R7 ;  /* 0x000000ffff047224 */ /* 0x000fe400078e0007 */
[----:B------:R-:W-:-:S07]  /*c050*/  IMAD.MOV.U32 R20, RZ, RZ, R21 ;  /* 0x000000ffff147224 */ /* 0x000fce00078e0015 */
.L_x_33547:
[----:B------:R-:W-:Y:S05]  /*c060*/  BSYNC.RECONVERGENT B1 ;  /* 0x0000000000017941 */ /* 0x000fea0003800200 */
.L_x_33545:
        /* <DEDUP_REMOVED lines=9> */
.L_x_33549:
[----:B------:R-:W-:Y:S01]  /*c100*/  MOV R7, R5 ;  /* 0x0000000500077202 */ /* 0x000fe20000000f00 */
[----:B------:R-:W-:Y:S02]  /*c110*/  IMAD.MOV.U32 R22, RZ, RZ, R19 ;  /* 0x000000ffff167224 */ /* 0x000fe400078e0013 */
[----:B------:R-:W-:Y:S02]  /*c120*/  IMAD.MOV.U32 R5, RZ, RZ, R6 ;  /* 0x000000ffff057224 */ /* 0x000fe400078e0006 */
[----:B------:R-:W-:-:S07]  /*c130*/  IMAD.MOV.U32 R19, RZ, RZ, R24 ;  /* 0x000000ffff137224 */ /* 0x000fce00078e0018 */
.L_x_33550:
[----:B------:R-:W-:Y:S05]  /*c140*/  BSYNC.RECONVERGENT B1 ;  /* 0x0000000000017941 */ /* 0x000fea0003800200 */
.L_x_33548:
        /* <DEDUP_REMOVED lines=9> */
.L_x_33552:
[----:B------:R-:W-:Y:S01]  /*c1e0*/  MOV R6, R7 ;  /* 0x0000000700067202 */ /* 0x000fe20000000f00 */
[----:B------:R-:W-:Y:S02]  /*c1f0*/  IMAD.MOV.U32 R24, RZ, RZ, R22 ;  /* 0x000000ffff187224 */ /* 0x000fe400078e0016 */
[----:B------:R-:W-:Y:S02]  /*c200*/  IMAD.MOV.U32 R7, RZ, RZ, R8 ;  /* 0x000000ffff077224 */ /* 0x000fe400078e0008 */
[----:B------:R-:W-:-:S07]  /*c210*/  IMAD.MOV.U32 R22, RZ, RZ, R9 ;  /* 0x000000ffff167224 */ /* 0x000fce00078e0009 */
.L_x_33553:
[----:B------:R-:W-:Y:S05]  /*c220*/  BSYNC.RECONVERGENT B1 ;  /* 0x0000000000017941 */ /* 0x000fea0003800200 */
.L_x_33551:
        /* <DEDUP_REMOVED lines=9> */
.L_x_33555:
[----:B------:R-:W-:Y:S01]  /*c2c0*/  MOV R9, R6 ;  /* 0x0000000600097202 */ /* 0x000fe20000000f00 */
[----:B------:R-:W-:Y:S02]  /*c2d0*/  IMAD.MOV.U32 R8, RZ, RZ, R24 ;  /* 0x000000ffff087224 */ /* 0x000fe400078e0018 */
[----:B------:R-:W-:Y:S02]  /*c2e0*/  IMAD.MOV.U32 R6, RZ, RZ, R13 ;  /* 0x000000ffff067224 */ /* 0x000fe400078e000d */
[----:B------:R-:W-:-:S07]  /*c2f0*/  IMAD.MOV.U32 R24, RZ, RZ, R15 ;  /* 0x000000ffff187224 */ /* 0x000fce00078e000f */
.L_x_33556:
[----:B------:R-:W-:Y:S05]  /*c300*/  BSYNC.RECONVERGENT B1 ;  /* 0x0000000000017941 */ /* 0x000fea0003800200 */
.L_x_33554:
        /* <DEDUP_REMOVED lines=9> */
.L_x_33558:
[----:B------:R-:W-:Y:S01]  /*c3a0*/  MOV R13, R9 ;  /* 0x00000009000d7202 */ /* 0x000fe20000000f00 */
[----:B------:R-:W-:Y:S02]  /*c3b0*/  IMAD.MOV.U32 R15, RZ, RZ, R8 ;  /* 0x000000ffff0f7224 */ /* 0x000fe400078e0008 */
[----:B------:R-:W-:Y:S02]  /*c3c0*/  IMAD.MOV.U32 R9, RZ, RZ, R26 ;  /* 0x000000ffff097224 */ /* 0x000fe400078e001a */
[----:B------:R-:W-:-:S07]  /*c3d0*/  IMAD.MOV.U32 R8, RZ, RZ, R17 ;  /* 0x000000ffff087224 */ /* 0x000fce00078e0011 */
.L_x_33559:
[----:B------:R-:W-:Y:S05]  /*c3e0*/  BSYNC.RECONVERGENT B1 ;  /* 0x0000000000017941 */ /* 0x000fea0003800200 */
.L_x_33557:
        /* <DEDUP_REMOVED lines=9> */
.L_x_33561:
[----:B------:R-:W-:Y:S01]  /*c480*/  MOV R17, R13 ;  /* 0x0000000d00117202 */ /* 0x000fe20000000f00 */
[----:B------:R-:W-:Y:S02]  /*c490*/  IMAD.MOV.U32 R21, RZ, RZ, R15 ;  /* 0x000000ffff157224 */ /* 0x000fe400078e000f */
[----:B------:R-:W-:Y:S02]  /*c4a0*/  IMAD.MOV.U32 R13, RZ, RZ, R2 ;  /* 0x000000ffff0d7224 */ /* 0x000fe400078e0002 */
[----:B------:R-:W-:-:S07]  /*c4b0*/  IMAD.MOV.U32 R15, RZ, RZ, R10 ;  /* 0x000000ffff0f7224 */ /* 0x000fce00078e000a */
.L_x_33562:
[----:B------:R-:W-:Y:S05]  /*c4c0*/  BSYNC.RECONVERGENT B1 ;  /* 0x0000000000017941 */ /* 0x000fea0003800200 */
.L_x_33560:
        /* <DEDUP_REMOVED lines=16> */
.L_x_33564:
[----:B------:R-:W-:Y:S02]  /*c5d0*/  IMAD.MOV.U32 R2, RZ, RZ, R11 ;  /* 0x000000ffff027224 */ /* 0x000fe400078e000b */
[----:B------:R-:W-:Y:S02]  /*c5e0*/  IMAD.MOV.U32 R10, RZ, RZ, R3 ;  /* 0x000000ffff0a7224 */ /* 0x000fe400078e0003 */
[----:B------:R-:W-:Y:S02]  /*c5f0*/  IMAD.MOV.U32 R11, RZ, RZ, R4 ;  /* 0x000000ffff0b7224 */ /* 0x000fe400078e0004 */
[----:B------:R-:W-:-:S07]  /*c600*/  IMAD.MOV.U32 R3, RZ, RZ, R20 ;  /* 0x000000ffff037224 */ /* 0x000fce00078e0014 */
.L_x_33565:
[----:B------:R-:W-:Y:S05]  /*c610*/  BSYNC.RECONVERGENT B1 ;  /* 0x0000000000017941 */ /* 0x000fea0003800200 */
.L_x_33563:
        /* <DEDUP_REMOVED lines=9> */
.L_x_33567:
[----:B------:R-:W-:Y:S02]  /*c6b0*/  IMAD.MOV.U32 R4, RZ, RZ, R2 ;  /* 0x000000ffff047224 */ /* 0x000fe400078e0002 */
[----:B------:R-:W-:Y:S02]  /*c6c0*/  IMAD.MOV.U32 R23, RZ, RZ, R10 ;  /* 0x000000ffff177224 */ /* 0x000fe400078e000a */
[----:B------:R-:W-:Y:S02]  /*c6d0*/  IMAD.MOV.U32 R2, RZ, RZ, R5 ;  /* 0x000000ffff027224 */ /* 0x000fe400078e0005 */
[----:B------:R-:W-:-:S07]  /*c6e0*/  IMAD.MOV.U32 R10, RZ, RZ, R19 ;  /* 0x000000ffff0a7224 */ /* 0x000fce00078e0013 */
.L_x_33568:
[----:B------:R-:W-:Y:S05]  /*c6f0*/  BSYNC.RECONVERGENT B1 ;  /* 0x0000000000017941 */ /* 0x000fea0003800200 */
.L_x_33566:
        /* <DEDUP_REMOVED lines=9> */
.L_x_33570:
[----:B------:R-:W-:Y:S02]  /*c790*/  IMAD.MOV.U32 R5, RZ, RZ, R4 ;  /* 0x000000ffff057224 */ /* 0x000fe400078e0004 */
[----:B------:R-:W-:Y:S02]  /*c7a0*/  IMAD.MOV.U32 R19, RZ, RZ, R23 ;  /* 0x000000ffff137224 */ /* 0x000fe400078e0017 */
[----:B------:R-:W-:Y:S02]  /*c7b0*/  IMAD.MOV.U32 R4, RZ, RZ, R7 ;  /* 0x000000ffff047224 */ /* 0x000fe400078e0007 */
[----:B------:R-:W-:-:S07]  /*c7c0*/  IMAD.MOV.U32 R23, RZ, RZ, R22 ;  /* 0x000000ffff177224 */ /* 0x000fce00078e0016 */
.L_x_33571:
[----:B------:R-:W-:Y:S05]  /*c7d0*/  BSYNC.RECONVERGENT B1 ;  /* 0x0000000000017941 */ /* 0x000fea0003800200 */
.L_x_33569:
        /* <DEDUP_REMOVED lines=9> */
.L_x_33573:
[----:B------:R-:W-:Y:S02]  /*c870*/  IMAD.MOV.U32 R18, RZ, RZ, R5 ;  /* 0x000000ffff127224 */ /* 0x000fe400078e0005 */
[----:B------:R-:W-:Y:S02]  /*c880*/  IMAD.MOV.U32 R7, RZ, RZ, R19 ;  /* 0x000000ffff077224 */ /* 0x000fe400078e0013 */
[----:B------:R-:W-:Y:S02]  /*c890*/  IMAD.MOV.U32 R5, RZ, RZ, R6 ;  /* 0x000000ffff057224 */ /* 0x000fe400078e0006 */
[----:B------:R-:W-:-:S07]  /*c8a0*/  IMAD.MOV.U32 R19, RZ, RZ, R24 ;  /* 0x000000ffff137224 */ /* 0x000fce00078e0018 */
.L_x_33574:
[----:B------:R-:W-:Y:S05]  /*c8b0*/  BSYNC.RECONVERGENT B1 ;  /* 0x0000000000017941 */ /* 0x000fea0003800200 */
.L_x_33572:
        /* <DEDUP_REMOVED lines=9> */
.L_x_33576:
[----:B------:R-:W-:Y:S02]  /*c950*/  IMAD.MOV.U32 R6, RZ, RZ, R18 ;  /* 0x000000ffff067224 */ /* 0x000fe400078e0012 */
[----:B------:R-:W-:Y:S02]  /*c960*/  IMAD.MOV.U32 R20, RZ, RZ, R7 ;  /* 0x000000ffff147224 */ /* 0x000fe400078e0007 */
[----:B------:R-:W-:Y:S02]  /*c970*/  IMAD.MOV.U32 R18, RZ, RZ, R9 ;  /* 0x000000ffff127224 */ /* 0x000fe400078e0009 */
[----:B------:R-:W-:-:S07]  /*c980*/  IMAD.MOV.U32 R7, RZ, RZ, R8 ;  /* 0x000000ffff077224 */ /* 0x000fce00078e0008 */
.L_x_33577:
[----:B------:R-:W-:Y:S05]  /*c990*/  BSYNC.RECONVERGENT B1 ;  /* 0x0000000000017941 */ /* 0x000fea0003800200 */
.L_x_33575:
        /* <DEDUP_REMOVED lines=9> */
.L_x_33579:
[----:B------:R-:W-:Y:S02]  /*ca30*/  IMAD.MOV.U32 R8, RZ, RZ, R6 ;  /* 0x000000ffff087224 */ /* 0x000fe400078e0006 */
[----:B------:R-:W-:Y:S02]  /*ca40*/  IMAD.MOV.U32 R22, RZ, RZ, R20 ;  /* 0x000000ffff167224 */ /* 0x000fe400078e0014 */
[----:B------:R-:W-:Y:S02]  /*ca50*/  IMAD.MOV.U32 R6, RZ, RZ, R13 ;  /* 0x000000ffff067224 */ /* 0x000fe400078e000d */
[----:B------:R-:W-:-:S07]  /*ca60*/  IMAD.MOV.U32 R20, RZ, RZ, R15 ;  /* 0x000000ffff147224 */ /* 0x000fce00078e000f */
.L_x_33580:
[----:B------:R-:W-:Y:S05]  /*ca70*/  BSYNC.RECONVERGENT B1 ;  /* 0x0000000000017941 */ /* 0x000fea0003800200 */
.L_x_33578:
        /* <DEDUP_REMOVED lines=9> */
.L_x_33582:
[----:B------:R-:W-:Y:S02]  /*cb10*/  IMAD.MOV.U32 R9, RZ, RZ, R8 ;  /* 0x000000ffff097224 */ /* 0x000fe400078e0008 */
[----:B------:R-:W-:Y:S02]  /*cb20*/  IMAD.MOV.U32 R13, RZ, RZ, R22 ;  /* 0x000000ffff0d7224 */ /* 0x000fe400078e0016 */
[----:B------:R-:W-:Y:S02]  /*cb30*/  IMAD.MOV.U32 R8, RZ, RZ, R17 ;  /* 0x000000ffff087224 */ /* 0x000fe400078e0011 */
[----:B------:R-:W-:-:S07]  /*cb40*/  IMAD.MOV.U32 R22, RZ, RZ, R21 ;  /* 0x000000ffff167224 */ /* 0x000fce00078e0015 */
.L_x_33583:
[----:B------:R-:W-:Y:S05]  /*cb50*/  BSYNC.RECONVERGENT B1 ;  /* 0x0000000000017941 */ /* 0x000fea0003800200 */
.L_x_33581:
        /* <DEDUP_REMOVED lines=16> */
.L_x_33585:
[----:B------:R-:W-:Y:S01]  /*cc60*/  IMAD.MOV.U32 R15, RZ, RZ, R11 ;  /* 0x000000ffff0f7224 */ /* 0x000fe200078e000b */
[----:B------:R-:W-:Y:S01]  /*cc70*/  MOV R11, R2 ;  /* 0x00000002000b7202 */ /* 0x000fe20000000f00 */
[----:B------:R-:W-:Y:S02]  /*cc80*/  IMAD.MOV.U32 R16, RZ, RZ, R3 ;  /* 0x000000ffff107224 */ /* 0x000fe400078e0003 */
[----:B------:R-:W-:-:S07]  /*cc90*/  IMAD.MOV.U32 R3, RZ, RZ, R10 ;  /* 0x000000ffff037224 */ /* 0x000fce00078e000a */
.L_x_33586:
[----:B------:R-:W-:Y:S05]  /*cca0*/  BSYNC.RECONVERGENT B1 ;  /* 0x0000000000017941 */ /* 0x000fea0003800200 */
.L_x_33584:
        /* <DEDUP_REMOVED lines=9> */
.L_x_33588:
[----:B------:R-:W-:Y:S01]  /*cd40*/  IMAD.MOV.U32 R17, RZ, RZ, R15 ;  /* 0x000000ffff117224 */ /* 0x000fe200078e000f */
[----:B------:R-:W-:Y:S01]  /*cd50*/  MOV R15, R4 ;  /* 0x00000004000f7202 */ /* 0x000fe20000000f00 */
[----:B------:R-:W-:Y:S02]  /*cd60*/  IMAD.MOV.U32 R21, RZ, RZ, R16 ;  /* 0x000000ffff157224 */ /* 0x000fe400078e0010 */
[----:B------:R-:W-:-:S07]  /*cd70*/  IMAD.MOV.U32 R16, RZ, RZ, R23 ;  /* 0x000000ffff107224 */ /* 0x000fce00078e0017 */
.L_x_33589:
[----:B------:R-:W-:Y:S05]  /*cd80*/  BSYNC.RECONVERGENT B1 ;  /* 0x0000000000017941 */ /* 0x000fea0003800200 */
.L_x_33587:
        /* <DEDUP_REMOVED lines=9> */
.L_x_33591:
[----:B------:R-:W-:Y:S01]  /*ce20*/  IMAD.MOV.U32 R23, RZ, RZ, R17 ;  /* 0x000000ffff177224 */ /* 0x000fe200078e0011 */
[----:B------:R-:W-:Y:S01]  /*ce30*/  MOV R17, R5 ;  /* 0x0000000500117202 */ /* 0x000fe20000000f00 */
[----:B------:R-:W-:Y:S02]  /*ce40*/  IMAD.MOV.U32 R24, RZ, RZ, R21 ;  /* 0x000000ffff187224 */ /* 0x000fe400078e0015 */
[----:B------:R-:W-:-:S07]  /*ce50*/  IMAD.MOV.U32 R21, RZ, RZ, R19 ;  /* 0x000000ffff157224 */ /* 0x000fce00078e0013 */
.L_x_33592:
[----:B------:R-:W-:Y:S05]  /*ce60*/  BSYNC.RECONVERGENT B1 ;  /* 0x0000000000017941 */ /* 0x000fea0003800200 */
.L_x_33590:
        /* <DEDUP_REMOVED lines=9> */
.L_x_33594:
[----:B------:R-:W-:Y:S01]  /*cf00*/  IMAD.MOV.U32 R19, RZ, RZ, R23 ;  /* 0x000000ffff137224 */ /* 0x000fe200078e0017 */
[----:B------:R-:W-:Y:S01]  /*cf10*/  MOV R23, R18 ;  /* 0x0000001200177202 */ /* 0x000fe20000000f00 */
[----:B------:R-:W-:Y:S02]  /*cf20*/  IMAD.MOV.U32 R27, RZ, RZ, R24 ;  /* 0x000000ffff1b7224 */ /* 0x000fe400078e0018 */
[----:B------:R-:W-:-:S07]  /*cf30*/  IMAD.MOV.U32 R24, RZ, RZ, R7 ;  /* 0x000000ffff187224 */ /* 0x000fce00078e0007 */
.L_x_33595:
[----:B------:R-:W-:Y:S05]  /*cf40*/  BSYNC.RECONVERGENT B1 ;  /* 0x0000000000017941 */ /* 0x000fea0003800200 */
.L_x_33593:
        /* <DEDUP_REMOVED lines=9> */
.L_x_33597:
[----:B------:R-:W-:Y:S01]  /*cfe0*/  IMAD.MOV.U32 R18, RZ, RZ, R19 ;  /* 0x000000ffff127224 */ /* 0x000fe200078e0013 */
[----:B------:R-:W-:Y:S01]  /*cff0*/  MOV R19, R6 ;  /* 0x0000000600137202 */ /* 0x000fe20000000f00 */
[----:B------:R-:W-:Y:S02]  /*d000*/  IMAD.MOV.U32 R26, RZ, RZ, R27 ;  /* 0x000000ffff1a7224 */ /* 0x000fe400078e001b */
[----:B------:R-:W-:-:S07]  /*d010*/  IMAD.MOV.U32 R27, RZ, RZ, R20 ;  /* 0x000000ffff1b7224 */ /* 0x000fce00078e0014 */
.L_x_33598:
[----:B------:R-:W-:Y:S05]  /*d020*/  BSYNC.RECONVERGENT B1 ;  /* 0x0000000000017941 */ /* 0x000fea0003800200 */
.L_x_33596:
        /* <DEDUP_REMOVED lines=9> */
.L_x_33600:
[----:B------:R-:W-:Y:S01]  /*d0c0*/  IMAD.MOV.U32 R20, RZ, RZ, R18 ;  /* 0x000000ffff147224 */ /* 0x000fe200078e0012 */
[----:B------:R-:W-:Y:S01]  /*d0d0*/  MOV R18, R8 ;  /* 0x0000000800127202 */ /* 0x000fe20000000f00 */
[----:B------:R-:W-:Y:S02]  /*d0e0*/  IMAD.MOV.U32 R29, RZ, RZ, R26 ;  /* 0x000000ffff1d7224 */ /* 0x000fe400078e001a */
[----:B------:R-:W-:-:S07]  /*d0f0*/  IMAD.MOV.U32 R26, RZ, RZ, R22 ;  /* 0x000000ffff1a7224 */ /* 0x000fce00078e0016 */
.L_x_33601:
[----:B------:R-:W-:Y:S05]  /*d100*/  BSYNC.RECONVERGENT B1 ;  /* 0x0000000000017941 */ /* 0x000fea0003800200 */
.L_x_33599:
        /* <DEDUP_REMOVED lines=9> */
.L_x_33603:
[----:B------:R-:W-:Y:S01]  /*d1a0*/  IMAD.MOV.U32 R36, RZ, RZ, R20 ;  /* 0x000000ffff247224 */ /* 0x000fe200078e0014 */
[----:B------:R-:W-:Y:S01]  /*d1b0*/  MOV R20, R9 ;  /* 0x0000000900147202 */ /* 0x000fe20000000f00 */
[----:B------:R-:W-:Y:S02]  /*d1c0*/  IMAD.MOV.U32 R8, RZ, RZ, R29 ;  /* 0x000000ffff087224 */ /* 0x000fe400078e001d */
[----:B------:R-:W-:-:S07]  /*d1d0*/  IMAD.MOV.U32 R29, RZ, RZ, R13 ;  /* 0x000000ffff1d7224 */ /* 0x000fce00078e000d */
.L_x_33604:
[----:B------:R-:W-:Y:S05]  /*d1e0*/  BSYNC.RECONVERGENT B1 ;  /* 0x0000000000017941 */ /* 0x000fea0003800200 */
.L_x_33602:
        /* <DEDUP_REMOVED lines=16> */
.L_x_33606:
[----:B------:R-:W-:Y:S01]  /*d2f0*/  MOV R10, R11 ;  /* 0x0000000b000a7202 */ /* 0x000fe20000000f00 */
[----:B------:R-:W-:Y:S02]  /*d300*/  IMAD.MOV.U32 R2, RZ, RZ, R3 ;  /* 0x000000ffff027224 */ /* 0x000fe400078e0003 */
[----:B------:R-:W-:Y:S02]  /*d310*/  IMAD.MOV.U32 R11, RZ, RZ, R15 ;  /* 0x000000ffff0b7224 */ /* 0x000fe400078e000f */
[----:B------:R-:W-:-:S07]  /*d320*/  IMAD.MOV.U32 R3, RZ, RZ, R16 ;  /* 0x000000ffff037224 */ /* 0x000fce00078e0010 */
.L_x_33607:
[----:B------:R-:W-:Y:S05]  /*d330*/  BSYNC.RECONVERGENT B1 ;  /* 0x0000000000017941 */ /* 0x000fea0003800200 */
.L_x_33605:
        /* <DEDUP_REMOVED lines=9> */
.L_x_33609:
[----:B------:R-:W-:Y:S01]  /*d3d0*/  MOV R33, R10 ;  /* 0x0000000a00217202 */ /* 0x000fe20000000f00 */
[----:B------:R-:W-:Y:S02]  /*d3e0*/  IMAD.MOV.U32 R5, RZ, RZ, R2 ;  /* 0x000000ffff057224 */ /* 0x000fe400078e0002 */
[----:B------:R-:W-:Y:S02]  /*d3f0*/  IMAD.MOV.U32 R10, RZ, RZ, R17 ;  /* 0x000000ffff0a7224 */ /* 0x000fe400078e0011 */
[----:B------:R-:W-:-:S07]  /*d400*/  IMAD.MOV.U32 R2, RZ, RZ, R21 ;  /* 0x000000ffff027224 */ /* 0x000fce00078e0015 */
.L_x_33610:
[----:B------:R-:W-:Y:S05]  /*d410*/  BSYNC.RECONVERGENT B1 ;  /* 0x0000000000017941 */ /* 0x000fea0003800200 */
.L_x_33608:
        /* <DEDUP_REMOVED lines=9> */
.L_x_33612:
[----:B------:R-:W-:Y:S01]  /*d4b0*/  MOV R32, R33 ;  /* 0x0000002100207202 */ /* 0x000fe20000000f00 */
[----:B------:R-:W-:Y:S02]  /*d4c0*/  IMAD.MOV.U32 R4, RZ, RZ, R5 ;  /* 0x000000ffff047224 */ /* 0x000fe400078e0005 */
[----:B------:R-:W-:Y:S02]  /*d4d0*/  IMAD.MOV.U32 R33, RZ, RZ, R23 ;  /* 0x000000ffff217224 */ /* 0x000fe400078e0017 */
[----:B------:R-:W-:-:S07]  /*d4e0*/  IMAD.MOV.U32 R5, RZ, RZ, R24 ;  /* 0x000000ffff057224 */ /* 0x000fce00078e0018 */
.L_x_33613:
[----:B------:R-:W-:Y:S05]  /*d4f0*/  BSYNC.RECONVERGENT B1 ;  /* 0x0000000000017941 */ /* 0x000fea0003800200 */
.L_x_33611:
        /* <DEDUP_REMOVED lines=9> */
.L_x_33615:
[----:B------:R-:W-:Y:S01]  /*d590*/  MOV R35, R32 ;  /* 0x0000002000237202 */ /* 0x000fe20000000f00 */
[----:B------:R-:W-:Y:S02]  /*d5a0*/  IMAD.MOV.U32 R7, RZ, RZ, R4 ;  /* 0x000000ffff077224 */ /* 0x000fe400078e0004 */
[----:B------:R-:W-:Y:S02]  /*d5b0*/  IMAD.MOV.U32 R32, RZ, RZ, R19 ;  /* 0x000000ffff207224 */ /* 0x000fe400078e0013 */
[----:B------:R-:W-:-:S07]  /*d5c0*/  IMAD.MOV.U32 R4, RZ, RZ, R27 ;  /* 0x000000ffff047224 */ /* 0x000fce00078e001b */
.L_x_33616:
[----:B------:R-:W-:Y:S05]  /*d5d0*/  BSYNC.RECONVERGENT B1 ;  /* 0x0000000000017941 */ /* 0x000fea0003800200 */
.L_x_33614:
        /* <DEDUP_REMOVED lines=9> */
.L_x_33618:
[----:B------:R-:W-:Y:S01]  /*d670*/  MOV R34, R35 ;  /* 0x0000002300227202 */ /* 0x000fe20000000f00 */
[----:B------:R-:W-:Y:S02]  /*d680*/  IMAD.MOV.U32 R6, RZ, RZ, R7 ;  /* 0x000000ffff067224 */ /* 0x000fe400078e0007 */
[----:B------:R-:W-:Y:S02]  /*d690*/  IMAD.MOV.U32 R35, RZ, RZ, R18 ;  /* 0x000000ffff237224 */ /* 0x000fe400078e0012 */
[----:B------:R-:W-:-:S07]  /*d6a0*/  IMAD.MOV.U32 R7, RZ, RZ, R26 ;  /* 0x000000ffff077224 */ /* 0x000fce00078e001a */
.L_x_33619:
[----:B------:R-:W-:Y:S05]  /*d6b0*/  BSYNC.RECONVERGENT B1 ;  /* 0x0000000000017941 */ /* 0x000fea0003800200 */
.L_x_33617:
        /* <DEDUP_REMOVED lines=9> */
.L_x_33621:
[----:B------:R-:W-:Y:S01]  /*d750*/  MOV R13, R34 ;  /* 0x00000022000d7202 */ /* 0x000fe20000000f00 */
[----:B------:R-:W-:Y:S02]  /*d760*/  IMAD.MOV.U32 R15, RZ, RZ, R6 ;  /* 0x000000ffff0f7224 */ /* 0x000fe400078e0006 */
[----:B------:R-:W-:Y:S02]  /*d770*/  IMAD.MOV.U32 R34, RZ, RZ, R20 ;  /* 0x000000ffff227224 */ /* 0x000fe400078e0014 */
[----:B------:R-:W-:-:S07]  /*d780*/  IMAD.MOV.U32 R6, RZ, RZ, R29 ;  /* 0x000000ffff067224 */ /* 0x000fce00078e001d */
.L_x_33622:
[----:B------:R-:W-:Y:S05]  /*d790*/  BSYNC.RECONVERGENT B1 ;  /* 0x0000000000017941 */ /* 0x000fea0003800200 */
.L_x_33620:
        /* <DEDUP_REMOVED lines=9> */
.L_x_33623:
[----:B------:R-:W-:Y:S02]  /*d830*/  IMAD.MOV.U32 R9, RZ, RZ, R8 ;  /* 0x000000ffff097224 */ /* 0x000fe400078e0008 */
[----:B------:R-:W-:Y:S02]  /*d840*/  IMAD.MOV.U32 R37, RZ, RZ, R36 ;  /* 0x000000ffff257224 */ /* 0x000fe400078e0024 */
[----:B------:R-:W-:Y:S02]  /*d850*/  IMAD.MOV.U32 R39, RZ, RZ, R12 ;  /* 0x000000ffff277224 */ /* 0x000fe400078e000c */
[----:B------:R-:W-:Y:S02]  /*d860*/  IMAD.MOV.U32 R8, RZ, RZ, R15 ;  /* 0x000000ffff087224 */ /* 0x000fe400078e000f */
[----:B------:R-:W-:-:S07]  /*d870*/  IMAD.MOV.U32 R36, RZ, RZ, R13 ;  /* 0x000000ffff247224 */ /* 0x000fce00078e000d */
.L_x_33457:
[----:B------:R-:W-:Y:S05]  /*d880*/  BSYNC.RECONVERGENT B0 ;  /* 0x0000000000007941 */ /* 0x000fea0003800200 */
.L_x_33456:
        /* <DEDUP_REMOVED lines=46> */
.L_x_33627:
[----:B------:R-:W-:Y:S01]  /*db70*/  IMAD.MOV.U32 R19, RZ, RZ, R11 ;  /* 0x000000ffff137224 */ /* 0x000fe200078e000b */
[----:B------:R-:W-:Y:S01]  /*db80*/  MOV R11, R10 ;  /* 0x0000000a000b7202 */ /* 0x000fe20000000f00 */
[----:B------:R-:W-:Y:S02]  /*db90*/  IMAD.MOV.U32 R17, RZ, RZ, R3 ;  /* 0x000000ffff117224 */ /* 0x000fe400078e0003 */
[----:B------:R-:W-:-:S07]  /*dba0*/  IMAD.MOV.U32 R3, RZ, RZ, R2 ;  /* 0x000000ffff037224 */ /* 0x000fce00078e0002 */
.L_x_33628:
[----:B------:R-:W-:Y:S05]  /*dbb0*/  BSYNC.RECONVERGENT B1 ;  /* 0x0000000000017941 */ /* 0x000fea0003800200 */
.L_x_33626:
        /* <DEDUP_REMOVED lines=9> */
.L_x_33630:
[----:B------:R-:W-:Y:S01]  /*dc50*/  IMAD.MOV.U32 R23, RZ, RZ, R19 ;  /* 0x000000ffff177224 */ /* 0x000fe200078e0013 */
[----:B------:R-:W-:Y:S01]  /*dc60*/  MOV R19, R33 ;  /* 0x0000002100137202 */ /* 0x000fe20000000f00 */
[----:B------:R-:W-:Y:S02]  /*dc70*/  IMAD.MOV.U32 R21, RZ, RZ, R17 ;  /* 0x000000ffff157224 */ /* 0x000fe400078e0011 */
[----:B------:R-:W-:-:S07]  /*dc80*/  IMAD.MOV.U32 R17, RZ, RZ, R5 ;  /* 0x000000ffff117224 */ /* 0x000fce00078e0005 */
.L_x_33631:
[----:B------:R-:W-:Y:S05]  /*dc90*/  BSYNC.RECONVERGENT B1 ;  /* 0x0000000000017941 */ /* 0x000fea0003800200 */
.L_x_33629:
        /* <DEDUP_REMOVED lines=9> */
.L_x_33633:
[----:B------:R-:W-:Y:S01]  /*dd30*/  IMAD.MOV.U32 R10, RZ, RZ, R23 ;  /* 0x000000ffff0a7224 */ /* 0x000fe200078e0017 */
[----:B------:R-:W-:Y:S01]  /*dd40*/  MOV R23, R32 ;  /* 0x0000002000177202 */ /* 0x000fe20000000f00 */
[----:B------:R-:W-:Y:S02]  /*dd50*/  IMAD.MOV.U32 R2, RZ, RZ, R21 ;  /* 0x000000ffff027224 */ /* 0x000fe400078e0015 */
[----:B------:R-:W-:-:S07]  /*dd60*/  IMAD.MOV.U32 R21, RZ, RZ, R4 ;  /* 0x000000ffff157224 */ /* 0x000fce00078e0004 */
.L_x_33634:
[----:B------:R-:W-:Y:S05]  /*dd70*/  BSYNC.RECONVERGENT B1 ;  /* 0x0000000000017941 */ /* 0x000fea0003800200 */
.L_x_33632:
        /* <DEDUP_REMOVED lines=9> */
.L_x_33636:
[----:B------:R-:W-:Y:S01]  /*de10*/  IMAD.MOV.U32 R27, RZ, RZ, R10 ;  /* 0x000000ffff1b7224 */ /* 0x000fe200078e000a */
[----:B------:R-:W-:Y:S01]  /*de20*/  MOV R10, R35 ;  /* 0x00000023000a7202 */ /* 0x000fe20000000f00 */
[----:B------:R-:W-:Y:S02]  /*de30*/  IMAD.MOV.U32 R5, RZ, RZ, R2 ;  /* 0x000000ffff057224 */ /* 0x000fe400078e0002 */
[----:B------:R-:W-:-:S07]  /*de40*/  IMAD.MOV.U32 R2, RZ, RZ, R7 ;  /* 0x000000ffff027224 */ /* 0x000fce00078e0007 */
.L_x_33637:
[----:B------:R-:W-:Y:S05]  /*de50*/  BSYNC.RECONVERGENT B1 ;  /* 0x0000000000017941 */ /* 0x000fea0003800200 */
.L_x_33635:
        /* <DEDUP_REMOVED lines=9> */
.L_x_33639:
[----:B------:R-:W-:Y:S01]  /*def0*/  IMAD.MOV.U32 R32, RZ, RZ, R27 ;  /* 0x000000ffff207224 */ /* 0x000fe200078e001b */
[----:B------:R-:W-:Y:S01]  /*df00*/  MOV R27, R34 ;  /* 0x00000022001b7202 */ /* 0x000fe20000000f00 */
[----:B------:R-:W-:Y:S02]  /*df10*/  IMAD.MOV.U32 R4, RZ, RZ, R5 ;  /* 0x000000ffff047224 */ /* 0x000fe400078e0005 */
[----:B------:R-:W-:-:S07]  /*df20*/  IMAD.MOV.U32 R5, RZ, RZ, R6 ;  /* 0x000000ffff057224 */ /* 0x000fce00078e0006 */
.L_x_33640:
[----:B------:R-:W-:Y:S05]  /*df30*/  BSYNC.RECONVERGENT B1 ;  /* 0x0000000000017941 */ /* 0x000fea0003800200 */
.L_x_33638:
        /* <DEDUP_REMOVED lines=9> */
.L_x_33642:
[----:B------:R-:W-:Y:S01]  /*dfd0*/  IMAD.MOV.U32 R29, RZ, RZ, R32 ;  /* 0x000000ffff1d7224 */ /* 0x000fe200078e0020 */
[----:B------:R-:W-:Y:S01]  /*dfe0*/  MOV R32, R37 ;  /* 0x0000002500207202 */ /* 0x000fe20000000f00 */
[----:B------:R-:W-:Y:S02]  /*dff0*/  IMAD.MOV.U32 R7, RZ, RZ, R4 ;  /* 0x000000ffff077224 */ /* 0x000fe400078e0004 */
[----:B------:R-:W-:-:S07]  /*e000*/  IMAD.MOV.U32 R4, RZ, RZ, R9 ;  /* 0x000000ffff047224 */ /* 0x000fce00078e0009 */
.L_x_33643:
[----:B------:R-:W-:Y:S05]  /*e010*/  BSYNC.RECONVERGENT B1 ;  /* 0x0000000000017941 */ /* 0x000fea0003800200 */
.L_x_33641:
        /* <DEDUP_REMOVED lines=9> */
.L_x_33645:
[----:B------:R-:W-:Y:S01]  /*e0b0*/  IMAD.MOV.U32 R9, RZ, RZ, R29 ;  /* 0x000000ffff097224 */ /* 0x000fe200078e001d */
[----:B------:R-:W-:Y:S01]  /*e0c0*/  MOV R29, R36 ;  /* 0x00000024001d7202 */ /* 0x000fe20000000f00 */
[----:B------:R-:W-:Y:S02]  /*e0d0*/  IMAD.MOV.U32 R6, RZ, RZ, R7 ;  /* 0x000000ffff067224 */ /* 0x000fe400078e0007 */
[----:B------:R-:W-:-:S07]  /*e0e0*/  IMAD.MOV.U32 R7, RZ, RZ, R8 ;  /* 0x000000ffff077224 */ /* 0x000fce00078e0008 */
.L_x_33646:
[----:B------:R-:W-:Y:S05]  /*e0f0*/  BSYNC.RECONVERGENT B1 ;  /* 0x0000000000017941 */ /* 0x000fea0003800200 */
.L_x_33644:
        /* <DEDUP_REMOVED lines=16> */
.L_x_33648:
[----:B------:R-:W-:Y:S01]  /*e200*/  MOV R26, R11 ;  /* 0x0000000b001a7202 */ /* 0x000fe20000000f00 */
[----:B------:R-:W-:Y:S02]  /*e210*/  IMAD.MOV.U32 R8, RZ, RZ, R3 ;  /* 0x000000ffff087224 */ /* 0x000fe400078e0003 */
[----:B------:R-:W-:Y:S02]  /*e220*/  IMAD.MOV.U32 R11, RZ, RZ, R19 ;  /* 0x000000ffff0b7224 */ /* 0x000fe400078e0013 */
[----:B------:R-:W-:-:S07]  /*e230*/  IMAD.MOV.U32 R3, RZ, RZ, R17 ;  /* 0x000000ffff037224 */ /* 0x000fce00078e0011 */
.L_x_33649:
[----:B------:R-:W-:Y:S05]  /*e240*/  BSYNC.RECONVERGENT B1 ;  /* 0x0000000000017941 */ /* 0x000fea0003800200 */
.L_x_33647:
        /* <DEDUP_REMOVED lines=9> */
.L_x_33651:
[----:B------:R-:W-:Y:S01]  /*e2e0*/  MOV R17, R26 ;  /* 0x0000001a00117202 */ /* 0x000fe20000000f00 */
[----:B------:R-:W-:Y:S02]  /*e2f0*/  IMAD.MOV.U32 R15, RZ, RZ, R8 ;  /* 0x000000ffff0f7224 */ /* 0x000fe400078e0008 */
[----:B------:R-:W-:Y:S02]  /*e300*/  IMAD.MOV.U32 R26, RZ, RZ, R23 ;  /* 0x000000ffff1a7224 */ /* 0x000fe400078e0017 */
[----:B------:R-:W-:-:S07]  /*e310*/  IMAD.MOV.U32 R8, RZ, RZ, R21 ;  /* 0x000000ffff087224 */ /* 0x000fce00078e0015 */
.L_x_33652:
[----:B------:R-:W-:Y:S05]  /*e320*/  BSYNC.RECONVERGENT B1 ;  /* 0x0000000000017941 */ /* 0x000fea0003800200 */
.L_x_33650:
        /* <DEDUP_REMOVED lines=9> */
.L_x_33654:
[----:B------:R-:W-:Y:S01]  /*e3c0*/  MOV R36, R17 ;  /* 0x0000001100247202 */ /* 0x000fe20000000f00 */
[----:B------:R-:W-:Y:S02]  /*e3d0*/  IMAD.MOV.U32 R34, RZ, RZ, R15 ;  /* 0x000000ffff227224 */ /* 0x000fe400078e000f */
[----:B------:R-:W-:Y:S02]  /*e3e0*/  IMAD.MOV.U32 R17, RZ, RZ, R10 ;  /* 0x000000ffff117224 */ /* 0x000fe400078e000a */
[----:B------:R-:W-:-:S07]  /*e3f0*/  IMAD.MOV.U32 R15, RZ, RZ, R2 ;  /* 0x000000ffff0f7224 */ /* 0x000fce00078e0002 */
.L_x_33655:
[----:B------:R-:W-:Y:S05]  /*e400*/  BSYNC.RECONVERGENT B1 ;  /* 0x0000000000017941 */ /* 0x000fea0003800200 */
.L_x_33653:
        /* <DEDUP_REMOVED lines=9> */
.L_x_33657:
[----:B------:R-:W-:Y:S01]  /*e4a0*/  MOV R21, R36 ;  /* 0x0000002400157202 */ /* 0x000fe20000000f00 */
[----:B------:R-:W-:Y:S02]  /*e4b0*/  IMAD.MOV.U32 R19, RZ, RZ, R34 ;  /* 0x000000ffff137224 */ /* 0x000fe400078e0022 */
[----:B------:R-:W-:Y:S02]  /*e4c0*/  IMAD.MOV.U32 R36, RZ, RZ, R27 ;  /* 0x000000ffff247224 */ /* 0x000fe400078e001b */
[----:B------:R-:W-:-:S07]  /*e4d0*/  IMAD.MOV.U32 R34, RZ, RZ, R5 ;  /* 0x000000ffff227224 */ /* 0x000fce00078e0005 */
.L_x_33658:
[----:B------:R-:W-:Y:S05]  /*e4e0*/  BSYNC.RECONVERGENT B1 ;  /* 0x0000000000017941 */ /* 0x000fea0003800200 */
.L_x_33656:
        /* <DEDUP_REMOVED lines=9> */
.L_x_33660:
[----:B------:R-:W-:Y:S01]  /*e580*/  MOV R10, R21 ;  /* 0x00000015000a7202 */ /* 0x000fe20000000f00 */
[----:B------:R-:W-:Y:S02]  /*e590*/  IMAD.MOV.U32 R2, RZ, RZ, R19 ;  /* 0x000000ffff027224 */ /* 0x000fe400078e0013 */
[----:B------:R-:W-:Y:S02]  /*e5a0*/  IMAD.MOV.U32 R21, RZ, RZ, R32 ;  /* 0x000000ffff157224 */ /* 0x000fe400078e0020 */
[----:B------:R-:W-:-:S07]  /*e5b0*/  IMAD.MOV.U32 R19, RZ, RZ, R4 ;  /* 0x000000ffff137224 */ /* 0x000fce00078e0004 */
.L_x_33661:
[----:B------:R-:W-:Y:S05]  /*e5c0*/  BSYNC.RECONVERGENT B1 ;  /* 0x0000000000017941 */ /* 0x000fea0003800200 */
.L_x_33659:
        /* <DEDUP_REMOVED lines=9> */
.L_x_33663:
[----:B------:R-:W-:Y:S01]  /*e660*/  MOV R4, R10 ;  /* 0x0000000a00047202 */ /* 0x000fe20000000f00 */
[----:B------:R-:W-:Y:S02]  /*e670*/  IMAD.MOV.U32 R5, RZ, RZ, R2 ;  /* 0x000000ffff057224 */ /* 0x000fe400078e0002 */
[----:B------:R-:W-:Y:S02]  /*e680*/  IMAD.MOV.U32 R10, RZ, RZ, R29 ;  /* 0x000000ffff0a7224 */ /* 0x000fe400078e001d */
[----:B------:R-:W-:-:S07]  /*e690*/  IMAD.MOV.U32 R2, RZ, RZ, R7 ;  /* 0x000000ffff027224 */ /* 0x000fce00078e0007 */
.L_x_33664:
[----:B------:R-:W-:Y:S05]  /*e6a0*/  BSYNC.RECONVERGENT B1 ;  /* 0x0000000000017941 */ /* 0x000fea0003800200 */
.L_x_33662:
        /* <DEDUP_REMOVED lines=9> */
.L_x_33666:
[----:B------:R-:W-:Y:S01]  /*e740*/  MOV R23, R4 ;  /* 0x0000000400177202 */ /* 0x000fe20000000f00 */
[----:B------:R-:W-:Y:S02]  /*e750*/  IMAD.MOV.U32 R7, RZ, RZ, R5 ;  /* 0x000000ffff077224 */ /* 0x000fe400078e0005 */
[----:B------:R-:W-:Y:S02]  /*e760*/  IMAD.MOV.U32 R4, RZ, RZ, R9 ;  /* 0x000000ffff047224 */ /* 0x000fe400078e0009 */
[----:B------:R-:W-:-:S07]  /*e770*/  IMAD.MOV.U32 R5, RZ, RZ, R6 ;  /* 0x000000ffff057224 */ /* 0x000fce00078e0006 */
.L_x_33667:
[----:B------:R-:W-:Y:S05]  /*e780*/  BSYNC.RECONVERGENT B1 ;  /* 0x0000000000017941 */ /* 0x000fea0003800200 */
.L_x_33665:
        /* <DEDUP_REMOVED lines=16> */
.L_x_33669:
[----:B------:R-:W-:Y:S02]  /*e890*/  IMAD.MOV.U32 R24, RZ, RZ, R11 ;  /* 0x000000ffff187224 */ /* 0x000fe400078e000b */
[----:B------:R-:W-:Y:S02]  /*e8a0*/  IMAD.MOV.U32 R6, RZ, RZ, R3 ;  /* 0x000000ffff067224 */ /* 0x000fe400078e0003 */
[----:B------:R-:W-:Y:S02]  /*e8b0*/  IMAD.MOV.U32 R11, RZ, RZ, R26 ;  /* 0x000000ffff0b7224 */ /* 0x000fe400078e001a */
[----:B------:R-:W-:-:S07]  /*e8c0*/  IMAD.MOV.U32 R3, RZ, RZ, R8 ;  /* 0x000000ffff037224 */ /* 0x000fce00078e0008 */
.L_x_33670:
[----:B------:R-:W-:Y:S05]  /*e8d0*/  BSYNC.RECONVERGENT B1 ;  /* 0x0000000000017941 */ /* 0x000fea0003800200 */
.L_x_33668:
        /* <DEDUP_REMOVED lines=9> */
.L_x_33672:
[----:B------:R-:W-:Y:S02]  /*e970*/  IMAD.MOV.U32 R13, RZ, RZ, R24 ;  /* 0x000000ffff0d7224 */ /* 0x000fe400078e0018 */
[----:B------:R-:W-:Y:S02]  /*e980*/  IMAD.MOV.U32 R9, RZ, RZ, R6 ;  /* 0x000000ffff097224 */ /* 0x000fe400078e0006 */
[----:B------:R-:W-:Y:S02]  /*e990*/  IMAD.MOV.U32 R24, RZ, RZ, R17 ;  /* 0x000000ffff187224 */ /* 0x000fe400078e0011 */
[----:B------:R-:W-:-:S07]  /*e9a0*/  IMAD.MOV.U32 R6, RZ, RZ, R15 ;  /* 0x000000ffff067224 */ /* 0x000fce00078e000f */
.L_x_33673:
[----:B------:R-:W-:Y:S05]  /*e9b0*/  BSYNC.RECONVERGENT B1 ;  /* 0x0000000000017941 */ /* 0x000fea0003800200 */
.L_x_33671:
        /* <DEDUP_REMOVED lines=9> */
.L_x_33675:
[----:B------:R-:W-:Y:S02]  /*ea50*/  IMAD.MOV.U32 R26, RZ, RZ, R13 ;  /* 0x000000ffff1a7224 */ /* 0x000fe400078e000d */
[----:B------:R-:W-:Y:S02]  /*ea60*/  IMAD.MOV.U32 R8, RZ, RZ, R9 ;  /* 0x000000ffff087224 */ /* 0x000fe400078e0009 */
[----:B------:R-:W-:Y:S02]  /*ea70*/  IMAD.MOV.U32 R13, RZ, RZ, R36 ;  /* 0x000000ffff0d7224 */ /* 0x000fe400078e0024 */
[----:B------:R-:W-:-:S07]  /*ea80*/  IMAD.MOV.U32 R9, RZ, RZ, R34 ;  /* 0x000000ffff097224 */ /* 0x000fce00078e0022 */
.L_x_33676:
[----:B------:R-:W-:Y:S05]  /*ea90*/  BSYNC.RECONVERGENT B1 ;  /* 0x0000000000017941 */ /* 0x000fea0003800200 */
.L_x_33674:
        /* <DEDUP_REMOVED lines=9> */
.L_x_33678:
[----:B------:R-:W-:Y:S02]  /*eb30*/  IMAD.MOV.U32 R17, RZ, RZ, R26 ;  /* 0x000000ffff117224 */ /* 0x000fe400078e001a */
[----:B------:R-:W-:Y:S02]  /*eb40*/  IMAD.MOV.U32 R15, RZ, RZ, R8 ;  /* 0x000000ffff0f7224 */ /* 0x000fe400078e0008 */
[----:B------:R-:W-:Y:S02]  /*eb50*/  IMAD.MOV.U32 R26, RZ, RZ, R21 ;  /* 0x000000ffff1a7224 */ /* 0x000fe400078e0015 */
[----:B------:R-:W-:-:S07]  /*eb60*/  IMAD.MOV.U32 R8, RZ, RZ, R19 ;  /* 0x000000ffff087224 */ /* 0x000fce00078e0013 */
.L_x_33679:
[----:B------:R-:W-:Y:S05]  /*eb70*/  BSYNC.RECONVERGENT B1 ;  /* 0x0000000000017941 */ /* 0x000fea0003800200 */
.L_x_33677:
        /* <DEDUP_REMOVED lines=9> */
.L_x_33681:
[----:B------:R-:W-:Y:S02]  /*ec10*/  IMAD.MOV.U32 R19, RZ, RZ, R17 ;  /* 0x000000ffff137224 */ /* 0x000fe400078e0011 */
[----:B------:R-:W-:Y:S02]  /*ec20*/  IMAD.MOV.U32 R32, RZ, RZ, R15 ;  /* 0x000000ffff207224 */ /* 0x000fe400078e000f */
[----:B------:R-:W-:Y:S02]  /*ec30*/  IMAD.MOV.U32 R17, RZ, RZ, R10 ;  /* 0x000000ffff117224 */ /* 0x000fe400078e000a */
[----:B------:R-:W-:-:S07]  /*ec40*/  IMAD.MOV.U32 R15, RZ, RZ, R2 ;  /* 0x000000ffff0f7224 */ /* 0x000fce00078e0002 */
.L_x_33682:
[----:B------:R-:W-:Y:S05]  /*ec50*/  BSYNC.RECONVERGENT B1 ;  /* 0x0000000000017941 */ /* 0x000fea0003800200 */
.L_x_33680:
        /* <DEDUP_REMOVED lines=9> */
.L_x_33684:
[----:B------:R-:W-:Y:S02]  /*ecf0*/  IMAD.MOV.U32 R10, RZ, RZ, R19 ;  /* 0x000000ffff0a7224 */ /* 0x000fe400078e0013 */
[----:B------:R-:W-:Y:S02]  /*ed00*/  IMAD.MOV.U32 R2, RZ, RZ, R32 ;  /* 0x000000ffff027224 */ /* 0x000fe400078e0020 */
[----:B------:R-:W-:Y:S02]  /*ed10*/  IMAD.MOV.U32 R19, RZ, RZ, R4 ;  /* 0x000000ffff137224 */ /* 0x000fe400078e0004 */
[----:B------:R-:W-:-:S07]  /*ed20*/  IMAD.MOV.U32 R32, RZ, RZ, R5 ;  /* 0x000000ffff207224 */ /* 0x000fce00078e0005 */
.L_x_33685:
[----:B------:R-:W-:Y:S05]  /*ed30*/  BSYNC.RECONVERGENT B1 ;  /* 0x0000000000017941 */ /* 0x000fea0003800200 */
.L_x_33683:
        /* <DEDUP_REMOVED lines=9> */
.L_x_33687:
[----:B------:R-:W-:Y:S02]  /*edd0*/  IMAD.MOV.U32 R5, RZ, RZ, R10 ;  /* 0x000000ffff057224 */ /* 0x000fe400078e000a */
[----:B------:R-:W-:Y:S02]  /*ede0*/  IMAD.MOV.U32 R4, RZ, RZ, R2 ;  /* 0x000000ffff047224 */ /* 0x000fe400078e0002 */
[----:B------:R-:W-:Y:S02]  /*edf0*/  IMAD.MOV.U32 R10, RZ, RZ, R23 ;  /* 0x000000ffff0a7224 */ /* 0x000fe400078e0017 */
[----:B------:R-:W-:-:S07]  /*ee00*/  IMAD.MOV.U32 R2, RZ, RZ, R7 ;  /* 0x000000ffff027224 */ /* 0x000fce00078e0007 */
.L_x_33688:
[----:B------:R-:W-:Y:S05]  /*ee10*/  BSYNC.RECONVERGENT B1 ;  /* 0x0000000000017941 */ /* 0x000fea0003800200 */
.L_x_33686:
        /* <DEDUP_REMOVED lines=16> */
.L_x_33690:
[----:B------:R-:W-:Y:S01]  /*ef20*/  IMAD.MOV.U32 R22, RZ, RZ, R11 ;  /* 0x000000ffff167224 */ /* 0x000fe200078e000b */
[----:B------:R-:W-:Y:S01]  /*ef30*/  MOV R11, R24 ;  /* 0x00000018000b7202 */ /* 0x000fe20000000f00 */
[----:B------:R-:W-:Y:S02]  /*ef40*/  IMAD.MOV.U32 R34, RZ, RZ, R3 ;  /* 0x000000ffff227224 */ /* 0x000fe400078e0003 */
[----:B------:R-:W-:-:S07]  /*ef50*/  IMAD.MOV.U32 R3, RZ, RZ, R6 ;  /* 0x000000ffff037224 */ /* 0x000fce00078e0006 */
.L_x_33691:
[----:B------:R-:W-:Y:S05]  /*ef60*/  BSYNC.RECONVERGENT B1 ;  /* 0x0000000000017941 */ /* 0x000fea0003800200 */
.L_x_33689:
        /* <DEDUP_REMOVED lines=9> */
.L_x_33693:
[----:B------:R-:W-:Y:S01]  /*f000*/  IMAD.MOV.U32 R7, RZ, RZ, R22 ;  /* 0x000000ffff077224 */ /* 0x000fe200078e0016 */
[----:B------:R-:W-:Y:S01]  /*f010*/  MOV R22, R13 ;  /* 0x0000000d00167202 */ /* 0x000fe20000000f00 */
[----:B------:R-:W-:Y:S02]  /*f020*/  IMAD.MOV.U32 R21, RZ, RZ, R34 ;  /* 0x000000ffff157224 */ /* 0x000fe400078e0022 */
[----:B------:R-:W-:-:S07]  /*f030*/  IMAD.MOV.U32 R34, RZ, RZ, R9 ;  /* 0x000000ffff227224 */ /* 0x000fce00078e0009 */
.L_x_33694:
[----:B------:R-:W-:Y:S05]  /*f040*/  BSYNC.RECONVERGENT B1 ;  /* 0x0000000000017941 */ /* 0x000fea0003800200 */
.L_x_33692:
        /* <DEDUP_REMOVED lines=9> */
.L_x_33696:
[----:B------:R-:W-:Y:S01]  /*f0e0*/  IMAD.MOV.U32 R6, RZ, RZ, R7 ;  /* 0x000000ffff067224 */ /* 0x000fe200078e0007 */
[----:B------:R-:W-:Y:S01]  /*f0f0*/  MOV R7, R26 ;  /* 0x0000001a00077202 */ /* 0x000fe20000000f00 */
[----:B------:R-:W-:Y:S02]  /*f100*/  IMAD.MOV.U32 R24, RZ, RZ, R21 ;  /* 0x000000ffff187224 */ /* 0x000fe400078e0015 */
[----:B------:R-:W-:-:S07]  /*f110*/  IMAD.MOV.U32 R21, RZ, RZ, R8 ;  /* 0x000000ffff157224 */ /* 0x000fce00078e0008 */
.L_x_33697:
[----:B------:R-:W-:Y:S05]  /*f120*/  BSYNC.RECONVERGENT B1 ;  /* 0x0000000000017941 */ /* 0x000fea0003800200 */
.L_x_33695:
        /* <DEDUP_REMOVED lines=9> */
.L_x_33699:
[----:B------:R-:W-:Y:S01]  /*f1c0*/  IMAD.MOV.U32 R8, RZ, RZ, R6 ;  /* 0x000000ffff087224 */ /* 0x000fe200078e0006 */
[----:B------:R-:W-:Y:S01]  /*f1d0*/  MOV R6, R17 ;  /* 0x0000001100067202 */ /* 0x000fe20000000f00 */
[----:B------:R-:W-:Y:S02]  /*f1e0*/  IMAD.MOV.U32 R9, RZ, RZ, R24 ;  /* 0x000000ffff097224 */ /* 0x000fe400078e0018 */
[----:B------:R-:W-:-:S07]  /*f1f0*/  IMAD.MOV.U32 R24, RZ, RZ, R15 ;  /* 0x000000ffff187224 */ /* 0x000fce00078e000f */
.L_x_33700:
[----:B------:R-:W-:Y:S05]  /*f200*/  BSYNC.RECONVERGENT B1 ;  /* 0x0000000000017941 */ /* 0x000fea0003800200 */
.L_x_33698:
        /* <DEDUP_REMOVED lines=9> */
.L_x_33702:
[----:B------:R-:W-:Y:S01]  /*f2a0*/  IMAD.MOV.U32 R13, RZ, RZ, R8 ;  /* 0x000000ffff0d7224 */ /* 0x000fe200078e0008 */
[----:B------:R-:W-:Y:S01]  /*f2b0*/  MOV R8, R19 ;  /* 0x0000001300087202 */ /* 0x000fe20000000f00 */
[----:B------:R-:W-:Y:S02]  /*f2c0*/  IMAD.MOV.U32 R15, RZ, RZ, R9 ;  /* 0x000000ffff0f7224 */ /* 0x000fe400078e0009 */
[----:B------:R-:W-:-:S07]  /*f2d0*/  IMAD.MOV.U32 R9, RZ, RZ, R32 ;  /* 0x000000ffff097224 */ /* 0x000fce00078e0020 */
.L_x_33703:
[----:B------:R-:W-:Y:S05]  /*f2e0*/  BSYNC.RECONVERGENT B1 ;  /* 0x0000000000017941 */ /* 0x000fea0003800200 */
.L_x_33701:
        /* <DEDUP_REMOVED lines=9> */
.L_x_33705:
[----:B------:R-:W-:Y:S01]  /*f380*/  IMAD.MOV.U32 R26, RZ, RZ, R13 ;  /* 0x000000ffff1a7224 */ /* 0x000fe200078e000d */
[----:B------:R-:W-:Y:S01]  /*f390*/  MOV R13, R10 ;  /* 0x0000000a000d7202 */ /* 0x000fe20000000f00 */
[----:B------:R-:W-:Y:S02]  /*f3a0*/  IMAD.MOV.U32 R17, RZ, RZ, R15 ;  /* 0x000000ffff117224 */ /* 0x000fe400078e000f */
[----:B------:R-:W-:-:S07]  /*f3b0*/  IMAD.MOV.U32 R15, RZ, RZ, R2 ;  /* 0x000000ffff0f7224 */ /* 0x000fce00078e0002 */
.L_x_33706:
[----:B------:R-:W-:Y:S05]  /*f3c0*/  BSYNC.RECONVERGENT B1 ;  /* 0x0000000000017941 */ /* 0x000fea0003800200 */
.L_x_33704:
        /* <DEDUP_REMOVED lines=9> */
.L_x_33708:
[----:B------:R-:W-:Y:S01]  /*f460*/  IMAD.MOV.U32 R2, RZ, RZ, R26 ;  /* 0x000000ffff027224 */ /* 0x000fe200078e001a */
[----:B------:R-:W-:Y:S01]  /*f470*/  MOV R26, R5 ;  /* 0x00000005001a7202 */ /* 0x000fe20000000f00 */
[----:B------:R-:W-:Y:S02]  /*f480*/  IMAD.MOV.U32 R10, RZ, RZ, R17 ;  /* 0x000000ffff0a7224 */ /* 0x000fe400078e0011 */
[----:B------:R-:W-:-:S07]  /*f490*/  IMAD.MOV.U32 R17, RZ, RZ, R4 ;  /* 0x000000ffff117224 */ /* 0x000fce00078e0004 */
.L_x_33709:
[----:B------:R-:W-:Y:S05]  /*f4a0*/  BSYNC.RECONVERGENT B1 ;  /* 0x0000000000017941 */ /* 0x000fea0003800200 */
.L_x_33707:
        /* <DEDUP_REMOVED lines=16> */
.L_x_33711:
[----:B------:R-:W-:Y:S01]  /*f5b0*/  MOV R4, R11 ;  /* 0x0000000b00047202 */ /* 0x000fe20000000f00 */
[----:B------:R-:W-:Y:S02]  /*f5c0*/  IMAD.MOV.U32 R20, RZ, RZ, R3 ;  /* 0x000000ffff147224 */ /* 0x000fe400078e0003 */
[----:B------:R-:W-:Y:S02]  /*f5d0*/  IMAD.MOV.U32 R11, RZ, RZ, R22 ;  /* 0x000000ffff0b7224 */ /* 0x000fe400078e0016 */
[----:B------:R-:W-:-:S07]  /*f5e0*/  IMAD.MOV.U32 R3, RZ, RZ, R34 ;  /* 0x000000ffff037224 */ /* 0x000fce00078e0022 */
.L_x_33712:
[----:B------:R-:W-:Y:S05]  /*f5f0*/  BSYNC.RECONVERGENT B1 ;  /* 0x0000000000017941 */ /* 0x000fea0003800200 */
.L_x_33710:
        /* <DEDUP_REMOVED lines=9> */
.L_x_33714:
[----:B------:R-:W-:Y:S01]  /*f690*/  MOV R5, R4 ;  /* 0x0000000400057202 */ /* 0x000fe20000000f00 */
[----:B------:R-:W-:Y:S02]  /*f6a0*/  IMAD.MOV.U32 R19, RZ, RZ, R20 ;  /* 0x000000ffff137224 */ /* 0x000fe400078e0014 */
[----:B------:R-:W-:Y:S02]  /*f6b0*/  IMAD.MOV.U32 R4, RZ, RZ, R7 ;  /* 0x000000ffff047224 */ /* 0x000fe400078e0007 */
[----:B------:R-:W-:-:S07]  /*f6c0*/  IMAD.MOV.U32 R20, RZ, RZ, R21 ;  /* 0x000000ffff147224 */ /* 0x000fce00078e0015 */
.L_x_33715:
[----:B------:R-:W-:Y:S05]  /*f6d0*/  BSYNC.RECONVERGENT B1 ;  /* 0x0000000000017941 */ /* 0x000fea0003800200 */
.L_x_33713:
        /* <DEDUP_REMOVED lines=9> */
.L_x_33717:
[----:B------:R-:W-:Y:S01]  /*f770*/  MOV R7, R5 ;  /* 0x0000000500077202 */ /* 0x000fe20000000f00 */
[----:B------:R-:W-:Y:S02]  /*f780*/  IMAD.MOV.U32 R22, RZ, RZ, R19 ;  /* 0x000000ffff167224 */ /* 0x000fe400078e0013 */
[----:B------:R-:W-:Y:S02]  /*f790*/  IMAD.MOV.U32 R5, RZ, RZ, R6 ;  /* 0x000000ffff057224 */ /* 0x000fe400078e0006 */
[----:B------:R-:W-:-:S07]  /*f7a0*/  IMAD.MOV.U32 R19, RZ, RZ, R24 ;  /* 0x000000ffff137224 */ /* 0x000fce00078e0018 */
.L_x_33718:
[----:B------:R-:W-:Y:S05]  /*f7b0*/  BSYNC.RECONVERGENT B1 ;  /* 0x0000000000017941 */ /* 0x000fea0003800200 */
.L_x_33716:
        /* <DEDUP_REMOVED lines=9> */
.L_x_33720:
[----:B------:R-:W-:Y:S01]  /*f850*/  MOV R6, R7 ;  /* 0x0000000700067202 */ /* 0x000fe20000000f00 */
[----:B------:R-:W-:Y:S02]  /*f860*/  IMAD.MOV.U32 R24, RZ, RZ, R22 ;  /* 0x000000ffff187224 */ /* 0x000fe400078e0016 */
[----:B------:R-:W-:Y:S02]  /*f870*/  IMAD.MOV.U32 R7, RZ, RZ, R8 ;  /* 0x000000ffff077224 */ /* 0x000fe400078e0008 */
[----:B------:R-:W-:-:S07]  /*f880*/  IMAD.MOV.U32 R22, RZ, RZ, R9 ;  /* 0x000000ffff167224 */ /* 0x000fce00078e0009 */
.L_x_33721:
[----:B------:R-:W-:Y:S05]  /*f890*/  BSYNC.RECONVERGENT B1 ;  /* 0x0000000000017941 */ /* 0x000fea0003800200 */
.L_x_33719:
        /* <DEDUP_REMOVED lines=9> */
.L_x_33723:
[----:B------:R-:W-:Y:S01]  /*f930*/  MOV R9, R6 ;  /* 0x0000000600097202 */ /* 0x000fe20000000f00 */
[----:B------:R-:W-:Y:S02]  /*f940*/  IMAD.MOV.U32 R8, RZ, RZ, R24 ;  /* 0x000000ffff087224 */ /* 0x000fe400078e0018 */
[----:B------:R-:W-:Y:S02]  /*f950*/  IMAD.MOV.U32 R6, RZ, RZ, R13 ;  /* 0x000000ffff067224 */ /* 0x000fe400078e000d */
[----:B------:R-:W-:-:S07]  /*f960*/  IMAD.MOV.U32 R24, RZ, RZ, R15 ;  /* 0x000000ffff187224 */ /* 0x000fce00078e000f */
.L_x_33724:
[----:B------:R-:W-:Y:S05]  /*f970*/  BSYNC.RECONVERGENT B1 ;  /* 0x0000000000017941 */ /* 0x000fea0003800200 */
.L_x_33722:
        /* <DEDUP_REMOVED lines=9> */
.L_x_33726:
[----:B------:R-:W-:Y:S01]  /*fa10*/  MOV R13, R9 ;  /* 0x00000009000d7202 */ /* 0x000fe20000000f00 */
[----:B------:R-:W-:Y:S02]  /*fa20*/  IMAD.MOV.U32 R15, RZ, RZ, R8 ;  /* 0x000000ffff0f7224 */ /* 0x000fe400078e0008 */
[----:B------:R-:W-:Y:S02]  /*fa30*/  IMAD.MOV.U32 R9, RZ, RZ, R26 ;  /* 0x000000ffff097224 */ /* 0x000fe400078e001a */
[----:B------:R-:W-:-:S07]  /*fa40*/  IMAD.MOV.U32 R8, RZ, RZ, R17 ;  /* 0x000000ffff087224 */ /* 0x000fce00078e0011 */
.L_x_33727:
[----:B------:R-:W-:Y:S05]  /*fa50*/  BSYNC.RECONVERGENT B1 ;  /* 0x0000000000017941 */ /* 0x000fea0003800200 */
.L_x_33725:
        /* <DEDUP_REMOVED lines=9> */
.L_x_33729:
[----:B------:R-:W-:Y:S01]  /*faf0*/  MOV R17, R13 ;  /* 0x0000000d00117202 */ /* 0x000fe20000000f00 */
[----:B------:R-:W-:Y:S02]  /*fb00*/  IMAD.MOV.U32 R21, RZ, RZ, R15 ;  /* 0x000000ffff157224 */ /* 0x000fe400078e000f */
[----:B------:R-:W-:Y:S02]  /*fb10*/  IMAD.MOV.U32 R13, RZ, RZ, R2 ;  /* 0x000000ffff0d7224 */ /* 0x000fe400078e0002 */
[----:B------:R-:W-:-:S07]  /*fb20*/  IMAD.MOV.U32 R15, RZ, RZ, R10 ;  /* 0x000000ffff0f7224 */ /* 0x000fce00078e000a */
.L_x_33730:
[----:B------:R-:W-:Y:S05]  /*fb30*/  BSYNC.RECONVERGENT B1 ;  /* 0x0000000000017941 */ /* 0x000fea0003800200 */
.L_x_33728:
        /* <DEDUP_REMOVED lines=16> */
.L_x_33732:
[----:B------:R-:W-:Y:S02]  /*fc40*/  IMAD.MOV.U32 R2, RZ, RZ, R11 ;  /* 0x000000ffff027224 */ /* 0x000fe400078e000b */
[----:B------:R-:W-:Y:S02]  /*fc50*/  IMAD.MOV.U32 R10, RZ, RZ, R3 ;  /* 0x000000ffff0a7224 */ /* 0x000fe400078e0003 */
[----:B------:R-:W-:Y:S02]  /*fc60*/  IMAD.MOV.U32 R11, RZ, RZ, R4 ;  /* 0x000000ffff0b7224 */ /* 0x000fe400078e0004 */
[----:B------:R-:W-:-:S07]  /*fc70*/  IMAD.MOV.U32 R3, RZ, RZ, R20 ;  /* 0x000000ffff037224 */ /* 0x000fce00078e0014 */
.L_x_33733:
[----:B------:R-:W-:Y:S05]  /*fc80*/  BSYNC.RECONVERGENT B1 ;  /* 0x0000000000017941 */ /* 0x000fea0003800200 */
.L_x_33731:
        /* <DEDUP_REMOVED lines=9> */
.L_x_33735:
[----:B------:R-:W-:Y:S02]  /*fd20*/  IMAD.MOV.U32 R4, RZ, RZ, R2 ;  /* 0x000000ffff047224 */ /* 0x000fe400078e0002 */
[----:B------:R-:W-:Y:S02]  /*fd30*/  IMAD.MOV.U32 R23, RZ, RZ, R10 ;  /* 0x000000ffff177224 */ /* 0x000fe400078e000a */
[----:B------:R-:W-:Y:S02]  /*fd40*/  IMAD.MOV.U32 R2, RZ, RZ, R5 ;  /* 0x000000ffff027224 */ /* 0x000fe400078e0005 */
[----:B------:R-:W-:-:S07]  /*fd50*/  IMAD.MOV.U32 R10, RZ, RZ, R19 ;  /* 0x000000ffff0a7224 */ /* 0x000fce00078e0013 */
.L_x_33736:
[----:B------:R-:W-:Y:S05]  /*fd60*/  BSYNC.RECONVERGENT B1 ;  /* 0x0000000000017941 */ /* 0x000fea0003800200 */
.L_x_33734:
        /* <DEDUP_REMOVED lines=9> */
.L_x_33738:
[----:B------:R-:W-:Y:S02]  /*fe00*/  IMAD.MOV.U32 R5, RZ, RZ, R4 ;  /* 0x000000ffff057224 */ /* 0x000fe400078e0004 */
[----:B------:R-:W-:Y:S02]  /*fe10*/  IMAD.MOV.U32 R19, RZ, RZ, R23 ;  /* 0x000000ffff137224 */ /* 0x000fe400078e0017 */
[----:B------:R-:W-:Y:S02]  /*fe20*/  IMAD.MOV.U32 R4, RZ, RZ, R7 ;  /* 0x000000ffff047224 */ /* 0x000fe400078e0007 */
[----:B------:R-:W-:-:S07]  /*fe30*/  IMAD.MOV.U32 R23, RZ, RZ, R22 ;  /* 0x000000ffff177224 */ /* 0x000fce00078e0016 */
.L_x_33739:
[----:B------:R-:W-:Y:S05]  /*fe40*/  BSYNC.RECONVERGENT B1 ;  /* 0x0000000000017941 */ /* 0x000fea0003800200 */
.L_x_33737:
        /* <DEDUP_REMOVED lines=9> */
.L_x_33741:
[----:B------:R-:W-:Y:S02]  /*fee0*/  IMAD.MOV.U32 R18, RZ, RZ, R5 ;  /* 0x000000ffff127224 */ /* 0x000fe400078e0005 */
[----:B------:R-:W-:Y:S02]  /*fef0*/  IMAD.MOV.U32 R7, RZ, RZ, R19 ;  /* 0x000000ffff077224 */ /* 0x000fe400078e0013 */
[----:B------:R-:W-:Y:S02]  /*ff00*/  IMAD.MOV.U32 R5, RZ, RZ, R6 ;  /* 0x000000ffff057224 */ /* 0x000fe400078e0006 */
[----:B------:R-:W-:-:S07]  /*ff10*/  IMAD.MOV.U32 R19, RZ, RZ, R24 ;  /* 0x000000ffff137224 */ /* 0x000fce00078e0018 */
.L_x_33742:
[----:B------:R-:W-:Y:S05]  /*ff20*/  BSYNC.RECONVERGENT B1 ;  /* 0x0000000000017941 */ /* 0x000fea0003800200 */
.L_x_33740:
        /* <DEDUP_REMOVED lines=9> */
.L_x_33744:
[----:B------:R-:W-:Y:S02]  /*ffc0*/  IMAD.MOV.U32 R6, RZ, RZ, R18 ;  /* 0x000000ffff067224 */ /* 0x000fe400078e0012 */
[----:B------:R-:W-:Y:S02]  /*ffd0*/  IMAD.MOV.U32 R20, RZ, RZ, R7 ;  /* 0x000000ffff147224 */ /* 0x000fe400078e0007 */
[----:B------:R-:W-:Y:S02]  /*ffe0*/  IMAD.MOV.U32 R18, RZ, RZ, R9 ;  /* 0x000000ffff127224 */ /* 0x000fe400078e0009 */
[----:B------:R-:W-:-:S07]  /*fff0*/  IMAD.MOV.U32 R7, RZ, RZ, R8 ;  /* 0x000000ffff077224 */ /* 0x000fce00078e0008 */
.L_x_33745:
[----:B------:R-:W-:Y:S05]  /*10000*/  BSYNC.RECONVERGENT B1 ;  /* 0x0000000000017941 */ /* 0x000fea0003800200 */
.L_x_33743:
        /* <DEDUP_REMOVED lines=9> */
.L_x_33747:
[----:B------:R-:W-:Y:S02]  /*100a0*/  IMAD.MOV.U32 R8, RZ, RZ, R6 ;  /* 0x000000ffff087224 */ /* 0x000fe400078e0006 */
[----:B------:R-:W-:Y:S02]  /*100b0*/  IMAD.MOV.U32 R22, RZ, RZ, R20 ;  /* 0x000000ffff167224 */ /* 0x000fe400078e0014 */
[----:B------:R-:W-:Y:S02]  /*100c0*/  IMAD.MOV.U32 R6, RZ, RZ, R13 ;  /* 0x000000ffff067224 */ /* 0x000fe400078e000d */
[----:B------:R-:W-:-:S07]  /*100d0*/  IMAD.MOV.U32 R20, RZ, RZ, R15 ;  /* 0x000000ffff147224 */ /* 0x000fce00078e000f */
.L_x_33748:
[----:B------:R-:W-:Y:S05]  /*100e0*/  BSYNC.RECONVERGENT B1 ;  /* 0x0000000000017941 */ /* 0x000fea0003800200 */
.L_x_33746:
        /* <DEDUP_REMOVED lines=9> */
.L_x_33750:
[----:B------:R-:W-:Y:S02]  /*10180*/  IMAD.MOV.U32 R9, RZ, RZ, R8 ;  /* 0x000000ffff097224 */ /* 0x000fe400078e0008 */
[----:B------:R-:W-:Y:S02]  /*10190*/  IMAD.MOV.U32 R13, RZ, RZ, R22 ;  /* 0x000000ffff0d7224 */ /* 0x000fe400078e0016 */
[----:B------:R-:W-:Y:S02]  /*101a0*/  IMAD.MOV.U32 R8, RZ, RZ, R17 ;  /* 0x000000ffff087224 */ /* 0x000fe400078e0011 */
[----:B------:R-:W-:-:S07]  /*101b0*/  IMAD.MOV.U32 R22, RZ, RZ, R21 ;  /* 0x000000ffff167224 */ /* 0x000fce00078e0015 */
.L_x_33751:
[----:B------:R-:W-:Y:S05]  /*101c0*/  BSYNC.RECONVERGENT B1 ;  /* 0x0000000000017941 */ /* 0x000fea0003800200 */
.L_x_33749:
        /* <DEDUP_REMOVED lines=16> */
.L_x_33753:
[----:B------:R-:W-:Y:S01]  /*102d0*/  IMAD.MOV.U32 R15, RZ, RZ, R11 ;  /* 0x000000ffff0f7224 */ /* 0x000fe200078e000b */
[----:B------:R-:W-:Y:S01]  /*102e0*/  MOV R11, R2 ;  /* 0x00000002000b7202 */ /* 0x000fe20000000f00 */
[----:B------:R-:W-:Y:S02]  /*102f0*/  IMAD.MOV.U32 R16, RZ, RZ, R3 ;  /* 0x000000ffff107224 */ /* 0x000fe400078e0003 */
[----:B------:R-:W-:-:S07]  /*10300*/  IMAD.MOV.U32 R3, RZ, RZ, R10 ;  /* 0x000000ffff037224 */ /* 0x000fce00078e000a */
.L_x_33754:
[----:B------:R-:W-:Y:S05]  /*10310*/  BSYNC.RECONVERGENT B1 ;  /* 0x0000000000017941 */ /* 0x000fea0003800200 */
.L_x_33752:
        /* <DEDUP_REMOVED lines=9> */
.L_x_33756:
[----:B------:R-:W-:Y:S01]  /*103b0*/  IMAD.MOV.U32 R17, RZ, RZ, R15 ;  /* 0x000000ffff117224 */ /* 0x000fe200078e000f */
[----:B------:R-:W-:Y:S01]  /*103c0*/  MOV R15, R4 ;  /* 0x00000004000f7202 */ /* 0x000fe20000000f00 */
[----:B------:R-:W-:Y:S02]  /*103d0*/  IMAD.MOV.U32 R21, RZ, RZ, R16 ;  /* 0x000000ffff157224 */ /* 0x000fe400078e0010 */
[----:B------:R-:W-:-:S07]  /*103e0*/  IMAD.MOV.U32 R16, RZ, RZ, R23 ;  /* 0x000000ffff107224 */ /* 0x000fce00078e0017 */
.L_x_33757:
[----:B------:R-:W-:Y:S05]  /*103f0*/  BSYNC.RECONVERGENT B1 ;  /* 0x0000000000017941 */ /* 0x000fea0003800200 */
.L_x_33755:
        /* <DEDUP_REMOVED lines=9> */
.L_x_33759:
[----:B------:R-:W-:Y:S01]  /*10490*/  IMAD.MOV.U32 R23, RZ, RZ, R17 ;  /* 0x000000ffff177224 */ /* 0x000fe200078e0011 */
[----:B------:R-:W-:Y:S01]  /*104a0*/  MOV R17, R5 ;  /* 0x0000000500117202 */ /* 0x000fe20000000f00 */
[----:B------:R-:W-:Y:S02]  /*104b0*/  IMAD.MOV.U32 R24, RZ, RZ, R21 ;  /* 0x000000ffff187224 */ /* 0x000fe400078e0015 */
[----:B------:R-:W-:-:S07]  /*104c0*/  IMAD.MOV.U32 R21, RZ, RZ, R19 ;  /* 0x000000ffff157224 */ /* 0x000fce00078e0013 */
.L_x_33760:
[----:B------:R-:W-:Y:S05]  /*104d0*/  BSYNC.RECONVERGENT B1 ;  /* 0x0000000000017941 */ /* 0x000fea0003800200 */
.L_x_33758:
        /* <DEDUP_REMOVED lines=9> */
.L_x_33762:
[----:B------:R-:W-:Y:S01]  /*10570*/  IMAD.MOV.U32 R19, RZ, RZ, R23 ;  /* 0x000000ffff137224 */ /* 0x000fe200078e0017 */
[----:B------:R-:W-:Y:S01]  /*10580*/  MOV R23, R18 ;  /* 0x0000001200177202 */ /* 0x000fe20000000f00 */
[----:B------:R-:W-:Y:S02]  /*10590*/  IMAD.MOV.U32 R27, RZ, RZ, R24 ;  /* 0x000000ffff1b7224 */ /* 0x000fe400078e0018 */
[----:B------:R-:W-:-:S07]  /*105a0*/  IMAD.MOV.U32 R24, RZ, RZ, R7 ;  /* 0x000000ffff187224 */ /* 0x000fce00078e0007 */
.L_x_33763:
[----:B------:R-:W-:Y:S05]  /*105b0*/  BSYNC.RECONVERGENT B1 ;  /* 0x0000000000017941 */ /* 0x000fea0003800200 */
.L_x_33761:
        /* <DEDUP_REMOVED lines=9> */
.L_x_33765:
[----:B------:R-:W-:Y:S01]  /*10650*/  IMAD.MOV.U32 R18, RZ, RZ, R19 ;  /* 0x000000ffff127224 */ /* 0x000fe200078e0013 */
[----:B------:R-:W-:Y:S01]  /*10660*/  MOV R19, R6 ;  /* 0x0000000600137202 */ /* 0x000fe20000000f00 */
[----:B------:R-:W-:Y:S02]  /*10670*/  IMAD.MOV.U32 R26, RZ, RZ, R27 ;  /* 0x000000ffff1a7224 */ /* 0x000fe400078e001b */
[----:B------:R-:W-:-:S07]  /*10680*/  IMAD.MOV.U32 R27, RZ, RZ, R20 ;  /* 0x000000ffff1b7224 */ /* 0x000fce00078e0014 */
.L_x_33766:
[----:B------:R-:W-:Y:S05]  /*10690*/  BSYNC.RECONVERGENT B1 ;  /* 0x0000000000017941 */ /* 0x000fea0003800200 */
.L_x_33764:
        /* <DEDUP_REMOVED lines=9> */
.L_x_33768:
[----:B------:R-:W-:Y:S01]  /*10730*/  IMAD.MOV.U32 R20, RZ, RZ, R18 ;  /* 0x000000ffff147224 */ /* 0x000fe200078e0012 */
[----:B------:R-:W-:Y:S01]  /*10740*/  MOV R18, R8 ;  /* 0x0000000800127202 */ /* 0x000fe20000000f00 */
[----:B------:R-:W-:Y:S02]  /*10750*/  IMAD.MOV.U32 R29, RZ, RZ, R26 ;  /* 0x000000ffff1d7224 */ /* 0x000fe400078e001a */
[----:B------:R-:W-:-:S07]  /*10760*/  IMAD.MOV.U32 R26, RZ, RZ, R22 ;  /* 0x000000ffff1a7224 */ /* 0x000fce00078e0016 */
.L_x_33769:
[----:B------:R-:W-:Y:S05]  /*10770*/  BSYNC.RECONVERGENT B1 ;  /* 0x0000000000017941 */ /* 0x000fea0003800200 */
.L_x_33767:
        /* <DEDUP_REMOVED lines=9> */
.L_x_33771:
[----:B------:R-:W-:Y:S01]  /*10810*/  IMAD.MOV.U32 R36, RZ, RZ, R20 ;  /* 0x000000ffff247224 */ /* 0x000fe200078e0014 */
[----:B------:R-:W-:Y:S01]  /*10820*/  MOV R20, R9 ;  /* 0x0000000900147202 */ /* 0x000fe20000000f00 */
[----:B------:R-:W-:Y:S02]  /*10830*/  IMAD.MOV.U32 R8, RZ, RZ, R29 ;  /* 0x000000ffff087224 */ /* 0x000fe400078e001d */
[----:B------:R-:W-:-:S07]  /*10840*/  IMAD.MOV.U32 R29, RZ, RZ, R13 ;  /* 0x000000ffff1d7224 */ /* 0x000fce00078e000d */
.L_x_33772:
[----:B------:R-:W-:Y:S05]  /*10850*/  BSYNC.RECONVERGENT B1 ;  /* 0x0000000000017941 */ /* 0x000fea0003800200 */
.L_x_33770:
        /* <DEDUP_REMOVED lines=16> */
.L_x_33774:
[----:B------:R-:W-:Y:S01]  /*10960*/  MOV R10, R11 ;  /* 0x0000000b000a7202 */ /* 0x000fe20000000f00 */
[----:B------:R-:W-:Y:S02]  /*10970*/  IMAD.MOV.U32 R2, RZ, RZ, R3 ;  /* 0x000000ffff027224 */ /* 0x000fe400078e0003 */
[----:B------:R-:W-:Y:S02]  /*10980*/  IMAD.MOV.U32 R11, RZ, RZ, R15 ;  /* 0x000000ffff0b7224 */ /* 0x000fe400078e000f */
[----:B------:R-:W-:-:S07]  /*10990*/  IMAD.MOV.U32 R3, RZ, RZ, R16 ;  /* 0x000000ffff037224 */ /* 0x000fce00078e0010 */
.L_x_33775:
[----:B------:R-:W-:Y:S05]  /*109a0*/  BSYNC.RECONVERGENT B1 ;  /* 0x0000000000017941 */ /* 0x000fea0003800200 */
.L_x_33773:
        /* <DEDUP_REMOVED lines=9> */
.L_x_33777:
[----:B------:R-:W-:Y:S01]  /*10a40*/  MOV R33, R10 ;  /* 0x0000000a00217202 */ /* 0x000fe20000000f00 */
[----:B------:R-:W-:Y:S02]  /*10a50*/  IMAD.MOV.U32 R5, RZ, RZ, R2 ;  /* 0x000000ffff057224 */ /* 0x000fe400078e0002 */
[----:B------:R-:W-:Y:S02]  /*10a60*/  IMAD.MOV.U32 R10, RZ, RZ, R17 ;  /* 0x000000ffff0a7224 */ /* 0x000fe400078e0011 */
[----:B------:R-:W-:-:S07]  /*10a70*/  IMAD.MOV.U32 R2, RZ, RZ, R21 ;  /* 0x000000ffff027224 */ /* 0x000fce00078e0015 */
.L_x_33778:
[----:B------:R-:W-:Y:S05]  /*10a80*/  BSYNC.RECONVERGENT B1 ;  /* 0x0000000000017941 */ /* 0x000fea0003800200 */
.L_x_33776:
        /* <DEDUP_REMOVED lines=9> */
.L_x_33780:
[----:B------:R-:W-:Y:S01]  /*10b20*/  MOV R32, R33 ;  /* 0x0000002100207202 */ /* 0x000fe20000000f00 */
[----:B------:R-:W-:Y:S02]  /*10b30*/  IMAD.MOV.U32 R4, RZ, RZ, R5 ;  /* 0x000000ffff047224 */ /* 0x000fe400078e0005 */
[----:B------:R-:W-:Y:S02]  /*10b40*/  IMAD.MOV.U32 R33, RZ, RZ, R23 ;  /* 0x000000ffff217224 */ /* 0x000fe400078e0017 */
[----:B------:R-:W-:-:S07]  /*10b50*/  IMAD.MOV.U32 R5, RZ, RZ, R24 ;  /* 0x000000ffff057224 */ /* 0x000fce00078e0018 */
.L_x_33781:
[----:B------:R-:W-:Y:S05]  /*10b60*/  BSYNC.RECONVERGENT B1 ;  /* 0x0000000000017941 */ /* 0x000fea0003800200 */
.L_x_33779:
        /* <DEDUP_REMOVED lines=9> */
.L_x_33783:
[----:B------:R-:W-:Y:S01]  /*10c00*/  MOV R35, R32 ;  /* 0x0000002000237202 */ /* 0x000fe20000000f00 */
[----:B------:R-:W-:Y:S02]  /*10c10*/  IMAD.MOV.U32 R7, RZ, RZ, R4 ;  /* 0x000000ffff077224 */ /* 0x000fe400078e0004 */
[----:B------:R-:W-:Y:S02]  /*10c20*/  IMAD.MOV.U32 R32, RZ, RZ, R19 ;  /* 0x000000ffff207224 */ /* 0x000fe400078e0013 */
[----:B------:R-:W-:-:S07]  /*10c30*/  IMAD.MOV.U32 R4, RZ, RZ, R27 ;  /* 0x000000ffff047224 */ /* 0x000fce00078e001b */
.L_x_33784:
[----:B------:R-:W-:Y:S05]  /*10c40*/  BSYNC.RECONVERGENT B1 ;  /* 0x0000000000017941 */ /* 0x000fea0003800200 */
.L_x_33782:
        /* <DEDUP_REMOVED lines=9> */
.L_x_33786:
[----:B------:R-:W-:Y:S01]  /*10ce0*/  MOV R34, R35 ;  /* 0x0000002300227202 */ /* 0x000fe20000000f00 */
[----:B------:R-:W-:Y:S02]  /*10cf0*/  IMAD.MOV.U32 R6, RZ, RZ, R7 ;  /* 0x000000ffff067224 */ /* 0x000fe400078e0007 */
[----:B------:R-:W-:Y:S02]  /*10d00*/  IMAD.MOV.U32 R35, RZ, RZ, R18 ;  /* 0x000000ffff237224 */ /* 0x000fe400078e0012 */
[----:B------:R-:W-:-:S07]  /*10d10*/  IMAD.MOV.U32 R7, RZ, RZ, R26 ;  /* 0x000000ffff077224 */ /* 0x000fce00078e001a */
.L_x_33787:
[----:B------:R-:W-:Y:S05]  /*10d20*/  BSYNC.RECONVERGENT B1 ;  /* 0x0000000000017941 */ /* 0x000fea0003800200 */
.L_x_33785:
        /* <DEDUP_REMOVED lines=9> */
.L_x_33789:
[----:B------:R-:W-:Y:S01]  /*10dc0*/  MOV R13, R34 ;  /* 0x00000022000d7202 */ /* 0x000fe20000000f00 */
[----:B------:R-:W-:Y:S02]  /*10dd0*/  IMAD.MOV.U32 R15, RZ, RZ, R6 ;  /* 0x000000ffff0f7224 */ /* 0x000fe400078e0006 */
[----:B------:R-:W-:Y:S02]  /*10de0*/  IMAD.MOV.U32 R34, RZ, RZ, R20 ;  /* 0x000000ffff227224 */ /* 0x000fe400078e0014 */
[----:B------:R-:W-:-:S07]  /*10df0*/  IMAD.MOV.U32 R6, RZ, RZ, R29 ;  /* 0x000000ffff067224 */ /* 0x000fce00078e001d */
.L_x_33790:
[----:B------:R-:W-:Y:S05]  /*10e00*/  BSYNC.RECONVERGENT B1 ;  /* 0x0000000000017941 */ /* 0x000fea0003800200 */
.L_x_33788:
        /* <DEDUP_REMOVED lines=9> */
.L_x_33791:
[----:B------:R-:W-:Y:S02]  /*10ea0*/  IMAD.MOV.U32 R9, RZ, RZ, R8 ;  /* 0x000000ffff097224 */ /* 0x000fe400078e0008 */
[----:B------:R-:W-:Y:S02]  /*10eb0*/  IMAD.MOV.U32 R37, RZ, RZ, R36 ;  /* 0x000000ffff257224 */ /* 0x000fe400078e0024 */
[----:B------:R-:W-:Y:S02]  /*10ec0*/  IMAD.MOV.U32 R39, RZ, RZ, R12 ;  /* 0x000000ffff277224 */ /* 0x000fe400078e000c */
[----:B------:R-:W-:Y:S02]  /*10ed0*/  IMAD.MOV.U32 R8, RZ, RZ, R15 ;  /* 0x000000ffff087224 */ /* 0x000fe400078e000f */
[----:B------:R-:W-:-:S07]  /*10ee0*/  IMAD.MOV.U32 R36, RZ, RZ, R13 ;  /* 0x000000ffff247224 */ /* 0x000fce00078e000d */
.L_x_33625:
[----:B------:R-:W-:Y:S05]  /*10ef0*/  BSYNC.RECONVERGENT B0 ;  /* 0x0000000000007941 */ /* 0x000fea0003800200 */
.L_x_33624:
        /* <DEDUP_REMOVED lines=46> */
.L_x_33795:
[----:B------:R-:W-:Y:S01]  /*111e0*/  IMAD.MOV.U32 R19, RZ, RZ, R11 ;  /* 0x000000ffff137224 */ /* 0x000fe200078e000b */
[----:B------:R-:W-:Y:S01]  /*111f0*/  MOV R11, R10 ;  /* 0x0000000a000b7202 */ /* 0x000fe20000000f00 */
[----:B------:R-:W-:Y:S02]  /*11200*/  IMAD.MOV.U32 R17, RZ, RZ, R3 ;  /* 0x000000ffff117224 */ /* 0x000fe400078e0003 */
[----:B------:R-:W-:-:S07]  /*11210*/  IMAD.MOV.U32 R3, RZ, RZ, R2 ;  /* 0x000000ffff037224 */ /* 0x000fce00078e0002 */
.L_x_33796:
[----:B------:R-:W-:Y:S05]  /*11220*/  BSYNC.RECONVERGENT B1 ;  /* 0x0000000000017941 */ /* 0x000fea0003800200 */
.L_x_33794:
        /* <DEDUP_REMOVED lines=9> */
.L_x_33798:
[----:B------:R-:W-:Y:S01]  /*112c0*/  IMAD.MOV.U32 R23, RZ, RZ, R19 ;  /* 0x000000ffff177224 */ /* 0x000fe200078e0013 */
[----:B------:R-:W-:Y:S01]  /*112d0*/  MOV R19, R33 ;  /* 0x0000002100137202 */ /* 0x000fe20000000f00 */
[----:B------:R-:W-:Y:S02]  /*112e0*/  IMAD.MOV.U32 R21, RZ, RZ, R17 ;  /* 0x000000ffff157224 */ /* 0x000fe400078e0011 */
[----:B------:R-:W-:-:S07]  /*112f0*/  IMAD.MOV.U32 R17, RZ, RZ, R5 ;  /* 0x000000ffff117224 */ /* 0x000fce00078e0005 */
.L_x_33799:
[----:B------:R-:W-:Y:S05]  /*11300*/  BSYNC.RECONVERGENT B1 ;  /* 0x0000000000017941 */ /* 0x000fea0003800200 */
.L_x_33797:
        /* <DEDUP_REMOVED lines=9> */
.L_x_33801:
[----:B------:R-:W-:Y:S01]  /*113a0*/  IMAD.MOV.U32 R10, RZ, RZ, R23 ;  /* 0x000000ffff0a7224 */ /* 0x000fe200078e0017 */
[----:B------:R-:W-:Y:S01]  /*113b0*/  MOV R23, R32 ;  /* 0x0000002000177202 */ /* 0x000fe20000000f00 */
[----:B------:R-:W-:Y:S02]  /*113c0*/  IMAD.MOV.U32 R2, RZ, RZ, R21 ;  /* 0x000000ffff027224 */ /* 0x000fe400078e0015 */
[----:B------:R-:W-:-:S07]  /*113d0*/  IMAD.MOV.U32 R21, RZ, RZ, R4 ;  /* 0x000000ffff157224 */ /* 0x000fce00078e0004 */
.L_x_33802:
[----:B------:R-:W-:Y:S05]  /*113e0*/  BSYNC.RECONVERGENT B1 ;  /* 0x0000000000017941 */ /* 0x000fea0003800200 */
.L_x_33800:
        /* <DEDUP_REMOVED lines=9> */
.L_x_33804:
[----:B------:R-:W-:Y:S01]  /*11480*/  IMAD.MOV.U32 R27, RZ, RZ, R10 ;  /* 0x000000ffff1b7224 */ /* 0x000fe200078e000a */
[----:B------:R-:W-:Y:S01]  /*11490*/  MOV R10, R35 ;  /* 0x00000023000a7202 */ /* 0x000fe20000000f00 */
[----:B------:R-:W-:Y:S02]  /*114a0*/  IMAD.MOV.U32 R5, RZ, RZ, R2 ;  /* 0x000000ffff057224 */ /* 0x000fe400078e0002 */
[----:B------:R-:W-:-:S07]  /*114b0*/  IMAD.MOV.U32 R2, RZ, RZ, R7 ;  /* 0x000000ffff027224 */ /* 0x000fce00078e0007 */
.L_x_33805:
[----:B------:R-:W-:Y:S05]  /*114c0*/  BSYNC.RECONVERGENT B1 ;  /* 0x0000000000017941 */ /* 0x000fea0003800200 */
.L_x_33803:
        /* <DEDUP_REMOVED lines=9> */
.L_x_33807:
[----:B------:R-:W-:Y:S01]  /*11560*/  IMAD.MOV.U32 R32, RZ, RZ, R27 ;  /* 0x000000ffff207224 */ /* 0x000fe200078e001b */
[----:B------:R-:W-:Y:S01]  /*11570*/  MOV R27, R34 ;  /* 0x00000022001b7202 */ /* 0x000fe20000000f00 */
[----:B------:R-:W-:Y:S02]  /*11580*/  IMAD.MOV.U32 R4, RZ, RZ, R5 ;  /* 0x000000ffff047224 */ /* 0x000fe400078e0005 */
[----:B------:R-:W-:-:S07]  /*11590*/  IMAD.MOV.U32 R5, RZ, RZ, R6 ;  /* 0x000000ffff057224 */ /* 0x000fce00078e0006 */
.L_x_33808:
[----:B------:R-:W-:Y:S05]  /*115a0*/  BSYNC.RECONVERGENT B1 ;  /* 0x0000000000017941 */ /* 0x000fea0003800200 */
.L_x_33806:
        /* <DEDUP_REMOVED lines=9> */
.L_x_33810:
[----:B------:R-:W-:Y:S01]  /*11640*/  IMAD.MOV.U32 R29, RZ, RZ, R32 ;  /* 0x000000ffff1d7224 */ /* 0x000fe200078e0020 */
[----:B------:R-:W-:Y:S01]  /*11650*/  MOV R32, R37 ;  /* 0x0000002500207202 */ /* 0x000fe20000000f00 */
[----:B------:R-:W-:Y:S02]  /*11660*/  IMAD.MOV.U32 R7, RZ, RZ, R4 ;  /* 0x000000ffff077224 */ /* 0x000fe400078e0004 */
[----:B------:R-:W-:-:S07]  /*11670*/  IMAD.MOV.U32 R4, RZ, RZ, R9 ;  /* 0x000000ffff047224 */ /* 0x000fce00078e0009 */
.L_x_33811:
[----:B------:R-:W-:Y:S05]  /*11680*/  BSYNC.RECONVERGENT B1 ;  /* 0x0000000000017941 */ /* 0x000fea0003800200 */
.L_x_33809:
        /* <DEDUP_REMOVED lines=9> */
.L_x_33813:
[----:B------:R-:W-:Y:S01]  /*11720*/  IMAD.MOV.U32 R9, RZ, RZ, R29 ;  /* 0x000000ffff097224 */ /* 0x000fe200078e001d */
[----:B------:R-:W-:Y:S01]  /*11730*/  MOV R29, R36 ;  /* 0x00000024001d7202 */ /* 0x000fe20000000f00 */
[----:B------:R-:W-:Y:S02]  /*11740*/  IMAD.MOV.U32 R6, RZ, RZ, R7 ;  /* 0x000000ffff067224 */ /* 0x000fe400078e0007 */
[----:B------:R-:W-:-:S07]  /*11750*/  IMAD.MOV.U32 R7, RZ, RZ, R8 ;  /* 0x000000ffff077224 */ /* 0x000fce00078e0008 */
.L_x_33814:
[----:B------:R-:W-:Y:S05]  /*11760*/  BSYNC.RECONVERGENT B1 ;  /* 0x0000000000017941 */ /* 0x000fea0003800200 */
.L_x_33812:
        /* <DEDUP_REMOVED lines=16> */
.L_x_33816:
[----:B------:R-:W-:Y:S01]  /*11870*/  MOV R26, R11 ;  /* 0x0000000b001a7202 */ /* 0x000fe20000000f00 */
[----:B------:R-:W-:Y:S02]  /*11880*/  IMAD.MOV.U32 R8, RZ, RZ, R3 ;  /* 0x000000ffff087224 */ /* 0x000fe400078e0003 */
[----:B------:R-:W-:Y:S02]  /*11890*/  IMAD.MOV.U32 R11, RZ, RZ, R19 ;  /* 0x000000ffff0b7224 */ /* 0x000fe400078e0013 */
[----:B------:R-:W-:-:S07]  /*118a0*/  IMAD.MOV.U32 R3, RZ, RZ, R17 ;  /* 0x000000ffff037224 */ /* 0x000fce00078e0011 */
.L_x_33817:
[----:B------:R-:W-:Y:S05]  /*118b0*/  BSYNC.RECONVERGENT B1 ;  /* 0x0000000000017941 */ /* 0x000fea0003800200 */
.L_x_33815:
        /* <DEDUP_REMOVED lines=9> */
.L_x_33819:
[----:B------:R-:W-:Y:S01]  /*11950*/  MOV R17, R26 ;  /* 0x0000001a00117202 */ /* 0x000fe20000000f00 */
[----:B------:R-:W-:Y:S02]  /*11960*/  IMAD.MOV.U32 R15, RZ, RZ, R8 ;  /* 0x000000ffff0f7224 */ /* 0x000fe400078e0008 */
[----:B------:R-:W-:Y:S02]  /*11970*/  IMAD.MOV.U32 R26, RZ, RZ, R23 ;  /* 0x000000ffff1a7224 */ /* 0x000fe400078e0017 */
[----:B------:R-:W-:-:S07]  /*11980*/  IMAD.MOV.U32 R8, RZ, RZ, R21 ;  /* 0x000000ffff087224 */ /* 0x000fce00078e0015 */
.L_x_33820:
[----:B------:R-:W-:Y:S05]  /*11990*/  BSYNC.RECONVERGENT B1 ;  /* 0x0000000000017941 */ /* 0x000fea0003800200 */
.L_x_33818:
        /* <DEDUP_REMOVED lines=9> */
.L_x_33822:
[----:B------:R-:W-:Y:S01]  /*11a30*/  MOV R36, R17 ;  /* 0x0000001100247202 */ /* 0x000fe20000000f00 */
[----:B------:R-:W-:Y:S02]  /*11a40*/  IMAD.MOV.U32 R34, RZ, RZ, R15 ;  /* 0x000000ffff227224 */ /* 0x000fe400078e000f */
[----:B------:R-:W-:Y:S02]  /*11a50*/  IMAD.MOV.U32 R17, RZ, RZ, R10 ;  /* 0x000000ffff117224 */ /* 0x000fe400078e000a */
[----:B------:R-:W-:-:S07]  /*11a60*/  IMAD.MOV.U32 R15, RZ, RZ, R2 ;  /* 0x000000ffff0f7224 */ /* 0x000fce00078e0002 */
.L_x_33823:
[----:B------:R-:W-:Y:S05]  /*11a70*/  BSYNC.RECONVERGENT B1 ;  /* 0x0000000000017941 */ /* 0x000fea0003800200 */
.L_x_33821:
        /* <DEDUP_REMOVED lines=9> */
.L_x_33825:
[----:B------:R-:W-:Y:S01]  /*11b10*/  MOV R21, R36 ;  /* 0x0000002400157202 */ /* 0x000fe20000000f00 */
[----:B------:R-:W-:Y:S02]  /*11b20*/  IMAD.MOV.U32 R19, RZ, RZ, R34 ;  /* 0x000000ffff137224 */ /* 0x000fe400078e0022 */
[----:B------:R-:W-:Y:S02]  /*11b30*/  IMAD.MOV.U32 R36, RZ, RZ, R27 ;  /* 0x000000ffff247224 */ /* 0x000fe400078e001b */
[----:B------:R-:W-:-:S07]  /*11b40*/  IMAD.MOV.U32 R34, RZ, RZ, R5 ;  /* 0x000000ffff227224 */ /* 0x000fce00078e0005 */
.L_x_33826:
[----:B------:R-:W-:Y:S05]  /*11b50*/  BSYNC.RECONVERGENT B1 ;  /* 0x0000000000017941 */ /* 0x000fea0003800200 */
.L_x_33824:
        /* <DEDUP_REMOVED lines=9> */
.L_x_33828:
[----:B------:R-:W-:Y:S01]  /*11bf0*/  MOV R10, R21 ;  /* 0x00000015000a7202 */ /* 0x000fe20000000f00 */
[----:B------:R-:W-:Y:S02]  /*11c00*/  IMAD.MOV.U32 R2, RZ, RZ, R19 ;  /* 0x000000ffff027224 */ /* 0x000fe400078e0013 */
[----:B------:R-:W-:Y:S02]  /*11c10*/  IMAD.MOV.U32 R21, RZ, RZ, R32 ;  /* 0x000000ffff157224 */ /* 0x000fe400078e0020 */
[----:B------:R-:W-:-:S07]  /*11c20*/  IMAD.MOV.U32 R19, RZ, RZ, R4 ;  /* 0x000000ffff137224 */ /* 0x000fce00078e0004 */
.L_x_33829:
[----:B------:R-:W-:Y:S05]  /*11c30*/  BSYNC.RECONVERGENT B1 ;  /* 0x0000000000017941 */ /* 0x000fea0003800200 */
.L_x_33827:
        /* <DEDUP_REMOVED lines=9> */
.L_x_33831:
[----:B------:R-:W-:Y:S01]  /*11cd0*/  MOV R4, R10 ;  /* 0x0000000a00047202 */ /* 0x000fe20000000f00 */
[----:B------:R-:W-:Y:S02]  /*11ce0*/  IMAD.MOV.U32 R5, RZ, RZ, R2 ;  /* 0x000000ffff057224 */ /* 0x000fe400078e0002 */
[----:B------:R-:W-:Y:S02]  /*11cf0*/  IMAD.MOV.U32 R10, RZ, RZ, R29 ;  /* 0x000000ffff0a7224 */ /* 0x000fe400078e001d */
[----:B------:R-:W-:-:S07]  /*11d00*/  IMAD.MOV.U32 R2, RZ, RZ, R7 ;  /* 0x000000ffff027224 */ /* 0x000fce00078e0007 */
.L_x_33832:
[----:B------:R-:W-:Y:S05]  /*11d10*/  BSYNC.RECONVERGENT B1 ;  /* 0x0000000000017941 */ /* 0x000fea0003800200 */
.L_x_33830:
        /* <DEDUP_REMOVED lines=9> */
.L_x_33834:
[----:B------:R-:W-:Y:S01]  /*11db0*/  MOV R23, R4 ;  /* 0x0000000400177202 */ /* 0x000fe20000000f00 */
[----:B------:R-:W-:Y:S02]  /*11dc0*/  IMAD.MOV.U32 R7, RZ, RZ, R5 ;  /* 0x000000ffff077224 */ /* 0x000fe400078e0005 */
[----:B------:R-:W-:Y:S02]  /*11dd0*/  IMAD.MOV.U32 R4, RZ, RZ, R9 ;  /* 0x000000ffff047224 */ /* 0x000fe400078e0009 */
[----:B------:R-:W-:-:S07]  /*11de0*/  IMAD.MOV.U32 R5, RZ, RZ, R6 ;  /* 0x000000ffff057224 */ /* 0x000fce00078e0006 */
.L_x_33835:
[----:B------:R-:W-:Y:S05]  /*11df0*/  BSYNC.RECONVERGENT B1 ;  /* 0x0000000000017941 */ /* 0x000fea0003800200 */
.L_x_33833:
        /* <DEDUP_REMOVED lines=16> */
.L_x_33837:
[----:B------:R-:W-:Y:S02]  /*11f00*/  IMAD.MOV.U32 R24, RZ, RZ, R11 ;  /* 0x000000ffff187224 */ /* 0x000fe400078e000b */
[----:B------:R-:W-:Y:S02]  /*11f10*/  IMAD.MOV.U32 R6, RZ, RZ, R3 ;  /* 0x000000ffff067224 */ /* 0x000fe400078e0003 */
[----:B------:R-:W-:Y:S02]  /*11f20*/  IMAD.MOV.U32 R11, RZ, RZ, R26 ;  /* 0x000000ffff0b7224 */ /* 0x000fe400078e001a */
[----:B------:R-:W-:-:S07]  /*11f30*/  IMAD.MOV.U32 R3, RZ, RZ, R8 ;  /* 0x000000ffff037224 */ /* 0x000fce00078e0008 */
.L_x_33838:
[----:B------:R-:W-:Y:S05]  /*11f40*/  BSYNC.RECONVERGENT B1 ;  /* 0x0000000000017941 */ /* 0x000fea0003800200 */
.L_x_33836:
        /* <DEDUP_REMOVED lines=9> */
.L_x_33840:
[----:B------:R-:W-:Y:S02]  /*11fe0*/  IMAD.MOV.U32 R13, RZ, RZ, R24 ;  /* 0x000000ffff0d7224 */ /* 0x000fe400078e0018 */
[----:B------:R-:W-:Y:S02]  /*11ff0*/  IMAD.MOV.U32 R9, RZ, RZ, R6 ;  /* 0x000000ffff097224 */ /* 0x000fe400078e0006 */
[----:B------:R-:W-:Y:S02]  /*12000*/  IMAD.MOV.U32 R24, RZ, RZ, R17 ;  /* 0x000000ffff187224 */ /* 0x000fe400078e0011 */
[----:B------:R-:W-:-:S07]  /*12010*/  IMAD.MOV.U32 R6, RZ, RZ, R15 ;  /* 0x000000ffff067224 */ /* 0x000fce00078e000f */
.L_x_33841:
[----:B------:R-:W-:Y:S05]  /*12020*/  BSYNC.RECONVERGENT B1 ;  /* 0x0000000000017941 */ /* 0x000fea0003800200 */
.L_x_33839:
        /* <DEDUP_REMOVED lines=9> */
.L_x_33843:
[----:B------:R-:W-:Y:S02]  /*120c0*/  IMAD.MOV.U32 R26, RZ, RZ, R13 ;  /* 0x000000ffff1a7224 */ /* 0x000fe400078e000d */
[----:B------:R-:W-:Y:S02]  /*120d0*/  IMAD.MOV.U32 R8, RZ, RZ, R9 ;  /* 0x000000ffff087224 */ /* 0x000fe400078e0009 */
[----:B------:R-:W-:Y:S02]  /*120e0*/  IMAD.MOV.U32 R13, RZ, RZ, R36 ;  /* 0x000000ffff0d7224 */ /* 0x000fe400078e0024 */
[----:B------:R-:W-:-:S07]  /*120f0*/  IMAD.MOV.U32 R9, RZ, RZ, R34 ;  /* 0x000000ffff097224 */ /* 0x000fce00078e0022 */
.L_x_33844:
[----:B------:R-:W-:Y:S05]  /*12100*/  BSYNC.RECONVERGENT B1 ;  /* 0x0000000000017941 */ /* 0x000fea0003800200 */
.L_x_33842:
        /* <DEDUP_REMOVED lines=9> */
.L_x_33846:
[----:B------:R-:W-:Y:S02]  /*121a0*/  IMAD.MOV.U32 R17, RZ, RZ, R26 ;  /* 0x000000ffff117224 */ /* 0x000fe400078e001a */
[----:B------:R-:W-:Y:S02]  /*121b0*/  IMAD.MOV.U32 R15, RZ, RZ, R8 ;  /* 0x000000ffff0f7224 */ /* 0x000fe400078e0008 */
[----:B------:R-:W-:Y:S02]  /*121c0*/  IMAD.MOV.U32 R26, RZ, RZ, R21 ;  /* 0x000000ffff1a7224 */ /* 0x000fe400078e0015 */
[----:B------:R-:W-:-:S07]  /*121d0*/  IMAD.MOV.U32 R8, RZ, RZ, R19 ;  /* 0x000000ffff087224 */ /* 0x000fce00078e0013 */
.L_x_33847:
[----:B------:R-:W-:Y:S05]  /*121e0*/  BSYNC.RECONVERGENT B1 ;  /* 0x0000000000017941 */ /* 0x000fea0003800200 */
.L_x_33845:
        /* <DEDUP_REMOVED lines=9> */
.L_x_33849:
[----:B------:R-:W-:Y:S02]  /*12280*/  IMAD.MOV.U32 R19, RZ, RZ, R17 ;  /* 0x000000ffff137224 */ /* 0x000fe400078e0011 */
[----:B------:R-:W-:Y:S02]  /*12290*/  IMAD.MOV.U32 R32, RZ, RZ, R15 ;  /* 0x000000ffff207224 */ /* 0x000fe400078e000f */
[----:B------:R-:W-:Y:S02]  /*122a0*/  IMAD.MOV.U32 R17, RZ, RZ, R10 ;  /* 0x000000ffff117224 */ /* 0x000fe400078e000a */
[----:B------:R-:W-:-:S07]  /*122b0*/  IMAD.MOV.U32 R15, RZ, RZ, R2 ;  /* 0x000000ffff0f7224 */ /* 0x000fce00078e0002 */
.L_x_33850:
[----:B------:R-:W-:Y:S05]  /*122c0*/  BSYNC.RECONVERGENT B1 ;  /* 0x0000000000017941 */ /* 0x000fea0003800200 */
.L_x_33848:
        /* <DEDUP_REMOVED lines=9> */
.L_x_33852:
[----:B------:R-:W-:Y:S02]  /*12360*/  IMAD.MOV.U32 R10, RZ, RZ, R19 ;  /* 0x000000ffff0a7224 */ /* 0x000fe400078e0013 */
[----:B------:R-:W-:Y:S02]  /*12370*/  IMAD.MOV.U32 R2, RZ, RZ, R32 ;  /* 0x000000ffff027224 */ /* 0x000fe400078e0020 */
[----:B------:R-:W-:Y:S02]  /*12380*/  IMAD.MOV.U32 R19, RZ, RZ, R4 ;  /* 0x000000ffff137224 */ /* 0x000fe400078e0004 */
[----:B------:R-:W-:-:S07]  /*12390*/  IMAD.MOV.U32 R32, RZ, RZ, R5 ;  /* 0x000000ffff207224 */ /* 0x000fce00078e0005 */
.L_x_33853:
[----:B------:R-:W-:Y:S05]  /*123a0*/  BSYNC.RECONVERGENT B1 ;  /* 0x0000000000017941 */ /* 0x000fea0003800200 */
.L_x_33851:
        /* <DEDUP_REMOVED lines=9> */
.L_x_33855:
[----:B------:R-:W-:Y:S02]  /*12440*/  IMAD.MOV.U32 R5, RZ, RZ, R10 ;  /* 0x000000ffff057224 */ /* 0x000fe400078e000a */
[----:B------:R-:W-:Y:S02]  /*12450*/  IMAD.MOV.U32 R4, RZ, RZ, R2 ;  /* 0x000000ffff047224 */ /* 0x000fe400078e0002 */
[----:B------:R-:W-:Y:S02]  /*12460*/  IMAD.MOV.U32 R10, RZ, RZ, R23 ;  /* 0x000000ffff0a7224 */ /* 0x000fe400078e0017 */
[----:B------:R-:W-:-:S07]  /*12470*/  IMAD.MOV.U32 R2, RZ, RZ, R7 ;  /* 0x000000ffff027224 */ /* 0x000fce00078e0007 */
.L_x_33856:
[----:B------:R-:W-:Y:S05]  /*12480*/  BSYNC.RECONVERGENT B1 ;  /* 0x0000000000017941 */ /* 0x000fea0003800200 */
.L_x_33854:
        /* <DEDUP_REMOVED lines=16> */
.L_x_33858:
[----:B------:R-:W-:Y:S01]  /*12590*/  IMAD.MOV.U32 R22, RZ, RZ, R11 ;  /* 0x000000ffff167224 */ /* 0x000fe200078e000b */
[----:B------:R-:W-:Y:S01]  /*125a0*/  MOV R11, R24 ;  /* 0x00000018000b7202 */ /* 0x000fe20000000f00 */
[----:B------:R-:W-:Y:S02]  /*125b0*/  IMAD.MOV.U32 R34, RZ, RZ, R3 ;  /* 0x000000ffff227224 */ /* 0x000fe400078e0003 */
[----:B------:R-:W-:-:S07]  /*125c0*/  IMAD.MOV.U32 R3, RZ, RZ, R6 ;  /* 0x000000ffff037224 */ /* 0x000fce00078e0006 */
.L_x_33859:
[----:B------:R-:W-:Y:S05]  /*125d0*/  BSYNC.RECONVERGENT B1 ;  /* 0x0000000000017941 */ /* 0x000fea0003800200 */
.L_x_33857:
        /* <DEDUP_REMOVED lines=9> */
.L_x_33861:
[----:B------:R-:W-:Y:S01]  /*12670*/  IMAD.MOV.U32 R7, RZ, RZ, R22 ;  /* 0x000000ffff077224 */ /* 0x000fe200078e0016 */
[----:B------:R-:W-:Y:S01]  /*12680*/  MOV R22, R13 ;  /* 0x0000000d00167202 */ /* 0x000fe20000000f00 */
[----:B------:R-:W-:Y:S02]  /*12690*/  IMAD.MOV.U32 R21, RZ, RZ, R34 ;  /* 0x000000ffff157224 */ /* 0x000fe400078e0022 */
[----:B------:R-:W-:-:S07]  /*126a0*/  IMAD.MOV.U32 R34, RZ, RZ, R9 ;  /* 0x000000ffff227224 */ /* 0x000fce00078e0009 */
.L_x_33862:
[----:B------:R-:W-:Y:S05]  /*126b0*/  BSYNC.RECONVERGENT B1 ;  /* 0x0000000000017941 */ /* 0x000fea0003800200 */
.L_x_33860:
        /* <DEDUP_REMOVED lines=9> */
.L_x_33864:
[----:B------:R-:W-:Y:S01]  /*12750*/  IMAD.MOV.U32 R6, RZ, RZ, R7 ;  /* 0x000000ffff067224 */ /* 0x000fe200078e0007 */
[----:B------:R-:W-:Y:S01]  /*12760*/  MOV R7, R26 ;  /* 0x0000001a00077202 */ /* 0x000fe20000000f00 */
[----:B------:R-:W-:Y:S02]  /*12770*/  IMAD.MOV.U32 R24, RZ, RZ, R21 ;  /* 0x000000ffff187224 */ /* 0x000fe400078e0015 */
[----:B------:R-:W-:-:S07]  /*12780*/  IMAD.MOV.U32 R21, RZ, RZ, R8 ;  /* 0x000000ffff157224 */ /* 0x000fce00078e0008 */
.L_x_33865:
[----:B------:R-:W-:Y:S05]  /*12790*/  BSYNC.RECONVERGENT B1 ;  /* 0x0000000000017941 */ /* 0x000fea0003800200 */
.L_x_33863:
        /* <DEDUP_REMOVED lines=9> */
.L_x_33867:
[----:B------:R-:W-:Y:S01]  /*12830*/  IMAD.MOV.U32 R8, RZ, RZ, R6 ;  /* 0x000000ffff087224 */ /* 0x000fe200078e0006 */
[----:B------:R-:W-:Y:S01]  /*12840*/  MOV R6, R17 ;  /* 0x0000001100067202 */ /* 0x000fe20000000f00 */
[----:B------:R-:W-:Y:S02]  /*12850*/  IMAD.MOV.U32 R9, RZ, RZ, R24 ;  /* 0x000000ffff097224 */ /* 0x000fe400078e0018 */
[----:B------:R-:W-:-:S07]  /*12860*/  IMAD.MOV.U32 R24, RZ, RZ, R15 ;  /* 0x000000ffff187224 */ /* 0x000fce00078e000f */
.L_x_33868:
[----:B------:R-:W-:Y:S05]  /*12870*/  BSYNC.RECONVERGENT B1 ;  /* 0x0000000000017941 */ /* 0x000fea0003800200 */
.L_x_33866:
        /* <DEDUP_REMOVED lines=9> */
.L_x_33870:
[----:B------:R-:W-:Y:S01]  /*12910*/  IMAD.MOV.U32 R13, RZ, RZ, R8 ;  /* 0x000000ffff0d7224 */ /* 0x000fe200078e0008 */
[----:B------:R-:W-:Y:S01]  /*12920*/  MOV R8, R19 ;  /* 0x0000001300087202 */ /* 0x000fe20000000f00 */
[----:B------:R-:W-:Y:S02]  /*12930*/  IMAD.MOV.U32 R15, RZ, RZ, R9 ;  /* 0x000000ffff0f7224 */ /* 0x000fe400078e0009 */
[----:B------:R-:W-:-:S07]  /*12940*/  IMAD.MOV.U32 R9, RZ, RZ, R32 ;  /* 0x000000ffff097224 */ /* 0x000fce00078e0020 */
.L_x_33871:
[----:B------:R-:W-:Y:S05]  /*12950*/  BSYNC.RECONVERGENT B1 ;  /* 0x0000000000017941 */ /* 0x000fea0003800200 */
.L_x_33869:
        /* <DEDUP_REMOVED lines=9> */
.L_x_33873:
[----:B------:R-:W-:Y:S01]  /*129f0*/  IMAD.MOV.U32 R26, RZ, RZ, R13 ;  /* 0x000000ffff1a7224 */ /* 0x000fe200078e000d */
[----:B------:R-:W-:Y:S01]  /*12a00*/  MOV R13, R10 ;  /* 0x0000000a000d7202 */ /* 0x000fe20000000f00 */
[----:B------:R-:W-:Y:S02]  /*12a10*/  IMAD.MOV.U32 R17, RZ, RZ, R15 ;  /* 0x000000ffff117224 */ /* 0x000fe400078e000f */
[----:B------:R-:W-:-:S07]  /*12a20*/  IMAD.MOV.U32 R15, RZ, RZ, R2 ;  /* 0x000000ffff0f7224 */ /* 0x000fce00078e0002 */
.L_x_33874:
[----:B------:R-:W-:Y:S05]  /*12a30*/  BSYNC.RECONVERGENT B1 ;  /* 0x0000000000017941 */ /* 0x000fea0003800200 */
.L_x_33872:
        /* <DEDUP_REMOVED lines=9> */
.L_x_33876:
[----:B------:R-:W-:Y:S01]  /*12ad0*/  IMAD.MOV.U32 R2, RZ, RZ, R26 ;  /* 0x000000ffff027224 */ /* 0x000fe200078e001a */
[----:B------:R-:W-:Y:S01]  /*12ae0*/  MOV R26, R5 ;  /* 0x00000005001a7202 */ /* 0x000fe20000000f00 */
[----:B------:R-:W-:Y:S02]  /*12af0*/  IMAD.MOV.U32 R10, RZ, RZ, R17 ;  /* 0x000000ffff0a7224 */ /* 0x000fe400078e0011 */
[----:B------:R-:W-:-:S07]  /*12b00*/  IMAD.MOV.U32 R17, RZ, RZ, R4 ;  /* 0x000000ffff117224 */ /* 0x000fce00078e0004 */
.L_x_33877:
[----:B------:R-:W-:Y:S05]  /*12b10*/  BSYNC.RECONVERGENT B1 ;  /* 0x0000000000017941 */ /* 0x000fea0003800200 */
.L_x_33875:
        /* <DEDUP_REMOVED lines=16> */
.L_x_33879:
[----:B------:R-:W-:Y:S01]  /*12c20*/  MOV R4, R11 ;  /* 0x0000000b00047202 */ /* 0x000fe20000000f00 */
[----:B------:R-:W-:Y:S02]  /*12c30*/  IMAD.MOV.U32 R20, RZ, RZ, R3 ;  /* 0x000000ffff147224 */ /* 0x000fe400078e0003 */
[----:B------:R-:W-:Y:S02]  /*12c40*/  IMAD.MOV.U32 R11, RZ, RZ, R22 ;  /* 0x000000ffff0b7224 */ /* 0x000fe400078e0016 */
[----:B------:R-:W-:-:S07]  /*12c50*/  IMAD.MOV.U32 R3, RZ, RZ, R34 ;  /* 0x000000ffff037224 */ /* 0x000fce00078e0022 */
.L_x_33880:
[----:B------:R-:W-:Y:S05]  /*12c60*/  BSYNC.RECONVERGENT B1 ;  /* 0x0000000000017941 */ /* 0x000fea0003800200 */
.L_x_33878:
        /* <DEDUP_REMOVED lines=9> */
.L_x_33882:
[----:B------:R-:W-:Y:S01]  /*12d00*/  MOV R5, R4 ;  /* 0x0000000400057202 */ /* 0x000fe20000000f00 */
[----:B------:R-:W-:Y:S02]  /*12d10*/  IMAD.MOV.U32 R19, RZ, RZ, R20 ;  /* 0x000000ffff137224 */ /* 0x000fe400078e0014 */
[----:B------:R-:W-:Y:S02]  /*12d20*/  IMAD.MOV.U32 R4, RZ, RZ, R7 ;  /* 0x000000ffff047224 */ /* 0x000fe400078e0007 */
[----:B------:R-:W-:-:S07]  /*12d30*/  IMAD.MOV.U32 R20, RZ, RZ, R21 ;  /* 0x000000ffff147224 */ /* 0x000fce00078e0015 */
.L_x_33883:
[----:B------:R-:W-:Y:S05]  /*12d40*/  BSYNC.RECONVERGENT B1 ;  /* 0x0000000000017941 */ /* 0x000fea0003800200 */
.L_x_33881:
        /* <DEDUP_REMOVED lines=9> */
.L_x_33885:
[----:B------:R-:W-:Y:S01]  /*12de0*/  MOV R7, R5 ;  /* 0x0000000500077202 */ /* 0x000fe20000000f00 */
[----:B------:R-:W-:Y:S02]  /*12df0*/  IMAD.MOV.U32 R22, RZ, RZ, R19 ;  /* 0x000000ffff167224 */ /* 0x000fe400078e0013 */
[----:B------:R-:W-:Y:S02]  /*12e00*/  IMAD.MOV.U32 R5, RZ, RZ, R6 ;  /* 0x000000ffff057224 */ /* 0x000fe400078e0006 */
[----:B------:R-:W-:-:S07]  /*12e10*/  IMAD.MOV.U32 R19, RZ, RZ, R24 ;  /* 0x000000ffff137224 */ /* 0x000fce00078e0018 */
.L_x_33886:
[----:B------:R-:W-:Y:S05]  /*12e20*/  BSYNC.RECONVERGENT B1 ;  /* 0x0000000000017941 */ /* 0x000fea0003800200 */
.L_x_33884:
        /* <DEDUP_REMOVED lines=9> */
.L_x_33888:
[----:B------:R-:W-:Y:S01]  /*12ec0*/  MOV R6, R7 ;  /* 0x0000000700067202 */ /* 0x000fe20000000f00 */
[----:B------:R-:W-:Y:S02]  /*12ed0*/  IMAD.MOV.U32 R24, RZ, RZ, R22 ;  /* 0x000000ffff187224 */ /* 0x000fe400078e0016 */
[----:B------:R-:W-:Y:S02]  /*12ee0*/  IMAD.MOV.U32 R7, RZ, RZ, R8 ;  /* 0x000000ffff077224 */ /* 0x000fe400078e0008 */
[----:B------:R-:W-:-:S07]  /*12ef0*/  IMAD.MOV.U32 R22, RZ, RZ, R9 ;  /* 0x000000ffff167224 */ /* 0x000fce00078e0009 */
.L_x_33889:
[----:B------:R-:W-:Y:S05]  /*12f00*/  BSYNC.RECONVERGENT B1 ;  /* 0x0000000000017941 */ /* 0x000fea0003800200 */
.L_x_33887:
        /* <DEDUP_REMOVED lines=9> */
.L_x_33891:
[----:B------:R-:W-:Y:S01]  /*12fa0*/  MOV R9, R6 ;  /* 0x0000000600097202 */ /* 0x000fe20000000f00 */
[----:B------:R-:W-:Y:S02]  /*12fb0*/  IMAD.MOV.U32 R8, RZ, RZ, R24 ;  /* 0x000000ffff087224 */ /* 0x000fe400078e0018 */
[----:B------:R-:W-:Y:S02]  /*12fc0*/  IMAD.MOV.U32 R6, RZ, RZ, R13 ;  /* 0x000000ffff067224 */ /* 0x000fe400078e000d */
[----:B------:R-:W-:-:S07]  /*12fd0*/  IMAD.MOV.U32 R24, RZ, RZ, R15 ;  /* 0x000000ffff187224 */ /* 0x000fce00078e000f */
.L_x_33892:
[----:B------:R-:W-:Y:S05]  /*12fe0*/  BSYNC.RECONVERGENT B1 ;  /* 0x0000000000017941 */ /* 0x000fea0003800200 */
.L_x_33890:
        /* <DEDUP_REMOVED lines=9> */
.L_x_33894:
[----:B------:R-:W-:Y:S01]  /*13080*/  MOV R13, R9 ;  /* 0x00000009000d7202 */ /* 0x000fe20000000f00 */
[----:B------:R-:W-:Y:S02]  /*13090*/  IMAD.MOV.U32 R15, RZ, RZ, R8 ;  /* 0x000000ffff0f7224 */ /* 0x000fe400078e0008 */
[----:B------:R-:W-:Y:S02]  /*130a0*/  IMAD.MOV.U32 R9, RZ, RZ, R26 ;  /* 0x000000ffff097224 */ /* 0x000fe400078e001a */
[----:B------:R-:W-:-:S07]  /*130b0*/  IMAD.MOV.U32 R8, RZ, RZ, R17 ;  /* 0x000000ffff087224 */ /* 0x000fce00078e0011 */
.L_x_33895:
[----:B------:R-:W-:Y:S05]  /*130c0*/  BSYNC.RECONVERGENT B1 ;  /* 0x0000000000017941 */ /* 0x000fea0003800200 */
.L_x_33893:
        /* <DEDUP_REMOVED lines=9> */
.L_x_33897:
[----:B------:R-:W-:Y:S01]  /*13160*/  MOV R17, R13 ;  /* 0x0000000d00117202 */ /* 0x000fe20000000f00 */
[----:B------:R-:W-:Y:S02]  /*13170*/  IMAD.MOV.U32 R21, RZ, RZ, R15 ;  /* 0x000000ffff157224 */ /* 0x000fe400078e000f */
[----:B------:R-:W-:Y:S02]  /*13180*/  IMAD.MOV.U32 R13, RZ, RZ, R2 ;  /* 0x000000ffff0d7224 */ /* 0x000fe400078e0002 */
[----:B------:R-:W-:-:S07]  /*13190*/  IMAD.MOV.U32 R15, RZ, RZ, R10 ;  /* 0x000000ffff0f7224 */ /* 0x000fce00078e000a */
.L_x_33898:
[----:B------:R-:W-:Y:S05]  /*131a0*/  BSYNC.RECONVERGENT B1 ;  /* 0x0000000000017941 */ /* 0x000fea0003800200 */
.L_x_33896:
        /* <DEDUP_REMOVED lines=16> */
.L_x_33900:
[----:B------:R-:W-:Y:S02]  /*132b0*/  IMAD.MOV.U32 R2, RZ, RZ, R11 ;  /* 0x000000ffff027224 */ /* 0x000fe400078e000b */
[----:B------:R-:W-:Y:S02]  /*132c0*/  IMAD.MOV.U32 R10, RZ, RZ, R3 ;  /* 0x000000ffff0a7224 */ /* 0x000fe400078e0003 */
[----:B------:R-:W-:Y:S02]  /*132d0*/  IMAD.MOV.U32 R11, RZ, RZ, R4 ;  /* 0x000000ffff0b7224 */ /* 0x000fe400078e0004 */
[----:B------:R-:W-:-:S07]  /*132e0*/  IMAD.MOV.U32 R3, RZ, RZ, R20 ;  /* 0x000000ffff037224 */ /* 0x000fce00078e0014 */
.L_x_33901:
[----:B------:R-:W-:Y:S05]  /*132f0*/  BSYNC.RECONVERGENT B1 ;  /* 0x0000000000017941 */ /* 0x000fea0003800200 */
.L_x_33899:
        /* <DEDUP_REMOVED lines=9> */
.L_x_33903:
[----:B------:R-:W-:Y:S02]  /*13390*/  IMAD.MOV.U32 R4, RZ, RZ, R2 ;  /* 0x000000ffff047224 */ /* 0x000fe400078e0002 */
[----:B------:R-:W-:Y:S02]  /*133a0*/  IMAD.MOV.U32 R23, RZ, RZ, R10 ;  /* 0x000000ffff177224 */ /* 0x000fe400078e000a */
[----:B------:R-:W-:Y:S02]  /*133b0*/  IMAD.MOV.U32 R2, RZ, RZ, R5 ;  /* 0x000000ffff027224 */ /* 0x000fe400078e0005 */
[----:B------:R-:W-:-:S07]  /*133c0*/  IMAD.MOV.U32 R10, RZ, RZ, R19 ;  /* 0x000000ffff0a7224 */ /* 0x000fce00078e0013 */
.L_x_33904:
[----:B------:R-:W-:Y:S05]  /*133d0*/  BSYNC.RECONVERGENT B1 ;  /* 0x0000000000017941 */ /* 0x000fea0003800200 */
.L_x_33902:
        /* <DEDUP_REMOVED lines=9> */
.L_x_33906:
[----:B------:R-:W-:Y:S02]  /*13470*/  IMAD.MOV.U32 R5, RZ, RZ, R4 ;  /* 0x000000ffff057224 */ /* 0x000fe400078e0004 */
[----:B------:R-:W-:Y:S02]  /*13480*/  IMAD.MOV.U32 R19, RZ, RZ, R23 ;  /* 0x000000ffff137224 */ /* 0x000fe400078e0017 */
[----:B------:R-:W-:Y:S02]  /*13490*/  IMAD.MOV.U32 R4, RZ, RZ, R7 ;  /* 0x000000ffff047224 */ /* 0x000fe400078e0007 */
[----:B------:R-:W-:-:S07]  /*134a0*/  IMAD.MOV.U32 R23, RZ, RZ, R22 ;  /* 0x000000ffff177224 */ /* 0x000fce00078e0016 */
.L_x_33907:
[----:B------:R-:W-:Y:S05]  /*134b0*/  BSYNC.RECONVERGENT B1 ;  /* 0x0000000000017941 */ /* 0x000fea0003800200 */
.L_x_33905:
        /* <DEDUP_REMOVED lines=9> */
.L_x_33909:
[----:B------:R-:W-:Y:S02]  /*13550*/  IMAD.MOV.U32 R18, RZ, RZ, R5 ;  /* 0x000000ffff127224 */ /* 0x000fe400078e0005 */
[----:B------:R-:W-:Y:S02]  /*13560*/  IMAD.MOV.U32 R7, RZ, RZ, R19 ;  /* 0x000000ffff077224 */ /* 0x000fe400078e0013 */
[----:B------:R-:W-:Y:S02]  /*13570*/  IMAD.MOV.U32 R5, RZ, RZ, R6 ;  /* 0x000000ffff057224 */ /* 0x000fe400078e0006 */
[----:B------:R-:W-:-:S07]  /*13580*/  IMAD.MOV.U32 R19, RZ, RZ, R24 ;  /* 0x000000ffff137224 */ /* 0x000fce00078e0018 */
.L_x_33910:
[----:B------:R-:W-:Y:S05]  /*13590*/  BSYNC.RECONVERGENT B1 ;  /* 0x0000000000017941 */ /* 0x000fea0003800200 */
.L_x_33908:
        /* <DEDUP_REMOVED lines=9> */
.L_x_33912:
[----:B------:R-:W-:Y:S02]  /*13630*/  IMAD.MOV.U32 R6, RZ, RZ, R18 ;  /* 0x000000ffff067224 */ /* 0x000fe400078e0012 */
[----:B------:R-:W-:Y:S02]  /*13640*/  IMAD.MOV.U32 R20, RZ, RZ, R7 ;  /* 0x000000ffff147224 */ /* 0x000fe400078e0007 */
[----:B------:R-:W-:Y:S02]  /*13650*/  IMAD.MOV.U32 R18, RZ, RZ, R9 ;  /* 0x000000ffff127224 */ /* 0x000fe400078e0009 */
[----:B------:R-:W-:-:S07]  /*13660*/  IMAD.MOV.U32 R7, RZ, RZ, R8 ;  /* 0x000000ffff077224 */ /* 0x000fce00078e0008 */
.L_x_33913:
[----:B------:R-:W-:Y:S05]  /*13670*/  BSYNC.RECONVERGENT B1 ;  /* 0x0000000000017941 */ /* 0x000fea0003800200 */
.L_x_33911:
        /* <DEDUP_REMOVED lines=9> */
.L_x_33915:
[----:B------:R-:W-:Y:S02]  /*13710*/  IMAD.MOV.U32 R8, RZ, RZ, R6 ;  /* 0x000000ffff087224 */ /* 0x000fe400078e0006 */
[----:B------:R-:W-:Y:S02]  /*13720*/  IMAD.MOV.U32 R22, RZ, RZ, R20 ;  /* 0x000000ffff167224 */ /* 0x000fe400078e0014 */
[----:B------:R-:W-:Y:S02]  /*13730*/  IMAD.MOV.U32 R6, RZ, RZ, R13 ;  /* 0x000000ffff067224 */ /* 0x000fe400078e000d */
[----:B------:R-:W-:-:S07]  /*13740*/  IMAD.MOV.U32 R20, RZ, RZ, R15 ;  /* 0x000000ffff147224 */ /* 0x000fce00078e000f */
.L_x_33916:
[----:B------:R-:W-:Y:S05]  /*13750*/  BSYNC.RECONVERGENT B1 ;  /* 0x0000000000017941 */ /* 0x000fea0003800200 */
.L_x_33914:
        /* <DEDUP_REMOVED lines=9> */
.L_x_33918:
[----:B------:R-:W-:Y:S02]  /*137f0*/  IMAD.MOV.U32 R9, RZ, RZ, R8 ;  /* 0x000000ffff097224 */ /* 0x000fe400078e0008 */
[----:B------:R-:W-:Y:S02]  /*13800*/  IMAD.MOV.U32 R13, RZ, RZ, R22 ;  /* 0x000000ffff0d7224 */ /* 0x000fe400078e0016 */
[----:B------:R-:W-:Y:S02]  /*13810*/  IMAD.MOV.U32 R8, RZ, RZ, R17 ;  /* 0x000000ffff087224 */ /* 0x000fe400078e0011 */
[----:B------:R-:W-:-:S07]  /*13820*/  IMAD.MOV.U32 R22, RZ, RZ, R21 ;  /* 0x000000ffff167224 */ /* 0x000fce00078e0015 */
.L_x_33919:
[----:B------:R-:W-:Y:S05]  /*13830*/  BSYNC.RECONVERGENT B1 ;  /* 0x0000000000017941 */ /* 0x000fea0003800200 */
.L_x_33917:
        /* <DEDUP_REMOVED lines=16> */
.L_x_33921:
[----:B------:R-:W-:Y:S01]  /*13940*/  IMAD.MOV.U32 R15, RZ, RZ, R11 ;  /* 0x000000ffff0f7224 */ /* 0x000fe200078e000b */
[----:B------:R-:W-:Y:S01]  /*13950*/  MOV R11, R2 ;  /* 0x00000002000b7202 */ /* 0x000fe20000000f00 */
[----:B------:R-:W-:Y:S02]  /*13960*/  IMAD.MOV.U32 R16, RZ, RZ, R3 ;  /* 0x000000ffff107224 */ /* 0x000fe400078e0003 */
[----:B------:R-:W-:-:S07]  /*13970*/  IMAD.MOV.U32 R3, RZ, RZ, R10 ;  /* 0x000000ffff037224 */ /* 0x000fce00078e000a */
.L_x_33922:
[----:B------:R-:W-:Y:S05]  /*13980*/  BSYNC.RECONVERGENT B1 ;  /* 0x0000000000017941 */ /* 0x000fea0003800200 */
.L_x_33920:
        /* <DEDUP_REMOVED lines=9> */
.L_x_33924:
[----:B------:R-:W-:Y:S01]  /*13a20*/  IMAD.MOV.U32 R17, RZ, RZ, R15 ;  /* 0x000000ffff117224 */ /* 0x000fe200078e000f */
[----:B------:R-:W-:Y:S01]  /*13a30*/  MOV R15, R4 ;  /* 0x00000004000f7202 */ /* 0x000fe20000000f00 */
[----:B------:R-:W-:Y:S02]  /*13a40*/  IMAD.MOV.U32 R21, RZ, RZ, R16 ;  /* 0x000000ffff157224 */ /* 0x000fe400078e0010 */
[----:B------:R-:W-:-:S07]  /*13a50*/  IMAD.MOV.U32 R16, RZ, RZ, R23 ;  /* 0x000000ffff107224 */ /* 0x000fce00078e0017 */
.L_x_33925:
[----:B------:R-:W-:Y:S05]  /*13a60*/  BSYNC.RECONVERGENT B1 ;  /* 0x0000000000017941 */ /* 0x000fea0003800200 */
.L_x_33923:
        /* <DEDUP_REMOVED lines=9> */
.L_x_33927:
[----:B------:R-:W-:Y:S01]  /*13b00*/  IMAD.MOV.U32 R23, RZ, RZ, R17 ;  /* 0x000000ffff177224 */ /* 0x000fe200078e0011 */
[----:B------:R-:W-:Y:S01]  /*13b10*/  MOV R17, R5 ;  /* 0x0000000500117202 */ /* 0x000fe20000000f00 */
[----:B------:R-:W-:Y:S02]  /*13b20*/  IMAD.MOV.U32 R24, RZ, RZ, R21 ;  /* 0x000000ffff187224 */ /* 0x000fe400078e0015 */
[----:B------:R-:W-:-:S07]  /*13b30*/  IMAD.MOV.U32 R21, RZ, RZ, R19 ;  /* 0x000000ffff157224 */ /* 0x000fce00078e0013 */
.L_x_33928:
[----:B------:R-:W-:Y:S05]  /*13b40*/  BSYNC.RECONVERGENT B1 ;  /* 0x0000000000017941 */ /* 0x000fea0003800200 */
.L_x_33926:
        /* <DEDUP_REMOVED lines=9> */
.L_x_33930:
[----:B------:R-:W-:Y:S01]  /*13be0*/  IMAD.MOV.U32 R19, RZ, RZ, R23 ;  /* 0x000000ffff137224 */ /* 0x000fe200078e0017 */
[----:B------:R-:W-:Y:S01]  /*13bf0*/  MOV R23, R18 ;  /* 0x0000001200177202 */ /* 0x000fe20000000f00 */
[----:B------:R-:W-:Y:S02]  /*13c00*/  IMAD.MOV.U32 R27, RZ, RZ, R24 ;  /* 0x000000ffff1b7224 */ /* 0x000fe400078e0018 */
[----:B------:R-:W-:-:S07]  /*13c10*/  IMAD.MOV.U32 R24, RZ, RZ, R7 ;  /* 0x000000ffff187224 */ /* 0x000fce00078e0007 */
.L_x_33931:
[----:B------:R-:W-:Y:S05]  /*13c20*/  BSYNC.RECONVERGENT B1 ;  /* 0x0000000000017941 */ /* 0x000fea0003800200 */
.L_x_33929:
        /* <DEDUP_REMOVED lines=9> */
.L_x_33933:
[----:B------:R-:W-:Y:S01]  /*13cc0*/  IMAD.MOV.U32 R18, RZ, RZ, R19 ;  /* 0x000000ffff127224 */ /* 0x000fe200078e0013 */
[----:B------:R-:W-:Y:S01]  /*13cd0*/  MOV R19, R6 ;  /* 0x0000000600137202 */ /* 0x000fe20000000f00 */
[----:B------:R-:W-:Y:S02]  /*13ce0*/  IMAD.MOV.U32 R26, RZ, RZ, R27 ;  /* 0x000000ffff1a7224 */ /* 0x000fe400078e001b */
[----:B------:R-:W-:-:S07]  /*13cf0*/  IMAD.MOV.U32 R27, RZ, RZ, R20 ;  /* 0x000000ffff1b7224 */ /* 0x000fce00078e0014 */
.L_x_33934:
[----:B------:R-:W-:Y:S05]  /*13d00*/  BSYNC.RECONVERGENT B1 ;  /* 0x0000000000017941 */ /* 0x000fea0003800200 */
.L_x_33932:
        /* <DEDUP_REMOVED lines=9> */
.L_x_33936:
[----:B------:R-:W-:Y:S01]  /*13da0*/  IMAD.MOV.U32 R20, RZ, RZ, R18 ;  /* 0x000000ffff147224 */ /* 0x000fe200078e0012 */
[----:B------:R-:W-:Y:S01]  /*13db0*/  MOV R18, R8 ;  /* 0x0000000800127202 */ /* 0x000fe20000000f00 */
[----:B------:R-:W-:Y:S02]  /*13dc0*/  IMAD.MOV.U32 R29, RZ, RZ, R26 ;  /* 0x000000ffff1d7224 */ /* 0x000fe400078e001a */
[----:B------:R-:W-:-:S07]  /*13dd0*/  IMAD.MOV.U32 R26, RZ, RZ, R22 ;  /* 0x000000ffff1a7224 */ /* 0x000fce00078e0016 */
.L_x_33937:
[----:B------:R-:W-:Y:S05]  /*13de0*/  BSYNC.RECONVERGENT B1 ;  /* 0x0000000000017941 */ /* 0x000fea0003800200 */
.L_x_33935:
        /* <DEDUP_REMOVED lines=9> */
.L_x_33939:
[----:B------:R-:W-:Y:S01]  /*13e80*/  IMAD.MOV.U32 R22, RZ, RZ, R20 ;  /* 0x000000ffff167224 */ /* 0x000fe200078e0014 */
[----:B------:R-:W-:Y:S01]  /*13e90*/  MOV R20, R9 ;  /* 0x0000000900147202 */ /* 0x000fe20000000f00 */
[----:B------:R-:W-:Y:S02]  /*13ea0*/  IMAD.MOV.U32 R30, RZ, RZ, R29 ;  /* 0x000000ffff1e7224 */ /* 0x000fe400078e001d */
[----:B------:R-:W-:-:S07]  /*13eb0*/  IMAD.MOV.U32 R29, RZ, RZ, R13 ;  /* 0x000000ffff1d7224 */ /* 0x000fce00078e000d */
.L_x_33940:
[----:B------:R-:W-:Y:S05]  /*13ec0*/  BSYNC.RECONVERGENT B1 ;  /* 0x0000000000017941 */ /* 0x000fea0003800200 */
.L_x_33938:
        /* <DEDUP_REMOVED lines=16> */
.L_x_33942:
[----:B------:R-:W-:Y:S01]  /*13fd0*/  MOV R10, R11 ;  /* 0x0000000b000a7202 */ /* 0x000fe20000000f00 */
[----:B------:R-:W-:Y:S02]  /*13fe0*/  IMAD.MOV.U32 R2, RZ, RZ, R3 ;  /* 0x000000ffff027224 */ /* 0x000fe400078e0003 */
[----:B------:R-:W-:Y:S02]  /*13ff0*/  IMAD.MOV.U32 R11, RZ, RZ, R15 ;  /* 0x000000ffff0b7224 */ /* 0x000fe400078e000f */
[----:B------:R-:W-:-:S07]  /*14000*/  IMAD.MOV.U32 R3, RZ, RZ, R16 ;  /* 0x000000ffff037224 */ /* 0x000fce00078e0010 */
.L_x_33943:
[----:B------:R-:W-:Y:S05]  /*14010*/  BSYNC.RECONVERGENT B1 ;  /* 0x0000000000017941 */ /* 0x000fea0003800200 */
.L_x_33941:
        /* <DEDUP_REMOVED lines=9> */
.L_x_33945:
[----:B------:R-:W-:Y:S01]  /*140b0*/  MOV R33, R10 ;  /* 0x0000000a00217202 */ /* 0x000fe20000000f00 */
[----:B------:R-:W-:Y:S02]  /*140c0*/  IMAD.MOV.U32 R5, RZ, RZ, R2 ;  /* 0x000000ffff057224 */ /* 0x000fe400078e0002 */
[----:B------:R-:W-:Y:S02]  /*140d0*/  IMAD.MOV.U32 R10, RZ, RZ, R17 ;  /* 0x000000ffff0a7224 */ /* 0x000fe400078e0011 */
[----:B------:R-:W-:-:S07]  /*140e0*/  IMAD.MOV.U32 R2, RZ, RZ, R21 ;  /* 0x000000ffff027224 */ /* 0x000fce00078e0015 */
.L_x_33946:
[----:B------:R-:W-:Y:S05]  /*140f0*/  BSYNC.RECONVERGENT B1 ;  /* 0x0000000000017941 */ /* 0x000fea0003800200 */
.L_x_33944:
        /* <DEDUP_REMOVED lines=9> */
.L_x_33948:
[----:B------:R-:W-:Y:S01]  /*14190*/  MOV R32, R33 ;  /* 0x0000002100207202 */ /* 0x000fe20000000f00 */
[----:B------:R-:W-:Y:S02]  /*141a0*/  IMAD.MOV.U32 R4, RZ, RZ, R5 ;  /* 0x000000ffff047224 */ /* 0x000fe400078e0005 */
[----:B------:R-:W-:Y:S02]  /*141b0*/  IMAD.MOV.U32 R33, RZ, RZ, R23 ;  /* 0x000000ffff217224 */ /* 0x000fe400078e0017 */
[----:B------:R-:W-:-:S07]  /*141c0*/  IMAD.MOV.U32 R5, RZ, RZ, R24 ;  /* 0x000000ffff057224 */ /* 0x000fce00078e0018 */
.L_x_33949:
[----:B------:R-:W-:Y:S05]  /*141d0*/  BSYNC.RECONVERGENT B1 ;  /* 0x0000000000017941 */ /* 0x000fea0003800200 */
.L_x_33947:
        /* <DEDUP_REMOVED lines=9> */
.L_x_33951:
[----:B------:R-:W-:Y:S01]  /*14270*/  MOV R35, R32 ;  /* 0x0000002000237202 */ /* 0x000fe20000000f00 */
[----:B------:R-:W-:Y:S02]  /*14280*/  IMAD.MOV.U32 R7, RZ, RZ, R4 ;  /* 0x000000ffff077224 */ /* 0x000fe400078e0004 */
[----:B------:R-:W-:Y:S02]  /*14290*/  IMAD.MOV.U32 R32, RZ, RZ, R19 ;  /* 0x000000ffff207224 */ /* 0x000fe400078e0013 */
[----:B------:R-:W-:-:S07]  /*142a0*/  IMAD.MOV.U32 R4, RZ, RZ, R27 ;  /* 0x000000ffff047224 */ /* 0x000fce00078e001b */
.L_x_33952:
[----:B------:R-:W-:Y:S05]  /*142b0*/  BSYNC.RECONVERGENT B1 ;  /* 0x0000000000017941 */ /* 0x000fea0003800200 */
.L_x_33950:
        /* <DEDUP_REMOVED lines=9> */
.L_x_33954:
[----:B------:R-:W-:Y:S01]  /*14350*/  MOV R34, R35 ;  /* 0x0000002300227202 */ /* 0x000fe20000000f00 */
[----:B------:R-:W-:Y:S02]  /*14360*/  IMAD.MOV.U32 R6, RZ, RZ, R7 ;  /* 0x000000ffff067224 */ /* 0x000fe400078e0007 */
[----:B------:R-:W-:Y:S02]  /*14370*/  IMAD.MOV.U32 R35, RZ, RZ, R18 ;  /* 0x000000ffff237224 */ /* 0x000fe400078e0012 */
[----:B------:R-:W-:-:S07]  /*14380*/  IMAD.MOV.U32 R7, RZ, RZ, R26 ;  /* 0x000000ffff077224 */ /* 0x000fce00078e001a */
.L_x_33955:
[----:B------:R-:W-:Y:S05]  /*14390*/  BSYNC.RECONVERGENT B1 ;  /* 0x0000000000017941 */ /* 0x000fea0003800200 */
.L_x_33953:
        /* <DEDUP_REMOVED lines=9> */
.L_x_33957:
[----:B------:R-:W-:Y:S01]  /*14430*/  MOV R37, R34 ;  /* 0x0000002200257202 */ /* 0x000fe20000000f00 */
[----:B------:R-:W-:Y:S02]  /*14440*/  IMAD.MOV.U32 R9, RZ, RZ, R6 ;  /* 0x000000ffff097224 */ /* 0x000fe400078e0006 */
[----:B------:R-:W-:Y:S02]  /*14450*/  IMAD.MOV.U32 R34, RZ, RZ, R20 ;  /* 0x000000ffff227224 */ /* 0x000fe400078e0014 */
[----:B------:R-:W-:-:S07]  /*14460*/  IMAD.MOV.U32 R6, RZ, RZ, R29 ;  /* 0x000000ffff067224 */ /* 0x000fce00078e001d */
.L_x_33958:
[----:B------:R-:W-:Y:S05]  /*14470*/  BSYNC.RECONVERGENT B1 ;  /* 0x0000000000017941 */ /* 0x000fea0003800200 */
.L_x_33956:
        /* <DEDUP_REMOVED lines=9> */
.L_x_33960:
[----:B------:R-:W-:Y:S01]  /*14510*/  MOV R36, R37 ;  /* 0x0000002500247202 */ /* 0x000fe20000000f00 */
[----:B------:R-:W-:Y:S02]  /*14520*/  IMAD.MOV.U32 R8, RZ, RZ, R9 ;  /* 0x000000ffff087224 */ /* 0x000fe400078e0009 */
[----:B------:R-:W-:Y:S02]  /*14530*/  IMAD.MOV.U32 R37, RZ, RZ, R22 ;  /* 0x000000ffff257224 */ /* 0x000fe400078e0016 */
[----:B------:R-:W-:-:S07]  /*14540*/  IMAD.MOV.U32 R9, RZ, RZ, R30 ;  /* 0x000000ffff097224 */ /* 0x000fce00078e001e */
.L_x_33961:
[----:B------:R-:W-:Y:S05]  /*14550*/  BSYNC.RECONVERGENT B1 ;  /* 0x0000000000017941 */ /* 0x000fea0003800200 */
.L_x_33959:
[----:B------:R-:W-:Y:S01]  /*14560*/  ISETP.NE.AND P0, PT, R25, RZ, PT ;  /* 0x000000ff1900720c */ /* 0x000fe20003f05270 */
[----:B------:R-:W-:-:S12]  /*14570*/  IMAD.MOV.U32 R39, RZ, RZ, R12 ;  /* 0x000000ffff277224 */ /* 0x000fd800078e000c */
[----:B------:R-:W-:Y:S05]  /*14580*/  @P0 BRA `(.L_x_33793) ;  /* 0x0000000000400947 */ /* 0x000fea0003800000 */
[----:B------:R-:W0:Y:S01]  /*14590*/  S2R R14, SR_CgaCtaId ;  /* 0x00000000000e7919 */ /* 0x000e220000008800 */
[----:B------:R-:W-:Y:S01]  /*145a0*/  MOV R15, 0x400 ;  /* 0x00000400000f7802 */ /* 0x000fe20000000f00 */
[----:B------:R-:W1:Y:S03]  /*145b0*/  S2R R13, SR_TID.X ;  /* 0x00000000000d7919 */ /* 0x000e660000002100 */
[----:B0-----:R-:W-:Y:S02]  /*145c0*/  LEA R15, R14, R15, 0x18 ;  /* 0x0000000f0e0f7211 */ /* 0x001fe400078ec0ff */
[----:B-1----:R-:W-:Y:S01]  /*145d0*/  SHF.R.U32.HI R14, RZ, 0x5, R13 ;  /* 0x00000005ff0e7819 */ /* 0x002fe2000001160d */
[----:B------:R-:W-:-:S04]  /*145e0*/  IMAD.MOV.U32 R13, RZ, RZ, R38 ;  /* 0x000000ffff0d7224 */ /* 0x000fc800078e0026 */
        /* <DEDUP_REMOVED lines=10> */
.L_x_33793:
[----:B------:R-:W-:Y:S05]  /*14690*/  BSYNC.RECONVERGENT B0 ;  /* 0x0000000000007941 */ /* 0x000fea0003800200 */
.L_x_33792:
[----:B-1----:R-:W1:Y:S01]  /*146a0*/  S2R R12, SR_TID.X ;  /* 0x00000000000c7919 */ /* 0x002e620000002100 */
[----:B------:R-:W-:Y:S01]  /*146b0*/  BSSY.RECONVERGENT B0, `(.L_x_33962) ;  /* 0x0000a0d000007945 */ /* 0x000fe20003800200 */
[----:B------:R-:W-:Y:S01]  /*146c0*/  BAR.SYNC.DEFER_BLOCKING 0x0 ;  /* 0x0000000000007b1d */ /* 0x000fe20000010000 */
[----:B-1----:R-:W-:-:S13]  /*146d0*/  ISETP.NE.AND P2, PT, R12, RZ, PT ;  /* 0x000000ff0c00720c */ /* 0x002fda0003f45270 */
[----:B------:R-:W-:Y:S05]  /*146e0*/  @P2 BRA `(.L_x_33963) ;  /* 0x000000a000242947 */ /* 0x000fea0003800000 */
[----:B------:R-:W1:Y:S01]  /*146f0*/  S2UR UR5, SR_CgaCtaId ;  /* 0x00000000000579c3 */ /* 0x000e620000008800 */
[----:B------:R-:W-:Y:S01]  /*14700*/  UMOV UR4, 0x400 ;  /* 0x0000040000047882 */ /* 0x000fe20000000000 */
[----:B------:R-:W-:Y:S06]  /*14710*/  BSSY.RECONVERGENT B1, `(.L_x_33964) ;  /* 0x0000026000017945 */ /* 0x000fec0003800200 */
[----:B------:R-:W2:Y:S01]  /*14720*/  S2UR UR6, SR_CgaCtaId ;  /* 0x00000000000679c3 */ /* 0x000ea20000008800 */
[----:B-1----:R-:W-:-:S03]  /*14730*/  ULEA UR4, UR5, UR4, 0x18 ;  /* 0x0000000405047291 */ /* 0x002fc6000f8ec0ff */
[----:B------:R-:W-:Y:S02]  /*14740*/  UMOV UR5, 0x400 ;  /* 0x0000040000057882 */ /* 0x000fe40000000000 */
[----:B--2---:R-:W-:-:S04]  /*14750*/  ULEA UR5, UR6, UR5, 0x18 ;  /* 0x0000000506057291 */ /* 0x004fc8000f8ec0ff */
[----:B0-----:R-:W0:Y:S04]  /*14760*/  LDS.128 R24, [UR4+0x70] ;  /* 0x00007004ff187984 */ /* 0x001e280008000c00 */
[----:B------:R-:W1:Y:S04]  /*14770*/  LDS.128 R28, [UR4+0x50] ;  /* 0x00005004ff1c7984 */ /* 0x000e680008000c00 */
[----:B------:R-:W2:Y:S04]  /*14780*/  LDS.128 R12, [UR4+0x60] ;  /* 0x00006004ff0c7984 */ /* 0x000ea80008000c00 */
[----:B------:R-:W3:Y:S04]  /*14790*/  LDS.128 R16, [UR4+0x80] ;  /* 0x00008004ff107984 */ /* 0x000ee80008000c00 */
[----:B------:R-:W4:Y:S01]  /*147a0*/  LDS.128 R20, [UR5+0x90] ;  /* 0x00009005ff147984 */ /* 0x000f220008000c00 */
[----:B0-----:R-:W-:-:S02]  /*147b0*/  FSETP.GT.FTZ.AND P0, PT, R26, R3, PT ;  /* 0x000000031a00720b */ /* 0x001fc40003f14000 */
[----:B------:R-:W-:Y:S02]  /*147c0*/  FSETP.NEU.FTZ.AND P1, PT, R26, R3, PT ;  /* 0x000000031a00720b */ /* 0x000fe40003f3d000 */
[----:B------:R-:W-:Y:S02]  /*147d0*/  ISETP.EQ.OR P0, PT, R11, -0x1, P0 ;  /* 0xffffffff0b00780c */ /* 0x000fe40000702670 */
[----:B-1----:R-:W-:Y:S02]  /*147e0*/  ISETP.GE.OR P1, PT, R30, R11, P1 ;  /* 0x0000000b1e00720c */ /* 0x002fe40000f26670 */
[CC--:B------:R-:W-:Y:S02]  /*147f0*/  FSETP.GT.FTZ.AND P3, PT, R39.reuse, R28.reuse, PT ;  /* 0x0000001c2700720b */ /* 0x0c0fe40003f74000 */
[----:B------:R-:W-:Y:S02]  /*14800*/  PLOP3.LUT P0, PT, P0, P1, PT, 0x8, 0x80 ;  /* 0x000000000080781c */ /* 0x000fe40000702170 */
[----:B------:R-:W-:-:S02]  /*14810*/  FSEL R41, R39, R28, P3 ;  /* 0x0000001c27297208 */ /* 0x000fc40001800000 */
        /* <DEDUP_REMOVED lines=11> */
[----:B--234-:R-:W-:Y:S05]  /*148d0*/  @P1 BRA `(.L_x_33965) ;  /* 0x0000000000141947 */ /* 0x01cfea0003800000 */
[----:B------:R-:W-:Y:S01]  /*148e0*/  FSETP.NEU.FTZ.AND P0, PT, R3, R2, PT ;  /* 0x000000020300720b */ /* 0x000fe20003f1d000 */
[----:B------:R-:W-:Y:S02]  /*148f0*/  IMAD.MOV.U32 R30, RZ, RZ, R10 ;  /* 0x000000ffff1e7224 */ /* 0x000fe400078e000a */
[----:B------:R-:W-:Y:S01]  /*14900*/  IMAD.MOV.U32 R28, RZ, RZ, R2 ;  /* 0x000000ffff1c7224 */ /* 0x000fe200078e0002 */
[----:B------:R-:W-:-:S13]  /*14910*/  ISETP.GE.OR P0, PT, R11, R10, P0 ;  /* 0x0000000a0b00720c */ /* 0x000fda0000706670 */
[----:B------:R-:W-:Y:S05]  /*14920*/  @P0 BRA `(.L_x_33966) ;  /* 0x0000000000100947 */ /* 0x000fea0003800000 */
.L_x_33965:
[----:B------:R-:W-:Y:S01]  /*14930*/  IMAD.MOV.U32 R30, RZ, RZ, R11 ;  /* 0x000000ffff1e7224 */ /* 0x000fe200078e000b */
[----:B------:R-:W-:Y:S01]  /*14940*/  MOV R11, R10 ;  /* 0x0000000a000b7202 */ /* 0x000fe20000000f00 */
[----:B------:R-:W-:Y:S02]  /*14950*/  IMAD.MOV.U32 R28, RZ, RZ, R3 ;  /* 0x000000ffff1c7224 */ /* 0x000fe400078e0003 */
[----:B------:R-:W-:-:S07]  /*14960*/  IMAD.MOV.U32 R3, RZ, RZ, R2 ;  /* 0x000000ffff037224 */ /* 0x000fce00078e0002 */
.L_x_33966:
[----:B------:R-:W-:Y:S05]  /*14970*/  BSYNC.RECONVERGENT B1 ;  /* 0x0000000000017941 */ /* 0x000fea0003800200 */
.L_x_33964:
        /* <DEDUP_REMOVED lines=9> */
.L_x_33968:
[----:B------:R-:W-:Y:S01]  /*14a10*/  IMAD.MOV.U32 R39, RZ, RZ, R30 ;  /* 0x000000ffff277224 */ /* 0x000fe200078e001e */
[----:B------:R-:W-:Y:S01]  /*14a20*/  MOV R30, R33 ;  /* 0x00000021001e7202 */ /* 0x000fe20000000f00 */
[----:B------:R-:W-:Y:S02]  /*14a30*/  IMAD.MOV.U32 R29, RZ, RZ, R28 ;  /* 0x000000ffff1d7224 */ /* 0x000fe400078e001c */
[----:B------:R-:W-:-:S07]  /*14a40*/  IMAD.MOV.U32 R28, RZ, RZ, R5 ;  /* 0x000000ffff1c7224 */ /* 0x000fce00078e0005 */
.L_x_33969:
[----:B------:R-:W-:Y:S05]  /*14a50*/  BSYNC.RECONVERGENT B1 ;  /* 0x0000000000017941 */ /* 0x000fea0003800200 */
.L_x_33967:
        /* <DEDUP_REMOVED lines=9> */
.L_x_33971:
[----:B------:R-:W-:Y:S01]  /*14af0*/  IMAD.MOV.U32 R10, RZ, RZ, R39 ;  /* 0x000000ffff0a7224 */ /* 0x000fe200078e0027 */
[----:B------:R-:W-:Y:S01]  /*14b00*/  MOV R39, R32 ;  /* 0x0000002000277202 */ /* 0x000fe20000000f00 */
[----:B------:R-:W-:Y:S02]  /*14b10*/  IMAD.MOV.U32 R2, RZ, RZ, R29 ;  /* 0x000000ffff027224 */ /* 0x000fe400078e001d */
[----:B------:R-:W-:-:S07]  /*14b20*/  IMAD.MOV.U32 R29, RZ, RZ, R4 ;  /* 0x000000ffff1d7224 */ /* 0x000fce00078e0004 */
.L_x_33972:
[----:B------:R-:W-:Y:S05]  /*14b30*/  BSYNC.RECONVERGENT B1 ;  /* 0x0000000000017941 */ /* 0x000fea0003800200 */
.L_x_33970:
        /* <DEDUP_REMOVED lines=9> */
.L_x_33974:
[----:B------:R-:W-:Y:S01]  /*14bd0*/  IMAD.MOV.U32 R33, RZ, RZ, R10 ;  /* 0x000000ffff217224 */ /* 0x000fe200078e000a */
[----:B------:R-:W-:Y:S01]  /*14be0*/  MOV R10, R35 ;  /* 0x00000023000a7202 */ /* 0x000fe20000000f00 */
[----:B------:R-:W-:Y:S02]  /*14bf0*/  IMAD.MOV.U32 R5, RZ, RZ, R2 ;  /* 0x000000ffff057224 */ /* 0x000fe400078e0002 */
[----:B------:R-:W-:-:S07]  /*14c00*/  IMAD.MOV.U32 R2, RZ, RZ, R7 ;  /* 0x000000ffff027224 */ /* 0x000fce00078e0007 */
.L_x_33975:
[----:B------:R-:W-:Y:S05]  /*14c10*/  BSYNC.RECONVERGENT B1 ;  /* 0x0000000000017941 */ /* 0x000fea0003800200 */
.L_x_33973:
        /* <DEDUP_REMOVED lines=9> */
.L_x_33977:
[----:B------:R-:W-:Y:S01]  /*14cb0*/  IMAD.MOV.U32 R32, RZ, RZ, R33 ;  /* 0x000000ffff207224 */ /* 0x000fe200078e0021 */
[----:B------:R-:W-:Y:S01]  /*14cc0*/  MOV R33, R34 ;  /* 0x0000002200217202 */ /* 0x000fe20000000f00 */
[----:B------:R-:W-:Y:S02]  /*14cd0*/  IMAD.MOV.U32 R4, RZ, RZ, R5 ;  /* 0x000000ffff047224 */ /* 0x000fe400078e0005 */
[----:B------:R-:W-:-:S07]  /*14ce0*/  IMAD.MOV.U32 R5, RZ, RZ, R6 ;  /* 0x000000ffff057224 */ /* 0x000fce00078e0006 */
.L_x_33978:
[----:B------:R-:W-:Y:S05]  /*14cf0*/  BSYNC.RECONVERGENT B1 ;  /* 0x0000000000017941 */ /* 0x000fea0003800200 */
.L_x_33976:
        /* <DEDUP_REMOVED lines=9> */
.L_x_33980:
[----:B------:R-:W-:Y:S01]  /*14d90*/  IMAD.MOV.U32 R35, RZ, RZ, R32 ;  /* 0x000000ffff237224 */ /* 0x000fe200078e0020 */
[----:B------:R-:W-:Y:S01]  /*14da0*/  MOV R32, R37 ;  /* 0x0000002500207202 */ /* 0x000fe20000000f00 */
[----:B------:R-:W-:Y:S02]  /*14db0*/  IMAD.MOV.U32 R7, RZ, RZ, R4 ;  /* 0x000000ffff077224 */ /* 0x000fe400078e0004 */
[----:B------:R-:W-:-:S07]  /*14dc0*/  IMAD.MOV.U32 R4, RZ, RZ, R9 ;  /* 0x000000ffff047224 */ /* 0x000fce00078e0009 */
.L_x_33981:
[----:B------:R-:W-:Y:S05]  /*14dd0*/  BSYNC.RECONVERGENT B1 ;  /* 0x0000000000017941 */ /* 0x000fea0003800200 */
.L_x_33979:
        /* <DEDUP_REMOVED lines=9> */
.L_x_33983:
[----:B------:R-:W-:Y:S01]  /*14e70*/  IMAD.MOV.U32 R9, RZ, RZ, R35 ;  /* 0x000000ffff097224 */ /* 0x000fe200078e0023 */
[----:B------:R-:W-:Y:S01]  /*14e80*/  MOV R35, R36 ;  /* 0x0000002400237202 */ /* 0x000fe20000000f00 */
[----:B------:R-:W-:Y:S02]  /*14e90*/  IMAD.MOV.U32 R6, RZ, RZ, R7 ;  /* 0x000000ffff067224 */ /* 0x000fe400078e0007 */
[----:B------:R-:W-:-:S07]  /*14ea0*/  IMAD.MOV.U32 R7, RZ, RZ, R8 ;  /* 0x000000ffff077224 */ /* 0x000fce00078e0008 */
.L_x_33984:
[----:B------:R-:W-:Y:S05]  /*14eb0*/  BSYNC.RECONVERGENT B1 ;  /* 0x0000000000017941 */ /* 0x000fea0003800200 */
.L_x_33982:
        /* <DEDUP_REMOVED lines=16> */
.L_x_33986:
[----:B------:R-:W-:Y:S01]  /*14fc0*/  MOV R34, R11 ;  /* 0x0000000b00227202 */ /* 0x000fe20000000f00 */
[----:B------:R-:W-:Y:S02]  /*14fd0*/  IMAD.MOV.U32 R8, RZ, RZ, R3 ;  /* 0x000000ffff087224 */ /* 0x000fe400078e0003 */
[----:B------:R-:W-:Y:S02]  /*14fe0*/  IMAD.MOV.U32 R11, RZ, RZ, R30 ;  /* 0x000000ffff0b7224 */ /* 0x000fe400078e001e */
[----:B------:R-:W-:-:S07]  /*14ff0*/  IMAD.MOV.U32 R3, RZ, RZ, R28 ;  /* 0x000000ffff037224 */ /* 0x000fce00078e001c */
.L_x_33987:
[----:B------:R-:W-:Y:S05]  /*15000*/  BSYNC.RECONVERGENT B1 ;  /* 0x0000000000017941 */ /* 0x000fea0003800200 */
.L_x_33985:
        /* <DEDUP_REMOVED lines=9> */
.L_x_33989:
[----:B------:R-:W-:Y:S01]  /*150a0*/  MOV R31, R34 ;  /* 0x00000022001f7202 */ /* 0x000fe20000000f00 */
[----:B------:R-:W-:Y:S02]  /*150b0*/  IMAD.MOV.U32 R27, RZ, RZ, R8 ;  /* 0x000000ffff1b7224 */ /* 0x000fe400078e0008 */
[----:B------:R-:W-:Y:S02]  /*150c0*/  IMAD.MOV.U32 R34, RZ, RZ, R39 ;  /* 0x000000ffff227224 */ /* 0x000fe400078e0027 */
[----:B------:R-:W-:-:S07]  /*150d0*/  IMAD.MOV.U32 R8, RZ, RZ, R29 ;  /* 0x000000ffff087224 */ /* 0x000fce00078e001d */
.L_x_33990:
[----:B------:R-:W-:Y:S05]  /*150e0*/  BSYNC.RECONVERGENT B1 ;  /* 0x0000000000017941 */ /* 0x000fea0003800200 */
.L_x_33988:
        /* <DEDUP_REMOVED lines=9> */
.L_x_33992:
[----:B------:R-:W-:Y:S01]  /*15180*/  MOV R30, R31 ;  /* 0x0000001f001e7202 */ /* 0x000fe20000000f00 */
[----:B------:R-:W-:Y:S02]  /*15190*/  IMAD.MOV.U32 R28, RZ, RZ, R27 ;  /* 0x000000ffff1c7224 */ /* 0x000fe400078e001b */
[----:B------:R-:W-:Y:S02]  /*151a0*/  IMAD.MOV.U32 R31, RZ, RZ, R10 ;  /* 0x000000ffff1f7224 */ /* 0x000fe400078e000a */
[----:B------:R-:W-:-:S07]  /*151b0*/  IMAD.MOV.U32 R27, RZ, RZ, R2 ;  /* 0x000000ffff1b7224 */ /* 0x000fce00078e0002 */
.L_x_33993:
[----:B------:R-:W-:Y:S05]  /*151c0*/  BSYNC.RECONVERGENT B1 ;  /* 0x0000000000017941 */ /* 0x000fea0003800200 */
.L_x_33991:
        /* <DEDUP_REMOVED lines=9> */
.L_x_33995:
[----:B------:R-:W-:Y:S01]  /*15260*/  MOV R37, R30 ;  /* 0x0000001e00257202 */ /* 0x000fe20000000f00 */
[----:B------:R-:W-:Y:S02]  /*15270*/  IMAD.MOV.U32 R29, RZ, RZ, R28 ;  /* 0x000000ffff1d7224 */ /* 0x000fe400078e001c */
[----:B------:R-:W-:Y:S02]  /*15280*/  IMAD.MOV.U32 R30, RZ, RZ, R33 ;  /* 0x000000ffff1e7224 */ /* 0x000fe400078e0021 */
[----:B------:R-:W-:-:S07]  /*15290*/  IMAD.MOV.U32 R28, RZ, RZ, R5 ;  /* 0x000000ffff1c7224 */ /* 0x000fce00078e0005 */
.L_x_33996:
[----:B------:R-:W-:Y:S05]  /*152a0*/  BSYNC.RECONVERGENT B1 ;  /* 0x0000000000017941 */ /* 0x000fea0003800200 */
.L_x_33994:
        /* <DEDUP_REMOVED lines=9> */
.L_x_33998:
[----:B------:R-:W-:Y:S01]  /*15340*/  MOV R10, R37 ;  /* 0x00000025000a7202 */ /* 0x000fe20000000f00 */
[----:B------:R-:W-:Y:S02]  /*15350*/  IMAD.MOV.U32 R2, RZ, RZ, R29 ;  /* 0x000000ffff027224 */ /* 0x000fe400078e001d */
[----:B------:R-:W-:Y:S02]  /*15360*/  IMAD.MOV.U32 R37, RZ, RZ, R32 ;  /* 0x000000ffff257224 */ /* 0x000fe400078e0020 */
[----:B------:R-:W-:-:S07]  /*15370*/  IMAD.MOV.U32 R29, RZ, RZ, R4 ;  /* 0x000000ffff1d7224 */ /* 0x000fce00078e0004 */
.L_x_33999:
[----:B------:R-:W-:Y:S05]  /*15380*/  BSYNC.RECONVERGENT B1 ;  /* 0x0000000000017941 */ /* 0x000fea0003800200 */
.L_x_33997:
        /* <DEDUP_REMOVED lines=9> */
.L_x_34001:
[----:B------:R-:W-:Y:S01]  /*15420*/  MOV R4, R10 ;  /* 0x0000000a00047202 */ /* 0x000fe20000000f00 */
[----:B------:R-:W-:Y:S02]  /*15430*/  IMAD.MOV.U32 R5, RZ, RZ, R2 ;  /* 0x000000ffff057224 */ /* 0x000fe400078e0002 */
[----:B------:R-:W-:Y:S02]  /*15440*/  IMAD.MOV.U32 R10, RZ, RZ, R35 ;  /* 0x000000ffff0a7224 */ /* 0x000fe400078e0023 */
[----:B------:R-:W-:-:S07]  /*15450*/  IMAD.MOV.U32 R2, RZ, RZ, R7 ;  /* 0x000000ffff027224 */ /* 0x000fce00078e0007 */
.L_x_34002:
[----:B------:R-:W-:Y:S05]  /*15460*/  BSYNC.RECONVERGENT B1 ;  /* 0x0000000000017941 */ /* 0x000fea0003800200 */
.L_x_34000:
        /* <DEDUP_REMOVED lines=9> */
.L_x_34004:
[----:B------:R-:W-:Y:S01]  /*15500*/  MOV R32, R4 ;  /* 0x0000000400207202 */ /* 0x000fe20000000f00 */
[----:B------:R-:W-:Y:S02]  /*15510*/  IMAD.MOV.U32 R7, RZ, RZ, R5 ;  /* 0x000000ffff077224 */ /* 0x000fe400078e0005 */
[----:B------:R-:W-:Y:S02]  /*15520*/  IMAD.MOV.U32 R4, RZ, RZ, R9 ;  /* 0x000000ffff047224 */ /* 0x000fe400078e0009 */
[----:B------:R-:W-:-:S07]  /*15530*/  IMAD.MOV.U32 R5, RZ, RZ, R6 ;  /* 0x000000ffff057224 */ /* 0x000fce00078e0006 */
.L_x_34005:
[----:B------:R-:W-:Y:S05]  /*15540*/  BSYNC.RECONVERGENT B1 ;  /* 0x0000000000017941 */ /* 0x000fea0003800200 */
.L_x_34003:
        /* <DEDUP_REMOVED lines=16> */
.L_x_34007:
[----:B------:R-:W-:Y:S02]  /*15650*/  IMAD.MOV.U32 R12, RZ, RZ, R11 ;  /* 0x000000ffff0c7224 */ /* 0x000fe400078e000b */
[----:B------:R-:W-:Y:S02]  /*15660*/  IMAD.MOV.U32 R6, RZ, RZ, R3 ;  /* 0x000000ffff067224 */ /* 0x000fe400078e0003 */
[----:B------:R-:W-:Y:S02]  /*15670*/  IMAD.MOV.U32 R11, RZ, RZ, R34 ;  /* 0x000000ffff0b7224 */ /* 0x000fe400078e0022 */
[----:B------:R-:W-:-:S07]  /*15680*/  IMAD.MOV.U32 R3, RZ, RZ, R8 ;  /* 0x000000ffff037224 */ /* 0x000fce00078e0008 */
.L_x_34008:
[----:B------:R-:W-:Y:S05]  /*15690*/  BSYNC.RECONVERGENT B1 ;  /* 0x0000000000017941 */ /* 0x000fea0003800200 */
.L_x_34006:
        /* <DEDUP_REMOVED lines=9> */
.L_x_34010:
[----:B------:R-:W-:Y:S02]  /*15730*/  IMAD.MOV.U32 R33, RZ, RZ, R12 ;  /* 0x000000ffff217224 */ /* 0x000fe400078e000c */
[----:B------:R-:W-:Y:S02]  /*15740*/  IMAD.MOV.U32 R9, RZ, RZ, R6 ;  /* 0x000000ffff097224 */ /* 0x000fe400078e0006 */
[----:B------:R-:W-:Y:S02]  /*15750*/  IMAD.MOV.U32 R12, RZ, RZ, R31 ;  /* 0x000000ffff0c7224 */ /* 0x000fe400078e001f */
[----:B------:R-:W-:-:S07]  /*15760*/  IMAD.MOV.U32 R6, RZ, RZ, R27 ;  /* 0x000000ffff067224 */ /* 0x000fce00078e001b */
.L_x_34011:
[----:B------:R-:W-:Y:S05]  /*15770*/  BSYNC.RECONVERGENT B1 ;  /* 0x0000000000017941 */ /* 0x000fea0003800200 */
.L_x_34009:
        /* <DEDUP_REMOVED lines=9> */
.L_x_34013:
[----:B------:R-:W-:Y:S02]  /*15810*/  IMAD.MOV.U32 R16, RZ, RZ, R33 ;  /* 0x000000ffff107224 */ /* 0x000fe400078e0021 */
[----:B------:R-:W-:Y:S02]  /*15820*/  IMAD.MOV.U32 R8, RZ, RZ, R9 ;  /* 0x000000ffff087224 */ /* 0x000fe400078e0009 */
[----:B------:R-:W-:Y:S02]  /*15830*/  IMAD.MOV.U32 R33, RZ, RZ, R30 ;  /* 0x000000ffff217224 */ /* 0x000fe400078e001e */
[----:B------:R-:W-:-:S07]  /*15840*/  IMAD.MOV.U32 R9, RZ, RZ, R28 ;  /* 0x000000ffff097224 */ /* 0x000fce00078e001c */
.L_x_34014:
[----:B------:R-:W-:Y:S05]  /*15850*/  BSYNC.RECONVERGENT B1 ;  /* 0x0000000000017941 */ /* 0x000fea0003800200 */
.L_x_34012:
        /* <DEDUP_REMOVED lines=9> */
.L_x_34016:
[----:B------:R-:W-:Y:S02]  /*158f0*/  IMAD.MOV.U32 R31, RZ, RZ, R16 ;  /* 0x000000ffff1f7224 */ /* 0x000fe400078e0010 */
[----:B------:R-:W-:Y:S02]  /*15900*/  IMAD.MOV.U32 R27, RZ, RZ, R8 ;  /* 0x000000ffff1b7224 */ /* 0x000fe400078e0008 */
[----:B------:R-:W-:Y:S02]  /*15910*/  IMAD.MOV.U32 R16, RZ, RZ, R37 ;  /* 0x000000ffff107224 */ /* 0x000fe400078e0025 */
[----:B------:R-:W-:-:S07]  /*15920*/  IMAD.MOV.U32 R8, RZ, RZ, R29 ;  /* 0x000000ffff087224 */ /* 0x000fce00078e001d */
.L_x_34017:
[----:B------:R-:W-:Y:S05]  /*15930*/  BSYNC.RECONVERGENT B1 ;  /* 0x0000000000017941 */ /* 0x000fea0003800200 */
.L_x_34015:
        /* <DEDUP_REMOVED lines=9> */
.L_x_34019:
[----:B------:R-:W-:Y:S02]  /*159d0*/  IMAD.MOV.U32 R29, RZ, RZ, R31 ;  /* 0x000000ffff1d7224 */ /* 0x000fe400078e001f */
[----:B------:R-:W-:Y:S02]  /*159e0*/  IMAD.MOV.U32 R28, RZ, RZ, R27 ;  /* 0x000000ffff1c7224 */ /* 0x000fe400078e001b */
[----:B------:R-:W-:Y:S02]  /*159f0*/  IMAD.MOV.U32 R31, RZ, RZ, R10 ;  /* 0x000000ffff1f7224 */ /* 0x000fe400078e000a */
[----:B------:R-:W-:-:S07]  /*15a00*/  IMAD.MOV.U32 R27, RZ, RZ, R2 ;  /* 0x000000ffff1b7224 */ /* 0x000fce00078e0002 */
.L_x_34020:
[----:B------:R-:W-:Y:S05]  /*15a10*/  BSYNC.RECONVERGENT B1 ;  /* 0x0000000000017941 */ /* 0x000fea0003800200 */
.L_x_34018:
        /* <DEDUP_REMOVED lines=9> */
.L_x_34022:
[----:B------:R-:W-:Y:S02]  /*15ab0*/  IMAD.MOV.U32 R35, RZ, RZ, R29 ;  /* 0x000000ffff237224 */ /* 0x000fe400078e001d */
[----:B------:R-:W-:Y:S02]  /*15ac0*/  IMAD.MOV.U32 R2, RZ, RZ, R28 ;  /* 0x000000ffff027224 */ /* 0x000fe400078e001c */
[----:B------:R-:W-:Y:S02]  /*15ad0*/  IMAD.MOV.U32 R29, RZ, RZ, R4 ;  /* 0x000000ffff1d7224 */ /* 0x000fe400078e0004 */
[----:B------:R-:W-:-:S07]  /*15ae0*/  IMAD.MOV.U32 R28, RZ, RZ, R5 ;  /* 0x000000ffff1c7224 */ /* 0x000fce00078e0005 */
.L_x_34023:
[----:B------:R-:W-:Y:S05]  /*15af0*/  BSYNC.RECONVERGENT B1 ;  /* 0x0000000000017941 */ /* 0x000fea0003800200 */
.L_x_34021:
        /* <DEDUP_REMOVED lines=9> */
.L_x_34025:
[----:B------:R-:W-:Y:S02]  /*15b90*/  IMAD.MOV.U32 R5, RZ, RZ, R35 ;  /* 0x000000ffff057224 */ /* 0x000fe400078e0023 */
[----:B------:R-:W-:Y:S02]  /*15ba0*/  IMAD.MOV.U32 R4, RZ, RZ, R2 ;  /* 0x000000ffff047224 */ /* 0x000fe400078e0002 */
[----:B------:R-:W-:Y:S02]  /*15bb0*/  IMAD.MOV.U32 R35, RZ, RZ, R32 ;  /* 0x000000ffff237224 */ /* 0x000fe400078e0020 */
[----:B------:R-:W-:-:S07]  /*15bc0*/  IMAD.MOV.U32 R2, RZ, RZ, R7 ;  /* 0x000000ffff027224 */ /* 0x000fce00078e0007 */
.L_x_34026:
[----:B------:R-:W-:Y:S05]  /*15bd0*/  BSYNC.RECONVERGENT B1 ;  /* 0x0000000000017941 */ /* 0x000fea0003800200 */
.L_x_34024:
        /* <DEDUP_REMOVED lines=16> */
.L_x_34028:
[----:B------:R-:W-:Y:S01]  /*15ce0*/  IMAD.MOV.U32 R10, RZ, RZ, R11 ;  /* 0x000000ffff0a7224 */ /* 0x000fe200078e000b */
[----:B------:R-:W-:Y:S01]  /*15cf0*/  MOV R11, R12 ;  /* 0x0000000c000b7202 */ /* 0x000fe20000000f00 */
[----:B------:R-:W-:Y:S02]  /*15d00*/  IMAD.MOV.U32 R30, RZ, RZ, R3 ;  /* 0x000000ffff1e7224 */ /* 0x000fe400078e0003 */
[----:B------:R-:W-:-:S07]  /*15d10*/  IMAD.MOV.U32 R3, RZ, RZ, R6 ;  /* 0x000000ffff037224 */ /* 0x000fce00078e0006 */
.L_x_34029:
[----:B------:R-:W-:Y:S05]  /*15d20*/  BSYNC.RECONVERGENT B1 ;  /* 0x0000000000017941 */ /* 0x000fea0003800200 */
.L_x_34027:
        /* <DEDUP_REMOVED lines=9> */
.L_x_34031:
[----:B------:R-:W-:Y:S01]  /*15dc0*/  IMAD.MOV.U32 R7, RZ, RZ, R10 ;  /* 0x000000ffff077224 */ /* 0x000fe200078e000a */
[----:B------:R-:W-:Y:S01]  /*15dd0*/  MOV R10, R33 ;  /* 0x00000021000a7202 */ /* 0x000fe20000000f00 */
[----:B------:R-:W-:Y:S02]  /*15de0*/  IMAD.MOV.U32 R13, RZ, RZ, R30 ;  /* 0x000000ffff0d7224 */ /* 0x000fe400078e001e */
[----:B------:R-:W-:-:S07]  /*15df0*/  IMAD.MOV.U32 R30, RZ, RZ, R9 ;  /* 0x000000ffff1e7224 */ /* 0x000fce00078e0009 */
.L_x_34032:
[----:B------:R-:W-:Y:S05]  /*15e00*/  BSYNC.RECONVERGENT B1 ;  /* 0x0000000000017941 */ /* 0x000fea0003800200 */
.L_x_34030:
        /* <DEDUP_REMOVED lines=9> */
.L_x_34034:
[----:B------:R-:W-:Y:S01]  /*15ea0*/  IMAD.MOV.U32 R6, RZ, RZ, R7 ;  /* 0x000000ffff067224 */ /* 0x000fe200078e0007 */
[----:B------:R-:W-:Y:S01]  /*15eb0*/  MOV R7, R16 ;  /* 0x0000001000077202 */ /* 0x000fe20000000f00 */
[----:B------:R-:W-:Y:S02]  /*15ec0*/  IMAD.MOV.U32 R12, RZ, RZ, R13 ;  /* 0x000000ffff0c7224 */ /* 0x000fe400078e000d */
[----:B------:R-:W-:-:S07]  /*15ed0*/  IMAD.MOV.U32 R13, RZ, RZ, R8 ;  /* 0x000000ffff0d7224 */ /* 0x000fce00078e0008 */
.L_x_34035:
[----:B------:R-:W-:Y:S05]  /*15ee0*/  BSYNC.RECONVERGENT B1 ;  /* 0x0000000000017941 */ /* 0x000fea0003800200 */
.L_x_34033:
        /* <DEDUP_REMOVED lines=9> */
.L_x_34037:
[----:B------:R-:W-:Y:S01]  /*15f80*/  IMAD.MOV.U32 R8, RZ, RZ, R6 ;  /* 0x000000ffff087224 */ /* 0x000fe200078e0006 */
[----:B------:R-:W-:Y:S01]  /*15f90*/  MOV R6, R31 ;  /* 0x0000001f00067202 */ /* 0x000fe20000000f00 */
[----:B------:R-:W-:Y:S02]  /*15fa0*/  IMAD.MOV.U32 R9, RZ, RZ, R12 ;  /* 0x000000ffff097224 */ /* 0x000fe400078e000c */
[----:B------:R-:W-:-:S07]  /*15fb0*/  IMAD.MOV.U32 R12, RZ, RZ, R27 ;  /* 0x000000ffff0c7224 */ /* 0x000fce00078e001b */
.L_x_34038:
[----:B------:R-:W-:Y:S05]  /*15fc0*/  BSYNC.RECONVERGENT B1 ;  /* 0x0000000000017941 */ /* 0x000fea0003800200 */
.L_x_34036:
        /* <DEDUP_REMOVED lines=9> */
.L_x_34040:
[----:B------:R-:W-:Y:S01]  /*16060*/  IMAD.MOV.U32 R16, RZ, RZ, R8 ;  /* 0x000000ffff107224 */ /* 0x000fe200078e0008 */
[----:B------:R-:W-:Y:S01]  /*16070*/  MOV R8, R29 ;  /* 0x0000001d00087202 */ /* 0x000fe20000000f00 */
[----:B------:R-:W-:Y:S02]  /*16080*/  IMAD.MOV.U32 R17, RZ, RZ, R9 ;  /* 0x000000ffff117224 */ /* 0x000fe400078e0009 */
[----:B------:R-:W-:-:S07]  /*16090*/  IMAD.MOV.U32 R9, RZ, RZ, R28 ;  /* 0x000000ffff097224 */ /* 0x000fce00078e001c */
.L_x_34041:
[----:B------:R-:W-:Y:S05]  /*160a0*/  BSYNC.RECONVERGENT B1 ;  /* 0x0000000000017941 */ /* 0x000fea0003800200 */
.L_x_34039:
        /* <DEDUP_REMOVED lines=9> */
.L_x_34043:
[----:B------:R-:W-:Y:S01]  /*16140*/  IMAD.MOV.U32 R28, RZ, RZ, R16 ;  /* 0x000000ffff1c7224 */ /* 0x000fe200078e0010 */
[----:B------:R-:W-:Y:S01]  /*16150*/  MOV R16, R35 ;  /* 0x0000002300107202 */ /* 0x000fe20000000f00 */
[----:B------:R-:W-:Y:S02]  /*16160*/  IMAD.MOV.U32 R27, RZ, RZ, R17 ;  /* 0x000000ffff1b7224 */ /* 0x000fe400078e0011 */
[----:B------:R-:W-:-:S07]  /*16170*/  IMAD.MOV.U32 R17, RZ, RZ, R2 ;  /* 0x000000ffff117224 */ /* 0x000fce00078e0002 */
.L_x_34044:
[----:B------:R-:W-:Y:S05]  /*16180*/  BSYNC.RECONVERGENT B1 ;  /* 0x0000000000017941 */ /* 0x000fea0003800200 */
.L_x_34042:
        /* <DEDUP_REMOVED lines=9> */
.L_x_34046:
[----:B------:R-:W-:Y:S01]  /*16220*/  IMAD.MOV.U32 R2, RZ, RZ, R28 ;  /* 0x000000ffff027224 */ /* 0x000fe200078e001c */
[----:B------:R-:W-:Y:S01]  /*16230*/  MOV R28, R5 ;  /* 0x00000005001c7202 */ /* 0x000fe20000000f00 */
[----:B------:R-:W-:Y:S02]  /*16240*/  IMAD.MOV.U32 R29, RZ, RZ, R27 ;  /* 0x000000ffff1d7224 */ /* 0x000fe400078e001b */
[----:B------:R-:W-:-:S07]  /*16250*/  IMAD.MOV.U32 R27, RZ, RZ, R4 ;  /* 0x000000ffff1b7224 */ /* 0x000fce00078e0004 */
.L_x_34047:
[----:B------:R-:W-:Y:S05]  /*16260*/  BSYNC.RECONVERGENT B1 ;  /* 0x0000000000017941 */ /* 0x000fea0003800200 */
.L_x_34045:
        /* <DEDUP_REMOVED lines=16> */
.L_x_34049:
[----:B------:R-:W-:Y:S01]  /*16370*/  MOV R4, R11 ;  /* 0x0000000b00047202 */ /* 0x000fe20000000f00 */
[----:B------:R-:W-:Y:S02]  /*16380*/  IMAD.MOV.U32 R14, RZ, RZ, R3 ;  /* 0x000000ffff0e7224 */ /* 0x000fe400078e0003 */
[----:B------:R-:W-:Y:S02]  /*16390*/  IMAD.MOV.U32 R11, RZ, RZ, R10 ;  /* 0x000000ffff0b7224 */ /* 0x000fe400078e000a */
[----:B------:R-:W-:-:S07]  /*163a0*/  IMAD.MOV.U32 R3, RZ, RZ, R30 ;  /* 0x000000ffff037224 */ /* 0x000fce00078e001e */
.L_x_34050:
[----:B------:R-:W-:Y:S05]  /*163b0*/  BSYNC.RECONVERGENT B1 ;  /* 0x0000000000017941 */ /* 0x000fea0003800200 */
.L_x_34048:
        /* <DEDUP_REMOVED lines=9> */
.L_x_34052:
[----:B------:R-:W-:Y:S01]  /*16450*/  MOV R5, R4 ;  /* 0x0000000400057202 */ /* 0x000fe20000000f00 */
[----:B------:R-:W-:Y:S02]  /*16460*/  IMAD.MOV.U32 R31, RZ, RZ, R14 ;  /* 0x000000ffff1f7224 */ /* 0x000fe400078e000e */
[----:B------:R-:W-:Y:S02]  /*16470*/  IMAD.MOV.U32 R4, RZ, RZ, R7 ;  /* 0x000000ffff047224 */ /* 0x000fe400078e0007 */
[----:B------:R-:W-:-:S07]  /*16480*/  IMAD.MOV.U32 R14, RZ, RZ, R13 ;  /* 0x000000ffff0e7224 */ /* 0x000fce00078e000d */
.L_x_34053:
[----:B------:R-:W-:Y:S05]  /*16490*/  BSYNC.RECONVERGENT B1 ;  /* 0x0000000000017941 */ /* 0x000fea0003800200 */
.L_x_34051:
        /* <DEDUP_REMOVED lines=9> */
.L_x_34055:
[----:B------:R-:W-:Y:S01]  /*16530*/  MOV R7, R5 ;  /* 0x0000000500077202 */ /* 0x000fe20000000f00 */
[----:B------:R-:W-:Y:S02]  /*16540*/  IMAD.MOV.U32 R10, RZ, RZ, R31 ;  /* 0x000000ffff0a7224 */ /* 0x000fe400078e001f */
[----:B------:R-:W-:Y:S02]  /*16550*/  IMAD.MOV.U32 R5, RZ, RZ, R6 ;  /* 0x000000ffff057224 */ /* 0x000fe400078e0006 */
[----:B------:R-:W-:-:S07]  /*16560*/  IMAD.MOV.U32 R31, RZ, RZ, R12 ;  /* 0x000000ffff1f7224 */ /* 0x000fce00078e000c */
.L_x_34056:
[----:B------:R-:W-:Y:S05]  /*16570*/  BSYNC.RECONVERGENT B1 ;  /* 0x0000000000017941 */ /* 0x000fea0003800200 */
.L_x_34054:
        /* <DEDUP_REMOVED lines=9> */
.L_x_34058:
[----:B------:R-:W-:Y:S01]  /*16610*/  MOV R13, R7 ;  /* 0x00000007000d7202 */ /* 0x000fe20000000f00 */
[----:B------:R-:W-:Y:S02]  /*16620*/  IMAD.MOV.U32 R6, RZ, RZ, R10 ;  /* 0x000000ffff067224 */ /* 0x000fe400078e000a */
[----:B------:R-:W-:Y:S02]  /*16630*/  IMAD.MOV.U32 R7, RZ, RZ, R8 ;  /* 0x000000ffff077224 */ /* 0x000fe400078e0008 */
[----:B------:R-:W-:-:S07]  /*16640*/  IMAD.MOV.U32 R10, RZ, RZ, R9 ;  /* 0x000000ffff0a7224 */ /* 0x000fce00078e0009 */
.L_x_34059:
[----:B------:R-:W-:Y:S05]  /*16650*/  BSYNC.RECONVERGENT B1 ;  /* 0x0000000000017941 */ /* 0x000fea0003800200 */
.L_x_34057:
        /* <DEDUP_REMOVED lines=9> */
.L_x_34061:
[----:B------:R-:W-:Y:S01]  /*166f0*/  MOV R9, R13 ;  /* 0x0000000d00097202 */ /* 0x000fe20000000f00 */
[----:B------:R-:W-:Y:S02]  /*16700*/  IMAD.MOV.U32 R8, RZ, RZ, R6 ;  /* 0x000000ffff087224 */ /* 0x000fe400078e0006 */
[----:B------:R-:W-:Y:S02]  /*16710*/  IMAD.MOV.U32 R13, RZ, RZ, R16 ;  /* 0x000000ffff0d7224 */ /* 0x000fe400078e0010 */
[----:B------:R-:W-:-:S07]  /*16720*/  IMAD.MOV.U32 R6, RZ, RZ, R17 ;  /* 0x000000ffff067224 */ /* 0x000fce00078e0011 */
.L_x_34062:
[----:B------:R-:W-:Y:S05]  /*16730*/  BSYNC.RECONVERGENT B1 ;  /* 0x0000000000017941 */ /* 0x000fea0003800200 */
.L_x_34060:
        /* <DEDUP_REMOVED lines=9> */
.L_x_34064:
[----:B------:R-:W-:Y:S01]  /*167d0*/  MOV R17, R9 ;  /* 0x0000000900117202 */ /* 0x000fe20000000f00 */
[----:B------:R-:W-:Y:S02]  /*167e0*/  IMAD.MOV.U32 R12, RZ, RZ, R8 ;  /* 0x000000ffff0c7224 */ /* 0x000fe400078e0008 */
[----:B------:R-:W-:Y:S02]  /*167f0*/  IMAD.MOV.U32 R9, RZ, RZ, R28 ;  /* 0x000000ffff097224 */ /* 0x000fe400078e001c */
[----:B------:R-:W-:-:S07]  /*16800*/  IMAD.MOV.U32 R8, RZ, RZ, R27 ;  /* 0x000000ffff087224 */ /* 0x000fce00078e001b */
.L_x_34065:
[----:B------:R-:W-:Y:S05]  /*16810*/  BSYNC.RECONVERGENT B1 ;  /* 0x0000000000017941 */ /* 0x000fea0003800200 */
.L_x_34063:
        /* <DEDUP_REMOVED lines=9> */
.L_x_34067:
[----:B------:R-:W-:Y:S01]  /*168b0*/  MOV R16, R17 ;  /* 0x0000001100107202 */ /* 0x000fe20000000f00 */
[----:B------:R-:W-:Y:S02]  /*168c0*/  IMAD.MOV.U32 R18, RZ, RZ, R12 ;  /* 0x000000ffff127224 */ /* 0x000fe400078e000c */
[----:B------:R-:W-:Y:S02]  /*168d0*/  IMAD.MOV.U32 R17, RZ, RZ, R2 ;  /* 0x000000ffff117224 */ /* 0x000fe400078e0002 */
[----:B------:R-:W-:-:S07]  /*168e0*/  IMAD.MOV.U32 R12, RZ, RZ, R29 ;  /* 0x000000ffff0c7224 */ /* 0x000fce00078e001d */
.L_x_34068:
[----:B------:R-:W-:Y:S05]  /*168f0*/  BSYNC.RECONVERGENT B1 ;  /* 0x0000000000017941 */ /* 0x000fea0003800200 */
.L_x_34066:
        /* <DEDUP_REMOVED lines=16> */
.L_x_34070:
[----:B------:R-:W-:Y:S02]  /*16a00*/  IMAD.MOV.U32 R2, RZ, RZ, R11 ;  /* 0x000000ffff027224 */ /* 0x000fe400078e000b */
[----:B------:R-:W-:Y:S02]  /*16a10*/  IMAD.MOV.U32 R28, RZ, RZ, R3 ;  /* 0x000000ffff1c7224 */ /* 0x000fe400078e0003 */
[----:B------:R-:W-:Y:S02]  /*16a20*/  IMAD.MOV.U32 R11, RZ, RZ, R4 ;  /* 0x000000ffff0b7224 */ /* 0x000fe400078e0004 */
[----:B------:R-:W-:-:S07]  /*16a30*/  IMAD.MOV.U32 R3, RZ, RZ, R14 ;  /* 0x000000ffff037224 */ /* 0x000fce00078e000e */
.L_x_34071:
[----:B------:R-:W-:Y:S05]  /*16a40*/  BSYNC.RECONVERGENT B1 ;  /* 0x0000000000017941 */ /* 0x000fea0003800200 */
.L_x_34069:
        /* <DEDUP_REMOVED lines=9> */
.L_x_34073:
[----:B------:R-:W-:Y:S02]  /*16ae0*/  IMAD.MOV.U32 R4, RZ, RZ, R2 ;  /* 0x000000ffff047224 */ /* 0x000fe400078e0002 */
[----:B------:R-:W-:Y:S02]  /*16af0*/  IMAD.MOV.U32 R15, RZ, RZ, R28 ;  /* 0x000000ffff0f7224 */ /* 0x000fe400078e001c */
[----:B------:R-:W-:Y:S02]  /*16b00*/  IMAD.MOV.U32 R2, RZ, RZ, R5 ;  /* 0x000000ffff027224 */ /* 0x000fe400078e0005 */
[----:B------:R-:W-:-:S07]  /*16b10*/  IMAD.MOV.U32 R28, RZ, RZ, R31 ;  /* 0x000000ffff1c7224 */ /* 0x000fce00078e001f */
.L_x_34074:
[----:B------:R-:W-:Y:S05]  /*16b20*/  BSYNC.RECONVERGENT B1 ;  /* 0x0000000000017941 */ /* 0x000fea0003800200 */
.L_x_34072:
        /* <DEDUP_REMOVED lines=9> */
.L_x_34076:
[----:B------:R-:W-:Y:S02]  /*16bc0*/  IMAD.MOV.U32 R14, RZ, RZ, R4 ;  /* 0x000000ffff0e7224 */ /* 0x000fe400078e0004 */
[----:B------:R-:W-:Y:S02]  /*16bd0*/  IMAD.MOV.U32 R5, RZ, RZ, R15 ;  /* 0x000000ffff057224 */ /* 0x000fe400078e000f */
[----:B------:R-:W-:Y:S02]  /*16be0*/  IMAD.MOV.U32 R4, RZ, RZ, R7 ;  /* 0x000000ffff047224 */ /* 0x000fe400078e0007 */
[----:B------:R-:W-:-:S07]  /*16bf0*/  IMAD.MOV.U32 R15, RZ, RZ, R10 ;  /* 0x000000ffff0f7224 */ /* 0x000fce00078e000a */
.L_x_34077:
[----:B------:R-:W-:Y:S05]  /*16c00*/  BSYNC.RECONVERGENT B1 ;  /* 0x0000000000017941 */ /* 0x000fea0003800200 */
.L_x_34075:
        /* <DEDUP_REMOVED lines=9> */
.L_x_34079:
[----:B------:R-:W-:Y:S02]  /*16ca0*/  IMAD.MOV.U32 R10, RZ, RZ, R14 ;  /* 0x000000ffff0a7224 */ /* 0x000fe400078e000e */
[----:B------:R-:W-:Y:S02]  /*16cb0*/  IMAD.MOV.U32 R7, RZ, RZ, R5 ;  /* 0x000000ffff077224 */ /* 0x000fe400078e0005 */
[----:B------:R-:W-:Y:S02]  /*16cc0*/  IMAD.MOV.U32 R14, RZ, RZ, R13 ;  /* 0x000000ffff0e7224 */ /* 0x000fe400078e000d */
[----:B------:R-:W-:-:S07]  /*16cd0*/  IMAD.MOV.U32 R5, RZ, RZ, R6 ;  /* 0x000000ffff057224 */ /* 0x000fce00078e0006 */
.L_x_34080:
[----:B------:R-:W-:Y:S05]  /*16ce0*/  BSYNC.RECONVERGENT B1 ;  /* 0x0000000000017941 */ /* 0x000fea0003800200 */
.L_x_34078:
        /* <DEDUP_REMOVED lines=9> */
.L_x_34082:
[----:B------:R-:W-:Y:S02]  /*16d80*/  IMAD.MOV.U32 R6, RZ, RZ, R10 ;  /* 0x000000ffff067224 */ /* 0x000fe400078e000a */
[----:B------:R-:W-:Y:S02]  /*16d90*/  IMAD.MOV.U32 R13, RZ, RZ, R7 ;  /* 0x000000ffff0d7224 */ /* 0x000fe400078e0007 */
[----:B------:R-:W-:Y:S02]  /*16da0*/  IMAD.MOV.U32 R10, RZ, RZ, R9 ;  /* 0x000000ffff0a7224 */ /* 0x000fe400078e0009 */
[----:B------:R-:W-:-:S07]  /*16db0*/  IMAD.MOV.U32 R7, RZ, RZ, R8 ;  /* 0x000000ffff077224 */ /* 0x000fce00078e0008 */
.L_x_34083:
[----:B------:R-:W-:Y:S05]  /*16dc0*/  BSYNC.RECONVERGENT B1 ;  /* 0x0000000000017941 */ /* 0x000fea0003800200 */
.L_x_34081:
        /* <DEDUP_REMOVED lines=9> */
.L_x_34085:
[----:B------:R-:W-:Y:S02]  /*16e60*/  IMAD.MOV.U32 R9, RZ, RZ, R6 ;  /* 0x000000ffff097224 */ /* 0x000fe400078e0006 */
[----:B------:R-:W-:Y:S02]  /*16e70*/  IMAD.MOV.U32 R19, RZ, RZ, R13 ;  /* 0x000000ffff137224 */ /* 0x000fe400078e000d */
[----:B------:R-:W-:Y:S02]  /*16e80*/  IMAD.MOV.U32 R6, RZ, RZ, R17 ;  /* 0x000000ffff067224 */ /* 0x000fe400078e0011 */
[----:B------:R-:W-:-:S07]  /*16e90*/  IMAD.MOV.U32 R13, RZ, RZ, R12 ;  /* 0x000000ffff0d7224 */ /* 0x000fce00078e000c */
.L_x_34086:
[----:B------:R-:W-:Y:S05]  /*16ea0*/  BSYNC.RECONVERGENT B1 ;  /* 0x0000000000017941 */ /* 0x000fea0003800200 */
.L_x_34084:
        /* <DEDUP_REMOVED lines=9> */
.L_x_34088:
[----:B------:R-:W-:Y:S02]  /*16f40*/  IMAD.MOV.U32 R8, RZ, RZ, R9 ;  /* 0x000000ffff087224 */ /* 0x000fe400078e0009 */
[----:B------:R-:W-:Y:S02]  /*16f50*/  IMAD.MOV.U32 R12, RZ, RZ, R19 ;  /* 0x000000ffff0c7224 */ /* 0x000fe400078e0013 */
[----:B------:R-:W-:Y:S02]  /*16f60*/  IMAD.MOV.U32 R9, RZ, RZ, R16 ;  /* 0x000000ffff097224 */ /* 0x000fe400078e0010 */
[----:B------:R-:W-:-:S07]  /*16f70*/  IMAD.MOV.U32 R19, RZ, RZ, R18 ;  /* 0x000000ffff137224 */ /* 0x000fce00078e0012 */
.L_x_34089:
[----:B------:R-:W-:Y:S05]  /*16f80*/  BSYNC.RECONVERGENT B1 ;  /* 0x0000000000017941 */ /* 0x000fea0003800200 */
.L_x_34087:
        /* <DEDUP_REMOVED lines=16> */
.L_x_34091:
[----:B------:R-:W-:Y:S01]  /*17090*/  IMAD.MOV.U32 R16, RZ, RZ, R11 ;  /* 0x000000ffff107224 */ /* 0x000fe200078e000b */
[----:B------:R-:W-:Y:S01]  /*170a0*/  MOV R11, R2 ;  /* 0x00000002000b7202 */ /* 0x000fe20000000f00 */
[----:B------:R-:W-:Y:S02]  /*170b0*/  IMAD.MOV.U32 R18, RZ, RZ, R3 ;  /* 0x000000ffff127224 */ /* 0x000fe400078e0003 */
[----:B------:R-:W-:-:S07]  /*170c0*/  IMAD.MOV.U32 R3, RZ, RZ, R28 ;  /* 0x000000ffff037224 */ /* 0x000fce00078e001c */
.L_x_34092:
[----:B------:R-:W-:Y:S05]  /*170d0*/  BSYNC.RECONVERGENT B1 ;  /* 0x0000000000017941 */ /* 0x000fea0003800200 */
.L_x_34090:
        /* <DEDUP_REMOVED lines=9> */
.L_x_34094:
[----:B------:R-:W-:Y:S01]  /*17170*/  IMAD.MOV.U32 R17, RZ, RZ, R16 ;  /* 0x000000ffff117224 */ /* 0x000fe200078e0010 */
[----:B------:R-:W-:Y:S01]  /*17180*/  MOV R16, R4 ;  /* 0x0000000400107202 */ /* 0x000fe20000000f00 */
[----:B------:R-:W-:Y:S02]  /*17190*/  IMAD.MOV.U32 R2, RZ, RZ, R18 ;  /* 0x000000ffff027224 */ /* 0x000fe400078e0012 */
[----:B------:R-:W-:-:S07]  /*171a0*/  IMAD.MOV.U32 R18, RZ, RZ, R15 ;  /* 0x000000ffff127224 */ /* 0x000fce00078e000f */
.L_x_34095:
[----:B------:R-:W-:Y:S05]  /*171b0*/  BSYNC.RECONVERGENT B1 ;  /* 0x0000000000017941 */ /* 0x000fea0003800200 */
.L_x_34093:
        /* <DEDUP_REMOVED lines=9> */
.L_x_34097:
[----:B------:R-:W-:Y:S01]  /*17250*/  IMAD.MOV.U32 R4, RZ, RZ, R17 ;  /* 0x000000ffff047224 */ /* 0x000fe200078e0011 */
[----:B------:R-:W-:Y:S01]  /*17260*/  MOV R17, R14 ;  /* 0x0000000e00117202 */ /* 0x000fe20000000f00 */
[----:B------:R-:W-:Y:S02]  /*17270*/  IMAD.MOV.U32 R20, RZ, RZ, R2 ;  /* 0x000000ffff147224 */ /* 0x000fe400078e0002 */
[----:B------:R-:W-:-:S07]  /*17280*/  IMAD.MOV.U32 R2, RZ, RZ, R5 ;  /* 0x000000ffff027224 */ /* 0x000fce00078e0005 */
.L_x_34098:
[----:B------:R-:W-:Y:S05]  /*17290*/  BSYNC.RECONVERGENT B1 ;  /* 0x0000000000017941 */ /* 0x000fea0003800200 */
.L_x_34096:
        /* <DEDUP_REMOVED lines=9> */
.L_x_34100:
[----:B------:R-:W-:Y:S01]  /*17330*/  IMAD.MOV.U32 R5, RZ, RZ, R4 ;  /* 0x000000ffff057224 */ /* 0x000fe200078e0004 */
[----:B------:R-:W-:Y:S01]  /*17340*/  MOV R4, R10 ;  /* 0x0000000a00047202 */ /* 0x000fe20000000f00 */
[----:B------:R-:W-:Y:S02]  /*17350*/  IMAD.MOV.U32 R14, RZ, RZ, R20 ;  /* 0x000000ffff0e7224 */ /* 0x000fe400078e0014 */
[----:B------:R-:W-:-:S07]  /*17360*/  IMAD.MOV.U32 R20, RZ, RZ, R7 ;  /* 0x000000ffff147224 */ /* 0x000fce00078e0007 */
.L_x_34101:
[----:B------:R-:W-:Y:S05]  /*17370*/  BSYNC.RECONVERGENT B1 ;  /* 0x0000000000017941 */ /* 0x000fea0003800200 */
.L_x_34099:
        /* <DEDUP_REMOVED lines=9> */
.L_x_34103:
[----:B------:R-:W-:Y:S01]  /*17410*/  IMAD.MOV.U32 R10, RZ, RZ, R5 ;  /* 0x000000ffff0a7224 */ /* 0x000fe200078e0005 */
[----:B------:R-:W-:Y:S01]  /*17420*/  MOV R5, R6 ;  /* 0x0000000600057202 */ /* 0x000fe20000000f00 */
[----:B------:R-:W-:Y:S02]  /*17430*/  IMAD.MOV.U32 R24, RZ, RZ, R14 ;  /* 0x000000ffff187224 */ /* 0x000fe400078e000e */
[----:B------:R-:W-:-:S07]  /*17440*/  IMAD.MOV.U32 R14, RZ, RZ, R13 ;  /* 0x000000ffff0e7224 */ /* 0x000fce00078e000d */
.L_x_34104:
[----:B------:R-:W-:Y:S05]  /*17450*/  BSYNC.RECONVERGENT B1 ;  /* 0x0000000000017941 */ /* 0x000fea0003800200 */
.L_x_34102:
        /* <DEDUP_REMOVED lines=9> */
.L_x_34106:
[----:B------:R-:W-:Y:S01]  /*174f0*/  IMAD.MOV.U32 R6, RZ, RZ, R10 ;  /* 0x000000ffff067224 */ /* 0x000fe200078e000a */
[----:B------:R-:W-:Y:S01]  /*17500*/  MOV R10, R9 ;  /* 0x00000009000a7202 */ /* 0x000fe20000000f00 */
[----:B------:R-:W-:Y:S02]  /*17510*/  IMAD.MOV.U32 R7, RZ, RZ, R24 ;  /* 0x000000ffff077224 */ /* 0x000fe400078e0018 */
[----:B------:R-:W-:-:S07]  /*17520*/  IMAD.MOV.U32 R24, RZ, RZ, R19 ;  /* 0x000000ffff187224 */ /* 0x000fce00078e0013 */
.L_x_34107:
[----:B------:R-:W-:Y:S05]  /*17530*/  BSYNC.RECONVERGENT B1 ;  /* 0x0000000000017941 */ /* 0x000fea0003800200 */
.L_x_34105:
        /* <DEDUP_REMOVED lines=9> */
.L_x_34109:
[----:B------:R-:W-:Y:S01]  /*175d0*/  IMAD.MOV.U32 R28, RZ, RZ, R6 ;  /* 0x000000ffff1c7224 */ /* 0x000fe200078e0006 */
[----:B------:R-:W-:Y:S01]  /*175e0*/  MOV R6, R8 ;  /* 0x0000000800067202 */ /* 0x000fe20000000f00 */
[----:B------:R-:W-:Y:S02]  /*175f0*/  IMAD.MOV.U32 R9, RZ, RZ, R7 ;  /* 0x000000ffff097224 */ /* 0x000fe400078e0007 */
[----:B------:R-:W-:-:S07]  /*17600*/  IMAD.MOV.U32 R7, RZ, RZ, R12 ;  /* 0x000000ffff077224 */ /* 0x000fce00078e000c */
.L_x_34110:
[----:B------:R-:W-:Y:S05]  /*17610*/  BSYNC.RECONVERGENT B1 ;  /* 0x0000000000017941 */ /* 0x000fea0003800200 */
.L_x_34108:
        /* <DEDUP_REMOVED lines=16> */
.L_x_34112:
[----:B------:R-:W-:Y:S01]  /*17720*/  MOV R32, R11 ;  /* 0x0000000b00207202 */ /* 0x000fe20000000f00 */
[----:B------:R-:W-:Y:S02]  /*17730*/  IMAD.MOV.U32 R36, RZ, RZ, R3 ;  /* 0x000000ffff247224 */ /* 0x000fe400078e0003 */
[----:B------:R-:W-:Y:S02]  /*17740*/  IMAD.MOV.U32 R11, RZ, RZ, R16 ;  /* 0x000000ffff0b7224 */ /* 0x000fe400078e0010 */
[----:B------:R-:W-:-:S07]  /*17750*/  IMAD.MOV.U32 R3, RZ, RZ, R18 ;  /* 0x000000ffff037224 */ /* 0x000fce00078e0012 */
.L_x_34113:
[----:B------:R-:W-:Y:S05]  /*17760*/  BSYNC.RECONVERGENT B1 ;  /* 0x0000000000017941 */ /* 0x000fea0003800200 */
.L_x_34111:
        /* <DEDUP_REMOVED lines=9> */
.L_x_34115:
[----:B------:R-:W-:Y:S01]  /*17800*/  MOV R43, R32 ;  /* 0x00000020002b7202 */ /* 0x000fe20000000f00 */
[----:B------:R-:W-:Y:S02]  /*17810*/  IMAD.MOV.U32 R45, RZ, RZ, R36 ;  /* 0x000000ffff2d7224 */ /* 0x000fe400078e0024 */
[----:B------:R-:W-:Y:S02]  /*17820*/  IMAD.MOV.U32 R32, RZ, RZ, R17 ;  /* 0x000000ffff207224 */ /* 0x000fe400078e0011 */
[----:B------:R-:W-:-:S07]  /*17830*/  IMAD.MOV.U32 R36, RZ, RZ, R2 ;  /* 0x000000ffff247224 */ /* 0x000fce00078e0002 */
.L_x_34116:
[----:B------:R-:W-:Y:S05]  /*17840*/  BSYNC.RECONVERGENT B1 ;  /* 0x0000000000017941 */ /* 0x000fea0003800200 */
.L_x_34114:
        /* <DEDUP_REMOVED lines=9> */
.L_x_34118:
[----:B------:R-:W-:Y:S02]  /*178e0*/  IMAD.MOV.U32 R34, RZ, RZ, R43 ;  /* 0x000000ffff227224 */ /* 0x000fe400078e002b */
[----:B------:R-:W-:Y:S02]  /*178f0*/  IMAD.MOV.U32 R37, RZ, RZ, R45 ;  /* 0x000000ffff257224 */ /* 0x000fe400078e002d */
[----:B------:R-:W-:Y:S02]  /*17900*/  IMAD.MOV.U32 R43, RZ, RZ, R4 ;  /* 0x000000ffff2b7224 */ /* 0x000fe400078e0004 */
[----:B------:R-:W-:-:S07]  /*17910*/  IMAD.MOV.U32 R45, RZ, RZ, R20 ;  /* 0x000000ffff2d7224 */ /* 0x000fce00078e0014 */
.L_x_34119:
[----:B------:R-:W-:Y:S05]  /*17920*/  BSYNC.RECONVERGENT B1 ;  /* 0x0000000000017941 */ /* 0x000fea0003800200 */
.L_x_34117:
        /* <DEDUP_REMOVED lines=9> */
.L_x_34121:
[----:B------:R-:W-:Y:S02]  /*179c0*/  IMAD.MOV.U32 R33, RZ, RZ, R34 ;  /* 0x000000ffff217224 */ /* 0x000fe400078e0022 */
[----:B------:R-:W-:Y:S01]  /*179d0*/  IMAD.MOV.U32 R35, RZ, RZ, R37 ;  /* 0x000000ffff237224 */ /* 0x000fe200078e0025 */
[----:B------:R-:W-:Y:S01]  /*179e0*/  MOV R37, R14 ;  /* 0x0000000e00257202 */ /* 0x000fe20000000f00 */
[----:B------:R-:W-:-:S07]  /*179f0*/  IMAD.MOV.U32 R34, RZ, RZ, R5 ;  /* 0x000000ffff227224 */ /* 0x000fce00078e0005 */
.L_x_34122:
[----:B------:R-:W-:Y:S05]  /*17a00*/  BSYNC.RECONVERGENT B1 ;  /* 0x0000000000017941 */ /* 0x000fea0003800200 */
.L_x_34120:
        /* <DEDUP_REMOVED lines=9> */
.L_x_34124:
[----:B------:R-:W-:Y:S01]  /*17aa0*/  IMAD.MOV.U32 R25, RZ, RZ, R33 ;  /* 0x000000ffff197224 */ /* 0x000fe200078e0021 */
[----:B------:R-:W-:Y:S01]  /*17ab0*/  MOV R33, R10 ;  /* 0x0000000a00217202 */ /* 0x000fe20000000f00 */
[----:B------:R-:W-:Y:S02]  /*17ac0*/  IMAD.MOV.U32 R27, RZ, RZ, R35 ;  /* 0x000000ffff1b7224 */ /* 0x000fe400078e0023 */
[----:B------:R-:W-:-:S07]  /*17ad0*/  IMAD.MOV.U32 R35, RZ, RZ, R24 ;  /* 0x000000ffff237224 */ /* 0x000fce00078e0018 */
.L_x_34125:
[----:B------:R-:W-:Y:S05]  /*17ae0*/  BSYNC.RECONVERGENT B1 ;  /* 0x0000000000017941 */ /* 0x000fea0003800200 */
.L_x_34123:
        /* <DEDUP_REMOVED lines=9> */
.L_x_34127:
[----:B------:R-:W-:Y:S01]  /*17b80*/  IMAD.MOV.U32 R21, RZ, RZ, R25 ;  /* 0x000000ffff157224 */ /* 0x000fe200078e0019 */
[----:B------:R-:W-:Y:S01]  /*17b90*/  MOV R24, R27 ;  /* 0x0000001b00187202 */ /* 0x000fe20000000f00 */
[----:B------:R-:W-:Y:S02]  /*17ba0*/  IMAD.MOV.U32 R25, RZ, RZ, R6 ;  /* 0x000000ffff197224 */ /* 0x000fe400078e0006 */
[----:B------:R-:W-:-:S07]  /*17bb0*/  IMAD.MOV.U32 R27, RZ, RZ, R7 ;  /* 0x000000ffff1b7224 */ /* 0x000fce00078e0007 */
.L_x_34128:
[----:B------:R-:W-:Y:S05]  /*17bc0*/  BSYNC.RECONVERGENT B1 ;  /* 0x0000000000017941 */ /* 0x000fea0003800200 */
.L_x_34126:
        /* <DEDUP_REMOVED lines=9> */
.L_x_34130:
[----:B------:R-:W-:Y:S01]  /*17c60*/  MOV R20, R21 ;  /* 0x0000001500147202 */ /* 0x000fe20000000f00 */
[----:B------:R-:W-:Y:S02]  /*17c70*/  IMAD.MOV.U32 R10, RZ, RZ, R24 ;  /* 0x000000ffff0a7224 */ /* 0x000fe400078e0018 */
[----:B------:R-:W-:Y:S02]  /*17c80*/  IMAD.MOV.U32 R21, RZ, RZ, R28 ;  /* 0x000000ffff157224 */ /* 0x000fe400078e001c */
[----:B------:R-:W-:-:S07]  /*17c90*/  IMAD.MOV.U32 R24, RZ, RZ, R9 ;  /* 0x000000ffff187224 */ /* 0x000fce00078e0009 */
.L_x_34131:
[----:B------:R-:W-:Y:S05]  /*17ca0*/  BSYNC.RECONVERGENT B1 ;  /* 0x0000000000017941 */ /* 0x000fea0003800200 */
.L_x_34129:
[----:B------:R-:W0:Y:S01]  /*17cb0*/  S2R R9, SR_CgaCtaId ;  /* 0x0000000000097919 */ /* 0x000e220000008800 */
[----:B------:R-:W-:Y:S01]  /*17cc0*/  MOV R8, 0x400 ;  /* 0x0000040000087802 */ /* 0x000fe20000000f00 */
[----:B------:R-:W-:Y:S01]  /*17cd0*/  BSSY.RECONVERGENT B1, `(.L_x_34132) ;  /* 0x0000022000017945 */ /* 0x000fe20003800200 */
[----:B------:R-:W-:-:S04]  /*17ce0*/  FSETP.GT.FTZ.AND P3, PT, R41, R22, PT ;  /* 0x000000162900720b */ /* 0x000fc80003f74000 */
[----:B------:R-:W-:Y:S02]  /*17cf0*/  FSEL R39, R41, R22, P3 ;  /* 0x0000001629277208 */ /* 0x000fe40001800000 */
[----:B------:R-:W-:-:S05]  /*17d00*/  FSEL R22, R22, R41, P3 ;  /* 0x0000002916167208 */ /* 0x000fca0001800000 */
[----:B------:R-:W-:-:S04]  /*17d10*/  FADD.FTZ R22, -R39, R22 ;  /* 0x0000001627167221 */ /* 0x000fc80000010100 */
[----:B------:R-:W-:-:S06]  /*17d20*/  FMUL.FTZ R22, R22, 1.4426950216293334961 ;  /* 0x3fb8aa3b16167820 */ /* 0x000fcc0000410000 */
[----:B------:R-:W1:Y:S01]  /*17d30*/  MUFU.EX2 R22, R22 ;  /* 0x0000001600167308 */ /* 0x000e620000000800 */
[----:B0-----:R-:W-:-:S05]  /*17d40*/  LEA R2, R9, R8, 0x18 ;  /* 0x0000000809027211 */ /* 0x001fca00078ec0ff */
[----:B------:R-:W0:Y:S04]  /*17d50*/  LDS.128 R16, [R2+0xc0] ;  /* 0x0000c00002107984 */ /* 0x000e280000000c00 */
[----:B------:R-:W2:Y:S04]  /*17d60*/  LDS.128 R28, [R2+0xa0] ;  /* 0x0000a000021c7984 */ /* 0x000ea80000000c00 */
[----:B------:R-:W3:Y:S04]  /*17d70*/  LDS.128 R12, [R2+0xb0] ;  /* 0x0000b000020c7984 */ /* 0x000ee80000000c00 */
[----:B------:R4:W3:Y:S02]  /*17d80*/  LDS.128 R4, [R2+0xd0] ;  /* 0x0000d00002047984 */ /* 0x0008e40000000c00 */
[----:B----4-:R-:W-:-:S02]  /*17d90*/  FSEL R2, R26, R23, P3 ;  /* 0x000000171a027208 */ /* 0x010fc40001800000 */
[----:B------:R-:W-:-:S05]  /*17da0*/  FSEL R23, R23, R26, P3 ;  /* 0x0000001a17177208 */ /* 0x000fca0001800000 */
[----:B-1----:R-:W-:Y:S01]  /*17db0*/  FFMA.FTZ R2, R23, R22, R2 ;  /* 0x0000001617027223 */ /* 0x002fe20000010002 */
[CC--:B0-----:R-:W-:Y:S02]  /*17dc0*/  FSETP.GT.FTZ.AND P0, PT, R16.reuse, R3.reuse, PT ;  /* 0x000000031000720b */ /* 0x0c1fe40003f14000 */
[----:B------:R-:W-:Y:S02]  /*17dd0*/  FSETP.NEU.FTZ.AND P1, PT, R16, R3, PT ;  /* 0x000000031000720b */ /* 0x000fe40003f3d000 */
[----:B------:R-:W-:Y:S02]  /*17de0*/  ISETP.EQ.OR P0, PT, R11, -0x1, P0 ;  /* 0xffffffff0b00780c */ /* 0x000fe40000702670 */
[----:B--2---:R-:W-:-:S04]  /*17df0*/  ISETP.GE.OR P1, PT, R28, R11, P1 ;  /* 0x0000000b1c00720c */ /* 0x004fc80000f26670 */
[----:B------:R-:W-:-:S13]  /*17e00*/  PLOP3.LUT P1, PT, P0, P1, PT, 0x8, 0x80 ;  /* 0x000000000080781c */ /* 0x000fda0000722170 */
[----:B------:R-:W-:Y:S01]  /*17e10*/  @!P1 IMAD.MOV.U32 R3, RZ, RZ, R16 ;  /* 0x000000ffff039224 */ /* 0x000fe200078e0010 */
[----:B------:R-:W-:-:S04]  /*17e20*/  @!P1 MOV R11, R28 ;  /* 0x0000001c000b9202 */ /* 0x000fc80000000f00 */
[----:B------:R-:W-:-:S04]  /*17e30*/  FSETP.GT.FTZ.AND P0, PT, R3, R36, PT ;  /* 0x000000240300720b */ /* 0x000fc80003f14000 */
[----:B------:R-:W-:-:S13]  /*17e40*/  ISETP.EQ.OR P0, PT, R32, -0x1, P0 ;  /* 0xffffffff2000780c */ /* 0x000fda0000702670 */
[----:B---3--:R-:W-:Y:S05]  /*17e50*/  @P0 BRA `(.L_x_34133) ;  /* 0x0000000000140947 */ /* 0x008fea0003800000 */
[----:B------:R-:W-:Y:S01]  /*17e60*/  FSETP.NEU.FTZ.AND P0, PT, R3, R36, PT ;  /* 0x000000240300720b */ /* 0x000fe20003f1d000 */
[----:B------:R-:W-:Y:S02]  /*17e70*/  IMAD.MOV.U32 R16, RZ, RZ, R32 ;  /* 0x000000ffff107224 */ /* 0x000fe400078e0020 */
[----:B------:R-:W-:Y:S01]  /*17e80*/  IMAD.MOV.U32 R22, RZ, RZ, R36 ;  /* 0x000000ffff167224 */ /* 0x000fe200078e0024 */
[----:B------:R-:W-:-:S13]  /*17e90*/  ISETP.GE.OR P0, PT, R11, R32, P0 ;  /* 0x000000200b00720c */ /* 0x000fda0000706670 */
[----:B------:R-:W-:Y:S05]  /*17ea0*/  @P0 BRA `(.L_x_34134) ;  /* 0x0000000000100947 */ /* 0x000fea0003800000 */
.L_x_34133:
[----:B------:R-:W-:Y:S01]  /*17eb0*/  IMAD.MOV.U32 R16, RZ, RZ, R11 ;  /* 0x000000ffff107224 */ /* 0x000fe200078e000b */
[----:B------:R-:W-:Y:S01]  /*17ec0*/  MOV R11, R32 ;  /* 0x00000020000b7202 */ /* 0x000fe20000000f00 */
[----:B------:R-:W-:Y:S02]  /*17ed0*/  IMAD.MOV.U32 R22, RZ, RZ, R3 ;  /* 0x000000ffff167224 */ /* 0x000fe400078e0003 */
[----:B------:R-:W-:-:S07]  /*17ee0*/  IMAD.MOV.U32 R3, RZ, RZ, R36 ;  /* 0x000000ffff037224 */ /* 0x000fce00078e0024 */
.L_x_34134:
[----:B------:R-:W-:Y:S05]  /*17ef0*/  BSYNC.RECONVERGENT B1 ;  /* 0x0000000000017941 */ /* 0x000fea0003800200 */
.L_x_34132:
        /* <DEDUP_REMOVED lines=9> */
.L_x_34136:
[----:B------:R-:W-:Y:S01]  /*17f90*/  IMAD.MOV.U32 R23, RZ, RZ, R16 ;  /* 0x000000ffff177224 */ /* 0x000fe200078e0010 */
[----:B------:R-:W-:Y:S01]  /*17fa0*/  MOV R26, R22 ;  /* 0x00000016001a7202 */ /* 0x000fe20000000f00 */
[----:B------:R-:W-:Y:S02]  /*17fb0*/  IMAD.MOV.U32 R16, RZ, RZ, R43 ;  /* 0x000000ffff107224 */ /* 0x000fe400078e002b */
[----:B------:R-:W-:-:S07]  /*17fc0*/  IMAD.MOV.U32 R22, RZ, RZ, R45 ;  /* 0x000000ffff167224 */ /* 0x000fce00078e002d */
.L_x_34137:
[----:B------:R-:W-:Y:S05]  /*17fd0*/  BSYNC.RECONVERGENT B1 ;  /* 0x0000000000017941 */ /* 0x000fea0003800200 */
.L_x_34135:
        /* <DEDUP_REMOVED lines=9> */
.L_x_34139:
[----:B------:R-:W-:Y:S01]  /*18070*/  MOV R28, R23 ;  /* 0x00000017001c7202 */ /* 0x000fe20000000f00 */
[----:B------:R-:W-:Y:S02]  /*18080*/  IMAD.MOV.U32 R32, RZ, RZ, R26 ;  /* 0x000000ffff207224 */ /* 0x000fe400078e001a */
[----:B------:R-:W-:Y:S02]  /*18090*/  IMAD.MOV.U32 R23, RZ, RZ, R34 ;  /* 0x000000ffff177224 */ /* 0x000fe400078e0022 */
[----:B------:R-:W-:-:S07]  /*180a0*/  IMAD.MOV.U32 R26, RZ, RZ, R37 ;  /* 0x000000ffff1a7224 */ /* 0x000fce00078e0025 */
.L_x_34140:
[----:B------:R-:W-:Y:S05]  /*180b0*/  BSYNC.RECONVERGENT B1 ;  /* 0x0000000000017941 */ /* 0x000fea0003800200 */
.L_x_34138:
        /* <DEDUP_REMOVED lines=9> */
.L_x_34142:
[----:B------:R-:W-:Y:S02]  /*18150*/  IMAD.MOV.U32 R36, RZ, RZ, R28 ;  /* 0x000000ffff247224 */ /* 0x000fe400078e001c */
[----:B------:R-:W-:Y:S02]  /*18160*/  IMAD.MOV.U32 R34, RZ, RZ, R32 ;  /* 0x000000ffff227224 */ /* 0x000fe400078e0020 */
[----:B------:R-:W-:Y:S02]  /*18170*/  IMAD.MOV.U32 R28, RZ, RZ, R33 ;  /* 0x000000ffff1c7224 */ /* 0x000fe400078e0021 */
[----:B------:R-:W-:-:S07]  /*18180*/  IMAD.MOV.U32 R32, RZ, RZ, R35 ;  /* 0x000000ffff207224 */ /* 0x000fce00078e0023 */
.L_x_34143:
[----:B------:R-:W-:Y:S05]  /*18190*/  BSYNC.RECONVERGENT B1 ;  /* 0x0000000000017941 */ /* 0x000fea0003800200 */
.L_x_34141:
        /* <DEDUP_REMOVED lines=9> */
.L_x_34145:
[----:B------:R-:W-:Y:S02]  /*18230*/  IMAD.MOV.U32 R38, RZ, RZ, R36 ;  /* 0x000000ffff267224 */ /* 0x000fe400078e0024 */
[----:B------:R-:W-:Y:S01]  /*18240*/  IMAD.MOV.U32 R33, RZ, RZ, R34 ;  /* 0x000000ffff217224 */ /* 0x000fe200078e0022 */
[----:B------:R-:W-:Y:S01]  /*18250*/  MOV R34, R27 ;  /* 0x0000001b00227202 */ /* 0x000fe20000000f00 */
[----:B------:R-:W-:-:S07]  /*18260*/  IMAD.MOV.U32 R36, RZ, RZ, R25 ;  /* 0x000000ffff247224 */ /* 0x000fce00078e0019 */
.L_x_34146:
[----:B------:R-:W-:Y:S05]  /*18270*/  BSYNC.RECONVERGENT B1 ;  /* 0x0000000000017941 */ /* 0x000fea0003800200 */
.L_x_34144:
        /* <DEDUP_REMOVED lines=9> */
.L_x_34148:
[----:B------:R-:W-:Y:S01]  /*18310*/  IMAD.MOV.U32 R27, RZ, RZ, R38 ;  /* 0x000000ffff1b7224 */ /* 0x000fe200078e0026 */
[----:B------:R-:W-:Y:S01]  /*18320*/  MOV R38, R21 ;  /* 0x0000001500267202 */ /* 0x000fe20000000f00 */
[----:B------:R-:W-:Y:S02]  /*18330*/  IMAD.MOV.U32 R25, RZ, RZ, R33 ;  /* 0x000000ffff197224 */ /* 0x000fe400078e0021 */
[----:B------:R-:W-:-:S07]  /*18340*/  IMAD.MOV.U32 R33, RZ, RZ, R24 ;  /* 0x000000ffff217224 */ /* 0x000fce00078e0018 */
.L_x_34149:
[----:B------:R-:W-:Y:S05]  /*18350*/  BSYNC.RECONVERGENT B1 ;  /* 0x0000000000017941 */ /* 0x000fea0003800200 */
.L_x_34147:
        /* <DEDUP_REMOVED lines=9> */
.L_x_34151:
[----:B------:R-:W-:Y:S01]  /*183f0*/  IMAD.MOV.U32 R24, RZ, RZ, R27 ;  /* 0x000000ffff187224 */ /* 0x000fe200078e001b */
[----:B------:R-:W-:Y:S01]  /*18400*/  MOV R21, R25 ;  /* 0x0000001900157202 */ /* 0x000fe20000000f00 */
[----:B------:R-:W-:Y:S02]  /*18410*/  IMAD.MOV.U32 R27, RZ, RZ, R20 ;  /* 0x000000ffff1b7224 */ /* 0x000fe400078e0014 */
[----:B------:R-:W-:-:S07]  /*18420*/  IMAD.MOV.U32 R25, RZ, RZ, R10 ;  /* 0x000000ffff197224 */ /* 0x000fce00078e000a */
.L_x_34152:
[----:B------:R-:W-:Y:S05]  /*18430*/  BSYNC.RECONVERGENT B1 ;  /* 0x0000000000017941 */ /* 0x000fea0003800200 */
.L_x_34150:
        /* <DEDUP_REMOVED lines=16> */
.L_x_34154:
[----:B------:R-:W-:Y:S02]  /*18540*/  IMAD.MOV.U32 R20, RZ, RZ, R11 ;  /* 0x000000ffff147224 */ /* 0x000fe400078e000b */
[----:B------:R-:W-:Y:S01]  /*18550*/  IMAD.MOV.U32 R10, RZ, RZ, R3 ;  /* 0x000000ffff0a7224 */ /* 0x000fe200078e0003 */
[----:B------:R-:W-:Y:S01]  /*18560*/  MOV R3, R22 ;  /* 0x0000001600037202 */ /* 0x000fe20000000f00 */
[----:B------:R-:W-:-:S07]  /*18570*/  IMAD.MOV.U32 R11, RZ, RZ, R16 ;  /* 0x000000ffff0b7224 */ /* 0x000fce00078e0010 */
.L_x_34155:
[----:B------:R-:W-:Y:S05]  /*18580*/  BSYNC.RECONVERGENT B1 ;  /* 0x0000000000017941 */ /* 0x000fea0003800200 */
.L_x_34153:
        /* <DEDUP_REMOVED lines=9> */
.L_x_34157:
[----:B------:R-:W-:Y:S01]  /*18620*/  IMAD.MOV.U32 R29, RZ, RZ, R20 ;  /* 0x000000ffff1d7224 */ /* 0x000fe200078e0014 */
[----:B------:R-:W-:Y:S01]  /*18630*/  MOV R20, R23 ;  /* 0x0000001700147202 */ /* 0x000fe20000000f00 */
[----:B------:R-:W-:Y:S02]  /*18640*/  IMAD.MOV.U32 R17, RZ, RZ, R10 ;  /* 0x000000ffff117224 */ /* 0x000fe400078e000a */
[----:B------:R-:W-:-:S07]  /*18650*/  IMAD.MOV.U32 R10, RZ, RZ, R26 ;  /* 0x000000ffff0a7224 */ /* 0x000fce00078e001a */
.L_x_34158:
[----:B------:R-:W-:Y:S05]  /*18660*/  BSYNC.RECONVERGENT B1 ;  /* 0x0000000000017941 */ /* 0x000fea0003800200 */
.L_x_34156:
        /* <DEDUP_REMOVED lines=9> */
.L_x_34160:
[----:B------:R-:W-:Y:S01]  /*18700*/  IMAD.MOV.U32 R35, RZ, RZ, R29 ;  /* 0x000000ffff237224 */ /* 0x000fe200078e001d */
[----:B------:R-:W-:Y:S01]  /*18710*/  MOV R23, R17 ;  /* 0x0000001100177202 */ /* 0x000fe20000000f00 */
[----:B------:R-:W-:Y:S02]  /*18720*/  IMAD.MOV.U32 R29, RZ, RZ, R28 ;  /* 0x000000ffff1d7224 */ /* 0x000fe400078e001c */
[----:B------:R-:W-:-:S07]  /*18730*/  IMAD.MOV.U32 R17, RZ, RZ, R32 ;  /* 0x000000ffff117224 */ /* 0x000fce00078e0020 */
.L_x_34161:
[----:B------:R-:W-:Y:S05]  /*18740*/  BSYNC.RECONVERGENT B1 ;  /* 0x0000000000017941 */ /* 0x000fea0003800200 */
.L_x_34159:
        /* <DEDUP_REMOVED lines=9> */
.L_x_34163:
[----:B------:R-:W-:Y:S01]  /*187e0*/  MOV R37, R35 ;  /* 0x0000002300257202 */ /* 0x000fe20000000f00 */
[----:B------:R-:W-:Y:S02]  /*187f0*/  IMAD.MOV.U32 R16, RZ, RZ, R23 ;  /* 0x000000ffff107224 */ /* 0x000fe400078e0017 */
[----:B------:R-:W-:Y:S02]  /*18800*/  IMAD.MOV.U32 R35, RZ, RZ, R36 ;  /* 0x000000ffff237224 */ /* 0x000fe400078e0024 */
[----:B------:R-:W-:-:S07]  /*18810*/  IMAD.MOV.U32 R23, RZ, RZ, R34 ;  /* 0x000000ffff177224 */ /* 0x000fce00078e0022 */
.L_x_34164:
[----:B------:R-:W-:Y:S05]  /*18820*/  BSYNC.RECONVERGENT B1 ;  /* 0x0000000000017941 */ /* 0x000fea0003800200 */
.L_x_34162:
        /* <DEDUP_REMOVED lines=9> */
.L_x_34166:
[----:B------:R-:W-:Y:S02]  /*188c0*/  IMAD.MOV.U32 R26, RZ, RZ, R37 ;  /* 0x000000ffff1a7224 */ /* 0x000fe400078e0025 */
[----:B------:R-:W-:Y:S02]  /*188d0*/  IMAD.MOV.U32 R22, RZ, RZ, R16 ;  /* 0x000000ffff167224 */ /* 0x000fe400078e0010 */
[----:B------:R-:W-:Y:S02]  /*188e0*/  IMAD.MOV.U32 R37, RZ, RZ, R38 ;  /* 0x000000ffff257224 */ /* 0x000fe400078e0026 */
[----:B------:R-:W-:-:S07]  /*188f0*/  IMAD.MOV.U32 R16, RZ, RZ, R33 ;  /* 0x000000ffff107224 */ /* 0x000fce00078e0021 */
.L_x_34167:
[----:B------:R-:W-:Y:S05]  /*18900*/  BSYNC.RECONVERGENT B1 ;  /* 0x0000000000017941 */ /* 0x000fea0003800200 */
.L_x_34165:
        /* <DEDUP_REMOVED lines=9> */
.L_x_34169:
[----:B------:R-:W-:Y:S02]  /*189a0*/  IMAD.MOV.U32 R33, RZ, RZ, R26 ;  /* 0x000000ffff217224 */ /* 0x000fe400078e001a */
[----:B------:R-:W-:Y:S01]  /*189b0*/  IMAD.MOV.U32 R28, RZ, RZ, R22 ;  /* 0x000000ffff1c7224 */ /* 0x000fe200078e0016 */
[----:B------:R-:W-:Y:S01]  /*189c0*/  MOV R22, R25 ;  /* 0x0000001900167202 */ /* 0x000fe20000000f00 */
[----:B------:R-:W-:-:S07]  /*189d0*/  IMAD.MOV.U32 R26, RZ, RZ, R27 ;  /* 0x000000ffff1a7224 */ /* 0x000fce00078e001b */
.L_x_34170:
[----:B------:R-:W-:Y:S05]  /*189e0*/  BSYNC.RECONVERGENT B1 ;  /* 0x0000000000017941 */ /* 0x000fea0003800200 */
.L_x_34168:
        /* <DEDUP_REMOVED lines=9> */
.L_x_34172:
[----:B------:R-:W-:Y:S01]  /*18a80*/  IMAD.MOV.U32 R27, RZ, RZ, R33 ;  /* 0x000000ffff1b7224 */ /* 0x000fe200078e0021 */
[----:B------:R-:W-:Y:S01]  /*18a90*/  MOV R33, R24 ;  /* 0x0000001800217202 */ /* 0x000fe20000000f00 */
[----:B------:R-:W-:Y:S02]  /*18aa0*/  IMAD.MOV.U32 R25, RZ, RZ, R28 ;  /* 0x000000ffff197224 */ /* 0x000fe400078e001c */
[----:B------:R-:W-:-:S07]  /*18ab0*/  IMAD.MOV.U32 R28, RZ, RZ, R21 ;  /* 0x000000ffff1c7224 */ /* 0x000fce00078e0015 */
.L_x_34173:
[----:B------:R-:W-:Y:S05]  /*18ac0*/  BSYNC.RECONVERGENT B1 ;  /* 0x0000000000017941 */ /* 0x000fea0003800200 */
.L_x_34171:
        /* <DEDUP_REMOVED lines=16> */
.L_x_34175:
[----:B------:R-:W-:Y:S02]  /*18bd0*/  IMAD.MOV.U32 R24, RZ, RZ, R11 ;  /* 0x000000ffff187224 */ /* 0x000fe400078e000b */
[----:B------:R-:W-:Y:S02]  /*18be0*/  IMAD.MOV.U32 R18, RZ, RZ, R3 ;  /* 0x000000ffff127224 */ /* 0x000fe400078e0003 */
[----:B------:R-:W-:Y:S02]  /*18bf0*/  IMAD.MOV.U32 R11, RZ, RZ, R20 ;  /* 0x000000ffff0b7224 */ /* 0x000fe400078e0014 */
[----:B------:R-:W-:-:S07]  /*18c00*/  IMAD.MOV.U32 R3, RZ, RZ, R10 ;  /* 0x000000ffff037224 */ /* 0x000fce00078e000a */
.L_x_34176:
[----:B------:R-:W-:Y:S05]  /*18c10*/  BSYNC.RECONVERGENT B1 ;  /* 0x0000000000017941 */ /* 0x000fea0003800200 */
.L_x_34174:
        /* <DEDUP_REMOVED lines=9> */
.L_x_34178:
[----:B------:R-:W-:Y:S02]  /*18cb0*/  IMAD.MOV.U32 R20, RZ, RZ, R24 ;  /* 0x000000ffff147224 */ /* 0x000fe400078e0018 */
[----:B------:R-:W-:Y:S01]  /*18cc0*/  IMAD.MOV.U32 R10, RZ, RZ, R18 ;  /* 0x000000ffff0a7224 */ /* 0x000fe200078e0012 */
[----:B------:R-:W-:Y:S01]  /*18cd0*/  MOV R18, R17 ;  /* 0x0000001100127202 */ /* 0x000fe20000000f00 */
[----:B------:R-:W-:-:S07]  /*18ce0*/  IMAD.MOV.U32 R24, RZ, RZ, R29 ;  /* 0x000000ffff187224 */ /* 0x000fce00078e001d */
.L_x_34179:
[----:B------:R-:W-:Y:S05]  /*18cf0*/  BSYNC.RECONVERGENT B1 ;  /* 0x0000000000017941 */ /* 0x000fea0003800200 */
.L_x_34177:
        /* <DEDUP_REMOVED lines=9> */
.L_x_34181:
[----:B------:R-:W-:Y:S01]  /*18d90*/  IMAD.MOV.U32 R30, RZ, RZ, R20 ;  /* 0x000000ffff1e7224 */ /* 0x000fe200078e0014 */
[----:B------:R-:W-:Y:S01]  /*18da0*/  MOV R20, R35 ;  /* 0x0000002300147202 */ /* 0x000fe20000000f00 */
[----:B------:R-:W-:Y:S02]  /*18db0*/  IMAD.MOV.U32 R17, RZ, RZ, R10 ;  /* 0x000000ffff117224 */ /* 0x000fe400078e000a */
[----:B------:R-:W-:-:S07]  /*18dc0*/  IMAD.MOV.U32 R10, RZ, RZ, R23 ;  /* 0x000000ffff0a7224 */ /* 0x000fce00078e0017 */
.L_x_34182:
[----:B------:R-:W-:Y:S05]  /*18dd0*/  BSYNC.RECONVERGENT B1 ;  /* 0x0000000000017941 */ /* 0x000fea0003800200 */
.L_x_34180:
        /* <DEDUP_REMOVED lines=9> */
.L_x_34184:
[----:B------:R-:W-:Y:S01]  /*18e70*/  IMAD.MOV.U32 R23, RZ, RZ, R30 ;  /* 0x000000ffff177224 */ /* 0x000fe200078e001e */
[----:B------:R-:W-:Y:S01]  /*18e80*/  MOV R21, R17 ;  /* 0x0000001100157202 */ /* 0x000fe20000000f00 */
[----:B------:R-:W-:Y:S02]  /*18e90*/  IMAD.MOV.U32 R30, RZ, RZ, R37 ;  /* 0x000000ffff1e7224 */ /* 0x000fe400078e0025 */
[----:B------:R-:W-:-:S07]  /*18ea0*/  IMAD.MOV.U32 R17, RZ, RZ, R16 ;  /* 0x000000ffff117224 */ /* 0x000fce00078e0010 */
.L_x_34185:
[----:B------:R-:W-:Y:S05]  /*18eb0*/  BSYNC.RECONVERGENT B1 ;  /* 0x0000000000017941 */ /* 0x000fea0003800200 */
.L_x_34183:
        /* <DEDUP_REMOVED lines=9> */
.L_x_34187:
[----:B------:R-:W-:Y:S01]  /*18f50*/  MOV R16, R23 ;  /* 0x0000001700107202 */ /* 0x000fe20000000f00 */
[----:B------:R-:W-:Y:S02]  /*18f60*/  IMAD.MOV.U32 R29, RZ, RZ, R21 ;  /* 0x000000ffff1d7224 */ /* 0x000fe400078e0015 */
[----:B------:R-:W-:Y:S02]  /*18f70*/  IMAD.MOV.U32 R23, RZ, RZ, R26 ;  /* 0x000000ffff177224 */ /* 0x000fe400078e001a */
[----:B------:R-:W-:-:S07]  /*18f80*/  IMAD.MOV.U32 R21, RZ, RZ, R22 ;  /* 0x000000ffff157224 */ /* 0x000fce00078e0016 */
.L_x_34188:
[----:B------:R-:W-:Y:S05]  /*18f90*/  BSYNC.RECONVERGENT B1 ;  /* 0x0000000000017941 */ /* 0x000fea0003800200 */
.L_x_34186:
        /* <DEDUP_REMOVED lines=9> */
.L_x_34190:
[----:B------:R-:W-:Y:S02]  /*19030*/  IMAD.MOV.U32 R26, RZ, RZ, R16 ;  /* 0x000000ffff1a7224 */ /* 0x000fe400078e0010 */
[----:B------:R-:W-:Y:S02]  /*19040*/  IMAD.MOV.U32 R22, RZ, RZ, R29 ;  /* 0x000000ffff167224 */ /* 0x000fe400078e001d */
[----:B------:R-:W-:Y:S02]  /*19050*/  IMAD.MOV.U32 R16, RZ, RZ, R33 ;  /* 0x000000ffff107224 */ /* 0x000fe400078e0021 */
[----:B------:R-:W-:-:S07]  /*19060*/  IMAD.MOV.U32 R29, RZ, RZ, R28 ;  /* 0x000000ffff1d7224 */ /* 0x000fce00078e001c */
.L_x_34191:
[----:B------:R-:W-:Y:S05]  /*19070*/  BSYNC.RECONVERGENT B1 ;  /* 0x0000000000017941 */ /* 0x000fea0003800200 */
.L_x_34189:
        /* <DEDUP_REMOVED lines=9> */
.L_x_34193:
[----:B------:R-:W-:Y:S02]  /*19110*/  IMAD.MOV.U32 R32, RZ, RZ, R26 ;  /* 0x000000ffff207224 */ /* 0x000fe400078e001a */
[----:B------:R-:W-:Y:S01]  /*19120*/  IMAD.MOV.U32 R28, RZ, RZ, R22 ;  /* 0x000000ffff1c7224 */ /* 0x000fe200078e0016 */
[----:B------:R-:W-:Y:S01]  /*19130*/  MOV R22, R25 ;  /* 0x0000001900167202 */ /* 0x000fe20000000f00 */
[----:B------:R-:W-:-:S07]  /*19140*/  IMAD.MOV.U32 R26, RZ, RZ, R27 ;  /* 0x000000ffff1a7224 */ /* 0x000fce00078e001b */
.L_x_34194:
[----:B------:R-:W-:Y:S05]  /*19150*/  BSYNC.RECONVERGENT B1 ;  /* 0x0000000000017941 */ /* 0x000fea0003800200 */
.L_x_34192:
        /* <DEDUP_REMOVED lines=16> */
.L_x_34196:
[----:B------:R-:W-:Y:S01]  /*19260*/  MOV R19, R11 ;  /* 0x0000000b00137202 */ /* 0x000fe20000000f00 */
[----:B------:R-:W-:Y:S02]  /*19270*/  IMAD.MOV.U32 R25, RZ, RZ, R3 ;  /* 0x000000ffff197224 */ /* 0x000fe400078e0003 */
[----:B------:R-:W-:Y:S02]  /*19280*/  IMAD.MOV.U32 R11, RZ, RZ, R24 ;  /* 0x000000ffff0b7224 */ /* 0x000fe400078e0018 */
[----:B------:R-:W-:-:S07]  /*19290*/  IMAD.MOV.U32 R3, RZ, RZ, R18 ;  /* 0x000000ffff037224 */ /* 0x000fce00078e0012 */
.L_x_34197:
[----:B------:R-:W-:Y:S05]  /*192a0*/  BSYNC.RECONVERGENT B1 ;  /* 0x0000000000017941 */ /* 0x000fea0003800200 */
.L_x_34195:
        /* <DEDUP_REMOVED lines=9> */
.L_x_34199:
[----:B------:R-:W-:Y:S02]  /*19340*/  IMAD.MOV.U32 R27, RZ, RZ, R19 ;  /* 0x000000ffff1b7224 */ /* 0x000fe400078e0013 */
[----:B------:R-:W-:Y:S02]  /*19350*/  IMAD.MOV.U32 R18, RZ, RZ, R25 ;  /* 0x000000ffff127224 */ /* 0x000fe400078e0019 */
[----:B------:R-:W-:Y:S02]  /*19360*/  IMAD.MOV.U32 R19, RZ, RZ, R20 ;  /* 0x000000ffff137224 */ /* 0x000fe400078e0014 */
[----:B------:R-:W-:-:S07]  /*19370*/  IMAD.MOV.U32 R25, RZ, RZ, R10 ;  /* 0x000000ffff197224 */ /* 0x000fce00078e000a */
.L_x_34200:
[----:B------:R-:W-:Y:S05]  /*19380*/  BSYNC.RECONVERGENT B1 ;  /* 0x0000000000017941 */ /* 0x000fea0003800200 */
.L_x_34198:
        /* <DEDUP_REMOVED lines=9> */
.L_x_34202:
[----:B------:R-:W-:Y:S02]  /*19420*/  IMAD.MOV.U32 R10, RZ, RZ, R27 ;  /* 0x000000ffff0a7224 */ /* 0x000fe400078e001b */
[----:B------:R-:W-:Y:S01]  /*19430*/  IMAD.MOV.U32 R20, RZ, RZ, R18 ;  /* 0x000000ffff147224 */ /* 0x000fe200078e0012 */
[----:B------:R-:W-:Y:S01]  /*19440*/  MOV R18, R17 ;  /* 0x0000001100127202 */ /* 0x000fe20000000f00 */
[----:B------:R-:W-:-:S07]  /*19450*/  IMAD.MOV.U32 R27, RZ, RZ, R30 ;  /* 0x000000ffff1b7224 */ /* 0x000fce00078e001e */
.L_x_34203:
[----:B------:R-:W-:Y:S05]  /*19460*/  BSYNC.RECONVERGENT B1 ;  /* 0x0000000000017941 */ /* 0x000fea0003800200 */
.L_x_34201:
        /* <DEDUP_REMOVED lines=9> */
.L_x_34205:
[----:B------:R-:W-:Y:S01]  /*19500*/  IMAD.MOV.U32 R17, RZ, RZ, R10 ;  /* 0x000000ffff117224 */ /* 0x000fe200078e000a */
[----:B------:R-:W-:Y:S01]  /*19510*/  MOV R10, R23 ;  /* 0x00000017000a7202 */ /* 0x000fe20000000f00 */
[----:B------:R-:W-:Y:S02]  /*19520*/  IMAD.MOV.U32 R24, RZ, RZ, R20 ;  /* 0x000000ffff187224 */ /* 0x000fe400078e0014 */
[----:B------:R-:W-:-:S07]  /*19530*/  IMAD.MOV.U32 R20, RZ, RZ, R21 ;  /* 0x000000ffff147224 */ /* 0x000fce00078e0015 */
.L_x_34206:
[----:B------:R-:W-:Y:S05]  /*19540*/  BSYNC.RECONVERGENT B1 ;  /* 0x0000000000017941 */ /* 0x000fea0003800200 */
.L_x_34204:
        /* <DEDUP_REMOVED lines=9> */
.L_x_34208:
[----:B------:R-:W-:Y:S01]  /*195e0*/  IMAD.MOV.U32 R21, RZ, RZ, R17 ;  /* 0x000000ffff157224 */ /* 0x000fe200078e0011 */
[----:B------:R-:W-:Y:S01]  /*195f0*/  MOV R23, R24 ;  /* 0x0000001800177202 */ /* 0x000fe20000000f00 */
[----:B------:R-:W-:Y:S02]  /*19600*/  IMAD.MOV.U32 R17, RZ, RZ, R16 ;  /* 0x000000ffff117224 */ /* 0x000fe400078e0010 */
[----:B------:R-:W-:-:S07]  /*19610*/  IMAD.MOV.U32 R24, RZ, RZ, R29 ;  /* 0x000000ffff187224 */ /* 0x000fce00078e001d */
.L_x_34209:
[----:B------:R-:W-:Y:S05]  /*19620*/  BSYNC.RECONVERGENT B1 ;  /* 0x0000000000017941 */ /* 0x000fea0003800200 */
.L_x_34207:
        /* <DEDUP_REMOVED lines=9> */
.L_x_34211:
[----:B------:R-:W-:Y:S01]  /*196c0*/  MOV R29, R21 ;  /* 0x00000015001d7202 */ /* 0x000fe20000000f00 */
[----:B------:R-:W-:Y:S02]  /*196d0*/  IMAD.MOV.U32 R31, RZ, RZ, R23 ;  /* 0x000000ffff1f7224 */ /* 0x000fe400078e0017 */
[----:B------:R-:W-:Y:S02]  /*196e0*/  IMAD.MOV.U32 R21, RZ, RZ, R26 ;  /* 0x000000ffff157224 */ /* 0x000fe400078e001a */
[----:B------:R-:W-:-:S07]  /*196f0*/  IMAD.MOV.U32 R23, RZ, RZ, R22 ;  /* 0x000000ffff177224 */ /* 0x000fce00078e0016 */
.L_x_34212:
[----:B------:R-:W-:Y:S05]  /*19700*/  BSYNC.RECONVERGENT B1 ;  /* 0x0000000000017941 */ /* 0x000fea0003800200 */
.L_x_34210:
        /* <DEDUP_REMOVED lines=9> */
.L_x_34214:
[----:B------:R-:W-:Y:S02]  /*197a0*/  IMAD.MOV.U32 R16, RZ, RZ, R29 ;  /* 0x000000ffff107224 */ /* 0x000fe400078e001d */
[----:B------:R-:W-:Y:S02]  /*197b0*/  IMAD.MOV.U32 R22, RZ, RZ, R31 ;  /* 0x000000ffff167224 */ /* 0x000fe400078e001f */
[----:B------:R-:W-:Y:S02]  /*197c0*/  IMAD.MOV.U32 R29, RZ, RZ, R32 ;  /* 0x000000ffff1d7224 */ /* 0x000fe400078e0020 */
[----:B------:R-:W-:-:S07]  /*197d0*/  IMAD.MOV.U32 R31, RZ, RZ, R28 ;  /* 0x000000ffff1f7224 */ /* 0x000fce00078e001c */
.L_x_34215:
[----:B------:R-:W-:Y:S05]  /*197e0*/  BSYNC.RECONVERGENT B1 ;  /* 0x0000000000017941 */ /* 0x000fea0003800200 */
.L_x_34213:
        /* <DEDUP_REMOVED lines=16> */
.L_x_34217:
[----:B------:R-:W-:Y:S01]  /*198f0*/  IMAD.MOV.U32 R4, RZ, RZ, R11 ;  /* 0x000000ffff047224 */ /* 0x000fe200078e000b */
[----:B------:R-:W-:Y:S01]  /*19900*/  MOV R12, R3 ;  /* 0x00000003000c7202 */ /* 0x000fe20000000f00 */
[----:B------:R-:W-:Y:S02]  /*19910*/  IMAD.MOV.U32 R11, RZ, RZ, R19 ;  /* 0x000000ffff0b7224 */ /* 0x000fe400078e0013 */
[----:B------:R-:W-:-:S07]  /*19920*/  IMAD.MOV.U32 R3, RZ, RZ, R25 ;  /* 0x000000ffff037224 */ /* 0x000fce00078e0019 */
.L_x_34218:
[----:B------:R-:W-:Y:S05]  /*19930*/  BSYNC.RECONVERGENT B1 ;  /* 0x0000000000017941 */ /* 0x000fea0003800200 */
.L_x_34216:
        /* <DEDUP_REMOVED lines=9> */
.L_x_34220:
[----:B------:R-:W-:Y:S01]  /*199d0*/  MOV R19, R4 ;  /* 0x0000000400137202 */ /* 0x000fe20000000f00 */
[----:B------:R-:W-:Y:S02]  /*199e0*/  IMAD.MOV.U32 R25, RZ, RZ, R12 ;  /* 0x000000ffff197224 */ /* 0x000fe400078e000c */
[----:B------:R-:W-:Y:S02]  /*199f0*/  IMAD.MOV.U32 R4, RZ, RZ, R27 ;  /* 0x000000ffff047224 */ /* 0x000fe400078e001b */
[----:B------:R-:W-:-:S07]  /*19a00*/  IMAD.MOV.U32 R12, RZ, RZ, R18 ;  /* 0x000000ffff0c7224 */ /* 0x000fce00078e0012 */
.L_x_34221:
[----:B------:R-:W-:Y:S05]  /*19a10*/  BSYNC.RECONVERGENT B1 ;  /* 0x0000000000017941 */ /* 0x000fea0003800200 */
.L_x_34219:
        /* <DEDUP_REMOVED lines=9> */
.L_x_34223:
[----:B------:R-:W-:Y:S02]  /*19ab0*/  IMAD.MOV.U32 R18, RZ, RZ, R19 ;  /* 0x000000ffff127224 */ /* 0x000fe400078e0013 */
[----:B------:R-:W-:Y:S02]  /*19ac0*/  IMAD.MOV.U32 R27, RZ, RZ, R25 ;  /* 0x000000ffff1b7224 */ /* 0x000fe400078e0019 */
[----:B------:R-:W-:Y:S02]  /*19ad0*/  IMAD.MOV.U32 R19, RZ, RZ, R10 ;  /* 0x000000ffff137224 */ /* 0x000fe400078e000a */
[----:B------:R-:W-:-:S07]  /*19ae0*/  IMAD.MOV.U32 R25, RZ, RZ, R20 ;  /* 0x000000ffff197224 */ /* 0x000fce00078e0014 */
.L_x_34224:
[----:B------:R-:W-:Y:S05]  /*19af0*/  BSYNC.RECONVERGENT B1 ;  /* 0x0000000000017941 */ /* 0x000fea0003800200 */
.L_x_34222:
        /* <DEDUP_REMOVED lines=9> */
.L_x_34226:
[----:B------:R-:W-:Y:S02]  /*19b90*/  IMAD.MOV.U32 R10, RZ, RZ, R18 ;  /* 0x000000ffff0a7224 */ /* 0x000fe400078e0012 */
[----:B------:R-:W-:Y:S01]  /*19ba0*/  IMAD.MOV.U32 R20, RZ, RZ, R27 ;  /* 0x000000ffff147224 */ /* 0x000fe200078e001b */
[----:B------:R-:W-:Y:S01]  /*19bb0*/  MOV R27, R24 ;  /* 0x00000018001b7202 */ /* 0x000fe20000000f00 */
[----:B------:R-:W-:-:S07]  /*19bc0*/  IMAD.MOV.U32 R18, RZ, RZ, R17 ;  /* 0x000000ffff127224 */ /* 0x000fce00078e0011 */
.L_x_34227:
[----:B------:R-:W-:Y:S05]  /*19bd0*/  BSYNC.RECONVERGENT B1 ;  /* 0x0000000000017941 */ /* 0x000fea0003800200 */
.L_x_34225:
        /* <DEDUP_REMOVED lines=9> */
.L_x_34229:
[----:B------:R-:W-:Y:S01]  /*19c70*/  IMAD.MOV.U32 R24, RZ, RZ, R10 ;  /* 0x000000ffff187224 */ /* 0x000fe200078e000a */
[----:B------:R-:W-:Y:S01]  /*19c80*/  MOV R10, R21 ;  /* 0x00000015000a7202 */ /* 0x000fe20000000f00 */
[----:B------:R-:W-:Y:S02]  /*19c90*/  IMAD.MOV.U32 R26, RZ, RZ, R20 ;  /* 0x000000ffff1a7224 */ /* 0x000fe400078e0014 */
[----:B------:R-:W-:-:S07]  /*19ca0*/  IMAD.MOV.U32 R20, RZ, RZ, R23 ;  /* 0x000000ffff147224 */ /* 0x000fce00078e0017 */
.L_x_34230:
[----:B------:R-:W-:Y:S05]  /*19cb0*/  BSYNC.RECONVERGENT B1 ;  /* 0x0000000000017941 */ /* 0x000fea0003800200 */
.L_x_34228:
        /* <DEDUP_REMOVED lines=9> */
.L_x_34232:
[----:B------:R-:W-:Y:S01]  /*19d50*/  IMAD.MOV.U32 R17, RZ, RZ, R24 ;  /* 0x000000ffff117224 */ /* 0x000fe200078e0018 */
[----:B------:R-:W-:Y:S01]  /*19d60*/  MOV R21, R26 ;  /* 0x0000001a00157202 */ /* 0x000fe20000000f00 */
[----:B------:R-:W-:Y:S02]  /*19d70*/  IMAD.MOV.U32 R24, RZ, RZ, R29 ;  /* 0x000000ffff187224 */ /* 0x000fe400078e001d */
[----:B------:R-:W-:-:S07]  /*19d80*/  IMAD.MOV.U32 R26, RZ, RZ, R31 ;  /* 0x000000ffff1a7224 */ /* 0x000fce00078e001f */
.L_x_34233:
[----:B------:R-:W-:Y:S05]  /*19d90*/  BSYNC.RECONVERGENT B1 ;  /* 0x0000000000017941 */ /* 0x000fea0003800200 */
.L_x_34231:
        /* <DEDUP_REMOVED lines=9> */
.L_x_34235:
[----:B------:R-:W-:Y:S01]  /*19e30*/  MOV R23, R17 ;  /* 0x0000001100177202 */ /* 0x000fe20000000f00 */
[----:B------:R-:W-:Y:S02]  /*19e40*/  IMAD.MOV.U32 R28, RZ, RZ, R21 ;  /* 0x000000ffff1c7224 */ /* 0x000fe400078e0015 */
[----:B------:R-:W-:Y:S02]  /*19e50*/  IMAD.MOV.U32 R17, RZ, RZ, R16 ;  /* 0x000000ffff117224 */ /* 0x000fe400078e0010 */
[----:B------:R-:W-:-:S07]  /*19e60*/  IMAD.MOV.U32 R21, RZ, RZ, R22 ;  /* 0x000000ffff157224 */ /* 0x000fce00078e0016 */
.L_x_34236:
[----:B------:R-:W-:Y:S05]  /*19e70*/  BSYNC.RECONVERGENT B1 ;  /* 0x0000000000017941 */ /* 0x000fea0003800200 */
.L_x_34234:
[CC--:B------:R-:W-:Y:S01]  /*19e80*/  FSETP.GT.FTZ.AND P0, PT, R5.reuse, R3.reuse, PT ;  /* 0x000000030500720b */ /* 0x0c0fe20003f14000 */
[----:B------:R-:W-:Y:S01]  /*19e90*/  BSSY.RECONVERGENT B1, `(.L_x_34237) ;  /* 0x0000013000017945 */ /* 0x000fe20003800200 */
[----:B------:R-:W-:Y:S02]  /*19ea0*/  FSETP.NEU.FTZ.AND P1, PT, R5, R3, PT ;  /* 0x000000030500720b */ /* 0x000fe40003f3d000 */
[----:B------:R-:W-:Y:S02]  /*19eb0*/  ISETP.EQ.OR P0, PT, R11, -0x1, P0 ;  /* 0xffffffff0b00780c */ /* 0x000fe40000702670 */
        /* <DEDUP_REMOVED lines=12> */
.L_x_34238:
[----:B------:R-:W-:Y:S01]  /*19f80*/  IMAD.MOV.U32 R16, RZ, RZ, R11 ;  /* 0x000000ffff107224 */ /* 0x000fe200078e000b */
[----:B------:R-:W-:Y:S01]  /*19f90*/  MOV R11, R4 ;  /* 0x00000004000b7202 */ /* 0x000fe20000000f00 */
[----:B------:R-:W-:Y:S02]  /*19fa0*/  IMAD.MOV.U32 R22, RZ, RZ, R3 ;  /* 0x000000ffff167224 */ /* 0x000fe400078e0003 */
[----:B------:R-:W-:-:S07]  /*19fb0*/  IMAD.MOV.U32 R3, RZ, RZ, R12 ;  /* 0x000000ffff037224 */ /* 0x000fce00078e000c */
.L_x_34239:
[----:B------:R-:W-:Y:S05]  /*19fc0*/  BSYNC.RECONVERGENT B1 ;  /* 0x0000000000017941 */ /* 0x000fea0003800200 */
.L_x_34237:
        /* <DEDUP_REMOVED lines=9> */
.L_x_34241:
[----:B------:R-:W-:Y:S01]  /*1a060*/  IMAD.MOV.U32 R5, RZ, RZ, R16 ;  /* 0x000000ffff057224 */ /* 0x000fe200078e0010 */
[----:B------:R-:W-:Y:S01]  /*1a070*/  MOV R4, R22 ;  /* 0x0000001600047202 */ /* 0x000fe20000000f00 */
[----:B------:R-:W-:Y:S02]  /*1a080*/  IMAD.MOV.U32 R16, RZ, RZ, R19 ;  /* 0x000000ffff107224 */ /* 0x000fe400078e0013 */
[----:B------:R-:W-:-:S07]  /*1a090*/  IMAD.MOV.U32 R22, RZ, RZ, R25 ;  /* 0x000000ffff167224 */ /* 0x000fce00078e0019 */
.L_x_34242:
[----:B------:R-:W-:Y:S05]  /*1a0a0*/  BSYNC.RECONVERGENT B1 ;  /* 0x0000000000017941 */ /* 0x000fea0003800200 */
.L_x_34240:
        /* <DEDUP_REMOVED lines=9> */
.L_x_34244:
[----:B------:R-:W-:Y:S01]  /*1a140*/  MOV R13, R5 ;  /* 0x00000005000d7202 */ /* 0x000fe20000000f00 */
[----:B------:R-:W-:Y:S02]  /*1a150*/  IMAD.MOV.U32 R19, RZ, RZ, R4 ;  /* 0x000000ffff137224 */ /* 0x000fe400078e0004 */
[----:B------:R-:W-:Y:S02]  /*1a160*/  IMAD.MOV.U32 R5, RZ, RZ, R18 ;  /* 0x000000ffff057224 */ /* 0x000fe400078e0012 */
[----:B------:R-:W-:-:S07]  /*1a170*/  IMAD.MOV.U32 R4, RZ, RZ, R27 ;  /* 0x000000ffff047224 */ /* 0x000fce00078e001b */
.L_x_34245:
[----:B------:R-:W-:Y:S05]  /*1a180*/  BSYNC.RECONVERGENT B1 ;  /* 0x0000000000017941 */ /* 0x000fea0003800200 */
.L_x_34243:
        /* <DEDUP_REMOVED lines=9> */
.L_x_34247:
[----:B------:R-:W-:Y:S02]  /*1a220*/  IMAD.MOV.U32 R25, RZ, RZ, R13 ;  /* 0x000000ffff197224 */ /* 0x000fe400078e000d */
[----:B------:R-:W-:Y:S02]  /*1a230*/  IMAD.MOV.U32 R27, RZ, RZ, R19 ;  /* 0x000000ffff1b7224 */ /* 0x000fe400078e0013 */
[----:B------:R-:W-:Y:S02]  /*1a240*/  IMAD.MOV.U32 R13, RZ, RZ, R10 ;  /* 0x000000ffff0d7224 */ /* 0x000fe400078e000a */
[----:B------:R-:W-:-:S07]  /*1a250*/  IMAD.MOV.U32 R19, RZ, RZ, R20 ;  /* 0x000000ffff137224 */ /* 0x000fce00078e0014 */
.L_x_34248:
[----:B------:R-:W-:Y:S05]  /*1a260*/  BSYNC.RECONVERGENT B1 ;  /* 0x0000000000017941 */ /* 0x000fea0003800200 */
.L_x_34246:
        /* <DEDUP_REMOVED lines=9> */
.L_x_34250:
[----:B------:R-:W-:Y:S02]  /*1a300*/  IMAD.MOV.U32 R10, RZ, RZ, R25 ;  /* 0x000000ffff0a7224 */ /* 0x000fe400078e0019 */
[----:B------:R-:W-:Y:S01]  /*1a310*/  IMAD.MOV.U32 R12, RZ, RZ, R27 ;  /* 0x000000ffff0c7224 */ /* 0x000fe200078e001b */
[----:B------:R-:W-:Y:S01]  /*1a320*/  MOV R27, R26 ;  /* 0x0000001a001b7202 */ /* 0x000fe20000000f00 */
[----:B------:R-:W-:-:S07]  /*1a330*/  IMAD.MOV.U32 R25, RZ, RZ, R24 ;  /* 0x000000ffff197224 */ /* 0x000fce00078e0018 */
.L_x_34251:
[----:B------:R-:W-:Y:S05]  /*1a340*/  BSYNC.RECONVERGENT B1 ;  /* 0x0000000000017941 */ /* 0x000fea0003800200 */
.L_x_34249:
        /* <DEDUP_REMOVED lines=9> */
.L_x_34253:
[----:B------:R-:W-:Y:S01]  /*1a3e0*/  IMAD.MOV.U32 R18, RZ, RZ, R10 ;  /* 0x000000ffff127224 */ /* 0x000fe200078e000a */
[----:B------:R-:W-:Y:S01]  /*1a3f0*/  MOV R10, R17 ;  /* 0x00000011000a7202 */ /* 0x000fe20000000f00 */
[----:B------:R-:W-:Y:S02]  /*1a400*/  IMAD.MOV.U32 R29, RZ, RZ, R12 ;  /* 0x000000ffff1d7224 */ /* 0x000fe400078e000c */
[----:B------:R-:W-:-:S07]  /*1a410*/  IMAD.MOV.U32 R12, RZ, RZ, R21 ;  /* 0x000000ffff0c7224 */ /* 0x000fce00078e0015 */
.L_x_34254:
[----:B------:R-:W-:Y:S05]  /*1a420*/  BSYNC.RECONVERGENT B1 ;  /* 0x0000000000017941 */ /* 0x000fea0003800200 */
.L_x_34252:
        /* <DEDUP_REMOVED lines=9> */
.L_x_34256:
[----:B------:R-:W-:Y:S01]  /*1a4c0*/  IMAD.MOV.U32 R17, RZ, RZ, R18 ;  /* 0x000000ffff117224 */ /* 0x000fe200078e0012 */
[----:B------:R-:W-:Y:S01]  /*1a4d0*/  MOV R20, R29 ;  /* 0x0000001d00147202 */ /* 0x000fe20000000f00 */
[----:B------:R-:W-:Y:S02]  /*1a4e0*/  IMAD.MOV.U32 R18, RZ, RZ, R23 ;  /* 0x000000ffff127224 */ /* 0x000fe400078e0017 */
[----:B------:R-:W-:-:S07]  /*1a4f0*/  IMAD.MOV.U32 R29, RZ, RZ, R28 ;  /* 0x000000ffff1d7224 */ /* 0x000fce00078e001c */
.L_x_34257:
[----:B------:R-:W-:Y:S05]  /*1a500*/  BSYNC.RECONVERGENT B1 ;  /* 0x0000000000017941 */ /* 0x000fea0003800200 */
.L_x_34255:
        /* <DEDUP_REMOVED lines=16> */
.L_x_34259:
[----:B------:R-:W-:Y:S02]  /*1a610*/  IMAD.MOV.U32 R6, RZ, RZ, R11 ;  /* 0x000000ffff067224 */ /* 0x000fe400078e000b */
[----:B------:R-:W-:Y:S01]  /*1a620*/  IMAD.MOV.U32 R14, RZ, RZ, R3 ;  /* 0x000000ffff0e7224 */ /* 0x000fe200078e0003 */
[----:B------:R-:W-:Y:S01]  /*1a630*/  MOV R3, R22 ;  /* 0x0000001600037202 */ /* 0x000fe20000000f00 */
[----:B------:R-:W-:-:S07]  /*1a640*/  IMAD.MOV.U32 R11, RZ, RZ, R16 ;  /* 0x000000ffff0b7224 */ /* 0x000fce00078e0010 */
.L_x_34260:
[----:B------:R-:W-:Y:S05]  /*1a650*/  BSYNC.RECONVERGENT B1 ;  /* 0x0000000000017941 */ /* 0x000fea0003800200 */
.L_x_34258:
        /* <DEDUP_REMOVED lines=9> */
.L_x_34262:
[----:B------:R-:W-:Y:S01]  /*1a6f0*/  IMAD.MOV.U32 R16, RZ, RZ, R6 ;  /* 0x000000ffff107224 */ /* 0x000fe200078e0006 */
[----:B------:R-:W-:Y:S01]  /*1a700*/  MOV R6, R5 ;  /* 0x0000000500067202 */ /* 0x000fe20000000f00 */
[----:B------:R-:W-:Y:S02]  /*1a710*/  IMAD.MOV.U32 R21, RZ, RZ, R14 ;  /* 0x000000ffff157224 */ /* 0x000fe400078e000e */
[----:B------:R-:W-:-:S07]  /*1a720*/  IMAD.MOV.U32 R14, RZ, RZ, R4 ;  /* 0x000000ffff0e7224 */ /* 0x000fce00078e0004 */
.L_x_34263:
[----:B------:R-:W-:Y:S05]  /*1a730*/  BSYNC.RECONVERGENT B1 ;  /* 0x0000000000017941 */ /* 0x000fea0003800200 */
.L_x_34261:
        /* <DEDUP_REMOVED lines=9> */
.L_x_34265:
[----:B------:R-:W-:Y:S01]  /*1a7d0*/  IMAD.MOV.U32 R4, RZ, RZ, R16 ;  /* 0x000000ffff047224 */ /* 0x000fe200078e0010 */
[----:B------:R-:W-:Y:S01]  /*1a7e0*/  MOV R22, R21 ;  /* 0x0000001500167202 */ /* 0x000fe20000000f00 */
[----:B------:R-:W-:Y:S02]  /*1a7f0*/  IMAD.MOV.U32 R16, RZ, RZ, R13 ;  /* 0x000000ffff107224 */ /* 0x000fe400078e000d */
[----:B------:R-:W-:-:S07]  /*1a800*/  IMAD.MOV.U32 R21, RZ, RZ, R19 ;  /* 0x000000ffff157224 */ /* 0x000fce00078e0013 */
.L_x_34266:
[----:B------:R-:W-:Y:S05]  /*1a810*/  BSYNC.RECONVERGENT B1 ;  /* 0x0000000000017941 */ /* 0x000fea0003800200 */
.L_x_34264:
        /* <DEDUP_REMOVED lines=9> */
.L_x_34268:
[----:B------:R-:W-:Y:S01]  /*1a8b0*/  MOV R5, R4 ;  /* 0x0000000400057202 */ /* 0x000fe20000000f00 */
[----:B------:R-:W-:Y:S02]  /*1a8c0*/  IMAD.MOV.U32 R13, RZ, RZ, R22 ;  /* 0x000000ffff0d7224 */ /* 0x000fe400078e0016 */
[----:B------:R-:W-:Y:S02]  /*1a8d0*/  IMAD.MOV.U32 R4, RZ, RZ, R25 ;  /* 0x000000ffff047224 */ /* 0x000fe400078e0019 */
[----:B------:R-:W-:-:S07]  /*1a8e0*/  IMAD.MOV.U32 R22, RZ, RZ, R27 ;  /* 0x000000ffff167224 */ /* 0x000fce00078e001b */
.L_x_34269:
[----:B------:R-:W-:Y:S05]  /*1a8f0*/  BSYNC.RECONVERGENT B1 ;  /* 0x0000000000017941 */ /* 0x000fea0003800200 */
.L_x_34267:
        /* <DEDUP_REMOVED lines=9> */
.L_x_34271:
[----:B------:R-:W-:Y:S02]  /*1a990*/  IMAD.MOV.U32 R19, RZ, RZ, R5 ;  /* 0x000000ffff137224 */ /* 0x000fe400078e0005 */
[----:B------:R-:W-:Y:S02]  /*1a9a0*/  IMAD.MOV.U32 R23, RZ, RZ, R13 ;  /* 0x000000ffff177224 */ /* 0x000fe400078e000d */
[----:B------:R-:W-:Y:S02]  /*1a9b0*/  IMAD.MOV.U32 R5, RZ, RZ, R10 ;  /* 0x000000ffff057224 */ /* 0x000fe400078e000a */
[----:B------:R-:W-:-:S07]  /*1a9c0*/  IMAD.MOV.U32 R13, RZ, RZ, R12 ;  /* 0x000000ffff0d7224 */ /* 0x000fce00078e000c */
.L_x_34272:
[----:B------:R-:W-:Y:S05]  /*1a9d0*/  BSYNC.RECONVERGENT B1 ;  /* 0x0000000000017941 */ /* 0x000fea0003800200 */
.L_x_34270:
        /* <DEDUP_REMOVED lines=9> */
.L_x_34274:
[----:B------:R-:W-:Y:S02]  /*1aa70*/  IMAD.MOV.U32 R10, RZ, RZ, R19 ;  /* 0x000000ffff0a7224 */ /* 0x000fe400078e0013 */
[----:B------:R-:W-:Y:S01]  /*1aa80*/  IMAD.MOV.U32 R12, RZ, RZ, R23 ;  /* 0x000000ffff0c7224 */ /* 0x000fe200078e0017 */
[----:B------:R-:W-:Y:S01]  /*1aa90*/  MOV R23, R29 ;  /* 0x0000001d00177202 */ /* 0x000fe20000000f00 */
[----:B------:R-:W-:-:S07]  /*1aaa0*/  IMAD.MOV.U32 R19, RZ, RZ, R18 ;  /* 0x000000ffff137224 */ /* 0x000fce00078e0012 */
.L_x_34275:
[----:B------:R-:W-:Y:S05]  /*1aab0*/  BSYNC.RECONVERGENT B1 ;  /* 0x0000000000017941 */ /* 0x000fea0003800200 */
.L_x_34273:
        /* <DEDUP_REMOVED lines=9> */
.L_x_34277:
[----:B------:R-:W-:Y:S01]  /*1ab50*/  IMAD.MOV.U32 R37, RZ, RZ, R10 ;  /* 0x000000ffff257224 */ /* 0x000fe200078e000a */
[----:B------:R-:W-:Y:S01]  /*1ab60*/  MOV R10, R17 ;  /* 0x00000011000a7202 */ /* 0x000fe20000000f00 */
[----:B------:R-:W-:Y:S02]  /*1ab70*/  IMAD.MOV.U32 R18, RZ, RZ, R12 ;  /* 0x000000ffff127224 */ /* 0x000fe400078e000c */
[----:B------:R-:W-:-:S07]  /*1ab80*/  IMAD.MOV.U32 R12, RZ, RZ, R20 ;  /* 0x000000ffff0c7224 */ /* 0x000fce00078e0014 */
.L_x_34278:
[----:B------:R-:W-:Y:S05]  /*1ab90*/  BSYNC.RECONVERGENT B1 ;  /* 0x0000000000017941 */ /* 0x000fea0003800200 */
.L_x_34276:
        /* <DEDUP_REMOVED lines=16> */
.L_x_34280:
[----:B------:R-:W-:Y:S02]  /*1aca0*/  IMAD.MOV.U32 R34, RZ, RZ, R11 ;  /* 0x000000ffff227224 */ /* 0x000fe400078e000b */
[----:B------:R-:W-:Y:S02]  /*1acb0*/  IMAD.MOV.U32 R36, RZ, RZ, R3 ;  /* 0x000000ffff247224 */ /* 0x000fe400078e0003 */
[----:B------:R-:W-:Y:S02]  /*1acc0*/  IMAD.MOV.U32 R11, RZ, RZ, R6 ;  /* 0x000000ffff0b7224 */ /* 0x000fe400078e0006 */
[----:B------:R-:W-:-:S07]  /*1acd0*/  IMAD.MOV.U32 R3, RZ, RZ, R14 ;  /* 0x000000ffff037224 */ /* 0x000fce00078e000e */
.L_x_34281:
[----:B------:R-:W-:Y:S05]  /*1ace0*/  BSYNC.RECONVERGENT B1 ;  /* 0x0000000000017941 */ /* 0x000fea0003800200 */
.L_x_34279:
        /* <DEDUP_REMOVED lines=9> */
.L_x_34283:
[----:B------:R-:W-:Y:S02]  /*1ad80*/  IMAD.MOV.U32 R33, RZ, RZ, R34 ;  /* 0x000000ffff217224 */ /* 0x000fe400078e0022 */
[----:B------:R-:W-:Y:S01]  /*1ad90*/  IMAD.MOV.U32 R35, RZ, RZ, R36 ;  /* 0x000000ffff237224 */ /* 0x000fe200078e0024 */
[----:B------:R-:W-:Y:S01]  /*1ada0*/  MOV R36, R21 ;  /* 0x0000001500247202 */ /* 0x000fe20000000f00 */
[----:B------:R-:W-:-:S07]  /*1adb0*/  IMAD.MOV.U32 R34, RZ, RZ, R16 ;  /* 0x000000ffff227224 */ /* 0x000fce00078e0010 */
.L_x_34284:
[----:B------:R-:W-:Y:S05]  /*1adc0*/  BSYNC.RECONVERGENT B1 ;  /* 0x0000000000017941 */ /* 0x000fea0003800200 */
.L_x_34282:
        /* <DEDUP_REMOVED lines=9> */
.L_x_34286:
[----:B------:R-:W-:Y:S01]  /*1ae60*/  IMAD.MOV.U32 R31, RZ, RZ, R33 ;  /* 0x000000ffff1f7224 */ /* 0x000fe200078e0021 */
[----:B------:R-:W-:Y:S01]  /*1ae70*/  MOV R33, R4 ;  /* 0x0000000400217202 */ /* 0x000fe20000000f00 */
[----:B------:R-:W-:Y:S02]  /*1ae80*/  IMAD.MOV.U32 R32, RZ, RZ, R35 ;  /* 0x000000ffff207224 */ /* 0x000fe400078e0023 */
[----:B------:R-:W-:-:S07]  /*1ae90*/  IMAD.MOV.U32 R35, RZ, RZ, R22 ;  /* 0x000000ffff237224 */ /* 0x000fce00078e0016 */
.L_x_34287:
[----:B------:R-:W-:Y:S05]  /*1aea0*/  BSYNC.RECONVERGENT B1 ;  /* 0x0000000000017941 */ /* 0x000fea0003800200 */
.L_x_34285:
        /* <DEDUP_REMOVED lines=9> */
.L_x_34289:
[----:B------:R-:W-:Y:S01]  /*1af40*/  IMAD.MOV.U32 R29, RZ, RZ, R31 ;  /* 0x000000ffff1d7224 */ /* 0x000fe200078e001f */
[----:B------:R-:W-:Y:S01]  /*1af50*/  MOV R30, R32 ;  /* 0x00000020001e7202 */ /* 0x000fe20000000f00 */
[----:B------:R-:W-:Y:S02]  /*1af60*/  IMAD.MOV.U32 R31, RZ, RZ, R5 ;  /* 0x000000ffff1f7224 */ /* 0x000fe400078e0005 */
[----:B------:R-:W-:-:S07]  /*1af70*/  IMAD.MOV.U32 R32, RZ, RZ, R13 ;  /* 0x000000ffff207224 */ /* 0x000fce00078e000d */
.L_x_34290:
[----:B------:R-:W-:Y:S05]  /*1af80*/  BSYNC.RECONVERGENT B1 ;  /* 0x0000000000017941 */ /* 0x000fea0003800200 */
.L_x_34288:
        /* <DEDUP_REMOVED lines=9> */
.L_x_34292:
[----:B------:R-:W-:Y:S01]  /*1b020*/  MOV R28, R29 ;  /* 0x0000001d001c7202 */ /* 0x000fe20000000f00 */
[----:B------:R-:W-:Y:S02]  /*1b030*/  IMAD.MOV.U32 R27, RZ, RZ, R30 ;  /* 0x000000ffff1b7224 */ /* 0x000fe400078e001e */
[----:B------:R-:W-:Y:S02]  /*1b040*/  IMAD.MOV.U32 R29, RZ, RZ, R19 ;  /* 0x000000ffff1d7224 */ /* 0x000fe400078e0013 */
[----:B------:R-:W-:-:S07]  /*1b050*/  IMAD.MOV.U32 R30, RZ, RZ, R23 ;  /* 0x000000ffff1e7224 */ /* 0x000fce00078e0017 */
.L_x_34293:
[----:B------:R-:W-:Y:S05]  /*1b060*/  BSYNC.RECONVERGENT B1 ;  /* 0x0000000000017941 */ /* 0x000fea0003800200 */
.L_x_34291:
        /* <DEDUP_REMOVED lines=9> */
.L_x_34295:
[----:B------:R-:W-:Y:S02]  /*1b100*/  IMAD.MOV.U32 R26, RZ, RZ, R28 ;  /* 0x000000ffff1a7224 */ /* 0x000fe400078e001c */
[----:B------:R-:W-:Y:S02]  /*1b110*/  IMAD.MOV.U32 R25, RZ, RZ, R27 ;  /* 0x000000ffff197224 */ /* 0x000fe400078e001b */
[----:B------:R-:W-:Y:S02]  /*1b120*/  IMAD.MOV.U32 R28, RZ, RZ, R10 ;  /* 0x000000ffff1c7224 */ /* 0x000fe400078e000a */
[----:B------:R-:W-:-:S07]  /*1b130*/  IMAD.MOV.U32 R27, RZ, RZ, R12 ;  /* 0x000000ffff1b7224 */ /* 0x000fce00078e000c */
.L_x_34296:
[----:B------:R-:W-:Y:S05]  /*1b140*/  BSYNC.RECONVERGENT B1 ;  /* 0x0000000000017941 */ /* 0x000fea0003800200 */
.L_x_34294:
        /* <DEDUP_REMOVED lines=9> */
.L_x_34298:
[----:B------:R-:W-:Y:S02]  /*1b1e0*/  IMAD.MOV.U32 R24, RZ, RZ, R26 ;  /* 0x000000ffff187224 */ /* 0x000fe400078e001a */
[----:B------:R-:W-:Y:S01]  /*1b1f0*/  IMAD.MOV.U32 R10, RZ, RZ, R25 ;  /* 0x000000ffff0a7224 */ /* 0x000fe200078e0019 */
[----:B------:R-:W-:Y:S01]  /*1b200*/  MOV R25, R18 ;  /* 0x0000001200197202 */ /* 0x000fe20000000f00 */
[----:B------:R-:W-:-:S07]  /*1b210*/  IMAD.MOV.U32 R26, RZ, RZ, R37 ;  /* 0x000000ffff1a7224 */ /* 0x000fce00078e0025 */
.L_x_34299:
[----:B------:R-:W-:Y:S05]  /*1b220*/  BSYNC.RECONVERGENT B1 ;  /* 0x0000000000017941 */ /* 0x000fea0003800200 */
.L_x_34297:
[----:B------:R-:W-:Y:S01]  /*1b230*/  LEA R37, R9, R8, 0x18 ;  /* 0x0000000809257211 */ /* 0x000fe200078ec0ff */
[----:B------:R-:W-:Y:S04]  /*1b240*/  BSSY.RECONVERGENT B1, `(.L_x_34300) ;  /* 0x0000022000017945 */ /* 0x000fe80003800200 */
[----:B------:R-:W0:Y:S04]  /*1b250*/  LDS.128 R16, [R37+0x100] ;  /* 0x0001000025107984 */ /* 0x000e280000000c00 */
[----:B------:R-:W1:Y:S04]  /*1b260*/  LDS.128 R20, [R37+0xe0] ;  /* 0x0000e00025147984 */ /* 0x000e680000000c00 */
[----:B------:R2:W3:Y:S04]  /*1b270*/  LDS.64 R8, [R37+0x120] ;  /* 0x0001200025087984 */ /* 0x0004e80000000a00 */
[----:B------:R2:W4:Y:S04]  /*1b280*/  LDS.128 R4, [R37+0xf0] ;  /* 0x0000f00025047984 */ /* 0x0005280000000c00 */
[----:B------:R2:W2:Y:S01]  /*1b290*/  LDS.128 R12, [R37+0x110] ;  /* 0x00011000250c7984 */ /* 0x0004a20000000c00 */
[----:B0-----:R-:W-:-:S02]  /*1b2a0*/  FSETP.GT.FTZ.AND P0, PT, R18, R3, PT ;  /* 0x000000031200720b */ /* 0x001fc40003f14000 */
[----:B------:R-:W-:Y:S02]  /*1b2b0*/  FSETP.NEU.FTZ.AND P1, PT, R18, R3, PT ;  /* 0x000000031200720b */ /* 0x000fe40003f3d000 */
[----:B------:R-:W-:Y:S02]  /*1b2c0*/  ISETP.EQ.OR P0, PT, R11, -0x1, P0 ;  /* 0xffffffff0b00780c */ /* 0x000fe40000702670 */
[----:B-1----:R-:W-:Y:S02]  /*1b2d0*/  ISETP.GE.OR P1, PT, R22, R11, P1 ;  /* 0x0000000b1600720c */ /* 0x002fe40000f26670 */
[----:B------:R-:W-:Y:S02]  /*1b2e0*/  FSETP.GT.FTZ.AND P3, PT, R39, R20, PT ;  /* 0x000000142700720b */ /* 0x000fe40003f74000 */
[----:B------:R-:W-:Y:S02]  /*1b2f0*/  PLOP3.LUT P1, PT, P0, P1, PT, 0x8, 0x80 ;  /* 0x000000000080781c */ /* 0x000fe40000722170 */
[----:B------:R-:W-:-:S02]  /*1b300*/  FSEL R38, R20, R39, P3 ;  /* 0x0000002714267208 */ /* 0x000fc40001800000 */
        /* <DEDUP_REMOVED lines=11> */
[----:B--234-:R-:W-:Y:S05]  /*1b3c0*/  @P0 BRA `(.L_x_34301) ;  /* 0x0000000000140947 */ /* 0x01cfea0003800000 */
[----:B------:R-:W-:Y:S01]  /*1b3d0*/  FSETP.NEU.FTZ.AND P0, PT, R3, R36, PT ;  /* 0x000000240300720b */ /* 0x000fe20003f1d000 */
[----:B------:R-:W-:Y:S02]  /*1b3e0*/  IMAD.MOV.U32 R2, RZ, RZ, R34 ;  /* 0x000000ffff027224 */ /* 0x000fe400078e0022 */
[----:B------:R-:W-:Y:S01]  /*1b3f0*/  IMAD.MOV.U32 R18, RZ, RZ, R36 ;  /* 0x000000ffff127224 */ /* 0x000fe200078e0024 */
[----:B------:R-:W-:-:S13]  /*1b400*/  ISETP.GE.OR P0, PT, R11, R34, P0 ;  /* 0x000000220b00720c */ /* 0x000fda0000706670 */
[----:B------:R-:W-:Y:S05]  /*1b410*/  @P0 BRA `(.L_x_34302) ;  /* 0x0000000000100947 */ /* 0x000fea0003800000 */
.L_x_34301:
[----:B------:R-:W-:Y:S01]  /*1b420*/  MOV R2, R11 ;  /* 0x0000000b00027202 */ /* 0x000fe20000000f00 */
[----:B------:R-:W-:Y:S02]  /*1b430*/  IMAD.MOV.U32 R18, RZ, RZ, R3 ;  /* 0x000000ffff127224 */ /* 0x000fe400078e0003 */
[----:B------:R-:W-:Y:S02]  /*1b440*/  IMAD.MOV.U32 R11, RZ, RZ, R34 ;  /* 0x000000ffff0b7224 */ /* 0x000fe400078e0022 */
[----:B------:R-:W-:-:S07]  /*1b450*/  IMAD.MOV.U32 R3, RZ, RZ, R36 ;  /* 0x000000ffff037224 */ /* 0x000fce00078e0024 */
.L_x_34302:
[----:B------:R-:W-:Y:S05]  /*1b460*/  BSYNC.RECONVERGENT B1 ;  /* 0x0000000000017941 */ /* 0x000fea0003800200 */
.L_x_34300:
        /* <DEDUP_REMOVED lines=9> */
.L_x_34304:
[----:B------:R-:W-:Y:S02]  /*1b500*/  IMAD.MOV.U32 R20, RZ, RZ, R2 ;  /* 0x000000ffff147224 */ /* 0x000fe400078e0002 */
[----:B------:R-:W-:Y:S02]  /*1b510*/  IMAD.MOV.U32 R21, RZ, RZ, R18 ;  /* 0x000000ffff157224 */ /* 0x000fe400078e0012 */
[----:B------:R-:W-:Y:S02]  /*1b520*/  IMAD.MOV.U32 R2, RZ, RZ, R33 ;  /* 0x000000ffff027224 */ /* 0x000fe400078e0021 */
[----:B------:R-:W-:-:S07]  /*1b530*/  IMAD.MOV.U32 R18, RZ, RZ, R35 ;  /* 0x000000ffff127224 */ /* 0x000fce00078e0023 */
.L_x_34305:
[----:B------:R-:W-:Y:S05]  /*1b540*/  BSYNC.RECONVERGENT B1 ;  /* 0x0000000000017941 */ /* 0x000fea0003800200 */
.L_x_34303:
        /* <DEDUP_REMOVED lines=9> */
.L_x_34307:
[----:B------:R-:W-:Y:S02]  /*1b5e0*/  IMAD.MOV.U32 R22, RZ, RZ, R20 ;  /* 0x000000ffff167224 */ /* 0x000fe400078e0014 */
[----:B------:R-:W-:Y:S01]  /*1b5f0*/  IMAD.MOV.U32 R33, RZ, RZ, R21 ;  /* 0x000000ffff217224 */ /* 0x000fe200078e0015 */
[----:B------:R-:W-:Y:S01]  /*1b600*/  MOV R21, R32 ;  /* 0x0000002000157202 */ /* 0x000fe20000000f00 */
[----:B------:R-:W-:-:S07]  /*1b610*/  IMAD.MOV.U32 R20, RZ, RZ, R31 ;  /* 0x000000ffff147224 */ /* 0x000fce00078e001f */
.L_x_34308:
[----:B------:R-:W-:Y:S05]  /*1b620*/  BSYNC.RECONVERGENT B1 ;  /* 0x0000000000017941 */ /* 0x000fea0003800200 */
.L_x_34306:
        /* <DEDUP_REMOVED lines=9> */
.L_x_34310:
[----:B------:R-:W-:Y:S01]  /*1b6c0*/  IMAD.MOV.U32 R31, RZ, RZ, R22 ;  /* 0x000000ffff1f7224 */ /* 0x000fe200078e0016 */
[----:B------:R-:W-:Y:S01]  /*1b6d0*/  MOV R22, R29 ;  /* 0x0000001d00167202 */ /* 0x000fe20000000f00 */
[----:B------:R-:W-:Y:S02]  /*1b6e0*/  IMAD.MOV.U32 R32, RZ, RZ, R33 ;  /* 0x000000ffff207224 */ /* 0x000fe400078e0021 */
[----:B------:R-:W-:-:S07]  /*1b6f0*/  IMAD.MOV.U32 R33, RZ, RZ, R30 ;  /* 0x000000ffff217224 */ /* 0x000fce00078e001e */
.L_x_34311:
[----:B------:R-:W-:Y:S05]  /*1b700*/  BSYNC.RECONVERGENT B1 ;  /* 0x0000000000017941 */ /* 0x000fea0003800200 */
.L_x_34309:
        /* <DEDUP_REMOVED lines=9> */
.L_x_34313:
[----:B------:R-:W-:Y:S01]  /*1b7a0*/  IMAD.MOV.U32 R29, RZ, RZ, R31 ;  /* 0x000000ffff1d7224 */ /* 0x000fe200078e001f */
[----:B------:R-:W-:Y:S01]  /*1b7b0*/  MOV R30, R32 ;  /* 0x00000020001e7202 */ /* 0x000fe20000000f00 */
[----:B------:R-:W-:Y:S02]  /*1b7c0*/  IMAD.MOV.U32 R31, RZ, RZ, R28 ;  /* 0x000000ffff1f7224 */ /* 0x000fe400078e001c */
[----:B------:R-:W-:-:S07]  /*1b7d0*/  IMAD.MOV.U32 R32, RZ, RZ, R27 ;  /* 0x000000ffff207224 */ /* 0x000fce00078e001b */
.L_x_34314:
[----:B------:R-:W-:Y:S05]  /*1b7e0*/  BSYNC.RECONVERGENT B1 ;  /* 0x0000000000017941 */ /* 0x000fea0003800200 */
.L_x_34312:
        /* <DEDUP_REMOVED lines=9> */
.L_x_34316:
[----:B------:R-:W-:Y:S01]  /*1b880*/  MOV R35, R29 ;  /* 0x0000001d00237202 */ /* 0x000fe20000000f00 */
[----:B------:R-:W-:Y:S02]  /*1b890*/  IMAD.MOV.U32 R27, RZ, RZ, R30 ;  /* 0x000000ffff1b7224 */ /* 0x000fe400078e001e */
[----:B------:R-:W-:Y:S02]  /*1b8a0*/  IMAD.MOV.U32 R29, RZ, RZ, R26 ;  /* 0x000000ffff1d7224 */ /* 0x000fe400078e001a */
[----:B------:R-:W-:-:S07]  /*1b8b0*/  IMAD.MOV.U32 R30, RZ, RZ, R25 ;  /* 0x000000ffff1e7224 */ /* 0x000fce00078e0019 */
.L_x_34317:
[----:B------:R-:W-:Y:S05]  /*1b8c0*/  BSYNC.RECONVERGENT B1 ;  /* 0x0000000000017941 */ /* 0x000fea0003800200 */
.L_x_34315:
        /* <DEDUP_REMOVED lines=9> */
.L_x_34319:
[----:B------:R-:W-:Y:S02]  /*1b960*/  IMAD.MOV.U32 R26, RZ, RZ, R35 ;  /* 0x000000ffff1a7224 */ /* 0x000fe400078e0023 */
[----:B------:R-:W-:Y:S02]  /*1b970*/  IMAD.MOV.U32 R25, RZ, RZ, R27 ;  /* 0x000000ffff197224 */ /* 0x000fe400078e001b */
[----:B------:R-:W-:Y:S02]  /*1b980*/  IMAD.MOV.U32 R35, RZ, RZ, R24 ;  /* 0x000000ffff237224 */ /* 0x000fe400078e0018 */
[----:B------:R-:W-:-:S07]  /*1b990*/  IMAD.MOV.U32 R27, RZ, RZ, R10 ;  /* 0x000000ffff1b7224 */ /* 0x000fce00078e000a */
.L_x_34320:
[----:B------:R-:W-:Y:S05]  /*1b9a0*/  BSYNC.RECONVERGENT B1 ;  /* 0x0000000000017941 */ /* 0x000fea0003800200 */
.L_x_34318:
        /* <DEDUP_REMOVED lines=16> */
.L_x_34322:
[----:B------:R-:W-:Y:S01]  /*1bab0*/  IMAD.MOV.U32 R19, RZ, RZ, R11 ;  /* 0x000000ffff137224 */ /* 0x000fe200078e000b */
[----:B------:R-:W-:Y:S01]  /*1bac0*/  MOV R10, R3 ;  /* 0x00000003000a7202 */ /* 0x000fe20000000f00 */
[----:B------:R-:W-:Y:S02]  /*1bad0*/  IMAD.MOV.U32 R11, RZ, RZ, R2 ;  /* 0x000000ffff0b7224 */ /* 0x000fe400078e0002 */
[----:B------:R-:W-:-:S07]  /*1bae0*/  IMAD.MOV.U32 R3, RZ, RZ, R18 ;  /* 0x000000ffff037224 */ /* 0x000fce00078e0012 */
.L_x_34323:
[----:B------:R-:W-:Y:S05]  /*1baf0*/  BSYNC.RECONVERGENT B1 ;  /* 0x0000000000017941 */ /* 0x000fea0003800200 */
.L_x_34321:
        /* <DEDUP_REMOVED lines=9> */
.L_x_34325:
[----:B------:R-:W-:Y:S01]  /*1bb90*/  MOV R23, R19 ;  /* 0x0000001300177202 */ /* 0x000fe20000000f00 */
[----:B------:R-:W-:Y:S02]  /*1bba0*/  IMAD.MOV.U32 R2, RZ, RZ, R10 ;  /* 0x000000ffff027224 */ /* 0x000fe400078e000a */
[----:B------:R-:W-:Y:S02]  /*1bbb0*/  IMAD.MOV.U32 R19, RZ, RZ, R20 ;  /* 0x000000ffff137224 */ /* 0x000fe400078e0014 */
[----:B------:R-:W-:-:S07]  /*1bbc0*/  IMAD.MOV.U32 R10, RZ, RZ, R21 ;  /* 0x000000ffff0a7224 */ /* 0x000fce00078e0015 */
.L_x_34326:
[----:B------:R-:W-:Y:S05]  /*1bbd0*/  BSYNC.RECONVERGENT B1 ;  /* 0x0000000000017941 */ /* 0x000fea0003800200 */
.L_x_34324:
        /* <DEDUP_REMOVED lines=9> */
.L_x_34328:
[----:B------:R-:W-:Y:S02]  /*1bc70*/  IMAD.MOV.U32 R18, RZ, RZ, R23 ;  /* 0x000000ffff127224 */ /* 0x000fe400078e0017 */
[----:B------:R-:W-:Y:S02]  /*1bc80*/  IMAD.MOV.U32 R21, RZ, RZ, R2 ;  /* 0x000000ffff157224 */ /* 0x000fe400078e0002 */
[----:B------:R-:W-:Y:S02]  /*1bc90*/  IMAD.MOV.U32 R23, RZ, RZ, R22 ;  /* 0x000000ffff177224 */ /* 0x000fe400078e0016 */
[----:B------:R-:W-:-:S07]  /*1bca0*/  IMAD.MOV.U32 R2, RZ, RZ, R33 ;  /* 0x000000ffff027224 */ /* 0x000fce00078e0021 */
.L_x_34329:
[----:B------:R-:W-:Y:S05]  /*1bcb0*/  BSYNC.RECONVERGENT B1 ;  /* 0x0000000000017941 */ /* 0x000fea0003800200 */
.L_x_34327:
        /* <DEDUP_REMOVED lines=9> */
.L_x_34331:
[----:B------:R-:W-:Y:S02]  /*1bd50*/  IMAD.MOV.U32 R20, RZ, RZ, R18 ;  /* 0x000000ffff147224 */ /* 0x000fe400078e0012 */
[----:B------:R-:W-:Y:S01]  /*1bd60*/  IMAD.MOV.U32 R33, RZ, RZ, R21 ;  /* 0x000000ffff217224 */ /* 0x000fe200078e0015 */
[----:B------:R-:W-:Y:S01]  /*1bd70*/  MOV R21, R32 ;  /* 0x0000002000157202 */ /* 0x000fe20000000f00 */
[----:B------:R-:W-:-:S07]  /*1bd80*/  IMAD.MOV.U32 R18, RZ, RZ, R31 ;  /* 0x000000ffff127224 */ /* 0x000fce00078e001f */
.L_x_34332:
[----:B------:R-:W-:Y:S05]  /*1bd90*/  BSYNC.RECONVERGENT B1 ;  /* 0x0000000000017941 */ /* 0x000fea0003800200 */
.L_x_34330:
        /* <DEDUP_REMOVED lines=9> */
.L_x_34334:
[----:B------:R-:W-:Y:S01]  /*1be30*/  IMAD.MOV.U32 R24, RZ, RZ, R20 ;  /* 0x000000ffff187224 */ /* 0x000fe200078e0014 */
[----:B------:R-:W-:Y:S01]  /*1be40*/  MOV R20, R29 ;  /* 0x0000001d00147202 */ /* 0x000fe20000000f00 */
[----:B------:R-:W-:Y:S02]  /*1be50*/  IMAD.MOV.U32 R22, RZ, RZ, R33 ;  /* 0x000000ffff167224 */ /* 0x000fe400078e0021 */
[----:B------:R-:W-:-:S07]  /*1be60*/  IMAD.MOV.U32 R33, RZ, RZ, R30 ;  /* 0x000000ffff217224 */ /* 0x000fce00078e001e */
.L_x_34335:
[----:B------:R-:W-:Y:S05]  /*1be70*/  BSYNC.RECONVERGENT B1 ;  /* 0x0000000000017941 */ /* 0x000fea0003800200 */
.L_x_34333:
        /* <DEDUP_REMOVED lines=9> */
.L_x_34337:
[----:B------:R-:W-:Y:S01]  /*1bf10*/  IMAD.MOV.U32 R29, RZ, RZ, R24 ;  /* 0x000000ffff1d7224 */ /* 0x000fe200078e0018 */
[----:B------:R-:W-:Y:S01]  /*1bf20*/  MOV R28, R22 ;  /* 0x00000016001c7202 */ /* 0x000fe20000000f00 */
[----:B------:R-:W-:Y:S02]  /*1bf30*/  IMAD.MOV.U32 R24, RZ, RZ, R35 ;  /* 0x000000ffff187224 */ /* 0x000fe400078e0023 */
[----:B------:R-:W-:-:S07]  /*1bf40*/  IMAD.MOV.U32 R22, RZ, RZ, R27 ;  /* 0x000000ffff167224 */ /* 0x000fce00078e001b */
.L_x_34338:
[----:B------:R-:W-:Y:S05]  /*1bf50*/  BSYNC.RECONVERGENT B1 ;  /* 0x0000000000017941 */ /* 0x000fea0003800200 */
.L_x_34336:
        /* <DEDUP_REMOVED lines=9> */
.L_x_34340:
[----:B------:R-:W-:Y:S01]  /*1bff0*/  MOV R30, R29 ;  /* 0x0000001d001e7202 */ /* 0x000fe20000000f00 */
[----:B------:R-:W-:Y:S02]  /*1c000*/  IMAD.MOV.U32 R27, RZ, RZ, R28 ;  /* 0x000000ffff1b7224 */ /* 0x000fe400078e001c */
[----:B------:R-:W-:Y:S02]  /*1c010*/  IMAD.MOV.U32 R29, RZ, RZ, R26 ;  /* 0x000000ffff1d7224 */ /* 0x000fe400078e001a */
[----:B------:R-:W-:-:S07]  /*1c020*/  IMAD.MOV.U32 R28, RZ, RZ, R25 ;  /* 0x000000ffff1c7224 */ /* 0x000fce00078e0019 */
.L_x_34341:
[----:B------:R-:W-:Y:S05]  /*1c030*/  BSYNC.RECONVERGENT B1 ;  /* 0x0000000000017941 */ /* 0x000fea0003800200 */
.L_x_34339:
        /* <DEDUP_REMOVED lines=16> */
.L_x_34343:
[----:B------:R-:W-:Y:S01]  /*1c140*/  IMAD.MOV.U32 R4, RZ, RZ, R11 ;  /* 0x000000ffff047224 */ /* 0x000fe200078e000b */
[----:B------:R-:W-:Y:S01]  /*1c150*/  MOV R11, R19 ;  /* 0x00000013000b7202 */ /* 0x000fe20000000f00 */
[----:B------:R-:W-:Y:S02]  /*1c160*/  IMAD.MOV.U32 R12, RZ, RZ, R3 ;  /* 0x000000ffff0c7224 */ /* 0x000fe400078e0003 */
[----:B------:R-:W-:-:S07]  /*1c170*/  IMAD.MOV.U32 R3, RZ, RZ, R10 ;  /* 0x000000ffff037224 */ /* 0x000fce00078e000a */
.L_x_34344:
[----:B------:R-:W-:Y:S05]  /*1c180*/  BSYNC.RECONVERGENT B1 ;  /* 0x0000000000017941 */ /* 0x000fea0003800200 */
.L_x_34342:
        /* <DEDUP_REMOVED lines=9> */
.L_x_34346:
[----:B------:R-:W-:Y:S01]  /*1c220*/  IMAD.MOV.U32 R19, RZ, RZ, R4 ;  /* 0x000000ffff137224 */ /* 0x000fe200078e0004 */
[----:B------:R-:W-:Y:S01]  /*1c230*/  MOV R10, R12 ;  /* 0x0000000c000a7202 */ /* 0x000fe20000000f00 */
[----:B------:R-:W-:Y:S02]  /*1c240*/  IMAD.MOV.U32 R4, RZ, RZ, R23 ;  /* 0x000000ffff047224 */ /* 0x000fe400078e0017 */
[----:B------:R-:W-:-:S07]  /*1c250*/  IMAD.MOV.U32 R12, RZ, RZ, R2 ;  /* 0x000000ffff0c7224 */ /* 0x000fce00078e0002 */
.L_x_34347:
[----:B------:R-:W-:Y:S05]  /*1c260*/  BSYNC.RECONVERGENT B1 ;  /* 0x0000000000017941 */ /* 0x000fea0003800200 */
.L_x_34345:
        /* <DEDUP_REMOVED lines=9> */
.L_x_34349:
[----:B------:R-:W-:Y:S01]  /*1c300*/  MOV R23, R19 ;  /* 0x0000001300177202 */ /* 0x000fe20000000f00 */
[----:B------:R-:W-:Y:S02]  /*1c310*/  IMAD.MOV.U32 R2, RZ, RZ, R10 ;  /* 0x000000ffff027224 */ /* 0x000fe400078e000a */
[----:B------:R-:W-:Y:S02]  /*1c320*/  IMAD.MOV.U32 R19, RZ, RZ, R18 ;  /* 0x000000ffff137224 */ /* 0x000fe400078e0012 */
[----:B------:R-:W-:-:S07]  /*1c330*/  IMAD.MOV.U32 R10, RZ, RZ, R21 ;  /* 0x000000ffff0a7224 */ /* 0x000fce00078e0015 */
.L_x_34350:
[----:B------:R-:W-:Y:S05]  /*1c340*/  BSYNC.RECONVERGENT B1 ;  /* 0x0000000000017941 */ /* 0x000fea0003800200 */
.L_x_34348:
        /* <DEDUP_REMOVED lines=9> */
.L_x_34352:
[----:B------:R-:W-:Y:S02]  /*1c3e0*/  IMAD.MOV.U32 R21, RZ, RZ, R23 ;  /* 0x000000ffff157224 */ /* 0x000fe400078e0017 */
[----:B------:R-:W-:Y:S02]  /*1c3f0*/  IMAD.MOV.U32 R25, RZ, RZ, R2 ;  /* 0x000000ffff197224 */ /* 0x000fe400078e0002 */
[----:B------:R-:W-:Y:S02]  /*1c400*/  IMAD.MOV.U32 R23, RZ, RZ, R20 ;  /* 0x000000ffff177224 */ /* 0x000fe400078e0014 */
[----:B------:R-:W-:-:S07]  /*1c410*/  IMAD.MOV.U32 R2, RZ, RZ, R33 ;  /* 0x000000ffff027224 */ /* 0x000fce00078e0021 */
.L_x_34353:
[----:B------:R-:W-:Y:S05]  /*1c420*/  BSYNC.RECONVERGENT B1 ;  /* 0x0000000000017941 */ /* 0x000fea0003800200 */
.L_x_34351:
        /* <DEDUP_REMOVED lines=9> */
.L_x_34355:
[----:B------:R-:W-:Y:S02]  /*1c4c0*/  IMAD.MOV.U32 R18, RZ, RZ, R21 ;  /* 0x000000ffff127224 */ /* 0x000fe400078e0015 */
[----:B------:R-:W-:Y:S01]  /*1c4d0*/  IMAD.MOV.U32 R31, RZ, RZ, R25 ;  /* 0x000000ffff1f7224 */ /* 0x000fe200078e0019 */
[----:B------:R-:W-:Y:S01]  /*1c4e0*/  MOV R25, R22 ;  /* 0x0000001600197202 */ /* 0x000fe20000000f00 */
[----:B------:R-:W-:-:S07]  /*1c4f0*/  IMAD.MOV.U32 R21, RZ, RZ, R24 ;  /* 0x000000ffff157224 */ /* 0x000fce00078e0018 */
.L_x_34356:
[----:B------:R-:W-:Y:S05]  /*1c500*/  BSYNC.RECONVERGENT B1 ;  /* 0x0000000000017941 */ /* 0x000fea0003800200 */
.L_x_34354:
        /* <DEDUP_REMOVED lines=9> */
.L_x_34358:
[----:B------:R-:W-:Y:S01]  /*1c5a0*/  IMAD.MOV.U32 R33, RZ, RZ, R18 ;  /* 0x000000ffff217224 */ /* 0x000fe200078e0012 */
[----:B------:R-:W-:Y:S01]  /*1c5b0*/  MOV R18, R29 ;  /* 0x0000001d00127202 */ /* 0x000fe20000000f00 */
[----:B------:R-:W-:Y:S02]  /*1c5c0*/  IMAD.MOV.U32 R20, RZ, RZ, R31 ;  /* 0x000000ffff147224 */ /* 0x000fe400078e001f */
[----:B------:R-:W-:-:S07]  /*1c5d0*/  IMAD.MOV.U32 R31, RZ, RZ, R28 ;  /* 0x000000ffff1f7224 */ /* 0x000fce00078e001c */
.L_x_34359:
[----:B------:R-:W-:Y:S05]  /*1c5e0*/  BSYNC.RECONVERGENT B1 ;  /* 0x0000000000017941 */ /* 0x000fea0003800200 */
.L_x_34357:
        /* <DEDUP_REMOVED lines=9> */
.L_x_34361:
[----:B------:R-:W-:Y:S01]  /*1c680*/  IMAD.MOV.U32 R22, RZ, RZ, R33 ;  /* 0x000000ffff167224 */ /* 0x000fe200078e0021 */
[----:B------:R-:W-:Y:S01]  /*1c690*/  MOV R24, R20 ;  /* 0x0000001400187202 */ /* 0x000fe20000000f00 */
[----:B------:R-:W-:Y:S02]  /*1c6a0*/  IMAD.MOV.U32 R33, RZ, RZ, R30 ;  /* 0x000000ffff217224 */ /* 0x000fe400078e001e */
[----:B------:R-:W-:-:S07]  /*1c6b0*/  IMAD.MOV.U32 R20, RZ, RZ, R27 ;  /* 0x000000ffff147224 */ /* 0x000fce00078e001b */
.L_x_34362:
[----:B------:R-:W-:Y:S05]  /*1c6c0*/  BSYNC.RECONVERGENT B1 ;  /* 0x0000000000017941 */ /* 0x000fea0003800200 */
.L_x_34360:
        /* <DEDUP_REMOVED lines=16> */
.L_x_34364:
[----:B------:R-:W-:Y:S02]  /*1c7d0*/  IMAD.MOV.U32 R26, RZ, RZ, R11 ;  /* 0x000000ffff1a7224 */ /* 0x000fe400078e000b */
[----:B------:R-:W-:Y:S01]  /*1c7e0*/  IMAD.MOV.U32 R5, RZ, RZ, R3 ;  /* 0x000000ffff057224 */ /* 0x000fe200078e0003 */
[----:B------:R-:W-:Y:S01]  /*1c7f0*/  MOV R3, R12 ;  /* 0x0000000c00037202 */ /* 0x000fe20000000f00 */
[----:B------:R-:W-:-:S07]  /*1c800*/  IMAD.MOV.U32 R11, RZ, RZ, R4 ;  /* 0x000000ffff0b7224 */ /* 0x000fce00078e0004 */
.L_x_34365:
[----:B------:R-:W-:Y:S05]  /*1c810*/  BSYNC.RECONVERGENT B1 ;  /* 0x0000000000017941 */ /* 0x000fea0003800200 */
.L_x_34363:
        /* <DEDUP_REMOVED lines=9> */
.L_x_34367:
[----:B------:R-:W-:Y:S01]  /*1c8b0*/  IMAD.MOV.U32 R4, RZ, RZ, R26 ;  /* 0x000000ffff047224 */ /* 0x000fe200078e001a */
[----:B------:R-:W-:Y:S01]  /*1c8c0*/  MOV R26, R19 ;  /* 0x00000013001a7202 */ /* 0x000fe20000000f00 */
[----:B------:R-:W-:Y:S02]  /*1c8d0*/  IMAD.MOV.U32 R13, RZ, RZ, R5 ;  /* 0x000000ffff0d7224 */ /* 0x000fe400078e0005 */
[----:B------:R-:W-:-:S07]  /*1c8e0*/  IMAD.MOV.U32 R5, RZ, RZ, R10 ;  /* 0x000000ffff057224 */ /* 0x000fce00078e000a */
.L_x_34368:
[----:B------:R-:W-:Y:S05]  /*1c8f0*/  BSYNC.RECONVERGENT B1 ;  /* 0x0000000000017941 */ /* 0x000fea0003800200 */
.L_x_34366:
        /* <DEDUP_REMOVED lines=9> */
.L_x_34370:
[----:B------:R-:W-:Y:S01]  /*1c990*/  IMAD.MOV.U32 R10, RZ, RZ, R4 ;  /* 0x000000ffff0a7224 */ /* 0x000fe200078e0004 */
[----:B------:R-:W-:Y:S01]  /*1c9a0*/  MOV R12, R13 ;  /* 0x0000000d000c7202 */ /* 0x000fe20000000f00 */
[----:B------:R-:W-:Y:S02]  /*1c9b0*/  IMAD.MOV.U32 R4, RZ, RZ, R23 ;  /* 0x000000ffff047224 */ /* 0x000fe400078e0017 */
[----:B------:R-:W-:-:S07]  /*1c9c0*/  IMAD.MOV.U32 R13, RZ, RZ, R2 ;  /* 0x000000ffff0d7224 */ /* 0x000fce00078e0002 */
.L_x_34371:
[----:B------:R-:W-:Y:S05]  /*1c9d0*/  BSYNC.RECONVERGENT B1 ;  /* 0x0000000000017941 */ /* 0x000fea0003800200 */
.L_x_34369:
        /* <DEDUP_REMOVED lines=9> */
.L_x_34373:
[----:B------:R-:W-:Y:S01]  /*1ca70*/  MOV R19, R10 ;  /* 0x0000000a00137202 */ /* 0x000fe20000000f00 */
[----:B------:R-:W-:Y:S02]  /*1ca80*/  IMAD.MOV.U32 R2, RZ, RZ, R12 ;  /* 0x000000ffff027224 */ /* 0x000fe400078e000c */
[----:B------:R-:W-:Y:S02]  /*1ca90*/  IMAD.MOV.U32 R10, RZ, RZ, R21 ;  /* 0x000000ffff0a7224 */ /* 0x000fe400078e0015 */
[----:B------:R-:W-:-:S07]  /*1caa0*/  IMAD.MOV.U32 R12, RZ, RZ, R25 ;  /* 0x000000ffff0c7224 */ /* 0x000fce00078e0019 */
.L_x_34374:
[----:B------:R-:W-:Y:S05]  /*1cab0*/  BSYNC.RECONVERGENT B1 ;  /* 0x0000000000017941 */ /* 0x000fea0003800200 */
.L_x_34372:
        /* <DEDUP_REMOVED lines=9> */
.L_x_34376:
[----:B------:R-:W-:Y:S02]  /*1cb50*/  IMAD.MOV.U32 R28, RZ, RZ, R19 ;  /* 0x000000ffff1c7224 */ /* 0x000fe400078e0013 */
[----:B------:R-:W-:Y:S02]  /*1cb60*/  IMAD.MOV.U32 R21, RZ, RZ, R2 ;  /* 0x000000ffff157224 */ /* 0x000fe400078e0002 */
[----:B------:R-:W-:Y:S02]  /*1cb70*/  IMAD.MOV.U32 R19, RZ, RZ, R18 ;  /* 0x000000ffff137224 */ /* 0x000fe400078e0012 */
[----:B------:R-:W-:-:S07]  /*1cb80*/  IMAD.MOV.U32 R2, RZ, RZ, R31 ;  /* 0x000000ffff027224 */ /* 0x000fce00078e001f */
.L_x_34377:
[----:B------:R-:W-:Y:S05]  /*1cb90*/  BSYNC.RECONVERGENT B1 ;  /* 0x0000000000017941 */ /* 0x000fea0003800200 */
.L_x_34375:
        /* <DEDUP_REMOVED lines=9> */
.L_x_34379:
[----:B------:R-:W-:Y:S02]  /*1cc30*/  IMAD.MOV.U32 R23, RZ, RZ, R28 ;  /* 0x000000ffff177224 */ /* 0x000fe400078e001c */
[----:B------:R-:W-:Y:S01]  /*1cc40*/  IMAD.MOV.U32 R25, RZ, RZ, R21 ;  /* 0x000000ffff197224 */ /* 0x000fe200078e0015 */
[----:B------:R-:W-:Y:S01]  /*1cc50*/  MOV R21, R20 ;  /* 0x0000001400157202 */ /* 0x000fe20000000f00 */
[----:B------:R-:W-:-:S07]  /*1cc60*/  IMAD.MOV.U32 R28, RZ, RZ, R33 ;  /* 0x000000ffff1c7224 */ /* 0x000fce00078e0021 */
.L_x_34380:
[----:B------:R-:W-:Y:S05]  /*1cc70*/  BSYNC.RECONVERGENT B1 ;  /* 0x0000000000017941 */ /* 0x000fea0003800200 */
.L_x_34378:
        /* <DEDUP_REMOVED lines=9> */
.L_x_34382:
[----:B------:R-:W-:Y:S01]  /*1cd10*/  IMAD.MOV.U32 R18, RZ, RZ, R23 ;  /* 0x000000ffff127224 */ /* 0x000fe200078e0017 */
[----:B------:R-:W-:Y:S01]  /*1cd20*/  MOV R23, R22 ;  /* 0x0000001600177202 */ /* 0x000fe20000000f00 */
[----:B------:R-:W-:Y:S02]  /*1cd30*/  IMAD.MOV.U32 R20, RZ, RZ, R25 ;  /* 0x000000ffff147224 */ /* 0x000fe400078e0019 */
[----:B------:R-:W-:-:S07]  /*1cd40*/  IMAD.MOV.U32 R25, RZ, RZ, R24 ;  /* 0x000000ffff197224 */ /* 0x000fce00078e0018 */
.L_x_34383:
[----:B------:R-:W-:Y:S05]  /*1cd50*/  BSYNC.RECONVERGENT B1 ;  /* 0x0000000000017941 */ /* 0x000fea0003800200 */
.L_x_34381:
        /* <DEDUP_REMOVED lines=16> */
.L_x_34385:
[----:B------:R-:W-:Y:S02]  /*1ce60*/  IMAD.MOV.U32 R6, RZ, RZ, R11 ;  /* 0x000000ffff067224 */ /* 0x000fe400078e000b */
[----:B------:R-:W-:Y:S02]  /*1ce70*/  IMAD.MOV.U32 R14, RZ, RZ, R3 ;  /* 0x000000ffff0e7224 */ /* 0x000fe400078e0003 */
[----:B------:R-:W-:Y:S02]  /*1ce80*/  IMAD.MOV.U32 R11, RZ, RZ, R26 ;  /* 0x000000ffff0b7224 */ /* 0x000fe400078e001a */
[----:B------:R-:W-:-:S07]  /*1ce90*/  IMAD.MOV.U32 R3, RZ, RZ, R5 ;  /* 0x000000ffff037224 */ /* 0x000fce00078e0005 */
.L_x_34386:
[----:B------:R-:W-:Y:S05]  /*1cea0*/  BSYNC.RECONVERGENT B1 ;  /* 0x0000000000017941 */ /* 0x000fea0003800200 */
.L_x_34384:
        /* <DEDUP_REMOVED lines=9> */
.L_x_34388:
[----:B------:R-:W-:Y:S02]  /*1cf40*/  IMAD.MOV.U32 R5, RZ, RZ, R6 ;  /* 0x000000ffff057224 */ /* 0x000fe400078e0006 */
[----:B------:R-:W-:Y:S01]  /*1cf50*/  IMAD.MOV.U32 R27, RZ, RZ, R14 ;  /* 0x000000ffff1b7224 */ /* 0x000fe200078e000e */
[----:B------:R-:W-:Y:S01]  /*1cf60*/  MOV R14, R13 ;  /* 0x0000000d000e7202 */ /* 0x000fe20000000f00 */
[----:B------:R-:W-:-:S07]  /*1cf70*/  IMAD.MOV.U32 R6, RZ, RZ, R4 ;  /* 0x000000ffff067224 */ /* 0x000fce00078e0004 */
.L_x_34389:
[----:B------:R-:W-:Y:S05]  /*1cf80*/  BSYNC.RECONVERGENT B1 ;  /* 0x0000000000017941 */ /* 0x000fea0003800200 */
.L_x_34387:
        /* <DEDUP_REMOVED lines=9> */
.L_x_34391:
[----:B------:R-:W-:Y:S01]  /*1d020*/  IMAD.MOV.U32 R4, RZ, RZ, R5 ;  /* 0x000000ffff047224 */ /* 0x000fe200078e0005 */
[----:B------:R-:W-:Y:S01]  /*1d030*/  MOV R5, R10 ;  /* 0x0000000a00057202 */ /* 0x000fe20000000f00 */
[----:B------:R-:W-:Y:S02]  /*1d040*/  IMAD.MOV.U32 R13, RZ, RZ, R27 ;  /* 0x000000ffff0d7224 */ /* 0x000fe400078e001b */
[----:B------:R-:W-:-:S07]  /*1d050*/  IMAD.MOV.U32 R27, RZ, RZ, R12 ;  /* 0x000000ffff1b7224 */ /* 0x000fce00078e000c */
.L_x_34392:
[----:B------:R-:W-:Y:S05]  /*1d060*/  BSYNC.RECONVERGENT B1 ;  /* 0x0000000000017941 */ /* 0x000fea0003800200 */
.L_x_34390:
        /* <DEDUP_REMOVED lines=9> */
.L_x_34394:
[----:B------:R-:W-:Y:S01]  /*1d100*/  IMAD.MOV.U32 R29, RZ, RZ, R4 ;  /* 0x000000ffff1d7224 */ /* 0x000fe200078e0004 */
[----:B------:R-:W-:Y:S01]  /*1d110*/  MOV R10, R13 ;  /* 0x0000000d000a7202 */ /* 0x000fe20000000f00 */
[----:B------:R-:W-:Y:S02]  /*1d120*/  IMAD.MOV.U32 R4, RZ, RZ, R19 ;  /* 0x000000ffff047224 */ /* 0x000fe400078e0013 */
[----:B------:R-:W-:-:S07]  /*1d130*/  IMAD.MOV.U32 R13, RZ, RZ, R2 ;  /* 0x000000ffff0d7224 */ /* 0x000fce00078e0002 */
.L_x_34395:
[----:B------:R-:W-:Y:S05]  /*1d140*/  BSYNC.RECONVERGENT B1 ;  /* 0x0000000000017941 */ /* 0x000fea0003800200 */
.L_x_34393:
        /* <DEDUP_REMOVED lines=9> */
.L_x_34397:
[----:B------:R-:W-:Y:S01]  /*1d1e0*/  MOV R2, R29 ;  /* 0x0000001d00027202 */ /* 0x000fe20000000f00 */
[----:B------:R-:W-:Y:S02]  /*1d1f0*/  IMAD.MOV.U32 R12, RZ, RZ, R10 ;  /* 0x000000ffff0c7224 */ /* 0x000fe400078e000a */
[----:B------:R-:W-:Y:S02]  /*1d200*/  IMAD.MOV.U32 R29, RZ, RZ, R28 ;  /* 0x000000ffff1d7224 */ /* 0x000fe400078e001c */
[----:B------:R-:W-:-:S07]  /*1d210*/  IMAD.MOV.U32 R10, RZ, RZ, R21 ;  /* 0x000000ffff0a7224 */ /* 0x000fce00078e0015 */
.L_x_34398:
[----:B------:R-:W-:Y:S05]  /*1d220*/  BSYNC.RECONVERGENT B1 ;  /* 0x0000000000017941 */ /* 0x000fea0003800200 */
.L_x_34396:
        /* <DEDUP_REMOVED lines=9> */
.L_x_34400:
[----:B------:R-:W-:Y:S02]  /*1d2c0*/  IMAD.MOV.U32 R19, RZ, RZ, R2 ;  /* 0x000000ffff137224 */ /* 0x000fe400078e0002 */
[----:B------:R-:W-:Y:S02]  /*1d2d0*/  IMAD.MOV.U32 R21, RZ, RZ, R12 ;  /* 0x000000ffff157224 */ /* 0x000fe400078e000c */
[----:B------:R-:W-:Y:S02]  /*1d2e0*/  IMAD.MOV.U32 R2, RZ, RZ, R23 ;  /* 0x000000ffff027224 */ /* 0x000fe400078e0017 */
[----:B------:R-:W-:-:S07]  /*1d2f0*/  IMAD.MOV.U32 R12, RZ, RZ, R25 ;  /* 0x000000ffff0c7224 */ /* 0x000fce00078e0019 */
.L_x_34401:
[----:B------:R-:W-:Y:S05]  /*1d300*/  BSYNC.RECONVERGENT B1 ;  /* 0x0000000000017941 */ /* 0x000fea0003800200 */
.L_x_34399:
        /* <DEDUP_REMOVED lines=9> */
.L_x_34403:
[----:B------:R-:W-:Y:S02]  /*1d3a0*/  IMAD.MOV.U32 R22, RZ, RZ, R19 ;  /* 0x000000ffff167224 */ /* 0x000fe400078e0013 */
[----:B------:R-:W-:Y:S01]  /*1d3b0*/  IMAD.MOV.U32 R23, RZ, RZ, R21 ;  /* 0x000000ffff177224 */ /* 0x000fe200078e0015 */
[----:B------:R-:W-:Y:S01]  /*1d3c0*/  MOV R21, R20 ;  /* 0x0000001400157202 */ /* 0x000fe20000000f00 */
[----:B------:R-:W-:-:S07]  /*1d3d0*/  IMAD.MOV.U32 R19, RZ, RZ, R18 ;  /* 0x000000ffff137224 */ /* 0x000fce00078e0012 */
.L_x_34404:
[----:B------:R-:W-:Y:S05]  /*1d3e0*/  BSYNC.RECONVERGENT B1 ;  /* 0x0000000000017941 */ /* 0x000fea0003800200 */
.L_x_34402:
        /* <DEDUP_REMOVED lines=16> */
.L_x_34406:
[----:B------:R-:W-:Y:S01]  /*1d4f0*/  MOV R18, R11 ;  /* 0x0000000b00127202 */ /* 0x000fe20000000f00 */
[----:B------:R-:W-:Y:S02]  /*1d500*/  IMAD.MOV.U32 R20, RZ, RZ, R3 ;  /* 0x000000ffff147224 */ /* 0x000fe400078e0003 */
[----:B------:R-:W-:Y:S02]  /*1d510*/  IMAD.MOV.U32 R11, RZ, RZ, R6 ;  /* 0x000000ffff0b7224 */ /* 0x000fe400078e0006 */
[----:B------:R-:W-:-:S07]  /*1d520*/  IMAD.MOV.U32 R3, RZ, RZ, R14 ;  /* 0x000000ffff037224 */ /* 0x000fce00078e000e */
.L_x_34407:
[----:B------:R-:W-:Y:S05]  /*1d530*/  BSYNC.RECONVERGENT B1 ;  /* 0x0000000000017941 */ /* 0x000fea0003800200 */
.L_x_34405:
        /* <DEDUP_REMOVED lines=9> */
.L_x_34409:
[----:B------:R-:W-:Y:S02]  /*1d5d0*/  IMAD.MOV.U32 R7, RZ, RZ, R18 ;  /* 0x000000ffff077224 */ /* 0x000fe400078e0012 */
[----:B------:R-:W-:Y:S02]  /*1d5e0*/  IMAD.MOV.U32 R6, RZ, RZ, R20 ;  /* 0x000000ffff067224 */ /* 0x000fe400078e0014 */
[----:B------:R-:W-:Y:S02]  /*1d5f0*/  IMAD.MOV.U32 R18, RZ, RZ, R5 ;  /* 0x000000ffff127224 */ /* 0x000fe400078e0005 */
[----:B------:R-:W-:-:S07]  /*1d600*/  IMAD.MOV.U32 R20, RZ, RZ, R27 ;  /* 0x000000ffff147224 */ /* 0x000fce00078e001b */
.L_x_34410:
[----:B------:R-:W-:Y:S05]  /*1d610*/  BSYNC.RECONVERGENT B1 ;  /* 0x0000000000017941 */ /* 0x000fea0003800200 */
.L_x_34408:
        /* <DEDUP_REMOVED lines=9> */
.L_x_34412:
[----:B------:R-:W-:Y:S02]  /*1d6b0*/  IMAD.MOV.U32 R14, RZ, RZ, R7 ;  /* 0x000000ffff0e7224 */ /* 0x000fe400078e0007 */
[----:B------:R-:W-:Y:S01]  /*1d6c0*/  IMAD.MOV.U32 R5, RZ, RZ, R6 ;  /* 0x000000ffff057224 */ /* 0x000fe200078e0006 */
[----:B------:R-:W-:Y:S01]  /*1d6d0*/  MOV R6, R13 ;  /* 0x0000000d00067202 */ /* 0x000fe20000000f00 */
[----:B------:R-:W-:-:S07]  /*1d6e0*/  IMAD.MOV.U32 R7, RZ, RZ, R4 ;  /* 0x000000ffff077224 */ /* 0x000fce00078e0004 */
.L_x_34413:
[----:B------:R-:W-:Y:S05]  /*1d6f0*/  BSYNC.RECONVERGENT B1 ;  /* 0x0000000000017941 */ /* 0x000fea0003800200 */
.L_x_34411:
        /* <DEDUP_REMOVED lines=9> */
.L_x_34415:
[----:B------:R-:W-:Y:S01]  /*1d790*/  IMAD.MOV.U32 R13, RZ, RZ, R14 ;  /* 0x000000ffff0d7224 */ /* 0x000fe200078e000e */
[----:B------:R-:W-:Y:S01]  /*1d7a0*/  MOV R14, R29 ;  /* 0x0000001d000e7202 */ /* 0x000fe20000000f00 */
[----:B------:R-:W-:Y:S02]  /*1d7b0*/  IMAD.MOV.U32 R15, RZ, RZ, R5 ;  /* 0x000000ffff0f7224 */ /* 0x000fe400078e0005 */
[----:B------:R-:W-:-:S07]  /*1d7c0*/  IMAD.MOV.U32 R5, RZ, RZ, R10 ;  /* 0x000000ffff057224 */ /* 0x000fce00078e000a */
.L_x_34416:
[----:B------:R-:W-:Y:S05]  /*1d7d0*/  BSYNC.RECONVERGENT B1 ;  /* 0x0000000000017941 */ /* 0x000fea0003800200 */
.L_x_34414:
        /* <DEDUP_REMOVED lines=9> */
.L_x_34418:
[----:B------:R-:W-:Y:S01]  /*1d870*/  IMAD.MOV.U32 R4, RZ, RZ, R13 ;  /* 0x000000ffff047224 */ /* 0x000fe200078e000d */
[----:B------:R-:W-:Y:S01]  /*1d880*/  MOV R10, R15 ;  /* 0x0000000f000a7202 */ /* 0x000fe20000000f00 */
[----:B------:R-:W-:Y:S02]  /*1d890*/  IMAD.MOV.U32 R13, RZ, RZ, R2 ;  /* 0x000000ffff0d7224 */ /* 0x000fe400078e0002 */
[----:B------:R-:W-:-:S07]  /*1d8a0*/  IMAD.MOV.U32 R15, RZ, RZ, R12 ;  /* 0x000000ffff0f7224 */ /* 0x000fce00078e000c */
.L_x_34419:
[----:B------:R-:W-:Y:S05]  /*1d8b0*/  BSYNC.RECONVERGENT B1 ;  /* 0x0000000000017941 */ /* 0x000fea0003800200 */
.L_x_34417:
        /* <DEDUP_REMOVED lines=9> */
.L_x_34421:
[----:B------:R-:W-:Y:S01]  /*1d950*/  MOV R25, R4 ;  /* 0x0000000400197202 */ /* 0x000fe20000000f00 */
[----:B------:R-:W-:Y:S02]  /*1d960*/  IMAD.MOV.U32 R2, RZ, RZ, R10 ;  /* 0x000000ffff027224 */ /* 0x000fe400078e000a */
[----:B------:R-:W-:Y:S02]  /*1d970*/  IMAD.MOV.U32 R4, RZ, RZ, R19 ;  /* 0x000000ffff047224 */ /* 0x000fe400078e0013 */
[----:B------:R-:W-:-:S07]  /*1d980*/  IMAD.MOV.U32 R10, RZ, RZ, R21 ;  /* 0x000000ffff0a7224 */ /* 0x000fce00078e0015 */
.L_x_34422:
[----:B------:R-:W-:Y:S05]  /*1d990*/  BSYNC.RECONVERGENT B1 ;  /* 0x0000000000017941 */ /* 0x000fea0003800200 */
.L_x_34420:
        /* <DEDUP_REMOVED lines=9> */
.L_x_34424:
[----:B------:R-:W-:Y:S02]  /*1da30*/  IMAD.MOV.U32 R12, RZ, RZ, R25 ;  /* 0x000000ffff0c7224 */ /* 0x000fe400078e0019 */
[----:B------:R-:W-:Y:S02]  /*1da40*/  IMAD.MOV.U32 R19, RZ, RZ, R2 ;  /* 0x000000ffff137224 */ /* 0x000fe400078e0002 */
[----:B------:R-:W-:Y:S02]  /*1da50*/  IMAD.MOV.U32 R25, RZ, RZ, R22 ;  /* 0x000000ffff197224 */ /* 0x000fe400078e0016 */
[----:B------:R-:W-:-:S07]  /*1da60*/  IMAD.MOV.U32 R2, RZ, RZ, R23 ;  /* 0x000000ffff027224 */ /* 0x000fce00078e0017 */
.L_x_34425:
[----:B------:R-:W-:Y:S05]  /*1da70*/  BSYNC.RECONVERGENT B1 ;  /* 0x0000000000017941 */ /* 0x000fea0003800200 */
.L_x_34423:
        /* <DEDUP_REMOVED lines=16> */
.L_x_34427:
[----:B------:R-:W-:Y:S01]  /*1db80*/  IMAD.MOV.U32 R8, RZ, RZ, R11 ;  /* 0x000000ffff087224 */ /* 0x000fe200078e000b */
[----:B------:R-:W-:Y:S01]  /*1db90*/  MOV R16, R3 ;  /* 0x0000000300107202 */ /* 0x000fe20000000f00 */
[----:B------:R-:W-:Y:S02]  /*1dba0*/  IMAD.MOV.U32 R11, RZ, RZ, R18 ;  /* 0x000000ffff0b7224 */ /* 0x000fe400078e0012 */
[----:B------:R-:W-:-:S07]  /*1dbb0*/  IMAD.MOV.U32 R3, RZ, RZ, R20 ;  /* 0x000000ffff037224 */ /* 0x000fce00078e0014 */
.L_x_34428:
[----:B------:R-:W-:Y:S05]  /*1dbc0*/  BSYNC.RECONVERGENT B1 ;  /* 0x0000000000017941 */ /* 0x000fea0003800200 */
.L_x_34426:
        /* <DEDUP_REMOVED lines=9> */
.L_x_34430:
[----:B------:R-:W-:Y:S01]  /*1dc60*/  MOV R21, R8 ;  /* 0x0000000800157202 */ /* 0x000fe20000000f00 */
[----:B------:R-:W-:Y:S02]  /*1dc70*/  IMAD.MOV.U32 R18, RZ, RZ, R16 ;  /* 0x000000ffff127224 */ /* 0x000fe400078e0010 */
[----:B------:R-:W-:Y:S02]  /*1dc80*/  IMAD.MOV.U32 R8, RZ, RZ, R7 ;  /* 0x000000ffff087224 */ /* 0x000fe400078e0007 */
[----:B------:R-:W-:-:S07]  /*1dc90*/  IMAD.MOV.U32 R16, RZ, RZ, R6 ;  /* 0x000000ffff107224 */ /* 0x000fce00078e0006 */
.L_x_34431:
[----:B------:R-:W-:Y:S05]  /*1dca0*/  BSYNC.RECONVERGENT B1 ;  /* 0x0000000000017941 */ /* 0x000fea0003800200 */
.L_x_34429:
        /* <DEDUP_REMOVED lines=9> */
.L_x_34433:
[----:B------:R-:W-:Y:S02]  /*1dd40*/  IMAD.MOV.U32 R6, RZ, RZ, R21 ;  /* 0x000000ffff067224 */ /* 0x000fe400078e0015 */
[----:B------:R-:W-:Y:S02]  /*1dd50*/  IMAD.MOV.U32 R20, RZ, RZ, R18 ;  /* 0x000000ffff147224 */ /* 0x000fe400078e0012 */
[----:B------:R-:W-:Y:S02]  /*1dd60*/  IMAD.MOV.U32 R21, RZ, RZ, R14 ;  /* 0x000000ffff157224 */ /* 0x000fe400078e000e */
[----:B------:R-:W-:-:S07]  /*1dd70*/  IMAD.MOV.U32 R18, RZ, RZ, R5 ;  /* 0x000000ffff127224 */ /* 0x000fce00078e0005 */
.L_x_34434:
[----:B------:R-:W-:Y:S05]  /*1dd80*/  BSYNC.RECONVERGENT B1 ;  /* 0x0000000000017941 */ /* 0x000fea0003800200 */
.L_x_34432:
        /* <DEDUP_REMOVED lines=9> */
.L_x_34436:
[----:B------:R-:W-:Y:S02]  /*1de20*/  IMAD.MOV.U32 R23, RZ, RZ, R6 ;  /* 0x000000ffff177224 */ /* 0x000fe400078e0006 */
[----:B------:R-:W-:Y:S01]  /*1de30*/  IMAD.MOV.U32 R27, RZ, RZ, R20 ;  /* 0x000000ffff1b7224 */ /* 0x000fe200078e0014 */
[----:B------:R-:W-:Y:S01]  /*1de40*/  MOV R20, R15 ;  /* 0x0000000f00147202 */ /* 0x000fe20000000f00 */
[----:B------:R-:W-:-:S07]  /*1de50*/  IMAD.MOV.U32 R6, RZ, RZ, R13 ;  /* 0x000000ffff067224 */ /* 0x000fce00078e000d */
.L_x_34437:
[----:B------:R-:W-:Y:S05]  /*1de60*/  BSYNC.RECONVERGENT B1 ;  /* 0x0000000000017941 */ /* 0x000fea0003800200 */
.L_x_34435:
        /* <DEDUP_REMOVED lines=9> */
.L_x_34439:
[----:B------:R-:W-:Y:S01]  /*1df00*/  IMAD.MOV.U32 R14, RZ, RZ, R23 ;  /* 0x000000ffff0e7224 */ /* 0x000fe200078e0017 */
[----:B------:R-:W-:Y:S01]  /*1df10*/  MOV R23, R4 ;  /* 0x0000000400177202 */ /* 0x000fe20000000f00 */
[----:B------:R-:W-:Y:S02]  /*1df20*/  IMAD.MOV.U32 R13, RZ, RZ, R27 ;  /* 0x000000ffff0d7224 */ /* 0x000fe400078e001b */
[----:B------:R-:W-:-:S07]  /*1df30*/  IMAD.MOV.U32 R27, RZ, RZ, R10 ;  /* 0x000000ffff1b7224 */ /* 0x000fce00078e000a */
.L_x_34440:
[----:B------:R-:W-:Y:S05]  /*1df40*/  BSYNC.RECONVERGENT B1 ;  /* 0x0000000000017941 */ /* 0x000fea0003800200 */
.L_x_34438:
        /* <DEDUP_REMOVED lines=9> */
.L_x_34442:
[----:B------:R-:W-:Y:S01]  /*1dfe0*/  IMAD.MOV.U32 R15, RZ, RZ, R14 ;  /* 0x000000ffff0f7224 */ /* 0x000fe200078e000e */
[----:B------:R-:W-:Y:S01]  /*1dff0*/  MOV R22, R13 ;  /* 0x0000000d00167202 */ /* 0x000fe20000000f00 */
[----:B------:R-:W-:Y:S02]  /*1e000*/  IMAD.MOV.U32 R14, RZ, RZ, R25 ;  /* 0x000000ffff0e7224 */ /* 0x000fe400078e0019 */
[----:B------:R-:W-:-:S07]  /*1e010*/  IMAD.MOV.U32 R13, RZ, RZ, R2 ;  /* 0x000000ffff0d7224 */ /* 0x000fce00078e0002 */
.L_x_34443:
[----:B------:R-:W-:Y:S05]  /*1e020*/  BSYNC.RECONVERGENT B1 ;  /* 0x0000000000017941 */ /* 0x000fea0003800200 */
.L_x_34441:
        /* <DEDUP_REMOVED lines=9> */
.L_x_34445:
[----:B------:R-:W-:Y:S01]  /*1e0c0*/  MOV R24, R22 ;  /* 0x0000001600187202 */ /* 0x000fe20000000f00 */
[----:B------:R-:W-:Y:S02]  /*1e0d0*/  IMAD.MOV.U32 R36, RZ, RZ, R15 ;  /* 0x000000ffff247224 */ /* 0x000fe400078e000f */
[----:B------:R-:W-:Y:S02]  /*1e0e0*/  IMAD.MOV.U32 R15, RZ, RZ, R12 ;  /* 0x000000ffff0f7224 */ /* 0x000fe400078e000c */
[----:B------:R-:W-:-:S07]  /*1e0f0*/  IMAD.MOV.U32 R22, RZ, RZ, R19 ;  /* 0x000000ffff167224 */ /* 0x000fce00078e0013 */
.L_x_34446:
[----:B------:R-:W-:Y:S05]  /*1e100*/  BSYNC.RECONVERGENT B1 ;  /* 0x0000000000017941 */ /* 0x000fea0003800200 */
.L_x_34444:
        /* <DEDUP_REMOVED lines=16> */
.L_x_34448:
[----:B------:R-:W-:Y:S01]  /*1e210*/  IMAD.MOV.U32 R10, RZ, RZ, R11 ;  /* 0x000000ffff0a7224 */ /* 0x000fe200078e000b */
[----:B------:R-:W-:Y:S01]  /*1e220*/  MOV R11, R8 ;  /* 0x00000008000b7202 */ /* 0x000fe20000000f00 */
[----:B------:R-:W-:Y:S02]  /*1e230*/  IMAD.MOV.U32 R2, RZ, RZ, R3 ;  /* 0x000000ffff027224 */ /* 0x000fe400078e0003 */
[----:B------:R-:W-:-:S07]  /*1e240*/  IMAD.MOV.U32 R3, RZ, RZ, R16 ;  /* 0x000000ffff037224 */ /* 0x000fce00078e0010 */
.L_x_34449:
[----:B------:R-:W-:Y:S05]  /*1e250*/  BSYNC.RECONVERGENT B1 ;  /* 0x0000000000017941 */ /* 0x000fea0003800200 */
.L_x_34447:
        /* <DEDUP_REMOVED lines=9> */
.L_x_34451:
[----:B------:R-:W-:Y:S01]  /*1e2f0*/  IMAD.MOV.U32 R33, RZ, RZ, R10 ;  /* 0x000000ffff217224 */ /* 0x000fe200078e000a */
[----:B------:R-:W-:Y:S01]  /*1e300*/  MOV R5, R2 ;  /* 0x0000000200057202 */ /* 0x000fe20000000f00 */
[----:B------:R-:W-:Y:S02]  /*1e310*/  IMAD.MOV.U32 R10, RZ, RZ, R21 ;  /* 0x000000ffff0a7224 */ /* 0x000fe400078e0015 */
[----:B------:R-:W-:-:S07]  /*1e320*/  IMAD.MOV.U32 R2, RZ, RZ, R18 ;  /* 0x000000ffff027224 */ /* 0x000fce00078e0012 */
.L_x_34452:
[----:B------:R-:W-:Y:S05]  /*1e330*/  BSYNC.RECONVERGENT B1 ;  /* 0x0000000000017941 */ /* 0x000fea0003800200 */
.L_x_34450:
        /* <DEDUP_REMOVED lines=9> */
.L_x_34454:
[----:B------:R-:W-:Y:S01]  /*1e3d0*/  MOV R32, R33 ;  /* 0x0000002100207202 */ /* 0x000fe20000000f00 */
[----:B------:R-:W-:Y:S02]  /*1e3e0*/  IMAD.MOV.U32 R4, RZ, RZ, R5 ;  /* 0x000000ffff047224 */ /* 0x000fe400078e0005 */
[----:B------:R-:W-:Y:S02]  /*1e3f0*/  IMAD.MOV.U32 R33, RZ, RZ, R6 ;  /* 0x000000ffff217224 */ /* 0x000fe400078e0006 */
[----:B------:R-:W-:-:S07]  /*1e400*/  IMAD.MOV.U32 R5, RZ, RZ, R20 ;  /* 0x000000ffff057224 */ /* 0x000fce00078e0014 */
.L_x_34455:
[----:B------:R-:W-:Y:S05]  /*1e410*/  BSYNC.RECONVERGENT B1 ;  /* 0x0000000000017941 */ /* 0x000fea0003800200 */
.L_x_34453:
        /* <DEDUP_REMOVED lines=9> */
.L_x_34457:
[----:B------:R-:W-:Y:S02]  /*1e4b0*/  IMAD.MOV.U32 R35, RZ, RZ, R32 ;  /* 0x000000ffff237224 */ /* 0x000fe400078e0020 */
[----:B------:R-:W-:Y:S02]  /*1e4c0*/  IMAD.MOV.U32 R7, RZ, RZ, R4 ;  /* 0x000000ffff077224 */ /* 0x000fe400078e0004 */
[----:B------:R-:W-:Y:S02]  /*1e4d0*/  IMAD.MOV.U32 R32, RZ, RZ, R23 ;  /* 0x000000ffff207224 */ /* 0x000fe400078e0017 */
[----:B------:R-:W-:-:S07]  /*1e4e0*/  IMAD.MOV.U32 R4, RZ, RZ, R27 ;  /* 0x000000ffff047224 */ /* 0x000fce00078e001b */
.L_x_34458:
[----:B------:R-:W-:Y:S05]  /*1e4f0*/  BSYNC.RECONVERGENT B1 ;  /* 0x0000000000017941 */ /* 0x000fea0003800200 */
.L_x_34456:
        /* <DEDUP_REMOVED lines=9> */
.L_x_34460:
[----:B------:R-:W-:Y:S02]  /*1e590*/  IMAD.MOV.U32 R34, RZ, RZ, R35 ;  /* 0x000000ffff227224 */ /* 0x000fe400078e0023 */
[----:B------:R-:W-:Y:S01]  /*1e5a0*/  IMAD.MOV.U32 R6, RZ, RZ, R7 ;  /* 0x000000ffff067224 */ /* 0x000fe200078e0007 */
[----:B------:R-:W-:Y:S01]  /*1e5b0*/  MOV R7, R13 ;  /* 0x0000000d00077202 */ /* 0x000fe20000000f00 */
[----:B------:R-:W-:-:S07]  /*1e5c0*/  IMAD.MOV.U32 R35, RZ, RZ, R14 ;  /* 0x000000ffff237224 */ /* 0x000fce00078e000e */
.L_x_34461:
[----:B------:R-:W-:Y:S05]  /*1e5d0*/  BSYNC.RECONVERGENT B1 ;  /* 0x0000000000017941 */ /* 0x000fea0003800200 */
.L_x_34459:
        /* <DEDUP_REMOVED lines=9> */
.L_x_34463:
[----:B------:R-:W-:Y:S01]  /*1e670*/  IMAD.MOV.U32 R13, RZ, RZ, R34 ;  /* 0x000000ffff0d7224 */ /* 0x000fe200078e0022 */
[----:B------:R-:W-:Y:S01]  /*1e680*/  MOV R34, R15 ;  /* 0x0000000f00227202 */ /* 0x000fe20000000f00 */
[----:B------:R-:W-:Y:S02]  /*1e690*/  IMAD.MOV.U32 R9, RZ, RZ, R6 ;  /* 0x000000ffff097224 */ /* 0x000fe400078e0006 */
[----:B------:R-:W-:-:S07]  /*1e6a0*/  IMAD.MOV.U32 R6, RZ, RZ, R22 ;  /* 0x000000ffff067224 */ /* 0x000fce00078e0016 */
.L_x_34464:
[----:B------:R-:W-:Y:S05]  /*1e6b0*/  BSYNC.RECONVERGENT B1 ;  /* 0x0000000000017941 */ /* 0x000fea0003800200 */
.L_x_34462:
        /* <DEDUP_REMOVED lines=8> */
.L_x_34465:
[----:B------:R-:W-:Y:S01]  /*1e740*/  IMAD.MOV.U32 R37, RZ, RZ, R36 ;  /* 0x000000ffff257224 */ /* 0x000fe200078e0024 */
[----:B------:R-:W-:Y:S01]  /*1e750*/  MOV R8, R9 ;  /* 0x0000000900087202 */ /* 0x000fe20000000f00 */
[----:B------:R-:W-:Y:S02]  /*1e760*/  IMAD.MOV.U32 R36, RZ, RZ, R13 ;  /* 0x000000ffff247224 */ /* 0x000fe400078e000d */
[----:B------:R-:W-:-:S07]  /*1e770*/  IMAD.MOV.U32 R9, RZ, RZ, R24 ;  /* 0x000000ffff097224 */ /* 0x000fce00078e0018 */
.L_x_33963:
[----:B------:R-:W-:Y:S05]  /*1e780*/  BSYNC.RECONVERGENT B0 ;  /* 0x0000000000007941 */ /* 0x000fea0003800200 */
.L_x_33962:
[----:B------:R-:W-:Y:S05]  /*1e790*/  @P2 EXIT ;  /* 0x000000000000294d */ /* 0x000fea0003800000 */
[----:B------:R-:W1:Y:S08]  /*1e7a0*/  LDC R25, c[0x0][0x3a0] ;  /* 0x0000e800ff197b82 */ /* 0x000e700000000800 */
[----:B------:R-:W2:Y:S01]  /*1e7b0*/  LDC.64 R12, c[0x0][0x388] ;  /* 0x0000e200ff0c7b82 */ /* 0x000ea20000000a00 */
[----:B------:R-:W3:Y:S07]  /*1e7c0*/  MUFU.LG2 R38, R38 ;  /* 0x0000002600267308 */ /* 0x000eee0000000c00 */
[----:B0-----:R-:W0:Y:S01]  /*1e7d0*/  LDC.64 R16, c[0x0][0x390] ;  /* 0x0000e400ff107b82 */ /* 0x001e220000000a00 */
[----:B-1----:R-:W-:-:S07]  /*1e7e0*/  ISETP.GE.AND P3, PT, R25, 0x1, PT ;  /* 0x000000011900780c */ /* 0x002fce0003f66270 */
[----:B------:R-:W1:Y:S01]  /*1e7f0*/  LDC.64 R14, c[0x0][0x398] ;  /* 0x0000e600ff0e7b82 */ /* 0x000e620000000a00 */
[C---:B------:R-:W-:Y:S02]  /*1e800*/  ISETP.GE.AND P0, PT, R25.reuse, 0x2, PT ;  /* 0x000000021900780c */ /* 0x040fe40003f06270 */
[C---:B------:R-:W-:Y:S01]  /*1e810*/  ISETP.GE.AND P1, PT, R25.reuse, 0x3, PT ;  /* 0x000000031900780c */ /* 0x040fe20003f26270 */
[----:B--2---:R-:W-:Y:S01]  /*1e820*/  IMAD.WIDE.U32 R12, R0, 0x4, R12 ;  /* 0x00000004000c7825 */ /* 0x004fe200078e000c */
[----:B------:R-:W-:-:S04]  /*1e830*/  ISETP.GE.AND P2, PT, R25, 0x4, PT ;  /* 0x000000041900780c */ /* 0x000fc80003f46270 */
[----:B------:R-:W2:Y:S04]  /*1e840*/  @P3 LDG.E.CONSTANT R23, desc[UR8][R12.64] ;  /* 0x000000080c173981 */ /* 0x000ea8000c1e9900 */
[----:B------:R-:W4:Y:S04]  /*1e850*/  @P3 LDG.E.CONSTANT R24, desc[UR8][R12.64] ;  /* 0x000000080c183981 */ /* 0x000f28000c1e9900 */
[----:B------:R-:W5:Y:S04]  /*1e860*/  @P0 LDG.E.CONSTANT R22, desc[UR8][R12.64] ;  /* 0x000000080c160981 */ /* 0x000f68000c1e9900 */
[----:B------:R-:W5:Y:S04]  /*1e870*/  @P0 LDG.E.CONSTANT R21, desc[UR8][R12.64] ;  /* 0x000000080c150981 */ /* 0x000f68000c1e9900 */
[----:B------:R-:W5:Y:S04]  /*1e880*/  @P1 LDG.E.CONSTANT R20, desc[UR8][R12.64] ;  /* 0x000000080c141981 */ /* 0x000f68000c1e9900 */
[----:B------:R-:W5:Y:S04]  /*1e890*/  @P1 LDG.E.CONSTANT R19, desc[UR8][R12.64] ;  /* 0x000000080c131981 */ /* 0x000f68000c1e9900 */
[----:B------:R-:W5:Y:S01]  /*1e8a0*/  @P2 LDG.E.CONSTANT R18, desc[UR8][R12.64] ;  /* 0x000000080c122981 */ /* 0x000f62000c1e9900 */
[----:B------:R-:W-:-:S02]  /*1e8b0*/  IMAD R0, R0, R25, RZ ;  /* 0x0000001900007224 */ /* 0x000fc400078e02ff */
[C---:B------:R-:W-:Y:S01]  /*1e8c0*/  FADD.FTZ R9, -R39.reuse, R9 ;  /* 0x0000000927097221 */ /* 0x040fe20000010100 */
[C---:B------:R-:W-:Y:S01]  /*1e8d0*/  FADD.FTZ R27, -R39.reuse, R8 ;  /* 0x00000008271b7221 */ /* 0x040fe20000010100 */
[----:B------:R-:W-:Y:S02]  /*1e8e0*/  IMAD.SHL.U32 R25, R0, 0x2, RZ ;  /* 0x0000000200197824 */ /* 0x000fe400078e00ff */
[C---:B---3--:R-:W-:Y:S01]  /*1e8f0*/  @P3 FFMA.FTZ R0, R38.reuse, -0.69314718246459960938, R9 ;  /* 0xbf31721826003823 */ /* 0x048fe20000010009 */
[C---:B------:R-:W-:Y:S01]  /*1e900*/  FADD.FTZ R7, -R39.reuse, R7 ;  /* 0x0000000727077221 */ /* 0x040fe20000010100 */
[----:B------:R-:W-:Y:S01]  /*1e910*/  @P3 FFMA.FTZ R27, R38, -0.69314718246459960938, R27 ;  /* 0xbf317218261b3823 */ /* 0x000fe2000001001b */
[----:B------:R-:W-:Y:S01]  /*1e920*/  FADD.FTZ R29, -R39, R6 ;  /* 0x00000006271d7221 */ /* 0x000fe20000010100 */
[----:B0-----:R-:W-:-:S04]  /*1e930*/  IMAD.WIDE R16, R25, 0x4, R16 ;  /* 0x0000000419107825 */ /* 0x001fc800078e0210 */
[----:B------:R-:W-:Y:S01]  /*1e940*/  @P0 FFMA.FTZ R9, R38, -0.69314718246459960938, R29 ;  /* 0xbf31721826090823 */ /* 0x000fe2000001001d */
[----:B-1----:R-:W-:-:S04]  /*1e950*/  IMAD.WIDE R14, R25, 0x4, R14 ;  /* 0x00000004190e7825 */ /* 0x002fc800078e020e */
[----:B------:R-:W-:Y:S01]  /*1e960*/  FADD.FTZ R25, -R39, R5 ;  /* 0x0000000527197221 */ /* 0x000fe20000010100 */
[----:B------:R0:W-:Y:S01]  /*1e970*/  @P3 STG.E desc[UR8][R16.64], R36 ;  /* 0x0000002410003986 */ /* 0x0001e2000c101908 */
[----:B--2---:R-:W-:Y:S01]  /*1e980*/  @P3 FADD.FTZ R23, R23, R0 ;  /* 0x0000000017173221 */ /* 0x004fe20000010000 */
[----:B------:R-:W-:Y:S01]  /*1e990*/  @P0 FFMA.FTZ R0, R38, -0.69314718246459960938, R7 ;  /* 0xbf31721826000823 */ /* 0x000fe20000010007 */
[----:B------:R-:W-:Y:S01]  /*1e9a0*/  FADD.FTZ R7, -R39, R4 ;  /* 0x0000000427077221 */ /* 0x000fe20000010100 */
[----:B----4-:R-:W-:-:S03]  /*1e9b0*/  @P3 FADD.FTZ R27, R24, R27 ;  /* 0x0000001b181b3221 */ /* 0x010fc60000010000 */
[----:B------:R-:W-:Y:S01]  /*1e9c0*/  @P1 FFMA.FTZ R5, R38, -0.69314718246459960938, R7 ;  /* 0xbf31721826051823 */ /* 0x000fe20000010007 */
[----:B------:R-:W-:Y:S01]  /*1e9d0*/  FADD.FTZ R7, -R39, R2 ;  /* 0x0000000227077221 */ /* 0x000fe20000010100 */
[----:B-----5:R-:W-:Y:S01]  /*1e9e0*/  @P0 FADD.FTZ R9, R22, R9 ;  /* 0x0000000916090221 */ /* 0x020fe20000010000 */
[----:B------:R0:W-:Y:S01]  /*1e9f0*/  @P3 STG.E desc[UR8][R14.64], R27 ;  /* 0x0000001b0e003986 */ /* 0x0001e2000c101908 */
[----:B------:R-:W-:-:S03]  /*1ea00*/  @P0 FADD.FTZ R21, R21, R0 ;  /* 0x0000000015150221 */ /* 0x000fc60000010000 */
[----:B------:R0:W-:Y:S01]  /*1ea10*/  @P3 STG.E desc[UR8][R16.64+0x4], R37 ;  /* 0x0000042510003986 */ /* 0x0001e2000c101908 */
[C---:B------:R-:W-:Y:S01]  /*1ea20*/  @P1 FFMA.FTZ R0, R38.reuse, -0.69314718246459960938, R25 ;  /* 0xbf31721826001823 */ /* 0x040fe20000010019 */
[----:B------:R-:W-:Y:S01]  /*1ea30*/  @P2 FFMA.FTZ R7, R38, -0.69314718246459960938, R7 ;  /* 0xbf31721826072823 */ /* 0x000fe20000010007 */
[----:B------:R-:W-:Y:S01]  /*1ea40*/  @P1 FADD.FTZ R5, R20, R5 ;  /* 0x0000000514051221 */ /* 0x000fe20000010000 */
[----:B------:R0:W-:Y:S04]  /*1ea50*/  @P3 STG.E desc[UR8][R14.64+0x4], R23 ;  /* 0x000004170e003986 */ /* 0x0001e8000c101908 */
        /* <DEDUP_REMOVED lines=20> */
.L_x_34466:
        /* <DEDUP_REMOVED lines=14> */
.L_x_38496:


//--------------------- .text._ZN17fastertransformer38beam_online_softmax_topk_stage2_kernelIfLi8ELi64EEEvPKfS2_PiPT_ii --------------------------
	.section	.text._ZN17fastertransformer38beam_online_softmax_topk_stage2_kernelIfLi8ELi64EEEvPKfS2_PiPT_ii,"ax",@progbits
	.align	128
        .global         _ZN17fastertransformer38beam_online_softmax_topk_stage2_kernelIfLi8ELi64EEEvPKfS2_PiPT_ii
        .type           _ZN17fastertransformer38beam_online_softmax_topk_stage2_kernelIfLi8ELi64EEEvPKfS2_PiPT_ii,@function
        .size           _ZN17fastertransformer38beam_online_softmax_topk_stage2_kernelIfLi8ELi64EEEvPKfS2_PiPT_ii,(.L_x_38497 - _ZN17fastertransformer38beam_online_softmax_topk_stage2_kernelIfLi8ELi64EEEvPKfS2_PiPT_ii)
        .other          _ZN17fastertransformer38beam_online_softmax_topk_stage2_kernelIfLi8ELi64EEEvPKfS2_PiPT_ii,@"STO_CUDA_ENTRY STV_DEFAULT"
_ZN17fastertransformer38beam_online_softmax_topk_stage2_kernelIfLi8ELi64EEEvPKfS2_PiPT_ii:
.text._ZN17fastertransformer38beam_online_softmax_topk_stage2_kernelIfLi8ELi64EEEvPKfS2_PiPT_ii:
        /* <DEDUP_REMOVED lines=52> */
.L_x_34471:
        /* <DEDUP_REMOVED lines=10> */
.L_x_34470:
[----:B------:R-:W-:Y:S05]  /*03e0*/  BSYNC.RECONVERGENT B1 ;  /* 0x0000000000017941 */ /* 0x000fea0003800200 */
.L_x_34469:
        /* <DEDUP_REMOVED lines=21> */
.L_x_34474:
        /* <DEDUP_REMOVED lines=38> */
.L_x_34473:
[----:B------:R-:W-:Y:S05]  /*07a0*/  BSYNC.RECONVERGENT B1 ;  /* 0x0000000000017941 */ /* 0x000fea0003800200 */
.L_x_34472:
        /* <DEDUP_REMOVED lines=25> */
.L_x_34476:
[----:B------:R-:W-:Y:S05]  /*0940*/  BSYNC.RECONVERGENT B1 ;  /* 0x0000000000017941 */ /* 0x000fea0003800200 */
.L_x_34475:
        /* <DEDUP_REMOVED lines=10> */
.L_x_34468:
[----:B------:R-:W-:Y:S05]  /*09f0*/  BSYNC.RECONVERGENT B0 ;  /* 0x0000000000007941 */ /* 0x000fea0003800200 */
.L_x_34467:
        /* <DEDUP_REMOVED lines=47> */
.L_x_34483:
        /* <DEDUP_REMOVED lines=292> */
.L_x_34482:
        /* <DEDUP_REMOVED lines=158> */
.L_x_34484:
[----:B------:R-:W-:-:S09]  /*2910*/  UISETP.NE.OR UP0, UPT, UR4, URZ, UP0 ;  /* 0x000000ff0400728c */ /* 0x000fd20008705670 */
[----:B------:R-:W-:Y:S05]  /*2920*/  BRA.U !UP0, `(.L_x_34480) ;  /* 0x0000000508587547 */ /* 0x000fea000b800000 */
.L_x_34481:
        /* <DEDUP_REMOVED lines=86> */
.L_x_34480:
        /* <DEDUP_REMOVED lines=18> */
.L_x_34485:
        /* <DEDUP_REMOVED lines=63> */
.L_x_34479:
        /* <DEDUP_REMOVED lines=23> */
.L_x_34478:
[----:B------:R-:W-:Y:S05]  /*3510*/  BSYNC.RECONVERGENT B0 ;  /* 0x0000000000007941 */ /* 0x000fea0003800200 */
.L_x_34477:
        /* <DEDUP_REMOVED lines=48> */
.L_x_34489:
[----:B------:R-:W-:Y:S01]  /*3820*/  IMAD.MOV.U32 R19, RZ, RZ, R11 ;  /* 0x000000ffff137224 */ /* 0x000fe200078e000b */
[----:B------:R-:W-:Y:S01]  /*3830*/  MOV R11, R10 ;  /* 0x0000000a000b7202 */ /* 0x000fe20000000f00 */
[----:B------:R-:W-:Y:S02]  /*3840*/  IMAD.MOV.U32 R17, RZ, RZ, R3 ;  /* 0x000000ffff117224 */ /* 0x000fe400078e0003 */
[----:B------:R-:W-:-:S07]  /*3850*/  IMAD.MOV.U32 R3, RZ, RZ, R2 ;  /* 0x000000ffff037224 */ /* 0x000fce00078e0002 */
.L_x_34490:
[----:B------:R-:W-:Y:S05]  /*3860*/  BSYNC.RECONVERGENT B1 ;  /* 0x0000000000017941 */ /* 0x000fea0003800200 */
.L_x_34488:
        /* <DEDUP_REMOVED lines=9> */
.L_x_34492:
[----:B------:R-:W-:Y:S01]  /*3900*/  IMAD.MOV.U32 R23, RZ, RZ, R19 ;  /* 0x000000ffff177224 */ /* 0x000fe200078e0013 */
[----:B------:R-:W-:Y:S01]  /*3910*/  MOV R19, R29 ;  /* 0x0000001d00137202 */ /* 0x000fe20000000f00 */
[----:B------:R-:W-:Y:S02]  /*3920*/  IMAD.MOV.U32 R21, RZ, RZ, R17 ;  /* 0x000000ffff157224 */ /* 0x000fe400078e0011 */
[----:B------:R-:W-:-:S07]  /*3930*/  IMAD.MOV.U32 R17, RZ, RZ, R5 ;  /* 0x000000ffff117224 */ /* 0x000fce00078e0005 */
.L_x_34493:
[----:B------:R-:W-:Y:S05]  /*3940*/  BSYNC.RECONVERGENT B1 ;  /* 0x0000000000017941 */ /* 0x000fea0003800200 */
.L_x_34491:
        /* <DEDUP_REMOVED lines=9> */
.L_x_34495:
[----:B------:R-:W-:Y:S01]  /*39e0*/  IMAD.MOV.U32 R10, RZ, RZ, R23 ;  /* 0x000000ffff0a7224 */ /* 0x000fe200078e0017 */
[----:B------:R-:W-:Y:S01]  /*39f0*/  MOV R23, R28 ;  /* 0x0000001c00177202 */ /* 0x000fe20000000f00 */
[----:B------:R-:W-:Y:S02]  /*3a00*/  IMAD.MOV.U32 R2, RZ, RZ, R21 ;  /* 0x000000ffff027224 */ /* 0x000fe400078e0015 */
[----:B------:R-:W-:-:S07]  /*3a10*/  IMAD.MOV.U32 R21, RZ, RZ, R4 ;  /* 0x000000ffff157224 */ /* 0x000fce00078e0004 */
.L_x_34496:
[----:B------:R-:W-:Y:S05]  /*3a20*/  BSYNC.RECONVERGENT B1 ;  /* 0x0000000000017941 */ /* 0x000fea0003800200 */
.L_x_34494:
        /* <DEDUP_REMOVED lines=9> */
.L_x_34498:
[----:B------:R-:W-:Y:S01]  /*3ac0*/  IMAD.MOV.U32 R27, RZ, RZ, R10 ;  /* 0x000000ffff1b7224 */ /* 0x000fe200078e000a */
[----:B------:R-:W-:Y:S01]  /*3ad0*/  MOV R10, R31 ;  /* 0x0000001f000a7202 */ /* 0x000fe20000000f00 */
[----:B------:R-:W-:Y:S02]  /*3ae0*/  IMAD.MOV.U32 R5, RZ, RZ, R2 ;  /* 0x000000ffff057224 */ /* 0x000fe400078e0002 */
[----:B------:R-:W-:-:S07]  /*3af0*/  IMAD.MOV.U32 R2, RZ, RZ, R7 ;  /* 0x000000ffff027224 */ /* 0x000fce00078e0007 */
.L_x_34499:
[----:B------:R-:W-:Y:S05]  /*3b00*/  BSYNC.RECONVERGENT B1 ;  /* 0x0000000000017941 */ /* 0x000fea0003800200 */
.L_x_34497:
        /* <DEDUP_REMOVED lines=9> */
.L_x_34501:
[----:B------:R-:W-:Y:S01]  /*3ba0*/  IMAD.MOV.U32 R28, RZ, RZ, R27 ;  /* 0x000000ffff1c7224 */ /* 0x000fe200078e001b */
[----:B------:R-:W-:Y:S01]  /*3bb0*/  MOV R27, R30 ;  /* 0x0000001e001b7202 */ /* 0x000fe20000000f00 */
[----:B------:R-:W-:Y:S02]  /*3bc0*/  IMAD.MOV.U32 R4, RZ, RZ, R5 ;  /* 0x000000ffff047224 */ /* 0x000fe400078e0005 */
[----:B------:R-:W-:-:S07]  /*3bd0*/  IMAD.MOV.U32 R5, RZ, RZ, R6 ;  /* 0x000000ffff057224 */ /* 0x000fce00078e0006 */
.L_x_34502:
[----:B------:R-:W-:Y:S05]  /*3be0*/  BSYNC.RECONVERGENT B1 ;  /* 0x0000000000017941 */ /* 0x000fea0003800200 */
.L_x_34500:
        /* <DEDUP_REMOVED lines=9> */
.L_x_34504:
[----:B------:R-:W-:Y:S01]  /*3c80*/  IMAD.MOV.U32 R29, RZ, RZ, R28 ;  /* 0x000000ffff1d7224 */ /* 0x000fe200078e001c */
[----:B------:R-:W-:Y:S01]  /*3c90*/  MOV R28, R33 ;  /* 0x00000021001c7202 */ /* 0x000fe20000000f00 */
[----:B------:R-:W-:Y:S02]  /*3ca0*/  IMAD.MOV.U32 R7, RZ, RZ, R4 ;  /* 0x000000ffff077224 */ /* 0x000fe400078e0004 */
[----:B------:R-:W-:-:S07]  /*3cb0*/  IMAD.MOV.U32 R4, RZ, RZ, R9 ;  /* 0x000000ffff047224 */ /* 0x000fce00078e0009 */
.L_x_34505:
[----:B------:R-:W-:Y:S05]  /*3cc0*/  BSYNC.RECONVERGENT B1 ;  /* 0x0000000000017941 */ /* 0x000fea0003800200 */
.L_x_34503:
        /* <DEDUP_REMOVED lines=9> */
.L_x_34507:
[----:B------:R-:W-:Y:S01]  /*3d60*/  IMAD.MOV.U32 R9, RZ, RZ, R29 ;  /* 0x000000ffff097224 */ /* 0x000fe200078e001d */
[----:B------:R-:W-:Y:S01]  /*3d70*/  MOV R29, R32 ;  /* 0x00000020001d7202 */ /* 0x000fe20000000f00 */
[----:B------:R-:W-:Y:S02]  /*3d80*/  IMAD.MOV.U32 R6, RZ, RZ, R7 ;  /* 0x000000ffff067224 */ /* 0x000fe400078e0007 */
[----:B------:R-:W-:-:S07]  /*3d90*/  IMAD.MOV.U32 R7, RZ, RZ, R8 ;  /* 0x000000ffff077224 */ /* 0x000fce00078e0008 */
.L_x_34508:
[----:B------:R-:W-:Y:S05]  /*3da0*/  BSYNC.RECONVERGENT B1 ;  /* 0x0000000000017941 */ /* 0x000fea0003800200 */
.L_x_34506:
        /* <DEDUP_REMOVED lines=16> */
.L_x_34510:
[----:B------:R-:W-:Y:S01]  /*3eb0*/  MOV R26, R11 ;  /* 0x0000000b001a7202 */ /* 0x000fe20000000f00 */
[----:B------:R-:W-:Y:S02]  /*3ec0*/  IMAD.MOV.U32 R8, RZ, RZ, R3 ;  /* 0x000000ffff087224 */ /* 0x000fe400078e0003 */
[----:B------:R-:W-:Y:S02]  /*3ed0*/  IMAD.MOV.U32 R11, RZ, RZ, R19 ;  /* 0x000000ffff0b7224 */ /* 0x000fe400078e0013 */
[----:B------:R-:W-:-:S07]  /*3ee0*/  IMAD.MOV.U32 R3, RZ, RZ, R17 ;  /* 0x000000ffff037224 */ /* 0x000fce00078e0011 */
.L_x_34511:
[----:B------:R-:W-:Y:S05]  /*3ef0*/  BSYNC.RECONVERGENT B1 ;  /* 0x0000000000017941 */ /* 0x000fea0003800200 */
.L_x_34509:
        /* <DEDUP_REMOVED lines=9> */
.L_x_34513:
[----:B------:R-:W-:Y:S01]  /*3f90*/  MOV R17, R26 ;  /* 0x0000001a00117202 */ /* 0x000fe20000000f00 */
[----:B------:R-:W-:Y:S02]  /*3fa0*/  IMAD.MOV.U32 R15, RZ, RZ, R8 ;  /* 0x000000ffff0f7224 */ /* 0x000fe400078e0008 */
[----:B------:R-:W-:Y:S02]  /*3fb0*/  IMAD.MOV.U32 R26, RZ, RZ, R23 ;  /* 0x000000ffff1a7224 */ /* 0x000fe400078e0017 */
[----:B------:R-:W-:-:S07]  /*3fc0*/  IMAD.MOV.U32 R8, RZ, RZ, R21 ;  /* 0x000000ffff087224 */ /* 0x000fce00078e0015 */
.L_x_34514:
[----:B------:R-:W-:Y:S05]  /*3fd0*/  BSYNC.RECONVERGENT B1 ;  /* 0x0000000000017941 */ /* 0x000fea0003800200 */
.L_x_34512:
        /* <DEDUP_REMOVED lines=9> */
.L_x_34516:
[----:B------:R-:W-:Y:S01]  /*4070*/  MOV R32, R17 ;  /* 0x0000001100207202 */ /* 0x000fe20000000f00 */
[----:B------:R-:W-:Y:S02]  /*4080*/  IMAD.MOV.U32 R30, RZ, RZ, R15 ;  /* 0x000000ffff1e7224 */ /* 0x000fe400078e000f */
[----:B------:R-:W-:Y:S02]  /*4090*/  IMAD.MOV.U32 R17, RZ, RZ, R10 ;  /* 0x000000ffff117224 */ /* 0x000fe400078e000a */
[----:B------:R-:W-:-:S07]  /*40a0*/  IMAD.MOV.U32 R15, RZ, RZ, R2 ;  /* 0x000000ffff0f7224 */ /* 0x000fce00078e0002 */
.L_x_34517:
[----:B------:R-:W-:Y:S05]  /*40b0*/  BSYNC.RECONVERGENT B1 ;  /* 0x0000000000017941 */ /* 0x000fea0003800200 */
.L_x_34515:
        /* <DEDUP_REMOVED lines=9> */
.L_x_34519:
[----:B------:R-:W-:Y:S01]  /*4150*/  MOV R21, R32 ;  /* 0x0000002000157202 */ /* 0x000fe20000000f00 */
[----:B------:R-:W-:Y:S02]  /*4160*/  IMAD.MOV.U32 R19, RZ, RZ, R30 ;  /* 0x000000ffff137224 */ /* 0x000fe400078e001e */
[----:B------:R-:W-:Y:S02]  /*4170*/  IMAD.MOV.U32 R32, RZ, RZ, R27 ;  /* 0x000000ffff207224 */ /* 0x000fe400078e001b */
[----:B------:R-:W-:-:S07]  /*4180*/  IMAD.MOV.U32 R30, RZ, RZ, R5 ;  /* 0x000000ffff1e7224 */ /* 0x000fce00078e0005 */
.L_x_34520:
[----:B------:R-:W-:Y:S05]  /*4190*/  BSYNC.RECONVERGENT B1 ;  /* 0x0000000000017941 */ /* 0x000fea0003800200 */
.L_x_34518:
        /* <DEDUP_REMOVED lines=9> */
.L_x_34522:
[----:B------:R-:W-:Y:S01]  /*4230*/  MOV R10, R21 ;  /* 0x00000015000a7202 */ /* 0x000fe20000000f00 */
[----:B------:R-:W-:Y:S02]  /*4240*/  IMAD.MOV.U32 R2, RZ, RZ, R19 ;  /* 0x000000ffff027224 */ /* 0x000fe400078e0013 */
[----:B------:R-:W-:Y:S02]  /*4250*/  IMAD.MOV.U32 R21, RZ, RZ, R28 ;  /* 0x000000ffff157224 */ /* 0x000fe400078e001c */
[----:B------:R-:W-:-:S07]  /*4260*/  IMAD.MOV.U32 R19, RZ, RZ, R4 ;  /* 0x000000ffff137224 */ /* 0x000fce00078e0004 */
.L_x_34523:
[----:B------:R-:W-:Y:S05]  /*4270*/  BSYNC.RECONVERGENT B1 ;  /* 0x0000000000017941 */ /* 0x000fea0003800200 */
.L_x_34521:
        /* <DEDUP_REMOVED lines=9> */
.L_x_34525:
[----:B------:R-:W-:Y:S01]  /*4310*/  MOV R4, R10 ;  /* 0x0000000a00047202 */ /* 0x000fe20000000f00 */
[----:B------:R-:W-:Y:S02]  /*4320*/  IMAD.MOV.U32 R5, RZ, RZ, R2 ;  /* 0x000000ffff057224 */ /* 0x000fe400078e0002 */
[----:B------:R-:W-:Y:S02]  /*4330*/  IMAD.MOV.U32 R10, RZ, RZ, R29 ;  /* 0x000000ffff0a7224 */ /* 0x000fe400078e001d */
[----:B------:R-:W-:-:S07]  /*4340*/  IMAD.MOV.U32 R2, RZ, RZ, R7 ;  /* 0x000000ffff027224 */ /* 0x000fce00078e0007 */
.L_x_34526:
[----:B------:R-:W-:Y:S05]  /*4350*/  BSYNC.RECONVERGENT B1 ;  /* 0x0000000000017941 */ /* 0x000fea0003800200 */
.L_x_34524:
        /* <DEDUP_REMOVED lines=9> */
.L_x_34528:
[----:B------:R-:W-:Y:S01]  /*43f0*/  MOV R23, R4 ;  /* 0x0000000400177202 */ /* 0x000fe20000000f00 */
[----:B------:R-:W-:Y:S02]  /*4400*/  IMAD.MOV.U32 R7, RZ, RZ, R5 ;  /* 0x000000ffff077224 */ /* 0x000fe400078e0005 */
[----:B------:R-:W-:Y:S02]  /*4410*/  IMAD.MOV.U32 R4, RZ, RZ, R9 ;  /* 0x000000ffff047224 */ /* 0x000fe400078e0009 */
[----:B------:R-:W-:-:S07]  /*4420*/  IMAD.MOV.U32 R5, RZ, RZ, R6 ;  /* 0x000000ffff057224 */ /* 0x000fce00078e0006 */
.L_x_34529:
[----:B------:R-:W-:Y:S05]  /*4430*/  BSYNC.RECONVERGENT B1 ;  /* 0x0000000000017941 */ /* 0x000fea0003800200 */
.L_x_34527:
        /* <DEDUP_REMOVED lines=16> */
.L_x_34531:
[----:B------:R-:W-:Y:S02]  /*4540*/  IMAD.MOV.U32 R24, RZ, RZ, R11 ;  /* 0x000000ffff187224 */ /* 0x000fe400078e000b */
[----:B------:R-:W-:Y:S02]  /*4550*/  IMAD.MOV.U32 R6, RZ, RZ, R3 ;  /* 0x000000ffff067224 */ /* 0x000fe400078e0003 */
[----:B------:R-:W-:Y:S02]  /*4560*/  IMAD.MOV.U32 R11, RZ, RZ, R26 ;  /* 0x000000ffff0b7224 */ /* 0x000fe400078e001a */
[----:B------:R-:W-:-:S07]  /*4570*/  IMAD.MOV.U32 R3, RZ, RZ, R8 ;  /* 0x000000ffff037224 */ /* 0x000fce00078e0008 */
.L_x_34532:
[----:B------:R-:W-:Y:S05]  /*4580*/  BSYNC.RECONVERGENT B1 ;  /* 0x0000000000017941 */ /* 0x000fea0003800200 */
.L_x_34530:
        /* <DEDUP_REMOVED lines=9> */
.L_x_34534:
[----:B------:R-:W-:Y:S02]  /*4620*/  IMAD.MOV.U32 R13, RZ, RZ, R24 ;  /* 0x000000ffff0d7224 */ /* 0x000fe400078e0018 */
[----:B------:R-:W-:Y:S02]  /*4630*/  IMAD.MOV.U32 R9, RZ, RZ, R6 ;  /* 0x000000ffff097224 */ /* 0x000fe400078e0006 */
[----:B------:R-:W-:Y:S02]  /*4640*/  IMAD.MOV.U32 R24, RZ, RZ, R17 ;  /* 0x000000ffff187224 */ /* 0x000fe400078e0011 */
[----:B------:R-:W-:-:S07]  /*4650*/  IMAD.MOV.U32 R6, RZ, RZ, R15 ;  /* 0x000000ffff067224 */ /* 0x000fce00078e000f */
.L_x_34535:
[----:B------:R-:W-:Y:S05]  /*4660*/  BSYNC.RECONVERGENT B1 ;  /* 0x0000000000017941 */ /* 0x000fea0003800200 */
.L_x_34533:
        /* <DEDUP_REMOVED lines=9> */
.L_x_34537:
[----:B------:R-:W-:Y:S02]  /*4700*/  IMAD.MOV.U32 R26, RZ, RZ, R13 ;  /* 0x000000ffff1a7224 */ /* 0x000fe400078e000d */
[----:B------:R-:W-:Y:S02]  /*4710*/  IMAD.MOV.U32 R8, RZ, RZ, R9 ;  /* 0x000000ffff087224 */ /* 0x000fe400078e0009 */
[----:B------:R-:W-:Y:S02]  /*4720*/  IMAD.MOV.U32 R13, RZ, RZ, R32 ;  /* 0x000000ffff0d7224 */ /* 0x000fe400078e0020 */
[----:B------:R-:W-:-:S07]  /*4730*/  IMAD.MOV.U32 R9, RZ, RZ, R30 ;  /* 0x000000ffff097224 */ /* 0x000fce00078e001e */
.L_x_34538:
[----:B------:R-:W-:Y:S05]  /*4740*/  BSYNC.RECONVERGENT B1 ;  /* 0x0000000000017941 */ /* 0x000fea0003800200 */
.L_x_34536:
        /* <DEDUP_REMOVED lines=9> */
.L_x_34540:
[----:B------:R-:W-:Y:S02]  /*47e0*/  IMAD.MOV.U32 R17, RZ, RZ, R26 ;  /* 0x000000ffff117224 */ /* 0x000fe400078e001a */
[----:B------:R-:W-:Y:S02]  /*47f0*/  IMAD.MOV.U32 R15, RZ, RZ, R8 ;  /* 0x000000ffff0f7224 */ /* 0x000fe400078e0008 */
[----:B------:R-:W-:Y:S02]  /*4800*/  IMAD.MOV.U32 R26, RZ, RZ, R21 ;  /* 0x000000ffff1a7224 */ /* 0x000fe400078e0015 */
[----:B------:R-:W-:-:S07]  /*4810*/  IMAD.MOV.U32 R8, RZ, RZ, R19 ;  /* 0x000000ffff087224 */ /* 0x000fce00078e0013 */
.L_x_34541:
[----:B------:R-:W-:Y:S05]  /*4820*/  BSYNC.RECONVERGENT B1 ;  /* 0x0000000000017941 */ /* 0x000fea0003800200 */
.L_x_34539:
        /* <DEDUP_REMOVED lines=9> */
.L_x_34543:
[----:B------:R-:W-:Y:S02]  /*48c0*/  IMAD.MOV.U32 R19, RZ, RZ, R17 ;  /* 0x000000ffff137224 */ /* 0x000fe400078e0011 */
[----:B------:R-:W-:Y:S02]  /*48d0*/  IMAD.MOV.U32 R28, RZ, RZ, R15 ;  /* 0x000000ffff1c7224 */ /* 0x000fe400078e000f */
[----:B------:R-:W-:Y:S02]  /*48e0*/  IMAD.MOV.U32 R17, RZ, RZ, R10 ;  /* 0x000000ffff117224 */ /* 0x000fe400078e000a */
[----:B------:R-:W-:-:S07]  /*48f0*/  IMAD.MOV.U32 R15, RZ, RZ, R2 ;  /* 0x000000ffff0f7224 */ /* 0x000fce00078e0002 */
.L_x_34544:
[----:B------:R-:W-:Y:S05]  /*4900*/  BSYNC.RECONVERGENT B1 ;  /* 0x0000000000017941 */ /* 0x000fea0003800200 */
.L_x_34542:
        /* <DEDUP_REMOVED lines=9> */
.L_x_34546:
[----:B------:R-:W-:Y:S02]  /*49a0*/  IMAD.MOV.U32 R10, RZ, RZ, R19 ;  /* 0x000000ffff0a7224 */ /* 0x000fe400078e0013 */
[----:B------:R-:W-:Y:S02]  /*49b0*/  IMAD.MOV.U32 R2, RZ, RZ, R28 ;  /* 0x000000ffff027224 */ /* 0x000fe400078e001c */
[----:B------:R-:W-:Y:S02]  /*49c0*/  IMAD.MOV.U32 R19, RZ, RZ, R4 ;  /* 0x000000ffff137224 */ /* 0x000fe400078e0004 */
[----:B------:R-:W-:-:S07]  /*49d0*/  IMAD.MOV.U32 R28, RZ, RZ, R5 ;  /* 0x000000ffff1c7224 */ /* 0x000fce00078e0005 */
.L_x_34547:
[----:B------:R-:W-:Y:S05]  /*49e0*/  BSYNC.RECONVERGENT B1 ;  /* 0x0000000000017941 */ /* 0x000fea0003800200 */
.L_x_34545:
        /* <DEDUP_REMOVED lines=9> */
.L_x_34549:
[----:B------:R-:W-:Y:S02]  /*4a80*/  IMAD.MOV.U32 R5, RZ, RZ, R10 ;  /* 0x000000ffff057224 */ /* 0x000fe400078e000a */
[----:B------:R-:W-:Y:S02]  /*4a90*/  IMAD.MOV.U32 R4, RZ, RZ, R2 ;  /* 0x000000ffff047224 */ /* 0x000fe400078e0002 */
[----:B------:R-:W-:Y:S02]  /*4aa0*/  IMAD.MOV.U32 R10, RZ, RZ, R23 ;  /* 0x000000ffff0a7224 */ /* 0x000fe400078e0017 */
[----:B------:R-:W-:-:S07]  /*4ab0*/  IMAD.MOV.U32 R2, RZ, RZ, R7 ;  /* 0x000000ffff027224 */ /* 0x000fce00078e0007 */
.L_x_34550:
[----:B------:R-:W-:Y:S05]  /*4ac0*/  BSYNC.RECONVERGENT B1 ;  /* 0x0000000000017941 */ /* 0x000fea0003800200 */
.L_x_34548:
        /* <DEDUP_REMOVED lines=16> */
.L_x_34552:
[----:B------:R-:W-:Y:S01]  /*4bd0*/  IMAD.MOV.U32 R22, RZ, RZ, R11 ;  /* 0x000000ffff167224 */ /* 0x000fe200078e000b */
[----:B------:R-:W-:Y:S01]  /*4be0*/  MOV R11, R24 ;  /* 0x00000018000b7202 */ /* 0x000fe20000000f00 */
[----:B------:R-:W-:Y:S02]  /*4bf0*/  IMAD.MOV.U32 R30, RZ, RZ, R3 ;  /* 0x000000ffff1e7224 */ /* 0x000fe400078e0003 */
[----:B------:R-:W-:-:S07]  /*4c00*/  IMAD.MOV.U32 R3, RZ, RZ, R6 ;  /* 0x000000ffff037224 */ /* 0x000fce00078e0006 */
.L_x_34553:
[----:B------:R-:W-:Y:S05]  /*4c10*/  BSYNC.RECONVERGENT B1 ;  /* 0x0000000000017941 */ /* 0x000fea0003800200 */
.L_x_34551:
        /* <DEDUP_REMOVED lines=9> */
.L_x_34555:
[----:B------:R-:W-:Y:S01]  /*4cb0*/  IMAD.MOV.U32 R7, RZ, RZ, R22 ;  /* 0x000000ffff077224 */ /* 0x000fe200078e0016 */
[----:B------:R-:W-:Y:S01]  /*4cc0*/  MOV R22, R13 ;  /* 0x0000000d00167202 */ /* 0x000fe20000000f00 */
[----:B------:R-:W-:Y:S02]  /*4cd0*/  IMAD.MOV.U32 R21, RZ, RZ, R30 ;  /* 0x000000ffff157224 */ /* 0x000fe400078e001e */
[----:B------:R-:W-:-:S07]  /*4ce0*/  IMAD.MOV.U32 R30, RZ, RZ, R9 ;  /* 0x000000ffff1e7224 */ /* 0x000fce00078e0009 */
.L_x_34556:
[----:B------:R-:W-:Y:S05]  /*4cf0*/  BSYNC.RECONVERGENT B1 ;  /* 0x0000000000017941 */ /* 0x000fea0003800200 */
.L_x_34554:
        /* <DEDUP_REMOVED lines=9> */
.L_x_34558:
[----:B------:R-:W-:Y:S01]  /*4d90*/  IMAD.MOV.U32 R6, RZ, RZ, R7 ;  /* 0x000000ffff067224 */ /* 0x000fe200078e0007 */
[----:B------:R-:W-:Y:S01]  /*4da0*/  MOV R7, R26 ;  /* 0x0000001a00077202 */ /* 0x000fe20000000f00 */
[----:B------:R-:W-:Y:S02]  /*4db0*/  IMAD.MOV.U32 R24, RZ, RZ, R21 ;  /* 0x000000ffff187224 */ /* 0x000fe400078e0015 */
[----:B------:R-:W-:-:S07]  /*4dc0*/  IMAD.MOV.U32 R21, RZ, RZ, R8 ;  /* 0x000000ffff157224 */ /* 0x000fce00078e0008 */
.L_x_34559:
[----:B------:R-:W-:Y:S05]  /*4dd0*/  BSYNC.RECONVERGENT B1 ;  /* 0x0000000000017941 */ /* 0x000fea0003800200 */
.L_x_34557:
        /* <DEDUP_REMOVED lines=9> */
.L_x_34561:
[----:B------:R-:W-:Y:S01]  /*4e70*/  IMAD.MOV.U32 R8, RZ, RZ, R6 ;  /* 0x000000ffff087224 */ /* 0x000fe200078e0006 */
[----:B------:R-:W-:Y:S01]  /*4e80*/  MOV R6, R17 ;  /* 0x0000001100067202 */ /* 0x000fe20000000f00 */
[----:B------:R-:W-:Y:S02]  /*4e90*/  IMAD.MOV.U32 R9, RZ, RZ, R24 ;  /* 0x000000ffff097224 */ /* 0x000fe400078e0018 */
[----:B------:R-:W-:-:S07]  /*4ea0*/  IMAD.MOV.U32 R24, RZ, RZ, R15 ;  /* 0x000000ffff187224 */ /* 0x000fce00078e000f */
.L_x_34562:
[----:B------:R-:W-:Y:S05]  /*4eb0*/  BSYNC.RECONVERGENT B1 ;  /* 0x0000000000017941 */ /* 0x000fea0003800200 */
.L_x_34560:
        /* <DEDUP_REMOVED lines=9> */
.L_x_34564:
[----:B------:R-:W-:Y:S01]  /*4f50*/  IMAD.MOV.U32 R13, RZ, RZ, R8 ;  /* 0x000000ffff0d7224 */ /* 0x000fe200078e0008 */
[----:B------:R-:W-:Y:S01]  /*4f60*/  MOV R8, R19 ;  /* 0x0000001300087202 */ /* 0x000fe20000000f00 */
[----:B------:R-:W-:Y:S02]  /*4f70*/  IMAD.MOV.U32 R15, RZ, RZ, R9 ;  /* 0x000000ffff0f7224 */ /* 0x000fe400078e0009 */
[----:B------:R-:W-:-:S07]  /*4f80*/  IMAD.MOV.U32 R9, RZ, RZ, R28 ;  /* 0x000000ffff097224 */ /* 0x000fce00078e001c */
.L_x_34565:
[----:B------:R-:W-:Y:S05]  /*4f90*/  BSYNC.RECONVERGENT B1 ;  /* 0x0000000000017941 */ /* 0x000fea0003800200 */
.L_x_34563:
        /* <DEDUP_REMOVED lines=9> */
.L_x_34567:
[----:B------:R-:W-:Y:S01]  /*5030*/  IMAD.MOV.U32 R26, RZ, RZ, R13 ;  /* 0x000000ffff1a7224 */ /* 0x000fe200078e000d */
[----:B------:R-:W-:Y:S01]  /*5040*/  MOV R13, R10 ;  /* 0x0000000a000d7202 */ /* 0x000fe20000000f00 */
[----:B------:R-:W-:Y:S02]  /*5050*/  IMAD.MOV.U32 R17, RZ, RZ, R15 ;  /* 0x000000ffff117224 */ /* 0x000fe400078e000f */
[----:B------:R-:W-:-:S07]  /*5060*/  IMAD.MOV.U32 R15, RZ, RZ, R2 ;  /* 0x000000ffff0f7224 */ /* 0x000fce00078e0002 */
.L_x_34568:
[----:B------:R-:W-:Y:S05]  /*5070*/  BSYNC.RECONVERGENT B1 ;  /* 0x0000000000017941 */ /* 0x000fea0003800200 */
.L_x_34566:
        /* <DEDUP_REMOVED lines=9> */
.L_x_34570:
[----:B------:R-:W-:Y:S01]  /*5110*/  IMAD.MOV.U32 R2, RZ, RZ, R26 ;  /* 0x000000ffff027224 */ /* 0x000fe200078e001a */
[----:B------:R-:W-:Y:S01]  /*5120*/  MOV R26, R5 ;  /* 0x00000005001a7202 */ /* 0x000fe20000000f00 */
[----:B------:R-:W-:Y:S02]  /*5130*/  IMAD.MOV.U32 R10, RZ, RZ, R17 ;  /* 0x000000ffff0a7224 */ /* 0x000fe400078e0011 */
[----:B------:R-:W-:-:S07]  /*5140*/  IMAD.MOV.U32 R17, RZ, RZ, R4 ;  /* 0x000000ffff117224 */ /* 0x000fce00078e0004 */
.L_x_34571:
[----:B------:R-:W-:Y:S05]  /*5150*/  BSYNC.RECONVERGENT B1 ;  /* 0x0000000000017941 */ /* 0x000fea0003800200 */
.L_x_34569:
        /* <DEDUP_REMOVED lines=16> */
.L_x_34573:
[----:B------:R-:W-:Y:S01]  /*5260*/  MOV R4, R11 ;  /* 0x0000000b00047202 */ /* 0x000fe20000000f00 */
[----:B------:R-:W-:Y:S02]  /*5270*/  IMAD.MOV.U32 R20, RZ, RZ, R3 ;  /* 0x000000ffff147224 */ /* 0x000fe400078e0003 */
[----:B------:R-:W-:Y:S02]  /*5280*/  IMAD.MOV.U32 R11, RZ, RZ, R22 ;  /* 0x000000ffff0b7224 */ /* 0x000fe400078e0016 */
[----:B------:R-:W-:-:S07]  /*5290*/  IMAD.MOV.U32 R3, RZ, RZ, R30 ;  /* 0x000000ffff037224 */ /* 0x000fce00078e001e */
.L_x_34574:
[----:B------:R-:W-:Y:S05]  /*52a0*/  BSYNC.RECONVERGENT B1 ;  /* 0x0000000000017941 */ /* 0x000fea0003800200 */
.L_x_34572:
        /* <DEDUP_REMOVED lines=9> */
.L_x_34576:
[----:B------:R-:W-:Y:S01]  /*5340*/  MOV R5, R4 ;  /* 0x0000000400057202 */ /* 0x000fe20000000f00 */
[----:B------:R-:W-:Y:S02]  /*5350*/  IMAD.MOV.U32 R19, RZ, RZ, R20 ;  /* 0x000000ffff137224 */ /* 0x000fe400078e0014 */
[----:B------:R-:W-:Y:S02]  /*5360*/  IMAD.MOV.U32 R4, RZ, RZ, R7 ;  /* 0x000000ffff047224 */ /* 0x000fe400078e0007 */
[----:B------:R-:W-:-:S07]  /*5370*/  IMAD.MOV.U32 R20, RZ, RZ, R21 ;  /* 0x000000ffff147224 */ /* 0x000fce00078e0015 */
.L_x_34577:
[----:B------:R-:W-:Y:S05]  /*5380*/  BSYNC.RECONVERGENT B1 ;  /* 0x0000000000017941 */ /* 0x000fea0003800200 */
.L_x_34575:
        /* <DEDUP_REMOVED lines=9> */
.L_x_34579:
[----:B------:R-:W-:Y:S01]  /*5420*/  MOV R7, R5 ;  /* 0x0000000500077202 */ /* 0x000fe20000000f00 */
[----:B------:R-:W-:Y:S02]  /*5430*/  IMAD.MOV.U32 R22, RZ, RZ, R19 ;  /* 0x000000ffff167224 */ /* 0x000fe400078e0013 */
[----:B------:R-:W-:Y:S02]  /*5440*/  IMAD.MOV.U32 R5, RZ, RZ, R6 ;  /* 0x000000ffff057224 */ /* 0x000fe400078e0006 */
[----:B------:R-:W-:-:S07]  /*5450*/  IMAD.MOV.U32 R19, RZ, RZ, R24 ;  /* 0x000000ffff137224 */ /* 0x000fce00078e0018 */
.L_x_34580:
[----:B------:R-:W-:Y:S05]  /*5460*/  BSYNC.RECONVERGENT B1 ;  /* 0x0000000000017941 */ /* 0x000fea0003800200 */
.L_x_34578:
        /* <DEDUP_REMOVED lines=9> */
.L_x_34582:
[----:B------:R-:W-:Y:S01]  /*5500*/  MOV R6, R7 ;  /* 0x0000000700067202 */ /* 0x000fe20000000f00 */
[----:B------:R-:W-:Y:S02]  /*5510*/  IMAD.MOV.U32 R24, RZ, RZ, R22 ;  /* 0x000000ffff187224 */ /* 0x000fe400078e0016 */
[----:B------:R-:W-:Y:S02]  /*5520*/  IMAD.MOV.U32 R7, RZ, RZ, R8 ;  /* 0x000000ffff077224 */ /* 0x000fe400078e0008 */
[----:B------:R-:W-:-:S07]  /*5530*/  IMAD.MOV.U32 R22, RZ, RZ, R9 ;  /* 0x000000ffff167224 */ /* 0x000fce00078e0009 */
.L_x_34583:
[----:B------:R-:W-:Y:S05]  /*5540*/  BSYNC.RECONVERGENT B1 ;  /* 0x0000000000017941 */ /* 0x000fea0003800200 */
.L_x_34581:
        /* <DEDUP_REMOVED lines=9> */
.L_x_34585:
[----:B------:R-:W-:Y:S01]  /*55e0*/  MOV R9, R6 ;  /* 0x0000000600097202 */ /* 0x000fe20000000f00 */
[----:B------:R-:W-:Y:S02]  /*55f0*/  IMAD.MOV.U32 R8, RZ, RZ, R24 ;  /* 0x000000ffff087224 */ /* 0x000fe400078e0018 */
[----:B------:R-:W-:Y:S02]  /*5600*/  IMAD.MOV.U32 R6, RZ, RZ, R13 ;  /* 0x000000ffff067224 */ /* 0x000fe400078e000d */
[----:B------:R-:W-:-:S07]  /*5610*/  IMAD.MOV.U32 R24, RZ, RZ, R15 ;  /* 0x000000ffff187224 */ /* 0x000fce00078e000f */
.L_x_34586:
[----:B------:R-:W-:Y:S05]  /*5620*/  BSYNC.RECONVERGENT B1 ;  /* 0x0000000000017941 */ /* 0x000fea0003800200 */
.L_x_34584:
        /* <DEDUP_REMOVED lines=9> */
.L_x_34588:
[----:B------:R-:W-:Y:S01]  /*56c0*/  MOV R13, R9 ;  /* 0x00000009000d7202 */ /* 0x000fe20000000f00 */
[----:B------:R-:W-:Y:S02]  /*56d0*/  IMAD.MOV.U32 R15, RZ, RZ, R8 ;  /* 0x000000ffff0f7224 */ /* 0x000fe400078e0008 */
[----:B------:R-:W-:Y:S02]  /*56e0*/  IMAD.MOV.U32 R9, RZ, RZ, R26 ;  /* 0x000000ffff097224 */ /* 0x000fe400078e001a */
[----:B------:R-:W-:-:S07]  /*56f0*/  IMAD.MOV.U32 R8, RZ, RZ, R17 ;  /* 0x000000ffff087224 */ /* 0x000fce00078e0011 */
.L_x_34589:
[----:B------:R-:W-:Y:S05]  /*5700*/  BSYNC.RECONVERGENT B1 ;  /* 0x0000000000017941 */ /* 0x000fea0003800200 */
.L_x_34587:
        /* <DEDUP_REMOVED lines=9> */
.L_x_34591:
[----:B------:R-:W-:Y:S01]  /*57a0*/  MOV R17, R13 ;  /* 0x0000000d00117202 */ /* 0x000fe20000000f00 */
[----:B------:R-:W-:Y:S02]  /*57b0*/  IMAD.MOV.U32 R21, RZ, RZ, R15 ;  /* 0x000000ffff157224 */ /* 0x000fe400078e000f */
[----:B------:R-:W-:Y:S02]  /*57c0*/  IMAD.MOV.U32 R13, RZ, RZ, R2 ;  /* 0x000000ffff0d7224 */ /* 0x000fe400078e0002 */
[----:B------:R-:W-:-:S07]  /*57d0*/  IMAD.MOV.U32 R15, RZ, RZ, R10 ;  /* 0x000000ffff0f7224 */ /* 0x000fce00078e000a */
.L_x_34592:
[----:B------:R-:W-:Y:S05]  /*57e0*/  BSYNC.RECONVERGENT B1 ;  /* 0x0000000000017941 */ /* 0x000fea0003800200 */
.L_x_34590:
        /* <DEDUP_REMOVED lines=16> */
.L_x_34594:
[----:B------:R-:W-:Y:S02]  /*58f0*/  IMAD.MOV.U32 R2, RZ, RZ, R11 ;  /* 0x000000ffff027224 */ /* 0x000fe400078e000b */
[----:B------:R-:W-:Y:S02]  /*5900*/  IMAD.MOV.U32 R10, RZ, RZ, R3 ;  /* 0x000000ffff0a7224 */ /* 0x000fe400078e0003 */
[----:B------:R-:W-:Y:S02]  /*5910*/  IMAD.MOV.U32 R11, RZ, RZ, R4 ;  /* 0x000000ffff0b7224 */ /* 0x000fe400078e0004 */
[----:B------:R-:W-:-:S07]  /*5920*/  IMAD.MOV.U32 R3, RZ, RZ, R20 ;  /* 0x000000ffff037224 */ /* 0x000fce00078e0014 */
.L_x_34595:
[----:B------:R-:W-:Y:S05]  /*5930*/  BSYNC.RECONVERGENT B1 ;  /* 0x0000000000017941 */ /* 0x000fea0003800200 */
.L_x_34593:
        /* <DEDUP_REMOVED lines=9> */
.L_x_34597:
[----:B------:R-:W-:Y:S02]  /*59d0*/  IMAD.MOV.U32 R4, RZ, RZ, R2 ;  /* 0x000000ffff047224 */ /* 0x000fe400078e0002 */
[----:B------:R-:W-:Y:S02]  /*59e0*/  IMAD.MOV.U32 R23, RZ, RZ, R10 ;  /* 0x000000ffff177224 */ /* 0x000fe400078e000a */
[----:B------:R-:W-:Y:S02]  /*59f0*/  IMAD.MOV.U32 R2, RZ, RZ, R5 ;  /* 0x000000ffff027224 */ /* 0x000fe400078e0005 */
[----:B------:R-:W-:-:S07]  /*5a00*/  IMAD.MOV.U32 R10, RZ, RZ, R19 ;  /* 0x000000ffff0a7224 */ /* 0x000fce00078e0013 */
.L_x_34598:
[----:B------:R-:W-:Y:S05]  /*5a10*/  BSYNC.RECONVERGENT B1 ;  /* 0x0000000000017941 */ /* 0x000fea0003800200 */
.L_x_34596:
        /* <DEDUP_REMOVED lines=9> */
.L_x_34600:
[----:B------:R-:W-:Y:S02]  /*5ab0*/  IMAD.MOV.U32 R5, RZ, RZ, R4 ;  /* 0x000000ffff057224 */ /* 0x000fe400078e0004 */
[----:B------:R-:W-:Y:S02]  /*5ac0*/  IMAD.MOV.U32 R19, RZ, RZ, R23 ;  /* 0x000000ffff137224 */ /* 0x000fe400078e0017 */
[----:B------:R-:W-:Y:S02]  /*5ad0*/  IMAD.MOV.U32 R4, RZ, RZ, R7 ;  /* 0x000000ffff047224 */ /* 0x000fe400078e0007 */
[----:B------:R-:W-:-:S07]  /*5ae0*/  IMAD.MOV.U32 R23, RZ, RZ, R22 ;  /* 0x000000ffff177224 */ /* 0x000fce00078e0016 */
.L_x_34601:
[----:B------:R-:W-:Y:S05]  /*5af0*/  BSYNC.RECONVERGENT B1 ;  /* 0x0000000000017941 */ /* 0x000fea0003800200 */
.L_x_34599:
        /* <DEDUP_REMOVED lines=9> */
.L_x_34603:
[----:B------:R-:W-:Y:S02]  /*5b90*/  IMAD.MOV.U32 R18, RZ, RZ, R5 ;  /* 0x000000ffff127224 */ /* 0x000fe400078e0005 */
[----:B------:R-:W-:Y:S02]  /*5ba0*/  IMAD.MOV.U32 R7, RZ, RZ, R19 ;  /* 0x000000ffff077224 */ /* 0x000fe400078e0013 */
[----:B------:R-:W-:Y:S02]  /*5bb0*/  IMAD.MOV.U32 R5, RZ, RZ, R6 ;  /* 0x000000ffff057224 */ /* 0x000fe400078e0006 */
[----:B------:R-:W-:-:S07]  /*5bc0*/  IMAD.MOV.U32 R19, RZ, RZ, R24 ;  /* 0x000000ffff137224 */ /* 0x000fce00078e0018 */
.L_x_34604:
[----:B------:R-:W-:Y:S05]  /*5bd0*/  BSYNC.RECONVERGENT B1 ;  /* 0x0000000000017941 */ /* 0x000fea0003800200 */
.L_x_34602:
        /* <DEDUP_REMOVED lines=9> */
.L_x_34606:
[----:B------:R-:W-:Y:S02]  /*5c70*/  IMAD.MOV.U32 R6, RZ, RZ, R18 ;  /* 0x000000ffff067224 */ /* 0x000fe400078e0012 */
[----:B------:R-:W-:Y:S02]  /*5c80*/  IMAD.MOV.U32 R20, RZ, RZ, R7 ;  /* 0x000000ffff147224 */ /* 0x000fe400078e0007 */
[----:B------:R-:W-:Y:S02]  /*5c90*/  IMAD.MOV.U32 R18, RZ, RZ, R9 ;  /* 0x000000ffff127224 */ /* 0x000fe400078e0009 */
[----:B------:R-:W-:-:S07]  /*5ca0*/  IMAD.MOV.U32 R7, RZ, RZ, R8 ;  /* 0x000000ffff077224 */ /* 0x000fce00078e0008 */
.L_x_34607:
[----:B------:R-:W-:Y:S05]  /*5cb0*/  BSYNC.RECONVERGENT B1 ;  /* 0x0000000000017941 */ /* 0x000fea0003800200 */
.L_x_34605:
        /* <DEDUP_REMOVED lines=9> */
.L_x_34609:
[----:B------:R-:W-:Y:S02]  /*5d50*/  IMAD.MOV.U32 R8, RZ, RZ, R6 ;  /* 0x000000ffff087224 */ /* 0x000fe400078e0006 */
[----:B------:R-:W-:Y:S02]  /*5d60*/  IMAD.MOV.U32 R22, RZ, RZ, R20 ;  /* 0x000000ffff167224 */ /* 0x000fe400078e0014 */
[----:B------:R-:W-:Y:S02]  /*5d70*/  IMAD.MOV.U32 R6, RZ, RZ, R13 ;  /* 0x000000ffff067224 */ /* 0x000fe400078e000d */
[----:B------:R-:W-:-:S07]  /*5d80*/  IMAD.MOV.U32 R20, RZ, RZ, R15 ;  /* 0x000000ffff147224 */ /* 0x000fce00078e000f */
.L_x_34610:
[----:B------:R-:W-:Y:S05]  /*5d90*/  BSYNC.RECONVERGENT B1 ;  /* 0x0000000000017941 */ /* 0x000fea0003800200 */
.L_x_34608:
        /* <DEDUP_REMOVED lines=9> */
.L_x_34612:
[----:B------:R-:W-:Y:S02]  /*5e30*/  IMAD.MOV.U32 R9, RZ, RZ, R8 ;  /* 0x000000ffff097224 */ /* 0x000fe400078e0008 */
[----:B------:R-:W-:Y:S02]  /*5e40*/  IMAD.MOV.U32 R13, RZ, RZ, R22 ;  /* 0x000000ffff0d7224 */ /* 0x000fe400078e0016 */
[----:B------:R-:W-:Y:S02]  /*5e50*/  IMAD.MOV.U32 R8, RZ, RZ, R17 ;  /* 0x000000ffff087224 */ /* 0x000fe400078e0011 */
[----:B------:R-:W-:-:S07]  /*5e60*/  IMAD.MOV.U32 R22, RZ, RZ, R21 ;  /* 0x000000ffff167224 */ /* 0x000fce00078e0015 */
.L_x_34613:
[----:B------:R-:W-:Y:S05]  /*5e70*/  BSYNC.RECONVERGENT B1 ;  /* 0x0000000000017941 */ /* 0x000fea0003800200 */
.L_x_34611:
        /* <DEDUP_REMOVED lines=16> */
.L_x_34615:
[----:B------:R-:W-:Y:S01]  /*5f80*/  IMAD.MOV.U32 R15, RZ, RZ, R11 ;  /* 0x000000ffff0f7224 */ /* 0x000fe200078e000b */
[----:B------:R-:W-:Y:S01]  /*5f90*/  MOV R11, R2 ;  /* 0x00000002000b7202 */ /* 0x000fe20000000f00 */
[----:B------:R-:W-:Y:S02]  /*5fa0*/  IMAD.MOV.U32 R16, RZ, RZ, R3 ;  /* 0x000000ffff107224 */ /* 0x000fe400078e0003 */
[----:B------:R-:W-:-:S07]  /*5fb0*/  IMAD.MOV.U32 R3, RZ, RZ, R10 ;  /* 0x000000ffff037224 */ /* 0x000fce00078e000a */
.L_x_34616:
[----:B------:R-:W-:Y:S05]  /*5fc0*/  BSYNC.RECONVERGENT B1 ;  /* 0x0000000000017941 */ /* 0x000fea0003800200 */
.L_x_34614:
        /* <DEDUP_REMOVED lines=9> */
.L_x_34618:
[----:B------:R-:W-:Y:S01]  /*6060*/  IMAD.MOV.U32 R17, RZ, RZ, R15 ;  /* 0x000000ffff117224 */ /* 0x000fe200078e000f */
[----:B------:R-:W-:Y:S01]  /*6070*/  MOV R15, R4 ;  /* 0x00000004000f7202 */ /* 0x000fe20000000f00 */
[----:B------:R-:W-:Y:S02]  /*6080*/  IMAD.MOV.U32 R21, RZ, RZ, R16 ;  /* 0x000000ffff157224 */ /* 0x000fe400078e0010 */
[----:B------:R-:W-:-:S07]  /*6090*/  IMAD.MOV.U32 R16, RZ, RZ, R23 ;  /* 0x000000ffff107224 */ /* 0x000fce00078e0017 */
.L_x_34619:
[----:B------:R-:W-:Y:S05]  /*60a0*/  BSYNC.RECONVERGENT B1 ;  /* 0x0000000000017941 */ /* 0x000fea0003800200 */
.L_x_34617:
        /* <DEDUP_REMOVED lines=9> */
.L_x_34621:
[----:B------:R-:W-:Y:S01]  /*6140*/  IMAD.MOV.U32 R23, RZ, RZ, R17 ;  /* 0x000000ffff177224 */ /* 0x000fe200078e0011 */
[----:B------:R-:W-:Y:S01]  /*6150*/  MOV R17, R5 ;  /* 0x0000000500117202 */ /* 0x000fe20000000f00 */
[----:B------:R-:W-:Y:S02]  /*6160*/  IMAD.MOV.U32 R24, RZ, RZ, R21 ;  /* 0x000000ffff187224 */ /* 0x000fe400078e0015 */
[----:B------:R-:W-:-:S07]  /*6170*/  IMAD.MOV.U32 R21, RZ, RZ, R19 ;  /* 0x000000ffff157224 */ /* 0x000fce00078e0013 */
.L_x_34622:
[----:B------:R-:W-:Y:S05]  /*6180*/  BSYNC.RECONVERGENT B1 ;  /* 0x0000000000017941 */ /* 0x000fea0003800200 */
.L_x_34620:
        /* <DEDUP_REMOVED lines=9> */
.L_x_34624:
[----:B------:R-:W-:Y:S01]  /*6220*/  IMAD.MOV.U32 R19, RZ, RZ, R23 ;  /* 0x000000ffff137224 */ /* 0x000fe200078e0017 */
[----:B------:R-:W-:Y:S01]  /*6230*/  MOV R23, R18 ;  /* 0x0000001200177202 */ /* 0x000fe20000000f00 */
[----:B------:R-:W-:Y:S02]  /*6240*/  IMAD.MOV.U32 R27, RZ, RZ, R24 ;  /* 0x000000ffff1b7224 */ /* 0x000fe400078e0018 */
[----:B------:R-:W-:-:S07]  /*6250*/  IMAD.MOV.U32 R24, RZ, RZ, R7 ;  /* 0x000000ffff187224 */ /* 0x000fce00078e0007 */
.L_x_34625:
[----:B------:R-:W-:Y:S05]  /*6260*/  BSYNC.RECONVERGENT B1 ;  /* 0x0000000000017941 */ /* 0x000fea0003800200 */
.L_x_34623:
        /* <DEDUP_REMOVED lines=9> */
.L_x_34627:
[----:B------:R-:W-:Y:S01]  /*6300*/  IMAD.MOV.U32 R18, RZ, RZ, R19 ;  /* 0x000000ffff127224 */ /* 0x000fe200078e0013 */
[----:B------:R-:W-:Y:S01]  /*6310*/  MOV R19, R6 ;  /* 0x0000000600137202 */ /* 0x000fe20000000f00 */
[----:B------:R-:W-:Y:S02]  /*6320*/  IMAD.MOV.U32 R26, RZ, RZ, R27 ;  /* 0x000000ffff1a7224 */ /* 0x000fe400078e001b */
[----:B------:R-:W-:-:S07]  /*6330*/  IMAD.MOV.U32 R27, RZ, RZ, R20 ;  /* 0x000000ffff1b7224 */ /* 0x000fce00078e0014 */
.L_x_34628:
[----:B------:R-:W-:Y:S05]  /*6340*/  BSYNC.RECONVERGENT B1 ;  /* 0x0000000000017941 */ /* 0x000fea0003800200 */
.L_x_34626:
        /* <DEDUP_REMOVED lines=9> */
.L_x_34630:
[----:B------:R-:W-:Y:S01]  /*63e0*/  IMAD.MOV.U32 R20, RZ, RZ, R18 ;  /* 0x000000ffff147224 */ /* 0x000fe200078e0012 */
[----:B------:R-:W-:Y:S01]  /*63f0*/  MOV R18, R8 ;  /* 0x0000000800127202 */ /* 0x000fe20000000f00 */
[----:B------:R-:W-:Y:S02]  /*6400*/  IMAD.MOV.U32 R33, RZ, RZ, R26 ;  /* 0x000000ffff217224 */ /* 0x000fe400078e001a */
[----:B------:R-:W-:-:S07]  /*6410*/  IMAD.MOV.U32 R26, RZ, RZ, R22 ;  /* 0x000000ffff1a7224 */ /* 0x000fce00078e0016 */
.L_x_34631:
[----:B------:R-:W-:Y:S05]  /*6420*/  BSYNC.RECONVERGENT B1 ;  /* 0x0000000000017941 */ /* 0x000fea0003800200 */
.L_x_34629:
        /* <DEDUP_REMOVED lines=9> */
.L_x_34633:
[----:B------:R-:W-:Y:S01]  /*64c0*/  IMAD.MOV.U32 R32, RZ, RZ, R20 ;  /* 0x000000ffff207224 */ /* 0x000fe200078e0014 */
[----:B------:R-:W-:Y:S01]  /*64d0*/  MOV R20, R9 ;  /* 0x0000000900147202 */ /* 0x000fe20000000f00 */
[----:B------:R-:W-:Y:S02]  /*64e0*/  IMAD.MOV.U32 R8, RZ, RZ, R33 ;  /* 0x000000ffff087224 */ /* 0x000fe400078e0021 */
[----:B------:R-:W-:-:S07]  /*64f0*/  IMAD.MOV.U32 R33, RZ, RZ, R13 ;  /* 0x000000ffff217224 */ /* 0x000fce00078e000d */
.L_x_34634:
[----:B------:R-:W-:Y:S05]  /*6500*/  BSYNC.RECONVERGENT B1 ;  /* 0x0000000000017941 */ /* 0x000fea0003800200 */
.L_x_34632:
        /* <DEDUP_REMOVED lines=16> */
.L_x_34636:
[----:B------:R-:W-:Y:S01]  /*6610*/  MOV R10, R11 ;  /* 0x0000000b000a7202 */ /* 0x000fe20000000f00 */
[----:B------:R-:W-:Y:S02]  /*6620*/  IMAD.MOV.U32 R2, RZ, RZ, R3 ;  /* 0x000000ffff027224 */ /* 0x000fe400078e0003 */
[----:B------:R-:W-:Y:S02]  /*6630*/  IMAD.MOV.U32 R11, RZ, RZ, R15 ;  /* 0x000000ffff0b7224 */ /* 0x000fe400078e000f */
[----:B------:R-:W-:-:S07]  /*6640*/  IMAD.MOV.U32 R3, RZ, RZ, R16 ;  /* 0x000000ffff037224 */ /* 0x000fce00078e0010 */
.L_x_34637:
[----:B------:R-:W-:Y:S05]  /*6650*/  BSYNC.RECONVERGENT B1 ;  /* 0x0000000000017941 */ /* 0x000fea0003800200 */
.L_x_34635:
        /* <DEDUP_REMOVED lines=9> */
.L_x_34639:
[----:B------:R-:W-:Y:S01]  /*66f0*/  MOV R29, R10 ;  /* 0x0000000a001d7202 */ /* 0x000fe20000000f00 */
[----:B------:R-:W-:Y:S02]  /*6700*/  IMAD.MOV.U32 R5, RZ, RZ, R2 ;  /* 0x000000ffff057224 */ /* 0x000fe400078e0002 */
[----:B------:R-:W-:Y:S02]  /*6710*/  IMAD.MOV.U32 R10, RZ, RZ, R17 ;  /* 0x000000ffff0a7224 */ /* 0x000fe400078e0011 */
[----:B------:R-:W-:-:S07]  /*6720*/  IMAD.MOV.U32 R2, RZ, RZ, R21 ;  /* 0x000000ffff027224 */ /* 0x000fce00078e0015 */
.L_x_34640:
[----:B------:R-:W-:Y:S05]  /*6730*/  BSYNC.RECONVERGENT B1 ;  /* 0x0000000000017941 */ /* 0x000fea0003800200 */
.L_x_34638:
        /* <DEDUP_REMOVED lines=9> */
.L_x_34642:
[----:B------:R-:W-:Y:S01]  /*67d0*/  MOV R28, R29 ;  /* 0x0000001d001c7202 */ /* 0x000fe20000000f00 */
[----:B------:R-:W-:Y:S02]  /*67e0*/  IMAD.MOV.U32 R4, RZ, RZ, R5 ;  /* 0x000000ffff047224 */ /* 0x000fe400078e0005 */
[----:B------:R-:W-:Y:S02]  /*67f0*/  IMAD.MOV.U32 R29, RZ, RZ, R23 ;  /* 0x000000ffff1d7224 */ /* 0x000fe400078e0017 */
[----:B------:R-:W-:-:S07]  /*6800*/  IMAD.MOV.U32 R5, RZ, RZ, R24 ;  /* 0x000000ffff057224 */ /* 0x000fce00078e0018 */
.L_x_34643:
[----:B------:R-:W-:Y:S05]  /*6810*/  BSYNC.RECONVERGENT B1 ;  /* 0x0000000000017941 */ /* 0x000fea0003800200 */
.L_x_34641:
        /* <DEDUP_REMOVED lines=9> */
.L_x_34645:
[----:B------:R-:W-:Y:S01]  /*68b0*/  MOV R31, R28 ;  /* 0x0000001c001f7202 */ /* 0x000fe20000000f00 */
[----:B------:R-:W-:Y:S02]  /*68c0*/  IMAD.MOV.U32 R7, RZ, RZ, R4 ;  /* 0x000000ffff077224 */ /* 0x000fe400078e0004 */
[----:B------:R-:W-:Y:S02]  /*68d0*/  IMAD.MOV.U32 R28, RZ, RZ, R19 ;  /* 0x000000ffff1c7224 */ /* 0x000fe400078e0013 */
[----:B------:R-:W-:-:S07]  /*68e0*/  IMAD.MOV.U32 R4, RZ, RZ, R27 ;  /* 0x000000ffff047224 */ /* 0x000fce00078e001b */
.L_x_34646:
[----:B------:R-:W-:Y:S05]  /*68f0*/  BSYNC.RECONVERGENT B1 ;  /* 0x0000000000017941 */ /* 0x000fea0003800200 */
.L_x_34644:
        /* <DEDUP_REMOVED lines=9> */
.L_x_34648:
[----:B------:R-:W-:Y:S01]  /*6990*/  MOV R30, R31 ;  /* 0x0000001f001e7202 */ /* 0x000fe20000000f00 */
[----:B------:R-:W-:Y:S02]  /*69a0*/  IMAD.MOV.U32 R6, RZ, RZ, R7 ;  /* 0x000000ffff067224 */ /* 0x000fe400078e0007 */
[----:B------:R-:W-:Y:S02]  /*69b0*/  IMAD.MOV.U32 R31, RZ, RZ, R18 ;  /* 0x000000ffff1f7224 */ /* 0x000fe400078e0012 */
[----:B------:R-:W-:-:S07]  /*69c0*/  IMAD.MOV.U32 R7, RZ, RZ, R26 ;  /* 0x000000ffff077224 */ /* 0x000fce00078e001a */
.L_x_34649:
[----:B------:R-:W-:Y:S05]  /*69d0*/  BSYNC.RECONVERGENT B1 ;  /* 0x0000000000017941 */ /* 0x000fea0003800200 */
.L_x_34647:
        /* <DEDUP_REMOVED lines=9> */
.L_x_34651:
[----:B------:R-:W-:Y:S01]  /*6a70*/  MOV R13, R30 ;  /* 0x0000001e000d7202 */ /* 0x000fe20000000f00 */
[----:B------:R-:W-:Y:S02]  /*6a80*/  IMAD.MOV.U32 R15, RZ, RZ, R6 ;  /* 0x000000ffff0f7224 */ /* 0x000fe400078e0006 */
[----:B------:R-:W-:Y:S02]  /*6a90*/  IMAD.MOV.U32 R30, RZ, RZ, R20 ;  /* 0x000000ffff1e7224 */ /* 0x000fe400078e0014 */
[----:B------:R-:W-:-:S07]  /*6aa0*/  IMAD.MOV.U32 R6, RZ, RZ, R33 ;  /* 0x000000ffff067224 */ /* 0x000fce00078e0021 */
.L_x_34652:
[----:B------:R-:W-:Y:S05]  /*6ab0*/  BSYNC.RECONVERGENT B1 ;  /* 0x0000000000017941 */ /* 0x000fea0003800200 */
.L_x_34650:
        /* <DEDUP_REMOVED lines=9> */
.L_x_34653:
[----:B------:R-:W-:Y:S02]  /*6b50*/  IMAD.MOV.U32 R9, RZ, RZ, R8 ;  /* 0x000000ffff097224 */ /* 0x000fe400078e0008 */
[----:B------:R-:W-:Y:S02]  /*6b60*/  IMAD.MOV.U32 R33, RZ, RZ, R32 ;  /* 0x000000ffff217224 */ /* 0x000fe400078e0020 */
[----:B------:R-:W-:Y:S02]  /*6b70*/  IMAD.MOV.U32 R35, RZ, RZ, R12 ;  /* 0x000000ffff237224 */ /* 0x000fe400078e000c */
[----:B------:R-:W-:Y:S02]  /*6b80*/  IMAD.MOV.U32 R8, RZ, RZ, R15 ;  /* 0x000000ffff087224 */ /* 0x000fe400078e000f */
[----:B------:R-:W-:-:S07]  /*6b90*/  IMAD.MOV.U32 R32, RZ, RZ, R13 ;  /* 0x000000ffff207224 */ /* 0x000fce00078e000d */
.L_x_34487:
[----:B------:R-:W-:Y:S05]  /*6ba0*/  BSYNC.RECONVERGENT B0 ;  /* 0x0000000000007941 */ /* 0x000fea0003800200 */
.L_x_34486:
        /* <DEDUP_REMOVED lines=46> */
.L_x_34657:
[----:B------:R-:W-:Y:S01]  /*6e90*/  IMAD.MOV.U32 R19, RZ, RZ, R11 ;  /* 0x000000ffff137224 */ /* 0x000fe200078e000b */
[----:B------:R-:W-:Y:S01]  /*6ea0*/  MOV R11, R10 ;  /* 0x0000000a000b7202 */ /* 0x000fe20000000f00 */
[----:B------:R-:W-:Y:S02]  /*6eb0*/  IMAD.MOV.U32 R17, RZ, RZ, R3 ;  /* 0x000000ffff117224 */ /* 0x000fe400078e0003 */
[----:B------:R-:W-:-:S07]  /*6ec0*/  IMAD.MOV.U32 R3, RZ, RZ, R2 ;  /* 0x000000ffff037224 */ /* 0x000fce00078e0002 */
.L_x_34658:
[----:B------:R-:W-:Y:S05]  /*6ed0*/  BSYNC.RECONVERGENT B1 ;  /* 0x0000000000017941 */ /* 0x000fea0003800200 */
.L_x_34656:
        /* <DEDUP_REMOVED lines=9> */
.L_x_34660:
[----:B------:R-:W-:Y:S01]  /*6f70*/  IMAD.MOV.U32 R23, RZ, RZ, R19 ;  /* 0x000000ffff177224 */ /* 0x000fe200078e0013 */
[----:B------:R-:W-:Y:S01]  /*6f80*/  MOV R19, R29 ;  /* 0x0000001d00137202 */ /* 0x000fe20000000f00 */
[----:B------:R-:W-:Y:S02]  /*6f90*/  IMAD.MOV.U32 R21, RZ, RZ, R17 ;  /* 0x000000ffff157224 */ /* 0x000fe400078e0011 */
[----:B------:R-:W-:-:S07]  /*6fa0*/  IMAD.MOV.U32 R17, RZ, RZ, R5 ;  /* 0x000000ffff117224 */ /* 0x000fce00078e0005 */
.L_x_34661:
[----:B------:R-:W-:Y:S05]  /*6fb0*/  BSYNC.RECONVERGENT B1 ;  /* 0x0000000000017941 */ /* 0x000fea0003800200 */
.L_x_34659:
        /* <DEDUP_REMOVED lines=9> */
.L_x_34663:
[----:B------:R-:W-:Y:S01]  /*7050*/  IMAD.MOV.U32 R10, RZ, RZ, R23 ;  /* 0x000000ffff0a7224 */ /* 0x000fe200078e0017 */
[----:B------:R-:W-:Y:S01]  /*7060*/  MOV R2, R21 ;  /* 0x0000001500027202 */ /* 0x000fe20000000f00 */
[----:B------:R-:W-:Y:S02]  /*7070*/  IMAD.MOV.U32 R23, RZ, RZ, R28 ;  /* 0x000000ffff177224 */ /* 0x000fe400078e001c */
[----:B------:R-:W-:-:S07]  /*7080*/  IMAD.MOV.U32 R21, RZ, RZ, R4 ;  /* 0x000000ffff157224 */ /* 0x000fce00078e0004 */
.L_x_34664:
[----:B------:R-:W-:Y:S05]  /*7090*/  BSYNC.RECONVERGENT B1 ;  /* 0x0000000000017941 */ /* 0x000fea0003800200 */
.L_x_34662:
        /* <DEDUP_REMOVED lines=9> */
.L_x_34666:
[----:B------:R-:W-:Y:S01]  /*7130*/  MOV R27, R10 ;  /* 0x0000000a001b7202 */ /* 0x000fe20000000f00 */
[----:B------:R-:W-:Y:S02]  /*7140*/  IMAD.MOV.U32 R5, RZ, RZ, R2 ;  /* 0x000000ffff057224 */ /* 0x000fe400078e0002 */
[----:B------:R-:W-:Y:S02]  /*7150*/  IMAD.MOV.U32 R10, RZ, RZ, R31 ;  /* 0x000000ffff0a7224 */ /* 0x000fe400078e001f */
[----:B------:R-:W-:-:S07]  /*7160*/  IMAD.MOV.U32 R2, RZ, RZ, R7 ;  /* 0x000000ffff027224 */ /* 0x000fce00078e0007 */
.L_x_34667:
[----:B------:R-:W-:Y:S05]  /*7170*/  BSYNC.RECONVERGENT B1 ;  /* 0x0000000000017941 */ /* 0x000fea0003800200 */
.L_x_34665:
        /* <DEDUP_REMOVED lines=9> */
.L_x_34669:
[----:B------:R-:W-:Y:S02]  /*7210*/  IMAD.MOV.U32 R28, RZ, RZ, R27 ;  /* 0x000000ffff1c7224 */ /* 0x000fe400078e001b */
[----:B------:R-:W-:Y:S02]  /*7220*/  IMAD.MOV.U32 R4, RZ, RZ, R5 ;  /* 0x000000ffff047224 */ /* 0x000fe400078e0005 */
[----:B------:R-:W-:Y:S02]  /*7230*/  IMAD.MOV.U32 R27, RZ, RZ, R30 ;  /* 0x000000ffff1b7224 */ /* 0x000fe400078e001e */
[----:B------:R-:W-:-:S07]  /*7240*/  IMAD.MOV.U32 R5, RZ, RZ, R6 ;  /* 0x000000ffff057224 */ /* 0x000fce00078e0006 */
.L_x_34670:
[----:B------:R-:W-:Y:S05]  /*7250*/  BSYNC.RECONVERGENT B1 ;  /* 0x0000000000017941 */ /* 0x000fea0003800200 */
.L_x_34668:
        /* <DEDUP_REMOVED lines=9> */
.L_x_34672:
[----:B------:R-:W-:Y:S02]  /*72f0*/  IMAD.MOV.U32 R29, RZ, RZ, R28 ;  /* 0x000000ffff1d7224 */ /* 0x000fe400078e001c */
[----:B------:R-:W-:Y:S01]  /*7300*/  IMAD.MOV.U32 R7, RZ, RZ, R4 ;  /* 0x000000ffff077224 */ /* 0x000fe200078e0004 */
[----:B------:R-:W-:Y:S01]  /*7310*/  MOV R4, R9 ;  /* 0x0000000900047202 */ /* 0x000fe20000000f00 */
[----:B------:R-:W-:-:S07]  /*7320*/  IMAD.MOV.U32 R28, RZ, RZ, R33 ;  /* 0x000000ffff1c7224 */ /* 0x000fce00078e0021 */
.L_x_34673:
[----:B------:R-:W-:Y:S05]  /*7330*/  BSYNC.RECONVERGENT B1 ;  /* 0x0000000000017941 */ /* 0x000fea0003800200 */
.L_x_34671:
        /* <DEDUP_REMOVED lines=9> */
.L_x_34675:
[----:B------:R-:W-:Y:S01]  /*73d0*/  IMAD.MOV.U32 R9, RZ, RZ, R29 ;  /* 0x000000ffff097224 */ /* 0x000fe200078e001d */
[----:B------:R-:W-:Y:S01]  /*73e0*/  MOV R29, R32 ;  /* 0x00000020001d7202 */ /* 0x000fe20000000f00 */
[----:B------:R-:W-:Y:S02]  /*73f0*/  IMAD.MOV.U32 R6, RZ, RZ, R7 ;  /* 0x000000ffff067224 */ /* 0x000fe400078e0007 */
[----:B------:R-:W-:-:S07]  /*7400*/  IMAD.MOV.U32 R7, RZ, RZ, R8 ;  /* 0x000000ffff077224 */ /* 0x000fce00078e0008 */
.L_x_34676:
[----:B------:R-:W-:Y:S05]  /*7410*/  BSYNC.RECONVERGENT B1 ;  /* 0x0000000000017941 */ /* 0x000fea0003800200 */
.L_x_34674:
        /* <DEDUP_REMOVED lines=16> */
.L_x_34678:
[----:B------:R-:W-:Y:S02]  /*7520*/  IMAD.MOV.U32 R26, RZ, RZ, R11 ;  /* 0x000000ffff1a7224 */ /* 0x000fe400078e000b */
[----:B------:R-:W-:Y:S02]  /*7530*/  IMAD.MOV.U32 R8, RZ, RZ, R3 ;  /* 0x000000ffff087224 */ /* 0x000fe400078e0003 */
[----:B------:R-:W-:Y:S02]  /*7540*/  IMAD.MOV.U32 R11, RZ, RZ, R19 ;  /* 0x000000ffff0b7224 */ /* 0x000fe400078e0013 */
[----:B------:R-:W-:-:S07]  /*7550*/  IMAD.MOV.U32 R3, RZ, RZ, R17 ;  /* 0x000000ffff037224 */ /* 0x000fce00078e0011 */
.L_x_34679:
[----:B------:R-:W-:Y:S05]  /*7560*/  BSYNC.RECONVERGENT B1 ;  /* 0x0000000000017941 */ /* 0x000fea0003800200 */
.L_x_34677:
        /* <DEDUP_REMOVED lines=9> */
.L_x_34681:
[----:B------:R-:W-:Y:S02]  /*7600*/  IMAD.MOV.U32 R17, RZ, RZ, R26 ;  /* 0x000000ffff117224 */ /* 0x000fe400078e001a */
[----:B------:R-:W-:Y:S01]  /*7610*/  IMAD.MOV.U32 R15, RZ, RZ, R8 ;  /* 0x000000ffff0f7224 */ /* 0x000fe200078e0008 */
[----:B------:R-:W-:Y:S01]  /*7620*/  MOV R8, R21 ;  /* 0x0000001500087202 */ /* 0x000fe20000000f00 */
[----:B------:R-:W-:-:S07]  /*7630*/  IMAD.MOV.U32 R26, RZ, RZ, R23 ;  /* 0x000000ffff1a7224 */ /* 0x000fce00078e0017 */
.L_x_34682:
[----:B------:R-:W-:Y:S05]  /*7640*/  BSYNC.RECONVERGENT B1 ;  /* 0x0000000000017941 */ /* 0x000fea0003800200 */
.L_x_34680:
        /* <DEDUP_REMOVED lines=9> */
.L_x_34684:
[----:B------:R-:W-:Y:S01]  /*76e0*/  IMAD.MOV.U32 R32, RZ, RZ, R17 ;  /* 0x000000ffff207224 */ /* 0x000fe200078e0011 */
[----:B------:R-:W-:Y:S01]  /*76f0*/  MOV R17, R10 ;  /* 0x0000000a00117202 */ /* 0x000fe20000000f00 */
[----:B------:R-:W-:Y:S02]  /*7700*/  IMAD.MOV.U32 R30, RZ, RZ, R15 ;  /* 0x000000ffff1e7224 */ /* 0x000fe400078e000f */
[----:B------:R-:W-:-:S07]  /*7710*/  IMAD.MOV.U32 R15, RZ, RZ, R2 ;  /* 0x000000ffff0f7224 */ /* 0x000fce00078e0002 */
.L_x_34685:
[----:B------:R-:W-:Y:S05]  /*7720*/  BSYNC.RECONVERGENT B1 ;  /* 0x0000000000017941 */ /* 0x000fea0003800200 */
.L_x_34683:
        /* <DEDUP_REMOVED lines=9> */
.L_x_34687:
[----:B------:R-:W-:Y:S01]  /*77c0*/  IMAD.MOV.U32 R21, RZ, RZ, R32 ;  /* 0x000000ffff157224 */ /* 0x000fe200078e0020 */
[----:B------:R-:W-:Y:S01]  /*77d0*/  MOV R19, R30 ;  /* 0x0000001e00137202 */ /* 0x000fe20000000f00 */
[----:B------:R-:W-:Y:S02]  /*77e0*/  IMAD.MOV.U32 R32, RZ, RZ, R27 ;  /* 0x000000ffff207224 */ /* 0x000fe400078e001b */
[----:B------:R-:W-:-:S07]  /*77f0*/  IMAD.MOV.U32 R30, RZ, RZ, R5 ;  /* 0x000000ffff1e7224 */ /* 0x000fce00078e0005 */
.L_x_34688:
[----:B------:R-:W-:Y:S05]  /*7800*/  BSYNC.RECONVERGENT B1 ;  /* 0x0000000000017941 */ /* 0x000fea0003800200 */
.L_x_34686:
        /* <DEDUP_REMOVED lines=9> */
.L_x_34690:
[----:B------:R-:W-:Y:S01]  /*78a0*/  MOV R10, R21 ;  /* 0x00000015000a7202 */ /* 0x000fe20000000f00 */
[----:B------:R-:W-:Y:S02]  /*78b0*/  IMAD.MOV.U32 R2, RZ, RZ, R19 ;  /* 0x000000ffff027224 */ /* 0x000fe400078e0013 */
[----:B------:R-:W-:Y:S02]  /*78c0*/  IMAD.MOV.U32 R21, RZ, RZ, R28 ;  /* 0x000000ffff157224 */ /* 0x000fe400078e001c */
[----:B------:R-:W-:-:S07]  /*78d0*/  IMAD.MOV.U32 R19, RZ, RZ, R4 ;  /* 0x000000ffff137224 */ /* 0x000fce00078e0004 */
.L_x_34691:
[----:B------:R-:W-:Y:S05]  /*78e0*/  BSYNC.RECONVERGENT B1 ;  /* 0x0000000000017941 */ /* 0x000fea0003800200 */
.L_x_34689:
        /* <DEDUP_REMOVED lines=9> */
.L_x_34693:
[----:B------:R-:W-:Y:S02]  /*7980*/  IMAD.MOV.U32 R4, RZ, RZ, R10 ;  /* 0x000000ffff047224 */ /* 0x000fe400078e000a */
[----:B------:R-:W-:Y:S02]  /*7990*/  IMAD.MOV.U32 R5, RZ, RZ, R2 ;  /* 0x000000ffff057224 */ /* 0x000fe400078e0002 */
[----:B------:R-:W-:Y:S02]  /*79a0*/  IMAD.MOV.U32 R10, RZ, RZ, R29 ;  /* 0x000000ffff0a7224 */ /* 0x000fe400078e001d */
[----:B------:R-:W-:-:S07]  /*79b0*/  IMAD.MOV.U32 R2, RZ, RZ, R7 ;  /* 0x000000ffff027224 */ /* 0x000fce00078e0007 */
.L_x_34694:
[----:B------:R-:W-:Y:S05]  /*79c0*/  BSYNC.RECONVERGENT B1 ;  /* 0x0000000000017941 */ /* 0x000fea0003800200 */
.L_x_34692:
        /* <DEDUP_REMOVED lines=9> */
.L_x_34696:
[----:B------:R-:W-:Y:S02]  /*7a60*/  IMAD.MOV.U32 R23, RZ, RZ, R4 ;  /* 0x000000ffff177224 */ /* 0x000fe400078e0004 */
[----:B------:R-:W-:Y:S01]  /*7a70*/  IMAD.MOV.U32 R7, RZ, RZ, R5 ;  /* 0x000000ffff077224 */ /* 0x000fe200078e0005 */
[----:B------:R-:W-:Y:S01]  /*7a80*/  MOV R5, R6 ;  /* 0x0000000600057202 */ /* 0x000fe20000000f00 */
[----:B------:R-:W-:-:S07]  /*7a90*/  IMAD.MOV.U32 R4, RZ, RZ, R9 ;  /* 0x000000ffff047224 */ /* 0x000fce00078e0009 */
.L_x_34697:
[----:B------:R-:W-:Y:S05]  /*7aa0*/  BSYNC.RECONVERGENT B1 ;  /* 0x0000000000017941 */ /* 0x000fea0003800200 */
.L_x_34695:
        /* <DEDUP_REMOVED lines=16> */
.L_x_34699:
[----:B------:R-:W-:Y:S01]  /*7bb0*/  MOV R24, R11 ;  /* 0x0000000b00187202 */ /* 0x000fe20000000f00 */
[----:B------:R-:W-:Y:S02]  /*7bc0*/  IMAD.MOV.U32 R6, RZ, RZ, R3 ;  /* 0x000000ffff067224 */ /* 0x000fe400078e0003 */
[----:B------:R-:W-:Y:S02]  /*7bd0*/  IMAD.MOV.U32 R11, RZ, RZ, R26 ;  /* 0x000000ffff0b7224 */ /* 0x000fe400078e001a */
[----:B------:R-:W-:-:S07]  /*7be0*/  IMAD.MOV.U32 R3, RZ, RZ, R8 ;  /* 0x000000ffff037224 */ /* 0x000fce00078e0008 */
.L_x_34700:
[----:B------:R-:W-:Y:S05]  /*7bf0*/  BSYNC.RECONVERGENT B1 ;  /* 0x0000000000017941 */ /* 0x000fea0003800200 */
.L_x_34698:
        /* <DEDUP_REMOVED lines=9> */
.L_x_34702:
[----:B------:R-:W-:Y:S02]  /*7c90*/  IMAD.MOV.U32 R13, RZ, RZ, R24 ;  /* 0x000000ffff0d7224 */ /* 0x000fe400078e0018 */
[----:B------:R-:W-:Y:S02]  /*7ca0*/  IMAD.MOV.U32 R9, RZ, RZ, R6 ;  /* 0x000000ffff097224 */ /* 0x000fe400078e0006 */
[----:B------:R-:W-:Y:S02]  /*7cb0*/  IMAD.MOV.U32 R24, RZ, RZ, R17 ;  /* 0x000000ffff187224 */ /* 0x000fe400078e0011 */
[----:B------:R-:W-:-:S07]  /*7cc0*/  IMAD.MOV.U32 R6, RZ, RZ, R15 ;  /* 0x000000ffff067224 */ /* 0x000fce00078e000f */
.L_x_34703:
[----:B------:R-:W-:Y:S05]  /*7cd0*/  BSYNC.RECONVERGENT B1 ;  /* 0x0000000000017941 */ /* 0x000fea0003800200 */
.L_x_34701:
        /* <DEDUP_REMOVED lines=9> */
.L_x_34705:
[----:B------:R-:W-:Y:S02]  /*7d70*/  IMAD.MOV.U32 R26, RZ, RZ, R13 ;  /* 0x000000ffff1a7224 */ /* 0x000fe400078e000d */
[----:B------:R-:W-:Y:S01]  /*7d80*/  IMAD.MOV.U32 R8, RZ, RZ, R9 ;  /* 0x000000ffff087224 */ /* 0x000fe200078e0009 */
[----:B------:R-:W-:Y:S01]  /*7d90*/  MOV R9, R30 ;  /* 0x0000001e00097202 */ /* 0x000fe20000000f00 */
[----:B------:R-:W-:-:S07]  /*7da0*/  IMAD.MOV.U32 R13, RZ, RZ, R32 ;  /* 0x000000ffff0d7224 */ /* 0x000fce00078e0020 */
.L_x_34706:
[----:B------:R-:W-:Y:S05]  /*7db0*/  BSYNC.RECONVERGENT B1 ;  /* 0x0000000000017941 */ /* 0x000fea0003800200 */
.L_x_34704:
        /* <DEDUP_REMOVED lines=9> */
.L_x_34708:
[----:B------:R-:W-:Y:S01]  /*7e50*/  IMAD.MOV.U32 R17, RZ, RZ, R26 ;  /* 0x000000ffff117224 */ /* 0x000fe200078e001a */
[----:B------:R-:W-:Y:S01]  /*7e60*/  MOV R26, R21 ;  /* 0x00000015001a7202 */ /* 0x000fe20000000f00 */
[----:B------:R-:W-:Y:S02]  /*7e70*/  IMAD.MOV.U32 R15, RZ, RZ, R8 ;  /* 0x000000ffff0f7224 */ /* 0x000fe400078e0008 */
[----:B------:R-:W-:-:S07]  /*7e80*/  IMAD.MOV.U32 R8, RZ, RZ, R19 ;  /* 0x000000ffff087224 */ /* 0x000fce00078e0013 */
.L_x_34709:
[----:B------:R-:W-:Y:S05]  /*7e90*/  BSYNC.RECONVERGENT B1 ;  /* 0x0000000000017941 */ /* 0x000fea0003800200 */
.L_x_34707:
        /* <DEDUP_REMOVED lines=9> */
.L_x_34711:
[----:B------:R-:W-:Y:S01]  /*7f30*/  IMAD.MOV.U32 R19, RZ, RZ, R17 ;  /* 0x000000ffff137224 */ /* 0x000fe200078e0011 */
[----:B------:R-:W-:Y:S01]  /*7f40*/  MOV R28, R15 ;  /* 0x0000000f001c7202 */ /* 0x000fe20000000f00 */
[----:B------:R-:W-:Y:S02]  /*7f50*/  IMAD.MOV.U32 R17, RZ, RZ, R10 ;  /* 0x000000ffff117224 */ /* 0x000fe400078e000a */
[----:B------:R-:W-:-:S07]  /*7f60*/  IMAD.MOV.U32 R15, RZ, RZ, R2 ;  /* 0x000000ffff0f7224 */ /* 0x000fce00078e0002 */
.L_x_34712:
[----:B------:R-:W-:Y:S05]  /*7f70*/  BSYNC.RECONVERGENT B1 ;  /* 0x0000000000017941 */ /* 0x000fea0003800200 */
.L_x_34710:
        /* <DEDUP_REMOVED lines=9> */
.L_x_34714:
[----:B------:R-:W-:Y:S01]  /*8010*/  MOV R10, R19 ;  /* 0x00000013000a7202 */ /* 0x000fe20000000f00 */
[----:B------:R-:W-:Y:S02]  /*8020*/  IMAD.MOV.U32 R2, RZ, RZ, R28 ;  /* 0x000000ffff027224 */ /* 0x000fe400078e001c */
[----:B------:R-:W-:Y:S02]  /*8030*/  IMAD.MOV.U32 R19, RZ, RZ, R4 ;  /* 0x000000ffff137224 */ /* 0x000fe400078e0004 */
[----:B------:R-:W-:-:S07]  /*8040*/  IMAD.MOV.U32 R28, RZ, RZ, R5 ;  /* 0x000000ffff1c7224 */ /* 0x000fce00078e0005 */
.L_x_34715:
[----:B------:R-:W-:Y:S05]  /*8050*/  BSYNC.RECONVERGENT B1 ;  /* 0x0000000000017941 */ /* 0x000fea0003800200 */
.L_x_34713:
        /* <DEDUP_REMOVED lines=9> */
.L_x_34717:
[----:B------:R-:W-:Y:S02]  /*80f0*/  IMAD.MOV.U32 R5, RZ, RZ, R10 ;  /* 0x000000ffff057224 */ /* 0x000fe400078e000a */
[----:B------:R-:W-:Y:S02]  /*8100*/  IMAD.MOV.U32 R4, RZ, RZ, R2 ;  /* 0x000000ffff047224 */ /* 0x000fe400078e0002 */
[----:B------:R-:W-:Y:S02]  /*8110*/  IMAD.MOV.U32 R10, RZ, RZ, R23 ;  /* 0x000000ffff0a7224 */ /* 0x000fe400078e0017 */
[----:B------:R-:W-:-:S07]  /*8120*/  IMAD.MOV.U32 R2, RZ, RZ, R7 ;  /* 0x000000ffff027224 */ /* 0x000fce00078e0007 */
.L_x_34718:
[----:B------:R-:W-:Y:S05]  /*8130*/  BSYNC.RECONVERGENT B1 ;  /* 0x0000000000017941 */ /* 0x000fea0003800200 */
.L_x_34716:
        /* <DEDUP_REMOVED lines=16> */
.L_x_34720:
[----:B------:R-:W-:Y:S01]  /*8240*/  IMAD.MOV.U32 R22, RZ, RZ, R11 ;  /* 0x000000ffff167224 */ /* 0x000fe200078e000b */
[----:B------:R-:W-:Y:S01]  /*8250*/  MOV R30, R3 ;  /* 0x00000003001e7202 */ /* 0x000fe20000000f00 */
[----:B------:R-:W-:Y:S02]  /*8260*/  IMAD.MOV.U32 R11, RZ, RZ, R24 ;  /* 0x000000ffff0b7224 */ /* 0x000fe400078e0018 */
[----:B------:R-:W-:-:S07]  /*8270*/  IMAD.MOV.U32 R3, RZ, RZ, R6 ;  /* 0x000000ffff037224 */ /* 0x000fce00078e0006 */
.L_x_34721:
[----:B------:R-:W-:Y:S05]  /*8280*/  BSYNC.RECONVERGENT B1 ;  /* 0x0000000000017941 */ /* 0x000fea0003800200 */
.L_x_34719:
        /* <DEDUP_REMOVED lines=9> */
.L_x_34723:
[----:B------:R-:W-:Y:S01]  /*8320*/  MOV R7, R22 ;  /* 0x0000001600077202 */ /* 0x000fe20000000f00 */
[----:B------:R-:W-:Y:S02]  /*8330*/  IMAD.MOV.U32 R21, RZ, RZ, R30 ;  /* 0x000000ffff157224 */ /* 0x000fe400078e001e */
[----:B------:R-:W-:Y:S02]  /*8340*/  IMAD.MOV.U32 R22, RZ, RZ, R13 ;  /* 0x000000ffff167224 */ /* 0x000fe400078e000d */
[----:B------:R-:W-:-:S07]  /*8350*/  IMAD.MOV.U32 R30, RZ, RZ, R9 ;  /* 0x000000ffff1e7224 */ /* 0x000fce00078e0009 */
.L_x_34724:
[----:B------:R-:W-:Y:S05]  /*8360*/  BSYNC.RECONVERGENT B1 ;  /* 0x0000000000017941 */ /* 0x000fea0003800200 */
.L_x_34722:
        /* <DEDUP_REMOVED lines=9> */
.L_x_34726:
[----:B------:R-:W-:Y:S02]  /*8400*/  IMAD.MOV.U32 R6, RZ, RZ, R7 ;  /* 0x000000ffff067224 */ /* 0x000fe400078e0007 */
[----:B------:R-:W-:Y:S02]  /*8410*/  IMAD.MOV.U32 R24, RZ, RZ, R21 ;  /* 0x000000ffff187224 */ /* 0x000fe400078e0015 */
[----:B------:R-:W-:Y:S02]  /*8420*/  IMAD.MOV.U32 R7, RZ, RZ, R26 ;  /* 0x000000ffff077224 */ /* 0x000fe400078e001a */
[----:B------:R-:W-:-:S07]  /*8430*/  IMAD.MOV.U32 R21, RZ, RZ, R8 ;  /* 0x000000ffff157224 */ /* 0x000fce00078e0008 */
.L_x_34727:
[----:B------:R-:W-:Y:S05]  /*8440*/  BSYNC.RECONVERGENT B1 ;  /* 0x0000000000017941 */ /* 0x000fea0003800200 */
.L_x_34725:
        /* <DEDUP_REMOVED lines=9> */
.L_x_34729:
[----:B------:R-:W-:Y:S02]  /*84e0*/  IMAD.MOV.U32 R8, RZ, RZ, R6 ;  /* 0x000000ffff087224 */ /* 0x000fe400078e0006 */
[----:B------:R-:W-:Y:S01]  /*84f0*/  IMAD.MOV.U32 R9, RZ, RZ, R24 ;  /* 0x000000ffff097224 */ /* 0x000fe200078e0018 */
[----:B------:R-:W-:Y:S01]  /*8500*/  MOV R24, R15 ;  /* 0x0000000f00187202 */ /* 0x000fe20000000f00 */
[----:B------:R-:W-:-:S07]  /*8510*/  IMAD.MOV.U32 R6, RZ, RZ, R17 ;  /* 0x000000ffff067224 */ /* 0x000fce00078e0011 */
.L_x_34730:
[----:B------:R-:W-:Y:S05]  /*8520*/  BSYNC.RECONVERGENT B1 ;  /* 0x0000000000017941 */ /* 0x000fea0003800200 */
.L_x_34728:
        /* <DEDUP_REMOVED lines=9> */
.L_x_34732:
[----:B------:R-:W-:Y:S01]  /*85c0*/  IMAD.MOV.U32 R13, RZ, RZ, R8 ;  /* 0x000000ffff0d7224 */ /* 0x000fe200078e0008 */
[----:B------:R-:W-:Y:S01]  /*85d0*/  MOV R8, R19 ;  /* 0x0000001300087202 */ /* 0x000fe20000000f00 */
[----:B------:R-:W-:Y:S02]  /*85e0*/  IMAD.MOV.U32 R15, RZ, RZ, R9 ;  /* 0x000000ffff0f7224 */ /* 0x000fe400078e0009 */
[----:B------:R-:W-:-:S07]  /*85f0*/  IMAD.MOV.U32 R9, RZ, RZ, R28 ;  /* 0x000000ffff097224 */ /* 0x000fce00078e001c */
.L_x_34733:
[----:B------:R-:W-:Y:S05]  /*8600*/  BSYNC.RECONVERGENT B1 ;  /* 0x0000000000017941 */ /* 0x000fea0003800200 */
.L_x_34731:
        /* <DEDUP_REMOVED lines=9> */
.L_x_34735:
[----:B------:R-:W-:Y:S01]  /*86a0*/  IMAD.MOV.U32 R26, RZ, RZ, R13 ;  /* 0x000000ffff1a7224 */ /* 0x000fe200078e000d */
[----:B------:R-:W-:Y:S01]  /*86b0*/  MOV R17, R15 ;  /* 0x0000000f00117202 */ /* 0x000fe20000000f00 */
[----:B------:R-:W-:Y:S02]  /*86c0*/  IMAD.MOV.U32 R13, RZ, RZ, R10 ;  /* 0x000000ffff0d7224 */ /* 0x000fe400078e000a */
[----:B------:R-:W-:-:S07]  /*86d0*/  IMAD.MOV.U32 R15, RZ, RZ, R2 ;  /* 0x000000ffff0f7224 */ /* 0x000fce00078e0002 */
.L_x_34736:
[----:B------:R-:W-:Y:S05]  /*86e0*/  BSYNC.RECONVERGENT B1 ;  /* 0x0000000000017941 */ /* 0x000fea0003800200 */
.L_x_34734:
        /* <DEDUP_REMOVED lines=9> */
.L_x_34738:
[----:B------:R-:W-:Y:S01]  /*8780*/  MOV R2, R26 ;  /* 0x0000001a00027202 */ /* 0x000fe20000000f00 */
[----:B------:R-:W-:Y:S02]  /*8790*/  IMAD.MOV.U32 R10, RZ, RZ, R17 ;  /* 0x000000ffff0a7224 */ /* 0x000fe400078e0011 */
[----:B------:R-:W-:Y:S02]  /*87a0*/  IMAD.MOV.U32 R26, RZ, RZ, R5 ;  /* 0x000000ffff1a7224 */ /* 0x000fe400078e0005 */
[----:B------:R-:W-:-:S07]  /*87b0*/  IMAD.MOV.U32 R17, RZ, RZ, R4 ;  /* 0x000000ffff117224 */ /* 0x000fce00078e0004 */
.L_x_34739:
[----:B------:R-:W-:Y:S05]  /*87c0*/  BSYNC.RECONVERGENT B1 ;  /* 0x0000000000017941 */ /* 0x000fea0003800200 */
.L_x_34737:
        /* <DEDUP_REMOVED lines=16> */
.L_x_34741:
[----:B------:R-:W-:Y:S01]  /*88d0*/  IMAD.MOV.U32 R4, RZ, RZ, R11 ;  /* 0x000000ffff047224 */ /* 0x000fe200078e000b */
[----:B------:R-:W-:Y:S01]  /*88e0*/  MOV R11, R22 ;  /* 0x00000016000b7202 */ /* 0x000fe20000000f00 */
[----:B------:R-:W-:Y:S02]  /*88f0*/  IMAD.MOV.U32 R20, RZ, RZ, R3 ;  /* 0x000000ffff147224 */ /* 0x000fe400078e0003 */
[----:B------:R-:W-:-:S07]  /*8900*/  IMAD.MOV.U32 R3, RZ, RZ, R30 ;  /* 0x000000ffff037224 */ /* 0x000fce00078e001e */
.L_x_34742:
[----:B------:R-:W-:Y:S05]  /*8910*/  BSYNC.RECONVERGENT B1 ;  /* 0x0000000000017941 */ /* 0x000fea0003800200 */
.L_x_34740:
        /* <DEDUP_REMOVED lines=9> */
.L_x_34744:
[----:B------:R-:W-:Y:S01]  /*89b0*/  IMAD.MOV.U32 R5, RZ, RZ, R4 ;  /* 0x000000ffff057224 */ /* 0x000fe200078e0004 */
[----:B------:R-:W-:Y:S01]  /*89c0*/  MOV R19, R20 ;  /* 0x0000001400137202 */ /* 0x000fe20000000f00 */
[----:B------:R-:W-:Y:S02]  /*89d0*/  IMAD.MOV.U32 R4, RZ, RZ, R7 ;  /* 0x000000ffff047224 */ /* 0x000fe400078e0007 */
[----:B------:R-:W-:-:S07]  /*89e0*/  IMAD.MOV.U32 R20, RZ, RZ, R21 ;  /* 0x000000ffff147224 */ /* 0x000fce00078e0015 */
.L_x_34745:
[----:B------:R-:W-:Y:S05]  /*89f0*/  BSYNC.RECONVERGENT B1 ;  /* 0x0000000000017941 */ /* 0x000fea0003800200 */
.L_x_34743:
        /* <DEDUP_REMOVED lines=9> */
.L_x_34747:
[----:B------:R-:W-:Y:S01]  /*8a90*/  MOV R7, R5 ;  /* 0x0000000500077202 */ /* 0x000fe20000000f00 */
[----:B------:R-:W-:Y:S02]  /*8aa0*/  IMAD.MOV.U32 R22, RZ, RZ, R19 ;  /* 0x000000ffff167224 */ /* 0x000fe400078e0013 */
[----:B------:R-:W-:Y:S02]  /*8ab0*/  IMAD.MOV.U32 R5, RZ, RZ, R6 ;  /* 0x000000ffff057224 */ /* 0x000fe400078e0006 */
[----:B------:R-:W-:-:S07]  /*8ac0*/  IMAD.MOV.U32 R19, RZ, RZ, R24 ;  /* 0x000000ffff137224 */ /* 0x000fce00078e0018 */
.L_x_34748:
[----:B------:R-:W-:Y:S05]  /*8ad0*/  BSYNC.RECONVERGENT B1 ;  /* 0x0000000000017941 */ /* 0x000fea0003800200 */
.L_x_34746:
        /* <DEDUP_REMOVED lines=9> */
.L_x_34750:
[----:B------:R-:W-:Y:S02]  /*8b70*/  IMAD.MOV.U32 R6, RZ, RZ, R7 ;  /* 0x000000ffff067224 */ /* 0x000fe400078e0007 */
[----:B------:R-:W-:Y:S02]  /*8b80*/  IMAD.MOV.U32 R24, RZ, RZ, R22 ;  /* 0x000000ffff187224 */ /* 0x000fe400078e0016 */
[----:B------:R-:W-:Y:S02]  /*8b90*/  IMAD.MOV.U32 R7, RZ, RZ, R8 ;  /* 0x000000ffff077224 */ /* 0x000fe400078e0008 */
[----:B------:R-:W-:-:S07]  /*8ba0*/  IMAD.MOV.U32 R22, RZ, RZ, R9 ;  /* 0x000000ffff167224 */ /* 0x000fce00078e0009 */
.L_x_34751:
[----:B------:R-:W-:Y:S05]  /*8bb0*/  BSYNC.RECONVERGENT B1 ;  /* 0x0000000000017941 */ /* 0x000fea0003800200 */
.L_x_34749:
        /* <DEDUP_REMOVED lines=9> */
.L_x_34753:
[----:B------:R-:W-:Y:S02]  /*8c50*/  IMAD.MOV.U32 R9, RZ, RZ, R6 ;  /* 0x000000ffff097224 */ /* 0x000fe400078e0006 */
[----:B------:R-:W-:Y:S01]  /*8c60*/  IMAD.MOV.U32 R8, RZ, RZ, R24 ;  /* 0x000000ffff087224 */ /* 0x000fe200078e0018 */
[----:B------:R-:W-:Y:S01]  /*8c70*/  MOV R24, R15 ;  /* 0x0000000f00187202 */ /* 0x000fe20000000f00 */
[----:B------:R-:W-:-:S07]  /*8c80*/  IMAD.MOV.U32 R6, RZ, RZ, R13 ;  /* 0x000000ffff067224 */ /* 0x000fce00078e000d */
.L_x_34754:
[----:B------:R-:W-:Y:S05]  /*8c90*/  BSYNC.RECONVERGENT B1 ;  /* 0x0000000000017941 */ /* 0x000fea0003800200 */
.L_x_34752:
        /* <DEDUP_REMOVED lines=9> */
.L_x_34756:
[----:B------:R-:W-:Y:S01]  /*8d30*/  IMAD.MOV.U32 R13, RZ, RZ, R9 ;  /* 0x000000ffff0d7224 */ /* 0x000fe200078e0009 */
[----:B------:R-:W-:Y:S01]  /*8d40*/  MOV R9, R26 ;  /* 0x0000001a00097202 */ /* 0x000fe20000000f00 */
[----:B------:R-:W-:Y:S02]  /*8d50*/  IMAD.MOV.U32 R15, RZ, RZ, R8 ;  /* 0x000000ffff0f7224 */ /* 0x000fe400078e0008 */
[----:B------:R-:W-:-:S07]  /*8d60*/  IMAD.MOV.U32 R8, RZ, RZ, R17 ;  /* 0x000000ffff087224 */ /* 0x000fce00078e0011 */
.L_x_34757:
[----:B------:R-:W-:Y:S05]  /*8d70*/  BSYNC.RECONVERGENT B1 ;  /* 0x0000000000017941 */ /* 0x000fea0003800200 */
.L_x_34755:
        /* <DEDUP_REMOVED lines=9> */
.L_x_34759:
[----:B------:R-:W-:Y:S01]  /*8e10*/  IMAD.MOV.U32 R17, RZ, RZ, R13 ;  /* 0x000000ffff117224 */ /* 0x000fe200078e000d */
[----:B------:R-:W-:Y:S01]  /*8e20*/  MOV R21, R15 ;  /* 0x0000000f00157202 */ /* 0x000fe20000000f00 */
[----:B------:R-:W-:Y:S02]  /*8e30*/  IMAD.MOV.U32 R13, RZ, RZ, R2 ;  /* 0x000000ffff0d7224 */ /* 0x000fe400078e0002 */
[----:B------:R-:W-:-:S07]  /*8e40*/  IMAD.MOV.U32 R15, RZ, RZ, R10 ;  /* 0x000000ffff0f7224 */ /* 0x000fce00078e000a */
.L_x_34760:
[----:B------:R-:W-:Y:S05]  /*8e50*/  BSYNC.RECONVERGENT B1 ;  /* 0x0000000000017941 */ /* 0x000fea0003800200 */
.L_x_34758:
        /* <DEDUP_REMOVED lines=16> */
.L_x_34762:
[----:B------:R-:W-:Y:S02]  /*8f60*/  IMAD.MOV.U32 R2, RZ, RZ, R11 ;  /* 0x000000ffff027224 */ /* 0x000fe400078e000b */
[----:B------:R-:W-:Y:S01]  /*8f70*/  IMAD.MOV.U32 R10, RZ, RZ, R3 ;  /* 0x000000ffff0a7224 */ /* 0x000fe200078e0003 */
[----:B------:R-:W-:Y:S01]  /*8f80*/  MOV R3, R20 ;  /* 0x0000001400037202 */ /* 0x000fe20000000f00 */
[----:B------:R-:W-:-:S07]  /*8f90*/  IMAD.MOV.U32 R11, RZ, RZ, R4 ;  /* 0x000000ffff0b7224 */ /* 0x000fce00078e0004 */
.L_x_34763:
[----:B------:R-:W-:Y:S05]  /*8fa0*/  BSYNC.RECONVERGENT B1 ;  /* 0x0000000000017941 */ /* 0x000fea0003800200 */
.L_x_34761:
        /* <DEDUP_REMOVED lines=9> */
.L_x_34765:
[----:B------:R-:W-:Y:S01]  /*9040*/  IMAD.MOV.U32 R4, RZ, RZ, R2 ;  /* 0x000000ffff047224 */ /* 0x000fe200078e0002 */
[----:B------:R-:W-:Y:S01]  /*9050*/  MOV R2, R5 ;  /* 0x0000000500027202 */ /* 0x000fe20000000f00 */
[----:B------:R-:W-:Y:S02]  /*9060*/  IMAD.MOV.U32 R23, RZ, RZ, R10 ;  /* 0x000000ffff177224 */ /* 0x000fe400078e000a */
[----:B------:R-:W-:-:S07]  /*9070*/  IMAD.MOV.U32 R10, RZ, RZ, R19 ;  /* 0x000000ffff0a7224 */ /* 0x000fce00078e0013 */
.L_x_34766:
[----:B------:R-:W-:Y:S05]  /*9080*/  BSYNC.RECONVERGENT B1 ;  /* 0x0000000000017941 */ /* 0x000fea0003800200 */
.L_x_34764:
        /* <DEDUP_REMOVED lines=9> */
.L_x_34768:
[----:B------:R-:W-:Y:S01]  /*9120*/  IMAD.MOV.U32 R5, RZ, RZ, R4 ;  /* 0x000000ffff057224 */ /* 0x000fe200078e0004 */
[----:B------:R-:W-:Y:S01]  /*9130*/  MOV R19, R23 ;  /* 0x0000001700137202 */ /* 0x000fe20000000f00 */
[----:B------:R-:W-:Y:S02]  /*9140*/  IMAD.MOV.U32 R4, RZ, RZ, R7 ;  /* 0x000000ffff047224 */ /* 0x000fe400078e0007 */
[----:B------:R-:W-:-:S07]  /*9150*/  IMAD.MOV.U32 R23, RZ, RZ, R22 ;  /* 0x000000ffff177224 */ /* 0x000fce00078e0016 */
.L_x_34769:
[----:B------:R-:W-:Y:S05]  /*9160*/  BSYNC.RECONVERGENT B1 ;  /* 0x0000000000017941 */ /* 0x000fea0003800200 */
.L_x_34767:
        /* <DEDUP_REMOVED lines=9> */
.L_x_34771:
[----:B------:R-:W-:Y:S01]  /*9200*/  MOV R18, R5 ;  /* 0x0000000500127202 */ /* 0x000fe20000000f00 */
[----:B------:R-:W-:Y:S02]  /*9210*/  IMAD.MOV.U32 R7, RZ, RZ, R19 ;  /* 0x000000ffff077224 */ /* 0x000fe400078e0013 */
[----:B------:R-:W-:Y:S02]  /*9220*/  IMAD.MOV.U32 R5, RZ, RZ, R6 ;  /* 0x000000ffff057224 */ /* 0x000fe400078e0006 */
[----:B------:R-:W-:-:S07]  /*9230*/  IMAD.MOV.U32 R19, RZ, RZ, R24 ;  /* 0x000000ffff137224 */ /* 0x000fce00078e0018 */
.L_x_34772:
[----:B------:R-:W-:Y:S05]  /*9240*/  BSYNC.RECONVERGENT B1 ;  /* 0x0000000000017941 */ /* 0x000fea0003800200 */
.L_x_34770:
        /* <DEDUP_REMOVED lines=9> */
.L_x_34774:
[----:B------:R-:W-:Y:S02]  /*92e0*/  IMAD.MOV.U32 R6, RZ, RZ, R18 ;  /* 0x000000ffff067224 */ /* 0x000fe400078e0012 */
[----:B------:R-:W-:Y:S02]  /*92f0*/  IMAD.MOV.U32 R20, RZ, RZ, R7 ;  /* 0x000000ffff147224 */ /* 0x000fe400078e0007 */
[----:B------:R-:W-:Y:S02]  /*9300*/  IMAD.MOV.U32 R18, RZ, RZ, R9 ;  /* 0x000000ffff127224 */ /* 0x000fe400078e0009 */
[----:B------:R-:W-:-:S07]  /*9310*/  IMAD.MOV.U32 R7, RZ, RZ, R8 ;  /* 0x000000ffff077224 */ /* 0x000fce00078e0008 */
.L_x_34775:
[----:B------:R-:W-:Y:S05]  /*9320*/  BSYNC.RECONVERGENT B1 ;  /* 0x0000000000017941 */ /* 0x000fea0003800200 */
.L_x_34773:
        /* <DEDUP_REMOVED lines=9> */
.L_x_34777:
[----:B------:R-:W-:Y:S02]  /*93c0*/  IMAD.MOV.U32 R8, RZ, RZ, R6 ;  /* 0x000000ffff087224 */ /* 0x000fe400078e0006 */
[----:B------:R-:W-:Y:S01]  /*93d0*/  IMAD.MOV.U32 R22, RZ, RZ, R20 ;  /* 0x000000ffff167224 */ /* 0x000fe200078e0014 */
[----:B------:R-:W-:Y:S01]  /*93e0*/  MOV R20, R15 ;  /* 0x0000000f00147202 */ /* 0x000fe20000000f00 */
[----:B------:R-:W-:-:S07]  /*93f0*/  IMAD.MOV.U32 R6, RZ, RZ, R13 ;  /* 0x000000ffff067224 */ /* 0x000fce00078e000d */
.L_x_34778:
[----:B------:R-:W-:Y:S05]  /*9400*/  BSYNC.RECONVERGENT B1 ;  /* 0x0000000000017941 */ /* 0x000fea0003800200 */
.L_x_34776:
        /* <DEDUP_REMOVED lines=9> */
.L_x_34780:
[----:B------:R-:W-:Y:S01]  /*94a0*/  IMAD.MOV.U32 R9, RZ, RZ, R8 ;  /* 0x000000ffff097224 */ /* 0x000fe200078e0008 */
[----:B------:R-:W-:Y:S01]  /*94b0*/  MOV R8, R17 ;  /* 0x0000001100087202 */ /* 0x000fe20000000f00 */
[----:B------:R-:W-:Y:S02]  /*94c0*/  IMAD.MOV.U32 R13, RZ, RZ, R22 ;  /* 0x000000ffff0d7224 */ /* 0x000fe400078e0016 */
[----:B------:R-:W-:-:S07]  /*94d0*/  IMAD.MOV.U32 R22, RZ, RZ, R21 ;  /* 0x000000ffff167224 */ /* 0x000fce00078e0015 */
.L_x_34781:
[----:B------:R-:W-:Y:S05]  /*94e0*/  BSYNC.RECONVERGENT B1 ;  /* 0x0000000000017941 */ /* 0x000fea0003800200 */
.L_x_34779:
        /* <DEDUP_REMOVED lines=16> */
.L_x_34783:
[----:B------:R-:W-:Y:S02]  /*95f0*/  IMAD.MOV.U32 R15, RZ, RZ, R11 ;  /* 0x000000ffff0f7224 */ /* 0x000fe400078e000b */
[----:B------:R-:W-:Y:S02]  /*9600*/  IMAD.MOV.U32 R16, RZ, RZ, R3 ;  /* 0x000000ffff107224 */ /* 0x000fe400078e0003 */
[----:B------:R-:W-:Y:S02]  /*9610*/  IMAD.MOV.U32 R11, RZ, RZ, R2 ;  /* 0x000000ffff0b7224 */ /* 0x000fe400078e0002 */
[----:B------:R-:W-:-:S07]  /*9620*/  IMAD.MOV.U32 R3, RZ, RZ, R10 ;  /* 0x000000ffff037224 */ /* 0x000fce00078e000a */
.L_x_34784:
[----:B------:R-:W-:Y:S05]  /*9630*/  BSYNC.RECONVERGENT B1 ;  /* 0x0000000000017941 */ /* 0x000fea0003800200 */
.L_x_34782:
        /* <DEDUP_REMOVED lines=9> */
.L_x_34786:
[----:B------:R-:W-:Y:S02]  /*96d0*/  IMAD.MOV.U32 R17, RZ, RZ, R15 ;  /* 0x000000ffff117224 */ /* 0x000fe400078e000f */
[----:B------:R-:W-:Y:S01]  /*96e0*/  IMAD.MOV.U32 R21, RZ, RZ, R16 ;  /* 0x000000ffff157224 */ /* 0x000fe200078e0010 */
[----:B------:R-:W-:Y:S01]  /*96f0*/  MOV R16, R23 ;  /* 0x0000001700107202 */ /* 0x000fe20000000f00 */
[----:B------:R-:W-:-:S07]  /*9700*/  IMAD.MOV.U32 R15, RZ, RZ, R4 ;  /* 0x000000ffff0f7224 */ /* 0x000fce00078e0004 */
.L_x_34787:
[----:B------:R-:W-:Y:S05]  /*9710*/  BSYNC.RECONVERGENT B1 ;  /* 0x0000000000017941 */ /* 0x000fea0003800200 */
.L_x_34785:
        /* <DEDUP_REMOVED lines=9> */
.L_x_34789:
[----:B------:R-:W-:Y:S01]  /*97b0*/  IMAD.MOV.U32 R23, RZ, RZ, R17 ;  /* 0x000000ffff177224 */ /* 0x000fe200078e0011 */
[----:B------:R-:W-:Y:S01]  /*97c0*/  MOV R17, R5 ;  /* 0x0000000500117202 */ /* 0x000fe20000000f00 */
[----:B------:R-:W-:Y:S02]  /*97d0*/  IMAD.MOV.U32 R24, RZ, RZ, R21 ;  /* 0x000000ffff187224 */ /* 0x000fe400078e0015 */
[----:B------:R-:W-:-:S07]  /*97e0*/  IMAD.MOV.U32 R21, RZ, RZ, R19 ;  /* 0x000000ffff157224 */ /* 0x000fce00078e0013 */
.L_x_34790:
[----:B------:R-:W-:Y:S05]  /*97f0*/  BSYNC.RECONVERGENT B1 ;  /* 0x0000000000017941 */ /* 0x000fea0003800200 */
.L_x_34788:
        /* <DEDUP_REMOVED lines=9> */
.L_x_34792:
[----:B------:R-:W-:Y:S01]  /*9890*/  IMAD.MOV.U32 R19, RZ, RZ, R23 ;  /* 0x000000ffff137224 */ /* 0x000fe200078e0017 */
[----:B------:R-:W-:Y:S01]  /*98a0*/  MOV R27, R24 ;  /* 0x00000018001b7202 */ /* 0x000fe20000000f00 */
[----:B------:R-:W-:Y:S02]  /*98b0*/  IMAD.MOV.U32 R23, RZ, RZ, R18 ;  /* 0x000000ffff177224 */ /* 0x000fe400078e0012 */
[----:B------:R-:W-:-:S07]  /*98c0*/  IMAD.MOV.U32 R24, RZ, RZ, R7 ;  /* 0x000000ffff187224 */ /* 0x000fce00078e0007 */
.L_x_34793:
[----:B------:R-:W-:Y:S05]  /*98d0*/  BSYNC.RECONVERGENT B1 ;  /* 0x0000000000017941 */ /* 0x000fea0003800200 */
.L_x_34791:
        /* <DEDUP_REMOVED lines=9> */
.L_x_34795:
[----:B------:R-:W-:Y:S01]  /*9970*/  MOV R18, R19 ;  /* 0x0000001300127202 */ /* 0x000fe20000000f00 */
[----:B------:R-:W-:Y:S02]  /*9980*/  IMAD.MOV.U32 R26, RZ, RZ, R27 ;  /* 0x000000ffff1a7224 */ /* 0x000fe400078e001b */
[----:B------:R-:W-:Y:S02]  /*9990*/  IMAD.MOV.U32 R19, RZ, RZ, R6 ;  /* 0x000000ffff137224 */ /* 0x000fe400078e0006 */
[----:B------:R-:W-:-:S07]  /*99a0*/  IMAD.MOV.U32 R27, RZ, RZ, R20 ;  /* 0x000000ffff1b7224 */ /* 0x000fce00078e0014 */
.L_x_34796:
[----:B------:R-:W-:Y:S05]  /*99b0*/  BSYNC.RECONVERGENT B1 ;  /* 0x0000000000017941 */ /* 0x000fea0003800200 */
.L_x_34794:
        /* <DEDUP_REMOVED lines=9> */
.L_x_34798:
[----:B------:R-:W-:Y:S02]  /*9a50*/  IMAD.MOV.U32 R20, RZ, RZ, R18 ;  /* 0x000000ffff147224 */ /* 0x000fe400078e0012 */
[----:B------:R-:W-:Y:S02]  /*9a60*/  IMAD.MOV.U32 R33, RZ, RZ, R26 ;  /* 0x000000ffff217224 */ /* 0x000fe400078e001a */
[----:B------:R-:W-:Y:S02]  /*9a70*/  IMAD.MOV.U32 R18, RZ, RZ, R8 ;  /* 0x000000ffff127224 */ /* 0x000fe400078e0008 */
[----:B------:R-:W-:-:S07]  /*9a80*/  IMAD.MOV.U32 R26, RZ, RZ, R22 ;  /* 0x000000ffff1a7224 */ /* 0x000fce00078e0016 */
.L_x_34799:
[----:B------:R-:W-:Y:S05]  /*9a90*/  BSYNC.RECONVERGENT B1 ;  /* 0x0000000000017941 */ /* 0x000fea0003800200 */
.L_x_34797:
        /* <DEDUP_REMOVED lines=9> */
.L_x_34801:
[----:B------:R-:W-:Y:S02]  /*9b30*/  IMAD.MOV.U32 R32, RZ, RZ, R20 ;  /* 0x000000ffff207224 */ /* 0x000fe400078e0014 */
[----:B------:R-:W-:Y:S01]  /*9b40*/  IMAD.MOV.U32 R8, RZ, RZ, R33 ;  /* 0x000000ffff087224 */ /* 0x000fe200078e0021 */
[----:B------:R-:W-:Y:S01]  /*9b50*/  MOV R33, R13 ;  /* 0x0000000d00217202 */ /* 0x000fe20000000f00 */
[----:B------:R-:W-:-:S07]  /*9b60*/  IMAD.MOV.U32 R20, RZ, RZ, R9 ;  /* 0x000000ffff147224 */ /* 0x000fce00078e0009 */
.L_x_34802:
[----:B------:R-:W-:Y:S05]  /*9b70*/  BSYNC.RECONVERGENT B1 ;  /* 0x0000000000017941 */ /* 0x000fea0003800200 */
.L_x_34800:
        /* <DEDUP_REMOVED lines=16> */
.L_x_34804:
[----:B------:R-:W-:Y:S01]  /*9c80*/  MOV R10, R11 ;  /* 0x0000000b000a7202 */ /* 0x000fe20000000f00 */
[----:B------:R-:W-:Y:S02]  /*9c90*/  IMAD.MOV.U32 R2, RZ, RZ, R3 ;  /* 0x000000ffff027224 */ /* 0x000fe400078e0003 */
[----:B------:R-:W-:Y:S02]  /*9ca0*/  IMAD.MOV.U32 R11, RZ, RZ, R15 ;  /* 0x000000ffff0b7224 */ /* 0x000fe400078e000f */
[----:B------:R-:W-:-:S07]  /*9cb0*/  IMAD.MOV.U32 R3, RZ, RZ, R16 ;  /* 0x000000ffff037224 */ /* 0x000fce00078e0010 */
.L_x_34805:
[----:B------:R-:W-:Y:S05]  /*9cc0*/  BSYNC.RECONVERGENT B1 ;  /* 0x0000000000017941 */ /* 0x000fea0003800200 */
.L_x_34803:
        /* <DEDUP_REMOVED lines=9> */
.L_x_34807:
[----:B------:R-:W-:Y:S02]  /*9d60*/  IMAD.MOV.U32 R29, RZ, RZ, R10 ;  /* 0x000000ffff1d7224 */ /* 0x000fe400078e000a */
[----:B------:R-:W-:Y:S02]  /*9d70*/  IMAD.MOV.U32 R5, RZ, RZ, R2 ;  /* 0x000000ffff057224 */ /* 0x000fe400078e0002 */
[----:B------:R-:W-:Y:S02]  /*9d80*/  IMAD.MOV.U32 R10, RZ, RZ, R17 ;  /* 0x000000ffff0a7224 */ /* 0x000fe400078e0011 */
[----:B------:R-:W-:-:S07]  /*9d90*/  IMAD.MOV.U32 R2, RZ, RZ, R21 ;  /* 0x000000ffff027224 */ /* 0x000fce00078e0015 */
.L_x_34808:
[----:B------:R-:W-:Y:S05]  /*9da0*/  BSYNC.RECONVERGENT B1 ;  /* 0x0000000000017941 */ /* 0x000fea0003800200 */
.L_x_34806:
        /* <DEDUP_REMOVED lines=9> */
.L_x_34810:
[----:B------:R-:W-:Y:S02]  /*9e40*/  IMAD.MOV.U32 R28, RZ, RZ, R29 ;  /* 0x000000ffff1c7224 */ /* 0x000fe400078e001d */
[----:B------:R-:W-:Y:S01]  /*9e50*/  IMAD.MOV.U32 R4, RZ, RZ, R5 ;  /* 0x000000ffff047224 */ /* 0x000fe200078e0005 */
[----:B------:R-:W-:Y:S01]  /*9e60*/  MOV R5, R24 ;  /* 0x0000001800057202 */ /* 0x000fe20000000f00 */
[----:B------:R-:W-:-:S07]  /*9e70*/  IMAD.MOV.U32 R29, RZ, RZ, R23 ;  /* 0x000000ffff1d7224 */ /* 0x000fce00078e0017 */
.L_x_34811:
[----:B------:R-:W-:Y:S05]  /*9e80*/  BSYNC.RECONVERGENT B1 ;  /* 0x0000000000017941 */ /* 0x000fea0003800200 */
.L_x_34809:
        /* <DEDUP_REMOVED lines=9> */
.L_x_34813:
[----:B------:R-:W-:Y:S01]  /*9f20*/  IMAD.MOV.U32 R31, RZ, RZ, R28 ;  /* 0x000000ffff1f7224 */ /* 0x000fe200078e001c */
[----:B------:R-:W-:Y:S01]  /*9f30*/  MOV R28, R19 ;  /* 0x00000013001c7202 */ /* 0x000fe20000000f00 */
[----:B------:R-:W-:Y:S02]  /*9f40*/  IMAD.MOV.U32 R7, RZ, RZ, R4 ;  /* 0x000000ffff077224 */ /* 0x000fe400078e0004 */
[----:B------:R-:W-:-:S07]  /*9f50*/  IMAD.MOV.U32 R4, RZ, RZ, R27 ;  /* 0x000000ffff047224 */ /* 0x000fce00078e001b */
.L_x_34814:
[----:B------:R-:W-:Y:S05]  /*9f60*/  BSYNC.RECONVERGENT B1 ;  /* 0x0000000000017941 */ /* 0x000fea0003800200 */
.L_x_34812:
        /* <DEDUP_REMOVED lines=9> */
.L_x_34816:
[----:B------:R-:W-:Y:S01]  /*a000*/  IMAD.MOV.U32 R30, RZ, RZ, R31 ;  /* 0x000000ffff1e7224 */ /* 0x000fe200078e001f */
[----:B------:R-:W-:Y:S01]  /*a010*/  MOV R6, R7 ;  /* 0x0000000700067202 */ /* 0x000fe20000000f00 */
[----:B------:R-:W-:Y:S02]  /*a020*/  IMAD.MOV.U32 R31, RZ, RZ, R18 ;  /* 0x000000ffff1f7224 */ /* 0x000fe400078e0012 */
[----:B------:R-:W-:-:S07]  /*a030*/  IMAD.MOV.U32 R7, RZ, RZ, R26 ;  /* 0x000000ffff077224 */ /* 0x000fce00078e001a */
.L_x_34817:
[----:B------:R-:W-:Y:S05]  /*a040*/  BSYNC.RECONVERGENT B1 ;  /* 0x0000000000017941 */ /* 0x000fea0003800200 */
.L_x_34815:
        /* <DEDUP_REMOVED lines=9> */
.L_x_34819:
[----:B------:R-:W-:Y:S01]  /*a0e0*/  MOV R13, R30 ;  /* 0x0000001e000d7202 */ /* 0x000fe20000000f00 */
[----:B------:R-:W-:Y:S02]  /*a0f0*/  IMAD.MOV.U32 R15, RZ, RZ, R6 ;  /* 0x000000ffff0f7224 */ /* 0x000fe400078e0006 */
[----:B------:R-:W-:Y:S02]  /*a100*/  IMAD.MOV.U32 R30, RZ, RZ, R20 ;  /* 0x000000ffff1e7224 */ /* 0x000fe400078e0014 */
[----:B------:R-:W-:-:S07]  /*a110*/  IMAD.MOV.U32 R6, RZ, RZ, R33 ;  /* 0x000000ffff067224 */ /* 0x000fce00078e0021 */
.L_x_34820:
[----:B------:R-:W-:Y:S05]  /*a120*/  BSYNC.RECONVERGENT B1 ;  /* 0x0000000000017941 */ /* 0x000fea0003800200 */
.L_x_34818:
        /* <DEDUP_REMOVED lines=9> */
.L_x_34821:
[----:B------:R-:W-:Y:S01]  /*a1c0*/  IMAD.MOV.U32 R9, RZ, RZ, R8 ;  /* 0x000000ffff097224 */ /* 0x000fe200078e0008 */
[----:B------:R-:W-:Y:S01]  /*a1d0*/  MOV R8, R15 ;  /* 0x0000000f00087202 */ /* 0x000fe20000000f00 */
[----:B------:R-:W-:Y:S02]  /*a1e0*/  IMAD.MOV.U32 R33, RZ, RZ, R32 ;  /* 0x000000ffff217224 */ /* 0x000fe400078e0020 */
[----:B------:R-:W-:Y:S02]  /*a1f0*/  IMAD.MOV.U32 R35, RZ, RZ, R12 ;  /* 0x000000ffff237224 */ /* 0x000fe400078e000c */
[----:B------:R-:W-:-:S07]  /*a200*/  IMAD.MOV.U32 R32, RZ, RZ, R13 ;  /* 0x000000ffff207224 */ /* 0x000fce00078e000d */
.L_x_34655:
[----:B------:R-:W-:Y:S05]  /*a210*/  BSYNC.RECONVERGENT B0 ;  /* 0x0000000000007941 */ /* 0x000fea0003800200 */
.L_x_34654:
        /* <DEDUP_REMOVED lines=46> */
.L_x_34825:
[----:B------:R-:W-:Y:S02]  /*a500*/  IMAD.MOV.U32 R19, RZ, RZ, R11 ;  /* 0x000000ffff137224 */ /* 0x000fe400078e000b */
[----:B------:R-:W-:Y:S02]  /*a510*/  IMAD.MOV.U32 R17, RZ, RZ, R3 ;  /* 0x000000ffff117224 */ /* 0x000fe400078e0003 */
[----:B------:R-:W-:Y:S02]  /*a520*/  IMAD.MOV.U32 R11, RZ, RZ, R10 ;  /* 0x000000ffff0b7224 */ /* 0x000fe400078e000a */
[----:B------:R-:W-:-:S07]  /*a530*/  IMAD.MOV.U32 R3, RZ, RZ, R2 ;  /* 0x000000ffff037224 */ /* 0x000fce00078e0002 */
.L_x_34826:
[----:B------:R-:W-:Y:S05]  /*a540*/  BSYNC.RECONVERGENT B1 ;  /* 0x0000000000017941 */ /* 0x000fea0003800200 */
.L_x_34824:
        /* <DEDUP_REMOVED lines=9> */
.L_x_34828:
[----:B------:R-:W-:Y:S02]  /*a5e0*/  IMAD.MOV.U32 R23, RZ, RZ, R19 ;  /* 0x000000ffff177224 */ /* 0x000fe400078e0013 */
[----:B------:R-:W-:Y:S01]  /*a5f0*/  IMAD.MOV.U32 R21, RZ, RZ, R17 ;  /* 0x000000ffff157224 */ /* 0x000fe200078e0011 */
[----:B------:R-:W-:Y:S01]  /*a600*/  MOV R17, R5 ;  /* 0x0000000500117202 */ /* 0x000fe20000000f00 */
[----:B------:R-:W-:-:S07]  /*a610*/  IMAD.MOV.U32 R19, RZ, RZ, R29 ;  /* 0x000000ffff137224 */ /* 0x000fce00078e001d */
.L_x_34829:
[----:B------:R-:W-:Y:S05]  /*a620*/  BSYNC.RECONVERGENT B1 ;  /* 0x0000000000017941 */ /* 0x000fea0003800200 */
.L_x_34827:
        /* <DEDUP_REMOVED lines=9> */
.L_x_34831:
[----:B------:R-:W-:Y:S01]  /*a6c0*/  IMAD.MOV.U32 R10, RZ, RZ, R23 ;  /* 0x000000ffff0a7224 */ /* 0x000fe200078e0017 */
[----:B------:R-:W-:Y:S01]  /*a6d0*/  MOV R23, R28 ;  /* 0x0000001c00177202 */ /* 0x000fe20000000f00 */
[----:B------:R-:W-:Y:S02]  /*a6e0*/  IMAD.MOV.U32 R2, RZ, RZ, R21 ;  /* 0x000000ffff027224 */ /* 0x000fe400078e0015 */
[----:B------:R-:W-:-:S07]  /*a6f0*/  IMAD.MOV.U32 R21, RZ, RZ, R4 ;  /* 0x000000ffff157224 */ /* 0x000fce00078e0004 */
.L_x_34832:
[----:B------:R-:W-:Y:S05]  /*a700*/  BSYNC.RECONVERGENT B1 ;  /* 0x0000000000017941 */ /* 0x000fea0003800200 */
.L_x_34830:
        /* <DEDUP_REMOVED lines=9> */
.L_x_34834:
[----:B------:R-:W-:Y:S01]  /*a7a0*/  IMAD.MOV.U32 R27, RZ, RZ, R10 ;  /* 0x000000ffff1b7224 */ /* 0x000fe200078e000a */
[----:B------:R-:W-:Y:S01]  /*a7b0*/  MOV R5, R2 ;  /* 0x0000000200057202 */ /* 0x000fe20000000f00 */
[----:B------:R-:W-:Y:S02]  /*a7c0*/  IMAD.MOV.U32 R10, RZ, RZ, R31 ;  /* 0x000000ffff0a7224 */ /* 0x000fe400078e001f */
[----:B------:R-:W-:-:S07]  /*a7d0*/  IMAD.MOV.U32 R2, RZ, RZ, R7 ;  /* 0x000000ffff027224 */ /* 0x000fce00078e0007 */
.L_x_34835:
[----:B------:R-:W-:Y:S05]  /*a7e0*/  BSYNC.RECONVERGENT B1 ;  /* 0x0000000000017941 */ /* 0x000fea0003800200 */
.L_x_34833:
        /* <DEDUP_REMOVED lines=9> */
.L_x_34837:
[----:B------:R-:W-:Y:S01]  /*a880*/  MOV R28, R27 ;  /* 0x0000001b001c7202 */ /* 0x000fe20000000f00 */
[----:B------:R-:W-:Y:S02]  /*a890*/  IMAD.MOV.U32 R4, RZ, RZ, R5 ;  /* 0x000000ffff047224 */ /* 0x000fe400078e0005 */
[----:B------:R-:W-:Y:S02]  /*a8a0*/  IMAD.MOV.U32 R27, RZ, RZ, R30 ;  /* 0x000000ffff1b7224 */ /* 0x000fe400078e001e */
[----:B------:R-:W-:-:S07]  /*a8b0*/  IMAD.MOV.U32 R5, RZ, RZ, R6 ;  /* 0x000000ffff057224 */ /* 0x000fce00078e0006 */
.L_x_34838:
[----:B------:R-:W-:Y:S05]  /*a8c0*/  BSYNC.RECONVERGENT B1 ;  /* 0x0000000000017941 */ /* 0x000fea0003800200 */
.L_x_34836:
        /* <DEDUP_REMOVED lines=9> */
.L_x_34840:
[----:B------:R-:W-:Y:S02]  /*a960*/  IMAD.MOV.U32 R29, RZ, RZ, R28 ;  /* 0x000000ffff1d7224 */ /* 0x000fe400078e001c */
[----:B------:R-:W-:Y:S02]  /*a970*/  IMAD.MOV.U32 R7, RZ, RZ, R4 ;  /* 0x000000ffff077224 */ /* 0x000fe400078e0004 */
[----:B------:R-:W-:Y:S02]  /*a980*/  IMAD.MOV.U32 R28, RZ, RZ, R33 ;  /* 0x000000ffff1c7224 */ /* 0x000fe400078e0021 */
[----:B------:R-:W-:-:S07]  /*a990*/  IMAD.MOV.U32 R4, RZ, RZ, R9 ;  /* 0x000000ffff047224 */ /* 0x000fce00078e0009 */
.L_x_34841:
[----:B------:R-:W-:Y:S05]  /*a9a0*/  BSYNC.RECONVERGENT B1 ;  /* 0x0000000000017941 */ /* 0x000fea0003800200 */
.L_x_34839:
        /* <DEDUP_REMOVED lines=9> */
.L_x_34843:
[----:B------:R-:W-:Y:S02]  /*aa40*/  IMAD.MOV.U32 R9, RZ, RZ, R29 ;  /* 0x000000ffff097224 */ /* 0x000fe400078e001d */
[----:B------:R-:W-:Y:S01]  /*aa50*/  IMAD.MOV.U32 R6, RZ, RZ, R7 ;  /* 0x000000ffff067224 */ /* 0x000fe200078e0007 */
[----:B------:R-:W-:Y:S01]  /*aa60*/  MOV R7, R8 ;  /* 0x0000000800077202 */ /* 0x000fe20000000f00 */
[----:B------:R-:W-:-:S07]  /*aa70*/  IMAD.MOV.U32 R29, RZ, RZ, R32 ;  /* 0x000000ffff1d7224 */ /* 0x000fce00078e0020 */
.L_x_34844:
[----:B------:R-:W-:Y:S05]  /*aa80*/  BSYNC.RECONVERGENT B1 ;  /* 0x0000000000017941 */ /* 0x000fea0003800200 */
.L_x_34842:
        /* <DEDUP_REMOVED lines=16> */
.L_x_34846:
[----:B------:R-:W-:Y:S01]  /*ab90*/  MOV R26, R11 ;  /* 0x0000000b001a7202 */ /* 0x000fe20000000f00 */
[----:B------:R-:W-:Y:S02]  /*aba0*/  IMAD.MOV.U32 R8, RZ, RZ, R3 ;  /* 0x000000ffff087224 */ /* 0x000fe400078e0003 */
[----:B------:R-:W-:Y:S02]  /*abb0*/  IMAD.MOV.U32 R11, RZ, RZ, R19 ;  /* 0x000000ffff0b7224 */ /* 0x000fe400078e0013 */
[----:B------:R-:W-:-:S07]  /*abc0*/  IMAD.MOV.U32 R3, RZ, RZ, R17 ;  /* 0x000000ffff037224 */ /* 0x000fce00078e0011 */
.L_x_34847:
[----:B------:R-:W-:Y:S05]  /*abd0*/  BSYNC.RECONVERGENT B1 ;  /* 0x0000000000017941 */ /* 0x000fea0003800200 */
.L_x_34845:
        /* <DEDUP_REMOVED lines=9> */
.L_x_34849:
[----:B------:R-:W-:Y:S02]  /*ac70*/  IMAD.MOV.U32 R17, RZ, RZ, R26 ;  /* 0x000000ffff117224 */ /* 0x000fe400078e001a */
[----:B------:R-:W-:Y:S02]  /*ac80*/  IMAD.MOV.U32 R15, RZ, RZ, R8 ;  /* 0x000000ffff0f7224 */ /* 0x000fe400078e0008 */
[----:B------:R-:W-:Y:S02]  /*ac90*/  IMAD.MOV.U32 R26, RZ, RZ, R23 ;  /* 0x000000ffff1a7224 */ /* 0x000fe400078e0017 */
[----:B------:R-:W-:-:S07]  /*aca0*/  IMAD.MOV.U32 R8, RZ, RZ, R21 ;  /* 0x000000ffff087224 */ /* 0x000fce00078e0015 */
.L_x_34850:
[----:B------:R-:W-:Y:S05]  /*acb0*/  BSYNC.RECONVERGENT B1 ;  /* 0x0000000000017941 */ /* 0x000fea0003800200 */
.L_x_34848:
        /* <DEDUP_REMOVED lines=9> */
.L_x_34852:
[----:B------:R-:W-:Y:S02]  /*ad50*/  IMAD.MOV.U32 R32, RZ, RZ, R17 ;  /* 0x000000ffff207224 */ /* 0x000fe400078e0011 */
[----:B------:R-:W-:Y:S01]  /*ad60*/  IMAD.MOV.U32 R30, RZ, RZ, R15 ;  /* 0x000000ffff1e7224 */ /* 0x000fe200078e000f */
[----:B------:R-:W-:Y:S01]  /*ad70*/  MOV R15, R2 ;  /* 0x00000002000f7202 */ /* 0x000fe20000000f00 */
[----:B------:R-:W-:-:S07]  /*ad80*/  IMAD.MOV.U32 R17, RZ, RZ, R10 ;  /* 0x000000ffff117224 */ /* 0x000fce00078e000a */
.L_x_34853:
[----:B------:R-:W-:Y:S05]  /*ad90*/  BSYNC.RECONVERGENT B1 ;  /* 0x0000000000017941 */ /* 0x000fea0003800200 */
.L_x_34851:
        /* <DEDUP_REMOVED lines=9> */
.L_x_34855:
[----:B------:R-:W-:Y:S01]  /*ae30*/  IMAD.MOV.U32 R21, RZ, RZ, R32 ;  /* 0x000000ffff157224 */ /* 0x000fe200078e0020 */
[----:B------:R-:W-:Y:S01]  /*ae40*/  MOV R32, R27 ;  /* 0x0000001b00207202 */ /* 0x000fe20000000f00 */
[----:B------:R-:W-:Y:S02]  /*ae50*/  IMAD.MOV.U32 R19, RZ, RZ, R30 ;  /* 0x000000ffff137224 */ /* 0x000fe400078e001e */
[----:B------:R-:W-:-:S07]  /*ae60*/  IMAD.MOV.U32 R30, RZ, RZ, R5 ;  /* 0x000000ffff1e7224 */ /* 0x000fce00078e0005 */
.L_x_34856:
[----:B------:R-:W-:Y:S05]  /*ae70*/  BSYNC.RECONVERGENT B1 ;  /* 0x0000000000017941 */ /* 0x000fea0003800200 */
.L_x_34854:
        /* <DEDUP_REMOVED lines=9> */
.L_x_34858:
[----:B------:R-:W-:Y:S01]  /*af10*/  IMAD.MOV.U32 R10, RZ, RZ, R21 ;  /* 0x000000ffff0a7224 */ /* 0x000fe200078e0015 */
[----:B------:R-:W-:Y:S01]  /*af20*/  MOV R2, R19 ;  /* 0x0000001300027202 */ /* 0x000fe20000000f00 */
[----:B------:R-:W-:Y:S02]  /*af30*/  IMAD.MOV.U32 R21, RZ, RZ, R28 ;  /* 0x000000ffff157224 */ /* 0x000fe400078e001c */
[----:B------:R-:W-:-:S07]  /*af40*/  IMAD.MOV.U32 R19, RZ, RZ, R4 ;  /* 0x000000ffff137224 */ /* 0x000fce00078e0004 */
.L_x_34859:
[----:B------:R-:W-:Y:S05]  /*af50*/  BSYNC.RECONVERGENT B1 ;  /* 0x0000000000017941 */ /* 0x000fea0003800200 */
.L_x_34857:
        /* <DEDUP_REMOVED lines=9> */
.L_x_34861:
[----:B------:R-:W-:Y:S01]  /*aff0*/  MOV R4, R10 ;  /* 0x0000000a00047202 */ /* 0x000fe20000000f00 */
[----:B------:R-:W-:Y:S02]  /*b000*/  IMAD.MOV.U32 R5, RZ, RZ, R2 ;  /* 0x000000ffff057224 */ /* 0x000fe400078e0002 */
[----:B------:R-:W-:Y:S02]  /*b010*/  IMAD.MOV.U32 R10, RZ, RZ, R29 ;  /* 0x000000ffff0a7224 */ /* 0x000fe400078e001d */
[----:B------:R-:W-:-:S07]  /*b020*/  IMAD.MOV.U32 R2, RZ, RZ, R7 ;  /* 0x000000ffff027224 */ /* 0x000fce00078e0007 */
.L_x_34862:
[----:B------:R-:W-:Y:S05]  /*b030*/  BSYNC.RECONVERGENT B1 ;  /* 0x0000000000017941 */ /* 0x000fea0003800200 */
.L_x_34860:
        /* <DEDUP_REMOVED lines=9> */
.L_x_34864:
[----:B------:R-:W-:Y:S02]  /*b0d0*/  IMAD.MOV.U32 R23, RZ, RZ, R4 ;  /* 0x000000ffff177224 */ /* 0x000fe400078e0004 */
[----:B------:R-:W-:Y:S02]  /*b0e0*/  IMAD.MOV.U32 R7, RZ, RZ, R5 ;  /* 0x000000ffff077224 */ /* 0x000fe400078e0005 */
[----:B------:R-:W-:Y:S02]  /*b0f0*/  IMAD.MOV.U32 R4, RZ, RZ, R9 ;  /* 0x000000ffff047224 */ /* 0x000fe400078e0009 */
[----:B------:R-:W-:-:S07]  /*b100*/  IMAD.MOV.U32 R5, RZ, RZ, R6 ;  /* 0x000000ffff057224 */ /* 0x000fce00078e0006 */
.L_x_34865:
[----:B------:R-:W-:Y:S05]  /*b110*/  BSYNC.RECONVERGENT B1 ;  /* 0x0000000000017941 */ /* 0x000fea0003800200 */
.L_x_34863:
        /* <DEDUP_REMOVED lines=16> */
.L_x_34867:
[----:B------:R-:W-:Y:S01]  /*b220*/  IMAD.MOV.U32 R24, RZ, RZ, R11 ;  /* 0x000000ffff187224 */ /* 0x000fe200078e000b */
[----:B------:R-:W-:Y:S01]  /*b230*/  MOV R6, R3 ;  /* 0x0000000300067202 */ /* 0x000fe20000000f00 */
[----:B------:R-:W-:Y:S02]  /*b240*/  IMAD.MOV.U32 R11, RZ, RZ, R26 ;  /* 0x000000ffff0b7224 */ /* 0x000fe400078e001a */
[----:B------:R-:W-:-:S07]  /*b250*/  IMAD.MOV.U32 R3, RZ, RZ, R8 ;  /* 0x000000ffff037224 */ /* 0x000fce00078e0008 */
.L_x_34868:
[----:B------:R-:W-:Y:S05]  /*b260*/  BSYNC.RECONVERGENT B1 ;  /* 0x0000000000017941 */ /* 0x000fea0003800200 */
.L_x_34866:
        /* <DEDUP_REMOVED lines=9> */
.L_x_34870:
[----:B------:R-:W-:Y:S01]  /*b300*/  MOV R13, R24 ;  /* 0x00000018000d7202 */ /* 0x000fe20000000f00 */
[----:B------:R-:W-:Y:S02]  /*b310*/  IMAD.MOV.U32 R9, RZ, RZ, R6 ;  /* 0x000000ffff097224 */ /* 0x000fe400078e0006 */
[----:B------:R-:W-:Y:S02]  /*b320*/  IMAD.MOV.U32 R24, RZ, RZ, R17 ;  /* 0x000000ffff187224 */ /* 0x000fe400078e0011 */
[----:B------:R-:W-:-:S07]  /*b330*/  IMAD.MOV.U32 R6, RZ, RZ, R15 ;  /* 0x000000ffff067224 */ /* 0x000fce00078e000f */
.L_x_34871:
[----:B------:R-:W-:Y:S05]  /*b340*/  BSYNC.RECONVERGENT B1 ;  /* 0x0000000000017941 */ /* 0x000fea0003800200 */
.L_x_34869:
        /* <DEDUP_REMOVED lines=9> */
.L_x_34873:
[----:B------:R-:W-:Y:S02]  /*b3e0*/  IMAD.MOV.U32 R26, RZ, RZ, R13 ;  /* 0x000000ffff1a7224 */ /* 0x000fe400078e000d */
[----:B------:R-:W-:Y:S02]  /*b3f0*/  IMAD.MOV.U32 R8, RZ, RZ, R9 ;  /* 0x000000ffff087224 */ /* 0x000fe400078e0009 */
[----:B------:R-:W-:Y:S02]  /*b400*/  IMAD.MOV.U32 R13, RZ, RZ, R32 ;  /* 0x000000ffff0d7224 */ /* 0x000fe400078e0020 */
[----:B------:R-:W-:-:S07]  /*b410*/  IMAD.MOV.U32 R9, RZ, RZ, R30 ;  /* 0x000000ffff097224 */ /* 0x000fce00078e001e */
.L_x_34874:
[----:B------:R-:W-:Y:S05]  /*b420*/  BSYNC.RECONVERGENT B1 ;  /* 0x0000000000017941 */ /* 0x000fea0003800200 */
.L_x_34872:
        /* <DEDUP_REMOVED lines=9> */
.L_x_34876:
[----:B------:R-:W-:Y:S02]  /*b4c0*/  IMAD.MOV.U32 R17, RZ, RZ, R26 ;  /* 0x000000ffff117224 */ /* 0x000fe400078e001a */
[----:B------:R-:W-:Y:S01]  /*b4d0*/  IMAD.MOV.U32 R15, RZ, RZ, R8 ;  /* 0x000000ffff0f7224 */ /* 0x000fe200078e0008 */
[----:B------:R-:W-:Y:S01]  /*b4e0*/  MOV R8, R19 ;  /* 0x0000001300087202 */ /* 0x000fe20000000f00 */
[----:B------:R-:W-:-:S07]  /*b4f0*/  IMAD.MOV.U32 R26, RZ, RZ, R21 ;  /* 0x000000ffff1a7224 */ /* 0x000fce00078e0015 */
.L_x_34877:
[----:B------:R-:W-:Y:S05]  /*b500*/  BSYNC.RECONVERGENT B1 ;  /* 0x0000000000017941 */ /* 0x000fea0003800200 */
.L_x_34875:
        /* <DEDUP_REMOVED lines=9> */
.L_x_34879:
[----:B------:R-:W-:Y:S01]  /*b5a0*/  IMAD.MOV.U32 R19, RZ, RZ, R17 ;  /* 0x000000ffff137224 */ /* 0x000fe200078e0011 */
[----:B------:R-:W-:Y:S01]  /*b5b0*/  MOV R17, R10 ;  /* 0x0000000a00117202 */ /* 0x000fe20000000f00 */
[----:B------:R-:W-:Y:S02]  /*b5c0*/  IMAD.MOV.U32 R28, RZ, RZ, R15 ;  /* 0x000000ffff1c7224 */ /* 0x000fe400078e000f */
[----:B------:R-:W-:-:S07]  /*b5d0*/  IMAD.MOV.U32 R15, RZ, RZ, R2 ;  /* 0x000000ffff0f7224 */ /* 0x000fce00078e0002 */
.L_x_34880:
[----:B------:R-:W-:Y:S05]  /*b5e0*/  BSYNC.RECONVERGENT B1 ;  /* 0x0000000000017941 */ /* 0x000fea0003800200 */
.L_x_34878:
        /* <DEDUP_REMOVED lines=9> */
.L_x_34882:
[----:B------:R-:W-:Y:S01]  /*b680*/  IMAD.MOV.U32 R10, RZ, RZ, R19 ;  /* 0x000000ffff0a7224 */ /* 0x000fe200078e0013 */
[----:B------:R-:W-:Y:S01]  /*b690*/  MOV R2, R28 ;  /* 0x0000001c00027202 */ /* 0x000fe20000000f00 */
[----:B------:R-:W-:Y:S02]  /*b6a0*/  IMAD.MOV.U32 R19, RZ, RZ, R4 ;  /* 0x000000ffff137224 */ /* 0x000fe400078e0004 */
[----:B------:R-:W-:-:S07]  /*b6b0*/  IMAD.MOV.U32 R28, RZ, RZ, R5 ;  /* 0x000000ffff1c7224 */ /* 0x000fce00078e0005 */
.L_x_34883:
[----:B------:R-:W-:Y:S05]  /*b6c0*/  BSYNC.RECONVERGENT B1 ;  /* 0x0000000000017941 */ /* 0x000fea0003800200 */
.L_x_34881:
        /* <DEDUP_REMOVED lines=9> */
.L_x_34885:
[----:B------:R-:W-:Y:S01]  /*b760*/  MOV R5, R10 ;  /* 0x0000000a00057202 */ /* 0x000fe20000000f00 */
[----:B------:R-:W-:Y:S02]  /*b770*/  IMAD.MOV.U32 R4, RZ, RZ, R2 ;  /* 0x000000ffff047224 */ /* 0x000fe400078e0002 */
[----:B------:R-:W-:Y:S02]  /*b780*/  IMAD.MOV.U32 R10, RZ, RZ, R23 ;  /* 0x000000ffff0a7224 */ /* 0x000fe400078e0017 */
[----:B------:R-:W-:-:S07]  /*b790*/  IMAD.MOV.U32 R2, RZ, RZ, R7 ;  /* 0x000000ffff027224 */ /* 0x000fce00078e0007 */
.L_x_34886:
[----:B------:R-:W-:Y:S05]  /*b7a0*/  BSYNC.RECONVERGENT B1 ;  /* 0x0000000000017941 */ /* 0x000fea0003800200 */
.L_x_34884:
        /* <DEDUP_REMOVED lines=16> */
.L_x_34888:
[----:B------:R-:W-:Y:S01]  /*b8b0*/  IMAD.MOV.U32 R22, RZ, RZ, R11 ;  /* 0x000000ffff167224 */ /* 0x000fe200078e000b */
[----:B------:R-:W-:Y:S01]  /*b8c0*/  MOV R11, R24 ;  /* 0x00000018000b7202 */ /* 0x000fe20000000f00 */
[----:B------:R-:W-:Y:S02]  /*b8d0*/  IMAD.MOV.U32 R30, RZ, RZ, R3 ;  /* 0x000000ffff1e7224 */ /* 0x000fe400078e0003 */
[----:B------:R-:W-:-:S07]  /*b8e0*/  IMAD.MOV.U32 R3, RZ, RZ, R6 ;  /* 0x000000ffff037224 */ /* 0x000fce00078e0006 */
.L_x_34889:
[----:B------:R-:W-:Y:S05]  /*b8f0*/  BSYNC.RECONVERGENT B1 ;  /* 0x0000000000017941 */ /* 0x000fea0003800200 */
.L_x_34887:
        /* <DEDUP_REMOVED lines=9> */
.L_x_34891:
[----:B------:R-:W-:Y:S01]  /*b990*/  IMAD.MOV.U32 R7, RZ, RZ, R22 ;  /* 0x000000ffff077224 */ /* 0x000fe200078e0016 */
[----:B------:R-:W-:Y:S01]  /*b9a0*/  MOV R21, R30 ;  /* 0x0000001e00157202 */ /* 0x000fe20000000f00 */
[----:B------:R-:W-:Y:S02]  /*b9b0*/  IMAD.MOV.U32 R22, RZ, RZ, R13 ;  /* 0x000000ffff167224 */ /* 0x000fe400078e000d */
[----:B------:R-:W-:-:S07]  /*b9c0*/  IMAD.MOV.U32 R30, RZ, RZ, R9 ;  /* 0x000000ffff1e7224 */ /* 0x000fce00078e0009 */
.L_x_34892:
[----:B------:R-:W-:Y:S05]  /*b9d0*/  BSYNC.RECONVERGENT B1 ;  /* 0x0000000000017941 */ /* 0x000fea0003800200 */
.L_x_34890:
        /* <DEDUP_REMOVED lines=9> */
.L_x_34894:
[----:B------:R-:W-:Y:S01]  /*ba70*/  MOV R6, R7 ;  /* 0x0000000700067202 */ /* 0x000fe20000000f00 */
[----:B------:R-:W-:Y:S02]  /*ba80*/  IMAD.MOV.U32 R24, RZ, RZ, R21 ;  /* 0x000000ffff187224 */ /* 0x000fe400078e0015 */
[----:B------:R-:W-:Y:S02]  /*ba90*/  IMAD.MOV.U32 R7, RZ, RZ, R26 ;  /* 0x000000ffff077224 */ /* 0x000fe400078e001a */
[----:B------:R-:W-:-:S07]  /*baa0*/  IMAD.MOV.U32 R21, RZ, RZ, R8 ;  /* 0x000000ffff157224 */ /* 0x000fce00078e0008 */
.L_x_34895:
[----:B------:R-:W-:Y:S05]  /*bab0*/  BSYNC.RECONVERGENT B1 ;  /* 0x0000000000017941 */ /* 0x000fea0003800200 */
.L_x_34893:
        /* <DEDUP_REMOVED lines=9> */
.L_x_34897:
[----:B------:R-:W-:Y:S02]  /*bb50*/  IMAD.MOV.U32 R8, RZ, RZ, R6 ;  /* 0x000000ffff087224 */ /* 0x000fe400078e0006 */
[----:B------:R-:W-:Y:S02]  /*bb60*/  IMAD.MOV.U32 R9, RZ, RZ, R24 ;  /* 0x000000ffff097224 */ /* 0x000fe400078e0018 */
[----:B------:R-:W-:Y:S02]  /*bb70*/  IMAD.MOV.U32 R6, RZ, RZ, R17 ;  /* 0x000000ffff067224 */ /* 0x000fe400078e0011 */
[----:B------:R-:W-:-:S07]  /*bb80*/  IMAD.MOV.U32 R24, RZ, RZ, R15 ;  /* 0x000000ffff187224 */ /* 0x000fce00078e000f */
.L_x_34898:
[----:B------:R-:W-:Y:S05]  /*bb90*/  BSYNC.RECONVERGENT B1 ;  /* 0x0000000000017941 */ /* 0x000fea0003800200 */
.L_x_34896:
        /* <DEDUP_REMOVED lines=9> */
.L_x_34900:
[----:B------:R-:W-:Y:S02]  /*bc30*/  IMAD.MOV.U32 R13, RZ, RZ, R8 ;  /* 0x000000ffff0d7224 */ /* 0x000fe400078e0008 */
[----:B------:R-:W-:Y:S01]  /*bc40*/  IMAD.MOV.U32 R15, RZ, RZ, R9 ;  /* 0x000000ffff0f7224 */ /* 0x000fe200078e0009 */
[----:B------:R-:W-:Y:S01]  /*bc50*/  MOV R9, R28 ;  /* 0x0000001c00097202 */ /* 0x000fe20000000f00 */
[----:B------:R-:W-:-:S07]  /*bc60*/  IMAD.MOV.U32 R8, RZ, RZ, R19 ;  /* 0x000000ffff087224 */ /* 0x000fce00078e0013 */
.L_x_34901:
[----:B------:R-:W-:Y:S05]  /*bc70*/  BSYNC.RECONVERGENT B1 ;  /* 0x0000000000017941 */ /* 0x000fea0003800200 */
.L_x_34899:
        /* <DEDUP_REMOVED lines=9> */
.L_x_34903:
[----:B------:R-:W-:Y:S01]  /*bd10*/  IMAD.MOV.U32 R26, RZ, RZ, R13 ;  /* 0x000000ffff1a7224 */ /* 0x000fe200078e000d */
[----:B------:R-:W-:Y:S01]  /*bd20*/  MOV R13, R10 ;  /* 0x0000000a000d7202 */ /* 0x000fe20000000f00 */
[----:B------:R-:W-:Y:S02]  /*bd30*/  IMAD.MOV.U32 R17, RZ, RZ, R15 ;  /* 0x000000ffff117224 */ /* 0x000fe400078e000f */
[----:B------:R-:W-:-:S07]  /*bd40*/  IMAD.MOV.U32 R15, RZ, RZ, R2 ;  /* 0x000000ffff0f7224 */ /* 0x000fce00078e0002 */
.L_x_34904:
[----:B------:R-:W-:Y:S05]  /*bd50*/  BSYNC.RECONVERGENT B1 ;  /* 0x0000000000017941 */ /* 0x000fea0003800200 */
.L_x_34902:
        /* <DEDUP_REMOVED lines=9> */
.L_x_34906:
[----:B------:R-:W-:Y:S01]  /*bdf0*/  IMAD.MOV.U32 R2, RZ, RZ, R26 ;  /* 0x000000ffff027224 */ /* 0x000fe200078e001a */
[----:B------:R-:W-:Y:S01]  /*be00*/  MOV R10, R17 ;  /* 0x00000011000a7202 */ /* 0x000fe20000000f00 */
[----:B------:R-:W-:Y:S02]  /*be10*/  IMAD.MOV.U32 R26, RZ, RZ, R5 ;  /* 0x000000ffff1a7224 */ /* 0x000fe400078e0005 */
[----:B------:R-:W-:-:S07]  /*be20*/  IMAD.MOV.U32 R17, RZ, RZ, R4 ;  /* 0x000000ffff117224 */ /* 0x000fce00078e0004 */
.L_x_34907:
[----:B------:R-:W-:Y:S05]  /*be30*/  BSYNC.RECONVERGENT B1 ;  /* 0x0000000000017941 */ /* 0x000fea0003800200 */
.L_x_34905:
        /* <DEDUP_REMOVED lines=16> */
.L_x_34909:
[----:B------:R-:W-:Y:S02]  /*bf40*/  IMAD.MOV.U32 R4, RZ, RZ, R11 ;  /* 0x000000ffff047224 */ /* 0x000fe400078e000b */
[----:B------:R-:W-:Y:S01]  /*bf50*/  IMAD.MOV.U32 R20, RZ, RZ, R3 ;  /* 0x000000ffff147224 */ /* 0x000fe200078e0003 */
[----:B------:R-:W-:Y:S01]  /*bf60*/  MOV R3, R30 ;  /* 0x0000001e00037202 */ /* 0x000fe20000000f00 */
[----:B------:R-:W-:-:S07]  /*bf70*/  IMAD.MOV.U32 R11, RZ, RZ, R22 ;  /* 0x000000ffff0b7224 */ /* 0x000fce00078e0016 */
.L_x_34910:
[----:B------:R-:W-:Y:S05]  /*bf80*/  BSYNC.RECONVERGENT B1 ;  /* 0x0000000000017941 */ /* 0x000fea0003800200 */
.L_x_34908:
        /* <DEDUP_REMOVED lines=9> */
.L_x_34912:
[----:B------:R-:W-:Y:S01]  /*c020*/  IMAD.MOV.U32 R5, RZ, RZ, R4 ;  /* 0x000000ffff057224 */ /* 0x000fe200078e0004 */
[----:B------:R-:W-:Y:S01]  /*c030*/  MOV R4, R7 ;  /* 0x0000000700047202 */ /* 0x000fe20000000f00 */
[----:B------:R-:W-:Y:S02]  /*c040*/  IMAD.MOV.U32 R19, RZ, RZ, R20 ;  /* 0x000000ffff137224 */ /* 0x000fe400078e0014 */
[----:B------:R-:W-:-:S07]  /*c050*/  IMAD.MOV.U32 R20, RZ, RZ, R21 ;  /* 0x000000ffff147224 */ /* 0x000fce00078e0015 */
.L_x_34913:
[----:B------:R-:W-:Y:S05]  /*c060*/  BSYNC.RECONVERGENT B1 ;  /* 0x0000000000017941 */ /* 0x000fea0003800200 */
.L_x_34911:
        /* <DEDUP_REMOVED lines=9> */
.L_x_34915:
[----:B------:R-:W-:Y:S01]  /*c100*/  IMAD.MOV.U32 R7, RZ, RZ, R5 ;  /* 0x000000ffff077224 */ /* 0x000fe200078e0005 */
[----:B------:R-:W-:Y:S01]  /*c110*/  MOV R22, R19 ;  /* 0x0000001300167202 */ /* 0x000fe20000000f00 */
[----:B------:R-:W-:Y:S02]  /*c120*/  IMAD.MOV.U32 R5, RZ, RZ, R6 ;  /* 0x000000ffff057224 */ /* 0x000fe400078e0006 */
[----:B------:R-:W-:-:S07]  /*c130*/  IMAD.MOV.U32 R19, RZ, RZ, R24 ;  /* 0x000000ffff137224 */ /* 0x000fce00078e0018 */
.L_x_34916:
[----:B------:R-:W-:Y:S05]  /*c140*/  BSYNC.RECONVERGENT B1 ;  /* 0x0000000000017941 */ /* 0x000fea0003800200 */
.L_x_34914:
        /* <DEDUP_REMOVED lines=9> */
.L_x_34918:
[----:B------:R-:W-:Y:S01]  /*c1e0*/  MOV R6, R7 ;  /* 0x0000000700067202 */ /* 0x000fe20000000f00 */
[----:B------:R-:W-:Y:S02]  /*c1f0*/  IMAD.MOV.U32 R24, RZ, RZ, R22 ;  /* 0x000000ffff187224 */ /* 0x000fe400078e0016 */
[----:B------:R-:W-:Y:S02]  /*c200*/  IMAD.MOV.U32 R7, RZ, RZ, R8 ;  /* 0x000000ffff077224 */ /* 0x000fe400078e0008 */
[----:B------:R-:W-:-:S07]  /*c210*/  IMAD.MOV.U32 R22, RZ, RZ, R9 ;  /* 0x000000ffff167224 */ /* 0x000fce00078e0009 */
.L_x_34919:
[----:B------:R-:W-:Y:S05]  /*c220*/  BSYNC.RECONVERGENT B1 ;  /* 0x0000000000017941 */ /* 0x000fea0003800200 */
.L_x_34917:
        /* <DEDUP_REMOVED lines=9> */
.L_x_34921:
[----:B------:R-:W-:Y:S02]  /*c2c0*/  IMAD.MOV.U32 R9, RZ, RZ, R6 ;  /* 0x000000ffff097224 */ /* 0x000fe400078e0006 */
[----:B------:R-:W-:Y:S02]  /*c2d0*/  IMAD.MOV.U32 R8, RZ, RZ, R24 ;  /* 0x000000ffff087224 */ /* 0x000fe400078e0018 */
[----:B------:R-:W-:Y:S02]  /*c2e0*/  IMAD.MOV.U32 R6, RZ, RZ, R13 ;  /* 0x000000ffff067224 */ /* 0x000fe400078e000d */
[----:B------:R-:W-:-:S07]  /*c2f0*/  IMAD.MOV.U32 R24, RZ, RZ, R15 ;  /* 0x000000ffff187224 */ /* 0x000fce00078e000f */
.L_x_34922:
[----:B------:R-:W-:Y:S05]  /*c300*/  BSYNC.RECONVERGENT B1 ;  /* 0x0000000000017941 */ /* 0x000fea0003800200 */
.L_x_34920:
        /* <DEDUP_REMOVED lines=9> */
.L_x_34924:
[----:B------:R-:W-:Y:S02]  /*c3a0*/  IMAD.MOV.U32 R13, RZ, RZ, R9 ;  /* 0x000000ffff0d7224 */ /* 0x000fe400078e0009 */
[----:B------:R-:W-:Y:S01]  /*c3b0*/  IMAD.MOV.U32 R15, RZ, RZ, R8 ;  /* 0x000000ffff0f7224 */ /* 0x000fe200078e0008 */
[----:B------:R-:W-:Y:S01]  /*c3c0*/  MOV R8, R17 ;  /* 0x0000001100087202 */ /* 0x000fe20000000f00 */
[----:B------:R-:W-:-:S07]  /*c3d0*/  IMAD.MOV.U32 R9, RZ, RZ, R26 ;  /* 0x000000ffff097224 */ /* 0x000fce00078e001a */
.L_x_34925:
[----:B------:R-:W-:Y:S05]  /*c3e0*/  BSYNC.RECONVERGENT B1 ;  /* 0x0000000000017941 */ /* 0x000fea0003800200 */
.L_x_34923:
        /* <DEDUP_REMOVED lines=9> */
.L_x_34927:
[----:B------:R-:W-:Y:S01]  /*c480*/  IMAD.MOV.U32 R17, RZ, RZ, R13 ;  /* 0x000000ffff117224 */ /* 0x000fe200078e000d */
[----:B------:R-:W-:Y:S01]  /*c490*/  MOV R13, R2 ;  /* 0x00000002000d7202 */ /* 0x000fe20000000f00 */
[----:B------:R-:W-:Y:S02]  /*c4a0*/  IMAD.MOV.U32 R21, RZ, RZ, R15 ;  /* 0x000000ffff157224 */ /* 0x000fe400078e000f */
[----:B------:R-:W-:-:S07]  /*c4b0*/  IMAD.MOV.U32 R15, RZ, RZ, R10 ;  /* 0x000000ffff0f7224 */ /* 0x000fce00078e000a */
.L_x_34928:
[----:B------:R-:W-:Y:S05]  /*c4c0*/  BSYNC.RECONVERGENT B1 ;  /* 0x0000000000017941 */ /* 0x000fea0003800200 */
.L_x_34926:
        /* <DEDUP_REMOVED lines=16> */
.L_x_34930:
[----:B------:R-:W-:Y:S02]  /*c5d0*/  IMAD.MOV.U32 R2, RZ, RZ, R11 ;  /* 0x000000ffff027224 */ /* 0x000fe400078e000b */
[----:B------:R-:W-:Y:S02]  /*c5e0*/  IMAD.MOV.U32 R10, RZ, RZ, R3 ;  /* 0x000000ffff0a7224 */ /* 0x000fe400078e0003 */
[----:B------:R-:W-:Y:S02]  /*c5f0*/  IMAD.MOV.U32 R11, RZ, RZ, R4 ;  /* 0x000000ffff0b7224 */ /* 0x000fe400078e0004 */
[----:B------:R-:W-:-:S07]  /*c600*/  IMAD.MOV.U32 R3, RZ, RZ, R20 ;  /* 0x000000ffff037224 */ /* 0x000fce00078e0014 */
.L_x_34931:
[----:B------:R-:W-:Y:S05]  /*c610*/  BSYNC.RECONVERGENT B1 ;  /* 0x0000000000017941 */ /* 0x000fea0003800200 */
.L_x_34929:
        /* <DEDUP_REMOVED lines=9> */
.L_x_34933:
[----:B------:R-:W-:Y:S02]  /*c6b0*/  IMAD.MOV.U32 R4, RZ, RZ, R2 ;  /* 0x000000ffff047224 */ /* 0x000fe400078e0002 */
[----:B------:R-:W-:Y:S01]  /*c6c0*/  IMAD.MOV.U32 R23, RZ, RZ, R10 ;  /* 0x000000ffff177224 */ /* 0x000fe200078e000a */
[----:B------:R-:W-:Y:S01]  /*c6d0*/  MOV R10, R19 ;  /* 0x00000013000a7202 */ /* 0x000fe20000000f00 */
[----:B------:R-:W-:-:S07]  /*c6e0*/  IMAD.MOV.U32 R2, RZ, RZ, R5 ;  /* 0x000000ffff027224 */ /* 0x000fce00078e0005 */
.L_x_34934:
[----:B------:R-:W-:Y:S05]  /*c6f0*/  BSYNC.RECONVERGENT B1 ;  /* 0x0000000000017941 */ /* 0x000fea0003800200 */
.L_x_34932:
        /* <DEDUP_REMOVED lines=9> */
.L_x_34936:
[----:B------:R-:W-:Y:S01]  /*c790*/  IMAD.MOV.U32 R5, RZ, RZ, R4 ;  /* 0x000000ffff057224 */ /* 0x000fe200078e0004 */
[----:B------:R-:W-:Y:S01]  /*c7a0*/  MOV R4, R7 ;  /* 0x0000000700047202 */ /* 0x000fe20000000f00 */
[----:B------:R-:W-:Y:S02]  /*c7b0*/  IMAD.MOV.U32 R19, RZ, RZ, R23 ;  /* 0x000000ffff137224 */ /* 0x000fe400078e0017 */
[----:B------:R-:W-:-:S07]  /*c7c0*/  IMAD.MOV.U32 R23, RZ, RZ, R22 ;  /* 0x000000ffff177224 */ /* 0x000fce00078e0016 */
.L_x_34937:
[----:B------:R-:W-:Y:S05]  /*c7d0*/  BSYNC.RECONVERGENT B1 ;  /* 0x0000000000017941 */ /* 0x000fea0003800200 */
.L_x_34935:
        /* <DEDUP_REMOVED lines=9> */
.L_x_34939:
[----:B------:R-:W-:Y:S01]  /*c870*/  IMAD.MOV.U32 R18, RZ, RZ, R5 ;  /* 0x000000ffff127224 */ /* 0x000fe200078e0005 */
[----:B------:R-:W-:Y:S01]  /*c880*/  MOV R7, R19 ;  /* 0x0000001300077202 */ /* 0x000fe20000000f00 */
[----:B------:R-:W-:Y:S02]  /*c890*/  IMAD.MOV.U32 R5, RZ, RZ, R6 ;  /* 0x000000ffff057224 */ /* 0x000fe400078e0006 */
[----:B------:R-:W-:-:S07]  /*c8a0*/  IMAD.MOV.U32 R19, RZ, RZ, R24 ;  /* 0x000000ffff137224 */ /* 0x000fce00078e0018 */
.L_x_34940:
[----:B------:R-:W-:Y:S05]  /*c8b0*/  BSYNC.RECONVERGENT B1 ;  /* 0x0000000000017941 */ /* 0x000fea0003800200 */
.L_x_34938:
        /* <DEDUP_REMOVED lines=9> */
.L_x_34942:
[----:B------:R-:W-:Y:S01]  /*c950*/  MOV R6, R18 ;  /* 0x0000001200067202 */ /* 0x000fe20000000f00 */
[----:B------:R-:W-:Y:S02]  /*c960*/  IMAD.MOV.U32 R20, RZ, RZ, R7 ;  /* 0x000000ffff147224 */ /* 0x000fe400078e0007 */
[----:B------:R-:W-:Y:S02]  /*c970*/  IMAD.MOV.U32 R18, RZ, RZ, R9 ;  /* 0x000000ffff127224 */ /* 0x000fe400078e0009 */
[----:B------:R-:W-:-:S07]  /*c980*/  IMAD.MOV.U32 R7, RZ, RZ, R8 ;  /* 0x000000ffff077224 */ /* 0x000fce00078e0008 */
.L_x_34943:
[----:B------:R-:W-:Y:S05]  /*c990*/  BSYNC.RECONVERGENT B1 ;  /* 0x0000000000017941 */ /* 0x000fea0003800200 */
.L_x_34941:
        /* <DEDUP_REMOVED lines=9> */
.L_x_34945:
[----:B------:R-:W-:Y:S02]  /*ca30*/  IMAD.MOV.U32 R8, RZ, RZ, R6 ;  /* 0x000000ffff087224 */ /* 0x000fe400078e0006 */
[----:B------:R-:W-:Y:S02]  /*ca40*/  IMAD.MOV.U32 R22, RZ, RZ, R20 ;  /* 0x000000ffff167224 */ /* 0x000fe400078e0014 */
[----:B------:R-:W-:Y:S02]  /*ca50*/  IMAD.MOV.U32 R6, RZ, RZ, R13 ;  /* 0x000000ffff067224 */ /* 0x000fe400078e000d */
[----:B------:R-:W-:-:S07]  /*ca60*/  IMAD.MOV.U32 R20, RZ, RZ, R15 ;  /* 0x000000ffff147224 */ /* 0x000fce00078e000f */
.L_x_34946:
[----:B------:R-:W-:Y:S05]  /*ca70*/  BSYNC.RECONVERGENT B1 ;  /* 0x0000000000017941 */ /* 0x000fea0003800200 */
.L_x_34944:
        /* <DEDUP_REMOVED lines=9> */
.L_x_34948:
[----:B------:R-:W-:Y:S02]  /*cb10*/  IMAD.MOV.U32 R9, RZ, RZ, R8 ;  /* 0x000000ffff097224 */ /* 0x000fe400078e0008 */
[----:B------:R-:W-:Y:S01]  /*cb20*/  IMAD.MOV.U32 R13, RZ, RZ, R22 ;  /* 0x000000ffff0d7224 */ /* 0x000fe200078e0016 */
[----:B------:R-:W-:Y:S01]  /*cb30*/  MOV R22, R21 ;  /* 0x0000001500167202 */ /* 0x000fe20000000f00 */
[----:B------:R-:W-:-:S07]  /*cb40*/  IMAD.MOV.U32 R8, RZ, RZ, R17 ;  /* 0x000000ffff087224 */ /* 0x000fce00078e0011 */
.L_x_34949:
[----:B------:R-:W-:Y:S05]  /*cb50*/  BSYNC.RECONVERGENT B1 ;  /* 0x0000000000017941 */ /* 0x000fea0003800200 */
.L_x_34947:
        /* <DEDUP_REMOVED lines=16> */
.L_x_34951:
[----:B------:R-:W-:Y:S01]  /*cc60*/  MOV R15, R11 ;  /* 0x0000000b000f7202 */ /* 0x000fe20000000f00 */
[----:B------:R-:W-:Y:S02]  /*cc70*/  IMAD.MOV.U32 R16, RZ, RZ, R3 ;  /* 0x000000ffff107224 */ /* 0x000fe400078e0003 */
[----:B------:R-:W-:Y:S02]  /*cc80*/  IMAD.MOV.U32 R11, RZ, RZ, R2 ;  /* 0x000000ffff0b7224 */ /* 0x000fe400078e0002 */
[----:B------:R-:W-:-:S07]  /*cc90*/  IMAD.MOV.U32 R3, RZ, RZ, R10 ;  /* 0x000000ffff037224 */ /* 0x000fce00078e000a */
.L_x_34952:
[----:B------:R-:W-:Y:S05]  /*cca0*/  BSYNC.RECONVERGENT B1 ;  /* 0x0000000000017941 */ /* 0x000fea0003800200 */
.L_x_34950:
        /* <DEDUP_REMOVED lines=9> */
.L_x_34954:
[----:B------:R-:W-:Y:S02]  /*cd40*/  IMAD.MOV.U32 R17, RZ, RZ, R15 ;  /* 0x000000ffff117224 */ /* 0x000fe400078e000f */
[----:B------:R-:W-:Y:S02]  /*cd50*/  IMAD.MOV.U32 R21, RZ, RZ, R16 ;  /* 0x000000ffff157224 */ /* 0x000fe400078e0010 */
[----:B------:R-:W-:Y:S02]  /*cd60*/  IMAD.MOV.U32 R15, RZ, RZ, R4 ;  /* 0x000000ffff0f7224 */ /* 0x000fe400078e0004 */
[----:B------:R-:W-:-:S07]  /*cd70*/  IMAD.MOV.U32 R16, RZ, RZ, R23 ;  /* 0x000000ffff107224 */ /* 0x000fce00078e0017 */
.L_x_34955:
[----:B------:R-:W-:Y:S05]  /*cd80*/  BSYNC.RECONVERGENT B1 ;  /* 0x0000000000017941 */ /* 0x000fea0003800200 */
.L_x_34953:
        /* <DEDUP_REMOVED lines=9> */
.L_x_34957:
[----:B------:R-:W-:Y:S02]  /*ce20*/  IMAD.MOV.U32 R23, RZ, RZ, R17 ;  /* 0x000000ffff177224 */ /* 0x000fe400078e0011 */
[----:B------:R-:W-:Y:S01]  /*ce30*/  IMAD.MOV.U32 R24, RZ, RZ, R21 ;  /* 0x000000ffff187224 */ /* 0x000fe200078e0015 */
[----:B------:R-:W-:Y:S01]  /*ce40*/  MOV R21, R19 ;  /* 0x0000001300157202 */ /* 0x000fe20000000f00 */
[----:B------:R-:W-:-:S07]  /*ce50*/  IMAD.MOV.U32 R17, RZ, RZ, R5 ;  /* 0x000000ffff117224 */ /* 0x000fce00078e0005 */
.L_x_34958:
[----:B------:R-:W-:Y:S05]  /*ce60*/  BSYNC.RECONVERGENT B1 ;  /* 0x0000000000017941 */ /* 0x000fea0003800200 */
.L_x_34956:
        /* <DEDUP_REMOVED lines=9> */
.L_x_34960:
[----:B------:R-:W-:Y:S01]  /*cf00*/  IMAD.MOV.U32 R19, RZ, RZ, R23 ;  /* 0x000000ffff137224 */ /* 0x000fe200078e0017 */
[----:B------:R-:W-:Y:S01]  /*cf10*/  MOV R23, R18 ;  /* 0x0000001200177202 */ /* 0x000fe20000000f00 */
[----:B------:R-:W-:Y:S02]  /*cf20*/  IMAD.MOV.U32 R27, RZ, RZ, R24 ;  /* 0x000000ffff1b7224 */ /* 0x000fe400078e0018 */
[----:B------:R-:W-:-:S07]  /*cf30*/  IMAD.MOV.U32 R24, RZ, RZ, R7 ;  /* 0x000000ffff187224 */ /* 0x000fce00078e0007 */
.L_x_34961:
[----:B------:R-:W-:Y:S05]  /*cf40*/  BSYNC.RECONVERGENT B1 ;  /* 0x0000000000017941 */ /* 0x000fea0003800200 */
.L_x_34959:
        /* <DEDUP_REMOVED lines=9> */
.L_x_34963:
[----:B------:R-:W-:Y:S01]  /*cfe0*/  IMAD.MOV.U32 R18, RZ, RZ, R19 ;  /* 0x000000ffff127224 */ /* 0x000fe200078e0013 */
[----:B------:R-:W-:Y:S01]  /*cff0*/  MOV R26, R27 ;  /* 0x0000001b001a7202 */ /* 0x000fe20000000f00 */
[----:B------:R-:W-:Y:S02]  /*d000*/  IMAD.MOV.U32 R19, RZ, RZ, R6 ;  /* 0x000000ffff137224 */ /* 0x000fe400078e0006 */
[----:B------:R-:W-:-:S07]  /*d010*/  IMAD.MOV.U32 R27, RZ, RZ, R20 ;  /* 0x000000ffff1b7224 */ /* 0x000fce00078e0014 */
.L_x_34964:
[----:B------:R-:W-:Y:S05]  /*d020*/  BSYNC.RECONVERGENT B1 ;  /* 0x0000000000017941 */ /* 0x000fea0003800200 */
.L_x_34962:
        /* <DEDUP_REMOVED lines=9> */
.L_x_34966:
[----:B------:R-:W-:Y:S01]  /*d0c0*/  MOV R20, R18 ;  /* 0x0000001200147202 */ /* 0x000fe20000000f00 */
[----:B------:R-:W-:Y:S02]  /*d0d0*/  IMAD.MOV.U32 R33, RZ, RZ, R26 ;  /* 0x000000ffff217224 */ /* 0x000fe400078e001a */
[----:B------:R-:W-:Y:S02]  /*d0e0*/  IMAD.MOV.U32 R18, RZ, RZ, R8 ;  /* 0x000000ffff127224 */ /* 0x000fe400078e0008 */
[----:B------:R-:W-:-:S07]  /*d0f0*/  IMAD.MOV.U32 R26, RZ, RZ, R22 ;  /* 0x000000ffff1a7224 */ /* 0x000fce00078e0016 */
.L_x_34967:
[----:B------:R-:W-:Y:S05]  /*d100*/  BSYNC.RECONVERGENT B1 ;  /* 0x0000000000017941 */ /* 0x000fea0003800200 */
.L_x_34965:
        /* <DEDUP_REMOVED lines=9> */
.L_x_34969:
[----:B------:R-:W-:Y:S02]  /*d1a0*/  IMAD.MOV.U32 R32, RZ, RZ, R20 ;  /* 0x000000ffff207224 */ /* 0x000fe400078e0014 */
[----:B------:R-:W-:Y:S02]  /*d1b0*/  IMAD.MOV.U32 R8, RZ, RZ, R33 ;  /* 0x000000ffff087224 */ /* 0x000fe400078e0021 */
[----:B------:R-:W-:Y:S02]  /*d1c0*/  IMAD.MOV.U32 R20, RZ, RZ, R9 ;  /* 0x000000ffff147224 */ /* 0x000fe400078e0009 */
[----:B------:R-:W-:-:S07]  /*d1d0*/  IMAD.MOV.U32 R33, RZ, RZ, R13 ;  /* 0x000000ffff217224 */ /* 0x000fce00078e000d */
.L_x_34970:
[----:B------:R-:W-:Y:S05]  /*d1e0*/  BSYNC.RECONVERGENT B1 ;  /* 0x0000000000017941 */ /* 0x000fea0003800200 */
.L_x_34968:
        /* <DEDUP_REMOVED lines=16> */
.L_x_34972:
[----:B------:R-:W-:Y:S01]  /*d2f0*/  IMAD.MOV.U32 R10, RZ, RZ, R11 ;  /* 0x000000ffff0a7224 */ /* 0x000fe200078e000b */
[----:B------:R-:W-:Y:S01]  /*d300*/  MOV R2, R3 ;  /* 0x0000000300027202 */ /* 0x000fe20000000f00 */
[----:B------:R-:W-:Y:S02]  /*d310*/  IMAD.MOV.U32 R11, RZ, RZ, R15 ;  /* 0x000000ffff0b7224 */ /* 0x000fe400078e000f */
[----:B------:R-:W-:-:S07]  /*d320*/  IMAD.MOV.U32 R3, RZ, RZ, R16 ;  /* 0x000000ffff037224 */ /* 0x000fce00078e0010 */
.L_x_34973:
[----:B------:R-:W-:Y:S05]  /*d330*/  BSYNC.RECONVERGENT B1 ;  /* 0x0000000000017941 */ /* 0x000fea0003800200 */
.L_x_34971:
        /* <DEDUP_REMOVED lines=9> */
.L_x_34975:
[----:B------:R-:W-:Y:S01]  /*d3d0*/  MOV R29, R10 ;  /* 0x0000000a001d7202 */ /* 0x000fe20000000f00 */
[----:B------:R-:W-:Y:S02]  /*d3e0*/  IMAD.MOV.U32 R5, RZ, RZ, R2 ;  /* 0x000000ffff057224 */ /* 0x000fe400078e0002 */
[----:B------:R-:W-:Y:S02]  /*d3f0*/  IMAD.MOV.U32 R10, RZ, RZ, R17 ;  /* 0x000000ffff0a7224 */ /* 0x000fe400078e0011 */
[----:B------:R-:W-:-:S07]  /*d400*/  IMAD.MOV.U32 R2, RZ, RZ, R21 ;  /* 0x000000ffff027224 */ /* 0x000fce00078e0015 */
.L_x_34976:
[----:B------:R-:W-:Y:S05]  /*d410*/  BSYNC.RECONVERGENT B1 ;  /* 0x0000000000017941 */ /* 0x000fea0003800200 */
.L_x_34974:
        /* <DEDUP_REMOVED lines=9> */
.L_x_34978:
[----:B------:R-:W-:Y:S02]  /*d4b0*/  IMAD.MOV.U32 R28, RZ, RZ, R29 ;  /* 0x000000ffff1c7224 */ /* 0x000fe400078e001d */
[----:B------:R-:W-:Y:S02]  /*d4c0*/  IMAD.MOV.U32 R4, RZ, RZ, R5 ;  /* 0x000000ffff047224 */ /* 0x000fe400078e0005 */
[----:B------:R-:W-:Y:S02]  /*d4d0*/  IMAD.MOV.U32 R29, RZ, RZ, R23 ;  /* 0x000000ffff1d7224 */ /* 0x000fe400078e0017 */
[----:B------:R-:W-:-:S07]  /*d4e0*/  IMAD.MOV.U32 R5, RZ, RZ, R24 ;  /* 0x000000ffff057224 */ /* 0x000fce00078e0018 */
.L_x_34979:
[----:B------:R-:W-:Y:S05]  /*d4f0*/  BSYNC.RECONVERGENT B1 ;  /* 0x0000000000017941 */ /* 0x000fea0003800200 */
.L_x_34977:
        /* <DEDUP_REMOVED lines=9> */
.L_x_34981:
[----:B------:R-:W-:Y:S02]  /*d590*/  IMAD.MOV.U32 R31, RZ, RZ, R28 ;  /* 0x000000ffff1f7224 */ /* 0x000fe400078e001c */
[----:B------:R-:W-:Y:S01]  /*d5a0*/  IMAD.MOV.U32 R7, RZ, RZ, R4 ;  /* 0x000000ffff077224 */ /* 0x000fe200078e0004 */
[----:B------:R-:W-:Y:S01]  /*d5b0*/  MOV R4, R27 ;  /* 0x0000001b00047202 */ /* 0x000fe20000000f00 */
[----:B------:R-:W-:-:S07]  /*d5c0*/  IMAD.MOV.U32 R28, RZ, RZ, R19 ;  /* 0x000000ffff1c7224 */ /* 0x000fce00078e0013 */
.L_x_34982:
[----:B------:R-:W-:Y:S05]  /*d5d0*/  BSYNC.RECONVERGENT B1 ;  /* 0x0000000000017941 */ /* 0x000fea0003800200 */
.L_x_34980:
        /* <DEDUP_REMOVED lines=9> */
.L_x_34984:
[----:B------:R-:W-:Y:S01]  /*d670*/  IMAD.MOV.U32 R30, RZ, RZ, R31 ;  /* 0x000000ffff1e7224 */ /* 0x000fe200078e001f */
[----:B------:R-:W-:Y:S01]  /*d680*/  MOV R31, R18 ;  /* 0x00000012001f7202 */ /* 0x000fe20000000f00 */
[----:B------:R-:W-:Y:S02]  /*d690*/  IMAD.MOV.U32 R6, RZ, RZ, R7 ;  /* 0x000000ffff067224 */ /* 0x000fe400078e0007 */
[----:B------:R-:W-:-:S07]  /*d6a0*/  IMAD.MOV.U32 R7, RZ, RZ, R26 ;  /* 0x000000ffff077224 */ /* 0x000fce00078e001a */
.L_x_34985:
[----:B------:R-:W-:Y:S05]  /*d6b0*/  BSYNC.RECONVERGENT B1 ;  /* 0x0000000000017941 */ /* 0x000fea0003800200 */
.L_x_34983:
        /* <DEDUP_REMOVED lines=9> */
.L_x_34987:
[----:B------:R-:W-:Y:S01]  /*d750*/  IMAD.MOV.U32 R13, RZ, RZ, R30 ;  /* 0x000000ffff0d7224 */ /* 0x000fe200078e001e */
[----:B------:R-:W-:Y:S01]  /*d760*/  MOV R15, R6 ;  /* 0x00000006000f7202 */ /* 0x000fe20000000f00 */
[----:B------:R-:W-:Y:S02]  /*d770*/  IMAD.MOV.U32 R30, RZ, RZ, R20 ;  /* 0x000000ffff1e7224 */ /* 0x000fe400078e0014 */
[----:B------:R-:W-:-:S07]  /*d780*/  IMAD.MOV.U32 R6, RZ, RZ, R33 ;  /* 0x000000ffff067224 */ /* 0x000fce00078e0021 */
.L_x_34988:
[----:B------:R-:W-:Y:S05]  /*d790*/  BSYNC.RECONVERGENT B1 ;  /* 0x0000000000017941 */ /* 0x000fea0003800200 */
.L_x_34986:
        /* <DEDUP_REMOVED lines=9> */
.L_x_34989:
[----:B------:R-:W-:Y:S02]  /*d830*/  IMAD.MOV.U32 R9, RZ, RZ, R8 ;  /* 0x000000ffff097224 */ /* 0x000fe400078e0008 */
[----:B------:R-:W-:Y:S01]  /*d840*/  IMAD.MOV.U32 R33, RZ, RZ, R32 ;  /* 0x000000ffff217224 */ /* 0x000fe200078e0020 */
[----:B------:R-:W-:Y:S01]  /*d850*/  MOV R32, R13 ;  /* 0x0000000d00207202 */ /* 0x000fe20000000f00 */
[----:B------:R-:W-:Y:S02]  /*d860*/  IMAD.MOV.U32 R35, RZ, RZ, R12 ;  /* 0x000000ffff237224 */ /* 0x000fe400078e000c */
[----:B------:R-:W-:-:S07]  /*d870*/  IMAD.MOV.U32 R8, RZ, RZ, R15 ;  /* 0x000000ffff087224 */ /* 0x000fce00078e000f */
.L_x_34823:
[----:B------:R-:W-:Y:S05]  /*d880*/  BSYNC.RECONVERGENT B0 ;  /* 0x0000000000007941 */ /* 0x000fea0003800200 */
.L_x_34822:
        /* <DEDUP_REMOVED lines=46> */
.L_x_34993:
[----:B------:R-:W-:Y:S01]  /*db70*/  MOV R19, R11 ;  /* 0x0000000b00137202 */ /* 0x000fe20000000f00 */
[----:B------:R-:W-:Y:S02]  /*db80*/  IMAD.MOV.U32 R17, RZ, RZ, R3 ;  /* 0x000000ffff117224 */ /* 0x000fe400078e0003 */
[----:B------:R-:W-:Y:S02]  /*db90*/  IMAD.MOV.U32 R11, RZ, RZ, R10 ;  /* 0x000000ffff0b7224 */ /* 0x000fe400078e000a */
[----:B------:R-:W-:-:S07]  /*dba0*/  IMAD.MOV.U32 R3, RZ, RZ, R2 ;  /* 0x000000ffff037224 */ /* 0x000fce00078e0002 */
.L_x_34994:
[----:B------:R-:W-:Y:S05]  /*dbb0*/  BSYNC.RECONVERGENT B1 ;  /* 0x0000000000017941 */ /* 0x000fea0003800200 */
.L_x_34992:
        /* <DEDUP_REMOVED lines=9> */
.L_x_34996:
[----:B------:R-:W-:Y:S02]  /*dc50*/  IMAD.MOV.U32 R23, RZ, RZ, R19 ;  /* 0x000000ffff177224 */ /* 0x000fe400078e0013 */
[----:B------:R-:W-:Y:S02]  /*dc60*/  IMAD.MOV.U32 R21, RZ, RZ, R17 ;  /* 0x000000ffff157224 */ /* 0x000fe400078e0011 */
[----:B------:R-:W-:Y:S02]  /*dc70*/  IMAD.MOV.U32 R19, RZ, RZ, R29 ;  /* 0x000000ffff137224 */ /* 0x000fe400078e001d */
[----:B------:R-:W-:-:S07]  /*dc80*/  IMAD.MOV.U32 R17, RZ, RZ, R5 ;  /* 0x000000ffff117224 */ /* 0x000fce00078e0005 */
.L_x_34997:
[----:B------:R-:W-:Y:S05]  /*dc90*/  BSYNC.RECONVERGENT B1 ;  /* 0x0000000000017941 */ /* 0x000fea0003800200 */
.L_x_34995:
        /* <DEDUP_REMOVED lines=9> */
.L_x_34999:
[----:B------:R-:W-:Y:S02]  /*dd30*/  IMAD.MOV.U32 R10, RZ, RZ, R23 ;  /* 0x000000ffff0a7224 */ /* 0x000fe400078e0017 */
[----:B------:R-:W-:Y:S01]  /*dd40*/  IMAD.MOV.U32 R2, RZ, RZ, R21 ;  /* 0x000000ffff027224 */ /* 0x000fe200078e0015 */
[----:B------:R-:W-:Y:S01]  /*dd50*/  MOV R21, R4 ;  /* 0x0000000400157202 */ /* 0x000fe20000000f00 */
[----:B------:R-:W-:-:S07]  /*dd60*/  IMAD.MOV.U32 R23, RZ, RZ, R28 ;  /* 0x000000ffff177224 */ /* 0x000fce00078e001c */
.L_x_35000:
[----:B------:R-:W-:Y:S05]  /*dd70*/  BSYNC.RECONVERGENT B1 ;  /* 0x0000000000017941 */ /* 0x000fea0003800200 */
.L_x_34998:
        /* <DEDUP_REMOVED lines=9> */
.L_x_35002:
[----:B------:R-:W-:Y:S01]  /*de10*/  IMAD.MOV.U32 R27, RZ, RZ, R10 ;  /* 0x000000ffff1b7224 */ /* 0x000fe200078e000a */
[----:B------:R-:W-:Y:S01]  /*de20*/  MOV R10, R31 ;  /* 0x0000001f000a7202 */ /* 0x000fe20000000f00 */
[----:B------:R-:W-:Y:S02]  /*de30*/  IMAD.MOV.U32 R5, RZ, RZ, R2 ;  /* 0x000000ffff057224 */ /* 0x000fe400078e0002 */
[----:B------:R-:W-:-:S07]  /*de40*/  IMAD.MOV.U32 R2, RZ, RZ, R7 ;  /* 0x000000ffff027224 */ /* 0x000fce00078e0007 */
.L_x_35003:
[----:B------:R-:W-:Y:S05]  /*de50*/  BSYNC.RECONVERGENT B1 ;  /* 0x0000000000017941 */ /* 0x000fea0003800200 */
.L_x_35001:
        /* <DEDUP_REMOVED lines=9> */
.L_x_35005:
[----:B------:R-:W-:Y:S01]  /*def0*/  IMAD.MOV.U32 R28, RZ, RZ, R27 ;  /* 0x000000ffff1c7224 */ /* 0x000fe200078e001b */
[----:B------:R-:W-:Y:S01]  /*df00*/  MOV R4, R5 ;  /* 0x0000000500047202 */ /* 0x000fe20000000f00 */
[----:B------:R-:W-:Y:S02]  /*df10*/  IMAD.MOV.U32 R27, RZ, RZ, R30 ;  /* 0x000000ffff1b7224 */ /* 0x000fe400078e001e */
[----:B------:R-:W-:-:S07]  /*df20*/  IMAD.MOV.U32 R5, RZ, RZ, R6 ;  /* 0x000000ffff057224 */ /* 0x000fce00078e0006 */
.L_x_35006:
[----:B------:R-:W-:Y:S05]  /*df30*/  BSYNC.RECONVERGENT B1 ;  /* 0x0000000000017941 */ /* 0x000fea0003800200 */
.L_x_35004:
        /* <DEDUP_REMOVED lines=9> */
.L_x_35008:
[----:B------:R-:W-:Y:S01]  /*dfd0*/  MOV R29, R28 ;  /* 0x0000001c001d7202 */ /* 0x000fe20000000f00 */
[----:B------:R-:W-:Y:S02]  /*dfe0*/  IMAD.MOV.U32 R7, RZ, RZ, R4 ;  /* 0x000000ffff077224 */ /* 0x000fe400078e0004 */
[----:B------:R-:W-:Y:S02]  /*dff0*/  IMAD.MOV.U32 R28, RZ, RZ, R33 ;  /* 0x000000ffff1c7224 */ /* 0x000fe400078e0021 */
[----:B------:R-:W-:-:S07]  /*e000*/  IMAD.MOV.U32 R4, RZ, RZ, R9 ;  /* 0x000000ffff047224 */ /* 0x000fce00078e0009 */
.L_x_35009:
[----:B------:R-:W-:Y:S05]  /*e010*/  BSYNC.RECONVERGENT B1 ;  /* 0x0000000000017941 */ /* 0x000fea0003800200 */
.L_x_35007:
        /* <DEDUP_REMOVED lines=9> */
.L_x_35011:
[----:B------:R-:W-:Y:S02]  /*e0b0*/  IMAD.MOV.U32 R9, RZ, RZ, R29 ;  /* 0x000000ffff097224 */ /* 0x000fe400078e001d */
[----:B------:R-:W-:Y:S02]  /*e0c0*/  IMAD.MOV.U32 R6, RZ, RZ, R7 ;  /* 0x000000ffff067224 */ /* 0x000fe400078e0007 */
[----:B------:R-:W-:Y:S02]  /*e0d0*/  IMAD.MOV.U32 R29, RZ, RZ, R32 ;  /* 0x000000ffff1d7224 */ /* 0x000fe400078e0020 */
[----:B------:R-:W-:-:S07]  /*e0e0*/  IMAD.MOV.U32 R7, RZ, RZ, R8 ;  /* 0x000000ffff077224 */ /* 0x000fce00078e0008 */
.L_x_35012:
[----:B------:R-:W-:Y:S05]  /*e0f0*/  BSYNC.RECONVERGENT B1 ;  /* 0x0000000000017941 */ /* 0x000fea0003800200 */
.L_x_35010:
        /* <DEDUP_REMOVED lines=16> */
.L_x_35014:
[----:B------:R-:W-:Y:S01]  /*e200*/  IMAD.MOV.U32 R26, RZ, RZ, R11 ;  /* 0x000000ffff1a7224 */ /* 0x000fe200078e000b */
[----:B------:R-:W-:Y:S01]  /*e210*/  MOV R8, R3 ;  /* 0x0000000300087202 */ /* 0x000fe20000000f00 */
[----:B------:R-:W-:Y:S02]  /*e220*/  IMAD.MOV.U32 R11, RZ, RZ, R19 ;  /* 0x000000ffff0b7224 */ /* 0x000fe400078e0013 */
[----:B------:R-:W-:-:S07]  /*e230*/  IMAD.MOV.U32 R3, RZ, RZ, R17 ;  /* 0x000000ffff037224 */ /* 0x000fce00078e0011 */
.L_x_35015:
[----:B------:R-:W-:Y:S05]  /*e240*/  BSYNC.RECONVERGENT B1 ;  /* 0x0000000000017941 */ /* 0x000fea0003800200 */
.L_x_35013:
        /* <DEDUP_REMOVED lines=9> */
.L_x_35017:
[----:B------:R-:W-:Y:S01]  /*e2e0*/  MOV R17, R26 ;  /* 0x0000001a00117202 */ /* 0x000fe20000000f00 */
[----:B------:R-:W-:Y:S02]  /*e2f0*/  IMAD.MOV.U32 R15, RZ, RZ, R8 ;  /* 0x000000ffff0f7224 */ /* 0x000fe400078e0008 */
[----:B------:R-:W-:Y:S02]  /*e300*/  IMAD.MOV.U32 R26, RZ, RZ, R23 ;  /* 0x000000ffff1a7224 */ /* 0x000fe400078e0017 */
[----:B------:R-:W-:-:S07]  /*e310*/  IMAD.MOV.U32 R8, RZ, RZ, R21 ;  /* 0x000000ffff087224 */ /* 0x000fce00078e0015 */
.L_x_35018:
[----:B------:R-:W-:Y:S05]  /*e320*/  BSYNC.RECONVERGENT B1 ;  /* 0x0000000000017941 */ /* 0x000fea0003800200 */
.L_x_35016:
        /* <DEDUP_REMOVED lines=9> */
.L_x_35020:
[----:B------:R-:W-:Y:S02]  /*e3c0*/  IMAD.MOV.U32 R32, RZ, RZ, R17 ;  /* 0x000000ffff207224 */ /* 0x000fe400078e0011 */
[----:B------:R-:W-:Y:S02]  /*e3d0*/  IMAD.MOV.U32 R30, RZ, RZ, R15 ;  /* 0x000000ffff1e7224 */ /* 0x000fe400078e000f */
[----:B------:R-:W-:Y:S02]  /*e3e0*/  IMAD.MOV.U32 R17, RZ, RZ, R10 ;  /* 0x000000ffff117224 */ /* 0x000fe400078e000a */
[----:B------:R-:W-:-:S07]  /*e3f0*/  IMAD.MOV.U32 R15, RZ, RZ, R2 ;  /* 0x000000ffff0f7224 */ /* 0x000fce00078e0002 */
.L_x_35021:
[----:B------:R-:W-:Y:S05]  /*e400*/  BSYNC.RECONVERGENT B1 ;  /* 0x0000000000017941 */ /* 0x000fea0003800200 */
.L_x_35019:
        /* <DEDUP_REMOVED lines=9> */
.L_x_35023:
[----:B------:R-:W-:Y:S02]  /*e4a0*/  IMAD.MOV.U32 R21, RZ, RZ, R32 ;  /* 0x000000ffff157224 */ /* 0x000fe400078e0020 */
[----:B------:R-:W-:Y:S01]  /*e4b0*/  IMAD.MOV.U32 R19, RZ, RZ, R30 ;  /* 0x000000ffff137224 */ /* 0x000fe200078e001e */
[----:B------:R-:W-:Y:S01]  /*e4c0*/  MOV R30, R5 ;  /* 0x00000005001e7202 */ /* 0x000fe20000000f00 */
[----:B------:R-:W-:-:S07]  /*e4d0*/  IMAD.MOV.U32 R32, RZ, RZ, R27 ;  /* 0x000000ffff207224 */ /* 0x000fce00078e001b */
.L_x_35024:
[----:B------:R-:W-:Y:S05]  /*e4e0*/  BSYNC.RECONVERGENT B1 ;  /* 0x0000000000017941 */ /* 0x000fea0003800200 */
.L_x_35022:
        /* <DEDUP_REMOVED lines=9> */
.L_x_35026:
[----:B------:R-:W-:Y:S01]  /*e580*/  IMAD.MOV.U32 R10, RZ, RZ, R21 ;  /* 0x000000ffff0a7224 */ /* 0x000fe200078e0015 */
[----:B------:R-:W-:Y:S01]  /*e590*/  MOV R21, R28 ;  /* 0x0000001c00157202 */ /* 0x000fe20000000f00 */
[----:B------:R-:W-:Y:S02]  /*e5a0*/  IMAD.MOV.U32 R2, RZ, RZ, R19 ;  /* 0x000000ffff027224 */ /* 0x000fe400078e0013 */
[----:B------:R-:W-:-:S07]  /*e5b0*/  IMAD.MOV.U32 R19, RZ, RZ, R4 ;  /* 0x000000ffff137224 */ /* 0x000fce00078e0004 */
.L_x_35027:
[----:B------:R-:W-:Y:S05]  /*e5c0*/  BSYNC.RECONVERGENT B1 ;  /* 0x0000000000017941 */ /* 0x000fea0003800200 */
.L_x_35025:
        /* <DEDUP_REMOVED lines=9> */
.L_x_35029:
[----:B------:R-:W-:Y:S01]  /*e660*/  IMAD.MOV.U32 R4, RZ, RZ, R10 ;  /* 0x000000ffff047224 */ /* 0x000fe200078e000a */
[----:B------:R-:W-:Y:S01]  /*e670*/  MOV R5, R2 ;  /* 0x0000000200057202 */ /* 0x000fe20000000f00 */
[----:B------:R-:W-:Y:S02]  /*e680*/  IMAD.MOV.U32 R10, RZ, RZ, R29 ;  /* 0x000000ffff0a7224 */ /* 0x000fe400078e001d */
[----:B------:R-:W-:-:S07]  /*e690*/  IMAD.MOV.U32 R2, RZ, RZ, R7 ;  /* 0x000000ffff027224 */ /* 0x000fce00078e0007 */
.L_x_35030:
[----:B------:R-:W-:Y:S05]  /*e6a0*/  BSYNC.RECONVERGENT B1 ;  /* 0x0000000000017941 */ /* 0x000fea0003800200 */
.L_x_35028:
        /* <DEDUP_REMOVED lines=9> */
.L_x_35032:
[----:B------:R-:W-:Y:S01]  /*e740*/  MOV R23, R4 ;  /* 0x0000000400177202 */ /* 0x000fe20000000f00 */
[----:B------:R-:W-:Y:S02]  /*e750*/  IMAD.MOV.U32 R7, RZ, RZ, R5 ;  /* 0x000000ffff077224 */ /* 0x000fe400078e0005 */
[----:B------:R-:W-:Y:S02]  /*e760*/  IMAD.MOV.U32 R4, RZ, RZ, R9 ;  /* 0x000000ffff047224 */ /* 0x000fe400078e0009 */
[----:B------:R-:W-:-:S07]  /*e770*/  IMAD.MOV.U32 R5, RZ, RZ, R6 ;  /* 0x000000ffff057224 */ /* 0x000fce00078e0006 */
.L_x_35033:
[----:B------:R-:W-:Y:S05]  /*e780*/  BSYNC.RECONVERGENT B1 ;  /* 0x0000000000017941 */ /* 0x000fea0003800200 */
.L_x_35031:
        /* <DEDUP_REMOVED lines=16> */
.L_x_35035:
[----:B------:R-:W-:Y:S01]  /*e890*/  IMAD.MOV.U32 R24, RZ, RZ, R11 ;  /* 0x000000ffff187224 */ /* 0x000fe200078e000b */
[----:B------:R-:W-:Y:S01]  /*e8a0*/  MOV R11, R26 ;  /* 0x0000001a000b7202 */ /* 0x000fe20000000f00 */
[----:B------:R-:W-:Y:S02]  /*e8b0*/  IMAD.MOV.U32 R6, RZ, RZ, R3 ;  /* 0x000000ffff067224 */ /* 0x000fe400078e0003 */
[----:B------:R-:W-:-:S07]  /*e8c0*/  IMAD.MOV.U32 R3, RZ, RZ, R8 ;  /* 0x000000ffff037224 */ /* 0x000fce00078e0008 */
.L_x_35036:
[----:B------:R-:W-:Y:S05]  /*e8d0*/  BSYNC.RECONVERGENT B1 ;  /* 0x0000000000017941 */ /* 0x000fea0003800200 */
.L_x_35034:
        /* <DEDUP_REMOVED lines=9> */
.L_x_35038:
[----:B------:R-:W-:Y:S01]  /*e970*/  IMAD.MOV.U32 R13, RZ, RZ, R24 ;  /* 0x000000ffff0d7224 */ /* 0x000fe200078e0018 */
[----:B------:R-:W-:Y:S01]  /*e980*/  MOV R9, R6 ;  /* 0x0000000600097202 */ /* 0x000fe20000000f00 */
[----:B------:R-:W-:Y:S02]  /*e990*/  IMAD.MOV.U32 R24, RZ, RZ, R17 ;  /* 0x000000ffff187224 */ /* 0x000fe400078e0011 */
[----:B------:R-:W-:-:S07]  /*e9a0*/  IMAD.MOV.U32 R6, RZ, RZ, R15 ;  /* 0x000000ffff067224 */ /* 0x000fce00078e000f */
.L_x_35039:
[----:B------:R-:W-:Y:S05]  /*e9b0*/  BSYNC.RECONVERGENT B1 ;  /* 0x0000000000017941 */ /* 0x000fea0003800200 */
.L_x_35037:
        /* <DEDUP_REMOVED lines=9> */
.L_x_35041:
[----:B------:R-:W-:Y:S01]  /*ea50*/  MOV R26, R13 ;  /* 0x0000000d001a7202 */ /* 0x000fe20000000f00 */
[----:B------:R-:W-:Y:S02]  /*ea60*/  IMAD.MOV.U32 R8, RZ, RZ, R9 ;  /* 0x000000ffff087224 */ /* 0x000fe400078e0009 */
[----:B------:R-:W-:Y:S02]  /*ea70*/  IMAD.MOV.U32 R13, RZ, RZ, R32 ;  /* 0x000000ffff0d7224 */ /* 0x000fe400078e0020 */
[----:B------:R-:W-:-:S07]  /*ea80*/  IMAD.MOV.U32 R9, RZ, RZ, R30 ;  /* 0x000000ffff097224 */ /* 0x000fce00078e001e */
.L_x_35042:
[----:B------:R-:W-:Y:S05]  /*ea90*/  BSYNC.RECONVERGENT B1 ;  /* 0x0000000000017941 */ /* 0x000fea0003800200 */
.L_x_35040:
        /* <DEDUP_REMOVED lines=9> */
.L_x_35044:
[----:B------:R-:W-:Y:S02]  /*eb30*/  IMAD.MOV.U32 R17, RZ, RZ, R26 ;  /* 0x000000ffff117224 */ /* 0x000fe400078e001a */
[----:B------:R-:W-:Y:S02]  /*eb40*/  IMAD.MOV.U32 R15, RZ, RZ, R8 ;  /* 0x000000ffff0f7224 */ /* 0x000fe400078e0008 */
[----:B------:R-:W-:Y:S02]  /*eb50*/  IMAD.MOV.U32 R26, RZ, RZ, R21 ;  /* 0x000000ffff1a7224 */ /* 0x000fe400078e0015 */
[----:B------:R-:W-:-:S07]  /*eb60*/  IMAD.MOV.U32 R8, RZ, RZ, R19 ;  /* 0x000000ffff087224 */ /* 0x000fce00078e0013 */
.L_x_35045:
[----:B------:R-:W-:Y:S05]  /*eb70*/  BSYNC.RECONVERGENT B1 ;  /* 0x0000000000017941 */ /* 0x000fea0003800200 */
.L_x_35043:
        /* <DEDUP_REMOVED lines=9> */
.L_x_35047:
[----:B------:R-:W-:Y:S02]  /*ec10*/  IMAD.MOV.U32 R19, RZ, RZ, R17 ;  /* 0x000000ffff137224 */ /* 0x000fe400078e0011 */
[----:B------:R-:W-:Y:S01]  /*ec20*/  IMAD.MOV.U32 R28, RZ, RZ, R15 ;  /* 0x000000ffff1c7224 */ /* 0x000fe200078e000f */
[----:B------:R-:W-:Y:S01]  /*ec30*/  MOV R15, R2 ;  /* 0x00000002000f7202 */ /* 0x000fe20000000f00 */
[----:B------:R-:W-:-:S07]  /*ec40*/  IMAD.MOV.U32 R17, RZ, RZ, R10 ;  /* 0x000000ffff117224 */ /* 0x000fce00078e000a */
.L_x_35048:
[----:B------:R-:W-:Y:S05]  /*ec50*/  BSYNC.RECONVERGENT B1 ;  /* 0x0000000000017941 */ /* 0x000fea0003800200 */
.L_x_35046:
        /* <DEDUP_REMOVED lines=9> */
.L_x_35050:
[----:B------:R-:W-:Y:S01]  /*ecf0*/  IMAD.MOV.U32 R10, RZ, RZ, R19 ;  /* 0x000000ffff0a7224 */ /* 0x000fe200078e0013 */
[----:B------:R-:W-:Y:S01]  /*ed00*/  MOV R19, R4 ;  /* 0x0000000400137202 */ /* 0x000fe20000000f00 */
[----:B------:R-:W-:Y:S02]  /*ed10*/  IMAD.MOV.U32 R2, RZ, RZ, R28 ;  /* 0x000000ffff027224 */ /* 0x000fe400078e001c */
[----:B------:R-:W-:-:S07]  /*ed20*/  IMAD.MOV.U32 R28, RZ, RZ, R5 ;  /* 0x000000ffff1c7224 */ /* 0x000fce00078e0005 */
.L_x_35051:
[----:B------:R-:W-:Y:S05]  /*ed30*/  BSYNC.RECONVERGENT B1 ;  /* 0x0000000000017941 */ /* 0x000fea0003800200 */
.L_x_35049:
        /* <DEDUP_REMOVED lines=9> */
.L_x_35053:
[----:B------:R-:W-:Y:S01]  /*edd0*/  IMAD.MOV.U32 R5, RZ, RZ, R10 ;  /* 0x000000ffff057224 */ /* 0x000fe200078e000a */
[----:B------:R-:W-:Y:S01]  /*ede0*/  MOV R4, R2 ;  /* 0x0000000200047202 */ /* 0x000fe20000000f00 */
[----:B------:R-:W-:Y:S02]  /*edf0*/  IMAD.MOV.U32 R10, RZ, RZ, R23 ;  /* 0x000000ffff0a7224 */ /* 0x000fe400078e0017 */
[----:B------:R-:W-:-:S07]  /*ee00*/  IMAD.MOV.U32 R2, RZ, RZ, R7 ;  /* 0x000000ffff027224 */ /* 0x000fce00078e0007 */
.L_x_35054:
[----:B------:R-:W-:Y:S05]  /*ee10*/  BSYNC.RECONVERGENT B1 ;  /* 0x0000000000017941 */ /* 0x000fea0003800200 */
.L_x_35052:
        /* <DEDUP_REMOVED lines=16> */
.L_x_35056:
[----:B------:R-:W-:Y:S02]  /*ef20*/  IMAD.MOV.U32 R22, RZ, RZ, R11 ;  /* 0x000000ffff167224 */ /* 0x000fe400078e000b */
[----:B------:R-:W-:Y:S01]  /*ef30*/  IMAD.MOV.U32 R30, RZ, RZ, R3 ;  /* 0x000000ffff1e7224 */ /* 0x000fe200078e0003 */
[----:B------:R-:W-:Y:S01]  /*ef40*/  MOV R3, R6 ;  /* 0x0000000600037202 */ /* 0x000fe20000000f00 */
[----:B------:R-:W-:-:S07]  /*ef50*/  IMAD.MOV.U32 R11, RZ, RZ, R24 ;  /* 0x000000ffff0b7224 */ /* 0x000fce00078e0018 */
.L_x_35057:
[----:B------:R-:W-:Y:S05]  /*ef60*/  BSYNC.RECONVERGENT B1 ;  /* 0x0000000000017941 */ /* 0x000fea0003800200 */
.L_x_35055:
        /* <DEDUP_REMOVED lines=9> */
.L_x_35059:
[----:B------:R-:W-:Y:S01]  /*f000*/  IMAD.MOV.U32 R7, RZ, RZ, R22 ;  /* 0x000000ffff077224 */ /* 0x000fe200078e0016 */
[----:B------:R-:W-:Y:S01]  /*f010*/  MOV R22, R13 ;  /* 0x0000000d00167202 */ /* 0x000fe20000000f00 */
[----:B------:R-:W-:Y:S02]  /*f020*/  IMAD.MOV.U32 R21, RZ, RZ, R30 ;  /* 0x000000ffff157224 */ /* 0x000fe400078e001e */
[----:B------:R-:W-:-:S07]  /*f030*/  IMAD.MOV.U32 R30, RZ, RZ, R9 ;  /* 0x000000ffff1e7224 */ /* 0x000fce00078e0009 */
.L_x_35060:
[----:B------:R-:W-:Y:S05]  /*f040*/  BSYNC.RECONVERGENT B1 ;  /* 0x0000000000017941 */ /* 0x000fea0003800200 */
.L_x_35058:
        /* <DEDUP_REMOVED lines=9> */
.L_x_35062:
[----:B------:R-:W-:Y:S01]  /*f0e0*/  IMAD.MOV.U32 R6, RZ, RZ, R7 ;  /* 0x000000ffff067224 */ /* 0x000fe200078e0007 */
[----:B------:R-:W-:Y:S01]  /*f0f0*/  MOV R24, R21 ;  /* 0x0000001500187202 */ /* 0x000fe20000000f00 */
[----:B------:R-:W-:Y:S02]  /*f100*/  IMAD.MOV.U32 R7, RZ, RZ, R26 ;  /* 0x000000ffff077224 */ /* 0x000fe400078e001a */
[----:B------:R-:W-:-:S07]  /*f110*/  IMAD.MOV.U32 R21, RZ, RZ, R8 ;  /* 0x000000ffff157224 */ /* 0x000fce00078e0008 */
.L_x_35063:
[----:B------:R-:W-:Y:S05]  /*f120*/  BSYNC.RECONVERGENT B1 ;  /* 0x0000000000017941 */ /* 0x000fea0003800200 */
.L_x_35061:
        /* <DEDUP_REMOVED lines=9> */
.L_x_35065:
[----:B------:R-:W-:Y:S01]  /*f1c0*/  MOV R8, R6 ;  /* 0x0000000600087202 */ /* 0x000fe20000000f00 */
[----:B------:R-:W-:Y:S02]  /*f1d0*/  IMAD.MOV.U32 R9, RZ, RZ, R24 ;  /* 0x000000ffff097224 */ /* 0x000fe400078e0018 */
[----:B------:R-:W-:Y:S02]  /*f1e0*/  IMAD.MOV.U32 R6, RZ, RZ, R17 ;  /* 0x000000ffff067224 */ /* 0x000fe400078e0011 */
[----:B------:R-:W-:-:S07]  /*f1f0*/  IMAD.MOV.U32 R24, RZ, RZ, R15 ;  /* 0x000000ffff187224 */ /* 0x000fce00078e000f */
.L_x_35066:
[----:B------:R-:W-:Y:S05]  /*f200*/  BSYNC.RECONVERGENT B1 ;  /* 0x0000000000017941 */ /* 0x000fea0003800200 */
.L_x_35064:
        /* <DEDUP_REMOVED lines=9> */
.L_x_35068:
[----:B------:R-:W-:Y:S02]  /*f2a0*/  IMAD.MOV.U32 R13, RZ, RZ, R8 ;  /* 0x000000ffff0d7224 */ /* 0x000fe400078e0008 */
[----:B------:R-:W-:Y:S02]  /*f2b0*/  IMAD.MOV.U32 R15, RZ, RZ, R9 ;  /* 0x000000ffff0f7224 */ /* 0x000fe400078e0009 */
[----:B------:R-:W-:Y:S02]  /*f2c0*/  IMAD.MOV.U32 R8, RZ, RZ, R19 ;  /* 0x000000ffff087224 */ /* 0x000fe400078e0013 */
[----:B------:R-:W-:-:S07]  /*f2d0*/  IMAD.MOV.U32 R9, RZ, RZ, R28 ;  /* 0x000000ffff097224 */ /* 0x000fce00078e001c */
.L_x_35069:
[----:B------:R-:W-:Y:S05]  /*f2e0*/  BSYNC.RECONVERGENT B1 ;  /* 0x0000000000017941 */ /* 0x000fea0003800200 */
.L_x_35067:
        /* <DEDUP_REMOVED lines=9> */
.L_x_35071:
[----:B------:R-:W-:Y:S02]  /*f380*/  IMAD.MOV.U32 R26, RZ, RZ, R13 ;  /* 0x000000ffff1a7224 */ /* 0x000fe400078e000d */
[----:B------:R-:W-:Y:S01]  /*f390*/  IMAD.MOV.U32 R17, RZ, RZ, R15 ;  /* 0x000000ffff117224 */ /* 0x000fe200078e000f */
[----:B------:R-:W-:Y:S01]  /*f3a0*/  MOV R15, R2 ;  /* 0x00000002000f7202 */ /* 0x000fe20000000f00 */
[----:B------:R-:W-:-:S07]  /*f3b0*/  IMAD.MOV.U32 R13, RZ, RZ, R10 ;  /* 0x000000ffff0d7224 */ /* 0x000fce00078e000a */
.L_x_35072:
[----:B------:R-:W-:Y:S05]  /*f3c0*/  BSYNC.RECONVERGENT B1 ;  /* 0x0000000000017941 */ /* 0x000fea0003800200 */
.L_x_35070:
        /* <DEDUP_REMOVED lines=9> */
.L_x_35074:
[----:B------:R-:W-:Y:S01]  /*f460*/  IMAD.MOV.U32 R2, RZ, RZ, R26 ;  /* 0x000000ffff027224 */ /* 0x000fe200078e001a */
[----:B------:R-:W-:Y:S01]  /*f470*/  MOV R26, R5 ;  /* 0x00000005001a7202 */ /* 0x000fe20000000f00 */
[----:B------:R-:W-:Y:S02]  /*f480*/  IMAD.MOV.U32 R10, RZ, RZ, R17 ;  /* 0x000000ffff0a7224 */ /* 0x000fe400078e0011 */
[----:B------:R-:W-:-:S07]  /*f490*/  IMAD.MOV.U32 R17, RZ, RZ, R4 ;  /* 0x000000ffff117224 */ /* 0x000fce00078e0004 */
.L_x_35075:
[----:B------:R-:W-:Y:S05]  /*f4a0*/  BSYNC.RECONVERGENT B1 ;  /* 0x0000000000017941 */ /* 0x000fea0003800200 */
.L_x_35073:
        /* <DEDUP_REMOVED lines=16> */
.L_x_35077:
[----:B------:R-:W-:Y:S02]  /*f5b0*/  IMAD.MOV.U32 R4, RZ, RZ, R11 ;  /* 0x000000ffff047224 */ /* 0x000fe400078e000b */
[----:B------:R-:W-:Y:S02]  /*f5c0*/  IMAD.MOV.U32 R20, RZ, RZ, R3 ;  /* 0x000000ffff147224 */ /* 0x000fe400078e0003 */
[----:B------:R-:W-:Y:S02]  /*f5d0*/  IMAD.MOV.U32 R11, RZ, RZ, R22 ;  /* 0x000000ffff0b7224 */ /* 0x000fe400078e0016 */
[----:B------:R-:W-:-:S07]  /*f5e0*/  IMAD.MOV.U32 R3, RZ, RZ, R30 ;  /* 0x000000ffff037224 */ /* 0x000fce00078e001e */
.L_x_35078:
[----:B------:R-:W-:Y:S05]  /*f5f0*/  BSYNC.RECONVERGENT B1 ;  /* 0x0000000000017941 */ /* 0x000fea0003800200 */
.L_x_35076:
        /* <DEDUP_REMOVED lines=9> */
.L_x_35080:
[----:B------:R-:W-:Y:S02]  /*f690*/  IMAD.MOV.U32 R5, RZ, RZ, R4 ;  /* 0x000000ffff057224 */ /* 0x000fe400078e0004 */
[----:B------:R-:W-:Y:S01]  /*f6a0*/  IMAD.MOV.U32 R19, RZ, RZ, R20 ;  /* 0x000000ffff137224 */ /* 0x000fe200078e0014 */
[----:B------:R-:W-:Y:S01]  /*f6b0*/  MOV R20, R21 ;  /* 0x0000001500147202 */ /* 0x000fe20000000f00 */
[----:B------:R-:W-:-:S07]  /*f6c0*/  IMAD.MOV.U32 R4, RZ, RZ, R7 ;  /* 0x000000ffff047224 */ /* 0x000fce00078e0007 */
.L_x_35081:
[----:B------:R-:W-:Y:S05]  /*f6d0*/  BSYNC.RECONVERGENT B1 ;  /* 0x0000000000017941 */ /* 0x000fea0003800200 */
.L_x_35079:
        /* <DEDUP_REMOVED lines=9> */
.L_x_35083:
[----:B------:R-:W-:Y:S01]  /*f770*/  IMAD.MOV.U32 R7, RZ, RZ, R5 ;  /* 0x000000ffff077224 */ /* 0x000fe200078e0005 */
[----:B------:R-:W-:Y:S01]  /*f780*/  MOV R5, R6 ;  /* 0x0000000600057202 */ /* 0x000fe20000000f00 */
[----:B------:R-:W-:Y:S02]  /*f790*/  IMAD.MOV.U32 R22, RZ, RZ, R19 ;  /* 0x000000ffff167224 */ /* 0x000fe400078e0013 */
[----:B------:R-:W-:-:S07]  /*f7a0*/  IMAD.MOV.U32 R19, RZ, RZ, R24 ;  /* 0x000000ffff137224 */ /* 0x000fce00078e0018 */
.L_x_35084:
[----:B------:R-:W-:Y:S05]  /*f7b0*/  BSYNC.RECONVERGENT B1 ;  /* 0x0000000000017941 */ /* 0x000fea0003800200 */
.L_x_35082:
        /* <DEDUP_REMOVED lines=9> */
.L_x_35086:
[----:B------:R-:W-:Y:S01]  /*f850*/  IMAD.MOV.U32 R6, RZ, RZ, R7 ;  /* 0x000000ffff067224 */ /* 0x000fe200078e0007 */
[----:B------:R-:W-:Y:S01]  /*f860*/  MOV R24, R22 ;  /* 0x0000001600187202 */ /* 0x000fe20000000f00 */
[----:B------:R-:W-:Y:S02]  /*f870*/  IMAD.MOV.U32 R7, RZ, RZ, R8 ;  /* 0x000000ffff077224 */ /* 0x000fe400078e0008 */
[----:B------:R-:W-:-:S07]  /*f880*/  IMAD.MOV.U32 R22, RZ, RZ, R9 ;  /* 0x000000ffff167224 */ /* 0x000fce00078e0009 */
.L_x_35087:
[----:B------:R-:W-:Y:S05]  /*f890*/  BSYNC.RECONVERGENT B1 ;  /* 0x0000000000017941 */ /* 0x000fea0003800200 */
.L_x_35085:
        /* <DEDUP_REMOVED lines=9> */
.L_x_35089:
[----:B------:R-:W-:Y:S01]  /*f930*/  MOV R9, R6 ;  /* 0x0000000600097202 */ /* 0x000fe20000000f00 */
[----:B------:R-:W-:Y:S02]  /*f940*/  IMAD.MOV.U32 R8, RZ, RZ, R24 ;  /* 0x000000ffff087224 */ /* 0x000fe400078e0018 */
[----:B------:R-:W-:Y:S02]  /*f950*/  IMAD.MOV.U32 R6, RZ, RZ, R13 ;  /* 0x000000ffff067224 */ /* 0x000fe400078e000d */
[----:B------:R-:W-:-:S07]  /*f960*/  IMAD.MOV.U32 R24, RZ, RZ, R15 ;  /* 0x000000ffff187224 */ /* 0x000fce00078e000f */
.L_x_35090:
[----:B------:R-:W-:Y:S05]  /*f970*/  BSYNC.RECONVERGENT B1 ;  /* 0x0000000000017941 */ /* 0x000fea0003800200 */
.L_x_35088:
        /* <DEDUP_REMOVED lines=9> */
.L_x_35092:
[----:B------:R-:W-:Y:S02]  /*fa10*/  IMAD.MOV.U32 R13, RZ, RZ, R9 ;  /* 0x000000ffff0d7224 */ /* 0x000fe400078e0009 */
[----:B------:R-:W-:Y:S02]  /*fa20*/  IMAD.MOV.U32 R15, RZ, RZ, R8 ;  /* 0x000000ffff0f7224 */ /* 0x000fe400078e0008 */
[----:B------:R-:W-:Y:S02]  /*fa30*/  IMAD.MOV.U32 R9, RZ, RZ, R26 ;  /* 0x000000ffff097224 */ /* 0x000fe400078e001a */
[----:B------:R-:W-:-:S07]  /*fa40*/  IMAD.MOV.U32 R8, RZ, RZ, R17 ;  /* 0x000000ffff087224 */ /* 0x000fce00078e0011 */
.L_x_35093:
[----:B------:R-:W-:Y:S05]  /*fa50*/  BSYNC.RECONVERGENT B1 ;  /* 0x0000000000017941 */ /* 0x000fea0003800200 */
.L_x_35091:
        /* <DEDUP_REMOVED lines=9> */
.L_x_35095:
[----:B------:R-:W-:Y:S02]  /*faf0*/  IMAD.MOV.U32 R17, RZ, RZ, R13 ;  /* 0x000000ffff117224 */ /* 0x000fe400078e000d */
[----:B------:R-:W-:Y:S01]  /*fb00*/  IMAD.MOV.U32 R21, RZ, RZ, R15 ;  /* 0x000000ffff157224 */ /* 0x000fe200078e000f */
[----:B------:R-:W-:Y:S01]  /*fb10*/  MOV R15, R10 ;  /* 0x0000000a000f7202 */ /* 0x000fe20000000f00 */
[----:B------:R-:W-:-:S07]  /*fb20*/  IMAD.MOV.U32 R13, RZ, RZ, R2 ;  /* 0x000000ffff0d7224 */ /* 0x000fce00078e0002 */
.L_x_35096:
[----:B------:R-:W-:Y:S05]  /*fb30*/  BSYNC.RECONVERGENT B1 ;  /* 0x0000000000017941 */ /* 0x000fea0003800200 */
.L_x_35094:
        /* <DEDUP_REMOVED lines=16> */
.L_x_35098:
[----:B------:R-:W-:Y:S01]  /*fc40*/  MOV R2, R11 ;  /* 0x0000000b00027202 */ /* 0x000fe20000000f00 */
[----:B------:R-:W-:Y:S02]  /*fc50*/  IMAD.MOV.U32 R10, RZ, RZ, R3 ;  /* 0x000000ffff0a7224 */ /* 0x000fe400078e0003 */
[----:B------:R-:W-:Y:S02]  /*fc60*/  IMAD.MOV.U32 R11, RZ, RZ, R4 ;  /* 0x000000ffff0b7224 */ /* 0x000fe400078e0004 */
[----:B------:R-:W-:-:S07]  /*fc70*/  IMAD.MOV.U32 R3, RZ, RZ, R20 ;  /* 0x000000ffff037224 */ /* 0x000fce00078e0014 */
.L_x_35099:
[----:B------:R-:W-:Y:S05]  /*fc80*/  BSYNC.RECONVERGENT B1 ;  /* 0x0000000000017941 */ /* 0x000fea0003800200 */
.L_x_35097:
        /* <DEDUP_REMOVED lines=9> */
.L_x_35101:
[----:B------:R-:W-:Y:S02]  /*fd20*/  IMAD.MOV.U32 R4, RZ, RZ, R2 ;  /* 0x000000ffff047224 */ /* 0x000fe400078e0002 */
[----:B------:R-:W-:Y:S02]  /*fd30*/  IMAD.MOV.U32 R23, RZ, RZ, R10 ;  /* 0x000000ffff177224 */ /* 0x000fe400078e000a */
[----:B------:R-:W-:Y:S02]  /*fd40*/  IMAD.MOV.U32 R2, RZ, RZ, R5 ;  /* 0x000000ffff027224 */ /* 0x000fe400078e0005 */
[----:B------:R-:W-:-:S07]  /*fd50*/  IMAD.MOV.U32 R10, RZ, RZ, R19 ;  /* 0x000000ffff0a7224 */ /* 0x000fce00078e0013 */
.L_x_35102:
[----:B------:R-:W-:Y:S05]  /*fd60*/  BSYNC.RECONVERGENT B1 ;  /* 0x0000000000017941 */ /* 0x000fea0003800200 */
.L_x_35100:
        /* <DEDUP_REMOVED lines=9> */
.L_x_35104:
[----:B------:R-:W-:Y:S02]  /*fe00*/  IMAD.MOV.U32 R5, RZ, RZ, R4 ;  /* 0x000000ffff057224 */ /* 0x000fe400078e0004 */
[----:B------:R-:W-:Y:S01]  /*fe10*/  IMAD.MOV.U32 R19, RZ, RZ, R23 ;  /* 0x000000ffff137224 */ /* 0x000fe200078e0017 */
[----:B------:R-:W-:Y:S01]  /*fe20*/  MOV R23, R22 ;  /* 0x0000001600177202 */ /* 0x000fe20000000f00 */
[----:B------:R-:W-:-:S07]  /*fe30*/  IMAD.MOV.U32 R4, RZ, RZ, R7 ;  /* 0x000000ffff047224 */ /* 0x000fce00078e0007 */
.L_x_35105:
[----:B------:R-:W-:Y:S05]  /*fe40*/  BSYNC.RECONVERGENT B1 ;  /* 0x0000000000017941 */ /* 0x000fea0003800200 */
.L_x_35103:
        /* <DEDUP_REMOVED lines=9> */
.L_x_35107:
[----:B------:R-:W-:Y:S01]  /*fee0*/  IMAD.MOV.U32 R18, RZ, RZ, R5 ;  /* 0x000000ffff127224 */ /* 0x000fe200078e0005 */
[----:B------:R-:W-:Y:S01]  /*fef0*/  MOV R5, R6 ;  /* 0x0000000600057202 */ /* 0x000fe20000000f00 */
[----:B------:R-:W-:Y:S02]  /*ff00*/  IMAD.MOV.U32 R7, RZ, RZ, R19 ;  /* 0x000000ffff077224 */ /* 0x000fe400078e0013 */
[----:B------:R-:W-:-:S07]  /*ff10*/  IMAD.MOV.U32 R19, RZ, RZ, R24 ;  /* 0x000000ffff137224 */ /* 0x000fce00078e0018 */
.L_x_35108:
[----:B------:R-:W-:Y:S05]  /*ff20*/  BSYNC.RECONVERGENT B1 ;  /* 0x0000000000017941 */ /* 0x000fea0003800200 */
.L_x_35106:
        /* <DEDUP_REMOVED lines=9> */
.L_x_35110:
[----:B------:R-:W-:Y:S01]  /*ffc0*/  IMAD.MOV.U32 R6, RZ, RZ, R18 ;  /* 0x000000ffff067224 */ /* 0x000fe200078e0012 */
[----:B------:R-:W-:Y:S01]  /*ffd0*/  MOV R20, R7 ;  /* 0x0000000700147202 */ /* 0x000fe20000000f00 */
[----:B------:R-:W-:Y:S02]  /*ffe0*/  IMAD.MOV.U32 R18, RZ, RZ, R9 ;  /* 0x000000ffff127224 */ /* 0x000fe400078e0009 */
[----:B------:R-:W-:-:S07]  /*fff0*/  IMAD.MOV.U32 R7, RZ, RZ, R8 ;  /* 0x000000ffff077224 */ /* 0x000fce00078e0008 */
.L_x_35111:
[----:B------:R-:W-:Y:S05]  /*10000*/  BSYNC.RECONVERGENT B1 ;  /* 0x0000000000017941 */ /* 0x000fea0003800200 */
.L_x_35109:
        /* <DEDUP_REMOVED lines=9> */
.L_x_35113:
[----:B------:R-:W-:Y:S01]  /*100a0*/  MOV R8, R6 ;  /* 0x0000000600087202 */ /* 0x000fe20000000f00 */
[----:B------:R-:W-:Y:S02]  /*100b0*/  IMAD.MOV.U32 R22, RZ, RZ, R20 ;  /* 0x000000ffff167224 */ /* 0x000fe400078e0014 */
[----:B------:R-:W-:Y:S02]  /*100c0*/  IMAD.MOV.U32 R6, RZ, RZ, R13 ;  /* 0x000000ffff067224 */ /* 0x000fe400078e000d */
[----:B------:R-:W-:-:S07]  /*100d0*/  IMAD.MOV.U32 R20, RZ, RZ, R15 ;  /* 0x000000ffff147224 */ /* 0x000fce00078e000f */
.L_x_35114:
[----:B------:R-:W-:Y:S05]  /*100e0*/  BSYNC.RECONVERGENT B1 ;  /* 0x0000000000017941 */ /* 0x000fea0003800200 */
.L_x_35112:
        /* <DEDUP_REMOVED lines=9> */
.L_x_35116:
[----:B------:R-:W-:Y:S02]  /*10180*/  IMAD.MOV.U32 R9, RZ, RZ, R8 ;  /* 0x000000ffff097224 */ /* 0x000fe400078e0008 */
[----:B------:R-:W-:Y:S02]  /*10190*/  IMAD.MOV.U32 R13, RZ, RZ, R22 ;  /* 0x000000ffff0d7224 */ /* 0x000fe400078e0016 */
[----:B------:R-:W-:Y:S02]  /*101a0*/  IMAD.MOV.U32 R8, RZ, RZ, R17 ;  /* 0x000000ffff087224 */ /* 0x000fe400078e0011 */
[----:B------:R-:W-:-:S07]  /*101b0*/  IMAD.MOV.U32 R22, RZ, RZ, R21 ;  /* 0x000000ffff167224 */ /* 0x000fce00078e0015 */
.L_x_35117:
[----:B------:R-:W-:Y:S05]  /*101c0*/  BSYNC.RECONVERGENT B1 ;  /* 0x0000000000017941 */ /* 0x000fea0003800200 */
.L_x_35115:
        /* <DEDUP_REMOVED lines=16> */
.L_x_35119:
[----:B------:R-:W-:Y:S01]  /*102d0*/  IMAD.MOV.U32 R15, RZ, RZ, R11 ;  /* 0x000000ffff0f7224 */ /* 0x000fe200078e000b */
[----:B------:R-:W-:Y:S01]  /*102e0*/  MOV R16, R3 ;  /* 0x0000000300107202 */ /* 0x000fe20000000f00 */
[----:B------:R-:W-:Y:S02]  /*102f0*/  IMAD.MOV.U32 R11, RZ, RZ, R2 ;  /* 0x000000ffff0b7224 */ /* 0x000fe400078e0002 */
[----:B------:R-:W-:-:S07]  /*10300*/  IMAD.MOV.U32 R3, RZ, RZ, R10 ;  /* 0x000000ffff037224 */ /* 0x000fce00078e000a */
.L_x_35120:
[----:B------:R-:W-:Y:S05]  /*10310*/  BSYNC.RECONVERGENT B1 ;  /* 0x0000000000017941 */ /* 0x000fea0003800200 */
.L_x_35118:
        /* <DEDUP_REMOVED lines=9> */
.L_x_35122:
[----:B------:R-:W-:Y:S01]  /*103b0*/  MOV R17, R15 ;  /* 0x0000000f00117202 */ /* 0x000fe20000000f00 */
[----:B------:R-:W-:Y:S02]  /*103c0*/  IMAD.MOV.U32 R21, RZ, RZ, R16 ;  /* 0x000000ffff157224 */ /* 0x000fe400078e0010 */
[----:B------:R-:W-:Y:S02]  /*103d0*/  IMAD.MOV.U32 R15, RZ, RZ, R4 ;  /* 0x000000ffff0f7224 */ /* 0x000fe400078e0004 */
[----:B------:R-:W-:-:S07]  /*103e0*/  IMAD.MOV.U32 R16, RZ, RZ, R23 ;  /* 0x000000ffff107224 */ /* 0x000fce00078e0017 */
.L_x_35123:
[----:B------:R-:W-:Y:S05]  /*103f0*/  BSYNC.RECONVERGENT B1 ;  /* 0x0000000000017941 */ /* 0x000fea0003800200 */
.L_x_35121:
        /* <DEDUP_REMOVED lines=9> */
.L_x_35125:
[----:B------:R-:W-:Y:S02]  /*10490*/  IMAD.MOV.U32 R23, RZ, RZ, R17 ;  /* 0x000000ffff177224 */ /* 0x000fe400078e0011 */
[----:B------:R-:W-:Y:S02]  /*104a0*/  IMAD.MOV.U32 R24, RZ, RZ, R21 ;  /* 0x000000ffff187224 */ /* 0x000fe400078e0015 */
[----:B------:R-:W-:Y:S02]  /*104b0*/  IMAD.MOV.U32 R17, RZ, RZ, R5 ;  /* 0x000000ffff117224 */ /* 0x000fe400078e0005 */
[----:B------:R-:W-:-:S07]  /*104c0*/  IMAD.MOV.U32 R21, RZ, RZ, R19 ;  /* 0x000000ffff157224 */ /* 0x000fce00078e0013 */
.L_x_35126:
[----:B------:R-:W-:Y:S05]  /*104d0*/  BSYNC.RECONVERGENT B1 ;  /* 0x0000000000017941 */ /* 0x000fea0003800200 */
.L_x_35124:
        /* <DEDUP_REMOVED lines=9> */
.L_x_35128:
[----:B------:R-:W-:Y:S02]  /*10570*/  IMAD.MOV.U32 R19, RZ, RZ, R23 ;  /* 0x000000ffff137224 */ /* 0x000fe400078e0017 */
[----:B------:R-:W-:Y:S01]  /*10580*/  IMAD.MOV.U32 R27, RZ, RZ, R24 ;  /* 0x000000ffff1b7224 */ /* 0x000fe200078e0018 */
[----:B------:R-:W-:Y:S01]  /*10590*/  MOV R24, R7 ;  /* 0x0000000700187202 */ /* 0x000fe20000000f00 */
[----:B------:R-:W-:-:S07]  /*105a0*/  IMAD.MOV.U32 R23, RZ, RZ, R18 ;  /* 0x000000ffff177224 */ /* 0x000fce00078e0012 */
.L_x_35129:
[----:B------:R-:W-:Y:S05]  /*105b0*/  BSYNC.RECONVERGENT B1 ;  /* 0x0000000000017941 */ /* 0x000fea0003800200 */
.L_x_35127:
        /* <DEDUP_REMOVED lines=9> */
.L_x_35131:
[----:B------:R-:W-:Y:S01]  /*10650*/  IMAD.MOV.U32 R18, RZ, RZ, R19 ;  /* 0x000000ffff127224 */ /* 0x000fe200078e0013 */
[----:B------:R-:W-:Y:S01]  /*10660*/  MOV R19, R6 ;  /* 0x0000000600137202 */ /* 0x000fe20000000f00 */
[----:B------:R-:W-:Y:S02]  /*10670*/  IMAD.MOV.U32 R26, RZ, RZ, R27 ;  /* 0x000000ffff1a7224 */ /* 0x000fe400078e001b */
[----:B------:R-:W-:-:S07]  /*10680*/  IMAD.MOV.U32 R27, RZ, RZ, R20 ;  /* 0x000000ffff1b7224 */ /* 0x000fce00078e0014 */
.L_x_35132:
[----:B------:R-:W-:Y:S05]  /*10690*/  BSYNC.RECONVERGENT B1 ;  /* 0x0000000000017941 */ /* 0x000fea0003800200 */
.L_x_35130:
        /* <DEDUP_REMOVED lines=9> */
.L_x_35134:
[----:B------:R-:W-:Y:S01]  /*10730*/  IMAD.MOV.U32 R20, RZ, RZ, R18 ;  /* 0x000000ffff147224 */ /* 0x000fe200078e0012 */
[----:B------:R-:W-:Y:S01]  /*10740*/  MOV R33, R26 ;  /* 0x0000001a00217202 */ /* 0x000fe20000000f00 */
[----:B------:R-:W-:Y:S02]  /*10750*/  IMAD.MOV.U32 R18, RZ, RZ, R8 ;  /* 0x000000ffff127224 */ /* 0x000fe400078e0008 */
[----:B------:R-:W-:-:S07]  /*10760*/  IMAD.MOV.U32 R26, RZ, RZ, R22 ;  /* 0x000000ffff1a7224 */ /* 0x000fce00078e0016 */
.L_x_35135:
[----:B------:R-:W-:Y:S05]  /*10770*/  BSYNC.RECONVERGENT B1 ;  /* 0x0000000000017941 */ /* 0x000fea0003800200 */
.L_x_35133:
        /* <DEDUP_REMOVED lines=9> */
.L_x_35137:
[----:B------:R-:W-:Y:S01]  /*10810*/  MOV R32, R20 ;  /* 0x0000001400207202 */ /* 0x000fe20000000f00 */
[----:B------:R-:W-:Y:S02]  /*10820*/  IMAD.MOV.U32 R8, RZ, RZ, R33 ;  /* 0x000000ffff087224 */ /* 0x000fe400078e0021 */
[----:B------:R-:W-:Y:S02]  /*10830*/  IMAD.MOV.U32 R20, RZ, RZ, R9 ;  /* 0x000000ffff147224 */ /* 0x000fe400078e0009 */
[----:B------:R-:W-:-:S07]  /*10840*/  IMAD.MOV.U32 R33, RZ, RZ, R13 ;  /* 0x000000ffff217224 */ /* 0x000fce00078e000d */
.L_x_35138:
[----:B------:R-:W-:Y:S05]  /*10850*/  BSYNC.RECONVERGENT B1 ;  /* 0x0000000000017941 */ /* 0x000fea0003800200 */
.L_x_35136:
        /* <DEDUP_REMOVED lines=16> */
.L_x_35140:
[----:B------:R-:W-:Y:S01]  /*10960*/  IMAD.MOV.U32 R10, RZ, RZ, R11 ;  /* 0x000000ffff0a7224 */ /* 0x000fe200078e000b */
[----:B------:R-:W-:Y:S01]  /*10970*/  MOV R11, R15 ;  /* 0x0000000f000b7202 */ /* 0x000fe20000000f00 */
[----:B------:R-:W-:Y:S02]  /*10980*/  IMAD.MOV.U32 R2, RZ, RZ, R3 ;  /* 0x000000ffff027224 */ /* 0x000fe400078e0003 */
[----:B------:R-:W-:-:S07]  /*10990*/  IMAD.MOV.U32 R3, RZ, RZ, R16 ;  /* 0x000000ffff037224 */ /* 0x000fce00078e0010 */
.L_x_35141:
[----:B------:R-:W-:Y:S05]  /*109a0*/  BSYNC.RECONVERGENT B1 ;  /* 0x0000000000017941 */ /* 0x000fea0003800200 */
.L_x_35139:
        /* <DEDUP_REMOVED lines=9> */
.L_x_35143:
[----:B------:R-:W-:Y:S01]  /*10a40*/  IMAD.MOV.U32 R29, RZ, RZ, R10 ;  /* 0x000000ffff1d7224 */ /* 0x000fe200078e000a */
[----:B------:R-:W-:Y:S01]  /*10a50*/  MOV R5, R2 ;  /* 0x0000000200057202 */ /* 0x000fe20000000f00 */
[----:B------:R-:W-:Y:S02]  /*10a60*/  IMAD.MOV.U32 R10, RZ, RZ, R17 ;  /* 0x000000ffff0a7224 */ /* 0x000fe400078e0011 */
[----:B------:R-:W-:-:S07]  /*10a70*/  IMAD.MOV.U32 R2, RZ, RZ, R21 ;  /* 0x000000ffff027224 */ /* 0x000fce00078e0015 */
.L_x_35144:
[----:B------:R-:W-:Y:S05]  /*10a80*/  BSYNC.RECONVERGENT B1 ;  /* 0x0000000000017941 */ /* 0x000fea0003800200 */
.L_x_35142:
        /* <DEDUP_REMOVED lines=9> */
.L_x_35146:
[----:B------:R-:W-:Y:S01]  /*10b20*/  MOV R28, R29 ;  /* 0x0000001d001c7202 */ /* 0x000fe20000000f00 */
[----:B------:R-:W-:Y:S02]  /*10b30*/  IMAD.MOV.U32 R4, RZ, RZ, R5 ;  /* 0x000000ffff047224 */ /* 0x000fe400078e0005 */
[----:B------:R-:W-:Y:S02]  /*10b40*/  IMAD.MOV.U32 R29, RZ, RZ, R23 ;  /* 0x000000ffff1d7224 */ /* 0x000fe400078e0017 */
[----:B------:R-:W-:-:S07]  /*10b50*/  IMAD.MOV.U32 R5, RZ, RZ, R24 ;  /* 0x000000ffff057224 */ /* 0x000fce00078e0018 */
.L_x_35147:
[----:B------:R-:W-:Y:S05]  /*10b60*/  BSYNC.RECONVERGENT B1 ;  /* 0x0000000000017941 */ /* 0x000fea0003800200 */
.L_x_35145:
        /* <DEDUP_REMOVED lines=9> */
.L_x_35149:
[----:B------:R-:W-:Y:S02]  /*10c00*/  IMAD.MOV.U32 R31, RZ, RZ, R28 ;  /* 0x000000ffff1f7224 */ /* 0x000fe400078e001c */
[----:B------:R-:W-:Y:S02]  /*10c10*/  IMAD.MOV.U32 R7, RZ, RZ, R4 ;  /* 0x000000ffff077224 */ /* 0x000fe400078e0004 */
[----:B------:R-:W-:Y:S02]  /*10c20*/  IMAD.MOV.U32 R28, RZ, RZ, R19 ;  /* 0x000000ffff1c7224 */ /* 0x000fe400078e0013 */
[----:B------:R-:W-:-:S07]  /*10c30*/  IMAD.MOV.U32 R4, RZ, RZ, R27 ;  /* 0x000000ffff047224 */ /* 0x000fce00078e001b */
.L_x_35150:
[----:B------:R-:W-:Y:S05]  /*10c40*/  BSYNC.RECONVERGENT B1 ;  /* 0x0000000000017941 */ /* 0x000fea0003800200 */
.L_x_35148:
        /* <DEDUP_REMOVED lines=9> */
.L_x_35152:
[----:B------:R-:W-:Y:S02]  /*10ce0*/  IMAD.MOV.U32 R30, RZ, RZ, R31 ;  /* 0x000000ffff1e7224 */ /* 0x000fe400078e001f */
[----:B------:R-:W-:Y:S01]  /*10cf0*/  IMAD.MOV.U32 R6, RZ, RZ, R7 ;  /* 0x000000ffff067224 */ /* 0x000fe200078e0007 */
[----:B------:R-:W-:Y:S01]  /*10d00*/  MOV R7, R26 ;  /* 0x0000001a00077202 */ /* 0x000fe20000000f00 */
[----:B------:R-:W-:-:S07]  /*10d10*/  IMAD.MOV.U32 R31, RZ, RZ, R18 ;  /* 0x000000ffff1f7224 */ /* 0x000fce00078e0012 */
.L_x_35153:
[----:B------:R-:W-:Y:S05]  /*10d20*/  BSYNC.RECONVERGENT B1 ;  /* 0x0000000000017941 */ /* 0x000fea0003800200 */
.L_x_35151:
        /* <DEDUP_REMOVED lines=9> */
.L_x_35155:
[----:B------:R-:W-:Y:S01]  /*10dc0*/  IMAD.MOV.U32 R13, RZ, RZ, R30 ;  /* 0x000000ffff0d7224 */ /* 0x000fe200078e001e */
[----:B------:R-:W-:Y:S01]  /*10dd0*/  MOV R30, R20 ;  /* 0x00000014001e7202 */ /* 0x000fe20000000f00 */
[----:B------:R-:W-:Y:S02]  /*10de0*/  IMAD.MOV.U32 R15, RZ, RZ, R6 ;  /* 0x000000ffff0f7224 */ /* 0x000fe400078e0006 */
[----:B------:R-:W-:-:S07]  /*10df0*/  IMAD.MOV.U32 R6, RZ, RZ, R33 ;  /* 0x000000ffff067224 */ /* 0x000fce00078e0021 */
.L_x_35156:
[----:B------:R-:W-:Y:S05]  /*10e00*/  BSYNC.RECONVERGENT B1 ;  /* 0x0000000000017941 */ /* 0x000fea0003800200 */
.L_x_35154:
        /* <DEDUP_REMOVED lines=9> */
.L_x_35157:
[----:B------:R-:W-:Y:S01]  /*10ea0*/  MOV R9, R8 ;  /* 0x0000000800097202 */ /* 0x000fe20000000f00 */
[----:B------:R-:W-:Y:S02]  /*10eb0*/  IMAD.MOV.U32 R33, RZ, RZ, R32 ;  /* 0x000000ffff217224 */ /* 0x000fe400078e0020 */
[----:B------:R-:W-:Y:S02]  /*10ec0*/  IMAD.MOV.U32 R35, RZ, RZ, R12 ;  /* 0x000000ffff237224 */ /* 0x000fe400078e000c */
[----:B------:R-:W-:Y:S02]  /*10ed0*/  IMAD.MOV.U32 R8, RZ, RZ, R15 ;  /* 0x000000ffff087224 */ /* 0x000fe400078e000f */
[----:B------:R-:W-:-:S07]  /*10ee0*/  IMAD.MOV.U32 R32, RZ, RZ, R13 ;  /* 0x000000ffff207224 */ /* 0x000fce00078e000d */
.L_x_34991:
[----:B------:R-:W-:Y:S05]  /*10ef0*/  BSYNC.RECONVERGENT B0 ;  /* 0x0000000000007941 */ /* 0x000fea0003800200 */
.L_x_34990:
        /* <DEDUP_REMOVED lines=46> */
.L_x_35161:
[----:B------:R-:W-:Y:S01]  /*111e0*/  IMAD.MOV.U32 R19, RZ, RZ, R11 ;  /* 0x000000ffff137224 */ /* 0x000fe200078e000b */
[----:B------:R-:W-:Y:S01]  /*111f0*/  MOV R17, R3 ;  /* 0x0000000300117202 */ /* 0x000fe20000000f00 */
[----:B------:R-:W-:Y:S02]  /*11200*/  IMAD.MOV.U32 R11, RZ, RZ, R10 ;  /* 0x000000ffff0b7224 */ /* 0x000fe400078e000a */
[----:B------:R-:W-:-:S07]  /*11210*/  IMAD.MOV.U32 R3, RZ, RZ, R2 ;  /* 0x000000ffff037224 */ /* 0x000fce00078e0002 */
.L_x_35162:
[----:B------:R-:W-:Y:S05]  /*11220*/  BSYNC.RECONVERGENT B1 ;  /* 0x0000000000017941 */ /* 0x000fea0003800200 */
.L_x_35160:
        /* <DEDUP_REMOVED lines=9> */
.L_x_35164:
[----:B------:R-:W-:Y:S01]  /*112c0*/  MOV R23, R19 ;  /* 0x0000001300177202 */ /* 0x000fe20000000f00 */
[----:B------:R-:W-:Y:S02]  /*112d0*/  IMAD.MOV.U32 R21, RZ, RZ, R17 ;  /* 0x000000ffff157224 */ /* 0x000fe400078e0011 */
[----:B------:R-:W-:Y:S02]  /*112e0*/  IMAD.MOV.U32 R19, RZ, RZ, R29 ;  /* 0x000000ffff137224 */ /* 0x000fe400078e001d */
[----:B------:R-:W-:-:S07]  /*112f0*/  IMAD.MOV.U32 R17, RZ, RZ, R5 ;  /* 0x000000ffff117224 */ /* 0x000fce00078e0005 */
.L_x_35165:
[----:B------:R-:W-:Y:S05]  /*11300*/  BSYNC.RECONVERGENT B1 ;  /* 0x0000000000017941 */ /* 0x000fea0003800200 */
.L_x_35163:
        /* <DEDUP_REMOVED lines=9> */
.L_x_35167:
[----:B------:R-:W-:Y:S02]  /*113a0*/  IMAD.MOV.U32 R10, RZ, RZ, R23 ;  /* 0x000000ffff0a7224 */ /* 0x000fe400078e0017 */
[----:B------:R-:W-:Y:S02]  /*113b0*/  IMAD.MOV.U32 R2, RZ, RZ, R21 ;  /* 0x000000ffff027224 */ /* 0x000fe400078e0015 */
[----:B------:R-:W-:Y:S02]  /*113c0*/  IMAD.MOV.U32 R23, RZ, RZ, R28 ;  /* 0x000000ffff177224 */ /* 0x000fe400078e001c */
[----:B------:R-:W-:-:S07]  /*113d0*/  IMAD.MOV.U32 R21, RZ, RZ, R4 ;  /* 0x000000ffff157224 */ /* 0x000fce00078e0004 */
.L_x_35168:
[----:B------:R-:W-:Y:S05]  /*113e0*/  BSYNC.RECONVERGENT B1 ;  /* 0x0000000000017941 */ /* 0x000fea0003800200 */
.L_x_35166:
        /* <DEDUP_REMOVED lines=9> */
.L_x_35170:
[----:B------:R-:W-:Y:S02]  /*11480*/  IMAD.MOV.U32 R27, RZ, RZ, R10 ;  /* 0x000000ffff1b7224 */ /* 0x000fe400078e000a */
[----:B------:R-:W-:Y:S01]  /*11490*/  IMAD.MOV.U32 R5, RZ, RZ, R2 ;  /* 0x000000ffff057224 */ /* 0x000fe200078e0002 */
[----:B------:R-:W-:Y:S01]  /*114a0*/  MOV R2, R7 ;  /* 0x0000000700027202 */ /* 0x000fe20000000f00 */
[----:B------:R-:W-:-:S07]  /*114b0*/  IMAD.MOV.U32 R10, RZ, RZ, R31 ;  /* 0x000000ffff0a7224 */ /* 0x000fce00078e001f */
.L_x_35171:
[----:B------:R-:W-:Y:S05]  /*114c0*/  BSYNC.RECONVERGENT B1 ;  /* 0x0000000000017941 */ /* 0x000fea0003800200 */
.L_x_35169:
        /* <DEDUP_REMOVED lines=9> */
.L_x_35173:
[----:B------:R-:W-:Y:S01]  /*11560*/  IMAD.MOV.U32 R28, RZ, RZ, R27 ;  /* 0x000000ffff1c7224 */ /* 0x000fe200078e001b */
[----:B------:R-:W-:Y:S01]  /*11570*/  MOV R27, R30 ;  /* 0x0000001e001b7202 */ /* 0x000fe20000000f00 */
[----:B------:R-:W-:Y:S02]  /*11580*/  IMAD.MOV.U32 R4, RZ, RZ, R5 ;  /* 0x000000ffff047224 */ /* 0x000fe400078e0005 */
[----:B------:R-:W-:-:S07]  /*11590*/  IMAD.MOV.U32 R5, RZ, RZ, R6 ;  /* 0x000000ffff057224 */ /* 0x000fce00078e0006 */
.L_x_35174:
[----:B------:R-:W-:Y:S05]  /*115a0*/  BSYNC.RECONVERGENT B1 ;  /* 0x0000000000017941 */ /* 0x000fea0003800200 */
.L_x_35172:
        /* <DEDUP_REMOVED lines=9> */
.L_x_35176:
[----:B------:R-:W-:Y:S01]  /*11640*/  IMAD.MOV.U32 R29, RZ, RZ, R28 ;  /* 0x000000ffff1d7224 */ /* 0x000fe200078e001c */
[----:B------:R-:W-:Y:S01]  /*11650*/  MOV R7, R4 ;  /* 0x0000000400077202 */ /* 0x000fe20000000f00 */
[----:B------:R-:W-:Y:S02]  /*11660*/  IMAD.MOV.U32 R28, RZ, RZ, R33 ;  /* 0x000000ffff1c7224 */ /* 0x000fe400078e0021 */
[----:B------:R-:W-:-:S07]  /*11670*/  IMAD.MOV.U32 R4, RZ, RZ, R9 ;  /* 0x000000ffff047224 */ /* 0x000fce00078e0009 */
.L_x_35177:
[----:B------:R-:W-:Y:S05]  /*11680*/  BSYNC.RECONVERGENT B1 ;  /* 0x0000000000017941 */ /* 0x000fea0003800200 */
.L_x_35175:
        /* <DEDUP_REMOVED lines=9> */
.L_x_35179:
[----:B------:R-:W-:Y:S01]  /*11720*/  MOV R9, R29 ;  /* 0x0000001d00097202 */ /* 0x000fe20000000f00 */
[----:B------:R-:W-:Y:S02]  /*11730*/  IMAD.MOV.U32 R6, RZ, RZ, R7 ;  /* 0x000000ffff067224 */ /* 0x000fe400078e0007 */
[----:B------:R-:W-:Y:S02]  /*11740*/  IMAD.MOV.U32 R29, RZ, RZ, R32 ;  /* 0x000000ffff1d7224 */ /* 0x000fe400078e0020 */
[----:B------:R-:W-:-:S07]  /*11750*/  IMAD.MOV.U32 R7, RZ, RZ, R8 ;  /* 0x000000ffff077224 */ /* 0x000fce00078e0008 */
.L_x_35180:
[----:B------:R-:W-:Y:S05]  /*11760*/  BSYNC.RECONVERGENT B1 ;  /* 0x0000000000017941 */ /* 0x000fea0003800200 */
.L_x_35178:
        /* <DEDUP_REMOVED lines=16> */
.L_x_35182:
[----:B------:R-:W-:Y:S01]  /*11870*/  IMAD.MOV.U32 R26, RZ, RZ, R11 ;  /* 0x000000ffff1a7224 */ /* 0x000fe200078e000b */
[----:B------:R-:W-:Y:S01]  /*11880*/  MOV R11, R19 ;  /* 0x00000013000b7202 */ /* 0x000fe20000000f00 */
[----:B------:R-:W-:Y:S02]  /*11890*/  IMAD.MOV.U32 R8, RZ, RZ, R3 ;  /* 0x000000ffff087224 */ /* 0x000fe400078e0003 */
[----:B------:R-:W-:-:S07]  /*118a0*/  IMAD.MOV.U32 R3, RZ, RZ, R17 ;  /* 0x000000ffff037224 */ /* 0x000fce00078e0011 */
.L_x_35183:
[----:B------:R-:W-:Y:S05]  /*118b0*/  BSYNC.RECONVERGENT B1 ;  /* 0x0000000000017941 */ /* 0x000fea0003800200 */
.L_x_35181:
        /* <DEDUP_REMOVED lines=9> */
.L_x_35185:
[----:B------:R-:W-:Y:S01]  /*11950*/  IMAD.MOV.U32 R17, RZ, RZ, R26 ;  /* 0x000000ffff117224 */ /* 0x000fe200078e001a */
[----:B------:R-:W-:Y:S01]  /*11960*/  MOV R15, R8 ;  /* 0x00000008000f7202 */ /* 0x000fe20000000f00 */
[----:B------:R-:W-:Y:S02]  /*11970*/  IMAD.MOV.U32 R26, RZ, RZ, R23 ;  /* 0x000000ffff1a7224 */ /* 0x000fe400078e0017 */
[----:B------:R-:W-:-:S07]  /*11980*/  IMAD.MOV.U32 R8, RZ, RZ, R21 ;  /* 0x000000ffff087224 */ /* 0x000fce00078e0015 */
.L_x_35186:
[----:B------:R-:W-:Y:S05]  /*11990*/  BSYNC.RECONVERGENT B1 ;  /* 0x0000000000017941 */ /* 0x000fea0003800200 */
.L_x_35184:
        /* <DEDUP_REMOVED lines=9> */
.L_x_35188:
[----:B------:R-:W-:Y:S01]  /*11a30*/  MOV R32, R17 ;  /* 0x0000001100207202 */ /* 0x000fe20000000f00 */
[----:B------:R-:W-:Y:S02]  /*11a40*/  IMAD.MOV.U32 R30, RZ, RZ, R15 ;  /* 0x000000ffff1e7224 */ /* 0x000fe400078e000f */
[----:B------:R-:W-:Y:S02]  /*11a50*/  IMAD.MOV.U32 R17, RZ, RZ, R10 ;  /* 0x000000ffff117224 */ /* 0x000fe400078e000a */
[----:B------:R-:W-:-:S07]  /*11a60*/  IMAD.MOV.U32 R15, RZ, RZ, R2 ;  /* 0x000000ffff0f7224 */ /* 0x000fce00078e0002 */
.L_x_35189:
[----:B------:R-:W-:Y:S05]  /*11a70*/  BSYNC.RECONVERGENT B1 ;  /* 0x0000000000017941 */ /* 0x000fea0003800200 */
.L_x_35187:
        /* <DEDUP_REMOVED lines=9> */
.L_x_35191:
[----:B------:R-:W-:Y:S02]  /*11b10*/  IMAD.MOV.U32 R21, RZ, RZ, R32 ;  /* 0x000000ffff157224 */ /* 0x000fe400078e0020 */
[----:B------:R-:W-:Y:S02]  /*11b20*/  IMAD.MOV.U32 R19, RZ, RZ, R30 ;  /* 0x000000ffff137224 */ /* 0x000fe400078e001e */
[----:B------:R-:W-:Y:S02]  /*11b30*/  IMAD.MOV.U32 R32, RZ, RZ, R27 ;  /* 0x000000ffff207224 */ /* 0x000fe400078e001b */
[----:B------:R-:W-:-:S07]  /*11b40*/  IMAD.MOV.U32 R30, RZ, RZ, R5 ;  /* 0x000000ffff1e7224 */ /* 0x000fce00078e0005 */
.L_x_35192:
[----:B------:R-:W-:Y:S05]  /*11b50*/  BSYNC.RECONVERGENT B1 ;  /* 0x0000000000017941 */ /* 0x000fea0003800200 */
.L_x_35190:
        /* <DEDUP_REMOVED lines=9> */
.L_x_35194:
[----:B------:R-:W-:Y:S02]  /*11bf0*/  IMAD.MOV.U32 R10, RZ, RZ, R21 ;  /* 0x000000ffff0a7224 */ /* 0x000fe400078e0015 */
[----:B------:R-:W-:Y:S01]  /*11c00*/  IMAD.MOV.U32 R2, RZ, RZ, R19 ;  /* 0x000000ffff027224 */ /* 0x000fe200078e0013 */
[----:B------:R-:W-:Y:S01]  /*11c10*/  MOV R19, R4 ;  /* 0x0000000400137202 */ /* 0x000fe20000000f00 */
[----:B------:R-:W-:-:S07]  /*11c20*/  IMAD.MOV.U32 R21, RZ, RZ, R28 ;  /* 0x000000ffff157224 */ /* 0x000fce00078e001c */
.L_x_35195:
[----:B------:R-:W-:Y:S05]  /*11c30*/  BSYNC.RECONVERGENT B1 ;  /* 0x0000000000017941 */ /* 0x000fea0003800200 */
.L_x_35193:
        /* <DEDUP_REMOVED lines=9> */
.L_x_35197:
[----:B------:R-:W-:Y:S01]  /*11cd0*/  IMAD.MOV.U32 R4, RZ, RZ, R10 ;  /* 0x000000ffff047224 */ /* 0x000fe200078e000a */
[----:B------:R-:W-:Y:S01]  /*11ce0*/  MOV R10, R29 ;  /* 0x0000001d000a7202 */ /* 0x000fe20000000f00 */
[----:B------:R-:W-:Y:S02]  /*11cf0*/  IMAD.MOV.U32 R5, RZ, RZ, R2 ;  /* 0x000000ffff057224 */ /* 0x000fe400078e0002 */
[----:B------:R-:W-:-:S07]  /*11d00*/  IMAD.MOV.U32 R2, RZ, RZ, R7 ;  /* 0x000000ffff027224 */ /* 0x000fce00078e0007 */
.L_x_35198:
[----:B------:R-:W-:Y:S05]  /*11d10*/  BSYNC.RECONVERGENT B1 ;  /* 0x0000000000017941 */ /* 0x000fea0003800200 */
.L_x_35196:
        /* <DEDUP_REMOVED lines=9> */
.L_x_35200:
[----:B------:R-:W-:Y:S01]  /*11db0*/  IMAD.MOV.U32 R23, RZ, RZ, R4 ;  /* 0x000000ffff177224 */ /* 0x000fe200078e0004 */
[----:B------:R-:W-:Y:S01]  /*11dc0*/  MOV R7, R5 ;  /* 0x0000000500077202 */ /* 0x000fe20000000f00 */
[----:B------:R-:W-:Y:S02]  /*11dd0*/  IMAD.MOV.U32 R4, RZ, RZ, R9 ;  /* 0x000000ffff047224 */ /* 0x000fe400078e0009 */
[----:B------:R-:W-:-:S07]  /*11de0*/  IMAD.MOV.U32 R5, RZ, RZ, R6 ;  /* 0x000000ffff057224 */ /* 0x000fce00078e0006 */
.L_x_35201:
[----:B------:R-:W-:Y:S05]  /*11df0*/  BSYNC.RECONVERGENT B1 ;  /* 0x0000000000017941 */ /* 0x000fea0003800200 */
.L_x_35199:
        /* <DEDUP_REMOVED lines=16> */
.L_x_35203:
[----:B------:R-:W-:Y:S02]  /*11f00*/  IMAD.MOV.U32 R24, RZ, RZ, R11 ;  /* 0x000000ffff187224 */ /* 0x000fe400078e000b */
[----:B------:R-:W-:Y:S01]  /*11f10*/  IMAD.MOV.U32 R6, RZ, RZ, R3 ;  /* 0x000000ffff067224 */ /* 0x000fe200078e0003 */
[----:B------:R-:W-:Y:S01]  /*11f20*/  MOV R3, R8 ;  /* 0x0000000800037202 */ /* 0x000fe20000000f00 */
[----:B------:R-:W-:-:S07]  /*11f30*/  IMAD.MOV.U32 R11, RZ, RZ, R26 ;  /* 0x000000ffff0b7224 */ /* 0x000fce00078e001a */
.L_x_35204:
[----:B------:R-:W-:Y:S05]  /*11f40*/  BSYNC.RECONVERGENT B1 ;  /* 0x0000000000017941 */ /* 0x000fea0003800200 */
.L_x_35202:
        /* <DEDUP_REMOVED lines=9> */
.L_x_35206:
[----:B------:R-:W-:Y:S01]  /*11fe0*/  IMAD.MOV.U32 R13, RZ, RZ, R24 ;  /* 0x000000ffff0d7224 */ /* 0x000fe200078e0018 */
[----:B------:R-:W-:Y:S01]  /*11ff0*/  MOV R24, R17 ;  /* 0x0000001100187202 */ /* 0x000fe20000000f00 */
[----:B------:R-:W-:Y:S02]  /*12000*/  IMAD.MOV.U32 R9, RZ, RZ, R6 ;  /* 0x000000ffff097224 */ /* 0x000fe400078e0006 */
[----:B------:R-:W-:-:S07]  /*12010*/  IMAD.MOV.U32 R6, RZ, RZ, R15 ;  /* 0x000000ffff067224 */ /* 0x000fce00078e000f */
.L_x_35207:
[----:B------:R-:W-:Y:S05]  /*12020*/  BSYNC.RECONVERGENT B1 ;  /* 0x0000000000017941 */ /* 0x000fea0003800200 */
.L_x_35205:
        /* <DEDUP_REMOVED lines=9> */
.L_x_35209:
[----:B------:R-:W-:Y:S01]  /*120c0*/  IMAD.MOV.U32 R26, RZ, RZ, R13 ;  /* 0x000000ffff1a7224 */ /* 0x000fe200078e000d */
[----:B------:R-:W-:Y:S01]  /*120d0*/  MOV R8, R9 ;  /* 0x0000000900087202 */ /* 0x000fe20000000f00 */
[----:B------:R-:W-:Y:S02]  /*120e0*/  IMAD.MOV.U32 R13, RZ, RZ, R32 ;  /* 0x000000ffff0d7224 */ /* 0x000fe400078e0020 */
[----:B------:R-:W-:-:S07]  /*120f0*/  IMAD.MOV.U32 R9, RZ, RZ, R30 ;  /* 0x000000ffff097224 */ /* 0x000fce00078e001e */
.L_x_35210:
[----:B------:R-:W-:Y:S05]  /*12100*/  BSYNC.RECONVERGENT B1 ;  /* 0x0000000000017941 */ /* 0x000fea0003800200 */
.L_x_35208:
        /* <DEDUP_REMOVED lines=9> */
.L_x_35212:
[----:B------:R-:W-:Y:S01]  /*121a0*/  MOV R17, R26 ;  /* 0x0000001a00117202 */ /* 0x000fe20000000f00 */
[----:B------:R-:W-:Y:S02]  /*121b0*/  IMAD.MOV.U32 R15, RZ, RZ, R8 ;  /* 0x000000ffff0f7224 */ /* 0x000fe400078e0008 */
[----:B------:R-:W-:Y:S02]  /*121c0*/  IMAD.MOV.U32 R26, RZ, RZ, R21 ;  /* 0x000000ffff1a7224 */ /* 0x000fe400078e0015 */
[----:B------:R-:W-:-:S07]  /*121d0*/  IMAD.MOV.U32 R8, RZ, RZ, R19 ;  /* 0x000000ffff087224 */ /* 0x000fce00078e0013 */
.L_x_35213:
[----:B------:R-:W-:Y:S05]  /*121e0*/  BSYNC.RECONVERGENT B1 ;  /* 0x0000000000017941 */ /* 0x000fea0003800200 */
.L_x_35211:
        /* <DEDUP_REMOVED lines=9> */
.L_x_35215:
[----:B------:R-:W-:Y:S02]  /*12280*/  IMAD.MOV.U32 R19, RZ, RZ, R17 ;  /* 0x000000ffff137224 */ /* 0x000fe400078e0011 */
[----:B------:R-:W-:Y:S02]  /*12290*/  IMAD.MOV.U32 R28, RZ, RZ, R15 ;  /* 0x000000ffff1c7224 */ /* 0x000fe400078e000f */
[----:B------:R-:W-:Y:S02]  /*122a0*/  IMAD.MOV.U32 R17, RZ, RZ, R10 ;  /* 0x000000ffff117224 */ /* 0x000fe400078e000a */
[----:B------:R-:W-:-:S07]  /*122b0*/  IMAD.MOV.U32 R15, RZ, RZ, R2 ;  /* 0x000000ffff0f7224 */ /* 0x000fce00078e0002 */
.L_x_35216:
[----:B------:R-:W-:Y:S05]  /*122c0*/  BSYNC.RECONVERGENT B1 ;  /* 0x0000000000017941 */ /* 0x000fea0003800200 */
.L_x_35214:
        /* <DEDUP_REMOVED lines=9> */
.L_x_35218:
[----:B------:R-:W-:Y:S02]  /*12360*/  IMAD.MOV.U32 R10, RZ, RZ, R19 ;  /* 0x000000ffff0a7224 */ /* 0x000fe400078e0013 */
[----:B------:R-:W-:Y:S01]  /*12370*/  IMAD.MOV.U32 R2, RZ, RZ, R28 ;  /* 0x000000ffff027224 */ /* 0x000fe200078e001c */
[----:B------:R-:W-:Y:S01]  /*12380*/  MOV R28, R5 ;  /* 0x00000005001c7202 */ /* 0x000fe20000000f00 */
[----:B------:R-:W-:-:S07]  /*12390*/  IMAD.MOV.U32 R19, RZ, RZ, R4 ;  /* 0x000000ffff137224 */ /* 0x000fce00078e0004 */
.L_x_35219:
[----:B------:R-:W-:Y:S05]  /*123a0*/  BSYNC.RECONVERGENT B1 ;  /* 0x0000000000017941 */ /* 0x000fea0003800200 */
.L_x_35217:
        /* <DEDUP_REMOVED lines=9> */
.L_x_35221:
[----:B------:R-:W-:Y:S01]  /*12440*/  IMAD.MOV.U32 R5, RZ, RZ, R10 ;  /* 0x000000ffff057224 */ /* 0x000fe200078e000a */
[----:B------:R-:W-:Y:S01]  /*12450*/  MOV R10, R23 ;  /* 0x00000017000a7202 */ /* 0x000fe20000000f00 */
[----:B------:R-:W-:Y:S02]  /*12460*/  IMAD.MOV.U32 R4, RZ, RZ, R2 ;  /* 0x000000ffff047224 */ /* 0x000fe400078e0002 */
[----:B------:R-:W-:-:S07]  /*12470*/  IMAD.MOV.U32 R2, RZ, RZ, R7 ;  /* 0x000000ffff027224 */ /* 0x000fce00078e0007 */
.L_x_35222:
[----:B------:R-:W-:Y:S05]  /*12480*/  BSYNC.RECONVERGENT B1 ;  /* 0x0000000000017941 */ /* 0x000fea0003800200 */
.L_x_35220:
        /* <DEDUP_REMOVED lines=16> */
.L_x_35224:
[----:B------:R-:W-:Y:S02]  /*12590*/  IMAD.MOV.U32 R22, RZ, RZ, R11 ;  /* 0x000000ffff167224 */ /* 0x000fe400078e000b */
[----:B------:R-:W-:Y:S02]  /*125a0*/  IMAD.MOV.U32 R30, RZ, RZ, R3 ;  /* 0x000000ffff1e7224 */ /* 0x000fe400078e0003 */
[----:B------:R-:W-:Y:S02]  /*125b0*/  IMAD.MOV.U32 R11, RZ, RZ, R24 ;  /* 0x000000ffff0b7224 */ /* 0x000fe400078e0018 */
[----:B------:R-:W-:-:S07]  /*125c0*/  IMAD.MOV.U32 R3, RZ, RZ, R6 ;  /* 0x000000ffff037224 */ /* 0x000fce00078e0006 */
.L_x_35225:
[----:B------:R-:W-:Y:S05]  /*125d0*/  BSYNC.RECONVERGENT B1 ;  /* 0x0000000000017941 */ /* 0x000fea0003800200 */
.L_x_35223:
        /* <DEDUP_REMOVED lines=9> */
.L_x_35227:
[----:B------:R-:W-:Y:S02]  /*12670*/  IMAD.MOV.U32 R7, RZ, RZ, R22 ;  /* 0x000000ffff077224 */ /* 0x000fe400078e0016 */
[----:B------:R-:W-:Y:S01]  /*12680*/  IMAD.MOV.U32 R21, RZ, RZ, R30 ;  /* 0x000000ffff157224 */ /* 0x000fe200078e001e */
[----:B------:R-:W-:Y:S01]  /*12690*/  MOV R30, R9 ;  /* 0x00000009001e7202 */ /* 0x000fe20000000f00 */
[----:B------:R-:W-:-:S07]  /*126a0*/  IMAD.MOV.U32 R22, RZ, RZ, R13 ;  /* 0x000000ffff167224 */ /* 0x000fce00078e000d */
.L_x_35228:
[----:B------:R-:W-:Y:S05]  /*126b0*/  BSYNC.RECONVERGENT B1 ;  /* 0x0000000000017941 */ /* 0x000fea0003800200 */
.L_x_35226:
        /* <DEDUP_REMOVED lines=9> */
.L_x_35230:
[----:B------:R-:W-:Y:S01]  /*12750*/  IMAD.MOV.U32 R6, RZ, RZ, R7 ;  /* 0x000000ffff067224 */ /* 0x000fe200078e0007 */
[----:B------:R-:W-:Y:S01]  /*12760*/  MOV R7, R26 ;  /* 0x0000001a00077202 */ /* 0x000fe20000000f00 */
[----:B------:R-:W-:Y:S02]  /*12770*/  IMAD.MOV.U32 R24, RZ, RZ, R21 ;  /* 0x000000ffff187224 */ /* 0x000fe400078e0015 */
[----:B------:R-:W-:-:S07]  /*12780*/  IMAD.MOV.U32 R21, RZ, RZ, R8 ;  /* 0x000000ffff157224 */ /* 0x000fce00078e0008 */
.L_x_35231:
[----:B------:R-:W-:Y:S05]  /*12790*/  BSYNC.RECONVERGENT B1 ;  /* 0x0000000000017941 */ /* 0x000fea0003800200 */
.L_x_35229:
        /* <DEDUP_REMOVED lines=9> */
.L_x_35233:
[----:B------:R-:W-:Y:S01]  /*12830*/  IMAD.MOV.U32 R8, RZ, RZ, R6 ;  /* 0x000000ffff087224 */ /* 0x000fe200078e0006 */
[----:B------:R-:W-:Y:S01]  /*12840*/  MOV R9, R24 ;  /* 0x0000001800097202 */ /* 0x000fe20000000f00 */
[----:B------:R-:W-:Y:S02]  /*12850*/  IMAD.MOV.U32 R6, RZ, RZ, R17 ;  /* 0x000000ffff067224 */ /* 0x000fe400078e0011 */
[----:B------:R-:W-:-:S07]  /*12860*/  IMAD.MOV.U32 R24, RZ, RZ, R15 ;  /* 0x000000ffff187224 */ /* 0x000fce00078e000f */
.L_x_35234:
[----:B------:R-:W-:Y:S05]  /*12870*/  BSYNC.RECONVERGENT B1 ;  /* 0x0000000000017941 */ /* 0x000fea0003800200 */
.L_x_35232:
        /* <DEDUP_REMOVED lines=9> */
.L_x_35236:
[----:B------:R-:W-:Y:S01]  /*12910*/  MOV R13, R8 ;  /* 0x00000008000d7202 */ /* 0x000fe20000000f00 */
[----:B------:R-:W-:Y:S02]  /*12920*/  IMAD.MOV.U32 R15, RZ, RZ, R9 ;  /* 0x000000ffff0f7224 */ /* 0x000fe400078e0009 */
[----:B------:R-:W-:Y:S02]  /*12930*/  IMAD.MOV.U32 R8, RZ, RZ, R19 ;  /* 0x000000ffff087224 */ /* 0x000fe400078e0013 */
[----:B------:R-:W-:-:S07]  /*12940*/  IMAD.MOV.U32 R9, RZ, RZ, R28 ;  /* 0x000000ffff097224 */ /* 0x000fce00078e001c */
.L_x_35237:
[----:B------:R-:W-:Y:S05]  /*12950*/  BSYNC.RECONVERGENT B1 ;  /* 0x0000000000017941 */ /* 0x000fea0003800200 */
.L_x_35235:
        /* <DEDUP_REMOVED lines=9> */
.L_x_35239:
[----:B------:R-:W-:Y:S02]  /*129f0*/  IMAD.MOV.U32 R26, RZ, RZ, R13 ;  /* 0x000000ffff1a7224 */ /* 0x000fe400078e000d */
[----:B------:R-:W-:Y:S02]  /*12a00*/  IMAD.MOV.U32 R17, RZ, RZ, R15 ;  /* 0x000000ffff117224 */ /* 0x000fe400078e000f */
[----:B------:R-:W-:Y:S02]  /*12a10*/  IMAD.MOV.U32 R13, RZ, RZ, R10 ;  /* 0x000000ffff0d7224 */ /* 0x000fe400078e000a */
[----:B------:R-:W-:-:S07]  /*12a20*/  IMAD.MOV.U32 R15, RZ, RZ, R2 ;  /* 0x000000ffff0f7224 */ /* 0x000fce00078e0002 */
.L_x_35240:
[----:B------:R-:W-:Y:S05]  /*12a30*/  BSYNC.RECONVERGENT B1 ;  /* 0x0000000000017941 */ /* 0x000fea0003800200 */
.L_x_35238:
        /* <DEDUP_REMOVED lines=9> */
.L_x_35242:
[----:B------:R-:W-:Y:S02]  /*12ad0*/  IMAD.MOV.U32 R2, RZ, RZ, R26 ;  /* 0x000000ffff027224 */ /* 0x000fe400078e001a */
[----:B------:R-:W-:Y:S01]  /*12ae0*/  IMAD.MOV.U32 R10, RZ, RZ, R17 ;  /* 0x000000ffff0a7224 */ /* 0x000fe200078e0011 */
[----:B------:R-:W-:Y:S01]  /*12af0*/  MOV R17, R4 ;  /* 0x0000000400117202 */ /* 0x000fe20000000f00 */
[----:B------:R-:W-:-:S07]  /*12b00*/  IMAD.MOV.U32 R26, RZ, RZ, R5 ;  /* 0x000000ffff1a7224 */ /* 0x000fce00078e0005 */
.L_x_35243:
[----:B------:R-:W-:Y:S05]  /*12b10*/  BSYNC.RECONVERGENT B1 ;  /* 0x0000000000017941 */ /* 0x000fea0003800200 */
.L_x_35241:
        /* <DEDUP_REMOVED lines=16> */
.L_x_35245:
[----:B------:R-:W-:Y:S01]  /*12c20*/  MOV R4, R11 ;  /* 0x0000000b00047202 */ /* 0x000fe20000000f00 */
[----:B------:R-:W-:Y:S02]  /*12c30*/  IMAD.MOV.U32 R20, RZ, RZ, R3 ;  /* 0x000000ffff147224 */ /* 0x000fe400078e0003 */
[----:B------:R-:W-:Y:S02]  /*12c40*/  IMAD.MOV.U32 R11, RZ, RZ, R22 ;  /* 0x000000ffff0b7224 */ /* 0x000fe400078e0016 */
[----:B------:R-:W-:-:S07]  /*12c50*/  IMAD.MOV.U32 R3, RZ, RZ, R30 ;  /* 0x000000ffff037224 */ /* 0x000fce00078e001e */
.L_x_35246:
[----:B------:R-:W-:Y:S05]  /*12c60*/  BSYNC.RECONVERGENT B1 ;  /* 0x0000000000017941 */ /* 0x000fea0003800200 */
.L_x_35244:
        /* <DEDUP_REMOVED lines=9> */
.L_x_35248:
[----:B------:R-:W-:Y:S02]  /*12d00*/  IMAD.MOV.U32 R5, RZ, RZ, R4 ;  /* 0x000000ffff057224 */ /* 0x000fe400078e0004 */
[----:B------:R-:W-:Y:S02]  /*12d10*/  IMAD.MOV.U32 R19, RZ, RZ, R20 ;  /* 0x000000ffff137224 */ /* 0x000fe400078e0014 */
[----:B------:R-:W-:Y:S02]  /*12d20*/  IMAD.MOV.U32 R4, RZ, RZ, R7 ;  /* 0x000000ffff047224 */ /* 0x000fe400078e0007 */
[----:B------:R-:W-:-:S07]  /*12d30*/  IMAD.MOV.U32 R20, RZ, RZ, R21 ;  /* 0x000000ffff147224 */ /* 0x000fce00078e0015 */
.L_x_35249:
[----:B------:R-:W-:Y:S05]  /*12d40*/  BSYNC.RECONVERGENT B1 ;  /* 0x0000000000017941 */ /* 0x000fea0003800200 */
.L_x_35247:
        /* <DEDUP_REMOVED lines=9> */
.L_x_35251:
[----:B------:R-:W-:Y:S02]  /*12de0*/  IMAD.MOV.U32 R7, RZ, RZ, R5 ;  /* 0x000000ffff077224 */ /* 0x000fe400078e0005 */
[----:B------:R-:W-:Y:S01]  /*12df0*/  IMAD.MOV.U32 R22, RZ, RZ, R19 ;  /* 0x000000ffff167224 */ /* 0x000fe200078e0013 */
[----:B------:R-:W-:Y:S01]  /*12e00*/  MOV R19, R24 ;  /* 0x0000001800137202 */ /* 0x000fe20000000f00 */
[----:B------:R-:W-:-:S07]  /*12e10*/  IMAD.MOV.U32 R5, RZ, RZ, R6 ;  /* 0x000000ffff057224 */ /* 0x000fce00078e0006 */
.L_x_35252:
[----:B------:R-:W-:Y:S05]  /*12e20*/  BSYNC.RECONVERGENT B1 ;  /* 0x0000000000017941 */ /* 0x000fea0003800200 */
.L_x_35250:
        /* <DEDUP_REMOVED lines=9> */
.L_x_35254:
[----:B------:R-:W-:Y:S01]  /*12ec0*/  IMAD.MOV.U32 R6, RZ, RZ, R7 ;  /* 0x000000ffff067224 */ /* 0x000fe200078e0007 */
[----:B------:R-:W-:Y:S01]  /*12ed0*/  MOV R7, R8 ;  /* 0x0000000800077202 */ /* 0x000fe20000000f00 */
[----:B------:R-:W-:Y:S02]  /*12ee0*/  IMAD.MOV.U32 R24, RZ, RZ, R22 ;  /* 0x000000ffff187224 */ /* 0x000fe400078e0016 */
[----:B------:R-:W-:-:S07]  /*12ef0*/  IMAD.MOV.U32 R22, RZ, RZ, R9 ;  /* 0x000000ffff167224 */ /* 0x000fce00078e0009 */
.L_x_35255:
[----:B------:R-:W-:Y:S05]  /*12f00*/  BSYNC.RECONVERGENT B1 ;  /* 0x0000000000017941 */ /* 0x000fea0003800200 */
.L_x_35253:
        /* <DEDUP_REMOVED lines=9> */
.L_x_35257:
[----:B------:R-:W-:Y:S01]  /*12fa0*/  IMAD.MOV.U32 R9, RZ, RZ, R6 ;  /* 0x000000ffff097224 */ /* 0x000fe200078e0006 */
[----:B------:R-:W-:Y:S01]  /*12fb0*/  MOV R8, R24 ;  /* 0x0000001800087202 */ /* 0x000fe20000000f00 */
[----:B------:R-:W-:Y:S02]  /*12fc0*/  IMAD.MOV.U32 R6, RZ, RZ, R13 ;  /* 0x000000ffff067224 */ /* 0x000fe400078e000d */
[----:B------:R-:W-:-:S07]  /*12fd0*/  IMAD.MOV.U32 R24, RZ, RZ, R15 ;  /* 0x000000ffff187224 */ /* 0x000fce00078e000f */
.L_x_35258:
[----:B------:R-:W-:Y:S05]  /*12fe0*/  BSYNC.RECONVERGENT B1 ;  /* 0x0000000000017941 */ /* 0x000fea0003800200 */
.L_x_35256:
        /* <DEDUP_REMOVED lines=9> */
.L_x_35260:
[----:B------:R-:W-:Y:S01]  /*13080*/  MOV R13, R9 ;  /* 0x00000009000d7202 */ /* 0x000fe20000000f00 */
[----:B------:R-:W-:Y:S02]  /*13090*/  IMAD.MOV.U32 R15, RZ, RZ, R8 ;  /* 0x000000ffff0f7224 */ /* 0x000fe400078e0008 */
[----:B------:R-:W-:Y:S02]  /*130a0*/  IMAD.MOV.U32 R9, RZ, RZ, R26 ;  /* 0x000000ffff097224 */ /* 0x000fe400078e001a */
[----:B------:R-:W-:-:S07]  /*130b0*/  IMAD.MOV.U32 R8, RZ, RZ, R17 ;  /* 0x000000ffff087224 */ /* 0x000fce00078e0011 */
.L_x_35261:
[----:B------:R-:W-:Y:S05]  /*130c0*/  BSYNC.RECONVERGENT B1 ;  /* 0x0000000000017941 */ /* 0x000fea0003800200 */
.L_x_35259:
        /* <DEDUP_REMOVED lines=9> */
.L_x_35263:
[----:B------:R-:W-:Y:S02]  /*13160*/  IMAD.MOV.U32 R17, RZ, RZ, R13 ;  /* 0x000000ffff117224 */ /* 0x000fe400078e000d */
[----:B------:R-:W-:Y:S02]  /*13170*/  IMAD.MOV.U32 R21, RZ, RZ, R15 ;  /* 0x000000ffff157224 */ /* 0x000fe400078e000f */
[----:B------:R-:W-:Y:S02]  /*13180*/  IMAD.MOV.U32 R13, RZ, RZ, R2 ;  /* 0x000000ffff0d7224 */ /* 0x000fe400078e0002 */
[----:B------:R-:W-:-:S07]  /*13190*/  IMAD.MOV.U32 R15, RZ, RZ, R10 ;  /* 0x000000ffff0f7224 */ /* 0x000fce00078e000a */
.L_x_35264:
[----:B------:R-:W-:Y:S05]  /*131a0*/  BSYNC.RECONVERGENT B1 ;  /* 0x0000000000017941 */ /* 0x000fea0003800200 */
.L_x_35262:
        /* <DEDUP_REMOVED lines=16> */
.L_x_35266:
[----:B------:R-:W-:Y:S01]  /*132b0*/  IMAD.MOV.U32 R2, RZ, RZ, R11 ;  /* 0x000000ffff027224 */ /* 0x000fe200078e000b */
[----:B------:R-:W-:Y:S01]  /*132c0*/  MOV R10, R3 ;  /* 0x00000003000a7202 */ /* 0x000fe20000000f00 */
[----:B------:R-:W-:Y:S02]  /*132d0*/  IMAD.MOV.U32 R11, RZ, RZ, R4 ;  /* 0x000000ffff0b7224 */ /* 0x000fe400078e0004 */
[----:B------:R-:W-:-:S07]  /*132e0*/  IMAD.MOV.U32 R3, RZ, RZ, R20 ;  /* 0x000000ffff037224 */ /* 0x000fce00078e0014 */
.L_x_35267:
[----:B------:R-:W-:Y:S05]  /*132f0*/  BSYNC.RECONVERGENT B1 ;  /* 0x0000000000017941 */ /* 0x000fea0003800200 */
.L_x_35265:
        /* <DEDUP_REMOVED lines=9> */
.L_x_35269:
[----:B------:R-:W-:Y:S01]  /*13390*/  MOV R4, R2 ;  /* 0x0000000200047202 */ /* 0x000fe20000000f00 */
[----:B------:R-:W-:Y:S02]  /*133a0*/  IMAD.MOV.U32 R23, RZ, RZ, R10 ;  /* 0x000000ffff177224 */ /* 0x000fe400078e000a */
[----:B------:R-:W-:Y:S02]  /*133b0*/  IMAD.MOV.U32 R2, RZ, RZ, R5 ;  /* 0x000000ffff027224 */ /* 0x000fe400078e0005 */
[----:B------:R-:W-:-:S07]  /*133c0*/  IMAD.MOV.U32 R10, RZ, RZ, R19 ;  /* 0x000000ffff0a7224 */ /* 0x000fce00078e0013 */
.L_x_35270:
[----:B------:R-:W-:Y:S05]  /*133d0*/  BSYNC.RECONVERGENT B1 ;  /* 0x0000000000017941 */ /* 0x000fea0003800200 */
.L_x_35268:
        /* <DEDUP_REMOVED lines=9> */
.L_x_35272:
[----:B------:R-:W-:Y:S02]  /*13470*/  IMAD.MOV.U32 R5, RZ, RZ, R4 ;  /* 0x000000ffff057224 */ /* 0x000fe400078e0004 */
[----:B------:R-:W-:Y:S02]  /*13480*/  IMAD.MOV.U32 R19, RZ, RZ, R23 ;  /* 0x000000ffff137224 */ /* 0x000fe400078e0017 */
[----:B------:R-:W-:Y:S02]  /*13490*/  IMAD.MOV.U32 R4, RZ, RZ, R7 ;  /* 0x000000ffff047224 */ /* 0x000fe400078e0007 */
[----:B------:R-:W-:-:S07]  /*134a0*/  IMAD.MOV.U32 R23, RZ, RZ, R22 ;  /* 0x000000ffff177224 */ /* 0x000fce00078e0016 */
.L_x_35273:
[----:B------:R-:W-:Y:S05]  /*134b0*/  BSYNC.RECONVERGENT B1 ;  /* 0x0000000000017941 */ /* 0x000fea0003800200 */
.L_x_35271:
        /* <DEDUP_REMOVED lines=9> */
.L_x_35275:
[----:B------:R-:W-:Y:S02]  /*13550*/  IMAD.MOV.U32 R18, RZ, RZ, R5 ;  /* 0x000000ffff127224 */ /* 0x000fe400078e0005 */
[----:B------:R-:W-:Y:S01]  /*13560*/  IMAD.MOV.U32 R7, RZ, RZ, R19 ;  /* 0x000000ffff077224 */ /* 0x000fe200078e0013 */
[----:B------:R-:W-:Y:S01]  /*13570*/  MOV R19, R24 ;  /* 0x0000001800137202 */ /* 0x000fe20000000f00 */
[----:B------:R-:W-:-:S07]  /*13580*/  IMAD.MOV.U32 R5, RZ, RZ, R6 ;  /* 0x000000ffff057224 */ /* 0x000fce00078e0006 */
.L_x_35276:
[----:B------:R-:W-:Y:S05]  /*13590*/  BSYNC.RECONVERGENT B1 ;  /* 0x0000000000017941 */ /* 0x000fea0003800200 */
.L_x_35274:
        /* <DEDUP_REMOVED lines=9> */
.L_x_35278:
[----:B------:R-:W-:Y:S01]  /*13630*/  IMAD.MOV.U32 R6, RZ, RZ, R18 ;  /* 0x000000ffff067224 */ /* 0x000fe200078e0012 */
[----:B------:R-:W-:Y:S01]  /*13640*/  MOV R18, R9 ;  /* 0x0000000900127202 */ /* 0x000fe20000000f00 */
[----:B------:R-:W-:Y:S02]  /*13650*/  IMAD.MOV.U32 R20, RZ, RZ, R7 ;  /* 0x000000ffff147224 */ /* 0x000fe400078e0007 */
[----:B------:R-:W-:-:S07]  /*13660*/  IMAD.MOV.U32 R7, RZ, RZ, R8 ;  /* 0x000000ffff077224 */ /* 0x000fce00078e0008 */
.L_x_35279:
[----:B------:R-:W-:Y:S05]  /*13670*/  BSYNC.RECONVERGENT B1 ;  /* 0x0000000000017941 */ /* 0x000fea0003800200 */
.L_x_35277:
        /* <DEDUP_REMOVED lines=9> */
.L_x_35281:
[----:B------:R-:W-:Y:S01]  /*13710*/  IMAD.MOV.U32 R8, RZ, RZ, R6 ;  /* 0x000000ffff087224 */ /* 0x000fe200078e0006 */
[----:B------:R-:W-:Y:S01]  /*13720*/  MOV R22, R20 ;  /* 0x0000001400167202 */ /* 0x000fe20000000f00 */
[----:B------:R-:W-:Y:S02]  /*13730*/  IMAD.MOV.U32 R6, RZ, RZ, R13 ;  /* 0x000000ffff067224 */ /* 0x000fe400078e000d */
[----:B------:R-:W-:-:S07]  /*13740*/  IMAD.MOV.U32 R20, RZ, RZ, R15 ;  /* 0x000000ffff147224 */ /* 0x000fce00078e000f */
.L_x_35282:
[----:B------:R-:W-:Y:S05]  /*13750*/  BSYNC.RECONVERGENT B1 ;  /* 0x0000000000017941 */ /* 0x000fea0003800200 */
.L_x_35280:
        /* <DEDUP_REMOVED lines=9> */
.L_x_35284:
[----:B------:R-:W-:Y:S01]  /*137f0*/  MOV R9, R8 ;  /* 0x0000000800097202 */ /* 0x000fe20000000f00 */
[----:B------:R-:W-:Y:S02]  /*13800*/  IMAD.MOV.U32 R13, RZ, RZ, R22 ;  /* 0x000000ffff0d7224 */ /* 0x000fe400078e0016 */
[----:B------:R-:W-:Y:S02]  /*13810*/  IMAD.MOV.U32 R8, RZ, RZ, R17 ;  /* 0x000000ffff087224 */ /* 0x000fe400078e0011 */
[----:B------:R-:W-:-:S07]  /*13820*/  IMAD.MOV.U32 R22, RZ, RZ, R21 ;  /* 0x000000ffff167224 */ /* 0x000fce00078e0015 */
.L_x_35285:
[----:B------:R-:W-:Y:S05]  /*13830*/  BSYNC.RECONVERGENT B1 ;  /* 0x0000000000017941 */ /* 0x000fea0003800200 */
.L_x_35283:
        /* <DEDUP_REMOVED lines=16> */
.L_x_35287:
[----:B------:R-:W-:Y:S01]  /*13940*/  IMAD.MOV.U32 R15, RZ, RZ, R11 ;  /* 0x000000ffff0f7224 */ /* 0x000fe200078e000b */
[----:B------:R-:W-:Y:S01]  /*13950*/  MOV R11, R2 ;  /* 0x00000002000b7202 */ /* 0x000fe20000000f00 */
[----:B------:R-:W-:Y:S02]  /*13960*/  IMAD.MOV.U32 R16, RZ, RZ, R3 ;  /* 0x000000ffff107224 */ /* 0x000fe400078e0003 */
[----:B------:R-:W-:-:S07]  /*13970*/  IMAD.MOV.U32 R3, RZ, RZ, R10 ;  /* 0x000000ffff037224 */ /* 0x000fce00078e000a */
.L_x_35288:
[----:B------:R-:W-:Y:S05]  /*13980*/  BSYNC.RECONVERGENT B1 ;  /* 0x0000000000017941 */ /* 0x000fea0003800200 */
.L_x_35286:
        /* <DEDUP_REMOVED lines=9> */
.L_x_35290:
[----:B------:R-:W-:Y:S01]  /*13a20*/  IMAD.MOV.U32 R17, RZ, RZ, R15 ;  /* 0x000000ffff117224 */ /* 0x000fe200078e000f */
[----:B------:R-:W-:Y:S01]  /*13a30*/  MOV R21, R16 ;  /* 0x0000001000157202 */ /* 0x000fe20000000f00 */
[----:B------:R-:W-:Y:S02]  /*13a40*/  IMAD.MOV.U32 R15, RZ, RZ, R4 ;  /* 0x000000ffff0f7224 */ /* 0x000fe400078e0004 */
[----:B------:R-:W-:-:S07]  /*13a50*/  IMAD.MOV.U32 R16, RZ, RZ, R23 ;  /* 0x000000ffff107224 */ /* 0x000fce00078e0017 */
.L_x_35291:
[----:B------:R-:W-:Y:S05]  /*13a60*/  BSYNC.RECONVERGENT B1 ;  /* 0x0000000000017941 */ /* 0x000fea0003800200 */
.L_x_35289:
        /* <DEDUP_REMOVED lines=9> */
.L_x_35293:
[----:B------:R-:W-:Y:S01]  /*13b00*/  MOV R23, R17 ;  /* 0x0000001100177202 */ /* 0x000fe20000000f00 */
[----:B------:R-:W-:Y:S02]  /*13b10*/  IMAD.MOV.U32 R24, RZ, RZ, R21 ;  /* 0x000000ffff187224 */ /* 0x000fe400078e0015 */
[----:B------:R-:W-:Y:S02]  /*13b20*/  IMAD.MOV.U32 R17, RZ, RZ, R5 ;  /* 0x000000ffff117224 */ /* 0x000fe400078e0005 */
[----:B------:R-:W-:-:S07]  /*13b30*/  IMAD.MOV.U32 R21, RZ, RZ, R19 ;  /* 0x000000ffff157224 */ /* 0x000fce00078e0013 */
.L_x_35294:
[----:B------:R-:W-:Y:S05]  /*13b40*/  BSYNC.RECONVERGENT B1 ;  /* 0x0000000000017941 */ /* 0x000fea0003800200 */
.L_x_35292:
        /* <DEDUP_REMOVED lines=9> */
.L_x_35296:
[----:B------:R-:W-:Y:S02]  /*13be0*/  IMAD.MOV.U32 R19, RZ, RZ, R23 ;  /* 0x000000ffff137224 */ /* 0x000fe400078e0017 */
[----:B------:R-:W-:Y:S02]  /*13bf0*/  IMAD.MOV.U32 R27, RZ, RZ, R24 ;  /* 0x000000ffff1b7224 */ /* 0x000fe400078e0018 */
[----:B------:R-:W-:Y:S02]  /*13c00*/  IMAD.MOV.U32 R23, RZ, RZ, R18 ;  /* 0x000000ffff177224 */ /* 0x000fe400078e0012 */
[----:B------:R-:W-:-:S07]  /*13c10*/  IMAD.MOV.U32 R24, RZ, RZ, R7 ;  /* 0x000000ffff187224 */ /* 0x000fce00078e0007 */
.L_x_35297:
[----:B------:R-:W-:Y:S05]  /*13c20*/  BSYNC.RECONVERGENT B1 ;  /* 0x0000000000017941 */ /* 0x000fea0003800200 */
.L_x_35295:
        /* <DEDUP_REMOVED lines=9> */
.L_x_35299:
[----:B------:R-:W-:Y:S02]  /*13cc0*/  IMAD.MOV.U32 R18, RZ, RZ, R19 ;  /* 0x000000ffff127224 */ /* 0x000fe400078e0013 */
[----:B------:R-:W-:Y:S01]  /*13cd0*/  IMAD.MOV.U32 R26, RZ, RZ, R27 ;  /* 0x000000ffff1a7224 */ /* 0x000fe200078e001b */
[----:B------:R-:W-:Y:S01]  /*13ce0*/  MOV R27, R20 ;  /* 0x00000014001b7202 */ /* 0x000fe20000000f00 */
[----:B------:R-:W-:-:S07]  /*13cf0*/  IMAD.MOV.U32 R19, RZ, RZ, R6 ;  /* 0x000000ffff137224 */ /* 0x000fce00078e0006 */
.L_x_35300:
[----:B------:R-:W-:Y:S05]  /*13d00*/  BSYNC.RECONVERGENT B1 ;  /* 0x0000000000017941 */ /* 0x000fea0003800200 */
.L_x_35298:
        /* <DEDUP_REMOVED lines=9> */
.L_x_35302:
[----:B------:R-:W-:Y:S01]  /*13da0*/  IMAD.MOV.U32 R20, RZ, RZ, R18 ;  /* 0x000000ffff147224 */ /* 0x000fe200078e0012 */
[----:B------:R-:W-:Y:S01]  /*13db0*/  MOV R18, R8 ;  /* 0x0000000800127202 */ /* 0x000fe20000000f00 */
[----:B------:R-:W-:Y:S02]  /*13dc0*/  IMAD.MOV.U32 R32, RZ, RZ, R26 ;  /* 0x000000ffff207224 */ /* 0x000fe400078e001a */
[----:B------:R-:W-:-:S07]  /*13dd0*/  IMAD.MOV.U32 R26, RZ, RZ, R22 ;  /* 0x000000ffff1a7224 */ /* 0x000fce00078e0016 */
.L_x_35303:
[----:B------:R-:W-:Y:S05]  /*13de0*/  BSYNC.RECONVERGENT B1 ;  /* 0x0000000000017941 */ /* 0x000fea0003800200 */
.L_x_35301:
        /* <DEDUP_REMOVED lines=9> */
.L_x_35305:
[----:B------:R-:W-:Y:S01]  /*13e80*/  IMAD.MOV.U32 R22, RZ, RZ, R20 ;  /* 0x000000ffff167224 */ /* 0x000fe200078e0014 */
[----:B------:R-:W-:Y:S01]  /*13e90*/  MOV R38, R32 ;  /* 0x0000002000267202 */ /* 0x000fe20000000f00 */
[----:B------:R-:W-:Y:S02]  /*13ea0*/  IMAD.MOV.U32 R20, RZ, RZ, R9 ;  /* 0x000000ffff147224 */ /* 0x000fe400078e0009 */
[----:B------:R-:W-:-:S07]  /*13eb0*/  IMAD.MOV.U32 R32, RZ, RZ, R13 ;  /* 0x000000ffff207224 */ /* 0x000fce00078e000d */
.L_x_35306:
[----:B------:R-:W-:Y:S05]  /*13ec0*/  BSYNC.RECONVERGENT B1 ;  /* 0x0000000000017941 */ /* 0x000fea0003800200 */
.L_x_35304:
        /* <DEDUP_REMOVED lines=16> */
.L_x_35308:
[----:B------:R-:W-:Y:S02]  /*13fd0*/  IMAD.MOV.U32 R10, RZ, RZ, R11 ;  /* 0x000000ffff0a7224 */ /* 0x000fe400078e000b */
[----:B------:R-:W-:Y:S01]  /*13fe0*/  IMAD.MOV.U32 R2, RZ, RZ, R3 ;  /* 0x000000ffff027224 */ /* 0x000fe200078e0003 */
[----:B------:R-:W-:Y:S01]  /*13ff0*/  MOV R3, R16 ;  /* 0x0000001000037202 */ /* 0x000fe20000000f00 */
[----:B------:R-:W-:-:S07]  /*14000*/  IMAD.MOV.U32 R11, RZ, RZ, R15 ;  /* 0x000000ffff0b7224 */ /* 0x000fce00078e000f */
.L_x_35309:
[----:B------:R-:W-:Y:S05]  /*14010*/  BSYNC.RECONVERGENT B1 ;  /* 0x0000000000017941 */ /* 0x000fea0003800200 */
.L_x_35307:
        /* <DEDUP_REMOVED lines=9> */
.L_x_35311:
[----:B------:R-:W-:Y:S01]  /*140b0*/  IMAD.MOV.U32 R29, RZ, RZ, R10 ;  /* 0x000000ffff1d7224 */ /* 0x000fe200078e000a */
[----:B------:R-:W-:Y:S01]  /*140c0*/  MOV R10, R17 ;  /* 0x00000011000a7202 */ /* 0x000fe20000000f00 */
[----:B------:R-:W-:Y:S02]  /*140d0*/  IMAD.MOV.U32 R5, RZ, RZ, R2 ;  /* 0x000000ffff057224 */ /* 0x000fe400078e0002 */
[----:B------:R-:W-:-:S07]  /*140e0*/  IMAD.MOV.U32 R2, RZ, RZ, R21 ;  /* 0x000000ffff027224 */ /* 0x000fce00078e0015 */
.L_x_35312:
[----:B------:R-:W-:Y:S05]  /*140f0*/  BSYNC.RECONVERGENT B1 ;  /* 0x0000000000017941 */ /* 0x000fea0003800200 */
.L_x_35310:
        /* <DEDUP_REMOVED lines=9> */
.L_x_35314:
[----:B------:R-:W-:Y:S01]  /*14190*/  IMAD.MOV.U32 R28, RZ, RZ, R29 ;  /* 0x000000ffff1c7224 */ /* 0x000fe200078e001d */
[----:B------:R-:W-:Y:S01]  /*141a0*/  MOV R4, R5 ;  /* 0x0000000500047202 */ /* 0x000fe20000000f00 */
[----:B------:R-:W-:Y:S02]  /*141b0*/  IMAD.MOV.U32 R29, RZ, RZ, R23 ;  /* 0x000000ffff1d7224 */ /* 0x000fe400078e0017 */
[----:B------:R-:W-:-:S07]  /*141c0*/  IMAD.MOV.U32 R5, RZ, RZ, R24 ;  /* 0x000000ffff057224 */ /* 0x000fce00078e0018 */
.L_x_35315:
[----:B------:R-:W-:Y:S05]  /*141d0*/  BSYNC.RECONVERGENT B1 ;  /* 0x0000000000017941 */ /* 0x000fea0003800200 */
.L_x_35313:
        /* <DEDUP_REMOVED lines=9> */
.L_x_35317:
[----:B------:R-:W-:Y:S01]  /*14270*/  MOV R31, R28 ;  /* 0x0000001c001f7202 */ /* 0x000fe20000000f00 */
[----:B------:R-:W-:Y:S02]  /*14280*/  IMAD.MOV.U32 R7, RZ, RZ, R4 ;  /* 0x000000ffff077224 */ /* 0x000fe400078e0004 */
[----:B------:R-:W-:Y:S02]  /*14290*/  IMAD.MOV.U32 R28, RZ, RZ, R19 ;  /* 0x000000ffff1c7224 */ /* 0x000fe400078e0013 */
[----:B------:R-:W-:-:S07]  /*142a0*/  IMAD.MOV.U32 R4, RZ, RZ, R27 ;  /* 0x000000ffff047224 */ /* 0x000fce00078e001b */
.L_x_35318:
[----:B------:R-:W-:Y:S05]  /*142b0*/  BSYNC.RECONVERGENT B1 ;  /* 0x0000000000017941 */ /* 0x000fea0003800200 */
.L_x_35316:
        /* <DEDUP_REMOVED lines=9> */
.L_x_35320:
[----:B------:R-:W-:Y:S02]  /*14350*/  IMAD.MOV.U32 R30, RZ, RZ, R31 ;  /* 0x000000ffff1e7224 */ /* 0x000fe400078e001f */
[----:B------:R-:W-:Y:S02]  /*14360*/  IMAD.MOV.U32 R6, RZ, RZ, R7 ;  /* 0x000000ffff067224 */ /* 0x000fe400078e0007 */
[----:B------:R-:W-:Y:S02]  /*14370*/  IMAD.MOV.U32 R31, RZ, RZ, R18 ;  /* 0x000000ffff1f7224 */ /* 0x000fe400078e0012 */
[----:B------:R-:W-:-:S07]  /*14380*/  IMAD.MOV.U32 R7, RZ, RZ, R26 ;  /* 0x000000ffff077224 */ /* 0x000fce00078e001a */
.L_x_35321:
[----:B------:R-:W-:Y:S05]  /*14390*/  BSYNC.RECONVERGENT B1 ;  /* 0x0000000000017941 */ /* 0x000fea0003800200 */
.L_x_35319:
        /* <DEDUP_REMOVED lines=9> */
.L_x_35323:
[----:B------:R-:W-:Y:S02]  /*14430*/  IMAD.MOV.U32 R33, RZ, RZ, R30 ;  /* 0x000000ffff217224 */ /* 0x000fe400078e001e */
[----:B------:R-:W-:Y:S01]  /*14440*/  IMAD.MOV.U32 R9, RZ, RZ, R6 ;  /* 0x000000ffff097224 */ /* 0x000fe200078e0006 */
[----:B------:R-:W-:Y:S01]  /*14450*/  MOV R6, R32 ;  /* 0x0000002000067202 */ /* 0x000fe20000000f00 */
[----:B------:R-:W-:-:S07]  /*14460*/  IMAD.MOV.U32 R30, RZ, RZ, R20 ;  /* 0x000000ffff1e7224 */ /* 0x000fce00078e0014 */
.L_x_35324:
[----:B------:R-:W-:Y:S05]  /*14470*/  BSYNC.RECONVERGENT B1 ;  /* 0x0000000000017941 */ /* 0x000fea0003800200 */
.L_x_35322:
        /* <DEDUP_REMOVED lines=9> */
.L_x_35326:
[----:B------:R-:W-:Y:S01]  /*14510*/  IMAD.MOV.U32 R32, RZ, RZ, R33 ;  /* 0x000000ffff207224 */ /* 0x000fe200078e0021 */
[----:B------:R-:W-:Y:S01]  /*14520*/  MOV R33, R22 ;  /* 0x0000001600217202 */ /* 0x000fe20000000f00 */
[----:B------:R-:W-:Y:S02]  /*14530*/  IMAD.MOV.U32 R8, RZ, RZ, R9 ;  /* 0x000000ffff087224 */ /* 0x000fe400078e0009 */
[----:B------:R-:W-:-:S07]  /*14540*/  IMAD.MOV.U32 R9, RZ, RZ, R38 ;  /* 0x000000ffff097224 */ /* 0x000fce00078e0026 */
.L_x_35327:
[----:B------:R-:W-:Y:S05]  /*14550*/  BSYNC.RECONVERGENT B1 ;  /* 0x0000000000017941 */ /* 0x000fea0003800200 */
.L_x_35325:
        /* <DEDUP_REMOVED lines=19> */
.L_x_35159:
[----:B------:R-:W-:Y:S05]  /*14690*/  BSYNC.RECONVERGENT B0 ;  /* 0x0000000000007941 */ /* 0x000fea0003800200 */
.L_x_35158:
        /* <DEDUP_REMOVED lines=38> */
.L_x_35331:
[----:B------:R-:W-:Y:S01]  /*14900*/  IMAD.MOV.U32 R24, RZ, RZ, R11 ;  /* 0x000000ffff187224 */ /* 0x000fe200078e000b */
[----:B------:R-:W-:Y:S01]  /*14910*/  MOV R11, R10 ;  /* 0x0000000a000b7202 */ /* 0x000fe20000000f00 */
[----:B------:R-:W-:Y:S02]  /*14920*/  IMAD.MOV.U32 R22, RZ, RZ, R3 ;  /* 0x000000ffff167224 */ /* 0x000fe400078e0003 */
[----:B------:R-:W-:-:S07]  /*14930*/  IMAD.MOV.U32 R3, RZ, RZ, R2 ;  /* 0x000000ffff037224 */ /* 0x000fce00078e0002 */
.L_x_35332:
[----:B------:R-:W-:Y:S05]  /*14940*/  BSYNC.RECONVERGENT B1 ;  /* 0x0000000000017941 */ /* 0x000fea0003800200 */
.L_x_35330:
        /* <DEDUP_REMOVED lines=9> */
.L_x_35334:
[----:B------:R-:W-:Y:S01]  /*149e0*/  IMAD.MOV.U32 R35, RZ, RZ, R24 ;  /* 0x000000ffff237224 */ /* 0x000fe200078e0018 */
[----:B------:R-:W-:Y:S01]  /*149f0*/  MOV R25, R22 ;  /* 0x0000001600197202 */ /* 0x000fe20000000f00 */
[----:B------:R-:W-:Y:S02]  /*14a00*/  IMAD.MOV.U32 R24, RZ, RZ, R29 ;  /* 0x000000ffff187224 */ /* 0x000fe400078e001d */
[----:B------:R-:W-:-:S07]  /*14a10*/  IMAD.MOV.U32 R22, RZ, RZ, R5 ;  /* 0x000000ffff167224 */ /* 0x000fce00078e0005 */
.L_x_35335:
[----:B------:R-:W-:Y:S05]  /*14a20*/  BSYNC.RECONVERGENT B1 ;  /* 0x0000000000017941 */ /* 0x000fea0003800200 */
.L_x_35333:
        /* <DEDUP_REMOVED lines=9> */
.L_x_35337:
[----:B------:R-:W-:Y:S01]  /*14ac0*/  MOV R10, R35 ;  /* 0x00000023000a7202 */ /* 0x000fe20000000f00 */
[----:B------:R-:W-:Y:S02]  /*14ad0*/  IMAD.MOV.U32 R2, RZ, RZ, R25 ;  /* 0x000000ffff027224 */ /* 0x000fe400078e0019 */
[----:B------:R-:W-:Y:S02]  /*14ae0*/  IMAD.MOV.U32 R35, RZ, RZ, R28 ;  /* 0x000000ffff237224 */ /* 0x000fe400078e001c */
[----:B------:R-:W-:-:S07]  /*14af0*/  IMAD.MOV.U32 R25, RZ, RZ, R4 ;  /* 0x000000ffff197224 */ /* 0x000fce00078e0004 */
.L_x_35338:
[----:B------:R-:W-:Y:S05]  /*14b00*/  BSYNC.RECONVERGENT B1 ;  /* 0x0000000000017941 */ /* 0x000fea0003800200 */
.L_x_35336:
        /* <DEDUP_REMOVED lines=9> */
.L_x_35340:
[----:B------:R-:W-:Y:S02]  /*14ba0*/  IMAD.MOV.U32 R29, RZ, RZ, R10 ;  /* 0x000000ffff1d7224 */ /* 0x000fe400078e000a */
[----:B------:R-:W-:Y:S02]  /*14bb0*/  IMAD.MOV.U32 R5, RZ, RZ, R2 ;  /* 0x000000ffff057224 */ /* 0x000fe400078e0002 */
[----:B------:R-:W-:Y:S02]  /*14bc0*/  IMAD.MOV.U32 R10, RZ, RZ, R31 ;  /* 0x000000ffff0a7224 */ /* 0x000fe400078e001f */
[----:B------:R-:W-:-:S07]  /*14bd0*/  IMAD.MOV.U32 R2, RZ, RZ, R7 ;  /* 0x000000ffff027224 */ /* 0x000fce00078e0007 */
.L_x_35341:
[----:B------:R-:W-:Y:S05]  /*14be0*/  BSYNC.RECONVERGENT B1 ;  /* 0x0000000000017941 */ /* 0x000fea0003800200 */
.L_x_35339:
        /* <DEDUP_REMOVED lines=9> */
.L_x_35343:
[----:B------:R-:W-:Y:S02]  /*14c80*/  IMAD.MOV.U32 R26, RZ, RZ, R29 ;  /* 0x000000ffff1a7224 */ /* 0x000fe400078e001d */
[----:B------:R-:W-:Y:S01]  /*14c90*/  IMAD.MOV.U32 R4, RZ, RZ, R5 ;  /* 0x000000ffff047224 */ /* 0x000fe200078e0005 */
[----:B------:R-:W-:Y:S01]  /*14ca0*/  MOV R5, R6 ;  /* 0x0000000600057202 */ /* 0x000fe20000000f00 */
[----:B------:R-:W-:-:S07]  /*14cb0*/  IMAD.MOV.U32 R29, RZ, RZ, R30 ;  /* 0x000000ffff1d7224 */ /* 0x000fce00078e001e */
.L_x_35344:
[----:B------:R-:W-:Y:S05]  /*14cc0*/  BSYNC.RECONVERGENT B1 ;  /* 0x0000000000017941 */ /* 0x000fea0003800200 */
.L_x_35342:
        /* <DEDUP_REMOVED lines=9> */
.L_x_35346:
[----:B------:R-:W-:Y:S01]  /*14d60*/  IMAD.MOV.U32 R31, RZ, RZ, R26 ;  /* 0x000000ffff1f7224 */ /* 0x000fe200078e001a */
[----:B------:R-:W-:Y:S01]  /*14d70*/  MOV R26, R33 ;  /* 0x00000021001a7202 */ /* 0x000fe20000000f00 */
[----:B------:R-:W-:Y:S02]  /*14d80*/  IMAD.MOV.U32 R7, RZ, RZ, R4 ;  /* 0x000000ffff077224 */ /* 0x000fe400078e0004 */
[----:B------:R-:W-:-:S07]  /*14d90*/  IMAD.MOV.U32 R4, RZ, RZ, R9 ;  /* 0x000000ffff047224 */ /* 0x000fce00078e0009 */
.L_x_35347:
[----:B------:R-:W-:Y:S05]  /*14da0*/  BSYNC.RECONVERGENT B1 ;  /* 0x0000000000017941 */ /* 0x000fea0003800200 */
.L_x_35345:
        /* <DEDUP_REMOVED lines=9> */
.L_x_35349:
[----:B------:R-:W-:Y:S01]  /*14e40*/  IMAD.MOV.U32 R9, RZ, RZ, R31 ;  /* 0x000000ffff097224 */ /* 0x000fe200078e001f */
[----:B------:R-:W-:Y:S01]  /*14e50*/  MOV R6, R7 ;  /* 0x0000000700067202 */ /* 0x000fe20000000f00 */
[----:B------:R-:W-:Y:S02]  /*14e60*/  IMAD.MOV.U32 R31, RZ, RZ, R32 ;  /* 0x000000ffff1f7224 */ /* 0x000fe400078e0020 */
[----:B------:R-:W-:-:S07]  /*14e70*/  IMAD.MOV.U32 R7, RZ, RZ, R8 ;  /* 0x000000ffff077224 */ /* 0x000fce00078e0008 */
.L_x_35350:
[----:B------:R-:W-:Y:S05]  /*14e80*/  BSYNC.RECONVERGENT B1 ;  /* 0x0000000000017941 */ /* 0x000fea0003800200 */
.L_x_35348:
        /* <DEDUP_REMOVED lines=16> */
.L_x_35352:
[----:B------:R-:W-:Y:S02]  /*14f90*/  IMAD.MOV.U32 R28, RZ, RZ, R11 ;  /* 0x000000ffff1c7224 */ /* 0x000fe400078e000b */
[----:B------:R-:W-:Y:S01]  /*14fa0*/  IMAD.MOV.U32 R8, RZ, RZ, R3 ;  /* 0x000000ffff087224 */ /* 0x000fe200078e0003 */
[----:B------:R-:W-:Y:S01]  /*14fb0*/  MOV R3, R22 ;  /* 0x0000001600037202 */ /* 0x000fe20000000f00 */
[----:B------:R-:W-:-:S07]  /*14fc0*/  IMAD.MOV.U32 R11, RZ, RZ, R24 ;  /* 0x000000ffff0b7224 */ /* 0x000fce00078e0018 */
.L_x_35353:
[----:B------:R-:W-:Y:S05]  /*14fd0*/  BSYNC.RECONVERGENT B1 ;  /* 0x0000000000017941 */ /* 0x000fea0003800200 */
.L_x_35351:
        /* <DEDUP_REMOVED lines=9> */
.L_x_35355:
[----:B------:R-:W-:Y:S01]  /*15070*/  IMAD.MOV.U32 R27, RZ, RZ, R28 ;  /* 0x000000ffff1b7224 */ /* 0x000fe200078e001c */
[----:B------:R-:W-:Y:S01]  /*15080*/  MOV R28, R35 ;  /* 0x00000023001c7202 */ /* 0x000fe20000000f00 */
[----:B------:R-:W-:Y:S02]  /*15090*/  IMAD.MOV.U32 R23, RZ, RZ, R8 ;  /* 0x000000ffff177224 */ /* 0x000fe400078e0008 */
[----:B------:R-:W-:-:S07]  /*150a0*/  IMAD.MOV.U32 R8, RZ, RZ, R25 ;  /* 0x000000ffff087224 */ /* 0x000fce00078e0019 */
.L_x_35356:
[----:B------:R-:W-:Y:S05]  /*150b0*/  BSYNC.RECONVERGENT B1 ;  /* 0x0000000000017941 */ /* 0x000fea0003800200 */
.L_x_35354:
        /* <DEDUP_REMOVED lines=9> */
.L_x_35358:
[----:B------:R-:W-:Y:S01]  /*15150*/  IMAD.MOV.U32 R24, RZ, RZ, R27 ;  /* 0x000000ffff187224 */ /* 0x000fe200078e001b */
[----:B------:R-:W-:Y:S01]  /*15160*/  MOV R22, R23 ;  /* 0x0000001700167202 */ /* 0x000fe20000000f00 */
[----:B------:R-:W-:Y:S02]  /*15170*/  IMAD.MOV.U32 R27, RZ, RZ, R10 ;  /* 0x000000ffff1b7224 */ /* 0x000fe400078e000a */
[----:B------:R-:W-:-:S07]  /*15180*/  IMAD.MOV.U32 R23, RZ, RZ, R2 ;  /* 0x000000ffff177224 */ /* 0x000fce00078e0002 */
.L_x_35359:
[----:B------:R-:W-:Y:S05]  /*15190*/  BSYNC.RECONVERGENT B1 ;  /* 0x0000000000017941 */ /* 0x000fea0003800200 */
.L_x_35357:
        /* <DEDUP_REMOVED lines=9> */
.L_x_35361:
[----:B------:R-:W-:Y:S01]  /*15230*/  MOV R33, R24 ;  /* 0x0000001800217202 */ /* 0x000fe20000000f00 */
[----:B------:R-:W-:Y:S02]  /*15240*/  IMAD.MOV.U32 R25, RZ, RZ, R22 ;  /* 0x000000ffff197224 */ /* 0x000fe400078e0016 */
[----:B------:R-:W-:Y:S02]  /*15250*/  IMAD.MOV.U32 R24, RZ, RZ, R29 ;  /* 0x000000ffff187224 */ /* 0x000fe400078e001d */
[----:B------:R-:W-:-:S07]  /*15260*/  IMAD.MOV.U32 R22, RZ, RZ, R5 ;  /* 0x000000ffff167224 */ /* 0x000fce00078e0005 */
.L_x_35362:
[----:B------:R-:W-:Y:S05]  /*15270*/  BSYNC.RECONVERGENT B1 ;  /* 0x0000000000017941 */ /* 0x000fea0003800200 */
.L_x_35360:
        /* <DEDUP_REMOVED lines=9> */
.L_x_35364:
[----:B------:R-:W-:Y:S02]  /*15310*/  IMAD.MOV.U32 R10, RZ, RZ, R33 ;  /* 0x000000ffff0a7224 */ /* 0x000fe400078e0021 */
[----:B------:R-:W-:Y:S02]  /*15320*/  IMAD.MOV.U32 R2, RZ, RZ, R25 ;  /* 0x000000ffff027224 */ /* 0x000fe400078e0019 */
[----:B------:R-:W-:Y:S02]  /*15330*/  IMAD.MOV.U32 R33, RZ, RZ, R26 ;  /* 0x000000ffff217224 */ /* 0x000fe400078e001a */
[----:B------:R-:W-:-:S07]  /*15340*/  IMAD.MOV.U32 R25, RZ, RZ, R4 ;  /* 0x000000ffff197224 */ /* 0x000fce00078e0004 */
.L_x_35365:
[----:B------:R-:W-:Y:S05]  /*15350*/  BSYNC.RECONVERGENT B1 ;  /* 0x0000000000017941 */ /* 0x000fea0003800200 */
.L_x_35363:
        /* <DEDUP_REMOVED lines=9> */
.L_x_35367:
[----:B------:R-:W-:Y:S02]  /*153f0*/  IMAD.MOV.U32 R4, RZ, RZ, R10 ;  /* 0x000000ffff047224 */ /* 0x000fe400078e000a */
[----:B------:R-:W-:Y:S01]  /*15400*/  IMAD.MOV.U32 R5, RZ, RZ, R2 ;  /* 0x000000ffff057224 */ /* 0x000fe200078e0002 */
[----:B------:R-:W-:Y:S01]  /*15410*/  MOV R2, R7 ;  /* 0x0000000700027202 */ /* 0x000fe20000000f00 */
[----:B------:R-:W-:-:S07]  /*15420*/  IMAD.MOV.U32 R10, RZ, RZ, R31 ;  /* 0x000000ffff0a7224 */ /* 0x000fce00078e001f */
.L_x_35368:
[----:B------:R-:W-:Y:S05]  /*15430*/  BSYNC.RECONVERGENT B1 ;  /* 0x0000000000017941 */ /* 0x000fea0003800200 */
.L_x_35366:
        /* <DEDUP_REMOVED lines=9> */
.L_x_35370:
[----:B------:R-:W-:Y:S01]  /*154d0*/  IMAD.MOV.U32 R26, RZ, RZ, R4 ;  /* 0x000000ffff1a7224 */ /* 0x000fe200078e0004 */
[----:B------:R-:W-:Y:S01]  /*154e0*/  MOV R4, R9 ;  /* 0x0000000900047202 */ /* 0x000fe20000000f00 */
[----:B------:R-:W-:Y:S02]  /*154f0*/  IMAD.MOV.U32 R7, RZ, RZ, R5 ;  /* 0x000000ffff077224 */ /* 0x000fe400078e0005 */
[----:B------:R-:W-:-:S07]  /*15500*/  IMAD.MOV.U32 R5, RZ, RZ, R6 ;  /* 0x000000ffff057224 */ /* 0x000fce00078e0006 */
.L_x_35371:
[----:B------:R-:W-:Y:S05]  /*15510*/  BSYNC.RECONVERGENT B1 ;  /* 0x0000000000017941 */ /* 0x000fea0003800200 */
.L_x_35369:
        /* <DEDUP_REMOVED lines=16> */
.L_x_35373:
[----:B------:R-:W-:Y:S02]  /*15620*/  IMAD.MOV.U32 R6, RZ, RZ, R11 ;  /* 0x000000ffff067224 */ /* 0x000fe400078e000b */
[----:B------:R-:W-:Y:S02]  /*15630*/  IMAD.MOV.U32 R12, RZ, RZ, R3 ;  /* 0x000000ffff0c7224 */ /* 0x000fe400078e0003 */
[----:B------:R-:W-:Y:S02]  /*15640*/  IMAD.MOV.U32 R11, RZ, RZ, R28 ;  /* 0x000000ffff0b7224 */ /* 0x000fe400078e001c */
[----:B------:R-:W-:-:S07]  /*15650*/  IMAD.MOV.U32 R3, RZ, RZ, R8 ;  /* 0x000000ffff037224 */ /* 0x000fce00078e0008 */
.L_x_35374:
[----:B------:R-:W-:Y:S05]  /*15660*/  BSYNC.RECONVERGENT B1 ;  /* 0x0000000000017941 */ /* 0x000fea0003800200 */
.L_x_35372:
        /* <DEDUP_REMOVED lines=9> */
.L_x_35376:
[----:B------:R-:W-:Y:S02]  /*15700*/  IMAD.MOV.U32 R9, RZ, RZ, R6 ;  /* 0x000000ffff097224 */ /* 0x000fe400078e0006 */
[----:B------:R-:W-:Y:S01]  /*15710*/  IMAD.MOV.U32 R29, RZ, RZ, R12 ;  /* 0x000000ffff1d7224 */ /* 0x000fe200078e000c */
[----:B------:R-:W-:Y:S01]  /*15720*/  MOV R12, R23 ;  /* 0x00000017000c7202 */ /* 0x000fe20000000f00 */
[----:B------:R-:W-:-:S07]  /*15730*/  IMAD.MOV.U32 R6, RZ, RZ, R27 ;  /* 0x000000ffff067224 */ /* 0x000fce00078e001b */
.L_x_35377:
[----:B------:R-:W-:Y:S05]  /*15740*/  BSYNC.RECONVERGENT B1 ;  /* 0x0000000000017941 */ /* 0x000fea0003800200 */
.L_x_35375:
        /* <DEDUP_REMOVED lines=9> */
.L_x_35379:
[----:B------:R-:W-:Y:S01]  /*157e0*/  IMAD.MOV.U32 R8, RZ, RZ, R9 ;  /* 0x000000ffff087224 */ /* 0x000fe200078e0009 */
[----:B------:R-:W-:Y:S01]  /*157f0*/  MOV R9, R24 ;  /* 0x0000001800097202 */ /* 0x000fe20000000f00 */
[----:B------:R-:W-:Y:S02]  /*15800*/  IMAD.MOV.U32 R16, RZ, RZ, R29 ;  /* 0x000000ffff107224 */ /* 0x000fe400078e001d */
[----:B------:R-:W-:-:S07]  /*15810*/  IMAD.MOV.U32 R29, RZ, RZ, R22 ;  /* 0x000000ffff1d7224 */ /* 0x000fce00078e0016 */
.L_x_35380:
[----:B------:R-:W-:Y:S05]  /*15820*/  BSYNC.RECONVERGENT B1 ;  /* 0x0000000000017941 */ /* 0x000fea0003800200 */
.L_x_35378:
        /* <DEDUP_REMOVED lines=9> */
.L_x_35382:
[----:B------:R-:W-:Y:S01]  /*158c0*/  IMAD.MOV.U32 R23, RZ, RZ, R8 ;  /* 0x000000ffff177224 */ /* 0x000fe200078e0008 */
[----:B------:R-:W-:Y:S01]  /*158d0*/  MOV R27, R16 ;  /* 0x00000010001b7202 */ /* 0x000fe20000000f00 */
[----:B------:R-:W-:Y:S02]  /*158e0*/  IMAD.MOV.U32 R8, RZ, RZ, R33 ;  /* 0x000000ffff087224 */ /* 0x000fe400078e0021 */
[----:B------:R-:W-:-:S07]  /*158f0*/  IMAD.MOV.U32 R16, RZ, RZ, R25 ;  /* 0x000000ffff107224 */ /* 0x000fce00078e0019 */
.L_x_35383:
[----:B------:R-:W-:Y:S05]  /*15900*/  BSYNC.RECONVERGENT B1 ;  /* 0x0000000000017941 */ /* 0x000fea0003800200 */
.L_x_35381:
        /* <DEDUP_REMOVED lines=9> */
.L_x_35385:
[----:B------:R-:W-:Y:S01]  /*159a0*/  MOV R25, R23 ;  /* 0x0000001700197202 */ /* 0x000fe20000000f00 */
[----:B------:R-:W-:Y:S02]  /*159b0*/  IMAD.MOV.U32 R22, RZ, RZ, R27 ;  /* 0x000000ffff167224 */ /* 0x000fe400078e001b */
[----:B------:R-:W-:Y:S02]  /*159c0*/  IMAD.MOV.U32 R23, RZ, RZ, R10 ;  /* 0x000000ffff177224 */ /* 0x000fe400078e000a */
[----:B------:R-:W-:-:S07]  /*159d0*/  IMAD.MOV.U32 R27, RZ, RZ, R2 ;  /* 0x000000ffff1b7224 */ /* 0x000fce00078e0002 */
.L_x_35386:
[----:B------:R-:W-:Y:S05]  /*159e0*/  BSYNC.RECONVERGENT B1 ;  /* 0x0000000000017941 */ /* 0x000fea0003800200 */
.L_x_35384:
        /* <DEDUP_REMOVED lines=9> */
.L_x_35388:
[----:B------:R-:W-:Y:S02]  /*15a80*/  IMAD.MOV.U32 R31, RZ, RZ, R25 ;  /* 0x000000ffff1f7224 */ /* 0x000fe400078e0019 */
[----:B------:R-:W-:Y:S02]  /*15a90*/  IMAD.MOV.U32 R2, RZ, RZ, R22 ;  /* 0x000000ffff027224 */ /* 0x000fe400078e0016 */
[----:B------:R-:W-:Y:S02]  /*15aa0*/  IMAD.MOV.U32 R25, RZ, RZ, R4 ;  /* 0x000000ffff197224 */ /* 0x000fe400078e0004 */
[----:B------:R-:W-:-:S07]  /*15ab0*/  IMAD.MOV.U32 R22, RZ, RZ, R5 ;  /* 0x000000ffff167224 */ /* 0x000fce00078e0005 */
.L_x_35389:
[----:B------:R-:W-:Y:S05]  /*15ac0*/  BSYNC.RECONVERGENT B1 ;  /* 0x0000000000017941 */ /* 0x000fea0003800200 */
.L_x_35387:
        /* <DEDUP_REMOVED lines=9> */
.L_x_35391:
[----:B------:R-:W-:Y:S02]  /*15b60*/  IMAD.MOV.U32 R4, RZ, RZ, R31 ;  /* 0x000000ffff047224 */ /* 0x000fe400078e001f */
[----:B------:R-:W-:Y:S01]  /*15b70*/  IMAD.MOV.U32 R5, RZ, RZ, R2 ;  /* 0x000000ffff057224 */ /* 0x000fe200078e0002 */
[----:B------:R-:W-:Y:S01]  /*15b80*/  MOV R2, R7 ;  /* 0x0000000700027202 */ /* 0x000fe20000000f00 */
[----:B------:R-:W-:-:S07]  /*15b90*/  IMAD.MOV.U32 R31, RZ, RZ, R26 ;  /* 0x000000ffff1f7224 */ /* 0x000fce00078e001a */
.L_x_35392:
[----:B------:R-:W-:Y:S05]  /*15ba0*/  BSYNC.RECONVERGENT B1 ;  /* 0x0000000000017941 */ /* 0x000fea0003800200 */
.L_x_35390:
        /* <DEDUP_REMOVED lines=16> */
.L_x_35394:
[----:B------:R-:W-:Y:S01]  /*15cb0*/  MOV R10, R11 ;  /* 0x0000000b000a7202 */ /* 0x000fe20000000f00 */
[----:B------:R-:W-:Y:S02]  /*15cc0*/  IMAD.MOV.U32 R24, RZ, RZ, R3 ;  /* 0x000000ffff187224 */ /* 0x000fe400078e0003 */
[----:B------:R-:W-:Y:S02]  /*15cd0*/  IMAD.MOV.U32 R11, RZ, RZ, R6 ;  /* 0x000000ffff0b7224 */ /* 0x000fe400078e0006 */
[----:B------:R-:W-:-:S07]  /*15ce0*/  IMAD.MOV.U32 R3, RZ, RZ, R12 ;  /* 0x000000ffff037224 */ /* 0x000fce00078e000c */
.L_x_35395:
[----:B------:R-:W-:Y:S05]  /*15cf0*/  BSYNC.RECONVERGENT B1 ;  /* 0x0000000000017941 */ /* 0x000fea0003800200 */
.L_x_35393:
        /* <DEDUP_REMOVED lines=9> */
.L_x_35397:
[----:B------:R-:W-:Y:S02]  /*15d90*/  IMAD.MOV.U32 R7, RZ, RZ, R10 ;  /* 0x000000ffff077224 */ /* 0x000fe400078e000a */
[----:B------:R-:W-:Y:S02]  /*15da0*/  IMAD.MOV.U32 R13, RZ, RZ, R24 ;  /* 0x000000ffff0d7224 */ /* 0x000fe400078e0018 */
[----:B------:R-:W-:Y:S02]  /*15db0*/  IMAD.MOV.U32 R10, RZ, RZ, R9 ;  /* 0x000000ffff0a7224 */ /* 0x000fe400078e0009 */
[----:B------:R-:W-:-:S07]  /*15dc0*/  IMAD.MOV.U32 R24, RZ, RZ, R29 ;  /* 0x000000ffff187224 */ /* 0x000fce00078e001d */
.L_x_35398:
[----:B------:R-:W-:Y:S05]  /*15dd0*/  BSYNC.RECONVERGENT B1 ;  /* 0x0000000000017941 */ /* 0x000fea0003800200 */
.L_x_35396:
        /* <DEDUP_REMOVED lines=9> */
.L_x_35400:
[----:B------:R-:W-:Y:S02]  /*15e70*/  IMAD.MOV.U32 R6, RZ, RZ, R7 ;  /* 0x000000ffff067224 */ /* 0x000fe400078e0007 */
[----:B------:R-:W-:Y:S01]  /*15e80*/  IMAD.MOV.U32 R12, RZ, RZ, R13 ;  /* 0x000000ffff0c7224 */ /* 0x000fe200078e000d */
[----:B------:R-:W-:Y:S01]  /*15e90*/  MOV R13, R16 ;  /* 0x00000010000d7202 */ /* 0x000fe20000000f00 */
[----:B------:R-:W-:-:S07]  /*15ea0*/  IMAD.MOV.U32 R7, RZ, RZ, R8 ;  /* 0x000000ffff077224 */ /* 0x000fce00078e0008 */
.L_x_35401:
[----:B------:R-:W-:Y:S05]  /*15eb0*/  BSYNC.RECONVERGENT B1 ;  /* 0x0000000000017941 */ /* 0x000fea0003800200 */
.L_x_35399:
        /* <DEDUP_REMOVED lines=9> */
.L_x_35403:
[----:B------:R-:W-:Y:S01]  /*15f50*/  IMAD.MOV.U32 R8, RZ, RZ, R6 ;  /* 0x000000ffff087224 */ /* 0x000fe200078e0006 */
[----:B------:R-:W-:Y:S01]  /*15f60*/  MOV R6, R23 ;  /* 0x0000001700067202 */ /* 0x000fe20000000f00 */
[----:B------:R-:W-:Y:S02]  /*15f70*/  IMAD.MOV.U32 R9, RZ, RZ, R12 ;  /* 0x000000ffff097224 */ /* 0x000fe400078e000c */
[----:B------:R-:W-:-:S07]  /*15f80*/  IMAD.MOV.U32 R12, RZ, RZ, R27 ;  /* 0x000000ffff0c7224 */ /* 0x000fce00078e001b */
.L_x_35404:
[----:B------:R-:W-:Y:S05]  /*15f90*/  BSYNC.RECONVERGENT B1 ;  /* 0x0000000000017941 */ /* 0x000fea0003800200 */
.L_x_35402:
        /* <DEDUP_REMOVED lines=9> */
.L_x_35406:
[----:B------:R-:W-:Y:S01]  /*16030*/  IMAD.MOV.U32 R16, RZ, RZ, R8 ;  /* 0x000000ffff107224 */ /* 0x000fe200078e0008 */
[----:B------:R-:W-:Y:S01]  /*16040*/  MOV R17, R9 ;  /* 0x0000000900117202 */ /* 0x000fe20000000f00 */
[----:B------:R-:W-:Y:S02]  /*16050*/  IMAD.MOV.U32 R8, RZ, RZ, R25 ;  /* 0x000000ffff087224 */ /* 0x000fe400078e0019 */
[----:B------:R-:W-:-:S07]  /*16060*/  IMAD.MOV.U32 R9, RZ, RZ, R22 ;  /* 0x000000ffff097224 */ /* 0x000fce00078e0016 */
.L_x_35407:
[----:B------:R-:W-:Y:S05]  /*16070*/  BSYNC.RECONVERGENT B1 ;  /* 0x0000000000017941 */ /* 0x000fea0003800200 */
.L_x_35405:
        /* <DEDUP_REMOVED lines=9> */
.L_x_35409:
[----:B------:R-:W-:Y:S01]  /*16110*/  MOV R23, R16 ;  /* 0x0000001000177202 */ /* 0x000fe20000000f00 */
[----:B------:R-:W-:Y:S02]  /*16120*/  IMAD.MOV.U32 R22, RZ, RZ, R17 ;  /* 0x000000ffff167224 */ /* 0x000fe400078e0011 */
[----:B------:R-:W-:Y:S02]  /*16130*/  IMAD.MOV.U32 R16, RZ, RZ, R31 ;  /* 0x000000ffff107224 */ /* 0x000fe400078e001f */
[----:B------:R-:W-:-:S07]  /*16140*/  IMAD.MOV.U32 R17, RZ, RZ, R2 ;  /* 0x000000ffff117224 */ /* 0x000fce00078e0002 */
.L_x_35410:
[----:B------:R-:W-:Y:S05]  /*16150*/  BSYNC.RECONVERGENT B1 ;  /* 0x0000000000017941 */ /* 0x000fea0003800200 */
.L_x_35408:
        /* <DEDUP_REMOVED lines=9> */
.L_x_35412:
[----:B------:R-:W-:Y:S02]  /*161f0*/  IMAD.MOV.U32 R2, RZ, RZ, R23 ;  /* 0x000000ffff027224 */ /* 0x000fe400078e0017 */
[----:B------:R-:W-:Y:S02]  /*16200*/  IMAD.MOV.U32 R25, RZ, RZ, R22 ;  /* 0x000000ffff197224 */ /* 0x000fe400078e0016 */
[----:B------:R-:W-:Y:S02]  /*16210*/  IMAD.MOV.U32 R23, RZ, RZ, R4 ;  /* 0x000000ffff177224 */ /* 0x000fe400078e0004 */
[----:B------:R-:W-:-:S07]  /*16220*/  IMAD.MOV.U32 R22, RZ, RZ, R5 ;  /* 0x000000ffff167224 */ /* 0x000fce00078e0005 */
.L_x_35413:
[----:B------:R-:W-:Y:S05]  /*16230*/  BSYNC.RECONVERGENT B1 ;  /* 0x0000000000017941 */ /* 0x000fea0003800200 */
.L_x_35411:
        /* <DEDUP_REMOVED lines=16> */
.L_x_35415:
[----:B------:R-:W-:Y:S01]  /*16340*/  IMAD.MOV.U32 R4, RZ, RZ, R11 ;  /* 0x000000ffff047224 */ /* 0x000fe200078e000b */
[----:B------:R-:W-:Y:S01]  /*16350*/  MOV R14, R3 ;  /* 0x00000003000e7202 */ /* 0x000fe20000000f00 */
[----:B------:R-:W-:Y:S02]  /*16360*/  IMAD.MOV.U32 R11, RZ, RZ, R10 ;  /* 0x000000ffff0b7224 */ /* 0x000fe400078e000a */
[----:B------:R-:W-:-:S07]  /*16370*/  IMAD.MOV.U32 R3, RZ, RZ, R24 ;  /* 0x000000ffff037224 */ /* 0x000fce00078e0018 */
.L_x_35416:
[----:B------:R-:W-:Y:S05]  /*16380*/  BSYNC.RECONVERGENT B1 ;  /* 0x0000000000017941 */ /* 0x000fea0003800200 */
.L_x_35414:
        /* <DEDUP_REMOVED lines=9> */
.L_x_35418:
[----:B------:R-:W-:Y:S01]  /*16420*/  MOV R5, R4 ;  /* 0x0000000400057202 */ /* 0x000fe20000000f00 */
[----:B------:R-:W-:Y:S02]  /*16430*/  IMAD.MOV.U32 R27, RZ, RZ, R14 ;  /* 0x000000ffff1b7224 */ /* 0x000fe400078e000e */
[----:B------:R-:W-:Y:S02]  /*16440*/  IMAD.MOV.U32 R4, RZ, RZ, R7 ;  /* 0x000000ffff047224 */ /* 0x000fe400078e0007 */
[----:B------:R-:W-:-:S07]  /*16450*/  IMAD.MOV.U32 R14, RZ, RZ, R13 ;  /* 0x000000ffff0e7224 */ /* 0x000fce00078e000d */
.L_x_35419:
[----:B------:R-:W-:Y:S05]  /*16460*/  BSYNC.RECONVERGENT B1 ;  /* 0x0000000000017941 */ /* 0x000fea0003800200 */
.L_x_35417:
        /* <DEDUP_REMOVED lines=9> */
.L_x_35421:
[----:B------:R-:W-:Y:S02]  /*16500*/  IMAD.MOV.U32 R7, RZ, RZ, R5 ;  /* 0x000000ffff077224 */ /* 0x000fe400078e0005 */
[----:B------:R-:W-:Y:S02]  /*16510*/  IMAD.MOV.U32 R10, RZ, RZ, R27 ;  /* 0x000000ffff0a7224 */ /* 0x000fe400078e001b */
[----:B------:R-:W-:Y:S02]  /*16520*/  IMAD.MOV.U32 R5, RZ, RZ, R6 ;  /* 0x000000ffff057224 */ /* 0x000fe400078e0006 */
[----:B------:R-:W-:-:S07]  /*16530*/  IMAD.MOV.U32 R27, RZ, RZ, R12 ;  /* 0x000000ffff1b7224 */ /* 0x000fce00078e000c */
.L_x_35422:
[----:B------:R-:W-:Y:S05]  /*16540*/  BSYNC.RECONVERGENT B1 ;  /* 0x0000000000017941 */ /* 0x000fea0003800200 */
.L_x_35420:
        /* <DEDUP_REMOVED lines=9> */
.L_x_35424:
[----:B------:R-:W-:Y:S02]  /*165e0*/  IMAD.MOV.U32 R13, RZ, RZ, R7 ;  /* 0x000000ffff0d7224 */ /* 0x000fe400078e0007 */
[----:B------:R-:W-:Y:S01]  /*165f0*/  IMAD.MOV.U32 R6, RZ, RZ, R10 ;  /* 0x000000ffff067224 */ /* 0x000fe200078e000a */
[----:B------:R-:W-:Y:S01]  /*16600*/  MOV R10, R9 ;  /* 0x00000009000a7202 */ /* 0x000fe20000000f00 */
[----:B------:R-:W-:-:S07]  /*16610*/  IMAD.MOV.U32 R7, RZ, RZ, R8 ;  /* 0x000000ffff077224 */ /* 0x000fce00078e0008 */
.L_x_35425:
[----:B------:R-:W-:Y:S05]  /*16620*/  BSYNC.RECONVERGENT B1 ;  /* 0x0000000000017941 */ /* 0x000fea0003800200 */
.L_x_35423:
        /* <DEDUP_REMOVED lines=9> */
.L_x_35427:
[----:B------:R-:W-:Y:S01]  /*166c0*/  IMAD.MOV.U32 R8, RZ, RZ, R13 ;  /* 0x000000ffff087224 */ /* 0x000fe200078e000d */
[----:B------:R-:W-:Y:S01]  /*166d0*/  MOV R13, R16 ;  /* 0x00000010000d7202 */ /* 0x000fe20000000f00 */
[----:B------:R-:W-:Y:S02]  /*166e0*/  IMAD.MOV.U32 R9, RZ, RZ, R6 ;  /* 0x000000ffff097224 */ /* 0x000fe400078e0006 */
[----:B------:R-:W-:-:S07]  /*166f0*/  IMAD.MOV.U32 R6, RZ, RZ, R17 ;  /* 0x000000ffff067224 */ /* 0x000fce00078e0011 */
.L_x_35428:
[----:B------:R-:W-:Y:S05]  /*16700*/  BSYNC.RECONVERGENT B1 ;  /* 0x0000000000017941 */ /* 0x000fea0003800200 */
.L_x_35426:
        /* <DEDUP_REMOVED lines=9> */
.L_x_35430:
[----:B------:R-:W-:Y:S01]  /*167a0*/  IMAD.MOV.U32 R17, RZ, RZ, R8 ;  /* 0x000000ffff117224 */ /* 0x000fe200078e0008 */
[----:B------:R-:W-:Y:S01]  /*167b0*/  MOV R12, R9 ;  /* 0x00000009000c7202 */ /* 0x000fe20000000f00 */
[----:B------:R-:W-:Y:S02]  /*167c0*/  IMAD.MOV.U32 R8, RZ, RZ, R23 ;  /* 0x000000ffff087224 */ /* 0x000fe400078e0017 */
[----:B------:R-:W-:-:S07]  /*167d0*/  IMAD.MOV.U32 R9, RZ, RZ, R22 ;  /* 0x000000ffff097224 */ /* 0x000fce00078e0016 */
.L_x_35431:
[----:B------:R-:W-:Y:S05]  /*167e0*/  BSYNC.RECONVERGENT B1 ;  /* 0x0000000000017941 */ /* 0x000fea0003800200 */
.L_x_35429:
        /* <DEDUP_REMOVED lines=9> */
.L_x_35433:
[----:B------:R-:W-:Y:S01]  /*16880*/  MOV R16, R17 ;  /* 0x0000001100107202 */ /* 0x000fe20000000f00 */
[----:B------:R-:W-:Y:S02]  /*16890*/  IMAD.MOV.U32 R18, RZ, RZ, R12 ;  /* 0x000000ffff127224 */ /* 0x000fe400078e000c */
[----:B------:R-:W-:Y:S02]  /*168a0*/  IMAD.MOV.U32 R17, RZ, RZ, R2 ;  /* 0x000000ffff117224 */ /* 0x000fe400078e0002 */
[----:B------:R-:W-:-:S07]  /*168b0*/  IMAD.MOV.U32 R12, RZ, RZ, R25 ;  /* 0x000000ffff0c7224 */ /* 0x000fce00078e0019 */
.L_x_35434:
[----:B------:R-:W-:Y:S05]  /*168c0*/  BSYNC.RECONVERGENT B1 ;  /* 0x0000000000017941 */ /* 0x000fea0003800200 */
.L_x_35432:
        /* <DEDUP_REMOVED lines=16> */
.L_x_35436:
[----:B------:R-:W-:Y:S01]  /*169d0*/  IMAD.MOV.U32 R2, RZ, RZ, R11 ;  /* 0x000000ffff027224 */ /* 0x000fe200078e000b */
[----:B------:R-:W-:Y:S01]  /*169e0*/  MOV R11, R4 ;  /* 0x00000004000b7202 */ /* 0x000fe20000000f00 */
[----:B------:R-:W-:Y:S02]  /*169f0*/  IMAD.MOV.U32 R22, RZ, RZ, R3 ;  /* 0x000000ffff167224 */ /* 0x000fe400078e0003 */
[----:B------:R-:W-:-:S07]  /*16a00*/  IMAD.MOV.U32 R3, RZ, RZ, R14 ;  /* 0x000000ffff037224 */ /* 0x000fce00078e000e */
.L_x_35437:
[----:B------:R-:W-:Y:S05]  /*16a10*/  BSYNC.RECONVERGENT B1 ;  /* 0x0000000000017941 */ /* 0x000fea0003800200 */
.L_x_35435:
        /* <DEDUP_REMOVED lines=9> */
.L_x_35439:
[----:B------:R-:W-:Y:S01]  /*16ab0*/  IMAD.MOV.U32 R4, RZ, RZ, R2 ;  /* 0x000000ffff047224 */ /* 0x000fe200078e0002 */
[----:B------:R-:W-:Y:S01]  /*16ac0*/  MOV R15, R22 ;  /* 0x00000016000f7202 */ /* 0x000fe20000000f00 */
[----:B------:R-:W-:Y:S02]  /*16ad0*/  IMAD.MOV.U32 R2, RZ, RZ, R5 ;  /* 0x000000ffff027224 */ /* 0x000fe400078e0005 */
[----:B------:R-:W-:-:S07]  /*16ae0*/  IMAD.MOV.U32 R22, RZ, RZ, R27 ;  /* 0x000000ffff167224 */ /* 0x000fce00078e001b */
.L_x_35440:
[----:B------:R-:W-:Y:S05]  /*16af0*/  BSYNC.RECONVERGENT B1 ;  /* 0x0000000000017941 */ /* 0x000fea0003800200 */
.L_x_35438:
        /* <DEDUP_REMOVED lines=9> */
.L_x_35442:
[----:B------:R-:W-:Y:S01]  /*16b90*/  MOV R14, R4 ;  /* 0x00000004000e7202 */ /* 0x000fe20000000f00 */
[----:B------:R-:W-:Y:S02]  /*16ba0*/  IMAD.MOV.U32 R5, RZ, RZ, R15 ;  /* 0x000000ffff057224 */ /* 0x000fe400078e000f */
[----:B------:R-:W-:Y:S02]  /*16bb0*/  IMAD.MOV.U32 R4, RZ, RZ, R7 ;  /* 0x000000ffff047224 */ /* 0x000fe400078e0007 */
[----:B------:R-:W-:-:S07]  /*16bc0*/  IMAD.MOV.U32 R15, RZ, RZ, R10 ;  /* 0x000000ffff0f7224 */ /* 0x000fce00078e000a */
.L_x_35443:
[----:B------:R-:W-:Y:S05]  /*16bd0*/  BSYNC.RECONVERGENT B1 ;  /* 0x0000000000017941 */ /* 0x000fea0003800200 */
.L_x_35441:
        /* <DEDUP_REMOVED lines=9> */
.L_x_35445:
[----:B------:R-:W-:Y:S02]  /*16c70*/  IMAD.MOV.U32 R7, RZ, RZ, R14 ;  /* 0x000000ffff077224 */ /* 0x000fe400078e000e */
[----:B------:R-:W-:Y:S02]  /*16c80*/  IMAD.MOV.U32 R10, RZ, RZ, R5 ;  /* 0x000000ffff0a7224 */ /* 0x000fe400078e0005 */
[----:B------:R-:W-:Y:S02]  /*16c90*/  IMAD.MOV.U32 R14, RZ, RZ, R13 ;  /* 0x000000ffff0e7224 */ /* 0x000fe400078e000d */
[----:B------:R-:W-:-:S07]  /*16ca0*/  IMAD.MOV.U32 R5, RZ, RZ, R6 ;  /* 0x000000ffff057224 */ /* 0x000fce00078e0006 */
.L_x_35446:
[----:B------:R-:W-:Y:S05]  /*16cb0*/  BSYNC.RECONVERGENT B1 ;  /* 0x0000000000017941 */ /* 0x000fea0003800200 */
.L_x_35444:
        /* <DEDUP_REMOVED lines=9> */
.L_x_35448:
[----:B------:R-:W-:Y:S02]  /*16d50*/  IMAD.MOV.U32 R6, RZ, RZ, R7 ;  /* 0x000000ffff067224 */ /* 0x000fe400078e0007 */
[----:B------:R-:W-:Y:S01]  /*16d60*/  IMAD.MOV.U32 R13, RZ, RZ, R10 ;  /* 0x000000ffff0d7224 */ /* 0x000fe200078e000a */
[----:B------:R-:W-:Y:S01]  /*16d70*/  MOV R10, R9 ;  /* 0x00000009000a7202 */ /* 0x000fe20000000f00 */
[----:B------:R-:W-:-:S07]  /*16d80*/  IMAD.MOV.U32 R7, RZ, RZ, R8 ;  /* 0x000000ffff077224 */ /* 0x000fce00078e0008 */
.L_x_35449:
[----:B------:R-:W-:Y:S05]  /*16d90*/  BSYNC.RECONVERGENT B1 ;  /* 0x0000000000017941 */ /* 0x000fea0003800200 */
.L_x_35447:
        /* <DEDUP_REMOVED lines=9> */
.L_x_35451:
[----:B------:R-:W-:Y:S01]  /*16e30*/  IMAD.MOV.U32 R9, RZ, RZ, R6 ;  /* 0x000000ffff097224 */ /* 0x000fe200078e0006 */
[----:B------:R-:W-:Y:S01]  /*16e40*/  MOV R6, R17 ;  /* 0x0000001100067202 */ /* 0x000fe20000000f00 */
[----:B------:R-:W-:Y:S02]  /*16e50*/  IMAD.MOV.U32 R19, RZ, RZ, R13 ;  /* 0x000000ffff137224 */ /* 0x000fe400078e000d */
[----:B------:R-:W-:-:S07]  /*16e60*/  IMAD.MOV.U32 R13, RZ, RZ, R12 ;  /* 0x000000ffff0d7224 */ /* 0x000fce00078e000c */
.L_x_35452:
[----:B------:R-:W-:Y:S05]  /*16e70*/  BSYNC.RECONVERGENT B1 ;  /* 0x0000000000017941 */ /* 0x000fea0003800200 */
.L_x_35450:
        /* <DEDUP_REMOVED lines=9> */
.L_x_35454:
[----:B------:R-:W-:Y:S01]  /*16f10*/  IMAD.MOV.U32 R8, RZ, RZ, R9 ;  /* 0x000000ffff087224 */ /* 0x000fe200078e0009 */
[----:B------:R-:W-:Y:S01]  /*16f20*/  MOV R12, R19 ;  /* 0x00000013000c7202 */ /* 0x000fe20000000f00 */
[----:B------:R-:W-:Y:S02]  /*16f30*/  IMAD.MOV.U32 R9, RZ, RZ, R16 ;  /* 0x000000ffff097224 */ /* 0x000fe400078e0010 */
[----:B------:R-:W-:-:S07]  /*16f40*/  IMAD.MOV.U32 R19, RZ, RZ, R18 ;  /* 0x000000ffff137224 */ /* 0x000fce00078e0012 */
.L_x_35455:
[----:B------:R-:W-:Y:S05]  /*16f50*/  BSYNC.RECONVERGENT B1 ;  /* 0x0000000000017941 */ /* 0x000fea0003800200 */
.L_x_35453:
        /* <DEDUP_REMOVED lines=16> */
.L_x_35457:
[----:B------:R-:W-:Y:S02]  /*17060*/  IMAD.MOV.U32 R16, RZ, RZ, R11 ;  /* 0x000000ffff107224 */ /* 0x000fe400078e000b */
[----:B------:R-:W-:Y:S01]  /*17070*/  IMAD.MOV.U32 R18, RZ, RZ, R3 ;  /* 0x000000ffff127224 */ /* 0x000fe200078e0003 */
[----:B------:R-:W-:Y:S01]  /*17080*/  MOV R3, R22 ;  /* 0x0000001600037202 */ /* 0x000fe20000000f00 */
[----:B------:R-:W-:-:S07]  /*17090*/  IMAD.MOV.U32 R11, RZ, RZ, R2 ;  /* 0x000000ffff0b7224 */ /* 0x000fce00078e0002 */
.L_x_35458:
[----:B------:R-:W-:Y:S05]  /*170a0*/  BSYNC.RECONVERGENT B1 ;  /* 0x0000000000017941 */ /* 0x000fea0003800200 */
.L_x_35456:
        /* <DEDUP_REMOVED lines=9> */
.L_x_35460:
[----:B------:R-:W-:Y:S01]  /*17140*/  IMAD.MOV.U32 R17, RZ, RZ, R16 ;  /* 0x000000ffff117224 */ /* 0x000fe200078e0010 */
[----:B------:R-:W-:Y:S01]  /*17150*/  MOV R16, R4 ;  /* 0x0000000400107202 */ /* 0x000fe20000000f00 */
[----:B------:R-:W-:Y:S02]  /*17160*/  IMAD.MOV.U32 R20, RZ, RZ, R18 ;  /* 0x000000ffff147224 */ /* 0x000fe400078e0012 */
[----:B------:R-:W-:-:S07]  /*17170*/  IMAD.MOV.U32 R18, RZ, RZ, R15 ;  /* 0x000000ffff127224 */ /* 0x000fce00078e000f */
.L_x_35461:
[----:B------:R-:W-:Y:S05]  /*17180*/  BSYNC.RECONVERGENT B1 ;  /* 0x0000000000017941 */ /* 0x000fea0003800200 */
.L_x_35459:
        /* <DEDUP_REMOVED lines=9> */
.L_x_35463:
[----:B------:R-:W-:Y:S01]  /*17220*/  IMAD.MOV.U32 R22, RZ, RZ, R17 ;  /* 0x000000ffff167224 */ /* 0x000fe200078e0011 */
[----:B------:R-:W-:Y:S01]  /*17230*/  MOV R15, R20 ;  /* 0x00000014000f7202 */ /* 0x000fe20000000f00 */
[----:B------:R-:W-:Y:S02]  /*17240*/  IMAD.MOV.U32 R17, RZ, RZ, R14 ;  /* 0x000000ffff117224 */ /* 0x000fe400078e000e */
[----:B------:R-:W-:-:S07]  /*17250*/  IMAD.MOV.U32 R20, RZ, RZ, R5 ;  /* 0x000000ffff147224 */ /* 0x000fce00078e0005 */
.L_x_35464:
[----:B------:R-:W-:Y:S05]  /*17260*/  BSYNC.RECONVERGENT B1 ;  /* 0x0000000000017941 */ /* 0x000fea0003800200 */
.L_x_35462:
        /* <DEDUP_REMOVED lines=9> */
.L_x_35466:
[----:B------:R-:W-:Y:S01]  /*17300*/  MOV R23, R22 ;  /* 0x0000001600177202 */ /* 0x000fe20000000f00 */
[----:B------:R-:W-:Y:S02]  /*17310*/  IMAD.MOV.U32 R14, RZ, RZ, R15 ;  /* 0x000000ffff0e7224 */ /* 0x000fe400078e000f */
[----:B------:R-:W-:Y:S02]  /*17320*/  IMAD.MOV.U32 R22, RZ, RZ, R7 ;  /* 0x000000ffff167224 */ /* 0x000fe400078e0007 */
[----:B------:R-:W-:-:S07]  /*17330*/  IMAD.MOV.U32 R15, RZ, RZ, R10 ;  /* 0x000000ffff0f7224 */ /* 0x000fce00078e000a */
.L_x_35467:
[----:B------:R-:W-:Y:S05]  /*17340*/  BSYNC.RECONVERGENT B1 ;  /* 0x0000000000017941 */ /* 0x000fea0003800200 */
.L_x_35465:
        /* <DEDUP_REMOVED lines=9> */
.L_x_35469:
[----:B------:R-:W-:Y:S02]  /*173e0*/  IMAD.MOV.U32 R24, RZ, RZ, R23 ;  /* 0x000000ffff187224 */ /* 0x000fe400078e0017 */
[----:B------:R-:W-:Y:S02]  /*173f0*/  IMAD.MOV.U32 R26, RZ, RZ, R14 ;  /* 0x000000ffff1a7224 */ /* 0x000fe400078e000e */
[----:B------:R-:W-:Y:S02]  /*17400*/  IMAD.MOV.U32 R23, RZ, RZ, R6 ;  /* 0x000000ffff177224 */ /* 0x000fe400078e0006 */
[----:B------:R-:W-:-:S07]  /*17410*/  IMAD.MOV.U32 R14, RZ, RZ, R13 ;  /* 0x000000ffff0e7224 */ /* 0x000fce00078e000d */
.L_x_35470:
[----:B------:R-:W-:Y:S05]  /*17420*/  BSYNC.RECONVERGENT B1 ;  /* 0x0000000000017941 */ /* 0x000fea0003800200 */
.L_x_35468:
        /* <DEDUP_REMOVED lines=9> */
.L_x_35472:
[----:B------:R-:W-:Y:S02]  /*174c0*/  IMAD.MOV.U32 R13, RZ, RZ, R24 ;  /* 0x000000ffff0d7224 */ /* 0x000fe400078e0018 */
[----:B------:R-:W-:Y:S01]  /*174d0*/  IMAD.MOV.U32 R25, RZ, RZ, R26 ;  /* 0x000000ffff197224 */ /* 0x000fe200078e001a */
[----:B------:R-:W-:Y:S01]  /*174e0*/  MOV R26, R19 ;  /* 0x00000013001a7202 */ /* 0x000fe20000000f00 */
[----:B------:R-:W-:-:S07]  /*174f0*/  IMAD.MOV.U32 R24, RZ, RZ, R9 ;  /* 0x000000ffff187224 */ /* 0x000fce00078e0009 */
.L_x_35473:
[----:B------:R-:W-:Y:S05]  /*17500*/  BSYNC.RECONVERGENT B1 ;  /* 0x0000000000017941 */ /* 0x000fea0003800200 */
.L_x_35471:
        /* <DEDUP_REMOVED lines=9> */
.L_x_35475:
[----:B------:R-:W-:Y:S01]  /*175a0*/  IMAD.MOV.U32 R36, RZ, RZ, R13 ;  /* 0x000000ffff247224 */ /* 0x000fe200078e000d */
[----:B------:R-:W-:Y:S01]  /*175b0*/  MOV R13, R8 ;  /* 0x00000008000d7202 */ /* 0x000fe20000000f00 */
[----:B------:R-:W-:Y:S02]  /*175c0*/  IMAD.MOV.U32 R40, RZ, RZ, R25 ;  /* 0x000000ffff287224 */ /* 0x000fe400078e0019 */
[----:B------:R-:W-:-:S07]  /*175d0*/  IMAD.MOV.U32 R25, RZ, RZ, R12 ;  /* 0x000000ffff197224 */ /* 0x000fce00078e000c */
.L_x_35476:
[----:B------:R-:W-:Y:S05]  /*175e0*/  BSYNC.RECONVERGENT B1 ;  /* 0x0000000000017941 */ /* 0x000fea0003800200 */
.L_x_35474:
        /* <DEDUP_REMOVED lines=16> */
.L_x_35478:
[----:B------:R-:W-:Y:S02]  /*176f0*/  IMAD.MOV.U32 R10, RZ, RZ, R11 ;  /* 0x000000ffff0a7224 */ /* 0x000fe400078e000b */
[----:B------:R-:W-:Y:S02]  /*17700*/  IMAD.MOV.U32 R2, RZ, RZ, R3 ;  /* 0x000000ffff027224 */ /* 0x000fe400078e0003 */
[----:B------:R-:W-:Y:S02]  /*17710*/  IMAD.MOV.U32 R11, RZ, RZ, R16 ;  /* 0x000000ffff0b7224 */ /* 0x000fe400078e0010 */
[----:B------:R-:W-:-:S07]  /*17720*/  IMAD.MOV.U32 R3, RZ, RZ, R18 ;  /* 0x000000ffff037224 */ /* 0x000fce00078e0012 */
.L_x_35479:
[----:B------:R-:W-:Y:S05]  /*17730*/  BSYNC.RECONVERGENT B1 ;  /* 0x0000000000017941 */ /* 0x000fea0003800200 */
.L_x_35477:
        /* <DEDUP_REMOVED lines=9> */
.L_x_35481:
[----:B------:R-:W-:Y:S02]  /*177d0*/  IMAD.MOV.U32 R29, RZ, RZ, R10 ;  /* 0x000000ffff1d7224 */ /* 0x000fe400078e000a */
[----:B------:R-:W-:Y:S01]  /*177e0*/  IMAD.MOV.U32 R5, RZ, RZ, R2 ;  /* 0x000000ffff057224 */ /* 0x000fe200078e0002 */
[----:B------:R-:W-:Y:S01]  /*177f0*/  MOV R2, R20 ;  /* 0x0000001400027202 */ /* 0x000fe20000000f00 */
[----:B------:R-:W-:-:S07]  /*17800*/  IMAD.MOV.U32 R10, RZ, RZ, R17 ;  /* 0x000000ffff0a7224 */ /* 0x000fce00078e0011 */
.L_x_35482:
[----:B------:R-:W-:Y:S05]  /*17810*/  BSYNC.RECONVERGENT B1 ;  /* 0x0000000000017941 */ /* 0x000fea0003800200 */
.L_x_35480:
        /* <DEDUP_REMOVED lines=9> */
.L_x_35484:
[----:B------:R-:W-:Y:S01]  /*178b0*/  IMAD.MOV.U32 R28, RZ, RZ, R29 ;  /* 0x000000ffff1c7224 */ /* 0x000fe200078e001d */
[----:B------:R-:W-:Y:S01]  /*178c0*/  MOV R29, R22 ;  /* 0x00000016001d7202 */ /* 0x000fe20000000f00 */
[----:B------:R-:W-:Y:S02]  /*178d0*/  IMAD.MOV.U32 R4, RZ, RZ, R5 ;  /* 0x000000ffff047224 */ /* 0x000fe400078e0005 */
[----:B------:R-:W-:-:S07]  /*178e0*/  IMAD.MOV.U32 R5, RZ, RZ, R15 ;  /* 0x000000ffff057224 */ /* 0x000fce00078e000f */
.L_x_35485:
[----:B------:R-:W-:Y:S05]  /*178f0*/  BSYNC.RECONVERGENT B1 ;  /* 0x0000000000017941 */ /* 0x000fea0003800200 */
.L_x_35483:
        /* <DEDUP_REMOVED lines=9> */
.L_x_35487:
[----:B------:R-:W-:Y:S01]  /*17990*/  IMAD.MOV.U32 R31, RZ, RZ, R28 ;  /* 0x000000ffff1f7224 */ /* 0x000fe200078e001c */
[----:B------:R-:W-:Y:S01]  /*179a0*/  MOV R7, R4 ;  /* 0x0000000400077202 */ /* 0x000fe20000000f00 */
[----:B------:R-:W-:Y:S02]  /*179b0*/  IMAD.MOV.U32 R28, RZ, RZ, R23 ;  /* 0x000000ffff1c7224 */ /* 0x000fe400078e0017 */
[----:B------:R-:W-:-:S07]  /*179c0*/  IMAD.MOV.U32 R4, RZ, RZ, R14 ;  /* 0x000000ffff047224 */ /* 0x000fce00078e000e */
.L_x_35488:
[----:B------:R-:W-:Y:S05]  /*179d0*/  BSYNC.RECONVERGENT B1 ;  /* 0x0000000000017941 */ /* 0x000fea0003800200 */
.L_x_35486:
        /* <DEDUP_REMOVED lines=9> */
.L_x_35490:
[----:B------:R-:W-:Y:S01]  /*17a70*/  MOV R30, R31 ;  /* 0x0000001f001e7202 */ /* 0x000fe20000000f00 */
[----:B------:R-:W-:Y:S02]  /*17a80*/  IMAD.MOV.U32 R6, RZ, RZ, R7 ;  /* 0x000000ffff067224 */ /* 0x000fe400078e0007 */
[----:B------:R-:W-:Y:S02]  /*17a90*/  IMAD.MOV.U32 R31, RZ, RZ, R24 ;  /* 0x000000ffff1f7224 */ /* 0x000fe400078e0018 */
[----:B------:R-:W-:-:S07]  /*17aa0*/  IMAD.MOV.U32 R7, RZ, RZ, R26 ;  /* 0x000000ffff077224 */ /* 0x000fce00078e001a */
.L_x_35491:
[----:B------:R-:W-:Y:S05]  /*17ab0*/  BSYNC.RECONVERGENT B1 ;  /* 0x0000000000017941 */ /* 0x000fea0003800200 */
.L_x_35489:
        /* <DEDUP_REMOVED lines=9> */
.L_x_35493:
[----:B------:R-:W-:Y:S02]  /*17b50*/  IMAD.MOV.U32 R33, RZ, RZ, R30 ;  /* 0x000000ffff217224 */ /* 0x000fe400078e001e */
[----:B------:R-:W-:Y:S02]  /*17b60*/  IMAD.MOV.U32 R9, RZ, RZ, R6 ;  /* 0x000000ffff097224 */ /* 0x000fe400078e0006 */
[----:B------:R-:W-:Y:S02]  /*17b70*/  IMAD.MOV.U32 R30, RZ, RZ, R13 ;  /* 0x000000ffff1e7224 */ /* 0x000fe400078e000d */
[----:B------:R-:W-:-:S07]  /*17b80*/  IMAD.MOV.U32 R6, RZ, RZ, R25 ;  /* 0x000000ffff067224 */ /* 0x000fce00078e0019 */
.L_x_35494:
[----:B------:R-:W-:Y:S05]  /*17b90*/  BSYNC.RECONVERGENT B1 ;  /* 0x0000000000017941 */ /* 0x000fea0003800200 */
.L_x_35492:
        /* <DEDUP_REMOVED lines=9> */
.L_x_35495:
[----:B------:R-:W-:Y:S01]  /*17c30*/  IMAD.MOV.U32 R32, RZ, RZ, R33 ;  /* 0x000000ffff207224 */ /* 0x000fe200078e0021 */
[----:B------:R-:W-:Y:S01]  /*17c40*/  MOV R8, R9 ;  /* 0x0000000900087202 */ /* 0x000fe20000000f00 */
[----:B------:R-:W-:Y:S02]  /*17c50*/  IMAD.MOV.U32 R35, RZ, RZ, R38 ;  /* 0x000000ffff237224 */ /* 0x000fe400078e0026 */
[----:B------:R-:W-:Y:S02]  /*17c60*/  IMAD.MOV.U32 R33, RZ, RZ, R36 ;  /* 0x000000ffff217224 */ /* 0x000fe400078e0024 */
[----:B------:R-:W-:-:S07]  /*17c70*/  IMAD.MOV.U32 R9, RZ, RZ, R40 ;  /* 0x000000ffff097224 */ /* 0x000fce00078e0028 */
.L_x_35329:
[----:B------:R-:W-:Y:S05]  /*17c80*/  BSYNC.RECONVERGENT B0 ;  /* 0x0000000000007941 */ /* 0x000fea0003800200 */
.L_x_35328:
        /* <DEDUP_REMOVED lines=65> */
.L_x_35496:
        /* <DEDUP_REMOVED lines=14> */
.L_x_38497:


//--------------------- .text._ZN17fastertransformer38beam_online_softmax_topk_stage2_kernelIfLi8ELi32EEEvPKfS2_PiPT_ii --------------------------
	.section	.text._ZN17fastertransformer38beam_online_softmax_topk_stage2_kernelIfLi8ELi32EEEvPKfS2_PiPT_ii,"ax",@progbits
	.align	128
        .global         _ZN17fastertransformer38beam_online_softmax_topk_stage2_kernelIfLi8ELi32EEEvPKfS2_PiPT_ii
        .type           _ZN17fastertransformer38beam_online_softmax_topk_stage2_kernelIfLi8ELi32EEEvPKfS2_PiPT_ii,@function
        .size           _ZN17fastertransformer38beam_online_softmax_topk_stage2_kernelIfLi8ELi32EEEvPKfS2_PiPT_ii,(.L_x_38498 - _ZN17fastertransformer38beam_online_softmax_topk_stage2_kernelIfLi8ELi32EEEvPKfS2_PiPT_ii)
        .other          _ZN17fastertransformer38beam_online_softmax_topk_stage2_kernelIfLi8ELi32EEEvPKfS2_PiPT_ii,@"STO_CUDA_ENTRY STV_DEFAULT"
_ZN17fastertransformer38beam_online_softmax_topk_stage2_kernelIfLi8ELi32EEEvPKfS2_PiPT_ii:
.text._ZN17fastertransformer38beam_online_softmax_topk_stage2_kernelIfLi8ELi32EEEvPKfS2_PiPT_ii:
        /* <DEDUP_REMOVED lines=50> */
.L_x_35501:
        /* <DEDUP_REMOVED lines=10> */
.L_x_35500:
[----:B------:R-:W-:Y:S05]  /*03c0*/  BSYNC.RECONVERGENT B1 ;  /* 0x0000000000017941 */ /* 0x000fea0003800200 */
.L_x_35499:
        /* <DEDUP_REMOVED lines=20> */
.L_x_35504:
        /* <DEDUP_REMOVED lines=38> */
.L_x_35503:
[----:B------:R-:W-:Y:S05]  /*0770*/  BSYNC.RECONVERGENT B1 ;  /* 0x0000000000017941 */ /* 0x000fea0003800200 */
.L_x_35502:
        /* <DEDUP_REMOVED lines=25> */
.L_x_35506:
[----:B------:R-:W-:Y:S05]  /*0910*/  BSYNC.RECONVERGENT B1 ;  /* 0x0000000000017941 */ /* 0x000fea0003800200 */
.L_x_35505:
        /* <DEDUP_REMOVED lines=10> */
.L_x_35498:
[----:B------:R-:W-:Y:S05]  /*09c0*/  BSYNC.RECONVERGENT B0 ;  /* 0x0000000000007941 */ /* 0x000fea0003800200 */
.L_x_35497:
[----:B------:R-:W-:Y:S01]  /*09d0*/  ISETP.GE.U32.AND P0, PT, R4, R5, PT ;  /* 0x000000050400720c */ /* 0x000fe20003f06070 */
[----:B------:R-:W-:Y:S01]  /*09e0*/  BAR.SYNC.DEFER_BLOCKING 0x0 ;  /* 0x0000000000007b1d */ /* 0x000fe20000010000 */
[----:B------:R-:W-:Y:S01]  /*09f0*/  IMAD.MOV.U32 R26, RZ, RZ, -0x1 ;  /* 0xffffffffff1a7424 */ /* 0x000fe200078e00ff */
[----:B------:R-:W-:Y:S01]  /*0a00*/  MOV R24, 0xff7fffff ;  /* 0xff7fffff00187802 */ /* 0x000fe20000000f00 */
[----:B0-----:R-:W-:Y:S01]  /*0a10*/  IMAD.MOV.U32 R13, RZ, RZ, -0x800001 ;  /* 0xff7fffffff0d7424 */ /* 0x001fe200078e00ff */
        /* <DEDUP_REMOVED lines=14> */
[----:B------:R-:W-:Y:S02]  /*0b00*/  IMAD.MOV.U32 R2, RZ, RZ, RZ ;  /* 0x000000ffff027224 */ /* 0x000fe400078e00ff */
        /* <DEDUP_REMOVED lines=27> */
.L_x_35513:
        /* <DEDUP_REMOVED lines=18> */
[----:B0-----:R-:W-:Y:S01]  /*0de0*/  @P3 MOV R17, R44 ;  /* 0x0000002c00113202 */ /* 0x001fe20000000f00 */
[--C-:B------:R-:W-:Y:S01]  /*0df0*/  @P3 IMAD.MOV.U32 R15, RZ, RZ, R45.reuse ;  /* 0x000000ffff0f3224 */ /* 0x100fe200078e002d */
[----:B------:R-:W-:Y:S01]  /*0e00*/  ISETP.EQ.AND P3, PT, R37, 0x50, PT ;  /* 0x000000502500780c */ /* 0x000fe20003f62270 */
[----:B------:R-:W-:Y:S01]  /*0e10*/  @P0 IMAD.MOV.U32 R21, RZ, RZ, R44 ;  /* 0x000000ffff150224 */ /* 0x000fe200078e002c */
[----:B------:R-:W-:Y:S01]  /*0e20*/  @P5 MOV R33, R45 ;  /* 0x0000002d00215202 */ /* 0x000fe20000000f00 */
[----:B------:R-:W-:-:S02]  /*0e30*/  @P0 IMAD.MOV.U32 R19, RZ, RZ, R45 ;  /* 0x000000ffff130224 */ /* 0x000fc400078e002d */
[--C-:B------:R-:W-:Y:S01]  /*0e40*/  @P2 IMAD.MOV.U32 R25, RZ, RZ, R44.reuse ;  /* 0x000000ffff192224 */ /* 0x100fe200078e002c */
[----:B-1----:R-:W-:Y:S01]  /*0e50*/  @P5 MOV R25, R6 ;  /* 0x0000000600195202 */ /* 0x002fe20000000f00 */
[--C-:B------:R-:W-:Y:S02]  /*0e60*/  @P2 IMAD.MOV.U32 R23, RZ, RZ, R45.reuse ;  /* 0x000000ffff172224 */ /* 0x100fe400078e002d */
[--C-:B------:R-:W-:Y:S02]  /*0e70*/  @P4 IMAD.MOV.U32 R36, RZ, RZ, R44.reuse ;  /* 0x000000ffff244224 */ /* 0x100fe400078e002c */
[--C-:B------:R-:W-:Y:S02]  /*0e80*/  @P4 IMAD.MOV.U32 R29, RZ, RZ, R45.reuse ;  /* 0x000000ffff1d4224 */ /* 0x100fe400078e002d */
[----:B------:R-:W-:Y:S02]  /*0e90*/  @P3 IMAD.MOV.U32 R28, RZ, RZ, R44 ;  /* 0x000000ffff1c3224 */ /* 0x000fe400078e002c */
[----:B------:R-:W-:-:S02]  /*0ea0*/  @P3 IMAD.MOV.U32 R27, RZ, RZ, R45 ;  /* 0x000000ffff1b3224 */ /* 0x000fc400078e002d */
[--C-:B------:R-:W-:Y:S02]  /*0eb0*/  @P1 IMAD.MOV.U32 R30, RZ, RZ, R44.reuse ;  /* 0x000000ffff1e1224 */ /* 0x100fe400078e002c */
[--C-:B------:R-:W-:Y:S02]  /*0ec0*/  @P5 IMAD.MOV.U32 R32, RZ, RZ, R44.reuse ;  /* 0x000000ffff205224 */ /* 0x100fe400078e002c */
[----:B------:R-:W-:Y:S02]  /*0ed0*/  @P6 IMAD.MOV.U32 R34, RZ, RZ, R44 ;  /* 0x000000ffff226224 */ /* 0x000fe400078e002c */
[--C-:B------:R-:W-:Y:S02]  /*0ee0*/  @P1 IMAD.MOV.U32 R31, RZ, RZ, R45.reuse ;  /* 0x000000ffff1f1224 */ /* 0x100fe400078e002d */
[----:B------:R-:W-:Y:S02]  /*0ef0*/  @P6 IMAD.MOV.U32 R35, RZ, RZ, R45 ;  /* 0x000000ffff236224 */ /* 0x000fe400078e002d */
[----:B------:R-:W0:Y:S01]  /*0f00*/  LDS.64 R44, [R14+0x20] ;  /* 0x000020000e2c7984 */ /* 0x000e220000000a00 */
[--C-:B------:R-:W-:Y:S01]  /*0f10*/  @P4 IMAD.MOV.U32 R17, RZ, RZ, R6.reuse ;  /* 0x000000ffff114224 */ /* 0x100fe200078e0006 */
[----:B--2---:R-:W-:Y:S01]  /*0f20*/  @P0 MOV R17, R2 ;  /* 0x0000000200110202 */ /* 0x004fe20000000f00 */
[----:B------:R-:W-:Y:S01]  /*0f30*/  @P4 IMAD.MOV.U32 R15, RZ, RZ, R7 ;  /* 0x000000ffff0f4224 */ /* 0x000fe200078e0007 */
[----:B---3--:R-:W-:Y:S01]  /*0f40*/  @P6 MOV R17, R10 ;  /* 0x0000000a00116202 */ /* 0x008fe20000000f00 */
[----:B------:R-:W-:Y:S01]  /*0f50*/  @P0 IMAD.MOV.U32 R15, RZ, RZ, R3 ;  /* 0x000000ffff0f0224 */ /* 0x000fe200078e0003 */
[----:B------:R-:W-:Y:S01]  /*0f60*/  ISETP.EQ.AND P0, PT, R37, 0x10, PT ;  /* 0x000000102500780c */ /* 0x000fe20003f02270 */
[----:B------:R-:W-:-:S02]  /*0f70*/  @P6 IMAD.MOV.U32 R21, RZ, RZ, R6 ;  /* 0x000000ffff156224 */ /* 0x000fc400078e0006 */
[----:B------:R-:W-:Y:S02]  /*0f80*/  @P6 IMAD.MOV.U32 R19, RZ, RZ, R7 ;  /* 0x000000ffff136224 */ /* 0x000fe400078e0007 */
[----:B------:R-:W-:Y:S02]  /*0f90*/  @P6 IMAD.MOV.U32 R15, RZ, RZ, R11 ;  /* 0x000000ffff0f6224 */ /* 0x000fe400078e000b */
[----:B------:R-:W-:Y:S01]  /*0fa0*/  @P2 IMAD.MOV.U32 R21, RZ, RZ, R2 ;  /* 0x000000ffff152224 */ /* 0x000fe200078e0002 */
[----:B------:R-:W-:Y:S01]  /*0fb0*/  @P5 MOV R21, R10 ;  /* 0x0000000a00155202 */ /* 0x000fe20000000f00 */
[----:B------:R-:W-:Y:S02]  /*0fc0*/  @P2 IMAD.MOV.U32 R19, RZ, RZ, R3 ;  /* 0x000000ffff132224 */ /* 0x000fe400078e0003 */
[----:B----4-:R-:W-:Y:S02]  /*0fd0*/  @P2 IMAD.MOV.U32 R17, RZ, RZ, R38 ;  /* 0x000000ffff112224 */ /* 0x010fe400078e0026 */
[----:B------:R-:W-:Y:S01]  /*0fe0*/  @P2 IMAD.MOV.U32 R15, RZ, RZ, R39 ;  /* 0x000000ffff0f2224 */ /* 0x000fe200078e0027 */
[----:B------:R-:W-:Y:S01]  /*0ff0*/  ISETP.EQ.AND P2, PT, R37, 0x18, PT ;  /* 0x000000182500780c */ /* 0x000fe20003f42270 */
[----:B------:R-:W-:-:S02]  /*1000*/  @P5 IMAD.MOV.U32 R23, RZ, RZ, R7 ;  /* 0x000000ffff175224 */ /* 0x000fc400078e0007 */
[----:B------:R-:W-:Y:S02]  /*1010*/  @P5 IMAD.MOV.U32 R19, RZ, RZ, R11 ;  /* 0x000000ffff135224 */ /* 0x000fe400078e000b */
[----:B-----5:R-:W-:Y:S01]  /*1020*/  @P5 IMAD.MOV.U32 R17, RZ, RZ, R8 ;  /* 0x000000ffff115224 */ /* 0x020fe200078e0008 */
[----:B------:R-:W-:Y:S01]  /*1030*/  @P3 MOV R17, R12 ;  /* 0x0000000c00113202 */ /* 0x000fe20000000f00 */
        /* <DEDUP_REMOVED lines=24> */
[----:B------:R-:W-:Y:S01]  /*11c0*/  ISETP.EQ.AND P4, PT, R37, 0x28, PT ;  /* 0x000000282500780c */ /* 0x000fe20003f82270 */
[----:B------:R-:W-:-:S02]  /*11d0*/  @P0 IMAD.MOV.U32 R30, RZ, RZ, R6 ;  /* 0x000000ffff1e0224 */ /* 0x000fc400078e0006 */
[--C-:B------:R-:W-:Y:S02]  /*11e0*/  @P2 IMAD.MOV.U32 R32, RZ, RZ, R6.reuse ;  /* 0x000000ffff202224 */ /* 0x100fe400078e0006 */
[----:B------:R-:W-:Y:S02]  /*11f0*/  @P3 IMAD.MOV.U32 R34, RZ, RZ, R6 ;  /* 0x000000ffff223224 */ /* 0x000fe400078e0006 */
        /* <DEDUP_REMOVED lines=8> */
[----:B------:R-:W-:Y:S01]  /*1280*/  @P6 IMAD.MOV.U32 R36, RZ, RZ, R2 ;  /* 0x000000ffff246224 */ /* 0x000fe200078e0002 */
[----:B------:R-:W-:Y:S01]  /*1290*/  @P3 MOV R36, R10 ;  /* 0x0000000a00243202 */ /* 0x000fe20000000f00 */
[--C-:B------:R-:W-:Y:S02]  /*12a0*/  @P4 IMAD.MOV.U32 R31, RZ, RZ, R3.reuse ;  /* 0x000000ffff1f4224 */ /* 0x100fe400078e0003 */
[--C-:B------:R-:W-:Y:S02]  /*12b0*/  @P6 IMAD.MOV.U32 R29, RZ, RZ, R3.reuse ;  /* 0x000000ffff1d6224 */ /* 0x100fe400078e0003 */
[--C-:B------:R-:W-:Y:S01]  /*12c0*/  @P1 IMAD.MOV.U32 R33, RZ, RZ, R3.reuse ;  /* 0x000000ffff211224 */ /* 0x100fe200078e0003 */
[----:B------:R-:W-:Y:S01]  /*12d0*/  @P0 MOV R33, R11 ;  /* 0x0000000b00210202 */ /* 0x000fe20000000f00 */
[----:B------:R-:W-:Y:S02]  /*12e0*/  @P5 IMAD.MOV.U32 R35, RZ, RZ, R3 ;  /* 0x000000ffff235224 */ /* 0x000fe400078e0003 */
[----:B------:R-:W1:Y:S01]  /*12f0*/  LDS.64 R2, [R14+0x28] ;  /* 0x000028000e027984 */ /* 0x000e620000000a00 */
[----:B------:R-:W-:Y:S01]  /*1300*/  @P4 IMAD.MOV.U32 R28, RZ, RZ, R10 ;  /* 0x000000ffff1c4224 */ /* 0x000fe200078e000a */
[----:B------:R-:W-:Y:S01]  /*1310*/  @P6 MOV R28, R38 ;  /* 0x00000026001c6202 */ /* 0x000fe20000000f00 */
[----:B------:R-:W-:-:S02]  /*1320*/  @P4 IMAD.MOV.U32 R27, RZ, RZ, R11 ;  /* 0x000000ffff1b4224 */ /* 0x000fc400078e000b */
[----:B------:R-:W-:Y:S02]  /*1330*/  @P4 IMAD.MOV.U32 R25, RZ, RZ, R8 ;  /* 0x000000ffff194224 */ /* 0x000fe400078e0008 */
[----:B------:R-:W-:Y:S02]  /*1340*/  @P4 IMAD.MOV.U32 R23, RZ, RZ, R9 ;  /* 0x000000ffff174224 */ /* 0x000fe400078e0009 */
[----:B------:R-:W-:Y:S02]  /*1350*/  @P4 IMAD.MOV.U32 R21, RZ, RZ, R40 ;  /* 0x000000ffff154224 */ /* 0x000fe400078e0028 */
        /* <DEDUP_REMOVED lines=14> */
[----:B------:R-:W-:Y:S01]  /*1440*/  @P3 IMAD.MOV.U32 R23, RZ, RZ, R41 ;  /* 0x000000ffff173224 */ /* 0x000fe200078e0029 */
[----:B------:R-:W-:Y:S01]  /*1450*/  @P5 MOV R23, R7 ;  /* 0x0000000700175202 */ /* 0x000fe20000000f00 */
[----:B------:R-:W-:Y:S01]  /*1460*/  @P3 IMAD.MOV.U32 R21, RZ, RZ, R42 ;  /* 0x000000ffff153224 */ /* 0x000fe200078e002a */
[----:B------:R-:W-:Y:S01]  /*1470*/  @P5 MOV R21, R10 ;  /* 0x0000000a00155202 */ /* 0x000fe20000000f00 */
[----:B------:R-:W-:Y:S01]  /*1480*/  @P3 IMAD.MOV.U32 R19, RZ, RZ, R43 ;  /* 0x000000ffff133224 */ /* 0x000fe200078e002b */
[----:B------:R-:W-:Y:S01]  /*1490*/  @P2 MOV R23, R43 ;  /* 0x0000002b00172202 */ /* 0x000fe20000000f00 */
[----:B0-----:R-:W-:-:S02]  /*14a0*/  @P3 IMAD.MOV.U32 R17, RZ, RZ, R44 ;  /* 0x000000ffff113224 */ /* 0x001fc400078e002c */
        /* <DEDUP_REMOVED lines=8> */
[----:B------:R-:W-:Y:S01]  /*1530*/  @P5 IMAD.MOV.U32 R15, RZ, RZ, R9 ;  /* 0x000000ffff0f5224 */ /* 0x000fe200078e0009 */
[----:B------:R-:W-:Y:S01]  /*1540*/  ISETP.EQ.AND P5, PT, R37, RZ, PT ;  /* 0x000000ff2500720c */ /* 0x000fe20003fa2270 */
[--C-:B------:R-:W-:Y:S02]  /*1550*/  @P0 IMAD.MOV.U32 R32, RZ, RZ, R10.reuse ;  /* 0x000000ffff200224 */ /* 0x100fe400078e000a */
        /* <DEDUP_REMOVED lines=26> */
[----:B------:R-:W-:Y:S02]  /*1700*/  @P1 IMAD.MOV.U32 R29, RZ, RZ, R13 ;  /* 0x000000ffff1d1224 */ /* 0x000fe400078e000d */
[----:B------:R-:W0:Y:S01]  /*1710*/  LDS.64 R12, [R14+0x30] ;  /* 0x000030000e0c7984 */ /* 0x000e220000000a00 */
[----:B------:R-:W-:-:S02]  /*1720*/  @P2 IMAD.MOV.U32 R28, RZ, RZ, R40 ;  /* 0x000000ffff1c2224 */ /* 0x000fc400078e0028 */
[----:B------:R-:W-:Y:S02]  /*1730*/  @P2 IMAD.MOV.U32 R27, RZ, RZ, R41 ;  /* 0x000000ffff1b2224 */ /* 0x000fe400078e0029 */
[----:B------:R-:W-:Y:S01]  /*1740*/  @P1 IMAD.MOV.U32 R28, RZ, RZ, R6 ;  /* 0x000000ffff1c1224 */ /* 0x000fe200078e0006 */
        /* <DEDUP_REMOVED lines=11> */
[--C-:B------:R-:W-:Y:S02]  /*1800*/  @P6 IMAD.MOV.U32 R36, RZ, RZ, R42.reuse ;  /* 0x000000ffff246224 */ /* 0x100fe400078e002a */
[----:B------:R-:W-:Y:S02]  /*1810*/  @P2 IMAD.MOV.U32 R25, RZ, RZ, R42 ;  /* 0x000000ffff192224 */ /* 0x000fe400078e002a */
[----:B------:R-:W-:-:S02]  /*1820*/  @P6 IMAD.MOV.U32 R29, RZ, RZ, R43 ;  /* 0x000000ffff1d6224 */ /* 0x000fc400078e002b */
[----:B------:R-:W-:Y:S02]  /*1830*/  @P6 IMAD.MOV.U32 R27, RZ, RZ, R45 ;  /* 0x000000ffff1b6224 */ /* 0x000fe400078e002d */
[----:B------:R-:W-:Y:S02]  /*1840*/  @P3 IMAD.MOV.U32 R34, RZ, RZ, R6 ;  /* 0x000000ffff223224 */ /* 0x000fe400078e0006 */
[----:B------:R-:W-:Y:S02]  /*1850*/  @P3 IMAD.MOV.U32 R35, RZ, RZ, R7 ;  /* 0x000000ffff233224 */ /* 0x000fe400078e0007 */
[--C-:B------:R-:W-:Y:S02]  /*1860*/  @P3 IMAD.MOV.U32 R36, RZ, RZ, R10.reuse ;  /* 0x000000ffff243224 */ /* 0x100fe400078e000a */
[----:B------:R-:W-:Y:S02]  /*1870*/  @P3 IMAD.MOV.U32 R29, RZ, RZ, R11 ;  /* 0x000000ffff1d3224 */ /* 0x000fe400078e000b */
[----:B------:R-:W-:-:S02]  /*1880*/  @P1 IMAD.MOV.U32 R25, RZ, RZ, R10 ;  /* 0x000000ffff191224 */ /* 0x000fc400078e000a */
[----:B------:R-:W-:Y:S01]  /*1890*/  @P1 IMAD.MOV.U32 R23, RZ, RZ, R11 ;  /* 0x000000ffff171224 */ /* 0x000fe200078e000b */
[----:B------:R-:W-:Y:S01]  /*18a0*/  @P0 MOV R23, R45 ;  /* 0x0000002d00170202 */ /* 0x000fe20000000f00 */
[----:B------:R-:W-:Y:S02]  /*18b0*/  @P3 IMAD.MOV.U32 R28, RZ, RZ, R8 ;  /* 0x000000ffff1c3224 */ /* 0x000fe400078e0008 */
[----:B------:R-:W-:Y:S02]  /*18c0*/  @P3 IMAD.MOV.U32 R27, RZ, RZ, R9 ;  /* 0x000000ffff1b3224 */ /* 0x000fe400078e0009 */
[----:B------:R-:W-:Y:S01]  /*18d0*/  @P5 IMAD.MOV.U32 R32, RZ, RZ, R40 ;  /* 0x000000ffff205224 */ /* 0x000fe200078e0028 */
[----:B------:R-:W-:Y:S01]  /*18e0*/  @P2 MOV R32, R6 ;  /* 0x0000000600202202 */ /* 0x000fe20000000f00 */
[----:B------:R-:W-:Y:S02]  /*18f0*/  @P5 IMAD.MOV.U32 R33, RZ, RZ, R41 ;  /* 0x000000ffff215224 */ /* 0x000fe400078e0029 */
[----:B------:R-:W-:-:S02]  /*1900*/  @P5 IMAD.MOV.U32 R34, RZ, RZ, R42 ;  /* 0x000000ffff225224 */ /* 0x000fc400078e002a */
[----:B------:R-:W-:Y:S02]  /*1910*/  @P5 IMAD.MOV.U32 R35, RZ, RZ, R43 ;  /* 0x000000ffff235224 */ /* 0x000fe400078e002b */
[--C-:B------:R-:W-:Y:S02]  /*1920*/  @P5 IMAD.MOV.U32 R36, RZ, RZ, R44.reuse ;  /* 0x000000ffff245224 */ /* 0x100fe400078e002c */
[----:B------:R-:W-:Y:S02]  /*1930*/  @P0 IMAD.MOV.U32 R25, RZ, RZ, R44 ;  /* 0x000000ffff190224 */ /* 0x000fe400078e002c */
[----:B------:R-:W-:Y:S01]  /*1940*/  @P5 IMAD.MOV.U32 R29, RZ, RZ, R45 ;  /* 0x000000ffff1d5224 */ /* 0x000fe200078e002d */
[----:B------:R-:W-:Y:S01]  /*1950*/  @P2 MOV R29, R9 ;  /* 0x00000009001d2202 */ /* 0x000fe20000000f00 */
[----:B-1----:R-:W-:Y:S01]  /*1960*/  @P5 IMAD.MOV.U32 R28, RZ, RZ, R2 ;  /* 0x000000ffff1c5224 */ /* 0x002fe200078e0002 */
        /* <DEDUP_REMOVED lines=11> */
[----:B------:R-:W-:Y:S01]  /*1a20*/  ISETP.EQ.AND P2, PT, R37, -0x8, PT ;  /* 0xfffffff82500780c */ /* 0x000fe20003f42270 */
[----:B------:R-:W-:Y:S02]  /*1a30*/  @P4 IMAD.MOV.U32 R25, RZ, RZ, R8 ;  /* 0x000000ffff194224 */ /* 0x000fe400078e0008 */
[----:B------:R-:W-:Y:S01]  /*1a40*/  @P4 IMAD.MOV.U32 R23, RZ, RZ, R9 ;  /* 0x000000ffff174224 */ /* 0x000fe200078e0009 */
[----:B------:R-:W-:Y:S01]  /*1a50*/  @P6 MOV R23, R3 ;  /* 0x0000000300176202 */ /* 0x000fe20000000f00 */
[----:B------:R-:W-:-:S02]  /*1a60*/  @P6 IMAD.MOV.U32 R25, RZ, RZ, R2 ;  /* 0x000000ffff196224 */ /* 0x000fc400078e0002 */
[----:B------:R-:W-:Y:S02]  /*1a70*/  @P3 IMAD.MOV.U32 R25, RZ, RZ, R40 ;  /* 0x000000ffff193224 */ /* 0x000fe400078e0028 */
[----:B------:R-:W-:Y:S01]  /*1a80*/  @P3 IMAD.MOV.U32 R23, RZ, RZ, R41 ;  /* 0x000000ffff173224 */ /* 0x000fe200078e0029 */
[----:B------:R-:W-:Y:S01]  /*1a90*/  ISETP.EQ.AND P3, PT, R37, -0x10, PT ;  /* 0xfffffff02500780c */ /* 0x000fe20003f62270 */
[----:B------:R-:W-:Y:S02]  /*1aa0*/  @P1 IMAD.MOV.U32 R21, RZ, RZ, R8 ;  /* 0x000000ffff151224 */ /* 0x000fe400078e0008 */
[----:B------:R-:W-:Y:S01]  /*1ab0*/  @P1 IMAD.MOV.U32 R19, RZ, RZ, R9 ;  /* 0x000000ffff131224 */ /* 0x000fe200078e0009 */
[----:B------:R-:W-:Y:S01]  /*1ac0*/  @P2 MOV R30, R40 ;  /* 0x00000028001e2202 */ /* 0x000fe20000000f00 */
[----:B------:R-:W-:Y:S01]  /*1ad0*/  @P0 IMAD.MOV.U32 R21, RZ, RZ, R2 ;  /* 0x000000ffff150224 */ /* 0x000fe200078e0002 */
[----:B------:R-:W-:Y:S01]  /*1ae0*/  @P2 MOV R34, R44 ;  /* 0x0000002c00222202 */ /* 0x000fe20000000f00 */
[----:B------:R-:W-:Y:S01]  /*1af0*/  @P0 IMAD.MOV.U32 R19, RZ, RZ, R3 ;  /* 0x000000ffff130224 */ /* 0x000fe200078e0003 */
[----:B0-----:R-:W-:Y:S01]  /*1b00*/  @P2 MOV R28, R12 ;  /* 0x0000000c001c2202 */ /* 0x001fe20000000f00 */
[----:B------:R-:W-:-:S02]  /*1b10*/  @P4 IMAD.MOV.U32 R21, RZ, RZ, R40 ;  /* 0x000000ffff154224 */ /* 0x000fc400078e0028 */
[--C-:B------:R-:W-:Y:S01]  /*1b20*/  @P4 IMAD.MOV.U32 R19, RZ, RZ, R41.reuse ;  /* 0x000000ffff134224 */ /* 0x100fe200078e0029 */
[C---:B------:R-:W-:Y:S01]  /*1b30*/  ISETP.EQ.AND P4, PT, R37.reuse, -0x18, PT ;  /* 0xffffffe82500780c */ /* 0x040fe20003f82270 */
[----:B------:R-:W-:Y:S02]  /*1b40*/  @P1 IMAD.MOV.U32 R17, RZ, RZ, R40 ;  /* 0x000000ffff111224 */ /* 0x000fe400078e0028 */
[--C-:B------:R-:W-:Y:S01]  /*1b50*/  @P1 IMAD.MOV.U32 R15, RZ, RZ, R41.reuse ;  /* 0x000000ffff0f1224 */ /* 0x100fe200078e0029 */
[----:B------:R-:W-:Y:S01]  /*1b60*/  ISETP.EQ.AND P1, PT, R37, -0x20, PT ;  /* 0xffffffe02500780c */ /* 0x000fe20003f22270 */
        /* <DEDUP_REMOVED lines=27> */
[----:B------:R-:W-:Y:S01]  /*1d20*/  @P1 IMAD.MOV.U32 R33, RZ, RZ, R13 ;  /* 0x000000ffff211224 */ /* 0x000fe200078e000d */
[----:B------:R-:W-:Y:S01]  /*1d30*/  ISETP.EQ.AND P1, PT, R37, -0x28, PT ;  /* 0xffffffd82500780c */ /* 0x000fe20003f22270 */
[----:B------:R-:W-:-:S02]  /*1d40*/  @P2 IMAD.MOV.U32 R35, RZ, RZ, R45 ;  /* 0x000000ffff232224 */ /* 0x000fc400078e002d */
[----:B------:R-:W-:Y:S02]  /*1d50*/  @P0 IMAD.MOV.U32 R34, RZ, RZ, R8 ;  /* 0x000000ffff220224 */ /* 0x000fe400078e0008 */
[----:B------:R-:W-:Y:S02]  /*1d60*/  @P0 IMAD.MOV.U32 R35, RZ, RZ, R9 ;  /* 0x000000ffff230224 */ /* 0x000fe400078e0009 */
[--C-:B------:R-:W-:Y:S02]  /*1d70*/  @P3 IMAD.MOV.U32 R34, RZ, RZ, R2.reuse ;  /* 0x000000ffff223224 */ /* 0x100fe400078e0002 */
[----:B------:R-:W-:Y:S02]  /*1d80*/  @P2 IMAD.MOV.U32 R36, RZ, RZ, R2 ;  /* 0x000000ffff242224 */ /* 0x000fe400078e0002 */
[--C-:B------:R-:W-:Y:S02]  /*1d90*/  @P3 IMAD.MOV.U32 R35, RZ, RZ, R3.reuse ;  /* 0x000000ffff233224 */ /* 0x100fe400078e0003 */
[----:B------:R-:W-:Y:S01]  /*1da0*/  @P2 IMAD.MOV.U32 R29, RZ, RZ, R3 ;  /* 0x000000ffff1d2224 */ /* 0x000fe200078e0003 */
[----:B------:R-:W-:Y:S01]  /*1db0*/  @P1 MOV R31, R13 ;  /* 0x0000000d001f1202 */ /* 0x000fe20000000f00 */
[----:B------:R-:W-:-:S02]  /*1dc0*/  @P2 IMAD.MOV.U32 R30, RZ, RZ, R40 ;  /* 0x000000ffff1e2224 */ /* 0x000fc400078e0028 */
[--C-:B------:R-:W-:Y:S02]  /*1dd0*/  @P6 IMAD.MOV.U32 R34, RZ, RZ, R40.reuse ;  /* 0x000000ffff226224 */ /* 0x100fe400078e0028 */
[----:B------:R-:W-:Y:S02]  /*1de0*/  @P0 IMAD.MOV.U32 R36, RZ, RZ, R40 ;  /* 0x000000ffff240224 */ /* 0x000fe400078e0028 */
[--C-:B------:R-:W-:Y:S01]  /*1df0*/  @P6 IMAD.MOV.U32 R35, RZ, RZ, R41.reuse ;  /* 0x000000ffff236224 */ /* 0x100fe200078e0029 */
[----:B------:R-:W-:Y:S01]  /*1e00*/  @P4 MOV R35, R13 ;  /* 0x0000000d00234202 */ /* 0x000fe20000000f00 */
[----:B------:R-:W-:Y:S02]  /*1e10*/  @P0 IMAD.MOV.U32 R29, RZ, RZ, R41 ;  /* 0x000000ffff1d0224 */ /* 0x000fe400078e0029 */
[--C-:B------:R-:W-:Y:S02]  /*1e20*/  @P4 IMAD.MOV.U32 R34, RZ, RZ, R12.reuse ;  /* 0x000000ffff224224 */ /* 0x100fe400078e000c */
[----:B------:R-:W-:-:S02]  /*1e30*/  @P3 IMAD.MOV.U32 R36, RZ, RZ, R12 ;  /* 0x000000ffff243224 */ /* 0x000fc400078e000c */
[--C-:B------:R-:W-:Y:S02]  /*1e40*/  @P5 IMAD.MOV.U32 R25, RZ, RZ, R12.reuse ;  /* 0x000000ffff195224 */ /* 0x100fe400078e000c */
[--C-:B------:R-:W-:Y:S02]  /*1e50*/  @P6 IMAD.MOV.U32 R21, RZ, RZ, R12.reuse ;  /* 0x000000ffff156224 */ /* 0x100fe400078e000c */
[--C-:B------:R-:W-:Y:S02]  /*1e60*/  @P1 IMAD.MOV.U32 R30, RZ, RZ, R12.reuse ;  /* 0x000000ffff1e1224 */ /* 0x100fe400078e000c */
[----:B------:R-:W-:Y:S02]  /*1e70*/  @P0 IMAD.MOV.U32 R17, RZ, RZ, R12 ;  /* 0x000000ffff110224 */ /* 0x000fe400078e000c */
[--C-:B------:R-:W-:Y:S02]  /*1e80*/  @P3 IMAD.MOV.U32 R29, RZ, RZ, R13.reuse ;  /* 0x000000ffff1d3224 */ /* 0x100fe400078e000d */
[----:B------:R-:W-:-:S02]  /*1e90*/  @P2 IMAD.MOV.U32 R27, RZ, RZ, R13 ;  /* 0x000000ffff1b2224 */ /* 0x000fc400078e000d */
[--C-:B------:R-:W-:Y:S02]  /*1ea0*/  @P5 IMAD.MOV.U32 R23, RZ, RZ, R13.reuse ;  /* 0x000000ffff175224 */ /* 0x100fe400078e000d */
[--C-:B------:R-:W-:Y:S02]  /*1eb0*/  @P6 IMAD.MOV.U32 R19, RZ, RZ, R13.reuse ;  /* 0x000000ffff136224 */ /* 0x100fe400078e000d */
[----:B------:R-:W-:Y:S02]  /*1ec0*/  @P0 IMAD.MOV.U32 R15, RZ, RZ, R13 ;  /* 0x000000ffff0f0224 */ /* 0x000fe400078e000d */
[----:B------:R-:W-:Y:S02]  /*1ed0*/  VIADD R37, R37, 0x40 ;  /* 0x0000004025257836 */ /* 0x000fe40000000000 */
[----:B------:R-:W-:Y:S01]  /*1ee0*/  VIADD R14, R14, 0x40 ;  /* 0x000000400e0e7836 */ /* 0x000fe20000000000 */
[----:B------:R-:W-:Y:S06]  /*1ef0*/  BRA.U !UP1, `(.L_x_35513) ;  /* 0xffffffed09707547 */ /* 0x000fec000b83ffff */
.L_x_35512:
        /* <DEDUP_REMOVED lines=21> */
[--C-:B------:R-:W-:Y:S01]  /*2050*/  @P1 IMAD.MOV.U32 R17, RZ, RZ, R38.reuse ;  /* 0x000000ffff111224 */ /* 0x100fe200078e0026 */
[-C--:B------:R-:W-:Y:S01]  /*2060*/  @P1 MOV R15, R39.reuse ;  /* 0x00000027000f1202 */ /* 0x080fe20000000f00 */
[----:B------:R-:W-:Y:S01]  /*2070*/  @P2 IMAD.MOV.U32 R21, RZ, RZ, R38 ;  /* 0x000000ffff152224 */ /* 0x000fe200078e0026 */
[C---:B------:R-:W-:Y:S01]  /*2080*/  ISETP.EQ.AND P1, PT, R37.reuse, 0x50, PT ;  /* 0x000000502500780c */ /* 0x040fe20003f22270 */
[--C-:B-1----:R-:W-:Y:S01]  /*2090*/  @P4 IMAD.MOV.U32 R17, RZ, RZ, R2.reuse ;  /* 0x000000ffff114224 */ /* 0x102fe200078e0002 */
[----:B------:R-:W-:Y:S01]  /*20a0*/  @P5 MOV R35, R39 ;  /* 0x0000002700235202 */ /* 0x000fe20000000f00 */
[----:B------:R-:W-:Y:S02]  /*20b0*/  @P4 IMAD.MOV.U32 R15, RZ, RZ, R3 ;  /* 0x000000ffff0f4224 */ /* 0x000fe400078e0003 */
[----:B------:R-:W-:Y:S01]  /*20c0*/  @P2 IMAD.MOV.U32 R19, RZ, RZ, R39 ;  /* 0x000000ffff132224 */ /* 0x000fe200078e0027 */
[----:B--2---:R-:W-:Y:S01]  /*20d0*/  @P2 MOV R17, R6 ;  /* 0x0000000600112202 */ /* 0x004fe20000000f00 */
[----:B------:R-:W-:Y:S01]  /*20e0*/  @P2 IMAD.MOV.U32 R15, RZ, RZ, R7 ;  /* 0x000000ffff0f2224 */ /* 0x000fe200078e0007 */
[----:B------:R-:W-:Y:S01]  /*20f0*/  @P5 MOV R19, R3 ;  /* 0x0000000300135202 */ /* 0x000fe20000000f00 */
[----:B------:R-:W-:Y:S01]  /*2100*/  @P5 IMAD.MOV.U32 R21, RZ, RZ, R2 ;  /* 0x000000ffff155224 */ /* 0x000fe200078e0002 */
[----:B------:R-:W-:Y:S01]  /*2110*/  ISETP.EQ.AND P2, PT, R37, 0x28, PT ;  /* 0x000000282500780c */ /* 0x000fe20003f42270 */
[----:B---3--:R-:W-:-:S02]  /*2120*/  @P5 IMAD.MOV.U32 R17, RZ, RZ, R8 ;  /* 0x000000ffff115224 */ /* 0x008fc400078e0008 */
[----:B------:R-:W-:Y:S01]  /*2130*/  @P5 IMAD.MOV.U32 R15, RZ, RZ, R9 ;  /* 0x000000ffff0f5224 */ /* 0x000fe200078e0009 */
[----:B----4-:R-:W-:Y:S01]  /*2140*/  @P0 MOV R17, R10 ;  /* 0x0000000a00110202 */ /* 0x010fe20000000f00 */
[----:B------:R-:W-:Y:S02]  /*2150*/  @P0 IMAD.MOV.U32 R25, RZ, RZ, R38 ;  /* 0x000000ffff190224 */ /* 0x000fe400078e0026 */
[----:B------:R-:W-:Y:S02]  /*2160*/  @P0 IMAD.MOV.U32 R23, RZ, RZ, R39 ;  /* 0x000000ffff170224 */ /* 0x000fe400078e0027 */
[----:B------:R-:W-:Y:S02]  /*2170*/  @P0 IMAD.MOV.U32 R21, RZ, RZ, R6 ;  /* 0x000000ffff150224 */ /* 0x000fe400078e0006 */
[----:B------:R-:W-:Y:S02]  /*2180*/  @P0 IMAD.MOV.U32 R19, RZ, RZ, R7 ;  /* 0x000000ffff130224 */ /* 0x000fe400078e0007 */
[----:B------:R-:W-:Y:S01]  /*2190*/  @P0 IMAD.MOV.U32 R15, RZ, RZ, R11 ;  /* 0x000000ffff0f0224 */ /* 0x000fe200078e000b */
[----:B------:R-:W-:Y:S01]  /*21a0*/  ISETP.EQ.AND P0, PT, R37, 0x30, PT ;  /* 0x000000302500780c */ /* 0x000fe20003f02270 */
[----:B------:R-:W-:Y:S01]  /*21b0*/  @P6 IMAD.MOV.U32 R25, RZ, RZ, R2 ;  /* 0x000000ffff196224 */ /* 0x000fe200078e0002 */
[----:B-----5:R-:W-:Y:S01]  /*21c0*/  @P6 MOV R15, R41 ;  /* 0x00000029000f6202 */ /* 0x020fe20000000f00 */
[----:B------:R-:W-:Y:S01]  /*21d0*/  @P6 IMAD.MOV.U32 R23, RZ, RZ, R3 ;  /* 0x000000ffff176224 */ /* 0x000fe200078e0003 */
[----:B------:R-:W-:Y:S01]  /*21e0*/  @P1 MOV R23, R7 ;  /* 0x0000000700171202 */ /* 0x000fe20000000f00 */
[----:B------:R-:W-:-:S02]  /*21f0*/  @P1 IMAD.MOV.U32 R28, RZ, RZ, R38 ;  /* 0x000000ffff1c1224 */ /* 0x000fc400078e0026 */
[----:B------:R-:W-:Y:S02]  /*2200*/  @P1 IMAD.MOV.U32 R27, RZ, RZ, R39 ;  /* 0x000000ffff1b1224 */ /* 0x000fe400078e0027 */
[----:B------:R-:W-:Y:S02]  /*2210*/  @P1 IMAD.MOV.U32 R25, RZ, RZ, R6 ;  /* 0x000000ffff191224 */ /* 0x000fe400078e0006 */
[----:B------:R-:W-:Y:S02]  /*2220*/  @P4 IMAD.MOV.U32 R36, RZ, RZ, R38 ;  /* 0x000000ffff244224 */ /* 0x000fe400078e0026 */
[----:B------:R-:W-:Y:S01]  /*2230*/  @P0 IMAD.MOV.U32 R28, RZ, RZ, R2 ;  /* 0x000000ffff1c0224 */ /* 0x000fe200078e0002 */
[----:B------:R-:W-:Y:S01]  /*2240*/  @P4 MOV R28, R6 ;  /* 0x00000006001c4202 */ /* 0x000fe20000000f00 */
[----:B------:R-:W-:Y:S01]  /*2250*/  @P0 IMAD.MOV.U32 R27, RZ, RZ, R3 ;  /* 0x000000ffff1b0224 */ /* 0x000fe200078e0003 */
[----:B------:R-:W-:Y:S01]  /*2260*/  @P0 MOV R31, R39 ;  /* 0x00000027001f0202 */ /* 0x000fe20000000f00 */
[----:B------:R-:W-:-:S02]  /*2270*/  @P0 IMAD.MOV.U32 R25, RZ, RZ, R8 ;  /* 0x000000ffff190224 */ /* 0x000fc400078e0008 */
[----:B------:R-:W-:Y:S02]  /*2280*/  @P0 IMAD.MOV.U32 R23, RZ, RZ, R9 ;  /* 0x000000ffff170224 */ /* 0x000fe400078e0009 */
[----:B------:R-:W-:Y:S01]  /*2290*/  @P4 IMAD.MOV.U32 R29, RZ, RZ, R39 ;  /* 0x000000ffff1d4224 */ /* 0x000fe200078e0027 */
[----:B------:R-:W-:Y:S01]  /*22a0*/  @P2 MOV R29, R3 ;  /* 0x00000003001d2202 */ /* 0x000fe20000000f00 */
[----:B------:R-:W-:Y:S02]  /*22b0*/  @P4 IMAD.MOV.U32 R27, RZ, RZ, R7 ;  /* 0x000000ffff1b4224 */ /* 0x000fe400078e0007 */
[----:B------:R-:W-:Y:S02]  /*22c0*/  @P4 IMAD.MOV.U32 R25, RZ, RZ, R10 ;  /* 0x000000ffff194224 */ /* 0x000fe400078e000a */
[----:B------:R-:W-:Y:S02]  /*22d0*/  @P4 IMAD.MOV.U32 R23, RZ, RZ, R11 ;  /* 0x000000ffff174224 */ /* 0x000fe400078e000b */
[----:B------:R-:W-:-:S02]  /*22e0*/  @P2 IMAD.MOV.U32 R36, RZ, RZ, R2 ;  /* 0x000000ffff242224 */ /* 0x000fc400078e0002 */
[----:B------:R-:W-:Y:S01]  /*22f0*/  @P2 IMAD.MOV.U32 R28, RZ, RZ, R8 ;  /* 0x000000ffff1c2224 */ /* 0x000fe200078e0008 */
[----:B------:R-:W-:Y:S01]  /*2300*/  @P5 MOV R28, R10 ;  /* 0x0000000a001c5202 */ /* 0x000fe20000000f00 */
[----:B------:R-:W-:Y:S01]  /*2310*/  @P2 IMAD.MOV.U32 R27, RZ, RZ, R9 ;  /* 0x000000ffff1b2224 */ /* 0x000fe200078e0009 */
[----:B------:R-:W-:Y:S01]  /*2320*/  @P3 MOV R28, R40 ;  /* 0x00000028001c3202 */ /* 0x000fe20000000f00 */
        /* <DEDUP_REMOVED lines=9> */
[----:B------:R-:W-:Y:S01]  /*23c0*/  @P5 IMAD.MOV.U32 R23, RZ, RZ, R13 ;  /* 0x000000ffff175224 */ /* 0x000fe200078e000d */
[----:B------:R-:W-:Y:S01]  /*23d0*/  ISETP.EQ.AND P5, PT, R37, 0x18, PT ;  /* 0x000000182500780c */ /* 0x000fe20003fa2270 */
        /* <DEDUP_REMOVED lines=17> */
[----:B------:R-:W-:Y:S01]  /*24f0*/  ISETP.EQ.AND P6, PT, R37, 0x10, PT ;  /* 0x000000102500780c */ /* 0x000fe20003fc2270 */
[----:B------:R-:W-:-:S02]  /*2500*/  @P1 IMAD.MOV.U32 R19, RZ, RZ, R11 ;  /* 0x000000ffff131224 */ /* 0x000fc400078e000b */
[----:B------:R-:W-:Y:S02]  /*2510*/  @P0 IMAD.MOV.U32 R21, RZ, RZ, R40 ;  /* 0x000000ffff150224 */ /* 0x000fe400078e0028 */
[----:B------:R-:W-:Y:S02]  /*2520*/  @P0 IMAD.MOV.U32 R19, RZ, RZ, R41 ;  /* 0x000000ffff130224 */ /* 0x000fe400078e0029 */
[--C-:B------:R-:W-:Y:S02]  /*2530*/  @P4 IMAD.MOV.U32 R21, RZ, RZ, R12.reuse ;  /* 0x000000ffff154224 */ /* 0x100fe400078e000c */
[--C-:B------:R-:W-:Y:S01]  /*2540*/  @P4 IMAD.MOV.U32 R19, RZ, RZ, R13.reuse ;  /* 0x000000ffff134224 */ /* 0x100fe200078e000d */
[C---:B------:R-:W-:Y:S01]  /*2550*/  ISETP.EQ.AND P4, PT, R37.reuse, 0x8, PT ;  /* 0x000000082500780c */ /* 0x040fe20003f82270 */
[----:B------:R-:W-:Y:S02]  /*2560*/  @P1 IMAD.MOV.U32 R17, RZ, RZ, R12 ;  /* 0x000000ffff111224 */ /* 0x000fe400078e000c */
[----:B------:R-:W-:Y:S01]  /*2570*/  @P1 IMAD.MOV.U32 R15, RZ, RZ, R13 ;  /* 0x000000ffff0f1224 */ /* 0x000fe200078e000d */
[----:B------:R-:W-:Y:S01]  /*2580*/  ISETP.EQ.AND P1, PT, R37, RZ, PT ;  /* 0x000000ff2500720c */ /* 0x000fe20003f22270 */
        /* <DEDUP_REMOVED lines=52> */
[----:B------:R-:W-:-:S07]  /*28d0*/  VIADD R37, R37, 0x20 ;  /* 0x0000002025257836 */ /* 0x000fce0000000000 */
.L_x_35514:
[----:B------:R-:W-:-:S09]  /*28e0*/  UISETP.NE.OR UP0, UPT, UR4, URZ, UP0 ;  /* 0x000000ff0400728c */ /* 0x000fd20008705670 */
[----:B------:R-:W-:Y:S05]  /*28f0*/  BRA.U !UP0, `(.L_x_35510) ;  /* 0x0000000508587547 */ /* 0x000fea000b800000 */
.L_x_35511:
        /* <DEDUP_REMOVED lines=12> */
[----:B------:R-:W-:Y:S01]  /*29c0*/  ISETP.EQ.AND P2, PT, R37, 0x40, PT ;  /* 0x000000402500780c */ /* 0x000fe20003f42270 */
[----:B---3--:R-:W-:-:S02]  /*29d0*/  VIADD R14, R14, 0x10 ;  /* 0x000000100e0e7836 */ /* 0x008fc40000000000 */
[--C-:B0-----:R-:W-:Y:S01]  /*29e0*/  @P4 IMAD.MOV.U32 R17, RZ, RZ, R8.reuse ;  /* 0x000000ffff114224 */ /* 0x101fe200078e0008 */
[----:B------:R-:W-:Y:S01]  /*29f0*/  @P4 MOV R15, R9 ;  /* 0x00000009000f4202 */ /* 0x000fe20000000f00 */
[--C-:B------:R-:W-:Y:S01]  /*2a00*/  @P3 IMAD.MOV.U32 R25, RZ, RZ, R8.reuse ;  /* 0x000000ffff193224 */ /* 0x100fe200078e0008 */
[C---:B------:R-:W-:Y:S01]  /*2a10*/  ISETP.EQ.AND P4, PT, R37.reuse, 0x60, PT ;  /* 0x000000602500780c */ /* 0x040fe20003f82270 */
[----:B------:R-:W-:Y:S01]  /*2a20*/  @P3 IMAD.MOV.U32 R23, RZ, RZ, R9 ;  /* 0x000000ffff173224 */ /* 0x000fe200078e0009 */
[----:B-1----:R-:W-:Y:S01]  /*2a30*/  @P1 MOV R25, R2 ;  /* 0x0000000200191202 */ /* 0x002fe20000000f00 */
[----:B------:R-:W-:Y:S01]  /*2a40*/  @P1 IMAD.MOV.U32 R23, RZ, RZ, R3 ;  /* 0x000000ffff171224 */ /* 0x000fe200078e0003 */
[----:B------:R-:W-:Y:S01]  /*2a50*/  @P0 MOV R30, R8 ;  /* 0x00000008001e0202 */ /* 0x000fe20000000f00 */
[----:B------:R-:W-:Y:S01]  /*2a60*/  @P6 IMAD.MOV.U32 R28, RZ, RZ, R8 ;  /* 0x000000ffff1c6224 */ /* 0x000fe200078e0008 */
[-C--:B--2---:R-:W-:Y:S01]  /*2a70*/  @P6 MOV R23, R7.reuse ;  /* 0x0000000700176202 */ /* 0x084fe20000000f00 */
[----:B------:R-:W-:Y:S01]  /*2a80*/  @P6 IMAD.MOV.U32 R27, RZ, RZ, R9 ;  /* 0x000000ffff1b6224 */ /* 0x000fe200078e0009 */
[----:B------:R-:W-:Y:S01]  /*2a90*/  @P0 MOV R28, R2 ;  /* 0x00000002001c0202 */ /* 0x000fe20000000f00 */
[----:B------:R-:W-:Y:S01]  /*2aa0*/  @P6 IMAD.MOV.U32 R25, RZ, RZ, R6 ;  /* 0x000000ffff196224 */ /* 0x000fe200078e0006 */
[----:B------:R-:W-:Y:S01]  /*2ab0*/  ISETP.EQ.AND P6, PT, R37, 0x18, PT ;  /* 0x000000182500780c */ /* 0x000fe20003fc2270 */
        /* <DEDUP_REMOVED lines=15> */
[--C-:B------:R-:W-:Y:S02]  /*2bb0*/  @P3 IMAD.MOV.U32 R21, RZ, RZ, R6.reuse ;  /* 0x000000ffff153224 */ /* 0x100fe400078e0006 */
[--C-:B------:R-:W-:Y:S01]  /*2bc0*/  @P3 IMAD.MOV.U32 R19, RZ, RZ, R7.reuse ;  /* 0x000000ffff133224 */ /* 0x100fe200078e0007 */
[C---:B------:R-:W-:Y:S01]  /*2bd0*/  ISETP.EQ.AND P3, PT, R37.reuse, 0x20, PT ;  /* 0x000000202500780c */ /* 0x040fe20003f62270 */
[----:B------:R-:W-:Y:S01]  /*2be0*/  @P4 IMAD.MOV.U32 R17, RZ, RZ, R6 ;  /* 0x000000ffff114224 */ /* 0x000fe200078e0006 */
[----:B----4-:R-:W-:Y:S01]  /*2bf0*/  @P2 MOV R17, R10 ;  /* 0x0000000a00112202 */ /* 0x010fe20000000f00 */
[----:B------:R-:W-:Y:S01]  /*2c00*/  @P4 IMAD.MOV.U32 R15, RZ, RZ, R7 ;  /* 0x000000ffff0f4224 */ /* 0x000fe200078e0007 */
[----:B------:R-:W-:Y:S01]  /*2c10*/  ISETP.EQ.AND P4, PT, R37, 0x28, PT ;  /* 0x000000282500780c */ /* 0x000fe20003f82270 */
        /* <DEDUP_REMOVED lines=32> */
[--C-:B------:R-:W-:Y:S02]  /*2e20*/  @P5 IMAD.MOV.U32 R31, RZ, RZ, R11.reuse ;  /* 0x000000ffff1f5224 */ /* 0x100fe400078e000b */
[----:B------:R-:W-:Y:S02]  /*2e30*/  @P2 IMAD.MOV.U32 R15, RZ, RZ, R11 ;  /* 0x000000ffff0f2224 */ /* 0x000fe400078e000b */
[----:B------:R-:W-:Y:S01]  /*2e40*/  VIADD R37, R37, 0x10 ;  /* 0x0000001025257836 */ /* 0x000fe20000000000 */
[----:B------:R-:W-:Y:S06]  /*2e50*/  BRA.U UP0, `(.L_x_35511) ;  /* 0xfffffff900a87547 */ /* 0x000fec000b83ffff */
.L_x_35510:
[----:B------:R-:W-:-:S09]  /*2e60*/  UISETP.NE.AND UP0, UPT, UR6, URZ, UPT ;  /* 0x000000ff0600728c */ /* 0x000fd2000bf05270 */
[----:B------:R-:W-:Y:S05]  /*2e70*/  BRA.U !UP0, `(.L_x_35509) ;  /* 0x00000005081c7547 */ /* 0x000fea000b800000 */
[----:B------:R-:W0:Y:S01]  /*2e80*/  S2R R6, SR_CgaCtaId ;  /* 0x0000000000067919 */ /* 0x000e220000008800 */
[----:B------:R-:W-:Y:S01]  /*2e90*/  MOV R3, 0x400 ;  /* 0x0000040000037802 */ /* 0x000fe20000000f00 */
[----:B------:R-:W-:Y:S01]  /*2ea0*/  UIADD3 UR6, UPT, UPT, -UR6, URZ, URZ ;  /* 0x000000ff06067290 */ /* 0x000fe2000fffe1ff */
[C---:B------:R-:W-:Y:S01]  /*2eb0*/  SHF.L.U32 R2, R5.reuse, 0x2, RZ ;  /* 0x0000000205027819 */ /* 0x040fe200000006ff */
[----:B------:R-:W-:Y:S01]  /*2ec0*/  IMAD R5, R5, 0x4, R16 ;  /* 0x0000000405057824 */ /* 0x000fe200078e0210 */
[----:B0-----:R-:W-:-:S03]  /*2ed0*/  LEA R6, R6, R3, 0x18 ;  /* 0x0000000306067211 */ /* 0x001fc600078ec0ff */
[----:B------:R-:W-:Y:S01]  /*2ee0*/  VIADD R3, R2, 0x28 ;  /* 0x0000002802037836 */ /* 0x000fe20000000000 */
[----:B------:R-:W-:-:S07]  /*2ef0*/  IADD3 R5, PT, PT, R5, 0x20, R6 ;  /* 0x0000002005057810 */ /* 0x000fce0007ffe006 */
.L_x_35515:
        /* <DEDUP_REMOVED lines=25> */
[C---:B------:R-:W-:Y:S02]  /*3090*/  ISETP.EQ.AND P4, PT, R3.reuse, 0x3c, PT ;  /* 0x0000003c0300780c */ /* 0x040fe40003f82270 */
[-C--:B------:R-:W-:Y:S01]  /*30a0*/  @P3 MOV R15, R6.reuse ;  /* 0x00000006000f3202 */ /* 0x080fe20000000f00 */
[----:B------:R-:W-:Y:S01]  /*30b0*/  @P5 IMAD.MOV.U32 R31, RZ, RZ, R6 ;  /* 0x000000ffff1f5224 */ /* 0x000fe200078e0006 */
[C---:B------:R-:W-:Y:S01]  /*30c0*/  ISETP.EQ.AND P3, PT, R3.reuse, 0x40, PT ;  /* 0x000000400300780c */ /* 0x040fe20003f62270 */
[--C-:B--2---:R-:W-:Y:S01]  /*30d0*/  @P5 IMAD.MOV.U32 R27, RZ, RZ, R2.reuse ;  /* 0x000000ffff1b5224 */ /* 0x104fe200078e0002 */
[----:B------:R-:W-:Y:S01]  /*30e0*/  @P2 MOV R32, R6 ;  /* 0x0000000600202202 */ /* 0x000fe20000000f00 */
[----:B------:R-:W-:Y:S01]  /*30f0*/  @P2 IMAD.MOV.U32 R25, RZ, RZ, R2 ;  /* 0x000000ffff192224 */ /* 0x000fe200078e0002 */
[C---:B------:R-:W-:Y:S01]  /*3100*/  ISETP.EQ.AND P5, PT, R3.reuse, 0x8, PT ;  /* 0x000000080300780c */ /* 0x040fe20003fa2270 */
[----:B------:R-:W-:Y:S01]  /*3110*/  @P6 IMAD.MOV.U32 R30, RZ, RZ, R6 ;  /* 0x000000ffff1e6224 */ /* 0x000fe200078e0006 */
[C---:B------:R-:W-:Y:S01]  /*3120*/  ISETP.EQ.AND P2, PT, R3.reuse, 0xc, PT ;  /* 0x0000000c0300780c */ /* 0x040fe20003f42270 */
[----:B------:R-:W-:Y:S01]  /*3130*/  @P6 IMAD.MOV.U32 R28, RZ, RZ, R2 ;  /* 0x000000ffff1c6224 */ /* 0x000fe200078e0002 */
[C---:B------:R-:W-:Y:S01]  /*3140*/  ISETP.EQ.AND P6, PT, R3.reuse, 0x44, PT ;  /* 0x000000440300780c */ /* 0x040fe20003fc2270 */
[----:B------:R-:W-:Y:S01]  /*3150*/  @P1 IMAD.MOV.U32 R33, RZ, RZ, R6 ;  /* 0x000000ffff211224 */ /* 0x000fe200078e0006 */
[----:B------:R-:W-:Y:S01]  /*3160*/  @P0 MOV R21, R2 ;  /* 0x0000000200150202 */ /* 0x000fe20000000f00 */
[----:B------:R-:W-:Y:S01]  /*3170*/  @P1 IMAD.MOV.U32 R23, RZ, RZ, R2 ;  /* 0x000000ffff171224 */ /* 0x000fe200078e0002 */
[C---:B------:R-:W-:Y:S01]  /*3180*/  ISETP.EQ.AND P1, PT, R3.reuse, 0x10, PT ;  /* 0x000000100300780c */ /* 0x040fe20003f22270 */
[--C-:B------:R-:W-:Y:S01]  /*3190*/  @P0 IMAD.MOV.U32 R34, RZ, RZ, R6.reuse ;  /* 0x000000ffff220224 */ /* 0x100fe200078e0006 */
[----:B------:R-:W-:Y:S01]  /*31a0*/  ISETP.EQ.AND P0, PT, R3, 0x14, PT ;  /* 0x000000140300780c */ /* 0x000fe20003f02270 */
[----:B------:R-:W-:-:S02]  /*31b0*/  @P4 IMAD.MOV.U32 R35, RZ, RZ, R6 ;  /* 0x000000ffff234224 */ /* 0x000fc400078e0006 */
[----:B------:R-:W-:Y:S01]  /*31c0*/  @P4 IMAD.MOV.U32 R19, RZ, RZ, R2 ;  /* 0x000000ffff134224 */ /* 0x000fe200078e0002 */
[----:B------:R-:W-:Y:S01]  /*31d0*/  @P5 MOV R30, R2 ;  /* 0x00000002001e5202 */ /* 0x000fe20000000f00 */
[----:B------:R-:W-:Y:S01]  /*31e0*/  @P3 IMAD.MOV.U32 R36, RZ, RZ, R6 ;  /* 0x000000ffff243224 */ /* 0x000fe200078e0006 */
[C---:B------:R-:W-:Y:S01]  /*31f0*/  ISETP.EQ.AND P4, PT, R3.reuse, 0x18, PT ;  /* 0x000000180300780c */ /* 0x040fe20003f82270 */
[--C-:B------:R-:W-:Y:S01]  /*3200*/  @P3 IMAD.MOV.U32 R17, RZ, RZ, R2.reuse ;  /* 0x000000ffff113224 */ /* 0x100fe200078e0002 */
[C---:B------:R-:W-:Y:S01]  /*3210*/  ISETP.EQ.AND P3, PT, R3.reuse, 0x1c, PT ;  /* 0x0000001c0300780c */ /* 0x040fe20003f62270 */
[----:B------:R-:W-:Y:S01]  /*3220*/  @P2 IMAD.MOV.U32 R31, RZ, RZ, R2 ;  /* 0x000000ffff1f2224 */ /* 0x000fe200078e0002 */
[C---:B------:R-:W-:Y:S01]  /*3230*/  ISETP.EQ.AND P5, PT, R3.reuse, 0x20, PT ;  /* 0x000000200300780c */ /* 0x040fe20003fa2270 */
[----:B------:R-:W-:Y:S01]  /*3240*/  @P6 IMAD.MOV.U32 R29, RZ, RZ, R6 ;  /* 0x000000ffff1d6224 */ /* 0x000fe200078e0006 */
[C---:B------:R-:W-:Y:S01]  /*3250*/  ISETP.EQ.AND P2, PT, R3.reuse, 0x24, PT ;  /* 0x000000240300780c */ /* 0x040fe20003f42270 */
[--C-:B------:R-:W-:Y:S01]  /*3260*/  @P1 IMAD.MOV.U32 R32, RZ, RZ, R2.reuse ;  /* 0x000000ffff201224 */ /* 0x100fe200078e0002 */
[----:B------:R-:W-:Y:S01]  /*3270*/  IADD3 R3, PT, PT, R3, 0x4, RZ ;  /* 0x0000000403037810 */ /* 0x000fe20007ffe0ff */
[----:B------:R-:W-:-:S02]  /*3280*/  @P0 IMAD.MOV.U32 R33, RZ, RZ, R2 ;  /* 0x000000ffff210224 */ /* 0x000fc400078e0002 */
[--C-:B------:R-:W-:Y:S02]  /*3290*/  @P6 IMAD.MOV.U32 R15, RZ, RZ, R2.reuse ;  /* 0x000000ffff0f6224 */ /* 0x100fe400078e0002 */
[----:B------:R-:W-:Y:S02]  /*32a0*/  @P4 MOV R34, R2 ;  /* 0x0000000200224202 */ /* 0x000fe40000000f00 */
[--C-:B------:R-:W-:Y:S02]  /*32b0*/  @P3 IMAD.MOV.U32 R35, RZ, RZ, R2.reuse ;  /* 0x000000ffff233224 */ /* 0x100fe400078e0002 */
[--C-:B------:R-:W-:Y:S02]  /*32c0*/  @P5 IMAD.MOV.U32 R36, RZ, RZ, R2.reuse ;  /* 0x000000ffff245224 */ /* 0x100fe400078e0002 */
[----:B------:R-:W-:Y:S01]  /*32d0*/  @P2 IMAD.MOV.U32 R29, RZ, RZ, R2 ;  /* 0x000000ffff1d2224 */ /* 0x000fe200078e0002 */
[----:B------:R-:W-:Y:S06]  /*32e0*/  BRA.U UP0, `(.L_x_35515) ;  /* 0xfffffffd00047547 */ /* 0x000fec000b83ffff */
.L_x_35509:
[----:B------:R-:W0:Y:S01]  /*32f0*/  S2UR UR5, SR_CgaCtaId ;  /* 0x00000000000579c3 */ /* 0x000e220000008800 */
[----:B------:R-:W-:Y:S01]  /*3300*/  UMOV UR4, 0x400 ;  /* 0x0000040000047882 */ /* 0x000fe20000000000 */
[----:B------:R-:W-:Y:S01]  /*3310*/  IMAD.MOV.U32 R5, RZ, RZ, R30 ;  /* 0x000000ffff057224 */ /* 0x000fe200078e001e */
[----:B------:R-:W-:Y:S01]  /*3320*/  MOV R8, R33 ;  /* 0x0000002100087202 */ /* 0x000fe20000000f00 */
        /* <DEDUP_REMOVED lines=12> */
[----:B0-----:R-:W-:Y:S01]  /*33f0*/  ULEA UR4, UR5, UR4, 0x18 ;  /* 0x0000000405047291 */ /* 0x001fe2000f8ec0ff */
[----:B------:R-:W-:-:S08]  /*3400*/  IMAD.MOV.U32 R13, RZ, RZ, R15 ;  /* 0x000000ffff0d7224 */ /* 0x000fd000078e000f */
[----:B------:R0:W1:Y:S02]  /*3410*/  LDS.64 R2, [R16+UR4+0x40] ;  /* 0x0000400410027984 */ /* 0x0000640008000a00 */
[----:B0-----:R-:W-:-:S07]  /*3420*/  IMAD.MOV.U32 R16, RZ, RZ, R25 ;  /* 0x000000ffff107224 */ /* 0x001fce00078e0019 */
.L_x_35508:
[----:B------:R-:W-:Y:S05]  /*3430*/  BSYNC.RECONVERGENT B0 ;  /* 0x0000000000007941 */ /* 0x000fea0003800200 */
.L_x_35507:
        /* <DEDUP_REMOVED lines=31> */
[----:B------:R-:W-:Y:S02]  /*3630*/  FSEL R40, R40, R3, P2 ;  /* 0x0000000328287208 */ /* 0x000fe40001000000 */
[----:B------:R-:W-:Y:S02]  /*3640*/  FSEL R3, R2, R31, P2 ;  /* 0x0000001f02037208 */ /* 0x000fe40001000000 */
[----:B------:R-:W-:Y:S01]  /*3650*/  FSEL R2, R31, R2, P2 ;  /* 0x000000021f027208 */ /* 0x000fe20001000000 */
[----:B------:R-:W-:-:S04]  /*3660*/  FADD.FTZ R40, -R15, R40 ;  /* 0x000000280f287221 */ /* 0x000fc80000010100 */
[----:B------:R-:W-:Y:S02]  /*3670*/  @!P1 IMAD.MOV.U32 R13, RZ, RZ, R42 ;  /* 0x000000ffff0d9224 */ /* 0x000fe400078e002a */
[----:B------:R-:W-:Y:S01]  /*3680*/  FMUL.FTZ R40, R40, 1.4426950216293334961 ;  /* 0x3fb8aa3b28287820 */ /* 0x000fe20000410000 */
[----:B------:R-:W-:Y:S02]  /*3690*/  @!P1 IMAD.MOV.U32 R26, RZ, RZ, R33 ;  /* 0x000000ffff1a9224 */ /* 0x000fe400078e0021 */
[----:B------:R-:W-:-:S03]  /*36a0*/  FSETP.GT.FTZ.AND P0, PT, R13, R24, PT ;  /* 0x000000180d00720b */ /* 0x000fc60003f14000 */
[----:B------:R-:W0:Y:S01]  /*36b0*/  MUFU.EX2 R40, R40 ;  /* 0x0000002800287308 */ /* 0x000e220000000800 */
        /* <DEDUP_REMOVED lines=8> */
.L_x_35519:
[----:B------:R-:W-:Y:S02]  /*3740*/  IMAD.MOV.U32 R3, RZ, RZ, R26 ;  /* 0x000000ffff037224 */ /* 0x000fe400078e001a */
[----:B------:R-:W-:Y:S01]  /*3750*/  IMAD.MOV.U32 R31, RZ, RZ, R13 ;  /* 0x000000ffff1f7224 */ /* 0x000fe200078e000d */
[----:B------:R-:W-:Y:S01]  /*3760*/  MOV R13, R24 ;  /* 0x00000018000d7202 */ /* 0x000fe20000000f00 */
[----:B------:R-:W-:-:S07]  /*3770*/  IMAD.MOV.U32 R26, RZ, RZ, R11 ;  /* 0x000000ffff1a7224 */ /* 0x000fce00078e000b */
.L_x_35520:
[----:B------:R-:W-:Y:S05]  /*3780*/  BSYNC.RECONVERGENT B1 ;  /* 0x0000000000017941 */ /* 0x000fea0003800200 */
.L_x_35518:
        /* <DEDUP_REMOVED lines=9> */
.L_x_35522:
[----:B------:R-:W-:Y:S01]  /*3820*/  IMAD.MOV.U32 R24, RZ, RZ, R3 ;  /* 0x000000ffff187224 */ /* 0x000fe200078e0003 */
[----:B------:R-:W-:Y:S01]  /*3830*/  MOV R3, R10 ;  /* 0x0000000a00037202 */ /* 0x000fe20000000f00 */
[----:B------:R-:W-:Y:S02]  /*3840*/  IMAD.MOV.U32 R11, RZ, RZ, R31 ;  /* 0x000000ffff0b7224 */ /* 0x000fe400078e001f */
[----:B------:R-:W-:-:S07]  /*3850*/  IMAD.MOV.U32 R31, RZ, RZ, R22 ;  /* 0x000000ffff1f7224 */ /* 0x000fce00078e0016 */
.L_x_35523:
[----:B------:R-:W-:Y:S05]  /*3860*/  BSYNC.RECONVERGENT B1 ;  /* 0x0000000000017941 */ /* 0x000fea0003800200 */
.L_x_35521:
        /* <DEDUP_REMOVED lines=9> */
.L_x_35525:
[----:B------:R-:W-:Y:S01]  /*3900*/  IMAD.MOV.U32 R33, RZ, RZ, R24 ;  /* 0x000000ffff217224 */ /* 0x000fe200078e0018 */
[----:B------:R-:W-:Y:S01]  /*3910*/  MOV R35, R11 ;  /* 0x0000000b00237202 */ /* 0x000fe20000000f00 */
[----:B------:R-:W-:Y:S02]  /*3920*/  IMAD.MOV.U32 R24, RZ, RZ, R9 ;  /* 0x000000ffff187224 */ /* 0x000fe400078e0009 */
[----:B------:R-:W-:-:S07]  /*3930*/  IMAD.MOV.U32 R11, RZ, RZ, R20 ;  /* 0x000000ffff0b7224 */ /* 0x000fce00078e0014 */
.L_x_35526:
[----:B------:R-:W-:Y:S05]  /*3940*/  BSYNC.RECONVERGENT B1 ;  /* 0x0000000000017941 */ /* 0x000fea0003800200 */
.L_x_35524:
        /* <DEDUP_REMOVED lines=9> */
.L_x_35528:
[----:B------:R-:W-:Y:S01]  /*39e0*/  MOV R10, R33 ;  /* 0x00000021000a7202 */ /* 0x000fe20000000f00 */
[----:B------:R-:W-:Y:S02]  /*39f0*/  IMAD.MOV.U32 R9, RZ, RZ, R35 ;  /* 0x000000ffff097224 */ /* 0x000fe400078e0023 */
[----:B------:R-:W-:Y:S02]  /*3a00*/  IMAD.MOV.U32 R33, RZ, RZ, R8 ;  /* 0x000000ffff217224 */ /* 0x000fe400078e0008 */
[----:B------:R-:W-:-:S07]  /*3a10*/  IMAD.MOV.U32 R35, RZ, RZ, R18 ;  /* 0x000000ffff237224 */ /* 0x000fce00078e0012 */
.L_x_35529:
[----:B------:R-:W-:Y:S05]  /*3a20*/  BSYNC.RECONVERGENT B1 ;  /* 0x0000000000017941 */ /* 0x000fea0003800200 */
.L_x_35527:
        /* <DEDUP_REMOVED lines=9> */
.L_x_35531:
[----:B------:R-:W-:Y:S02]  /*3ac0*/  IMAD.MOV.U32 R37, RZ, RZ, R10 ;  /* 0x000000ffff257224 */ /* 0x000fe400078e000a */
[----:B------:R-:W-:Y:S02]  /*3ad0*/  IMAD.MOV.U32 R39, RZ, RZ, R9 ;  /* 0x000000ffff277224 */ /* 0x000fe400078e0009 */
[----:B------:R-:W-:Y:S02]  /*3ae0*/  IMAD.MOV.U32 R10, RZ, RZ, R7 ;  /* 0x000000ffff0a7224 */ /* 0x000fe400078e0007 */
[----:B------:R-:W-:-:S07]  /*3af0*/  IMAD.MOV.U32 R9, RZ, RZ, R16 ;  /* 0x000000ffff097224 */ /* 0x000fce00078e0010 */
.L_x_35532:
[----:B------:R-:W-:Y:S05]  /*3b00*/  BSYNC.RECONVERGENT B1 ;  /* 0x0000000000017941 */ /* 0x000fea0003800200 */
.L_x_35530:
        /* <DEDUP_REMOVED lines=9> */
.L_x_35534:
[----:B------:R-:W-:Y:S02]  /*3ba0*/  IMAD.MOV.U32 R8, RZ, RZ, R37 ;  /* 0x000000ffff087224 */ /* 0x000fe400078e0025 */
[----:B------:R-:W-:Y:S01]  /*3bb0*/  IMAD.MOV.U32 R7, RZ, RZ, R39 ;  /* 0x000000ffff077224 */ /* 0x000fe200078e0027 */
[----:B------:R-:W-:Y:S01]  /*3bc0*/  MOV R39, R14 ;  /* 0x0000000e00277202 */ /* 0x000fe20000000f00 */
[----:B------:R-:W-:-:S07]  /*3bd0*/  IMAD.MOV.U32 R37, RZ, RZ, R6 ;  /* 0x000000ffff257224 */ /* 0x000fce00078e0006 */
.L_x_35535:
[----:B------:R-:W-:Y:S05]  /*3be0*/  BSYNC.RECONVERGENT B1 ;  /* 0x0000000000017941 */ /* 0x000fea0003800200 */
.L_x_35533:
        /* <DEDUP_REMOVED lines=9> */
.L_x_35537:
[----:B------:R-:W-:Y:S01]  /*3c80*/  IMAD.MOV.U32 R6, RZ, RZ, R8 ;  /* 0x000000ffff067224 */ /* 0x000fe200078e0008 */
[----:B------:R-:W-:Y:S01]  /*3c90*/  MOV R8, R5 ;  /* 0x0000000500087202 */ /* 0x000fe20000000f00 */
[----:B------:R-:W-:Y:S02]  /*3ca0*/  IMAD.MOV.U32 R14, RZ, RZ, R7 ;  /* 0x000000ffff0e7224 */ /* 0x000fe400078e0007 */
[----:B------:R-:W-:-:S07]  /*3cb0*/  IMAD.MOV.U32 R7, RZ, RZ, R12 ;  /* 0x000000ffff077224 */ /* 0x000fce00078e000c */
.L_x_35538:
[----:B------:R-:W-:Y:S05]  /*3cc0*/  BSYNC.RECONVERGENT B1 ;  /* 0x0000000000017941 */ /* 0x000fea0003800200 */
.L_x_35536:
        /* <DEDUP_REMOVED lines=16> */
.L_x_35540:
[----:B------:R-:W-:Y:S02]  /*3dd0*/  IMAD.MOV.U32 R5, RZ, RZ, R26 ;  /* 0x000000ffff057224 */ /* 0x000fe400078e001a */
[----:B------:R-:W-:Y:S02]  /*3de0*/  IMAD.MOV.U32 R12, RZ, RZ, R13 ;  /* 0x000000ffff0c7224 */ /* 0x000fe400078e000d */
[----:B------:R-:W-:Y:S02]  /*3df0*/  IMAD.MOV.U32 R26, RZ, RZ, R3 ;  /* 0x000000ffff1a7224 */ /* 0x000fe400078e0003 */
[----:B------:R-:W-:-:S07]  /*3e00*/  IMAD.MOV.U32 R13, RZ, RZ, R31 ;  /* 0x000000ffff0d7224 */ /* 0x000fce00078e001f */
.L_x_35541:
[----:B------:R-:W-:Y:S05]  /*3e10*/  BSYNC.RECONVERGENT B1 ;  /* 0x0000000000017941 */ /* 0x000fea0003800200 */
.L_x_35539:
        /* <DEDUP_REMOVED lines=9> */
.L_x_35543:
[----:B------:R-:W-:Y:S02]  /*3eb0*/  IMAD.MOV.U32 R16, RZ, RZ, R5 ;  /* 0x000000ffff107224 */ /* 0x000fe400078e0005 */
[----:B------:R-:W-:Y:S01]  /*3ec0*/  IMAD.MOV.U32 R18, RZ, RZ, R12 ;  /* 0x000000ffff127224 */ /* 0x000fe200078e000c */
[----:B------:R-:W-:Y:S01]  /*3ed0*/  MOV R12, R11 ;  /* 0x0000000b000c7202 */ /* 0x000fe20000000f00 */
[----:B------:R-:W-:-:S07]  /*3ee0*/  IMAD.MOV.U32 R5, RZ, RZ, R24 ;  /* 0x000000ffff057224 */ /* 0x000fce00078e0018 */
.L_x_35544:
[----:B------:R-:W-:Y:S05]  /*3ef0*/  BSYNC.RECONVERGENT B1 ;  /* 0x0000000000017941 */ /* 0x000fea0003800200 */
.L_x_35542:
        /* <DEDUP_REMOVED lines=9> */
.L_x_35546:
[----:B------:R-:W-:Y:S01]  /*3f90*/  IMAD.MOV.U32 R3, RZ, RZ, R16 ;  /* 0x000000ffff037224 */ /* 0x000fe200078e0010 */
[----:B------:R-:W-:Y:S01]  /*3fa0*/  MOV R16, R33 ;  /* 0x0000002100107202 */ /* 0x000fe20000000f00 */
[----:B------:R-:W-:Y:S02]  /*3fb0*/  IMAD.MOV.U32 R20, RZ, RZ, R18 ;  /* 0x000000ffff147224 */ /* 0x000fe400078e0012 */
[----:B------:R-:W-:-:S07]  /*3fc0*/  IMAD.MOV.U32 R18, RZ, RZ, R35 ;  /* 0x000000ffff127224 */ /* 0x000fce00078e0023 */
.L_x_35547:
[----:B------:R-:W-:Y:S05]  /*3fd0*/  BSYNC.RECONVERGENT B1 ;  /* 0x0000000000017941 */ /* 0x000fea0003800200 */
.L_x_35545:
        /* <DEDUP_REMOVED lines=9> */
.L_x_35549:
[----:B------:R-:W-:Y:S01]  /*4070*/  IMAD.MOV.U32 R22, RZ, RZ, R3 ;  /* 0x000000ffff167224 */ /* 0x000fe200078e0003 */
[----:B------:R-:W-:Y:S01]  /*4080*/  MOV R24, R20 ;  /* 0x0000001400187202 */ /* 0x000fe20000000f00 */
[----:B------:R-:W-:Y:S02]  /*4090*/  IMAD.MOV.U32 R3, RZ, RZ, R10 ;  /* 0x000000ffff037224 */ /* 0x000fe400078e000a */
[----:B------:R-:W-:-:S07]  /*40a0*/  IMAD.MOV.U32 R20, RZ, RZ, R9 ;  /* 0x000000ffff147224 */ /* 0x000fce00078e0009 */
.L_x_35550:
[----:B------:R-:W-:Y:S05]  /*40b0*/  BSYNC.RECONVERGENT B1 ;  /* 0x0000000000017941 */ /* 0x000fea0003800200 */
.L_x_35548:
        /* <DEDUP_REMOVED lines=9> */
.L_x_35552:
[----:B------:R-:W-:Y:S01]  /*4150*/  MOV R9, R22 ;  /* 0x0000001600097202 */ /* 0x000fe20000000f00 */
[----:B------:R-:W-:Y:S02]  /*4160*/  IMAD.MOV.U32 R10, RZ, RZ, R24 ;  /* 0x000000ffff0a7224 */ /* 0x000fe400078e0018 */
[----:B------:R-:W-:Y:S02]  /*4170*/  IMAD.MOV.U32 R22, RZ, RZ, R37 ;  /* 0x000000ffff167224 */ /* 0x000fe400078e0025 */
[----:B------:R-:W-:-:S07]  /*4180*/  IMAD.MOV.U32 R24, RZ, RZ, R39 ;  /* 0x000000ffff187224 */ /* 0x000fce00078e0027 */
.L_x_35553:
[----:B------:R-:W-:Y:S05]  /*4190*/  BSYNC.RECONVERGENT B1 ;  /* 0x0000000000017941 */ /* 0x000fea0003800200 */
.L_x_35551:
        /* <DEDUP_REMOVED lines=9> */
.L_x_35555:
[----:B------:R-:W-:Y:S02]  /*4230*/  IMAD.MOV.U32 R11, RZ, RZ, R9 ;  /* 0x000000ffff0b7224 */ /* 0x000fe400078e0009 */
[----:B------:R-:W-:Y:S02]  /*4240*/  IMAD.MOV.U32 R31, RZ, RZ, R10 ;  /* 0x000000ffff1f7224 */ /* 0x000fe400078e000a */
[----:B------:R-:W-:Y:S02]  /*4250*/  IMAD.MOV.U32 R9, RZ, RZ, R8 ;  /* 0x000000ffff097224 */ /* 0x000fe400078e0008 */
[----:B------:R-:W-:-:S07]  /*4260*/  IMAD.MOV.U32 R10, RZ, RZ, R7 ;  /* 0x000000ffff0a7224 */ /* 0x000fce00078e0007 */
.L_x_35556:
[----:B------:R-:W-:Y:S05]  /*4270*/  BSYNC.RECONVERGENT B1 ;  /* 0x0000000000017941 */ /* 0x000fea0003800200 */
.L_x_35554:
        /* <DEDUP_REMOVED lines=9> */
.L_x_35558:
[----:B------:R-:W-:Y:S02]  /*4310*/  IMAD.MOV.U32 R7, RZ, RZ, R11 ;  /* 0x000000ffff077224 */ /* 0x000fe400078e000b */
[----:B------:R-:W-:Y:S01]  /*4320*/  IMAD.MOV.U32 R8, RZ, RZ, R31 ;  /* 0x000000ffff087224 */ /* 0x000fe200078e001f */
[----:B------:R-:W-:Y:S01]  /*4330*/  MOV R31, R14 ;  /* 0x0000000e001f7202 */ /* 0x000fe20000000f00 */
[----:B------:R-:W-:-:S07]  /*4340*/  IMAD.MOV.U32 R11, RZ, RZ, R6 ;  /* 0x000000ffff0b7224 */ /* 0x000fce00078e0006 */
.L_x_35559:
[----:B------:R-:W-:Y:S05]  /*4350*/  BSYNC.RECONVERGENT B1 ;  /* 0x0000000000017941 */ /* 0x000fea0003800200 */
.L_x_35557:
        /* <DEDUP_REMOVED lines=16> */
.L_x_35561:
[----:B------:R-:W-:Y:S01]  /*4460*/  MOV R27, R26 ;  /* 0x0000001a001b7202 */ /* 0x000fe20000000f00 */
[----:B------:R-:W-:Y:S02]  /*4470*/  IMAD.MOV.U32 R6, RZ, RZ, R13 ;  /* 0x000000ffff067224 */ /* 0x000fe400078e000d */
[----:B------:R-:W-:Y:S02]  /*4480*/  IMAD.MOV.U32 R26, RZ, RZ, R5 ;  /* 0x000000ffff1a7224 */ /* 0x000fe400078e0005 */
[----:B------:R-:W-:-:S07]  /*4490*/  IMAD.MOV.U32 R13, RZ, RZ, R12 ;  /* 0x000000ffff0d7224 */ /* 0x000fce00078e000c */
.L_x_35562:
[----:B------:R-:W-:Y:S05]  /*44a0*/  BSYNC.RECONVERGENT B1 ;  /* 0x0000000000017941 */ /* 0x000fea0003800200 */
.L_x_35560:
        /* <DEDUP_REMOVED lines=9> */
.L_x_35564:
[----:B------:R-:W-:Y:S02]  /*4540*/  IMAD.MOV.U32 R12, RZ, RZ, R27 ;  /* 0x000000ffff0c7224 */ /* 0x000fe400078e001b */
[----:B------:R-:W-:Y:S02]  /*4550*/  IMAD.MOV.U32 R5, RZ, RZ, R6 ;  /* 0x000000ffff057224 */ /* 0x000fe400078e0006 */
[----:B------:R-:W-:Y:S02]  /*4560*/  IMAD.MOV.U32 R27, RZ, RZ, R16 ;  /* 0x000000ffff1b7224 */ /* 0x000fe400078e0010 */
[----:B------:R-:W-:-:S07]  /*4570*/  IMAD.MOV.U32 R6, RZ, RZ, R18 ;  /* 0x000000ffff067224 */ /* 0x000fce00078e0012 */
.L_x_35565:
[----:B------:R-:W-:Y:S05]  /*4580*/  BSYNC.RECONVERGENT B1 ;  /* 0x0000000000017941 */ /* 0x000fea0003800200 */
.L_x_35563:
        /* <DEDUP_REMOVED lines=9> */
.L_x_35567:
[----:B------:R-:W-:Y:S02]  /*4620*/  IMAD.MOV.U32 R33, RZ, RZ, R12 ;  /* 0x000000ffff217224 */ /* 0x000fe400078e000c */
[----:B------:R-:W-:Y:S01]  /*4630*/  IMAD.MOV.U32 R35, RZ, RZ, R5 ;  /* 0x000000ffff237224 */ /* 0x000fe200078e0005 */
[----:B------:R-:W-:Y:S01]  /*4640*/  MOV R5, R20 ;  /* 0x0000001400057202 */ /* 0x000fe20000000f00 */
[----:B------:R-:W-:-:S07]  /*4650*/  IMAD.MOV.U32 R12, RZ, RZ, R3 ;  /* 0x000000ffff0c7224 */ /* 0x000fce00078e0003 */
.L_x_35568:
[----:B------:R-:W-:Y:S05]  /*4660*/  BSYNC.RECONVERGENT B1 ;  /* 0x0000000000017941 */ /* 0x000fea0003800200 */
.L_x_35566:
        /* <DEDUP_REMOVED lines=9> */
.L_x_35570:
[----:B------:R-:W-:Y:S01]  /*4700*/  IMAD.MOV.U32 R14, RZ, RZ, R33 ;  /* 0x000000ffff0e7224 */ /* 0x000fe200078e0021 */
[----:B------:R-:W-:Y:S01]  /*4710*/  MOV R33, R22 ;  /* 0x0000001600217202 */ /* 0x000fe20000000f00 */
[----:B------:R-:W-:Y:S02]  /*4720*/  IMAD.MOV.U32 R3, RZ, RZ, R35 ;  /* 0x000000ffff037224 */ /* 0x000fe400078e0023 */
[----:B------:R-:W-:-:S07]  /*4730*/  IMAD.MOV.U32 R35, RZ, RZ, R24 ;  /* 0x000000ffff237224 */ /* 0x000fce00078e0018 */
.L_x_35571:
[----:B------:R-:W-:Y:S05]  /*4740*/  BSYNC.RECONVERGENT B1 ;  /* 0x0000000000017941 */ /* 0x000fea0003800200 */
.L_x_35569:
        /* <DEDUP_REMOVED lines=9> */
.L_x_35573:
[----:B------:R-:W-:Y:S01]  /*47e0*/  IMAD.MOV.U32 R16, RZ, RZ, R14 ;  /* 0x000000ffff107224 */ /* 0x000fe200078e000e */
[----:B------:R-:W-:Y:S01]  /*47f0*/  MOV R18, R3 ;  /* 0x0000000300127202 */ /* 0x000fe20000000f00 */
[----:B------:R-:W-:Y:S02]  /*4800*/  IMAD.MOV.U32 R14, RZ, RZ, R9 ;  /* 0x000000ffff0e7224 */ /* 0x000fe400078e0009 */
[----:B------:R-:W-:-:S07]  /*4810*/  IMAD.MOV.U32 R3, RZ, RZ, R10 ;  /* 0x000000ffff037224 */ /* 0x000fce00078e000a */
.L_x_35574:
[----:B------:R-:W-:Y:S05]  /*4820*/  BSYNC.RECONVERGENT B1 ;  /* 0x0000000000017941 */ /* 0x000fea0003800200 */
.L_x_35572:
        /* <DEDUP_REMOVED lines=9> */
.L_x_35576:
[----:B------:R-:W-:Y:S01]  /*48c0*/  MOV R10, R16 ;  /* 0x00000010000a7202 */ /* 0x000fe20000000f00 */
[----:B------:R-:W-:Y:S02]  /*48d0*/  IMAD.MOV.U32 R9, RZ, RZ, R18 ;  /* 0x000000ffff097224 */ /* 0x000fe400078e0012 */
[----:B------:R-:W-:Y:S02]  /*48e0*/  IMAD.MOV.U32 R16, RZ, RZ, R11 ;  /* 0x000000ffff107224 */ /* 0x000fe400078e000b */
[----:B------:R-:W-:-:S07]  /*48f0*/  IMAD.MOV.U32 R18, RZ, RZ, R31 ;  /* 0x000000ffff127224 */ /* 0x000fce00078e001f */
.L_x_35577:
[----:B------:R-:W-:Y:S05]  /*4900*/  BSYNC.RECONVERGENT B1 ;  /* 0x0000000000017941 */ /* 0x000fea0003800200 */
.L_x_35575:
        /* <DEDUP_REMOVED lines=9> */
.L_x_35579:
[----:B------:R-:W-:Y:S02]  /*49a0*/  IMAD.MOV.U32 R11, RZ, RZ, R10 ;  /* 0x000000ffff0b7224 */ /* 0x000fe400078e000a */
[----:B------:R-:W-:Y:S02]  /*49b0*/  IMAD.MOV.U32 R20, RZ, RZ, R9 ;  /* 0x000000ffff147224 */ /* 0x000fe400078e0009 */
[----:B------:R-:W-:Y:S02]  /*49c0*/  IMAD.MOV.U32 R10, RZ, RZ, R7 ;  /* 0x000000ffff0a7224 */ /* 0x000fe400078e0007 */
[----:B------:R-:W-:-:S07]  /*49d0*/  IMAD.MOV.U32 R9, RZ, RZ, R8 ;  /* 0x000000ffff097224 */ /* 0x000fce00078e0008 */
.L_x_35580:
[----:B------:R-:W-:Y:S05]  /*49e0*/  BSYNC.RECONVERGENT B1 ;  /* 0x0000000000017941 */ /* 0x000fea0003800200 */
.L_x_35578:
        /* <DEDUP_REMOVED lines=16> */
.L_x_35582:
[----:B------:R-:W-:Y:S01]  /*4af0*/  IMAD.MOV.U32 R7, RZ, RZ, R26 ;  /* 0x000000ffff077224 */ /* 0x000fe200078e001a */
[----:B------:R-:W-:Y:S01]  /*4b00*/  MOV R8, R13 ;  /* 0x0000000d00087202 */ /* 0x000fe20000000f00 */
[----:B------:R-:W-:Y:S02]  /*4b10*/  IMAD.MOV.U32 R26, RZ, RZ, R27 ;  /* 0x000000ffff1a7224 */ /* 0x000fe400078e001b */
[----:B------:R-:W-:-:S07]  /*4b20*/  IMAD.MOV.U32 R13, RZ, RZ, R6 ;  /* 0x000000ffff0d7224 */ /* 0x000fce00078e0006 */
.L_x_35583:
[----:B------:R-:W-:Y:S05]  /*4b30*/  BSYNC.RECONVERGENT B1 ;  /* 0x0000000000017941 */ /* 0x000fea0003800200 */
.L_x_35581:
        /* <DEDUP_REMOVED lines=9> */
.L_x_35585:
[----:B------:R-:W-:Y:S01]  /*4bd0*/  MOV R6, R7 ;  /* 0x0000000700067202 */ /* 0x000fe20000000f00 */
[----:B------:R-:W-:Y:S02]  /*4be0*/  IMAD.MOV.U32 R22, RZ, RZ, R8 ;  /* 0x000000ffff167224 */ /* 0x000fe400078e0008 */
[----:B------:R-:W-:Y:S02]  /*4bf0*/  IMAD.MOV.U32 R7, RZ, RZ, R12 ;  /* 0x000000ffff077224 */ /* 0x000fe400078e000c */
[----:B------:R-:W-:-:S07]  /*4c00*/  IMAD.MOV.U32 R8, RZ, RZ, R5 ;  /* 0x000000ffff087224 */ /* 0x000fce00078e0005 */
.L_x_35586:
[----:B------:R-:W-:Y:S05]  /*4c10*/  BSYNC.RECONVERGENT B1 ;  /* 0x0000000000017941 */ /* 0x000fea0003800200 */
.L_x_35584:
        /* <DEDUP_REMOVED lines=9> */
.L_x_35588:
[----:B------:R-:W-:Y:S02]  /*4cb0*/  IMAD.MOV.U32 R5, RZ, RZ, R6 ;  /* 0x000000ffff057224 */ /* 0x000fe400078e0006 */
[----:B------:R-:W-:Y:S02]  /*4cc0*/  IMAD.MOV.U32 R12, RZ, RZ, R22 ;  /* 0x000000ffff0c7224 */ /* 0x000fe400078e0016 */
[----:B------:R-:W-:Y:S02]  /*4cd0*/  IMAD.MOV.U32 R6, RZ, RZ, R33 ;  /* 0x000000ffff067224 */ /* 0x000fe400078e0021 */
[----:B------:R-:W-:-:S07]  /*4ce0*/  IMAD.MOV.U32 R22, RZ, RZ, R35 ;  /* 0x000000ffff167224 */ /* 0x000fce00078e0023 */
.L_x_35589:
[----:B------:R-:W-:Y:S05]  /*4cf0*/  BSYNC.RECONVERGENT B1 ;  /* 0x0000000000017941 */ /* 0x000fea0003800200 */
.L_x_35587:
        /* <DEDUP_REMOVED lines=9> */
.L_x_35591:
[----:B------:R-:W-:Y:S02]  /*4d90*/  IMAD.MOV.U32 R25, RZ, RZ, R5 ;  /* 0x000000ffff197224 */ /* 0x000fe400078e0005 */
[----:B------:R-:W-:Y:S01]  /*4da0*/  IMAD.MOV.U32 R27, RZ, RZ, R12 ;  /* 0x000000ffff1b7224 */ /* 0x000fe200078e000c */
[----:B------:R-:W-:Y:S01]  /*4db0*/  MOV R12, R3 ;  /* 0x00000003000c7202 */ /* 0x000fe20000000f00 */
[----:B------:R-:W-:-:S07]  /*4dc0*/  IMAD.MOV.U32 R5, RZ, RZ, R14 ;  /* 0x000000ffff057224 */ /* 0x000fce00078e000e */
.L_x_35592:
[----:B------:R-:W-:Y:S05]  /*4dd0*/  BSYNC.RECONVERGENT B1 ;  /* 0x0000000000017941 */ /* 0x000fea0003800200 */
.L_x_35590:
        /* <DEDUP_REMOVED lines=9> */
.L_x_35594:
[----:B------:R-:W-:Y:S01]  /*4e70*/  IMAD.MOV.U32 R3, RZ, RZ, R25 ;  /* 0x000000ffff037224 */ /* 0x000fe200078e0019 */
[----:B------:R-:W-:Y:S01]  /*4e80*/  MOV R25, R16 ;  /* 0x0000001000197202 */ /* 0x000fe20000000f00 */
[----:B------:R-:W-:Y:S02]  /*4e90*/  IMAD.MOV.U32 R14, RZ, RZ, R27 ;  /* 0x000000ffff0e7224 */ /* 0x000fe400078e001b */
[----:B------:R-:W-:-:S07]  /*4ea0*/  IMAD.MOV.U32 R27, RZ, RZ, R18 ;  /* 0x000000ffff1b7224 */ /* 0x000fce00078e0012 */
.L_x_35595:
[----:B------:R-:W-:Y:S05]  /*4eb0*/  BSYNC.RECONVERGENT B1 ;  /* 0x0000000000017941 */ /* 0x000fea0003800200 */
.L_x_35593:
        /* <DEDUP_REMOVED lines=9> */
.L_x_35597:
[----:B------:R-:W-:Y:S01]  /*4f50*/  IMAD.MOV.U32 R16, RZ, RZ, R3 ;  /* 0x000000ffff107224 */ /* 0x000fe200078e0003 */
[----:B------:R-:W-:Y:S01]  /*4f60*/  MOV R31, R14 ;  /* 0x0000000e001f7202 */ /* 0x000fe20000000f00 */
[----:B------:R-:W-:Y:S02]  /*4f70*/  IMAD.MOV.U32 R3, RZ, RZ, R10 ;  /* 0x000000ffff037224 */ /* 0x000fe400078e000a */
[----:B------:R-:W-:-:S07]  /*4f80*/  IMAD.MOV.U32 R14, RZ, RZ, R9 ;  /* 0x000000ffff0e7224 */ /* 0x000fce00078e0009 */
.L_x_35598:
[----:B------:R-:W-:Y:S05]  /*4f90*/  BSYNC.RECONVERGENT B1 ;  /* 0x0000000000017941 */ /* 0x000fea0003800200 */
.L_x_35596:
        /* <DEDUP_REMOVED lines=9> */
.L_x_35600:
[----:B------:R-:W-:Y:S01]  /*5030*/  MOV R9, R16 ;  /* 0x0000001000097202 */ /* 0x000fe20000000f00 */
[----:B------:R-:W-:Y:S02]  /*5040*/  IMAD.MOV.U32 R10, RZ, RZ, R31 ;  /* 0x000000ffff0a7224 */ /* 0x000fe400078e001f */
[----:B------:R-:W-:Y:S02]  /*5050*/  IMAD.MOV.U32 R16, RZ, RZ, R11 ;  /* 0x000000ffff107224 */ /* 0x000fe400078e000b */
[----:B------:R-:W-:-:S07]  /*5060*/  IMAD.MOV.U32 R31, RZ, RZ, R20 ;  /* 0x000000ffff1f7224 */ /* 0x000fce00078e0014 */
.L_x_35601:
[----:B------:R-:W-:Y:S05]  /*5070*/  BSYNC.RECONVERGENT B1 ;  /* 0x0000000000017941 */ /* 0x000fea0003800200 */
.L_x_35599:
        /* <DEDUP_REMOVED lines=16> */
.L_x_35603:
[----:B------:R-:W-:Y:S01]  /*5180*/  IMAD.MOV.U32 R11, RZ, RZ, R26 ;  /* 0x000000ffff0b7224 */ /* 0x000fe200078e001a */
[----:B------:R-:W-:Y:S01]  /*5190*/  MOV R26, R7 ;  /* 0x00000007001a7202 */ /* 0x000fe20000000f00 */
[----:B------:R-:W-:Y:S02]  /*51a0*/  IMAD.MOV.U32 R18, RZ, RZ, R13 ;  /* 0x000000ffff127224 */ /* 0x000fe400078e000d */
[----:B------:R-:W-:-:S07]  /*51b0*/  IMAD.MOV.U32 R13, RZ, RZ, R8 ;  /* 0x000000ffff0d7224 */ /* 0x000fce00078e0008 */
.L_x_35604:
[----:B------:R-:W-:Y:S05]  /*51c0*/  BSYNC.RECONVERGENT B1 ;  /* 0x0000000000017941 */ /* 0x000fea0003800200 */
.L_x_35602:
        /* <DEDUP_REMOVED lines=9> */
.L_x_35606:
[----:B------:R-:W-:Y:S01]  /*5260*/  IMAD.MOV.U32 R8, RZ, RZ, R11 ;  /* 0x000000ffff087224 */ /* 0x000fe200078e000b */
[----:B------:R-:W-:Y:S01]  /*5270*/  MOV R7, R18 ;  /* 0x0000001200077202 */ /* 0x000fe20000000f00 */
[----:B------:R-:W-:Y:S02]  /*5280*/  IMAD.MOV.U32 R11, RZ, RZ, R6 ;  /* 0x000000ffff0b7224 */ /* 0x000fe400078e0006 */
[----:B------:R-:W-:-:S07]  /*5290*/  IMAD.MOV.U32 R18, RZ, RZ, R22 ;  /* 0x000000ffff127224 */ /* 0x000fce00078e0016 */
.L_x_35607:
[----:B------:R-:W-:Y:S05]  /*52a0*/  BSYNC.RECONVERGENT B1 ;  /* 0x0000000000017941 */ /* 0x000fea0003800200 */
.L_x_35605:
        /* <DEDUP_REMOVED lines=9> */
.L_x_35609:
[----:B------:R-:W-:Y:S01]  /*5340*/  MOV R6, R8 ;  /* 0x0000000800067202 */ /* 0x000fe20000000f00 */
[----:B------:R-:W-:Y:S02]  /*5350*/  IMAD.MOV.U32 R20, RZ, RZ, R7 ;  /* 0x000000ffff147224 */ /* 0x000fe400078e0007 */
[----:B------:R-:W-:Y:S02]  /*5360*/  IMAD.MOV.U32 R8, RZ, RZ, R5 ;  /* 0x000000ffff087224 */ /* 0x000fe400078e0005 */
[----:B------:R-:W-:-:S07]  /*5370*/  IMAD.MOV.U32 R7, RZ, RZ, R12 ;  /* 0x000000ffff077224 */ /* 0x000fce00078e000c */
.L_x_35610:
[----:B------:R-:W-:Y:S05]  /*5380*/  BSYNC.RECONVERGENT B1 ;  /* 0x0000000000017941 */ /* 0x000fea0003800200 */
.L_x_35608:
        /* <DEDUP_REMOVED lines=9> */
.L_x_35612:
[----:B------:R-:W-:Y:S02]  /*5420*/  IMAD.MOV.U32 R12, RZ, RZ, R6 ;  /* 0x000000ffff0c7224 */ /* 0x000fe400078e0006 */
[----:B------:R-:W-:Y:S02]  /*5430*/  IMAD.MOV.U32 R5, RZ, RZ, R20 ;  /* 0x000000ffff057224 */ /* 0x000fe400078e0014 */
[----:B------:R-:W-:Y:S02]  /*5440*/  IMAD.MOV.U32 R6, RZ, RZ, R25 ;  /* 0x000000ffff067224 */ /* 0x000fe400078e0019 */
[----:B------:R-:W-:-:S07]  /*5450*/  IMAD.MOV.U32 R20, RZ, RZ, R27 ;  /* 0x000000ffff147224 */ /* 0x000fce00078e001b */
.L_x_35613:
[----:B------:R-:W-:Y:S05]  /*5460*/  BSYNC.RECONVERGENT B1 ;  /* 0x0000000000017941 */ /* 0x000fea0003800200 */
.L_x_35611:
        /* <DEDUP_REMOVED lines=9> */
.L_x_35615:
[----:B------:R-:W-:Y:S02]  /*5500*/  IMAD.MOV.U32 R23, RZ, RZ, R12 ;  /* 0x000000ffff177224 */ /* 0x000fe400078e000c */
[----:B------:R-:W-:Y:S01]  /*5510*/  IMAD.MOV.U32 R22, RZ, RZ, R5 ;  /* 0x000000ffff167224 */ /* 0x000fe200078e0005 */
[----:B------:R-:W-:Y:S01]  /*5520*/  MOV R5, R14 ;  /* 0x0000000e00057202 */ /* 0x000fe20000000f00 */
[----:B------:R-:W-:-:S07]  /*5530*/  IMAD.MOV.U32 R12, RZ, RZ, R3 ;  /* 0x000000ffff0c7224 */ /* 0x000fce00078e0003 */
.L_x_35616:
[----:B------:R-:W-:Y:S05]  /*5540*/  BSYNC.RECONVERGENT B1 ;  /* 0x0000000000017941 */ /* 0x000fea0003800200 */
.L_x_35614:
        /* <DEDUP_REMOVED lines=9> */
.L_x_35618:
[----:B------:R-:W-:Y:S01]  /*55e0*/  IMAD.MOV.U32 R14, RZ, RZ, R23 ;  /* 0x000000ffff0e7224 */ /* 0x000fe200078e0017 */
[----:B------:R-:W-:Y:S01]  /*55f0*/  MOV R23, R16 ;  /* 0x0000001000177202 */ /* 0x000fe20000000f00 */
[----:B------:R-:W-:Y:S02]  /*5600*/  IMAD.MOV.U32 R3, RZ, RZ, R22 ;  /* 0x000000ffff037224 */ /* 0x000fe400078e0016 */
[----:B------:R-:W-:-:S07]  /*5610*/  IMAD.MOV.U32 R22, RZ, RZ, R31 ;  /* 0x000000ffff167224 */ /* 0x000fce00078e001f */
.L_x_35619:
[----:B------:R-:W-:Y:S05]  /*5620*/  BSYNC.RECONVERGENT B1 ;  /* 0x0000000000017941 */ /* 0x000fea0003800200 */
.L_x_35617:
        /* <DEDUP_REMOVED lines=9> */
.L_x_35621:
[----:B------:R-:W-:Y:S01]  /*56c0*/  IMAD.MOV.U32 R16, RZ, RZ, R14 ;  /* 0x000000ffff107224 */ /* 0x000fe200078e000e */
[----:B------:R-:W-:Y:S01]  /*56d0*/  MOV R24, R3 ;  /* 0x0000000300187202 */ /* 0x000fe20000000f00 */
[----:B------:R-:W-:Y:S02]  /*56e0*/  IMAD.MOV.U32 R14, RZ, RZ, R9 ;  /* 0x000000ffff0e7224 */ /* 0x000fe400078e0009 */
[----:B------:R-:W-:-:S07]  /*56f0*/  IMAD.MOV.U32 R3, RZ, RZ, R10 ;  /* 0x000000ffff037224 */ /* 0x000fce00078e000a */
.L_x_35622:
[----:B------:R-:W-:Y:S05]  /*5700*/  BSYNC.RECONVERGENT B1 ;  /* 0x0000000000017941 */ /* 0x000fea0003800200 */
.L_x_35620:
        /* <DEDUP_REMOVED lines=16> */
.L_x_35624:
[----:B------:R-:W-:Y:S02]  /*5810*/  IMAD.MOV.U32 R9, RZ, RZ, R26 ;  /* 0x000000ffff097224 */ /* 0x000fe400078e001a */
[----:B------:R-:W-:Y:S01]  /*5820*/  IMAD.MOV.U32 R10, RZ, RZ, R13 ;  /* 0x000000ffff0a7224 */ /* 0x000fe200078e000d */
[----:B------:R-:W-:Y:S01]  /*5830*/  MOV R13, R18 ;  /* 0x00000012000d7202 */ /* 0x000fe20000000f00 */
[----:B------:R-:W-:-:S07]  /*5840*/  IMAD.MOV.U32 R26, RZ, RZ, R11 ;  /* 0x000000ffff1a7224 */ /* 0x000fce00078e000b */
.L_x_35625:
[----:B------:R-:W-:Y:S05]  /*5850*/  BSYNC.RECONVERGENT B1 ;  /* 0x0000000000017941 */ /* 0x000fea0003800200 */
.L_x_35623:
        /* <DEDUP_REMOVED lines=9> */
.L_x_35627:
[----:B------:R-:W-:Y:S01]  /*58f0*/  IMAD.MOV.U32 R11, RZ, RZ, R9 ;  /* 0x000000ffff0b7224 */ /* 0x000fe200078e0009 */
[----:B------:R-:W-:Y:S01]  /*5900*/  MOV R9, R8 ;  /* 0x0000000800097202 */ /* 0x000fe20000000f00 */
[----:B------:R-:W-:Y:S02]  /*5910*/  IMAD.MOV.U32 R21, RZ, RZ, R10 ;  /* 0x000000ffff157224 */ /* 0x000fe400078e000a */
[----:B------:R-:W-:-:S07]  /*5920*/  IMAD.MOV.U32 R10, RZ, RZ, R7 ;  /* 0x000000ffff0a7224 */ /* 0x000fce00078e0007 */
.L_x_35628:
[----:B------:R-:W-:Y:S05]  /*5930*/  BSYNC.RECONVERGENT B1 ;  /* 0x0000000000017941 */ /* 0x000fea0003800200 */
.L_x_35626:
        /* <DEDUP_REMOVED lines=9> */
.L_x_35630:
[----:B------:R-:W-:Y:S01]  /*59d0*/  IMAD.MOV.U32 R7, RZ, RZ, R11 ;  /* 0x000000ffff077224 */ /* 0x000fe200078e000b */
[----:B------:R-:W-:Y:S01]  /*59e0*/  MOV R8, R21 ;  /* 0x0000001500087202 */ /* 0x000fe20000000f00 */
[----:B------:R-:W-:Y:S02]  /*59f0*/  IMAD.MOV.U32 R11, RZ, RZ, R6 ;  /* 0x000000ffff0b7224 */ /* 0x000fe400078e0006 */
[----:B------:R-:W-:-:S07]  /*5a00*/  IMAD.MOV.U32 R21, RZ, RZ, R20 ;  /* 0x000000ffff157224 */ /* 0x000fce00078e0014 */
.L_x_35631:
[----:B------:R-:W-:Y:S05]  /*5a10*/  BSYNC.RECONVERGENT B1 ;  /* 0x0000000000017941 */ /* 0x000fea0003800200 */
.L_x_35629:
        /* <DEDUP_REMOVED lines=9> */
.L_x_35633:
[----:B------:R-:W-:Y:S01]  /*5ab0*/  MOV R6, R7 ;  /* 0x0000000700067202 */ /* 0x000fe20000000f00 */
[----:B------:R-:W-:Y:S02]  /*5ac0*/  IMAD.MOV.U32 R25, RZ, RZ, R8 ;  /* 0x000000ffff197224 */ /* 0x000fe400078e0008 */
[----:B------:R-:W-:Y:S02]  /*5ad0*/  IMAD.MOV.U32 R7, RZ, RZ, R12 ;  /* 0x000000ffff077224 */ /* 0x000fe400078e000c */
[----:B------:R-:W-:-:S07]  /*5ae0*/  IMAD.MOV.U32 R8, RZ, RZ, R5 ;  /* 0x000000ffff087224 */ /* 0x000fce00078e0005 */
.L_x_35634:
[----:B------:R-:W-:Y:S05]  /*5af0*/  BSYNC.RECONVERGENT B1 ;  /* 0x0000000000017941 */ /* 0x000fea0003800200 */
.L_x_35632:
        /* <DEDUP_REMOVED lines=9> */
.L_x_35636:
[----:B------:R-:W-:Y:S02]  /*5b90*/  IMAD.MOV.U32 R5, RZ, RZ, R6 ;  /* 0x000000ffff057224 */ /* 0x000fe400078e0006 */
[----:B------:R-:W-:Y:S02]  /*5ba0*/  IMAD.MOV.U32 R12, RZ, RZ, R25 ;  /* 0x000000ffff0c7224 */ /* 0x000fe400078e0019 */
[----:B------:R-:W-:Y:S02]  /*5bb0*/  IMAD.MOV.U32 R6, RZ, RZ, R23 ;  /* 0x000000ffff067224 */ /* 0x000fe400078e0017 */
[----:B------:R-:W-:-:S07]  /*5bc0*/  IMAD.MOV.U32 R25, RZ, RZ, R22 ;  /* 0x000000ffff197224 */ /* 0x000fce00078e0016 */
.L_x_35637:
[----:B------:R-:W-:Y:S05]  /*5bd0*/  BSYNC.RECONVERGENT B1 ;  /* 0x0000000000017941 */ /* 0x000fea0003800200 */
.L_x_35635:
        /* <DEDUP_REMOVED lines=9> */
.L_x_35639:
[----:B------:R-:W-:Y:S02]  /*5c70*/  IMAD.MOV.U32 R23, RZ, RZ, R5 ;  /* 0x000000ffff177224 */ /* 0x000fe400078e0005 */
[----:B------:R-:W-:Y:S01]  /*5c80*/  IMAD.MOV.U32 R27, RZ, RZ, R12 ;  /* 0x000000ffff1b7224 */ /* 0x000fe200078e000c */
[----:B------:R-:W-:Y:S01]  /*5c90*/  MOV R12, R3 ;  /* 0x00000003000c7202 */ /* 0x000fe20000000f00 */
[----:B------:R-:W-:-:S07]  /*5ca0*/  IMAD.MOV.U32 R5, RZ, RZ, R14 ;  /* 0x000000ffff057224 */ /* 0x000fce00078e000e */
.L_x_35640:
[----:B------:R-:W-:Y:S05]  /*5cb0*/  BSYNC.RECONVERGENT B1 ;  /* 0x0000000000017941 */ /* 0x000fea0003800200 */
.L_x_35638:
        /* <DEDUP_REMOVED lines=9> */
.L_x_35642:
[----:B------:R-:W-:Y:S01]  /*5d50*/  IMAD.MOV.U32 R3, RZ, RZ, R23 ;  /* 0x000000ffff037224 */ /* 0x000fe200078e0017 */
[----:B------:R-:W-:Y:S01]  /*5d60*/  MOV R23, R16 ;  /* 0x0000001000177202 */ /* 0x000fe20000000f00 */
[----:B------:R-:W-:Y:S02]  /*5d70*/  IMAD.MOV.U32 R14, RZ, RZ, R27 ;  /* 0x000000ffff0e7224 */ /* 0x000fe400078e001b */
[----:B------:R-:W-:-:S07]  /*5d80*/  IMAD.MOV.U32 R27, RZ, RZ, R24 ;  /* 0x000000ffff1b7224 */ /* 0x000fce00078e0018 */
.L_x_35643:
[----:B------:R-:W-:Y:S05]  /*5d90*/  BSYNC.RECONVERGENT B1 ;  /* 0x0000000000017941 */ /* 0x000fea0003800200 */
.L_x_35641:
        /* <DEDUP_REMOVED lines=16> */
.L_x_35645:
[----:B------:R-:W-:Y:S02]  /*5ea0*/  IMAD.MOV.U32 R16, RZ, RZ, R26 ;  /* 0x000000ffff107224 */ /* 0x000fe400078e001a */
[----:B------:R-:W-:Y:S02]  /*5eb0*/  IMAD.MOV.U32 R18, RZ, RZ, R13 ;  /* 0x000000ffff127224 */ /* 0x000fe400078e000d */
[----:B------:R-:W-:Y:S02]  /*5ec0*/  IMAD.MOV.U32 R26, RZ, RZ, R9 ;  /* 0x000000ffff1a7224 */ /* 0x000fe400078e0009 */
[----:B------:R-:W-:-:S07]  /*5ed0*/  IMAD.MOV.U32 R13, RZ, RZ, R10 ;  /* 0x000000ffff0d7224 */ /* 0x000fce00078e000a */
.L_x_35646:
[----:B------:R-:W-:Y:S05]  /*5ee0*/  BSYNC.RECONVERGENT B1 ;  /* 0x0000000000017941 */ /* 0x000fea0003800200 */
.L_x_35644:
        /* <DEDUP_REMOVED lines=9> */
.L_x_35648:
[----:B------:R-:W-:Y:S02]  /*5f80*/  IMAD.MOV.U32 R20, RZ, RZ, R16 ;  /* 0x000000ffff147224 */ /* 0x000fe400078e0010 */
[----:B------:R-:W-:Y:S01]  /*5f90*/  IMAD.MOV.U32 R9, RZ, RZ, R18 ;  /* 0x000000ffff097224 */ /* 0x000fe200078e0012 */
[----:B------:R-:W-:Y:S01]  /*5fa0*/  MOV R18, R21 ;  /* 0x0000001500127202 */ /* 0x000fe20000000f00 */
[----:B------:R-:W-:-:S07]  /*5fb0*/  IMAD.MOV.U32 R16, RZ, RZ, R11 ;  /* 0x000000ffff107224 */ /* 0x000fce00078e000b */
.L_x_35649:
[----:B------:R-:W-:Y:S05]  /*5fc0*/  BSYNC.RECONVERGENT B1 ;  /* 0x0000000000017941 */ /* 0x000fea0003800200 */
.L_x_35647:
        /* <DEDUP_REMOVED lines=9> */
.L_x_35651:
[----:B------:R-:W-:Y:S01]  /*6060*/  IMAD.MOV.U32 R19, RZ, RZ, R20 ;  /* 0x000000ffff137224 */ /* 0x000fe200078e0014 */
[----:B------:R-:W-:Y:S01]  /*6070*/  MOV R20, R7 ;  /* 0x0000000700147202 */ /* 0x000fe20000000f00 */
[----:B------:R-:W-:Y:S02]  /*6080*/  IMAD.MOV.U32 R21, RZ, RZ, R9 ;  /* 0x000000ffff157224 */ /* 0x000fe400078e0009 */
[----:B------:R-:W-:-:S07]  /*6090*/  IMAD.MOV.U32 R9, RZ, RZ, R8 ;  /* 0x000000ffff097224 */ /* 0x000fce00078e0008 */
.L_x_35652:
[----:B------:R-:W-:Y:S05]  /*60a0*/  BSYNC.RECONVERGENT B1 ;  /* 0x0000000000017941 */ /* 0x000fea0003800200 */
.L_x_35650:
        /* <DEDUP_REMOVED lines=9> */
.L_x_35654:
[----:B------:R-:W-:Y:S01]  /*6140*/  IMAD.MOV.U32 R30, RZ, RZ, R19 ;  /* 0x000000ffff1e7224 */ /* 0x000fe200078e0013 */
[----:B------:R-:W-:Y:S01]  /*6150*/  MOV R7, R21 ;  /* 0x0000001500077202 */ /* 0x000fe20000000f00 */
[----:B------:R-:W-:Y:S02]  /*6160*/  IMAD.MOV.U32 R19, RZ, RZ, R6 ;  /* 0x000000ffff137224 */ /* 0x000fe400078e0006 */
[----:B------:R-:W-:-:S07]  /*6170*/  IMAD.MOV.U32 R21, RZ, RZ, R25 ;  /* 0x000000ffff157224 */ /* 0x000fce00078e0019 */
.L_x_35655:
[----:B------:R-:W-:Y:S05]  /*6180*/  BSYNC.RECONVERGENT B1 ;  /* 0x0000000000017941 */ /* 0x000fea0003800200 */
.L_x_35653:
        /* <DEDUP_REMOVED lines=9> */
.L_x_35657:
[----:B------:R-:W-:Y:S01]  /*6220*/  MOV R6, R30 ;  /* 0x0000001e00067202 */ /* 0x000fe20000000f00 */
[----:B------:R-:W-:Y:S02]  /*6230*/  IMAD.MOV.U32 R25, RZ, RZ, R7 ;  /* 0x000000ffff197224 */ /* 0x000fe400078e0007 */
[----:B------:R-:W-:Y:S02]  /*6240*/  IMAD.MOV.U32 R30, RZ, RZ, R5 ;  /* 0x000000ffff1e7224 */ /* 0x000fe400078e0005 */
[----:B------:R-:W-:-:S07]  /*6250*/  IMAD.MOV.U32 R7, RZ, RZ, R12 ;  /* 0x000000ffff077224 */ /* 0x000fce00078e000c */
.L_x_35658:
[----:B------:R-:W-:Y:S05]  /*6260*/  BSYNC.RECONVERGENT B1 ;  /* 0x0000000000017941 */ /* 0x000fea0003800200 */
.L_x_35656:
        /* <DEDUP_REMOVED lines=9> */
.L_x_35660:
[----:B------:R-:W-:Y:S02]  /*6300*/  IMAD.MOV.U32 R32, RZ, RZ, R6 ;  /* 0x000000ffff207224 */ /* 0x000fe400078e0006 */
[----:B------:R-:W-:Y:S02]  /*6310*/  IMAD.MOV.U32 R31, RZ, RZ, R25 ;  /* 0x000000ffff1f7224 */ /* 0x000fe400078e0019 */
[----:B------:R-:W-:Y:S02]  /*6320*/  IMAD.MOV.U32 R6, RZ, RZ, R23 ;  /* 0x000000ffff067224 */ /* 0x000fe400078e0017 */
[----:B------:R-:W-:-:S07]  /*6330*/  IMAD.MOV.U32 R25, RZ, RZ, R27 ;  /* 0x000000ffff197224 */ /* 0x000fce00078e001b */
.L_x_35661:
[----:B------:R-:W-:Y:S05]  /*6340*/  BSYNC.RECONVERGENT B1 ;  /* 0x0000000000017941 */ /* 0x000fea0003800200 */
.L_x_35659:
        /* <DEDUP_REMOVED lines=9> */
.L_x_35663:
[----:B------:R-:W-:Y:S02]  /*63e0*/  IMAD.MOV.U32 R5, RZ, RZ, R32 ;  /* 0x000000ffff057224 */ /* 0x000fe400078e0020 */
[----:B------:R-:W-:Y:S01]  /*63f0*/  IMAD.MOV.U32 R12, RZ, RZ, R31 ;  /* 0x000000ffff0c7224 */ /* 0x000fe200078e001f */
[----:B------:R-:W-:Y:S01]  /*6400*/  MOV R31, R14 ;  /* 0x0000000e001f7202 */ /* 0x000fe20000000f00 */
[----:B------:R-:W-:-:S07]  /*6410*/  IMAD.MOV.U32 R32, RZ, RZ, R3 ;  /* 0x000000ffff207224 */ /* 0x000fce00078e0003 */
.L_x_35664:
[----:B------:R-:W-:Y:S05]  /*6420*/  BSYNC.RECONVERGENT B1 ;  /* 0x0000000000017941 */ /* 0x000fea0003800200 */
.L_x_35662:
        /* <DEDUP_REMOVED lines=16> */
.L_x_35666:
[----:B------:R-:W-:Y:S01]  /*6530*/  MOV R11, R26 ;  /* 0x0000001a000b7202 */ /* 0x000fe20000000f00 */
[----:B------:R-:W-:Y:S02]  /*6540*/  IMAD.MOV.U32 R24, RZ, RZ, R13 ;  /* 0x000000ffff187224 */ /* 0x000fe400078e000d */
[----:B------:R-:W-:Y:S02]  /*6550*/  IMAD.MOV.U32 R26, RZ, RZ, R16 ;  /* 0x000000ffff1a7224 */ /* 0x000fe400078e0010 */
[----:B------:R-:W-:-:S07]  /*6560*/  IMAD.MOV.U32 R13, RZ, RZ, R18 ;  /* 0x000000ffff0d7224 */ /* 0x000fce00078e0012 */
.L_x_35667:
[----:B------:R-:W-:Y:S05]  /*6570*/  BSYNC.RECONVERGENT B1 ;  /* 0x0000000000017941 */ /* 0x000fea0003800200 */
.L_x_35665:
        /* <DEDUP_REMOVED lines=9> */
.L_x_35669:
[----:B------:R-:W-:Y:S02]  /*6610*/  IMAD.MOV.U32 R10, RZ, RZ, R11 ;  /* 0x000000ffff0a7224 */ /* 0x000fe400078e000b */
[----:B------:R-:W-:Y:S02]  /*6620*/  IMAD.MOV.U32 R22, RZ, RZ, R24 ;  /* 0x000000ffff167224 */ /* 0x000fe400078e0018 */
[----:B------:R-:W-:Y:S02]  /*6630*/  IMAD.MOV.U32 R11, RZ, RZ, R20 ;  /* 0x000000ffff0b7224 */ /* 0x000fe400078e0014 */
[----:B------:R-:W-:-:S07]  /*6640*/  IMAD.MOV.U32 R24, RZ, RZ, R9 ;  /* 0x000000ffff187224 */ /* 0x000fce00078e0009 */
.L_x_35670:
[----:B------:R-:W-:Y:S05]  /*6650*/  BSYNC.RECONVERGENT B1 ;  /* 0x0000000000017941 */ /* 0x000fea0003800200 */
.L_x_35668:
        /* <DEDUP_REMOVED lines=9> */
.L_x_35672:
[----:B------:R-:W-:Y:S02]  /*66f0*/  IMAD.MOV.U32 R9, RZ, RZ, R10 ;  /* 0x000000ffff097224 */ /* 0x000fe400078e000a */
[----:B------:R-:W-:Y:S01]  /*6700*/  IMAD.MOV.U32 R20, RZ, RZ, R22 ;  /* 0x000000ffff147224 */ /* 0x000fe200078e0016 */
[----:B------:R-:W-:Y:S01]  /*6710*/  MOV R22, R21 ;  /* 0x0000001500167202 */ /* 0x000fe20000000f00 */
[----:B------:R-:W-:-:S07]  /*6720*/  IMAD.MOV.U32 R10, RZ, RZ, R19 ;  /* 0x000000ffff0a7224 */ /* 0x000fce00078e0013 */
.L_x_35673:
[----:B------:R-:W-:Y:S05]  /*6730*/  BSYNC.RECONVERGENT B1 ;  /* 0x0000000000017941 */ /* 0x000fea0003800200 */
.L_x_35671:
        /* <DEDUP_REMOVED lines=9> */
.L_x_35675:
[----:B------:R-:W-:Y:S01]  /*67d0*/  IMAD.MOV.U32 R8, RZ, RZ, R9 ;  /* 0x000000ffff087224 */ /* 0x000fe200078e0009 */
[----:B------:R-:W-:Y:S01]  /*67e0*/  MOV R9, R30 ;  /* 0x0000001e00097202 */ /* 0x000fe20000000f00 */
[----:B------:R-:W-:Y:S02]  /*67f0*/  IMAD.MOV.U32 R18, RZ, RZ, R20 ;  /* 0x000000ffff127224 */ /* 0x000fe400078e0014 */
[----:B------:R-:W-:-:S07]  /*6800*/  IMAD.MOV.U32 R20, RZ, RZ, R7 ;  /* 0x000000ffff147224 */ /* 0x000fce00078e0007 */
.L_x_35676:
[----:B------:R-:W-:Y:S05]  /*6810*/  BSYNC.RECONVERGENT B1 ;  /* 0x0000000000017941 */ /* 0x000fea0003800200 */
.L_x_35674:
        /* <DEDUP_REMOVED lines=9> */
.L_x_35678:
[----:B------:R-:W-:Y:S01]  /*68b0*/  IMAD.MOV.U32 R7, RZ, RZ, R8 ;  /* 0x000000ffff077224 */ /* 0x000fe200078e0008 */
[----:B------:R-:W-:Y:S01]  /*68c0*/  MOV R16, R18 ;  /* 0x0000001200107202 */ /* 0x000fe20000000f00 */
[----:B------:R-:W-:Y:S02]  /*68d0*/  IMAD.MOV.U32 R8, RZ, RZ, R6 ;  /* 0x000000ffff087224 */ /* 0x000fe400078e0006 */
[----:B------:R-:W-:-:S07]  /*68e0*/  IMAD.MOV.U32 R18, RZ, RZ, R25 ;  /* 0x000000ffff127224 */ /* 0x000fce00078e0019 */
.L_x_35679:
[----:B------:R-:W-:Y:S05]  /*68f0*/  BSYNC.RECONVERGENT B1 ;  /* 0x0000000000017941 */ /* 0x000fea0003800200 */
.L_x_35677:
        /* <DEDUP_REMOVED lines=9> */
.L_x_35681:
[----:B------:R-:W-:Y:S01]  /*6990*/  MOV R28, R7 ;  /* 0x00000007001c7202 */ /* 0x000fe20000000f00 */
[----:B------:R-:W-:Y:S02]  /*69a0*/  IMAD.MOV.U32 R17, RZ, RZ, R16 ;  /* 0x000000ffff117224 */ /* 0x000fe400078e0010 */
[----:B------:R-:W-:Y:S02]  /*69b0*/  IMAD.MOV.U32 R7, RZ, RZ, R32 ;  /* 0x000000ffff077224 */ /* 0x000fe400078e0020 */
[----:B------:R-:W-:-:S07]  /*69c0*/  IMAD.MOV.U32 R16, RZ, RZ, R31 ;  /* 0x000000ffff107224 */ /* 0x000fce00078e001f */
.L_x_35682:
[----:B------:R-:W-:Y:S05]  /*69d0*/  BSYNC.RECONVERGENT B1 ;  /* 0x0000000000017941 */ /* 0x000fea0003800200 */
.L_x_35680:
        /* <DEDUP_REMOVED lines=9> */
.L_x_35683:
[----:B------:R-:W-:Y:S01]  /*6a70*/  IMAD.MOV.U32 R14, RZ, RZ, R12 ;  /* 0x000000ffff0e7224 */ /* 0x000fe200078e000c */
[----:B------:R-:W-:Y:S01]  /*6a80*/  MOV R12, R17 ;  /* 0x00000011000c7202 */ /* 0x000fe20000000f00 */
[----:B------:R-:W-:Y:S02]  /*6a90*/  IMAD.MOV.U32 R6, RZ, RZ, R5 ;  /* 0x000000ffff067224 */ /* 0x000fe400078e0005 */
[----:B------:R-:W-:Y:S02]  /*6aa0*/  IMAD.MOV.U32 R3, RZ, RZ, R15 ;  /* 0x000000ffff037224 */ /* 0x000fe400078e000f */
[----:B------:R-:W-:-:S07]  /*6ab0*/  IMAD.MOV.U32 R5, RZ, RZ, R28 ;  /* 0x000000ffff057224 */ /* 0x000fce00078e001c */
.L_x_35517:
[----:B------:R-:W-:Y:S05]  /*6ac0*/  BSYNC.RECONVERGENT B0 ;  /* 0x0000000000007941 */ /* 0x000fea0003800200 */
.L_x_35516:
        /* <DEDUP_REMOVED lines=46> */
.L_x_35687:
[----:B------:R-:W-:Y:S02]  /*6db0*/  IMAD.MOV.U32 R3, RZ, RZ, R26 ;  /* 0x000000ffff037224 */ /* 0x000fe400078e001a */
[----:B------:R-:W-:Y:S02]  /*6dc0*/  IMAD.MOV.U32 R31, RZ, RZ, R13 ;  /* 0x000000ffff1f7224 */ /* 0x000fe400078e000d */
[----:B------:R-:W-:Y:S02]  /*6dd0*/  IMAD.MOV.U32 R26, RZ, RZ, R11 ;  /* 0x000000ffff1a7224 */ /* 0x000fe400078e000b */
[----:B------:R-:W-:-:S07]  /*6de0*/  IMAD.MOV.U32 R13, RZ, RZ, R24 ;  /* 0x000000ffff0d7224 */ /* 0x000fce00078e0018 */
.L_x_35688:
[----:B------:R-:W-:Y:S05]  /*6df0*/  BSYNC.RECONVERGENT B1 ;  /* 0x0000000000017941 */ /* 0x000fea0003800200 */
.L_x_35686:
        /* <DEDUP_REMOVED lines=9> */
.L_x_35690:
[----:B------:R-:W-:Y:S02]  /*6e90*/  IMAD.MOV.U32 R24, RZ, RZ, R3 ;  /* 0x000000ffff187224 */ /* 0x000fe400078e0003 */
[----:B------:R-:W-:Y:S01]  /*6ea0*/  IMAD.MOV.U32 R11, RZ, RZ, R31 ;  /* 0x000000ffff0b7224 */ /* 0x000fe200078e001f */
[----:B------:R-:W-:Y:S01]  /*6eb0*/  MOV R31, R22 ;  /* 0x00000016001f7202 */ /* 0x000fe20000000f00 */
[----:B------:R-:W-:-:S07]  /*6ec0*/  IMAD.MOV.U32 R3, RZ, RZ, R10 ;  /* 0x000000ffff037224 */ /* 0x000fce00078e000a */
.L_x_35691:
[----:B------:R-:W-:Y:S05]  /*6ed0*/  BSYNC.RECONVERGENT B1 ;  /* 0x0000000000017941 */ /* 0x000fea0003800200 */
.L_x_35689:
        /* <DEDUP_REMOVED lines=9> */
.L_x_35693:
[----:B------:R-:W-:Y:S01]  /*6f70*/  IMAD.MOV.U32 R33, RZ, RZ, R24 ;  /* 0x000000ffff217224 */ /* 0x000fe200078e0018 */
[----:B------:R-:W-:Y:S01]  /*6f80*/  MOV R24, R9 ;  /* 0x0000000900187202 */ /* 0x000fe20000000f00 */
[----:B------:R-:W-:Y:S02]  /*6f90*/  IMAD.MOV.U32 R35, RZ, RZ, R11 ;  /* 0x000000ffff237224 */ /* 0x000fe400078e000b */
[----:B------:R-:W-:-:S07]  /*6fa0*/  IMAD.MOV.U32 R11, RZ, RZ, R20 ;  /* 0x000000ffff0b7224 */ /* 0x000fce00078e0014 */
.L_x_35694:
[----:B------:R-:W-:Y:S05]  /*6fb0*/  BSYNC.RECONVERGENT B1 ;  /* 0x0000000000017941 */ /* 0x000fea0003800200 */
.L_x_35692:
        /* <DEDUP_REMOVED lines=9> */
.L_x_35696:
[----:B------:R-:W-:Y:S01]  /*7050*/  IMAD.MOV.U32 R10, RZ, RZ, R33 ;  /* 0x000000ffff0a7224 */ /* 0x000fe200078e0021 */
[----:B------:R-:W-:Y:S01]  /*7060*/  MOV R9, R35 ;  /* 0x0000002300097202 */ /* 0x000fe20000000f00 */
[----:B------:R-:W-:Y:S02]  /*7070*/  IMAD.MOV.U32 R33, RZ, RZ, R8 ;  /* 0x000000ffff217224 */ /* 0x000fe400078e0008 */
[----:B------:R-:W-:-:S07]  /*7080*/  IMAD.MOV.U32 R35, RZ, RZ, R18 ;  /* 0x000000ffff237224 */ /* 0x000fce00078e0012 */
.L_x_35697:
[----:B------:R-:W-:Y:S05]  /*7090*/  BSYNC.RECONVERGENT B1 ;  /* 0x0000000000017941 */ /* 0x000fea0003800200 */
.L_x_35695:
        /* <DEDUP_REMOVED lines=9> */
.L_x_35699:
[----:B------:R-:W-:Y:S01]  /*7130*/  MOV R37, R10 ;  /* 0x0000000a00257202 */ /* 0x000fe20000000f00 */
[----:B------:R-:W-:Y:S02]  /*7140*/  IMAD.MOV.U32 R39, RZ, RZ, R9 ;  /* 0x000000ffff277224 */ /* 0x000fe400078e0009 */
[----:B------:R-:W-:Y:S02]  /*7150*/  IMAD.MOV.U32 R10, RZ, RZ, R7 ;  /* 0x000000ffff0a7224 */ /* 0x000fe400078e0007 */
[----:B------:R-:W-:-:S07]  /*7160*/  IMAD.MOV.U32 R9, RZ, RZ, R16 ;  /* 0x000000ffff097224 */ /* 0x000fce00078e0010 */
.L_x_35700:
[----:B------:R-:W-:Y:S05]  /*7170*/  BSYNC.RECONVERGENT B1 ;  /* 0x0000000000017941 */ /* 0x000fea0003800200 */
.L_x_35698:
        /* <DEDUP_REMOVED lines=9> */
.L_x_35702:
[----:B------:R-:W-:Y:S02]  /*7210*/  IMAD.MOV.U32 R8, RZ, RZ, R37 ;  /* 0x000000ffff087224 */ /* 0x000fe400078e0025 */
[----:B------:R-:W-:Y:S02]  /*7220*/  IMAD.MOV.U32 R7, RZ, RZ, R39 ;  /* 0x000000ffff077224 */ /* 0x000fe400078e0027 */
[----:B------:R-:W-:Y:S02]  /*7230*/  IMAD.MOV.U32 R37, RZ, RZ, R6 ;  /* 0x000000ffff257224 */ /* 0x000fe400078e0006 */
[----:B------:R-:W-:-:S07]  /*7240*/  IMAD.MOV.U32 R39, RZ, RZ, R14 ;  /* 0x000000ffff277224 */ /* 0x000fce00078e000e */
.L_x_35703:
[----:B------:R-:W-:Y:S05]  /*7250*/  BSYNC.RECONVERGENT B1 ;  /* 0x0000000000017941 */ /* 0x000fea0003800200 */
.L_x_35701:
        /* <DEDUP_REMOVED lines=9> */
.L_x_35705:
[----:B------:R-:W-:Y:S02]  /*72f0*/  IMAD.MOV.U32 R6, RZ, RZ, R8 ;  /* 0x000000ffff067224 */ /* 0x000fe400078e0008 */
[----:B------:R-:W-:Y:S01]  /*7300*/  IMAD.MOV.U32 R14, RZ, RZ, R7 ;  /* 0x000000ffff0e7224 */ /* 0x000fe200078e0007 */
[----:B------:R-:W-:Y:S01]  /*7310*/  MOV R7, R12 ;  /* 0x0000000c00077202 */ /* 0x000fe20000000f00 */
[----:B------:R-:W-:-:S07]  /*7320*/  IMAD.MOV.U32 R8, RZ, RZ, R5 ;  /* 0x000000ffff087224 */ /* 0x000fce00078e0005 */
.L_x_35706:
[----:B------:R-:W-:Y:S05]  /*7330*/  BSYNC.RECONVERGENT B1 ;  /* 0x0000000000017941 */ /* 0x000fea0003800200 */
.L_x_35704:
        /* <DEDUP_REMOVED lines=16> */
.L_x_35708:
[----:B------:R-:W-:Y:S01]  /*7440*/  MOV R5, R26 ;  /* 0x0000001a00057202 */ /* 0x000fe20000000f00 */
[----:B------:R-:W-:Y:S02]  /*7450*/  IMAD.MOV.U32 R12, RZ, RZ, R13 ;  /* 0x000000ffff0c7224 */ /* 0x000fe400078e000d */
[----:B------:R-:W-:Y:S02]  /*7460*/  IMAD.MOV.U32 R26, RZ, RZ, R3 ;  /* 0x000000ffff1a7224 */ /* 0x000fe400078e0003 */
[----:B------:R-:W-:-:S07]  /*7470*/  IMAD.MOV.U32 R13, RZ, RZ, R31 ;  /* 0x000000ffff0d7224 */ /* 0x000fce00078e001f */
.L_x_35709:
[----:B------:R-:W-:Y:S05]  /*7480*/  BSYNC.RECONVERGENT B1 ;  /* 0x0000000000017941 */ /* 0x000fea0003800200 */
.L_x_35707:
        /* <DEDUP_REMOVED lines=9> */
.L_x_35711:
[----:B------:R-:W-:Y:S02]  /*7520*/  IMAD.MOV.U32 R16, RZ, RZ, R5 ;  /* 0x000000ffff107224 */ /* 0x000fe400078e0005 */
[----:B------:R-:W-:Y:S02]  /*7530*/  IMAD.MOV.U32 R18, RZ, RZ, R12 ;  /* 0x000000ffff127224 */ /* 0x000fe400078e000c */
[----:B------:R-:W-:Y:S02]  /*7540*/  IMAD.MOV.U32 R5, RZ, RZ, R24 ;  /* 0x000000ffff057224 */ /* 0x000fe400078e0018 */
[----:B------:R-:W-:-:S07]  /*7550*/  IMAD.MOV.U32 R12, RZ, RZ, R11 ;  /* 0x000000ffff0c7224 */ /* 0x000fce00078e000b */
.L_x_35712:
[----:B------:R-:W-:Y:S05]  /*7560*/  BSYNC.RECONVERGENT B1 ;  /* 0x0000000000017941 */ /* 0x000fea0003800200 */
.L_x_35710:
        /* <DEDUP_REMOVED lines=9> */
.L_x_35714:
[----:B------:R-:W-:Y:S02]  /*7600*/  IMAD.MOV.U32 R3, RZ, RZ, R16 ;  /* 0x000000ffff037224 */ /* 0x000fe400078e0010 */
[----:B------:R-:W-:Y:S01]  /*7610*/  IMAD.MOV.U32 R20, RZ, RZ, R18 ;  /* 0x000000ffff147224 */ /* 0x000fe200078e0012 */
[----:B------:R-:W-:Y:S01]  /*7620*/  MOV R18, R35 ;  /* 0x0000002300127202 */ /* 0x000fe20000000f00 */
[----:B------:R-:W-:-:S07]  /*7630*/  IMAD.MOV.U32 R16, RZ, RZ, R33 ;  /* 0x000000ffff107224 */ /* 0x000fce00078e0021 */
.L_x_35715:
[----:B------:R-:W-:Y:S05]  /*7640*/  BSYNC.RECONVERGENT B1 ;  /* 0x0000000000017941 */ /* 0x000fea0003800200 */
.L_x_35713:
        /* <DEDUP_REMOVED lines=9> */
.L_x_35717:
[----:B------:R-:W-:Y:S01]  /*76e0*/  IMAD.MOV.U32 R22, RZ, RZ, R3 ;  /* 0x000000ffff167224 */ /* 0x000fe200078e0003 */
[----:B------:R-:W-:Y:S01]  /*76f0*/  MOV R3, R10 ;  /* 0x0000000a00037202 */ /* 0x000fe20000000f00 */
[----:B------:R-:W-:Y:S02]  /*7700*/  IMAD.MOV.U32 R24, RZ, RZ, R20 ;  /* 0x000000ffff187224 */ /* 0x000fe400078e0014 */
[----:B------:R-:W-:-:S07]  /*7710*/  IMAD.MOV.U32 R20, RZ, RZ, R9 ;  /* 0x000000ffff147224 */ /* 0x000fce00078e0009 */
.L_x_35718:
[----:B------:R-:W-:Y:S05]  /*7720*/  BSYNC.RECONVERGENT B1 ;  /* 0x0000000000017941 */ /* 0x000fea0003800200 */
.L_x_35716:
        /* <DEDUP_REMOVED lines=9> */
.L_x_35720:
[----:B------:R-:W-:Y:S01]  /*77c0*/  IMAD.MOV.U32 R9, RZ, RZ, R22 ;  /* 0x000000ffff097224 */ /* 0x000fe200078e0016 */
[----:B------:R-:W-:Y:S01]  /*77d0*/  MOV R10, R24 ;  /* 0x00000018000a7202 */ /* 0x000fe20000000f00 */
[----:B------:R-:W-:Y:S02]  /*77e0*/  IMAD.MOV.U32 R22, RZ, RZ, R37 ;  /* 0x000000ffff167224 */ /* 0x000fe400078e0025 */
[----:B------:R-:W-:-:S07]  /*77f0*/  IMAD.MOV.U32 R24, RZ, RZ, R39 ;  /* 0x000000ffff187224 */ /* 0x000fce00078e0027 */
.L_x_35721:
[----:B------:R-:W-:Y:S05]  /*7800*/  BSYNC.RECONVERGENT B1 ;  /* 0x0000000000017941 */ /* 0x000fea0003800200 */
.L_x_35719:
        /* <DEDUP_REMOVED lines=9> */
.L_x_35723:
[----:B------:R-:W-:Y:S01]  /*78a0*/  MOV R11, R9 ;  /* 0x00000009000b7202 */ /* 0x000fe20000000f00 */
[----:B------:R-:W-:Y:S02]  /*78b0*/  IMAD.MOV.U32 R31, RZ, RZ, R10 ;  /* 0x000000ffff1f7224 */ /* 0x000fe400078e000a */
[----:B------:R-:W-:Y:S02]  /*78c0*/  IMAD.MOV.U32 R9, RZ, RZ, R8 ;  /* 0x000000ffff097224 */ /* 0x000fe400078e0008 */
[----:B------:R-:W-:-:S07]  /*78d0*/  IMAD.MOV.U32 R10, RZ, RZ, R7 ;  /* 0x000000ffff0a7224 */ /* 0x000fce00078e0007 */
.L_x_35724:
[----:B------:R-:W-:Y:S05]  /*78e0*/  BSYNC.RECONVERGENT B1 ;  /* 0x0000000000017941 */ /* 0x000fea0003800200 */
.L_x_35722:
        /* <DEDUP_REMOVED lines=9> */
.L_x_35726:
[----:B------:R-:W-:Y:S02]  /*7980*/  IMAD.MOV.U32 R7, RZ, RZ, R11 ;  /* 0x000000ffff077224 */ /* 0x000fe400078e000b */
[----:B------:R-:W-:Y:S02]  /*7990*/  IMAD.MOV.U32 R8, RZ, RZ, R31 ;  /* 0x000000ffff087224 */ /* 0x000fe400078e001f */
[----:B------:R-:W-:Y:S02]  /*79a0*/  IMAD.MOV.U32 R11, RZ, RZ, R6 ;  /* 0x000000ffff0b7224 */ /* 0x000fe400078e0006 */
[----:B------:R-:W-:-:S07]  /*79b0*/  IMAD.MOV.U32 R31, RZ, RZ, R14 ;  /* 0x000000ffff1f7224 */ /* 0x000fce00078e000e */
.L_x_35727:
[----:B------:R-:W-:Y:S05]  /*79c0*/  BSYNC.RECONVERGENT B1 ;  /* 0x0000000000017941 */ /* 0x000fea0003800200 */
.L_x_35725:
        /* <DEDUP_REMOVED lines=16> */
.L_x_35729:
[----:B------:R-:W-:Y:S01]  /*7ad0*/  IMAD.MOV.U32 R27, RZ, RZ, R26 ;  /* 0x000000ffff1b7224 */ /* 0x000fe200078e001a */
[----:B------:R-:W-:Y:S01]  /*7ae0*/  MOV R6, R13 ;  /* 0x0000000d00067202 */ /* 0x000fe20000000f00 */
[----:B------:R-:W-:Y:S02]  /*7af0*/  IMAD.MOV.U32 R26, RZ, RZ, R5 ;  /* 0x000000ffff1a7224 */ /* 0x000fe400078e0005 */
[----:B------:R-:W-:-:S07]  /*7b00*/  IMAD.MOV.U32 R13, RZ, RZ, R12 ;  /* 0x000000ffff0d7224 */ /* 0x000fce00078e000c */
.L_x_35730:
[----:B------:R-:W-:Y:S05]  /*7b10*/  BSYNC.RECONVERGENT B1 ;  /* 0x0000000000017941 */ /* 0x000fea0003800200 */
.L_x_35728:
        /* <DEDUP_REMOVED lines=9> */
.L_x_35732:
[----:B------:R-:W-:Y:S01]  /*7bb0*/  MOV R12, R27 ;  /* 0x0000001b000c7202 */ /* 0x000fe20000000f00 */
[----:B------:R-:W-:Y:S02]  /*7bc0*/  IMAD.MOV.U32 R5, RZ, RZ, R6 ;  /* 0x000000ffff057224 */ /* 0x000fe400078e0006 */
[----:B------:R-:W-:Y:S02]  /*7bd0*/  IMAD.MOV.U32 R27, RZ, RZ, R16 ;  /* 0x000000ffff1b7224 */ /* 0x000fe400078e0010 */
[----:B------:R-:W-:-:S07]  /*7be0*/  IMAD.MOV.U32 R6, RZ, RZ, R18 ;  /* 0x000000ffff067224 */ /* 0x000fce00078e0012 */
.L_x_35733:
[----:B------:R-:W-:Y:S05]  /*7bf0*/  BSYNC.RECONVERGENT B1 ;  /* 0x0000000000017941 */ /* 0x000fea0003800200 */
.L_x_35731:
        /* <DEDUP_REMOVED lines=9> */
.L_x_35735:
[----:B------:R-:W-:Y:S02]  /*7c90*/  IMAD.MOV.U32 R33, RZ, RZ, R12 ;  /* 0x000000ffff217224 */ /* 0x000fe400078e000c */
[----:B------:R-:W-:Y:S02]  /*7ca0*/  IMAD.MOV.U32 R35, RZ, RZ, R5 ;  /* 0x000000ffff237224 */ /* 0x000fe400078e0005 */
[----:B------:R-:W-:Y:S02]  /*7cb0*/  IMAD.MOV.U32 R12, RZ, RZ, R3 ;  /* 0x000000ffff0c7224 */ /* 0x000fe400078e0003 */
[----:B------:R-:W-:-:S07]  /*7cc0*/  IMAD.MOV.U32 R5, RZ, RZ, R20 ;  /* 0x000000ffff057224 */ /* 0x000fce00078e0014 */
.L_x_35736:
[----:B------:R-:W-:Y:S05]  /*7cd0*/  BSYNC.RECONVERGENT B1 ;  /* 0x0000000000017941 */ /* 0x000fea0003800200 */
.L_x_35734:
        /* <DEDUP_REMOVED lines=9> */
.L_x_35738:
[----:B------:R-:W-:Y:S02]  /*7d70*/  IMAD.MOV.U32 R14, RZ, RZ, R33 ;  /* 0x000000ffff0e7224 */ /* 0x000fe400078e0021 */
[----:B------:R-:W-:Y:S01]  /*7d80*/  IMAD.MOV.U32 R3, RZ, RZ, R35 ;  /* 0x000000ffff037224 */ /* 0x000fe200078e0023 */
[----:B------:R-:W-:Y:S01]  /*7d90*/  MOV R35, R24 ;  /* 0x0000001800237202 */ /* 0x000fe20000000f00 */
[----:B------:R-:W-:-:S07]  /*7da0*/  IMAD.MOV.U32 R33, RZ, RZ, R22 ;  /* 0x000000ffff217224 */ /* 0x000fce00078e0016 */
.L_x_35739:
[----:B------:R-:W-:Y:S05]  /*7db0*/  BSYNC.RECONVERGENT B1 ;  /* 0x0000000000017941 */ /* 0x000fea0003800200 */
.L_x_35737:
        /* <DEDUP_REMOVED lines=9> */
.L_x_35741:
[----:B------:R-:W-:Y:S01]  /*7e50*/  IMAD.MOV.U32 R16, RZ, RZ, R14 ;  /* 0x000000ffff107224 */ /* 0x000fe200078e000e */
[----:B------:R-:W-:Y:S01]  /*7e60*/  MOV R14, R9 ;  /* 0x00000009000e7202 */ /* 0x000fe20000000f00 */
[----:B------:R-:W-:Y:S02]  /*7e70*/  IMAD.MOV.U32 R18, RZ, RZ, R3 ;  /* 0x000000ffff127224 */ /* 0x000fe400078e0003 */
[----:B------:R-:W-:-:S07]  /*7e80*/  IMAD.MOV.U32 R3, RZ, RZ, R10 ;  /* 0x000000ffff037224 */ /* 0x000fce00078e000a */
.L_x_35742:
[----:B------:R-:W-:Y:S05]  /*7e90*/  BSYNC.RECONVERGENT B1 ;  /* 0x0000000000017941 */ /* 0x000fea0003800200 */
.L_x_35740:
        /* <DEDUP_REMOVED lines=9> */
.L_x_35744:
[----:B------:R-:W-:Y:S01]  /*7f30*/  IMAD.MOV.U32 R10, RZ, RZ, R16 ;  /* 0x000000ffff0a7224 */ /* 0x000fe200078e0010 */
[----:B------:R-:W-:Y:S01]  /*7f40*/  MOV R9, R18 ;  /* 0x0000001200097202 */ /* 0x000fe20000000f00 */
[----:B------:R-:W-:Y:S02]  /*7f50*/  IMAD.MOV.U32 R16, RZ, RZ, R11 ;  /* 0x000000ffff107224 */ /* 0x000fe400078e000b */
[----:B------:R-:W-:-:S07]  /*7f60*/  IMAD.MOV.U32 R18, RZ, RZ, R31 ;  /* 0x000000ffff127224 */ /* 0x000fce00078e001f */
.L_x_35745:
[----:B------:R-:W-:Y:S05]  /*7f70*/  BSYNC.RECONVERGENT B1 ;  /* 0x0000000000017941 */ /* 0x000fea0003800200 */
.L_x_35743:
        /* <DEDUP_REMOVED lines=9> */
.L_x_35747:
[----:B------:R-:W-:Y:S01]  /*8010*/  MOV R11, R10 ;  /* 0x0000000a000b7202 */ /* 0x000fe20000000f00 */
[----:B------:R-:W-:Y:S02]  /*8020*/  IMAD.MOV.U32 R20, RZ, RZ, R9 ;  /* 0x000000ffff147224 */ /* 0x000fe400078e0009 */
[----:B------:R-:W-:Y:S02]  /*8030*/  IMAD.MOV.U32 R10, RZ, RZ, R7 ;  /* 0x000000ffff0a7224 */ /* 0x000fe400078e0007 */
[----:B------:R-:W-:-:S07]  /*8040*/  IMAD.MOV.U32 R9, RZ, RZ, R8 ;  /* 0x000000ffff097224 */ /* 0x000fce00078e0008 */
.L_x_35748:
[----:B------:R-:W-:Y:S05]  /*8050*/  BSYNC.RECONVERGENT B1 ;  /* 0x0000000000017941 */ /* 0x000fea0003800200 */
.L_x_35746:
        /* <DEDUP_REMOVED lines=16> */
.L_x_35750:
[----:B------:R-:W-:Y:S01]  /*8160*/  IMAD.MOV.U32 R7, RZ, RZ, R26 ;  /* 0x000000ffff077224 */ /* 0x000fe200078e001a */
[----:B------:R-:W-:Y:S01]  /*8170*/  MOV R26, R27 ;  /* 0x0000001b001a7202 */ /* 0x000fe20000000f00 */
[----:B------:R-:W-:Y:S02]  /*8180*/  IMAD.MOV.U32 R8, RZ, RZ, R13 ;  /* 0x000000ffff087224 */ /* 0x000fe400078e000d */
[----:B------:R-:W-:-:S07]  /*8190*/  IMAD.MOV.U32 R13, RZ, RZ, R6 ;  /* 0x000000ffff0d7224 */ /* 0x000fce00078e0006 */
.L_x_35751:
[----:B------:R-:W-:Y:S05]  /*81a0*/  BSYNC.RECONVERGENT B1 ;  /* 0x0000000000017941 */ /* 0x000fea0003800200 */
.L_x_35749:
        /* <DEDUP_REMOVED lines=9> */
.L_x_35753:
[----:B------:R-:W-:Y:S01]  /*8240*/  IMAD.MOV.U32 R6, RZ, RZ, R7 ;  /* 0x000000ffff067224 */ /* 0x000fe200078e0007 */
[----:B------:R-:W-:Y:S01]  /*8250*/  MOV R22, R8 ;  /* 0x0000000800167202 */ /* 0x000fe20000000f00 */
[----:B------:R-:W-:Y:S02]  /*8260*/  IMAD.MOV.U32 R7, RZ, RZ, R12 ;  /* 0x000000ffff077224 */ /* 0x000fe400078e000c */
[----:B------:R-:W-:-:S07]  /*8270*/  IMAD.MOV.U32 R8, RZ, RZ, R5 ;  /* 0x000000ffff087224 */ /* 0x000fce00078e0005 */
.L_x_35754:
[----:B------:R-:W-:Y:S05]  /*8280*/  BSYNC.RECONVERGENT B1 ;  /* 0x0000000000017941 */ /* 0x000fea0003800200 */
.L_x_35752:
        /* <DEDUP_REMOVED lines=9> */
.L_x_35756:
[----:B------:R-:W-:Y:S01]  /*8320*/  MOV R5, R6 ;  /* 0x0000000600057202 */ /* 0x000fe20000000f00 */
[----:B------:R-:W-:Y:S02]  /*8330*/  IMAD.MOV.U32 R12, RZ, RZ, R22 ;  /* 0x000000ffff0c7224 */ /* 0x000fe400078e0016 */
[----:B------:R-:W-:Y:S02]  /*8340*/  IMAD.MOV.U32 R6, RZ, RZ, R33 ;  /* 0x000000ffff067224 */ /* 0x000fe400078e0021 */
[----:B------:R-:W-:-:S07]  /*8350*/  IMAD.MOV.U32 R22, RZ, RZ, R35 ;  /* 0x000000ffff167224 */ /* 0x000fce00078e0023 */
.L_x_35757:
[----:B------:R-:W-:Y:S05]  /*8360*/  BSYNC.RECONVERGENT B1 ;  /* 0x0000000000017941 */ /* 0x000fea0003800200 */
.L_x_35755:
        /* <DEDUP_REMOVED lines=9> */
.L_x_35759:
[----:B------:R-:W-:Y:S02]  /*8400*/  IMAD.MOV.U32 R25, RZ, RZ, R5 ;  /* 0x000000ffff197224 */ /* 0x000fe400078e0005 */
[----:B------:R-:W-:Y:S02]  /*8410*/  IMAD.MOV.U32 R27, RZ, RZ, R12 ;  /* 0x000000ffff1b7224 */ /* 0x000fe400078e000c */
[----:B------:R-:W-:Y:S02]  /*8420*/  IMAD.MOV.U32 R5, RZ, RZ, R14 ;  /* 0x000000ffff057224 */ /* 0x000fe400078e000e */
[----:B------:R-:W-:-:S07]  /*8430*/  IMAD.MOV.U32 R12, RZ, RZ, R3 ;  /* 0x000000ffff0c7224 */ /* 0x000fce00078e0003 */
.L_x_35760:
[----:B------:R-:W-:Y:S05]  /*8440*/  BSYNC.RECONVERGENT B1 ;  /* 0x0000000000017941 */ /* 0x000fea0003800200 */
.L_x_35758:
        /* <DEDUP_REMOVED lines=9> */
.L_x_35762:
[----:B------:R-:W-:Y:S02]  /*84e0*/  IMAD.MOV.U32 R3, RZ, RZ, R25 ;  /* 0x000000ffff037224 */ /* 0x000fe400078e0019 */
[----:B------:R-:W-:Y:S01]  /*84f0*/  IMAD.MOV.U32 R14, RZ, RZ, R27 ;  /* 0x000000ffff0e7224 */ /* 0x000fe200078e001b */
[----:B------:R-:W-:Y:S01]  /*8500*/  MOV R27, R18 ;  /* 0x00000012001b7202 */ /* 0x000fe20000000f00 */
[----:B------:R-:W-:-:S07]  /*8510*/  IMAD.MOV.U32 R25, RZ, RZ, R16 ;  /* 0x000000ffff197224 */ /* 0x000fce00078e0010 */
.L_x_35763:
[----:B------:R-:W-:Y:S05]  /*8520*/  BSYNC.RECONVERGENT B1 ;  /* 0x0000000000017941 */ /* 0x000fea0003800200 */
.L_x_35761:
        /* <DEDUP_REMOVED lines=9> */
.L_x_35765:
[----:B------:R-:W-:Y:S01]  /*85c0*/  IMAD.MOV.U32 R16, RZ, RZ, R3 ;  /* 0x000000ffff107224 */ /* 0x000fe200078e0003 */
[----:B------:R-:W-:Y:S01]  /*85d0*/  MOV R3, R10 ;  /* 0x0000000a00037202 */ /* 0x000fe20000000f00 */
[----:B------:R-:W-:Y:S02]  /*85e0*/  IMAD.MOV.U32 R31, RZ, RZ, R14 ;  /* 0x000000ffff1f7224 */ /* 0x000fe400078e000e */
[----:B------:R-:W-:-:S07]  /*85f0*/  IMAD.MOV.U32 R14, RZ, RZ, R9 ;  /* 0x000000ffff0e7224 */ /* 0x000fce00078e0009 */
.L_x_35766:
[----:B------:R-:W-:Y:S05]  /*8600*/  BSYNC.RECONVERGENT B1 ;  /* 0x0000000000017941 */ /* 0x000fea0003800200 */
.L_x_35764:
        /* <DEDUP_REMOVED lines=9> */
.L_x_35768:
[----:B------:R-:W-:Y:S01]  /*86a0*/  IMAD.MOV.U32 R9, RZ, RZ, R16 ;  /* 0x000000ffff097224 */ /* 0x000fe200078e0010 */
[----:B------:R-:W-:Y:S01]  /*86b0*/  MOV R10, R31 ;  /* 0x0000001f000a7202 */ /* 0x000fe20000000f00 */
[----:B------:R-:W-:Y:S02]  /*86c0*/  IMAD.MOV.U32 R16, RZ, RZ, R11 ;  /* 0x000000ffff107224 */ /* 0x000fe400078e000b */
[----:B------:R-:W-:-:S07]  /*86d0*/  IMAD.MOV.U32 R31, RZ, RZ, R20 ;  /* 0x000000ffff1f7224 */ /* 0x000fce00078e0014 */
.L_x_35769:
[----:B------:R-:W-:Y:S05]  /*86e0*/  BSYNC.RECONVERGENT B1 ;  /* 0x0000000000017941 */ /* 0x000fea0003800200 */
.L_x_35767:
        /* <DEDUP_REMOVED lines=16> */
.L_x_35771:
[----:B------:R-:W-:Y:S02]  /*87f0*/  IMAD.MOV.U32 R11, RZ, RZ, R26 ;  /* 0x000000ffff0b7224 */ /* 0x000fe400078e001a */
[----:B------:R-:W-:Y:S01]  /*8800*/  IMAD.MOV.U32 R18, RZ, RZ, R13 ;  /* 0x000000ffff127224 */ /* 0x000fe200078e000d */
[----:B------:R-:W-:Y:S01]  /*8810*/  MOV R13, R8 ;  /* 0x00000008000d7202 */ /* 0x000fe20000000f00 */
[----:B------:R-:W-:-:S07]  /*8820*/  IMAD.MOV.U32 R26, RZ, RZ, R7 ;  /* 0x000000ffff1a7224 */ /* 0x000fce00078e0007 */
.L_x_35772:
[----:B------:R-:W-:Y:S05]  /*8830*/  BSYNC.RECONVERGENT B1 ;  /* 0x0000000000017941 */ /* 0x000fea0003800200 */
.L_x_35770:
        /* <DEDUP_REMOVED lines=9> */
.L_x_35774:
[----:B------:R-:W-:Y:S01]  /*88d0*/  IMAD.MOV.U32 R8, RZ, RZ, R11 ;  /* 0x000000ffff087224 */ /* 0x000fe200078e000b */
[----:B------:R-:W-:Y:S01]  /*88e0*/  MOV R11, R6 ;  /* 0x00000006000b7202 */ /* 0x000fe20000000f00 */
[----:B------:R-:W-:Y:S02]  /*88f0*/  IMAD.MOV.U32 R7, RZ, RZ, R18 ;  /* 0x000000ffff077224 */ /* 0x000fe400078e0012 */
[----:B------:R-:W-:-:S07]  /*8900*/  IMAD.MOV.U32 R18, RZ, RZ, R22 ;  /* 0x000000ffff127224 */ /* 0x000fce00078e0016 */
.L_x_35775:
[----:B------:R-:W-:Y:S05]  /*8910*/  BSYNC.RECONVERGENT B1 ;  /* 0x0000000000017941 */ /* 0x000fea0003800200 */
.L_x_35773:
        /* <DEDUP_REMOVED lines=9> */
.L_x_35777:
[----:B------:R-:W-:Y:S01]  /*89b0*/  IMAD.MOV.U32 R6, RZ, RZ, R8 ;  /* 0x000000ffff067224 */ /* 0x000fe200078e0008 */
[----:B------:R-:W-:Y:S01]  /*89c0*/  MOV R20, R7 ;  /* 0x0000000700147202 */ /* 0x000fe20000000f00 */
[----:B------:R-:W-:Y:S02]  /*89d0*/  IMAD.MOV.U32 R8, RZ, RZ, R5 ;  /* 0x000000ffff087224 */ /* 0x000fe400078e0005 */
[----:B------:R-:W-:-:S07]  /*89e0*/  IMAD.MOV.U32 R7, RZ, RZ, R12 ;  /* 0x000000ffff077224 */ /* 0x000fce00078e000c */
.L_x_35778:
[----:B------:R-:W-:Y:S05]  /*89f0*/  BSYNC.RECONVERGENT B1 ;  /* 0x0000000000017941 */ /* 0x000fea0003800200 */
.L_x_35776:
        /* <DEDUP_REMOVED lines=9> */
.L_x_35780:
[----:B------:R-:W-:Y:S01]  /*8a90*/  MOV R12, R6 ;  /* 0x00000006000c7202 */ /* 0x000fe20000000f00 */
[----:B------:R-:W-:Y:S02]  /*8aa0*/  IMAD.MOV.U32 R5, RZ, RZ, R20 ;  /* 0x000000ffff057224 */ /* 0x000fe400078e0014 */
[----:B------:R-:W-:Y:S02]  /*8ab0*/  IMAD.MOV.U32 R6, RZ, RZ, R25 ;  /* 0x000000ffff067224 */ /* 0x000fe400078e0019 */
[----:B------:R-:W-:-:S07]  /*8ac0*/  IMAD.MOV.U32 R20, RZ, RZ, R27 ;  /* 0x000000ffff147224 */ /* 0x000fce00078e001b */
.L_x_35781:
[----:B------:R-:W-:Y:S05]  /*8ad0*/  BSYNC.RECONVERGENT B1 ;  /* 0x0000000000017941 */ /* 0x000fea0003800200 */
.L_x_35779:
        /* <DEDUP_REMOVED lines=9> */
.L_x_35783:
[----:B------:R-:W-:Y:S02]  /*8b70*/  IMAD.MOV.U32 R23, RZ, RZ, R12 ;  /* 0x000000ffff177224 */ /* 0x000fe400078e000c */
[----:B------:R-:W-:Y:S02]  /*8b80*/  IMAD.MOV.U32 R22, RZ, RZ, R5 ;  /* 0x000000ffff167224 */ /* 0x000fe400078e0005 */
[----:B------:R-:W-:Y:S02]  /*8b90*/  IMAD.MOV.U32 R12, RZ, RZ, R3 ;  /* 0x000000ffff0c7224 */ /* 0x000fe400078e0003 */
[----:B------:R-:W-:-:S07]  /*8ba0*/  IMAD.MOV.U32 R5, RZ, RZ, R14 ;  /* 0x000000ffff057224 */ /* 0x000fce00078e000e */
.L_x_35784:
[----:B------:R-:W-:Y:S05]  /*8bb0*/  BSYNC.RECONVERGENT B1 ;  /* 0x0000000000017941 */ /* 0x000fea0003800200 */
.L_x_35782:
        /* <DEDUP_REMOVED lines=9> */
.L_x_35786:
[----:B------:R-:W-:Y:S02]  /*8c50*/  IMAD.MOV.U32 R14, RZ, RZ, R23 ;  /* 0x000000ffff0e7224 */ /* 0x000fe400078e0017 */
[----:B------:R-:W-:Y:S01]  /*8c60*/  IMAD.MOV.U32 R3, RZ, RZ, R22 ;  /* 0x000000ffff037224 */ /* 0x000fe200078e0016 */
[----:B------:R-:W-:Y:S01]  /*8c70*/  MOV R22, R31 ;  /* 0x0000001f00167202 */ /* 0x000fe20000000f00 */
[----:B------:R-:W-:-:S07]  /*8c80*/  IMAD.MOV.U32 R23, RZ, RZ, R16 ;  /* 0x000000ffff177224 */ /* 0x000fce00078e0010 */
.L_x_35787:
[----:B------:R-:W-:Y:S05]  /*8c90*/  BSYNC.RECONVERGENT B1 ;  /* 0x0000000000017941 */ /* 0x000fea0003800200 */
.L_x_35785:
        /* <DEDUP_REMOVED lines=9> */
.L_x_35789:
[----:B------:R-:W-:Y:S01]  /*8d30*/  IMAD.MOV.U32 R16, RZ, RZ, R14 ;  /* 0x000000ffff107224 */ /* 0x000fe200078e000e */
[----:B------:R-:W-:Y:S01]  /*8d40*/  MOV R14, R9 ;  /* 0x00000009000e7202 */ /* 0x000fe20000000f00 */
[----:B------:R-:W-:Y:S02]  /*8d50*/  IMAD.MOV.U32 R24, RZ, RZ, R3 ;  /* 0x000000ffff187224 */ /* 0x000fe400078e0003 */
[----:B------:R-:W-:-:S07]  /*8d60*/  IMAD.MOV.U32 R3, RZ, RZ, R10 ;  /* 0x000000ffff037224 */ /* 0x000fce00078e000a */
.L_x_35790:
[----:B------:R-:W-:Y:S05]  /*8d70*/  BSYNC.RECONVERGENT B1 ;  /* 0x0000000000017941 */ /* 0x000fea0003800200 */
.L_x_35788:
        /* <DEDUP_REMOVED lines=16> */
.L_x_35792:
[----:B------:R-:W-:Y:S02]  /*8e80*/  IMAD.MOV.U32 R9, RZ, RZ, R26 ;  /* 0x000000ffff097224 */ /* 0x000fe400078e001a */
[----:B------:R-:W-:Y:S02]  /*8e90*/  IMAD.MOV.U32 R10, RZ, RZ, R13 ;  /* 0x000000ffff0a7224 */ /* 0x000fe400078e000d */
[----:B------:R-:W-:Y:S02]  /*8ea0*/  IMAD.MOV.U32 R26, RZ, RZ, R11 ;  /* 0x000000ffff1a7224 */ /* 0x000fe400078e000b */
[----:B------:R-:W-:-:S07]  /*8eb0*/  IMAD.MOV.U32 R13, RZ, RZ, R18 ;  /* 0x000000ffff0d7224 */ /* 0x000fce00078e0012 */
.L_x_35793:
[----:B------:R-:W-:Y:S05]  /*8ec0*/  BSYNC.RECONVERGENT B1 ;  /* 0x0000000000017941 */ /* 0x000fea0003800200 */
.L_x_35791:
        /* <DEDUP_REMOVED lines=9> */
.L_x_35795:
[----:B------:R-:W-:Y:S02]  /*8f60*/  IMAD.MOV.U32 R11, RZ, RZ, R9 ;  /* 0x000000ffff0b7224 */ /* 0x000fe400078e0009 */
[----:B------:R-:W-:Y:S01]  /*8f70*/  IMAD.MOV.U32 R21, RZ, RZ, R10 ;  /* 0x000000ffff157224 */ /* 0x000fe200078e000a */
[----:B------:R-:W-:Y:S01]  /*8f80*/  MOV R10, R7 ;  /* 0x00000007000a7202 */ /* 0x000fe20000000f00 */
[----:B------:R-:W-:-:S07]  /*8f90*/  IMAD.MOV.U32 R9, RZ, RZ, R8 ;  /* 0x000000ffff097224 */ /* 0x000fce00078e0008 */
.L_x_35796:
[----:B------:R-:W-:Y:S05]  /*8fa0*/  BSYNC.RECONVERGENT B1 ;  /* 0x0000000000017941 */ /* 0x000fea0003800200 */
.L_x_35794:
        /* <DEDUP_REMOVED lines=9> */
.L_x_35798:
[----:B------:R-:W-:Y:S01]  /*9040*/  IMAD.MOV.U32 R7, RZ, RZ, R11 ;  /* 0x000000ffff077224 */ /* 0x000fe200078e000b */
[----:B------:R-:W-:Y:S01]  /*9050*/  MOV R11, R6 ;  /* 0x00000006000b7202 */ /* 0x000fe20000000f00 */
[----:B------:R-:W-:Y:S02]  /*9060*/  IMAD.MOV.U32 R8, RZ, RZ, R21 ;  /* 0x000000ffff087224 */ /* 0x000fe400078e0015 */
[----:B------:R-:W-:-:S07]  /*9070*/  IMAD.MOV.U32 R21, RZ, RZ, R20 ;  /* 0x000000ffff157224 */ /* 0x000fce00078e0014 */
.L_x_35799:
[----:B------:R-:W-:Y:S05]  /*9080*/  BSYNC.RECONVERGENT B1 ;  /* 0x0000000000017941 */ /* 0x000fea0003800200 */
.L_x_35797:
        /* <DEDUP_REMOVED lines=9> */
.L_x_35801:
[----:B------:R-:W-:Y:S01]  /*9120*/  IMAD.MOV.U32 R6, RZ, RZ, R7 ;  /* 0x000000ffff067224 */ /* 0x000fe200078e0007 */
[----:B------:R-:W-:Y:S01]  /*9130*/  MOV R25, R8 ;  /* 0x0000000800197202 */ /* 0x000fe20000000f00 */
[----:B------:R-:W-:Y:S02]  /*9140*/  IMAD.MOV.U32 R7, RZ, RZ, R12 ;  /* 0x000000ffff077224 */ /* 0x000fe400078e000c */
[----:B------:R-:W-:-:S07]  /*9150*/  IMAD.MOV.U32 R8, RZ, RZ, R5 ;  /* 0x000000ffff087224 */ /* 0x000fce00078e0005 */
.L_x_35802:
[----:B------:R-:W-:Y:S05]  /*9160*/  BSYNC.RECONVERGENT B1 ;  /* 0x0000000000017941 */ /* 0x000fea0003800200 */
.L_x_35800:
        /* <DEDUP_REMOVED lines=9> */
.L_x_35804:
[----:B------:R-:W-:Y:S01]  /*9200*/  MOV R5, R6 ;  /* 0x0000000600057202 */ /* 0x000fe20000000f00 */
[----:B------:R-:W-:Y:S02]  /*9210*/  IMAD.MOV.U32 R12, RZ, RZ, R25 ;  /* 0x000000ffff0c7224 */ /* 0x000fe400078e0019 */
[----:B------:R-:W-:Y:S02]  /*9220*/  IMAD.MOV.U32 R6, RZ, RZ, R23 ;  /* 0x000000ffff067224 */ /* 0x000fe400078e0017 */
[----:B------:R-:W-:-:S07]  /*9230*/  IMAD.MOV.U32 R25, RZ, RZ, R22 ;  /* 0x000000ffff197224 */ /* 0x000fce00078e0016 */
.L_x_35805:
[----:B------:R-:W-:Y:S05]  /*9240*/  BSYNC.RECONVERGENT B1 ;  /* 0x0000000000017941 */ /* 0x000fea0003800200 */
.L_x_35803:
        /* <DEDUP_REMOVED lines=9> */
.L_x_35807:
[----:B------:R-:W-:Y:S02]  /*92e0*/  IMAD.MOV.U32 R23, RZ, RZ, R5 ;  /* 0x000000ffff177224 */ /* 0x000fe400078e0005 */
[----:B------:R-:W-:Y:S02]  /*92f0*/  IMAD.MOV.U32 R27, RZ, RZ, R12 ;  /* 0x000000ffff1b7224 */ /* 0x000fe400078e000c */
[----:B------:R-:W-:Y:S02]  /*9300*/  IMAD.MOV.U32 R5, RZ, RZ, R14 ;  /* 0x000000ffff057224 */ /* 0x000fe400078e000e */
[----:B------:R-:W-:-:S07]  /*9310*/  IMAD.MOV.U32 R12, RZ, RZ, R3 ;  /* 0x000000ffff0c7224 */ /* 0x000fce00078e0003 */
.L_x_35808:
[----:B------:R-:W-:Y:S05]  /*9320*/  BSYNC.RECONVERGENT B1 ;  /* 0x0000000000017941 */ /* 0x000fea0003800200 */
.L_x_35806:
        /* <DEDUP_REMOVED lines=9> */
.L_x_35810:
[----:B------:R-:W-:Y:S02]  /*93c0*/  IMAD.MOV.U32 R3, RZ, RZ, R23 ;  /* 0x000000ffff037224 */ /* 0x000fe400078e0017 */
[----:B------:R-:W-:Y:S01]  /*93d0*/  IMAD.MOV.U32 R14, RZ, RZ, R27 ;  /* 0x000000ffff0e7224 */ /* 0x000fe200078e001b */
[----:B------:R-:W-:Y:S01]  /*93e0*/  MOV R27, R24 ;  /* 0x00000018001b7202 */ /* 0x000fe20000000f00 */
[----:B------:R-:W-:-:S07]  /*93f0*/  IMAD.MOV.U32 R23, RZ, RZ, R16 ;  /* 0x000000ffff177224 */ /* 0x000fce00078e0010 */
.L_x_35811:
[----:B------:R-:W-:Y:S05]  /*9400*/  BSYNC.RECONVERGENT B1 ;  /* 0x0000000000017941 */ /* 0x000fea0003800200 */
.L_x_35809:
        /* <DEDUP_REMOVED lines=16> */
.L_x_35813:
[----:B------:R-:W-:Y:S01]  /*9510*/  MOV R16, R26 ;  /* 0x0000001a00107202 */ /* 0x000fe20000000f00 */
[----:B------:R-:W-:Y:S02]  /*9520*/  IMAD.MOV.U32 R18, RZ, RZ, R13 ;  /* 0x000000ffff127224 */ /* 0x000fe400078e000d */
[----:B------:R-:W-:Y:S02]  /*9530*/  IMAD.MOV.U32 R26, RZ, RZ, R9 ;  /* 0x000000ffff1a7224 */ /* 0x000fe400078e0009 */
[----:B------:R-:W-:-:S07]  /*9540*/  IMAD.MOV.U32 R13, RZ, RZ, R10 ;  /* 0x000000ffff0d7224 */ /* 0x000fce00078e000a */
.L_x_35814:
[----:B------:R-:W-:Y:S05]  /*9550*/  BSYNC.RECONVERGENT B1 ;  /* 0x0000000000017941 */ /* 0x000fea0003800200 */
.L_x_35812:
        /* <DEDUP_REMOVED lines=9> */
.L_x_35816:
[----:B------:R-:W-:Y:S02]  /*95f0*/  IMAD.MOV.U32 R20, RZ, RZ, R16 ;  /* 0x000000ffff147224 */ /* 0x000fe400078e0010 */
[----:B------:R-:W-:Y:S02]  /*9600*/  IMAD.MOV.U32 R9, RZ, RZ, R18 ;  /* 0x000000ffff097224 */ /* 0x000fe400078e0012 */
[----:B------:R-:W-:Y:S02]  /*9610*/  IMAD.MOV.U32 R16, RZ, RZ, R11 ;  /* 0x000000ffff107224 */ /* 0x000fe400078e000b */
[----:B------:R-:W-:-:S07]  /*9620*/  IMAD.MOV.U32 R18, RZ, RZ, R21 ;  /* 0x000000ffff127224 */ /* 0x000fce00078e0015 */
.L_x_35817:
[----:B------:R-:W-:Y:S05]  /*9630*/  BSYNC.RECONVERGENT B1 ;  /* 0x0000000000017941 */ /* 0x000fea0003800200 */
.L_x_35815:
        /* <DEDUP_REMOVED lines=9> */
.L_x_35819:
[----:B------:R-:W-:Y:S02]  /*96d0*/  IMAD.MOV.U32 R19, RZ, RZ, R20 ;  /* 0x000000ffff137224 */ /* 0x000fe400078e0014 */
[----:B------:R-:W-:Y:S01]  /*96e0*/  IMAD.MOV.U32 R21, RZ, RZ, R9 ;  /* 0x000000ffff157224 */ /* 0x000fe200078e0009 */
[----:B------:R-:W-:Y:S01]  /*96f0*/  MOV R9, R8 ;  /* 0x0000000800097202 */ /* 0x000fe20000000f00 */
[----:B------:R-:W-:-:S07]  /*9700*/  IMAD.MOV.U32 R20, RZ, RZ, R7 ;  /* 0x000000ffff147224 */ /* 0x000fce00078e0007 */
.L_x_35820:
[----:B------:R-:W-:Y:S05]  /*9710*/  BSYNC.RECONVERGENT B1 ;  /* 0x0000000000017941 */ /* 0x000fea0003800200 */
.L_x_35818:
        /* <DEDUP_REMOVED lines=9> */
.L_x_35822:
[----:B------:R-:W-:Y:S01]  /*97b0*/  IMAD.MOV.U32 R30, RZ, RZ, R19 ;  /* 0x000000ffff1e7224 */ /* 0x000fe200078e0013 */
[----:B------:R-:W-:Y:S01]  /*97c0*/  MOV R19, R6 ;  /* 0x0000000600137202 */ /* 0x000fe20000000f00 */
[----:B------:R-:W-:Y:S02]  /*97d0*/  IMAD.MOV.U32 R7, RZ, RZ, R21 ;  /* 0x000000ffff077224 */ /* 0x000fe400078e0015 */
[----:B------:R-:W-:-:S07]  /*97e0*/  IMAD.MOV.U32 R21, RZ, RZ, R25 ;  /* 0x000000ffff157224 */ /* 0x000fce00078e0019 */
.L_x_35823:
[----:B------:R-:W-:Y:S05]  /*97f0*/  BSYNC.RECONVERGENT B1 ;  /* 0x0000000000017941 */ /* 0x000fea0003800200 */
.L_x_35821:
        /* <DEDUP_REMOVED lines=9> */
.L_x_35825:
[----:B------:R-:W-:Y:S01]  /*9890*/  IMAD.MOV.U32 R6, RZ, RZ, R30 ;  /* 0x000000ffff067224 */ /* 0x000fe200078e001e */
[----:B------:R-:W-:Y:S01]  /*98a0*/  MOV R25, R7 ;  /* 0x0000000700197202 */ /* 0x000fe20000000f00 */
[----:B------:R-:W-:Y:S02]  /*98b0*/  IMAD.MOV.U32 R30, RZ, RZ, R5 ;  /* 0x000000ffff1e7224 */ /* 0x000fe400078e0005 */
[----:B------:R-:W-:-:S07]  /*98c0*/  IMAD.MOV.U32 R7, RZ, RZ, R12 ;  /* 0x000000ffff077224 */ /* 0x000fce00078e000c */
.L_x_35826:
[----:B------:R-:W-:Y:S05]  /*98d0*/  BSYNC.RECONVERGENT B1 ;  /* 0x0000000000017941 */ /* 0x000fea0003800200 */
.L_x_35824:
        /* <DEDUP_REMOVED lines=9> */
.L_x_35828:
[----:B------:R-:W-:Y:S01]  /*9970*/  MOV R32, R6 ;  /* 0x0000000600207202 */ /* 0x000fe20000000f00 */
[----:B------:R-:W-:Y:S02]  /*9980*/  IMAD.MOV.U32 R31, RZ, RZ, R25 ;  /* 0x000000ffff1f7224 */ /* 0x000fe400078e0019 */
[----:B------:R-:W-:Y:S02]  /*9990*/  IMAD.MOV.U32 R6, RZ, RZ, R23 ;  /* 0x000000ffff067224 */ /* 0x000fe400078e0017 */
[----:B------:R-:W-:-:S07]  /*99a0*/  IMAD.MOV.U32 R25, RZ, RZ, R27 ;  /* 0x000000ffff197224 */ /* 0x000fce00078e001b */
.L_x_35829:
[----:B------:R-:W-:Y:S05]  /*99b0*/  BSYNC.RECONVERGENT B1 ;  /* 0x0000000000017941 */ /* 0x000fea0003800200 */
.L_x_35827:
        /* <DEDUP_REMOVED lines=9> */
.L_x_35831:
[----:B------:R-:W-:Y:S02]  /*9a50*/  IMAD.MOV.U32 R5, RZ, RZ, R32 ;  /* 0x000000ffff057224 */ /* 0x000fe400078e0020 */
[----:B------:R-:W-:Y:S02]  /*9a60*/  IMAD.MOV.U32 R12, RZ, RZ, R31 ;  /* 0x000000ffff0c7224 */ /* 0x000fe400078e001f */
[----:B------:R-:W-:Y:S02]  /*9a70*/  IMAD.MOV.U32 R32, RZ, RZ, R3 ;  /* 0x000000ffff207224 */ /* 0x000fe400078e0003 */
[----:B------:R-:W-:-:S07]  /*9a80*/  IMAD.MOV.U32 R31, RZ, RZ, R14 ;  /* 0x000000ffff1f7224 */ /* 0x000fce00078e000e */
.L_x_35832:
[----:B------:R-:W-:Y:S05]  /*9a90*/  BSYNC.RECONVERGENT B1 ;  /* 0x0000000000017941 */ /* 0x000fea0003800200 */
.L_x_35830:
        /* <DEDUP_REMOVED lines=16> */
.L_x_35834:
[----:B------:R-:W-:Y:S01]  /*9ba0*/  IMAD.MOV.U32 R11, RZ, RZ, R26 ;  /* 0x000000ffff0b7224 */ /* 0x000fe200078e001a */
[----:B------:R-:W-:Y:S01]  /*9bb0*/  MOV R24, R13 ;  /* 0x0000000d00187202 */ /* 0x000fe20000000f00 */
[----:B------:R-:W-:Y:S02]  /*9bc0*/  IMAD.MOV.U32 R26, RZ, RZ, R16 ;  /* 0x000000ffff1a7224 */ /* 0x000fe400078e0010 */
[----:B------:R-:W-:-:S07]  /*9bd0*/  IMAD.MOV.U32 R13, RZ, RZ, R18 ;  /* 0x000000ffff0d7224 */ /* 0x000fce00078e0012 */
.L_x_35835:
[----:B------:R-:W-:Y:S05]  /*9be0*/  BSYNC.RECONVERGENT B1 ;  /* 0x0000000000017941 */ /* 0x000fea0003800200 */
.L_x_35833:
        /* <DEDUP_REMOVED lines=9> */
.L_x_35837:
[----:B------:R-:W-:Y:S01]  /*9c80*/  MOV R10, R11 ;  /* 0x0000000b000a7202 */ /* 0x000fe20000000f00 */
[----:B------:R-:W-:Y:S02]  /*9c90*/  IMAD.MOV.U32 R22, RZ, RZ, R24 ;  /* 0x000000ffff167224 */ /* 0x000fe400078e0018 */
[----:B------:R-:W-:Y:S02]  /*9ca0*/  IMAD.MOV.U32 R11, RZ, RZ, R20 ;  /* 0x000000ffff0b7224 */ /* 0x000fe400078e0014 */
[----:B------:R-:W-:-:S07]  /*9cb0*/  IMAD.MOV.U32 R24, RZ, RZ, R9 ;  /* 0x000000ffff187224 */ /* 0x000fce00078e0009 */
.L_x_35838:
[----:B------:R-:W-:Y:S05]  /*9cc0*/  BSYNC.RECONVERGENT B1 ;  /* 0x0000000000017941 */ /* 0x000fea0003800200 */
.L_x_35836:
        /* <DEDUP_REMOVED lines=9> */
.L_x_35840:
[----:B------:R-:W-:Y:S02]  /*9d60*/  IMAD.MOV.U32 R9, RZ, RZ, R10 ;  /* 0x000000ffff097224 */ /* 0x000fe400078e000a */
[----:B------:R-:W-:Y:S02]  /*9d70*/  IMAD.MOV.U32 R20, RZ, RZ, R22 ;  /* 0x000000ffff147224 */ /* 0x000fe400078e0016 */
[----:B------:R-:W-:Y:S02]  /*9d80*/  IMAD.MOV.U32 R10, RZ, RZ, R19 ;  /* 0x000000ffff0a7224 */ /* 0x000fe400078e0013 */
[----:B------:R-:W-:-:S07]  /*9d90*/  IMAD.MOV.U32 R22, RZ, RZ, R21 ;  /* 0x000000ffff167224 */ /* 0x000fce00078e0015 */
.L_x_35841:
[----:B------:R-:W-:Y:S05]  /*9da0*/  BSYNC.RECONVERGENT B1 ;  /* 0x0000000000017941 */ /* 0x000fea0003800200 */
.L_x_35839:
        /* <DEDUP_REMOVED lines=9> */
.L_x_35843:
[----:B------:R-:W-:Y:S02]  /*9e40*/  IMAD.MOV.U32 R8, RZ, RZ, R9 ;  /* 0x000000ffff087224 */ /* 0x000fe400078e0009 */
[----:B------:R-:W-:Y:S01]  /*9e50*/  IMAD.MOV.U32 R18, RZ, RZ, R20 ;  /* 0x000000ffff127224 */ /* 0x000fe200078e0014 */
[----:B------:R-:W-:Y:S01]  /*9e60*/  MOV R20, R7 ;  /* 0x0000000700147202 */ /* 0x000fe20000000f00 */
[----:B------:R-:W-:-:S07]  /*9e70*/  IMAD.MOV.U32 R9, RZ, RZ, R30 ;  /* 0x000000ffff097224 */ /* 0x000fce00078e001e */
.L_x_35844:
[----:B------:R-:W-:Y:S05]  /*9e80*/  BSYNC.RECONVERGENT B1 ;  /* 0x0000000000017941 */ /* 0x000fea0003800200 */
.L_x_35842:
        /* <DEDUP_REMOVED lines=9> */
.L_x_35846:
[----:B------:R-:W-:Y:S01]  /*9f20*/  IMAD.MOV.U32 R7, RZ, RZ, R8 ;  /* 0x000000ffff077224 */ /* 0x000fe200078e0008 */
[----:B------:R-:W-:Y:S01]  /*9f30*/  MOV R8, R6 ;  /* 0x0000000600087202 */ /* 0x000fe20000000f00 */
[----:B------:R-:W-:Y:S02]  /*9f40*/  IMAD.MOV.U32 R16, RZ, RZ, R18 ;  /* 0x000000ffff107224 */ /* 0x000fe400078e0012 */
[----:B------:R-:W-:-:S07]  /*9f50*/  IMAD.MOV.U32 R18, RZ, RZ, R25 ;  /* 0x000000ffff127224 */ /* 0x000fce00078e0019 */
.L_x_35847:
[----:B------:R-:W-:Y:S05]  /*9f60*/  BSYNC.RECONVERGENT B1 ;  /* 0x0000000000017941 */ /* 0x000fea0003800200 */
.L_x_35845:
        /* <DEDUP_REMOVED lines=9> */
.L_x_35849:
[----:B------:R-:W-:Y:S01]  /*a000*/  IMAD.MOV.U32 R28, RZ, RZ, R7 ;  /* 0x000000ffff1c7224 */ /* 0x000fe200078e0007 */
[----:B------:R-:W-:Y:S01]  /*a010*/  MOV R17, R16 ;  /* 0x0000001000117202 */ /* 0x000fe20000000f00 */
[----:B------:R-:W-:Y:S02]  /*a020*/  IMAD.MOV.U32 R7, RZ, RZ, R32 ;  /* 0x000000ffff077224 */ /* 0x000fe400078e0020 */
[----:B------:R-:W-:-:S07]  /*a030*/  IMAD.MOV.U32 R16, RZ, RZ, R31 ;  /* 0x000000ffff107224 */ /* 0x000fce00078e001f */
.L_x_35850:
[----:B------:R-:W-:Y:S05]  /*a040*/  BSYNC.RECONVERGENT B1 ;  /* 0x0000000000017941 */ /* 0x000fea0003800200 */
.L_x_35848:
        /* <DEDUP_REMOVED lines=9> */
.L_x_35851:
[----:B------:R-:W-:Y:S02]  /*a0e0*/  IMAD.MOV.U32 R14, RZ, RZ, R12 ;  /* 0x000000ffff0e7224 */ /* 0x000fe400078e000c */
[----:B------:R-:W-:Y:S01]  /*a0f0*/  IMAD.MOV.U32 R6, RZ, RZ, R5 ;  /* 0x000000ffff067224 */ /* 0x000fe200078e0005 */
[----:B------:R-:W-:Y:S01]  /*a100*/  MOV R5, R28 ;  /* 0x0000001c00057202 */ /* 0x000fe20000000f00 */
[----:B------:R-:W-:Y:S02]  /*a110*/  IMAD.MOV.U32 R3, RZ, RZ, R15 ;  /* 0x000000ffff037224 */ /* 0x000fe400078e000f */
[----:B------:R-:W-:-:S07]  /*a120*/  IMAD.MOV.U32 R12, RZ, RZ, R17 ;  /* 0x000000ffff0c7224 */ /* 0x000fce00078e0011 */
.L_x_35685:
[----:B------:R-:W-:Y:S05]  /*a130*/  BSYNC.RECONVERGENT B0 ;  /* 0x0000000000007941 */ /* 0x000fea0003800200 */
.L_x_35684:
        /* <DEDUP_REMOVED lines=46> */
.L_x_35855:
[----:B------:R-:W-:Y:S01]  /*a420*/  MOV R3, R26 ;  /* 0x0000001a00037202 */ /* 0x000fe20000000f00 */
[----:B------:R-:W-:Y:S02]  /*a430*/  IMAD.MOV.U32 R31, RZ, RZ, R13 ;  /* 0x000000ffff1f7224 */ /* 0x000fe400078e000d */
[----:B------:R-:W-:Y:S02]  /*a440*/  IMAD.MOV.U32 R26, RZ, RZ, R11 ;  /* 0x000000ffff1a7224 */ /* 0x000fe400078e000b */
[----:B------:R-:W-:-:S07]  /*a450*/  IMAD.MOV.U32 R13, RZ, RZ, R24 ;  /* 0x000000ffff0d7224 */ /* 0x000fce00078e0018 */
.L_x_35856:
[----:B------:R-:W-:Y:S05]  /*a460*/  BSYNC.RECONVERGENT B1 ;  /* 0x0000000000017941 */ /* 0x000fea0003800200 */
.L_x_35854:
        /* <DEDUP_REMOVED lines=9> */
.L_x_35858:
[----:B------:R-:W-:Y:S02]  /*a500*/  IMAD.MOV.U32 R24, RZ, RZ, R3 ;  /* 0x000000ffff187224 */ /* 0x000fe400078e0003 */
[----:B------:R-:W-:Y:S02]  /*a510*/  IMAD.MOV.U32 R11, RZ, RZ, R31 ;  /* 0x000000ffff0b7224 */ /* 0x000fe400078e001f */
[----:B------:R-:W-:Y:S02]  /*a520*/  IMAD.MOV.U32 R3, RZ, RZ, R10 ;  /* 0x000000ffff037224 */ /* 0x000fe400078e000a */
[----:B------:R-:W-:-:S07]  /*a530*/  IMAD.MOV.U32 R31, RZ, RZ, R22 ;  /* 0x000000ffff1f7224 */ /* 0x000fce00078e0016 */
.L_x_35859:
[----:B------:R-:W-:Y:S05]  /*a540*/  BSYNC.RECONVERGENT B1 ;  /* 0x0000000000017941 */ /* 0x000fea0003800200 */
.L_x_35857:
        /* <DEDUP_REMOVED lines=9> */
.L_x_35861:
[----:B------:R-:W-:Y:S02]  /*a5e0*/  IMAD.MOV.U32 R33, RZ, RZ, R24 ;  /* 0x000000ffff217224 */ /* 0x000fe400078e0018 */
[----:B------:R-:W-:Y:S01]  /*a5f0*/  IMAD.MOV.U32 R35, RZ, RZ, R11 ;  /* 0x000000ffff237224 */ /* 0x000fe200078e000b */
[----:B------:R-:W-:Y:S01]  /*a600*/  MOV R11, R20 ;  /* 0x00000014000b7202 */ /* 0x000fe20000000f00 */
[----:B------:R-:W-:-:S07]  /*a610*/  IMAD.MOV.U32 R24, RZ, RZ, R9 ;  /* 0x000000ffff187224 */ /* 0x000fce00078e0009 */
.L_x_35862:
[----:B------:R-:W-:Y:S05]  /*a620*/  BSYNC.RECONVERGENT B1 ;  /* 0x0000000000017941 */ /* 0x000fea0003800200 */
.L_x_35860:
        /* <DEDUP_REMOVED lines=9> */
.L_x_35864:
[----:B------:R-:W-:Y:S01]  /*a6c0*/  IMAD.MOV.U32 R10, RZ, RZ, R33 ;  /* 0x000000ffff0a7224 */ /* 0x000fe200078e0021 */
[----:B------:R-:W-:Y:S01]  /*a6d0*/  MOV R33, R8 ;  /* 0x0000000800217202 */ /* 0x000fe20000000f00 */
[----:B------:R-:W-:Y:S02]  /*a6e0*/  IMAD.MOV.U32 R9, RZ, RZ, R35 ;  /* 0x000000ffff097224 */ /* 0x000fe400078e0023 */
[----:B------:R-:W-:-:S07]  /*a6f0*/  IMAD.MOV.U32 R35, RZ, RZ, R18 ;  /* 0x000000ffff237224 */ /* 0x000fce00078e0012 */
.L_x_35865:
[----:B------:R-:W-:Y:S05]  /*a700*/  BSYNC.RECONVERGENT B1 ;  /* 0x0000000000017941 */ /* 0x000fea0003800200 */
.L_x_35863:
        /* <DEDUP_REMOVED lines=9> */
.L_x_35867:
[----:B------:R-:W-:Y:S01]  /*a7a0*/  IMAD.MOV.U32 R37, RZ, RZ, R10 ;  /* 0x000000ffff257224 */ /* 0x000fe200078e000a */
[----:B------:R-:W-:Y:S01]  /*a7b0*/  MOV R39, R9 ;  /* 0x0000000900277202 */ /* 0x000fe20000000f00 */
[----:B------:R-:W-:Y:S02]  /*a7c0*/  IMAD.MOV.U32 R10, RZ, RZ, R7 ;  /* 0x000000ffff0a7224 */ /* 0x000fe400078e0007 */
[----:B------:R-:W-:-:S07]  /*a7d0*/  IMAD.MOV.U32 R9, RZ, RZ, R16 ;  /* 0x000000ffff097224 */ /* 0x000fce00078e0010 */
.L_x_35868:
[----:B------:R-:W-:Y:S05]  /*a7e0*/  BSYNC.RECONVERGENT B1 ;  /* 0x0000000000017941 */ /* 0x000fea0003800200 */
.L_x_35866:
        /* <DEDUP_REMOVED lines=9> */
.L_x_35870:
[----:B------:R-:W-:Y:S01]  /*a880*/  MOV R8, R37 ;  /* 0x0000002500087202 */ /* 0x000fe20000000f00 */
[----:B------:R-:W-:Y:S02]  /*a890*/  IMAD.MOV.U32 R7, RZ, RZ, R39 ;  /* 0x000000ffff077224 */ /* 0x000fe400078e0027 */
[----:B------:R-:W-:Y:S02]  /*a8a0*/  IMAD.MOV.U32 R37, RZ, RZ, R6 ;  /* 0x000000ffff257224 */ /* 0x000fe400078e0006 */
[----:B------:R-:W-:-:S07]  /*a8b0*/  IMAD.MOV.U32 R39, RZ, RZ, R14 ;  /* 0x000000ffff277224 */ /* 0x000fce00078e000e */
.L_x_35871:
[----:B------:R-:W-:Y:S05]  /*a8c0*/  BSYNC.RECONVERGENT B1 ;  /* 0x0000000000017941 */ /* 0x000fea0003800200 */
.L_x_35869:
        /* <DEDUP_REMOVED lines=9> */
.L_x_35873:
[----:B------:R-:W-:Y:S02]  /*a960*/  IMAD.MOV.U32 R6, RZ, RZ, R8 ;  /* 0x000000ffff067224 */ /* 0x000fe400078e0008 */
[----:B------:R-:W-:Y:S02]  /*a970*/  IMAD.MOV.U32 R14, RZ, RZ, R7 ;  /* 0x000000ffff0e7224 */ /* 0x000fe400078e0007 */
[----:B------:R-:W-:Y:S02]  /*a980*/  IMAD.MOV.U32 R8, RZ, RZ, R5 ;  /* 0x000000ffff087224 */ /* 0x000fe400078e0005 */
[----:B------:R-:W-:-:S07]  /*a990*/  IMAD.MOV.U32 R7, RZ, RZ, R12 ;  /* 0x000000ffff077224 */ /* 0x000fce00078e000c */
.L_x_35874:
[----:B------:R-:W-:Y:S05]  /*a9a0*/  BSYNC.RECONVERGENT B1 ;  /* 0x0000000000017941 */ /* 0x000fea0003800200 */
.L_x_35872:
        /* <DEDUP_REMOVED lines=16> */
.L_x_35876:
[----:B------:R-:W-:Y:S01]  /*aab0*/  IMAD.MOV.U32 R5, RZ, RZ, R26 ;  /* 0x000000ffff057224 */ /* 0x000fe200078e001a */
[----:B------:R-:W-:Y:S01]  /*aac0*/  MOV R12, R13 ;  /* 0x0000000d000c7202 */ /* 0x000fe20000000f00 */
[----:B------:R-:W-:Y:S02]  /*aad0*/  IMAD.MOV.U32 R26, RZ, RZ, R3 ;  /* 0x000000ffff1a7224 */ /* 0x000fe400078e0003 */
[----:B------:R-:W-:-:S07]  /*aae0*/  IMAD.MOV.U32 R13, RZ, RZ, R31 ;  /* 0x000000ffff0d7224 */ /* 0x000fce00078e001f */
.L_x_35877:
[----:B------:R-:W-:Y:S05]  /*aaf0*/  BSYNC.RECONVERGENT B1 ;  /* 0x0000000000017941 */ /* 0x000fea0003800200 */
.L_x_35875:
        /* <DEDUP_REMOVED lines=9> */
.L_x_35879:
[----:B------:R-:W-:Y:S01]  /*ab90*/  MOV R16, R5 ;  /* 0x0000000500107202 */ /* 0x000fe20000000f00 */
[----:B------:R-:W-:Y:S02]  /*aba0*/  IMAD.MOV.U32 R18, RZ, RZ, R12 ;  /* 0x000000ffff127224 */ /* 0x000fe400078e000c */
[----:B------:R-:W-:Y:S02]  /*abb0*/  IMAD.MOV.U32 R5, RZ, RZ, R24 ;  /* 0x000000ffff057224 */ /* 0x000fe400078e0018 */
[----:B------:R-:W-:-:S07]  /*abc0*/  IMAD.MOV.U32 R12, RZ, RZ, R11 ;  /* 0x000000ffff0c7224 */ /* 0x000fce00078e000b */
.L_x_35880:
[----:B------:R-:W-:Y:S05]  /*abd0*/  BSYNC.RECONVERGENT B1 ;  /* 0x0000000000017941 */ /* 0x000fea0003800200 */
.L_x_35878:
        /* <DEDUP_REMOVED lines=9> */
.L_x_35882:
[----:B------:R-:W-:Y:S02]  /*ac70*/  IMAD.MOV.U32 R3, RZ, RZ, R16 ;  /* 0x000000ffff037224 */ /* 0x000fe400078e0010 */
[----:B------:R-:W-:Y:S02]  /*ac80*/  IMAD.MOV.U32 R20, RZ, RZ, R18 ;  /* 0x000000ffff147224 */ /* 0x000fe400078e0012 */
[----:B------:R-:W-:Y:S02]  /*ac90*/  IMAD.MOV.U32 R16, RZ, RZ, R33 ;  /* 0x000000ffff107224 */ /* 0x000fe400078e0021 */
[----:B------:R-:W-:-:S07]  /*aca0*/  IMAD.MOV.U32 R18, RZ, RZ, R35 ;  /* 0x000000ffff127224 */ /* 0x000fce00078e0023 */
.L_x_35883:
[----:B------:R-:W-:Y:S05]  /*acb0*/  BSYNC.RECONVERGENT B1 ;  /* 0x0000000000017941 */ /* 0x000fea0003800200 */
.L_x_35881:
        /* <DEDUP_REMOVED lines=9> */
.L_x_35885:
[----:B------:R-:W-:Y:S02]  /*ad50*/  IMAD.MOV.U32 R22, RZ, RZ, R3 ;  /* 0x000000ffff167224 */ /* 0x000fe400078e0003 */
[----:B------:R-:W-:Y:S01]  /*ad60*/  IMAD.MOV.U32 R24, RZ, RZ, R20 ;  /* 0x000000ffff187224 */ /* 0x000fe200078e0014 */
[----:B------:R-:W-:Y:S01]  /*ad70*/  MOV R20, R9 ;  /* 0x0000000900147202 */ /* 0x000fe20000000f00 */
[----:B------:R-:W-:-:S07]  /*ad80*/  IMAD.MOV.U32 R3, RZ, RZ, R10 ;  /* 0x000000ffff037224 */ /* 0x000fce00078e000a */
.L_x_35886:
[----:B------:R-:W-:Y:S05]  /*ad90*/  BSYNC.RECONVERGENT B1 ;  /* 0x0000000000017941 */ /* 0x000fea0003800200 */
.L_x_35884:
        /* <DEDUP_REMOVED lines=9> */
.L_x_35888:
[----:B------:R-:W-:Y:S01]  /*ae30*/  IMAD.MOV.U32 R9, RZ, RZ, R22 ;  /* 0x000000ffff097224 */ /* 0x000fe200078e0016 */
[----:B------:R-:W-:Y:S01]  /*ae40*/  MOV R22, R37 ;  /* 0x0000002500167202 */ /* 0x000fe20000000f00 */
[----:B------:R-:W-:Y:S02]  /*ae50*/  IMAD.MOV.U32 R10, RZ, RZ, R24 ;  /* 0x000000ffff0a7224 */ /* 0x000fe400078e0018 */
[----:B------:R-:W-:-:S07]  /*ae60*/  IMAD.MOV.U32 R24, RZ, RZ, R39 ;  /* 0x000000ffff187224 */ /* 0x000fce00078e0027 */
.L_x_35889:
[----:B------:R-:W-:Y:S05]  /*ae70*/  BSYNC.RECONVERGENT B1 ;  /* 0x0000000000017941 */ /* 0x000fea0003800200 */
.L_x_35887:
        /* <DEDUP_REMOVED lines=9> */
.L_x_35891:
[----:B------:R-:W-:Y:S01]  /*af10*/  IMAD.MOV.U32 R11, RZ, RZ, R9 ;  /* 0x000000ffff0b7224 */ /* 0x000fe200078e0009 */
[----:B------:R-:W-:Y:S01]  /*af20*/  MOV R31, R10 ;  /* 0x0000000a001f7202 */ /* 0x000fe20000000f00 */
[----:B------:R-:W-:Y:S02]  /*af30*/  IMAD.MOV.U32 R9, RZ, RZ, R8 ;  /* 0x000000ffff097224 */ /* 0x000fe400078e0008 */
[----:B------:R-:W-:-:S07]  /*af40*/  IMAD.MOV.U32 R10, RZ, RZ, R7 ;  /* 0x000000ffff0a7224 */ /* 0x000fce00078e0007 */
.L_x_35892:
[----:B------:R-:W-:Y:S05]  /*af50*/  BSYNC.RECONVERGENT B1 ;  /* 0x0000000000017941 */ /* 0x000fea0003800200 */
.L_x_35890:
        /* <DEDUP_REMOVED lines=9> */
.L_x_35894:
[----:B------:R-:W-:Y:S01]  /*aff0*/  MOV R7, R11 ;  /* 0x0000000b00077202 */ /* 0x000fe20000000f00 */
[----:B------:R-:W-:Y:S02]  /*b000*/  IMAD.MOV.U32 R8, RZ, RZ, R31 ;  /* 0x000000ffff087224 */ /* 0x000fe400078e001f */
[----:B------:R-:W-:Y:S02]  /*b010*/  IMAD.MOV.U32 R11, RZ, RZ, R6 ;  /* 0x000000ffff0b7224 */ /* 0x000fe400078e0006 */
[----:B------:R-:W-:-:S07]  /*b020*/  IMAD.MOV.U32 R31, RZ, RZ, R14 ;  /* 0x000000ffff1f7224 */ /* 0x000fce00078e000e */
.L_x_35895:
[----:B------:R-:W-:Y:S05]  /*b030*/  BSYNC.RECONVERGENT B1 ;  /* 0x0000000000017941 */ /* 0x000fea0003800200 */
.L_x_35893:
        /* <DEDUP_REMOVED lines=16> */
.L_x_35897:
[----:B------:R-:W-:Y:S01]  /*b140*/  IMAD.MOV.U32 R27, RZ, RZ, R26 ;  /* 0x000000ffff1b7224 */ /* 0x000fe200078e001a */
[----:B------:R-:W-:Y:S01]  /*b150*/  MOV R26, R5 ;  /* 0x00000005001a7202 */ /* 0x000fe20000000f00 */
[----:B------:R-:W-:Y:S02]  /*b160*/  IMAD.MOV.U32 R6, RZ, RZ, R13 ;  /* 0x000000ffff067224 */ /* 0x000fe400078e000d */
[----:B------:R-:W-:-:S07]  /*b170*/  IMAD.MOV.U32 R13, RZ, RZ, R12 ;  /* 0x000000ffff0d7224 */ /* 0x000fce00078e000c */
.L_x_35898:
[----:B------:R-:W-:Y:S05]  /*b180*/  BSYNC.RECONVERGENT B1 ;  /* 0x0000000000017941 */ /* 0x000fea0003800200 */
.L_x_35896:
        /* <DEDUP_REMOVED lines=9> */
.L_x_35900:
[----:B------:R-:W-:Y:S01]  /*b220*/  IMAD.MOV.U32 R12, RZ, RZ, R27 ;  /* 0x000000ffff0c7224 */ /* 0x000fe200078e001b */
[----:B------:R-:W-:Y:S01]  /*b230*/  MOV R5, R6 ;  /* 0x0000000600057202 */ /* 0x000fe20000000f00 */
[----:B------:R-:W-:Y:S02]  /*b240*/  IMAD.MOV.U32 R27, RZ, RZ, R16 ;  /* 0x000000ffff1b7224 */ /* 0x000fe400078e0010 */
[----:B------:R-:W-:-:S07]  /*b250*/  IMAD.MOV.U32 R6, RZ, RZ, R18 ;  /* 0x000000ffff067224 */ /* 0x000fce00078e0012 */
.L_x_35901:
[----:B------:R-:W-:Y:S05]  /*b260*/  BSYNC.RECONVERGENT B1 ;  /* 0x0000000000017941 */ /* 0x000fea0003800200 */
.L_x_35899:
        /* <DEDUP_REMOVED lines=9> */
.L_x_35903:
[----:B------:R-:W-:Y:S01]  /*b300*/  MOV R33, R12 ;  /* 0x0000000c00217202 */ /* 0x000fe20000000f00 */
[----:B------:R-:W-:Y:S02]  /*b310*/  IMAD.MOV.U32 R35, RZ, RZ, R5 ;  /* 0x000000ffff237224 */ /* 0x000fe400078e0005 */
[----:B------:R-:W-:Y:S02]  /*b320*/  IMAD.MOV.U32 R12, RZ, RZ, R3 ;  /* 0x000000ffff0c7224 */ /* 0x000fe400078e0003 */
[----:B------:R-:W-:-:S07]  /*b330*/  IMAD.MOV.U32 R5, RZ, RZ, R20 ;  /* 0x000000ffff057224 */ /* 0x000fce00078e0014 */
.L_x_35904:
[----:B------:R-:W-:Y:S05]  /*b340*/  BSYNC.RECONVERGENT B1 ;  /* 0x0000000000017941 */ /* 0x000fea0003800200 */
.L_x_35902:
        /* <DEDUP_REMOVED lines=9> */
.L_x_35906:
[----:B------:R-:W-:Y:S02]  /*b3e0*/  IMAD.MOV.U32 R14, RZ, RZ, R33 ;  /* 0x000000ffff0e7224 */ /* 0x000fe400078e0021 */
[----:B------:R-:W-:Y:S02]  /*b3f0*/  IMAD.MOV.U32 R3, RZ, RZ, R35 ;  /* 0x000000ffff037224 */ /* 0x000fe400078e0023 */
[----:B------:R-:W-:Y:S02]  /*b400*/  IMAD.MOV.U32 R33, RZ, RZ, R22 ;  /* 0x000000ffff217224 */ /* 0x000fe400078e0016 */
[----:B------:R-:W-:-:S07]  /*b410*/  IMAD.MOV.U32 R35, RZ, RZ, R24 ;  /* 0x000000ffff237224 */ /* 0x000fce00078e0018 */
.L_x_35907:
[----:B------:R-:W-:Y:S05]  /*b420*/  BSYNC.RECONVERGENT B1 ;  /* 0x0000000000017941 */ /* 0x000fea0003800200 */
.L_x_35905:
        /* <DEDUP_REMOVED lines=9> */
.L_x_35909:
[----:B------:R-:W-:Y:S02]  /*b4c0*/  IMAD.MOV.U32 R16, RZ, RZ, R14 ;  /* 0x000000ffff107224 */ /* 0x000fe400078e000e */
[----:B------:R-:W-:Y:S01]  /*b4d0*/  IMAD.MOV.U32 R18, RZ, RZ, R3 ;  /* 0x000000ffff127224 */ /* 0x000fe200078e0003 */
[----:B------:R-:W-:Y:S01]  /*b4e0*/  MOV R3, R10 ;  /* 0x0000000a00037202 */ /* 0x000fe20000000f00 */
[----:B------:R-:W-:-:S07]  /*b4f0*/  IMAD.MOV.U32 R14, RZ, RZ, R9 ;  /* 0x000000ffff0e7224 */ /* 0x000fce00078e0009 */
.L_x_35910:
[----:B------:R-:W-:Y:S05]  /*b500*/  BSYNC.RECONVERGENT B1 ;  /* 0x0000000000017941 */ /* 0x000fea0003800200 */
.L_x_35908:
        /* <DEDUP_REMOVED lines=9> */
.L_x_35912:
[----:B------:R-:W-:Y:S01]  /*b5a0*/  IMAD.MOV.U32 R10, RZ, RZ, R16 ;  /* 0x000000ffff0a7224 */ /* 0x000fe200078e0010 */
[----:B------:R-:W-:Y:S01]  /*b5b0*/  MOV R16, R11 ;  /* 0x0000000b00107202 */ /* 0x000fe20000000f00 */
[----:B------:R-:W-:Y:S02]  /*b5c0*/  IMAD.MOV.U32 R9, RZ, RZ, R18 ;  /* 0x000000ffff097224 */ /* 0x000fe400078e0012 */
[----:B------:R-:W-:-:S07]  /*b5d0*/  IMAD.MOV.U32 R18, RZ, RZ, R31 ;  /* 0x000000ffff127224 */ /* 0x000fce00078e001f */
.L_x_35913:
[----:B------:R-:W-:Y:S05]  /*b5e0*/  BSYNC.RECONVERGENT B1 ;  /* 0x0000000000017941 */ /* 0x000fea0003800200 */
.L_x_35911:
        /* <DEDUP_REMOVED lines=9> */
.L_x_35915:
[----:B------:R-:W-:Y:S01]  /*b680*/  IMAD.MOV.U32 R11, RZ, RZ, R10 ;  /* 0x000000ffff0b7224 */ /* 0x000fe200078e000a */
[----:B------:R-:W-:Y:S01]  /*b690*/  MOV R20, R9 ;  /* 0x0000000900147202 */ /* 0x000fe20000000f00 */
[----:B------:R-:W-:Y:S02]  /*b6a0*/  IMAD.MOV.U32 R10, RZ, RZ, R7 ;  /* 0x000000ffff0a7224 */ /* 0x000fe400078e0007 */
[----:B------:R-:W-:-:S07]  /*b6b0*/  IMAD.MOV.U32 R9, RZ, RZ, R8 ;  /* 0x000000ffff097224 */ /* 0x000fce00078e0008 */
.L_x_35916:
[----:B------:R-:W-:Y:S05]  /*b6c0*/  BSYNC.RECONVERGENT B1 ;  /* 0x0000000000017941 */ /* 0x000fea0003800200 */
.L_x_35914:
        /* <DEDUP_REMOVED lines=16> */
.L_x_35918:
[----:B------:R-:W-:Y:S02]  /*b7d0*/  IMAD.MOV.U32 R7, RZ, RZ, R26 ;  /* 0x000000ffff077224 */ /* 0x000fe400078e001a */
[----:B------:R-:W-:Y:S01]  /*b7e0*/  IMAD.MOV.U32 R8, RZ, RZ, R13 ;  /* 0x000000ffff087224 */ /* 0x000fe200078e000d */
[----:B------:R-:W-:Y:S01]  /*b7f0*/  MOV R13, R6 ;  /* 0x00000006000d7202 */ /* 0x000fe20000000f00 */
[----:B------:R-:W-:-:S07]  /*b800*/  IMAD.MOV.U32 R26, RZ, RZ, R27 ;  /* 0x000000ffff1a7224 */ /* 0x000fce00078e001b */
.L_x_35919:
[----:B------:R-:W-:Y:S05]  /*b810*/  BSYNC.RECONVERGENT B1 ;  /* 0x0000000000017941 */ /* 0x000fea0003800200 */
.L_x_35917:
        /* <DEDUP_REMOVED lines=9> */
.L_x_35921:
[----:B------:R-:W-:Y:S01]  /*b8b0*/  IMAD.MOV.U32 R6, RZ, RZ, R7 ;  /* 0x000000ffff067224 */ /* 0x000fe200078e0007 */
[----:B------:R-:W-:Y:S01]  /*b8c0*/  MOV R7, R12 ;  /* 0x0000000c00077202 */ /* 0x000fe20000000f00 */
[----:B------:R-:W-:Y:S02]  /*b8d0*/  IMAD.MOV.U32 R22, RZ, RZ, R8 ;  /* 0x000000ffff167224 */ /* 0x000fe400078e0008 */
[----:B------:R-:W-:-:S07]  /*b8e0*/  IMAD.MOV.U32 R8, RZ, RZ, R5 ;  /* 0x000000ffff087224 */ /* 0x000fce00078e0005 */
.L_x_35922:
[----:B------:R-:W-:Y:S05]  /*b8f0*/  BSYNC.RECONVERGENT B1 ;  /* 0x0000000000017941 */ /* 0x000fea0003800200 */
.L_x_35920:
        /* <DEDUP_REMOVED lines=9> */
.L_x_35924:
[----:B------:R-:W-:Y:S01]  /*b990*/  IMAD.MOV.U32 R5, RZ, RZ, R6 ;  /* 0x000000ffff057224 */ /* 0x000fe200078e0006 */
[----:B------:R-:W-:Y:S01]  /*b9a0*/  MOV R12, R22 ;  /* 0x00000016000c7202 */ /* 0x000fe20000000f00 */
[----:B------:R-:W-:Y:S02]  /*b9b0*/  IMAD.MOV.U32 R6, RZ, RZ, R33 ;  /* 0x000000ffff067224 */ /* 0x000fe400078e0021 */
[----:B------:R-:W-:-:S07]  /*b9c0*/  IMAD.MOV.U32 R22, RZ, RZ, R35 ;  /* 0x000000ffff167224 */ /* 0x000fce00078e0023 */
.L_x_35925:
[----:B------:R-:W-:Y:S05]  /*b9d0*/  BSYNC.RECONVERGENT B1 ;  /* 0x0000000000017941 */ /* 0x000fea0003800200 */
.L_x_35923:
        /* <DEDUP_REMOVED lines=9> */
.L_x_35927:
[----:B------:R-:W-:Y:S01]  /*ba70*/  MOV R25, R5 ;  /* 0x0000000500197202 */ /* 0x000fe20000000f00 */
[----:B------:R-:W-:Y:S02]  /*ba80*/  IMAD.MOV.U32 R27, RZ, RZ, R12 ;  /* 0x000000ffff1b7224 */ /* 0x000fe400078e000c */
[----:B------:R-:W-:Y:S02]  /*ba90*/  IMAD.MOV.U32 R5, RZ, RZ, R14 ;  /* 0x000000ffff057224 */ /* 0x000fe400078e000e */
[----:B------:R-:W-:-:S07]  /*baa0*/  IMAD.MOV.U32 R12, RZ, RZ, R3 ;  /* 0x000000ffff0c7224 */ /* 0x000fce00078e0003 */
.L_x_35928:
[----:B------:R-:W-:Y:S05]  /*bab0*/  BSYNC.RECONVERGENT B1 ;  /* 0x0000000000017941 */ /* 0x000fea0003800200 */
.L_x_35926:
        /* <DEDUP_REMOVED lines=9> */
.L_x_35930:
[----:B------:R-:W-:Y:S02]  /*bb50*/  IMAD.MOV.U32 R3, RZ, RZ, R25 ;  /* 0x000000ffff037224 */ /* 0x000fe400078e0019 */
[----:B------:R-:W-:Y:S02]  /*bb60*/  IMAD.MOV.U32 R14, RZ, RZ, R27 ;  /* 0x000000ffff0e7224 */ /* 0x000fe400078e001b */
[----:B------:R-:W-:Y:S02]  /*bb70*/  IMAD.MOV.U32 R25, RZ, RZ, R16 ;  /* 0x000000ffff197224 */ /* 0x000fe400078e0010 */
[----:B------:R-:W-:-:S07]  /*bb80*/  IMAD.MOV.U32 R27, RZ, RZ, R18 ;  /* 0x000000ffff1b7224 */ /* 0x000fce00078e0012 */
.L_x_35931:
[----:B------:R-:W-:Y:S05]  /*bb90*/  BSYNC.RECONVERGENT B1 ;  /* 0x0000000000017941 */ /* 0x000fea0003800200 */
.L_x_35929:
        /* <DEDUP_REMOVED lines=9> */
.L_x_35933:
[----:B------:R-:W-:Y:S02]  /*bc30*/  IMAD.MOV.U32 R16, RZ, RZ, R3 ;  /* 0x000000ffff107224 */ /* 0x000fe400078e0003 */
[----:B------:R-:W-:Y:S01]  /*bc40*/  IMAD.MOV.U32 R31, RZ, RZ, R14 ;  /* 0x000000ffff1f7224 */ /* 0x000fe200078e000e */
[----:B------:R-:W-:Y:S01]  /*bc50*/  MOV R14, R9 ;  /* 0x00000009000e7202 */ /* 0x000fe20000000f00 */
[----:B------:R-:W-:-:S07]  /*bc60*/  IMAD.MOV.U32 R3, RZ, RZ, R10 ;  /* 0x000000ffff037224 */ /* 0x000fce00078e000a */
.L_x_35934:
[----:B------:R-:W-:Y:S05]  /*bc70*/  BSYNC.RECONVERGENT B1 ;  /* 0x0000000000017941 */ /* 0x000fea0003800200 */
.L_x_35932:
        /* <DEDUP_REMOVED lines=9> */
.L_x_35936:
[----:B------:R-:W-:Y:S01]  /*bd10*/  IMAD.MOV.U32 R9, RZ, RZ, R16 ;  /* 0x000000ffff097224 */ /* 0x000fe200078e0010 */
[----:B------:R-:W-:Y:S01]  /*bd20*/  MOV R16, R11 ;  /* 0x0000000b00107202 */ /* 0x000fe20000000f00 */
[----:B------:R-:W-:Y:S02]  /*bd30*/  IMAD.MOV.U32 R10, RZ, RZ, R31 ;  /* 0x000000ffff0a7224 */ /* 0x000fe400078e001f */
[----:B------:R-:W-:-:S07]  /*bd40*/  IMAD.MOV.U32 R31, RZ, RZ, R20 ;  /* 0x000000ffff1f7224 */ /* 0x000fce00078e0014 */
.L_x_35937:
[----:B------:R-:W-:Y:S05]  /*bd50*/  BSYNC.RECONVERGENT B1 ;  /* 0x0000000000017941 */ /* 0x000fea0003800200 */
.L_x_35935:
        /* <DEDUP_REMOVED lines=16> */
.L_x_35939:
[----:B------:R-:W-:Y:S02]  /*be60*/  IMAD.MOV.U32 R11, RZ, RZ, R26 ;  /* 0x000000ffff0b7224 */ /* 0x000fe400078e001a */
[----:B------:R-:W-:Y:S02]  /*be70*/  IMAD.MOV.U32 R18, RZ, RZ, R13 ;  /* 0x000000ffff127224 */ /* 0x000fe400078e000d */
[----:B------:R-:W-:Y:S02]  /*be80*/  IMAD.MOV.U32 R26, RZ, RZ, R7 ;  /* 0x000000ffff1a7224 */ /* 0x000fe400078e0007 */
[----:B------:R-:W-:-:S07]  /*be90*/  IMAD.MOV.U32 R13, RZ, RZ, R8 ;  /* 0x000000ffff0d7224 */ /* 0x000fce00078e0008 */
.L_x_35940:
[----:B------:R-:W-:Y:S05]  /*bea0*/  BSYNC.RECONVERGENT B1 ;  /* 0x0000000000017941 */ /* 0x000fea0003800200 */
.L_x_35938:
        /* <DEDUP_REMOVED lines=9> */
.L_x_35942:
[----:B------:R-:W-:Y:S02]  /*bf40*/  IMAD.MOV.U32 R8, RZ, RZ, R11 ;  /* 0x000000ffff087224 */ /* 0x000fe400078e000b */
[----:B------:R-:W-:Y:S01]  /*bf50*/  IMAD.MOV.U32 R7, RZ, RZ, R18 ;  /* 0x000000ffff077224 */ /* 0x000fe200078e0012 */
[----:B------:R-:W-:Y:S01]  /*bf60*/  MOV R18, R22 ;  /* 0x0000001600127202 */ /* 0x000fe20000000f00 */
[----:B------:R-:W-:-:S07]  /*bf70*/  IMAD.MOV.U32 R11, RZ, RZ, R6 ;  /* 0x000000ffff0b7224 */ /* 0x000fce00078e0006 */
.L_x_35943:
[----:B------:R-:W-:Y:S05]  /*bf80*/  BSYNC.RECONVERGENT B1 ;  /* 0x0000000000017941 */ /* 0x000fea0003800200 */
.L_x_35941:
        /* <DEDUP_REMOVED lines=9> */
.L_x_35945:
[----:B------:R-:W-:Y:S01]  /*c020*/  IMAD.MOV.U32 R6, RZ, RZ, R8 ;  /* 0x000000ffff067224 */ /* 0x000fe200078e0008 */
[----:B------:R-:W-:Y:S01]  /*c030*/  MOV R8, R5 ;  /* 0x0000000500087202 */ /* 0x000fe20000000f00 */
[----:B------:R-:W-:Y:S02]  /*c040*/  IMAD.MOV.U32 R20, RZ, RZ, R7 ;  /* 0x000000ffff147224 */ /* 0x000fe400078e0007 */
[----:B------:R-:W-:-:S07]  /*c050*/  IMAD.MOV.U32 R7, RZ, RZ, R12 ;  /* 0x000000ffff077224 */ /* 0x000fce00078e000c */
.L_x_35946:
[----:B------:R-:W-:Y:S05]  /*c060*/  BSYNC.RECONVERGENT B1 ;  /* 0x0000000000017941 */ /* 0x000fea0003800200 */
.L_x_35944:
        /* <DEDUP_REMOVED lines=9> */
.L_x_35948:
[----:B------:R-:W-:Y:S01]  /*c100*/  IMAD.MOV.U32 R12, RZ, RZ, R6 ;  /* 0x000000ffff0c7224 */ /* 0x000fe200078e0006 */
[----:B------:R-:W-:Y:S01]  /*c110*/  MOV R5, R20 ;  /* 0x0000001400057202 */ /* 0x000fe20000000f00 */
[----:B------:R-:W-:Y:S02]  /*c120*/  IMAD.MOV.U32 R6, RZ, RZ, R25 ;  /* 0x000000ffff067224 */ /* 0x000fe400078e0019 */
[----:B------:R-:W-:-:S07]  /*c130*/  IMAD.MOV.U32 R20, RZ, RZ, R27 ;  /* 0x000000ffff147224 */ /* 0x000fce00078e001b */
.L_x_35949:
[----:B------:R-:W-:Y:S05]  /*c140*/  BSYNC.RECONVERGENT B1 ;  /* 0x0000000000017941 */ /* 0x000fea0003800200 */
.L_x_35947:
        /* <DEDUP_REMOVED lines=9> */
.L_x_35951:
[----:B------:R-:W-:Y:S01]  /*c1e0*/  MOV R23, R12 ;  /* 0x0000000c00177202 */ /* 0x000fe20000000f00 */
[----:B------:R-:W-:Y:S02]  /*c1f0*/  IMAD.MOV.U32 R22, RZ, RZ, R5 ;  /* 0x000000ffff167224 */ /* 0x000fe400078e0005 */
[----:B------:R-:W-:Y:S02]  /*c200*/  IMAD.MOV.U32 R12, RZ, RZ, R3 ;  /* 0x000000ffff0c7224 */ /* 0x000fe400078e0003 */
[----:B------:R-:W-:-:S07]  /*c210*/  IMAD.MOV.U32 R5, RZ, RZ, R14 ;  /* 0x000000ffff057224 */ /* 0x000fce00078e000e */
.L_x_35952:
[----:B------:R-:W-:Y:S05]  /*c220*/  BSYNC.RECONVERGENT B1 ;  /* 0x0000000000017941 */ /* 0x000fea0003800200 */
.L_x_35950:
        /* <DEDUP_REMOVED lines=9> */
.L_x_35954:
[----:B------:R-:W-:Y:S02]  /*c2c0*/  IMAD.MOV.U32 R14, RZ, RZ, R23 ;  /* 0x000000ffff0e7224 */ /* 0x000fe400078e0017 */
[----:B------:R-:W-:Y:S02]  /*c2d0*/  IMAD.MOV.U32 R3, RZ, RZ, R22 ;  /* 0x000000ffff037224 */ /* 0x000fe400078e0016 */
[----:B------:R-:W-:Y:S02]  /*c2e0*/  IMAD.MOV.U32 R23, RZ, RZ, R16 ;  /* 0x000000ffff177224 */ /* 0x000fe400078e0010 */
[----:B------:R-:W-:-:S07]  /*c2f0*/  IMAD.MOV.U32 R22, RZ, RZ, R31 ;  /* 0x000000ffff167224 */ /* 0x000fce00078e001f */
.L_x_35955:
[----:B------:R-:W-:Y:S05]  /*c300*/  BSYNC.RECONVERGENT B1 ;  /* 0x0000000000017941 */ /* 0x000fea0003800200 */
.L_x_35953:
        /* <DEDUP_REMOVED lines=9> */
.L_x_35957:
[----:B------:R-:W-:Y:S02]  /*c3a0*/  IMAD.MOV.U32 R16, RZ, RZ, R14 ;  /* 0x000000ffff107224 */ /* 0x000fe400078e000e */
[----:B------:R-:W-:Y:S01]  /*c3b0*/  IMAD.MOV.U32 R24, RZ, RZ, R3 ;  /* 0x000000ffff187224 */ /* 0x000fe200078e0003 */
[----:B------:R-:W-:Y:S01]  /*c3c0*/  MOV R3, R10 ;  /* 0x0000000a00037202 */ /* 0x000fe20000000f00 */
[----:B------:R-:W-:-:S07]  /*c3d0*/  IMAD.MOV.U32 R14, RZ, RZ, R9 ;  /* 0x000000ffff0e7224 */ /* 0x000fce00078e0009 */
.L_x_35958:
[----:B------:R-:W-:Y:S05]  /*c3e0*/  BSYNC.RECONVERGENT B1 ;  /* 0x0000000000017941 */ /* 0x000fea0003800200 */
.L_x_35956:
        /* <DEDUP_REMOVED lines=16> */
.L_x_35960:
[----:B------:R-:W-:Y:S01]  /*c4f0*/  MOV R9, R26 ;  /* 0x0000001a00097202 */ /* 0x000fe20000000f00 */
[----:B------:R-:W-:Y:S02]  /*c500*/  IMAD.MOV.U32 R10, RZ, RZ, R13 ;  /* 0x000000ffff0a7224 */ /* 0x000fe400078e000d */
[----:B------:R-:W-:Y:S02]  /*c510*/  IMAD.MOV.U32 R26, RZ, RZ, R11 ;  /* 0x000000ffff1a7224 */ /* 0x000fe400078e000b */
[----:B------:R-:W-:-:S07]  /*c520*/  IMAD.MOV.U32 R13, RZ, RZ, R18 ;  /* 0x000000ffff0d7224 */ /* 0x000fce00078e0012 */
.L_x_35961:
[----:B------:R-:W-:Y:S05]  /*c530*/  BSYNC.RECONVERGENT B1 ;  /* 0x0000000000017941 */ /* 0x000fea0003800200 */
.L_x_35959:
        /* <DEDUP_REMOVED lines=9> */
.L_x_35963:
[----:B------:R-:W-:Y:S02]  /*c5d0*/  IMAD.MOV.U32 R11, RZ, RZ, R9 ;  /* 0x000000ffff0b7224 */ /* 0x000fe400078e0009 */
[----:B------:R-:W-:Y:S02]  /*c5e0*/  IMAD.MOV.U32 R21, RZ, RZ, R10 ;  /* 0x000000ffff157224 */ /* 0x000fe400078e000a */
[----:B------:R-:W-:Y:S02]  /*c5f0*/  IMAD.MOV.U32 R9, RZ, RZ, R8 ;  /* 0x000000ffff097224 */ /* 0x000fe400078e0008 */
[----:B------:R-:W-:-:S07]  /*c600*/  IMAD.MOV.U32 R10, RZ, RZ, R7 ;  /* 0x000000ffff0a7224 */ /* 0x000fce00078e0007 */
.L_x_35964:
[----:B------:R-:W-:Y:S05]  /*c610*/  BSYNC.RECONVERGENT B1 ;  /* 0x0000000000017941 */ /* 0x000fea0003800200 */
.L_x_35962:
        /* <DEDUP_REMOVED lines=9> */
.L_x_35966:
[----:B------:R-:W-:Y:S02]  /*c6b0*/  IMAD.MOV.U32 R7, RZ, RZ, R11 ;  /* 0x000000ffff077224 */ /* 0x000fe400078e000b */
[----:B------:R-:W-:Y:S01]  /*c6c0*/  IMAD.MOV.U32 R8, RZ, RZ, R21 ;  /* 0x000000ffff087224 */ /* 0x000fe200078e0015 */
[----:B------:R-:W-:Y:S01]  /*c6d0*/  MOV R21, R20 ;  /* 0x0000001400157202 */ /* 0x000fe20000000f00 */
[----:B------:R-:W-:-:S07]  /*c6e0*/  IMAD.MOV.U32 R11, RZ, RZ, R6 ;  /* 0x000000ffff0b7224 */ /* 0x000fce00078e0006 */
.L_x_35967:
[----:B------:R-:W-:Y:S05]  /*c6f0*/  BSYNC.RECONVERGENT B1 ;  /* 0x0000000000017941 */ /* 0x000fea0003800200 */
.L_x_35965:
        /* <DEDUP_REMOVED lines=9> */
.L_x_35969:
[----:B------:R-:W-:Y:S01]  /*c790*/  IMAD.MOV.U32 R6, RZ, RZ, R7 ;  /* 0x000000ffff067224 */ /* 0x000fe200078e0007 */
[----:B------:R-:W-:Y:S01]  /*c7a0*/  MOV R7, R12 ;  /* 0x0000000c00077202 */ /* 0x000fe20000000f00 */
[----:B------:R-:W-:Y:S02]  /*c7b0*/  IMAD.MOV.U32 R25, RZ, RZ, R8 ;  /* 0x000000ffff197224 */ /* 0x000fe400078e0008 */
[----:B------:R-:W-:-:S07]  /*c7c0*/  IMAD.MOV.U32 R8, RZ, RZ, R5 ;  /* 0x000000ffff087224 */ /* 0x000fce00078e0005 */
.L_x_35970:
[----:B------:R-:W-:Y:S05]  /*c7d0*/  BSYNC.RECONVERGENT B1 ;  /* 0x0000000000017941 */ /* 0x000fea0003800200 */
.L_x_35968:
        /* <DEDUP_REMOVED lines=9> */
.L_x_35972:
[----:B------:R-:W-:Y:S01]  /*c870*/  IMAD.MOV.U32 R5, RZ, RZ, R6 ;  /* 0x000000ffff057224 */ /* 0x000fe200078e0006 */
[----:B------:R-:W-:Y:S01]  /*c880*/  MOV R12, R25 ;  /* 0x00000019000c7202 */ /* 0x000fe20000000f00 */
[----:B------:R-:W-:Y:S02]  /*c890*/  IMAD.MOV.U32 R6, RZ, RZ, R23 ;  /* 0x000000ffff067224 */ /* 0x000fe400078e0017 */
[----:B------:R-:W-:-:S07]  /*c8a0*/  IMAD.MOV.U32 R25, RZ, RZ, R22 ;  /* 0x000000ffff197224 */ /* 0x000fce00078e0016 */
.L_x_35973:
[----:B------:R-:W-:Y:S05]  /*c8b0*/  BSYNC.RECONVERGENT B1 ;  /* 0x0000000000017941 */ /* 0x000fea0003800200 */
.L_x_35971:
        /* <DEDUP_REMOVED lines=9> */
.L_x_35975:
[----:B------:R-:W-:Y:S01]  /*c950*/  MOV R23, R5 ;  /* 0x0000000500177202 */ /* 0x000fe20000000f00 */
[----:B------:R-:W-:Y:S02]  /*c960*/  IMAD.MOV.U32 R27, RZ, RZ, R12 ;  /* 0x000000ffff1b7224 */ /* 0x000fe400078e000c */
[----:B------:R-:W-:Y:S02]  /*c970*/  IMAD.MOV.U32 R5, RZ, RZ, R14 ;  /* 0x000000ffff057224 */ /* 0x000fe400078e000e */
[----:B------:R-:W-:-:S07]  /*c980*/  IMAD.MOV.U32 R12, RZ, RZ, R3 ;  /* 0x000000ffff0c7224 */ /* 0x000fce00078e0003 */
.L_x_35976:
[----:B------:R-:W-:Y:S05]  /*c990*/  BSYNC.RECONVERGENT B1 ;  /* 0x0000000000017941 */ /* 0x000fea0003800200 */
.L_x_35974:
        /* <DEDUP_REMOVED lines=9> */
.L_x_35978:
[----:B------:R-:W-:Y:S02]  /*ca30*/  IMAD.MOV.U32 R3, RZ, RZ, R23 ;  /* 0x000000ffff037224 */ /* 0x000fe400078e0017 */
[----:B------:R-:W-:Y:S02]  /*ca40*/  IMAD.MOV.U32 R14, RZ, RZ, R27 ;  /* 0x000000ffff0e7224 */ /* 0x000fe400078e001b */
[----:B------:R-:W-:Y:S02]  /*ca50*/  IMAD.MOV.U32 R23, RZ, RZ, R16 ;  /* 0x000000ffff177224 */ /* 0x000fe400078e0010 */
[----:B------:R-:W-:-:S07]  /*ca60*/  IMAD.MOV.U32 R27, RZ, RZ, R24 ;  /* 0x000000ffff1b7224 */ /* 0x000fce00078e0018 */
.L_x_35979:
[----:B------:R-:W-:Y:S05]  /*ca70*/  BSYNC.RECONVERGENT B1 ;  /* 0x0000000000017941 */ /* 0x000fea0003800200 */
.L_x_35977:
        /* <DEDUP_REMOVED lines=16> */
.L_x_35981:
[----:B------:R-:W-:Y:S01]  /*cb80*/  IMAD.MOV.U32 R16, RZ, RZ, R26 ;  /* 0x000000ffff107224 */ /* 0x000fe200078e001a */
[----:B------:R-:W-:Y:S01]  /*cb90*/  MOV R18, R13 ;  /* 0x0000000d00127202 */ /* 0x000fe20000000f00 */
[----:B------:R-:W-:Y:S02]  /*cba0*/  IMAD.MOV.U32 R26, RZ, RZ, R9 ;  /* 0x000000ffff1a7224 */ /* 0x000fe400078e0009 */
[----:B------:R-:W-:-:S07]  /*cbb0*/  IMAD.MOV.U32 R13, RZ, RZ, R10 ;  /* 0x000000ffff0d7224 */ /* 0x000fce00078e000a */
.L_x_35982:
[----:B------:R-:W-:Y:S05]  /*cbc0*/  BSYNC.RECONVERGENT B1 ;  /* 0x0000000000017941 */ /* 0x000fea0003800200 */
.L_x_35980:
        /* <DEDUP_REMOVED lines=9> */
.L_x_35984:
[----:B------:R-:W-:Y:S01]  /*cc60*/  MOV R20, R16 ;  /* 0x0000001000147202 */ /* 0x000fe20000000f00 */
[----:B------:R-:W-:Y:S02]  /*cc70*/  IMAD.MOV.U32 R9, RZ, RZ, R18 ;  /* 0x000000ffff097224 */ /* 0x000fe400078e0012 */
[----:B------:R-:W-:Y:S02]  /*cc80*/  IMAD.MOV.U32 R16, RZ, RZ, R11 ;  /* 0x000000ffff107224 */ /* 0x000fe400078e000b */
[----:B------:R-:W-:-:S07]  /*cc90*/  IMAD.MOV.U32 R18, RZ, RZ, R21 ;  /* 0x000000ffff127224 */ /* 0x000fce00078e0015 */
.L_x_35985:
[----:B------:R-:W-:Y:S05]  /*cca0*/  BSYNC.RECONVERGENT B1 ;  /* 0x0000000000017941 */ /* 0x000fea0003800200 */
.L_x_35983:
        /* <DEDUP_REMOVED lines=9> */
.L_x_35987:
[----:B------:R-:W-:Y:S02]  /*cd40*/  IMAD.MOV.U32 R19, RZ, RZ, R20 ;  /* 0x000000ffff137224 */ /* 0x000fe400078e0014 */
[----:B------:R-:W-:Y:S02]  /*cd50*/  IMAD.MOV.U32 R21, RZ, RZ, R9 ;  /* 0x000000ffff157224 */ /* 0x000fe400078e0009 */
[----:B------:R-:W-:Y:S02]  /*cd60*/  IMAD.MOV.U32 R20, RZ, RZ, R7 ;  /* 0x000000ffff147224 */ /* 0x000fe400078e0007 */
[----:B------:R-:W-:-:S07]  /*cd70*/  IMAD.MOV.U32 R9, RZ, RZ, R8 ;  /* 0x000000ffff097224 */ /* 0x000fce00078e0008 */
.L_x_35988:
[----:B------:R-:W-:Y:S05]  /*cd80*/  BSYNC.RECONVERGENT B1 ;  /* 0x0000000000017941 */ /* 0x000fea0003800200 */
.L_x_35986:
        /* <DEDUP_REMOVED lines=9> */
.L_x_35990:
[----:B------:R-:W-:Y:S02]  /*ce20*/  IMAD.MOV.U32 R30, RZ, RZ, R19 ;  /* 0x000000ffff1e7224 */ /* 0x000fe400078e0013 */
[----:B------:R-:W-:Y:S01]  /*ce30*/  IMAD.MOV.U32 R7, RZ, RZ, R21 ;  /* 0x000000ffff077224 */ /* 0x000fe200078e0015 */
[----:B------:R-:W-:Y:S01]  /*ce40*/  MOV R21, R25 ;  /* 0x0000001900157202 */ /* 0x000fe20000000f00 */
[----:B------:R-:W-:-:S07]  /*ce50*/  IMAD.MOV.U32 R19, RZ, RZ, R6 ;  /* 0x000000ffff137224 */ /* 0x000fce00078e0006 */
.L_x_35991:
[----:B------:R-:W-:Y:S05]  /*ce60*/  BSYNC.RECONVERGENT B1 ;  /* 0x0000000000017941 */ /* 0x000fea0003800200 */
.L_x_35989:
        /* <DEDUP_REMOVED lines=9> */
.L_x_35993:
[----:B------:R-:W-:Y:S01]  /*cf00*/  IMAD.MOV.U32 R6, RZ, RZ, R30 ;  /* 0x000000ffff067224 */ /* 0x000fe200078e001e */
[----:B------:R-:W-:Y:S01]  /*cf10*/  MOV R30, R5 ;  /* 0x00000005001e7202 */ /* 0x000fe20000000f00 */
[----:B------:R-:W-:Y:S02]  /*cf20*/  IMAD.MOV.U32 R25, RZ, RZ, R7 ;  /* 0x000000ffff197224 */ /* 0x000fe400078e0007 */
[----:B------:R-:W-:-:S07]  /*cf30*/  IMAD.MOV.U32 R7, RZ, RZ, R12 ;  /* 0x000000ffff077224 */ /* 0x000fce00078e000c */
.L_x_35994:
[----:B------:R-:W-:Y:S05]  /*cf40*/  BSYNC.RECONVERGENT B1 ;  /* 0x0000000000017941 */ /* 0x000fea0003800200 */
.L_x_35992:
        /* <DEDUP_REMOVED lines=9> */
.L_x_35996:
[----:B------:R-:W-:Y:S01]  /*cfe0*/  IMAD.MOV.U32 R32, RZ, RZ, R6 ;  /* 0x000000ffff207224 */ /* 0x000fe200078e0006 */
[----:B------:R-:W-:Y:S01]  /*cff0*/  MOV R31, R25 ;  /* 0x00000019001f7202 */ /* 0x000fe20000000f00 */
[----:B------:R-:W-:Y:S02]  /*d000*/  IMAD.MOV.U32 R6, RZ, RZ, R23 ;  /* 0x000000ffff067224 */ /* 0x000fe400078e0017 */
[----:B------:R-:W-:-:S07]  /*d010*/  IMAD.MOV.U32 R25, RZ, RZ, R27 ;  /* 0x000000ffff197224 */ /* 0x000fce00078e001b */
.L_x_35997:
[----:B------:R-:W-:Y:S05]  /*d020*/  BSYNC.RECONVERGENT B1 ;  /* 0x0000000000017941 */ /* 0x000fea0003800200 */
.L_x_35995:
        /* <DEDUP_REMOVED lines=9> */
.L_x_35999:
[----:B------:R-:W-:Y:S01]  /*d0c0*/  MOV R5, R32 ;  /* 0x0000002000057202 */ /* 0x000fe20000000f00 */
[----:B------:R-:W-:Y:S02]  /*d0d0*/  IMAD.MOV.U32 R12, RZ, RZ, R31 ;  /* 0x000000ffff0c7224 */ /* 0x000fe400078e001f */
[----:B------:R-:W-:Y:S02]  /*d0e0*/  IMAD.MOV.U32 R32, RZ, RZ, R3 ;  /* 0x000000ffff207224 */ /* 0x000fe400078e0003 */
[----:B------:R-:W-:-:S07]  /*d0f0*/  IMAD.MOV.U32 R31, RZ, RZ, R14 ;  /* 0x000000ffff1f7224 */ /* 0x000fce00078e000e */
.L_x_36000:
[----:B------:R-:W-:Y:S05]  /*d100*/  BSYNC.RECONVERGENT B1 ;  /* 0x0000000000017941 */ /* 0x000fea0003800200 */
.L_x_35998:
        /* <DEDUP_REMOVED lines=16> */
.L_x_36002:
[----:B------:R-:W-:Y:S01]  /*d210*/  IMAD.MOV.U32 R11, RZ, RZ, R26 ;  /* 0x000000ffff0b7224 */ /* 0x000fe200078e001a */
[----:B------:R-:W-:Y:S01]  /*d220*/  MOV R26, R16 ;  /* 0x00000010001a7202 */ /* 0x000fe20000000f00 */
[----:B------:R-:W-:Y:S02]  /*d230*/  IMAD.MOV.U32 R24, RZ, RZ, R13 ;  /* 0x000000ffff187224 */ /* 0x000fe400078e000d */
[----:B------:R-:W-:-:S07]  /*d240*/  IMAD.MOV.U32 R13, RZ, RZ, R18 ;  /* 0x000000ffff0d7224 */ /* 0x000fce00078e0012 */
.L_x_36003:
[----:B------:R-:W-:Y:S05]  /*d250*/  BSYNC.RECONVERGENT B1 ;  /* 0x0000000000017941 */ /* 0x000fea0003800200 */
.L_x_36001:
        /* <DEDUP_REMOVED lines=9> */
.L_x_36005:
[----:B------:R-:W-:Y:S01]  /*d2f0*/  IMAD.MOV.U32 R10, RZ, RZ, R11 ;  /* 0x000000ffff0a7224 */ /* 0x000fe200078e000b */
[----:B------:R-:W-:Y:S01]  /*d300*/  MOV R22, R24 ;  /* 0x0000001800167202 */ /* 0x000fe20000000f00 */
[----:B------:R-:W-:Y:S02]  /*d310*/  IMAD.MOV.U32 R11, RZ, RZ, R20 ;  /* 0x000000ffff0b7224 */ /* 0x000fe400078e0014 */
[----:B------:R-:W-:-:S07]  /*d320*/  IMAD.MOV.U32 R24, RZ, RZ, R9 ;  /* 0x000000ffff187224 */ /* 0x000fce00078e0009 */
.L_x_36006:
[----:B------:R-:W-:Y:S05]  /*d330*/  BSYNC.RECONVERGENT B1 ;  /* 0x0000000000017941 */ /* 0x000fea0003800200 */
.L_x_36004:
        /* <DEDUP_REMOVED lines=9> */
.L_x_36008:
[----:B------:R-:W-:Y:S01]  /*d3d0*/  MOV R9, R10 ;  /* 0x0000000a00097202 */ /* 0x000fe20000000f00 */
[----:B------:R-:W-:Y:S02]  /*d3e0*/  IMAD.MOV.U32 R20, RZ, RZ, R22 ;  /* 0x000000ffff147224 */ /* 0x000fe400078e0016 */
[----:B------:R-:W-:Y:S02]  /*d3f0*/  IMAD.MOV.U32 R10, RZ, RZ, R19 ;  /* 0x000000ffff0a7224 */ /* 0x000fe400078e0013 */
[----:B------:R-:W-:-:S07]  /*d400*/  IMAD.MOV.U32 R22, RZ, RZ, R21 ;  /* 0x000000ffff167224 */ /* 0x000fce00078e0015 */
.L_x_36009:
[----:B------:R-:W-:Y:S05]  /*d410*/  BSYNC.RECONVERGENT B1 ;  /* 0x0000000000017941 */ /* 0x000fea0003800200 */
.L_x_36007:
        /* <DEDUP_REMOVED lines=9> */
.L_x_36011:
[----:B------:R-:W-:Y:S02]  /*d4b0*/  IMAD.MOV.U32 R8, RZ, RZ, R9 ;  /* 0x000000ffff087224 */ /* 0x000fe400078e0009 */
[----:B------:R-:W-:Y:S02]  /*d4c0*/  IMAD.MOV.U32 R18, RZ, RZ, R20 ;  /* 0x000000ffff127224 */ /* 0x000fe400078e0014 */
[----:B------:R-:W-:Y:S02]  /*d4d0*/  IMAD.MOV.U32 R9, RZ, RZ, R30 ;  /* 0x000000ffff097224 */ /* 0x000fe400078e001e */
[----:B------:R-:W-:-:S07]  /*d4e0*/  IMAD.MOV.U32 R20, RZ, RZ, R7 ;  /* 0x000000ffff147224 */ /* 0x000fce00078e0007 */
.L_x_36012:
[----:B------:R-:W-:Y:S05]  /*d4f0*/  BSYNC.RECONVERGENT B1 ;  /* 0x0000000000017941 */ /* 0x000fea0003800200 */
.L_x_36010:
        /* <DEDUP_REMOVED lines=9> */
.L_x_36014:
[----:B------:R-:W-:Y:S02]  /*d590*/  IMAD.MOV.U32 R7, RZ, RZ, R8 ;  /* 0x000000ffff077224 */ /* 0x000fe400078e0008 */
[----:B------:R-:W-:Y:S01]  /*d5a0*/  IMAD.MOV.U32 R16, RZ, RZ, R18 ;  /* 0x000000ffff107224 */ /* 0x000fe200078e0012 */
[----:B------:R-:W-:Y:S01]  /*d5b0*/  MOV R18, R25 ;  /* 0x0000001900127202 */ /* 0x000fe20000000f00 */
[----:B------:R-:W-:-:S07]  /*d5c0*/  IMAD.MOV.U32 R8, RZ, RZ, R6 ;  /* 0x000000ffff087224 */ /* 0x000fce00078e0006 */
.L_x_36015:
[----:B------:R-:W-:Y:S05]  /*d5d0*/  BSYNC.RECONVERGENT B1 ;  /* 0x0000000000017941 */ /* 0x000fea0003800200 */
.L_x_36013:
        /* <DEDUP_REMOVED lines=9> */
.L_x_36017:
[----:B------:R-:W-:Y:S01]  /*d670*/  IMAD.MOV.U32 R28, RZ, RZ, R7 ;  /* 0x000000ffff1c7224 */ /* 0x000fe200078e0007 */
[----:B------:R-:W-:Y:S01]  /*d680*/  MOV R7, R32 ;  /* 0x0000002000077202 */ /* 0x000fe20000000f00 */
[----:B------:R-:W-:Y:S02]  /*d690*/  IMAD.MOV.U32 R17, RZ, RZ, R16 ;  /* 0x000000ffff117224 */ /* 0x000fe400078e0010 */
[----:B------:R-:W-:-:S07]  /*d6a0*/  IMAD.MOV.U32 R16, RZ, RZ, R31 ;  /* 0x000000ffff107224 */ /* 0x000fce00078e001f */
.L_x_36018:
[----:B------:R-:W-:Y:S05]  /*d6b0*/  BSYNC.RECONVERGENT B1 ;  /* 0x0000000000017941 */ /* 0x000fea0003800200 */
.L_x_36016:
        /* <DEDUP_REMOVED lines=9> */
.L_x_36019:
[----:B------:R-:W-:Y:S01]  /*d750*/  MOV R14, R12 ;  /* 0x0000000c000e7202 */ /* 0x000fe20000000f00 */
[----:B------:R-:W-:Y:S02]  /*d760*/  IMAD.MOV.U32 R6, RZ, RZ, R5 ;  /* 0x000000ffff067224 */ /* 0x000fe400078e0005 */
[----:B------:R-:W-:Y:S02]  /*d770*/  IMAD.MOV.U32 R3, RZ, RZ, R15 ;  /* 0x000000ffff037224 */ /* 0x000fe400078e000f */
[----:B------:R-:W-:Y:S02]  /*d780*/  IMAD.MOV.U32 R12, RZ, RZ, R17 ;  /* 0x000000ffff0c7224 */ /* 0x000fe400078e0011 */
[----:B------:R-:W-:-:S07]  /*d790*/  IMAD.MOV.U32 R5, RZ, RZ, R28 ;  /* 0x000000ffff057224 */ /* 0x000fce00078e001c */
.L_x_35853:
[----:B------:R-:W-:Y:S05]  /*d7a0*/  BSYNC.RECONVERGENT B0 ;  /* 0x0000000000007941 */ /* 0x000fea0003800200 */
.L_x_35852:
        /* <DEDUP_REMOVED lines=33> */
[----:B------:R-:W-:Y:S01]  /*d9c0*/  @!P0 MOV R13, R42 ;  /* 0x0000002a000d8202 */ /* 0x000fe20000000f00 */
        /* <DEDUP_REMOVED lines=12> */
.L_x_36023:
[----:B------:R-:W-:Y:S01]  /*da90*/  IMAD.MOV.U32 R3, RZ, RZ, R26 ;  /* 0x000000ffff037224 */ /* 0x000fe200078e001a */
[----:B------:R-:W-:Y:S01]  /*daa0*/  MOV R31, R13 ;  /* 0x0000000d001f7202 */ /* 0x000fe20000000f00 */
[----:B------:R-:W-:Y:S02]  /*dab0*/  IMAD.MOV.U32 R26, RZ, RZ, R11 ;  /* 0x000000ffff1a7224 */ /* 0x000fe400078e000b */
[----:B------:R-:W-:-:S07]  /*dac0*/  IMAD.MOV.U32 R13, RZ, RZ, R24 ;  /* 0x000000ffff0d7224 */ /* 0x000fce00078e0018 */
.L_x_36024:
[----:B------:R-:W-:Y:S05]  /*dad0*/  BSYNC.RECONVERGENT B1 ;  /* 0x0000000000017941 */ /* 0x000fea0003800200 */
.L_x_36022:
        /* <DEDUP_REMOVED lines=9> */
.L_x_36026:
[----:B------:R-:W-:Y:S01]  /*db70*/  MOV R24, R3 ;  /* 0x0000000300187202 */ /* 0x000fe20000000f00 */
[----:B------:R-:W-:Y:S02]  /*db80*/  IMAD.MOV.U32 R11, RZ, RZ, R31 ;  /* 0x000000ffff0b7224 */ /* 0x000fe400078e001f */
[----:B------:R-:W-:Y:S02]  /*db90*/  IMAD.MOV.U32 R3, RZ, RZ, R10 ;  /* 0x000000ffff037224 */ /* 0x000fe400078e000a */
[----:B------:R-:W-:-:S07]  /*dba0*/  IMAD.MOV.U32 R31, RZ, RZ, R22 ;  /* 0x000000ffff1f7224 */ /* 0x000fce00078e0016 */
.L_x_36027:
[----:B------:R-:W-:Y:S05]  /*dbb0*/  BSYNC.RECONVERGENT B1 ;  /* 0x0000000000017941 */ /* 0x000fea0003800200 */
.L_x_36025:
        /* <DEDUP_REMOVED lines=9> */
.L_x_36029:
[----:B------:R-:W-:Y:S02]  /*dc50*/  IMAD.MOV.U32 R33, RZ, RZ, R24 ;  /* 0x000000ffff217224 */ /* 0x000fe400078e0018 */
[----:B------:R-:W-:Y:S02]  /*dc60*/  IMAD.MOV.U32 R35, RZ, RZ, R11 ;  /* 0x000000ffff237224 */ /* 0x000fe400078e000b */
[----:B------:R-:W-:Y:S02]  /*dc70*/  IMAD.MOV.U32 R24, RZ, RZ, R9 ;  /* 0x000000ffff187224 */ /* 0x000fe400078e0009 */
[----:B------:R-:W-:-:S07]  /*dc80*/  IMAD.MOV.U32 R11, RZ, RZ, R20 ;  /* 0x000000ffff0b7224 */ /* 0x000fce00078e0014 */
.L_x_36030:
[----:B------:R-:W-:Y:S05]  /*dc90*/  BSYNC.RECONVERGENT B1 ;  /* 0x0000000000017941 */ /* 0x000fea0003800200 */
.L_x_36028:
        /* <DEDUP_REMOVED lines=9> */
.L_x_36032:
[----:B------:R-:W-:Y:S02]  /*dd30*/  IMAD.MOV.U32 R10, RZ, RZ, R33 ;  /* 0x000000ffff0a7224 */ /* 0x000fe400078e0021 */
[----:B------:R-:W-:Y:S01]  /*dd40*/  IMAD.MOV.U32 R9, RZ, RZ, R35 ;  /* 0x000000ffff097224 */ /* 0x000fe200078e0023 */
[----:B------:R-:W-:Y:S01]  /*dd50*/  MOV R35, R18 ;  /* 0x0000001200237202 */ /* 0x000fe20000000f00 */
[----:B------:R-:W-:-:S07]  /*dd60*/  IMAD.MOV.U32 R33, RZ, RZ, R8 ;  /* 0x000000ffff217224 */ /* 0x000fce00078e0008 */
.L_x_36033:
[----:B------:R-:W-:Y:S05]  /*dd70*/  BSYNC.RECONVERGENT B1 ;  /* 0x0000000000017941 */ /* 0x000fea0003800200 */
.L_x_36031:
        /* <DEDUP_REMOVED lines=9> */
.L_x_36035:
[----:B------:R-:W-:Y:S01]  /*de10*/  IMAD.MOV.U32 R37, RZ, RZ, R10 ;  /* 0x000000ffff257224 */ /* 0x000fe200078e000a */
[----:B------:R-:W-:Y:S01]  /*de20*/  MOV R10, R7 ;  /* 0x00000007000a7202 */ /* 0x000fe20000000f00 */
[----:B------:R-:W-:Y:S02]  /*de30*/  IMAD.MOV.U32 R39, RZ, RZ, R9 ;  /* 0x000000ffff277224 */ /* 0x000fe400078e0009 */
[----:B------:R-:W-:-:S07]  /*de40*/  IMAD.MOV.U32 R9, RZ, RZ, R16 ;  /* 0x000000ffff097224 */ /* 0x000fce00078e0010 */
.L_x_36036:
[----:B------:R-:W-:Y:S05]  /*de50*/  BSYNC.RECONVERGENT B1 ;  /* 0x0000000000017941 */ /* 0x000fea0003800200 */
.L_x_36034:
        /* <DEDUP_REMOVED lines=9> */
.L_x_36038:
[----:B------:R-:W-:Y:S01]  /*def0*/  IMAD.MOV.U32 R8, RZ, RZ, R37 ;  /* 0x000000ffff087224 */ /* 0x000fe200078e0025 */
[----:B------:R-:W-:Y:S01]  /*df00*/  MOV R7, R39 ;  /* 0x0000002700077202 */ /* 0x000fe20000000f00 */
[----:B------:R-:W-:Y:S02]  /*df10*/  IMAD.MOV.U32 R37, RZ, RZ, R6 ;  /* 0x000000ffff257224 */ /* 0x000fe400078e0006 */
[----:B------:R-:W-:-:S07]  /*df20*/  IMAD.MOV.U32 R39, RZ, RZ, R14 ;  /* 0x000000ffff277224 */ /* 0x000fce00078e000e */
.L_x_36039:
[----:B------:R-:W-:Y:S05]  /*df30*/  BSYNC.RECONVERGENT B1 ;  /* 0x0000000000017941 */ /* 0x000fea0003800200 */
.L_x_36037:
        /* <DEDUP_REMOVED lines=9> */
.L_x_36041:
[----:B------:R-:W-:Y:S01]  /*dfd0*/  MOV R6, R8 ;  /* 0x0000000800067202 */ /* 0x000fe20000000f00 */
[----:B------:R-:W-:Y:S02]  /*dfe0*/  IMAD.MOV.U32 R14, RZ, RZ, R7 ;  /* 0x000000ffff0e7224 */ /* 0x000fe400078e0007 */
[----:B------:R-:W-:Y:S02]  /*dff0*/  IMAD.MOV.U32 R8, RZ, RZ, R5 ;  /* 0x000000ffff087224 */ /* 0x000fe400078e0005 */
[----:B------:R-:W-:-:S07]  /*e000*/  IMAD.MOV.U32 R7, RZ, RZ, R12 ;  /* 0x000000ffff077224 */ /* 0x000fce00078e000c */
.L_x_36042:
[----:B------:R-:W-:Y:S05]  /*e010*/  BSYNC.RECONVERGENT B1 ;  /* 0x0000000000017941 */ /* 0x000fea0003800200 */
.L_x_36040:
        /* <DEDUP_REMOVED lines=16> */
.L_x_36044:
[----:B------:R-:W-:Y:S01]  /*e120*/  IMAD.MOV.U32 R5, RZ, RZ, R26 ;  /* 0x000000ffff057224 */ /* 0x000fe200078e001a */
[----:B------:R-:W-:Y:S01]  /*e130*/  MOV R26, R3 ;  /* 0x00000003001a7202 */ /* 0x000fe20000000f00 */
[----:B------:R-:W-:Y:S02]  /*e140*/  IMAD.MOV.U32 R12, RZ, RZ, R13 ;  /* 0x000000ffff0c7224 */ /* 0x000fe400078e000d */
[----:B------:R-:W-:-:S07]  /*e150*/  IMAD.MOV.U32 R13, RZ, RZ, R31 ;  /* 0x000000ffff0d7224 */ /* 0x000fce00078e001f */
.L_x_36045:
[----:B------:R-:W-:Y:S05]  /*e160*/  BSYNC.RECONVERGENT B1 ;  /* 0x0000000000017941 */ /* 0x000fea0003800200 */
.L_x_36043:
        /* <DEDUP_REMOVED lines=9> */
.L_x_36047:
[----:B------:R-:W-:Y:S01]  /*e200*/  IMAD.MOV.U32 R16, RZ, RZ, R5 ;  /* 0x000000ffff107224 */ /* 0x000fe200078e0005 */
[----:B------:R-:W-:Y:S01]  /*e210*/  MOV R18, R12 ;  /* 0x0000000c00127202 */ /* 0x000fe20000000f00 */
[----:B------:R-:W-:Y:S02]  /*e220*/  IMAD.MOV.U32 R5, RZ, RZ, R24 ;  /* 0x000000ffff057224 */ /* 0x000fe400078e0018 */
[----:B------:R-:W-:-:S07]  /*e230*/  IMAD.MOV.U32 R12, RZ, RZ, R11 ;  /* 0x000000ffff0c7224 */ /* 0x000fce00078e000b */
.L_x_36048:
[----:B------:R-:W-:Y:S05]  /*e240*/  BSYNC.RECONVERGENT B1 ;  /* 0x0000000000017941 */ /* 0x000fea0003800200 */
.L_x_36046:
        /* <DEDUP_REMOVED lines=9> */
.L_x_36050:
[----:B------:R-:W-:Y:S01]  /*e2e0*/  MOV R3, R16 ;  /* 0x0000001000037202 */ /* 0x000fe20000000f00 */
[----:B------:R-:W-:Y:S02]  /*e2f0*/  IMAD.MOV.U32 R20, RZ, RZ, R18 ;  /* 0x000000ffff147224 */ /* 0x000fe400078e0012 */
[----:B------:R-:W-:Y:S02]  /*e300*/  IMAD.MOV.U32 R16, RZ, RZ, R33 ;  /* 0x000000ffff107224 */ /* 0x000fe400078e0021 */
[----:B------:R-:W-:-:S07]  /*e310*/  IMAD.MOV.U32 R18, RZ, RZ, R35 ;  /* 0x000000ffff127224 */ /* 0x000fce00078e0023 */
.L_x_36051:
[----:B------:R-:W-:Y:S05]  /*e320*/  BSYNC.RECONVERGENT B1 ;  /* 0x0000000000017941 */ /* 0x000fea0003800200 */
.L_x_36049:
        /* <DEDUP_REMOVED lines=9> */
.L_x_36053:
[----:B------:R-:W-:Y:S02]  /*e3c0*/  IMAD.MOV.U32 R22, RZ, RZ, R3 ;  /* 0x000000ffff167224 */ /* 0x000fe400078e0003 */
[----:B------:R-:W-:Y:S02]  /*e3d0*/  IMAD.MOV.U32 R24, RZ, RZ, R20 ;  /* 0x000000ffff187224 */ /* 0x000fe400078e0014 */
[----:B------:R-:W-:Y:S02]  /*e3e0*/  IMAD.MOV.U32 R3, RZ, RZ, R10 ;  /* 0x000000ffff037224 */ /* 0x000fe400078e000a */
[----:B------:R-:W-:-:S07]  /*e3f0*/  IMAD.MOV.U32 R20, RZ, RZ, R9 ;  /* 0x000000ffff147224 */ /* 0x000fce00078e0009 */
.L_x_36054:
[----:B------:R-:W-:Y:S05]  /*e400*/  BSYNC.RECONVERGENT B1 ;  /* 0x0000000000017941 */ /* 0x000fea0003800200 */
.L_x_36052:
        /* <DEDUP_REMOVED lines=9> */
.L_x_36056:
[----:B------:R-:W-:Y:S02]  /*e4a0*/  IMAD.MOV.U32 R9, RZ, RZ, R22 ;  /* 0x000000ffff097224 */ /* 0x000fe400078e0016 */
[----:B------:R-:W-:Y:S01]  /*e4b0*/  IMAD.MOV.U32 R10, RZ, RZ, R24 ;  /* 0x000000ffff0a7224 */ /* 0x000fe200078e0018 */
[----:B------:R-:W-:Y:S01]  /*e4c0*/  MOV R24, R39 ;  /* 0x0000002700187202 */ /* 0x000fe20000000f00 */
[----:B------:R-:W-:-:S07]  /*e4d0*/  IMAD.MOV.U32 R22, RZ, RZ, R37 ;  /* 0x000000ffff167224 */ /* 0x000fce00078e0025 */
.L_x_36057:
[----:B------:R-:W-:Y:S05]  /*e4e0*/  BSYNC.RECONVERGENT B1 ;  /* 0x0000000000017941 */ /* 0x000fea0003800200 */
.L_x_36055:
        /* <DEDUP_REMOVED lines=9> */
.L_x_36059:
[----:B------:R-:W-:Y:S01]  /*e580*/  IMAD.MOV.U32 R11, RZ, RZ, R9 ;  /* 0x000000ffff0b7224 */ /* 0x000fe200078e0009 */
[----:B------:R-:W-:Y:S01]  /*e590*/  MOV R9, R8 ;  /* 0x0000000800097202 */ /* 0x000fe20000000f00 */
[----:B------:R-:W-:Y:S02]  /*e5a0*/  IMAD.MOV.U32 R31, RZ, RZ, R10 ;  /* 0x000000ffff1f7224 */ /* 0x000fe400078e000a */
[----:B------:R-:W-:-:S07]  /*e5b0*/  IMAD.MOV.U32 R10, RZ, RZ, R7 ;  /* 0x000000ffff0a7224 */ /* 0x000fce00078e0007 */
.L_x_36060:
[----:B------:R-:W-:Y:S05]  /*e5c0*/  BSYNC.RECONVERGENT B1 ;  /* 0x0000000000017941 */ /* 0x000fea0003800200 */
.L_x_36058:
        /* <DEDUP_REMOVED lines=9> */
.L_x_36062:
[----:B------:R-:W-:Y:S01]  /*e660*/  IMAD.MOV.U32 R7, RZ, RZ, R11 ;  /* 0x000000ffff077224 */ /* 0x000fe200078e000b */
[----:B------:R-:W-:Y:S01]  /*e670*/  MOV R8, R31 ;  /* 0x0000001f00087202 */ /* 0x000fe20000000f00 */
[----:B------:R-:W-:Y:S02]  /*e680*/  IMAD.MOV.U32 R11, RZ, RZ, R6 ;  /* 0x000000ffff0b7224 */ /* 0x000fe400078e0006 */
[----:B------:R-:W-:-:S07]  /*e690*/  IMAD.MOV.U32 R31, RZ, RZ, R14 ;  /* 0x000000ffff1f7224 */ /* 0x000fce00078e000e */
.L_x_36063:
[----:B------:R-:W-:Y:S05]  /*e6a0*/  BSYNC.RECONVERGENT B1 ;  /* 0x0000000000017941 */ /* 0x000fea0003800200 */
.L_x_36061:
        /* <DEDUP_REMOVED lines=16> */
.L_x_36065:
[----:B------:R-:W-:Y:S02]  /*e7b0*/  IMAD.MOV.U32 R27, RZ, RZ, R26 ;  /* 0x000000ffff1b7224 */ /* 0x000fe400078e001a */
[----:B------:R-:W-:Y:S01]  /*e7c0*/  IMAD.MOV.U32 R6, RZ, RZ, R13 ;  /* 0x000000ffff067224 */ /* 0x000fe200078e000d */
[----:B------:R-:W-:Y:S01]  /*e7d0*/  MOV R13, R12 ;  /* 0x0000000c000d7202 */ /* 0x000fe20000000f00 */
[----:B------:R-:W-:-:S07]  /*e7e0*/  IMAD.MOV.U32 R26, RZ, RZ, R5 ;  /* 0x000000ffff1a7224 */ /* 0x000fce00078e0005 */
.L_x_36066:
[----:B------:R-:W-:Y:S05]  /*e7f0*/  BSYNC.RECONVERGENT B1 ;  /* 0x0000000000017941 */ /* 0x000fea0003800200 */
.L_x_36064:
        /* <DEDUP_REMOVED lines=9> */
.L_x_36068:
[----:B------:R-:W-:Y:S01]  /*e890*/  IMAD.MOV.U32 R12, RZ, RZ, R27 ;  /* 0x000000ffff0c7224 */ /* 0x000fe200078e001b */
[----:B------:R-:W-:Y:S01]  /*e8a0*/  MOV R27, R16 ;  /* 0x00000010001b7202 */ /* 0x000fe20000000f00 */
[----:B------:R-:W-:Y:S02]  /*e8b0*/  IMAD.MOV.U32 R5, RZ, RZ, R6 ;  /* 0x000000ffff057224 */ /* 0x000fe400078e0006 */
[----:B------:R-:W-:-:S07]  /*e8c0*/  IMAD.MOV.U32 R6, RZ, RZ, R18 ;  /* 0x000000ffff067224 */ /* 0x000fce00078e0012 */
.L_x_36069:
[----:B------:R-:W-:Y:S05]  /*e8d0*/  BSYNC.RECONVERGENT B1 ;  /* 0x0000000000017941 */ /* 0x000fea0003800200 */
.L_x_36067:
        /* <DEDUP_REMOVED lines=9> */
.L_x_36071:
[----:B------:R-:W-:Y:S01]  /*e970*/  IMAD.MOV.U32 R33, RZ, RZ, R12 ;  /* 0x000000ffff217224 */ /* 0x000fe200078e000c */
[----:B------:R-:W-:Y:S01]  /*e980*/  MOV R35, R5 ;  /* 0x0000000500237202 */ /* 0x000fe20000000f00 */
[----:B------:R-:W-:Y:S02]  /*e990*/  IMAD.MOV.U32 R12, RZ, RZ, R3 ;  /* 0x000000ffff0c7224 */ /* 0x000fe400078e0003 */
[----:B------:R-:W-:-:S07]  /*e9a0*/  IMAD.MOV.U32 R5, RZ, RZ, R20 ;  /* 0x000000ffff057224 */ /* 0x000fce00078e0014 */
.L_x_36072:
[----:B------:R-:W-:Y:S05]  /*e9b0*/  BSYNC.RECONVERGENT B1 ;  /* 0x0000000000017941 */ /* 0x000fea0003800200 */
.L_x_36070:
        /* <DEDUP_REMOVED lines=9> */
.L_x_36074:
[----:B------:R-:W-:Y:S01]  /*ea50*/  MOV R14, R33 ;  /* 0x00000021000e7202 */ /* 0x000fe20000000f00 */
[----:B------:R-:W-:Y:S02]  /*ea60*/  IMAD.MOV.U32 R3, RZ, RZ, R35 ;  /* 0x000000ffff037224 */ /* 0x000fe400078e0023 */
[----:B------:R-:W-:Y:S02]  /*ea70*/  IMAD.MOV.U32 R33, RZ, RZ, R22 ;  /* 0x000000ffff217224 */ /* 0x000fe400078e0016 */
[----:B------:R-:W-:-:S07]  /*ea80*/  IMAD.MOV.U32 R35, RZ, RZ, R24 ;  /* 0x000000ffff237224 */ /* 0x000fce00078e0018 */
.L_x_36075:
[----:B------:R-:W-:Y:S05]  /*ea90*/  BSYNC.RECONVERGENT B1 ;  /* 0x0000000000017941 */ /* 0x000fea0003800200 */
.L_x_36073:
        /* <DEDUP_REMOVED lines=9> */
.L_x_36077:
[----:B------:R-:W-:Y:S02]  /*eb30*/  IMAD.MOV.U32 R16, RZ, RZ, R14 ;  /* 0x000000ffff107224 */ /* 0x000fe400078e000e */
[----:B------:R-:W-:Y:S02]  /*eb40*/  IMAD.MOV.U32 R18, RZ, RZ, R3 ;  /* 0x000000ffff127224 */ /* 0x000fe400078e0003 */
[----:B------:R-:W-:Y:S02]  /*eb50*/  IMAD.MOV.U32 R14, RZ, RZ, R9 ;  /* 0x000000ffff0e7224 */ /* 0x000fe400078e0009 */
[----:B------:R-:W-:-:S07]  /*eb60*/  IMAD.MOV.U32 R3, RZ, RZ, R10 ;  /* 0x000000ffff037224 */ /* 0x000fce00078e000a */
.L_x_36078:
[----:B------:R-:W-:Y:S05]  /*eb70*/  BSYNC.RECONVERGENT B1 ;  /* 0x0000000000017941 */ /* 0x000fea0003800200 */
.L_x_36076:
        /* <DEDUP_REMOVED lines=9> */
.L_x_36080:
[----:B------:R-:W-:Y:S02]  /*ec10*/  IMAD.MOV.U32 R10, RZ, RZ, R16 ;  /* 0x000000ffff0a7224 */ /* 0x000fe400078e0010 */
[----:B------:R-:W-:Y:S01]  /*ec20*/  IMAD.MOV.U32 R9, RZ, RZ, R18 ;  /* 0x000000ffff097224 */ /* 0x000fe200078e0012 */
[----:B------:R-:W-:Y:S01]  /*ec30*/  MOV R18, R31 ;  /* 0x0000001f00127202 */ /* 0x000fe20000000f00 */
[----:B------:R-:W-:-:S07]  /*ec40*/  IMAD.MOV.U32 R16, RZ, RZ, R11 ;  /* 0x000000ffff107224 */ /* 0x000fce00078e000b */
.L_x_36081:
[----:B------:R-:W-:Y:S05]  /*ec50*/  BSYNC.RECONVERGENT B1 ;  /* 0x0000000000017941 */ /* 0x000fea0003800200 */
.L_x_36079:
        /* <DEDUP_REMOVED lines=9> */
.L_x_36083:
[----:B------:R-:W-:Y:S01]  /*ecf0*/  IMAD.MOV.U32 R11, RZ, RZ, R10 ;  /* 0x000000ffff0b7224 */ /* 0x000fe200078e000a */
[----:B------:R-:W-:Y:S01]  /*ed00*/  MOV R10, R7 ;  /* 0x00000007000a7202 */ /* 0x000fe20000000f00 */
[----:B------:R-:W-:Y:S02]  /*ed10*/  IMAD.MOV.U32 R20, RZ, RZ, R9 ;  /* 0x000000ffff147224 */ /* 0x000fe400078e0009 */
[----:B------:R-:W-:-:S07]  /*ed20*/  IMAD.MOV.U32 R9, RZ, RZ, R8 ;  /* 0x000000ffff097224 */ /* 0x000fce00078e0008 */
.L_x_36084:
[----:B------:R-:W-:Y:S05]  /*ed30*/  BSYNC.RECONVERGENT B1 ;  /* 0x0000000000017941 */ /* 0x000fea0003800200 */
.L_x_36082:
        /* <DEDUP_REMOVED lines=16> */
.L_x_36086:
[----:B------:R-:W-:Y:S02]  /*ee40*/  IMAD.MOV.U32 R7, RZ, RZ, R26 ;  /* 0x000000ffff077224 */ /* 0x000fe400078e001a */
[----:B------:R-:W-:Y:S02]  /*ee50*/  IMAD.MOV.U32 R8, RZ, RZ, R13 ;  /* 0x000000ffff087224 */ /* 0x000fe400078e000d */
[----:B------:R-:W-:Y:S02]  /*ee60*/  IMAD.MOV.U32 R26, RZ, RZ, R27 ;  /* 0x000000ffff1a7224 */ /* 0x000fe400078e001b */
[----:B------:R-:W-:-:S07]  /*ee70*/  IMAD.MOV.U32 R13, RZ, RZ, R6 ;  /* 0x000000ffff0d7224 */ /* 0x000fce00078e0006 */
.L_x_36087:
[----:B------:R-:W-:Y:S05]  /*ee80*/  BSYNC.RECONVERGENT B1 ;  /* 0x0000000000017941 */ /* 0x000fea0003800200 */
.L_x_36085:
        /* <DEDUP_REMOVED lines=9> */
.L_x_36089:
[----:B------:R-:W-:Y:S02]  /*ef20*/  IMAD.MOV.U32 R6, RZ, RZ, R7 ;  /* 0x000000ffff067224 */ /* 0x000fe400078e0007 */
[----:B------:R-:W-:Y:S01]  /*ef30*/  IMAD.MOV.U32 R22, RZ, RZ, R8 ;  /* 0x000000ffff167224 */ /* 0x000fe200078e0008 */
[----:B------:R-:W-:Y:S01]  /*ef40*/  MOV R8, R5 ;  /* 0x0000000500087202 */ /* 0x000fe20000000f00 */
[----:B------:R-:W-:-:S07]  /*ef50*/  IMAD.MOV.U32 R7, RZ, RZ, R12 ;  /* 0x000000ffff077224 */ /* 0x000fce00078e000c */
.L_x_36090:
[----:B------:R-:W-:Y:S05]  /*ef60*/  BSYNC.RECONVERGENT B1 ;  /* 0x0000000000017941 */ /* 0x000fea0003800200 */
.L_x_36088:
        /* <DEDUP_REMOVED lines=9> */
.L_x_36092:
[----:B------:R-:W-:Y:S01]  /*f000*/  IMAD.MOV.U32 R5, RZ, RZ, R6 ;  /* 0x000000ffff057224 */ /* 0x000fe200078e0006 */
[----:B------:R-:W-:Y:S01]  /*f010*/  MOV R6, R33 ;  /* 0x0000002100067202 */ /* 0x000fe20000000f00 */
[----:B------:R-:W-:Y:S02]  /*f020*/  IMAD.MOV.U32 R12, RZ, RZ, R22 ;  /* 0x000000ffff0c7224 */ /* 0x000fe400078e0016 */
[----:B------:R-:W-:-:S07]  /*f030*/  IMAD.MOV.U32 R22, RZ, RZ, R35 ;  /* 0x000000ffff167224 */ /* 0x000fce00078e0023 */
.L_x_36093:
[----:B------:R-:W-:Y:S05]  /*f040*/  BSYNC.RECONVERGENT B1 ;  /* 0x0000000000017941 */ /* 0x000fea0003800200 */
.L_x_36091:
        /* <DEDUP_REMOVED lines=9> */
.L_x_36095:
[----:B------:R-:W-:Y:S01]  /*f0e0*/  IMAD.MOV.U32 R25, RZ, RZ, R5 ;  /* 0x000000ffff197224 */ /* 0x000fe200078e0005 */
[----:B------:R-:W-:Y:S01]  /*f0f0*/  MOV R27, R12 ;  /* 0x0000000c001b7202 */ /* 0x000fe20000000f00 */
[----:B------:R-:W-:Y:S02]  /*f100*/  IMAD.MOV.U32 R5, RZ, RZ, R14 ;  /* 0x000000ffff057224 */ /* 0x000fe400078e000e */
[----:B------:R-:W-:-:S07]  /*f110*/  IMAD.MOV.U32 R12, RZ, RZ, R3 ;  /* 0x000000ffff0c7224 */ /* 0x000fce00078e0003 */
.L_x_36096:
[----:B------:R-:W-:Y:S05]  /*f120*/  BSYNC.RECONVERGENT B1 ;  /* 0x0000000000017941 */ /* 0x000fea0003800200 */
.L_x_36094:
        /* <DEDUP_REMOVED lines=9> */
.L_x_36098:
[----:B------:R-:W-:Y:S01]  /*f1c0*/  MOV R3, R25 ;  /* 0x0000001900037202 */ /* 0x000fe20000000f00 */
[----:B------:R-:W-:Y:S02]  /*f1d0*/  IMAD.MOV.U32 R14, RZ, RZ, R27 ;  /* 0x000000ffff0e7224 */ /* 0x000fe400078e001b */
[----:B------:R-:W-:Y:S02]  /*f1e0*/  IMAD.MOV.U32 R25, RZ, RZ, R16 ;  /* 0x000000ffff197224 */ /* 0x000fe400078e0010 */
[----:B------:R-:W-:-:S07]  /*f1f0*/  IMAD.MOV.U32 R27, RZ, RZ, R18 ;  /* 0x000000ffff1b7224 */ /* 0x000fce00078e0012 */
.L_x_36099:
[----:B------:R-:W-:Y:S05]  /*f200*/  BSYNC.RECONVERGENT B1 ;  /* 0x0000000000017941 */ /* 0x000fea0003800200 */
.L_x_36097:
        /* <DEDUP_REMOVED lines=9> */
.L_x_36101:
[----:B------:R-:W-:Y:S02]  /*f2a0*/  IMAD.MOV.U32 R16, RZ, RZ, R3 ;  /* 0x000000ffff107224 */ /* 0x000fe400078e0003 */
[----:B------:R-:W-:Y:S02]  /*f2b0*/  IMAD.MOV.U32 R31, RZ, RZ, R14 ;  /* 0x000000ffff1f7224 */ /* 0x000fe400078e000e */
[----:B------:R-:W-:Y:S02]  /*f2c0*/  IMAD.MOV.U32 R3, RZ, RZ, R10 ;  /* 0x000000ffff037224 */ /* 0x000fe400078e000a */
[----:B------:R-:W-:-:S07]  /*f2d0*/  IMAD.MOV.U32 R14, RZ, RZ, R9 ;  /* 0x000000ffff0e7224 */ /* 0x000fce00078e0009 */
.L_x_36102:
[----:B------:R-:W-:Y:S05]  /*f2e0*/  BSYNC.RECONVERGENT B1 ;  /* 0x0000000000017941 */ /* 0x000fea0003800200 */
.L_x_36100:
        /* <DEDUP_REMOVED lines=9> */
.L_x_36104:
[----:B------:R-:W-:Y:S02]  /*f380*/  IMAD.MOV.U32 R9, RZ, RZ, R16 ;  /* 0x000000ffff097224 */ /* 0x000fe400078e0010 */
[----:B------:R-:W-:Y:S01]  /*f390*/  IMAD.MOV.U32 R10, RZ, RZ, R31 ;  /* 0x000000ffff0a7224 */ /* 0x000fe200078e001f */
[----:B------:R-:W-:Y:S01]  /*f3a0*/  MOV R31, R20 ;  /* 0x00000014001f7202 */ /* 0x000fe20000000f00 */
[----:B------:R-:W-:-:S07]  /*f3b0*/  IMAD.MOV.U32 R16, RZ, RZ, R11 ;  /* 0x000000ffff107224 */ /* 0x000fce00078e000b */
.L_x_36105:
[----:B------:R-:W-:Y:S05]  /*f3c0*/  BSYNC.RECONVERGENT B1 ;  /* 0x0000000000017941 */ /* 0x000fea0003800200 */
.L_x_36103:
        /* <DEDUP_REMOVED lines=16> */
.L_x_36107:
[----:B------:R-:W-:Y:S01]  /*f4d0*/  MOV R11, R26 ;  /* 0x0000001a000b7202 */ /* 0x000fe20000000f00 */
[----:B------:R-:W-:Y:S02]  /*f4e0*/  IMAD.MOV.U32 R18, RZ, RZ, R13 ;  /* 0x000000ffff127224 */ /* 0x000fe400078e000d */
[----:B------:R-:W-:Y:S02]  /*f4f0*/  IMAD.MOV.U32 R26, RZ, RZ, R7 ;  /* 0x000000ffff1a7224 */ /* 0x000fe400078e0007 */
[----:B------:R-:W-:-:S07]  /*f500*/  IMAD.MOV.U32 R13, RZ, RZ, R8 ;  /* 0x000000ffff0d7224 */ /* 0x000fce00078e0008 */
.L_x_36108:
[----:B------:R-:W-:Y:S05]  /*f510*/  BSYNC.RECONVERGENT B1 ;  /* 0x0000000000017941 */ /* 0x000fea0003800200 */
.L_x_36106:
        /* <DEDUP_REMOVED lines=9> */
.L_x_36110:
[----:B------:R-:W-:Y:S02]  /*f5b0*/  IMAD.MOV.U32 R8, RZ, RZ, R11 ;  /* 0x000000ffff087224 */ /* 0x000fe400078e000b */
[----:B------:R-:W-:Y:S02]  /*f5c0*/  IMAD.MOV.U32 R7, RZ, RZ, R18 ;  /* 0x000000ffff077224 */ /* 0x000fe400078e0012 */
[----:B------:R-:W-:Y:S02]  /*f5d0*/  IMAD.MOV.U32 R11, RZ, RZ, R6 ;  /* 0x000000ffff0b7224 */ /* 0x000fe400078e0006 */
[----:B------:R-:W-:-:S07]  /*f5e0*/  IMAD.MOV.U32 R18, RZ, RZ, R22 ;  /* 0x000000ffff127224 */ /* 0x000fce00078e0016 */
.L_x_36111:
[----:B------:R-:W-:Y:S05]  /*f5f0*/  BSYNC.RECONVERGENT B1 ;  /* 0x0000000000017941 */ /* 0x000fea0003800200 */
.L_x_36109:
        /* <DEDUP_REMOVED lines=9> */
.L_x_36113:
[----:B------:R-:W-:Y:S02]  /*f690*/  IMAD.MOV.U32 R6, RZ, RZ, R8 ;  /* 0x000000ffff067224 */ /* 0x000fe400078e0008 */
[----:B------:R-:W-:Y:S01]  /*f6a0*/  IMAD.MOV.U32 R20, RZ, RZ, R7 ;  /* 0x000000ffff147224 */ /* 0x000fe200078e0007 */
[----:B------:R-:W-:Y:S01]  /*f6b0*/  MOV R7, R12 ;  /* 0x0000000c00077202 */ /* 0x000fe20000000f00 */
[----:B------:R-:W-:-:S07]  /*f6c0*/  IMAD.MOV.U32 R8, RZ, RZ, R5 ;  /* 0x000000ffff087224 */ /* 0x000fce00078e0005 */
.L_x_36114:
[----:B------:R-:W-:Y:S05]  /*f6d0*/  BSYNC.RECONVERGENT B1 ;  /* 0x0000000000017941 */ /* 0x000fea0003800200 */
.L_x_36112:
        /* <DEDUP_REMOVED lines=9> */
.L_x_36116:
[----:B------:R-:W-:Y:S01]  /*f770*/  IMAD.MOV.U32 R12, RZ, RZ, R6 ;  /* 0x000000ffff0c7224 */ /* 0x000fe200078e0006 */
[----:B------:R-:W-:Y:S01]  /*f780*/  MOV R6, R25 ;  /* 0x0000001900067202 */ /* 0x000fe20000000f00 */
[----:B------:R-:W-:Y:S02]  /*f790*/  IMAD.MOV.U32 R5, RZ, RZ, R20 ;  /* 0x000000ffff057224 */ /* 0x000fe400078e0014 */
[----:B------:R-:W-:-:S07]  /*f7a0*/  IMAD.MOV.U32 R20, RZ, RZ, R27 ;  /* 0x000000ffff147224 */ /* 0x000fce00078e001b */
.L_x_36117:
[----:B------:R-:W-:Y:S05]  /*f7b0*/  BSYNC.RECONVERGENT B1 ;  /* 0x0000000000017941 */ /* 0x000fea0003800200 */
.L_x_36115:
        /* <DEDUP_REMOVED lines=9> */
.L_x_36119:
[----:B------:R-:W-:Y:S01]  /*f850*/  IMAD.MOV.U32 R23, RZ, RZ, R12 ;  /* 0x000000ffff177224 */ /* 0x000fe200078e000c */
[----:B------:R-:W-:Y:S01]  /*f860*/  MOV R22, R5 ;  /* 0x0000000500167202 */ /* 0x000fe20000000f00 */
[----:B------:R-:W-:Y:S02]  /*f870*/  IMAD.MOV.U32 R12, RZ, RZ, R3 ;  /* 0x000000ffff0c7224 */ /* 0x000fe400078e0003 */
[----:B------:R-:W-:-:S07]  /*f880*/  IMAD.MOV.U32 R5, RZ, RZ, R14 ;  /* 0x000000ffff057224 */ /* 0x000fce00078e000e */
.L_x_36120:
[----:B------:R-:W-:Y:S05]  /*f890*/  BSYNC.RECONVERGENT B1 ;  /* 0x0000000000017941 */ /* 0x000fea0003800200 */
.L_x_36118:
        /* <DEDUP_REMOVED lines=9> */
.L_x_36122:
[----:B------:R-:W-:Y:S01]  /*f930*/  MOV R14, R23 ;  /* 0x00000017000e7202 */ /* 0x000fe20000000f00 */
[----:B------:R-:W-:Y:S02]  /*f940*/  IMAD.MOV.U32 R3, RZ, RZ, R22 ;  /* 0x000000ffff037224 */ /* 0x000fe400078e0016 */
[----:B------:R-:W-:Y:S02]  /*f950*/  IMAD.MOV.U32 R23, RZ, RZ, R16 ;  /* 0x000000ffff177224 */ /* 0x000fe400078e0010 */
[----:B------:R-:W-:-:S07]  /*f960*/  IMAD.MOV.U32 R22, RZ, RZ, R31 ;  /* 0x000000ffff167224 */ /* 0x000fce00078e001f */
.L_x_36123:
[----:B------:R-:W-:Y:S05]  /*f970*/  BSYNC.RECONVERGENT B1 ;  /* 0x0000000000017941 */ /* 0x000fea0003800200 */
.L_x_36121:
        /* <DEDUP_REMOVED lines=9> */
.L_x_36125:
[----:B------:R-:W-:Y:S02]  /*fa10*/  IMAD.MOV.U32 R16, RZ, RZ, R14 ;  /* 0x000000ffff107224 */ /* 0x000fe400078e000e */
[----:B------:R-:W-:Y:S02]  /*fa20*/  IMAD.MOV.U32 R24, RZ, RZ, R3 ;  /* 0x000000ffff187224 */ /* 0x000fe400078e0003 */
[----:B------:R-:W-:Y:S02]  /*fa30*/  IMAD.MOV.U32 R14, RZ, RZ, R9 ;  /* 0x000000ffff0e7224 */ /* 0x000fe400078e0009 */
[----:B------:R-:W-:-:S07]  /*fa40*/  IMAD.MOV.U32 R3, RZ, RZ, R10 ;  /* 0x000000ffff037224 */ /* 0x000fce00078e000a */
.L_x_36126:
[----:B------:R-:W-:Y:S05]  /*fa50*/  BSYNC.RECONVERGENT B1 ;  /* 0x0000000000017941 */ /* 0x000fea0003800200 */
.L_x_36124:
        /* <DEDUP_REMOVED lines=16> */
.L_x_36128:
[----:B------:R-:W-:Y:S01]  /*fb60*/  IMAD.MOV.U32 R9, RZ, RZ, R26 ;  /* 0x000000ffff097224 */ /* 0x000fe200078e001a */
[----:B------:R-:W-:Y:S01]  /*fb70*/  MOV R10, R13 ;  /* 0x0000000d000a7202 */ /* 0x000fe20000000f00 */
[----:B------:R-:W-:Y:S02]  /*fb80*/  IMAD.MOV.U32 R26, RZ, RZ, R11 ;  /* 0x000000ffff1a7224 */ /* 0x000fe400078e000b */
[----:B------:R-:W-:-:S07]  /*fb90*/  IMAD.MOV.U32 R13, RZ, RZ, R18 ;  /* 0x000000ffff0d7224 */ /* 0x000fce00078e0012 */
.L_x_36129:
[----:B------:R-:W-:Y:S05]  /*fba0*/  BSYNC.RECONVERGENT B1 ;  /* 0x0000000000017941 */ /* 0x000fea0003800200 */
.L_x_36127:
        /* <DEDUP_REMOVED lines=9> */
.L_x_36131:
[----:B------:R-:W-:Y:S01]  /*fc40*/  MOV R11, R9 ;  /* 0x00000009000b7202 */ /* 0x000fe20000000f00 */
[----:B------:R-:W-:Y:S02]  /*fc50*/  IMAD.MOV.U32 R21, RZ, RZ, R10 ;  /* 0x000000ffff157224 */ /* 0x000fe400078e000a */
[----:B------:R-:W-:Y:S02]  /*fc60*/  IMAD.MOV.U32 R9, RZ, RZ, R8 ;  /* 0x000000ffff097224 */ /* 0x000fe400078e0008 */
[----:B------:R-:W-:-:S07]  /*fc70*/  IMAD.MOV.U32 R10, RZ, RZ, R7 ;  /* 0x000000ffff0a7224 */ /* 0x000fce00078e0007 */
.L_x_36132:
[----:B------:R-:W-:Y:S05]  /*fc80*/  BSYNC.RECONVERGENT B1 ;  /* 0x0000000000017941 */ /* 0x000fea0003800200 */
.L_x_36130:
        /* <DEDUP_REMOVED lines=9> */
.L_x_36134:
[----:B------:R-:W-:Y:S02]  /*fd20*/  IMAD.MOV.U32 R7, RZ, RZ, R11 ;  /* 0x000000ffff077224 */ /* 0x000fe400078e000b */
[----:B------:R-:W-:Y:S02]  /*fd30*/  IMAD.MOV.U32 R8, RZ, RZ, R21 ;  /* 0x000000ffff087224 */ /* 0x000fe400078e0015 */
[----:B------:R-:W-:Y:S02]  /*fd40*/  IMAD.MOV.U32 R11, RZ, RZ, R6 ;  /* 0x000000ffff0b7224 */ /* 0x000fe400078e0006 */
[----:B------:R-:W-:-:S07]  /*fd50*/  IMAD.MOV.U32 R21, RZ, RZ, R20 ;  /* 0x000000ffff157224 */ /* 0x000fce00078e0014 */
.L_x_36135:
[----:B------:R-:W-:Y:S05]  /*fd60*/  BSYNC.RECONVERGENT B1 ;  /* 0x0000000000017941 */ /* 0x000fea0003800200 */
.L_x_36133:
        /* <DEDUP_REMOVED lines=9> */
.L_x_36137:
[----:B------:R-:W-:Y:S02]  /*fe00*/  IMAD.MOV.U32 R6, RZ, RZ, R7 ;  /* 0x000000ffff067224 */ /* 0x000fe400078e0007 */
[----:B------:R-:W-:Y:S01]  /*fe10*/  IMAD.MOV.U32 R25, RZ, RZ, R8 ;  /* 0x000000ffff197224 */ /* 0x000fe200078e0008 */
[----:B------:R-:W-:Y:S01]  /*fe20*/  MOV R8, R5 ;  /* 0x0000000500087202 */ /* 0x000fe20000000f00 */
[----:B------:R-:W-:-:S07]  /*fe30*/  IMAD.MOV.U32 R7, RZ, RZ, R12 ;  /* 0x000000ffff077224 */ /* 0x000fce00078e000c */
.L_x_36138:
[----:B------:R-:W-:Y:S05]  /*fe40*/  BSYNC.RECONVERGENT B1 ;  /* 0x0000000000017941 */ /* 0x000fea0003800200 */
.L_x_36136:
        /* <DEDUP_REMOVED lines=9> */
.L_x_36140:
[----:B------:R-:W-:Y:S01]  /*fee0*/  IMAD.MOV.U32 R5, RZ, RZ, R6 ;  /* 0x000000ffff057224 */ /* 0x000fe200078e0006 */
[----:B------:R-:W-:Y:S01]  /*fef0*/  MOV R6, R23 ;  /* 0x0000001700067202 */ /* 0x000fe20000000f00 */
[----:B------:R-:W-:Y:S02]  /*ff00*/  IMAD.MOV.U32 R12, RZ, RZ, R25 ;  /* 0x000000ffff0c7224 */ /* 0x000fe400078e0019 */
[----:B------:R-:W-:-:S07]  /*ff10*/  IMAD.MOV.U32 R25, RZ, RZ, R22 ;  /* 0x000000ffff197224 */ /* 0x000fce00078e0016 */
.L_x_36141:
[----:B------:R-:W-:Y:S05]  /*ff20*/  BSYNC.RECONVERGENT B1 ;  /* 0x0000000000017941 */ /* 0x000fea0003800200 */
.L_x_36139:
        /* <DEDUP_REMOVED lines=9> */
.L_x_36143:
[----:B------:R-:W-:Y:S01]  /*ffc0*/  IMAD.MOV.U32 R23, RZ, RZ, R5 ;  /* 0x000000ffff177224 */ /* 0x000fe200078e0005 */
[----:B------:R-:W-:Y:S01]  /*ffd0*/  MOV R27, R12 ;  /* 0x0000000c001b7202 */ /* 0x000fe20000000f00 */
[----:B------:R-:W-:Y:S02]  /*ffe0*/  IMAD.MOV.U32 R5, RZ, RZ, R14 ;  /* 0x000000ffff057224 */ /* 0x000fe400078e000e */
[----:B------:R-:W-:-:S07]  /*fff0*/  IMAD.MOV.U32 R12, RZ, RZ, R3 ;  /* 0x000000ffff0c7224 */ /* 0x000fce00078e0003 */
.L_x_36144:
[----:B------:R-:W-:Y:S05]  /*10000*/  BSYNC.RECONVERGENT B1 ;  /* 0x0000000000017941 */ /* 0x000fea0003800200 */
.L_x_36142:
        /* <DEDUP_REMOVED lines=9> */
.L_x_36146:
[----:B------:R-:W-:Y:S01]  /*100a0*/  MOV R3, R23 ;  /* 0x0000001700037202 */ /* 0x000fe20000000f00 */
[----:B------:R-:W-:Y:S02]  /*100b0*/  IMAD.MOV.U32 R14, RZ, RZ, R27 ;  /* 0x000000ffff0e7224 */ /* 0x000fe400078e001b */
[----:B------:R-:W-:Y:S02]  /*100c0*/  IMAD.MOV.U32 R23, RZ, RZ, R16 ;  /* 0x000000ffff177224 */ /* 0x000fe400078e0010 */
[----:B------:R-:W-:-:S07]  /*100d0*/  IMAD.MOV.U32 R27, RZ, RZ, R24 ;  /* 0x000000ffff1b7224 */ /* 0x000fce00078e0018 */
.L_x_36147:
[----:B------:R-:W-:Y:S05]  /*100e0*/  BSYNC.RECONVERGENT B1 ;  /* 0x0000000000017941 */ /* 0x000fea0003800200 */
.L_x_36145:
        /* <DEDUP_REMOVED lines=16> */
.L_x_36149:
[----:B------:R-:W-:Y:S01]  /*101f0*/  IMAD.MOV.U32 R16, RZ, RZ, R26 ;  /* 0x000000ffff107224 */ /* 0x000fe200078e001a */
[----:B------:R-:W-:Y:S01]  /*10200*/  MOV R26, R9 ;  /* 0x00000009001a7202 */ /* 0x000fe20000000f00 */
[----:B------:R-:W-:Y:S02]  /*10210*/  IMAD.MOV.U32 R18, RZ, RZ, R13 ;  /* 0x000000ffff127224 */ /* 0x000fe400078e000d */
[----:B------:R-:W-:-:S07]  /*10220*/  IMAD.MOV.U32 R13, RZ, RZ, R10 ;  /* 0x000000ffff0d7224 */ /* 0x000fce00078e000a */
.L_x_36150:
[----:B------:R-:W-:Y:S05]  /*10230*/  BSYNC.RECONVERGENT B1 ;  /* 0x0000000000017941 */ /* 0x000fea0003800200 */
.L_x_36148:
        /* <DEDUP_REMOVED lines=9> */
.L_x_36152:
[----:B------:R-:W-:Y:S01]  /*102d0*/  IMAD.MOV.U32 R20, RZ, RZ, R16 ;  /* 0x000000ffff147224 */ /* 0x000fe200078e0010 */
[----:B------:R-:W-:Y:S01]  /*102e0*/  MOV R9, R18 ;  /* 0x0000001200097202 */ /* 0x000fe20000000f00 */
[----:B------:R-:W-:Y:S02]  /*102f0*/  IMAD.MOV.U32 R16, RZ, RZ, R11 ;  /* 0x000000ffff107224 */ /* 0x000fe400078e000b */
[----:B------:R-:W-:-:S07]  /*10300*/  IMAD.MOV.U32 R18, RZ, RZ, R21 ;  /* 0x000000ffff127224 */ /* 0x000fce00078e0015 */
.L_x_36153:
[----:B------:R-:W-:Y:S05]  /*10310*/  BSYNC.RECONVERGENT B1 ;  /* 0x0000000000017941 */ /* 0x000fea0003800200 */
.L_x_36151:
        /* <DEDUP_REMOVED lines=9> */
.L_x_36155:
[----:B------:R-:W-:Y:S01]  /*103b0*/  MOV R19, R20 ;  /* 0x0000001400137202 */ /* 0x000fe20000000f00 */
[----:B------:R-:W-:Y:S02]  /*103c0*/  IMAD.MOV.U32 R21, RZ, RZ, R9 ;  /* 0x000000ffff157224 */ /* 0x000fe400078e0009 */
[----:B------:R-:W-:Y:S02]  /*103d0*/  IMAD.MOV.U32 R20, RZ, RZ, R7 ;  /* 0x000000ffff147224 */ /* 0x000fe400078e0007 */
[----:B------:R-:W-:-:S07]  /*103e0*/  IMAD.MOV.U32 R9, RZ, RZ, R8 ;  /* 0x000000ffff097224 */ /* 0x000fce00078e0008 */
.L_x_36156:
[----:B------:R-:W-:Y:S05]  /*103f0*/  BSYNC.RECONVERGENT B1 ;  /* 0x0000000000017941 */ /* 0x000fea0003800200 */
.L_x_36154:
        /* <DEDUP_REMOVED lines=9> */
.L_x_36158:
[----:B------:R-:W-:Y:S02]  /*10490*/  IMAD.MOV.U32 R30, RZ, RZ, R19 ;  /* 0x000000ffff1e7224 */ /* 0x000fe400078e0013 */
[----:B------:R-:W-:Y:S02]  /*104a0*/  IMAD.MOV.U32 R7, RZ, RZ, R21 ;  /* 0x000000ffff077224 */ /* 0x000fe400078e0015 */
[----:B------:R-:W-:Y:S02]  /*104b0*/  IMAD.MOV.U32 R19, RZ, RZ, R6 ;  /* 0x000000ffff137224 */ /* 0x000fe400078e0006 */
[----:B------:R-:W-:-:S07]  /*104c0*/  IMAD.MOV.U32 R21, RZ, RZ, R25 ;  /* 0x000000ffff157224 */ /* 0x000fce00078e0019 */
.L_x_36159:
[----:B------:R-:W-:Y:S05]  /*104d0*/  BSYNC.RECONVERGENT B1 ;  /* 0x0000000000017941 */ /* 0x000fea0003800200 */
.L_x_36157:
        /* <DEDUP_REMOVED lines=9> */
.L_x_36161:
[----:B------:R-:W-:Y:S02]  /*10570*/  IMAD.MOV.U32 R6, RZ, RZ, R30 ;  /* 0x000000ffff067224 */ /* 0x000fe400078e001e */
[----:B------:R-:W-:Y:S01]  /*10580*/  IMAD.MOV.U32 R25, RZ, RZ, R7 ;  /* 0x000000ffff197224 */ /* 0x000fe200078e0007 */
[----:B------:R-:W-:Y:S01]  /*10590*/  MOV R7, R12 ;  /* 0x0000000c00077202 */ /* 0x000fe20000000f00 */
[----:B------:R-:W-:-:S07]  /*105a0*/  IMAD.MOV.U32 R30, RZ, RZ, R5 ;  /* 0x000000ffff1e7224 */ /* 0x000fce00078e0005 */
.L_x_36162:
[----:B------:R-:W-:Y:S05]  /*105b0*/  BSYNC.RECONVERGENT B1 ;  /* 0x0000000000017941 */ /* 0x000fea0003800200 */
.L_x_36160:
        /* <DEDUP_REMOVED lines=9> */
.L_x_36164:
[----:B------:R-:W-:Y:S01]  /*10650*/  IMAD.MOV.U32 R12, RZ, RZ, R6 ;  /* 0x000000ffff0c7224 */ /* 0x000fe200078e0006 */
[----:B------:R-:W-:Y:S01]  /*10660*/  MOV R6, R23 ;  /* 0x0000001700067202 */ /* 0x000fe20000000f00 */
[----:B------:R-:W-:Y:S02]  /*10670*/  IMAD.MOV.U32 R31, RZ, RZ, R25 ;  /* 0x000000ffff1f7224 */ /* 0x000fe400078e0019 */
[----:B------:R-:W-:-:S07]  /*10680*/  IMAD.MOV.U32 R25, RZ, RZ, R27 ;  /* 0x000000ffff197224 */ /* 0x000fce00078e001b */
.L_x_36165:
[----:B------:R-:W-:Y:S05]  /*10690*/  BSYNC.RECONVERGENT B1 ;  /* 0x0000000000017941 */ /* 0x000fea0003800200 */
.L_x_36163:
        /* <DEDUP_REMOVED lines=9> */
.L_x_36167:
[----:B------:R-:W-:Y:S01]  /*10730*/  IMAD.MOV.U32 R5, RZ, RZ, R12 ;  /* 0x000000ffff057224 */ /* 0x000fe200078e000c */
[----:B------:R-:W-:Y:S01]  /*10740*/  MOV R23, R31 ;  /* 0x0000001f00177202 */ /* 0x000fe20000000f00 */
[----:B------:R-:W-:Y:S02]  /*10750*/  IMAD.MOV.U32 R12, RZ, RZ, R3 ;  /* 0x000000ffff0c7224 */ /* 0x000fe400078e0003 */
[----:B------:R-:W-:-:S07]  /*10760*/  IMAD.MOV.U32 R31, RZ, RZ, R14 ;  /* 0x000000ffff1f7224 */ /* 0x000fce00078e000e */
.L_x_36168:
[----:B------:R-:W-:Y:S05]  /*10770*/  BSYNC.RECONVERGENT B1 ;  /* 0x0000000000017941 */ /* 0x000fea0003800200 */
.L_x_36166:
        /* <DEDUP_REMOVED lines=16> */
.L_x_36170:
[----:B------:R-:W-:Y:S02]  /*10880*/  IMAD.MOV.U32 R11, RZ, RZ, R26 ;  /* 0x000000ffff0b7224 */ /* 0x000fe400078e001a */
[----:B------:R-:W-:Y:S01]  /*10890*/  IMAD.MOV.U32 R24, RZ, RZ, R13 ;  /* 0x000000ffff187224 */ /* 0x000fe200078e000d */
[----:B------:R-:W-:Y:S01]  /*108a0*/  MOV R13, R18 ;  /* 0x00000012000d7202 */ /* 0x000fe20000000f00 */
[----:B------:R-:W-:-:S07]  /*108b0*/  IMAD.MOV.U32 R26, RZ, RZ, R16 ;  /* 0x000000ffff1a7224 */ /* 0x000fce00078e0010 */
.L_x_36171:
[----:B------:R-:W-:Y:S05]  /*108c0*/  BSYNC.RECONVERGENT B1 ;  /* 0x0000000000017941 */ /* 0x000fea0003800200 */
.L_x_36169:
        /* <DEDUP_REMOVED lines=9> */
.L_x_36173:
[----:B------:R-:W-:Y:S01]  /*10960*/  IMAD.MOV.U32 R10, RZ, RZ, R11 ;  /* 0x000000ffff0a7224 */ /* 0x000fe200078e000b */
[----:B------:R-:W-:Y:S01]  /*10970*/  MOV R11, R20 ;  /* 0x00000014000b7202 */ /* 0x000fe20000000f00 */
[----:B------:R-:W-:Y:S02]  /*10980*/  IMAD.MOV.U32 R22, RZ, RZ, R24 ;  /* 0x000000ffff167224 */ /* 0x000fe400078e0018 */
[----:B------:R-:W-:-:S07]  /*10990*/  IMAD.MOV.U32 R24, RZ, RZ, R9 ;  /* 0x000000ffff187224 */ /* 0x000fce00078e0009 */
.L_x_36174:
[----:B------:R-:W-:Y:S05]  /*109a0*/  BSYNC.RECONVERGENT B1 ;  /* 0x0000000000017941 */ /* 0x000fea0003800200 */
.L_x_36172:
        /* <DEDUP_REMOVED lines=9> */
.L_x_36176:
[----:B------:R-:W-:Y:S01]  /*10a40*/  IMAD.MOV.U32 R9, RZ, RZ, R10 ;  /* 0x000000ffff097224 */ /* 0x000fe200078e000a */
[----:B------:R-:W-:Y:S01]  /*10a50*/  MOV R20, R22 ;  /* 0x0000001600147202 */ /* 0x000fe20000000f00 */
[----:B------:R-:W-:Y:S02]  /*10a60*/  IMAD.MOV.U32 R10, RZ, RZ, R19 ;  /* 0x000000ffff0a7224 */ /* 0x000fe400078e0013 */
[----:B------:R-:W-:-:S07]  /*10a70*/  IMAD.MOV.U32 R22, RZ, RZ, R21 ;  /* 0x000000ffff167224 */ /* 0x000fce00078e0015 */
.L_x_36177:
[----:B------:R-:W-:Y:S05]  /*10a80*/  BSYNC.RECONVERGENT B1 ;  /* 0x0000000000017941 */ /* 0x000fea0003800200 */
.L_x_36175:
        /* <DEDUP_REMOVED lines=9> */
.L_x_36179:
[----:B------:R-:W-:Y:S01]  /*10b20*/  MOV R8, R9 ;  /* 0x0000000900087202 */ /* 0x000fe20000000f00 */
[----:B------:R-:W-:Y:S02]  /*10b30*/  IMAD.MOV.U32 R18, RZ, RZ, R20 ;  /* 0x000000ffff127224 */ /* 0x000fe400078e0014 */
[----:B------:R-:W-:Y:S02]  /*10b40*/  IMAD.MOV.U32 R9, RZ, RZ, R30 ;  /* 0x000000ffff097224 */ /* 0x000fe400078e001e */
[----:B------:R-:W-:-:S07]  /*10b50*/  IMAD.MOV.U32 R20, RZ, RZ, R7 ;  /* 0x000000ffff147224 */ /* 0x000fce00078e0007 */
.L_x_36180:
[----:B------:R-:W-:Y:S05]  /*10b60*/  BSYNC.RECONVERGENT B1 ;  /* 0x0000000000017941 */ /* 0x000fea0003800200 */
.L_x_36178:
        /* <DEDUP_REMOVED lines=9> */
.L_x_36182:
[----:B------:R-:W-:Y:S02]  /*10c00*/  IMAD.MOV.U32 R7, RZ, RZ, R8 ;  /* 0x000000ffff077224 */ /* 0x000fe400078e0008 */
[----:B------:R-:W-:Y:S02]  /*10c10*/  IMAD.MOV.U32 R16, RZ, RZ, R18 ;  /* 0x000000ffff107224 */ /* 0x000fe400078e0012 */
[----:B------:R-:W-:Y:S02]  /*10c20*/  IMAD.MOV.U32 R8, RZ, RZ, R6 ;  /* 0x000000ffff087224 */ /* 0x000fe400078e0006 */
[----:B------:R-:W-:-:S07]  /*10c30*/  IMAD.MOV.U32 R18, RZ, RZ, R25 ;  /* 0x000000ffff127224 */ /* 0x000fce00078e0019 */
.L_x_36183:
[----:B------:R-:W-:Y:S05]  /*10c40*/  BSYNC.RECONVERGENT B1 ;  /* 0x0000000000017941 */ /* 0x000fea0003800200 */
.L_x_36181:
        /* <DEDUP_REMOVED lines=9> */
.L_x_36185:
[----:B------:R-:W-:Y:S02]  /*10ce0*/  IMAD.MOV.U32 R28, RZ, RZ, R7 ;  /* 0x000000ffff1c7224 */ /* 0x000fe400078e0007 */
[----:B------:R-:W-:Y:S01]  /*10cf0*/  IMAD.MOV.U32 R14, RZ, RZ, R16 ;  /* 0x000000ffff0e7224 */ /* 0x000fe200078e0010 */
[----:B------:R-:W-:Y:S01]  /*10d00*/  MOV R16, R31 ;  /* 0x0000001f00107202 */ /* 0x000fe20000000f00 */
[----:B------:R-:W-:-:S07]  /*10d10*/  IMAD.MOV.U32 R7, RZ, RZ, R12 ;  /* 0x000000ffff077224 */ /* 0x000fce00078e000c */
.L_x_36186:
[----:B------:R-:W-:Y:S05]  /*10d20*/  BSYNC.RECONVERGENT B1 ;  /* 0x0000000000017941 */ /* 0x000fea0003800200 */
.L_x_36184:
        /* <DEDUP_REMOVED lines=9> */
.L_x_36187:
[----:B------:R-:W-:Y:S01]  /*10dc0*/  IMAD.MOV.U32 R6, RZ, RZ, R5 ;  /* 0x000000ffff067224 */ /* 0x000fe200078e0005 */
[----:B------:R-:W-:Y:S01]  /*10dd0*/  MOV R12, R14 ;  /* 0x0000000e000c7202 */ /* 0x000fe20000000f00 */
[----:B------:R-:W-:Y:S02]  /*10de0*/  IMAD.MOV.U32 R3, RZ, RZ, R15 ;  /* 0x000000ffff037224 */ /* 0x000fe400078e000f */
[----:B------:R-:W-:Y:S02]  /*10df0*/  IMAD.MOV.U32 R5, RZ, RZ, R28 ;  /* 0x000000ffff057224 */ /* 0x000fe400078e001c */
[----:B------:R-:W-:-:S07]  /*10e00*/  IMAD.MOV.U32 R14, RZ, RZ, R23 ;  /* 0x000000ffff0e7224 */ /* 0x000fce00078e0017 */
.L_x_36021:
[----:B------:R-:W-:Y:S05]  /*10e10*/  BSYNC.RECONVERGENT B0 ;  /* 0x0000000000007941 */ /* 0x000fea0003800200 */
.L_x_36020:
[----:B------:R-:W-:Y:S01]  /*10e20*/  ISETP.GT.AND P0, PT, R29, 0xf, PT ;  /* 0x0000000f1d00780c */ /* 0x000fe20003f04270 */
[----:B------:R1:W2:Y:S01]  /*10e30*/  SHFL.DOWN PT, R40, R3, 0x10, 0x1f ;  /* 0x0a001f0003287f89 */ /* 0x0002a200000e0000 */
[----:B------:R-:W-:Y:S03]  /*10e40*/  BSSY.RECONVERGENT B0, `(.L_x_36188) ;  /* 0x0000364000007945 */ /* 0x000fe60003800200 */
[----:B------:R1:W3:Y:S04]  /*10e50*/  SHFL.DOWN PT, R31, R2, 0x10, 0x1f ;  /* 0x0a001f00021f7f89 */ /* 0x0002e800000e0000 */
        /* <DEDUP_REMOVED lines=31> */
[----:B------:R-:W-:Y:S02]  /*11050*/  @!P0 MOV R26, R33 ;  /* 0x00000021001a8202 */ /* 0x000fe40000000f00 */
        /* <DEDUP_REMOVED lines=10> */
.L_x_36191:
[----:B------:R-:W-:Y:S01]  /*11100*/  IMAD.MOV.U32 R3, RZ, RZ, R26 ;  /* 0x000000ffff037224 */ /* 0x000fe200078e001a */
[----:B------:R-:W-:Y:S01]  /*11110*/  MOV R26, R11 ;  /* 0x0000000b001a7202 */ /* 0x000fe20000000f00 */
[----:B------:R-:W-:Y:S02]  /*11120*/  IMAD.MOV.U32 R29, RZ, RZ, R13 ;  /* 0x000000ffff1d7224 */ /* 0x000fe400078e000d */
[----:B------:R-:W-:-:S07]  /*11130*/  IMAD.MOV.U32 R13, RZ, RZ, R24 ;  /* 0x000000ffff0d7224 */ /* 0x000fce00078e0018 */
.L_x_36192:
[----:B------:R-:W-:Y:S05]  /*11140*/  BSYNC.RECONVERGENT B1 ;  /* 0x0000000000017941 */ /* 0x000fea0003800200 */
.L_x_36190:
        /* <DEDUP_REMOVED lines=9> */
.L_x_36194:
[----:B------:R-:W-:Y:S01]  /*111e0*/  IMAD.MOV.U32 R24, RZ, RZ, R3 ;  /* 0x000000ffff187224 */ /* 0x000fe200078e0003 */
[----:B------:R-:W-:Y:S01]  /*111f0*/  MOV R11, R29 ;  /* 0x0000001d000b7202 */ /* 0x000fe20000000f00 */
[----:B------:R-:W-:Y:S02]  /*11200*/  IMAD.MOV.U32 R3, RZ, RZ, R10 ;  /* 0x000000ffff037224 */ /* 0x000fe400078e000a */
[----:B------:R-:W-:-:S07]  /*11210*/  IMAD.MOV.U32 R29, RZ, RZ, R22 ;  /* 0x000000ffff1d7224 */ /* 0x000fce00078e0016 */
.L_x_36195:
[----:B------:R-:W-:Y:S05]  /*11220*/  BSYNC.RECONVERGENT B1 ;  /* 0x0000000000017941 */ /* 0x000fea0003800200 */
.L_x_36193:
        /* <DEDUP_REMOVED lines=9> */
.L_x_36197:
[----:B------:R-:W-:Y:S01]  /*112c0*/  MOV R31, R24 ;  /* 0x00000018001f7202 */ /* 0x000fe20000000f00 */
[----:B------:R-:W-:Y:S02]  /*112d0*/  IMAD.MOV.U32 R33, RZ, RZ, R11 ;  /* 0x000000ffff217224 */ /* 0x000fe400078e000b */
[----:B------:R-:W-:Y:S02]  /*112e0*/  IMAD.MOV.U32 R24, RZ, RZ, R9 ;  /* 0x000000ffff187224 */ /* 0x000fe400078e0009 */
[----:B------:R-:W-:-:S07]  /*112f0*/  IMAD.MOV.U32 R11, RZ, RZ, R20 ;  /* 0x000000ffff0b7224 */ /* 0x000fce00078e0014 */
.L_x_36198:
[----:B------:R-:W-:Y:S05]  /*11300*/  BSYNC.RECONVERGENT B1 ;  /* 0x0000000000017941 */ /* 0x000fea0003800200 */
.L_x_36196:
        /* <DEDUP_REMOVED lines=9> */
.L_x_36200:
[----:B------:R-:W-:Y:S02]  /*113a0*/  IMAD.MOV.U32 R10, RZ, RZ, R31 ;  /* 0x000000ffff0a7224 */ /* 0x000fe400078e001f */
[----:B------:R-:W-:Y:S02]  /*113b0*/  IMAD.MOV.U32 R9, RZ, RZ, R33 ;  /* 0x000000ffff097224 */ /* 0x000fe400078e0021 */
[----:B------:R-:W-:Y:S02]  /*113c0*/  IMAD.MOV.U32 R31, RZ, RZ, R8 ;  /* 0x000000ffff1f7224 */ /* 0x000fe400078e0008 */
[----:B------:R-:W-:-:S07]  /*113d0*/  IMAD.MOV.U32 R33, RZ, RZ, R18 ;  /* 0x000000ffff217224 */ /* 0x000fce00078e0012 */
.L_x_36201:
[----:B------:R-:W-:Y:S05]  /*113e0*/  BSYNC.RECONVERGENT B1 ;  /* 0x0000000000017941 */ /* 0x000fea0003800200 */
.L_x_36199:
        /* <DEDUP_REMOVED lines=9> */
.L_x_36203:
[----:B------:R-:W-:Y:S02]  /*11480*/  IMAD.MOV.U32 R35, RZ, RZ, R10 ;  /* 0x000000ffff237224 */ /* 0x000fe400078e000a */
[----:B------:R-:W-:Y:S01]  /*11490*/  IMAD.MOV.U32 R37, RZ, RZ, R9 ;  /* 0x000000ffff257224 */ /* 0x000fe200078e0009 */
[----:B------:R-:W-:Y:S01]  /*114a0*/  MOV R9, R16 ;  /* 0x0000001000097202 */ /* 0x000fe20000000f00 */
[----:B------:R-:W-:-:S07]  /*114b0*/  IMAD.MOV.U32 R10, RZ, RZ, R7 ;  /* 0x000000ffff0a7224 */ /* 0x000fce00078e0007 */
.L_x_36204:
[----:B------:R-:W-:Y:S05]  /*114c0*/  BSYNC.RECONVERGENT B1 ;  /* 0x0000000000017941 */ /* 0x000fea0003800200 */
.L_x_36202:
        /* <DEDUP_REMOVED lines=9> */
.L_x_36206:
[----:B------:R-:W-:Y:S01]  /*11560*/  IMAD.MOV.U32 R8, RZ, RZ, R35 ;  /* 0x000000ffff087224 */ /* 0x000fe200078e0023 */
[----:B------:R-:W-:Y:S01]  /*11570*/  MOV R35, R6 ;  /* 0x0000000600237202 */ /* 0x000fe20000000f00 */
[----:B------:R-:W-:Y:S02]  /*11580*/  IMAD.MOV.U32 R7, RZ, RZ, R37 ;  /* 0x000000ffff077224 */ /* 0x000fe400078e0025 */
[----:B------:R-:W-:-:S07]  /*11590*/  IMAD.MOV.U32 R37, RZ, RZ, R14 ;  /* 0x000000ffff257224 */ /* 0x000fce00078e000e */
.L_x_36207:
[----:B------:R-:W-:Y:S05]  /*115a0*/  BSYNC.RECONVERGENT B1 ;  /* 0x0000000000017941 */ /* 0x000fea0003800200 */
.L_x_36205:
        /* <DEDUP_REMOVED lines=9> */
.L_x_36209:
[----:B------:R-:W-:Y:S01]  /*11640*/  IMAD.MOV.U32 R6, RZ, RZ, R8 ;  /* 0x000000ffff067224 */ /* 0x000fe200078e0008 */
[----:B------:R-:W-:Y:S01]  /*11650*/  MOV R14, R7 ;  /* 0x00000007000e7202 */ /* 0x000fe20000000f00 */
[----:B------:R-:W-:Y:S02]  /*11660*/  IMAD.MOV.U32 R8, RZ, RZ, R5 ;  /* 0x000000ffff087224 */ /* 0x000fe400078e0005 */
[----:B------:R-:W-:-:S07]  /*11670*/  IMAD.MOV.U32 R7, RZ, RZ, R12 ;  /* 0x000000ffff077224 */ /* 0x000fce00078e000c */
.L_x_36210:
[----:B------:R-:W-:Y:S05]  /*11680*/  BSYNC.RECONVERGENT B1 ;  /* 0x0000000000017941 */ /* 0x000fea0003800200 */
.L_x_36208:
        /* <DEDUP_REMOVED lines=16> */
.L_x_36212:
[----:B------:R-:W-:Y:S02]  /*11790*/  IMAD.MOV.U32 R5, RZ, RZ, R26 ;  /* 0x000000ffff057224 */ /* 0x000fe400078e001a */
[----:B------:R-:W-:Y:S01]  /*117a0*/  IMAD.MOV.U32 R12, RZ, RZ, R13 ;  /* 0x000000ffff0c7224 */ /* 0x000fe200078e000d */
[----:B------:R-:W-:Y:S01]  /*117b0*/  MOV R13, R29 ;  /* 0x0000001d000d7202 */ /* 0x000fe20000000f00 */
[----:B------:R-:W-:-:S07]  /*117c0*/  IMAD.MOV.U32 R26, RZ, RZ, R3 ;  /* 0x000000ffff1a7224 */ /* 0x000fce00078e0003 */
.L_x_36213:
[----:B------:R-:W-:Y:S05]  /*117d0*/  BSYNC.RECONVERGENT B1 ;  /* 0x0000000000017941 */ /* 0x000fea0003800200 */
.L_x_36211:
        /* <DEDUP_REMOVED lines=9> */
.L_x_36215:
[----:B------:R-:W-:Y:S01]  /*11870*/  IMAD.MOV.U32 R16, RZ, RZ, R5 ;  /* 0x000000ffff107224 */ /* 0x000fe200078e0005 */
[----:B------:R-:W-:Y:S01]  /*11880*/  MOV R5, R24 ;  /* 0x0000001800057202 */ /* 0x000fe20000000f00 */
[----:B------:R-:W-:Y:S02]  /*11890*/  IMAD.MOV.U32 R18, RZ, RZ, R12 ;  /* 0x000000ffff127224 */ /* 0x000fe400078e000c */
[----:B------:R-:W-:-:S07]  /*118a0*/  IMAD.MOV.U32 R12, RZ, RZ, R11 ;  /* 0x000000ffff0c7224 */ /* 0x000fce00078e000b */
.L_x_36216:
[----:B------:R-:W-:Y:S05]  /*118b0*/  BSYNC.RECONVERGENT B1 ;  /* 0x0000000000017941 */ /* 0x000fea0003800200 */
.L_x_36214:
        /* <DEDUP_REMOVED lines=9> */
.L_x_36218:
[----:B------:R-:W-:Y:S01]  /*11950*/  IMAD.MOV.U32 R3, RZ, RZ, R16 ;  /* 0x000000ffff037224 */ /* 0x000fe200078e0010 */
[----:B------:R-:W-:Y:S01]  /*11960*/  MOV R20, R18 ;  /* 0x0000001200147202 */ /* 0x000fe20000000f00 */
[----:B------:R-:W-:Y:S02]  /*11970*/  IMAD.MOV.U32 R16, RZ, RZ, R31 ;  /* 0x000000ffff107224 */ /* 0x000fe400078e001f */
[----:B------:R-:W-:-:S07]  /*11980*/  IMAD.MOV.U32 R18, RZ, RZ, R33 ;  /* 0x000000ffff127224 */ /* 0x000fce00078e0021 */
.L_x_36219:
[----:B------:R-:W-:Y:S05]  /*11990*/  BSYNC.RECONVERGENT B1 ;  /* 0x0000000000017941 */ /* 0x000fea0003800200 */
.L_x_36217:
        /* <DEDUP_REMOVED lines=9> */
.L_x_36221:
[----:B------:R-:W-:Y:S01]  /*11a30*/  MOV R22, R3 ;  /* 0x0000000300167202 */ /* 0x000fe20000000f00 */
[----:B------:R-:W-:Y:S02]  /*11a40*/  IMAD.MOV.U32 R24, RZ, RZ, R20 ;  /* 0x000000ffff187224 */ /* 0x000fe400078e0014 */
[----:B------:R-:W-:Y:S02]  /*11a50*/  IMAD.MOV.U32 R3, RZ, RZ, R10 ;  /* 0x000000ffff037224 */ /* 0x000fe400078e000a */
[----:B------:R-:W-:-:S07]  /*11a60*/  IMAD.MOV.U32 R20, RZ, RZ, R9 ;  /* 0x000000ffff147224 */ /* 0x000fce00078e0009 */
.L_x_36222:
[----:B------:R-:W-:Y:S05]  /*11a70*/  BSYNC.RECONVERGENT B1 ;  /* 0x0000000000017941 */ /* 0x000fea0003800200 */
.L_x_36220:
        /* <DEDUP_REMOVED lines=9> */
.L_x_36224:
[----:B------:R-:W-:Y:S02]  /*11b10*/  IMAD.MOV.U32 R9, RZ, RZ, R22 ;  /* 0x000000ffff097224 */ /* 0x000fe400078e0016 */
[----:B------:R-:W-:Y:S02]  /*11b20*/  IMAD.MOV.U32 R10, RZ, RZ, R24 ;  /* 0x000000ffff0a7224 */ /* 0x000fe400078e0018 */
[----:B------:R-:W-:Y:S02]  /*11b30*/  IMAD.MOV.U32 R22, RZ, RZ, R35 ;  /* 0x000000ffff167224 */ /* 0x000fe400078e0023 */
[----:B------:R-:W-:-:S07]  /*11b40*/  IMAD.MOV.U32 R24, RZ, RZ, R37 ;  /* 0x000000ffff187224 */ /* 0x000fce00078e0025 */
.L_x_36225:
[----:B------:R-:W-:Y:S05]  /*11b50*/  BSYNC.RECONVERGENT B1 ;  /* 0x0000000000017941 */ /* 0x000fea0003800200 */
.L_x_36223:
        /* <DEDUP_REMOVED lines=9> */
.L_x_36227:
[----:B------:R-:W-:Y:S02]  /*11bf0*/  IMAD.MOV.U32 R11, RZ, RZ, R9 ;  /* 0x000000ffff0b7224 */ /* 0x000fe400078e0009 */
[----:B------:R-:W-:Y:S01]  /*11c00*/  IMAD.MOV.U32 R29, RZ, RZ, R10 ;  /* 0x000000ffff1d7224 */ /* 0x000fe200078e000a */
[----:B------:R-:W-:Y:S01]  /*11c10*/  MOV R10, R7 ;  /* 0x00000007000a7202 */ /* 0x000fe20000000f00 */
[----:B------:R-:W-:-:S07]  /*11c20*/  IMAD.MOV.U32 R9, RZ, RZ, R8 ;  /* 0x000000ffff097224 */ /* 0x000fce00078e0008 */
.L_x_36228:
[----:B------:R-:W-:Y:S05]  /*11c30*/  BSYNC.RECONVERGENT B1 ;  /* 0x0000000000017941 */ /* 0x000fea0003800200 */
.L_x_36226:
        /* <DEDUP_REMOVED lines=9> */
.L_x_36230:
[----:B------:R-:W-:Y:S01]  /*11cd0*/  IMAD.MOV.U32 R7, RZ, RZ, R11 ;  /* 0x000000ffff077224 */ /* 0x000fe200078e000b */
[----:B------:R-:W-:Y:S01]  /*11ce0*/  MOV R11, R6 ;  /* 0x00000006000b7202 */ /* 0x000fe20000000f00 */
[----:B------:R-:W-:Y:S02]  /*11cf0*/  IMAD.MOV.U32 R8, RZ, RZ, R29 ;  /* 0x000000ffff087224 */ /* 0x000fe400078e001d */
[----:B------:R-:W-:-:S07]  /*11d00*/  IMAD.MOV.U32 R29, RZ, RZ, R14 ;  /* 0x000000ffff1d7224 */ /* 0x000fce00078e000e */
.L_x_36231:
[----:B------:R-:W-:Y:S05]  /*11d10*/  BSYNC.RECONVERGENT B1 ;  /* 0x0000000000017941 */ /* 0x000fea0003800200 */
.L_x_36229:
        /* <DEDUP_REMOVED lines=16> */
.L_x_36233:
[----:B------:R-:W-:Y:S02]  /*11e20*/  IMAD.MOV.U32 R25, RZ, RZ, R26 ;  /* 0x000000ffff197224 */ /* 0x000fe400078e001a */
[----:B------:R-:W-:Y:S02]  /*11e30*/  IMAD.MOV.U32 R6, RZ, RZ, R13 ;  /* 0x000000ffff067224 */ /* 0x000fe400078e000d */
[----:B------:R-:W-:Y:S02]  /*11e40*/  IMAD.MOV.U32 R26, RZ, RZ, R5 ;  /* 0x000000ffff1a7224 */ /* 0x000fe400078e0005 */
[----:B------:R-:W-:-:S07]  /*11e50*/  IMAD.MOV.U32 R13, RZ, RZ, R12 ;  /* 0x000000ffff0d7224 */ /* 0x000fce00078e000c */
.L_x_36234:
[----:B------:R-:W-:Y:S05]  /*11e60*/  BSYNC.RECONVERGENT B1 ;  /* 0x0000000000017941 */ /* 0x000fea0003800200 */
.L_x_36232:
        /* <DEDUP_REMOVED lines=9> */
.L_x_36236:
[----:B------:R-:W-:Y:S02]  /*11f00*/  IMAD.MOV.U32 R12, RZ, RZ, R25 ;  /* 0x000000ffff0c7224 */ /* 0x000fe400078e0019 */
[----:B------:R-:W-:Y:S01]  /*11f10*/  IMAD.MOV.U32 R5, RZ, RZ, R6 ;  /* 0x000000ffff057224 */ /* 0x000fe200078e0006 */
[----:B------:R-:W-:Y:S01]  /*11f20*/  MOV R6, R18 ;  /* 0x0000001200067202 */ /* 0x000fe20000000f00 */
[----:B------:R-:W-:-:S07]  /*11f30*/  IMAD.MOV.U32 R25, RZ, RZ, R16 ;  /* 0x000000ffff197224 */ /* 0x000fce00078e0010 */
.L_x_36237:
[----:B------:R-:W-:Y:S05]  /*11f40*/  BSYNC.RECONVERGENT B1 ;  /* 0x0000000000017941 */ /* 0x000fea0003800200 */
.L_x_36235:
        /* <DEDUP_REMOVED lines=9> */
.L_x_36239:
[----:B------:R-:W-:Y:S01]  /*11fe0*/  IMAD.MOV.U32 R31, RZ, RZ, R12 ;  /* 0x000000ffff1f7224 */ /* 0x000fe200078e000c */
[----:B------:R-:W-:Y:S01]  /*11ff0*/  MOV R12, R3 ;  /* 0x00000003000c7202 */ /* 0x000fe20000000f00 */
[----:B------:R-:W-:Y:S02]  /*12000*/  IMAD.MOV.U32 R33, RZ, RZ, R5 ;  /* 0x000000ffff217224 */ /* 0x000fe400078e0005 */
[----:B------:R-:W-:-:S07]  /*12010*/  IMAD.MOV.U32 R5, RZ, RZ, R20 ;  /* 0x000000ffff057224 */ /* 0x000fce00078e0014 */
.L_x_36240:
[----:B------:R-:W-:Y:S05]  /*12020*/  BSYNC.RECONVERGENT B1 ;  /* 0x0000000000017941 */ /* 0x000fea0003800200 */
.L_x_36238:
        /* <DEDUP_REMOVED lines=9> */
.L_x_36242:
[----:B------:R-:W-:Y:S01]  /*120c0*/  IMAD.MOV.U32 R14, RZ, RZ, R31 ;  /* 0x000000ffff0e7224 */ /* 0x000fe200078e001f */
[----:B------:R-:W-:Y:S01]  /*120d0*/  MOV R3, R33 ;  /* 0x0000002100037202 */ /* 0x000fe20000000f00 */
[----:B------:R-:W-:Y:S02]  /*120e0*/  IMAD.MOV.U32 R31, RZ, RZ, R22 ;  /* 0x000000ffff1f7224 */ /* 0x000fe400078e0016 */
[----:B------:R-:W-:-:S07]  /*120f0*/  IMAD.MOV.U32 R33, RZ, RZ, R24 ;  /* 0x000000ffff217224 */ /* 0x000fce00078e0018 */
.L_x_36243:
[----:B------:R-:W-:Y:S05]  /*12100*/  BSYNC.RECONVERGENT B1 ;  /* 0x0000000000017941 */ /* 0x000fea0003800200 */
.L_x_36241:
        /* <DEDUP_REMOVED lines=9> */
.L_x_36245:
[----:B------:R-:W-:Y:S01]  /*121a0*/  MOV R16, R14 ;  /* 0x0000000e00107202 */ /* 0x000fe20000000f00 */
[----:B------:R-:W-:Y:S02]  /*121b0*/  IMAD.MOV.U32 R18, RZ, RZ, R3 ;  /* 0x000000ffff127224 */ /* 0x000fe400078e0003 */
[----:B------:R-:W-:Y:S02]  /*121c0*/  IMAD.MOV.U32 R14, RZ, RZ, R9 ;  /* 0x000000ffff0e7224 */ /* 0x000fe400078e0009 */
[----:B------:R-:W-:-:S07]  /*121d0*/  IMAD.MOV.U32 R3, RZ, RZ, R10 ;  /* 0x000000ffff037224 */ /* 0x000fce00078e000a */
.L_x_36246:
[----:B------:R-:W-:Y:S05]  /*121e0*/  BSYNC.RECONVERGENT B1 ;  /* 0x0000000000017941 */ /* 0x000fea0003800200 */
.L_x_36244:
        /* <DEDUP_REMOVED lines=9> */
.L_x_36248:
[----:B------:R-:W-:Y:S02]  /*12280*/  IMAD.MOV.U32 R10, RZ, RZ, R16 ;  /* 0x000000ffff0a7224 */ /* 0x000fe400078e0010 */
[----:B------:R-:W-:Y:S02]  /*12290*/  IMAD.MOV.U32 R9, RZ, RZ, R18 ;  /* 0x000000ffff097224 */ /* 0x000fe400078e0012 */
[----:B------:R-:W-:Y:S02]  /*122a0*/  IMAD.MOV.U32 R16, RZ, RZ, R11 ;  /* 0x000000ffff107224 */ /* 0x000fe400078e000b */
[----:B------:R-:W-:-:S07]  /*122b0*/  IMAD.MOV.U32 R18, RZ, RZ, R29 ;  /* 0x000000ffff127224 */ /* 0x000fce00078e001d */
.L_x_36249:
[----:B------:R-:W-:Y:S05]  /*122c0*/  BSYNC.RECONVERGENT B1 ;  /* 0x0000000000017941 */ /* 0x000fea0003800200 */
.L_x_36247:
        /* <DEDUP_REMOVED lines=9> */
.L_x_36251:
[----:B------:R-:W-:Y:S02]  /*12360*/  IMAD.MOV.U32 R11, RZ, RZ, R10 ;  /* 0x000000ffff0b7224 */ /* 0x000fe400078e000a */
[----:B------:R-:W-:Y:S01]  /*12370*/  IMAD.MOV.U32 R20, RZ, RZ, R9 ;  /* 0x000000ffff147224 */ /* 0x000fe200078e0009 */
[----:B------:R-:W-:Y:S01]  /*12380*/  MOV R9, R8 ;  /* 0x0000000800097202 */ /* 0x000fe20000000f00 */
[----:B------:R-:W-:-:S07]  /*12390*/  IMAD.MOV.U32 R10, RZ, RZ, R7 ;  /* 0x000000ffff0a7224 */ /* 0x000fce00078e0007 */
.L_x_36252:
[----:B------:R-:W-:Y:S05]  /*123a0*/  BSYNC.RECONVERGENT B1 ;  /* 0x0000000000017941 */ /* 0x000fea0003800200 */
.L_x_36250:
        /* <DEDUP_REMOVED lines=16> */
.L_x_36254:
[----:B------:R-:W-:Y:S01]  /*124b0*/  MOV R7, R26 ;  /* 0x0000001a00077202 */ /* 0x000fe20000000f00 */
[----:B------:R-:W-:Y:S02]  /*124c0*/  IMAD.MOV.U32 R8, RZ, RZ, R13 ;  /* 0x000000ffff087224 */ /* 0x000fe400078e000d */
[----:B------:R-:W-:Y:S02]  /*124d0*/  IMAD.MOV.U32 R26, RZ, RZ, R25 ;  /* 0x000000ffff1a7224 */ /* 0x000fe400078e0019 */
[----:B------:R-:W-:-:S07]  /*124e0*/  IMAD.MOV.U32 R13, RZ, RZ, R6 ;  /* 0x000000ffff0d7224 */ /* 0x000fce00078e0006 */
.L_x_36255:
[----:B------:R-:W-:Y:S05]  /*124f0*/  BSYNC.RECONVERGENT B1 ;  /* 0x0000000000017941 */ /* 0x000fea0003800200 */
.L_x_36253:
        /* <DEDUP_REMOVED lines=9> */
.L_x_36257:
[----:B------:R-:W-:Y:S02]  /*12590*/  IMAD.MOV.U32 R6, RZ, RZ, R7 ;  /* 0x000000ffff067224 */ /* 0x000fe400078e0007 */
[----:B------:R-:W-:Y:S02]  /*125a0*/  IMAD.MOV.U32 R22, RZ, RZ, R8 ;  /* 0x000000ffff167224 */ /* 0x000fe400078e0008 */
[----:B------:R-:W-:Y:S02]  /*125b0*/  IMAD.MOV.U32 R7, RZ, RZ, R12 ;  /* 0x000000ffff077224 */ /* 0x000fe400078e000c */
[----:B------:R-:W-:-:S07]  /*125c0*/  IMAD.MOV.U32 R8, RZ, RZ, R5 ;  /* 0x000000ffff087224 */ /* 0x000fce00078e0005 */
.L_x_36258:
[----:B------:R-:W-:Y:S05]  /*125d0*/  BSYNC.RECONVERGENT B1 ;  /* 0x0000000000017941 */ /* 0x000fea0003800200 */
.L_x_36256:
        /* <DEDUP_REMOVED lines=9> */
.L_x_36260:
[----:B------:R-:W-:Y:S02]  /*12670*/  IMAD.MOV.U32 R5, RZ, RZ, R6 ;  /* 0x000000ffff057224 */ /* 0x000fe400078e0006 */
[----:B------:R-:W-:Y:S01]  /*12680*/  IMAD.MOV.U32 R12, RZ, RZ, R22 ;  /* 0x000000ffff0c7224 */ /* 0x000fe200078e0016 */
[----:B------:R-:W-:Y:S01]  /*12690*/  MOV R22, R33 ;  /* 0x0000002100167202 */ /* 0x000fe20000000f00 */
[----:B------:R-:W-:-:S07]  /*126a0*/  IMAD.MOV.U32 R6, RZ, RZ, R31 ;  /* 0x000000ffff067224 */ /* 0x000fce00078e001f */
.L_x_36261:
[----:B------:R-:W-:Y:S05]  /*126b0*/  BSYNC.RECONVERGENT B1 ;  /* 0x0000000000017941 */ /* 0x000fea0003800200 */
.L_x_36259:
        /* <DEDUP_REMOVED lines=9> */
.L_x_36263:
[----:B------:R-:W-:Y:S01]  /*12750*/  IMAD.MOV.U32 R23, RZ, RZ, R5 ;  /* 0x000000ffff177224 */ /* 0x000fe200078e0005 */
[----:B------:R-:W-:Y:S01]  /*12760*/  MOV R5, R14 ;  /* 0x0000000e00057202 */ /* 0x000fe20000000f00 */
[----:B------:R-:W-:Y:S02]  /*12770*/  IMAD.MOV.U32 R25, RZ, RZ, R12 ;  /* 0x000000ffff197224 */ /* 0x000fe400078e000c */
[----:B------:R-:W-:-:S07]  /*12780*/  IMAD.MOV.U32 R12, RZ, RZ, R3 ;  /* 0x000000ffff0c7224 */ /* 0x000fce00078e0003 */
.L_x_36264:
[----:B------:R-:W-:Y:S05]  /*12790*/  BSYNC.RECONVERGENT B1 ;  /* 0x0000000000017941 */ /* 0x000fea0003800200 */
.L_x_36262:
        /* <DEDUP_REMOVED lines=9> */
.L_x_36266:
[----:B------:R-:W-:Y:S01]  /*12830*/  IMAD.MOV.U32 R3, RZ, RZ, R23 ;  /* 0x000000ffff037224 */ /* 0x000fe200078e0017 */
[----:B------:R-:W-:Y:S01]  /*12840*/  MOV R14, R25 ;  /* 0x00000019000e7202 */ /* 0x000fe20000000f00 */
[----:B------:R-:W-:Y:S02]  /*12850*/  IMAD.MOV.U32 R23, RZ, RZ, R16 ;  /* 0x000000ffff177224 */ /* 0x000fe400078e0010 */
[----:B------:R-:W-:-:S07]  /*12860*/  IMAD.MOV.U32 R25, RZ, RZ, R18 ;  /* 0x000000ffff197224 */ /* 0x000fce00078e0012 */
.L_x_36267:
[----:B------:R-:W-:Y:S05]  /*12870*/  BSYNC.RECONVERGENT B1 ;  /* 0x0000000000017941 */ /* 0x000fea0003800200 */
.L_x_36265:
        /* <DEDUP_REMOVED lines=9> */
.L_x_36269:
[----:B------:R-:W-:Y:S01]  /*12910*/  MOV R16, R3 ;  /* 0x0000000300107202 */ /* 0x000fe20000000f00 */
[----:B------:R-:W-:Y:S02]  /*12920*/  IMAD.MOV.U32 R29, RZ, RZ, R14 ;  /* 0x000000ffff1d7224 */ /* 0x000fe400078e000e */
[----:B------:R-:W-:Y:S02]  /*12930*/  IMAD.MOV.U32 R3, RZ, RZ, R10 ;  /* 0x000000ffff037224 */ /* 0x000fe400078e000a */
[----:B------:R-:W-:-:S07]  /*12940*/  IMAD.MOV.U32 R14, RZ, RZ, R9 ;  /* 0x000000ffff0e7224 */ /* 0x000fce00078e0009 */
.L_x_36270:
[----:B------:R-:W-:Y:S05]  /*12950*/  BSYNC.RECONVERGENT B1 ;  /* 0x0000000000017941 */ /* 0x000fea0003800200 */
.L_x_36268:
        /* <DEDUP_REMOVED lines=9> */
.L_x_36272:
[----:B------:R-:W-:Y:S02]  /*129f0*/  IMAD.MOV.U32 R9, RZ, RZ, R16 ;  /* 0x000000ffff097224 */ /* 0x000fe400078e0010 */
[----:B------:R-:W-:Y:S02]  /*12a00*/  IMAD.MOV.U32 R10, RZ, RZ, R29 ;  /* 0x000000ffff0a7224 */ /* 0x000fe400078e001d */
[----:B------:R-:W-:Y:S02]  /*12a10*/  IMAD.MOV.U32 R16, RZ, RZ, R11 ;  /* 0x000000ffff107224 */ /* 0x000fe400078e000b */
[----:B------:R-:W-:-:S07]  /*12a20*/  IMAD.MOV.U32 R29, RZ, RZ, R20 ;  /* 0x000000ffff1d7224 */ /* 0x000fce00078e0014 */
.L_x_36273:
[----:B------:R-:W-:Y:S05]  /*12a30*/  BSYNC.RECONVERGENT B1 ;  /* 0x0000000000017941 */ /* 0x000fea0003800200 */
.L_x_36271:
        /* <DEDUP_REMOVED lines=16> */
.L_x_36275:
[----:B------:R-:W-:Y:S01]  /*12b40*/  IMAD.MOV.U32 R11, RZ, RZ, R26 ;  /* 0x000000ffff0b7224 */ /* 0x000fe200078e001a */
[----:B------:R-:W-:Y:S01]  /*12b50*/  MOV R18, R13 ;  /* 0x0000000d00127202 */ /* 0x000fe20000000f00 */
[----:B------:R-:W-:Y:S02]  /*12b60*/  IMAD.MOV.U32 R26, RZ, RZ, R7 ;  /* 0x000000ffff1a7224 */ /* 0x000fe400078e0007 */
[----:B------:R-:W-:-:S07]  /*12b70*/  IMAD.MOV.U32 R13, RZ, RZ, R8 ;  /* 0x000000ffff0d7224 */ /* 0x000fce00078e0008 */
.L_x_36276:
[----:B------:R-:W-:Y:S05]  /*12b80*/  BSYNC.RECONVERGENT B1 ;  /* 0x0000000000017941 */ /* 0x000fea0003800200 */
.L_x_36274:
        /* <DEDUP_REMOVED lines=9> */
.L_x_36278:
[----:B------:R-:W-:Y:S01]  /*12c20*/  MOV R8, R11 ;  /* 0x0000000b00087202 */ /* 0x000fe20000000f00 */
[----:B------:R-:W-:Y:S02]  /*12c30*/  IMAD.MOV.U32 R7, RZ, RZ, R18 ;  /* 0x000000ffff077224 */ /* 0x000fe400078e0012 */
[----:B------:R-:W-:Y:S02]  /*12c40*/  IMAD.MOV.U32 R11, RZ, RZ, R6 ;  /* 0x000000ffff0b7224 */ /* 0x000fe400078e0006 */
[----:B------:R-:W-:-:S07]  /*12c50*/  IMAD.MOV.U32 R18, RZ, RZ, R22 ;  /* 0x000000ffff127224 */ /* 0x000fce00078e0016 */
.L_x_36279:
[----:B------:R-:W-:Y:S05]  /*12c60*/  BSYNC.RECONVERGENT B1 ;  /* 0x0000000000017941 */ /* 0x000fea0003800200 */
.L_x_36277:
        /* <DEDUP_REMOVED lines=9> */
.L_x_36281:
[----:B------:R-:W-:Y:S02]  /*12d00*/  IMAD.MOV.U32 R6, RZ, RZ, R8 ;  /* 0x000000ffff067224 */ /* 0x000fe400078e0008 */
[----:B------:R-:W-:Y:S02]  /*12d10*/  IMAD.MOV.U32 R20, RZ, RZ, R7 ;  /* 0x000000ffff147224 */ /* 0x000fe400078e0007 */
[----:B------:R-:W-:Y:S02]  /*12d20*/  IMAD.MOV.U32 R8, RZ, RZ, R5 ;  /* 0x000000ffff087224 */ /* 0x000fe400078e0005 */
[----:B------:R-:W-:-:S07]  /*12d30*/  IMAD.MOV.U32 R7, RZ, RZ, R12 ;  /* 0x000000ffff077224 */ /* 0x000fce00078e000c */
.L_x_36282:
[----:B------:R-:W-:Y:S05]  /*12d40*/  BSYNC.RECONVERGENT B1 ;  /* 0x0000000000017941 */ /* 0x000fea0003800200 */
.L_x_36280:
        /* <DEDUP_REMOVED lines=9> */
.L_x_36284:
[----:B------:R-:W-:Y:S02]  /*12de0*/  IMAD.MOV.U32 R12, RZ, RZ, R6 ;  /* 0x000000ffff0c7224 */ /* 0x000fe400078e0006 */
[----:B------:R-:W-:Y:S01]  /*12df0*/  IMAD.MOV.U32 R5, RZ, RZ, R20 ;  /* 0x000000ffff057224 */ /* 0x000fe200078e0014 */
[----:B------:R-:W-:Y:S01]  /*12e00*/  MOV R20, R25 ;  /* 0x0000001900147202 */ /* 0x000fe20000000f00 */
[----:B------:R-:W-:-:S07]  /*12e10*/  IMAD.MOV.U32 R6, RZ, RZ, R23 ;  /* 0x000000ffff067224 */ /* 0x000fce00078e0017 */
.L_x_36285:
[----:B------:R-:W-:Y:S05]  /*12e20*/  BSYNC.RECONVERGENT B1 ;  /* 0x0000000000017941 */ /* 0x000fea0003800200 */
.L_x_36283:
        /* <DEDUP_REMOVED lines=9> */
.L_x_36287:
[----:B------:R-:W-:Y:S01]  /*12ec0*/  IMAD.MOV.U32 R21, RZ, RZ, R12 ;  /* 0x000000ffff157224 */ /* 0x000fe200078e000c */
[----:B------:R-:W-:Y:S01]  /*12ed0*/  MOV R12, R3 ;  /* 0x00000003000c7202 */ /* 0x000fe20000000f00 */
[----:B------:R-:W-:Y:S02]  /*12ee0*/  IMAD.MOV.U32 R22, RZ, RZ, R5 ;  /* 0x000000ffff167224 */ /* 0x000fe400078e0005 */
[----:B------:R-:W-:-:S07]  /*12ef0*/  IMAD.MOV.U32 R5, RZ, RZ, R14 ;  /* 0x000000ffff057224 */ /* 0x000fce00078e000e */
.L_x_36288:
[----:B------:R-:W-:Y:S05]  /*12f00*/  BSYNC.RECONVERGENT B1 ;  /* 0x0000000000017941 */ /* 0x000fea0003800200 */
.L_x_36286:
        /* <DEDUP_REMOVED lines=9> */
.L_x_36290:
[----:B------:R-:W-:Y:S01]  /*12fa0*/  IMAD.MOV.U32 R14, RZ, RZ, R21 ;  /* 0x000000ffff0e7224 */ /* 0x000fe200078e0015 */
[----:B------:R-:W-:Y:S01]  /*12fb0*/  MOV R3, R22 ;  /* 0x0000001600037202 */ /* 0x000fe20000000f00 */
[----:B------:R-:W-:Y:S02]  /*12fc0*/  IMAD.MOV.U32 R21, RZ, RZ, R16 ;  /* 0x000000ffff157224 */ /* 0x000fe400078e0010 */
[----:B------:R-:W-:-:S07]  /*12fd0*/  IMAD.MOV.U32 R22, RZ, RZ, R29 ;  /* 0x000000ffff167224 */ /* 0x000fce00078e001d */
.L_x_36291:
[----:B------:R-:W-:Y:S05]  /*12fe0*/  BSYNC.RECONVERGENT B1 ;  /* 0x0000000000017941 */ /* 0x000fea0003800200 */
.L_x_36289:
        /* <DEDUP_REMOVED lines=9> */
.L_x_36293:
[----:B------:R-:W-:Y:S01]  /*13080*/  MOV R16, R14 ;  /* 0x0000000e00107202 */ /* 0x000fe20000000f00 */
[----:B------:R-:W-:Y:S02]  /*13090*/  IMAD.MOV.U32 R23, RZ, RZ, R3 ;  /* 0x000000ffff177224 */ /* 0x000fe400078e0003 */
[----:B------:R-:W-:Y:S02]  /*130a0*/  IMAD.MOV.U32 R14, RZ, RZ, R9 ;  /* 0x000000ffff0e7224 */ /* 0x000fe400078e0009 */
[----:B------:R-:W-:-:S07]  /*130b0*/  IMAD.MOV.U32 R3, RZ, RZ, R10 ;  /* 0x000000ffff037224 */ /* 0x000fce00078e000a */
.L_x_36294:
[----:B------:R-:W-:Y:S05]  /*130c0*/  BSYNC.RECONVERGENT B1 ;  /* 0x0000000000017941 */ /* 0x000fea0003800200 */
.L_x_36292:
        /* <DEDUP_REMOVED lines=16> */
.L_x_36296:
[----:B------:R-:W-:Y:S01]  /*131d0*/  IMAD.MOV.U32 R9, RZ, RZ, R26 ;  /* 0x000000ffff097224 */ /* 0x000fe200078e001a */
[----:B------:R-:W-:Y:S01]  /*131e0*/  MOV R26, R11 ;  /* 0x0000000b001a7202 */ /* 0x000fe20000000f00 */
[----:B------:R-:W-:Y:S02]  /*131f0*/  IMAD.MOV.U32 R10, RZ, RZ, R13 ;  /* 0x000000ffff0a7224 */ /* 0x000fe400078e000d */
[----:B------:R-:W-:-:S07]  /*13200*/  IMAD.MOV.U32 R13, RZ, RZ, R18 ;  /* 0x000000ffff0d7224 */ /* 0x000fce00078e0012 */
.L_x_36297:
[----:B------:R-:W-:Y:S05]  /*13210*/  BSYNC.RECONVERGENT B1 ;  /* 0x0000000000017941 */ /* 0x000fea0003800200 */
.L_x_36295:
        /* <DEDUP_REMOVED lines=9> */
.L_x_36299:
[----:B------:R-:W-:Y:S01]  /*132b0*/  IMAD.MOV.U32 R11, RZ, RZ, R9 ;  /* 0x000000ffff0b7224 */ /* 0x000fe200078e0009 */
[----:B------:R-:W-:Y:S01]  /*132c0*/  MOV R19, R10 ;  /* 0x0000000a00137202 */ /* 0x000fe20000000f00 */
[----:B------:R-:W-:Y:S02]  /*132d0*/  IMAD.MOV.U32 R9, RZ, RZ, R8 ;  /* 0x000000ffff097224 */ /* 0x000fe400078e0008 */
[----:B------:R-:W-:-:S07]  /*132e0*/  IMAD.MOV.U32 R10, RZ, RZ, R7 ;  /* 0x000000ffff0a7224 */ /* 0x000fce00078e0007 */
.L_x_36300:
[----:B------:R-:W-:Y:S05]  /*132f0*/  BSYNC.RECONVERGENT B1 ;  /* 0x0000000000017941 */ /* 0x000fea0003800200 */
.L_x_36298:
        /* <DEDUP_REMOVED lines=9> */
.L_x_36302:
[----:B------:R-:W-:Y:S01]  /*13390*/  MOV R7, R11 ;  /* 0x0000000b00077202 */ /* 0x000fe20000000f00 */
[----:B------:R-:W-:Y:S02]  /*133a0*/  IMAD.MOV.U32 R8, RZ, RZ, R19 ;  /* 0x000000ffff087224 */ /* 0x000fe400078e0013 */
[----:B------:R-:W-:Y:S02]  /*133b0*/  IMAD.MOV.U32 R11, RZ, RZ, R6 ;  /* 0x000000ffff0b7224 */ /* 0x000fe400078e0006 */
[----:B------:R-:W-:-:S07]  /*133c0*/  IMAD.MOV.U32 R19, RZ, RZ, R20 ;  /* 0x000000ffff137224 */ /* 0x000fce00078e0014 */
.L_x_36303:
[----:B------:R-:W-:Y:S05]  /*133d0*/  BSYNC.RECONVERGENT B1 ;  /* 0x0000000000017941 */ /* 0x000fea0003800200 */
.L_x_36301:
        /* <DEDUP_REMOVED lines=9> */
.L_x_36305:
[----:B------:R-:W-:Y:S02]  /*13470*/  IMAD.MOV.U32 R6, RZ, RZ, R7 ;  /* 0x000000ffff067224 */ /* 0x000fe400078e0007 */
[----:B------:R-:W-:Y:S02]  /*13480*/  IMAD.MOV.U32 R25, RZ, RZ, R8 ;  /* 0x000000ffff197224 */ /* 0x000fe400078e0008 */
[----:B------:R-:W-:Y:S02]  /*13490*/  IMAD.MOV.U32 R7, RZ, RZ, R12 ;  /* 0x000000ffff077224 */ /* 0x000fe400078e000c */
[----:B------:R-:W-:-:S07]  /*134a0*/  IMAD.MOV.U32 R8, RZ, RZ, R5 ;  /* 0x000000ffff087224 */ /* 0x000fce00078e0005 */
.L_x_36306:
[----:B------:R-:W-:Y:S05]  /*134b0*/  BSYNC.RECONVERGENT B1 ;  /* 0x0000000000017941 */ /* 0x000fea0003800200 */
.L_x_36304:
        /* <DEDUP_REMOVED lines=9> */
.L_x_36308:
[----:B------:R-:W-:Y:S02]  /*13550*/  IMAD.MOV.U32 R5, RZ, RZ, R6 ;  /* 0x000000ffff057224 */ /* 0x000fe400078e0006 */
[----:B------:R-:W-:Y:S01]  /*13560*/  IMAD.MOV.U32 R12, RZ, RZ, R25 ;  /* 0x000000ffff0c7224 */ /* 0x000fe200078e0019 */
[----:B------:R-:W-:Y:S01]  /*13570*/  MOV R25, R22 ;  /* 0x0000001600197202 */ /* 0x000fe20000000f00 */
[----:B------:R-:W-:-:S07]  /*13580*/  IMAD.MOV.U32 R6, RZ, RZ, R21 ;  /* 0x000000ffff067224 */ /* 0x000fce00078e0015 */
.L_x_36309:
[----:B------:R-:W-:Y:S05]  /*13590*/  BSYNC.RECONVERGENT B1 ;  /* 0x0000000000017941 */ /* 0x000fea0003800200 */
.L_x_36307:
        /* <DEDUP_REMOVED lines=9> */
.L_x_36311:
[----:B------:R-:W-:Y:S01]  /*13630*/  IMAD.MOV.U32 R21, RZ, RZ, R5 ;  /* 0x000000ffff157224 */ /* 0x000fe200078e0005 */
[----:B------:R-:W-:Y:S01]  /*13640*/  MOV R5, R14 ;  /* 0x0000000e00057202 */ /* 0x000fe20000000f00 */
[----:B------:R-:W-:Y:S02]  /*13650*/  IMAD.MOV.U32 R18, RZ, RZ, R12 ;  /* 0x000000ffff127224 */ /* 0x000fe400078e000c */
[----:B------:R-:W-:-:S07]  /*13660*/  IMAD.MOV.U32 R12, RZ, RZ, R3 ;  /* 0x000000ffff0c7224 */ /* 0x000fce00078e0003 */
.L_x_36312:
[----:B------:R-:W-:Y:S05]  /*13670*/  BSYNC.RECONVERGENT B1 ;  /* 0x0000000000017941 */ /* 0x000fea0003800200 */
.L_x_36310:
        /* <DEDUP_REMOVED lines=9> */
.L_x_36314:
[----:B------:R-:W-:Y:S01]  /*13710*/  IMAD.MOV.U32 R3, RZ, RZ, R21 ;  /* 0x000000ffff037224 */ /* 0x000fe200078e0015 */
[----:B------:R-:W-:Y:S01]  /*13720*/  MOV R14, R18 ;  /* 0x00000012000e7202 */ /* 0x000fe20000000f00 */
[----:B------:R-:W-:Y:S02]  /*13730*/  IMAD.MOV.U32 R21, RZ, RZ, R16 ;  /* 0x000000ffff157224 */ /* 0x000fe400078e0010 */
[----:B------:R-:W-:-:S07]  /*13740*/  IMAD.MOV.U32 R18, RZ, RZ, R23 ;  /* 0x000000ffff127224 */ /* 0x000fce00078e0017 */
.L_x_36315:
[----:B------:R-:W-:Y:S05]  /*13750*/  BSYNC.RECONVERGENT B1 ;  /* 0x0000000000017941 */ /* 0x000fea0003800200 */
.L_x_36313:
        /* <DEDUP_REMOVED lines=16> */
.L_x_36317:
[----:B------:R-:W-:Y:S02]  /*13860*/  IMAD.MOV.U32 R16, RZ, RZ, R26 ;  /* 0x000000ffff107224 */ /* 0x000fe400078e001a */
[----:B------:R-:W-:Y:S01]  /*13870*/  IMAD.MOV.U32 R20, RZ, RZ, R13 ;  /* 0x000000ffff147224 */ /* 0x000fe200078e000d */
[----:B------:R-:W-:Y:S01]  /*13880*/  MOV R13, R10 ;  /* 0x0000000a000d7202 */ /* 0x000fe20000000f00 */
[----:B------:R-:W-:-:S07]  /*13890*/  IMAD.MOV.U32 R26, RZ, RZ, R9 ;  /* 0x000000ffff1a7224 */ /* 0x000fce00078e0009 */
.L_x_36318:
[----:B------:R-:W-:Y:S05]  /*138a0*/  BSYNC.RECONVERGENT B1 ;  /* 0x0000000000017941 */ /* 0x000fea0003800200 */
.L_x_36316:
        /* <DEDUP_REMOVED lines=9> */
.L_x_36320:
[----:B------:R-:W-:Y:S01]  /*13940*/  IMAD.MOV.U32 R30, RZ, RZ, R16 ;  /* 0x000000ffff1e7224 */ /* 0x000fe200078e0010 */
[----:B------:R-:W-:Y:S01]  /*13950*/  MOV R16, R11 ;  /* 0x0000000b00107202 */ /* 0x000fe20000000f00 */
[----:B------:R-:W-:Y:S02]  /*13960*/  IMAD.MOV.U32 R9, RZ, RZ, R20 ;  /* 0x000000ffff097224 */ /* 0x000fe400078e0014 */
[----:B------:R-:W-:-:S07]  /*13970*/  IMAD.MOV.U32 R20, RZ, RZ, R19 ;  /* 0x000000ffff147224 */ /* 0x000fce00078e0013 */
.L_x_36321:
[----:B------:R-:W-:Y:S05]  /*13980*/  BSYNC.RECONVERGENT B1 ;  /* 0x0000000000017941 */ /* 0x000fea0003800200 */
.L_x_36319:
        /* <DEDUP_REMOVED lines=9> */
.L_x_36323:
[----:B------:R-:W-:Y:S01]  /*13a20*/  IMAD.MOV.U32 R17, RZ, RZ, R30 ;  /* 0x000000ffff117224 */ /* 0x000fe200078e001e */
[----:B------:R-:W-:Y:S01]  /*13a30*/  MOV R19, R9 ;  /* 0x0000000900137202 */ /* 0x000fe20000000f00 */
[----:B------:R-:W-:Y:S02]  /*13a40*/  IMAD.MOV.U32 R30, RZ, RZ, R7 ;  /* 0x000000ffff1e7224 */ /* 0x000fe400078e0007 */
[----:B------:R-:W-:-:S07]  /*13a50*/  IMAD.MOV.U32 R9, RZ, RZ, R8 ;  /* 0x000000ffff097224 */ /* 0x000fce00078e0008 */
.L_x_36324:
[----:B------:R-:W-:Y:S05]  /*13a60*/  BSYNC.RECONVERGENT B1 ;  /* 0x0000000000017941 */ /* 0x000fea0003800200 */
.L_x_36322:
        /* <DEDUP_REMOVED lines=9> */
.L_x_36326:
[----:B------:R-:W-:Y:S01]  /*13b00*/  MOV R32, R17 ;  /* 0x0000001100207202 */ /* 0x000fe20000000f00 */
[----:B------:R-:W-:Y:S02]  /*13b10*/  IMAD.MOV.U32 R7, RZ, RZ, R19 ;  /* 0x000000ffff077224 */ /* 0x000fe400078e0013 */
[----:B------:R-:W-:Y:S02]  /*13b20*/  IMAD.MOV.U32 R17, RZ, RZ, R6 ;  /* 0x000000ffff117224 */ /* 0x000fe400078e0006 */
[----:B------:R-:W-:-:S07]  /*13b30*/  IMAD.MOV.U32 R19, RZ, RZ, R25 ;  /* 0x000000ffff137224 */ /* 0x000fce00078e0019 */
.L_x_36327:
[----:B------:R-:W-:Y:S05]  /*13b40*/  BSYNC.RECONVERGENT B1 ;  /* 0x0000000000017941 */ /* 0x000fea0003800200 */
.L_x_36325:
        /* <DEDUP_REMOVED lines=9> */
.L_x_36329:
[----:B------:R-:W-:Y:S02]  /*13be0*/  IMAD.MOV.U32 R6, RZ, RZ, R32 ;  /* 0x000000ffff067224 */ /* 0x000fe400078e0020 */
[----:B------:R-:W-:Y:S02]  /*13bf0*/  IMAD.MOV.U32 R23, RZ, RZ, R7 ;  /* 0x000000ffff177224 */ /* 0x000fe400078e0007 */
[----:B------:R-:W-:Y:S02]  /*13c00*/  IMAD.MOV.U32 R32, RZ, RZ, R5 ;  /* 0x000000ffff207224 */ /* 0x000fe400078e0005 */
[----:B------:R-:W-:-:S07]  /*13c10*/  IMAD.MOV.U32 R7, RZ, RZ, R12 ;  /* 0x000000ffff077224 */ /* 0x000fce00078e000c */
.L_x_36330:
[----:B------:R-:W-:Y:S05]  /*13c20*/  BSYNC.RECONVERGENT B1 ;  /* 0x0000000000017941 */ /* 0x000fea0003800200 */
.L_x_36328:
        /* <DEDUP_REMOVED lines=9> */
.L_x_36332:
[----:B------:R-:W-:Y:S02]  /*13cc0*/  IMAD.MOV.U32 R12, RZ, RZ, R6 ;  /* 0x000000ffff0c7224 */ /* 0x000fe400078e0006 */
[----:B------:R-:W-:Y:S01]  /*13cd0*/  IMAD.MOV.U32 R5, RZ, RZ, R23 ;  /* 0x000000ffff057224 */ /* 0x000fe200078e0017 */
[----:B------:R-:W-:Y:S01]  /*13ce0*/  MOV R23, R18 ;  /* 0x0000001200177202 */ /* 0x000fe20000000f00 */
[----:B------:R-:W-:-:S07]  /*13cf0*/  IMAD.MOV.U32 R6, RZ, RZ, R21 ;  /* 0x000000ffff067224 */ /* 0x000fce00078e0015 */
.L_x_36333:
[----:B------:R-:W-:Y:S05]  /*13d00*/  BSYNC.RECONVERGENT B1 ;  /* 0x0000000000017941 */ /* 0x000fea0003800200 */
.L_x_36331:
        /* <DEDUP_REMOVED lines=9> */
.L_x_36335:
[----:B------:R-:W-:Y:S01]  /*13da0*/  IMAD.MOV.U32 R21, RZ, RZ, R12 ;  /* 0x000000ffff157224 */ /* 0x000fe200078e000c */
[----:B------:R-:W-:Y:S01]  /*13db0*/  MOV R12, R3 ;  /* 0x00000003000c7202 */ /* 0x000fe20000000f00 */
[----:B------:R-:W-:Y:S02]  /*13dc0*/  IMAD.MOV.U32 R25, RZ, RZ, R5 ;  /* 0x000000ffff197224 */ /* 0x000fe400078e0005 */
[----:B------:R-:W-:-:S07]  /*13dd0*/  IMAD.MOV.U32 R5, RZ, RZ, R14 ;  /* 0x000000ffff057224 */ /* 0x000fce00078e000e */
.L_x_36336:
[----:B------:R-:W-:Y:S05]  /*13de0*/  BSYNC.RECONVERGENT B1 ;  /* 0x0000000000017941 */ /* 0x000fea0003800200 */
.L_x_36334:
        /* <DEDUP_REMOVED lines=16> */
.L_x_36338:
[----:B------:R-:W-:Y:S02]  /*13ef0*/  IMAD.MOV.U32 R11, RZ, RZ, R26 ;  /* 0x000000ffff0b7224 */ /* 0x000fe400078e001a */
[----:B------:R-:W-:Y:S02]  /*13f00*/  IMAD.MOV.U32 R24, RZ, RZ, R13 ;  /* 0x000000ffff187224 */ /* 0x000fe400078e000d */
[----:B------:R-:W-:Y:S02]  /*13f10*/  IMAD.MOV.U32 R26, RZ, RZ, R16 ;  /* 0x000000ffff1a7224 */ /* 0x000fe400078e0010 */
[----:B------:R-:W-:-:S07]  /*13f20*/  IMAD.MOV.U32 R13, RZ, RZ, R20 ;  /* 0x000000ffff0d7224 */ /* 0x000fce00078e0014 */
.L_x_36339:
[----:B------:R-:W-:Y:S05]  /*13f30*/  BSYNC.RECONVERGENT B1 ;  /* 0x0000000000017941 */ /* 0x000fea0003800200 */
.L_x_36337:
        /* <DEDUP_REMOVED lines=9> */
.L_x_36341:
[----:B------:R-:W-:Y:S02]  /*13fd0*/  IMAD.MOV.U32 R10, RZ, RZ, R11 ;  /* 0x000000ffff0a7224 */ /* 0x000fe400078e000b */
[----:B------:R-:W-:Y:S01]  /*13fe0*/  IMAD.MOV.U32 R22, RZ, RZ, R24 ;  /* 0x000000ffff167224 */ /* 0x000fe200078e0018 */
[----:B------:R-:W-:Y:S01]  /*13ff0*/  MOV R24, R9 ;  /* 0x0000000900187202 */ /* 0x000fe20000000f00 */
[----:B------:R-:W-:-:S07]  /*14000*/  IMAD.MOV.U32 R11, RZ, RZ, R30 ;  /* 0x000000ffff0b7224 */ /* 0x000fce00078e001e */
.L_x_36342:
[----:B------:R-:W-:Y:S05]  /*14010*/  BSYNC.RECONVERGENT B1 ;  /* 0x0000000000017941 */ /* 0x000fea0003800200 */
.L_x_36340:
        /* <DEDUP_REMOVED lines=9> */
.L_x_36344:
[----:B------:R-:W-:Y:S01]  /*140b0*/  IMAD.MOV.U32 R9, RZ, RZ, R10 ;  /* 0x000000ffff097224 */ /* 0x000fe200078e000a */
[----:B------:R-:W-:Y:S01]  /*140c0*/  MOV R10, R17 ;  /* 0x00000011000a7202 */ /* 0x000fe20000000f00 */
[----:B------:R-:W-:Y:S02]  /*140d0*/  IMAD.MOV.U32 R20, RZ, RZ, R22 ;  /* 0x000000ffff147224 */ /* 0x000fe400078e0016 */
[----:B------:R-:W-:-:S07]  /*140e0*/  IMAD.MOV.U32 R22, RZ, RZ, R19 ;  /* 0x000000ffff167224 */ /* 0x000fce00078e0013 */
.L_x_36345:
[----:B------:R-:W-:Y:S05]  /*140f0*/  BSYNC.RECONVERGENT B1 ;  /* 0x0000000000017941 */ /* 0x000fea0003800200 */
.L_x_36343:
        /* <DEDUP_REMOVED lines=9> */
.L_x_36347:
[----:B------:R-:W-:Y:S01]  /*14190*/  IMAD.MOV.U32 R8, RZ, RZ, R9 ;  /* 0x000000ffff087224 */ /* 0x000fe200078e0009 */
[----:B------:R-:W-:Y:S01]  /*141a0*/  MOV R18, R20 ;  /* 0x0000001400127202 */ /* 0x000fe20000000f00 */
[----:B------:R-:W-:Y:S02]  /*141b0*/  IMAD.MOV.U32 R9, RZ, RZ, R32 ;  /* 0x000000ffff097224 */ /* 0x000fe400078e0020 */
[----:B------:R-:W-:-:S07]  /*141c0*/  IMAD.MOV.U32 R20, RZ, RZ, R7 ;  /* 0x000000ffff147224 */ /* 0x000fce00078e0007 */
.L_x_36348:
[----:B------:R-:W-:Y:S05]  /*141d0*/  BSYNC.RECONVERGENT B1 ;  /* 0x0000000000017941 */ /* 0x000fea0003800200 */
.L_x_36346:
        /* <DEDUP_REMOVED lines=9> */
.L_x_36350:
[----:B------:R-:W-:Y:S01]  /*14270*/  MOV R7, R8 ;  /* 0x0000000800077202 */ /* 0x000fe20000000f00 */
[----:B------:R-:W-:Y:S02]  /*14280*/  IMAD.MOV.U32 R16, RZ, RZ, R18 ;  /* 0x000000ffff107224 */ /* 0x000fe400078e0012 */
[----:B------:R-:W-:Y:S02]  /*14290*/  IMAD.MOV.U32 R8, RZ, RZ, R6 ;  /* 0x000000ffff087224 */ /* 0x000fe400078e0006 */
[----:B------:R-:W-:-:S07]  /*142a0*/  IMAD.MOV.U32 R18, RZ, RZ, R23 ;  /* 0x000000ffff127224 */ /* 0x000fce00078e0017 */
.L_x_36351:
[----:B------:R-:W-:Y:S05]  /*142b0*/  BSYNC.RECONVERGENT B1 ;  /* 0x0000000000017941 */ /* 0x000fea0003800200 */
.L_x_36349:
        /* <DEDUP_REMOVED lines=9> */
.L_x_36353:
[----:B------:R-:W-:Y:S02]  /*14350*/  IMAD.MOV.U32 R6, RZ, RZ, R7 ;  /* 0x000000ffff067224 */ /* 0x000fe400078e0007 */
[----:B------:R-:W-:Y:S02]  /*14360*/  IMAD.MOV.U32 R14, RZ, RZ, R16 ;  /* 0x000000ffff0e7224 */ /* 0x000fe400078e0010 */
[----:B------:R-:W-:Y:S02]  /*14370*/  IMAD.MOV.U32 R7, RZ, RZ, R12 ;  /* 0x000000ffff077224 */ /* 0x000fe400078e000c */
[----:B------:R-:W-:-:S07]  /*14380*/  IMAD.MOV.U32 R16, RZ, RZ, R5 ;  /* 0x000000ffff107224 */ /* 0x000fce00078e0005 */
.L_x_36354:
[----:B------:R-:W-:Y:S05]  /*14390*/  BSYNC.RECONVERGENT B1 ;  /* 0x0000000000017941 */ /* 0x000fea0003800200 */
.L_x_36352:
[----:B------:R-:W-:-:S04]  /*143a0*/  FSETP.GT.FTZ.AND P0, PT, R14, R25, PT ;  /* 0x000000190e00720b */ /* 0x000fc80003f14000 */
[----:B------:R-:W-:-:S13]  /*143b0*/  ISETP.EQ.OR P0, PT, R21, -0x1, P0 ;  /* 0xffffffff1500780c */ /* 0x000fda0000702670 */
[----:B------:R-:W-:Y:S05]  /*143c0*/  @P0 BRA `(.L_x_36355) ;  /* 0x0000000000180947 */ /* 0x000fea0003800000 */
[----:B------:R-:W-:Y:S01]  /*143d0*/  FSETP.NEU.FTZ.AND P0, PT, R14, R25, PT ;  /* 0x000000190e00720b */ /* 0x000fe20003f1d000 */
[----:B------:R-:W-:Y:S01]  /*143e0*/  IMAD.MOV.U32 R12, RZ, RZ, R25 ;  /* 0x000000ffff0c7224 */ /* 0x000fe200078e0019 */
[-C--:B------:R-:W-:Y:S01]  /*143f0*/  MOV R5, R21.reuse ;  /* 0x0000001500057202 */ /* 0x080fe20000000f00 */
[----:B------:R-:W-:Y:S01]  /*14400*/  IMAD.MOV.U32 R3, RZ, RZ, R27 ;  /* 0x000000ffff037224 */ /* 0x000fe200078e001b */
[----:B------:R-:W-:-:S13]  /*14410*/  ISETP.GE.OR P0, PT, R6, R21, P0 ;  /* 0x000000150600720c */ /* 0x000fda0000706670 */
[----:B------:R-:W-:Y:S05]  /*14420*/  @P0 BRA `(.L_x_36189) ;  /* 0x0000000000140947 */ /* 0x000fea0003800000 */
.L_x_36355:
[----:B------:R-:W-:Y:S01]  /*14430*/  IMAD.MOV.U32 R5, RZ, RZ, R6 ;  /* 0x000000ffff057224 */ /* 0x000fe200078e0006 */
[----:B------:R-:W-:Y:S01]  /*14440*/  MOV R3, R27 ;  /* 0x0000001b00037202 */ /* 0x000fe20000000f00 */
[----:B------:R-:W-:Y:S02]  /*14450*/  IMAD.MOV.U32 R12, RZ, RZ, R14 ;  /* 0x000000ffff0c7224 */ /* 0x000fe400078e000e */
[----:B------:R-:W-:Y:S02]  /*14460*/  IMAD.MOV.U32 R6, RZ, RZ, R21 ;  /* 0x000000ffff067224 */ /* 0x000fe400078e0015 */
[----:B------:R-:W-:-:S07]  /*14470*/  IMAD.MOV.U32 R14, RZ, RZ, R25 ;  /* 0x000000ffff0e7224 */ /* 0x000fce00078e0019 */
.L_x_36189:
[----:B------:R-:W-:Y:S05]  /*14480*/  BSYNC.RECONVERGENT B0 ;  /* 0x0000000000007941 */ /* 0x000fea0003800200 */
.L_x_36188:
[----:B------:R-:W-:Y:S01]  /*14490*/  BAR.SYNC.DEFER_BLOCKING 0x0 ;  /* 0x0000000000007b1d */ /* 0x000fe20000010000 */
[----:B------:R-:W-:-:S13]  /*144a0*/  ISETP.NE.AND P0, PT, R4, RZ, PT ;  /* 0x000000ff0400720c */ /* 0x000fda0003f05270 */
[----:B------:R-:W-:Y:S05]  /*144b0*/  @P0 EXIT ;  /* 0x000000000000094d */ /* 0x000fea0003800000 */
[----:B0-----:R-:W0:Y:S08]  /*144c0*/  LDC R15, c[0x0][0x3a0] ;  /* 0x0000e800ff0f7b82 */ /* 0x001e300000000800 */
[----:B------:R-:W1:Y:S01]  /*144d0*/  LDC.64 R28, c[0x0][0x388] ;  /* 0x0000e200ff1c7b82 */ /* 0x000e620000000a00 */
[----:B------:R-:W2:Y:S07]  /*144e0*/  MUFU.LG2 R2, R2 ;  /* 0x0000000200027308 */ /* 0x000eae0000000c00 */
[----:B------:R-:W3:Y:S01]  /*144f0*/  LDC.64 R32, c[0x0][0x390] ;  /* 0x0000e400ff207b82 */ /* 0x000ee20000000a00 */
[----:B0-----:R-:W-:-:S07]  /*14500*/  ISETP.GE.AND P3, PT, R15, 0x1, PT ;  /* 0x000000010f00780c */ /* 0x001fce0003f66270 */
[----:B------:R-:W0:Y:S01]  /*14510*/  LDC.64 R30, c[0x0][0x398] ;  /* 0x0000e600ff1e7b82 */ /* 0x000e220000000a00 */
[C---:B------:R-:W-:Y:S01]  /*14520*/  ISETP.GE.AND P0, PT, R15.reuse, 0x2, PT ;  /* 0x000000020f00780c */ /* 0x040fe20003f06270 */
[----:B-1----:R-:W-:Y:S01]  /*14530*/  IMAD.WIDE.U32 R28, R0, 0x4, R28 ;  /* 0x00000004001c7825 */ /* 0x002fe200078e001c */
[----:B------:R-:W-:-:S04]  /*14540*/  ISETP.GE.AND P1, PT, R15, 0x3, PT ;  /* 0x000000030f00780c */ /* 0x000fc80003f26270 */
[----:B------:R-:W4:Y:S01]  /*14550*/  @P3 LDG.E.CONSTANT R25, desc[UR8][R28.64] ;  /* 0x000000081c193981 */ /* 0x000f22000c1e9900 */
[----:B------:R-:W-:-:S03]  /*14560*/  ISETP.GE.AND P2, PT, R15, 0x4, PT ;  /* 0x000000040f00780c */ /* 0x000fc60003f46270 */
[----:B------:R-:W5:Y:S04]  /*14570*/  @P3 LDG.E.CONSTANT R4, desc[UR8][R28.64] ;  /* 0x000000081c043981 */ /* 0x000f68000c1e9900 */
        /* <DEDUP_REMOVED lines=9> */
[C---:B--2---:R-:W-:Y:S01]  /*14610*/  @P3 FFMA.FTZ R0, R2.reuse, -0.69314718246459960938, R21 ;  /* 0xbf31721802003823 */ /* 0x044fe20000010015 */
[----:B------:R-:W-:Y:S01]  /*14620*/  @P3 FFMA.FTZ R19, R2, -0.69314718246459960938, R19 ;  /* 0xbf31721802133823 */ /* 0x000fe20000010013 */
[----:B------:R-:W-:Y:S01]  /*14630*/  FADD.FTZ R23, -R3, R16 ;  /* 0x0000001003177221 */ /* 0x000fe20000010100 */
[----:B---3--:R-:W-:-:S04]  /*14640*/  IMAD.WIDE R14, R17, 0x4, R32 ;  /* 0x00000004110e7825 */ /* 0x008fc800078e0220 */
[----:B0-----:R-:W-:Y:S01]  /*14650*/  IMAD.WIDE R16, R17, 0x4, R30 ;  /* 0x0000000411107825 */ /* 0x001fe200078e021e */
[----:B------:R0:W-:Y:S03]  /*14660*/  @P3 STG.E desc[UR8][R14.64], R5 ;  /* 0x000000050e003986 */ /* 0x0001e6000c101908 */
[----:B----4-:R-:W-:Y:S01]  /*14670*/  @P3 FADD.FTZ R21, R25, R0 ;  /* 0x0000000019153221 */ /* 0x010fe20000010000 */
[C---:B------:R-:W-:Y:S01]  /*14680*/  FADD.FTZ R25, -R3.reuse, R18 ;  /* 0x0000001203197221 */ /* 0x040fe20000010100 */
[----:B-----5:R-:W-:Y:S01]  /*14690*/  @P3 FADD.FTZ R19, R4, R19 ;  /* 0x0000001304133221 */ /* 0x020fe20000010000 */
[C---:B------:R-:W-:Y:S02]  /*146a0*/  @P0 FFMA.FTZ R4, R2.reuse, -0.69314718246459960938, R23 ;  /* 0xbf31721802040823 */ /* 0x040fe40000010017 */
[C---:B------:R-:W-:Y:S01]  /*146b0*/  @P0 FFMA.FTZ R0, R2.reuse, -0.69314718246459960938, R25 ;  /* 0xbf31721802000823 */ /* 0x040fe20000010019 */
[----:B------:R-:W-:Y:S01]  /*146c0*/  FADD.FTZ R25, -R3, R20 ;  /* 0x0000001403197221 */ /* 0x000fe20000010100 */
[----:B------:R-:W-:Y:S01]  /*146d0*/  @P0 FADD.FTZ R23, R27, R4 ;  /* 0x000000041b170221 */ /* 0x000fe20000010000 */
[----:B------:R-:W-:Y:S01]  /*146e0*/  FADD.FTZ R27, -R3, R22 ;  /* 0x00000016031b7221 */ /* 0x000fe20000010100 */
[----:B0-----:R-:W-:Y:S01]  /*146f0*/  @P0 FADD.FTZ R5, R35, R0 ;  /* 0x0000000023050221 */ /* 0x001fe20000010000 */
[C---:B------:R-:W-:Y:S01]  /*14700*/  @P1 FFMA.FTZ R0, R2.reuse, -0.69314718246459960938, R25 ;  /* 0xbf31721802001823 */ /* 0x040fe20000010019 */
[----:B------:R-:W-:Y:S01]  /*14710*/  FADD.FTZ R25, -R3, R24 ;  /* 0x0000001803197221 */ /* 0x000fe20000010100 */
[----:B------:R0:W-:Y:S01]  /*14720*/  @P3 STG.E desc[UR8][R16.64], R19 ;  /* 0x0000001310003986 */ /* 0x0001e2000c101908 */
[----:B------:R-:W-:-:S03]  /*14730*/  @P1 FFMA.FTZ R4, R2, -0.69314718246459960938, R27 ;  /* 0xbf31721802041823 */ /* 0x000fc6000001001b */
[----:B------:R-:W-:Y:S04]  /*14740*/  @P3 STG.E desc[UR8][R14.64+0x4], R6 ;  /* 0x000004060e003986 */ /* 0x000fe8000c101908 */
[----:B------:R1:W-:Y:S01]  /*14750*/  @P3 STG.E desc[UR8][R16.64+0x4], R21 ;  /* 0x0000041510003986 */ /* 0x0003e2000c101908 */
[----:B0-----:R-:W-:-:S03]  /*14760*/  @P1 FADD.FTZ R19, R37, R0 ;  /* 0x0000000025131221 */ /* 0x001fc60000010000 */
[----:B------:R0:W-:Y:S01]  /*14770*/  @P0 STG.E desc[UR8][R14.64+0x8], R7 ;  /* 0x000008070e000986 */ /* 0x0001e2000c101908 */
[----:B------:R-:W-:-:S03]  /*14780*/  @P2 FFMA.FTZ R0, R2, -0.69314718246459960938, R25 ;  /* 0xbf31721802002823 */ /* 0x000fc60000010019 */
[----:B------:R2:W-:Y:S04]  /*14790*/  @P0 STG.E desc[UR8][R16.64+0x8], R23 ;  /* 0x0000081710000986 */ /* 0x0005e8000c101908 */
[----:B------:R2:W-:Y:S01]  /*147a0*/  @P0 STG.E desc[UR8][R14.64+0xc], R8 ;  /* 0x00000c080e000986 */ /* 0x0005e2000c101908 */
[----:B-1----:R-:W-:Y:S01]  /*147b0*/  @P2 FADD.FTZ R21, R41, R0 ;  /* 0x0000000029152221 */ /* 0x002fe20000010000 */
[----:B0-----:R-:W-:Y:S02]  /*147c0*/  @P1 FADD.FTZ R7, R39, R4 ;  /* 0x0000000427071221 */ /* 0x001fe40000010000 */
        /* <DEDUP_REMOVED lines=8> */
[----:B------:R-:W3:Y:S01]  /*14850*/  LDG.E.CONSTANT R28, desc[UR8][R28.64] ;  /* 0x000000081c1c7981 */ /* 0x000ee2000c1e9900 */
[----:B------:R-:W-:-:S03]  /*14860*/  FADD.FTZ R3, -R3, R13 ;  /* 0x0000000d03037221 */ /* 0x000fc60000010100 */
[----:B------:R-:W-:Y:S01]  /*14870*/  STG.E desc[UR8][R14.64+0x1c], R26 ;  /* 0x00001c1a0e007986 */ /* 0x000fe2000c101908 */
[----:B------:R-:W-:-:S04]  /*14880*/  FFMA.FTZ R3, R2, -0.69314718246459960938, R3 ;  /* 0xbf31721802037823 */ /* 0x000fc80000010003 */
[----:B---3--:R-:W-:-:S05]  /*14890*/  FADD.FTZ R3, R28, R3 ;  /* 0x000000031c037221 */ /* 0x008fca0000010000 */
[----:B------:R-:W-:Y:S01]  /*148a0*/  STG.E desc[UR8][R16.64+0x1c], R3 ;  /* 0x00001c0310007986 */ /* 0x000fe2000c101908 */
[----:B------:R-:W-:Y:S05]  /*148b0*/  EXIT ;  /* 0x000000000000794d */ /* 0x000fea0003800000 */
.L_x_36356:
        /* <DEDUP_REMOVED lines=12> */
.L_x_38498:


//--------------------- .text._ZN17fastertransformer38beam_online_softmax_topk_stage1_kernelIfLi1ELi8ELi256EEEvPKT_S3_PKbPfiiPKi --------------------------
	.section	.text._ZN17fastertransformer38beam_online_softmax_topk_stage1_kernelIfLi1ELi8ELi256EEEvPKT_S3_PKbPfiiPKi,"ax",@progbits
	.align	128
        .global         _ZN17fastertransformer38beam_online_softmax_topk_stage1_kernelIfLi1ELi8ELi256EEEvPKT_S3_PKbPfiiPKi
        .type           _ZN17fastertransformer38beam_online_softmax_topk_stage1_kernelIfLi1ELi8ELi256EEEvPKT_S3_PKbPfiiPKi,@function
        .size           _ZN17fastertransformer38beam_online_softmax_topk_stage1_kernelIfLi1ELi8ELi256EEEvPKT_S3_PKbPfiiPKi,(.L_x_38499 - _ZN17fastertransformer38beam_online_softmax_topk_stage1_kernelIfLi1ELi8ELi256EEEvPKT_S3_PKbPfiiPKi)
        .other          _ZN17fastertransformer38beam_online_softmax_topk_stage1_kernelIfLi1ELi8ELi256EEEvPKT_S3_PKbPfiiPKi,@"STO_CUDA_ENTRY STV_DEFAULT"
_ZN17fastertransformer38beam_online_softmax_topk_stage1_kernelIfLi1ELi8ELi256EEEvPKT_S3_PKbPfiiPKi:
.text._ZN17fastertransformer38beam_online_softmax_topk_stage1_kernelIfLi1ELi8ELi256EEEvPKT_S3_PKbPfiiPKi:
        /* <DEDUP_REMOVED lines=14> */
[----:B------:R-:W-:Y:S01]  /*00e0*/  MOV R9, 0xff7fffff ;  /* 0xff7fffff00097802 */ /* 0x000fe20000000f00 */
[----:B------:R-:W-:Y:S02]  /*00f0*/  IMAD.MOV.U32 R8, RZ, RZ, -0x800001 ;  /* 0xff7fffffff087424 */ /* 0x000fe400078e00ff */
[----:B------:R-:W-:Y:S01]  /*0100*/  IMAD.MOV.U32 R41, RZ, RZ, RZ ;  /* 0x000000ffff297224 */ /* 0x000fe200078e00ff */
[----:B---3--:R-:W-:Y:S01]  /*0110*/  IADD3 R3, PT, PT, R38, -0x1, R42 ;  /* 0xffffffff26037810 */ /* 0x008fe20007ffe02a */
[----:B------:R-:W-:Y:S01]  /*0120*/  IMAD.MOV.U32 R43, RZ, RZ, -0x800001 ;  /* 0xff7fffffff2b7424 */ /* 0x000fe200078e00ff */
[----:B0-----:R-:W0:Y:S02]  /*0130*/  MUFU.RCP R0, R0 ;  /* 0x0000000000007308 */ /* 0x001e240000001000 */
[----:B0-----:R-:W-:-:S06]  /*0140*/  VIADD R4, R0, 0xffffffe ;  /* 0x0ffffffe00047836 */ /* 0x001fcc0000000000 */
[----:B------:R0:W2:Y:S02]  /*0150*/  F2I.FTZ.U32.TRUNC.NTZ R5, R4 ;  /* 0x0000000400057305 */ /* 0x0000a4000021f000 */
[----:B0-----:R-:W-:Y:S02]  /*0160*/  IMAD.MOV.U32 R4, RZ, RZ, RZ ;  /* 0x000000ffff047224 */ /* 0x001fe400078e00ff */
[----:B--2---:R-:W-:-:S04]  /*0170*/  IMAD.MOV R7, RZ, RZ, -R5 ;  /* 0x000000ffff077224 */ /* 0x004fc800078e0a05 */
[----:B------:R-:W-:-:S04]  /*0180*/  IMAD R7, R7, R38, RZ ;  /* 0x0000002607077224 */ /* 0x000fc800078e02ff */
[----:B------:R-:W-:-:S04]  /*0190*/  IMAD.HI.U32 R2, R5, R7, R4 ;  /* 0x0000000705027227 */ /* 0x000fc800078e0004 */
[----:B------:R-:W-:Y:S02]  /*01a0*/  IMAD.MOV.U32 R5, RZ, RZ, -0x800001 ;  /* 0xff7fffffff057424 */ /* 0x000fe400078e00ff */
[----:B------:R-:W-:-:S04]  /*01b0*/  IMAD.HI.U32 R12, R2, R3, RZ ;  /* 0x00000003020c7227 */ /* 0x000fc800078e00ff */
[----:B------:R-:W-:Y:S02]  /*01c0*/  IMAD.MOV R0, RZ, RZ, -R12 ;  /* 0x000000ffff007224 */ /* 0x000fe400078e0a0c */
[----:B------:R-:W-:Y:S02]  /*01d0*/  IMAD.MOV.U32 R2, RZ, RZ, -0x800001 ;  /* 0xff7fffffff027424 */ /* 0x000fe400078e00ff */
[----:B------:R-:W-:Y:S02]  /*01e0*/  IMAD R3, R38, R0, R3 ;  /* 0x0000000026037224 */ /* 0x000fe400078e0203 */
[----:B------:R-:W0:Y:S01]  /*01f0*/  S2R R0, SR_TID.X ;  /* 0x0000000000007919 */ /* 0x000e220000002100 */
[----:B------:R-:W-:Y:S02]  /*0200*/  IMAD.MOV.U32 R4, RZ, RZ, -0x800001 ;  /* 0xff7fffffff047424 */ /* 0x000fe400078e00ff */
[----:B------:R-:W-:Y:S01]  /*0210*/  ISETP.GE.U32.AND P0, PT, R3, R38, PT ;  /* 0x000000260300720c */ /* 0x000fe20003f06070 */
[----:B------:R-:W-:-:S12]  /*0220*/  IMAD.MOV.U32 R7, RZ, RZ, -0x800001 ;  /* 0xff7fffffff077424 */ /* 0x000fd800078e00ff */
[----:B------:R-:W-:Y:S01]  /*0230*/  @P0 IMAD.IADD R3, R3, 0x1, -R38 ;  /* 0x0000000103030824 */ /* 0x000fe200078e0a26 */
[----:B------:R-:W-:-:S04]  /*0240*/  @P0 IADD3 R12, PT, PT, R12, 0x1, RZ ;  /* 0x000000010c0c0810 */ /* 0x000fc80007ffe0ff */
[----:B------:R-:W-:Y:S01]  /*0250*/  ISETP.GE.U32.AND P1, PT, R3, R38, PT ;  /* 0x000000260300720c */ /* 0x000fe20003f26070 */
[----:B------:R-:W-:-:S12]  /*0260*/  IMAD.MOV.U32 R3, RZ, RZ, -0x800001 ;  /* 0xff7fffffff037424 */ /* 0x000fd800078e00ff */
[----:B------:R-:W-:Y:S01]  /*0270*/  @P1 VIADD R12, R12, 0x1 ;  /* 0x000000010c0c1836 */ /* 0x000fe20000000000 */
[----:B------:R-:W-:-:S05]  /*0280*/  @!P2 LOP3.LUT R12, RZ, R38, RZ, 0x33, !PT ;  /* 0x00000026ff0ca212 */ /* 0x000fca00078e33ff */
[----:B-1----:R-:W-:-:S05]  /*0290*/  IMAD R13, R12, UR8, RZ ;  /* 0x000000080c0d7c24 */ /* 0x002fca000f8e02ff */
[----:B------:R-:W-:Y:S01]  /*02a0*/  VIADDMNMX R12, R13, R12, R42, PT ;  /* 0x0000000c0d0c7246 */ /* 0x000fe2000380012a */
[----:B------:R-:W-:Y:S01]  /*02b0*/  IMAD R42, R39, R42, RZ ;  /* 0x0000002a272a7224 */ /* 0x000fe200078e02ff */
[----:B----4-:R-:W-:Y:S01]  /*02c0*/  ISETP.NE.AND P0, PT, R6, RZ, PT ;  /* 0x000000ff0600720c */ /* 0x010fe20003f05270 */
[----:B------:R-:W-:-:S12]  /*02d0*/  IMAD.MOV.U32 R6, RZ, RZ, -0x800001 ;  /* 0xff7fffffff067424 */ /* 0x000fd800078e00ff */
[----:B0-----:R-:W-:Y:S05]  /*02e0*/  @!P0 BRA `(.L_x_36358) ;  /* 0x0000000c00088947 */ /* 0x001fea0003800000 */
[----:B------:R-:W-:Y:S01]  /*02f0*/  IMAD.IADD R13, R13, 0x1, R0 ;  /* 0x000000010d0d7824 */ /* 0x000fe200078e0200 */
[----:B------:R-:W-:Y:S01]  /*0300*/  BSSY.RECONVERGENT B0, `(.L_x_36359) ;  /* 0x00000bf000007945 */ /* 0x000fe20003800200 */
[----:B------:R-:W-:Y:S01]  /*0310*/  IMAD.MOV.U32 R11, RZ, RZ, -0x1 ;  /* 0xffffffffff0b7424 */ /* 0x000fe200078e00ff */
[----:B------:R-:W-:Y:S01]  /*0320*/  MOV R32, 0xffffffff ;  /* 0xffffffff00207802 */ /* 0x000fe20000000f00 */
[----:B------:R-:W-:Y:S01]  /*0330*/  IMAD.MOV.U32 R10, RZ, RZ, -0x1 ;  /* 0xffffffffff0a7424 */ /* 0x000fe200078e00ff */
[----:B------:R-:W-:Y:S01]  /*0340*/  ISETP.GE.AND P0, PT, R13, R12, PT ;  /* 0x0000000c0d00720c */ /* 0x000fe20003f06270 */
[----:B------:R-:W-:Y:S02]  /*0350*/  IMAD.MOV.U32 R33, RZ, RZ, -0x1 ;  /* 0xffffffffff217424 */ /* 0x000fe400078e00ff */
[----:B------:R-:W-:Y:S02]  /*0360*/  IMAD.MOV.U32 R35, RZ, RZ, -0x1 ;  /* 0xffffffffff237424 */ /* 0x000fe400078e00ff */
[----:B------:R-:W-:-:S02]  /*0370*/  IMAD.MOV.U32 R34, RZ, RZ, -0x1 ;  /* 0xffffffffff227424 */ /* 0x000fc400078e00ff */
[----:B------:R-:W-:Y:S02]  /*0380*/  IMAD.MOV.U32 R37, RZ, RZ, -0x1 ;  /* 0xffffffffff257424 */ /* 0x000fe400078e00ff */
[----:B------:R-:W-:-:S04]  /*0390*/  IMAD.MOV.U32 R36, RZ, RZ, -0x1 ;  /* 0xffffffffff247424 */ /* 0x000fc800078e00ff */
        /* <DEDUP_REMOVED lines=14> */
[----:B------:R-:W-:-:S05]  /*0480*/  IMAD.HI.U32 R3, R3, R8, RZ ;  /* 0x0000000803037227 */ /* 0x000fca00078e00ff */
[----:B------:R-:W-:-:S05]  /*0490*/  IADD3 R4, PT, PT, -R3, RZ, RZ ;  /* 0x000000ff03047210 */ /* 0x000fca0007ffe1ff */
[C---:B------:R-:W-:Y:S02]  /*04a0*/  IMAD R4, R5.reuse, R4, R8 ;  /* 0x0000000405047224 */ /* 0x040fe400078e0208 */
[----:B------:R-:W0:Y:S03]  /*04b0*/  LDC.64 R8, c[0x0][0x3a8] ;  /* 0x0000ea00ff087b82 */ /* 0x000e260000000a00 */
[----:B------:R-:W-:-:S13]  /*04c0*/  ISETP.GT.U32.AND P1, PT, R5, R4, PT ;  /* 0x000000040500720c */ /* 0x000fda0003f24070 */
[----:B------:R-:W-:Y:S02]  /*04d0*/  @!P1 IMAD.IADD R4, R4, 0x1, -R5 ;  /* 0x0000000104049824 */ /* 0x000fe400078e0a05 */
[----:B------:R-:W-:Y:S01]  /*04e0*/  @!P1 VIADD R3, R3, 0x1 ;  /* 0x0000000103039836 */ /* 0x000fe20000000000 */
[----:B------:R-:W-:Y:S02]  /*04f0*/  ISETP.NE.AND P1, PT, R6, RZ, PT ;  /* 0x000000ff0600720c */ /* 0x000fe40003f25270 */
[----:B------:R-:W-:-:S13]  /*0500*/  ISETP.GE.U32.AND P0, PT, R4, R5, PT ;  /* 0x000000050400720c */ /* 0x000fda0003f06070 */
[----:B------:R-:W-:-:S04]  /*0510*/  @P0 VIADD R3, R3, 0x1 ;  /* 0x0000000103030836 */ /* 0x000fc80000000000 */
        /* <DEDUP_REMOVED lines=8> */
[----:B------:R-:W-:Y:S02]  /*05a0*/  IMAD.MOV.U32 R10, RZ, RZ, -0x1 ;  /* 0xffffffffff0a7424 */ /* 0x000fe400078e00ff */
[----:B------:R-:W-:Y:S02]  /*05b0*/  IMAD.MOV.U32 R3, RZ, RZ, -0x800001 ;  /* 0xff7fffffff037424 */ /* 0x000fe400078e00ff */
[----:B------:R-:W-:Y:S02]  /*05c0*/  IMAD.MOV.U32 R5, RZ, RZ, -0x800001 ;  /* 0xff7fffffff057424 */ /* 0x000fe400078e00ff */
[----:B------:R-:W-:-:S02]  /*05d0*/  IMAD.MOV.U32 R4, RZ, RZ, -0x800001 ;  /* 0xff7fffffff047424 */ /* 0x000fc400078e00ff */
[----:B------:R-:W-:Y:S02]  /*05e0*/  IMAD.MOV.U32 R7, RZ, RZ, -0x800001 ;  /* 0xff7fffffff077424 */ /* 0x000fe400078e00ff */
[----:B------:R-:W-:Y:S02]  /*05f0*/  IMAD.MOV.U32 R6, RZ, RZ, -0x800001 ;  /* 0xff7fffffff067424 */ /* 0x000fe400078e00ff */
[----:B0-----:R-:W-:Y:S02]  /*0600*/  IMAD.MOV.U32 R9, RZ, RZ, -0x800001 ;  /* 0xff7fffffff097424 */ /* 0x001fe400078e00ff */
        /* <DEDUP_REMOVED lines=8> */
.L_x_36385:
[----:B------:R-:W-:Y:S01]  /*0690*/  ISETP.NE.AND P0, PT, R14, RZ, PT ;  /* 0x000000ff0e00720c */ /* 0x000fe20003f05270 */
[----:B------:R-:W-:Y:S01]  /*06a0*/  BSSY.RECONVERGENT B2, `(.L_x_36361) ;  /* 0x0000014000027945 */ /* 0x000fe20003800200 */
[----:B------:R-:W-:-:S04]  /*06b0*/  MOV R15, 0x7f7fffff ;  /* 0x7f7fffff000f7802 */ /* 0x000fc80000000f00 */
        /* <DEDUP_REMOVED lines=16> */
.L_x_36362:
[----:B------:R-:W-:Y:S02]  /*07c0*/  IMAD.MOV.U32 R3, RZ, RZ, R18 ;  /* 0x000000ffff037224 */ /* 0x000fe400078e0012 */
[----:B------:R-:W-:-:S07]  /*07d0*/  IMAD.MOV.U32 R11, RZ, RZ, R13 ;  /* 0x000000ffff0b7224 */ /* 0x000fce00078e000d */
.L_x_36363:
[----:B------:R-:W-:Y:S05]  /*07e0*/  BSYNC.RECONVERGENT B2 ;  /* 0x0000000000027941 */ /* 0x000fea0003800200 */
.L_x_36361:
        /* <DEDUP_REMOVED lines=9> */
.L_x_36365:
[----:B------:R-:W-:Y:S02]  /*0880*/  IMAD.MOV.U32 R16, RZ, RZ, R3 ;  /* 0x000000ffff107224 */ /* 0x000fe400078e0003 */
[----:B------:R-:W-:Y:S01]  /*0890*/  IMAD.MOV.U32 R18, RZ, RZ, R11 ;  /* 0x000000ffff127224 */ /* 0x000fe200078e000b */
[----:B------:R-:W-:Y:S01]  /*08a0*/  MOV R11, R10 ;  /* 0x0000000a000b7202 */ /* 0x000fe20000000f00 */
[----:B------:R-:W-:-:S07]  /*08b0*/  IMAD.MOV.U32 R3, RZ, RZ, R2 ;  /* 0x000000ffff037224 */ /* 0x000fce00078e0002 */
.L_x_36366:
[----:B------:R-:W-:Y:S05]  /*08c0*/  BSYNC.RECONVERGENT B2 ;  /* 0x0000000000027941 */ /* 0x000fea0003800200 */
.L_x_36364:
[----:B------:R-:W-:Y:S01]  /*08d0*/  FSETP.GT.FTZ.AND P0, PT, R16, R5, PT ;  /* 0x000000051000720b */ /* 0x000fe20003f14000 */
[----:B------:R-:W-:Y:S03]  /*08e0*/  BSSY.RECONVERGENT B2, `(.L_x_36367) ;  /* 0x000000e000027945 */ /* 0x000fe60003800200 */
[----:B------:R-:W-:-:S13]  /*08f0*/  ISETP.EQ.OR P0, PT, R33, -0x1, P0 ;  /* 0xffffffff2100780c */ /* 0x000fda0000702670 */
[----:B------:R-:W-:Y:S05]  /*0900*/  @P0 BRA `(.L_x_36368) ;  /* 0x00000000001c0947 */ /* 0x000fea0003800000 */
[----:B------:R-:W-:Y:S01]  /*0910*/  FSETP.NEU.FTZ.AND P0, PT, R16, R5, PT ;  /* 0x000000051000720b */ /* 0x000fe20003f1d000 */
[----:B------:R-:W-:Y:S02]  /*0920*/  IMAD.MOV.U32 R15, RZ, RZ, R5 ;  /* 0x000000ffff0f7224 */ /* 0x000fe400078e0005 */
[----:B------:R-:W-:Y:S01]  /*0930*/  IMAD.MOV.U32 R17, RZ, RZ, R33 ;  /* 0x000000ffff117224 */ /* 0x000fe200078e0021 */
[----:B------:R-:W-:Y:S01]  /*0940*/  ISETP.GE.OR P0, PT, R18, R33, P0 ;  /* 0x000000211200720c */ /* 0x000fe20000706670 */
[----:B------:R-:W-:Y:S02]  /*0950*/  IMAD.MOV.U32 R2, RZ, RZ, R16 ;  /* 0x000000ffff027224 */ /* 0x000fe400078e0010 */
[----:B------:R-:W-:-:S10]  /*0960*/  IMAD.MOV.U32 R10, RZ, RZ, R18 ;  /* 0x000000ffff0a7224 */ /* 0x000fd400078e0012 */
[----:B------:R-:W-:Y:S05]  /*0970*/  @P0 BRA `(.L_x_36369) ;  /* 0x0000000000100947 */ /* 0x000fea0003800000 */
.L_x_36368:
[----:B------:R-:W-:Y:S01]  /*0980*/  IMAD.MOV.U32 R15, RZ, RZ, R16 ;  /* 0x000000ffff0f7224 */ /* 0x000fe200078e0010 */
[----:B------:R-:W-:Y:S01]  /*0990*/  MOV R10, R33 ;  /* 0x00000021000a7202 */ /* 0x000fe20000000f00 */
[----:B------:R-:W-:Y:S02]  /*09a0*/  IMAD.MOV.U32 R17, RZ, RZ, R18 ;  /* 0x000000ffff117224 */ /* 0x000fe400078e0012 */
[----:B------:R-:W-:-:S07]  /*09b0*/  IMAD.MOV.U32 R2, RZ, RZ, R5 ;  /* 0x000000ffff027224 */ /* 0x000fce00078e0005 */
.L_x_36369:
[----:B------:R-:W-:Y:S05]  /*09c0*/  BSYNC.RECONVERGENT B2 ;  /* 0x0000000000027941 */ /* 0x000fea0003800200 */
.L_x_36367:
        /* <DEDUP_REMOVED lines=11> */
.L_x_36371:
[----:B------:R-:W-:Y:S01]  /*0a80*/  IMAD.MOV.U32 R16, RZ, RZ, R15 ;  /* 0x000000ffff107224 */ /* 0x000fe200078e000f */
[----:B------:R-:W-:Y:S01]  /*0a90*/  MOV R33, R32 ;  /* 0x0000002000217202 */ /* 0x000fe20000000f00 */
[----:B------:R-:W-:Y:S02]  /*0aa0*/  IMAD.MOV.U32 R18, RZ, RZ, R17 ;  /* 0x000000ffff127224 */ /* 0x000fe400078e0011 */
[----:B------:R-:W-:-:S07]  /*0ab0*/  IMAD.MOV.U32 R5, RZ, RZ, R4 ;  /* 0x000000ffff057224 */ /* 0x000fce00078e0004 */
.L_x_36372:
[----:B------:R-:W-:Y:S05]  /*0ac0*/  BSYNC.RECONVERGENT B2 ;  /* 0x0000000000027941 */ /* 0x000fea0003800200 */
.L_x_36370:
        /* <DEDUP_REMOVED lines=11> */
.L_x_36374:
[----:B------:R-:W-:Y:S01]  /*0b80*/  IMAD.MOV.U32 R15, RZ, RZ, R16 ;  /* 0x000000ffff0f7224 */ /* 0x000fe200078e0010 */
[----:B------:R-:W-:Y:S01]  /*0b90*/  MOV R32, R35 ;  /* 0x0000002300207202 */ /* 0x000fe20000000f00 */
[----:B------:R-:W-:Y:S02]  /*0ba0*/  IMAD.MOV.U32 R17, RZ, RZ, R18 ;  /* 0x000000ffff117224 */ /* 0x000fe400078e0012 */
[----:B------:R-:W-:-:S07]  /*0bb0*/  IMAD.MOV.U32 R4, RZ, RZ, R7 ;  /* 0x000000ffff047224 */ /* 0x000fce00078e0007 */
.L_x_36375:
[----:B------:R-:W-:Y:S05]  /*0bc0*/  BSYNC.RECONVERGENT B2 ;  /* 0x0000000000027941 */ /* 0x000fea0003800200 */
.L_x_36373:
        /* <DEDUP_REMOVED lines=11> */
.L_x_36377:
[----:B------:R-:W-:Y:S01]  /*0c80*/  IMAD.MOV.U32 R16, RZ, RZ, R15 ;  /* 0x000000ffff107224 */ /* 0x000fe200078e000f */
[----:B------:R-:W-:Y:S01]  /*0c90*/  MOV R35, R34 ;  /* 0x0000002200237202 */ /* 0x000fe20000000f00 */
[----:B------:R-:W-:Y:S02]  /*0ca0*/  IMAD.MOV.U32 R18, RZ, RZ, R17 ;  /* 0x000000ffff127224 */ /* 0x000fe400078e0011 */
[----:B------:R-:W-:-:S07]  /*0cb0*/  IMAD.MOV.U32 R7, RZ, RZ, R6 ;  /* 0x000000ffff077224 */ /* 0x000fce00078e0006 */
.L_x_36378:
[----:B------:R-:W-:Y:S05]  /*0cc0*/  BSYNC.RECONVERGENT B2 ;  /* 0x0000000000027941 */ /* 0x000fea0003800200 */
.L_x_36376:
        /* <DEDUP_REMOVED lines=11> */
.L_x_36380:
[----:B------:R-:W-:Y:S01]  /*0d80*/  IMAD.MOV.U32 R15, RZ, RZ, R16 ;  /* 0x000000ffff0f7224 */ /* 0x000fe200078e0010 */
[----:B------:R-:W-:Y:S01]  /*0d90*/  MOV R34, R37 ;  /* 0x0000002500227202 */ /* 0x000fe20000000f00 */
[----:B------:R-:W-:Y:S02]  /*0da0*/  IMAD.MOV.U32 R17, RZ, RZ, R18 ;  /* 0x000000ffff117224 */ /* 0x000fe400078e0012 */
[----:B------:R-:W-:-:S07]  /*0db0*/  IMAD.MOV.U32 R6, RZ, RZ, R9 ;  /* 0x000000ffff067224 */ /* 0x000fce00078e0009 */
.L_x_36381:
[----:B------:R-:W-:Y:S05]  /*0dc0*/  BSYNC.RECONVERGENT B2 ;  /* 0x0000000000027941 */ /* 0x000fea0003800200 */
.L_x_36379:
        /* <DEDUP_REMOVED lines=9> */
.L_x_36383:
[----:B------:R-:W-:Y:S02]  /*0e60*/  IMAD.MOV.U32 R9, RZ, RZ, R8 ;  /* 0x000000ffff097224 */ /* 0x000fe400078e0008 */
[----:B------:R-:W-:Y:S02]  /*0e70*/  IMAD.MOV.U32 R37, RZ, RZ, R36 ;  /* 0x000000ffff257224 */ /* 0x000fe400078e0024 */
[----:B------:R-:W-:Y:S02]  /*0e80*/  IMAD.MOV.U32 R8, RZ, RZ, R15 ;  /* 0x000000ffff087224 */ /* 0x000fe400078e000f */
[----:B------:R-:W-:-:S07]  /*0e90*/  IMAD.MOV.U32 R36, RZ, RZ, R17 ;  /* 0x000000ffff247224 */ /* 0x000fce00078e0011 */
.L_x_36384:
[----:B------:R-:W-:Y:S05]  /*0ea0*/  BSYNC.RECONVERGENT B2 ;  /* 0x0000000000027941 */ /* 0x000fea0003800200 */
.L_x_36382:
[----:B------:R-:W-:Y:S01]  /*0eb0*/  VIADD R13, R13, 0x100 ;  /* 0x000001000d0d7836 */ /* 0x000fe20000000000 */
[----:B------:R-:W-:-:S04]  /*0ec0*/  IADD3 R14, PT, PT, R14, -0x100, RZ ;  /* 0xffffff000e0e7810 */ /* 0x000fc80007ffe0ff */
[----:B------:R-:W-:-:S13]  /*0ed0*/  ISETP.GE.AND P0, PT, R13, R12, PT ;  /* 0x0000000c0d00720c */ /* 0x000fda0003f06270 */
[----:B------:R-:W-:Y:S05]  /*0ee0*/  @!P0 BRA `(.L_x_36385) ;  /* 0xfffffff400e88947 */ /* 0x000fea000383ffff */
.L_x_36360:
[----:B------:R-:W-:Y:S05]  /*0ef0*/  BSYNC.RECONVERGENT B0 ;  /* 0x0000000000007941 */ /* 0x000fea0003800200 */
.L_x_36359:
[----:B------:R-:W-:Y:S05]  /*0f00*/  BRA `(.L_x_36386) ;  /* 0x0000000800b87947 */ /* 0x000fea0003800000 */
.L_x_36358:
[----:B------:R-:W-:Y:S01]  /*0f10*/  IMAD.IADD R13, R13, 0x1, R0 ;  /* 0x000000010d0d7824 */ /* 0x000fe200078e0200 */
[----:B------:R-:W0:Y:S01]  /*0f20*/  LDCU.64 UR10, c[0x0][0x380] ;  /* 0x00007000ff0a77ac */ /* 0x000e220008000a00 */
        /* <DEDUP_REMOVED lines=10> */
[----:B------:R-:W1:Y:S01]  /*0fd0*/  LDCU.64 UR4, c[0x0][0x388] ;  /* 0x00007100ff0477ac */ /* 0x000e620008000a00 */
        /* <DEDUP_REMOVED lines=10> */
[----:B------:R-:W-:Y:S01]  /*1080*/  IMAD.MOV.U32 R9, RZ, RZ, -0x800001 ;  /* 0xff7fffffff097424 */ /* 0x000fe200078e00ff */
[----:B-1----:R-:W-:Y:S01]  /*1090*/  ISETP.NE.U32.AND P0, PT, RZ, UR4, PT ;  /* 0x00000004ff007c0c */ /* 0x002fe2000bf05070 */
[----:B------:R-:W-:Y:S02]  /*10a0*/  IMAD.MOV.U32 R8, RZ, RZ, -0x800001 ;  /* 0xff7fffffff087424 */ /* 0x000fe400078e00ff */
[----:B------:R-:W-:Y:S01]  /*10b0*/  IMAD.MOV.U32 R11, RZ, RZ, -0x1 ;  /* 0xffffffffff0b7424 */ /* 0x000fe200078e00ff */
[----:B------:R-:W-:Y:S01]  /*10c0*/  ISETP.NE.AND.EX P0, PT, RZ, UR5, PT, P0 ;  /* 0x00000005ff007c0c */ /* 0x000fe2000bf05300 */
[----:B------:R-:W-:-:S02]  /*10d0*/  IMAD.MOV.U32 R33, RZ, RZ, -0x1 ;  /* 0xffffffffff217424 */ /* 0x000fc400078e00ff */
[----:B------:R-:W-:Y:S02]  /*10e0*/  IMAD.MOV.U32 R32, RZ, RZ, -0x1 ;  /* 0xffffffffff207424 */ /* 0x000fe400078e00ff */
[----:B------:R-:W-:Y:S02]  /*10f0*/  IMAD.MOV.U32 R34, RZ, RZ, -0x1 ;  /* 0xffffffffff227424 */ /* 0x000fe400078e00ff */
[----:B------:R-:W-:Y:S02]  /*1100*/  IMAD.MOV.U32 R37, RZ, RZ, -0x1 ;  /* 0xffffffffff257424 */ /* 0x000fe400078e00ff */
[----:B------:R-:W-:-:S07]  /*1110*/  IMAD.MOV.U32 R36, RZ, RZ, -0x1 ;  /* 0xffffffffff247424 */ /* 0x000fce00078e00ff */
.L_x_36411:
[----:B------:R-:W1:Y:S01]  /*1120*/  @P0 LDC.64 R14, c[0x0][0x388] ;  /* 0x0000e200ff0e0b82 */ /* 0x000e620000000a00 */
[----:B------:R-:W-:Y:S01]  /*1130*/  SHF.R.S32.HI R17, RZ, 0x1f, R13 ;  /* 0x0000001fff117819 */ /* 0x000fe2000001140d */
[----:B------:R-:W-:Y:S01]  /*1140*/  IMAD.MOV.U32 R18, RZ, RZ, RZ ;  /* 0x000000ffff127224 */ /* 0x000fe200078e00ff */
[----:B------:R-:W-:-:S04]  /*1150*/  IADD3 R19, P1, PT, R42, R13, RZ ;  /* 0x0000000d2a137210 */ /* 0x000fc80007f3e0ff */
[----:B------:R-:W-:Y:S02]  /*1160*/  LEA.HI.X.SX32 R20, R42, R17, 0x1, P1 ;  /* 0x000000112a147211 */ /* 0x000fe400008f0eff */
[----:B0-----:R-:W-:-:S04]  /*1170*/  LEA R16, P1, R19, UR10, 0x2 ;  /* 0x0000000a13107c11 */ /* 0x001fc8000f8210ff */
[----:B------:R-:W-:-:S06]  /*1180*/  LEA.HI.X R17, R19, UR11, R20, 0x2, P1 ;  /* 0x0000000b13117c11 */ /* 0x000fcc00088f1414 */
[----:B------:R-:W2:Y:S01]  /*1190*/  LDG.E.CONSTANT R17, desc[UR6][R16.64] ;  /* 0x0000000610117981 */ /* 0x000ea2000c1e9900 */
[----:B-1----:R-:W-:-:S05]  /*11a0*/  @P0 IMAD.WIDE R14, R13, 0x4, R14 ;  /* 0x000000040d0e0825 */ /* 0x002fca00078e020e */
        /* <DEDUP_REMOVED lines=18> */
.L_x_36388:
[----:B------:R-:W-:Y:S02]  /*12d0*/  IMAD.MOV.U32 R3, RZ, RZ, R20 ;  /* 0x000000ffff037224 */ /* 0x000fe400078e0014 */
[----:B------:R-:W-:-:S07]  /*12e0*/  IMAD.MOV.U32 R11, RZ, RZ, R13 ;  /* 0x000000ffff0b7224 */ /* 0x000fce00078e000d */
.L_x_36389:
[----:B------:R-:W-:Y:S05]  /*12f0*/  BSYNC.RECONVERGENT B0 ;  /* 0x0000000000007941 */ /* 0x000fea0003800200 */
.L_x_36387:
        /* <DEDUP_REMOVED lines=9> */
.L_x_36391:
[----:B------:R-:W-:Y:S02]  /*1390*/  IMAD.MOV.U32 R14, RZ, RZ, R3 ;  /* 0x000000ffff0e7224 */ /* 0x000fe400078e0003 */
[----:B------:R-:W-:Y:S02]  /*13a0*/  IMAD.MOV.U32 R16, RZ, RZ, R11 ;  /* 0x000000ffff107224 */ /* 0x000fe400078e000b */
[----:B------:R-:W-:Y:S02]  /*13b0*/  IMAD.MOV.U32 R3, RZ, RZ, R2 ;  /* 0x000000ffff037224 */ /* 0x000fe400078e0002 */
[----:B------:R-:W-:-:S07]  /*13c0*/  IMAD.MOV.U32 R11, RZ, RZ, R10 ;  /* 0x000000ffff0b7224 */ /* 0x000fce00078e000a */
.L_x_36392:
[----:B------:R-:W-:Y:S05]  /*13d0*/  BSYNC.RECONVERGENT B0 ;  /* 0x0000000000007941 */ /* 0x000fea0003800200 */
.L_x_36390:
        /* <DEDUP_REMOVED lines=11> */
.L_x_36394:
[----:B------:R-:W-:Y:S02]  /*1490*/  IMAD.MOV.U32 R15, RZ, RZ, R14 ;  /* 0x000000ffff0f7224 */ /* 0x000fe400078e000e */
[----:B------:R-:W-:Y:S02]  /*14a0*/  IMAD.MOV.U32 R17, RZ, RZ, R16 ;  /* 0x000000ffff117224 */ /* 0x000fe400078e0010 */
[----:B------:R-:W-:Y:S02]  /*14b0*/  IMAD.MOV.U32 R2, RZ, RZ, R5 ;  /* 0x000000ffff027224 */ /* 0x000fe400078e0005 */
[----:B------:R-:W-:-:S07]  /*14c0*/  IMAD.MOV.U32 R10, RZ, RZ, R33 ;  /* 0x000000ffff0a7224 */ /* 0x000fce00078e0021 */
.L_x_36395:
[----:B------:R-:W-:Y:S05]  /*14d0*/  BSYNC.RECONVERGENT B0 ;  /* 0x0000000000007941 */ /* 0x000fea0003800200 */
.L_x_36393:
        /* <DEDUP_REMOVED lines=11> */
.L_x_36397:
[----:B------:R-:W-:Y:S02]  /*1590*/  IMAD.MOV.U32 R14, RZ, RZ, R15 ;  /* 0x000000ffff0e7224 */ /* 0x000fe400078e000f */
[----:B------:R-:W-:Y:S02]  /*15a0*/  IMAD.MOV.U32 R16, RZ, RZ, R17 ;  /* 0x000000ffff107224 */ /* 0x000fe400078e0011 */
[----:B------:R-:W-:Y:S02]  /*15b0*/  IMAD.MOV.U32 R5, RZ, RZ, R4 ;  /* 0x000000ffff057224 */ /* 0x000fe400078e0004 */
[----:B------:R-:W-:-:S07]  /*15c0*/  IMAD.MOV.U32 R33, RZ, RZ, R32 ;  /* 0x000000ffff217224 */ /* 0x000fce00078e0020 */
.L_x_36398:
[----:B------:R-:W-:Y:S05]  /*15d0*/  BSYNC.RECONVERGENT B0 ;  /* 0x0000000000007941 */ /* 0x000fea0003800200 */
.L_x_36396:
        /* <DEDUP_REMOVED lines=11> */
.L_x_36400:
[----:B------:R-:W-:Y:S02]  /*1690*/  IMAD.MOV.U32 R15, RZ, RZ, R14 ;  /* 0x000000ffff0f7224 */ /* 0x000fe400078e000e */
[----:B------:R-:W-:Y:S02]  /*16a0*/  IMAD.MOV.U32 R17, RZ, RZ, R16 ;  /* 0x000000ffff117224 */ /* 0x000fe400078e0010 */
[----:B------:R-:W-:Y:S02]  /*16b0*/  IMAD.MOV.U32 R4, RZ, RZ, R7 ;  /* 0x000000ffff047224 */ /* 0x000fe400078e0007 */
[----:B------:R-:W-:-:S07]  /*16c0*/  IMAD.MOV.U32 R32, RZ, RZ, R35 ;  /* 0x000000ffff207224 */ /* 0x000fce00078e0023 */
.L_x_36401:
[----:B------:R-:W-:Y:S05]  /*16d0*/  BSYNC.RECONVERGENT B0 ;  /* 0x0000000000007941 */ /* 0x000fea0003800200 */
.L_x_36399:
        /* <DEDUP_REMOVED lines=11> */
.L_x_36403:
[----:B------:R-:W-:Y:S02]  /*1790*/  IMAD.MOV.U32 R14, RZ, RZ, R15 ;  /* 0x000000ffff0e7224 */ /* 0x000fe400078e000f */
[----:B------:R-:W-:Y:S02]  /*17a0*/  IMAD.MOV.U32 R16, RZ, RZ, R17 ;  /* 0x000000ffff107224 */ /* 0x000fe400078e0011 */
[----:B------:R-:W-:Y:S02]  /*17b0*/  IMAD.MOV.U32 R7, RZ, RZ, R6 ;  /* 0x000000ffff077224 */ /* 0x000fe400078e0006 */
[----:B------:R-:W-:-:S07]  /*17c0*/  IMAD.MOV.U32 R35, RZ, RZ, R34 ;  /* 0x000000ffff237224 */ /* 0x000fce00078e0022 */
.L_x_36404:
[----:B------:R-:W-:Y:S05]  /*17d0*/  BSYNC.RECONVERGENT B0 ;  /* 0x0000000000007941 */ /* 0x000fea0003800200 */
.L_x_36402:
        /* <DEDUP_REMOVED lines=11> */
.L_x_36406:
[----:B------:R-:W-:Y:S02]  /*1890*/  IMAD.MOV.U32 R15, RZ, RZ, R14 ;  /* 0x000000ffff0f7224 */ /* 0x000fe400078e000e */
[----:B------:R-:W-:Y:S02]  /*18a0*/  IMAD.MOV.U32 R17, RZ, RZ, R16 ;  /* 0x000000ffff117224 */ /* 0x000fe400078e0010 */
[----:B------:R-:W-:Y:S02]  /*18b0*/  IMAD.MOV.U32 R6, RZ, RZ, R9 ;  /* 0x000000ffff067224 */ /* 0x000fe400078e0009 */
[----:B------:R-:W-:-:S07]  /*18c0*/  IMAD.MOV.U32 R34, RZ, RZ, R37 ;  /* 0x000000ffff227224 */ /* 0x000fce00078e0025 */
.L_x_36407:
[----:B------:R-:W-:Y:S05]  /*18d0*/  BSYNC.RECONVERGENT B0 ;  /* 0x0000000000007941 */ /* 0x000fea0003800200 */
.L_x_36405:
        /* <DEDUP_REMOVED lines=9> */
.L_x_36409:
[----:B------:R-:W-:Y:S01]  /*1970*/  IMAD.MOV.U32 R9, RZ, RZ, R8 ;  /* 0x000000ffff097224 */ /* 0x000fe200078e0008 */
[----:B------:R-:W-:Y:S01]  /*1980*/  MOV R37, R36 ;  /* 0x0000002400257202 */ /* 0x000fe20000000f00 */
[----:B------:R-:W-:Y:S02]  /*1990*/  IMAD.MOV.U32 R8, RZ, RZ, R15 ;  /* 0x000000ffff087224 */ /* 0x000fe400078e000f */
[----:B------:R-:W-:-:S07]  /*19a0*/  IMAD.MOV.U32 R36, RZ, RZ, R17 ;  /* 0x000000ffff247224 */ /* 0x000fce00078e0011 */
.L_x_36410:
[----:B------:R-:W-:Y:S05]  /*19b0*/  BSYNC.RECONVERGENT B0 ;  /* 0x0000000000007941 */ /* 0x000fea0003800200 */
.L_x_36408:
[----:B------:R-:W-:-:S05]  /*19c0*/  VIADD R13, R13, 0x100 ;  /* 0x000001000d0d7836 */ /* 0x000fca0000000000 */
[----:B------:R-:W-:-:S13]  /*19d0*/  ISETP.GE.AND P1, PT, R13, R12, PT ;  /* 0x0000000c0d00720c */ /* 0x000fda0003f26270 */
[----:B------:R-:W-:Y:S05]  /*19e0*/  @!P1 BRA `(.L_x_36411) ;  /* 0xfffffff400cc9947 */ /* 0x000fea000383ffff */
.L_x_36386:
[----:B0-----:R-:W-:Y:S05]  /*19f0*/  BSYNC.RECONVERGENT B1 ;  /* 0x0000000000017941 */ /* 0x001fea0003800200 */
.L_x_36357:
        /* <DEDUP_REMOVED lines=47> */
.L_x_36415:
[----:B------:R-:W-:Y:S01]  /*1cf0*/  MOV R21, R11 ;  /* 0x0000000b00157202 */ /* 0x000fe20000000f00 */
[----:B------:R-:W-:Y:S02]  /*1d00*/  IMAD.MOV.U32 R19, RZ, RZ, R3 ;  /* 0x000000ffff137224 */ /* 0x000fe400078e0003 */
[----:B------:R-:W-:Y:S02]  /*1d10*/  IMAD.MOV.U32 R11, RZ, RZ, R10 ;  /* 0x000000ffff0b7224 */ /* 0x000fe400078e000a */
[----:B------:R-:W-:-:S07]  /*1d20*/  IMAD.MOV.U32 R3, RZ, RZ, R2 ;  /* 0x000000ffff037224 */ /* 0x000fce00078e0002 */
.L_x_36416:
[----:B------:R-:W-:Y:S05]  /*1d30*/  BSYNC.RECONVERGENT B1 ;  /* 0x0000000000017941 */ /* 0x000fea0003800200 */
.L_x_36414:
        /* <DEDUP_REMOVED lines=9> */
.L_x_36418:
[----:B------:R-:W-:Y:S01]  /*1dd0*/  IMAD.MOV.U32 R25, RZ, RZ, R21 ;  /* 0x000000ffff197224 */ /* 0x000fe200078e0015 */
[----:B------:R-:W-:Y:S01]  /*1de0*/  MOV R21, R33 ;  /* 0x0000002100157202 */ /* 0x000fe20000000f00 */
[----:B------:R-:W-:Y:S02]  /*1df0*/  IMAD.MOV.U32 R23, RZ, RZ, R19 ;  /* 0x000000ffff177224 */ /* 0x000fe400078e0013 */
[----:B------:R-:W-:-:S07]  /*1e00*/  IMAD.MOV.U32 R19, RZ, RZ, R5 ;  /* 0x000000ffff137224 */ /* 0x000fce00078e0005 */
.L_x_36419:
[----:B------:R-:W-:Y:S05]  /*1e10*/  BSYNC.RECONVERGENT B1 ;  /* 0x0000000000017941 */ /* 0x000fea0003800200 */
.L_x_36417:
        /* <DEDUP_REMOVED lines=9> */
.L_x_36421:
[----:B------:R-:W-:Y:S02]  /*1eb0*/  IMAD.MOV.U32 R10, RZ, RZ, R25 ;  /* 0x000000ffff0a7224 */ /* 0x000fe400078e0019 */
[----:B------:R-:W-:Y:S02]  /*1ec0*/  IMAD.MOV.U32 R2, RZ, RZ, R23 ;  /* 0x000000ffff027224 */ /* 0x000fe400078e0017 */
[----:B------:R-:W-:Y:S02]  /*1ed0*/  IMAD.MOV.U32 R25, RZ, RZ, R32 ;  /* 0x000000ffff197224 */ /* 0x000fe400078e0020 */
[----:B------:R-:W-:-:S07]  /*1ee0*/  IMAD.MOV.U32 R23, RZ, RZ, R4 ;  /* 0x000000ffff177224 */ /* 0x000fce00078e0004 */
.L_x_36422:
[----:B------:R-:W-:Y:S05]  /*1ef0*/  BSYNC.RECONVERGENT B1 ;  /* 0x0000000000017941 */ /* 0x000fea0003800200 */
.L_x_36420:
        /* <DEDUP_REMOVED lines=9> */
.L_x_36424:
[----:B------:R-:W-:Y:S02]  /*1f90*/  IMAD.MOV.U32 R29, RZ, RZ, R10 ;  /* 0x000000ffff1d7224 */ /* 0x000fe400078e000a */
[----:B------:R-:W-:Y:S02]  /*1fa0*/  IMAD.MOV.U32 R5, RZ, RZ, R2 ;  /* 0x000000ffff057224 */ /* 0x000fe400078e0002 */
[----:B------:R-:W-:Y:S02]  /*1fb0*/  IMAD.MOV.U32 R10, RZ, RZ, R35 ;  /* 0x000000ffff0a7224 */ /* 0x000fe400078e0023 */
[----:B------:R-:W-:-:S07]  /*1fc0*/  IMAD.MOV.U32 R2, RZ, RZ, R7 ;  /* 0x000000ffff027224 */ /* 0x000fce00078e0007 */
.L_x_36425:
[----:B------:R-:W-:Y:S05]  /*1fd0*/  BSYNC.RECONVERGENT B1 ;  /* 0x0000000000017941 */ /* 0x000fea0003800200 */
.L_x_36423:
        /* <DEDUP_REMOVED lines=9> */
.L_x_36427:
[----:B------:R-:W-:Y:S01]  /*2070*/  MOV R32, R29 ;  /* 0x0000001d00207202 */ /* 0x000fe20000000f00 */
[----:B------:R-:W-:Y:S02]  /*2080*/  IMAD.MOV.U32 R4, RZ, RZ, R5 ;  /* 0x000000ffff047224 */ /* 0x000fe400078e0005 */
[----:B------:R-:W-:Y:S02]  /*2090*/  IMAD.MOV.U32 R29, RZ, RZ, R34 ;  /* 0x000000ffff1d7224 */ /* 0x000fe400078e0022 */
[----:B------:R-:W-:-:S07]  /*20a0*/  IMAD.MOV.U32 R5, RZ, RZ, R6 ;  /* 0x000000ffff057224 */ /* 0x000fce00078e0006 */
.L_x_36428:
[----:B------:R-:W-:Y:S05]  /*20b0*/  BSYNC.RECONVERGENT B1 ;  /* 0x0000000000017941 */ /* 0x000fea0003800200 */
.L_x_36426:
        /* <DEDUP_REMOVED lines=9> */
.L_x_36430:
[----:B------:R-:W-:Y:S01]  /*2150*/  IMAD.MOV.U32 R31, RZ, RZ, R32 ;  /* 0x000000ffff1f7224 */ /* 0x000fe200078e0020 */
[----:B------:R-:W-:Y:S01]  /*2160*/  MOV R32, R37 ;  /* 0x0000002500207202 */ /* 0x000fe20000000f00 */
[----:B------:R-:W-:Y:S02]  /*2170*/  IMAD.MOV.U32 R7, RZ, RZ, R4 ;  /* 0x000000ffff077224 */ /* 0x000fe400078e0004 */
[----:B------:R-:W-:-:S07]  /*2180*/  IMAD.MOV.U32 R4, RZ, RZ, R9 ;  /* 0x000000ffff047224 */ /* 0x000fce00078e0009 */
.L_x_36431:
[----:B------:R-:W-:Y:S05]  /*2190*/  BSYNC.RECONVERGENT B1 ;  /* 0x0000000000017941 */ /* 0x000fea0003800200 */
.L_x_36429:
        /* <DEDUP_REMOVED lines=9> */
.L_x_36433:
[----:B------:R-:W-:Y:S02]  /*2230*/  IMAD.MOV.U32 R9, RZ, RZ, R31 ;  /* 0x000000ffff097224 */ /* 0x000fe400078e001f */
[----:B------:R-:W-:Y:S02]  /*2240*/  IMAD.MOV.U32 R6, RZ, RZ, R7 ;  /* 0x000000ffff067224 */ /* 0x000fe400078e0007 */
[----:B------:R-:W-:Y:S02]  /*2250*/  IMAD.MOV.U32 R31, RZ, RZ, R36 ;  /* 0x000000ffff1f7224 */ /* 0x000fe400078e0024 */
[----:B------:R-:W-:-:S07]  /*2260*/  IMAD.MOV.U32 R7, RZ, RZ, R8 ;  /* 0x000000ffff077224 */ /* 0x000fce00078e0008 */
.L_x_36434:
[----:B------:R-:W-:Y:S05]  /*2270*/  BSYNC.RECONVERGENT B1 ;  /* 0x0000000000017941 */ /* 0x000fea0003800200 */
.L_x_36432:
        /* <DEDUP_REMOVED lines=16> */
.L_x_36436:
[----:B------:R-:W-:Y:S02]  /*2380*/  IMAD.MOV.U32 R26, RZ, RZ, R11 ;  /* 0x000000ffff1a7224 */ /* 0x000fe400078e000b */
[----:B------:R-:W-:Y:S02]  /*2390*/  IMAD.MOV.U32 R8, RZ, RZ, R3 ;  /* 0x000000ffff087224 */ /* 0x000fe400078e0003 */
[----:B------:R-:W-:Y:S02]  /*23a0*/  IMAD.MOV.U32 R11, RZ, RZ, R21 ;  /* 0x000000ffff0b7224 */ /* 0x000fe400078e0015 */
[----:B------:R-:W-:-:S07]  /*23b0*/  IMAD.MOV.U32 R3, RZ, RZ, R19 ;  /* 0x000000ffff037224 */ /* 0x000fce00078e0013 */
.L_x_36437:
[----:B------:R-:W-:Y:S05]  /*23c0*/  BSYNC.RECONVERGENT B1 ;  /* 0x0000000000017941 */ /* 0x000fea0003800200 */
.L_x_36435:
        /* <DEDUP_REMOVED lines=9> */
.L_x_36439:
[----:B------:R-:W-:Y:S02]  /*2460*/  IMAD.MOV.U32 R19, RZ, RZ, R26 ;  /* 0x000000ffff137224 */ /* 0x000fe400078e001a */
[----:B------:R-:W-:Y:S02]  /*2470*/  IMAD.MOV.U32 R17, RZ, RZ, R8 ;  /* 0x000000ffff117224 */ /* 0x000fe400078e0008 */
[----:B------:R-:W-:Y:S02]  /*2480*/  IMAD.MOV.U32 R26, RZ, RZ, R25 ;  /* 0x000000ffff1a7224 */ /* 0x000fe400078e0019 */
[----:B------:R-:W-:-:S07]  /*2490*/  IMAD.MOV.U32 R8, RZ, RZ, R23 ;  /* 0x000000ffff087224 */ /* 0x000fce00078e0017 */
.L_x_36440:
[----:B------:R-:W-:Y:S05]  /*24a0*/  BSYNC.RECONVERGENT B1 ;  /* 0x0000000000017941 */ /* 0x000fea0003800200 */
.L_x_36438:
        /* <DEDUP_REMOVED lines=9> */
.L_x_36442:
[----:B------:R-:W-:Y:S01]  /*2540*/  MOV R36, R19 ;  /* 0x0000001300247202 */ /* 0x000fe20000000f00 */
[----:B------:R-:W-:Y:S02]  /*2550*/  IMAD.MOV.U32 R34, RZ, RZ, R17 ;  /* 0x000000ffff227224 */ /* 0x000fe400078e0011 */
[----:B------:R-:W-:Y:S02]  /*2560*/  IMAD.MOV.U32 R19, RZ, RZ, R10 ;  /* 0x000000ffff137224 */ /* 0x000fe400078e000a */
[----:B------:R-:W-:-:S07]  /*2570*/  IMAD.MOV.U32 R17, RZ, RZ, R2 ;  /* 0x000000ffff117224 */ /* 0x000fce00078e0002 */
.L_x_36443:
[----:B------:R-:W-:Y:S05]  /*2580*/  BSYNC.RECONVERGENT B1 ;  /* 0x0000000000017941 */ /* 0x000fea0003800200 */
.L_x_36441:
        /* <DEDUP_REMOVED lines=9> */
.L_x_36445:
[----:B------:R-:W-:Y:S01]  /*2620*/  IMAD.MOV.U32 R23, RZ, RZ, R36 ;  /* 0x000000ffff177224 */ /* 0x000fe200078e0024 */
[----:B------:R-:W-:Y:S01]  /*2630*/  MOV R36, R29 ;  /* 0x0000001d00247202 */ /* 0x000fe20000000f00 */
[----:B------:R-:W-:Y:S02]  /*2640*/  IMAD.MOV.U32 R21, RZ, RZ, R34 ;  /* 0x000000ffff157224 */ /* 0x000fe400078e0022 */
[----:B------:R-:W-:-:S07]  /*2650*/  IMAD.MOV.U32 R34, RZ, RZ, R5 ;  /* 0x000000ffff227224 */ /* 0x000fce00078e0005 */
.L_x_36446:
[----:B------:R-:W-:Y:S05]  /*2660*/  BSYNC.RECONVERGENT B1 ;  /* 0x0000000000017941 */ /* 0x000fea0003800200 */
.L_x_36444:
        /* <DEDUP_REMOVED lines=9> */
.L_x_36448:
[----:B------:R-:W-:Y:S02]  /*2700*/  IMAD.MOV.U32 R10, RZ, RZ, R23 ;  /* 0x000000ffff0a7224 */ /* 0x000fe400078e0017 */
[----:B------:R-:W-:Y:S02]  /*2710*/  IMAD.MOV.U32 R2, RZ, RZ, R21 ;  /* 0x000000ffff027224 */ /* 0x000fe400078e0015 */
[----:B------:R-:W-:Y:S02]  /*2720*/  IMAD.MOV.U32 R23, RZ, RZ, R32 ;  /* 0x000000ffff177224 */ /* 0x000fe400078e0020 */
[----:B------:R-:W-:-:S07]  /*2730*/  IMAD.MOV.U32 R21, RZ, RZ, R4 ;  /* 0x000000ffff157224 */ /* 0x000fce00078e0004 */
.L_x_36449:
[----:B------:R-:W-:Y:S05]  /*2740*/  BSYNC.RECONVERGENT B1 ;  /* 0x0000000000017941 */ /* 0x000fea0003800200 */
.L_x_36447:
        /* <DEDUP_REMOVED lines=9> */
.L_x_36451:
[----:B------:R-:W-:Y:S02]  /*27e0*/  IMAD.MOV.U32 R4, RZ, RZ, R10 ;  /* 0x000000ffff047224 */ /* 0x000fe400078e000a */
[----:B------:R-:W-:Y:S02]  /*27f0*/  IMAD.MOV.U32 R5, RZ, RZ, R2 ;  /* 0x000000ffff057224 */ /* 0x000fe400078e0002 */
[----:B------:R-:W-:Y:S02]  /*2800*/  IMAD.MOV.U32 R10, RZ, RZ, R31 ;  /* 0x000000ffff0a7224 */ /* 0x000fe400078e001f */
[----:B------:R-:W-:-:S07]  /*2810*/  IMAD.MOV.U32 R2, RZ, RZ, R7 ;  /* 0x000000ffff027224 */ /* 0x000fce00078e0007 */
.L_x_36452:
[----:B------:R-:W-:Y:S05]  /*2820*/  BSYNC.RECONVERGENT B1 ;  /* 0x0000000000017941 */ /* 0x000fea0003800200 */
.L_x_36450:
        /* <DEDUP_REMOVED lines=9> */
.L_x_36454:
[----:B------:R-:W-:Y:S01]  /*28c0*/  MOV R25, R4 ;  /* 0x0000000400197202 */ /* 0x000fe20000000f00 */
[----:B------:R-:W-:Y:S02]  /*28d0*/  IMAD.MOV.U32 R7, RZ, RZ, R5 ;  /* 0x000000ffff077224 */ /* 0x000fe400078e0005 */
[----:B------:R-:W-:Y:S02]  /*28e0*/  IMAD.MOV.U32 R4, RZ, RZ, R9 ;  /* 0x000000ffff047224 */ /* 0x000fe400078e0009 */
[----:B------:R-:W-:-:S07]  /*28f0*/  IMAD.MOV.U32 R5, RZ, RZ, R6 ;  /* 0x000000ffff057224 */ /* 0x000fce00078e0006 */
.L_x_36455:
[----:B------:R-:W-:Y:S05]  /*2900*/  BSYNC.RECONVERGENT B1 ;  /* 0x0000000000017941 */ /* 0x000fea0003800200 */
.L_x_36453:
        /* <DEDUP_REMOVED lines=16> */
.L_x_36457:
[----:B------:R-:W-:Y:S01]  /*2a10*/  MOV R24, R11 ;  /* 0x0000000b00187202 */ /* 0x000fe20000000f00 */
[----:B------:R-:W-:Y:S02]  /*2a20*/  IMAD.MOV.U32 R6, RZ, RZ, R3 ;  /* 0x000000ffff067224 */ /* 0x000fe400078e0003 */
[----:B------:R-:W-:Y:S02]  /*2a30*/  IMAD.MOV.U32 R11, RZ, RZ, R26 ;  /* 0x000000ffff0b7224 */ /* 0x000fe400078e001a */
[----:B------:R-:W-:-:S07]  /*2a40*/  IMAD.MOV.U32 R3, RZ, RZ, R8 ;  /* 0x000000ffff037224 */ /* 0x000fce00078e0008 */
.L_x_36458:
[----:B------:R-:W-:Y:S05]  /*2a50*/  BSYNC.RECONVERGENT B1 ;  /* 0x0000000000017941 */ /* 0x000fea0003800200 */
.L_x_36456:
        /* <DEDUP_REMOVED lines=9> */
.L_x_36460:
[----:B------:R-:W-:Y:S01]  /*2af0*/  IMAD.MOV.U32 R15, RZ, RZ, R24 ;  /* 0x000000ffff0f7224 */ /* 0x000fe200078e0018 */
[----:B------:R-:W-:Y:S01]  /*2b00*/  MOV R24, R19 ;  /* 0x0000001300187202 */ /* 0x000fe20000000f00 */
[----:B------:R-:W-:Y:S02]  /*2b10*/  IMAD.MOV.U32 R9, RZ, RZ, R6 ;  /* 0x000000ffff097224 */ /* 0x000fe400078e0006 */
[----:B------:R-:W-:-:S07]  /*2b20*/  IMAD.MOV.U32 R6, RZ, RZ, R17 ;  /* 0x000000ffff067224 */ /* 0x000fce00078e0011 */
.L_x_36461:
[----:B------:R-:W-:Y:S05]  /*2b30*/  BSYNC.RECONVERGENT B1 ;  /* 0x0000000000017941 */ /* 0x000fea0003800200 */
.L_x_36459:
        /* <DEDUP_REMOVED lines=9> */
.L_x_36463:
[----:B------:R-:W-:Y:S02]  /*2bd0*/  IMAD.MOV.U32 R26, RZ, RZ, R15 ;  /* 0x000000ffff1a7224 */ /* 0x000fe400078e000f */
[----:B------:R-:W-:Y:S02]  /*2be0*/  IMAD.MOV.U32 R8, RZ, RZ, R9 ;  /* 0x000000ffff087224 */ /* 0x000fe400078e0009 */
[----:B------:R-:W-:Y:S02]  /*2bf0*/  IMAD.MOV.U32 R15, RZ, RZ, R36 ;  /* 0x000000ffff0f7224 */ /* 0x000fe400078e0024 */
[----:B------:R-:W-:-:S07]  /*2c00*/  IMAD.MOV.U32 R9, RZ, RZ, R34 ;  /* 0x000000ffff097224 */ /* 0x000fce00078e0022 */
.L_x_36464:
[----:B------:R-:W-:Y:S05]  /*2c10*/  BSYNC.RECONVERGENT B1 ;  /* 0x0000000000017941 */ /* 0x000fea0003800200 */
.L_x_36462:
        /* <DEDUP_REMOVED lines=9> */
.L_x_36466:
[----:B------:R-:W-:Y:S02]  /*2cb0*/  IMAD.MOV.U32 R19, RZ, RZ, R26 ;  /* 0x000000ffff137224 */ /* 0x000fe400078e001a */
[----:B------:R-:W-:Y:S02]  /*2cc0*/  IMAD.MOV.U32 R17, RZ, RZ, R8 ;  /* 0x000000ffff117224 */ /* 0x000fe400078e0008 */
[----:B------:R-:W-:Y:S02]  /*2cd0*/  IMAD.MOV.U32 R26, RZ, RZ, R23 ;  /* 0x000000ffff1a7224 */ /* 0x000fe400078e0017 */
[----:B------:R-:W-:-:S07]  /*2ce0*/  IMAD.MOV.U32 R8, RZ, RZ, R21 ;  /* 0x000000ffff087224 */ /* 0x000fce00078e0015 */
.L_x_36467:
[----:B------:R-:W-:Y:S05]  /*2cf0*/  BSYNC.RECONVERGENT B1 ;  /* 0x0000000000017941 */ /* 0x000fea0003800200 */
.L_x_36465:
        /* <DEDUP_REMOVED lines=9> */
.L_x_36469:
[----:B------:R-:W-:Y:S01]  /*2d90*/  MOV R21, R19 ;  /* 0x0000001300157202 */ /* 0x000fe20000000f00 */
[----:B------:R-:W-:Y:S02]  /*2da0*/  IMAD.MOV.U32 R32, RZ, RZ, R17 ;  /* 0x000000ffff207224 */ /* 0x000fe400078e0011 */
[----:B------:R-:W-:Y:S02]  /*2db0*/  IMAD.MOV.U32 R19, RZ, RZ, R10 ;  /* 0x000000ffff137224 */ /* 0x000fe400078e000a */
[----:B------:R-:W-:-:S07]  /*2dc0*/  IMAD.MOV.U32 R17, RZ, RZ, R2 ;  /* 0x000000ffff117224 */ /* 0x000fce00078e0002 */
.L_x_36470:
[----:B------:R-:W-:Y:S05]  /*2dd0*/  BSYNC.RECONVERGENT B1 ;  /* 0x0000000000017941 */ /* 0x000fea0003800200 */
.L_x_36468:
        /* <DEDUP_REMOVED lines=9> */
.L_x_36472:
[----:B------:R-:W-:Y:S01]  /*2e70*/  IMAD.MOV.U32 R10, RZ, RZ, R21 ;  /* 0x000000ffff0a7224 */ /* 0x000fe200078e0015 */
[----:B------:R-:W-:Y:S01]  /*2e80*/  MOV R21, R4 ;  /* 0x0000000400157202 */ /* 0x000fe20000000f00 */
[----:B------:R-:W-:Y:S02]  /*2e90*/  IMAD.MOV.U32 R2, RZ, RZ, R32 ;  /* 0x000000ffff027224 */ /* 0x000fe400078e0020 */
[----:B------:R-:W-:-:S07]  /*2ea0*/  IMAD.MOV.U32 R32, RZ, RZ, R5 ;  /* 0x000000ffff207224 */ /* 0x000fce00078e0005 */
.L_x_36473:
[----:B------:R-:W-:Y:S05]  /*2eb0*/  BSYNC.RECONVERGENT B1 ;  /* 0x0000000000017941 */ /* 0x000fea0003800200 */
.L_x_36471:
        /* <DEDUP_REMOVED lines=9> */
.L_x_36475:
[----:B------:R-:W-:Y:S02]  /*2f50*/  IMAD.MOV.U32 R5, RZ, RZ, R10 ;  /* 0x000000ffff057224 */ /* 0x000fe400078e000a */
[----:B------:R-:W-:Y:S02]  /*2f60*/  IMAD.MOV.U32 R4, RZ, RZ, R2 ;  /* 0x000000ffff047224 */ /* 0x000fe400078e0002 */
[----:B------:R-:W-:Y:S02]  /*2f70*/  IMAD.MOV.U32 R10, RZ, RZ, R25 ;  /* 0x000000ffff0a7224 */ /* 0x000fe400078e0019 */
[----:B------:R-:W-:-:S07]  /*2f80*/  IMAD.MOV.U32 R2, RZ, RZ, R7 ;  /* 0x000000ffff027224 */ /* 0x000fce00078e0007 */
.L_x_36476:
[----:B------:R-:W-:Y:S05]  /*2f90*/  BSYNC.RECONVERGENT B1 ;  /* 0x0000000000017941 */ /* 0x000fea0003800200 */
.L_x_36474:
        /* <DEDUP_REMOVED lines=16> */
.L_x_36478:
[----:B------:R-:W-:Y:S02]  /*30a0*/  IMAD.MOV.U32 R34, RZ, RZ, R11 ;  /* 0x000000ffff227224 */ /* 0x000fe400078e000b */
[----:B------:R-:W-:Y:S02]  /*30b0*/  IMAD.MOV.U32 R22, RZ, RZ, R3 ;  /* 0x000000ffff167224 */ /* 0x000fe400078e0003 */
[----:B------:R-:W-:Y:S02]  /*30c0*/  IMAD.MOV.U32 R11, RZ, RZ, R24 ;  /* 0x000000ffff0b7224 */ /* 0x000fe400078e0018 */
[----:B------:R-:W-:-:S07]  /*30d0*/  IMAD.MOV.U32 R3, RZ, RZ, R6 ;  /* 0x000000ffff037224 */ /* 0x000fce00078e0006 */
.L_x_36479:
[----:B------:R-:W-:Y:S05]  /*30e0*/  BSYNC.RECONVERGENT B1 ;  /* 0x0000000000017941 */ /* 0x000fea0003800200 */
.L_x_36477:
        /* <DEDUP_REMOVED lines=9> */
.L_x_36481:
[----:B------:R-:W-:Y:S02]  /*3180*/  IMAD.MOV.U32 R13, RZ, RZ, R34 ;  /* 0x000000ffff0d7224 */ /* 0x000fe400078e0022 */
[----:B------:R-:W-:Y:S02]  /*3190*/  IMAD.MOV.U32 R7, RZ, RZ, R22 ;  /* 0x000000ffff077224 */ /* 0x000fe400078e0016 */
[----:B------:R-:W-:Y:S02]  /*31a0*/  IMAD.MOV.U32 R34, RZ, RZ, R15 ;  /* 0x000000ffff227224 */ /* 0x000fe400078e000f */
[----:B------:R-:W-:-:S07]  /*31b0*/  IMAD.MOV.U32 R22, RZ, RZ, R9 ;  /* 0x000000ffff167224 */ /* 0x000fce00078e0009 */
.L_x_36482:
[----:B------:R-:W-:Y:S05]  /*31c0*/  BSYNC.RECONVERGENT B1 ;  /* 0x0000000000017941 */ /* 0x000fea0003800200 */
.L_x_36480:
        /* <DEDUP_REMOVED lines=9> */
.L_x_36484:
[----:B------:R-:W-:Y:S01]  /*3260*/  MOV R24, R13 ;  /* 0x0000000d00187202 */ /* 0x000fe20000000f00 */
[----:B------:R-:W-:Y:S02]  /*3270*/  IMAD.MOV.U32 R6, RZ, RZ, R7 ;  /* 0x000000ffff067224 */ /* 0x000fe400078e0007 */
[----:B------:R-:W-:Y:S02]  /*3280*/  IMAD.MOV.U32 R13, RZ, RZ, R26 ;  /* 0x000000ffff0d7224 */ /* 0x000fe400078e001a */
[----:B------:R-:W-:-:S07]  /*3290*/  IMAD.MOV.U32 R7, RZ, RZ, R8 ;  /* 0x000000ffff077224 */ /* 0x000fce00078e0008 */
.L_x_36485:
[----:B------:R-:W-:Y:S05]  /*32a0*/  BSYNC.RECONVERGENT B1 ;  /* 0x0000000000017941 */ /* 0x000fea0003800200 */
.L_x_36483:
        /* <DEDUP_REMOVED lines=9> */
.L_x_36487:
[----:B------:R-:W-:Y:S01]  /*3340*/  IMAD.MOV.U32 R8, RZ, RZ, R24 ;  /* 0x000000ffff087224 */ /* 0x000fe200078e0018 */
[----:B------:R-:W-:Y:S01]  /*3350*/  MOV R24, R19 ;  /* 0x0000001300187202 */ /* 0x000fe20000000f00 */
[----:B------:R-:W-:Y:S02]  /*3360*/  IMAD.MOV.U32 R9, RZ, RZ, R6 ;  /* 0x000000ffff097224 */ /* 0x000fe400078e0006 */
[----:B------:R-:W-:-:S07]  /*3370*/  IMAD.MOV.U32 R6, RZ, RZ, R17 ;  /* 0x000000ffff067224 */ /* 0x000fce00078e0011 */
.L_x_36488:
[----:B------:R-:W-:Y:S05]  /*3380*/  BSYNC.RECONVERGENT B1 ;  /* 0x0000000000017941 */ /* 0x000fea0003800200 */
.L_x_36486:
        /* <DEDUP_REMOVED lines=9> */
.L_x_36490:
[----:B------:R-:W-:Y:S02]  /*3420*/  IMAD.MOV.U32 R17, RZ, RZ, R8 ;  /* 0x000000ffff117224 */ /* 0x000fe400078e0008 */
[----:B------:R-:W-:Y:S02]  /*3430*/  IMAD.MOV.U32 R15, RZ, RZ, R9 ;  /* 0x000000ffff0f7224 */ /* 0x000fe400078e0009 */
[----:B------:R-:W-:Y:S02]  /*3440*/  IMAD.MOV.U32 R8, RZ, RZ, R21 ;  /* 0x000000ffff087224 */ /* 0x000fe400078e0015 */
[----:B------:R-:W-:-:S07]  /*3450*/  IMAD.MOV.U32 R9, RZ, RZ, R32 ;  /* 0x000000ffff097224 */ /* 0x000fce00078e0020 */
.L_x_36491:
[----:B------:R-:W-:Y:S05]  /*3460*/  BSYNC.RECONVERGENT B1 ;  /* 0x0000000000017941 */ /* 0x000fea0003800200 */
.L_x_36489:
        /* <DEDUP_REMOVED lines=9> */
.L_x_36493:
[----:B------:R-:W-:Y:S02]  /*3500*/  IMAD.MOV.U32 R26, RZ, RZ, R17 ;  /* 0x000000ffff1a7224 */ /* 0x000fe400078e0011 */
[----:B------:R-:W-:Y:S02]  /*3510*/  IMAD.MOV.U32 R19, RZ, RZ, R15 ;  /* 0x000000ffff137224 */ /* 0x000fe400078e000f */
[----:B------:R-:W-:Y:S02]  /*3520*/  IMAD.MOV.U32 R17, RZ, RZ, R10 ;  /* 0x000000ffff117224 */ /* 0x000fe400078e000a */
[----:B------:R-:W-:-:S07]  /*3530*/  IMAD.MOV.U32 R15, RZ, RZ, R2 ;  /* 0x000000ffff0f7224 */ /* 0x000fce00078e0002 */
.L_x_36494:
[----:B------:R-:W-:Y:S05]  /*3540*/  BSYNC.RECONVERGENT B1 ;  /* 0x0000000000017941 */ /* 0x000fea0003800200 */
.L_x_36492:
        /* <DEDUP_REMOVED lines=9> */
.L_x_36496:
[----:B------:R-:W-:Y:S01]  /*35e0*/  MOV R10, R26 ;  /* 0x0000001a000a7202 */ /* 0x000fe20000000f00 */
[----:B------:R-:W-:Y:S02]  /*35f0*/  IMAD.MOV.U32 R2, RZ, RZ, R19 ;  /* 0x000000ffff027224 */ /* 0x000fe400078e0013 */
[----:B------:R-:W-:Y:S02]  /*3600*/  IMAD.MOV.U32 R26, RZ, RZ, R5 ;  /* 0x000000ffff1a7224 */ /* 0x000fe400078e0005 */
[----:B------:R-:W-:-:S07]  /*3610*/  IMAD.MOV.U32 R19, RZ, RZ, R4 ;  /* 0x000000ffff137224 */ /* 0x000fce00078e0004 */
.L_x_36497:
[----:B------:R-:W-:Y:S05]  /*3620*/  BSYNC.RECONVERGENT B1 ;  /* 0x0000000000017941 */ /* 0x000fea0003800200 */
.L_x_36495:
        /* <DEDUP_REMOVED lines=16> */
.L_x_36499:
[----:B------:R-:W-:Y:S01]  /*3730*/  MOV R4, R11 ;  /* 0x0000000b00047202 */ /* 0x000fe20000000f00 */
[----:B------:R-:W-:Y:S02]  /*3740*/  IMAD.MOV.U32 R20, RZ, RZ, R3 ;  /* 0x000000ffff147224 */ /* 0x000fe400078e0003 */
[----:B------:R-:W-:Y:S02]  /*3750*/  IMAD.MOV.U32 R11, RZ, RZ, R34 ;  /* 0x000000ffff0b7224 */ /* 0x000fe400078e0022 */
[----:B------:R-:W-:-:S07]  /*3760*/  IMAD.MOV.U32 R3, RZ, RZ, R22 ;  /* 0x000000ffff037224 */ /* 0x000fce00078e0016 */
.L_x_36500:
[----:B------:R-:W-:Y:S05]  /*3770*/  BSYNC.RECONVERGENT B1 ;  /* 0x0000000000017941 */ /* 0x000fea0003800200 */
.L_x_36498:
        /* <DEDUP_REMOVED lines=9> */
.L_x_36502:
[----:B------:R-:W-:Y:S01]  /*3810*/  IMAD.MOV.U32 R5, RZ, RZ, R4 ;  /* 0x000000ffff057224 */ /* 0x000fe200078e0004 */
[----:B------:R-:W-:Y:S01]  /*3820*/  MOV R4, R13 ;  /* 0x0000000d00047202 */ /* 0x000fe20000000f00 */
[----:B------:R-:W-:Y:S02]  /*3830*/  IMAD.MOV.U32 R21, RZ, RZ, R20 ;  /* 0x000000ffff157224 */ /* 0x000fe400078e0014 */
[----:B------:R-:W-:-:S07]  /*3840*/  IMAD.MOV.U32 R20, RZ, RZ, R7 ;  /* 0x000000ffff147224 */ /* 0x000fce00078e0007 */
.L_x_36503:
[----:B------:R-:W-:Y:S05]  /*3850*/  BSYNC.RECONVERGENT B1 ;  /* 0x0000000000017941 */ /* 0x000fea0003800200 */
.L_x_36501:
        /* <DEDUP_REMOVED lines=9> */
.L_x_36505:
[----:B------:R-:W-:Y:S02]  /*38f0*/  IMAD.MOV.U32 R7, RZ, RZ, R5 ;  /* 0x000000ffff077224 */ /* 0x000fe400078e0005 */
[----:B------:R-:W-:Y:S02]  /*3900*/  IMAD.MOV.U32 R22, RZ, RZ, R21 ;  /* 0x000000ffff167224 */ /* 0x000fe400078e0015 */
[----:B------:R-:W-:Y:S02]  /*3910*/  IMAD.MOV.U32 R5, RZ, RZ, R24 ;  /* 0x000000ffff057224 */ /* 0x000fe400078e0018 */
[----:B------:R-:W-:-:S07]  /*3920*/  IMAD.MOV.U32 R21, RZ, RZ, R6 ;  /* 0x000000ffff157224 */ /* 0x000fce00078e0006 */
.L_x_36506:
[----:B------:R-:W-:Y:S05]  /*3930*/  BSYNC.RECONVERGENT B1 ;  /* 0x0000000000017941 */ /* 0x000fea0003800200 */
.L_x_36504:
        /* <DEDUP_REMOVED lines=9> */
.L_x_36508:
[----:B------:R-:W-:Y:S02]  /*39d0*/  IMAD.MOV.U32 R6, RZ, RZ, R7 ;  /* 0x000000ffff067224 */ /* 0x000fe400078e0007 */
[----:B------:R-:W-:Y:S02]  /*39e0*/  IMAD.MOV.U32 R24, RZ, RZ, R22 ;  /* 0x000000ffff187224 */ /* 0x000fe400078e0016 */
[----:B------:R-:W-:Y:S02]  /*39f0*/  IMAD.MOV.U32 R7, RZ, RZ, R8 ;  /* 0x000000ffff077224 */ /* 0x000fe400078e0008 */
[----:B------:R-:W-:-:S07]  /*3a00*/  IMAD.MOV.U32 R22, RZ, RZ, R9 ;  /* 0x000000ffff167224 */ /* 0x000fce00078e0009 */
.L_x_36509:
[----:B------:R-:W-:Y:S05]  /*3a10*/  BSYNC.RECONVERGENT B1 ;  /* 0x0000000000017941 */ /* 0x000fea0003800200 */
.L_x_36507:
        /* <DEDUP_REMOVED lines=9> */
.L_x_36511:
[----:B------:R-:W-:Y:S01]  /*3ab0*/  MOV R9, R6 ;  /* 0x0000000600097202 */ /* 0x000fe20000000f00 */
[----:B------:R-:W-:Y:S02]  /*3ac0*/  IMAD.MOV.U32 R8, RZ, RZ, R24 ;  /* 0x000000ffff087224 */ /* 0x000fe400078e0018 */
[----:B------:R-:W-:Y:S02]  /*3ad0*/  IMAD.MOV.U32 R6, RZ, RZ, R17 ;  /* 0x000000ffff067224 */ /* 0x000fe400078e0011 */
[----:B------:R-:W-:-:S07]  /*3ae0*/  IMAD.MOV.U32 R24, RZ, RZ, R15 ;  /* 0x000000ffff187224 */ /* 0x000fce00078e000f */
.L_x_36512:
[----:B------:R-:W-:Y:S05]  /*3af0*/  BSYNC.RECONVERGENT B1 ;  /* 0x0000000000017941 */ /* 0x000fea0003800200 */
.L_x_36510:
        /* <DEDUP_REMOVED lines=9> */
.L_x_36514:
[----:B------:R-:W-:Y:S01]  /*3b90*/  IMAD.MOV.U32 R13, RZ, RZ, R9 ;  /* 0x000000ffff0d7224 */ /* 0x000fe200078e0009 */
[----:B------:R-:W-:Y:S01]  /*3ba0*/  MOV R9, R26 ;  /* 0x0000001a00097202 */ /* 0x000fe20000000f00 */
[----:B------:R-:W-:Y:S02]  /*3bb0*/  IMAD.MOV.U32 R15, RZ, RZ, R8 ;  /* 0x000000ffff0f7224 */ /* 0x000fe400078e0008 */
[----:B------:R-:W-:-:S07]  /*3bc0*/  IMAD.MOV.U32 R8, RZ, RZ, R19 ;  /* 0x000000ffff087224 */ /* 0x000fce00078e0013 */
.L_x_36515:
[----:B------:R-:W-:Y:S05]  /*3bd0*/  BSYNC.RECONVERGENT B1 ;  /* 0x0000000000017941 */ /* 0x000fea0003800200 */
.L_x_36513:
        /* <DEDUP_REMOVED lines=9> */
.L_x_36517:
[----:B------:R-:W-:Y:S02]  /*3c70*/  IMAD.MOV.U32 R17, RZ, RZ, R13 ;  /* 0x000000ffff117224 */ /* 0x000fe400078e000d */
[----:B------:R-:W-:Y:S02]  /*3c80*/  IMAD.MOV.U32 R19, RZ, RZ, R15 ;  /* 0x000000ffff137224 */ /* 0x000fe400078e000f */
[----:B------:R-:W-:Y:S02]  /*3c90*/  IMAD.MOV.U32 R13, RZ, RZ, R10 ;  /* 0x000000ffff0d7224 */ /* 0x000fe400078e000a */
[----:B------:R-:W-:-:S07]  /*3ca0*/  IMAD.MOV.U32 R15, RZ, RZ, R2 ;  /* 0x000000ffff0f7224 */ /* 0x000fce00078e0002 */
.L_x_36518:
[----:B------:R-:W-:Y:S05]  /*3cb0*/  BSYNC.RECONVERGENT B1 ;  /* 0x0000000000017941 */ /* 0x000fea0003800200 */
.L_x_36516:
        /* <DEDUP_REMOVED lines=16> */
.L_x_36520:
[----:B------:R-:W-:Y:S02]  /*3dc0*/  IMAD.MOV.U32 R2, RZ, RZ, R11 ;  /* 0x000000ffff027224 */ /* 0x000fe400078e000b */
[----:B------:R-:W-:Y:S02]  /*3dd0*/  IMAD.MOV.U32 R10, RZ, RZ, R3 ;  /* 0x000000ffff0a7224 */ /* 0x000fe400078e0003 */
[----:B------:R-:W-:Y:S02]  /*3de0*/  IMAD.MOV.U32 R11, RZ, RZ, R4 ;  /* 0x000000ffff0b7224 */ /* 0x000fe400078e0004 */
[----:B------:R-:W-:-:S07]  /*3df0*/  IMAD.MOV.U32 R3, RZ, RZ, R20 ;  /* 0x000000ffff037224 */ /* 0x000fce00078e0014 */
.L_x_36521:
[----:B------:R-:W-:Y:S05]  /*3e00*/  BSYNC.RECONVERGENT B1 ;  /* 0x0000000000017941 */ /* 0x000fea0003800200 */
.L_x_36519:
        /* <DEDUP_REMOVED lines=9> */
.L_x_36523:
[----:B------:R-:W-:Y:S02]  /*3ea0*/  IMAD.MOV.U32 R4, RZ, RZ, R2 ;  /* 0x000000ffff047224 */ /* 0x000fe400078e0002 */
[----:B------:R-:W-:Y:S02]  /*3eb0*/  IMAD.MOV.U32 R23, RZ, RZ, R10 ;  /* 0x000000ffff177224 */ /* 0x000fe400078e000a */
[----:B------:R-:W-:Y:S02]  /*3ec0*/  IMAD.MOV.U32 R2, RZ, RZ, R5 ;  /* 0x000000ffff027224 */ /* 0x000fe400078e0005 */
[----:B------:R-:W-:-:S07]  /*3ed0*/  IMAD.MOV.U32 R10, RZ, RZ, R21 ;  /* 0x000000ffff0a7224 */ /* 0x000fce00078e0015 */
.L_x_36524:
[----:B------:R-:W-:Y:S05]  /*3ee0*/  BSYNC.RECONVERGENT B1 ;  /* 0x0000000000017941 */ /* 0x000fea0003800200 */
.L_x_36522:
        /* <DEDUP_REMOVED lines=9> */
.L_x_36526:
[----:B------:R-:W-:Y:S01]  /*3f80*/  MOV R5, R4 ;  /* 0x0000000400057202 */ /* 0x000fe20000000f00 */
[----:B------:R-:W-:Y:S02]  /*3f90*/  IMAD.MOV.U32 R21, RZ, RZ, R23 ;  /* 0x000000ffff157224 */ /* 0x000fe400078e0017 */
[----:B------:R-:W-:Y:S02]  /*3fa0*/  IMAD.MOV.U32 R4, RZ, RZ, R7 ;  /* 0x000000ffff047224 */ /* 0x000fe400078e0007 */
[----:B------:R-:W-:-:S07]  /*3fb0*/  IMAD.MOV.U32 R23, RZ, RZ, R22 ;  /* 0x000000ffff177224 */ /* 0x000fce00078e0016 */
.L_x_36527:
[----:B------:R-:W-:Y:S05]  /*3fc0*/  BSYNC.RECONVERGENT B1 ;  /* 0x0000000000017941 */ /* 0x000fea0003800200 */
.L_x_36525:
        /* <DEDUP_REMOVED lines=9> */
.L_x_36529:
[----:B------:R-:W-:Y:S01]  /*4060*/  IMAD.MOV.U32 R18, RZ, RZ, R5 ;  /* 0x000000ffff127224 */ /* 0x000fe200078e0005 */
[----:B------:R-:W-:Y:S01]  /*4070*/  MOV R5, R6 ;  /* 0x0000000600057202 */ /* 0x000fe20000000f00 */
[----:B------:R-:W-:Y:S02]  /*4080*/  IMAD.MOV.U32 R7, RZ, RZ, R21 ;  /* 0x000000ffff077224 */ /* 0x000fe400078e0015 */
[----:B------:R-:W-:-:S07]  /*4090*/  IMAD.MOV.U32 R21, RZ, RZ, R24 ;  /* 0x000000ffff157224 */ /* 0x000fce00078e0018 */
.L_x_36530:
[----:B------:R-:W-:Y:S05]  /*40a0*/  BSYNC.RECONVERGENT B1 ;  /* 0x0000000000017941 */ /* 0x000fea0003800200 */
.L_x_36528:
        /* <DEDUP_REMOVED lines=9> */
.L_x_36532:
[----:B------:R-:W-:Y:S02]  /*4140*/  IMAD.MOV.U32 R6, RZ, RZ, R18 ;  /* 0x000000ffff067224 */ /* 0x000fe400078e0012 */
[----:B------:R-:W-:Y:S02]  /*4150*/  IMAD.MOV.U32 R20, RZ, RZ, R7 ;  /* 0x000000ffff147224 */ /* 0x000fe400078e0007 */
[----:B------:R-:W-:Y:S02]  /*4160*/  IMAD.MOV.U32 R18, RZ, RZ, R9 ;  /* 0x000000ffff127224 */ /* 0x000fe400078e0009 */
[----:B------:R-:W-:-:S07]  /*4170*/  IMAD.MOV.U32 R7, RZ, RZ, R8 ;  /* 0x000000ffff077224 */ /* 0x000fce00078e0008 */
.L_x_36533:
[----:B------:R-:W-:Y:S05]  /*4180*/  BSYNC.RECONVERGENT B1 ;  /* 0x0000000000017941 */ /* 0x000fea0003800200 */
.L_x_36531:
        /* <DEDUP_REMOVED lines=9> */
.L_x_36535:
[----:B------:R-:W-:Y:S02]  /*4220*/  IMAD.MOV.U32 R8, RZ, RZ, R6 ;  /* 0x000000ffff087224 */ /* 0x000fe400078e0006 */
[----:B------:R-:W-:Y:S02]  /*4230*/  IMAD.MOV.U32 R22, RZ, RZ, R20 ;  /* 0x000000ffff167224 */ /* 0x000fe400078e0014 */
[----:B------:R-:W-:Y:S02]  /*4240*/  IMAD.MOV.U32 R6, RZ, RZ, R13 ;  /* 0x000000ffff067224 */ /* 0x000fe400078e000d */
[----:B------:R-:W-:-:S07]  /*4250*/  IMAD.MOV.U32 R20, RZ, RZ, R15 ;  /* 0x000000ffff147224 */ /* 0x000fce00078e000f */
.L_x_36536:
[----:B------:R-:W-:Y:S05]  /*4260*/  BSYNC.RECONVERGENT B1 ;  /* 0x0000000000017941 */ /* 0x000fea0003800200 */
.L_x_36534:
        /* <DEDUP_REMOVED lines=9> */
.L_x_36538:
[----:B------:R-:W-:Y:S01]  /*4300*/  MOV R9, R8 ;  /* 0x0000000800097202 */ /* 0x000fe20000000f00 */
[----:B------:R-:W-:Y:S02]  /*4310*/  IMAD.MOV.U32 R13, RZ, RZ, R22 ;  /* 0x000000ffff0d7224 */ /* 0x000fe400078e0016 */
[----:B------:R-:W-:Y:S02]  /*4320*/  IMAD.MOV.U32 R8, RZ, RZ, R17 ;  /* 0x000000ffff087224 */ /* 0x000fe400078e0011 */
[----:B------:R-:W-:-:S07]  /*4330*/  IMAD.MOV.U32 R22, RZ, RZ, R19 ;  /* 0x000000ffff167224 */ /* 0x000fce00078e0013 */
.L_x_36539:
[----:B------:R-:W-:Y:S05]  /*4340*/  BSYNC.RECONVERGENT B1 ;  /* 0x0000000000017941 */ /* 0x000fea0003800200 */
.L_x_36537:
        /* <DEDUP_REMOVED lines=16> */
.L_x_36541:
[----:B------:R-:W-:Y:S01]  /*4450*/  MOV R15, R11 ;  /* 0x0000000b000f7202 */ /* 0x000fe20000000f00 */
[----:B------:R-:W-:Y:S02]  /*4460*/  IMAD.MOV.U32 R16, RZ, RZ, R3 ;  /* 0x000000ffff107224 */ /* 0x000fe400078e0003 */
[----:B------:R-:W-:Y:S02]  /*4470*/  IMAD.MOV.U32 R11, RZ, RZ, R2 ;  /* 0x000000ffff0b7224 */ /* 0x000fe400078e0002 */
[----:B------:R-:W-:-:S07]  /*4480*/  IMAD.MOV.U32 R3, RZ, RZ, R10 ;  /* 0x000000ffff037224 */ /* 0x000fce00078e000a */
.L_x_36542:
[----:B------:R-:W-:Y:S05]  /*4490*/  BSYNC.RECONVERGENT B1 ;  /* 0x0000000000017941 */ /* 0x000fea0003800200 */
.L_x_36540:
        /* <DEDUP_REMOVED lines=9> */
.L_x_36544:
[----:B------:R-:W-:Y:S01]  /*4530*/  IMAD.MOV.U32 R17, RZ, RZ, R15 ;  /* 0x000000ffff117224 */ /* 0x000fe200078e000f */
[----:B------:R-:W-:Y:S01]  /*4540*/  MOV R15, R4 ;  /* 0x00000004000f7202 */ /* 0x000fe20000000f00 */
[----:B------:R-:W-:Y:S02]  /*4550*/  IMAD.MOV.U32 R19, RZ, RZ, R16 ;  /* 0x000000ffff137224 */ /* 0x000fe400078e0010 */
[----:B------:R-:W-:-:S07]  /*4560*/  IMAD.MOV.U32 R16, RZ, RZ, R23 ;  /* 0x000000ffff107224 */ /* 0x000fce00078e0017 */
.L_x_36545:
[----:B------:R-:W-:Y:S05]  /*4570*/  BSYNC.RECONVERGENT B1 ;  /* 0x0000000000017941 */ /* 0x000fea0003800200 */
.L_x_36543:
        /* <DEDUP_REMOVED lines=9> */
.L_x_36547:
[----:B------:R-:W-:Y:S02]  /*4610*/  IMAD.MOV.U32 R23, RZ, RZ, R17 ;  /* 0x000000ffff177224 */ /* 0x000fe400078e0011 */
[----:B------:R-:W-:Y:S02]  /*4620*/  IMAD.MOV.U32 R24, RZ, RZ, R19 ;  /* 0x000000ffff187224 */ /* 0x000fe400078e0013 */
[----:B------:R-:W-:Y:S02]  /*4630*/  IMAD.MOV.U32 R17, RZ, RZ, R5 ;  /* 0x000000ffff117224 */ /* 0x000fe400078e0005 */
[----:B------:R-:W-:-:S07]  /*4640*/  IMAD.MOV.U32 R19, RZ, RZ, R21 ;  /* 0x000000ffff137224 */ /* 0x000fce00078e0015 */
.L_x_36548:
[----:B------:R-:W-:Y:S05]  /*4650*/  BSYNC.RECONVERGENT B1 ;  /* 0x0000000000017941 */ /* 0x000fea0003800200 */
.L_x_36546:
        /* <DEDUP_REMOVED lines=9> */
.L_x_36550:
[----:B------:R-:W-:Y:S02]  /*46f0*/  IMAD.MOV.U32 R21, RZ, RZ, R23 ;  /* 0x000000ffff157224 */ /* 0x000fe400078e0017 */
[----:B------:R-:W-:Y:S02]  /*4700*/  IMAD.MOV.U32 R25, RZ, RZ, R24 ;  /* 0x000000ffff197224 */ /* 0x000fe400078e0018 */
[----:B------:R-:W-:Y:S02]  /*4710*/  IMAD.MOV.U32 R23, RZ, RZ, R18 ;  /* 0x000000ffff177224 */ /* 0x000fe400078e0012 */
[----:B------:R-:W-:-:S07]  /*4720*/  IMAD.MOV.U32 R24, RZ, RZ, R7 ;  /* 0x000000ffff187224 */ /* 0x000fce00078e0007 */
.L_x_36551:
[----:B------:R-:W-:Y:S05]  /*4730*/  BSYNC.RECONVERGENT B1 ;  /* 0x0000000000017941 */ /* 0x000fea0003800200 */
.L_x_36549:
        /* <DEDUP_REMOVED lines=9> */
.L_x_36553:
[----:B------:R-:W-:Y:S01]  /*47d0*/  MOV R18, R21 ;  /* 0x0000001500127202 */ /* 0x000fe20000000f00 */
[----:B------:R-:W-:Y:S02]  /*47e0*/  IMAD.MOV.U32 R26, RZ, RZ, R25 ;  /* 0x000000ffff1a7224 */ /* 0x000fe400078e0019 */
[----:B------:R-:W-:Y:S02]  /*47f0*/  IMAD.MOV.U32 R21, RZ, RZ, R6 ;  /* 0x000000ffff157224 */ /* 0x000fe400078e0006 */
[----:B------:R-:W-:-:S07]  /*4800*/  IMAD.MOV.U32 R25, RZ, RZ, R20 ;  /* 0x000000ffff197224 */ /* 0x000fce00078e0014 */
.L_x_36554:
[----:B------:R-:W-:Y:S05]  /*4810*/  BSYNC.RECONVERGENT B1 ;  /* 0x0000000000017941 */ /* 0x000fea0003800200 */
.L_x_36552:
        /* <DEDUP_REMOVED lines=9> */
.L_x_36556:
[----:B------:R-:W-:Y:S01]  /*48b0*/  IMAD.MOV.U32 R20, RZ, RZ, R18 ;  /* 0x000000ffff147224 */ /* 0x000fe200078e0012 */
[----:B------:R-:W-:Y:S01]  /*48c0*/  MOV R18, R8 ;  /* 0x0000000800127202 */ /* 0x000fe20000000f00 */
[----:B------:R-:W-:Y:S02]  /*48d0*/  IMAD.MOV.U32 R29, RZ, RZ, R26 ;  /* 0x000000ffff1d7224 */ /* 0x000fe400078e001a */
[----:B------:R-:W-:-:S07]  /*48e0*/  IMAD.MOV.U32 R26, RZ, RZ, R22 ;  /* 0x000000ffff1a7224 */ /* 0x000fce00078e0016 */
.L_x_36557:
[----:B------:R-:W-:Y:S05]  /*48f0*/  BSYNC.RECONVERGENT B1 ;  /* 0x0000000000017941 */ /* 0x000fea0003800200 */
.L_x_36555:
        /* <DEDUP_REMOVED lines=9> */
.L_x_36559:
[----:B------:R-:W-:Y:S02]  /*4990*/  IMAD.MOV.U32 R36, RZ, RZ, R20 ;  /* 0x000000ffff247224 */ /* 0x000fe400078e0014 */
[----:B------:R-:W-:Y:S02]  /*49a0*/  IMAD.MOV.U32 R8, RZ, RZ, R29 ;  /* 0x000000ffff087224 */ /* 0x000fe400078e001d */
[----:B------:R-:W-:Y:S02]  /*49b0*/  IMAD.MOV.U32 R20, RZ, RZ, R9 ;  /* 0x000000ffff147224 */ /* 0x000fe400078e0009 */
[----:B------:R-:W-:-:S07]  /*49c0*/  IMAD.MOV.U32 R29, RZ, RZ, R13 ;  /* 0x000000ffff1d7224 */ /* 0x000fce00078e000d */
.L_x_36560:
[----:B------:R-:W-:Y:S05]  /*49d0*/  BSYNC.RECONVERGENT B1 ;  /* 0x0000000000017941 */ /* 0x000fea0003800200 */
.L_x_36558:
        /* <DEDUP_REMOVED lines=16> */
.L_x_36562:
[----:B------:R-:W-:Y:S02]  /*4ae0*/  IMAD.MOV.U32 R10, RZ, RZ, R11 ;  /* 0x000000ffff0a7224 */ /* 0x000fe400078e000b */
[----:B------:R-:W-:Y:S02]  /*4af0*/  IMAD.MOV.U32 R2, RZ, RZ, R3 ;  /* 0x000000ffff027224 */ /* 0x000fe400078e0003 */
[----:B------:R-:W-:Y:S02]  /*4b00*/  IMAD.MOV.U32 R11, RZ, RZ, R15 ;  /* 0x000000ffff0b7224 */ /* 0x000fe400078e000f */
[----:B------:R-:W-:-:S07]  /*4b10*/  IMAD.MOV.U32 R3, RZ, RZ, R16 ;  /* 0x000000ffff037224 */ /* 0x000fce00078e0010 */
.L_x_36563:
[----:B------:R-:W-:Y:S05]  /*4b20*/  BSYNC.RECONVERGENT B1 ;  /* 0x0000000000017941 */ /* 0x000fea0003800200 */
.L_x_36561:
        /* <DEDUP_REMOVED lines=9> */
.L_x_36565:
[----:B------:R-:W-:Y:S02]  /*4bc0*/  IMAD.MOV.U32 R33, RZ, RZ, R10 ;  /* 0x000000ffff217224 */ /* 0x000fe400078e000a */
[----:B------:R-:W-:Y:S02]  /*4bd0*/  IMAD.MOV.U32 R5, RZ, RZ, R2 ;  /* 0x000000ffff057224 */ /* 0x000fe400078e0002 */
[----:B------:R-:W-:Y:S02]  /*4be0*/  IMAD.MOV.U32 R10, RZ, RZ, R17 ;  /* 0x000000ffff0a7224 */ /* 0x000fe400078e0011 */
[----:B------:R-:W-:-:S07]  /*4bf0*/  IMAD.MOV.U32 R2, RZ, RZ, R19 ;  /* 0x000000ffff027224 */ /* 0x000fce00078e0013 */
.L_x_36566:
[----:B------:R-:W-:Y:S05]  /*4c00*/  BSYNC.RECONVERGENT B1 ;  /* 0x0000000000017941 */ /* 0x000fea0003800200 */
.L_x_36564:
        /* <DEDUP_REMOVED lines=9> */
.L_x_36568:
[----:B------:R-:W-:Y:S01]  /*4ca0*/  MOV R32, R33 ;  /* 0x0000002100207202 */ /* 0x000fe20000000f00 */
[----:B------:R-:W-:Y:S02]  /*4cb0*/  IMAD.MOV.U32 R4, RZ, RZ, R5 ;  /* 0x000000ffff047224 */ /* 0x000fe400078e0005 */
[----:B------:R-:W-:Y:S02]  /*4cc0*/  IMAD.MOV.U32 R33, RZ, RZ, R23 ;  /* 0x000000ffff217224 */ /* 0x000fe400078e0017 */
[----:B------:R-:W-:-:S07]  /*4cd0*/  IMAD.MOV.U32 R5, RZ, RZ, R24 ;  /* 0x000000ffff057224 */ /* 0x000fce00078e0018 */
.L_x_36569:
[----:B------:R-:W-:Y:S05]  /*4ce0*/  BSYNC.RECONVERGENT B1 ;  /* 0x0000000000017941 */ /* 0x000fea0003800200 */
.L_x_36567:
        /* <DEDUP_REMOVED lines=9> */
.L_x_36571:
[----:B------:R-:W-:Y:S01]  /*4d80*/  IMAD.MOV.U32 R35, RZ, RZ, R32 ;  /* 0x000000ffff237224 */ /* 0x000fe200078e0020 */
[----:B------:R-:W-:Y:S01]  /*4d90*/  MOV R32, R21 ;  /* 0x0000001500207202 */ /* 0x000fe20000000f00 */
[----:B------:R-:W-:Y:S02]  /*4da0*/  IMAD.MOV.U32 R7, RZ, RZ, R4 ;  /* 0x000000ffff077224 */ /* 0x000fe400078e0004 */
[----:B------:R-:W-:-:S07]  /*4db0*/  IMAD.MOV.U32 R4, RZ, RZ, R25 ;  /* 0x000000ffff047224 */ /* 0x000fce00078e0019 */
.L_x_36572:
[----:B------:R-:W-:Y:S05]  /*4dc0*/  BSYNC.RECONVERGENT B1 ;  /* 0x0000000000017941 */ /* 0x000fea0003800200 */
.L_x_36570:
        /* <DEDUP_REMOVED lines=9> */
.L_x_36574:
[----:B------:R-:W-:Y:S02]  /*4e60*/  IMAD.MOV.U32 R34, RZ, RZ, R35 ;  /* 0x000000ffff227224 */ /* 0x000fe400078e0023 */
[----:B------:R-:W-:Y:S02]  /*4e70*/  IMAD.MOV.U32 R6, RZ, RZ, R7 ;  /* 0x000000ffff067224 */ /* 0x000fe400078e0007 */
[----:B------:R-:W-:Y:S02]  /*4e80*/  IMAD.MOV.U32 R35, RZ, RZ, R18 ;  /* 0x000000ffff237224 */ /* 0x000fe400078e0012 */
[----:B------:R-:W-:-:S07]  /*4e90*/  IMAD.MOV.U32 R7, RZ, RZ, R26 ;  /* 0x000000ffff077224 */ /* 0x000fce00078e001a */
.L_x_36575:
[----:B------:R-:W-:Y:S05]  /*4ea0*/  BSYNC.RECONVERGENT B1 ;  /* 0x0000000000017941 */ /* 0x000fea0003800200 */
.L_x_36573:
        /* <DEDUP_REMOVED lines=9> */
.L_x_36577:
[----:B------:R-:W-:Y:S02]  /*4f40*/  IMAD.MOV.U32 R13, RZ, RZ, R34 ;  /* 0x000000ffff0d7224 */ /* 0x000fe400078e0022 */
[----:B------:R-:W-:Y:S02]  /*4f50*/  IMAD.MOV.U32 R15, RZ, RZ, R6 ;  /* 0x000000ffff0f7224 */ /* 0x000fe400078e0006 */
[----:B------:R-:W-:Y:S02]  /*4f60*/  IMAD.MOV.U32 R34, RZ, RZ, R20 ;  /* 0x000000ffff227224 */ /* 0x000fe400078e0014 */
[----:B------:R-:W-:-:S07]  /*4f70*/  IMAD.MOV.U32 R6, RZ, RZ, R29 ;  /* 0x000000ffff067224 */ /* 0x000fce00078e001d */
.L_x_36578:
[----:B------:R-:W-:Y:S05]  /*4f80*/  BSYNC.RECONVERGENT B1 ;  /* 0x0000000000017941 */ /* 0x000fea0003800200 */
.L_x_36576:
        /* <DEDUP_REMOVED lines=9> */
.L_x_36579:
[----:B------:R-:W-:Y:S02]  /*5020*/  IMAD.MOV.U32 R9, RZ, RZ, R8 ;  /* 0x000000ffff097224 */ /* 0x000fe400078e0008 */
[----:B------:R-:W-:Y:S02]  /*5030*/  IMAD.MOV.U32 R37, RZ, RZ, R36 ;  /* 0x000000ffff257224 */ /* 0x000fe400078e0024 */
[----:B------:R-:W-:Y:S02]  /*5040*/  IMAD.MOV.U32 R43, RZ, RZ, R12 ;  /* 0x000000ffff2b7224 */ /* 0x000fe400078e000c */
[----:B------:R-:W-:Y:S02]  /*5050*/  IMAD.MOV.U32 R8, RZ, RZ, R15 ;  /* 0x000000ffff087224 */ /* 0x000fe400078e000f */
[----:B------:R-:W-:-:S07]  /*5060*/  IMAD.MOV.U32 R36, RZ, RZ, R13 ;  /* 0x000000ffff247224 */ /* 0x000fce00078e000d */
.L_x_36413:
[----:B------:R-:W-:Y:S05]  /*5070*/  BSYNC.RECONVERGENT B0 ;  /* 0x0000000000007941 */ /* 0x000fea0003800200 */
.L_x_36412:
        /* <DEDUP_REMOVED lines=46> */
.L_x_36583:
[----:B------:R-:W-:Y:S02]  /*5360*/  IMAD.MOV.U32 R21, RZ, RZ, R11 ;  /* 0x000000ffff157224 */ /* 0x000fe400078e000b */
[----:B------:R-:W-:Y:S02]  /*5370*/  IMAD.MOV.U32 R19, RZ, RZ, R3 ;  /* 0x000000ffff137224 */ /* 0x000fe400078e0003 */
[----:B------:R-:W-:Y:S02]  /*5380*/  IMAD.MOV.U32 R11, RZ, RZ, R10 ;  /* 0x000000ffff0b7224 */ /* 0x000fe400078e000a */
[----:B------:R-:W-:-:S07]  /*5390*/  IMAD.MOV.U32 R3, RZ, RZ, R2 ;  /* 0x000000ffff037224 */ /* 0x000fce00078e0002 */
.L_x_36584:
[----:B------:R-:W-:Y:S05]  /*53a0*/  BSYNC.RECONVERGENT B1 ;  /* 0x0000000000017941 */ /* 0x000fea0003800200 */
.L_x_36582:
        /* <DEDUP_REMOVED lines=9> */
.L_x_36586:
[----:B------:R-:W-:Y:S01]  /*5440*/  MOV R25, R21 ;  /* 0x0000001500197202 */ /* 0x000fe20000000f00 */
[----:B------:R-:W-:Y:S02]  /*5450*/  IMAD.MOV.U32 R23, RZ, RZ, R19 ;  /* 0x000000ffff177224 */ /* 0x000fe400078e0013 */
[----:B------:R-:W-:Y:S02]  /*5460*/  IMAD.MOV.U32 R21, RZ, RZ, R33 ;  /* 0x000000ffff157224 */ /* 0x000fe400078e0021 */
[----:B------:R-:W-:-:S07]  /*5470*/  IMAD.MOV.U32 R19, RZ, RZ, R5 ;  /* 0x000000ffff137224 */ /* 0x000fce00078e0005 */
.L_x_36587:
[----:B------:R-:W-:Y:S05]  /*5480*/  BSYNC.RECONVERGENT B1 ;  /* 0x0000000000017941 */ /* 0x000fea0003800200 */
.L_x_36585:
        /* <DEDUP_REMOVED lines=9> */
.L_x_36589:
[----:B------:R-:W-:Y:S01]  /*5520*/  IMAD.MOV.U32 R10, RZ, RZ, R25 ;  /* 0x000000ffff0a7224 */ /* 0x000fe200078e0019 */
[----:B------:R-:W-:Y:S01]  /*5530*/  MOV R25, R32 ;  /* 0x0000002000197202 */ /* 0x000fe20000000f00 */
[----:B------:R-:W-:Y:S02]  /*5540*/  IMAD.MOV.U32 R2, RZ, RZ, R23 ;  /* 0x000000ffff027224 */ /* 0x000fe400078e0017 */
[----:B------:R-:W-:-:S07]  /*5550*/  IMAD.MOV.U32 R23, RZ, RZ, R4 ;  /* 0x000000ffff177224 */ /* 0x000fce00078e0004 */
.L_x_36590:
[----:B------:R-:W-:Y:S05]  /*5560*/  BSYNC.RECONVERGENT B1 ;  /* 0x0000000000017941 */ /* 0x000fea0003800200 */
.L_x_36588:
        /* <DEDUP_REMOVED lines=9> */
.L_x_36592:
[----:B------:R-:W-:Y:S02]  /*5600*/  IMAD.MOV.U32 R29, RZ, RZ, R10 ;  /* 0x000000ffff1d7224 */ /* 0x000fe400078e000a */
[----:B------:R-:W-:Y:S02]  /*5610*/  IMAD.MOV.U32 R5, RZ, RZ, R2 ;  /* 0x000000ffff057224 */ /* 0x000fe400078e0002 */
[----:B------:R-:W-:Y:S02]  /*5620*/  IMAD.MOV.U32 R10, RZ, RZ, R35 ;  /* 0x000000ffff0a7224 */ /* 0x000fe400078e0023 */
[----:B------:R-:W-:-:S07]  /*5630*/  IMAD.MOV.U32 R2, RZ, RZ, R7 ;  /* 0x000000ffff027224 */ /* 0x000fce00078e0007 */
.L_x_36593:
[----:B------:R-:W-:Y:S05]  /*5640*/  BSYNC.RECONVERGENT B1 ;  /* 0x0000000000017941 */ /* 0x000fea0003800200 */
.L_x_36591:
        /* <DEDUP_REMOVED lines=9> */
.L_x_36595:
[----:B------:R-:W-:Y:S02]  /*56e0*/  IMAD.MOV.U32 R32, RZ, RZ, R29 ;  /* 0x000000ffff207224 */ /* 0x000fe400078e001d */
[----:B------:R-:W-:Y:S02]  /*56f0*/  IMAD.MOV.U32 R4, RZ, RZ, R5 ;  /* 0x000000ffff047224 */ /* 0x000fe400078e0005 */
[----:B------:R-:W-:Y:S02]  /*5700*/  IMAD.MOV.U32 R29, RZ, RZ, R34 ;  /* 0x000000ffff1d7224 */ /* 0x000fe400078e0022 */
[----:B------:R-:W-:-:S07]  /*5710*/  IMAD.MOV.U32 R5, RZ, RZ, R6 ;  /* 0x000000ffff057224 */ /* 0x000fce00078e0006 */
.L_x_36596:
[----:B------:R-:W-:Y:S05]  /*5720*/  BSYNC.RECONVERGENT B1 ;  /* 0x0000000000017941 */ /* 0x000fea0003800200 */
.L_x_36594:
        /* <DEDUP_REMOVED lines=9> */
.L_x_36598:
[----:B------:R-:W-:Y:S01]  /*57c0*/  MOV R31, R32 ;  /* 0x00000020001f7202 */ /* 0x000fe20000000f00 */
[----:B------:R-:W-:Y:S02]  /*57d0*/  IMAD.MOV.U32 R7, RZ, RZ, R4 ;  /* 0x000000ffff077224 */ /* 0x000fe400078e0004 */
[----:B------:R-:W-:Y:S02]  /*57e0*/  IMAD.MOV.U32 R32, RZ, RZ, R37 ;  /* 0x000000ffff207224 */ /* 0x000fe400078e0025 */
[----:B------:R-:W-:-:S07]  /*57f0*/  IMAD.MOV.U32 R4, RZ, RZ, R9 ;  /* 0x000000ffff047224 */ /* 0x000fce00078e0009 */
.L_x_36599:
[----:B------:R-:W-:Y:S05]  /*5800*/  BSYNC.RECONVERGENT B1 ;  /* 0x0000000000017941 */ /* 0x000fea0003800200 */
.L_x_36597:
        /* <DEDUP_REMOVED lines=9> */
.L_x_36601:
[----:B------:R-:W-:Y:S01]  /*58a0*/  IMAD.MOV.U32 R9, RZ, RZ, R31 ;  /* 0x000000ffff097224 */ /* 0x000fe200078e001f */
[----:B------:R-:W-:Y:S01]  /*58b0*/  MOV R31, R36 ;  /* 0x00000024001f7202 */ /* 0x000fe20000000f00 */
[----:B------:R-:W-:Y:S02]  /*58c0*/  IMAD.MOV.U32 R6, RZ, RZ, R7 ;  /* 0x000000ffff067224 */ /* 0x000fe400078e0007 */
[----:B------:R-:W-:-:S07]  /*58d0*/  IMAD.MOV.U32 R7, RZ, RZ, R8 ;  /* 0x000000ffff077224 */ /* 0x000fce00078e0008 */
.L_x_36602:
[----:B------:R-:W-:Y:S05]  /*58e0*/  BSYNC.RECONVERGENT B1 ;  /* 0x0000000000017941 */ /* 0x000fea0003800200 */
.L_x_36600:
        /* <DEDUP_REMOVED lines=16> */
.L_x_36604:
[----:B------:R-:W-:Y:S01]  /*59f0*/  IMAD.MOV.U32 R26, RZ, RZ, R11 ;  /* 0x000000ffff1a7224 */ /* 0x000fe200078e000b */
[----:B------:R-:W-:Y:S01]  /*5a00*/  MOV R11, R21 ;  /* 0x00000015000b7202 */ /* 0x000fe20000000f00 */
[----:B------:R-:W-:Y:S02]  /*5a10*/  IMAD.MOV.U32 R8, RZ, RZ, R3 ;  /* 0x000000ffff087224 */ /* 0x000fe400078e0003 */
[----:B------:R-:W-:-:S07]  /*5a20*/  IMAD.MOV.U32 R3, RZ, RZ, R19 ;  /* 0x000000ffff037224 */ /* 0x000fce00078e0013 */
.L_x_36605:
[----:B------:R-:W-:Y:S05]  /*5a30*/  BSYNC.RECONVERGENT B1 ;  /* 0x0000000000017941 */ /* 0x000fea0003800200 */
.L_x_36603:
        /* <DEDUP_REMOVED lines=9> */
.L_x_36607:
[----:B------:R-:W-:Y:S02]  /*5ad0*/  IMAD.MOV.U32 R19, RZ, RZ, R26 ;  /* 0x000000ffff137224 */ /* 0x000fe400078e001a */
[----:B------:R-:W-:Y:S02]  /*5ae0*/  IMAD.MOV.U32 R17, RZ, RZ, R8 ;  /* 0x000000ffff117224 */ /* 0x000fe400078e0008 */
[----:B------:R-:W-:Y:S02]  /*5af0*/  IMAD.MOV.U32 R26, RZ, RZ, R25 ;  /* 0x000000ffff1a7224 */ /* 0x000fe400078e0019 */
[----:B------:R-:W-:-:S07]  /*5b00*/  IMAD.MOV.U32 R8, RZ, RZ, R23 ;  /* 0x000000ffff087224 */ /* 0x000fce00078e0017 */
.L_x_36608:
[----:B------:R-:W-:Y:S05]  /*5b10*/  BSYNC.RECONVERGENT B1 ;  /* 0x0000000000017941 */ /* 0x000fea0003800200 */
.L_x_36606:
        /* <DEDUP_REMOVED lines=9> */
.L_x_36610:
[----:B------:R-:W-:Y:S02]  /*5bb0*/  IMAD.MOV.U32 R36, RZ, RZ, R19 ;  /* 0x000000ffff247224 */ /* 0x000fe400078e0013 */
[----:B------:R-:W-:Y:S02]  /*5bc0*/  IMAD.MOV.U32 R34, RZ, RZ, R17 ;  /* 0x000000ffff227224 */ /* 0x000fe400078e0011 */
[----:B------:R-:W-:Y:S02]  /*5bd0*/  IMAD.MOV.U32 R19, RZ, RZ, R10 ;  /* 0x000000ffff137224 */ /* 0x000fe400078e000a */
[----:B------:R-:W-:-:S07]  /*5be0*/  IMAD.MOV.U32 R17, RZ, RZ, R2 ;  /* 0x000000ffff117224 */ /* 0x000fce00078e0002 */
.L_x_36611:
[----:B------:R-:W-:Y:S05]  /*5bf0*/  BSYNC.RECONVERGENT B1 ;  /* 0x0000000000017941 */ /* 0x000fea0003800200 */
.L_x_36609:
        /* <DEDUP_REMOVED lines=9> */
.L_x_36613:
[----:B------:R-:W-:Y:S01]  /*5c90*/  MOV R23, R36 ;  /* 0x0000002400177202 */ /* 0x000fe20000000f00 */
[----:B------:R-:W-:Y:S02]  /*5ca0*/  IMAD.MOV.U32 R21, RZ, RZ, R34 ;  /* 0x000000ffff157224 */ /* 0x000fe400078e0022 */
[----:B------:R-:W-:Y:S02]  /*5cb0*/  IMAD.MOV.U32 R36, RZ, RZ, R29 ;  /* 0x000000ffff247224 */ /* 0x000fe400078e001d */
[----:B------:R-:W-:-:S07]  /*5cc0*/  IMAD.MOV.U32 R34, RZ, RZ, R5 ;  /* 0x000000ffff227224 */ /* 0x000fce00078e0005 */
.L_x_36614:
[----:B------:R-:W-:Y:S05]  /*5cd0*/  BSYNC.RECONVERGENT B1 ;  /* 0x0000000000017941 */ /* 0x000fea0003800200 */
.L_x_36612:
        /* <DEDUP_REMOVED lines=9> */
.L_x_36616:
[----:B------:R-:W-:Y:S01]  /*5d70*/  IMAD.MOV.U32 R10, RZ, RZ, R23 ;  /* 0x000000ffff0a7224 */ /* 0x000fe200078e0017 */
[----:B------:R-:W-:Y:S01]  /*5d80*/  MOV R23, R32 ;  /* 0x0000002000177202 */ /* 0x000fe20000000f00 */
[----:B------:R-:W-:Y:S02]  /*5d90*/  IMAD.MOV.U32 R2, RZ, RZ, R21 ;  /* 0x000000ffff027224 */ /* 0x000fe400078e0015 */
[----:B------:R-:W-:-:S07]  /*5da0*/  IMAD.MOV.U32 R21, RZ, RZ, R4 ;  /* 0x000000ffff157224 */ /* 0x000fce00078e0004 */
.L_x_36617:
[----:B------:R-:W-:Y:S05]  /*5db0*/  BSYNC.RECONVERGENT B1 ;  /* 0x0000000000017941 */ /* 0x000fea0003800200 */
.L_x_36615:
        /* <DEDUP_REMOVED lines=9> */
.L_x_36619:
[----:B------:R-:W-:Y:S02]  /*5e50*/  IMAD.MOV.U32 R4, RZ, RZ, R10 ;  /* 0x000000ffff047224 */ /* 0x000fe400078e000a */
[----:B------:R-:W-:Y:S02]  /*5e60*/  IMAD.MOV.U32 R5, RZ, RZ, R2 ;  /* 0x000000ffff057224 */ /* 0x000fe400078e0002 */
[----:B------:R-:W-:Y:S02]  /*5e70*/  IMAD.MOV.U32 R10, RZ, RZ, R31 ;  /* 0x000000ffff0a7224 */ /* 0x000fe400078e001f */
[----:B------:R-:W-:-:S07]  /*5e80*/  IMAD.MOV.U32 R2, RZ, RZ, R7 ;  /* 0x000000ffff027224 */ /* 0x000fce00078e0007 */
.L_x_36620:
[----:B------:R-:W-:Y:S05]  /*5e90*/  BSYNC.RECONVERGENT B1 ;  /* 0x0000000000017941 */ /* 0x000fea0003800200 */
.L_x_36618:
        /* <DEDUP_REMOVED lines=9> */
.L_x_36622:
[----:B------:R-:W-:Y:S02]  /*5f30*/  IMAD.MOV.U32 R25, RZ, RZ, R4 ;  /* 0x000000ffff197224 */ /* 0x000fe400078e0004 */
[----:B------:R-:W-:Y:S02]  /*5f40*/  IMAD.MOV.U32 R7, RZ, RZ, R5 ;  /* 0x000000ffff077224 */ /* 0x000fe400078e0005 */
[----:B------:R-:W-:Y:S02]  /*5f50*/  IMAD.MOV.U32 R4, RZ, RZ, R9 ;  /* 0x000000ffff047224 */ /* 0x000fe400078e0009 */
[----:B------:R-:W-:-:S07]  /*5f60*/  IMAD.MOV.U32 R5, RZ, RZ, R6 ;  /* 0x000000ffff057224 */ /* 0x000fce00078e0006 */
.L_x_36623:
[----:B------:R-:W-:Y:S05]  /*5f70*/  BSYNC.RECONVERGENT B1 ;  /* 0x0000000000017941 */ /* 0x000fea0003800200 */
.L_x_36621:
        /* <DEDUP_REMOVED lines=16> */
.L_x_36625:
[----:B------:R-:W-:Y:S02]  /*6080*/  IMAD.MOV.U32 R24, RZ, RZ, R11 ;  /* 0x000000ffff187224 */ /* 0x000fe400078e000b */
[----:B------:R-:W-:Y:S02]  /*6090*/  IMAD.MOV.U32 R6, RZ, RZ, R3 ;  /* 0x000000ffff067224 */ /* 0x000fe400078e0003 */
[----:B------:R-:W-:Y:S02]  /*60a0*/  IMAD.MOV.U32 R11, RZ, RZ, R26 ;  /* 0x000000ffff0b7224 */ /* 0x000fe400078e001a */
[----:B------:R-:W-:-:S07]  /*60b0*/  IMAD.MOV.U32 R3, RZ, RZ, R8 ;  /* 0x000000ffff037224 */ /* 0x000fce00078e0008 */
.L_x_36626:
[----:B------:R-:W-:Y:S05]  /*60c0*/  BSYNC.RECONVERGENT B1 ;  /* 0x0000000000017941 */ /* 0x000fea0003800200 */
.L_x_36624:
        /* <DEDUP_REMOVED lines=9> */
.L_x_36628:
[----:B------:R-:W-:Y:S01]  /*6160*/  MOV R15, R24 ;  /* 0x00000018000f7202 */ /* 0x000fe20000000f00 */
[----:B------:R-:W-:Y:S02]  /*6170*/  IMAD.MOV.U32 R9, RZ, RZ, R6 ;  /* 0x000000ffff097224 */ /* 0x000fe400078e0006 */
[----:B------:R-:W-:Y:S02]  /*6180*/  IMAD.MOV.U32 R24, RZ, RZ, R19 ;  /* 0x000000ffff187224 */ /* 0x000fe400078e0013 */
[----:B------:R-:W-:-:S07]  /*6190*/  IMAD.MOV.U32 R6, RZ, RZ, R17 ;  /* 0x000000ffff067224 */ /* 0x000fce00078e0011 */
.L_x_36629:
[----:B------:R-:W-:Y:S05]  /*61a0*/  BSYNC.RECONVERGENT B1 ;  /* 0x0000000000017941 */ /* 0x000fea0003800200 */
.L_x_36627:
        /* <DEDUP_REMOVED lines=9> */
.L_x_36631:
[----:B------:R-:W-:Y:S01]  /*6240*/  IMAD.MOV.U32 R26, RZ, RZ, R15 ;  /* 0x000000ffff1a7224 */ /* 0x000fe200078e000f */
[----:B------:R-:W-:Y:S01]  /*6250*/  MOV R15, R36 ;  /* 0x00000024000f7202 */ /* 0x000fe20000000f00 */
[----:B------:R-:W-:Y:S02]  /*6260*/  IMAD.MOV.U32 R8, RZ, RZ, R9 ;  /* 0x000000ffff087224 */ /* 0x000fe400078e0009 */
[----:B------:R-:W-:-:S07]  /*6270*/  IMAD.MOV.U32 R9, RZ, RZ, R34 ;  /* 0x000000ffff097224 */ /* 0x000fce00078e0022 */
.L_x_36632:
[----:B------:R-:W-:Y:S05]  /*6280*/  BSYNC.RECONVERGENT B1 ;  /* 0x0000000000017941 */ /* 0x000fea0003800200 */
.L_x_36630:
        /* <DEDUP_REMOVED lines=9> */
.L_x_36634:
[----:B------:R-:W-:Y:S02]  /*6320*/  IMAD.MOV.U32 R19, RZ, RZ, R26 ;  /* 0x000000ffff137224 */ /* 0x000fe400078e001a */
[----:B------:R-:W-:Y:S02]  /*6330*/  IMAD.MOV.U32 R17, RZ, RZ, R8 ;  /* 0x000000ffff117224 */ /* 0x000fe400078e0008 */
[----:B------:R-:W-:Y:S02]  /*6340*/  IMAD.MOV.U32 R26, RZ, RZ, R23 ;  /* 0x000000ffff1a7224 */ /* 0x000fe400078e0017 */
[----:B------:R-:W-:-:S07]  /*6350*/  IMAD.MOV.U32 R8, RZ, RZ, R21 ;  /* 0x000000ffff087224 */ /* 0x000fce00078e0015 */
.L_x_36635:
[----:B------:R-:W-:Y:S05]  /*6360*/  BSYNC.RECONVERGENT B1 ;  /* 0x0000000000017941 */ /* 0x000fea0003800200 */
.L_x_36633:
        /* <DEDUP_REMOVED lines=9> */
.L_x_36637:
[----:B------:R-:W-:Y:S02]  /*6400*/  IMAD.MOV.U32 R21, RZ, RZ, R19 ;  /* 0x000000ffff157224 */ /* 0x000fe400078e0013 */
[----:B------:R-:W-:Y:S02]  /*6410*/  IMAD.MOV.U32 R32, RZ, RZ, R17 ;  /* 0x000000ffff207224 */ /* 0x000fe400078e0011 */
[----:B------:R-:W-:Y:S02]  /*6420*/  IMAD.MOV.U32 R19, RZ, RZ, R10 ;  /* 0x000000ffff137224 */ /* 0x000fe400078e000a */
[----:B------:R-:W-:-:S07]  /*6430*/  IMAD.MOV.U32 R17, RZ, RZ, R2 ;  /* 0x000000ffff117224 */ /* 0x000fce00078e0002 */
.L_x_36638:
[----:B------:R-:W-:Y:S05]  /*6440*/  BSYNC.RECONVERGENT B1 ;  /* 0x0000000000017941 */ /* 0x000fea0003800200 */
.L_x_36636:
        /* <DEDUP_REMOVED lines=9> */
.L_x_36640:
[----:B------:R-:W-:Y:S01]  /*64e0*/  MOV R10, R21 ;  /* 0x00000015000a7202 */ /* 0x000fe20000000f00 */
[----:B------:R-:W-:Y:S02]  /*64f0*/  IMAD.MOV.U32 R2, RZ, RZ, R32 ;  /* 0x000000ffff027224 */ /* 0x000fe400078e0020 */
[----:B------:R-:W-:Y:S02]  /*6500*/  IMAD.MOV.U32 R21, RZ, RZ, R4 ;  /* 0x000000ffff157224 */ /* 0x000fe400078e0004 */
[----:B------:R-:W-:-:S07]  /*6510*/  IMAD.MOV.U32 R32, RZ, RZ, R5 ;  /* 0x000000ffff207224 */ /* 0x000fce00078e0005 */
.L_x_36641:
[----:B------:R-:W-:Y:S05]  /*6520*/  BSYNC.RECONVERGENT B1 ;  /* 0x0000000000017941 */ /* 0x000fea0003800200 */
.L_x_36639:
        /* <DEDUP_REMOVED lines=9> */
.L_x_36643:
[----:B------:R-:W-:Y:S01]  /*65c0*/  IMAD.MOV.U32 R5, RZ, RZ, R10 ;  /* 0x000000ffff057224 */ /* 0x000fe200078e000a */
[----:B------:R-:W-:Y:S01]  /*65d0*/  MOV R10, R25 ;  /* 0x00000019000a7202 */ /* 0x000fe20000000f00 */
[----:B------:R-:W-:Y:S02]  /*65e0*/  IMAD.MOV.U32 R4, RZ, RZ, R2 ;  /* 0x000000ffff047224 */ /* 0x000fe400078e0002 */
[----:B------:R-:W-:-:S07]  /*65f0*/  IMAD.MOV.U32 R2, RZ, RZ, R7 ;  /* 0x000000ffff027224 */ /* 0x000fce00078e0007 */
.L_x_36644:
[----:B------:R-:W-:Y:S05]  /*6600*/  BSYNC.RECONVERGENT B1 ;  /* 0x0000000000017941 */ /* 0x000fea0003800200 */
.L_x_36642:
        /* <DEDUP_REMOVED lines=16> */
.L_x_36646:
[----:B------:R-:W-:Y:S01]  /*6710*/  IMAD.MOV.U32 R34, RZ, RZ, R11 ;  /* 0x000000ffff227224 */ /* 0x000fe200078e000b */
[----:B------:R-:W-:Y:S01]  /*6720*/  MOV R11, R24 ;  /* 0x00000018000b7202 */ /* 0x000fe20000000f00 */
[----:B------:R-:W-:Y:S02]  /*6730*/  IMAD.MOV.U32 R22, RZ, RZ, R3 ;  /* 0x000000ffff167224 */ /* 0x000fe400078e0003 */
[----:B------:R-:W-:-:S07]  /*6740*/  IMAD.MOV.U32 R3, RZ, RZ, R6 ;  /* 0x000000ffff037224 */ /* 0x000fce00078e0006 */
.L_x_36647:
[----:B------:R-:W-:Y:S05]  /*6750*/  BSYNC.RECONVERGENT B1 ;  /* 0x0000000000017941 */ /* 0x000fea0003800200 */
.L_x_36645:
        /* <DEDUP_REMOVED lines=9> */
.L_x_36649:
[----:B------:R-:W-:Y:S02]  /*67f0*/  IMAD.MOV.U32 R13, RZ, RZ, R34 ;  /* 0x000000ffff0d7224 */ /* 0x000fe400078e0022 */
[----:B------:R-:W-:Y:S02]  /*6800*/  IMAD.MOV.U32 R7, RZ, RZ, R22 ;  /* 0x000000ffff077224 */ /* 0x000fe400078e0016 */
[----:B------:R-:W-:Y:S02]  /*6810*/  IMAD.MOV.U32 R34, RZ, RZ, R15 ;  /* 0x000000ffff227224 */ /* 0x000fe400078e000f */
[----:B------:R-:W-:-:S07]  /*6820*/  IMAD.MOV.U32 R22, RZ, RZ, R9 ;  /* 0x000000ffff167224 */ /* 0x000fce00078e0009 */
.L_x_36650:
[----:B------:R-:W-:Y:S05]  /*6830*/  BSYNC.RECONVERGENT B1 ;  /* 0x0000000000017941 */ /* 0x000fea0003800200 */
.L_x_36648:
        /* <DEDUP_REMOVED lines=9> */
.L_x_36652:
[----:B------:R-:W-:Y:S02]  /*68d0*/  IMAD.MOV.U32 R24, RZ, RZ, R13 ;  /* 0x000000ffff187224 */ /* 0x000fe400078e000d */
[----:B------:R-:W-:Y:S02]  /*68e0*/  IMAD.MOV.U32 R6, RZ, RZ, R7 ;  /* 0x000000ffff067224 */ /* 0x000fe400078e0007 */
[----:B------:R-:W-:Y:S02]  /*68f0*/  IMAD.MOV.U32 R13, RZ, RZ, R26 ;  /* 0x000000ffff0d7224 */ /* 0x000fe400078e001a */
[----:B------:R-:W-:-:S07]  /*6900*/  IMAD.MOV.U32 R7, RZ, RZ, R8 ;  /* 0x000000ffff077224 */ /* 0x000fce00078e0008 */
.L_x_36653:
[----:B------:R-:W-:Y:S05]  /*6910*/  BSYNC.RECONVERGENT B1 ;  /* 0x0000000000017941 */ /* 0x000fea0003800200 */
.L_x_36651:
        /* <DEDUP_REMOVED lines=9> */
.L_x_36655:
[----:B------:R-:W-:Y:S01]  /*69b0*/  MOV R8, R24 ;  /* 0x0000001800087202 */ /* 0x000fe20000000f00 */
[----:B------:R-:W-:Y:S02]  /*69c0*/  IMAD.MOV.U32 R9, RZ, RZ, R6 ;  /* 0x000000ffff097224 */ /* 0x000fe400078e0006 */
[----:B------:R-:W-:Y:S02]  /*69d0*/  IMAD.MOV.U32 R24, RZ, RZ, R19 ;  /* 0x000000ffff187224 */ /* 0x000fe400078e0013 */
[----:B------:R-:W-:-:S07]  /*69e0*/  IMAD.MOV.U32 R6, RZ, RZ, R17 ;  /* 0x000000ffff067224 */ /* 0x000fce00078e0011 */
.L_x_36656:
[----:B------:R-:W-:Y:S05]  /*69f0*/  BSYNC.RECONVERGENT B1 ;  /* 0x0000000000017941 */ /* 0x000fea0003800200 */
.L_x_36654:
        /* <DEDUP_REMOVED lines=9> */
.L_x_36658:
[----:B------:R-:W-:Y:S01]  /*6a90*/  IMAD.MOV.U32 R17, RZ, RZ, R8 ;  /* 0x000000ffff117224 */ /* 0x000fe200078e0008 */
[----:B------:R-:W-:Y:S01]  /*6aa0*/  MOV R8, R21 ;  /* 0x0000001500087202 */ /* 0x000fe20000000f00 */
[----:B------:R-:W-:Y:S02]  /*6ab0*/  IMAD.MOV.U32 R15, RZ, RZ, R9 ;  /* 0x000000ffff0f7224 */ /* 0x000fe400078e0009 */
[----:B------:R-:W-:-:S07]  /*6ac0*/  IMAD.MOV.U32 R9, RZ, RZ, R32 ;  /* 0x000000ffff097224 */ /* 0x000fce00078e0020 */
.L_x_36659:
[----:B------:R-:W-:Y:S05]  /*6ad0*/  BSYNC.RECONVERGENT B1 ;  /* 0x0000000000017941 */ /* 0x000fea0003800200 */
.L_x_36657:
        /* <DEDUP_REMOVED lines=9> */
.L_x_36661:
[----:B------:R-:W-:Y:S02]  /*6b70*/  IMAD.MOV.U32 R26, RZ, RZ, R17 ;  /* 0x000000ffff1a7224 */ /* 0x000fe400078e0011 */
[----:B------:R-:W-:Y:S02]  /*6b80*/  IMAD.MOV.U32 R19, RZ, RZ, R15 ;  /* 0x000000ffff137224 */ /* 0x000fe400078e000f */
[----:B------:R-:W-:Y:S02]  /*6b90*/  IMAD.MOV.U32 R17, RZ, RZ, R10 ;  /* 0x000000ffff117224 */ /* 0x000fe400078e000a */
[----:B------:R-:W-:-:S07]  /*6ba0*/  IMAD.MOV.U32 R15, RZ, RZ, R2 ;  /* 0x000000ffff0f7224 */ /* 0x000fce00078e0002 */
.L_x_36662:
[----:B------:R-:W-:Y:S05]  /*6bb0*/  BSYNC.RECONVERGENT B1 ;  /* 0x0000000000017941 */ /* 0x000fea0003800200 */
.L_x_36660:
        /* <DEDUP_REMOVED lines=9> */
.L_x_36664:
[----:B------:R-:W-:Y:S02]  /*6c50*/  IMAD.MOV.U32 R10, RZ, RZ, R26 ;  /* 0x000000ffff0a7224 */ /* 0x000fe400078e001a */
[----:B------:R-:W-:Y:S02]  /*6c60*/  IMAD.MOV.U32 R2, RZ, RZ, R19 ;  /* 0x000000ffff027224 */ /* 0x000fe400078e0013 */
[----:B------:R-:W-:Y:S02]  /*6c70*/  IMAD.MOV.U32 R26, RZ, RZ, R5 ;  /* 0x000000ffff1a7224 */ /* 0x000fe400078e0005 */
[----:B------:R-:W-:-:S07]  /*6c80*/  IMAD.MOV.U32 R19, RZ, RZ, R4 ;  /* 0x000000ffff137224 */ /* 0x000fce00078e0004 */
.L_x_36665:
[----:B------:R-:W-:Y:S05]  /*6c90*/  BSYNC.RECONVERGENT B1 ;  /* 0x0000000000017941 */ /* 0x000fea0003800200 */
.L_x_36663:
        /* <DEDUP_REMOVED lines=16> */
.L_x_36667:
[----:B------:R-:W-:Y:S02]  /*6da0*/  IMAD.MOV.U32 R4, RZ, RZ, R11 ;  /* 0x000000ffff047224 */ /* 0x000fe400078e000b */
[----:B------:R-:W-:Y:S02]  /*6db0*/  IMAD.MOV.U32 R20, RZ, RZ, R3 ;  /* 0x000000ffff147224 */ /* 0x000fe400078e0003 */
[----:B------:R-:W-:Y:S02]  /*6dc0*/  IMAD.MOV.U32 R11, RZ, RZ, R34 ;  /* 0x000000ffff0b7224 */ /* 0x000fe400078e0022 */
[----:B------:R-:W-:-:S07]  /*6dd0*/  IMAD.MOV.U32 R3, RZ, RZ, R22 ;  /* 0x000000ffff037224 */ /* 0x000fce00078e0016 */
.L_x_36668:
[----:B------:R-:W-:Y:S05]  /*6de0*/  BSYNC.RECONVERGENT B1 ;  /* 0x0000000000017941 */ /* 0x000fea0003800200 */
.L_x_36666:
        /* <DEDUP_REMOVED lines=9> */
.L_x_36670:
[----:B------:R-:W-:Y:S01]  /*6e80*/  MOV R5, R4 ;  /* 0x0000000400057202 */ /* 0x000fe20000000f00 */
[----:B------:R-:W-:Y:S02]  /*6e90*/  IMAD.MOV.U32 R21, RZ, RZ, R20 ;  /* 0x000000ffff157224 */ /* 0x000fe400078e0014 */
[----:B------:R-:W-:Y:S02]  /*6ea0*/  IMAD.MOV.U32 R4, RZ, RZ, R13 ;  /* 0x000000ffff047224 */ /* 0x000fe400078e000d */
[----:B------:R-:W-:-:S07]  /*6eb0*/  IMAD.MOV.U32 R20, RZ, RZ, R7 ;  /* 0x000000ffff147224 */ /* 0x000fce00078e0007 */
.L_x_36671:
[----:B------:R-:W-:Y:S05]  /*6ec0*/  BSYNC.RECONVERGENT B1 ;  /* 0x0000000000017941 */ /* 0x000fea0003800200 */
.L_x_36669:
        /* <DEDUP_REMOVED lines=9> */
.L_x_36673:
[----:B------:R-:W-:Y:S01]  /*6f60*/  IMAD.MOV.U32 R7, RZ, RZ, R5 ;  /* 0x000000ffff077224 */ /* 0x000fe200078e0005 */
[----:B------:R-:W-:Y:S01]  /*6f70*/  MOV R5, R24 ;  /* 0x0000001800057202 */ /* 0x000fe20000000f00 */
[----:B------:R-:W-:Y:S02]  /*6f80*/  IMAD.MOV.U32 R22, RZ, RZ, R21 ;  /* 0x000000ffff167224 */ /* 0x000fe400078e0015 */
[----:B------:R-:W-:-:S07]  /*6f90*/  IMAD.MOV.U32 R21, RZ, RZ, R6 ;  /* 0x000000ffff157224 */ /* 0x000fce00078e0006 */
.L_x_36674:
[----:B------:R-:W-:Y:S05]  /*6fa0*/  BSYNC.RECONVERGENT B1 ;  /* 0x0000000000017941 */ /* 0x000fea0003800200 */
.L_x_36672:
        /* <DEDUP_REMOVED lines=9> */
.L_x_36676:
[----:B------:R-:W-:Y:S02]  /*7040*/  IMAD.MOV.U32 R6, RZ, RZ, R7 ;  /* 0x000000ffff067224 */ /* 0x000fe400078e0007 */
[----:B------:R-:W-:Y:S02]  /*7050*/  IMAD.MOV.U32 R24, RZ, RZ, R22 ;  /* 0x000000ffff187224 */ /* 0x000fe400078e0016 */
[----:B------:R-:W-:Y:S02]  /*7060*/  IMAD.MOV.U32 R7, RZ, RZ, R8 ;  /* 0x000000ffff077224 */ /* 0x000fe400078e0008 */
[----:B------:R-:W-:-:S07]  /*7070*/  IMAD.MOV.U32 R22, RZ, RZ, R9 ;  /* 0x000000ffff167224 */ /* 0x000fce00078e0009 */
.L_x_36677:
[----:B------:R-:W-:Y:S05]  /*7080*/  BSYNC.RECONVERGENT B1 ;  /* 0x0000000000017941 */ /* 0x000fea0003800200 */
.L_x_36675:
        /* <DEDUP_REMOVED lines=9> */
.L_x_36679:
[----:B------:R-:W-:Y:S02]  /*7120*/  IMAD.MOV.U32 R9, RZ, RZ, R6 ;  /* 0x000000ffff097224 */ /* 0x000fe400078e0006 */
[----:B------:R-:W-:Y:S02]  /*7130*/  IMAD.MOV.U32 R8, RZ, RZ, R24 ;  /* 0x000000ffff087224 */ /* 0x000fe400078e0018 */
[----:B------:R-:W-:Y:S02]  /*7140*/  IMAD.MOV.U32 R6, RZ, RZ, R17 ;  /* 0x000000ffff067224 */ /* 0x000fe400078e0011 */
[----:B------:R-:W-:-:S07]  /*7150*/  IMAD.MOV.U32 R24, RZ, RZ, R15 ;  /* 0x000000ffff187224 */ /* 0x000fce00078e000f */
.L_x_36680:
[----:B------:R-:W-:Y:S05]  /*7160*/  BSYNC.RECONVERGENT B1 ;  /* 0x0000000000017941 */ /* 0x000fea0003800200 */
.L_x_36678:
        /* <DEDUP_REMOVED lines=9> */
.L_x_36682:
[----:B------:R-:W-:Y:S01]  /*7200*/  MOV R13, R9 ;  /* 0x00000009000d7202 */ /* 0x000fe20000000f00 */
[----:B------:R-:W-:Y:S02]  /*7210*/  IMAD.MOV.U32 R15, RZ, RZ, R8 ;  /* 0x000000ffff0f7224 */ /* 0x000fe400078e0008 */
[----:B------:R-:W-:Y:S02]  /*7220*/  IMAD.MOV.U32 R9, RZ, RZ, R26 ;  /* 0x000000ffff097224 */ /* 0x000fe400078e001a */
[----:B------:R-:W-:-:S07]  /*7230*/  IMAD.MOV.U32 R8, RZ, RZ, R19 ;  /* 0x000000ffff087224 */ /* 0x000fce00078e0013 */
.L_x_36683:
[----:B------:R-:W-:Y:S05]  /*7240*/  BSYNC.RECONVERGENT B1 ;  /* 0x0000000000017941 */ /* 0x000fea0003800200 */
.L_x_36681:
        /* <DEDUP_REMOVED lines=9> */
.L_x_36685:
[----:B------:R-:W-:Y:S01]  /*72e0*/  IMAD.MOV.U32 R17, RZ, RZ, R13 ;  /* 0x000000ffff117224 */ /* 0x000fe200078e000d */
[----:B------:R-:W-:Y:S01]  /*72f0*/  MOV R13, R10 ;  /* 0x0000000a000d7202 */ /* 0x000fe20000000f00 */
[----:B------:R-:W-:Y:S02]  /*7300*/  IMAD.MOV.U32 R19, RZ, RZ, R15 ;  /* 0x000000ffff137224 */ /* 0x000fe400078e000f */
[----:B------:R-:W-:-:S07]  /*7310*/  IMAD.MOV.U32 R15, RZ, RZ, R2 ;  /* 0x000000ffff0f7224 */ /* 0x000fce00078e0002 */
.L_x_36686:
[----:B------:R-:W-:Y:S05]  /*7320*/  BSYNC.RECONVERGENT B1 ;  /* 0x0000000000017941 */ /* 0x000fea0003800200 */
.L_x_36684:
        /* <DEDUP_REMOVED lines=16> */
.L_x_36688:
[----:B------:R-:W-:Y:S01]  /*7430*/  IMAD.MOV.U32 R2, RZ, RZ, R11 ;  /* 0x000000ffff027224 */ /* 0x000fe200078e000b */
[----:B------:R-:W-:Y:S01]  /*7440*/  MOV R11, R4 ;  /* 0x00000004000b7202 */ /* 0x000fe20000000f00 */
[----:B------:R-:W-:Y:S02]  /*7450*/  IMAD.MOV.U32 R10, RZ, RZ, R3 ;  /* 0x000000ffff0a7224 */ /* 0x000fe400078e0003 */
[----:B------:R-:W-:-:S07]  /*7460*/  IMAD.MOV.U32 R3, RZ, RZ, R20 ;  /* 0x000000ffff037224 */ /* 0x000fce00078e0014 */
.L_x_36689:
[----:B------:R-:W-:Y:S05]  /*7470*/  BSYNC.RECONVERGENT B1 ;  /* 0x0000000000017941 */ /* 0x000fea0003800200 */
.L_x_36687:
        /* <DEDUP_REMOVED lines=9> */
.L_x_36691:
[----:B------:R-:W-:Y:S02]  /*7510*/  IMAD.MOV.U32 R4, RZ, RZ, R2 ;  /* 0x000000ffff047224 */ /* 0x000fe400078e0002 */
[----:B------:R-:W-:Y:S02]  /*7520*/  IMAD.MOV.U32 R23, RZ, RZ, R10 ;  /* 0x000000ffff177224 */ /* 0x000fe400078e000a */
[----:B------:R-:W-:Y:S02]  /*7530*/  IMAD.MOV.U32 R2, RZ, RZ, R5 ;  /* 0x000000ffff027224 */ /* 0x000fe400078e0005 */
[----:B------:R-:W-:-:S07]  /*7540*/  IMAD.MOV.U32 R10, RZ, RZ, R21 ;  /* 0x000000ffff0a7224 */ /* 0x000fce00078e0015 */
.L_x_36692:
[----:B------:R-:W-:Y:S05]  /*7550*/  BSYNC.RECONVERGENT B1 ;  /* 0x0000000000017941 */ /* 0x000fea0003800200 */
.L_x_36690:
        /* <DEDUP_REMOVED lines=9> */
.L_x_36694:
[----:B------:R-:W-:Y:S02]  /*75f0*/  IMAD.MOV.U32 R5, RZ, RZ, R4 ;  /* 0x000000ffff057224 */ /* 0x000fe400078e0004 */
[----:B------:R-:W-:Y:S02]  /*7600*/  IMAD.MOV.U32 R21, RZ, RZ, R23 ;  /* 0x000000ffff157224 */ /* 0x000fe400078e0017 */
[----:B------:R-:W-:Y:S02]  /*7610*/  IMAD.MOV.U32 R4, RZ, RZ, R7 ;  /* 0x000000ffff047224 */ /* 0x000fe400078e0007 */
[----:B------:R-:W-:-:S07]  /*7620*/  IMAD.MOV.U32 R23, RZ, RZ, R22 ;  /* 0x000000ffff177224 */ /* 0x000fce00078e0016 */
.L_x_36695:
[----:B------:R-:W-:Y:S05]  /*7630*/  BSYNC.RECONVERGENT B1 ;  /* 0x0000000000017941 */ /* 0x000fea0003800200 */
.L_x_36693:
        /* <DEDUP_REMOVED lines=9> */
.L_x_36697:
[----:B------:R-:W-:Y:S01]  /*76d0*/  MOV R18, R5 ;  /* 0x0000000500127202 */ /* 0x000fe20000000f00 */
[----:B------:R-:W-:Y:S02]  /*76e0*/  IMAD.MOV.U32 R7, RZ, RZ, R21 ;  /* 0x000000ffff077224 */ /* 0x000fe400078e0015 */
[----:B------:R-:W-:Y:S02]  /*76f0*/  IMAD.MOV.U32 R5, RZ, RZ, R6 ;  /* 0x000000ffff057224 */ /* 0x000fe400078e0006 */
[----:B------:R-:W-:-:S07]  /*7700*/  IMAD.MOV.U32 R21, RZ, RZ, R24 ;  /* 0x000000ffff157224 */ /* 0x000fce00078e0018 */
.L_x_36698:
[----:B------:R-:W-:Y:S05]  /*7710*/  BSYNC.RECONVERGENT B1 ;  /* 0x0000000000017941 */ /* 0x000fea0003800200 */
.L_x_36696:
        /* <DEDUP_REMOVED lines=9> */
.L_x_36700:
[----:B------:R-:W-:Y:S01]  /*77b0*/  IMAD.MOV.U32 R6, RZ, RZ, R18 ;  /* 0x000000ffff067224 */ /* 0x000fe200078e0012 */
[----:B------:R-:W-:Y:S01]  /*77c0*/  MOV R18, R9 ;  /* 0x0000000900127202 */ /* 0x000fe20000000f00 */
[----:B------:R-:W-:Y:S02]  /*77d0*/  IMAD.MOV.U32 R20, RZ, RZ, R7 ;  /* 0x000000ffff147224 */ /* 0x000fe400078e0007 */
[----:B------:R-:W-:-:S07]  /*77e0*/  IMAD.MOV.U32 R7, RZ, RZ, R8 ;  /* 0x000000ffff077224 */ /* 0x000fce00078e0008 */
.L_x_36701:
[----:B------:R-:W-:Y:S05]  /*77f0*/  BSYNC.RECONVERGENT B1 ;  /* 0x0000000000017941 */ /* 0x000fea0003800200 */
.L_x_36699:
        /* <DEDUP_REMOVED lines=9> */
.L_x_36703:
[----:B------:R-:W-:Y:S02]  /*7890*/  IMAD.MOV.U32 R8, RZ, RZ, R6 ;  /* 0x000000ffff087224 */ /* 0x000fe400078e0006 */
[----:B------:R-:W-:Y:S02]  /*78a0*/  IMAD.MOV.U32 R22, RZ, RZ, R20 ;  /* 0x000000ffff167224 */ /* 0x000fe400078e0014 */
[----:B------:R-:W-:Y:S02]  /*78b0*/  IMAD.MOV.U32 R6, RZ, RZ, R13 ;  /* 0x000000ffff067224 */ /* 0x000fe400078e000d */
[----:B------:R-:W-:-:S07]  /*78c0*/  IMAD.MOV.U32 R20, RZ, RZ, R15 ;  /* 0x000000ffff147224 */ /* 0x000fce00078e000f */
.L_x_36704:
[----:B------:R-:W-:Y:S05]  /*78d0*/  BSYNC.RECONVERGENT B1 ;  /* 0x0000000000017941 */ /* 0x000fea0003800200 */
.L_x_36702:
        /* <DEDUP_REMOVED lines=9> */
.L_x_36706:
[----:B------:R-:W-:Y:S02]  /*7970*/  IMAD.MOV.U32 R9, RZ, RZ, R8 ;  /* 0x000000ffff097224 */ /* 0x000fe400078e0008 */
[----:B------:R-:W-:Y:S02]  /*7980*/  IMAD.MOV.U32 R13, RZ, RZ, R22 ;  /* 0x000000ffff0d7224 */ /* 0x000fe400078e0016 */
[----:B------:R-:W-:Y:S02]  /*7990*/  IMAD.MOV.U32 R8, RZ, RZ, R17 ;  /* 0x000000ffff087224 */ /* 0x000fe400078e0011 */
[----:B------:R-:W-:-:S07]  /*79a0*/  IMAD.MOV.U32 R22, RZ, RZ, R19 ;  /* 0x000000ffff167224 */ /* 0x000fce00078e0013 */
.L_x_36707:
[----:B------:R-:W-:Y:S05]  /*79b0*/  BSYNC.RECONVERGENT B1 ;  /* 0x0000000000017941 */ /* 0x000fea0003800200 */
.L_x_36705:
        /* <DEDUP_REMOVED lines=16> */
.L_x_36709:
[----:B------:R-:W-:Y:S02]  /*7ac0*/  IMAD.MOV.U32 R15, RZ, RZ, R11 ;  /* 0x000000ffff0f7224 */ /* 0x000fe400078e000b */
[----:B------:R-:W-:Y:S02]  /*7ad0*/  IMAD.MOV.U32 R16, RZ, RZ, R3 ;  /* 0x000000ffff107224 */ /* 0x000fe400078e0003 */
[----:B------:R-:W-:Y:S02]  /*7ae0*/  IMAD.MOV.U32 R11, RZ, RZ, R2 ;  /* 0x000000ffff0b7224 */ /* 0x000fe400078e0002 */
[----:B------:R-:W-:-:S07]  /*7af0*/  IMAD.MOV.U32 R3, RZ, RZ, R10 ;  /* 0x000000ffff037224 */ /* 0x000fce00078e000a */
.L_x_36710:
[----:B------:R-:W-:Y:S05]  /*7b00*/  BSYNC.RECONVERGENT B1 ;  /* 0x0000000000017941 */ /* 0x000fea0003800200 */
.L_x_36708:
        /* <DEDUP_REMOVED lines=9> */
.L_x_36712:
[----:B------:R-:W-:Y:S01]  /*7ba0*/  MOV R17, R15 ;  /* 0x0000000f00117202 */ /* 0x000fe20000000f00 */
[----:B------:R-:W-:Y:S02]  /*7bb0*/  IMAD.MOV.U32 R19, RZ, RZ, R16 ;  /* 0x000000ffff137224 */ /* 0x000fe400078e0010 */
[----:B------:R-:W-:Y:S02]  /*7bc0*/  IMAD.MOV.U32 R15, RZ, RZ, R4 ;  /* 0x000000ffff0f7224 */ /* 0x000fe400078e0004 */
[----:B------:R-:W-:-:S07]  /*7bd0*/  IMAD.MOV.U32 R16, RZ, RZ, R23 ;  /* 0x000000ffff107224 */ /* 0x000fce00078e0017 */
.L_x_36713:
[----:B------:R-:W-:Y:S05]  /*7be0*/  BSYNC.RECONVERGENT B1 ;  /* 0x0000000000017941 */ /* 0x000fea0003800200 */
.L_x_36711:
        /* <DEDUP_REMOVED lines=9> */
.L_x_36715:
[----:B------:R-:W-:Y:S01]  /*7c80*/  IMAD.MOV.U32 R23, RZ, RZ, R17 ;  /* 0x000000ffff177224 */ /* 0x000fe200078e0011 */
[----:B------:R-:W-:Y:S01]  /*7c90*/  MOV R17, R5 ;  /* 0x0000000500117202 */ /* 0x000fe20000000f00 */
[----:B------:R-:W-:Y:S02]  /*7ca0*/  IMAD.MOV.U32 R24, RZ, RZ, R19 ;  /* 0x000000ffff187224 */ /* 0x000fe400078e0013 */
[----:B------:R-:W-:-:S07]  /*7cb0*/  IMAD.MOV.U32 R19, RZ, RZ, R21 ;  /* 0x000000ffff137224 */ /* 0x000fce00078e0015 */
.L_x_36716:
[----:B------:R-:W-:Y:S05]  /*7cc0*/  BSYNC.RECONVERGENT B1 ;  /* 0x0000000000017941 */ /* 0x000fea0003800200 */
.L_x_36714:
        /* <DEDUP_REMOVED lines=9> */
.L_x_36718:
[----:B------:R-:W-:Y:S02]  /*7d60*/  IMAD.MOV.U32 R21, RZ, RZ, R23 ;  /* 0x000000ffff157224 */ /* 0x000fe400078e0017 */
[----:B------:R-:W-:Y:S02]  /*7d70*/  IMAD.MOV.U32 R25, RZ, RZ, R24 ;  /* 0x000000ffff197224 */ /* 0x000fe400078e0018 */
[----:B------:R-:W-:Y:S02]  /*7d80*/  IMAD.MOV.U32 R23, RZ, RZ, R18 ;  /* 0x000000ffff177224 */ /* 0x000fe400078e0012 */
[----:B------:R-:W-:-:S07]  /*7d90*/  IMAD.MOV.U32 R24, RZ, RZ, R7 ;  /* 0x000000ffff187224 */ /* 0x000fce00078e0007 */
.L_x_36719:
[----:B------:R-:W-:Y:S05]  /*7da0*/  BSYNC.RECONVERGENT B1 ;  /* 0x0000000000017941 */ /* 0x000fea0003800200 */
.L_x_36717:
        /* <DEDUP_REMOVED lines=9> */
.L_x_36721:
[----:B------:R-:W-:Y:S02]  /*7e40*/  IMAD.MOV.U32 R18, RZ, RZ, R21 ;  /* 0x000000ffff127224 */ /* 0x000fe400078e0015 */
[----:B------:R-:W-:Y:S02]  /*7e50*/  IMAD.MOV.U32 R26, RZ, RZ, R25 ;  /* 0x000000ffff1a7224 */ /* 0x000fe400078e0019 */
[----:B------:R-:W-:Y:S02]  /*7e60*/  IMAD.MOV.U32 R21, RZ, RZ, R6 ;  /* 0x000000ffff157224 */ /* 0x000fe400078e0006 */
[----:B------:R-:W-:-:S07]  /*7e70*/  IMAD.MOV.U32 R25, RZ, RZ, R20 ;  /* 0x000000ffff197224 */ /* 0x000fce00078e0014 */
.L_x_36722:
[----:B------:R-:W-:Y:S05]  /*7e80*/  BSYNC.RECONVERGENT B1 ;  /* 0x0000000000017941 */ /* 0x000fea0003800200 */
.L_x_36720:
        /* <DEDUP_REMOVED lines=9> */
.L_x_36724:
[----:B------:R-:W-:Y:S01]  /*7f20*/  MOV R20, R18 ;  /* 0x0000001200147202 */ /* 0x000fe20000000f00 */
[----:B------:R-:W-:Y:S02]  /*7f30*/  IMAD.MOV.U32 R29, RZ, RZ, R26 ;  /* 0x000000ffff1d7224 */ /* 0x000fe400078e001a */
[----:B------:R-:W-:Y:S02]  /*7f40*/  IMAD.MOV.U32 R18, RZ, RZ, R8 ;  /* 0x000000ffff127224 */ /* 0x000fe400078e0008 */
[----:B------:R-:W-:-:S07]  /*7f50*/  IMAD.MOV.U32 R26, RZ, RZ, R22 ;  /* 0x000000ffff1a7224 */ /* 0x000fce00078e0016 */
.L_x_36725:
[----:B------:R-:W-:Y:S05]  /*7f60*/  BSYNC.RECONVERGENT B1 ;  /* 0x0000000000017941 */ /* 0x000fea0003800200 */
.L_x_36723:
        /* <DEDUP_REMOVED lines=9> */
.L_x_36727:
[----:B------:R-:W-:Y:S01]  /*8000*/  IMAD.MOV.U32 R36, RZ, RZ, R20 ;  /* 0x000000ffff247224 */ /* 0x000fe200078e0014 */
[----:B------:R-:W-:Y:S01]  /*8010*/  MOV R20, R9 ;  /* 0x0000000900147202 */ /* 0x000fe20000000f00 */
[----:B------:R-:W-:Y:S02]  /*8020*/  IMAD.MOV.U32 R8, RZ, RZ, R29 ;  /* 0x000000ffff087224 */ /* 0x000fe400078e001d */
[----:B------:R-:W-:-:S07]  /*8030*/  IMAD.MOV.U32 R29, RZ, RZ, R13 ;  /* 0x000000ffff1d7224 */ /* 0x000fce00078e000d */
.L_x_36728:
[----:B------:R-:W-:Y:S05]  /*8040*/  BSYNC.RECONVERGENT B1 ;  /* 0x0000000000017941 */ /* 0x000fea0003800200 */
.L_x_36726:
        /* <DEDUP_REMOVED lines=16> */
.L_x_36730:
[----:B------:R-:W-:Y:S01]  /*8150*/  IMAD.MOV.U32 R10, RZ, RZ, R11 ;  /* 0x000000ffff0a7224 */ /* 0x000fe200078e000b */
[----:B------:R-:W-:Y:S01]  /*8160*/  MOV R11, R15 ;  /* 0x0000000f000b7202 */ /* 0x000fe20000000f00 */
[----:B------:R-:W-:Y:S02]  /*8170*/  IMAD.MOV.U32 R2, RZ, RZ, R3 ;  /* 0x000000ffff027224 */ /* 0x000fe400078e0003 */
[----:B------:R-:W-:-:S07]  /*8180*/  IMAD.MOV.U32 R3, RZ, RZ, R16 ;  /* 0x000000ffff037224 */ /* 0x000fce00078e0010 */
.L_x_36731:
[----:B------:R-:W-:Y:S05]  /*8190*/  BSYNC.RECONVERGENT B1 ;  /* 0x0000000000017941 */ /* 0x000fea0003800200 */
.L_x_36729:
        /* <DEDUP_REMOVED lines=9> */
.L_x_36733:
[----:B------:R-:W-:Y:S02]  /*8230*/  IMAD.MOV.U32 R33, RZ, RZ, R10 ;  /* 0x000000ffff217224 */ /* 0x000fe400078e000a */
[----:B------:R-:W-:Y:S02]  /*8240*/  IMAD.MOV.U32 R5, RZ, RZ, R2 ;  /* 0x000000ffff057224 */ /* 0x000fe400078e0002 */
[----:B------:R-:W-:Y:S02]  /*8250*/  IMAD.MOV.U32 R10, RZ, RZ, R17 ;  /* 0x000000ffff0a7224 */ /* 0x000fe400078e0011 */
[----:B------:R-:W-:-:S07]  /*8260*/  IMAD.MOV.U32 R2, RZ, RZ, R19 ;  /* 0x000000ffff027224 */ /* 0x000fce00078e0013 */
.L_x_36734:
[----:B------:R-:W-:Y:S05]  /*8270*/  BSYNC.RECONVERGENT B1 ;  /* 0x0000000000017941 */ /* 0x000fea0003800200 */
.L_x_36732:
        /* <DEDUP_REMOVED lines=9> */
.L_x_36736:
[----:B------:R-:W-:Y:S02]  /*8310*/  IMAD.MOV.U32 R32, RZ, RZ, R33 ;  /* 0x000000ffff207224 */ /* 0x000fe400078e0021 */
[----:B------:R-:W-:Y:S02]  /*8320*/  IMAD.MOV.U32 R4, RZ, RZ, R5 ;  /* 0x000000ffff047224 */ /* 0x000fe400078e0005 */
[----:B------:R-:W-:Y:S02]  /*8330*/  IMAD.MOV.U32 R33, RZ, RZ, R23 ;  /* 0x000000ffff217224 */ /* 0x000fe400078e0017 */
[----:B------:R-:W-:-:S07]  /*8340*/  IMAD.MOV.U32 R5, RZ, RZ, R24 ;  /* 0x000000ffff057224 */ /* 0x000fce00078e0018 */
.L_x_36737:
[----:B------:R-:W-:Y:S05]  /*8350*/  BSYNC.RECONVERGENT B1 ;  /* 0x0000000000017941 */ /* 0x000fea0003800200 */
.L_x_36735:
        /* <DEDUP_REMOVED lines=9> */
.L_x_36739:
[----:B------:R-:W-:Y:S01]  /*83f0*/  MOV R35, R32 ;  /* 0x0000002000237202 */ /* 0x000fe20000000f00 */
[----:B------:R-:W-:Y:S02]  /*8400*/  IMAD.MOV.U32 R7, RZ, RZ, R4 ;  /* 0x000000ffff077224 */ /* 0x000fe400078e0004 */
[----:B------:R-:W-:Y:S02]  /*8410*/  IMAD.MOV.U32 R32, RZ, RZ, R21 ;  /* 0x000000ffff207224 */ /* 0x000fe400078e0015 */
[----:B------:R-:W-:-:S07]  /*8420*/  IMAD.MOV.U32 R4, RZ, RZ, R25 ;  /* 0x000000ffff047224 */ /* 0x000fce00078e0019 */
.L_x_36740:
[----:B------:R-:W-:Y:S05]  /*8430*/  BSYNC.RECONVERGENT B1 ;  /* 0x0000000000017941 */ /* 0x000fea0003800200 */
.L_x_36738:
        /* <DEDUP_REMOVED lines=9> */
.L_x_36742:
[----:B------:R-:W-:Y:S01]  /*84d0*/  IMAD.MOV.U32 R34, RZ, RZ, R35 ;  /* 0x000000ffff227224 */ /* 0x000fe200078e0023 */
[----:B------:R-:W-:Y:S01]  /*84e0*/  MOV R35, R18 ;  /* 0x0000001200237202 */ /* 0x000fe20000000f00 */
[----:B------:R-:W-:Y:S02]  /*84f0*/  IMAD.MOV.U32 R6, RZ, RZ, R7 ;  /* 0x000000ffff067224 */ /* 0x000fe400078e0007 */
[----:B------:R-:W-:-:S07]  /*8500*/  IMAD.MOV.U32 R7, RZ, RZ, R26 ;  /* 0x000000ffff077224 */ /* 0x000fce00078e001a */
.L_x_36743:
[----:B------:R-:W-:Y:S05]  /*8510*/  BSYNC.RECONVERGENT B1 ;  /* 0x0000000000017941 */ /* 0x000fea0003800200 */
.L_x_36741:
        /* <DEDUP_REMOVED lines=9> */
.L_x_36745:
[----:B------:R-:W-:Y:S02]  /*85b0*/  IMAD.MOV.U32 R13, RZ, RZ, R34 ;  /* 0x000000ffff0d7224 */ /* 0x000fe400078e0022 */
[----:B------:R-:W-:Y:S02]  /*85c0*/  IMAD.MOV.U32 R15, RZ, RZ, R6 ;  /* 0x000000ffff0f7224 */ /* 0x000fe400078e0006 */
[----:B------:R-:W-:Y:S02]  /*85d0*/  IMAD.MOV.U32 R34, RZ, RZ, R20 ;  /* 0x000000ffff227224 */ /* 0x000fe400078e0014 */
[----:B------:R-:W-:-:S07]  /*85e0*/  IMAD.MOV.U32 R6, RZ, RZ, R29 ;  /* 0x000000ffff067224 */ /* 0x000fce00078e001d */
.L_x_36746:
[----:B------:R-:W-:Y:S05]  /*85f0*/  BSYNC.RECONVERGENT B1 ;  /* 0x0000000000017941 */ /* 0x000fea0003800200 */
.L_x_36744:
        /* <DEDUP_REMOVED lines=9> */
.L_x_36747:
[----:B------:R-:W-:Y:S02]  /*8690*/  IMAD.MOV.U32 R9, RZ, RZ, R8 ;  /* 0x000000ffff097224 */ /* 0x000fe400078e0008 */
[----:B------:R-:W-:Y:S02]  /*86a0*/  IMAD.MOV.U32 R37, RZ, RZ, R36 ;  /* 0x000000ffff257224 */ /* 0x000fe400078e0024 */
[----:B------:R-:W-:Y:S02]  /*86b0*/  IMAD.MOV.U32 R43, RZ, RZ, R12 ;  /* 0x000000ffff2b7224 */ /* 0x000fe400078e000c */
[----:B------:R-:W-:Y:S02]  /*86c0*/  IMAD.MOV.U32 R8, RZ, RZ, R15 ;  /* 0x000000ffff087224 */ /* 0x000fe400078e000f */
[----:B------:R-:W-:-:S07]  /*86d0*/  IMAD.MOV.U32 R36, RZ, RZ, R13 ;  /* 0x000000ffff247224 */ /* 0x000fce00078e000d */
.L_x_36581:
[----:B------:R-:W-:Y:S05]  /*86e0*/  BSYNC.RECONVERGENT B0 ;  /* 0x0000000000007941 */ /* 0x000fea0003800200 */
.L_x_36580:
        /* <DEDUP_REMOVED lines=46> */
.L_x_36751:
[----:B------:R-:W-:Y:S02]  /*89d0*/  IMAD.MOV.U32 R21, RZ, RZ, R11 ;  /* 0x000000ffff157224 */ /* 0x000fe400078e000b */
[----:B------:R-:W-:Y:S02]  /*89e0*/  IMAD.MOV.U32 R19, RZ, RZ, R3 ;  /* 0x000000ffff137224 */ /* 0x000fe400078e0003 */
[----:B------:R-:W-:Y:S02]  /*89f0*/  IMAD.MOV.U32 R11, RZ, RZ, R10 ;  /* 0x000000ffff0b7224 */ /* 0x000fe400078e000a */
[----:B------:R-:W-:-:S07]  /*8a00*/  IMAD.MOV.U32 R3, RZ, RZ, R2 ;  /* 0x000000ffff037224 */ /* 0x000fce00078e0002 */
.L_x_36752:
[----:B------:R-:W-:Y:S05]  /*8a10*/  BSYNC.RECONVERGENT B1 ;  /* 0x0000000000017941 */ /* 0x000fea0003800200 */
.L_x_36750:
        /* <DEDUP_REMOVED lines=9> */
.L_x_36754:
[----:B------:R-:W-:Y:S02]  /*8ab0*/  IMAD.MOV.U32 R25, RZ, RZ, R21 ;  /* 0x000000ffff197224 */ /* 0x000fe400078e0015 */
[----:B------:R-:W-:Y:S02]  /*8ac0*/  IMAD.MOV.U32 R23, RZ, RZ, R19 ;  /* 0x000000ffff177224 */ /* 0x000fe400078e0013 */
[----:B------:R-:W-:Y:S02]  /*8ad0*/  IMAD.MOV.U32 R21, RZ, RZ, R33 ;  /* 0x000000ffff157224 */ /* 0x000fe400078e0021 */
[----:B------:R-:W-:-:S07]  /*8ae0*/  IMAD.MOV.U32 R19, RZ, RZ, R5 ;  /* 0x000000ffff137224 */ /* 0x000fce00078e0005 */
.L_x_36755:
[----:B------:R-:W-:Y:S05]  /*8af0*/  BSYNC.RECONVERGENT B1 ;  /* 0x0000000000017941 */ /* 0x000fea0003800200 */
.L_x_36753:
        /* <DEDUP_REMOVED lines=9> */
.L_x_36757:
[----:B------:R-:W-:Y:S01]  /*8b90*/  MOV R10, R25 ;  /* 0x00000019000a7202 */ /* 0x000fe20000000f00 */
[----:B------:R-:W-:Y:S02]  /*8ba0*/  IMAD.MOV.U32 R2, RZ, RZ, R23 ;  /* 0x000000ffff027224 */ /* 0x000fe400078e0017 */
[----:B------:R-:W-:Y:S02]  /*8bb0*/  IMAD.MOV.U32 R25, RZ, RZ, R32 ;  /* 0x000000ffff197224 */ /* 0x000fe400078e0020 */
[----:B------:R-:W-:-:S07]  /*8bc0*/  IMAD.MOV.U32 R23, RZ, RZ, R4 ;  /* 0x000000ffff177224 */ /* 0x000fce00078e0004 */
.L_x_36758:
[----:B------:R-:W-:Y:S05]  /*8bd0*/  BSYNC.RECONVERGENT B1 ;  /* 0x0000000000017941 */ /* 0x000fea0003800200 */
.L_x_36756:
        /* <DEDUP_REMOVED lines=9> */
.L_x_36760:
[----:B------:R-:W-:Y:S01]  /*8c70*/  IMAD.MOV.U32 R29, RZ, RZ, R10 ;  /* 0x000000ffff1d7224 */ /* 0x000fe200078e000a */
[----:B------:R-:W-:Y:S01]  /*8c80*/  MOV R10, R35 ;  /* 0x00000023000a7202 */ /* 0x000fe20000000f00 */
[----:B------:R-:W-:Y:S02]  /*8c90*/  IMAD.MOV.U32 R5, RZ, RZ, R2 ;  /* 0x000000ffff057224 */ /* 0x000fe400078e0002 */
[----:B------:R-:W-:-:S07]  /*8ca0*/  IMAD.MOV.U32 R2, RZ, RZ, R7 ;  /* 0x000000ffff027224 */ /* 0x000fce00078e0007 */
.L_x_36761:
[----:B------:R-:W-:Y:S05]  /*8cb0*/  BSYNC.RECONVERGENT B1 ;  /* 0x0000000000017941 */ /* 0x000fea0003800200 */
.L_x_36759:
        /* <DEDUP_REMOVED lines=9> */
.L_x_36763:
[----:B------:R-:W-:Y:S02]  /*8d50*/  IMAD.MOV.U32 R32, RZ, RZ, R29 ;  /* 0x000000ffff207224 */ /* 0x000fe400078e001d */
[----:B------:R-:W-:Y:S02]  /*8d60*/  IMAD.MOV.U32 R4, RZ, RZ, R5 ;  /* 0x000000ffff047224 */ /* 0x000fe400078e0005 */
[----:B------:R-:W-:Y:S02]  /*8d70*/  IMAD.MOV.U32 R29, RZ, RZ, R34 ;  /* 0x000000ffff1d7224 */ /* 0x000fe400078e0022 */
[----:B------:R-:W-:-:S07]  /*8d80*/  IMAD.MOV.U32 R5, RZ, RZ, R6 ;  /* 0x000000ffff057224 */ /* 0x000fce00078e0006 */
.L_x_36764:
[----:B------:R-:W-:Y:S05]  /*8d90*/  BSYNC.RECONVERGENT B1 ;  /* 0x0000000000017941 */ /* 0x000fea0003800200 */
.L_x_36762:
        /* <DEDUP_REMOVED lines=9> */
.L_x_36766:
[----:B------:R-:W-:Y:S02]  /*8e30*/  IMAD.MOV.U32 R31, RZ, RZ, R32 ;  /* 0x000000ffff1f7224 */ /* 0x000fe400078e0020 */
[----:B------:R-:W-:Y:S02]  /*8e40*/  IMAD.MOV.U32 R7, RZ, RZ, R4 ;  /* 0x000000ffff077224 */ /* 0x000fe400078e0004 */
[----:B------:R-:W-:Y:S02]  /*8e50*/  IMAD.MOV.U32 R32, RZ, RZ, R37 ;  /* 0x000000ffff207224 */ /* 0x000fe400078e0025 */
[----:B------:R-:W-:-:S07]  /*8e60*/  IMAD.MOV.U32 R4, RZ, RZ, R9 ;  /* 0x000000ffff047224 */ /* 0x000fce00078e0009 */
.L_x_36767:
[----:B------:R-:W-:Y:S05]  /*8e70*/  BSYNC.RECONVERGENT B1 ;  /* 0x0000000000017941 */ /* 0x000fea0003800200 */
.L_x_36765:
        /* <DEDUP_REMOVED lines=9> */
.L_x_36769:
[----:B------:R-:W-:Y:S01]  /*8f10*/  MOV R9, R31 ;  /* 0x0000001f00097202 */ /* 0x000fe20000000f00 */
[----:B------:R-:W-:Y:S02]  /*8f20*/  IMAD.MOV.U32 R6, RZ, RZ, R7 ;  /* 0x000000ffff067224 */ /* 0x000fe400078e0007 */
[----:B------:R-:W-:Y:S02]  /*8f30*/  IMAD.MOV.U32 R31, RZ, RZ, R36 ;  /* 0x000000ffff1f7224 */ /* 0x000fe400078e0024 */
[----:B------:R-:W-:-:S07]  /*8f40*/  IMAD.MOV.U32 R7, RZ, RZ, R8 ;  /* 0x000000ffff077224 */ /* 0x000fce00078e0008 */
.L_x_36770:
[----:B------:R-:W-:Y:S05]  /*8f50*/  BSYNC.RECONVERGENT B1 ;  /* 0x0000000000017941 */ /* 0x000fea0003800200 */
.L_x_36768:
        /* <DEDUP_REMOVED lines=16> */
.L_x_36772:
[----:B------:R-:W-:Y:S01]  /*9060*/  MOV R26, R11 ;  /* 0x0000000b001a7202 */ /* 0x000fe20000000f00 */
[----:B------:R-:W-:Y:S02]  /*9070*/  IMAD.MOV.U32 R8, RZ, RZ, R3 ;  /* 0x000000ffff087224 */ /* 0x000fe400078e0003 */
[----:B------:R-:W-:Y:S02]  /*9080*/  IMAD.MOV.U32 R11, RZ, RZ, R21 ;  /* 0x000000ffff0b7224 */ /* 0x000fe400078e0015 */
[----:B------:R-:W-:-:S07]  /*9090*/  IMAD.MOV.U32 R3, RZ, RZ, R19 ;  /* 0x000000ffff037224 */ /* 0x000fce00078e0013 */
.L_x_36773:
[----:B------:R-:W-:Y:S05]  /*90a0*/  BSYNC.RECONVERGENT B1 ;  /* 0x0000000000017941 */ /* 0x000fea0003800200 */
.L_x_36771:
        /* <DEDUP_REMOVED lines=9> */
.L_x_36775:
[----:B------:R-:W-:Y:S01]  /*9140*/  IMAD.MOV.U32 R19, RZ, RZ, R26 ;  /* 0x000000ffff137224 */ /* 0x000fe200078e001a */
[----:B------:R-:W-:Y:S01]  /*9150*/  MOV R26, R25 ;  /* 0x00000019001a7202 */ /* 0x000fe20000000f00 */
[----:B------:R-:W-:Y:S02]  /*9160*/  IMAD.MOV.U32 R17, RZ, RZ, R8 ;  /* 0x000000ffff117224 */ /* 0x000fe400078e0008 */
[----:B------:R-:W-:-:S07]  /*9170*/  IMAD.MOV.U32 R8, RZ, RZ, R23 ;  /* 0x000000ffff087224 */ /* 0x000fce00078e0017 */
.L_x_36776:
[----:B------:R-:W-:Y:S05]  /*9180*/  BSYNC.RECONVERGENT B1 ;  /* 0x0000000000017941 */ /* 0x000fea0003800200 */
.L_x_36774:
        /* <DEDUP_REMOVED lines=9> */
.L_x_36778:
[----:B------:R-:W-:Y:S02]  /*9220*/  IMAD.MOV.U32 R36, RZ, RZ, R19 ;  /* 0x000000ffff247224 */ /* 0x000fe400078e0013 */
[----:B------:R-:W-:Y:S02]  /*9230*/  IMAD.MOV.U32 R34, RZ, RZ, R17 ;  /* 0x000000ffff227224 */ /* 0x000fe400078e0011 */
[----:B------:R-:W-:Y:S02]  /*9240*/  IMAD.MOV.U32 R19, RZ, RZ, R10 ;  /* 0x000000ffff137224 */ /* 0x000fe400078e000a */
[----:B------:R-:W-:-:S07]  /*9250*/  IMAD.MOV.U32 R17, RZ, RZ, R2 ;  /* 0x000000ffff117224 */ /* 0x000fce00078e0002 */
.L_x_36779:
[----:B------:R-:W-:Y:S05]  /*9260*/  BSYNC.RECONVERGENT B1 ;  /* 0x0000000000017941 */ /* 0x000fea0003800200 */
.L_x_36777:
        /* <DEDUP_REMOVED lines=9> */
.L_x_36781:
[----:B------:R-:W-:Y:S02]  /*9300*/  IMAD.MOV.U32 R23, RZ, RZ, R36 ;  /* 0x000000ffff177224 */ /* 0x000fe400078e0024 */
[----:B------:R-:W-:Y:S02]  /*9310*/  IMAD.MOV.U32 R21, RZ, RZ, R34 ;  /* 0x000000ffff157224 */ /* 0x000fe400078e0022 */
[----:B------:R-:W-:Y:S02]  /*9320*/  IMAD.MOV.U32 R36, RZ, RZ, R29 ;  /* 0x000000ffff247224 */ /* 0x000fe400078e001d */
[----:B------:R-:W-:-:S07]  /*9330*/  IMAD.MOV.U32 R34, RZ, RZ, R5 ;  /* 0x000000ffff227224 */ /* 0x000fce00078e0005 */
.L_x_36782:
[----:B------:R-:W-:Y:S05]  /*9340*/  BSYNC.RECONVERGENT B1 ;  /* 0x0000000000017941 */ /* 0x000fea0003800200 */
.L_x_36780:
        /* <DEDUP_REMOVED lines=9> */
.L_x_36784:
[----:B------:R-:W-:Y:S01]  /*93e0*/  MOV R10, R23 ;  /* 0x00000017000a7202 */ /* 0x000fe20000000f00 */
[----:B------:R-:W-:Y:S02]  /*93f0*/  IMAD.MOV.U32 R2, RZ, RZ, R21 ;  /* 0x000000ffff027224 */ /* 0x000fe400078e0015 */
[----:B------:R-:W-:Y:S02]  /*9400*/  IMAD.MOV.U32 R23, RZ, RZ, R32 ;  /* 0x000000ffff177224 */ /* 0x000fe400078e0020 */
[----:B------:R-:W-:-:S07]  /*9410*/  IMAD.MOV.U32 R21, RZ, RZ, R4 ;  /* 0x000000ffff157224 */ /* 0x000fce00078e0004 */
.L_x_36785:
[----:B------:R-:W-:Y:S05]  /*9420*/  BSYNC.RECONVERGENT B1 ;  /* 0x0000000000017941 */ /* 0x000fea0003800200 */
.L_x_36783:
        /* <DEDUP_REMOVED lines=9> */
.L_x_36787:
[----:B------:R-:W-:Y:S01]  /*94c0*/  IMAD.MOV.U32 R4, RZ, RZ, R10 ;  /* 0x000000ffff047224 */ /* 0x000fe200078e000a */
[----:B------:R-:W-:Y:S01]  /*94d0*/  MOV R10, R31 ;  /* 0x0000001f000a7202 */ /* 0x000fe20000000f00 */
[----:B------:R-:W-:Y:S02]  /*94e0*/  IMAD.MOV.U32 R5, RZ, RZ, R2 ;  /* 0x000000ffff057224 */ /* 0x000fe400078e0002 */
[----:B------:R-:W-:-:S07]  /*94f0*/  IMAD.MOV.U32 R2, RZ, RZ, R7 ;  /* 0x000000ffff027224 */ /* 0x000fce00078e0007 */
.L_x_36788:
[----:B------:R-:W-:Y:S05]  /*9500*/  BSYNC.RECONVERGENT B1 ;  /* 0x0000000000017941 */ /* 0x000fea0003800200 */
.L_x_36786:
        /* <DEDUP_REMOVED lines=9> */
.L_x_36790:
[----:B------:R-:W-:Y:S02]  /*95a0*/  IMAD.MOV.U32 R25, RZ, RZ, R4 ;  /* 0x000000ffff197224 */ /* 0x000fe400078e0004 */
[----:B------:R-:W-:Y:S02]  /*95b0*/  IMAD.MOV.U32 R7, RZ, RZ, R5 ;  /* 0x000000ffff077224 */ /* 0x000fe400078e0005 */
[----:B------:R-:W-:Y:S02]  /*95c0*/  IMAD.MOV.U32 R4, RZ, RZ, R9 ;  /* 0x000000ffff047224 */ /* 0x000fe400078e0009 */
[----:B------:R-:W-:-:S07]  /*95d0*/  IMAD.MOV.U32 R5, RZ, RZ, R6 ;  /* 0x000000ffff057224 */ /* 0x000fce00078e0006 */
.L_x_36791:
[----:B------:R-:W-:Y:S05]  /*95e0*/  BSYNC.RECONVERGENT B1 ;  /* 0x0000000000017941 */ /* 0x000fea0003800200 */
.L_x_36789:
        /* <DEDUP_REMOVED lines=16> */
.L_x_36793:
[----:B------:R-:W-:Y:S02]  /*96f0*/  IMAD.MOV.U32 R24, RZ, RZ, R11 ;  /* 0x000000ffff187224 */ /* 0x000fe400078e000b */
[----:B------:R-:W-:Y:S02]  /*9700*/  IMAD.MOV.U32 R6, RZ, RZ, R3 ;  /* 0x000000ffff067224 */ /* 0x000fe400078e0003 */
[----:B------:R-:W-:Y:S02]  /*9710*/  IMAD.MOV.U32 R11, RZ, RZ, R26 ;  /* 0x000000ffff0b7224 */ /* 0x000fe400078e001a */
[----:B------:R-:W-:-:S07]  /*9720*/  IMAD.MOV.U32 R3, RZ, RZ, R8 ;  /* 0x000000ffff037224 */ /* 0x000fce00078e0008 */
.L_x_36794:
[----:B------:R-:W-:Y:S05]  /*9730*/  BSYNC.RECONVERGENT B1 ;  /* 0x0000000000017941 */ /* 0x000fea0003800200 */
.L_x_36792:
        /* <DEDUP_REMOVED lines=9> */
.L_x_36796:
[----:B------:R-:W-:Y:S02]  /*97d0*/  IMAD.MOV.U32 R15, RZ, RZ, R24 ;  /* 0x000000ffff0f7224 */ /* 0x000fe400078e0018 */
[----:B------:R-:W-:Y:S02]  /*97e0*/  IMAD.MOV.U32 R9, RZ, RZ, R6 ;  /* 0x000000ffff097224 */ /* 0x000fe400078e0006 */
[----:B------:R-:W-:Y:S02]  /*97f0*/  IMAD.MOV.U32 R24, RZ, RZ, R19 ;  /* 0x000000ffff187224 */ /* 0x000fe400078e0013 */
[----:B------:R-:W-:-:S07]  /*9800*/  IMAD.MOV.U32 R6, RZ, RZ, R17 ;  /* 0x000000ffff067224 */ /* 0x000fce00078e0011 */
.L_x_36797:
[----:B------:R-:W-:Y:S05]  /*9810*/  BSYNC.RECONVERGENT B1 ;  /* 0x0000000000017941 */ /* 0x000fea0003800200 */
.L_x_36795:
        /* <DEDUP_REMOVED lines=9> */
.L_x_36799:
[----:B------:R-:W-:Y:S01]  /*98b0*/  MOV R26, R15 ;  /* 0x0000000f001a7202 */ /* 0x000fe20000000f00 */
[----:B------:R-:W-:Y:S02]  /*98c0*/  IMAD.MOV.U32 R8, RZ, RZ, R9 ;  /* 0x000000ffff087224 */ /* 0x000fe400078e0009 */
[----:B------:R-:W-:Y:S02]  /*98d0*/  IMAD.MOV.U32 R15, RZ, RZ, R36 ;  /* 0x000000ffff0f7224 */ /* 0x000fe400078e0024 */
[----:B------:R-:W-:-:S07]  /*98e0*/  IMAD.MOV.U32 R9, RZ, RZ, R34 ;  /* 0x000000ffff097224 */ /* 0x000fce00078e0022 */
.L_x_36800:
[----:B------:R-:W-:Y:S05]  /*98f0*/  BSYNC.RECONVERGENT B1 ;  /* 0x0000000000017941 */ /* 0x000fea0003800200 */
.L_x_36798:
        /* <DEDUP_REMOVED lines=9> */
.L_x_36802:
[----:B------:R-:W-:Y:S01]  /*9990*/  IMAD.MOV.U32 R19, RZ, RZ, R26 ;  /* 0x000000ffff137224 */ /* 0x000fe200078e001a */
[----:B------:R-:W-:Y:S01]  /*99a0*/  MOV R26, R23 ;  /* 0x00000017001a7202 */ /* 0x000fe20000000f00 */
[----:B------:R-:W-:Y:S02]  /*99b0*/  IMAD.MOV.U32 R17, RZ, RZ, R8 ;  /* 0x000000ffff117224 */ /* 0x000fe400078e0008 */
[----:B------:R-:W-:-:S07]  /*99c0*/  IMAD.MOV.U32 R8, RZ, RZ, R21 ;  /* 0x000000ffff087224 */ /* 0x000fce00078e0015 */
.L_x_36803:
[----:B------:R-:W-:Y:S05]  /*99d0*/  BSYNC.RECONVERGENT B1 ;  /* 0x0000000000017941 */ /* 0x000fea0003800200 */
.L_x_36801:
        /* <DEDUP_REMOVED lines=9> */
.L_x_36805:
[----:B------:R-:W-:Y:S02]  /*9a70*/  IMAD.MOV.U32 R21, RZ, RZ, R19 ;  /* 0x000000ffff157224 */ /* 0x000fe400078e0013 */
[----:B------:R-:W-:Y:S02]  /*9a80*/  IMAD.MOV.U32 R32, RZ, RZ, R17 ;  /* 0x000000ffff207224 */ /* 0x000fe400078e0011 */
[----:B------:R-:W-:Y:S02]  /*9a90*/  IMAD.MOV.U32 R19, RZ, RZ, R10 ;  /* 0x000000ffff137224 */ /* 0x000fe400078e000a */
[----:B------:R-:W-:-:S07]  /*9aa0*/  IMAD.MOV.U32 R17, RZ, RZ, R2 ;  /* 0x000000ffff117224 */ /* 0x000fce00078e0002 */
.L_x_36806:
[----:B------:R-:W-:Y:S05]  /*9ab0*/  BSYNC.RECONVERGENT B1 ;  /* 0x0000000000017941 */ /* 0x000fea0003800200 */
.L_x_36804:
        /* <DEDUP_REMOVED lines=9> */
.L_x_36808:
[----:B------:R-:W-:Y:S02]  /*9b50*/  IMAD.MOV.U32 R10, RZ, RZ, R21 ;  /* 0x000000ffff0a7224 */ /* 0x000fe400078e0015 */
[----:B------:R-:W-:Y:S02]  /*9b60*/  IMAD.MOV.U32 R2, RZ, RZ, R32 ;  /* 0x000000ffff027224 */ /* 0x000fe400078e0020 */
[----:B------:R-:W-:Y:S02]  /*9b70*/  IMAD.MOV.U32 R21, RZ, RZ, R4 ;  /* 0x000000ffff157224 */ /* 0x000fe400078e0004 */
[----:B------:R-:W-:-:S07]  /*9b80*/  IMAD.MOV.U32 R32, RZ, RZ, R5 ;  /* 0x000000ffff207224 */ /* 0x000fce00078e0005 */
.L_x_36809:
[----:B------:R-:W-:Y:S05]  /*9b90*/  BSYNC.RECONVERGENT B1 ;  /* 0x0000000000017941 */ /* 0x000fea0003800200 */
.L_x_36807:
        /* <DEDUP_REMOVED lines=9> */
.L_x_36811:
[----:B------:R-:W-:Y:S01]  /*9c30*/  MOV R5, R10 ;  /* 0x0000000a00057202 */ /* 0x000fe20000000f00 */
[----:B------:R-:W-:Y:S02]  /*9c40*/  IMAD.MOV.U32 R4, RZ, RZ, R2 ;  /* 0x000000ffff047224 */ /* 0x000fe400078e0002 */
[----:B------:R-:W-:Y:S02]  /*9c50*/  IMAD.MOV.U32 R10, RZ, RZ, R25 ;  /* 0x000000ffff0a7224 */ /* 0x000fe400078e0019 */
[----:B------:R-:W-:-:S07]  /*9c60*/  IMAD.MOV.U32 R2, RZ, RZ, R7 ;  /* 0x000000ffff027224 */ /* 0x000fce00078e0007 */
.L_x_36812:
[----:B------:R-:W-:Y:S05]  /*9c70*/  BSYNC.RECONVERGENT B1 ;  /* 0x0000000000017941 */ /* 0x000fea0003800200 */
.L_x_36810:
        /* <DEDUP_REMOVED lines=16> */
.L_x_36814:
[----:B------:R-:W-:Y:S01]  /*9d80*/  MOV R34, R11 ;  /* 0x0000000b00227202 */ /* 0x000fe20000000f00 */
[----:B------:R-:W-:Y:S02]  /*9d90*/  IMAD.MOV.U32 R22, RZ, RZ, R3 ;  /* 0x000000ffff167224 */ /* 0x000fe400078e0003 */
[----:B------:R-:W-:Y:S02]  /*9da0*/  IMAD.MOV.U32 R11, RZ, RZ, R24 ;  /* 0x000000ffff0b7224 */ /* 0x000fe400078e0018 */
[----:B------:R-:W-:-:S07]  /*9db0*/  IMAD.MOV.U32 R3, RZ, RZ, R6 ;  /* 0x000000ffff037224 */ /* 0x000fce00078e0006 */
.L_x_36815:
[----:B------:R-:W-:Y:S05]  /*9dc0*/  BSYNC.RECONVERGENT B1 ;  /* 0x0000000000017941 */ /* 0x000fea0003800200 */
.L_x_36813:
        /* <DEDUP_REMOVED lines=9> */
.L_x_36817:
[----:B------:R-:W-:Y:S01]  /*9e60*/  IMAD.MOV.U32 R13, RZ, RZ, R34 ;  /* 0x000000ffff0d7224 */ /* 0x000fe200078e0022 */
[----:B------:R-:W-:Y:S01]  /*9e70*/  MOV R34, R15 ;  /* 0x0000000f00227202 */ /* 0x000fe20000000f00 */
[----:B------:R-:W-:Y:S02]  /*9e80*/  IMAD.MOV.U32 R7, RZ, RZ, R22 ;  /* 0x000000ffff077224 */ /* 0x000fe400078e0016 */
[----:B------:R-:W-:-:S07]  /*9e90*/  IMAD.MOV.U32 R22, RZ, RZ, R9 ;  /* 0x000000ffff167224 */ /* 0x000fce00078e0009 */
.L_x_36818:
[----:B------:R-:W-:Y:S05]  /*9ea0*/  BSYNC.RECONVERGENT B1 ;  /* 0x0000000000017941 */ /* 0x000fea0003800200 */
.L_x_36816:
        /* <DEDUP_REMOVED lines=9> */
.L_x_36820:
[----:B------:R-:W-:Y:S02]  /*9f40*/  IMAD.MOV.U32 R24, RZ, RZ, R13 ;  /* 0x000000ffff187224 */ /* 0x000fe400078e000d */
[----:B------:R-:W-:Y:S02]  /*9f50*/  IMAD.MOV.U32 R6, RZ, RZ, R7 ;  /* 0x000000ffff067224 */ /* 0x000fe400078e0007 */
[----:B------:R-:W-:Y:S02]  /*9f60*/  IMAD.MOV.U32 R13, RZ, RZ, R26 ;  /* 0x000000ffff0d7224 */ /* 0x000fe400078e001a */
[----:B------:R-:W-:-:S07]  /*9f70*/  IMAD.MOV.U32 R7, RZ, RZ, R8 ;  /* 0x000000ffff077224 */ /* 0x000fce00078e0008 */
.L_x_36821:
[----:B------:R-:W-:Y:S05]  /*9f80*/  BSYNC.RECONVERGENT B1 ;  /* 0x0000000000017941 */ /* 0x000fea0003800200 */
.L_x_36819:
        /* <DEDUP_REMOVED lines=9> */
.L_x_36823:
[----:B------:R-:W-:Y:S02]  /*a020*/  IMAD.MOV.U32 R8, RZ, RZ, R24 ;  /* 0x000000ffff087224 */ /* 0x000fe400078e0018 */
[----:B------:R-:W-:Y:S02]  /*a030*/  IMAD.MOV.U32 R9, RZ, RZ, R6 ;  /* 0x000000ffff097224 */ /* 0x000fe400078e0006 */
[----:B------:R-:W-:Y:S02]  /*a040*/  IMAD.MOV.U32 R24, RZ, RZ, R19 ;  /* 0x000000ffff187224 */ /* 0x000fe400078e0013 */
[----:B------:R-:W-:-:S07]  /*a050*/  IMAD.MOV.U32 R6, RZ, RZ, R17 ;  /* 0x000000ffff067224 */ /* 0x000fce00078e0011 */
.L_x_36824:
[----:B------:R-:W-:Y:S05]  /*a060*/  BSYNC.RECONVERGENT B1 ;  /* 0x0000000000017941 */ /* 0x000fea0003800200 */
.L_x_36822:
        /* <DEDUP_REMOVED lines=9> */
.L_x_36826:
[----:B------:R-:W-:Y:S01]  /*a100*/  MOV R17, R8 ;  /* 0x0000000800117202 */ /* 0x000fe20000000f00 */
[----:B------:R-:W-:Y:S02]  /*a110*/  IMAD.MOV.U32 R15, RZ, RZ, R9 ;  /* 0x000000ffff0f7224 */ /* 0x000fe400078e0009 */
[----:B------:R-:W-:Y:S02]  /*a120*/  IMAD.MOV.U32 R8, RZ, RZ, R21 ;  /* 0x000000ffff087224 */ /* 0x000fe400078e0015 */
[----:B------:R-:W-:-:S07]  /*a130*/  IMAD.MOV.U32 R9, RZ, RZ, R32 ;  /* 0x000000ffff097224 */ /* 0x000fce00078e0020 */
.L_x_36827:
[----:B------:R-:W-:Y:S05]  /*a140*/  BSYNC.RECONVERGENT B1 ;  /* 0x0000000000017941 */ /* 0x000fea0003800200 */
.L_x_36825:
        /* <DEDUP_REMOVED lines=9> */
.L_x_36829:
[----:B------:R-:W-:Y:S01]  /*a1e0*/  IMAD.MOV.U32 R26, RZ, RZ, R17 ;  /* 0x000000ffff1a7224 */ /* 0x000fe200078e0011 */
[----:B------:R-:W-:Y:S01]  /*a1f0*/  MOV R17, R10 ;  /* 0x0000000a00117202 */ /* 0x000fe20000000f00 */
[----:B------:R-:W-:Y:S02]  /*a200*/  IMAD.MOV.U32 R19, RZ, RZ, R15 ;  /* 0x000000ffff137224 */ /* 0x000fe400078e000f */
[----:B------:R-:W-:-:S07]  /*a210*/  IMAD.MOV.U32 R15, RZ, RZ, R2 ;  /* 0x000000ffff0f7224 */ /* 0x000fce00078e0002 */
.L_x_36830:
[----:B------:R-:W-:Y:S05]  /*a220*/  BSYNC.RECONVERGENT B1 ;  /* 0x0000000000017941 */ /* 0x000fea0003800200 */
.L_x_36828:
        /* <DEDUP_REMOVED lines=9> */
.L_x_36832:
[----:B------:R-:W-:Y:S02]  /*a2c0*/  IMAD.MOV.U32 R10, RZ, RZ, R26 ;  /* 0x000000ffff0a7224 */ /* 0x000fe400078e001a */
[----:B------:R-:W-:Y:S02]  /*a2d0*/  IMAD.MOV.U32 R2, RZ, RZ, R19 ;  /* 0x000000ffff027224 */ /* 0x000fe400078e0013 */
[----:B------:R-:W-:Y:S02]  /*a2e0*/  IMAD.MOV.U32 R26, RZ, RZ, R5 ;  /* 0x000000ffff1a7224 */ /* 0x000fe400078e0005 */
[----:B------:R-:W-:-:S07]  /*a2f0*/  IMAD.MOV.U32 R19, RZ, RZ, R4 ;  /* 0x000000ffff137224 */ /* 0x000fce00078e0004 */
.L_x_36833:
[----:B------:R-:W-:Y:S05]  /*a300*/  BSYNC.RECONVERGENT B1 ;  /* 0x0000000000017941 */ /* 0x000fea0003800200 */
.L_x_36831:
        /* <DEDUP_REMOVED lines=16> */
.L_x_36835:
[----:B------:R-:W-:Y:S02]  /*a410*/  IMAD.MOV.U32 R4, RZ, RZ, R11 ;  /* 0x000000ffff047224 */ /* 0x000fe400078e000b */
[----:B------:R-:W-:Y:S02]  /*a420*/  IMAD.MOV.U32 R20, RZ, RZ, R3 ;  /* 0x000000ffff147224 */ /* 0x000fe400078e0003 */
[----:B------:R-:W-:Y:S02]  /*a430*/  IMAD.MOV.U32 R11, RZ, RZ, R34 ;  /* 0x000000ffff0b7224 */ /* 0x000fe400078e0022 */
[----:B------:R-:W-:-:S07]  /*a440*/  IMAD.MOV.U32 R3, RZ, RZ, R22 ;  /* 0x000000ffff037224 */ /* 0x000fce00078e0016 */
.L_x_36836:
[----:B------:R-:W-:Y:S05]  /*a450*/  BSYNC.RECONVERGENT B1 ;  /* 0x0000000000017941 */ /* 0x000fea0003800200 */
.L_x_36834:
        /* <DEDUP_REMOVED lines=9> */
.L_x_36838:
[----:B------:R-:W-:Y:S02]  /*a4f0*/  IMAD.MOV.U32 R5, RZ, RZ, R4 ;  /* 0x000000ffff057224 */ /* 0x000fe400078e0004 */
[----:B------:R-:W-:Y:S02]  /*a500*/  IMAD.MOV.U32 R21, RZ, RZ, R20 ;  /* 0x000000ffff157224 */ /* 0x000fe400078e0014 */
[----:B------:R-:W-:Y:S02]  /*a510*/  IMAD.MOV.U32 R4, RZ, RZ, R13 ;  /* 0x000000ffff047224 */ /* 0x000fe400078e000d */
[----:B------:R-:W-:-:S07]  /*a520*/  IMAD.MOV.U32 R20, RZ, RZ, R7 ;  /* 0x000000ffff147224 */ /* 0x000fce00078e0007 */
.L_x_36839:
[----:B------:R-:W-:Y:S05]  /*a530*/  BSYNC.RECONVERGENT B1 ;  /* 0x0000000000017941 */ /* 0x000fea0003800200 */
.L_x_36837:
        /* <DEDUP_REMOVED lines=9> */
.L_x_36841:
[----:B------:R-:W-:Y:S01]  /*a5d0*/  MOV R7, R5 ;  /* 0x0000000500077202 */ /* 0x000fe20000000f00 */
[----:B------:R-:W-:Y:S02]  /*a5e0*/  IMAD.MOV.U32 R22, RZ, RZ, R21 ;  /* 0x000000ffff167224 */ /* 0x000fe400078e0015 */
[----:B------:R-:W-:Y:S02]  /*a5f0*/  IMAD.MOV.U32 R5, RZ, RZ, R24 ;  /* 0x000000ffff057224 */ /* 0x000fe400078e0018 */
[----:B------:R-:W-:-:S07]  /*a600*/  IMAD.MOV.U32 R21, RZ, RZ, R6 ;  /* 0x000000ffff157224 */ /* 0x000fce00078e0006 */
.L_x_36842:
[----:B------:R-:W-:Y:S05]  /*a610*/  BSYNC.RECONVERGENT B1 ;  /* 0x0000000000017941 */ /* 0x000fea0003800200 */
.L_x_36840:
        /* <DEDUP_REMOVED lines=9> */
.L_x_36844:
[----:B------:R-:W-:Y:S01]  /*a6b0*/  IMAD.MOV.U32 R6, RZ, RZ, R7 ;  /* 0x000000ffff067224 */ /* 0x000fe200078e0007 */
[----:B------:R-:W-:Y:S01]  /*a6c0*/  MOV R7, R8 ;  /* 0x0000000800077202 */ /* 0x000fe20000000f00 */
[----:B------:R-:W-:Y:S02]  /*a6d0*/  IMAD.MOV.U32 R24, RZ, RZ, R22 ;  /* 0x000000ffff187224 */ /* 0x000fe400078e0016 */
[----:B------:R-:W-:-:S07]  /*a6e0*/  IMAD.MOV.U32 R22, RZ, RZ, R9 ;  /* 0x000000ffff167224 */ /* 0x000fce00078e0009 */
.L_x_36845:
[----:B------:R-:W-:Y:S05]  /*a6f0*/  BSYNC.RECONVERGENT B1 ;  /* 0x0000000000017941 */ /* 0x000fea0003800200 */
.L_x_36843:
        /* <DEDUP_REMOVED lines=9> */
.L_x_36847:
[----:B------:R-:W-:Y:S02]  /*a790*/  IMAD.MOV.U32 R9, RZ, RZ, R6 ;  /* 0x000000ffff097224 */ /* 0x000fe400078e0006 */
[----:B------:R-:W-:Y:S02]  /*a7a0*/  IMAD.MOV.U32 R8, RZ, RZ, R24 ;  /* 0x000000ffff087224 */ /* 0x000fe400078e0018 */
[----:B------:R-:W-:Y:S02]  /*a7b0*/  IMAD.MOV.U32 R6, RZ, RZ, R17 ;  /* 0x000000ffff067224 */ /* 0x000fe400078e0011 */
[----:B------:R-:W-:-:S07]  /*a7c0*/  IMAD.MOV.U32 R24, RZ, RZ, R15 ;  /* 0x000000ffff187224 */ /* 0x000fce00078e000f */
.L_x_36848:
[----:B------:R-:W-:Y:S05]  /*a7d0*/  BSYNC.RECONVERGENT B1 ;  /* 0x0000000000017941 */ /* 0x000fea0003800200 */
.L_x_36846:
        /* <DEDUP_REMOVED lines=9> */
.L_x_36850:
[----:B------:R-:W-:Y:S02]  /*a870*/  IMAD.MOV.U32 R13, RZ, RZ, R9 ;  /* 0x000000ffff0d7224 */ /* 0x000fe400078e0009 */
[----:B------:R-:W-:Y:S02]  /*a880*/  IMAD.MOV.U32 R15, RZ, RZ, R8 ;  /* 0x000000ffff0f7224 */ /* 0x000fe400078e0008 */
[----:B------:R-:W-:Y:S02]  /*a890*/  IMAD.MOV.U32 R9, RZ, RZ, R26 ;  /* 0x000000ffff097224 */ /* 0x000fe400078e001a */
[----:B------:R-:W-:-:S07]  /*a8a0*/  IMAD.MOV.U32 R8, RZ, RZ, R19 ;  /* 0x000000ffff087224 */ /* 0x000fce00078e0013 */
.L_x_36851:
[----:B------:R-:W-:Y:S05]  /*a8b0*/  BSYNC.RECONVERGENT B1 ;  /* 0x0000000000017941 */ /* 0x000fea0003800200 */
.L_x_36849:
        /* <DEDUP_REMOVED lines=9> */
.L_x_36853:
[----:B------:R-:W-:Y:S01]  /*a950*/  MOV R17, R13 ;  /* 0x0000000d00117202 */ /* 0x000fe20000000f00 */
[----:B------:R-:W-:Y:S02]  /*a960*/  IMAD.MOV.U32 R19, RZ, RZ, R15 ;  /* 0x000000ffff137224 */ /* 0x000fe400078e000f */
[----:B------:R-:W-:Y:S02]  /*a970*/  IMAD.MOV.U32 R13, RZ, RZ, R10 ;  /* 0x000000ffff0d7224 */ /* 0x000fe400078e000a */
[----:B------:R-:W-:-:S07]  /*a980*/  IMAD.MOV.U32 R15, RZ, RZ, R2 ;  /* 0x000000ffff0f7224 */ /* 0x000fce00078e0002 */
.L_x_36854:
[----:B------:R-:W-:Y:S05]  /*a990*/  BSYNC.RECONVERGENT B1 ;  /* 0x0000000000017941 */ /* 0x000fea0003800200 */
.L_x_36852:
        /* <DEDUP_REMOVED lines=16> */
.L_x_36856:
[----:B------:R-:W-:Y:S01]  /*aaa0*/  MOV R2, R11 ;  /* 0x0000000b00027202 */ /* 0x000fe20000000f00 */
[----:B------:R-:W-:Y:S02]  /*aab0*/  IMAD.MOV.U32 R10, RZ, RZ, R3 ;  /* 0x000000ffff0a7224 */ /* 0x000fe400078e0003 */
[----:B------:R-:W-:Y:S02]  /*aac0*/  IMAD.MOV.U32 R11, RZ, RZ, R4 ;  /* 0x000000ffff0b7224 */ /* 0x000fe400078e0004 */
[----:B------:R-:W-:-:S07]  /*aad0*/  IMAD.MOV.U32 R3, RZ, RZ, R20 ;  /* 0x000000ffff037224 */ /* 0x000fce00078e0014 */
.L_x_36857:
[----:B------:R-:W-:Y:S05]  /*aae0*/  BSYNC.RECONVERGENT B1 ;  /* 0x0000000000017941 */ /* 0x000fea0003800200 */
.L_x_36855:
        /* <DEDUP_REMOVED lines=9> */
.L_x_36859:
[----:B------:R-:W-:Y:S01]  /*ab80*/  IMAD.MOV.U32 R4, RZ, RZ, R2 ;  /* 0x000000ffff047224 */ /* 0x000fe200078e0002 */
[----:B------:R-:W-:Y:S01]  /*ab90*/  MOV R2, R5 ;  /* 0x0000000500027202 */ /* 0x000fe20000000f00 */
[----:B------:R-:W-:Y:S02]  /*aba0*/  IMAD.MOV.U32 R23, RZ, RZ, R10 ;  /* 0x000000ffff177224 */ /* 0x000fe400078e000a */
[----:B------:R-:W-:-:S07]  /*abb0*/  IMAD.MOV.U32 R10, RZ, RZ, R21 ;  /* 0x000000ffff0a7224 */ /* 0x000fce00078e0015 */
.L_x_36860:
[----:B------:R-:W-:Y:S05]  /*abc0*/  BSYNC.RECONVERGENT B1 ;  /* 0x0000000000017941 */ /* 0x000fea0003800200 */
.L_x_36858:
        /* <DEDUP_REMOVED lines=9> */
.L_x_36862:
[----:B------:R-:W-:Y:S02]  /*ac60*/  IMAD.MOV.U32 R5, RZ, RZ, R4 ;  /* 0x000000ffff057224 */ /* 0x000fe400078e0004 */
[----:B------:R-:W-:Y:S02]  /*ac70*/  IMAD.MOV.U32 R21, RZ, RZ, R23 ;  /* 0x000000ffff157224 */ /* 0x000fe400078e0017 */
[----:B------:R-:W-:Y:S02]  /*ac80*/  IMAD.MOV.U32 R4, RZ, RZ, R7 ;  /* 0x000000ffff047224 */ /* 0x000fe400078e0007 */
[----:B------:R-:W-:-:S07]  /*ac90*/  IMAD.MOV.U32 R23, RZ, RZ, R22 ;  /* 0x000000ffff177224 */ /* 0x000fce00078e0016 */
.L_x_36863:
[----:B------:R-:W-:Y:S05]  /*aca0*/  BSYNC.RECONVERGENT B1 ;  /* 0x0000000000017941 */ /* 0x000fea0003800200 */
.L_x_36861:
        /* <DEDUP_REMOVED lines=9> */
.L_x_36865:
[----:B------:R-:W-:Y:S02]  /*ad40*/  IMAD.MOV.U32 R18, RZ, RZ, R5 ;  /* 0x000000ffff127224 */ /* 0x000fe400078e0005 */
[----:B------:R-:W-:Y:S02]  /*ad50*/  IMAD.MOV.U32 R7, RZ, RZ, R21 ;  /* 0x000000ffff077224 */ /* 0x000fe400078e0015 */
[----:B------:R-:W-:Y:S02]  /*ad60*/  IMAD.MOV.U32 R5, RZ, RZ, R6 ;  /* 0x000000ffff057224 */ /* 0x000fe400078e0006 */
[----:B------:R-:W-:-:S07]  /*ad70*/  IMAD.MOV.U32 R21, RZ, RZ, R24 ;  /* 0x000000ffff157224 */ /* 0x000fce00078e0018 */
.L_x_36866:
[----:B------:R-:W-:Y:S05]  /*ad80*/  BSYNC.RECONVERGENT B1 ;  /* 0x0000000000017941 */ /* 0x000fea0003800200 */
.L_x_36864:
        /* <DEDUP_REMOVED lines=9> */
.L_x_36868:
[----:B------:R-:W-:Y:S01]  /*ae20*/  MOV R6, R18 ;  /* 0x0000001200067202 */ /* 0x000fe20000000f00 */
[----:B------:R-:W-:Y:S02]  /*ae30*/  IMAD.MOV.U32 R20, RZ, RZ, R7 ;  /* 0x000000ffff147224 */ /* 0x000fe400078e0007 */
[----:B------:R-:W-:Y:S02]  /*ae40*/  IMAD.MOV.U32 R18, RZ, RZ, R9 ;  /* 0x000000ffff127224 */ /* 0x000fe400078e0009 */
[----:B------:R-:W-:-:S07]  /*ae50*/  IMAD.MOV.U32 R7, RZ, RZ, R8 ;  /* 0x000000ffff077224 */ /* 0x000fce00078e0008 */
.L_x_36869:
[----:B------:R-:W-:Y:S05]  /*ae60*/  BSYNC.RECONVERGENT B1 ;  /* 0x0000000000017941 */ /* 0x000fea0003800200 */
.L_x_36867:
        /* <DEDUP_REMOVED lines=9> */
.L_x_36871:
[----:B------:R-:W-:Y:S01]  /*af00*/  IMAD.MOV.U32 R8, RZ, RZ, R6 ;  /* 0x000000ffff087224 */ /* 0x000fe200078e0006 */
[----:B------:R-:W-:Y:S01]  /*af10*/  MOV R6, R13 ;  /* 0x0000000d00067202 */ /* 0x000fe20000000f00 */
[----:B------:R-:W-:Y:S02]  /*af20*/  IMAD.MOV.U32 R22, RZ, RZ, R20 ;  /* 0x000000ffff167224 */ /* 0x000fe400078e0014 */
[----:B------:R-:W-:-:S07]  /*af30*/  IMAD.MOV.U32 R20, RZ, RZ, R15 ;  /* 0x000000ffff147224 */ /* 0x000fce00078e000f */
.L_x_36872:
[----:B------:R-:W-:Y:S05]  /*af40*/  BSYNC.RECONVERGENT B1 ;  /* 0x0000000000017941 */ /* 0x000fea0003800200 */
.L_x_36870:
        /* <DEDUP_REMOVED lines=9> */
.L_x_36874:
[----:B------:R-:W-:Y:S02]  /*afe0*/  IMAD.MOV.U32 R9, RZ, RZ, R8 ;  /* 0x000000ffff097224 */ /* 0x000fe400078e0008 */
[----:B------:R-:W-:Y:S02]  /*aff0*/  IMAD.MOV.U32 R13, RZ, RZ, R22 ;  /* 0x000000ffff0d7224 */ /* 0x000fe400078e0016 */
[----:B------:R-:W-:Y:S02]  /*b000*/  IMAD.MOV.U32 R8, RZ, RZ, R17 ;  /* 0x000000ffff087224 */ /* 0x000fe400078e0011 */
[----:B------:R-:W-:-:S07]  /*b010*/  IMAD.MOV.U32 R22, RZ, RZ, R19 ;  /* 0x000000ffff167224 */ /* 0x000fce00078e0013 */
.L_x_36875:
[----:B------:R-:W-:Y:S05]  /*b020*/  BSYNC.RECONVERGENT B1 ;  /* 0x0000000000017941 */ /* 0x000fea0003800200 */
.L_x_36873:
        /* <DEDUP_REMOVED lines=16> */
.L_x_36877:
[----:B------:R-:W-:Y:S02]  /*b130*/  IMAD.MOV.U32 R15, RZ, RZ, R11 ;  /* 0x000000ffff0f7224 */ /* 0x000fe400078e000b */
[----:B------:R-:W-:Y:S02]  /*b140*/  IMAD.MOV.U32 R16, RZ, RZ, R3 ;  /* 0x000000ffff107224 */ /* 0x000fe400078e0003 */
[----:B------:R-:W-:Y:S02]  /*b150*/  IMAD.MOV.U32 R11, RZ, RZ, R2 ;  /* 0x000000ffff0b7224 */ /* 0x000fe400078e0002 */
[----:B------:R-:W-:-:S07]  /*b160*/  IMAD.MOV.U32 R3, RZ, RZ, R10 ;  /* 0x000000ffff037224 */ /* 0x000fce00078e000a */
.L_x_36878:
[----:B------:R-:W-:Y:S05]  /*b170*/  BSYNC.RECONVERGENT B1 ;  /* 0x0000000000017941 */ /* 0x000fea0003800200 */
.L_x_36876:
        /* <DEDUP_REMOVED lines=9> */
.L_x_36880:
[----:B------:R-:W-:Y:S02]  /*b210*/  IMAD.MOV.U32 R17, RZ, RZ, R15 ;  /* 0x000000ffff117224 */ /* 0x000fe400078e000f */
[----:B------:R-:W-:Y:S02]  /*b220*/  IMAD.MOV.U32 R19, RZ, RZ, R16 ;  /* 0x000000ffff137224 */ /* 0x000fe400078e0010 */
[----:B------:R-:W-:Y:S02]  /*b230*/  IMAD.MOV.U32 R15, RZ, RZ, R4 ;  /* 0x000000ffff0f7224 */ /* 0x000fe400078e0004 */
[----:B------:R-:W-:-:S07]  /*b240*/  IMAD.MOV.U32 R16, RZ, RZ, R23 ;  /* 0x000000ffff107224 */ /* 0x000fce00078e0017 */
.L_x_36881:
[----:B------:R-:W-:Y:S05]  /*b250*/  BSYNC.RECONVERGENT B1 ;  /* 0x0000000000017941 */ /* 0x000fea0003800200 */
.L_x_36879:
        /* <DEDUP_REMOVED lines=9> */
.L_x_36883:
[----:B------:R-:W-:Y:S01]  /*b2f0*/  MOV R23, R17 ;  /* 0x0000001100177202 */ /* 0x000fe20000000f00 */
[----:B------:R-:W-:Y:S02]  /*b300*/  IMAD.MOV.U32 R24, RZ, RZ, R19 ;  /* 0x000000ffff187224 */ /* 0x000fe400078e0013 */
[----:B------:R-:W-:Y:S02]  /*b310*/  IMAD.MOV.U32 R17, RZ, RZ, R5 ;  /* 0x000000ffff117224 */ /* 0x000fe400078e0005 */
[----:B------:R-:W-:-:S07]  /*b320*/  IMAD.MOV.U32 R19, RZ, RZ, R21 ;  /* 0x000000ffff137224 */ /* 0x000fce00078e0015 */
.L_x_36884:
[----:B------:R-:W-:Y:S05]  /*b330*/  BSYNC.RECONVERGENT B1 ;  /* 0x0000000000017941 */ /* 0x000fea0003800200 */
.L_x_36882:
        /* <DEDUP_REMOVED lines=9> */
.L_x_36886:
[----:B------:R-:W-:Y:S01]  /*b3d0*/  IMAD.MOV.U32 R21, RZ, RZ, R23 ;  /* 0x000000ffff157224 */ /* 0x000fe200078e0017 */
[----:B------:R-:W-:Y:S01]  /*b3e0*/  MOV R23, R18 ;  /* 0x0000001200177202 */ /* 0x000fe20000000f00 */
[----:B------:R-:W-:Y:S02]  /*b3f0*/  IMAD.MOV.U32 R25, RZ, RZ, R24 ;  /* 0x000000ffff197224 */ /* 0x000fe400078e0018 */
[----:B------:R-:W-:-:S07]  /*b400*/  IMAD.MOV.U32 R24, RZ, RZ, R7 ;  /* 0x000000ffff187224 */ /* 0x000fce00078e0007 */
.L_x_36887:
[----:B------:R-:W-:Y:S05]  /*b410*/  BSYNC.RECONVERGENT B1 ;  /* 0x0000000000017941 */ /* 0x000fea0003800200 */
.L_x_36885:
        /* <DEDUP_REMOVED lines=9> */
.L_x_36889:
[----:B------:R-:W-:Y:S02]  /*b4b0*/  IMAD.MOV.U32 R18, RZ, RZ, R21 ;  /* 0x000000ffff127224 */ /* 0x000fe400078e0015 */
[----:B------:R-:W-:Y:S02]  /*b4c0*/  IMAD.MOV.U32 R26, RZ, RZ, R25 ;  /* 0x000000ffff1a7224 */ /* 0x000fe400078e0019 */
[----:B------:R-:W-:Y:S02]  /*b4d0*/  IMAD.MOV.U32 R21, RZ, RZ, R6 ;  /* 0x000000ffff157224 */ /* 0x000fe400078e0006 */
[----:B------:R-:W-:-:S07]  /*b4e0*/  IMAD.MOV.U32 R25, RZ, RZ, R20 ;  /* 0x000000ffff197224 */ /* 0x000fce00078e0014 */
.L_x_36890:
[----:B------:R-:W-:Y:S05]  /*b4f0*/  BSYNC.RECONVERGENT B1 ;  /* 0x0000000000017941 */ /* 0x000fea0003800200 */
.L_x_36888:
        /* <DEDUP_REMOVED lines=9> */
.L_x_36892:
[----:B------:R-:W-:Y:S02]  /*b590*/  IMAD.MOV.U32 R20, RZ, RZ, R18 ;  /* 0x000000ffff147224 */ /* 0x000fe400078e0012 */
[----:B------:R-:W-:Y:S02]  /*b5a0*/  IMAD.MOV.U32 R29, RZ, RZ, R26 ;  /* 0x000000ffff1d7224 */ /* 0x000fe400078e001a */
[----:B------:R-:W-:Y:S02]  /*b5b0*/  IMAD.MOV.U32 R18, RZ, RZ, R8 ;  /* 0x000000ffff127224 */ /* 0x000fe400078e0008 */
[----:B------:R-:W-:-:S07]  /*b5c0*/  IMAD.MOV.U32 R26, RZ, RZ, R22 ;  /* 0x000000ffff1a7224 */ /* 0x000fce00078e0016 */
.L_x_36893:
[----:B------:R-:W-:Y:S05]  /*b5d0*/  BSYNC.RECONVERGENT B1 ;  /* 0x0000000000017941 */ /* 0x000fea0003800200 */
.L_x_36891:
        /* <DEDUP_REMOVED lines=9> */
.L_x_36895:
[----:B------:R-:W-:Y:S01]  /*b670*/  MOV R36, R20 ;  /* 0x0000001400247202 */ /* 0x000fe20000000f00 */
[----:B------:R-:W-:Y:S02]  /*b680*/  IMAD.MOV.U32 R8, RZ, RZ, R29 ;  /* 0x000000ffff087224 */ /* 0x000fe400078e001d */
[----:B------:R-:W-:Y:S02]  /*b690*/  IMAD.MOV.U32 R20, RZ, RZ, R9 ;  /* 0x000000ffff147224 */ /* 0x000fe400078e0009 */
[----:B------:R-:W-:-:S07]  /*b6a0*/  IMAD.MOV.U32 R29, RZ, RZ, R13 ;  /* 0x000000ffff1d7224 */ /* 0x000fce00078e000d */
.L_x_36896:
[----:B------:R-:W-:Y:S05]  /*b6b0*/  BSYNC.RECONVERGENT B1 ;  /* 0x0000000000017941 */ /* 0x000fea0003800200 */
.L_x_36894:
        /* <DEDUP_REMOVED lines=16> */
.L_x_36898:
[----:B------:R-:W-:Y:S01]  /*b7c0*/  MOV R10, R11 ;  /* 0x0000000b000a7202 */ /* 0x000fe20000000f00 */
[----:B------:R-:W-:Y:S02]  /*b7d0*/  IMAD.MOV.U32 R2, RZ, RZ, R3 ;  /* 0x000000ffff027224 */ /* 0x000fe400078e0003 */
[----:B------:R-:W-:Y:S02]  /*b7e0*/  IMAD.MOV.U32 R11, RZ, RZ, R15 ;  /* 0x000000ffff0b7224 */ /* 0x000fe400078e000f */
[----:B------:R-:W-:-:S07]  /*b7f0*/  IMAD.MOV.U32 R3, RZ, RZ, R16 ;  /* 0x000000ffff037224 */ /* 0x000fce00078e0010 */
.L_x_36899:
[----:B------:R-:W-:Y:S05]  /*b800*/  BSYNC.RECONVERGENT B1 ;  /* 0x0000000000017941 */ /* 0x000fea0003800200 */
.L_x_36897:
        /* <DEDUP_REMOVED lines=9> */
.L_x_36901:
[----:B------:R-:W-:Y:S01]  /*b8a0*/  IMAD.MOV.U32 R33, RZ, RZ, R10 ;  /* 0x000000ffff217224 */ /* 0x000fe200078e000a */
[----:B------:R-:W-:Y:S01]  /*b8b0*/  MOV R10, R17 ;  /* 0x00000011000a7202 */ /* 0x000fe20000000f00 */
[----:B------:R-:W-:Y:S02]  /*b8c0*/  IMAD.MOV.U32 R5, RZ, RZ, R2 ;  /* 0x000000ffff057224 */ /* 0x000fe400078e0002 */
[----:B------:R-:W-:-:S07]  /*b8d0*/  IMAD.MOV.U32 R2, RZ, RZ, R19 ;  /* 0x000000ffff027224 */ /* 0x000fce00078e0013 */
.L_x_36902:
[----:B------:R-:W-:Y:S05]  /*b8e0*/  BSYNC.RECONVERGENT B1 ;  /* 0x0000000000017941 */ /* 0x000fea0003800200 */
.L_x_36900:
        /* <DEDUP_REMOVED lines=9> */
.L_x_36904:
[----:B------:R-:W-:Y:S02]  /*b980*/  IMAD.MOV.U32 R32, RZ, RZ, R33 ;  /* 0x000000ffff207224 */ /* 0x000fe400078e0021 */
[----:B------:R-:W-:Y:S02]  /*b990*/  IMAD.MOV.U32 R4, RZ, RZ, R5 ;  /* 0x000000ffff047224 */ /* 0x000fe400078e0005 */
[----:B------:R-:W-:Y:S02]  /*b9a0*/  IMAD.MOV.U32 R33, RZ, RZ, R23 ;  /* 0x000000ffff217224 */ /* 0x000fe400078e0017 */
[----:B------:R-:W-:-:S07]  /*b9b0*/  IMAD.MOV.U32 R5, RZ, RZ, R24 ;  /* 0x000000ffff057224 */ /* 0x000fce00078e0018 */
.L_x_36905:
[----:B------:R-:W-:Y:S05]  /*b9c0*/  BSYNC.RECONVERGENT B1 ;  /* 0x0000000000017941 */ /* 0x000fea0003800200 */
.L_x_36903:
        /* <DEDUP_REMOVED lines=9> */
.L_x_36907:
[----:B------:R-:W-:Y:S02]  /*ba60*/  IMAD.MOV.U32 R35, RZ, RZ, R32 ;  /* 0x000000ffff237224 */ /* 0x000fe400078e0020 */
[----:B------:R-:W-:Y:S02]  /*ba70*/  IMAD.MOV.U32 R7, RZ, RZ, R4 ;  /* 0x000000ffff077224 */ /* 0x000fe400078e0004 */
[----:B------:R-:W-:Y:S02]  /*ba80*/  IMAD.MOV.U32 R32, RZ, RZ, R21 ;  /* 0x000000ffff207224 */ /* 0x000fe400078e0015 */
[----:B------:R-:W-:-:S07]  /*ba90*/  IMAD.MOV.U32 R4, RZ, RZ, R25 ;  /* 0x000000ffff047224 */ /* 0x000fce00078e0019 */
.L_x_36908:
[----:B------:R-:W-:Y:S05]  /*baa0*/  BSYNC.RECONVERGENT B1 ;  /* 0x0000000000017941 */ /* 0x000fea0003800200 */
.L_x_36906:
        /* <DEDUP_REMOVED lines=9> */
.L_x_36910:
[----:B------:R-:W-:Y:S01]  /*bb40*/  MOV R34, R35 ;  /* 0x0000002300227202 */ /* 0x000fe20000000f00 */
[----:B------:R-:W-:Y:S02]  /*bb50*/  IMAD.MOV.U32 R6, RZ, RZ, R7 ;  /* 0x000000ffff067224 */ /* 0x000fe400078e0007 */
[----:B------:R-:W-:Y:S02]  /*bb60*/  IMAD.MOV.U32 R35, RZ, RZ, R18 ;  /* 0x000000ffff237224 */ /* 0x000fe400078e0012 */
[----:B------:R-:W-:-:S07]  /*bb70*/  IMAD.MOV.U32 R7, RZ, RZ, R26 ;  /* 0x000000ffff077224 */ /* 0x000fce00078e001a */
.L_x_36911:
[----:B------:R-:W-:Y:S05]  /*bb80*/  BSYNC.RECONVERGENT B1 ;  /* 0x0000000000017941 */ /* 0x000fea0003800200 */
.L_x_36909:
        /* <DEDUP_REMOVED lines=9> */
.L_x_36913:
[----:B------:R-:W-:Y:S01]  /*bc20*/  IMAD.MOV.U32 R13, RZ, RZ, R34 ;  /* 0x000000ffff0d7224 */ /* 0x000fe200078e0022 */
[----:B------:R-:W-:Y:S01]  /*bc30*/  MOV R34, R20 ;  /* 0x0000001400227202 */ /* 0x000fe20000000f00 */
[----:B------:R-:W-:Y:S02]  /*bc40*/  IMAD.MOV.U32 R15, RZ, RZ, R6 ;  /* 0x000000ffff0f7224 */ /* 0x000fe400078e0006 */
[----:B------:R-:W-:-:S07]  /*bc50*/  IMAD.MOV.U32 R6, RZ, RZ, R29 ;  /* 0x000000ffff067224 */ /* 0x000fce00078e001d */
.L_x_36914:
[----:B------:R-:W-:Y:S05]  /*bc60*/  BSYNC.RECONVERGENT B1 ;  /* 0x0000000000017941 */ /* 0x000fea0003800200 */
.L_x_36912:
        /* <DEDUP_REMOVED lines=9> */
.L_x_36915:
[----:B------:R-:W-:Y:S01]  /*bd00*/  IMAD.MOV.U32 R9, RZ, RZ, R8 ;  /* 0x000000ffff097224 */ /* 0x000fe200078e0008 */
[----:B------:R-:W-:Y:S01]  /*bd10*/  MOV R8, R15 ;  /* 0x0000000f00087202 */ /* 0x000fe20000000f00 */
[----:B------:R-:W-:Y:S02]  /*bd20*/  IMAD.MOV.U32 R37, RZ, RZ, R36 ;  /* 0x000000ffff257224 */ /* 0x000fe400078e0024 */
[----:B------:R-:W-:Y:S02]  /*bd30*/  IMAD.MOV.U32 R43, RZ, RZ, R12 ;  /* 0x000000ffff2b7224 */ /* 0x000fe400078e000c */
[----:B------:R-:W-:-:S07]  /*bd40*/  IMAD.MOV.U32 R36, RZ, RZ, R13 ;  /* 0x000000ffff247224 */ /* 0x000fce00078e000d */
.L_x_36749:
[----:B------:R-:W-:Y:S05]  /*bd50*/  BSYNC.RECONVERGENT B0 ;  /* 0x0000000000007941 */ /* 0x000fea0003800200 */
.L_x_36748:
        /* <DEDUP_REMOVED lines=46> */
.L_x_36919:
[----:B------:R-:W-:Y:S01]  /*c040*/  IMAD.MOV.U32 R21, RZ, RZ, R11 ;  /* 0x000000ffff157224 */ /* 0x000fe200078e000b */
[----:B------:R-:W-:Y:S01]  /*c050*/  MOV R11, R10 ;  /* 0x0000000a000b7202 */ /* 0x000fe20000000f00 */
[----:B------:R-:W-:Y:S02]  /*c060*/  IMAD.MOV.U32 R19, RZ, RZ, R3 ;  /* 0x000000ffff137224 */ /* 0x000fe400078e0003 */
[----:B------:R-:W-:-:S07]  /*c070*/  IMAD.MOV.U32 R3, RZ, RZ, R2 ;  /* 0x000000ffff037224 */ /* 0x000fce00078e0002 */
.L_x_36920:
[----:B------:R-:W-:Y:S05]  /*c080*/  BSYNC.RECONVERGENT B1 ;  /* 0x0000000000017941 */ /* 0x000fea0003800200 */
.L_x_36918:
        /* <DEDUP_REMOVED lines=9> */
.L_x_36922:
[----:B------:R-:W-:Y:S02]  /*c120*/  IMAD.MOV.U32 R25, RZ, RZ, R21 ;  /* 0x000000ffff197224 */ /* 0x000fe400078e0015 */
[----:B------:R-:W-:Y:S02]  /*c130*/  IMAD.MOV.U32 R23, RZ, RZ, R19 ;  /* 0x000000ffff177224 */ /* 0x000fe400078e0013 */
[----:B------:R-:W-:Y:S02]  /*c140*/  IMAD.MOV.U32 R21, RZ, RZ, R33 ;  /* 0x000000ffff157224 */ /* 0x000fe400078e0021 */
[----:B------:R-:W-:-:S07]  /*c150*/  IMAD.MOV.U32 R19, RZ, RZ, R5 ;  /* 0x000000ffff137224 */ /* 0x000fce00078e0005 */
.L_x_36923:
[----:B------:R-:W-:Y:S05]  /*c160*/  BSYNC.RECONVERGENT B1 ;  /* 0x0000000000017941 */ /* 0x000fea0003800200 */
.L_x_36921:
        /* <DEDUP_REMOVED lines=9> */
.L_x_36925:
[----:B------:R-:W-:Y:S02]  /*c200*/  IMAD.MOV.U32 R10, RZ, RZ, R25 ;  /* 0x000000ffff0a7224 */ /* 0x000fe400078e0019 */
[----:B------:R-:W-:Y:S02]  /*c210*/  IMAD.MOV.U32 R2, RZ, RZ, R23 ;  /* 0x000000ffff027224 */ /* 0x000fe400078e0017 */
[----:B------:R-:W-:Y:S02]  /*c220*/  IMAD.MOV.U32 R25, RZ, RZ, R32 ;  /* 0x000000ffff197224 */ /* 0x000fe400078e0020 */
[----:B------:R-:W-:-:S07]  /*c230*/  IMAD.MOV.U32 R23, RZ, RZ, R4 ;  /* 0x000000ffff177224 */ /* 0x000fce00078e0004 */
.L_x_36926:
[----:B------:R-:W-:Y:S05]  /*c240*/  BSYNC.RECONVERGENT B1 ;  /* 0x0000000000017941 */ /* 0x000fea0003800200 */
.L_x_36924:
        /* <DEDUP_REMOVED lines=9> */
.L_x_36928:
[----:B------:R-:W-:Y:S01]  /*c2e0*/  MOV R29, R10 ;  /* 0x0000000a001d7202 */ /* 0x000fe20000000f00 */
[----:B------:R-:W-:Y:S02]  /*c2f0*/  IMAD.MOV.U32 R5, RZ, RZ, R2 ;  /* 0x000000ffff057224 */ /* 0x000fe400078e0002 */
[----:B------:R-:W-:Y:S02]  /*c300*/  IMAD.MOV.U32 R10, RZ, RZ, R35 ;  /* 0x000000ffff0a7224 */ /* 0x000fe400078e0023 */
[----:B------:R-:W-:-:S07]  /*c310*/  IMAD.MOV.U32 R2, RZ, RZ, R7 ;  /* 0x000000ffff027224 */ /* 0x000fce00078e0007 */
.L_x_36929:
[----:B------:R-:W-:Y:S05]  /*c320*/  BSYNC.RECONVERGENT B1 ;  /* 0x0000000000017941 */ /* 0x000fea0003800200 */
.L_x_36927:
        /* <DEDUP_REMOVED lines=9> */
.L_x_36931:
[----:B------:R-:W-:Y:S01]  /*c3c0*/  IMAD.MOV.U32 R32, RZ, RZ, R29 ;  /* 0x000000ffff207224 */ /* 0x000fe200078e001d */
[----:B------:R-:W-:Y:S01]  /*c3d0*/  MOV R29, R34 ;  /* 0x00000022001d7202 */ /* 0x000fe20000000f00 */
[----:B------:R-:W-:Y:S02]  /*c3e0*/  IMAD.MOV.U32 R4, RZ, RZ, R5 ;  /* 0x000000ffff047224 */ /* 0x000fe400078e0005 */
[----:B------:R-:W-:-:S07]  /*c3f0*/  IMAD.MOV.U32 R5, RZ, RZ, R6 ;  /* 0x000000ffff057224 */ /* 0x000fce00078e0006 */
.L_x_36932:
[----:B------:R-:W-:Y:S05]  /*c400*/  BSYNC.RECONVERGENT B1 ;  /* 0x0000000000017941 */ /* 0x000fea0003800200 */
.L_x_36930:
        /* <DEDUP_REMOVED lines=9> */
.L_x_36934:
[----:B------:R-:W-:Y:S02]  /*c4a0*/  IMAD.MOV.U32 R31, RZ, RZ, R32 ;  /* 0x000000ffff1f7224 */ /* 0x000fe400078e0020 */
[----:B------:R-:W-:Y:S02]  /*c4b0*/  IMAD.MOV.U32 R7, RZ, RZ, R4 ;  /* 0x000000ffff077224 */ /* 0x000fe400078e0004 */
[----:B------:R-:W-:Y:S02]  /*c4c0*/  IMAD.MOV.U32 R32, RZ, RZ, R37 ;  /* 0x000000ffff207224 */ /* 0x000fe400078e0025 */
[----:B------:R-:W-:-:S07]  /*c4d0*/  IMAD.MOV.U32 R4, RZ, RZ, R9 ;  /* 0x000000ffff047224 */ /* 0x000fce00078e0009 */
.L_x_36935:
[----:B------:R-:W-:Y:S05]  /*c4e0*/  BSYNC.RECONVERGENT B1 ;  /* 0x0000000000017941 */ /* 0x000fea0003800200 */
.L_x_36933:
        /* <DEDUP_REMOVED lines=9> */
.L_x_36937:
[----:B------:R-:W-:Y:S02]  /*c580*/  IMAD.MOV.U32 R9, RZ, RZ, R31 ;  /* 0x000000ffff097224 */ /* 0x000fe400078e001f */
[----:B------:R-:W-:Y:S02]  /*c590*/  IMAD.MOV.U32 R6, RZ, RZ, R7 ;  /* 0x000000ffff067224 */ /* 0x000fe400078e0007 */
[----:B------:R-:W-:Y:S02]  /*c5a0*/  IMAD.MOV.U32 R31, RZ, RZ, R36 ;  /* 0x000000ffff1f7224 */ /* 0x000fe400078e0024 */
[----:B------:R-:W-:-:S07]  /*c5b0*/  IMAD.MOV.U32 R7, RZ, RZ, R8 ;  /* 0x000000ffff077224 */ /* 0x000fce00078e0008 */
.L_x_36938:
[----:B------:R-:W-:Y:S05]  /*c5c0*/  BSYNC.RECONVERGENT B1 ;  /* 0x0000000000017941 */ /* 0x000fea0003800200 */
.L_x_36936:
        /* <DEDUP_REMOVED lines=16> */
.L_x_36940:
[----:B------:R-:W-:Y:S02]  /*c6d0*/  IMAD.MOV.U32 R26, RZ, RZ, R11 ;  /* 0x000000ffff1a7224 */ /* 0x000fe400078e000b */
[----:B------:R-:W-:Y:S02]  /*c6e0*/  IMAD.MOV.U32 R8, RZ, RZ, R3 ;  /* 0x000000ffff087224 */ /* 0x000fe400078e0003 */
[----:B------:R-:W-:Y:S02]  /*c6f0*/  IMAD.MOV.U32 R11, RZ, RZ, R21 ;  /* 0x000000ffff0b7224 */ /* 0x000fe400078e0015 */
[----:B------:R-:W-:-:S07]  /*c700*/  IMAD.MOV.U32 R3, RZ, RZ, R19 ;  /* 0x000000ffff037224 */ /* 0x000fce00078e0013 */
.L_x_36941:
[----:B------:R-:W-:Y:S05]  /*c710*/  BSYNC.RECONVERGENT B1 ;  /* 0x0000000000017941 */ /* 0x000fea0003800200 */
.L_x_36939:
        /* <DEDUP_REMOVED lines=9> */
.L_x_36943:
[----:B------:R-:W-:Y:S01]  /*c7b0*/  MOV R19, R26 ;  /* 0x0000001a00137202 */ /* 0x000fe20000000f00 */
[----:B------:R-:W-:Y:S02]  /*c7c0*/  IMAD.MOV.U32 R17, RZ, RZ, R8 ;  /* 0x000000ffff117224 */ /* 0x000fe400078e0008 */
[----:B------:R-:W-:Y:S02]  /*c7d0*/  IMAD.MOV.U32 R26, RZ, RZ, R25 ;  /* 0x000000ffff1a7224 */ /* 0x000fe400078e0019 */
[----:B------:R-:W-:-:S07]  /*c7e0*/  IMAD.MOV.U32 R8, RZ, RZ, R23 ;  /* 0x000000ffff087224 */ /* 0x000fce00078e0017 */
.L_x_36944:
[----:B------:R-:W-:Y:S05]  /*c7f0*/  BSYNC.RECONVERGENT B1 ;  /* 0x0000000000017941 */ /* 0x000fea0003800200 */
.L_x_36942:
        /* <DEDUP_REMOVED lines=9> */
.L_x_36946:
[----:B------:R-:W-:Y:S01]  /*c890*/  IMAD.MOV.U32 R36, RZ, RZ, R19 ;  /* 0x000000ffff247224 */ /* 0x000fe200078e0013 */
[----:B------:R-:W-:Y:S01]  /*c8a0*/  MOV R19, R10 ;  /* 0x0000000a00137202 */ /* 0x000fe20000000f00 */
[----:B------:R-:W-:Y:S02]  /*c8b0*/  IMAD.MOV.U32 R34, RZ, RZ, R17 ;  /* 0x000000ffff227224 */ /* 0x000fe400078e0011 */
[----:B------:R-:W-:-:S07]  /*c8c0*/  IMAD.MOV.U32 R17, RZ, RZ, R2 ;  /* 0x000000ffff117224 */ /* 0x000fce00078e0002 */
.L_x_36947:
[----:B------:R-:W-:Y:S05]  /*c8d0*/  BSYNC.RECONVERGENT B1 ;  /* 0x0000000000017941 */ /* 0x000fea0003800200 */
.L_x_36945:
        /* <DEDUP_REMOVED lines=9> */
.L_x_36949:
[----:B------:R-:W-:Y:S02]  /*c970*/  IMAD.MOV.U32 R23, RZ, RZ, R36 ;  /* 0x000000ffff177224 */ /* 0x000fe400078e0024 */
[----:B------:R-:W-:Y:S02]  /*c980*/  IMAD.MOV.U32 R21, RZ, RZ, R34 ;  /* 0x000000ffff157224 */ /* 0x000fe400078e0022 */
[----:B------:R-:W-:Y:S02]  /*c990*/  IMAD.MOV.U32 R36, RZ, RZ, R29 ;  /* 0x000000ffff247224 */ /* 0x000fe400078e001d */
[----:B------:R-:W-:-:S07]  /*c9a0*/  IMAD.MOV.U32 R34, RZ, RZ, R5 ;  /* 0x000000ffff227224 */ /* 0x000fce00078e0005 */
.L_x_36950:
[----:B------:R-:W-:Y:S05]  /*c9b0*/  BSYNC.RECONVERGENT B1 ;  /* 0x0000000000017941 */ /* 0x000fea0003800200 */
.L_x_36948:
        /* <DEDUP_REMOVED lines=9> */
.L_x_36952:
[----:B------:R-:W-:Y:S02]  /*ca50*/  IMAD.MOV.U32 R10, RZ, RZ, R23 ;  /* 0x000000ffff0a7224 */ /* 0x000fe400078e0017 */
[----:B------:R-:W-:Y:S02]  /*ca60*/  IMAD.MOV.U32 R2, RZ, RZ, R21 ;  /* 0x000000ffff027224 */ /* 0x000fe400078e0015 */
[----:B------:R-:W-:Y:S02]  /*ca70*/  IMAD.MOV.U32 R23, RZ, RZ, R32 ;  /* 0x000000ffff177224 */ /* 0x000fe400078e0020 */
[----:B------:R-:W-:-:S07]  /*ca80*/  IMAD.MOV.U32 R21, RZ, RZ, R4 ;  /* 0x000000ffff157224 */ /* 0x000fce00078e0004 */
.L_x_36953:
[----:B------:R-:W-:Y:S05]  /*ca90*/  BSYNC.RECONVERGENT B1 ;  /* 0x0000000000017941 */ /* 0x000fea0003800200 */
.L_x_36951:
        /* <DEDUP_REMOVED lines=9> */
.L_x_36955:
[----:B------:R-:W-:Y:S01]  /*cb30*/  MOV R4, R10 ;  /* 0x0000000a00047202 */ /* 0x000fe20000000f00 */
[----:B------:R-:W-:Y:S02]  /*cb40*/  IMAD.MOV.U32 R5, RZ, RZ, R2 ;  /* 0x000000ffff057224 */ /* 0x000fe400078e0002 */
[----:B------:R-:W-:Y:S02]  /*cb50*/  IMAD.MOV.U32 R10, RZ, RZ, R31 ;  /* 0x000000ffff0a7224 */ /* 0x000fe400078e001f */
[----:B------:R-:W-:-:S07]  /*cb60*/  IMAD.MOV.U32 R2, RZ, RZ, R7 ;  /* 0x000000ffff027224 */ /* 0x000fce00078e0007 */
.L_x_36956:
[----:B------:R-:W-:Y:S05]  /*cb70*/  BSYNC.RECONVERGENT B1 ;  /* 0x0000000000017941 */ /* 0x000fea0003800200 */
.L_x_36954:
        /* <DEDUP_REMOVED lines=9> */
.L_x_36958:
[----:B------:R-:W-:Y:S01]  /*cc10*/  IMAD.MOV.U32 R25, RZ, RZ, R4 ;  /* 0x000000ffff197224 */ /* 0x000fe200078e0004 */
[----:B------:R-:W-:Y:S01]  /*cc20*/  MOV R4, R9 ;  /* 0x0000000900047202 */ /* 0x000fe20000000f00 */
[----:B------:R-:W-:Y:S02]  /*cc30*/  IMAD.MOV.U32 R7, RZ, RZ, R5 ;  /* 0x000000ffff077224 */ /* 0x000fe400078e0005 */
[----:B------:R-:W-:-:S07]  /*cc40*/  IMAD.MOV.U32 R5, RZ, RZ, R6 ;  /* 0x000000ffff057224 */ /* 0x000fce00078e0006 */
.L_x_36959:
[----:B------:R-:W-:Y:S05]  /*cc50*/  BSYNC.RECONVERGENT B1 ;  /* 0x0000000000017941 */ /* 0x000fea0003800200 */
.L_x_36957:
        /* <DEDUP_REMOVED lines=16> */
.L_x_36961:
[----:B------:R-:W-:Y:S01]  /*cd60*/  IMAD.MOV.U32 R24, RZ, RZ, R11 ;  /* 0x000000ffff187224 */ /* 0x000fe200078e000b */
[----:B------:R-:W-:Y:S01]  /*cd70*/  MOV R11, R26 ;  /* 0x0000001a000b7202 */ /* 0x000fe20000000f00 */
[----:B------:R-:W-:Y:S02]  /*cd80*/  IMAD.MOV.U32 R6, RZ, RZ, R3 ;  /* 0x000000ffff067224 */ /* 0x000fe400078e0003 */
[----:B------:R-:W-:-:S07]  /*cd90*/  IMAD.MOV.U32 R3, RZ, RZ, R8 ;  /* 0x000000ffff037224 */ /* 0x000fce00078e0008 */
.L_x_36962:
[----:B------:R-:W-:Y:S05]  /*cda0*/  BSYNC.RECONVERGENT B1 ;  /* 0x0000000000017941 */ /* 0x000fea0003800200 */
.L_x_36960:
        /* <DEDUP_REMOVED lines=9> */
.L_x_36964:
[----:B------:R-:W-:Y:S02]  /*ce40*/  IMAD.MOV.U32 R15, RZ, RZ, R24 ;  /* 0x000000ffff0f7224 */ /* 0x000fe400078e0018 */
[----:B------:R-:W-:Y:S02]  /*ce50*/  IMAD.MOV.U32 R9, RZ, RZ, R6 ;  /* 0x000000ffff097224 */ /* 0x000fe400078e0006 */
[----:B------:R-:W-:Y:S02]  /*ce60*/  IMAD.MOV.U32 R24, RZ, RZ, R19 ;  /* 0x000000ffff187224 */ /* 0x000fe400078e0013 */
[----:B------:R-:W-:-:S07]  /*ce70*/  IMAD.MOV.U32 R6, RZ, RZ, R17 ;  /* 0x000000ffff067224 */ /* 0x000fce00078e0011 */
.L_x_36965:
[----:B------:R-:W-:Y:S05]  /*ce80*/  BSYNC.RECONVERGENT B1 ;  /* 0x0000000000017941 */ /* 0x000fea0003800200 */
.L_x_36963:
        /* <DEDUP_REMOVED lines=9> */
.L_x_36967:
[----:B------:R-:W-:Y:S02]  /*cf20*/  IMAD.MOV.U32 R26, RZ, RZ, R15 ;  /* 0x000000ffff1a7224 */ /* 0x000fe400078e000f */
[----:B------:R-:W-:Y:S02]  /*cf30*/  IMAD.MOV.U32 R8, RZ, RZ, R9 ;  /* 0x000000ffff087224 */ /* 0x000fe400078e0009 */
[----:B------:R-:W-:Y:S02]  /*cf40*/  IMAD.MOV.U32 R15, RZ, RZ, R36 ;  /* 0x000000ffff0f7224 */ /* 0x000fe400078e0024 */
[----:B------:R-:W-:-:S07]  /*cf50*/  IMAD.MOV.U32 R9, RZ, RZ, R34 ;  /* 0x000000ffff097224 */ /* 0x000fce00078e0022 */
.L_x_36968:
[----:B------:R-:W-:Y:S05]  /*cf60*/  BSYNC.RECONVERGENT B1 ;  /* 0x0000000000017941 */ /* 0x000fea0003800200 */
.L_x_36966:
        /* <DEDUP_REMOVED lines=9> */
.L_x_36970:
[----:B------:R-:W-:Y:S01]  /*d000*/  MOV R19, R26 ;  /* 0x0000001a00137202 */ /* 0x000fe20000000f00 */
[----:B------:R-:W-:Y:S02]  /*d010*/  IMAD.MOV.U32 R17, RZ, RZ, R8 ;  /* 0x000000ffff117224 */ /* 0x000fe400078e0008 */
[----:B------:R-:W-:Y:S02]  /*d020*/  IMAD.MOV.U32 R26, RZ, RZ, R23 ;  /* 0x000000ffff1a7224 */ /* 0x000fe400078e0017 */
[----:B------:R-:W-:-:S07]  /*d030*/  IMAD.MOV.U32 R8, RZ, RZ, R21 ;  /* 0x000000ffff087224 */ /* 0x000fce00078e0015 */
.L_x_36971:
[----:B------:R-:W-:Y:S05]  /*d040*/  BSYNC.RECONVERGENT B1 ;  /* 0x0000000000017941 */ /* 0x000fea0003800200 */
.L_x_36969:
        /* <DEDUP_REMOVED lines=9> */
.L_x_36973:
[----:B------:R-:W-:Y:S01]  /*d0e0*/  IMAD.MOV.U32 R21, RZ, RZ, R19 ;  /* 0x000000ffff157224 */ /* 0x000fe200078e0013 */
[----:B------:R-:W-:Y:S01]  /*d0f0*/  MOV R19, R10 ;  /* 0x0000000a00137202 */ /* 0x000fe20000000f00 */
[----:B------:R-:W-:Y:S02]  /*d100*/  IMAD.MOV.U32 R32, RZ, RZ, R17 ;  /* 0x000000ffff207224 */ /* 0x000fe400078e0011 */
[----:B------:R-:W-:-:S07]  /*d110*/  IMAD.MOV.U32 R17, RZ, RZ, R2 ;  /* 0x000000ffff117224 */ /* 0x000fce00078e0002 */
.L_x_36974:
[----:B------:R-:W-:Y:S05]  /*d120*/  BSYNC.RECONVERGENT B1 ;  /* 0x0000000000017941 */ /* 0x000fea0003800200 */
.L_x_36972:
        /* <DEDUP_REMOVED lines=9> */
.L_x_36976:
[----:B------:R-:W-:Y:S02]  /*d1c0*/  IMAD.MOV.U32 R10, RZ, RZ, R21 ;  /* 0x000000ffff0a7224 */ /* 0x000fe400078e0015 */
[----:B------:R-:W-:Y:S02]  /*d1d0*/  IMAD.MOV.U32 R2, RZ, RZ, R32 ;  /* 0x000000ffff027224 */ /* 0x000fe400078e0020 */
[----:B------:R-:W-:Y:S02]  /*d1e0*/  IMAD.MOV.U32 R21, RZ, RZ, R4 ;  /* 0x000000ffff157224 */ /* 0x000fe400078e0004 */
[----:B------:R-:W-:-:S07]  /*d1f0*/  IMAD.MOV.U32 R32, RZ, RZ, R5 ;  /* 0x000000ffff207224 */ /* 0x000fce00078e0005 */
.L_x_36977:
[----:B------:R-:W-:Y:S05]  /*d200*/  BSYNC.RECONVERGENT B1 ;  /* 0x0000000000017941 */ /* 0x000fea0003800200 */
.L_x_36975:
        /* <DEDUP_REMOVED lines=9> */
.L_x_36979:
[----:B------:R-:W-:Y:S02]  /*d2a0*/  IMAD.MOV.U32 R5, RZ, RZ, R10 ;  /* 0x000000ffff057224 */ /* 0x000fe400078e000a */
[----:B------:R-:W-:Y:S02]  /*d2b0*/  IMAD.MOV.U32 R4, RZ, RZ, R2 ;  /* 0x000000ffff047224 */ /* 0x000fe400078e0002 */
[----:B------:R-:W-:Y:S02]  /*d2c0*/  IMAD.MOV.U32 R10, RZ, RZ, R25 ;  /* 0x000000ffff0a7224 */ /* 0x000fe400078e0019 */
[----:B------:R-:W-:-:S07]  /*d2d0*/  IMAD.MOV.U32 R2, RZ, RZ, R7 ;  /* 0x000000ffff027224 */ /* 0x000fce00078e0007 */
.L_x_36980:
[----:B------:R-:W-:Y:S05]  /*d2e0*/  BSYNC.RECONVERGENT B1 ;  /* 0x0000000000017941 */ /* 0x000fea0003800200 */
.L_x_36978:
        /* <DEDUP_REMOVED lines=16> */
.L_x_36982:
[----:B------:R-:W-:Y:S02]  /*d3f0*/  IMAD.MOV.U32 R34, RZ, RZ, R11 ;  /* 0x000000ffff227224 */ /* 0x000fe400078e000b */
[----:B------:R-:W-:Y:S02]  /*d400*/  IMAD.MOV.U32 R22, RZ, RZ, R3 ;  /* 0x000000ffff167224 */ /* 0x000fe400078e0003 */
[----:B------:R-:W-:Y:S02]  /*d410*/  IMAD.MOV.U32 R11, RZ, RZ, R24 ;  /* 0x000000ffff0b7224 */ /* 0x000fe400078e0018 */
[----:B------:R-:W-:-:S07]  /*d420*/  IMAD.MOV.U32 R3, RZ, RZ, R6 ;  /* 0x000000ffff037224 */ /* 0x000fce00078e0006 */
.L_x_36983:
[----:B------:R-:W-:Y:S05]  /*d430*/  BSYNC.RECONVERGENT B1 ;  /* 0x0000000000017941 */ /* 0x000fea0003800200 */
.L_x_36981:
        /* <DEDUP_REMOVED lines=9> */
.L_x_36985:
[----:B------:R-:W-:Y:S01]  /*d4d0*/  MOV R13, R34 ;  /* 0x00000022000d7202 */ /* 0x000fe20000000f00 */
[----:B------:R-:W-:Y:S02]  /*d4e0*/  IMAD.MOV.U32 R7, RZ, RZ, R22 ;  /* 0x000000ffff077224 */ /* 0x000fe400078e0016 */
[----:B------:R-:W-:Y:S02]  /*d4f0*/  IMAD.MOV.U32 R34, RZ, RZ, R15 ;  /* 0x000000ffff227224 */ /* 0x000fe400078e000f */
[----:B------:R-:W-:-:S07]  /*d500*/  IMAD.MOV.U32 R22, RZ, RZ, R9 ;  /* 0x000000ffff167224 */ /* 0x000fce00078e0009 */
.L_x_36986:
[----:B------:R-:W-:Y:S05]  /*d510*/  BSYNC.RECONVERGENT B1 ;  /* 0x0000000000017941 */ /* 0x000fea0003800200 */
.L_x_36984:
        /* <DEDUP_REMOVED lines=9> */
.L_x_36988:
[----:B------:R-:W-:Y:S01]  /*d5b0*/  IMAD.MOV.U32 R24, RZ, RZ, R13 ;  /* 0x000000ffff187224 */ /* 0x000fe200078e000d */
[----:B------:R-:W-:Y:S01]  /*d5c0*/  MOV R13, R26 ;  /* 0x0000001a000d7202 */ /* 0x000fe20000000f00 */
[----:B------:R-:W-:Y:S02]  /*d5d0*/  IMAD.MOV.U32 R6, RZ, RZ, R7 ;  /* 0x000000ffff067224 */ /* 0x000fe400078e0007 */
[----:B------:R-:W-:-:S07]  /*d5e0*/  IMAD.MOV.U32 R7, RZ, RZ, R8 ;  /* 0x000000ffff077224 */ /* 0x000fce00078e0008 */
.L_x_36989:
[----:B------:R-:W-:Y:S05]  /*d5f0*/  BSYNC.RECONVERGENT B1 ;  /* 0x0000000000017941 */ /* 0x000fea0003800200 */
.L_x_36987:
        /* <DEDUP_REMOVED lines=9> */
.L_x_36991:
[----:B------:R-:W-:Y:S02]  /*d690*/  IMAD.MOV.U32 R8, RZ, RZ, R24 ;  /* 0x000000ffff087224 */ /* 0x000fe400078e0018 */
[----:B------:R-:W-:Y:S02]  /*d6a0*/  IMAD.MOV.U32 R9, RZ, RZ, R6 ;  /* 0x000000ffff097224 */ /* 0x000fe400078e0006 */
[----:B------:R-:W-:Y:S02]  /*d6b0*/  IMAD.MOV.U32 R24, RZ, RZ, R19 ;  /* 0x000000ffff187224 */ /* 0x000fe400078e0013 */
[----:B------:R-:W-:-:S07]  /*d6c0*/  IMAD.MOV.U32 R6, RZ, RZ, R17 ;  /* 0x000000ffff067224 */ /* 0x000fce00078e0011 */
.L_x_36992:
[----:B------:R-:W-:Y:S05]  /*d6d0*/  BSYNC.RECONVERGENT B1 ;  /* 0x0000000000017941 */ /* 0x000fea0003800200 */
.L_x_36990:
        /* <DEDUP_REMOVED lines=9> */
.L_x_36994:
[----:B------:R-:W-:Y:S02]  /*d770*/  IMAD.MOV.U32 R17, RZ, RZ, R8 ;  /* 0x000000ffff117224 */ /* 0x000fe400078e0008 */
[----:B------:R-:W-:Y:S02]  /*d780*/  IMAD.MOV.U32 R15, RZ, RZ, R9 ;  /* 0x000000ffff0f7224 */ /* 0x000fe400078e0009 */
[----:B------:R-:W-:Y:S02]  /*d790*/  IMAD.MOV.U32 R8, RZ, RZ, R21 ;  /* 0x000000ffff087224 */ /* 0x000fe400078e0015 */
[----:B------:R-:W-:-:S07]  /*d7a0*/  IMAD.MOV.U32 R9, RZ, RZ, R32 ;  /* 0x000000ffff097224 */ /* 0x000fce00078e0020 */
.L_x_36995:
[----:B------:R-:W-:Y:S05]  /*d7b0*/  BSYNC.RECONVERGENT B1 ;  /* 0x0000000000017941 */ /* 0x000fea0003800200 */
.L_x_36993:
        /* <DEDUP_REMOVED lines=9> */
.L_x_36997:
[----:B------:R-:W-:Y:S01]  /*d850*/  MOV R26, R17 ;  /* 0x00000011001a7202 */ /* 0x000fe20000000f00 */
[----:B------:R-:W-:Y:S02]  /*d860*/  IMAD.MOV.U32 R19, RZ, RZ, R15 ;  /* 0x000000ffff137224 */ /* 0x000fe400078e000f */
[----:B------:R-:W-:Y:S02]  /*d870*/  IMAD.MOV.U32 R17, RZ, RZ, R10 ;  /* 0x000000ffff117224 */ /* 0x000fe400078e000a */
[----:B------:R-:W-:-:S07]  /*d880*/  IMAD.MOV.U32 R15, RZ, RZ, R2 ;  /* 0x000000ffff0f7224 */ /* 0x000fce00078e0002 */
.L_x_36998:
[----:B------:R-:W-:Y:S05]  /*d890*/  BSYNC.RECONVERGENT B1 ;  /* 0x0000000000017941 */ /* 0x000fea0003800200 */
.L_x_36996:
        /* <DEDUP_REMOVED lines=9> */
.L_x_37000:
[----:B------:R-:W-:Y:S01]  /*d930*/  IMAD.MOV.U32 R10, RZ, RZ, R26 ;  /* 0x000000ffff0a7224 */ /* 0x000fe200078e001a */
[----:B------:R-:W-:Y:S01]  /*d940*/  MOV R26, R5 ;  /* 0x00000005001a7202 */ /* 0x000fe20000000f00 */
[----:B------:R-:W-:Y:S02]  /*d950*/  IMAD.MOV.U32 R2, RZ, RZ, R19 ;  /* 0x000000ffff027224 */ /* 0x000fe400078e0013 */
[----:B------:R-:W-:-:S07]  /*d960*/  IMAD.MOV.U32 R19, RZ, RZ, R4 ;  /* 0x000000ffff137224 */ /* 0x000fce00078e0004 */
.L_x_37001:
[----:B------:R-:W-:Y:S05]  /*d970*/  BSYNC.RECONVERGENT B1 ;  /* 0x0000000000017941 */ /* 0x000fea0003800200 */
.L_x_36999:
        /* <DEDUP_REMOVED lines=16> */
.L_x_37003:
[----:B------:R-:W-:Y:S01]  /*da80*/  IMAD.MOV.U32 R4, RZ, RZ, R11 ;  /* 0x000000ffff047224 */ /* 0x000fe200078e000b */
[----:B------:R-:W-:Y:S01]  /*da90*/  MOV R11, R34 ;  /* 0x00000022000b7202 */ /* 0x000fe20000000f00 */
[----:B------:R-:W-:Y:S02]  /*daa0*/  IMAD.MOV.U32 R20, RZ, RZ, R3 ;  /* 0x000000ffff147224 */ /* 0x000fe400078e0003 */
[----:B------:R-:W-:-:S07]  /*dab0*/  IMAD.MOV.U32 R3, RZ, RZ, R22 ;  /* 0x000000ffff037224 */ /* 0x000fce00078e0016 */
.L_x_37004:
[----:B------:R-:W-:Y:S05]  /*dac0*/  BSYNC.RECONVERGENT B1 ;  /* 0x0000000000017941 */ /* 0x000fea0003800200 */
.L_x_37002:
        /* <DEDUP_REMOVED lines=9> */
.L_x_37006:
[----:B------:R-:W-:Y:S02]  /*db60*/  IMAD.MOV.U32 R5, RZ, RZ, R4 ;  /* 0x000000ffff057224 */ /* 0x000fe400078e0004 */
[----:B------:R-:W-:Y:S02]  /*db70*/  IMAD.MOV.U32 R21, RZ, RZ, R20 ;  /* 0x000000ffff157224 */ /* 0x000fe400078e0014 */
[----:B------:R-:W-:Y:S02]  /*db80*/  IMAD.MOV.U32 R4, RZ, RZ, R13 ;  /* 0x000000ffff047224 */ /* 0x000fe400078e000d */
[----:B------:R-:W-:-:S07]  /*db90*/  IMAD.MOV.U32 R20, RZ, RZ, R7 ;  /* 0x000000ffff147224 */ /* 0x000fce00078e0007 */
.L_x_37007:
[----:B------:R-:W-:Y:S05]  /*dba0*/  BSYNC.RECONVERGENT B1 ;  /* 0x0000000000017941 */ /* 0x000fea0003800200 */
.L_x_37005:
        /* <DEDUP_REMOVED lines=9> */
.L_x_37009:
[----:B------:R-:W-:Y:S02]  /*dc40*/  IMAD.MOV.U32 R7, RZ, RZ, R5 ;  /* 0x000000ffff077224 */ /* 0x000fe400078e0005 */
[----:B------:R-:W-:Y:S02]  /*dc50*/  IMAD.MOV.U32 R22, RZ, RZ, R21 ;  /* 0x000000ffff167224 */ /* 0x000fe400078e0015 */
[----:B------:R-:W-:Y:S02]  /*dc60*/  IMAD.MOV.U32 R5, RZ, RZ, R24 ;  /* 0x000000ffff057224 */ /* 0x000fe400078e0018 */
[----:B------:R-:W-:-:S07]  /*dc70*/  IMAD.MOV.U32 R21, RZ, RZ, R6 ;  /* 0x000000ffff157224 */ /* 0x000fce00078e0006 */
.L_x_37010:
[----:B------:R-:W-:Y:S05]  /*dc80*/  BSYNC.RECONVERGENT B1 ;  /* 0x0000000000017941 */ /* 0x000fea0003800200 */
.L_x_37008:
        /* <DEDUP_REMOVED lines=9> */
.L_x_37012:
[----:B------:R-:W-:Y:S01]  /*dd20*/  MOV R6, R7 ;  /* 0x0000000700067202 */ /* 0x000fe20000000f00 */
[----:B------:R-:W-:Y:S02]  /*dd30*/  IMAD.MOV.U32 R24, RZ, RZ, R22 ;  /* 0x000000ffff187224 */ /* 0x000fe400078e0016 */
[----:B------:R-:W-:Y:S02]  /*dd40*/  IMAD.MOV.U32 R7, RZ, RZ, R8 ;  /* 0x000000ffff077224 */ /* 0x000fe400078e0008 */
[----:B------:R-:W-:-:S07]  /*dd50*/  IMAD.MOV.U32 R22, RZ, RZ, R9 ;  /* 0x000000ffff167224 */ /* 0x000fce00078e0009 */
.L_x_37013:
[----:B------:R-:W-:Y:S05]  /*dd60*/  BSYNC.RECONVERGENT B1 ;  /* 0x0000000000017941 */ /* 0x000fea0003800200 */
.L_x_37011:
        /* <DEDUP_REMOVED lines=9> */
.L_x_37015:
[----:B------:R-:W-:Y:S01]  /*de00*/  IMAD.MOV.U32 R9, RZ, RZ, R6 ;  /* 0x000000ffff097224 */ /* 0x000fe200078e0006 */
[----:B------:R-:W-:Y:S01]  /*de10*/  MOV R6, R17 ;  /* 0x0000001100067202 */ /* 0x000fe20000000f00 */
[----:B------:R-:W-:Y:S02]  /*de20*/  IMAD.MOV.U32 R8, RZ, RZ, R24 ;  /* 0x000000ffff087224 */ /* 0x000fe400078e0018 */
[----:B------:R-:W-:-:S07]  /*de30*/  IMAD.MOV.U32 R24, RZ, RZ, R15 ;  /* 0x000000ffff187224 */ /* 0x000fce00078e000f */
.L_x_37016:
[----:B------:R-:W-:Y:S05]  /*de40*/  BSYNC.RECONVERGENT B1 ;  /* 0x0000000000017941 */ /* 0x000fea0003800200 */
.L_x_37014:
        /* <DEDUP_REMOVED lines=9> */
.L_x_37018:
[----:B------:R-:W-:Y:S02]  /*dee0*/  IMAD.MOV.U32 R13, RZ, RZ, R9 ;  /* 0x000000ffff0d7224 */ /* 0x000fe400078e0009 */
[----:B------:R-:W-:Y:S02]  /*def0*/  IMAD.MOV.U32 R15, RZ, RZ, R8 ;  /* 0x000000ffff0f7224 */ /* 0x000fe400078e0008 */
[----:B------:R-:W-:Y:S02]  /*df00*/  IMAD.MOV.U32 R9, RZ, RZ, R26 ;  /* 0x000000ffff097224 */ /* 0x000fe400078e001a */
[----:B------:R-:W-:-:S07]  /*df10*/  IMAD.MOV.U32 R8, RZ, RZ, R19 ;  /* 0x000000ffff087224 */ /* 0x000fce00078e0013 */
.L_x_37019:
[----:B------:R-:W-:Y:S05]  /*df20*/  BSYNC.RECONVERGENT B1 ;  /* 0x0000000000017941 */ /* 0x000fea0003800200 */
.L_x_37017:
        /* <DEDUP_REMOVED lines=9> */
.L_x_37021:
[----:B------:R-:W-:Y:S02]  /*dfc0*/  IMAD.MOV.U32 R17, RZ, RZ, R13 ;  /* 0x000000ffff117224 */ /* 0x000fe400078e000d */
[----:B------:R-:W-:Y:S02]  /*dfd0*/  IMAD.MOV.U32 R19, RZ, RZ, R15 ;  /* 0x000000ffff137224 */ /* 0x000fe400078e000f */
[----:B------:R-:W-:Y:S02]  /*dfe0*/  IMAD.MOV.U32 R13, RZ, RZ, R10 ;  /* 0x000000ffff0d7224 */ /* 0x000fe400078e000a */
[----:B------:R-:W-:-:S07]  /*dff0*/  IMAD.MOV.U32 R15, RZ, RZ, R2 ;  /* 0x000000ffff0f7224 */ /* 0x000fce00078e0002 */
.L_x_37022:
[----:B------:R-:W-:Y:S05]  /*e000*/  BSYNC.RECONVERGENT B1 ;  /* 0x0000000000017941 */ /* 0x000fea0003800200 */
.L_x_37020:
        /* <DEDUP_REMOVED lines=16> */
.L_x_37024:
[----:B------:R-:W-:Y:S02]  /*e110*/  IMAD.MOV.U32 R2, RZ, RZ, R11 ;  /* 0x000000ffff027224 */ /* 0x000fe400078e000b */
[----:B------:R-:W-:Y:S02]  /*e120*/  IMAD.MOV.U32 R10, RZ, RZ, R3 ;  /* 0x000000ffff0a7224 */ /* 0x000fe400078e0003 */
[----:B------:R-:W-:Y:S02]  /*e130*/  IMAD.MOV.U32 R11, RZ, RZ, R4 ;  /* 0x000000ffff0b7224 */ /* 0x000fe400078e0004 */
[----:B------:R-:W-:-:S07]  /*e140*/  IMAD.MOV.U32 R3, RZ, RZ, R20 ;  /* 0x000000ffff037224 */ /* 0x000fce00078e0014 */
.L_x_37025:
[----:B------:R-:W-:Y:S05]  /*e150*/  BSYNC.RECONVERGENT B1 ;  /* 0x0000000000017941 */ /* 0x000fea0003800200 */
.L_x_37023:
        /* <DEDUP_REMOVED lines=9> */
.L_x_37027:
[----:B------:R-:W-:Y:S01]  /*e1f0*/  MOV R4, R2 ;  /* 0x0000000200047202 */ /* 0x000fe20000000f00 */
[----:B------:R-:W-:Y:S02]  /*e200*/  IMAD.MOV.U32 R23, RZ, RZ, R10 ;  /* 0x000000ffff177224 */ /* 0x000fe400078e000a */
[----:B------:R-:W-:Y:S02]  /*e210*/  IMAD.MOV.U32 R2, RZ, RZ, R5 ;  /* 0x000000ffff027224 */ /* 0x000fe400078e0005 */
[----:B------:R-:W-:-:S07]  /*e220*/  IMAD.MOV.U32 R10, RZ, RZ, R21 ;  /* 0x000000ffff0a7224 */ /* 0x000fce00078e0015 */
.L_x_37028:
[----:B------:R-:W-:Y:S05]  /*e230*/  BSYNC.RECONVERGENT B1 ;  /* 0x0000000000017941 */ /* 0x000fea0003800200 */
.L_x_37026:
        /* <DEDUP_REMOVED lines=9> */
.L_x_37030:
[----:B------:R-:W-:Y:S01]  /*e2d0*/  IMAD.MOV.U32 R5, RZ, RZ, R4 ;  /* 0x000000ffff057224 */ /* 0x000fe200078e0004 */
[----:B------:R-:W-:Y:S01]  /*e2e0*/  MOV R4, R7 ;  /* 0x0000000700047202 */ /* 0x000fe20000000f00 */
[----:B------:R-:W-:Y:S02]  /*e2f0*/  IMAD.MOV.U32 R21, RZ, RZ, R23 ;  /* 0x000000ffff157224 */ /* 0x000fe400078e0017 */
[----:B------:R-:W-:-:S07]  /*e300*/  IMAD.MOV.U32 R23, RZ, RZ, R22 ;  /* 0x000000ffff177224 */ /* 0x000fce00078e0016 */
.L_x_37031:
[----:B------:R-:W-:Y:S05]  /*e310*/  BSYNC.RECONVERGENT B1 ;  /* 0x0000000000017941 */ /* 0x000fea0003800200 */
.L_x_37029:
        /* <DEDUP_REMOVED lines=9> */
.L_x_37033:
[----:B------:R-:W-:Y:S02]  /*e3b0*/  IMAD.MOV.U32 R18, RZ, RZ, R5 ;  /* 0x000000ffff127224 */ /* 0x000fe400078e0005 */
[----:B------:R-:W-:Y:S02]  /*e3c0*/  IMAD.MOV.U32 R7, RZ, RZ, R21 ;  /* 0x000000ffff077224 */ /* 0x000fe400078e0015 */
[----:B------:R-:W-:Y:S02]  /*e3d0*/  IMAD.MOV.U32 R5, RZ, RZ, R6 ;  /* 0x000000ffff057224 */ /* 0x000fe400078e0006 */
[----:B------:R-:W-:-:S07]  /*e3e0*/  IMAD.MOV.U32 R21, RZ, RZ, R24 ;  /* 0x000000ffff157224 */ /* 0x000fce00078e0018 */
.L_x_37034:
[----:B------:R-:W-:Y:S05]  /*e3f0*/  BSYNC.RECONVERGENT B1 ;  /* 0x0000000000017941 */ /* 0x000fea0003800200 */
.L_x_37032:
        /* <DEDUP_REMOVED lines=9> */
.L_x_37036:
[----:B------:R-:W-:Y:S02]  /*e490*/  IMAD.MOV.U32 R6, RZ, RZ, R18 ;  /* 0x000000ffff067224 */ /* 0x000fe400078e0012 */
[----:B------:R-:W-:Y:S02]  /*e4a0*/  IMAD.MOV.U32 R20, RZ, RZ, R7 ;  /* 0x000000ffff147224 */ /* 0x000fe400078e0007 */
[----:B------:R-:W-:Y:S02]  /*e4b0*/  IMAD.MOV.U32 R18, RZ, RZ, R9 ;  /* 0x000000ffff127224 */ /* 0x000fe400078e0009 */
[----:B------:R-:W-:-:S07]  /*e4c0*/  IMAD.MOV.U32 R7, RZ, RZ, R8 ;  /* 0x000000ffff077224 */ /* 0x000fce00078e0008 */
.L_x_37037:
[----:B------:R-:W-:Y:S05]  /*e4d0*/  BSYNC.RECONVERGENT B1 ;  /* 0x0000000000017941 */ /* 0x000fea0003800200 */
.L_x_37035:
        /* <DEDUP_REMOVED lines=9> */
.L_x_37039:
[----:B------:R-:W-:Y:S01]  /*e570*/  MOV R8, R6 ;  /* 0x0000000600087202 */ /* 0x000fe20000000f00 */
[----:B------:R-:W-:Y:S02]  /*e580*/  IMAD.MOV.U32 R22, RZ, RZ, R20 ;  /* 0x000000ffff167224 */ /* 0x000fe400078e0014 */
[----:B------:R-:W-:Y:S02]  /*e590*/  IMAD.MOV.U32 R6, RZ, RZ, R13 ;  /* 0x000000ffff067224 */ /* 0x000fe400078e000d */
[----:B------:R-:W-:-:S07]  /*e5a0*/  IMAD.MOV.U32 R20, RZ, RZ, R15 ;  /* 0x000000ffff147224 */ /* 0x000fce00078e000f */
.L_x_37040:
[----:B------:R-:W-:Y:S05]  /*e5b0*/  BSYNC.RECONVERGENT B1 ;  /* 0x0000000000017941 */ /* 0x000fea0003800200 */
.L_x_37038:
        /* <DEDUP_REMOVED lines=9> */
.L_x_37042:
[----:B------:R-:W-:Y:S01]  /*e650*/  IMAD.MOV.U32 R9, RZ, RZ, R8 ;  /* 0x000000ffff097224 */ /* 0x000fe200078e0008 */
[----:B------:R-:W-:Y:S01]  /*e660*/  MOV R8, R17 ;  /* 0x0000001100087202 */ /* 0x000fe20000000f00 */
[----:B------:R-:W-:Y:S02]  /*e670*/  IMAD.MOV.U32 R13, RZ, RZ, R22 ;  /* 0x000000ffff0d7224 */ /* 0x000fe400078e0016 */
[----:B------:R-:W-:-:S07]  /*e680*/  IMAD.MOV.U32 R22, RZ, RZ, R19 ;  /* 0x000000ffff167224 */ /* 0x000fce00078e0013 */
.L_x_37043:
[----:B------:R-:W-:Y:S05]  /*e690*/  BSYNC.RECONVERGENT B1 ;  /* 0x0000000000017941 */ /* 0x000fea0003800200 */
.L_x_37041:
        /* <DEDUP_REMOVED lines=16> */
.L_x_37045:
[----:B------:R-:W-:Y:S01]  /*e7a0*/  IMAD.MOV.U32 R15, RZ, RZ, R11 ;  /* 0x000000ffff0f7224 */ /* 0x000fe200078e000b */
[----:B------:R-:W-:Y:S01]  /*e7b0*/  MOV R11, R2 ;  /* 0x00000002000b7202 */ /* 0x000fe20000000f00 */
[----:B------:R-:W-:Y:S02]  /*e7c0*/  IMAD.MOV.U32 R16, RZ, RZ, R3 ;  /* 0x000000ffff107224 */ /* 0x000fe400078e0003 */
[----:B------:R-:W-:-:S07]  /*e7d0*/  IMAD.MOV.U32 R3, RZ, RZ, R10 ;  /* 0x000000ffff037224 */ /* 0x000fce00078e000a */
.L_x_37046:
[----:B------:R-:W-:Y:S05]  /*e7e0*/  BSYNC.RECONVERGENT B1 ;  /* 0x0000000000017941 */ /* 0x000fea0003800200 */
.L_x_37044:
        /* <DEDUP_REMOVED lines=9> */
.L_x_37048:
[----:B------:R-:W-:Y:S02]  /*e880*/  IMAD.MOV.U32 R17, RZ, RZ, R15 ;  /* 0x000000ffff117224 */ /* 0x000fe400078e000f */
[----:B------:R-:W-:Y:S02]  /*e890*/  IMAD.MOV.U32 R19, RZ, RZ, R16 ;  /* 0x000000ffff137224 */ /* 0x000fe400078e0010 */
[----:B------:R-:W-:Y:S02]  /*e8a0*/  IMAD.MOV.U32 R15, RZ, RZ, R4 ;  /* 0x000000ffff0f7224 */ /* 0x000fe400078e0004 */
[----:B------:R-:W-:-:S07]  /*e8b0*/  IMAD.MOV.U32 R16, RZ, RZ, R23 ;  /* 0x000000ffff107224 */ /* 0x000fce00078e0017 */
.L_x_37049:
[----:B------:R-:W-:Y:S05]  /*e8c0*/  BSYNC.RECONVERGENT B1 ;  /* 0x0000000000017941 */ /* 0x000fea0003800200 */
.L_x_37047:
        /* <DEDUP_REMOVED lines=9> */
.L_x_37051:
[----:B------:R-:W-:Y:S02]  /*e960*/  IMAD.MOV.U32 R23, RZ, RZ, R17 ;  /* 0x000000ffff177224 */ /* 0x000fe400078e0011 */
[----:B------:R-:W-:Y:S02]  /*e970*/  IMAD.MOV.U32 R24, RZ, RZ, R19 ;  /* 0x000000ffff187224 */ /* 0x000fe400078e0013 */
[----:B------:R-:W-:Y:S02]  /*e980*/  IMAD.MOV.U32 R17, RZ, RZ, R5 ;  /* 0x000000ffff117224 */ /* 0x000fe400078e0005 */
[----:B------:R-:W-:-:S07]  /*e990*/  IMAD.MOV.U32 R19, RZ, RZ, R21 ;  /* 0x000000ffff137224 */ /* 0x000fce00078e0015 */
.L_x_37052:
[----:B------:R-:W-:Y:S05]  /*e9a0*/  BSYNC.RECONVERGENT B1 ;  /* 0x0000000000017941 */ /* 0x000fea0003800200 */
.L_x_37050:
        /* <DEDUP_REMOVED lines=9> */
.L_x_37054:
[----:B------:R-:W-:Y:S01]  /*ea40*/  MOV R21, R23 ;  /* 0x0000001700157202 */ /* 0x000fe20000000f00 */
[----:B------:R-:W-:Y:S02]  /*ea50*/  IMAD.MOV.U32 R25, RZ, RZ, R24 ;  /* 0x000000ffff197224 */ /* 0x000fe400078e0018 */
[----:B------:R-:W-:Y:S02]  /*ea60*/  IMAD.MOV.U32 R23, RZ, RZ, R18 ;  /* 0x000000ffff177224 */ /* 0x000fe400078e0012 */
[----:B------:R-:W-:-:S07]  /*ea70*/  IMAD.MOV.U32 R24, RZ, RZ, R7 ;  /* 0x000000ffff187224 */ /* 0x000fce00078e0007 */
.L_x_37055:
[----:B------:R-:W-:Y:S05]  /*ea80*/  BSYNC.RECONVERGENT B1 ;  /* 0x0000000000017941 */ /* 0x000fea0003800200 */
.L_x_37053:
        /* <DEDUP_REMOVED lines=9> */
.L_x_37057:
[----:B------:R-:W-:Y:S01]  /*eb20*/  IMAD.MOV.U32 R18, RZ, RZ, R21 ;  /* 0x000000ffff127224 */ /* 0x000fe200078e0015 */
[----:B------:R-:W-:Y:S01]  /*eb30*/  MOV R21, R6 ;  /* 0x0000000600157202 */ /* 0x000fe20000000f00 */
[----:B------:R-:W-:Y:S02]  /*eb40*/  IMAD.MOV.U32 R26, RZ, RZ, R25 ;  /* 0x000000ffff1a7224 */ /* 0x000fe400078e0019 */
[----:B------:R-:W-:-:S07]  /*eb50*/  IMAD.MOV.U32 R25, RZ, RZ, R20 ;  /* 0x000000ffff197224 */ /* 0x000fce00078e0014 */
.L_x_37058:
[----:B------:R-:W-:Y:S05]  /*eb60*/  BSYNC.RECONVERGENT B1 ;  /* 0x0000000000017941 */ /* 0x000fea0003800200 */
.L_x_37056:
        /* <DEDUP_REMOVED lines=9> */
.L_x_37060:
[----:B------:R-:W-:Y:S02]  /*ec00*/  IMAD.MOV.U32 R20, RZ, RZ, R18 ;  /* 0x000000ffff147224 */ /* 0x000fe400078e0012 */
[----:B------:R-:W-:Y:S02]  /*ec10*/  IMAD.MOV.U32 R29, RZ, RZ, R26 ;  /* 0x000000ffff1d7224 */ /* 0x000fe400078e001a */
[----:B------:R-:W-:Y:S02]  /*ec20*/  IMAD.MOV.U32 R18, RZ, RZ, R8 ;  /* 0x000000ffff127224 */ /* 0x000fe400078e0008 */
[----:B------:R-:W-:-:S07]  /*ec30*/  IMAD.MOV.U32 R26, RZ, RZ, R22 ;  /* 0x000000ffff1a7224 */ /* 0x000fce00078e0016 */
.L_x_37061:
[----:B------:R-:W-:Y:S05]  /*ec40*/  BSYNC.RECONVERGENT B1 ;  /* 0x0000000000017941 */ /* 0x000fea0003800200 */
.L_x_37059:
        /* <DEDUP_REMOVED lines=9> */
.L_x_37063:
[----:B------:R-:W-:Y:S02]  /*ece0*/  IMAD.MOV.U32 R36, RZ, RZ, R20 ;  /* 0x000000ffff247224 */ /* 0x000fe400078e0014 */
[----:B------:R-:W-:Y:S02]  /*ecf0*/  IMAD.MOV.U32 R8, RZ, RZ, R29 ;  /* 0x000000ffff087224 */ /* 0x000fe400078e001d */
[----:B------:R-:W-:Y:S02]  /*ed00*/  IMAD.MOV.U32 R20, RZ, RZ, R9 ;  /* 0x000000ffff147224 */ /* 0x000fe400078e0009 */
[----:B------:R-:W-:-:S07]  /*ed10*/  IMAD.MOV.U32 R29, RZ, RZ, R13 ;  /* 0x000000ffff1d7224 */ /* 0x000fce00078e000d */
.L_x_37064:
[----:B------:R-:W-:Y:S05]  /*ed20*/  BSYNC.RECONVERGENT B1 ;  /* 0x0000000000017941 */ /* 0x000fea0003800200 */
.L_x_37062:
        /* <DEDUP_REMOVED lines=16> */
.L_x_37066:
[----:B------:R-:W-:Y:S02]  /*ee30*/  IMAD.MOV.U32 R10, RZ, RZ, R11 ;  /* 0x000000ffff0a7224 */ /* 0x000fe400078e000b */
[----:B------:R-:W-:Y:S02]  /*ee40*/  IMAD.MOV.U32 R2, RZ, RZ, R3 ;  /* 0x000000ffff027224 */ /* 0x000fe400078e0003 */
[----:B------:R-:W-:Y:S02]  /*ee50*/  IMAD.MOV.U32 R11, RZ, RZ, R15 ;  /* 0x000000ffff0b7224 */ /* 0x000fe400078e000f */
[----:B------:R-:W-:-:S07]  /*ee60*/  IMAD.MOV.U32 R3, RZ, RZ, R16 ;  /* 0x000000ffff037224 */ /* 0x000fce00078e0010 */
.L_x_37067:
[----:B------:R-:W-:Y:S05]  /*ee70*/  BSYNC.RECONVERGENT B1 ;  /* 0x0000000000017941 */ /* 0x000fea0003800200 */
.L_x_37065:
        /* <DEDUP_REMOVED lines=9> */
.L_x_37069:
[----:B------:R-:W-:Y:S01]  /*ef10*/  MOV R33, R10 ;  /* 0x0000000a00217202 */ /* 0x000fe20000000f00 */
[----:B------:R-:W-:Y:S02]  /*ef20*/  IMAD.MOV.U32 R5, RZ, RZ, R2 ;  /* 0x000000ffff057224 */ /* 0x000fe400078e0002 */
[----:B------:R-:W-:Y:S02]  /*ef30*/  IMAD.MOV.U32 R10, RZ, RZ, R17 ;  /* 0x000000ffff0a7224 */ /* 0x000fe400078e0011 */
[----:B------:R-:W-:-:S07]  /*ef40*/  IMAD.MOV.U32 R2, RZ, RZ, R19 ;  /* 0x000000ffff027224 */ /* 0x000fce00078e0013 */
.L_x_37070:
[----:B------:R-:W-:Y:S05]  /*ef50*/  BSYNC.RECONVERGENT B1 ;  /* 0x0000000000017941 */ /* 0x000fea0003800200 */
.L_x_37068:
        /* <DEDUP_REMOVED lines=9> */
.L_x_37072:
[----:B------:R-:W-:Y:S01]  /*eff0*/  IMAD.MOV.U32 R32, RZ, RZ, R33 ;  /* 0x000000ffff207224 */ /* 0x000fe200078e0021 */
[----:B------:R-:W-:Y:S01]  /*f000*/  MOV R33, R23 ;  /* 0x0000001700217202 */ /* 0x000fe20000000f00 */
[----:B------:R-:W-:Y:S02]  /*f010*/  IMAD.MOV.U32 R4, RZ, RZ, R5 ;  /* 0x000000ffff047224 */ /* 0x000fe400078e0005 */
[----:B------:R-:W-:-:S07]  /*f020*/  IMAD.MOV.U32 R5, RZ, RZ, R24 ;  /* 0x000000ffff057224 */ /* 0x000fce00078e0018 */
.L_x_37073:
[----:B------:R-:W-:Y:S05]  /*f030*/  BSYNC.RECONVERGENT B1 ;  /* 0x0000000000017941 */ /* 0x000fea0003800200 */
.L_x_37071:
        /* <DEDUP_REMOVED lines=9> */
.L_x_37075:
[----:B------:R-:W-:Y:S02]  /*f0d0*/  IMAD.MOV.U32 R35, RZ, RZ, R32 ;  /* 0x000000ffff237224 */ /* 0x000fe400078e0020 */
[----:B------:R-:W-:Y:S02]  /*f0e0*/  IMAD.MOV.U32 R7, RZ, RZ, R4 ;  /* 0x000000ffff077224 */ /* 0x000fe400078e0004 */
[----:B------:R-:W-:Y:S02]  /*f0f0*/  IMAD.MOV.U32 R32, RZ, RZ, R21 ;  /* 0x000000ffff207224 */ /* 0x000fe400078e0015 */
[----:B------:R-:W-:-:S07]  /*f100*/  IMAD.MOV.U32 R4, RZ, RZ, R25 ;  /* 0x000000ffff047224 */ /* 0x000fce00078e0019 */
.L_x_37076:
[----:B------:R-:W-:Y:S05]  /*f110*/  BSYNC.RECONVERGENT B1 ;  /* 0x0000000000017941 */ /* 0x000fea0003800200 */
.L_x_37074:
        /* <DEDUP_REMOVED lines=9> */
.L_x_37078:
[----:B------:R-:W-:Y:S02]  /*f1b0*/  IMAD.MOV.U32 R34, RZ, RZ, R35 ;  /* 0x000000ffff227224 */ /* 0x000fe400078e0023 */
[----:B------:R-:W-:Y:S02]  /*f1c0*/  IMAD.MOV.U32 R6, RZ, RZ, R7 ;  /* 0x000000ffff067224 */ /* 0x000fe400078e0007 */
[----:B------:R-:W-:Y:S02]  /*f1d0*/  IMAD.MOV.U32 R35, RZ, RZ, R18 ;  /* 0x000000ffff237224 */ /* 0x000fe400078e0012 */
[----:B------:R-:W-:-:S07]  /*f1e0*/  IMAD.MOV.U32 R7, RZ, RZ, R26 ;  /* 0x000000ffff077224 */ /* 0x000fce00078e001a */
.L_x_37079:
[----:B------:R-:W-:Y:S05]  /*f1f0*/  BSYNC.RECONVERGENT B1 ;  /* 0x0000000000017941 */ /* 0x000fea0003800200 */
.L_x_37077:
        /* <DEDUP_REMOVED lines=9> */
.L_x_37081:
[----:B------:R-:W-:Y:S01]  /*f290*/  MOV R13, R34 ;  /* 0x00000022000d7202 */ /* 0x000fe20000000f00 */
[----:B------:R-:W-:Y:S02]  /*f2a0*/  IMAD.MOV.U32 R15, RZ, RZ, R6 ;  /* 0x000000ffff0f7224 */ /* 0x000fe400078e0006 */
[----:B------:R-:W-:Y:S02]  /*f2b0*/  IMAD.MOV.U32 R34, RZ, RZ, R20 ;  /* 0x000000ffff227224 */ /* 0x000fe400078e0014 */
[----:B------:R-:W-:-:S07]  /*f2c0*/  IMAD.MOV.U32 R6, RZ, RZ, R29 ;  /* 0x000000ffff067224 */ /* 0x000fce00078e001d */
.L_x_37082:
[----:B------:R-:W-:Y:S05]  /*f2d0*/  BSYNC.RECONVERGENT B1 ;  /* 0x0000000000017941 */ /* 0x000fea0003800200 */
.L_x_37080:
        /* <DEDUP_REMOVED lines=9> */
.L_x_37083:
[----:B------:R-:W-:Y:S01]  /*f370*/  IMAD.MOV.U32 R9, RZ, RZ, R8 ;  /* 0x000000ffff097224 */ /* 0x000fe200078e0008 */
[----:B------:R-:W-:Y:S01]  /*f380*/  MOV R37, R36 ;  /* 0x0000002400257202 */ /* 0x000fe20000000f00 */
[----:B------:R-:W-:Y:S02]  /*f390*/  IMAD.MOV.U32 R43, RZ, RZ, R12 ;  /* 0x000000ffff2b7224 */ /* 0x000fe400078e000c */
[----:B------:R-:W-:Y:S02]  /*f3a0*/  IMAD.MOV.U32 R8, RZ, RZ, R15 ;  /* 0x000000ffff087224 */ /* 0x000fe400078e000f */
[----:B------:R-:W-:-:S07]  /*f3b0*/  IMAD.MOV.U32 R36, RZ, RZ, R13 ;  /* 0x000000ffff247224 */ /* 0x000fce00078e000d */
.L_x_36917:
[----:B------:R-:W-:Y:S05]  /*f3c0*/  BSYNC.RECONVERGENT B0 ;  /* 0x0000000000007941 */ /* 0x000fea0003800200 */
.L_x_36916:
        /* <DEDUP_REMOVED lines=46> */
.L_x_37087:
[----:B------:R-:W-:Y:S01]  /*f6b0*/  MOV R21, R11 ;  /* 0x0000000b00157202 */ /* 0x000fe20000000f00 */
[----:B------:R-:W-:Y:S02]  /*f6c0*/  IMAD.MOV.U32 R19, RZ, RZ, R3 ;  /* 0x000000ffff137224 */ /* 0x000fe400078e0003 */
[----:B------:R-:W-:Y:S02]  /*f6d0*/  IMAD.MOV.U32 R11, RZ, RZ, R10 ;  /* 0x000000ffff0b7224 */ /* 0x000fe400078e000a */
[----:B------:R-:W-:-:S07]  /*f6e0*/  IMAD.MOV.U32 R3, RZ, RZ, R2 ;  /* 0x000000ffff037224 */ /* 0x000fce00078e0002 */
.L_x_37088:
[----:B------:R-:W-:Y:S05]  /*f6f0*/  BSYNC.RECONVERGENT B1 ;  /* 0x0000000000017941 */ /* 0x000fea0003800200 */
.L_x_37086:
        /* <DEDUP_REMOVED lines=9> */
.L_x_37090:
[----:B------:R-:W-:Y:S01]  /*f790*/  IMAD.MOV.U32 R25, RZ, RZ, R21 ;  /* 0x000000ffff197224 */ /* 0x000fe200078e0015 */
[----:B------:R-:W-:Y:S01]  /*f7a0*/  MOV R21, R33 ;  /* 0x0000002100157202 */ /* 0x000fe20000000f00 */
[----:B------:R-:W-:Y:S02]  /*f7b0*/  IMAD.MOV.U32 R23, RZ, RZ, R19 ;  /* 0x000000ffff177224 */ /* 0x000fe400078e0013 */
[----:B------:R-:W-:-:S07]  /*f7c0*/  IMAD.MOV.U32 R19, RZ, RZ, R5 ;  /* 0x000000ffff137224 */ /* 0x000fce00078e0005 */
.L_x_37091:
[----:B------:R-:W-:Y:S05]  /*f7d0*/  BSYNC.RECONVERGENT B1 ;  /* 0x0000000000017941 */ /* 0x000fea0003800200 */
.L_x_37089:
        /* <DEDUP_REMOVED lines=9> */
.L_x_37093:
[----:B------:R-:W-:Y:S02]  /*f870*/  IMAD.MOV.U32 R10, RZ, RZ, R25 ;  /* 0x000000ffff0a7224 */ /* 0x000fe400078e0019 */
[----:B------:R-:W-:Y:S02]  /*f880*/  IMAD.MOV.U32 R2, RZ, RZ, R23 ;  /* 0x000000ffff027224 */ /* 0x000fe400078e0017 */
[----:B------:R-:W-:Y:S02]  /*f890*/  IMAD.MOV.U32 R25, RZ, RZ, R32 ;  /* 0x000000ffff197224 */ /* 0x000fe400078e0020 */
[----:B------:R-:W-:-:S07]  /*f8a0*/  IMAD.MOV.U32 R23, RZ, RZ, R4 ;  /* 0x000000ffff177224 */ /* 0x000fce00078e0004 */
.L_x_37094:
[----:B------:R-:W-:Y:S05]  /*f8b0*/  BSYNC.RECONVERGENT B1 ;  /* 0x0000000000017941 */ /* 0x000fea0003800200 */
.L_x_37092:
        /* <DEDUP_REMOVED lines=9> */
.L_x_37096:
[----:B------:R-:W-:Y:S02]  /*f950*/  IMAD.MOV.U32 R29, RZ, RZ, R10 ;  /* 0x000000ffff1d7224 */ /* 0x000fe400078e000a */
[----:B------:R-:W-:Y:S02]  /*f960*/  IMAD.MOV.U32 R5, RZ, RZ, R2 ;  /* 0x000000ffff057224 */ /* 0x000fe400078e0002 */
[----:B------:R-:W-:Y:S02]  /*f970*/  IMAD.MOV.U32 R10, RZ, RZ, R35 ;  /* 0x000000ffff0a7224 */ /* 0x000fe400078e0023 */
[----:B------:R-:W-:-:S07]  /*f980*/  IMAD.MOV.U32 R2, RZ, RZ, R7 ;  /* 0x000000ffff027224 */ /* 0x000fce00078e0007 */
.L_x_37097:
[----:B------:R-:W-:Y:S05]  /*f990*/  BSYNC.RECONVERGENT B1 ;  /* 0x0000000000017941 */ /* 0x000fea0003800200 */
.L_x_37095:
        /* <DEDUP_REMOVED lines=9> */
.L_x_37099:
[----:B------:R-:W-:Y:S01]  /*fa30*/  MOV R32, R29 ;  /* 0x0000001d00207202 */ /* 0x000fe20000000f00 */
[----:B------:R-:W-:Y:S02]  /*fa40*/  IMAD.MOV.U32 R4, RZ, RZ, R5 ;  /* 0x000000ffff047224 */ /* 0x000fe400078e0005 */
[----:B------:R-:W-:Y:S02]  /*fa50*/  IMAD.MOV.U32 R29, RZ, RZ, R34 ;  /* 0x000000ffff1d7224 */ /* 0x000fe400078e0022 */
[----:B------:R-:W-:-:S07]  /*fa60*/  IMAD.MOV.U32 R5, RZ, RZ, R6 ;  /* 0x000000ffff057224 */ /* 0x000fce00078e0006 */
.L_x_37100:
[----:B------:R-:W-:Y:S05]  /*fa70*/  BSYNC.RECONVERGENT B1 ;  /* 0x0000000000017941 */ /* 0x000fea0003800200 */
.L_x_37098:
        /* <DEDUP_REMOVED lines=9> */
.L_x_37102:
[----:B------:R-:W-:Y:S01]  /*fb10*/  IMAD.MOV.U32 R31, RZ, RZ, R32 ;  /* 0x000000ffff1f7224 */ /* 0x000fe200078e0020 */
[----:B------:R-:W-:Y:S01]  /*fb20*/  MOV R32, R37 ;  /* 0x0000002500207202 */ /* 0x000fe20000000f00 */
[----:B------:R-:W-:Y:S02]  /*fb30*/  IMAD.MOV.U32 R7, RZ, RZ, R4 ;  /* 0x000000ffff077224 */ /* 0x000fe400078e0004 */
[----:B------:R-:W-:-:S07]  /*fb40*/  IMAD.MOV.U32 R4, RZ, RZ, R9 ;  /* 0x000000ffff047224 */ /* 0x000fce00078e0009 */
.L_x_37103:
[----:B------:R-:W-:Y:S05]  /*fb50*/  BSYNC.RECONVERGENT B1 ;  /* 0x0000000000017941 */ /* 0x000fea0003800200 */
.L_x_37101:
        /* <DEDUP_REMOVED lines=9> */
.L_x_37105:
[----:B------:R-:W-:Y:S02]  /*fbf0*/  IMAD.MOV.U32 R9, RZ, RZ, R31 ;  /* 0x000000ffff097224 */ /* 0x000fe400078e001f */
[----:B------:R-:W-:Y:S02]  /*fc00*/  IMAD.MOV.U32 R6, RZ, RZ, R7 ;  /* 0x000000ffff067224 */ /* 0x000fe400078e0007 */
[----:B------:R-:W-:Y:S02]  /*fc10*/  IMAD.MOV.U32 R31, RZ, RZ, R36 ;  /* 0x000000ffff1f7224 */ /* 0x000fe400078e0024 */
[----:B------:R-:W-:-:S07]  /*fc20*/  IMAD.MOV.U32 R7, RZ, RZ, R8 ;  /* 0x000000ffff077224 */ /* 0x000fce00078e0008 */
.L_x_37106:
[----:B------:R-:W-:Y:S05]  /*fc30*/  BSYNC.RECONVERGENT B1 ;  /* 0x0000000000017941 */ /* 0x000fea0003800200 */
.L_x_37104:
        /* <DEDUP_REMOVED lines=16> */
.L_x_37108:
[----:B------:R-:W-:Y:S02]  /*fd40*/  IMAD.MOV.U32 R24, RZ, RZ, R11 ;  /* 0x000000ffff187224 */ /* 0x000fe400078e000b */
[----:B------:R-:W-:Y:S02]  /*fd50*/  IMAD.MOV.U32 R8, RZ, RZ, R3 ;  /* 0x000000ffff087224 */ /* 0x000fe400078e0003 */
[----:B------:R-:W-:Y:S02]  /*fd60*/  IMAD.MOV.U32 R11, RZ, RZ, R21 ;  /* 0x000000ffff0b7224 */ /* 0x000fe400078e0015 */
[----:B------:R-:W-:-:S07]  /*fd70*/  IMAD.MOV.U32 R3, RZ, RZ, R19 ;  /* 0x000000ffff037224 */ /* 0x000fce00078e0013 */
.L_x_37109:
[----:B------:R-:W-:Y:S05]  /*fd80*/  BSYNC.RECONVERGENT B1 ;  /* 0x0000000000017941 */ /* 0x000fea0003800200 */
.L_x_37107:
        /* <DEDUP_REMOVED lines=9> */
.L_x_37111:
[----:B------:R-:W-:Y:S02]  /*fe20*/  IMAD.MOV.U32 R19, RZ, RZ, R24 ;  /* 0x000000ffff137224 */ /* 0x000fe400078e0018 */
[----:B------:R-:W-:Y:S02]  /*fe30*/  IMAD.MOV.U32 R17, RZ, RZ, R8 ;  /* 0x000000ffff117224 */ /* 0x000fe400078e0008 */
[----:B------:R-:W-:Y:S02]  /*fe40*/  IMAD.MOV.U32 R24, RZ, RZ, R25 ;  /* 0x000000ffff187224 */ /* 0x000fe400078e0019 */
[----:B------:R-:W-:-:S07]  /*fe50*/  IMAD.MOV.U32 R8, RZ, RZ, R23 ;  /* 0x000000ffff087224 */ /* 0x000fce00078e0017 */
.L_x_37112:
[----:B------:R-:W-:Y:S05]  /*fe60*/  BSYNC.RECONVERGENT B1 ;  /* 0x0000000000017941 */ /* 0x000fea0003800200 */
.L_x_37110:
        /* <DEDUP_REMOVED lines=9> */
.L_x_37114:
[----:B------:R-:W-:Y:S01]  /*ff00*/  MOV R36, R19 ;  /* 0x0000001300247202 */ /* 0x000fe20000000f00 */
[----:B------:R-:W-:Y:S02]  /*ff10*/  IMAD.MOV.U32 R34, RZ, RZ, R17 ;  /* 0x000000ffff227224 */ /* 0x000fe400078e0011 */
[----:B------:R-:W-:Y:S02]  /*ff20*/  IMAD.MOV.U32 R19, RZ, RZ, R10 ;  /* 0x000000ffff137224 */ /* 0x000fe400078e000a */
[----:B------:R-:W-:-:S07]  /*ff30*/  IMAD.MOV.U32 R17, RZ, RZ, R2 ;  /* 0x000000ffff117224 */ /* 0x000fce00078e0002 */
.L_x_37115:
[----:B------:R-:W-:Y:S05]  /*ff40*/  BSYNC.RECONVERGENT B1 ;  /* 0x0000000000017941 */ /* 0x000fea0003800200 */
.L_x_37113:
        /* <DEDUP_REMOVED lines=9> */
.L_x_37117:
[----:B------:R-:W-:Y:S01]  /*ffe0*/  IMAD.MOV.U32 R23, RZ, RZ, R36 ;  /* 0x000000ffff177224 */ /* 0x000fe200078e0024 */
[----:B------:R-:W-:Y:S01]  /*fff0*/  MOV R36, R29 ;  /* 0x0000001d00247202 */ /* 0x000fe20000000f00 */
[----:B------:R-:W-:Y:S02]  /*10000*/  IMAD.MOV.U32 R21, RZ, RZ, R34 ;  /* 0x000000ffff157224 */ /* 0x000fe400078e0022 */
[----:B------:R-:W-:-:S07]  /*10010*/  IMAD.MOV.U32 R34, RZ, RZ, R5 ;  /* 0x000000ffff227224 */ /* 0x000fce00078e0005 */
.L_x_37118:
[----:B------:R-:W-:Y:S05]  /*10020*/  BSYNC.RECONVERGENT B1 ;  /* 0x0000000000017941 */ /* 0x000fea0003800200 */
.L_x_37116:
        /* <DEDUP_REMOVED lines=9> */
.L_x_37120:
[----:B------:R-:W-:Y:S02]  /*100c0*/  IMAD.MOV.U32 R10, RZ, RZ, R23 ;  /* 0x000000ffff0a7224 */ /* 0x000fe400078e0017 */
[----:B------:R-:W-:Y:S02]  /*100d0*/  IMAD.MOV.U32 R2, RZ, RZ, R21 ;  /* 0x000000ffff027224 */ /* 0x000fe400078e0015 */
[----:B------:R-:W-:Y:S02]  /*100e0*/  IMAD.MOV.U32 R23, RZ, RZ, R32 ;  /* 0x000000ffff177224 */ /* 0x000fe400078e0020 */
[----:B------:R-:W-:-:S07]  /*100f0*/  IMAD.MOV.U32 R21, RZ, RZ, R4 ;  /* 0x000000ffff157224 */ /* 0x000fce00078e0004 */
.L_x_37121:
[----:B------:R-:W-:Y:S05]  /*10100*/  BSYNC.RECONVERGENT B1 ;  /* 0x0000000000017941 */ /* 0x000fea0003800200 */
.L_x_37119:
        /* <DEDUP_REMOVED lines=9> */
.L_x_37123:
[----:B------:R-:W-:Y:S02]  /*101a0*/  IMAD.MOV.U32 R4, RZ, RZ, R10 ;  /* 0x000000ffff047224 */ /* 0x000fe400078e000a */
[----:B------:R-:W-:Y:S02]  /*101b0*/  IMAD.MOV.U32 R5, RZ, RZ, R2 ;  /* 0x000000ffff057224 */ /* 0x000fe400078e0002 */
[----:B------:R-:W-:Y:S02]  /*101c0*/  IMAD.MOV.U32 R10, RZ, RZ, R31 ;  /* 0x000000ffff0a7224 */ /* 0x000fe400078e001f */
[----:B------:R-:W-:-:S07]  /*101d0*/  IMAD.MOV.U32 R2, RZ, RZ, R7 ;  /* 0x000000ffff027224 */ /* 0x000fce00078e0007 */
.L_x_37124:
[----:B------:R-:W-:Y:S05]  /*101e0*/  BSYNC.RECONVERGENT B1 ;  /* 0x0000000000017941 */ /* 0x000fea0003800200 */
.L_x_37122:
        /* <DEDUP_REMOVED lines=9> */
.L_x_37126:
[----:B------:R-:W-:Y:S01]  /*10280*/  MOV R25, R4 ;  /* 0x0000000400197202 */ /* 0x000fe20000000f00 */
[----:B------:R-:W-:Y:S02]  /*10290*/  IMAD.MOV.U32 R7, RZ, RZ, R5 ;  /* 0x000000ffff077224 */ /* 0x000fe400078e0005 */
[----:B------:R-:W-:Y:S02]  /*102a0*/  IMAD.MOV.U32 R4, RZ, RZ, R9 ;  /* 0x000000ffff047224 */ /* 0x000fe400078e0009 */
[----:B------:R-:W-:-:S07]  /*102b0*/  IMAD.MOV.U32 R5, RZ, RZ, R6 ;  /* 0x000000ffff057224 */ /* 0x000fce00078e0006 */
.L_x_37127:
[----:B------:R-:W-:Y:S05]  /*102c0*/  BSYNC.RECONVERGENT B1 ;  /* 0x0000000000017941 */ /* 0x000fea0003800200 */
.L_x_37125:
        /* <DEDUP_REMOVED lines=16> */
.L_x_37129:
[----:B------:R-:W-:Y:S01]  /*103d0*/  MOV R22, R11 ;  /* 0x0000000b00167202 */ /* 0x000fe20000000f00 */
[----:B------:R-:W-:Y:S02]  /*103e0*/  IMAD.MOV.U32 R6, RZ, RZ, R3 ;  /* 0x000000ffff067224 */ /* 0x000fe400078e0003 */
[----:B------:R-:W-:Y:S02]  /*103f0*/  IMAD.MOV.U32 R11, RZ, RZ, R24 ;  /* 0x000000ffff0b7224 */ /* 0x000fe400078e0018 */
[----:B------:R-:W-:-:S07]  /*10400*/  IMAD.MOV.U32 R3, RZ, RZ, R8 ;  /* 0x000000ffff037224 */ /* 0x000fce00078e0008 */
.L_x_37130:
[----:B------:R-:W-:Y:S05]  /*10410*/  BSYNC.RECONVERGENT B1 ;  /* 0x0000000000017941 */ /* 0x000fea0003800200 */
.L_x_37128:
        /* <DEDUP_REMOVED lines=9> */
.L_x_37132:
[----:B------:R-:W-:Y:S01]  /*104b0*/  IMAD.MOV.U32 R15, RZ, RZ, R22 ;  /* 0x000000ffff0f7224 */ /* 0x000fe200078e0016 */
[----:B------:R-:W-:Y:S01]  /*104c0*/  MOV R22, R19 ;  /* 0x0000001300167202 */ /* 0x000fe20000000f00 */
[----:B------:R-:W-:Y:S02]  /*104d0*/  IMAD.MOV.U32 R9, RZ, RZ, R6 ;  /* 0x000000ffff097224 */ /* 0x000fe400078e0006 */
[----:B------:R-:W-:-:S07]  /*104e0*/  IMAD.MOV.U32 R6, RZ, RZ, R17 ;  /* 0x000000ffff067224 */ /* 0x000fce00078e0011 */
.L_x_37133:
[----:B------:R-:W-:Y:S05]  /*104f0*/  BSYNC.RECONVERGENT B1 ;  /* 0x0000000000017941 */ /* 0x000fea0003800200 */
.L_x_37131:
        /* <DEDUP_REMOVED lines=9> */
.L_x_37135:
[----:B------:R-:W-:Y:S02]  /*10590*/  IMAD.MOV.U32 R24, RZ, RZ, R15 ;  /* 0x000000ffff187224 */ /* 0x000fe400078e000f */
[----:B------:R-:W-:Y:S02]  /*105a0*/  IMAD.MOV.U32 R8, RZ, RZ, R9 ;  /* 0x000000ffff087224 */ /* 0x000fe400078e0009 */
[----:B------:R-:W-:Y:S02]  /*105b0*/  IMAD.MOV.U32 R15, RZ, RZ, R36 ;  /* 0x000000ffff0f7224 */ /* 0x000fe400078e0024 */
[----:B------:R-:W-:-:S07]  /*105c0*/  IMAD.MOV.U32 R9, RZ, RZ, R34 ;  /* 0x000000ffff097224 */ /* 0x000fce00078e0022 */
.L_x_37136:
[----:B------:R-:W-:Y:S05]  /*105d0*/  BSYNC.RECONVERGENT B1 ;  /* 0x0000000000017941 */ /* 0x000fea0003800200 */
.L_x_37134:
        /* <DEDUP_REMOVED lines=9> */
.L_x_37138:
[----:B------:R-:W-:Y:S02]  /*10670*/  IMAD.MOV.U32 R19, RZ, RZ, R24 ;  /* 0x000000ffff137224 */ /* 0x000fe400078e0018 */
[----:B------:R-:W-:Y:S02]  /*10680*/  IMAD.MOV.U32 R17, RZ, RZ, R8 ;  /* 0x000000ffff117224 */ /* 0x000fe400078e0008 */
[----:B------:R-:W-:Y:S02]  /*10690*/  IMAD.MOV.U32 R24, RZ, RZ, R23 ;  /* 0x000000ffff187224 */ /* 0x000fe400078e0017 */
[----:B------:R-:W-:-:S07]  /*106a0*/  IMAD.MOV.U32 R8, RZ, RZ, R21 ;  /* 0x000000ffff087224 */ /* 0x000fce00078e0015 */
.L_x_37139:
[----:B------:R-:W-:Y:S05]  /*106b0*/  BSYNC.RECONVERGENT B1 ;  /* 0x0000000000017941 */ /* 0x000fea0003800200 */
.L_x_37137:
        /* <DEDUP_REMOVED lines=9> */
.L_x_37141:
[----:B------:R-:W-:Y:S01]  /*10750*/  MOV R21, R19 ;  /* 0x0000001300157202 */ /* 0x000fe20000000f00 */
[----:B------:R-:W-:Y:S02]  /*10760*/  IMAD.MOV.U32 R32, RZ, RZ, R17 ;  /* 0x000000ffff207224 */ /* 0x000fe400078e0011 */
[----:B------:R-:W-:Y:S02]  /*10770*/  IMAD.MOV.U32 R19, RZ, RZ, R10 ;  /* 0x000000ffff137224 */ /* 0x000fe400078e000a */
[----:B------:R-:W-:-:S07]  /*10780*/  IMAD.MOV.U32 R17, RZ, RZ, R2 ;  /* 0x000000ffff117224 */ /* 0x000fce00078e0002 */
.L_x_37142:
[----:B------:R-:W-:Y:S05]  /*10790*/  BSYNC.RECONVERGENT B1 ;  /* 0x0000000000017941 */ /* 0x000fea0003800200 */
.L_x_37140:
        /* <DEDUP_REMOVED lines=9> */
.L_x_37144:
[----:B------:R-:W-:Y:S01]  /*10830*/  IMAD.MOV.U32 R10, RZ, RZ, R21 ;  /* 0x000000ffff0a7224 */ /* 0x000fe200078e0015 */
[----:B------:R-:W-:Y:S01]  /*10840*/  MOV R21, R4 ;  /* 0x0000000400157202 */ /* 0x000fe20000000f00 */
[----:B------:R-:W-:Y:S02]  /*10850*/  IMAD.MOV.U32 R2, RZ, RZ, R32 ;  /* 0x000000ffff027224 */ /* 0x000fe400078e0020 */
[----:B------:R-:W-:-:S07]  /*10860*/  IMAD.MOV.U32 R32, RZ, RZ, R5 ;  /* 0x000000ffff207224 */ /* 0x000fce00078e0005 */
.L_x_37145:
[----:B------:R-:W-:Y:S05]  /*10870*/  BSYNC.RECONVERGENT B1 ;  /* 0x0000000000017941 */ /* 0x000fea0003800200 */
.L_x_37143:
        /* <DEDUP_REMOVED lines=9> */
.L_x_37147:
[----:B------:R-:W-:Y:S02]  /*10910*/  IMAD.MOV.U32 R5, RZ, RZ, R10 ;  /* 0x000000ffff057224 */ /* 0x000fe400078e000a */
[----:B------:R-:W-:Y:S02]  /*10920*/  IMAD.MOV.U32 R4, RZ, RZ, R2 ;  /* 0x000000ffff047224 */ /* 0x000fe400078e0002 */
[----:B------:R-:W-:Y:S02]  /*10930*/  IMAD.MOV.U32 R10, RZ, RZ, R25 ;  /* 0x000000ffff0a7224 */ /* 0x000fe400078e0019 */
[----:B------:R-:W-:-:S07]  /*10940*/  IMAD.MOV.U32 R2, RZ, RZ, R7 ;  /* 0x000000ffff027224 */ /* 0x000fce00078e0007 */
.L_x_37148:
[----:B------:R-:W-:Y:S05]  /*10950*/  BSYNC.RECONVERGENT B1 ;  /* 0x0000000000017941 */ /* 0x000fea0003800200 */
.L_x_37146:
        /* <DEDUP_REMOVED lines=16> */
.L_x_37150:
[----:B------:R-:W-:Y:S02]  /*10a60*/  IMAD.MOV.U32 R34, RZ, RZ, R11 ;  /* 0x000000ffff227224 */ /* 0x000fe400078e000b */
[----:B------:R-:W-:Y:S02]  /*10a70*/  IMAD.MOV.U32 R20, RZ, RZ, R3 ;  /* 0x000000ffff147224 */ /* 0x000fe400078e0003 */
[----:B------:R-:W-:Y:S02]  /*10a80*/  IMAD.MOV.U32 R11, RZ, RZ, R22 ;  /* 0x000000ffff0b7224 */ /* 0x000fe400078e0016 */
[----:B------:R-:W-:-:S07]  /*10a90*/  IMAD.MOV.U32 R3, RZ, RZ, R6 ;  /* 0x000000ffff037224 */ /* 0x000fce00078e0006 */
.L_x_37151:
[----:B------:R-:W-:Y:S05]  /*10aa0*/  BSYNC.RECONVERGENT B1 ;  /* 0x0000000000017941 */ /* 0x000fea0003800200 */
.L_x_37149:
        /* <DEDUP_REMOVED lines=9> */
.L_x_37153:
[----:B------:R-:W-:Y:S02]  /*10b40*/  IMAD.MOV.U32 R13, RZ, RZ, R34 ;  /* 0x000000ffff0d7224 */ /* 0x000fe400078e0022 */
[----:B------:R-:W-:Y:S02]  /*10b50*/  IMAD.MOV.U32 R7, RZ, RZ, R20 ;  /* 0x000000ffff077224 */ /* 0x000fe400078e0014 */
[----:B------:R-:W-:Y:S02]  /*10b60*/  IMAD.MOV.U32 R34, RZ, RZ, R15 ;  /* 0x000000ffff227224 */ /* 0x000fe400078e000f */
[----:B------:R-:W-:-:S07]  /*10b70*/  IMAD.MOV.U32 R20, RZ, RZ, R9 ;  /* 0x000000ffff147224 */ /* 0x000fce00078e0009 */
.L_x_37154:
[----:B------:R-:W-:Y:S05]  /*10b80*/  BSYNC.RECONVERGENT B1 ;  /* 0x0000000000017941 */ /* 0x000fea0003800200 */
.L_x_37152:
        /* <DEDUP_REMOVED lines=9> */
.L_x_37156:
[----:B------:R-:W-:Y:S01]  /*10c20*/  MOV R22, R13 ;  /* 0x0000000d00167202 */ /* 0x000fe20000000f00 */
[----:B------:R-:W-:Y:S02]  /*10c30*/  IMAD.MOV.U32 R6, RZ, RZ, R7 ;  /* 0x000000ffff067224 */ /* 0x000fe400078e0007 */
[----:B------:R-:W-:Y:S02]  /*10c40*/  IMAD.MOV.U32 R13, RZ, RZ, R24 ;  /* 0x000000ffff0d7224 */ /* 0x000fe400078e0018 */
[----:B------:R-:W-:-:S07]  /*10c50*/  IMAD.MOV.U32 R7, RZ, RZ, R8 ;  /* 0x000000ffff077224 */ /* 0x000fce00078e0008 */
.L_x_37157:
[----:B------:R-:W-:Y:S05]  /*10c60*/  BSYNC.RECONVERGENT B1 ;  /* 0x0000000000017941 */ /* 0x000fea0003800200 */
.L_x_37155:
        /* <DEDUP_REMOVED lines=9> */
.L_x_37159:
[----:B------:R-:W-:Y:S01]  /*10d00*/  IMAD.MOV.U32 R8, RZ, RZ, R22 ;  /* 0x000000ffff087224 */ /* 0x000fe200078e0016 */
[----:B------:R-:W-:Y:S01]  /*10d10*/  MOV R22, R19 ;  /* 0x0000001300167202 */ /* 0x000fe20000000f00 */
[----:B------:R-:W-:Y:S02]  /*10d20*/  IMAD.MOV.U32 R9, RZ, RZ, R6 ;  /* 0x000000ffff097224 */ /* 0x000fe400078e0006 */
[----:B------:R-:W-:-:S07]  /*10d30*/  IMAD.MOV.U32 R6, RZ, RZ, R17 ;  /* 0x000000ffff067224 */ /* 0x000fce00078e0011 */
.L_x_37160:
[----:B------:R-:W-:Y:S05]  /*10d40*/  BSYNC.RECONVERGENT B1 ;  /* 0x0000000000017941 */ /* 0x000fea0003800200 */
.L_x_37158:
        /* <DEDUP_REMOVED lines=9> */
.L_x_37162:
[----:B------:R-:W-:Y:S02]  /*10de0*/  IMAD.MOV.U32 R17, RZ, RZ, R8 ;  /* 0x000000ffff117224 */ /* 0x000fe400078e0008 */
[----:B------:R-:W-:Y:S02]  /*10df0*/  IMAD.MOV.U32 R15, RZ, RZ, R9 ;  /* 0x000000ffff0f7224 */ /* 0x000fe400078e0009 */
[----:B------:R-:W-:Y:S02]  /*10e00*/  IMAD.MOV.U32 R8, RZ, RZ, R21 ;  /* 0x000000ffff087224 */ /* 0x000fe400078e0015 */
[----:B------:R-:W-:-:S07]  /*10e10*/  IMAD.MOV.U32 R9, RZ, RZ, R32 ;  /* 0x000000ffff097224 */ /* 0x000fce00078e0020 */
.L_x_37163:
[----:B------:R-:W-:Y:S05]  /*10e20*/  BSYNC.RECONVERGENT B1 ;  /* 0x0000000000017941 */ /* 0x000fea0003800200 */
.L_x_37161:
        /* <DEDUP_REMOVED lines=9> */
.L_x_37165:
[----:B------:R-:W-:Y:S02]  /*10ec0*/  IMAD.MOV.U32 R24, RZ, RZ, R17 ;  /* 0x000000ffff187224 */ /* 0x000fe400078e0011 */
[----:B------:R-:W-:Y:S02]  /*10ed0*/  IMAD.MOV.U32 R19, RZ, RZ, R15 ;  /* 0x000000ffff137224 */ /* 0x000fe400078e000f */
[----:B------:R-:W-:Y:S02]  /*10ee0*/  IMAD.MOV.U32 R17, RZ, RZ, R10 ;  /* 0x000000ffff117224 */ /* 0x000fe400078e000a */
[----:B------:R-:W-:-:S07]  /*10ef0*/  IMAD.MOV.U32 R15, RZ, RZ, R2 ;  /* 0x000000ffff0f7224 */ /* 0x000fce00078e0002 */
.L_x_37166:
[----:B------:R-:W-:Y:S05]  /*10f00*/  BSYNC.RECONVERGENT B1 ;  /* 0x0000000000017941 */ /* 0x000fea0003800200 */
.L_x_37164:
        /* <DEDUP_REMOVED lines=9> */
.L_x_37168:
[----:B------:R-:W-:Y:S01]  /*10fa0*/  MOV R10, R24 ;  /* 0x00000018000a7202 */ /* 0x000fe20000000f00 */
[----:B------:R-:W-:Y:S02]  /*10fb0*/  IMAD.MOV.U32 R2, RZ, RZ, R19 ;  /* 0x000000ffff027224 */ /* 0x000fe400078e0013 */
[----:B------:R-:W-:Y:S02]  /*10fc0*/  IMAD.MOV.U32 R24, RZ, RZ, R5 ;  /* 0x000000ffff187224 */ /* 0x000fe400078e0005 */
[----:B------:R-:W-:-:S07]  /*10fd0*/  IMAD.MOV.U32 R19, RZ, RZ, R4 ;  /* 0x000000ffff137224 */ /* 0x000fce00078e0004 */
.L_x_37169:
[----:B------:R-:W-:Y:S05]  /*10fe0*/  BSYNC.RECONVERGENT B1 ;  /* 0x0000000000017941 */ /* 0x000fea0003800200 */
.L_x_37167:
        /* <DEDUP_REMOVED lines=16> */
.L_x_37171:
[----:B------:R-:W-:Y:S01]  /*110f0*/  MOV R4, R11 ;  /* 0x0000000b00047202 */ /* 0x000fe20000000f00 */
[----:B------:R-:W-:Y:S02]  /*11100*/  IMAD.MOV.U32 R18, RZ, RZ, R3 ;  /* 0x000000ffff127224 */ /* 0x000fe400078e0003 */
[----:B------:R-:W-:Y:S02]  /*11110*/  IMAD.MOV.U32 R11, RZ, RZ, R34 ;  /* 0x000000ffff0b7224 */ /* 0x000fe400078e0022 */
[----:B------:R-:W-:-:S07]  /*11120*/  IMAD.MOV.U32 R3, RZ, RZ, R20 ;  /* 0x000000ffff037224 */ /* 0x000fce00078e0014 */
.L_x_37172:
[----:B------:R-:W-:Y:S05]  /*11130*/  BSYNC.RECONVERGENT B1 ;  /* 0x0000000000017941 */ /* 0x000fea0003800200 */
.L_x_37170:
        /* <DEDUP_REMOVED lines=9> */
.L_x_37174:
[----:B------:R-:W-:Y:S01]  /*111d0*/  IMAD.MOV.U32 R5, RZ, RZ, R4 ;  /* 0x000000ffff057224 */ /* 0x000fe200078e0004 */
[----:B------:R-:W-:Y:S01]  /*111e0*/  MOV R4, R13 ;  /* 0x0000000d00047202 */ /* 0x000fe20000000f00 */
[----:B------:R-:W-:Y:S02]  /*111f0*/  IMAD.MOV.U32 R21, RZ, RZ, R18 ;  /* 0x000000ffff157224 */ /* 0x000fe400078e0012 */
[----:B------:R-:W-:-:S07]  /*11200*/  IMAD.MOV.U32 R18, RZ, RZ, R7 ;  /* 0x000000ffff127224 */ /* 0x000fce00078e0007 */
.L_x_37175:
[----:B------:R-:W-:Y:S05]  /*11210*/  BSYNC.RECONVERGENT B1 ;  /* 0x0000000000017941 */ /* 0x000fea0003800200 */
.L_x_37173:
        /* <DEDUP_REMOVED lines=9> */
.L_x_37177:
[----:B------:R-:W-:Y:S02]  /*112b0*/  IMAD.MOV.U32 R7, RZ, RZ, R5 ;  /* 0x000000ffff077224 */ /* 0x000fe400078e0005 */
[----:B------:R-:W-:Y:S02]  /*112c0*/  IMAD.MOV.U32 R20, RZ, RZ, R21 ;  /* 0x000000ffff147224 */ /* 0x000fe400078e0015 */
[----:B------:R-:W-:Y:S02]  /*112d0*/  IMAD.MOV.U32 R5, RZ, RZ, R22 ;  /* 0x000000ffff057224 */ /* 0x000fe400078e0016 */
[----:B------:R-:W-:-:S07]  /*112e0*/  IMAD.MOV.U32 R21, RZ, RZ, R6 ;  /* 0x000000ffff157224 */ /* 0x000fce00078e0006 */
.L_x_37178:
[----:B------:R-:W-:Y:S05]  /*112f0*/  BSYNC.RECONVERGENT B1 ;  /* 0x0000000000017941 */ /* 0x000fea0003800200 */
.L_x_37176:
        /* <DEDUP_REMOVED lines=9> */
.L_x_37180:
[----:B------:R-:W-:Y:S02]  /*11390*/  IMAD.MOV.U32 R6, RZ, RZ, R7 ;  /* 0x000000ffff067224 */ /* 0x000fe400078e0007 */
[----:B------:R-:W-:Y:S02]  /*113a0*/  IMAD.MOV.U32 R22, RZ, RZ, R20 ;  /* 0x000000ffff167224 */ /* 0x000fe400078e0014 */
[----:B------:R-:W-:Y:S02]  /*113b0*/  IMAD.MOV.U32 R7, RZ, RZ, R8 ;  /* 0x000000ffff077224 */ /* 0x000fe400078e0008 */
[----:B------:R-:W-:-:S07]  /*113c0*/  IMAD.MOV.U32 R20, RZ, RZ, R9 ;  /* 0x000000ffff147224 */ /* 0x000fce00078e0009 */
.L_x_37181:
[----:B------:R-:W-:Y:S05]  /*113d0*/  BSYNC.RECONVERGENT B1 ;  /* 0x0000000000017941 */ /* 0x000fea0003800200 */
.L_x_37179:
        /* <DEDUP_REMOVED lines=9> */
.L_x_37183:
[----:B------:R-:W-:Y:S01]  /*11470*/  MOV R9, R6 ;  /* 0x0000000600097202 */ /* 0x000fe20000000f00 */
[----:B------:R-:W-:Y:S02]  /*11480*/  IMAD.MOV.U32 R8, RZ, RZ, R22 ;  /* 0x000000ffff087224 */ /* 0x000fe400078e0016 */
[----:B------:R-:W-:Y:S02]  /*11490*/  IMAD.MOV.U32 R6, RZ, RZ, R17 ;  /* 0x000000ffff067224 */ /* 0x000fe400078e0011 */
[----:B------:R-:W-:-:S07]  /*114a0*/  IMAD.MOV.U32 R22, RZ, RZ, R15 ;  /* 0x000000ffff167224 */ /* 0x000fce00078e000f */
.L_x_37184:
[----:B------:R-:W-:Y:S05]  /*114b0*/  BSYNC.RECONVERGENT B1 ;  /* 0x0000000000017941 */ /* 0x000fea0003800200 */
.L_x_37182:
        /* <DEDUP_REMOVED lines=9> */
.L_x_37186:
[----:B------:R-:W-:Y:S01]  /*11550*/  IMAD.MOV.U32 R13, RZ, RZ, R9 ;  /* 0x000000ffff0d7224 */ /* 0x000fe200078e0009 */
[----:B------:R-:W-:Y:S01]  /*11560*/  MOV R9, R24 ;  /* 0x0000001800097202 */ /* 0x000fe20000000f00 */
[----:B------:R-:W-:Y:S02]  /*11570*/  IMAD.MOV.U32 R15, RZ, RZ, R8 ;  /* 0x000000ffff0f7224 */ /* 0x000fe400078e0008 */
[----:B------:R-:W-:-:S07]  /*11580*/  IMAD.MOV.U32 R8, RZ, RZ, R19 ;  /* 0x000000ffff087224 */ /* 0x000fce00078e0013 */
.L_x_37187:
[----:B------:R-:W-:Y:S05]  /*11590*/  BSYNC.RECONVERGENT B1 ;  /* 0x0000000000017941 */ /* 0x000fea0003800200 */
.L_x_37185:
        /* <DEDUP_REMOVED lines=9> */
.L_x_37189:
[----:B------:R-:W-:Y:S02]  /*11630*/  IMAD.MOV.U32 R17, RZ, RZ, R13 ;  /* 0x000000ffff117224 */ /* 0x000fe400078e000d */
[----:B------:R-:W-:Y:S02]  /*11640*/  IMAD.MOV.U32 R19, RZ, RZ, R15 ;  /* 0x000000ffff137224 */ /* 0x000fe400078e000f */
[----:B------:R-:W-:Y:S02]  /*11650*/  IMAD.MOV.U32 R13, RZ, RZ, R10 ;  /* 0x000000ffff0d7224 */ /* 0x000fe400078e000a */
[----:B------:R-:W-:-:S07]  /*11660*/  IMAD.MOV.U32 R15, RZ, RZ, R2 ;  /* 0x000000ffff0f7224 */ /* 0x000fce00078e0002 */
.L_x_37190:
[----:B------:R-:W-:Y:S05]  /*11670*/  BSYNC.RECONVERGENT B1 ;  /* 0x0000000000017941 */ /* 0x000fea0003800200 */
.L_x_37188:
        /* <DEDUP_REMOVED lines=16> */
.L_x_37192:
[----:B------:R-:W-:Y:S02]  /*11780*/  IMAD.MOV.U32 R2, RZ, RZ, R11 ;  /* 0x000000ffff027224 */ /* 0x000fe400078e000b */
[----:B------:R-:W-:Y:S02]  /*11790*/  IMAD.MOV.U32 R10, RZ, RZ, R3 ;  /* 0x000000ffff0a7224 */ /* 0x000fe400078e0003 */
[----:B------:R-:W-:Y:S02]  /*117a0*/  IMAD.MOV.U32 R11, RZ, RZ, R4 ;  /* 0x000000ffff0b7224 */ /* 0x000fe400078e0004 */
[----:B------:R-:W-:-:S07]  /*117b0*/  IMAD.MOV.U32 R3, RZ, RZ, R18 ;  /* 0x000000ffff037224 */ /* 0x000fce00078e0012 */
.L_x_37193:
[----:B------:R-:W-:Y:S05]  /*117c0*/  BSYNC.RECONVERGENT B1 ;  /* 0x0000000000017941 */ /* 0x000fea0003800200 */
.L_x_37191:
        /* <DEDUP_REMOVED lines=9> */
.L_x_37195:
[----:B------:R-:W-:Y:S02]  /*11860*/  IMAD.MOV.U32 R4, RZ, RZ, R2 ;  /* 0x000000ffff047224 */ /* 0x000fe400078e0002 */
[----:B------:R-:W-:Y:S02]  /*11870*/  IMAD.MOV.U32 R23, RZ, RZ, R10 ;  /* 0x000000ffff177224 */ /* 0x000fe400078e000a */
[----:B------:R-:W-:Y:S02]  /*11880*/  IMAD.MOV.U32 R2, RZ, RZ, R5 ;  /* 0x000000ffff027224 */ /* 0x000fe400078e0005 */
[----:B------:R-:W-:-:S07]  /*11890*/  IMAD.MOV.U32 R10, RZ, RZ, R21 ;  /* 0x000000ffff0a7224 */ /* 0x000fce00078e0015 */
.L_x_37196:
[----:B------:R-:W-:Y:S05]  /*118a0*/  BSYNC.RECONVERGENT B1 ;  /* 0x0000000000017941 */ /* 0x000fea0003800200 */
.L_x_37194:
        /* <DEDUP_REMOVED lines=9> */
.L_x_37198:
[----:B------:R-:W-:Y:S01]  /*11940*/  MOV R5, R4 ;  /* 0x0000000400057202 */ /* 0x000fe20000000f00 */
[----:B------:R-:W-:Y:S02]  /*11950*/  IMAD.MOV.U32 R21, RZ, RZ, R23 ;  /* 0x000000ffff157224 */ /* 0x000fe400078e0017 */
[----:B------:R-:W-:Y:S02]  /*11960*/  IMAD.MOV.U32 R4, RZ, RZ, R7 ;  /* 0x000000ffff047224 */ /* 0x000fe400078e0007 */
[----:B------:R-:W-:-:S07]  /*11970*/  IMAD.MOV.U32 R23, RZ, RZ, R20 ;  /* 0x000000ffff177224 */ /* 0x000fce00078e0014 */
.L_x_37199:
[----:B------:R-:W-:Y:S05]  /*11980*/  BSYNC.RECONVERGENT B1 ;  /* 0x0000000000017941 */ /* 0x000fea0003800200 */
.L_x_37197:
        /* <DEDUP_REMOVED lines=9> */
.L_x_37201:
[----:B------:R-:W-:Y:S01]  /*11a20*/  IMAD.MOV.U32 R16, RZ, RZ, R5 ;  /* 0x000000ffff107224 */ /* 0x000fe200078e0005 */
[----:B------:R-:W-:Y:S01]  /*11a30*/  MOV R5, R6 ;  /* 0x0000000600057202 */ /* 0x000fe20000000f00 */
[----:B------:R-:W-:Y:S02]  /*11a40*/  IMAD.MOV.U32 R7, RZ, RZ, R21 ;  /* 0x000000ffff077224 */ /* 0x000fe400078e0015 */
[----:B------:R-:W-:-:S07]  /*11a50*/  IMAD.MOV.U32 R21, RZ, RZ, R22 ;  /* 0x000000ffff157224 */ /* 0x000fce00078e0016 */
.L_x_37202:
[----:B------:R-:W-:Y:S05]  /*11a60*/  BSYNC.RECONVERGENT B1 ;  /* 0x0000000000017941 */ /* 0x000fea0003800200 */
.L_x_37200:
        /* <DEDUP_REMOVED lines=9> */
.L_x_37204:
[----:B------:R-:W-:Y:S02]  /*11b00*/  IMAD.MOV.U32 R6, RZ, RZ, R16 ;  /* 0x000000ffff067224 */ /* 0x000fe400078e0010 */
[----:B------:R-:W-:Y:S02]  /*11b10*/  IMAD.MOV.U32 R18, RZ, RZ, R7 ;  /* 0x000000ffff127224 */ /* 0x000fe400078e0007 */
[----:B------:R-:W-:Y:S02]  /*11b20*/  IMAD.MOV.U32 R16, RZ, RZ, R9 ;  /* 0x000000ffff107224 */ /* 0x000fe400078e0009 */
[----:B------:R-:W-:-:S07]  /*11b30*/  IMAD.MOV.U32 R7, RZ, RZ, R8 ;  /* 0x000000ffff077224 */ /* 0x000fce00078e0008 */
.L_x_37205:
[----:B------:R-:W-:Y:S05]  /*11b40*/  BSYNC.RECONVERGENT B1 ;  /* 0x0000000000017941 */ /* 0x000fea0003800200 */
.L_x_37203:
        /* <DEDUP_REMOVED lines=9> */
.L_x_37207:
[----:B------:R-:W-:Y:S02]  /*11be0*/  IMAD.MOV.U32 R8, RZ, RZ, R6 ;  /* 0x000000ffff087224 */ /* 0x000fe400078e0006 */
[----:B------:R-:W-:Y:S02]  /*11bf0*/  IMAD.MOV.U32 R20, RZ, RZ, R18 ;  /* 0x000000ffff147224 */ /* 0x000fe400078e0012 */
[----:B------:R-:W-:Y:S02]  /*11c00*/  IMAD.MOV.U32 R6, RZ, RZ, R13 ;  /* 0x000000ffff067224 */ /* 0x000fe400078e000d */
[----:B------:R-:W-:-:S07]  /*11c10*/  IMAD.MOV.U32 R18, RZ, RZ, R15 ;  /* 0x000000ffff127224 */ /* 0x000fce00078e000f */
.L_x_37208:
[----:B------:R-:W-:Y:S05]  /*11c20*/  BSYNC.RECONVERGENT B1 ;  /* 0x0000000000017941 */ /* 0x000fea0003800200 */
.L_x_37206:
        /* <DEDUP_REMOVED lines=9> */
.L_x_37210:
[----:B------:R-:W-:Y:S01]  /*11cc0*/  MOV R9, R8 ;  /* 0x0000000800097202 */ /* 0x000fe20000000f00 */
[----:B------:R-:W-:Y:S02]  /*11cd0*/  IMAD.MOV.U32 R13, RZ, RZ, R20 ;  /* 0x000000ffff0d7224 */ /* 0x000fe400078e0014 */
[----:B------:R-:W-:Y:S02]  /*11ce0*/  IMAD.MOV.U32 R8, RZ, RZ, R17 ;  /* 0x000000ffff087224 */ /* 0x000fe400078e0011 */
[----:B------:R-:W-:-:S07]  /*11cf0*/  IMAD.MOV.U32 R20, RZ, RZ, R19 ;  /* 0x000000ffff147224 */ /* 0x000fce00078e0013 */
.L_x_37211:
[----:B------:R-:W-:Y:S05]  /*11d00*/  BSYNC.RECONVERGENT B1 ;  /* 0x0000000000017941 */ /* 0x000fea0003800200 */
.L_x_37209:
        /* <DEDUP_REMOVED lines=16> */
.L_x_37213:
[----:B------:R-:W-:Y:S01]  /*11e10*/  MOV R14, R11 ;  /* 0x0000000b000e7202 */ /* 0x000fe20000000f00 */
[----:B------:R-:W-:Y:S02]  /*11e20*/  IMAD.MOV.U32 R22, RZ, RZ, R3 ;  /* 0x000000ffff167224 */ /* 0x000fe400078e0003 */
[----:B------:R-:W-:Y:S02]  /*11e30*/  IMAD.MOV.U32 R11, RZ, RZ, R2 ;  /* 0x000000ffff0b7224 */ /* 0x000fe400078e0002 */
[----:B------:R-:W-:-:S07]  /*11e40*/  IMAD.MOV.U32 R3, RZ, RZ, R10 ;  /* 0x000000ffff037224 */ /* 0x000fce00078e000a */
.L_x_37214:
[----:B------:R-:W-:Y:S05]  /*11e50*/  BSYNC.RECONVERGENT B1 ;  /* 0x0000000000017941 */ /* 0x000fea0003800200 */
.L_x_37212:
        /* <DEDUP_REMOVED lines=9> */
.L_x_37216:
[----:B------:R-:W-:Y:S01]  /*11ef0*/  IMAD.MOV.U32 R15, RZ, RZ, R14 ;  /* 0x000000ffff0f7224 */ /* 0x000fe200078e000e */
[----:B------:R-:W-:Y:S01]  /*11f00*/  MOV R14, R4 ;  /* 0x00000004000e7202 */ /* 0x000fe20000000f00 */
[----:B------:R-:W-:Y:S02]  /*11f10*/  IMAD.MOV.U32 R17, RZ, RZ, R22 ;  /* 0x000000ffff117224 */ /* 0x000fe400078e0016 */
[----:B------:R-:W-:-:S07]  /*11f20*/  IMAD.MOV.U32 R22, RZ, RZ, R23 ;  /* 0x000000ffff167224 */ /* 0x000fce00078e0017 */
.L_x_37217:
[----:B------:R-:W-:Y:S05]  /*11f30*/  BSYNC.RECONVERGENT B1 ;  /* 0x0000000000017941 */ /* 0x000fea0003800200 */
.L_x_37215:
        /* <DEDUP_REMOVED lines=9> */
.L_x_37219:
[----:B------:R-:W-:Y:S02]  /*11fd0*/  IMAD.MOV.U32 R19, RZ, RZ, R15 ;  /* 0x000000ffff137224 */ /* 0x000fe400078e000f */
[----:B------:R-:W-:Y:S02]  /*11fe0*/  IMAD.MOV.U32 R24, RZ, RZ, R17 ;  /* 0x000000ffff187224 */ /* 0x000fe400078e0011 */
[----:B------:R-:W-:Y:S02]  /*11ff0*/  IMAD.MOV.U32 R15, RZ, RZ, R5 ;  /* 0x000000ffff0f7224 */ /* 0x000fe400078e0005 */
[----:B------:R-:W-:-:S07]  /*12000*/  IMAD.MOV.U32 R17, RZ, RZ, R21 ;  /* 0x000000ffff117224 */ /* 0x000fce00078e0015 */
.L_x_37220:
[----:B------:R-:W-:Y:S05]  /*12010*/  BSYNC.RECONVERGENT B1 ;  /* 0x0000000000017941 */ /* 0x000fea0003800200 */
.L_x_37218:
        /* <DEDUP_REMOVED lines=9> */
.L_x_37222:
[----:B------:R-:W-:Y:S02]  /*120b0*/  IMAD.MOV.U32 R21, RZ, RZ, R19 ;  /* 0x000000ffff157224 */ /* 0x000fe400078e0013 */
[----:B------:R-:W-:Y:S02]  /*120c0*/  IMAD.MOV.U32 R23, RZ, RZ, R24 ;  /* 0x000000ffff177224 */ /* 0x000fe400078e0018 */
[----:B------:R-:W-:Y:S02]  /*120d0*/  IMAD.MOV.U32 R19, RZ, RZ, R16 ;  /* 0x000000ffff137224 */ /* 0x000fe400078e0010 */
[----:B------:R-:W-:-:S07]  /*120e0*/  IMAD.MOV.U32 R24, RZ, RZ, R7 ;  /* 0x000000ffff187224 */ /* 0x000fce00078e0007 */
.L_x_37223:
[----:B------:R-:W-:Y:S05]  /*120f0*/  BSYNC.RECONVERGENT B1 ;  /* 0x0000000000017941 */ /* 0x000fea0003800200 */
.L_x_37221:
        /* <DEDUP_REMOVED lines=9> */
.L_x_37225:
[----:B------:R-:W-:Y:S01]  /*12190*/  MOV R16, R21 ;  /* 0x0000001500107202 */ /* 0x000fe20000000f00 */
[----:B------:R-:W-:Y:S02]  /*121a0*/  IMAD.MOV.U32 R25, RZ, RZ, R23 ;  /* 0x000000ffff197224 */ /* 0x000fe400078e0017 */
[----:B------:R-:W-:Y:S02]  /*121b0*/  IMAD.MOV.U32 R21, RZ, RZ, R6 ;  /* 0x000000ffff157224 */ /* 0x000fe400078e0006 */
[----:B------:R-:W-:-:S07]  /*121c0*/  IMAD.MOV.U32 R23, RZ, RZ, R18 ;  /* 0x000000ffff177224 */ /* 0x000fce00078e0012 */
.L_x_37226:
[----:B------:R-:W-:Y:S05]  /*121d0*/  BSYNC.RECONVERGENT B1 ;  /* 0x0000000000017941 */ /* 0x000fea0003800200 */
.L_x_37224:
        /* <DEDUP_REMOVED lines=9> */
.L_x_37228:
[----:B------:R-:W-:Y:S01]  /*12270*/  IMAD.MOV.U32 R18, RZ, RZ, R16 ;  /* 0x000000ffff127224 */ /* 0x000fe200078e0010 */
[----:B------:R-:W-:Y:S01]  /*12280*/  MOV R16, R8 ;  /* 0x0000000800107202 */ /* 0x000fe20000000f00 */
[----:B------:R-:W-:Y:S02]  /*12290*/  IMAD.MOV.U32 R28, RZ, RZ, R25 ;  /* 0x000000ffff1c7224 */ /* 0x000fe400078e0019 */
[----:B------:R-:W-:-:S07]  /*122a0*/  IMAD.MOV.U32 R25, RZ, RZ, R20 ;  /* 0x000000ffff197224 */ /* 0x000fce00078e0014 */
.L_x_37229:
[----:B------:R-:W-:Y:S05]  /*122b0*/  BSYNC.RECONVERGENT B1 ;  /* 0x0000000000017941 */ /* 0x000fea0003800200 */
.L_x_37227:
        /* <DEDUP_REMOVED lines=9> */
.L_x_37231:
[----:B------:R-:W-:Y:S02]  /*12350*/  IMAD.MOV.U32 R20, RZ, RZ, R18 ;  /* 0x000000ffff147224 */ /* 0x000fe400078e0012 */
[----:B------:R-:W-:Y:S02]  /*12360*/  IMAD.MOV.U32 R30, RZ, RZ, R28 ;  /* 0x000000ffff1e7224 */ /* 0x000fe400078e001c */
[----:B------:R-:W-:Y:S02]  /*12370*/  IMAD.MOV.U32 R18, RZ, RZ, R9 ;  /* 0x000000ffff127224 */ /* 0x000fe400078e0009 */
[----:B------:R-:W-:-:S07]  /*12380*/  IMAD.MOV.U32 R28, RZ, RZ, R13 ;  /* 0x000000ffff1c7224 */ /* 0x000fce00078e000d */
.L_x_37232:
[----:B------:R-:W-:Y:S05]  /*12390*/  BSYNC.RECONVERGENT B1 ;  /* 0x0000000000017941 */ /* 0x000fea0003800200 */
.L_x_37230:
        /* <DEDUP_REMOVED lines=16> */
.L_x_37234:
[----:B------:R-:W-:Y:S02]  /*124a0*/  IMAD.MOV.U32 R10, RZ, RZ, R11 ;  /* 0x000000ffff0a7224 */ /* 0x000fe400078e000b */
[----:B------:R-:W-:Y:S02]  /*124b0*/  IMAD.MOV.U32 R2, RZ, RZ, R3 ;  /* 0x000000ffff027224 */ /* 0x000fe400078e0003 */
[----:B------:R-:W-:Y:S02]  /*124c0*/  IMAD.MOV.U32 R11, RZ, RZ, R14 ;  /* 0x000000ffff0b7224 */ /* 0x000fe400078e000e */
[----:B------:R-:W-:-:S07]  /*124d0*/  IMAD.MOV.U32 R3, RZ, RZ, R22 ;  /* 0x000000ffff037224 */ /* 0x000fce00078e0016 */
.L_x_37235:
[----:B------:R-:W-:Y:S05]  /*124e0*/  BSYNC.RECONVERGENT B1 ;  /* 0x0000000000017941 */ /* 0x000fea0003800200 */
.L_x_37233:
        /* <DEDUP_REMOVED lines=9> */
.L_x_37237:
[----:B------:R-:W-:Y:S02]  /*12580*/  IMAD.MOV.U32 R33, RZ, RZ, R10 ;  /* 0x000000ffff217224 */ /* 0x000fe400078e000a */
[----:B------:R-:W-:Y:S02]  /*12590*/  IMAD.MOV.U32 R5, RZ, RZ, R2 ;  /* 0x000000ffff057224 */ /* 0x000fe400078e0002 */
[----:B------:R-:W-:Y:S02]  /*125a0*/  IMAD.MOV.U32 R10, RZ, RZ, R15 ;  /* 0x000000ffff0a7224 */ /* 0x000fe400078e000f */
[----:B------:R-:W-:-:S07]  /*125b0*/  IMAD.MOV.U32 R2, RZ, RZ, R17 ;  /* 0x000000ffff027224 */ /* 0x000fce00078e0011 */
.L_x_37238:
[----:B------:R-:W-:Y:S05]  /*125c0*/  BSYNC.RECONVERGENT B1 ;  /* 0x0000000000017941 */ /* 0x000fea0003800200 */
.L_x_37236:
        /* <DEDUP_REMOVED lines=9> */
.L_x_37240:
[----:B------:R-:W-:Y:S01]  /*12660*/  MOV R32, R33 ;  /* 0x0000002100207202 */ /* 0x000fe20000000f00 */
[----:B------:R-:W-:Y:S02]  /*12670*/  IMAD.MOV.U32 R4, RZ, RZ, R5 ;  /* 0x000000ffff047224 */ /* 0x000fe400078e0005 */
[----:B------:R-:W-:Y:S02]  /*12680*/  IMAD.MOV.U32 R33, RZ, RZ, R19 ;  /* 0x000000ffff217224 */ /* 0x000fe400078e0013 */
[----:B------:R-:W-:-:S07]  /*12690*/  IMAD.MOV.U32 R5, RZ, RZ, R24 ;  /* 0x000000ffff057224 */ /* 0x000fce00078e0018 */
.L_x_37241:
[----:B------:R-:W-:Y:S05]  /*126a0*/  BSYNC.RECONVERGENT B1 ;  /* 0x0000000000017941 */ /* 0x000fea0003800200 */
.L_x_37239:
        /* <DEDUP_REMOVED lines=9> */
.L_x_37243:
[----:B------:R-:W-:Y:S01]  /*12740*/  IMAD.MOV.U32 R35, RZ, RZ, R32 ;  /* 0x000000ffff237224 */ /* 0x000fe200078e0020 */
[----:B------:R-:W-:Y:S01]  /*12750*/  MOV R32, R21 ;  /* 0x0000001500207202 */ /* 0x000fe20000000f00 */
[----:B------:R-:W-:Y:S02]  /*12760*/  IMAD.MOV.U32 R7, RZ, RZ, R4 ;  /* 0x000000ffff077224 */ /* 0x000fe400078e0004 */
[----:B------:R-:W-:-:S07]  /*12770*/  IMAD.MOV.U32 R4, RZ, RZ, R23 ;  /* 0x000000ffff047224 */ /* 0x000fce00078e0017 */
.L_x_37244:
[----:B------:R-:W-:Y:S05]  /*12780*/  BSYNC.RECONVERGENT B1 ;  /* 0x0000000000017941 */ /* 0x000fea0003800200 */
.L_x_37242:
        /* <DEDUP_REMOVED lines=9> */
.L_x_37246:
[----:B------:R-:W-:Y:S02]  /*12820*/  IMAD.MOV.U32 R34, RZ, RZ, R35 ;  /* 0x000000ffff227224 */ /* 0x000fe400078e0023 */
[----:B------:R-:W-:Y:S02]  /*12830*/  IMAD.MOV.U32 R6, RZ, RZ, R7 ;  /* 0x000000ffff067224 */ /* 0x000fe400078e0007 */
[----:B------:R-:W-:Y:S02]  /*12840*/  IMAD.MOV.U32 R35, RZ, RZ, R16 ;  /* 0x000000ffff237224 */ /* 0x000fe400078e0010 */
[----:B------:R-:W-:-:S07]  /*12850*/  IMAD.MOV.U32 R7, RZ, RZ, R25 ;  /* 0x000000ffff077224 */ /* 0x000fce00078e0019 */
.L_x_37247:
[----:B------:R-:W-:Y:S05]  /*12860*/  BSYNC.RECONVERGENT B1 ;  /* 0x0000000000017941 */ /* 0x000fea0003800200 */
.L_x_37245:
        /* <DEDUP_REMOVED lines=9> */
.L_x_37249:
[----:B------:R-:W-:Y:S02]  /*12900*/  IMAD.MOV.U32 R37, RZ, RZ, R34 ;  /* 0x000000ffff257224 */ /* 0x000fe400078e0022 */
[----:B------:R-:W-:Y:S02]  /*12910*/  IMAD.MOV.U32 R9, RZ, RZ, R6 ;  /* 0x000000ffff097224 */ /* 0x000fe400078e0006 */
[----:B------:R-:W-:Y:S02]  /*12920*/  IMAD.MOV.U32 R34, RZ, RZ, R18 ;  /* 0x000000ffff227224 */ /* 0x000fe400078e0012 */
[----:B------:R-:W-:-:S07]  /*12930*/  IMAD.MOV.U32 R6, RZ, RZ, R28 ;  /* 0x000000ffff067224 */ /* 0x000fce00078e001c */
.L_x_37250:
[----:B------:R-:W-:Y:S05]  /*12940*/  BSYNC.RECONVERGENT B1 ;  /* 0x0000000000017941 */ /* 0x000fea0003800200 */
.L_x_37248:
        /* <DEDUP_REMOVED lines=9> */
.L_x_37252:
[----:B------:R-:W-:Y:S01]  /*129e0*/  MOV R36, R37 ;  /* 0x0000002500247202 */ /* 0x000fe20000000f00 */
[----:B------:R-:W-:Y:S02]  /*129f0*/  IMAD.MOV.U32 R8, RZ, RZ, R9 ;  /* 0x000000ffff087224 */ /* 0x000fe400078e0009 */
[----:B------:R-:W-:Y:S02]  /*12a00*/  IMAD.MOV.U32 R37, RZ, RZ, R20 ;  /* 0x000000ffff257224 */ /* 0x000fe400078e0014 */
[----:B------:R-:W-:-:S07]  /*12a10*/  IMAD.MOV.U32 R9, RZ, RZ, R30 ;  /* 0x000000ffff097224 */ /* 0x000fce00078e001e */
.L_x_37253:
[----:B------:R-:W-:Y:S05]  /*12a20*/  BSYNC.RECONVERGENT B1 ;  /* 0x0000000000017941 */ /* 0x000fea0003800200 */
.L_x_37251:
[----:B------:R-:W-:Y:S01]  /*12a30*/  ISETP.NE.AND P0, PT, R27, RZ, PT ;  /* 0x000000ff1b00720c */ /* 0x000fe20003f05270 */
[----:B------:R-:W-:-:S12]  /*12a40*/  IMAD.MOV.U32 R43, RZ, RZ, R40 ;  /* 0x000000ffff2b7224 */ /* 0x000fd800078e0028 */
        /* <DEDUP_REMOVED lines=15> */
.L_x_37085:
[----:B------:R-:W-:Y:S05]  /*12b40*/  BSYNC.RECONVERGENT B0 ;  /* 0x0000000000007941 */ /* 0x000fea0003800200 */
.L_x_37084:
[----:B------:R-:W-:Y:S01]  /*12b50*/  BAR.SYNC.DEFER_BLOCKING 0x0 ;  /* 0x0000000000007b1d */ /* 0x000fe20000010000 */
[----:B------:R-:W-:-:S05]  /*12b60*/  ISETP.NE.AND P2, PT, R0, RZ, PT ;  /* 0x000000ff0000720c */ /* 0x000fca0003f45270 */
[----:B------:R-:W-:Y:S08]  /*12b70*/  BSSY.RECONVERGENT B0, `(.L_x_37254) ;  /* 0x0001763000007945 */ /* 0x000ff00003800200 */
[----:B------:R-:W-:Y:S05]  /*12b80*/  @P2 BRA `(.L_x_37255) ;  /* 0x0000017400842947 */ /* 0x000fea0003800000 */
[----:B------:R-:W2:Y:S01]  /*12b90*/  S2R R13, SR_CgaCtaId ;  /* 0x00000000000d7919 */ /* 0x000ea20000008800 */
[----:B-1----:R-:W-:Y:S01]  /*12ba0*/  MOV R40, 0x400 ;  /* 0x0000040000287802 */ /* 0x002fe20000000f00 */
[----:B------:R-:W-:Y:S03]  /*12bb0*/  BSSY.RECONVERGENT B1, `(.L_x_37256) ;  /* 0x0000023000017945 */ /* 0x000fe60003800200 */
[----:B--2---:R-:W-:-:S05]  /*12bc0*/  LEA R40, R13, R40, 0x18 ;  /* 0x000000280d287211 */ /* 0x004fca00078ec0ff */
[----:B0-----:R-:W0:Y:S04]  /*12bd0*/  LDS.128 R24, [R40+0x70] ;  /* 0x0000700028187984 */ /* 0x001e280000000c00 */
[----:B------:R-:W1:Y:S04]  /*12be0*/  LDS.128 R28, [R40+0x50] ;  /* 0x00005000281c7984 */ /* 0x000e680000000c00 */
[----:B------:R2:W3:Y:S04]  /*12bf0*/  LDS.128 R12, [R40+0x60] ;  /* 0x00006000280c7984 */ /* 0x0004e80000000c00 */
[----:B------:R2:W4:Y:S04]  /*12c00*/  LDS.128 R16, [R40+0x80] ;  /* 0x0000800028107984 */ /* 0x0005280000000c00 */
[----:B------:R2:W2:Y:S01]  /*12c10*/  LDS.128 R20, [R40+0x90] ;  /* 0x0000900028147984 */ /* 0x0004a20000000c00 */
[----:B0-----:R-:W-:-:S02]  /*12c20*/  FSETP.GT.FTZ.AND P1, PT, R26, R3, PT ;  /* 0x000000031a00720b */ /* 0x001fc40003f34000 */
[----:B------:R-:W-:Y:S02]  /*12c30*/  FSETP.NEU.FTZ.AND P0, PT, R26, R3, PT ;  /* 0x000000031a00720b */ /* 0x000fe40003f1d000 */
[----:B------:R-:W-:Y:S02]  /*12c40*/  ISETP.EQ.OR P1, PT, R11, -0x1, P1 ;  /* 0xffffffff0b00780c */ /* 0x000fe40000f22670 */
[----:B-1----:R-:W-:Y:S02]  /*12c50*/  ISETP.GE.OR P0, PT, R30, R11, P0 ;  /* 0x0000000b1e00720c */ /* 0x002fe40000706670 */
[CC--:B------:R-:W-:Y:S02]  /*12c60*/  FSETP.GT.FTZ.AND P3, PT, R43.reuse, R28.reuse, PT ;  /* 0x0000001c2b00720b */ /* 0x0c0fe40003f74000 */
[----:B------:R-:W-:Y:S02]  /*12c70*/  PLOP3.LUT P1, PT, P1, P0, PT, 0x8, 0x80 ;  /* 0x000000000080781c */ /* 0x000fe40000f20170 */
[----:B------:R-:W-:-:S02]  /*12c80*/  FSEL R45, R43, R28, P3 ;  /* 0x0000001c2b2d7208 */ /* 0x000fc40001800000 */
[----:B------:R-:W-:Y:S02]  /*12c90*/  FSEL R28, R28, R43, P3 ;  /* 0x0000002b1c1c7208 */ /* 0x000fe40001800000 */
[----:B------:R-:W-:-:S03]  /*12ca0*/  FSEL R43, R41, R29, P3 ;  /* 0x0000001d292b7208 */ /* 0x000fc60001800000 */
[----:B------:R-:W-:-:S04]  /*12cb0*/  FADD.FTZ R28, -R45, R28 ;  /* 0x0000001c2d1c7221 */ /* 0x000fc80000010100 */
[----:B------:R-:W-:Y:S02]  /*12cc0*/  @!P1 IMAD.MOV.U32 R3, RZ, RZ, R26 ;  /* 0x000000ffff039224 */ /* 0x000fe400078e001a */
[----:B------:R-:W-:Y:S01]  /*12cd0*/  FMUL.FTZ R44, R28, 1.4426950216293334961 ;  /* 0x3fb8aa3b1c2c7820 */ /* 0x000fe20000410000 */
[----:B------:R-:W-:Y:S01]  /*12ce0*/  FSEL R26, R29, R41, P3 ;  /* 0x000000291d1a7208 */ /* 0x000fe20001800000 */
[----:B------:R-:W-:Y:S01]  /*12cf0*/  @!P1 IMAD.MOV.U32 R11, RZ, RZ, R30 ;  /* 0x000000ffff0b9224 */ /* 0x000fe200078e001e */
[----:B------:R-:W-:Y:S01]  /*12d00*/  FSETP.GT.FTZ.AND P0, PT, R3, R2, PT ;  /* 0x000000020300720b */ /* 0x000fe20003f14000 */
[----:B------:R-:W0:Y:S03]  /*12d10*/  MUFU.EX2 R28, R44 ;  /* 0x0000002c001c7308 */ /* 0x000e260000000800 */
[----:B------:R-:W-:Y:S01]  /*12d20*/  ISETP.EQ.OR P0, PT, R10, -0x1, P0 ;  /* 0xffffffff0a00780c */ /* 0x000fe20000702670 */
[----:B0-----:R-:W-:-:S12]  /*12d30*/  FFMA.FTZ R28, R26, R28, R43 ;  /* 0x0000001c1a1c7223 */ /* 0x001fd8000001002b */
[----:B--234-:R-:W-:Y:S05]  /*12d40*/  @P0 BRA `(.L_x_37257) ;  /* 0x0000000000140947 */ /* 0x01cfea0003800000 */
[-C--:B------:R-:W-:Y:S01]  /*12d50*/  FSETP.NEU.FTZ.AND P0, PT, R3, R2.reuse, PT ;  /* 0x000000020300720b */ /* 0x080fe20003f1d000 */
[----:B------:R-:W-:Y:S01]  /*12d60*/  IMAD.MOV.U32 R30, RZ, RZ, R10 ;  /* 0x000000ffff1e7224 */ /* 0x000fe200078e000a */
[----:B------:R-:W-:Y:S02]  /*12d70*/  MOV R26, R2 ;  /* 0x00000002001a7202 */ /* 0x000fe40000000f00 */
[----:B------:R-:W-:-:S13]  /*12d80*/  ISETP.GE.OR P0, PT, R11, R10, P0 ;  /* 0x0000000a0b00720c */ /* 0x000fda0000706670 */
[----:B------:R-:W-:Y:S05]  /*12d90*/  @P0 BRA `(.L_x_37258) ;  /* 0x0000000000100947 */ /* 0x000fea0003800000 */
.L_x_37257:
[----:B------:R-:W-:Y:S02]  /*12da0*/  IMAD.MOV.U32 R30, RZ, RZ, R11 ;  /* 0x000000ffff1e7224 */ /* 0x000fe400078e000b */
[----:B------:R-:W-:Y:S02]  /*12db0*/  IMAD.MOV.U32 R26, RZ, RZ, R3 ;  /* 0x000000ffff1a7224 */ /* 0x000fe400078e0003 */
[----:B------:R-:W-:Y:S02]  /*12dc0*/  IMAD.MOV.U32 R11, RZ, RZ, R10 ;  /* 0x000000ffff0b7224 */ /* 0x000fe400078e000a */
[----:B------:R-:W-:-:S07]  /*12dd0*/  IMAD.MOV.U32 R3, RZ, RZ, R2 ;  /* 0x000000ffff037224 */ /* 0x000fce00078e0002 */
.L_x_37258:
[----:B------:R-:W-:Y:S05]  /*12de0*/  BSYNC.RECONVERGENT B1 ;  /* 0x0000000000017941 */ /* 0x000fea0003800200 */
.L_x_37256:
        /* <DEDUP_REMOVED lines=9> */
.L_x_37260:
[----:B------:R-:W-:Y:S01]  /*12e80*/  IMAD.MOV.U32 R41, RZ, RZ, R30 ;  /* 0x000000ffff297224 */ /* 0x000fe200078e001e */
[----:B------:R-:W-:Y:S01]  /*12e90*/  MOV R29, R26 ;  /* 0x0000001a001d7202 */ /* 0x000fe20000000f00 */
[----:B------:R-:W-:Y:S02]  /*12ea0*/  IMAD.MOV.U32 R30, RZ, RZ, R33 ;  /* 0x000000ffff1e7224 */ /* 0x000fe400078e0021 */
[----:B------:R-:W-:-:S07]  /*12eb0*/  IMAD.MOV.U32 R26, RZ, RZ, R5 ;  /* 0x000000ffff1a7224 */ /* 0x000fce00078e0005 */
.L_x_37261:
[----:B------:R-:W-:Y:S05]  /*12ec0*/  BSYNC.RECONVERGENT B1 ;  /* 0x0000000000017941 */ /* 0x000fea0003800200 */
.L_x_37259:
        /* <DEDUP_REMOVED lines=9> */
.L_x_37263:
[----:B------:R-:W-:Y:S02]  /*12f60*/  IMAD.MOV.U32 R10, RZ, RZ, R41 ;  /* 0x000000ffff0a7224 */ /* 0x000fe400078e0029 */
[----:B------:R-:W-:Y:S01]  /*12f70*/  IMAD.MOV.U32 R2, RZ, RZ, R29 ;  /* 0x000000ffff027224 */ /* 0x000fe200078e001d */
[----:B------:R-:W-:Y:S01]  /*12f80*/  MOV R29, R4 ;  /* 0x00000004001d7202 */ /* 0x000fe20000000f00 */
[----:B------:R-:W-:-:S07]  /*12f90*/  IMAD.MOV.U32 R41, RZ, RZ, R32 ;  /* 0x000000ffff297224 */ /* 0x000fce00078e0020 */
.L_x_37264:
[----:B------:R-:W-:Y:S05]  /*12fa0*/  BSYNC.RECONVERGENT B1 ;  /* 0x0000000000017941 */ /* 0x000fea0003800200 */
.L_x_37262:
        /* <DEDUP_REMOVED lines=9> */
.L_x_37266:
[----:B------:R-:W-:Y:S02]  /*13040*/  IMAD.MOV.U32 R33, RZ, RZ, R10 ;  /* 0x000000ffff217224 */ /* 0x000fe400078e000a */
[----:B------:R-:W-:Y:S02]  /*13050*/  IMAD.MOV.U32 R5, RZ, RZ, R2 ;  /* 0x000000ffff057224 */ /* 0x000fe400078e0002 */
[----:B------:R-:W-:Y:S02]  /*13060*/  IMAD.MOV.U32 R10, RZ, RZ, R35 ;  /* 0x000000ffff0a7224 */ /* 0x000fe400078e0023 */
[----:B------:R-:W-:-:S07]  /*13070*/  IMAD.MOV.U32 R2, RZ, RZ, R7 ;  /* 0x000000ffff027224 */ /* 0x000fce00078e0007 */
.L_x_37267:
[----:B------:R-:W-:Y:S05]  /*13080*/  BSYNC.RECONVERGENT B1 ;  /* 0x0000000000017941 */ /* 0x000fea0003800200 */
.L_x_37265:
        /* <DEDUP_REMOVED lines=9> */
.L_x_37269:
[----:B------:R-:W-:Y:S02]  /*13120*/  IMAD.MOV.U32 R32, RZ, RZ, R33 ;  /* 0x000000ffff207224 */ /* 0x000fe400078e0021 */
[----:B------:R-:W-:Y:S02]  /*13130*/  IMAD.MOV.U32 R4, RZ, RZ, R5 ;  /* 0x000000ffff047224 */ /* 0x000fe400078e0005 */
[----:B------:R-:W-:Y:S02]  /*13140*/  IMAD.MOV.U32 R33, RZ, RZ, R34 ;  /* 0x000000ffff217224 */ /* 0x000fe400078e0022 */
[----:B------:R-:W-:-:S07]  /*13150*/  IMAD.MOV.U32 R5, RZ, RZ, R6 ;  /* 0x000000ffff057224 */ /* 0x000fce00078e0006 */
.L_x_37270:
[----:B------:R-:W-:Y:S05]  /*13160*/  BSYNC.RECONVERGENT B1 ;  /* 0x0000000000017941 */ /* 0x000fea0003800200 */
.L_x_37268:
        /* <DEDUP_REMOVED lines=9> */
.L_x_37272:
[----:B------:R-:W-:Y:S01]  /*13200*/  IMAD.MOV.U32 R35, RZ, RZ, R32 ;  /* 0x000000ffff237224 */ /* 0x000fe200078e0020 */
[----:B------:R-:W-:Y:S01]  /*13210*/  MOV R7, R4 ;  /* 0x0000000400077202 */ /* 0x000fe20000000f00 */
[----:B------:R-:W-:Y:S02]  /*13220*/  IMAD.MOV.U32 R32, RZ, RZ, R37 ;  /* 0x000000ffff207224 */ /* 0x000fe400078e0025 */
[----:B------:R-:W-:-:S07]  /*13230*/  IMAD.MOV.U32 R4, RZ, RZ, R9 ;  /* 0x000000ffff047224 */ /* 0x000fce00078e0009 */
.L_x_37273:
[----:B------:R-:W-:Y:S05]  /*13240*/  BSYNC.RECONVERGENT B1 ;  /* 0x0000000000017941 */ /* 0x000fea0003800200 */
.L_x_37271:
        /* <DEDUP_REMOVED lines=9> */
.L_x_37275:
[----:B------:R-:W-:Y:S02]  /*132e0*/  IMAD.MOV.U32 R9, RZ, RZ, R35 ;  /* 0x000000ffff097224 */ /* 0x000fe400078e0023 */
[----:B------:R-:W-:Y:S01]  /*132f0*/  IMAD.MOV.U32 R6, RZ, RZ, R7 ;  /* 0x000000ffff067224 */ /* 0x000fe200078e0007 */
[----:B------:R-:W-:Y:S01]  /*13300*/  MOV R7, R8 ;  /* 0x0000000800077202 */ /* 0x000fe20000000f00 */
[----:B------:R-:W-:-:S07]  /*13310*/  IMAD.MOV.U32 R35, RZ, RZ, R36 ;  /* 0x000000ffff237224 */ /* 0x000fce00078e0024 */
.L_x_37276:
[----:B------:R-:W-:Y:S05]  /*13320*/  BSYNC.RECONVERGENT B1 ;  /* 0x0000000000017941 */ /* 0x000fea0003800200 */
.L_x_37274:
        /* <DEDUP_REMOVED lines=16> */
.L_x_37278:
[----:B------:R-:W-:Y:S02]  /*13430*/  IMAD.MOV.U32 R34, RZ, RZ, R11 ;  /* 0x000000ffff227224 */ /* 0x000fe400078e000b */
[----:B------:R-:W-:Y:S01]  /*13440*/  IMAD.MOV.U32 R8, RZ, RZ, R3 ;  /* 0x000000ffff087224 */ /* 0x000fe200078e0003 */
[----:B------:R-:W-:Y:S01]  /*13450*/  MOV R3, R26 ;  /* 0x0000001a00037202 */ /* 0x000fe20000000f00 */
[----:B------:R-:W-:-:S07]  /*13460*/  IMAD.MOV.U32 R11, RZ, RZ, R30 ;  /* 0x000000ffff0b7224 */ /* 0x000fce00078e001e */
.L_x_37279:
[----:B------:R-:W-:Y:S05]  /*13470*/  BSYNC.RECONVERGENT B1 ;  /* 0x0000000000017941 */ /* 0x000fea0003800200 */
.L_x_37277:
        /* <DEDUP_REMOVED lines=9> */
.L_x_37281:
[----:B------:R-:W-:Y:S02]  /*13510*/  IMAD.MOV.U32 R31, RZ, RZ, R34 ;  /* 0x000000ffff1f7224 */ /* 0x000fe400078e0022 */
[----:B------:R-:W-:Y:S02]  /*13520*/  IMAD.MOV.U32 R27, RZ, RZ, R8 ;  /* 0x000000ffff1b7224 */ /* 0x000fe400078e0008 */
[----:B------:R-:W-:Y:S02]  /*13530*/  IMAD.MOV.U32 R34, RZ, RZ, R41 ;  /* 0x000000ffff227224 */ /* 0x000fe400078e0029 */
[----:B------:R-:W-:-:S07]  /*13540*/  IMAD.MOV.U32 R8, RZ, RZ, R29 ;  /* 0x000000ffff087224 */ /* 0x000fce00078e001d */
.L_x_37282:
[----:B------:R-:W-:Y:S05]  /*13550*/  BSYNC.RECONVERGENT B1 ;  /* 0x0000000000017941 */ /* 0x000fea0003800200 */
.L_x_37280:
        /* <DEDUP_REMOVED lines=9> */
.L_x_37284:
[----:B------:R-:W-:Y:S02]  /*135f0*/  IMAD.MOV.U32 R30, RZ, RZ, R31 ;  /* 0x000000ffff1e7224 */ /* 0x000fe400078e001f */
[----:B------:R-:W-:Y:S02]  /*13600*/  IMAD.MOV.U32 R26, RZ, RZ, R27 ;  /* 0x000000ffff1a7224 */ /* 0x000fe400078e001b */
[----:B------:R-:W-:Y:S02]  /*13610*/  IMAD.MOV.U32 R31, RZ, RZ, R10 ;  /* 0x000000ffff1f7224 */ /* 0x000fe400078e000a */
[----:B------:R-:W-:-:S07]  /*13620*/  IMAD.MOV.U32 R27, RZ, RZ, R2 ;  /* 0x000000ffff1b7224 */ /* 0x000fce00078e0002 */
.L_x_37285:
[----:B------:R-:W-:Y:S05]  /*13630*/  BSYNC.RECONVERGENT B1 ;  /* 0x0000000000017941 */ /* 0x000fea0003800200 */
.L_x_37283:
        /* <DEDUP_REMOVED lines=9> */
.L_x_37287:
[----:B------:R-:W-:Y:S01]  /*136d0*/  IMAD.MOV.U32 R37, RZ, RZ, R30 ;  /* 0x000000ffff257224 */ /* 0x000fe200078e001e */
[----:B------:R-:W-:Y:S01]  /*136e0*/  MOV R29, R26 ;  /* 0x0000001a001d7202 */ /* 0x000fe20000000f00 */
[----:B------:R-:W-:Y:S02]  /*136f0*/  IMAD.MOV.U32 R30, RZ, RZ, R33 ;  /* 0x000000ffff1e7224 */ /* 0x000fe400078e0021 */
[----:B------:R-:W-:-:S07]  /*13700*/  IMAD.MOV.U32 R26, RZ, RZ, R5 ;  /* 0x000000ffff1a7224 */ /* 0x000fce00078e0005 */
.L_x_37288:
[----:B------:R-:W-:Y:S05]  /*13710*/  BSYNC.RECONVERGENT B1 ;  /* 0x0000000000017941 */ /* 0x000fea0003800200 */
.L_x_37286:
        /* <DEDUP_REMOVED lines=9> */
.L_x_37290:
[----:B------:R-:W-:Y:S02]  /*137b0*/  IMAD.MOV.U32 R10, RZ, RZ, R37 ;  /* 0x000000ffff0a7224 */ /* 0x000fe400078e0025 */
[----:B------:R-:W-:Y:S01]  /*137c0*/  IMAD.MOV.U32 R2, RZ, RZ, R29 ;  /* 0x000000ffff027224 */ /* 0x000fe200078e001d */
[----:B------:R-:W-:Y:S01]  /*137d0*/  MOV R29, R4 ;  /* 0x00000004001d7202 */ /* 0x000fe20000000f00 */
[----:B------:R-:W-:-:S07]  /*137e0*/  IMAD.MOV.U32 R37, RZ, RZ, R32 ;  /* 0x000000ffff257224 */ /* 0x000fce00078e0020 */
.L_x_37291:
[----:B------:R-:W-:Y:S05]  /*137f0*/  BSYNC.RECONVERGENT B1 ;  /* 0x0000000000017941 */ /* 0x000fea0003800200 */
.L_x_37289:
        /* <DEDUP_REMOVED lines=9> */
.L_x_37293:
[----:B------:R-:W-:Y:S02]  /*13890*/  IMAD.MOV.U32 R4, RZ, RZ, R10 ;  /* 0x000000ffff047224 */ /* 0x000fe400078e000a */
[----:B------:R-:W-:Y:S02]  /*138a0*/  IMAD.MOV.U32 R5, RZ, RZ, R2 ;  /* 0x000000ffff057224 */ /* 0x000fe400078e0002 */
[----:B------:R-:W-:Y:S02]  /*138b0*/  IMAD.MOV.U32 R10, RZ, RZ, R35 ;  /* 0x000000ffff0a7224 */ /* 0x000fe400078e0023 */
[----:B------:R-:W-:-:S07]  /*138c0*/  IMAD.MOV.U32 R2, RZ, RZ, R7 ;  /* 0x000000ffff027224 */ /* 0x000fce00078e0007 */
.L_x_37294:
[----:B------:R-:W-:Y:S05]  /*138d0*/  BSYNC.RECONVERGENT B1 ;  /* 0x0000000000017941 */ /* 0x000fea0003800200 */
.L_x_37292:
        /* <DEDUP_REMOVED lines=9> */
.L_x_37296:
[----:B------:R-:W-:Y:S02]  /*13970*/  IMAD.MOV.U32 R32, RZ, RZ, R4 ;  /* 0x000000ffff207224 */ /* 0x000fe400078e0004 */
[----:B------:R-:W-:Y:S02]  /*13980*/  IMAD.MOV.U32 R7, RZ, RZ, R5 ;  /* 0x000000ffff077224 */ /* 0x000fe400078e0005 */
[----:B------:R-:W-:Y:S02]  /*13990*/  IMAD.MOV.U32 R4, RZ, RZ, R9 ;  /* 0x000000ffff047224 */ /* 0x000fe400078e0009 */
[----:B------:R-:W-:-:S07]  /*139a0*/  IMAD.MOV.U32 R5, RZ, RZ, R6 ;  /* 0x000000ffff057224 */ /* 0x000fce00078e0006 */
.L_x_37297:
[----:B------:R-:W-:Y:S05]  /*139b0*/  BSYNC.RECONVERGENT B1 ;  /* 0x0000000000017941 */ /* 0x000fea0003800200 */
.L_x_37295:
        /* <DEDUP_REMOVED lines=16> */
.L_x_37299:
[----:B------:R-:W-:Y:S02]  /*13ac0*/  IMAD.MOV.U32 R12, RZ, RZ, R11 ;  /* 0x000000ffff0c7224 */ /* 0x000fe400078e000b */
[----:B------:R-:W-:Y:S02]  /*13ad0*/  IMAD.MOV.U32 R6, RZ, RZ, R3 ;  /* 0x000000ffff067224 */ /* 0x000fe400078e0003 */
[----:B------:R-:W-:Y:S02]  /*13ae0*/  IMAD.MOV.U32 R11, RZ, RZ, R34 ;  /* 0x000000ffff0b7224 */ /* 0x000fe400078e0022 */
[----:B------:R-:W-:-:S07]  /*13af0*/  IMAD.MOV.U32 R3, RZ, RZ, R8 ;  /* 0x000000ffff037224 */ /* 0x000fce00078e0008 */
.L_x_37300:
[----:B------:R-:W-:Y:S05]  /*13b00*/  BSYNC.RECONVERGENT B1 ;  /* 0x0000000000017941 */ /* 0x000fea0003800200 */
.L_x_37298:
        /* <DEDUP_REMOVED lines=9> */
.L_x_37302:
[----:B------:R-:W-:Y:S01]  /*13ba0*/  IMAD.MOV.U32 R33, RZ, RZ, R12 ;  /* 0x000000ffff217224 */ /* 0x000fe200078e000c */
[----:B------:R-:W-:Y:S01]  /*13bb0*/  MOV R9, R6 ;  /* 0x0000000600097202 */ /* 0x000fe20000000f00 */
[----:B------:R-:W-:Y:S02]  /*13bc0*/  IMAD.MOV.U32 R12, RZ, RZ, R31 ;  /* 0x000000ffff0c7224 */ /* 0x000fe400078e001f */
[----:B------:R-:W-:-:S07]  /*13bd0*/  IMAD.MOV.U32 R6, RZ, RZ, R27 ;  /* 0x000000ffff067224 */ /* 0x000fce00078e001b */
.L_x_37303:
[----:B------:R-:W-:Y:S05]  /*13be0*/  BSYNC.RECONVERGENT B1 ;  /* 0x0000000000017941 */ /* 0x000fea0003800200 */
.L_x_37301:
        /* <DEDUP_REMOVED lines=9> */
.L_x_37305:
[----:B------:R-:W-:Y:S02]  /*13c80*/  IMAD.MOV.U32 R16, RZ, RZ, R33 ;  /* 0x000000ffff107224 */ /* 0x000fe400078e0021 */
[----:B------:R-:W-:Y:S01]  /*13c90*/  IMAD.MOV.U32 R8, RZ, RZ, R9 ;  /* 0x000000ffff087224 */ /* 0x000fe200078e0009 */
[----:B------:R-:W-:Y:S01]  /*13ca0*/  MOV R9, R26 ;  /* 0x0000001a00097202 */ /* 0x000fe20000000f00 */
[----:B------:R-:W-:-:S07]  /*13cb0*/  IMAD.MOV.U32 R33, RZ, RZ, R30 ;  /* 0x000000ffff217224 */ /* 0x000fce00078e001e */
.L_x_37306:
[----:B------:R-:W-:Y:S05]  /*13cc0*/  BSYNC.RECONVERGENT B1 ;  /* 0x0000000000017941 */ /* 0x000fea0003800200 */
.L_x_37304:
        /* <DEDUP_REMOVED lines=9> */
.L_x_37308:
[----:B------:R-:W-:Y:S02]  /*13d60*/  IMAD.MOV.U32 R31, RZ, RZ, R16 ;  /* 0x000000ffff1f7224 */ /* 0x000fe400078e0010 */
[----:B------:R-:W-:Y:S02]  /*13d70*/  IMAD.MOV.U32 R27, RZ, RZ, R8 ;  /* 0x000000ffff1b7224 */ /* 0x000fe400078e0008 */
[----:B------:R-:W-:Y:S02]  /*13d80*/  IMAD.MOV.U32 R16, RZ, RZ, R37 ;  /* 0x000000ffff107224 */ /* 0x000fe400078e0025 */
[----:B------:R-:W-:-:S07]  /*13d90*/  IMAD.MOV.U32 R8, RZ, RZ, R29 ;  /* 0x000000ffff087224 */ /* 0x000fce00078e001d */
.L_x_37309:
[----:B------:R-:W-:Y:S05]  /*13da0*/  BSYNC.RECONVERGENT B1 ;  /* 0x0000000000017941 */ /* 0x000fea0003800200 */
.L_x_37307:
        /* <DEDUP_REMOVED lines=9> */
.L_x_37311:
[----:B------:R-:W-:Y:S02]  /*13e40*/  IMAD.MOV.U32 R29, RZ, RZ, R31 ;  /* 0x000000ffff1d7224 */ /* 0x000fe400078e001f */
[----:B------:R-:W-:Y:S02]  /*13e50*/  IMAD.MOV.U32 R26, RZ, RZ, R27 ;  /* 0x000000ffff1a7224 */ /* 0x000fe400078e001b */
[----:B------:R-:W-:Y:S02]  /*13e60*/  IMAD.MOV.U32 R31, RZ, RZ, R10 ;  /* 0x000000ffff1f7224 */ /* 0x000fe400078e000a */
[----:B------:R-:W-:-:S07]  /*13e70*/  IMAD.MOV.U32 R27, RZ, RZ, R2 ;  /* 0x000000ffff1b7224 */ /* 0x000fce00078e0002 */
.L_x_37312:
[----:B------:R-:W-:Y:S05]  /*13e80*/  BSYNC.RECONVERGENT B1 ;  /* 0x0000000000017941 */ /* 0x000fea0003800200 */
.L_x_37310:
        /* <DEDUP_REMOVED lines=9> */
.L_x_37314:
[----:B------:R-:W-:Y:S01]  /*13f20*/  IMAD.MOV.U32 R35, RZ, RZ, R29 ;  /* 0x000000ffff237224 */ /* 0x000fe200078e001d */
[----:B------:R-:W-:Y:S01]  /*13f30*/  MOV R2, R26 ;  /* 0x0000001a00027202 */ /* 0x000fe20000000f00 */
[----:B------:R-:W-:Y:S02]  /*13f40*/  IMAD.MOV.U32 R29, RZ, RZ, R4 ;  /* 0x000000ffff1d7224 */ /* 0x000fe400078e0004 */
[----:B------:R-:W-:-:S07]  /*13f50*/  IMAD.MOV.U32 R26, RZ, RZ, R5 ;  /* 0x000000ffff1a7224 */ /* 0x000fce00078e0005 */
.L_x_37315:
[----:B------:R-:W-:Y:S05]  /*13f60*/  BSYNC.RECONVERGENT B1 ;  /* 0x0000000000017941 */ /* 0x000fea0003800200 */
.L_x_37313:
        /* <DEDUP_REMOVED lines=9> */
.L_x_37317:
[----:B------:R-:W-:Y:S02]  /*14000*/  IMAD.MOV.U32 R5, RZ, RZ, R35 ;  /* 0x000000ffff057224 */ /* 0x000fe400078e0023 */
[----:B------:R-:W-:Y:S01]  /*14010*/  IMAD.MOV.U32 R4, RZ, RZ, R2 ;  /* 0x000000ffff047224 */ /* 0x000fe200078e0002 */
[----:B------:R-:W-:Y:S01]  /*14020*/  MOV R2, R7 ;  /* 0x0000000700027202 */ /* 0x000fe20000000f00 */
[----:B------:R-:W-:-:S07]  /*14030*/  IMAD.MOV.U32 R35, RZ, RZ, R32 ;  /* 0x000000ffff237224 */ /* 0x000fce00078e0020 */
.L_x_37318:
[----:B------:R-:W-:Y:S05]  /*14040*/  BSYNC.RECONVERGENT B1 ;  /* 0x0000000000017941 */ /* 0x000fea0003800200 */
.L_x_37316:
        /* <DEDUP_REMOVED lines=16> */
.L_x_37320:
[----:B------:R-:W-:Y:S02]  /*14150*/  IMAD.MOV.U32 R30, RZ, RZ, R11 ;  /* 0x000000ffff1e7224 */ /* 0x000fe400078e000b */
[----:B------:R-:W-:Y:S01]  /*14160*/  IMAD.MOV.U32 R10, RZ, RZ, R3 ;  /* 0x000000ffff0a7224 */ /* 0x000fe200078e0003 */
[----:B------:R-:W-:Y:S01]  /*14170*/  MOV R3, R6 ;  /* 0x0000000600037202 */ /* 0x000fe20000000f00 */
[----:B------:R-:W-:-:S07]  /*14180*/  IMAD.MOV.U32 R11, RZ, RZ, R12 ;  /* 0x000000ffff0b7224 */ /* 0x000fce00078e000c */
.L_x_37321:
[----:B------:R-:W-:Y:S05]  /*14190*/  BSYNC.RECONVERGENT B1 ;  /* 0x0000000000017941 */ /* 0x000fea0003800200 */
.L_x_37319:
        /* <DEDUP_REMOVED lines=9> */
.L_x_37323:
[----:B------:R-:W-:Y:S02]  /*14230*/  IMAD.MOV.U32 R13, RZ, RZ, R30 ;  /* 0x000000ffff0d7224 */ /* 0x000fe400078e001e */
[----:B------:R-:W-:Y:S02]  /*14240*/  IMAD.MOV.U32 R7, RZ, RZ, R10 ;  /* 0x000000ffff077224 */ /* 0x000fe400078e000a */
[----:B------:R-:W-:Y:S02]  /*14250*/  IMAD.MOV.U32 R30, RZ, RZ, R33 ;  /* 0x000000ffff1e7224 */ /* 0x000fe400078e0021 */
[----:B------:R-:W-:-:S07]  /*14260*/  IMAD.MOV.U32 R10, RZ, RZ, R9 ;  /* 0x000000ffff0a7224 */ /* 0x000fce00078e0009 */
.L_x_37324:
[----:B------:R-:W-:Y:S05]  /*14270*/  BSYNC.RECONVERGENT B1 ;  /* 0x0000000000017941 */ /* 0x000fea0003800200 */
.L_x_37322:
        /* <DEDUP_REMOVED lines=9> */
.L_x_37326:
[----:B------:R-:W-:Y:S02]  /*14310*/  IMAD.MOV.U32 R12, RZ, RZ, R13 ;  /* 0x000000ffff0c7224 */ /* 0x000fe400078e000d */
[----:B------:R-:W-:Y:S02]  /*14320*/  IMAD.MOV.U32 R6, RZ, RZ, R7 ;  /* 0x000000ffff067224 */ /* 0x000fe400078e0007 */
[----:B------:R-:W-:Y:S02]  /*14330*/  IMAD.MOV.U32 R13, RZ, RZ, R16 ;  /* 0x000000ffff0d7224 */ /* 0x000fe400078e0010 */
[----:B------:R-:W-:-:S07]  /*14340*/  IMAD.MOV.U32 R7, RZ, RZ, R8 ;  /* 0x000000ffff077224 */ /* 0x000fce00078e0008 */
.L_x_37327:
[----:B------:R-:W-:Y:S05]  /*14350*/  BSYNC.RECONVERGENT B1 ;  /* 0x0000000000017941 */ /* 0x000fea0003800200 */
.L_x_37325:
        /* <DEDUP_REMOVED lines=9> */
.L_x_37329:
[----:B------:R-:W-:Y:S01]  /*143f0*/  IMAD.MOV.U32 R8, RZ, RZ, R12 ;  /* 0x000000ffff087224 */ /* 0x000fe200078e000c */
[----:B------:R-:W-:Y:S01]  /*14400*/  MOV R9, R6 ;  /* 0x0000000600097202 */ /* 0x000fe20000000f00 */
[----:B------:R-:W-:Y:S02]  /*14410*/  IMAD.MOV.U32 R12, RZ, RZ, R31 ;  /* 0x000000ffff0c7224 */ /* 0x000fe400078e001f */
[----:B------:R-:W-:-:S07]  /*14420*/  IMAD.MOV.U32 R6, RZ, RZ, R27 ;  /* 0x000000ffff067224 */ /* 0x000fce00078e001b */
.L_x_37330:
[----:B------:R-:W-:Y:S05]  /*14430*/  BSYNC.RECONVERGENT B1 ;  /* 0x0000000000017941 */ /* 0x000fea0003800200 */
.L_x_37328:
        /* <DEDUP_REMOVED lines=9> */
.L_x_37332:
[----:B------:R-:W-:Y:S02]  /*144d0*/  IMAD.MOV.U32 R16, RZ, RZ, R8 ;  /* 0x000000ffff107224 */ /* 0x000fe400078e0008 */
[----:B------:R-:W-:Y:S01]  /*144e0*/  IMAD.MOV.U32 R17, RZ, RZ, R9 ;  /* 0x000000ffff117224 */ /* 0x000fe200078e0009 */
[----:B------:R-:W-:Y:S01]  /*144f0*/  MOV R9, R26 ;  /* 0x0000001a00097202 */ /* 0x000fe20000000f00 */
[----:B------:R-:W-:-:S07]  /*14500*/  IMAD.MOV.U32 R8, RZ, RZ, R29 ;  /* 0x000000ffff087224 */ /* 0x000fce00078e001d */
.L_x_37333:
[----:B------:R-:W-:Y:S05]  /*14510*/  BSYNC.RECONVERGENT B1 ;  /* 0x0000000000017941 */ /* 0x000fea0003800200 */
.L_x_37331:
        /* <DEDUP_REMOVED lines=9> */
.L_x_37335:
[----:B------:R-:W-:Y:S02]  /*145b0*/  IMAD.MOV.U32 R26, RZ, RZ, R16 ;  /* 0x000000ffff1a7224 */ /* 0x000fe400078e0010 */
[----:B------:R-:W-:Y:S02]  /*145c0*/  IMAD.MOV.U32 R27, RZ, RZ, R17 ;  /* 0x000000ffff1b7224 */ /* 0x000fe400078e0011 */
[----:B------:R-:W-:Y:S02]  /*145d0*/  IMAD.MOV.U32 R16, RZ, RZ, R35 ;  /* 0x000000ffff107224 */ /* 0x000fe400078e0023 */
[----:B------:R-:W-:-:S07]  /*145e0*/  IMAD.MOV.U32 R17, RZ, RZ, R2 ;  /* 0x000000ffff117224 */ /* 0x000fce00078e0002 */
.L_x_37336:
[----:B------:R-:W-:Y:S05]  /*145f0*/  BSYNC.RECONVERGENT B1 ;  /* 0x0000000000017941 */ /* 0x000fea0003800200 */
.L_x_37334:
        /* <DEDUP_REMOVED lines=9> */
.L_x_37338:
[----:B------:R-:W-:Y:S02]  /*14690*/  IMAD.MOV.U32 R29, RZ, RZ, R26 ;  /* 0x000000ffff1d7224 */ /* 0x000fe400078e001a */
[----:B------:R-:W-:Y:S02]  /*146a0*/  IMAD.MOV.U32 R2, RZ, RZ, R27 ;  /* 0x000000ffff027224 */ /* 0x000fe400078e001b */
[----:B------:R-:W-:Y:S02]  /*146b0*/  IMAD.MOV.U32 R26, RZ, RZ, R5 ;  /* 0x000000ffff1a7224 */ /* 0x000fe400078e0005 */
[----:B------:R-:W-:-:S07]  /*146c0*/  IMAD.MOV.U32 R27, RZ, RZ, R4 ;  /* 0x000000ffff1b7224 */ /* 0x000fce00078e0004 */
.L_x_37339:
[----:B------:R-:W-:Y:S05]  /*146d0*/  BSYNC.RECONVERGENT B1 ;  /* 0x0000000000017941 */ /* 0x000fea0003800200 */
.L_x_37337:
        /* <DEDUP_REMOVED lines=16> */
.L_x_37341:
[----:B------:R-:W-:Y:S02]  /*147e0*/  IMAD.MOV.U32 R14, RZ, RZ, R11 ;  /* 0x000000ffff0e7224 */ /* 0x000fe400078e000b */
[----:B------:R-:W-:Y:S02]  /*147f0*/  IMAD.MOV.U32 R4, RZ, RZ, R3 ;  /* 0x000000ffff047224 */ /* 0x000fe400078e0003 */
[----:B------:R-:W-:Y:S02]  /*14800*/  IMAD.MOV.U32 R11, RZ, RZ, R30 ;  /* 0x000000ffff0b7224 */ /* 0x000fe400078e001e */
[----:B------:R-:W-:-:S07]  /*14810*/  IMAD.MOV.U32 R3, RZ, RZ, R10 ;  /* 0x000000ffff037224 */ /* 0x000fce00078e000a */
.L_x_37342:
[----:B------:R-:W-:Y:S05]  /*14820*/  BSYNC.RECONVERGENT B1 ;  /* 0x0000000000017941 */ /* 0x000fea0003800200 */
.L_x_37340:
        /* <DEDUP_REMOVED lines=9> */
.L_x_37344:
[----:B------:R-:W-:Y:S01]  /*148c0*/  IMAD.MOV.U32 R31, RZ, RZ, R14 ;  /* 0x000000ffff1f7224 */ /* 0x000fe200078e000e */
[----:B------:R-:W-:Y:S01]  /*148d0*/  MOV R5, R4 ;  /* 0x0000000400057202 */ /* 0x000fe20000000f00 */
[----:B------:R-:W-:Y:S02]  /*148e0*/  IMAD.MOV.U32 R14, RZ, RZ, R13 ;  /* 0x000000ffff0e7224 */ /* 0x000fe400078e000d */
[----:B------:R-:W-:-:S07]  /*148f0*/  IMAD.MOV.U32 R4, RZ, RZ, R7 ;  /* 0x000000ffff047224 */ /* 0x000fce00078e0007 */
.L_x_37345:
[----:B------:R-:W-:Y:S05]  /*14900*/  BSYNC.RECONVERGENT B1 ;  /* 0x0000000000017941 */ /* 0x000fea0003800200 */
.L_x_37343:
        /* <DEDUP_REMOVED lines=9> */
.L_x_37347:
[----:B------:R-:W-:Y:S02]  /*149a0*/  IMAD.MOV.U32 R7, RZ, RZ, R31 ;  /* 0x000000ffff077224 */ /* 0x000fe400078e001f */
[----:B------:R-:W-:Y:S01]  /*149b0*/  IMAD.MOV.U32 R10, RZ, RZ, R5 ;  /* 0x000000ffff0a7224 */ /* 0x000fe200078e0005 */
[----:B------:R-:W-:Y:S01]  /*149c0*/  MOV R5, R6 ;  /* 0x0000000600057202 */ /* 0x000fe20000000f00 */
[----:B------:R-:W-:-:S07]  /*149d0*/  IMAD.MOV.U32 R31, RZ, RZ, R12 ;  /* 0x000000ffff1f7224 */ /* 0x000fce00078e000c */
.L_x_37348:
[----:B------:R-:W-:Y:S05]  /*149e0*/  BSYNC.RECONVERGENT B1 ;  /* 0x0000000000017941 */ /* 0x000fea0003800200 */
.L_x_37346:
        /* <DEDUP_REMOVED lines=9> */
.L_x_37350:
[----:B------:R-:W-:Y:S02]  /*14a80*/  IMAD.MOV.U32 R13, RZ, RZ, R7 ;  /* 0x000000ffff0d7224 */ /* 0x000fe400078e0007 */
[----:B------:R-:W-:Y:S02]  /*14a90*/  IMAD.MOV.U32 R6, RZ, RZ, R10 ;  /* 0x000000ffff067224 */ /* 0x000fe400078e000a */
[----:B------:R-:W-:Y:S02]  /*14aa0*/  IMAD.MOV.U32 R7, RZ, RZ, R8 ;  /* 0x000000ffff077224 */ /* 0x000fe400078e0008 */
[----:B------:R-:W-:-:S07]  /*14ab0*/  IMAD.MOV.U32 R10, RZ, RZ, R9 ;  /* 0x000000ffff0a7224 */ /* 0x000fce00078e0009 */
.L_x_37351:
[----:B------:R-:W-:Y:S05]  /*14ac0*/  BSYNC.RECONVERGENT B1 ;  /* 0x0000000000017941 */ /* 0x000fea0003800200 */
.L_x_37349:
        /* <DEDUP_REMOVED lines=9> */
.L_x_37353:
[----:B------:R-:W-:Y:S02]  /*14b60*/  IMAD.MOV.U32 R9, RZ, RZ, R13 ;  /* 0x000000ffff097224 */ /* 0x000fe400078e000d */
[----:B------:R-:W-:Y:S02]  /*14b70*/  IMAD.MOV.U32 R8, RZ, RZ, R6 ;  /* 0x000000ffff087224 */ /* 0x000fe400078e0006 */
[----:B------:R-:W-:Y:S02]  /*14b80*/  IMAD.MOV.U32 R13, RZ, RZ, R16 ;  /* 0x000000ffff0d7224 */ /* 0x000fe400078e0010 */
[----:B------:R-:W-:-:S07]  /*14b90*/  IMAD.MOV.U32 R6, RZ, RZ, R17 ;  /* 0x000000ffff067224 */ /* 0x000fce00078e0011 */
.L_x_37354:
[----:B------:R-:W-:Y:S05]  /*14ba0*/  BSYNC.RECONVERGENT B1 ;  /* 0x0000000000017941 */ /* 0x000fea0003800200 */
.L_x_37352:
        /* <DEDUP_REMOVED lines=9> */
.L_x_37356:
[----:B------:R-:W-:Y:S01]  /*14c40*/  IMAD.MOV.U32 R12, RZ, RZ, R9 ;  /* 0x000000ffff0c7224 */ /* 0x000fe200078e0009 */
[----:B------:R-:W-:Y:S01]  /*14c50*/  MOV R17, R8 ;  /* 0x0000000800117202 */ /* 0x000fe20000000f00 */
[----:B------:R-:W-:Y:S02]  /*14c60*/  IMAD.MOV.U32 R9, RZ, RZ, R26 ;  /* 0x000000ffff097224 */ /* 0x000fe400078e001a */
[----:B------:R-:W-:-:S07]  /*14c70*/  IMAD.MOV.U32 R8, RZ, RZ, R27 ;  /* 0x000000ffff087224 */ /* 0x000fce00078e001b */
.L_x_37357:
[----:B------:R-:W-:Y:S05]  /*14c80*/  BSYNC.RECONVERGENT B1 ;  /* 0x0000000000017941 */ /* 0x000fea0003800200 */
.L_x_37355:
        /* <DEDUP_REMOVED lines=9> */
.L_x_37359:
[----:B------:R-:W-:Y:S02]  /*14d20*/  IMAD.MOV.U32 R18, RZ, RZ, R12 ;  /* 0x000000ffff127224 */ /* 0x000fe400078e000c */
[----:B------:R-:W-:Y:S01]  /*14d30*/  IMAD.MOV.U32 R16, RZ, RZ, R17 ;  /* 0x000000ffff107224 */ /* 0x000fe200078e0011 */
[----:B------:R-:W-:Y:S01]  /*14d40*/  MOV R17, R2 ;  /* 0x0000000200117202 */ /* 0x000fe20000000f00 */
[----:B------:R-:W-:-:S07]  /*14d50*/  IMAD.MOV.U32 R12, RZ, RZ, R29 ;  /* 0x000000ffff0c7224 */ /* 0x000fce00078e001d */
.L_x_37360:
[----:B------:R-:W-:Y:S05]  /*14d60*/  BSYNC.RECONVERGENT B1 ;  /* 0x0000000000017941 */ /* 0x000fea0003800200 */
.L_x_37358:
        /* <DEDUP_REMOVED lines=16> */
.L_x_37362:
[----:B------:R-:W-:Y:S02]  /*14e70*/  IMAD.MOV.U32 R26, RZ, RZ, R11 ;  /* 0x000000ffff1a7224 */ /* 0x000fe400078e000b */
[----:B------:R-:W-:Y:S01]  /*14e80*/  IMAD.MOV.U32 R2, RZ, RZ, R3 ;  /* 0x000000ffff027224 */ /* 0x000fe200078e0003 */
[----:B------:R-:W-:Y:S01]  /*14e90*/  MOV R3, R4 ;  /* 0x0000000400037202 */ /* 0x000fe20000000f00 */
[----:B------:R-:W-:-:S07]  /*14ea0*/  IMAD.MOV.U32 R11, RZ, RZ, R14 ;  /* 0x000000ffff0b7224 */ /* 0x000fce00078e000e */
.L_x_37363:
[----:B------:R-:W-:Y:S05]  /*14eb0*/  BSYNC.RECONVERGENT B1 ;  /* 0x0000000000017941 */ /* 0x000fea0003800200 */
.L_x_37361:
        /* <DEDUP_REMOVED lines=9> */
.L_x_37365:
[----:B------:R-:W-:Y:S02]  /*14f50*/  IMAD.MOV.U32 R4, RZ, RZ, R26 ;  /* 0x000000ffff047224 */ /* 0x000fe400078e001a */
[----:B------:R-:W-:Y:S02]  /*14f60*/  IMAD.MOV.U32 R15, RZ, RZ, R2 ;  /* 0x000000ffff0f7224 */ /* 0x000fe400078e0002 */
[----:B------:R-:W-:Y:S02]  /*14f70*/  IMAD.MOV.U32 R26, RZ, RZ, R31 ;  /* 0x000000ffff1a7224 */ /* 0x000fe400078e001f */
[----:B------:R-:W-:-:S07]  /*14f80*/  IMAD.MOV.U32 R2, RZ, RZ, R5 ;  /* 0x000000ffff027224 */ /* 0x000fce00078e0005 */
.L_x_37366:
[----:B------:R-:W-:Y:S05]  /*14f90*/  BSYNC.RECONVERGENT B1 ;  /* 0x0000000000017941 */ /* 0x000fea0003800200 */
.L_x_37364:
        /* <DEDUP_REMOVED lines=9> */
.L_x_37368:
[----:B------:R-:W-:Y:S02]  /*15030*/  IMAD.MOV.U32 R14, RZ, RZ, R4 ;  /* 0x000000ffff0e7224 */ /* 0x000fe400078e0004 */
[----:B------:R-:W-:Y:S02]  /*15040*/  IMAD.MOV.U32 R5, RZ, RZ, R15 ;  /* 0x000000ffff057224 */ /* 0x000fe400078e000f */
[----:B------:R-:W-:Y:S02]  /*15050*/  IMAD.MOV.U32 R4, RZ, RZ, R7 ;  /* 0x000000ffff047224 */ /* 0x000fe400078e0007 */
[----:B------:R-:W-:-:S07]  /*15060*/  IMAD.MOV.U32 R15, RZ, RZ, R10 ;  /* 0x000000ffff0f7224 */ /* 0x000fce00078e000a */
.L_x_37369:
[----:B------:R-:W-:Y:S05]  /*15070*/  BSYNC.RECONVERGENT B1 ;  /* 0x0000000000017941 */ /* 0x000fea0003800200 */
.L_x_37367:
        /* <DEDUP_REMOVED lines=9> */
.L_x_37371:
[----:B------:R-:W-:Y:S01]  /*15110*/  IMAD.MOV.U32 R10, RZ, RZ, R14 ;  /* 0x000000ffff0a7224 */ /* 0x000fe200078e000e */
[----:B------:R-:W-:Y:S01]  /*15120*/  MOV R7, R5 ;  /* 0x0000000500077202 */ /* 0x000fe20000000f00 */
[----:B------:R-:W-:Y:S02]  /*15130*/  IMAD.MOV.U32 R14, RZ, RZ, R13 ;  /* 0x000000ffff0e7224 */ /* 0x000fe400078e000d */
[----:B------:R-:W-:-:S07]  /*15140*/  IMAD.MOV.U32 R5, RZ, RZ, R6 ;  /* 0x000000ffff057224 */ /* 0x000fce00078e0006 */
.L_x_37372:
[----:B------:R-:W-:Y:S05]  /*15150*/  BSYNC.RECONVERGENT B1 ;  /* 0x0000000000017941 */ /* 0x000fea0003800200 */
.L_x_37370:
        /* <DEDUP_REMOVED lines=9> */
.L_x_37374:
[----:B------:R-:W-:Y:S02]  /*151f0*/  IMAD.MOV.U32 R13, RZ, RZ, R10 ;  /* 0x000000ffff0d7224 */ /* 0x000fe400078e000a */
[----:B------:R-:W-:Y:S01]  /*15200*/  IMAD.MOV.U32 R6, RZ, RZ, R7 ;  /* 0x000000ffff067224 */ /* 0x000fe200078e0007 */
[----:B------:R-:W-:Y:S01]  /*15210*/  MOV R7, R8 ;  /* 0x0000000800077202 */ /* 0x000fe20000000f00 */
[----:B------:R-:W-:-:S07]  /*15220*/  IMAD.MOV.U32 R10, RZ, RZ, R9 ;  /* 0x000000ffff0a7224 */ /* 0x000fce00078e0009 */
.L_x_37375:
[----:B------:R-:W-:Y:S05]  /*15230*/  BSYNC.RECONVERGENT B1 ;  /* 0x0000000000017941 */ /* 0x000fea0003800200 */
.L_x_37373:
        /* <DEDUP_REMOVED lines=9> */
.L_x_37377:
[----:B------:R-:W-:Y:S02]  /*152d0*/  IMAD.MOV.U32 R19, RZ, RZ, R13 ;  /* 0x000000ffff137224 */ /* 0x000fe400078e000d */
[----:B------:R-:W-:Y:S02]  /*152e0*/  IMAD.MOV.U32 R9, RZ, RZ, R6 ;  /* 0x000000ffff097224 */ /* 0x000fe400078e0006 */
[----:B------:R-:W-:Y:S02]  /*152f0*/  IMAD.MOV.U32 R13, RZ, RZ, R12 ;  /* 0x000000ffff0d7224 */ /* 0x000fe400078e000c */
[----:B------:R-:W-:-:S07]  /*15300*/  IMAD.MOV.U32 R6, RZ, RZ, R17 ;  /* 0x000000ffff067224 */ /* 0x000fce00078e0011 */
.L_x_37378:
[----:B------:R-:W-:Y:S05]  /*15310*/  BSYNC.RECONVERGENT B1 ;  /* 0x0000000000017941 */ /* 0x000fea0003800200 */
.L_x_37376:
        /* <DEDUP_REMOVED lines=9> */
.L_x_37380:
[----:B------:R-:W-:Y:S02]  /*153b0*/  IMAD.MOV.U32 R12, RZ, RZ, R19 ;  /* 0x000000ffff0c7224 */ /* 0x000fe400078e0013 */
[----:B------:R-:W-:Y:S02]  /*153c0*/  IMAD.MOV.U32 R8, RZ, RZ, R9 ;  /* 0x000000ffff087224 */ /* 0x000fe400078e0009 */
[----:B------:R-:W-:Y:S02]  /*153d0*/  IMAD.MOV.U32 R19, RZ, RZ, R18 ;  /* 0x000000ffff137224 */ /* 0x000fe400078e0012 */
[----:B------:R-:W-:-:S07]  /*153e0*/  IMAD.MOV.U32 R9, RZ, RZ, R16 ;  /* 0x000000ffff097224 */ /* 0x000fce00078e0010 */
.L_x_37381:
[----:B------:R-:W-:Y:S05]  /*153f0*/  BSYNC.RECONVERGENT B1 ;  /* 0x0000000000017941 */ /* 0x000fea0003800200 */
.L_x_37379:
        /* <DEDUP_REMOVED lines=16> */
.L_x_37383:
[----:B------:R-:W-:Y:S02]  /*15500*/  IMAD.MOV.U32 R16, RZ, RZ, R11 ;  /* 0x000000ffff107224 */ /* 0x000fe400078e000b */
[----:B------:R-:W-:Y:S02]  /*15510*/  IMAD.MOV.U32 R18, RZ, RZ, R3 ;  /* 0x000000ffff127224 */ /* 0x000fe400078e0003 */
[----:B------:R-:W-:Y:S02]  /*15520*/  IMAD.MOV.U32 R11, RZ, RZ, R26 ;  /* 0x000000ffff0b7224 */ /* 0x000fe400078e001a */
[----:B------:R-:W-:-:S07]  /*15530*/  IMAD.MOV.U32 R3, RZ, RZ, R2 ;  /* 0x000000ffff037224 */ /* 0x000fce00078e0002 */
.L_x_37384:
[----:B------:R-:W-:Y:S05]  /*15540*/  BSYNC.RECONVERGENT B1 ;  /* 0x0000000000017941 */ /* 0x000fea0003800200 */
.L_x_37382:
        /* <DEDUP_REMOVED lines=9> */
.L_x_37386:
[----:B------:R-:W-:Y:S01]  /*155e0*/  IMAD.MOV.U32 R2, RZ, RZ, R16 ;  /* 0x000000ffff027224 */ /* 0x000fe200078e0010 */
[----:B------:R-:W-:Y:S01]  /*155f0*/  MOV R17, R18 ;  /* 0x0000001200117202 */ /* 0x000fe20000000f00 */
[----:B------:R-:W-:Y:S02]  /*15600*/  IMAD.MOV.U32 R16, RZ, RZ, R4 ;  /* 0x000000ffff107224 */ /* 0x000fe400078e0004 */
[----:B------:R-:W-:-:S07]  /*15610*/  IMAD.MOV.U32 R18, RZ, RZ, R15 ;  /* 0x000000ffff127224 */ /* 0x000fce00078e000f */
.L_x_37387:
[----:B------:R-:W-:Y:S05]  /*15620*/  BSYNC.RECONVERGENT B1 ;  /* 0x0000000000017941 */ /* 0x000fea0003800200 */
.L_x_37385:
        /* <DEDUP_REMOVED lines=9> */
.L_x_37389:
[----:B------:R-:W-:Y:S02]  /*156c0*/  IMAD.MOV.U32 R15, RZ, RZ, R2 ;  /* 0x000000ffff0f7224 */ /* 0x000fe400078e0002 */
[----:B------:R-:W-:Y:S01]  /*156d0*/  IMAD.MOV.U32 R4, RZ, RZ, R17 ;  /* 0x000000ffff047224 */ /* 0x000fe200078e0011 */
[----:B------:R-:W-:Y:S01]  /*156e0*/  MOV R17, R5 ;  /* 0x0000000500117202 */ /* 0x000fe20000000f00 */
[----:B------:R-:W-:-:S07]  /*156f0*/  IMAD.MOV.U32 R2, RZ, RZ, R14 ;  /* 0x000000ffff027224 */ /* 0x000fce00078e000e */
.L_x_37390:
[----:B------:R-:W-:Y:S05]  /*15700*/  BSYNC.RECONVERGENT B1 ;  /* 0x0000000000017941 */ /* 0x000fea0003800200 */
.L_x_37388:
        /* <DEDUP_REMOVED lines=9> */
.L_x_37392:
[----:B------:R-:W-:Y:S02]  /*157a0*/  IMAD.MOV.U32 R5, RZ, RZ, R15 ;  /* 0x000000ffff057224 */ /* 0x000fe400078e000f */
[----:B------:R-:W-:Y:S02]  /*157b0*/  IMAD.MOV.U32 R14, RZ, RZ, R4 ;  /* 0x000000ffff0e7224 */ /* 0x000fe400078e0004 */
[----:B------:R-:W-:Y:S02]  /*157c0*/  IMAD.MOV.U32 R15, RZ, RZ, R10 ;  /* 0x000000ffff0f7224 */ /* 0x000fe400078e000a */
[----:B------:R-:W-:-:S07]  /*157d0*/  IMAD.MOV.U32 R4, RZ, RZ, R7 ;  /* 0x000000ffff047224 */ /* 0x000fce00078e0007 */
.L_x_37393:
[----:B------:R-:W-:Y:S05]  /*157e0*/  BSYNC.RECONVERGENT B1 ;  /* 0x0000000000017941 */ /* 0x000fea0003800200 */
.L_x_37391:
        /* <DEDUP_REMOVED lines=9> */
.L_x_37395:
[----:B------:R-:W-:Y:S02]  /*15880*/  IMAD.MOV.U32 R7, RZ, RZ, R5 ;  /* 0x000000ffff077224 */ /* 0x000fe400078e0005 */
[----:B------:R-:W-:Y:S02]  /*15890*/  IMAD.MOV.U32 R10, RZ, RZ, R14 ;  /* 0x000000ffff0a7224 */ /* 0x000fe400078e000e */
[----:B------:R-:W-:Y:S02]  /*158a0*/  IMAD.MOV.U32 R5, RZ, RZ, R13 ;  /* 0x000000ffff057224 */ /* 0x000fe400078e000d */
[----:B------:R-:W-:-:S07]  /*158b0*/  IMAD.MOV.U32 R14, RZ, RZ, R6 ;  /* 0x000000ffff0e7224 */ /* 0x000fce00078e0006 */
.L_x_37396:
[----:B------:R-:W-:Y:S05]  /*158c0*/  BSYNC.RECONVERGENT B1 ;  /* 0x0000000000017941 */ /* 0x000fea0003800200 */
.L_x_37394:
        /* <DEDUP_REMOVED lines=9> */
.L_x_37398:
[----:B------:R-:W-:Y:S01]  /*15960*/  IMAD.MOV.U32 R13, RZ, RZ, R7 ;  /* 0x000000ffff0d7224 */ /* 0x000fe200078e0007 */
[----:B------:R-:W-:Y:S01]  /*15970*/  MOV R6, R10 ;  /* 0x0000000a00067202 */ /* 0x000fe20000000f00 */
[----:B------:R-:W-:Y:S02]  /*15980*/  IMAD.MOV.U32 R7, RZ, RZ, R19 ;  /* 0x000000ffff077224 */ /* 0x000fe400078e0013 */
[----:B------:R-:W-:-:S07]  /*15990*/  IMAD.MOV.U32 R10, RZ, RZ, R9 ;  /* 0x000000ffff0a7224 */ /* 0x000fce00078e0009 */
.L_x_37399:
[----:B------:R-:W-:Y:S05]  /*159a0*/  BSYNC.RECONVERGENT B1 ;  /* 0x0000000000017941 */ /* 0x000fea0003800200 */
.L_x_37397:
        /* <DEDUP_REMOVED lines=9> */
.L_x_37401:
[----:B------:R-:W-:Y:S02]  /*15a40*/  IMAD.MOV.U32 R24, RZ, RZ, R13 ;  /* 0x000000ffff187224 */ /* 0x000fe400078e000d */
[----:B------:R-:W-:Y:S01]  /*15a50*/  IMAD.MOV.U32 R9, RZ, RZ, R6 ;  /* 0x000000ffff097224 */ /* 0x000fe200078e0006 */
[----:B------:R-:W-:Y:S01]  /*15a60*/  MOV R6, R8 ;  /* 0x0000000800067202 */ /* 0x000fe20000000f00 */
[----:B------:R-:W-:-:S07]  /*15a70*/  IMAD.MOV.U32 R13, RZ, RZ, R12 ;  /* 0x000000ffff0d7224 */ /* 0x000fce00078e000c */
.L_x_37402:
[----:B------:R-:W-:Y:S05]  /*15a80*/  BSYNC.RECONVERGENT B1 ;  /* 0x0000000000017941 */ /* 0x000fea0003800200 */
.L_x_37400:
        /* <DEDUP_REMOVED lines=16> */
.L_x_37404:
[----:B------:R-:W-:Y:S02]  /*15b90*/  IMAD.MOV.U32 R37, RZ, RZ, R11 ;  /* 0x000000ffff257224 */ /* 0x000fe400078e000b */
[----:B------:R-:W-:Y:S01]  /*15ba0*/  IMAD.MOV.U32 R44, RZ, RZ, R3 ;  /* 0x000000ffff2c7224 */ /* 0x000fe200078e0003 */
[----:B------:R-:W-:Y:S01]  /*15bb0*/  MOV R3, R18 ;  /* 0x0000001200037202 */ /* 0x000fe20000000f00 */
[----:B------:R-:W-:-:S07]  /*15bc0*/  IMAD.MOV.U32 R11, RZ, RZ, R16 ;  /* 0x000000ffff0b7224 */ /* 0x000fce00078e0010 */
.L_x_37405:
[----:B------:R-:W-:Y:S05]  /*15bd0*/  BSYNC.RECONVERGENT B1 ;  /* 0x0000000000017941 */ /* 0x000fea0003800200 */
.L_x_37403:
        /* <DEDUP_REMOVED lines=9> */
.L_x_37407:
[----:B------:R-:W-:Y:S02]  /*15c70*/  IMAD.MOV.U32 R36, RZ, RZ, R37 ;  /* 0x000000ffff247224 */ /* 0x000fe400078e0025 */
[----:B------:R-:W-:Y:S02]  /*15c80*/  IMAD.MOV.U32 R35, RZ, RZ, R44 ;  /* 0x000000ffff237224 */ /* 0x000fe400078e002c */
[----:B------:R-:W-:Y:S02]  /*15c90*/  IMAD.MOV.U32 R37, RZ, RZ, R2 ;  /* 0x000000ffff257224 */ /* 0x000fe400078e0002 */
[----:B------:R-:W-:-:S07]  /*15ca0*/  IMAD.MOV.U32 R44, RZ, RZ, R17 ;  /* 0x000000ffff2c7224 */ /* 0x000fce00078e0011 */
.L_x_37408:
[----:B------:R-:W-:Y:S05]  /*15cb0*/  BSYNC.RECONVERGENT B1 ;  /* 0x0000000000017941 */ /* 0x000fea0003800200 */
.L_x_37406:
        /* <DEDUP_REMOVED lines=9> */
.L_x_37410:
[----:B------:R-:W-:Y:S02]  /*15d50*/  IMAD.MOV.U32 R34, RZ, RZ, R36 ;  /* 0x000000ffff227224 */ /* 0x000fe400078e0024 */
[----:B------:R-:W-:Y:S02]  /*15d60*/  IMAD.MOV.U32 R33, RZ, RZ, R35 ;  /* 0x000000ffff217224 */ /* 0x000fe400078e0023 */
[----:B------:R-:W-:Y:S02]  /*15d70*/  IMAD.MOV.U32 R36, RZ, RZ, R15 ;  /* 0x000000ffff247224 */ /* 0x000fe400078e000f */
[----:B------:R-:W-:-:S07]  /*15d80*/  IMAD.MOV.U32 R35, RZ, RZ, R4 ;  /* 0x000000ffff237224 */ /* 0x000fce00078e0004 */
.L_x_37411:
[----:B------:R-:W-:Y:S05]  /*15d90*/  BSYNC.RECONVERGENT B1 ;  /* 0x0000000000017941 */ /* 0x000fea0003800200 */
.L_x_37409:
        /* <DEDUP_REMOVED lines=9> */
.L_x_37413:
[----:B------:R-:W-:Y:S01]  /*15e30*/  IMAD.MOV.U32 R32, RZ, RZ, R34 ;  /* 0x000000ffff207224 */ /* 0x000fe200078e0022 */
[----:B------:R-:W-:Y:S01]  /*15e40*/  MOV R31, R33 ;  /* 0x00000021001f7202 */ /* 0x000fe20000000f00 */
[----:B------:R-:W-:Y:S02]  /*15e50*/  IMAD.MOV.U32 R34, RZ, RZ, R5 ;  /* 0x000000ffff227224 */ /* 0x000fe400078e0005 */
[----:B------:R-:W-:-:S07]  /*15e60*/  IMAD.MOV.U32 R33, RZ, RZ, R14 ;  /* 0x000000ffff217224 */ /* 0x000fce00078e000e */
.L_x_37414:
[----:B------:R-:W-:Y:S05]  /*15e70*/  BSYNC.RECONVERGENT B1 ;  /* 0x0000000000017941 */ /* 0x000fea0003800200 */
.L_x_37412:
        /* <DEDUP_REMOVED lines=9> */
.L_x_37416:
[----:B------:R-:W-:Y:S02]  /*15f10*/  IMAD.MOV.U32 R30, RZ, RZ, R32 ;  /* 0x000000ffff1e7224 */ /* 0x000fe400078e0020 */
[----:B------:R-:W-:Y:S01]  /*15f20*/  IMAD.MOV.U32 R29, RZ, RZ, R31 ;  /* 0x000000ffff1d7224 */ /* 0x000fe200078e001f */
[----:B------:R-:W-:Y:S01]  /*15f30*/  MOV R31, R10 ;  /* 0x0000000a001f7202 */ /* 0x000fe20000000f00 */
[----:B------:R-:W-:-:S07]  /*15f40*/  IMAD.MOV.U32 R32, RZ, RZ, R7 ;  /* 0x000000ffff207224 */ /* 0x000fce00078e0007 */
.L_x_37417:
[----:B------:R-:W-:Y:S05]  /*15f50*/  BSYNC.RECONVERGENT B1 ;  /* 0x0000000000017941 */ /* 0x000fea0003800200 */
.L_x_37415:
        /* <DEDUP_REMOVED lines=9> */
.L_x_37419:
[----:B------:R-:W-:Y:S02]  /*15ff0*/  IMAD.MOV.U32 R21, RZ, RZ, R30 ;  /* 0x000000ffff157224 */ /* 0x000fe400078e001e */
[----:B------:R-:W-:Y:S02]  /*16000*/  IMAD.MOV.U32 R20, RZ, RZ, R29 ;  /* 0x000000ffff147224 */ /* 0x000fe400078e001d */
[----:B------:R-:W-:Y:S02]  /*16010*/  IMAD.MOV.U32 R30, RZ, RZ, R13 ;  /* 0x000000ffff1e7224 */ /* 0x000fe400078e000d */
[----:B------:R-:W-:-:S07]  /*16020*/  IMAD.MOV.U32 R29, RZ, RZ, R6 ;  /* 0x000000ffff1d7224 */ /* 0x000fce00078e0006 */
.L_x_37420:
[----:B------:R-:W-:Y:S05]  /*16030*/  BSYNC.RECONVERGENT B1 ;  /* 0x0000000000017941 */ /* 0x000fea0003800200 */
.L_x_37418:
        /* <DEDUP_REMOVED lines=9> */
.L_x_37422:
[----:B------:R-:W-:Y:S02]  /*160d0*/  IMAD.MOV.U32 R10, RZ, RZ, R21 ;  /* 0x000000ffff0a7224 */ /* 0x000fe400078e0015 */
[----:B------:R-:W-:Y:S02]  /*160e0*/  IMAD.MOV.U32 R8, RZ, RZ, R20 ;  /* 0x000000ffff087224 */ /* 0x000fe400078e0014 */
[----:B------:R-:W-:Y:S02]  /*160f0*/  IMAD.MOV.U32 R21, RZ, RZ, R24 ;  /* 0x000000ffff157224 */ /* 0x000fe400078e0018 */
[----:B------:R-:W-:-:S07]  /*16100*/  IMAD.MOV.U32 R20, RZ, RZ, R9 ;  /* 0x000000ffff147224 */ /* 0x000fce00078e0009 */
.L_x_37423:
[----:B------:R-:W-:Y:S05]  /*16110*/  BSYNC.RECONVERGENT B1 ;  /* 0x0000000000017941 */ /* 0x000fea0003800200 */
.L_x_37421:
        /* <DEDUP_REMOVED lines=9> */
[----:B------:R2:W4:Y:S01]  /*161b0*/  LDS.128 R12, [R40+0xd0] ;  /* 0x0000d000280c7984 */ /* 0x0005220000000c00 */
[----:B------:R-:W-:-:S04]  /*161c0*/  FADD.FTZ R22, -R9, R22 ;  /* 0x0000001609167221 */ /* 0x000fc80000010100 */
[----:B------:R-:W-:-:S06]  /*161d0*/  FMUL.FTZ R22, R22, 1.4426950216293334961 ;  /* 0x3fb8aa3b16167820 */ /* 0x000fcc0000410000 */
[----:B------:R-:W5:Y:S02]  /*161e0*/  MUFU.EX2 R22, R22 ;  /* 0x0000001600167308 */ /* 0x000f640000000800 */
[----:B-----5:R-:W-:Y:S01]  /*161f0*/  FFMA.FTZ R2, R23, R22, R2 ;  /* 0x0000001617027223 */ /* 0x020fe20000010002 */
        /* <DEDUP_REMOVED lines=9> */
[----:B--234-:R-:W-:Y:S05]  /*16290*/  @P0 BRA `(.L_x_37425) ;  /* 0x0000000000140947 */ /* 0x01cfea0003800000 */
[-C--:B------:R-:W-:Y:S01]  /*162a0*/  FSETP.NEU.FTZ.AND P0, PT, R3, R44.reuse, PT ;  /* 0x0000002c0300720b */ /* 0x080fe20003f1d000 */
[----:B------:R-:W-:Y:S01]  /*162b0*/  IMAD.MOV.U32 R22, RZ, RZ, R37 ;  /* 0x000000ffff167224 */ /* 0x000fe200078e0025 */
[----:B------:R-:W-:Y:S02]  /*162c0*/  MOV R16, R44 ;  /* 0x0000002c00107202 */ /* 0x000fe40000000f00 */
[----:B------:R-:W-:-:S13]  /*162d0*/  ISETP.GE.OR P0, PT, R11, R37, P0 ;  /* 0x000000250b00720c */ /* 0x000fda0000706670 */
[----:B------:R-:W-:Y:S05]  /*162e0*/  @P0 BRA `(.L_x_37426) ;  /* 0x0000000000100947 */ /* 0x000fea0003800000 */
.L_x_37425:
[----:B------:R-:W-:Y:S02]  /*162f0*/  IMAD.MOV.U32 R22, RZ, RZ, R11 ;  /* 0x000000ffff167224 */ /* 0x000fe400078e000b */
[----:B------:R-:W-:Y:S02]  /*16300*/  IMAD.MOV.U32 R16, RZ, RZ, R3 ;  /* 0x000000ffff107224 */ /* 0x000fe400078e0003 */
[----:B------:R-:W-:Y:S02]  /*16310*/  IMAD.MOV.U32 R11, RZ, RZ, R37 ;  /* 0x000000ffff0b7224 */ /* 0x000fe400078e0025 */
[----:B------:R-:W-:-:S07]  /*16320*/  IMAD.MOV.U32 R3, RZ, RZ, R44 ;  /* 0x000000ffff037224 */ /* 0x000fce00078e002c */
.L_x_37426:
[----:B------:R-:W-:Y:S05]  /*16330*/  BSYNC.RECONVERGENT B1 ;  /* 0x0000000000017941 */ /* 0x000fea0003800200 */
.L_x_37424:
        /* <DEDUP_REMOVED lines=9> */
.L_x_37428:
[----:B------:R-:W-:Y:S01]  /*163d0*/  IMAD.MOV.U32 R23, RZ, RZ, R22 ;  /* 0x000000ffff177224 */ /* 0x000fe200078e0016 */
[----:B------:R-:W-:Y:S01]  /*163e0*/  MOV R24, R16 ;  /* 0x0000001000187202 */ /* 0x000fe20000000f00 */
[----:B------:R-:W-:Y:S02]  /*163f0*/  IMAD.MOV.U32 R22, RZ, RZ, R36 ;  /* 0x000000ffff167224 */ /* 0x000fe400078e0024 */
[----:B------:R-:W-:-:S07]  /*16400*/  IMAD.MOV.U32 R16, RZ, RZ, R35 ;  /* 0x000000ffff107224 */ /* 0x000fce00078e0023 */
.L_x_37429:
[----:B------:R-:W-:Y:S05]  /*16410*/  BSYNC.RECONVERGENT B1 ;  /* 0x0000000000017941 */ /* 0x000fea0003800200 */
.L_x_37427:
        /* <DEDUP_REMOVED lines=9> */
.L_x_37431:
[----:B------:R-:W-:Y:S02]  /*164b0*/  IMAD.MOV.U32 R35, RZ, RZ, R23 ;  /* 0x000000ffff237224 */ /* 0x000fe400078e0017 */
[----:B------:R-:W-:Y:S01]  /*164c0*/  IMAD.MOV.U32 R28, RZ, RZ, R24 ;  /* 0x000000ffff1c7224 */ /* 0x000fe200078e0018 */
[----:B------:R-:W-:Y:S01]  /*164d0*/  MOV R24, R33 ;  /* 0x0000002100187202 */ /* 0x000fe20000000f00 */
[----:B------:R-:W-:-:S07]  /*164e0*/  IMAD.MOV.U32 R23, RZ, RZ, R34 ;  /* 0x000000ffff177224 */ /* 0x000fce00078e0022 */
.L_x_37432:
[----:B------:R-:W-:Y:S05]  /*164f0*/  BSYNC.RECONVERGENT B1 ;  /* 0x0000000000017941 */ /* 0x000fea0003800200 */
.L_x_37430:
        /* <DEDUP_REMOVED lines=9> */
.L_x_37434:
[----:B------:R-:W-:Y:S02]  /*16590*/  IMAD.MOV.U32 R33, RZ, RZ, R35 ;  /* 0x000000ffff217224 */ /* 0x000fe400078e0023 */
[----:B------:R-:W-:Y:S02]  /*165a0*/  IMAD.MOV.U32 R34, RZ, RZ, R28 ;  /* 0x000000ffff227224 */ /* 0x000fe400078e001c */
[----:B------:R-:W-:Y:S02]  /*165b0*/  IMAD.MOV.U32 R35, RZ, RZ, R32 ;  /* 0x000000ffff237224 */ /* 0x000fe400078e0020 */
[----:B------:R-:W-:-:S07]  /*165c0*/  IMAD.MOV.U32 R28, RZ, RZ, R31 ;  /* 0x000000ffff1c7224 */ /* 0x000fce00078e001f */
.L_x_37435:
[----:B------:R-:W-:Y:S05]  /*165d0*/  BSYNC.RECONVERGENT B1 ;  /* 0x0000000000017941 */ /* 0x000fea0003800200 */
.L_x_37433:
        /* <DEDUP_REMOVED lines=9> */
.L_x_37437:
[----:B------:R-:W-:Y:S02]  /*16670*/  IMAD.MOV.U32 R32, RZ, RZ, R33 ;  /* 0x000000ffff207224 */ /* 0x000fe400078e0021 */
[----:B------:R-:W-:Y:S02]  /*16680*/  IMAD.MOV.U32 R31, RZ, RZ, R34 ;  /* 0x000000ffff1f7224 */ /* 0x000fe400078e0022 */
[----:B------:R-:W-:Y:S02]  /*16690*/  IMAD.MOV.U32 R33, RZ, RZ, R30 ;  /* 0x000000ffff217224 */ /* 0x000fe400078e001e */
[----:B------:R-:W-:-:S07]  /*166a0*/  IMAD.MOV.U32 R34, RZ, RZ, R29 ;  /* 0x000000ffff227224 */ /* 0x000fce00078e001d */
.L_x_37438:
[----:B------:R-:W-:Y:S05]  /*166b0*/  BSYNC.RECONVERGENT B1 ;  /* 0x0000000000017941 */ /* 0x000fea0003800200 */
.L_x_37436:
        /* <DEDUP_REMOVED lines=9> */
.L_x_37440:
[----:B------:R-:W-:Y:S01]  /*16750*/  IMAD.MOV.U32 R37, RZ, RZ, R32 ;  /* 0x000000ffff257224 */ /* 0x000fe200078e0020 */
[----:B------:R-:W-:Y:S01]  /*16760*/  MOV R29, R31 ;  /* 0x0000001f001d7202 */ /* 0x000fe20000000f00 */
[----:B------:R-:W-:Y:S02]  /*16770*/  IMAD.MOV.U32 R32, RZ, RZ, R21 ;  /* 0x000000ffff207224 */ /* 0x000fe400078e0015 */
[----:B------:R-:W-:-:S07]  /*16780*/  IMAD.MOV.U32 R31, RZ, RZ, R20 ;  /* 0x000000ffff1f7224 */ /* 0x000fce00078e0014 */
.L_x_37441:
[----:B------:R-:W-:Y:S05]  /*16790*/  BSYNC.RECONVERGENT B1 ;  /* 0x0000000000017941 */ /* 0x000fea0003800200 */
.L_x_37439:
        /* <DEDUP_REMOVED lines=9> */
.L_x_37443:
[----:B------:R-:W-:Y:S02]  /*16830*/  IMAD.MOV.U32 R21, RZ, RZ, R37 ;  /* 0x000000ffff157224 */ /* 0x000fe400078e0025 */
[----:B------:R-:W-:Y:S01]  /*16840*/  IMAD.MOV.U32 R20, RZ, RZ, R29 ;  /* 0x000000ffff147224 */ /* 0x000fe200078e001d */
[----:B------:R-:W-:Y:S01]  /*16850*/  MOV R29, R8 ;  /* 0x00000008001d7202 */ /* 0x000fe20000000f00 */
[----:B------:R-:W-:-:S07]  /*16860*/  IMAD.MOV.U32 R37, RZ, RZ, R10 ;  /* 0x000000ffff257224 */ /* 0x000fce00078e000a */
.L_x_37444:
[----:B------:R-:W-:Y:S05]  /*16870*/  BSYNC.RECONVERGENT B1 ;  /* 0x0000000000017941 */ /* 0x000fea0003800200 */
.L_x_37442:
        /* <DEDUP_REMOVED lines=16> */
.L_x_37446:
[----:B------:R-:W-:Y:S02]  /*16980*/  IMAD.MOV.U32 R10, RZ, RZ, R11 ;  /* 0x000000ffff0a7224 */ /* 0x000fe400078e000b */
[----:B------:R-:W-:Y:S01]  /*16990*/  IMAD.MOV.U32 R8, RZ, RZ, R3 ;  /* 0x000000ffff087224 */ /* 0x000fe200078e0003 */
[----:B------:R-:W-:Y:S01]  /*169a0*/  MOV R3, R16 ;  /* 0x0000001000037202 */ /* 0x000fe20000000f00 */
[----:B------:R-:W-:-:S07]  /*169b0*/  IMAD.MOV.U32 R11, RZ, RZ, R22 ;  /* 0x000000ffff0b7224 */ /* 0x000fce00078e0016 */
.L_x_37447:
[----:B------:R-:W-:Y:S05]  /*169c0*/  BSYNC.RECONVERGENT B1 ;  /* 0x0000000000017941 */ /* 0x000fea0003800200 */
.L_x_37445:
        /* <DEDUP_REMOVED lines=9> */
.L_x_37449:
[----:B------:R-:W-:Y:S02]  /*16a60*/  IMAD.MOV.U32 R16, RZ, RZ, R10 ;  /* 0x000000ffff107224 */ /* 0x000fe400078e000a */
[----:B------:R-:W-:Y:S02]  /*16a70*/  IMAD.MOV.U32 R17, RZ, RZ, R8 ;  /* 0x000000ffff117224 */ /* 0x000fe400078e0008 */
[----:B------:R-:W-:Y:S02]  /*16a80*/  IMAD.MOV.U32 R10, RZ, RZ, R23 ;  /* 0x000000ffff0a7224 */ /* 0x000fe400078e0017 */
[----:B------:R-:W-:-:S07]  /*16a90*/  IMAD.MOV.U32 R8, RZ, RZ, R24 ;  /* 0x000000ffff087224 */ /* 0x000fce00078e0018 */
.L_x_37450:
[----:B------:R-:W-:Y:S05]  /*16aa0*/  BSYNC.RECONVERGENT B1 ;  /* 0x0000000000017941 */ /* 0x000fea0003800200 */
.L_x_37448:
        /* <DEDUP_REMOVED lines=9> */
.L_x_37452:
[----:B------:R-:W-:Y:S02]  /*16b40*/  IMAD.MOV.U32 R22, RZ, RZ, R16 ;  /* 0x000000ffff167224 */ /* 0x000fe400078e0010 */
[----:B------:R-:W-:Y:S02]  /*16b50*/  IMAD.MOV.U32 R23, RZ, RZ, R17 ;  /* 0x000000ffff177224 */ /* 0x000fe400078e0011 */
[----:B------:R-:W-:Y:S02]  /*16b60*/  IMAD.MOV.U32 R16, RZ, RZ, R35 ;  /* 0x000000ffff107224 */ /* 0x000fe400078e0023 */
[----:B------:R-:W-:-:S07]  /*16b70*/  IMAD.MOV.U32 R17, RZ, RZ, R28 ;  /* 0x000000ffff117224 */ /* 0x000fce00078e001c */
.L_x_37453:
[----:B------:R-:W-:Y:S05]  /*16b80*/  BSYNC.RECONVERGENT B1 ;  /* 0x0000000000017941 */ /* 0x000fea0003800200 */
.L_x_37451:
        /* <DEDUP_REMOVED lines=9> */
.L_x_37455:
[----:B------:R-:W-:Y:S01]  /*16c20*/  IMAD.MOV.U32 R25, RZ, RZ, R22 ;  /* 0x000000ffff197224 */ /* 0x000fe200078e0016 */
[----:B------:R-:W-:Y:S01]  /*16c30*/  MOV R24, R23 ;  /* 0x0000001700187202 */ /* 0x000fe20000000f00 */
[----:B------:R-:W-:Y:S02]  /*16c40*/  IMAD.MOV.U32 R22, RZ, RZ, R33 ;  /* 0x000000ffff167224 */ /* 0x000fe400078e0021 */
[----:B------:R-:W-:-:S07]  /*16c50*/  IMAD.MOV.U32 R23, RZ, RZ, R34 ;  /* 0x000000ffff177224 */ /* 0x000fce00078e0022 */
.L_x_37456:
[----:B------:R-:W-:Y:S05]  /*16c60*/  BSYNC.RECONVERGENT B1 ;  /* 0x0000000000017941 */ /* 0x000fea0003800200 */
.L_x_37454:
        /* <DEDUP_REMOVED lines=9> */
.L_x_37458:
[----:B------:R-:W-:Y:S02]  /*16d00*/  IMAD.MOV.U32 R30, RZ, RZ, R25 ;  /* 0x000000ffff1e7224 */ /* 0x000fe400078e0019 */
[----:B------:R-:W-:Y:S01]  /*16d10*/  IMAD.MOV.U32 R28, RZ, RZ, R24 ;  /* 0x000000ffff1c7224 */ /* 0x000fe200078e0018 */
[----:B------:R-:W-:Y:S01]  /*16d20*/  MOV R24, R31 ;  /* 0x0000001f00187202 */ /* 0x000fe20000000f00 */
[----:B------:R-:W-:-:S07]  /*16d30*/  IMAD.MOV.U32 R25, RZ, RZ, R32 ;  /* 0x000000ffff197224 */ /* 0x000fce00078e0020 */
.L_x_37459:
[----:B------:R-:W-:Y:S05]  /*16d40*/  BSYNC.RECONVERGENT B1 ;  /* 0x0000000000017941 */ /* 0x000fea0003800200 */
.L_x_37457:
        /* <DEDUP_REMOVED lines=9> */
.L_x_37461:
[----:B------:R-:W-:Y:S02]  /*16de0*/  IMAD.MOV.U32 R32, RZ, RZ, R30 ;  /* 0x000000ffff207224 */ /* 0x000fe400078e001e */
[----:B------:R-:W-:Y:S02]  /*16df0*/  IMAD.MOV.U32 R31, RZ, RZ, R28 ;  /* 0x000000ffff1f7224 */ /* 0x000fe400078e001c */
[----:B------:R-:W-:Y:S02]  /*16e00*/  IMAD.MOV.U32 R30, RZ, RZ, R37 ;  /* 0x000000ffff1e7224 */ /* 0x000fe400078e0025 */
[----:B------:R-:W-:-:S07]  /*16e10*/  IMAD.MOV.U32 R28, RZ, RZ, R29 ;  /* 0x000000ffff1c7224 */ /* 0x000fce00078e001d */
.L_x_37462:
[----:B------:R-:W-:Y:S05]  /*16e20*/  BSYNC.RECONVERGENT B1 ;  /* 0x0000000000017941 */ /* 0x000fea0003800200 */
.L_x_37460:
        /* <DEDUP_REMOVED lines=9> */
.L_x_37464:
[----:B------:R-:W-:Y:S02]  /*16ec0*/  IMAD.MOV.U32 R33, RZ, RZ, R32 ;  /* 0x000000ffff217224 */ /* 0x000fe400078e0020 */
[----:B------:R-:W-:Y:S02]  /*16ed0*/  IMAD.MOV.U32 R29, RZ, RZ, R31 ;  /* 0x000000ffff1d7224 */ /* 0x000fe400078e001f */
[----:B------:R-:W-:Y:S02]  /*16ee0*/  IMAD.MOV.U32 R32, RZ, RZ, R21 ;  /* 0x000000ffff207224 */ /* 0x000fe400078e0015 */
[----:B------:R-:W-:-:S07]  /*16ef0*/  IMAD.MOV.U32 R31, RZ, RZ, R20 ;  /* 0x000000ffff1f7224 */ /* 0x000fce00078e0014 */
.L_x_37465:
[----:B------:R-:W-:Y:S05]  /*16f00*/  BSYNC.RECONVERGENT B1 ;  /* 0x0000000000017941 */ /* 0x000fea0003800200 */
.L_x_37463:
        /* <DEDUP_REMOVED lines=16> */
.L_x_37467:
[----:B------:R-:W-:Y:S02]  /*17010*/  IMAD.MOV.U32 R20, RZ, RZ, R11 ;  /* 0x000000ffff147224 */ /* 0x000fe400078e000b */
[----:B------:R-:W-:Y:S02]  /*17020*/  IMAD.MOV.U32 R18, RZ, RZ, R3 ;  /* 0x000000ffff127224 */ /* 0x000fe400078e0003 */
[----:B------:R-:W-:Y:S02]  /*17030*/  IMAD.MOV.U32 R11, RZ, RZ, R10 ;  /* 0x000000ffff0b7224 */ /* 0x000fe400078e000a */
[----:B------:R-:W-:-:S07]  /*17040*/  IMAD.MOV.U32 R3, RZ, RZ, R8 ;  /* 0x000000ffff037224 */ /* 0x000fce00078e0008 */
.L_x_37468:
[----:B------:R-:W-:Y:S05]  /*17050*/  BSYNC.RECONVERGENT B1 ;  /* 0x0000000000017941 */ /* 0x000fea0003800200 */
.L_x_37466:
        /* <DEDUP_REMOVED lines=9> */
.L_x_37470:
[----:B------:R-:W-:Y:S01]  /*170f0*/  IMAD.MOV.U32 R21, RZ, RZ, R20 ;  /* 0x000000ffff157224 */ /* 0x000fe200078e0014 */
[----:B------:R-:W-:Y:S01]  /*17100*/  MOV R8, R18 ;  /* 0x0000001200087202 */ /* 0x000fe20000000f00 */
[----:B------:R-:W-:Y:S02]  /*17110*/  IMAD.MOV.U32 R20, RZ, RZ, R16 ;  /* 0x000000ffff147224 */ /* 0x000fe400078e0010 */
[----:B------:R-:W-:-:S07]  /*17120*/  IMAD.MOV.U32 R18, RZ, RZ, R17 ;  /* 0x000000ffff127224 */ /* 0x000fce00078e0011 */
.L_x_37471:
[----:B------:R-:W-:Y:S05]  /*17130*/  BSYNC.RECONVERGENT B1 ;  /* 0x0000000000017941 */ /* 0x000fea0003800200 */
.L_x_37469:
        /* <DEDUP_REMOVED lines=9> */
.L_x_37473:
[----:B------:R-:W-:Y:S02]  /*171d0*/  IMAD.MOV.U32 R10, RZ, RZ, R21 ;  /* 0x000000ffff0a7224 */ /* 0x000fe400078e0015 */
[----:B------:R-:W-:Y:S01]  /*171e0*/  IMAD.MOV.U32 R17, RZ, RZ, R8 ;  /* 0x000000ffff117224 */ /* 0x000fe200078e0008 */
[----:B------:R-:W-:Y:S01]  /*171f0*/  MOV R8, R23 ;  /* 0x0000001700087202 */ /* 0x000fe20000000f00 */
[----:B------:R-:W-:-:S07]  /*17200*/  IMAD.MOV.U32 R21, RZ, RZ, R22 ;  /* 0x000000ffff157224 */ /* 0x000fce00078e0016 */
.L_x_37474:
[----:B------:R-:W-:Y:S05]  /*17210*/  BSYNC.RECONVERGENT B1 ;  /* 0x0000000000017941 */ /* 0x000fea0003800200 */
.L_x_37472:
        /* <DEDUP_REMOVED lines=9> */
.L_x_37476:
[----:B------:R-:W-:Y:S02]  /*172b0*/  IMAD.MOV.U32 R35, RZ, RZ, R10 ;  /* 0x000000ffff237224 */ /* 0x000fe400078e000a */
[----:B------:R-:W-:Y:S02]  /*172c0*/  IMAD.MOV.U32 R23, RZ, RZ, R17 ;  /* 0x000000ffff177224 */ /* 0x000fe400078e0011 */
[----:B------:R-:W-:Y:S02]  /*172d0*/  IMAD.MOV.U32 R10, RZ, RZ, R25 ;  /* 0x000000ffff0a7224 */ /* 0x000fe400078e0019 */
[----:B------:R-:W-:-:S07]  /*172e0*/  IMAD.MOV.U32 R17, RZ, RZ, R24 ;  /* 0x000000ffff117224 */ /* 0x000fce00078e0018 */
.L_x_37477:
[----:B------:R-:W-:Y:S05]  /*172f0*/  BSYNC.RECONVERGENT B1 ;  /* 0x0000000000017941 */ /* 0x000fea0003800200 */
.L_x_37475:
        /* <DEDUP_REMOVED lines=9> */
.L_x_37479:
[----:B------:R-:W-:Y:S02]  /*17390*/  IMAD.MOV.U32 R25, RZ, RZ, R35 ;  /* 0x000000ffff197224 */ /* 0x000fe400078e0023 */
[----:B------:R-:W-:Y:S02]  /*173a0*/  IMAD.MOV.U32 R16, RZ, RZ, R23 ;  /* 0x000000ffff107224 */ /* 0x000fe400078e0017 */
[----:B------:R-:W-:Y:S02]  /*173b0*/  IMAD.MOV.U32 R35, RZ, RZ, R30 ;  /* 0x000000ffff237224 */ /* 0x000fe400078e001e */
[----:B------:R-:W-:-:S07]  /*173c0*/  IMAD.MOV.U32 R23, RZ, RZ, R28 ;  /* 0x000000ffff177224 */ /* 0x000fce00078e001c */
.L_x_37480:
[----:B------:R-:W-:Y:S05]  /*173d0*/  BSYNC.RECONVERGENT B1 ;  /* 0x0000000000017941 */ /* 0x000fea0003800200 */
.L_x_37478:
        /* <DEDUP_REMOVED lines=9> */
.L_x_37482:
[----:B------:R-:W-:Y:S01]  /*17470*/  IMAD.MOV.U32 R24, RZ, RZ, R25 ;  /* 0x000000ffff187224 */ /* 0x000fe200078e0019 */
[----:B------:R-:W-:Y:S01]  /*17480*/  MOV R22, R16 ;  /* 0x0000001000167202 */ /* 0x000fe20000000f00 */
[----:B------:R-:W-:Y:S02]  /*17490*/  IMAD.MOV.U32 R25, RZ, RZ, R32 ;  /* 0x000000ffff197224 */ /* 0x000fe400078e0020 */
[----:B------:R-:W-:-:S07]  /*174a0*/  IMAD.MOV.U32 R16, RZ, RZ, R31 ;  /* 0x000000ffff107224 */ /* 0x000fce00078e001f */
.L_x_37483:
[----:B------:R-:W-:Y:S05]  /*174b0*/  BSYNC.RECONVERGENT B1 ;  /* 0x0000000000017941 */ /* 0x000fea0003800200 */
.L_x_37481:
        /* <DEDUP_REMOVED lines=9> */
.L_x_37485:
[----:B------:R-:W-:Y:S02]  /*17550*/  IMAD.MOV.U32 R28, RZ, RZ, R24 ;  /* 0x000000ffff1c7224 */ /* 0x000fe400078e0018 */
[----:B------:R-:W-:Y:S01]  /*17560*/  IMAD.MOV.U32 R26, RZ, RZ, R22 ;  /* 0x000000ffff1a7224 */ /* 0x000fe200078e0016 */
[----:B------:R-:W-:Y:S01]  /*17570*/  MOV R22, R29 ;  /* 0x0000001d00167202 */ /* 0x000fe20000000f00 */
[----:B------:R-:W-:-:S07]  /*17580*/  IMAD.MOV.U32 R24, RZ, RZ, R33 ;  /* 0x000000ffff187224 */ /* 0x000fce00078e0021 */
.L_x_37486:
[----:B------:R-:W-:Y:S05]  /*17590*/  BSYNC.RECONVERGENT B1 ;  /* 0x0000000000017941 */ /* 0x000fea0003800200 */
.L_x_37484:
        /* <DEDUP_REMOVED lines=16> */
.L_x_37488:
[----:B------:R-:W-:Y:S02]  /*176a0*/  IMAD.MOV.U32 R30, RZ, RZ, R11 ;  /* 0x000000ffff1e7224 */ /* 0x000fe400078e000b */
[----:B------:R-:W-:Y:S01]  /*176b0*/  IMAD.MOV.U32 R19, RZ, RZ, R3 ;  /* 0x000000ffff137224 */ /* 0x000fe200078e0003 */
[----:B------:R-:W-:Y:S01]  /*176c0*/  MOV R3, R18 ;  /* 0x0000001200037202 */ /* 0x000fe20000000f00 */
[----:B------:R-:W-:-:S07]  /*176d0*/  IMAD.MOV.U32 R11, RZ, RZ, R20 ;  /* 0x000000ffff0b7224 */ /* 0x000fce00078e0014 */
.L_x_37489:
[----:B------:R-:W-:Y:S05]  /*176e0*/  BSYNC.RECONVERGENT B1 ;  /* 0x0000000000017941 */ /* 0x000fea0003800200 */
.L_x_37487:
        /* <DEDUP_REMOVED lines=9> */
.L_x_37491:
[----:B------:R-:W-:Y:S02]  /*17780*/  IMAD.MOV.U32 R27, RZ, RZ, R30 ;  /* 0x000000ffff1b7224 */ /* 0x000fe400078e001e */
[----:B------:R-:W-:Y:S02]  /*17790*/  IMAD.MOV.U32 R18, RZ, RZ, R19 ;  /* 0x000000ffff127224 */ /* 0x000fe400078e0013 */
[----:B------:R-:W-:Y:S02]  /*177a0*/  IMAD.MOV.U32 R30, RZ, RZ, R21 ;  /* 0x000000ffff1e7224 */ /* 0x000fe400078e0015 */
[----:B------:R-:W-:-:S07]  /*177b0*/  IMAD.MOV.U32 R19, RZ, RZ, R8 ;  /* 0x000000ffff137224 */ /* 0x000fce00078e0008 */
.L_x_37492:
[----:B------:R-:W-:Y:S05]  /*177c0*/  BSYNC.RECONVERGENT B1 ;  /* 0x0000000000017941 */ /* 0x000fea0003800200 */
.L_x_37490:
        /* <DEDUP_REMOVED lines=9> */
.L_x_37494:
[----:B------:R-:W-:Y:S02]  /*17860*/  IMAD.MOV.U32 R20, RZ, RZ, R27 ;  /* 0x000000ffff147224 */ /* 0x000fe400078e001b */
[----:B------:R-:W-:Y:S02]  /*17870*/  IMAD.MOV.U32 R8, RZ, RZ, R18 ;  /* 0x000000ffff087224 */ /* 0x000fe400078e0012 */
[----:B------:R-:W-:Y:S02]  /*17880*/  IMAD.MOV.U32 R27, RZ, RZ, R10 ;  /* 0x000000ffff1b7224 */ /* 0x000fe400078e000a */
[----:B------:R-:W-:-:S07]  /*17890*/  IMAD.MOV.U32 R18, RZ, RZ, R17 ;  /* 0x000000ffff127224 */ /* 0x000fce00078e0011 */
.L_x_37495:
[----:B------:R-:W-:Y:S05]  /*178a0*/  BSYNC.RECONVERGENT B1 ;  /* 0x0000000000017941 */ /* 0x000fea0003800200 */
.L_x_37493:
        /* <DEDUP_REMOVED lines=9> */
.L_x_37497:
[----:B------:R-:W-:Y:S01]  /*17940*/  IMAD.MOV.U32 R10, RZ, RZ, R20 ;  /* 0x000000ffff0a7224 */ /* 0x000fe200078e0014 */
[----:B------:R-:W-:Y:S01]  /*17950*/  MOV R17, R8 ;  /* 0x0000000800117202 */ /* 0x000fe20000000f00 */
[----:B------:R-:W-:Y:S02]  /*17960*/  IMAD.MOV.U32 R20, RZ, RZ, R35 ;  /* 0x000000ffff147224 */ /* 0x000fe400078e0023 */
[----:B------:R-:W-:-:S07]  /*17970*/  IMAD.MOV.U32 R8, RZ, RZ, R23 ;  /* 0x000000ffff087224 */ /* 0x000fce00078e0017 */
.L_x_37498:
[----:B------:R-:W-:Y:S05]  /*17980*/  BSYNC.RECONVERGENT B1 ;  /* 0x0000000000017941 */ /* 0x000fea0003800200 */
.L_x_37496:
        /* <DEDUP_REMOVED lines=9> */
.L_x_37500:
[----:B------:R-:W-:Y:S02]  /*17a20*/  IMAD.MOV.U32 R23, RZ, RZ, R10 ;  /* 0x000000ffff177224 */ /* 0x000fe400078e000a */
[----:B------:R-:W-:Y:S01]  /*17a30*/  IMAD.MOV.U32 R21, RZ, RZ, R17 ;  /* 0x000000ffff157224 */ /* 0x000fe200078e0011 */
[----:B------:R-:W-:Y:S01]  /*17a40*/  MOV R17, R16 ;  /* 0x0000001000117202 */ /* 0x000fe20000000f00 */
[----:B------:R-:W-:-:S07]  /*17a50*/  IMAD.MOV.U32 R10, RZ, RZ, R25 ;  /* 0x000000ffff0a7224 */ /* 0x000fce00078e0019 */
.L_x_37501:
[----:B------:R-:W-:Y:S05]  /*17a60*/  BSYNC.RECONVERGENT B1 ;  /* 0x0000000000017941 */ /* 0x000fea0003800200 */
.L_x_37499:
        /* <DEDUP_REMOVED lines=9> */
.L_x_37503:
[----:B------:R-:W-:Y:S02]  /*17b00*/  IMAD.MOV.U32 R29, RZ, RZ, R23 ;  /* 0x000000ffff1d7224 */ /* 0x000fe400078e0017 */
[----:B------:R-:W-:Y:S02]  /*17b10*/  IMAD.MOV.U32 R25, RZ, RZ, R21 ;  /* 0x000000ffff197224 */ /* 0x000fe400078e0015 */
[----:B------:R-:W-:Y:S02]  /*17b20*/  IMAD.MOV.U32 R23, RZ, RZ, R24 ;  /* 0x000000ffff177224 */ /* 0x000fe400078e0018 */
[----:B------:R-:W-:-:S07]  /*17b30*/  IMAD.MOV.U32 R21, RZ, RZ, R22 ;  /* 0x000000ffff157224 */ /* 0x000fce00078e0016 */
.L_x_37504:
[----:B------:R-:W-:Y:S05]  /*17b40*/  BSYNC.RECONVERGENT B1 ;  /* 0x0000000000017941 */ /* 0x000fea0003800200 */
.L_x_37502:
        /* <DEDUP_REMOVED lines=9> */
.L_x_37506:
[----:B------:R-:W-:Y:S02]  /*17be0*/  IMAD.MOV.U32 R22, RZ, RZ, R29 ;  /* 0x000000ffff167224 */ /* 0x000fe400078e001d */
[----:B------:R-:W-:Y:S02]  /*17bf0*/  IMAD.MOV.U32 R16, RZ, RZ, R25 ;  /* 0x000000ffff107224 */ /* 0x000fe400078e0019 */
[----:B------:R-:W-:Y:S02]  /*17c00*/  IMAD.MOV.U32 R29, RZ, RZ, R28 ;  /* 0x000000ffff1d7224 */ /* 0x000fe400078e001c */
[----:B------:R-:W-:-:S07]  /*17c10*/  IMAD.MOV.U32 R25, RZ, RZ, R26 ;  /* 0x000000ffff197224 */ /* 0x000fce00078e001a */
.L_x_37507:
[----:B------:R-:W-:Y:S05]  /*17c20*/  BSYNC.RECONVERGENT B1 ;  /* 0x0000000000017941 */ /* 0x000fea0003800200 */
.L_x_37505:
        /* <DEDUP_REMOVED lines=16> */
.L_x_37509:
[----:B------:R-:W-:Y:S02]  /*17d30*/  IMAD.MOV.U32 R12, RZ, RZ, R11 ;  /* 0x000000ffff0c7224 */ /* 0x000fe400078e000b */
[----:B------:R-:W-:Y:S02]  /*17d40*/  IMAD.MOV.U32 R4, RZ, RZ, R3 ;  /* 0x000000ffff047224 */ /* 0x000fe400078e0003 */
[----:B------:R-:W-:Y:S02]  /*17d50*/  IMAD.MOV.U32 R11, RZ, RZ, R30 ;  /* 0x000000ffff0b7224 */ /* 0x000fe400078e001e */
[----:B------:R-:W-:-:S07]  /*17d60*/  IMAD.MOV.U32 R3, RZ, RZ, R19 ;  /* 0x000000ffff037224 */ /* 0x000fce00078e0013 */
.L_x_37510:
[----:B------:R-:W-:Y:S05]  /*17d70*/  BSYNC.RECONVERGENT B1 ;  /* 0x0000000000017941 */ /* 0x000fea0003800200 */
.L_x_37508:
        /* <DEDUP_REMOVED lines=9> */
.L_x_37512:
[----:B------:R-:W-:Y:S01]  /*17e10*/  IMAD.MOV.U32 R31, RZ, RZ, R12 ;  /* 0x000000ffff1f7224 */ /* 0x000fe200078e000c */
[----:B------:R-:W-:Y:S01]  /*17e20*/  MOV R19, R4 ;  /* 0x0000000400137202 */ /* 0x000fe20000000f00 */
[----:B------:R-:W-:Y:S02]  /*17e30*/  IMAD.MOV.U32 R12, RZ, RZ, R27 ;  /* 0x000000ffff0c7224 */ /* 0x000fe400078e001b */
[----:B------:R-:W-:-:S07]  /*17e40*/  IMAD.MOV.U32 R4, RZ, RZ, R18 ;  /* 0x000000ffff047224 */ /* 0x000fce00078e0012 */
.L_x_37513:
[----:B------:R-:W-:Y:S05]  /*17e50*/  BSYNC.RECONVERGENT B1 ;  /* 0x0000000000017941 */ /* 0x000fea0003800200 */
.L_x_37511:
        /* <DEDUP_REMOVED lines=9> */
.L_x_37515:
[----:B------:R-:W-:Y:S02]  /*17ef0*/  IMAD.MOV.U32 R27, RZ, RZ, R31 ;  /* 0x000000ffff1b7224 */ /* 0x000fe400078e001f */
[----:B------:R-:W-:Y:S01]  /*17f00*/  IMAD.MOV.U32 R18, RZ, RZ, R19 ;  /* 0x000000ffff127224 */ /* 0x000fe200078e0013 */
[----:B------:R-:W-:Y:S01]  /*17f10*/  MOV R19, R8 ;  /* 0x0000000800137202 */ /* 0x000fe20000000f00 */
[----:B------:R-:W-:-:S07]  /*17f20*/  IMAD.MOV.U32 R31, RZ, RZ, R20 ;  /* 0x000000ffff1f7224 */ /* 0x000fce00078e0014 */
.L_x_37516:
[----:B------:R-:W-:Y:S05]  /*17f30*/  BSYNC.RECONVERGENT B1 ;  /* 0x0000000000017941 */ /* 0x000fea0003800200 */
.L_x_37514:
        /* <DEDUP_REMOVED lines=9> */
.L_x_37518:
[----:B------:R-:W-:Y:S02]  /*17fd0*/  IMAD.MOV.U32 R20, RZ, RZ, R27 ;  /* 0x000000ffff147224 */ /* 0x000fe400078e001b */
[----:B------:R-:W-:Y:S02]  /*17fe0*/  IMAD.MOV.U32 R8, RZ, RZ, R18 ;  /* 0x000000ffff087224 */ /* 0x000fe400078e0012 */
[----:B------:R-:W-:Y:S02]  /*17ff0*/  IMAD.MOV.U32 R27, RZ, RZ, R10 ;  /* 0x000000ffff1b7224 */ /* 0x000fe400078e000a */
[----:B------:R-:W-:-:S07]  /*18000*/  IMAD.MOV.U32 R18, RZ, RZ, R17 ;  /* 0x000000ffff127224 */ /* 0x000fce00078e0011 */
.L_x_37519:
[----:B------:R-:W-:Y:S05]  /*18010*/  BSYNC.RECONVERGENT B1 ;  /* 0x0000000000017941 */ /* 0x000fea0003800200 */
.L_x_37517:
        /* <DEDUP_REMOVED lines=9> */
.L_x_37521:
[----:B------:R-:W-:Y:S02]  /*180b0*/  IMAD.MOV.U32 R24, RZ, RZ, R20 ;  /* 0x000000ffff187224 */ /* 0x000fe400078e0014 */
[----:B------:R-:W-:Y:S02]  /*180c0*/  IMAD.MOV.U32 R10, RZ, RZ, R8 ;  /* 0x000000ffff0a7224 */ /* 0x000fe400078e0008 */
[----:B------:R-:W-:Y:S02]  /*180d0*/  IMAD.MOV.U32 R20, RZ, RZ, R23 ;  /* 0x000000ffff147224 */ /* 0x000fe400078e0017 */
[----:B------:R-:W-:-:S07]  /*180e0*/  IMAD.MOV.U32 R8, RZ, RZ, R21 ;  /* 0x000000ffff087224 */ /* 0x000fce00078e0015 */
.L_x_37522:
[----:B------:R-:W-:Y:S05]  /*180f0*/  BSYNC.RECONVERGENT B1 ;  /* 0x0000000000017941 */ /* 0x000fea0003800200 */
.L_x_37520:
        /* <DEDUP_REMOVED lines=9> */
.L_x_37524:
[----:B------:R-:W-:Y:S01]  /*18190*/  IMAD.MOV.U32 R21, RZ, RZ, R24 ;  /* 0x000000ffff157224 */ /* 0x000fe200078e0018 */
[----:B------:R-:W-:Y:S01]  /*181a0*/  MOV R17, R10 ;  /* 0x0000000a00117202 */ /* 0x000fe20000000f00 */
[----:B------:R-:W-:Y:S02]  /*181b0*/  IMAD.MOV.U32 R24, RZ, RZ, R29 ;  /* 0x000000ffff187224 */ /* 0x000fe400078e001d */
[----:B------:R-:W-:-:S07]  /*181c0*/  IMAD.MOV.U32 R10, RZ, RZ, R25 ;  /* 0x000000ffff0a7224 */ /* 0x000fce00078e0019 */
.L_x_37525:
[----:B------:R-:W-:Y:S05]  /*181d0*/  BSYNC.RECONVERGENT B1 ;  /* 0x0000000000017941 */ /* 0x000fea0003800200 */
.L_x_37523:
        /* <DEDUP_REMOVED lines=9> */
.L_x_37527:
[----:B------:R-:W-:Y:S02]  /*18270*/  IMAD.MOV.U32 R25, RZ, RZ, R21 ;  /* 0x000000ffff197224 */ /* 0x000fe400078e0015 */
[----:B------:R-:W-:Y:S01]  /*18280*/  IMAD.MOV.U32 R23, RZ, RZ, R17 ;  /* 0x000000ffff177224 */ /* 0x000fe200078e0011 */
[----:B------:R-:W-:Y:S01]  /*18290*/  MOV R17, R16 ;  /* 0x0000001000117202 */ /* 0x000fe20000000f00 */
[----:B------:R-:W-:-:S07]  /*182a0*/  IMAD.MOV.U32 R21, RZ, RZ, R22 ;  /* 0x000000ffff157224 */ /* 0x000fce00078e0016 */
.L_x_37528:
[----:B------:R-:W-:Y:S05]  /*182b0*/  BSYNC.RECONVERGENT B1 ;  /* 0x0000000000017941 */ /* 0x000fea0003800200 */
.L_x_37526:
        /* <DEDUP_REMOVED lines=16> */
.L_x_37530:
[----:B------:R-:W-:Y:S02]  /*183c0*/  IMAD.MOV.U32 R16, RZ, RZ, R11 ;  /* 0x000000ffff107224 */ /* 0x000fe400078e000b */
[----:B------:R-:W-:Y:S01]  /*183d0*/  IMAD.MOV.U32 R22, RZ, RZ, R3 ;  /* 0x000000ffff167224 */ /* 0x000fe200078e0003 */
[----:B------:R-:W-:Y:S01]  /*183e0*/  MOV R3, R4 ;  /* 0x0000000400037202 */ /* 0x000fe20000000f00 */
[----:B------:R-:W-:-:S07]  /*183f0*/  IMAD.MOV.U32 R11, RZ, RZ, R12 ;  /* 0x000000ffff0b7224 */ /* 0x000fce00078e000c */
.L_x_37531:
[----:B------:R-:W-:Y:S05]  /*18400*/  BSYNC.RECONVERGENT B1 ;  /* 0x0000000000017941 */ /* 0x000fea0003800200 */
.L_x_37529:
        /* <DEDUP_REMOVED lines=9> */
.L_x_37533:
[----:B------:R-:W-:Y:S02]  /*184a0*/  IMAD.MOV.U32 R4, RZ, RZ, R16 ;  /* 0x000000ffff047224 */ /* 0x000fe400078e0010 */
[----:B------:R-:W-:Y:S02]  /*184b0*/  IMAD.MOV.U32 R5, RZ, RZ, R22 ;  /* 0x000000ffff057224 */ /* 0x000fe400078e0016 */
[----:B------:R-:W-:Y:S02]  /*184c0*/  IMAD.MOV.U32 R16, RZ, RZ, R31 ;  /* 0x000000ffff107224 */ /* 0x000fe400078e001f */
[----:B------:R-:W-:-:S07]  /*184d0*/  IMAD.MOV.U32 R22, RZ, RZ, R19 ;  /* 0x000000ffff167224 */ /* 0x000fce00078e0013 */
.L_x_37534:
[----:B------:R-:W-:Y:S05]  /*184e0*/  BSYNC.RECONVERGENT B1 ;  /* 0x0000000000017941 */ /* 0x000fea0003800200 */
.L_x_37532:
        /* <DEDUP_REMOVED lines=9> */
.L_x_37536:
[----:B------:R-:W-:Y:S02]  /*18580*/  IMAD.MOV.U32 R13, RZ, RZ, R4 ;  /* 0x000000ffff0d7224 */ /* 0x000fe400078e0004 */
[----:B------:R-:W-:Y:S02]  /*18590*/  IMAD.MOV.U32 R19, RZ, RZ, R5 ;  /* 0x000000ffff137224 */ /* 0x000fe400078e0005 */
[----:B------:R-:W-:Y:S02]  /*185a0*/  IMAD.MOV.U32 R4, RZ, RZ, R27 ;  /* 0x000000ffff047224 */ /* 0x000fe400078e001b */
[----:B------:R-:W-:-:S07]  /*185b0*/  IMAD.MOV.U32 R5, RZ, RZ, R18 ;  /* 0x000000ffff057224 */ /* 0x000fce00078e0012 */
.L_x_37537:
[----:B------:R-:W-:Y:S05]  /*185c0*/  BSYNC.RECONVERGENT B1 ;  /* 0x0000000000017941 */ /* 0x000fea0003800200 */
.L_x_37535:
        /* <DEDUP_REMOVED lines=9> */
.L_x_37539:
[----:B------:R-:W-:Y:S01]  /*18660*/  IMAD.MOV.U32 R27, RZ, RZ, R13 ;  /* 0x000000ffff1b7224 */ /* 0x000fe200078e000d */
[----:B------:R-:W-:Y:S01]  /*18670*/  MOV R29, R19 ;  /* 0x00000013001d7202 */ /* 0x000fe20000000f00 */
[----:B------:R-:W-:Y:S02]  /*18680*/  IMAD.MOV.U32 R13, RZ, RZ, R20 ;  /* 0x000000ffff0d7224 */ /* 0x000fe400078e0014 */
[----:B------:R-:W-:-:S07]  /*18690*/  IMAD.MOV.U32 R19, RZ, RZ, R8 ;  /* 0x000000ffff137224 */ /* 0x000fce00078e0008 */
.L_x_37540:
[----:B------:R-:W-:Y:S05]  /*186a0*/  BSYNC.RECONVERGENT B1 ;  /* 0x0000000000017941 */ /* 0x000fea0003800200 */
.L_x_37538:
        /* <DEDUP_REMOVED lines=9> */
.L_x_37542:
[----:B------:R-:W-:Y:S02]  /*18740*/  IMAD.MOV.U32 R8, RZ, RZ, R27 ;  /* 0x000000ffff087224 */ /* 0x000fe400078e001b */
[----:B------:R-:W-:Y:S01]  /*18750*/  IMAD.MOV.U32 R12, RZ, RZ, R29 ;  /* 0x000000ffff0c7224 */ /* 0x000fe200078e001d */
[----:B------:R-:W-:Y:S01]  /*18760*/  MOV R29, R10 ;  /* 0x0000000a001d7202 */ /* 0x000fe20000000f00 */
[----:B------:R-:W-:-:S07]  /*18770*/  IMAD.MOV.U32 R27, RZ, RZ, R24 ;  /* 0x000000ffff1b7224 */ /* 0x000fce00078e0018 */
.L_x_37543:
[----:B------:R-:W-:Y:S05]  /*18780*/  BSYNC.RECONVERGENT B1 ;  /* 0x0000000000017941 */ /* 0x000fea0003800200 */
.L_x_37541:
        /* <DEDUP_REMOVED lines=9> */
.L_x_37545:
[----:B------:R-:W-:Y:S02]  /*18820*/  IMAD.MOV.U32 R10, RZ, RZ, R8 ;  /* 0x000000ffff0a7224 */ /* 0x000fe400078e0008 */
[----:B------:R-:W-:Y:S02]  /*18830*/  IMAD.MOV.U32 R18, RZ, RZ, R12 ;  /* 0x000000ffff127224 */ /* 0x000fe400078e000c */
[----:B------:R-:W-:Y:S02]  /*18840*/  IMAD.MOV.U32 R8, RZ, RZ, R21 ;  /* 0x000000ffff087224 */ /* 0x000fe400078e0015 */
[----:B------:R-:W-:-:S07]  /*18850*/  IMAD.MOV.U32 R12, RZ, RZ, R17 ;  /* 0x000000ffff0c7224 */ /* 0x000fce00078e0011 */
.L_x_37546:
[----:B------:R-:W-:Y:S05]  /*18860*/  BSYNC.RECONVERGENT B1 ;  /* 0x0000000000017941 */ /* 0x000fea0003800200 */
.L_x_37544:
        /* <DEDUP_REMOVED lines=9> */
.L_x_37548:
[----:B------:R-:W-:Y:S02]  /*18900*/  IMAD.MOV.U32 R17, RZ, RZ, R10 ;  /* 0x000000ffff117224 */ /* 0x000fe400078e000a */
[----:B------:R-:W-:Y:S02]  /*18910*/  IMAD.MOV.U32 R20, RZ, RZ, R18 ;  /* 0x000000ffff147224 */ /* 0x000fe400078e0012 */
[----:B------:R-:W-:Y:S02]  /*18920*/  IMAD.MOV.U32 R10, RZ, RZ, R25 ;  /* 0x000000ffff0a7224 */ /* 0x000fe400078e0019 */
[----:B------:R-:W-:-:S07]  /*18930*/  IMAD.MOV.U32 R18, RZ, RZ, R23 ;  /* 0x000000ffff127224 */ /* 0x000fce00078e0017 */
.L_x_37549:
[----:B------:R-:W-:Y:S05]  /*18940*/  BSYNC.RECONVERGENT B1 ;  /* 0x0000000000017941 */ /* 0x000fea0003800200 */
.L_x_37547:
        /* <DEDUP_REMOVED lines=16> */
.L_x_37551:
[----:B------:R-:W-:Y:S02]  /*18a50*/  IMAD.MOV.U32 R6, RZ, RZ, R11 ;  /* 0x000000ffff067224 */ /* 0x000fe400078e000b */
[----:B------:R-:W-:Y:S02]  /*18a60*/  IMAD.MOV.U32 R14, RZ, RZ, R3 ;  /* 0x000000ffff0e7224 */ /* 0x000fe400078e0003 */
[----:B------:R-:W-:Y:S02]  /*18a70*/  IMAD.MOV.U32 R11, RZ, RZ, R16 ;  /* 0x000000ffff0b7224 */ /* 0x000fe400078e0010 */
[----:B------:R-:W-:-:S07]  /*18a80*/  IMAD.MOV.U32 R3, RZ, RZ, R22 ;  /* 0x000000ffff037224 */ /* 0x000fce00078e0016 */
.L_x_37552:
[----:B------:R-:W-:Y:S05]  /*18a90*/  BSYNC.RECONVERGENT B1 ;  /* 0x0000000000017941 */ /* 0x000fea0003800200 */
.L_x_37550:
        /* <DEDUP_REMOVED lines=9> */
.L_x_37554:
[----:B------:R-:W-:Y:S01]  /*18b30*/  IMAD.MOV.U32 R16, RZ, RZ, R6 ;  /* 0x000000ffff107224 */ /* 0x000fe200078e0006 */
[----:B------:R-:W-:Y:S01]  /*18b40*/  MOV R21, R14 ;  /* 0x0000000e00157202 */ /* 0x000fe20000000f00 */
[----:B------:R-:W-:Y:S02]  /*18b50*/  IMAD.MOV.U32 R6, RZ, RZ, R4 ;  /* 0x000000ffff067224 */ /* 0x000fe400078e0004 */
[----:B------:R-:W-:-:S07]  /*18b60*/  IMAD.MOV.U32 R14, RZ, RZ, R5 ;  /* 0x000000ffff0e7224 */ /* 0x000fce00078e0005 */
.L_x_37555:
[----:B------:R-:W-:Y:S05]  /*18b70*/  BSYNC.RECONVERGENT B1 ;  /* 0x0000000000017941 */ /* 0x000fea0003800200 */
.L_x_37553:
        /* <DEDUP_REMOVED lines=9> */
.L_x_37557:
[----:B------:R-:W-:Y:S02]  /*18c10*/  IMAD.MOV.U32 R4, RZ, RZ, R16 ;  /* 0x000000ffff047224 */ /* 0x000fe400078e0010 */
[----:B------:R-:W-:Y:S01]  /*18c20*/  IMAD.MOV.U32 R5, RZ, RZ, R21 ;  /* 0x000000ffff057224 */ /* 0x000fe200078e0015 */
[----:B------:R-:W-:Y:S01]  /*18c30*/  MOV R21, R19 ;  /* 0x0000001300157202 */ /* 0x000fe20000000f00 */
[----:B------:R-:W-:-:S07]  /*18c40*/  IMAD.MOV.U32 R16, RZ, RZ, R13 ;  /* 0x000000ffff107224 */ /* 0x000fce00078e000d */
.L_x_37558:
[----:B------:R-:W-:Y:S05]  /*18c50*/  BSYNC.RECONVERGENT B1 ;  /* 0x0000000000017941 */ /* 0x000fea0003800200 */
.L_x_37556:
        /* <DEDUP_REMOVED lines=9> */
.L_x_37560:
[----:B------:R-:W-:Y:S02]  /*18cf0*/  IMAD.MOV.U32 R13, RZ, RZ, R4 ;  /* 0x000000ffff0d7224 */ /* 0x000fe400078e0004 */
[----:B------:R-:W-:Y:S02]  /*18d00*/  IMAD.MOV.U32 R19, RZ, RZ, R5 ;  /* 0x000000ffff137224 */ /* 0x000fe400078e0005 */
[----:B------:R-:W-:Y:S02]  /*18d10*/  IMAD.MOV.U32 R4, RZ, RZ, R27 ;  /* 0x000000ffff047224 */ /* 0x000fe400078e001b */
[----:B------:R-:W-:-:S07]  /*18d20*/  IMAD.MOV.U32 R5, RZ, RZ, R29 ;  /* 0x000000ffff057224 */ /* 0x000fce00078e001d */
.L_x_37561:
[----:B------:R-:W-:Y:S05]  /*18d30*/  BSYNC.RECONVERGENT B1 ;  /* 0x0000000000017941 */ /* 0x000fea0003800200 */
.L_x_37559:
        /* <DEDUP_REMOVED lines=9> */
.L_x_37563:
[----:B------:R-:W-:Y:S02]  /*18dd0*/  IMAD.MOV.U32 R23, RZ, RZ, R13 ;  /* 0x000000ffff177224 */ /* 0x000fe400078e000d */
[----:B------:R-:W-:Y:S02]  /*18de0*/  IMAD.MOV.U32 R22, RZ, RZ, R19 ;  /* 0x000000ffff167224 */ /* 0x000fe400078e0013 */
[----:B------:R-:W-:Y:S02]  /*18df0*/  IMAD.MOV.U32 R13, RZ, RZ, R8 ;  /* 0x000000ffff0d7224 */ /* 0x000fe400078e0008 */
[----:B------:R-:W-:-:S07]  /*18e00*/  IMAD.MOV.U32 R19, RZ, RZ, R12 ;  /* 0x000000ffff137224 */ /* 0x000fce00078e000c */
.L_x_37564:
[----:B------:R-:W-:Y:S05]  /*18e10*/  BSYNC.RECONVERGENT B1 ;  /* 0x0000000000017941 */ /* 0x000fea0003800200 */
.L_x_37562:
        /* <DEDUP_REMOVED lines=9> */
.L_x_37566:
[----:B------:R-:W-:Y:S01]  /*18eb0*/  IMAD.MOV.U32 R12, RZ, RZ, R23 ;  /* 0x000000ffff0c7224 */ /* 0x000fe200078e0017 */
[----:B------:R-:W-:Y:S01]  /*18ec0*/  MOV R24, R22 ;  /* 0x0000001600187202 */ /* 0x000fe20000000f00 */
[----:B------:R-:W-:Y:S02]  /*18ed0*/  IMAD.MOV.U32 R23, RZ, RZ, R10 ;  /* 0x000000ffff177224 */ /* 0x000fe400078e000a */
[----:B------:R-:W-:-:S07]  /*18ee0*/  IMAD.MOV.U32 R22, RZ, RZ, R18 ;  /* 0x000000ffff167224 */ /* 0x000fce00078e0012 */
.L_x_37567:
[----:B------:R-:W-:Y:S05]  /*18ef0*/  BSYNC.RECONVERGENT B1 ;  /* 0x0000000000017941 */ /* 0x000fea0003800200 */
.L_x_37565:
        /* <DEDUP_REMOVED lines=9> */
.L_x_37569:
[----:B------:R-:W-:Y:S02]  /*18f90*/  IMAD.MOV.U32 R25, RZ, RZ, R12 ;  /* 0x000000ffff197224 */ /* 0x000fe400078e000c */
[----:B------:R-:W-:Y:S01]  /*18fa0*/  IMAD.MOV.U32 R18, RZ, RZ, R24 ;  /* 0x000000ffff127224 */ /* 0x000fe200078e0018 */
[----:B------:R-:W-:Y:S01]  /*18fb0*/  MOV R24, R20 ;  /* 0x0000001400187202 */ /* 0x000fe20000000f00 */
[----:B------:R-:W-:-:S07]  /*18fc0*/  IMAD.MOV.U32 R12, RZ, RZ, R17 ;  /* 0x000000ffff0c7224 */ /* 0x000fce00078e0011 */
.L_x_37570:
[----:B------:R-:W-:Y:S05]  /*18fd0*/  BSYNC.RECONVERGENT B1 ;  /* 0x0000000000017941 */ /* 0x000fea0003800200 */
.L_x_37568:
        /* <DEDUP_REMOVED lines=16> */
.L_x_37572:
[----:B------:R-:W-:Y:S02]  /*190e0*/  IMAD.MOV.U32 R44, RZ, RZ, R11 ;  /* 0x000000ffff2c7224 */ /* 0x000fe400078e000b */
[----:B------:R-:W-:Y:S01]  /*190f0*/  IMAD.MOV.U32 R8, RZ, RZ, R3 ;  /* 0x000000ffff087224 */ /* 0x000fe200078e0003 */
[----:B------:R-:W-:Y:S01]  /*19100*/  MOV R3, R14 ;  /* 0x0000000e00037202 */ /* 0x000fe20000000f00 */
[----:B------:R-:W-:-:S07]  /*19110*/  IMAD.MOV.U32 R11, RZ, RZ, R6 ;  /* 0x000000ffff0b7224 */ /* 0x000fce00078e0006 */
.L_x_37573:
[----:B------:R-:W-:Y:S05]  /*19120*/  BSYNC.RECONVERGENT B1 ;  /* 0x0000000000017941 */ /* 0x000fea0003800200 */
.L_x_37571:
        /* <DEDUP_REMOVED lines=9> */
.L_x_37575:
[----:B------:R-:W-:Y:S02]  /*191c0*/  IMAD.MOV.U32 R10, RZ, RZ, R44 ;  /* 0x000000ffff0a7224 */ /* 0x000fe400078e002c */
[----:B------:R-:W-:Y:S02]  /*191d0*/  IMAD.MOV.U32 R28, RZ, RZ, R8 ;  /* 0x000000ffff1c7224 */ /* 0x000fe400078e0008 */
[----:B------:R-:W-:Y:S02]  /*191e0*/  IMAD.MOV.U32 R44, RZ, RZ, R16 ;  /* 0x000000ffff2c7224 */ /* 0x000fe400078e0010 */
[----:B------:R-:W-:-:S07]  /*191f0*/  IMAD.MOV.U32 R8, RZ, RZ, R21 ;  /* 0x000000ffff087224 */ /* 0x000fce00078e0015 */
.L_x_37576:
[----:B------:R-:W-:Y:S05]  /*19200*/  BSYNC.RECONVERGENT B1 ;  /* 0x0000000000017941 */ /* 0x000fea0003800200 */
.L_x_37574:
        /* <DEDUP_REMOVED lines=9> */
.L_x_37578:
[----:B------:R-:W-:Y:S02]  /*192a0*/  IMAD.MOV.U32 R29, RZ, RZ, R10 ;  /* 0x000000ffff1d7224 */ /* 0x000fe400078e000a */
[----:B------:R-:W-:Y:S02]  /*192b0*/  IMAD.MOV.U32 R30, RZ, RZ, R28 ;  /* 0x000000ffff1e7224 */ /* 0x000fe400078e001c */
[----:B------:R-:W-:Y:S02]  /*192c0*/  IMAD.MOV.U32 R10, RZ, RZ, R4 ;  /* 0x000000ffff0a7224 */ /* 0x000fe400078e0004 */
[----:B------:R-:W-:-:S07]  /*192d0*/  IMAD.MOV.U32 R28, RZ, RZ, R5 ;  /* 0x000000ffff1c7224 */ /* 0x000fce00078e0005 */
.L_x_37579:
[----:B------:R-:W-:Y:S05]  /*192e0*/  BSYNC.RECONVERGENT B1 ;  /* 0x0000000000017941 */ /* 0x000fea0003800200 */
.L_x_37577:
        /* <DEDUP_REMOVED lines=9> */
.L_x_37581:
[----:B------:R-:W-:Y:S01]  /*19380*/  IMAD.MOV.U32 R32, RZ, RZ, R29 ;  /* 0x000000ffff207224 */ /* 0x000fe200078e001d */
[----:B------:R-:W-:Y:S01]  /*19390*/  MOV R33, R30 ;  /* 0x0000001e00217202 */ /* 0x000fe20000000f00 */
[----:B------:R-:W-:Y:S02]  /*193a0*/  IMAD.MOV.U32 R29, RZ, RZ, R13 ;  /* 0x000000ffff1d7224 */ /* 0x000fe400078e000d */
[----:B------:R-:W-:-:S07]  /*193b0*/  IMAD.MOV.U32 R30, RZ, RZ, R19 ;  /* 0x000000ffff1e7224 */ /* 0x000fce00078e0013 */
.L_x_37582:
[----:B------:R-:W-:Y:S05]  /*193c0*/  BSYNC.RECONVERGENT B1 ;  /* 0x0000000000017941 */ /* 0x000fea0003800200 */
.L_x_37580:
        /* <DEDUP_REMOVED lines=9> */
.L_x_37584:
[----:B------:R-:W-:Y:S02]  /*19460*/  IMAD.MOV.U32 R34, RZ, RZ, R32 ;  /* 0x000000ffff227224 */ /* 0x000fe400078e0020 */
[----:B------:R-:W-:Y:S01]  /*19470*/  IMAD.MOV.U32 R35, RZ, RZ, R33 ;  /* 0x000000ffff237224 */ /* 0x000fe200078e0021 */
[----:B------:R-:W-:Y:S01]  /*19480*/  MOV R33, R22 ;  /* 0x0000001600217202 */ /* 0x000fe20000000f00 */
[----:B------:R-:W-:-:S07]  /*19490*/  IMAD.MOV.U32 R32, RZ, RZ, R23 ;  /* 0x000000ffff207224 */ /* 0x000fce00078e0017 */
.L_x_37585:
[----:B------:R-:W-:Y:S05]  /*194a0*/  BSYNC.RECONVERGENT B1 ;  /* 0x0000000000017941 */ /* 0x000fea0003800200 */
.L_x_37583:
        /* <DEDUP_REMOVED lines=9> */
.L_x_37587:
[----:B------:R-:W-:Y:S02]  /*19540*/  IMAD.MOV.U32 R36, RZ, RZ, R34 ;  /* 0x000000ffff247224 */ /* 0x000fe400078e0022 */
[----:B------:R-:W-:Y:S02]  /*19550*/  IMAD.MOV.U32 R37, RZ, RZ, R35 ;  /* 0x000000ffff257224 */ /* 0x000fe400078e0023 */
[----:B------:R-:W-:Y:S02]  /*19560*/  IMAD.MOV.U32 R34, RZ, RZ, R12 ;  /* 0x000000ffff227224 */ /* 0x000fe400078e000c */
[----:B------:R-:W-:-:S07]  /*19570*/  IMAD.MOV.U32 R35, RZ, RZ, R24 ;  /* 0x000000ffff237224 */ /* 0x000fce00078e0018 */
.L_x_37588:
[----:B------:R-:W-:Y:S05]  /*19580*/  BSYNC.RECONVERGENT B1 ;  /* 0x0000000000017941 */ /* 0x000fea0003800200 */
.L_x_37586:
        /* <DEDUP_REMOVED lines=9> */
.L_x_37590:
[----:B------:R-:W-:Y:S02]  /*19620*/  IMAD.MOV.U32 R41, RZ, RZ, R36 ;  /* 0x000000ffff297224 */ /* 0x000fe400078e0024 */
[----:B------:R-:W-:Y:S02]  /*19630*/  IMAD.MOV.U32 R43, RZ, RZ, R37 ;  /* 0x000000ffff2b7224 */ /* 0x000fe400078e0025 */
[----:B------:R-:W-:Y:S02]  /*19640*/  IMAD.MOV.U32 R36, RZ, RZ, R25 ;  /* 0x000000ffff247224 */ /* 0x000fe400078e0019 */
[----:B------:R-:W-:-:S07]  /*19650*/  IMAD.MOV.U32 R37, RZ, RZ, R18 ;  /* 0x000000ffff257224 */ /* 0x000fce00078e0012 */
.L_x_37591:
[----:B------:R-:W-:Y:S05]  /*19660*/  BSYNC.RECONVERGENT B1 ;  /* 0x0000000000017941 */ /* 0x000fea0003800200 */
.L_x_37589:
[----:B------:R-:W0:Y:S01]  /*19670*/  LDS.128 R20, [R40+0x100] ;  /* 0x0001000028147984 */ /* 0x000e220000000c00 */
[----:B------:R-:W-:Y:S03]  /*19680*/  BSSY.RECONVERGENT B1, `(.L_x_37592) ;  /* 0x0000021000017945 */ /* 0x000fe60003800200 */
        /* <DEDUP_REMOVED lines=28> */
.L_x_37593:
[----:B------:R-:W-:Y:S02]  /*19850*/  IMAD.MOV.U32 R22, RZ, RZ, R11 ;  /* 0x000000ffff167224 */ /* 0x000fe400078e000b */
[----:B------:R-:W-:Y:S02]  /*19860*/  IMAD.MOV.U32 R9, RZ, RZ, R3 ;  /* 0x000000ffff097224 */ /* 0x000fe400078e0003 */
[----:B------:R-:W-:Y:S02]  /*19870*/  IMAD.MOV.U32 R11, RZ, RZ, R44 ;  /* 0x000000ffff0b7224 */ /* 0x000fe400078e002c */
[----:B------:R-:W-:-:S07]  /*19880*/  IMAD.MOV.U32 R3, RZ, RZ, R8 ;  /* 0x000000ffff037224 */ /* 0x000fce00078e0008 */
.L_x_37594:
[----:B------:R-:W-:Y:S05]  /*19890*/  BSYNC.RECONVERGENT B1 ;  /* 0x0000000000017941 */ /* 0x000fea0003800200 */
.L_x_37592:
        /* <DEDUP_REMOVED lines=9> */
.L_x_37596:
[----:B------:R-:W-:Y:S01]  /*19930*/  IMAD.MOV.U32 R8, RZ, RZ, R22 ;  /* 0x000000ffff087224 */ /* 0x000fe200078e0016 */
[----:B------:R-:W-:Y:S01]  /*19940*/  MOV R25, R9 ;  /* 0x0000000900197202 */ /* 0x000fe20000000f00 */
[----:B------:R-:W-:Y:S02]  /*19950*/  IMAD.MOV.U32 R22, RZ, RZ, R10 ;  /* 0x000000ffff167224 */ /* 0x000fe400078e000a */
[----:B------:R-:W-:-:S07]  /*19960*/  IMAD.MOV.U32 R9, RZ, RZ, R28 ;  /* 0x000000ffff097224 */ /* 0x000fce00078e001c */
.L_x_37597:
[----:B------:R-:W-:Y:S05]  /*19970*/  BSYNC.RECONVERGENT B1 ;  /* 0x0000000000017941 */ /* 0x000fea0003800200 */
.L_x_37595:
        /* <DEDUP_REMOVED lines=9> */
.L_x_37599:
[----:B------:R-:W-:Y:S02]  /*19a10*/  IMAD.MOV.U32 R45, RZ, RZ, R8 ;  /* 0x000000ffff2d7224 */ /* 0x000fe400078e0008 */
[----:B------:R-:W-:Y:S01]  /*19a20*/  IMAD.MOV.U32 R10, RZ, RZ, R25 ;  /* 0x000000ffff0a7224 */ /* 0x000fe200078e0019 */
[----:B------:R-:W-:Y:S01]  /*19a30*/  MOV R25, R30 ;  /* 0x0000001e00197202 */ /* 0x000fe20000000f00 */
[----:B------:R-:W-:-:S07]  /*19a40*/  IMAD.MOV.U32 R8, RZ, RZ, R29 ;  /* 0x000000ffff087224 */ /* 0x000fce00078e001d */
.L_x_37600:
[----:B------:R-:W-:Y:S05]  /*19a50*/  BSYNC.RECONVERGENT B1 ;  /* 0x0000000000017941 */ /* 0x000fea0003800200 */
.L_x_37598:
        /* <DEDUP_REMOVED lines=9> */
.L_x_37602:
[----:B------:R-:W-:Y:S02]  /*19af0*/  IMAD.MOV.U32 R29, RZ, RZ, R45 ;  /* 0x000000ffff1d7224 */ /* 0x000fe400078e002d */
[----:B------:R-:W-:Y:S02]  /*19b00*/  IMAD.MOV.U32 R24, RZ, RZ, R10 ;  /* 0x000000ffff187224 */ /* 0x000fe400078e000a */
[----:B------:R-:W-:Y:S02]  /*19b10*/  IMAD.MOV.U32 R45, RZ, RZ, R32 ;  /* 0x000000ffff2d7224 */ /* 0x000fe400078e0020 */
[----:B------:R-:W-:-:S07]  /*19b20*/  IMAD.MOV.U32 R10, RZ, RZ, R33 ;  /* 0x000000ffff0a7224 */ /* 0x000fce00078e0021 */
.L_x_37603:
[----:B------:R-:W-:Y:S05]  /*19b30*/  BSYNC.RECONVERGENT B1 ;  /* 0x0000000000017941 */ /* 0x000fea0003800200 */
.L_x_37601:
        /* <DEDUP_REMOVED lines=9> */
.L_x_37605:
[----:B------:R-:W-:Y:S02]  /*19bd0*/  IMAD.MOV.U32 R33, RZ, RZ, R29 ;  /* 0x000000ffff217224 */ /* 0x000fe400078e001d */
[----:B------:R-:W-:Y:S02]  /*19be0*/  IMAD.MOV.U32 R26, RZ, RZ, R24 ;  /* 0x000000ffff1a7224 */ /* 0x000fe400078e0018 */
[----:B------:R-:W-:Y:S02]  /*19bf0*/  IMAD.MOV.U32 R29, RZ, RZ, R34 ;  /* 0x000000ffff1d7224 */ /* 0x000fe400078e0022 */
[----:B------:R-:W-:-:S07]  /*19c00*/  IMAD.MOV.U32 R24, RZ, RZ, R35 ;  /* 0x000000ffff187224 */ /* 0x000fce00078e0023 */
.L_x_37606:
[----:B------:R-:W-:Y:S05]  /*19c10*/  BSYNC.RECONVERGENT B1 ;  /* 0x0000000000017941 */ /* 0x000fea0003800200 */
.L_x_37604:
        /* <DEDUP_REMOVED lines=9> */
.L_x_37608:
[----:B------:R-:W-:Y:S01]  /*19cb0*/  IMAD.MOV.U32 R30, RZ, RZ, R33 ;  /* 0x000000ffff1e7224 */ /* 0x000fe200078e0021 */
[----:B------:R-:W-:Y:S01]  /*19cc0*/  MOV R28, R26 ;  /* 0x0000001a001c7202 */ /* 0x000fe20000000f00 */
[----:B------:R-:W-:Y:S02]  /*19cd0*/  IMAD.MOV.U32 R33, RZ, RZ, R36 ;  /* 0x000000ffff217224 */ /* 0x000fe400078e0024 */
[----:B------:R-:W-:-:S07]  /*19ce0*/  IMAD.MOV.U32 R26, RZ, RZ, R37 ;  /* 0x000000ffff1a7224 */ /* 0x000fce00078e0025 */
.L_x_37609:
[----:B------:R-:W-:Y:S05]  /*19cf0*/  BSYNC.RECONVERGENT B1 ;  /* 0x0000000000017941 */ /* 0x000fea0003800200 */
.L_x_37607:
        /* <DEDUP_REMOVED lines=9> */
.L_x_37611:
[----:B------:R-:W-:Y:S02]  /*19d90*/  IMAD.MOV.U32 R34, RZ, RZ, R30 ;  /* 0x000000ffff227224 */ /* 0x000fe400078e001e */
[----:B------:R-:W-:Y:S01]  /*19da0*/  IMAD.MOV.U32 R32, RZ, RZ, R28 ;  /* 0x000000ffff207224 */ /* 0x000fe200078e001c */
[----:B------:R-:W-:Y:S01]  /*19db0*/  MOV R28, R43 ;  /* 0x0000002b001c7202 */ /* 0x000fe20000000f00 */
[----:B------:R-:W-:-:S07]  /*19dc0*/  IMAD.MOV.U32 R30, RZ, RZ, R41 ;  /* 0x000000ffff1e7224 */ /* 0x000fce00078e0029 */
.L_x_37612:
[----:B------:R-:W-:Y:S05]  /*19dd0*/  BSYNC.RECONVERGENT B1 ;  /* 0x0000000000017941 */ /* 0x000fea0003800200 */
.L_x_37610:
        /* <DEDUP_REMOVED lines=16> */
.L_x_37614:
[----:B------:R-:W-:Y:S01]  /*19ee0*/  IMAD.MOV.U32 R23, RZ, RZ, R11 ;  /* 0x000000ffff177224 */ /* 0x000fe200078e000b */
[----:B------:R-:W-:Y:S01]  /*19ef0*/  MOV R11, R22 ;  /* 0x00000016000b7202 */ /* 0x000fe20000000f00 */
[----:B------:R-:W-:Y:S02]  /*19f00*/  IMAD.MOV.U32 R36, RZ, RZ, R3 ;  /* 0x000000ffff247224 */ /* 0x000fe400078e0003 */
[----:B------:R-:W-:-:S07]  /*19f10*/  IMAD.MOV.U32 R3, RZ, RZ, R9 ;  /* 0x000000ffff037224 */ /* 0x000fce00078e0009 */
.L_x_37615:
[----:B------:R-:W-:Y:S05]  /*19f20*/  BSYNC.RECONVERGENT B1 ;  /* 0x0000000000017941 */ /* 0x000fea0003800200 */
.L_x_37613:
        /* <DEDUP_REMOVED lines=9> */
.L_x_37617:
[----:B------:R-:W-:Y:S02]  /*19fc0*/  IMAD.MOV.U32 R22, RZ, RZ, R23 ;  /* 0x000000ffff167224 */ /* 0x000fe400078e0017 */
[----:B------:R-:W-:Y:S01]  /*19fd0*/  IMAD.MOV.U32 R9, RZ, RZ, R36 ;  /* 0x000000ffff097224 */ /* 0x000fe200078e0024 */
[----:B------:R-:W-:Y:S01]  /*19fe0*/  MOV R36, R25 ;  /* 0x0000001900247202 */ /* 0x000fe20000000f00 */
[----:B------:R-:W-:-:S07]  /*19ff0*/  IMAD.MOV.U32 R23, RZ, RZ, R8 ;  /* 0x000000ffff177224 */ /* 0x000fce00078e0008 */
.L_x_37618:
[----:B------:R-:W-:Y:S05]  /*1a000*/  BSYNC.RECONVERGENT B1 ;  /* 0x0000000000017941 */ /* 0x000fea0003800200 */
.L_x_37616:
        /* <DEDUP_REMOVED lines=9> */
.L_x_37620:
[----:B------:R-:W-:Y:S02]  /*1a0a0*/  IMAD.MOV.U32 R8, RZ, RZ, R22 ;  /* 0x000000ffff087224 */ /* 0x000fe400078e0016 */
[----:B------:R-:W-:Y:S02]  /*1a0b0*/  IMAD.MOV.U32 R25, RZ, RZ, R9 ;  /* 0x000000ffff197224 */ /* 0x000fe400078e0009 */
[----:B------:R-:W-:Y:S02]  /*1a0c0*/  IMAD.MOV.U32 R22, RZ, RZ, R45 ;  /* 0x000000ffff167224 */ /* 0x000fe400078e002d */
[----:B------:R-:W-:-:S07]  /*1a0d0*/  IMAD.MOV.U32 R9, RZ, RZ, R10 ;  /* 0x000000ffff097224 */ /* 0x000fce00078e000a */
.L_x_37621:
[----:B------:R-:W-:Y:S05]  /*1a0e0*/  BSYNC.RECONVERGENT B1 ;  /* 0x0000000000017941 */ /* 0x000fea0003800200 */
.L_x_37619:
        /* <DEDUP_REMOVED lines=9> */
.L_x_37623:
[----:B------:R-:W-:Y:S02]  /*1a180*/  IMAD.MOV.U32 R10, RZ, RZ, R8 ;  /* 0x000000ffff0a7224 */ /* 0x000fe400078e0008 */
[----:B------:R-:W-:Y:S02]  /*1a190*/  IMAD.MOV.U32 R27, RZ, RZ, R25 ;  /* 0x000000ffff1b7224 */ /* 0x000fe400078e0019 */
[----:B------:R-:W-:Y:S02]  /*1a1a0*/  IMAD.MOV.U32 R8, RZ, RZ, R29 ;  /* 0x000000ffff087224 */ /* 0x000fe400078e001d */
[----:B------:R-:W-:-:S07]  /*1a1b0*/  IMAD.MOV.U32 R25, RZ, RZ, R24 ;  /* 0x000000ffff197224 */ /* 0x000fce00078e0018 */
.L_x_37624:
[----:B------:R-:W-:Y:S05]  /*1a1c0*/  BSYNC.RECONVERGENT B1 ;  /* 0x0000000000017941 */ /* 0x000fea0003800200 */
.L_x_37622:
        /* <DEDUP_REMOVED lines=9> */
.L_x_37626:
[----:B------:R-:W-:Y:S02]  /*1a260*/  IMAD.MOV.U32 R35, RZ, RZ, R10 ;  /* 0x000000ffff237224 */ /* 0x000fe400078e000a */
[----:B------:R-:W-:Y:S02]  /*1a270*/  IMAD.MOV.U32 R29, RZ, RZ, R27 ;  /* 0x000000ffff1d7224 */ /* 0x000fe400078e001b */
[----:B------:R-:W-:Y:S02]  /*1a280*/  IMAD.MOV.U32 R10, RZ, RZ, R33 ;  /* 0x000000ffff0a7224 */ /* 0x000fe400078e0021 */
[----:B------:R-:W-:-:S07]  /*1a290*/  IMAD.MOV.U32 R27, RZ, RZ, R26 ;  /* 0x000000ffff1b7224 */ /* 0x000fce00078e001a */
.L_x_37627:
[----:B------:R-:W-:Y:S05]  /*1a2a0*/  BSYNC.RECONVERGENT B1 ;  /* 0x0000000000017941 */ /* 0x000fea0003800200 */
.L_x_37625:
        /* <DEDUP_REMOVED lines=9> */
.L_x_37629:
[----:B------:R-:W-:Y:S01]  /*1a340*/  MOV R37, R35 ;  /* 0x0000002300257202 */ /* 0x000fe20000000f00 */
[----:B------:R-:W-:Y:S02]  /*1a350*/  IMAD.MOV.U32 R33, RZ, RZ, R29 ;  /* 0x000000ffff217224 */ /* 0x000fe400078e001d */
[----:B------:R-:W-:Y:S02]  /*1a360*/  IMAD.MOV.U32 R35, RZ, RZ, R30 ;  /* 0x000000ffff237224 */ /* 0x000fe400078e001e */
[----:B------:R-:W-:-:S07]  /*1a370*/  IMAD.MOV.U32 R29, RZ, RZ, R28 ;  /* 0x000000ffff1d7224 */ /* 0x000fce00078e001c */
.L_x_37630:
[----:B------:R-:W-:Y:S05]  /*1a380*/  BSYNC.RECONVERGENT B1 ;  /* 0x0000000000017941 */ /* 0x000fea0003800200 */
.L_x_37628:
        /* <DEDUP_REMOVED lines=9> */
.L_x_37632:
[----:B------:R-:W-:Y:S01]  /*1a420*/  IMAD.MOV.U32 R26, RZ, RZ, R37 ;  /* 0x000000ffff1a7224 */ /* 0x000fe200078e0025 */
[----:B------:R-:W-:Y:S01]  /*1a430*/  MOV R24, R33 ;  /* 0x0000002100187202 */ /* 0x000fe20000000f00 */
[----:B------:R-:W-:Y:S02]  /*1a440*/  IMAD.MOV.U32 R37, RZ, RZ, R34 ;  /* 0x000000ffff257224 */ /* 0x000fe400078e0022 */
[----:B------:R-:W-:-:S07]  /*1a450*/  IMAD.MOV.U32 R33, RZ, RZ, R32 ;  /* 0x000000ffff217224 */ /* 0x000fce00078e0020 */
.L_x_37633:
[----:B------:R-:W-:Y:S05]  /*1a460*/  BSYNC.RECONVERGENT B1 ;  /* 0x0000000000017941 */ /* 0x000fea0003800200 */
.L_x_37631:
        /* <DEDUP_REMOVED lines=16> */
.L_x_37635:
[----:B------:R-:W-:Y:S01]  /*1a570*/  MOV R16, R11 ;  /* 0x0000000b00107202 */ /* 0x000fe20000000f00 */
[----:B------:R-:W-:Y:S02]  /*1a580*/  IMAD.MOV.U32 R12, RZ, RZ, R3 ;  /* 0x000000ffff0c7224 */ /* 0x000fe400078e0003 */
[----:B------:R-:W-:Y:S02]  /*1a590*/  IMAD.MOV.U32 R11, RZ, RZ, R23 ;  /* 0x000000ffff0b7224 */ /* 0x000fe400078e0017 */
[----:B------:R-:W-:-:S07]  /*1a5a0*/  IMAD.MOV.U32 R3, RZ, RZ, R36 ;  /* 0x000000ffff037224 */ /* 0x000fce00078e0024 */
.L_x_37636:
[----:B------:R-:W-:Y:S05]  /*1a5b0*/  BSYNC.RECONVERGENT B1 ;  /* 0x0000000000017941 */ /* 0x000fea0003800200 */
.L_x_37634:
        /* <DEDUP_REMOVED lines=9> */
.L_x_37638:
[----:B------:R-:W-:Y:S01]  /*1a650*/  IMAD.MOV.U32 R23, RZ, RZ, R16 ;  /* 0x000000ffff177224 */ /* 0x000fe200078e0010 */
[----:B------:R-:W-:Y:S01]  /*1a660*/  MOV R28, R12 ;  /* 0x0000000c001c7202 */ /* 0x000fe20000000f00 */
[----:B------:R-:W-:Y:S02]  /*1a670*/  IMAD.MOV.U32 R16, RZ, RZ, R22 ;  /* 0x000000ffff107224 */ /* 0x000fe400078e0016 */
[----:B------:R-:W-:-:S07]  /*1a680*/  IMAD.MOV.U32 R12, RZ, RZ, R9 ;  /* 0x000000ffff0c7224 */ /* 0x000fce00078e0009 */
.L_x_37639:
[----:B------:R-:W-:Y:S05]  /*1a690*/  BSYNC.RECONVERGENT B1 ;  /* 0x0000000000017941 */ /* 0x000fea0003800200 */
.L_x_37637:
        /* <DEDUP_REMOVED lines=9> */
.L_x_37641:
[----:B------:R-:W-:Y:S01]  /*1a730*/  IMAD.MOV.U32 R9, RZ, RZ, R23 ;  /* 0x000000ffff097224 */ /* 0x000fe200078e0017 */
[----:B------:R-:W-:Y:S01]  /*1a740*/  MOV R23, R8 ;  /* 0x0000000800177202 */ /* 0x000fe20000000f00 */
[----:B------:R-:W-:Y:S02]  /*1a750*/  IMAD.MOV.U32 R22, RZ, RZ, R28 ;  /* 0x000000ffff167224 */ /* 0x000fe400078e001c */
[----:B------:R-:W-:-:S07]  /*1a760*/  IMAD.MOV.U32 R28, RZ, RZ, R25 ;  /* 0x000000ffff1c7224 */ /* 0x000fce00078e0019 */
.L_x_37642:
[----:B------:R-:W-:Y:S05]  /*1a770*/  BSYNC.RECONVERGENT B1 ;  /* 0x0000000000017941 */ /* 0x000fea0003800200 */
.L_x_37640:
        /* <DEDUP_REMOVED lines=9> */
.L_x_37644:
[----:B------:R-:W-:Y:S02]  /*1a810*/  IMAD.MOV.U32 R30, RZ, RZ, R9 ;  /* 0x000000ffff1e7224 */ /* 0x000fe400078e0009 */
[----:B------:R-:W-:Y:S01]  /*1a820*/  IMAD.MOV.U32 R8, RZ, RZ, R22 ;  /* 0x000000ffff087224 */ /* 0x000fe200078e0016 */
[----:B------:R-:W-:Y:S01]  /*1a830*/  MOV R22, R27 ;  /* 0x0000001b00167202 */ /* 0x000fe20000000f00 */
[----:B------:R-:W-:-:S07]  /*1a840*/  IMAD.MOV.U32 R9, RZ, RZ, R10 ;  /* 0x000000ffff097224 */ /* 0x000fce00078e000a */
.L_x_37645:
[----:B------:R-:W-:Y:S05]  /*1a850*/  BSYNC.RECONVERGENT B1 ;  /* 0x0000000000017941 */ /* 0x000fea0003800200 */
.L_x_37643:
        /* <DEDUP_REMOVED lines=9> */
.L_x_37647:
[----:B------:R-:W-:Y:S02]  /*1a8f0*/  IMAD.MOV.U32 R32, RZ, RZ, R30 ;  /* 0x000000ffff207224 */ /* 0x000fe400078e001e */
[----:B------:R-:W-:Y:S02]  /*1a900*/  IMAD.MOV.U32 R10, RZ, RZ, R8 ;  /* 0x000000ffff0a7224 */ /* 0x000fe400078e0008 */
[----:B------:R-:W-:Y:S02]  /*1a910*/  IMAD.MOV.U32 R30, RZ, RZ, R35 ;  /* 0x000000ffff1e7224 */ /* 0x000fe400078e0023 */
[----:B------:R-:W-:-:S07]  /*1a920*/  IMAD.MOV.U32 R8, RZ, RZ, R29 ;  /* 0x000000ffff087224 */ /* 0x000fce00078e001d */
.L_x_37648:
[----:B------:R-:W-:Y:S05]  /*1a930*/  BSYNC.RECONVERGENT B1 ;  /* 0x0000000000017941 */ /* 0x000fea0003800200 */
.L_x_37646:
        /* <DEDUP_REMOVED lines=9> */
.L_x_37650:
[----:B------:R-:W-:Y:S02]  /*1a9d0*/  IMAD.MOV.U32 R27, RZ, RZ, R32 ;  /* 0x000000ffff1b7224 */ /* 0x000fe400078e0020 */
[----:B------:R-:W-:Y:S02]  /*1a9e0*/  IMAD.MOV.U32 R25, RZ, RZ, R10 ;  /* 0x000000ffff197224 */ /* 0x000fe400078e000a */
[----:B------:R-:W-:Y:S02]  /*1a9f0*/  IMAD.MOV.U32 R32, RZ, RZ, R37 ;  /* 0x000000ffff207224 */ /* 0x000fe400078e0025 */
[----:B------:R-:W-:-:S07]  /*1aa00*/  IMAD.MOV.U32 R10, RZ, RZ, R33 ;  /* 0x000000ffff0a7224 */ /* 0x000fce00078e0021 */
.L_x_37651:
[----:B------:R-:W-:Y:S05]  /*1aa10*/  BSYNC.RECONVERGENT B1 ;  /* 0x0000000000017941 */ /* 0x000fea0003800200 */
.L_x_37649:
        /* <DEDUP_REMOVED lines=9> */
.L_x_37653:
[----:B------:R-:W-:Y:S02]  /*1aab0*/  IMAD.MOV.U32 R33, RZ, RZ, R27 ;  /* 0x000000ffff217224 */ /* 0x000fe400078e001b */
[----:B------:R-:W-:Y:S02]  /*1aac0*/  IMAD.MOV.U32 R29, RZ, RZ, R25 ;  /* 0x000000ffff1d7224 */ /* 0x000fe400078e0019 */
[----:B------:R-:W-:Y:S02]  /*1aad0*/  IMAD.MOV.U32 R27, RZ, RZ, R26 ;  /* 0x000000ffff1b7224 */ /* 0x000fe400078e001a */
[----:B------:R-:W-:-:S07]  /*1aae0*/  IMAD.MOV.U32 R25, RZ, RZ, R24 ;  /* 0x000000ffff197224 */ /* 0x000fce00078e0018 */
.L_x_37654:
[----:B------:R-:W-:Y:S05]  /*1aaf0*/  BSYNC.RECONVERGENT B1 ;  /* 0x0000000000017941 */ /* 0x000fea0003800200 */
.L_x_37652:
        /* <DEDUP_REMOVED lines=16> */
.L_x_37656:
[----:B------:R-:W-:Y:S02]  /*1ac00*/  IMAD.MOV.U32 R24, RZ, RZ, R11 ;  /* 0x000000ffff187224 */ /* 0x000fe400078e000b */
[----:B------:R-:W-:Y:S02]  /*1ac10*/  IMAD.MOV.U32 R13, RZ, RZ, R3 ;  /* 0x000000ffff0d7224 */ /* 0x000fe400078e0003 */
[----:B------:R-:W-:Y:S02]  /*1ac20*/  IMAD.MOV.U32 R11, RZ, RZ, R16 ;  /* 0x000000ffff0b7224 */ /* 0x000fe400078e0010 */
[----:B------:R-:W-:-:S07]  /*1ac30*/  IMAD.MOV.U32 R3, RZ, RZ, R12 ;  /* 0x000000ffff037224 */ /* 0x000fce00078e000c */
.L_x_37657:
[----:B------:R-:W-:Y:S05]  /*1ac40*/  BSYNC.RECONVERGENT B1 ;  /* 0x0000000000017941 */ /* 0x000fea0003800200 */
.L_x_37655:
        /* <DEDUP_REMOVED lines=9> */
.L_x_37659:
[----:B------:R-:W-:Y:S02]  /*1ace0*/  IMAD.MOV.U32 R12, RZ, RZ, R24 ;  /* 0x000000ffff0c7224 */ /* 0x000fe400078e0018 */
[----:B------:R-:W-:Y:S02]  /*1acf0*/  IMAD.MOV.U32 R17, RZ, RZ, R13 ;  /* 0x000000ffff117224 */ /* 0x000fe400078e000d */
[----:B------:R-:W-:Y:S02]  /*1ad00*/  IMAD.MOV.U32 R24, RZ, RZ, R23 ;  /* 0x000000ffff187224 */ /* 0x000fe400078e0017 */
[----:B------:R-:W-:-:S07]  /*1ad10*/  IMAD.MOV.U32 R13, RZ, RZ, R28 ;  /* 0x000000ffff0d7224 */ /* 0x000fce00078e001c */
.L_x_37660:
[----:B------:R-:W-:Y:S05]  /*1ad20*/  BSYNC.RECONVERGENT B1 ;  /* 0x0000000000017941 */ /* 0x000fea0003800200 */
.L_x_37658:
        /* <DEDUP_REMOVED lines=9> */
.L_x_37662:
[----:B------:R-:W-:Y:S01]  /*1adc0*/  MOV R35, R12 ;  /* 0x0000000c00237202 */ /* 0x000fe20000000f00 */
[----:B------:R-:W-:Y:S02]  /*1add0*/  IMAD.MOV.U32 R23, RZ, RZ, R17 ;  /* 0x000000ffff177224 */ /* 0x000fe400078e0011 */
[----:B------:R-:W-:Y:S02]  /*1ade0*/  IMAD.MOV.U32 R12, RZ, RZ, R9 ;  /* 0x000000ffff0c7224 */ /* 0x000fe400078e0009 */
[----:B------:R-:W-:-:S07]  /*1adf0*/  IMAD.MOV.U32 R17, RZ, RZ, R22 ;  /* 0x000000ffff117224 */ /* 0x000fce00078e0016 */
.L_x_37663:
[----:B------:R-:W-:Y:S05]  /*1ae00*/  BSYNC.RECONVERGENT B1 ;  /* 0x0000000000017941 */ /* 0x000fea0003800200 */
.L_x_37661:
        /* <DEDUP_REMOVED lines=9> */
.L_x_37665:
[----:B------:R-:W-:Y:S01]  /*1aea0*/  IMAD.MOV.U32 R37, RZ, RZ, R35 ;  /* 0x000000ffff257224 */ /* 0x000fe200078e0023 */
[----:B------:R-:W-:Y:S01]  /*1aeb0*/  MOV R9, R23 ;  /* 0x0000001700097202 */ /* 0x000fe20000000f00 */
[----:B------:R-:W-:Y:S02]  /*1aec0*/  IMAD.MOV.U32 R35, RZ, RZ, R30 ;  /* 0x000000ffff237224 */ /* 0x000fe400078e001e */
[----:B------:R-:W-:-:S07]  /*1aed0*/  IMAD.MOV.U32 R23, RZ, RZ, R8 ;  /* 0x000000ffff177224 */ /* 0x000fce00078e0008 */
.L_x_37666:
[----:B------:R-:W-:Y:S05]  /*1aee0*/  BSYNC.RECONVERGENT B1 ;  /* 0x0000000000017941 */ /* 0x000fea0003800200 */
.L_x_37664:
        /* <DEDUP_REMOVED lines=9> */
.L_x_37668:
[----:B------:R-:W-:Y:S01]  /*1af80*/  IMAD.MOV.U32 R16, RZ, RZ, R37 ;  /* 0x000000ffff107224 */ /* 0x000fe200078e0025 */
[----:B------:R-:W-:Y:S01]  /*1af90*/  MOV R37, R32 ;  /* 0x0000002000257202 */ /* 0x000fe20000000f00 */
[----:B------:R-:W-:Y:S02]  /*1afa0*/  IMAD.MOV.U32 R8, RZ, RZ, R9 ;  /* 0x000000ffff087224 */ /* 0x000fe400078e0009 */
[----:B------:R-:W-:-:S07]  /*1afb0*/  IMAD.MOV.U32 R9, RZ, RZ, R10 ;  /* 0x000000ffff097224 */ /* 0x000fce00078e000a */
.L_x_37669:
[----:B------:R-:W-:Y:S05]  /*1afc0*/  BSYNC.RECONVERGENT B1 ;  /* 0x0000000000017941 */ /* 0x000fea0003800200 */
.L_x_37667:
        /* <DEDUP_REMOVED lines=9> */
.L_x_37671:
[----:B------:R-:W-:Y:S02]  /*1b060*/  IMAD.MOV.U32 R22, RZ, RZ, R16 ;  /* 0x000000ffff167224 */ /* 0x000fe400078e0010 */
[----:B------:R-:W-:Y:S01]  /*1b070*/  IMAD.MOV.U32 R10, RZ, RZ, R8 ;  /* 0x000000ffff0a7224 */ /* 0x000fe200078e0008 */
[----:B------:R-:W-:Y:S01]  /*1b080*/  MOV R8, R25 ;  /* 0x0000001900087202 */ /* 0x000fe20000000f00 */
[----:B------:R-:W-:-:S07]  /*1b090*/  IMAD.MOV.U32 R16, RZ, RZ, R27 ;  /* 0x000000ffff107224 */ /* 0x000fce00078e001b */
.L_x_37672:
[----:B------:R-:W-:Y:S05]  /*1b0a0*/  BSYNC.RECONVERGENT B1 ;  /* 0x0000000000017941 */ /* 0x000fea0003800200 */
.L_x_37670:
        /* <DEDUP_REMOVED lines=9> */
.L_x_37674:
[----:B------:R-:W-:Y:S02]  /*1b140*/  IMAD.MOV.U32 R26, RZ, RZ, R22 ;  /* 0x000000ffff1a7224 */ /* 0x000fe400078e0016 */
[----:B------:R-:W-:Y:S02]  /*1b150*/  IMAD.MOV.U32 R25, RZ, RZ, R10 ;  /* 0x000000ffff197224 */ /* 0x000fe400078e000a */
[----:B------:R-:W-:Y:S02]  /*1b160*/  IMAD.MOV.U32 R22, RZ, RZ, R33 ;  /* 0x000000ffff167224 */ /* 0x000fe400078e0021 */
[----:B------:R-:W-:-:S07]  /*1b170*/  IMAD.MOV.U32 R10, RZ, RZ, R29 ;  /* 0x000000ffff0a7224 */ /* 0x000fce00078e001d */
.L_x_37675:
[----:B------:R-:W-:Y:S05]  /*1b180*/  BSYNC.RECONVERGENT B1 ;  /* 0x0000000000017941 */ /* 0x000fea0003800200 */
.L_x_37673:
        /* <DEDUP_REMOVED lines=16> */
.L_x_37677:
[----:B------:R-:W-:Y:S02]  /*1b290*/  IMAD.MOV.U32 R18, RZ, RZ, R11 ;  /* 0x000000ffff127224 */ /* 0x000fe400078e000b */
[----:B------:R-:W-:Y:S01]  /*1b2a0*/  IMAD.MOV.U32 R14, RZ, RZ, R3 ;  /* 0x000000ffff0e7224 */ /* 0x000fe200078e0003 */
[----:B------:R-:W-:Y:S01]  /*1b2b0*/  MOV R3, R13 ;  /* 0x0000000d00037202 */ /* 0x000fe20000000f00 */
[----:B------:R-:W-:-:S07]  /*1b2c0*/  IMAD.MOV.U32 R11, RZ, RZ, R24 ;  /* 0x000000ffff0b7224 */ /* 0x000fce00078e0018 */
.L_x_37678:
[----:B------:R-:W-:Y:S05]  /*1b2d0*/  BSYNC.RECONVERGENT B1 ;  /* 0x0000000000017941 */ /* 0x000fea0003800200 */
.L_x_37676:
        /* <DEDUP_REMOVED lines=9> */
.L_x_37680:
[----:B------:R-:W-:Y:S02]  /*1b370*/  IMAD.MOV.U32 R28, RZ, RZ, R18 ;  /* 0x000000ffff1c7224 */ /* 0x000fe400078e0012 */
[----:B------:R-:W-:Y:S02]  /*1b380*/  IMAD.MOV.U32 R24, RZ, RZ, R14 ;  /* 0x000000ffff187224 */ /* 0x000fe400078e000e */
[----:B------:R-:W-:Y:S02]  /*1b390*/  IMAD.MOV.U32 R18, RZ, RZ, R12 ;  /* 0x000000ffff127224 */ /* 0x000fe400078e000c */
[----:B------:R-:W-:-:S07]  /*1b3a0*/  IMAD.MOV.U32 R14, RZ, RZ, R17 ;  /* 0x000000ffff0e7224 */ /* 0x000fce00078e0011 */
.L_x_37681:
[----:B------:R-:W-:Y:S05]  /*1b3b0*/  BSYNC.RECONVERGENT B1 ;  /* 0x0000000000017941 */ /* 0x000fea0003800200 */
.L_x_37679:
        /* <DEDUP_REMOVED lines=9> */
.L_x_37683:
[----:B------:R-:W-:Y:S02]  /*1b450*/  IMAD.MOV.U32 R30, RZ, RZ, R28 ;  /* 0x000000ffff1e7224 */ /* 0x000fe400078e001c */
[----:B------:R-:W-:Y:S02]  /*1b460*/  IMAD.MOV.U32 R12, RZ, RZ, R24 ;  /* 0x000000ffff0c7224 */ /* 0x000fe400078e0018 */
[----:B------:R-:W-:Y:S02]  /*1b470*/  IMAD.MOV.U32 R28, RZ, RZ, R35 ;  /* 0x000000ffff1c7224 */ /* 0x000fe400078e0023 */
[----:B------:R-:W-:-:S07]  /*1b480*/  IMAD.MOV.U32 R24, RZ, RZ, R23 ;  /* 0x000000ffff187224 */ /* 0x000fce00078e0017 */
.L_x_37684:
[----:B------:R-:W-:Y:S05]  /*1b490*/  BSYNC.RECONVERGENT B1 ;  /* 0x0000000000017941 */ /* 0x000fea0003800200 */
.L_x_37682:
        /* <DEDUP_REMOVED lines=9> */
.L_x_37686:
[----:B------:R-:W-:Y:S02]  /*1b530*/  IMAD.MOV.U32 R17, RZ, RZ, R30 ;  /* 0x000000ffff117224 */ /* 0x000fe400078e001e */
[----:B------:R-:W-:Y:S02]  /*1b540*/  IMAD.MOV.U32 R13, RZ, RZ, R12 ;  /* 0x000000ffff0d7224 */ /* 0x000fe400078e000c */
[----:B------:R-:W-:Y:S02]  /*1b550*/  IMAD.MOV.U32 R30, RZ, RZ, R37 ;  /* 0x000000ffff1e7224 */ /* 0x000fe400078e0025 */
[----:B------:R-:W-:-:S07]  /*1b560*/  IMAD.MOV.U32 R12, RZ, RZ, R9 ;  /* 0x000000ffff0c7224 */ /* 0x000fce00078e0009 */
.L_x_37687:
[----:B------:R-:W-:Y:S05]  /*1b570*/  BSYNC.RECONVERGENT B1 ;  /* 0x0000000000017941 */ /* 0x000fea0003800200 */
.L_x_37685:
        /* <DEDUP_REMOVED lines=9> */
.L_x_37689:
[----:B------:R-:W-:Y:S01]  /*1b610*/  MOV R23, R17 ;  /* 0x0000001100177202 */ /* 0x000fe20000000f00 */
[----:B------:R-:W-:Y:S02]  /*1b620*/  IMAD.MOV.U32 R9, RZ, RZ, R13 ;  /* 0x000000ffff097224 */ /* 0x000fe400078e000d */
[----:B------:R-:W-:Y:S02]  /*1b630*/  IMAD.MOV.U32 R17, RZ, RZ, R16 ;  /* 0x000000ffff117224 */ /* 0x000fe400078e0010 */
[----:B------:R-:W-:-:S07]  /*1b640*/  IMAD.MOV.U32 R13, RZ, RZ, R8 ;  /* 0x000000ffff0d7224 */ /* 0x000fce00078e0008 */
.L_x_37690:
[----:B------:R-:W-:Y:S05]  /*1b650*/  BSYNC.RECONVERGENT B1 ;  /* 0x0000000000017941 */ /* 0x000fea0003800200 */
.L_x_37688:
        /* <DEDUP_REMOVED lines=9> */
.L_x_37692:
[----:B------:R-:W-:Y:S01]  /*1b6f0*/  IMAD.MOV.U32 R27, RZ, RZ, R23 ;  /* 0x000000ffff1b7224 */ /* 0x000fe200078e0017 */
[----:B------:R-:W-:Y:S01]  /*1b700*/  MOV R8, R9 ;  /* 0x0000000900087202 */ /* 0x000fe20000000f00 */
[----:B------:R-:W-:Y:S02]  /*1b710*/  IMAD.MOV.U32 R23, RZ, RZ, R22 ;  /* 0x000000ffff177224 */ /* 0x000fe400078e0016 */
[----:B------:R-:W-:-:S07]  /*1b720*/  IMAD.MOV.U32 R9, RZ, RZ, R10 ;  /* 0x000000ffff097224 */ /* 0x000fce00078e000a */
.L_x_37693:
[----:B------:R-:W-:Y:S05]  /*1b730*/  BSYNC.RECONVERGENT B1 ;  /* 0x0000000000017941 */ /* 0x000fea0003800200 */
.L_x_37691:
        /* <DEDUP_REMOVED lines=9> */
.L_x_37695:
[----:B------:R-:W-:Y:S01]  /*1b7d0*/  IMAD.MOV.U32 R16, RZ, RZ, R27 ;  /* 0x000000ffff107224 */ /* 0x000fe200078e001b */
[----:B------:R-:W-:Y:S01]  /*1b7e0*/  MOV R27, R26 ;  /* 0x0000001a001b7202 */ /* 0x000fe20000000f00 */
[----:B------:R-:W-:Y:S02]  /*1b7f0*/  IMAD.MOV.U32 R10, RZ, RZ, R8 ;  /* 0x000000ffff0a7224 */ /* 0x000fe400078e0008 */
[----:B------:R-:W-:-:S07]  /*1b800*/  IMAD.MOV.U32 R8, RZ, RZ, R25 ;  /* 0x000000ffff087224 */ /* 0x000fce00078e0019 */
.L_x_37696:
[----:B------:R-:W-:Y:S05]  /*1b810*/  BSYNC.RECONVERGENT B1 ;  /* 0x0000000000017941 */ /* 0x000fea0003800200 */
.L_x_37694:
        /* <DEDUP_REMOVED lines=16> */
.L_x_37698:
[----:B------:R-:W-:Y:S01]  /*1b920*/  IMAD.MOV.U32 R19, RZ, RZ, R11 ;  /* 0x000000ffff137224 */ /* 0x000fe200078e000b */
[----:B------:R-:W-:Y:S01]  /*1b930*/  MOV R15, R3 ;  /* 0x00000003000f7202 */ /* 0x000fe20000000f00 */
[----:B------:R-:W-:Y:S02]  /*1b940*/  IMAD.MOV.U32 R11, RZ, RZ, R18 ;  /* 0x000000ffff0b7224 */ /* 0x000fe400078e0012 */
[----:B------:R-:W-:-:S07]  /*1b950*/  IMAD.MOV.U32 R3, RZ, RZ, R14 ;  /* 0x000000ffff037224 */ /* 0x000fce00078e000e */
.L_x_37699:
[----:B------:R-:W-:Y:S05]  /*1b960*/  BSYNC.RECONVERGENT B1 ;  /* 0x0000000000017941 */ /* 0x000fea0003800200 */
.L_x_37697:
        /* <DEDUP_REMOVED lines=9> */
.L_x_37701:
[----:B------:R-:W-:Y:S01]  /*1ba00*/  IMAD.MOV.U32 R29, RZ, RZ, R19 ;  /* 0x000000ffff1d7224 */ /* 0x000fe200078e0013 */
[----:B------:R-:W-:Y:S01]  /*1ba10*/  MOV R19, R28 ;  /* 0x0000001c00137202 */ /* 0x000fe20000000f00 */
[----:B------:R-:W-:Y:S02]  /*1ba20*/  IMAD.MOV.U32 R25, RZ, RZ, R15 ;  /* 0x000000ffff197224 */ /* 0x000fe400078e000f */
[----:B------:R-:W-:-:S07]  /*1ba30*/  IMAD.MOV.U32 R15, RZ, RZ, R24 ;  /* 0x000000ffff0f7224 */ /* 0x000fce00078e0018 */
.L_x_37702:
[----:B------:R-:W-:Y:S05]  /*1ba40*/  BSYNC.RECONVERGENT B1 ;  /* 0x0000000000017941 */ /* 0x000fea0003800200 */
.L_x_37700:
        /* <DEDUP_REMOVED lines=9> */
.L_x_37704:
[----:B------:R-:W-:Y:S02]  /*1bae0*/  IMAD.MOV.U32 R18, RZ, RZ, R29 ;  /* 0x000000ffff127224 */ /* 0x000fe400078e001d */
[----:B------:R-:W-:Y:S01]  /*1baf0*/  IMAD.MOV.U32 R14, RZ, RZ, R25 ;  /* 0x000000ffff0e7224 */ /* 0x000fe200078e0019 */
[----:B------:R-:W-:Y:S01]  /*1bb00*/  MOV R25, R12 ;  /* 0x0000000c00197202 */ /* 0x000fe20000000f00 */
[----:B------:R-:W-:-:S07]  /*1bb10*/  IMAD.MOV.U32 R29, RZ, RZ, R30 ;  /* 0x000000ffff1d7224 */ /* 0x000fce00078e001e */
.L_x_37705:
[----:B------:R-:W-:Y:S05]  /*1bb20*/  BSYNC.RECONVERGENT B1 ;  /* 0x0000000000017941 */ /* 0x000fea0003800200 */
.L_x_37703:
        /* <DEDUP_REMOVED lines=9> */
.L_x_37707:
[----:B------:R-:W-:Y:S02]  /*1bbc0*/  IMAD.MOV.U32 R22, RZ, RZ, R18 ;  /* 0x000000ffff167224 */ /* 0x000fe400078e0012 */
[----:B------:R-:W-:Y:S02]  /*1bbd0*/  IMAD.MOV.U32 R12, RZ, RZ, R14 ;  /* 0x000000ffff0c7224 */ /* 0x000fe400078e000e */
[----:B------:R-:W-:Y:S02]  /*1bbe0*/  IMAD.MOV.U32 R18, RZ, RZ, R17 ;  /* 0x000000ffff127224 */ /* 0x000fe400078e0011 */
[----:B------:R-:W-:-:S07]  /*1bbf0*/  IMAD.MOV.U32 R14, RZ, RZ, R13 ;  /* 0x000000ffff0e7224 */ /* 0x000fce00078e000d */
.L_x_37708:
[----:B------:R-:W-:Y:S05]  /*1bc00*/  BSYNC.RECONVERGENT B1 ;  /* 0x0000000000017941 */ /* 0x000fea0003800200 */
.L_x_37706:
        /* <DEDUP_REMOVED lines=9> */
.L_x_37710:
[----:B------:R-:W-:Y:S02]  /*1bca0*/  IMAD.MOV.U32 R24, RZ, RZ, R22 ;  /* 0x000000ffff187224 */ /* 0x000fe400078e0016 */
[----:B------:R-:W-:Y:S02]  /*1bcb0*/  IMAD.MOV.U32 R13, RZ, RZ, R12 ;  /* 0x000000ffff0d7224 */ /* 0x000fe400078e000c */
[----:B------:R-:W-:Y:S02]  /*1bcc0*/  IMAD.MOV.U32 R22, RZ, RZ, R23 ;  /* 0x000000ffff167224 */ /* 0x000fe400078e0017 */
[----:B------:R-:W-:-:S07]  /*1bcd0*/  IMAD.MOV.U32 R12, RZ, RZ, R9 ;  /* 0x000000ffff0c7224 */ /* 0x000fce00078e0009 */
.L_x_37711:
[----:B------:R-:W-:Y:S05]  /*1bce0*/  BSYNC.RECONVERGENT B1 ;  /* 0x0000000000017941 */ /* 0x000fea0003800200 */
.L_x_37709:
        /* <DEDUP_REMOVED lines=9> */
.L_x_37713:
[----:B------:R-:W-:Y:S02]  /*1bd80*/  IMAD.MOV.U32 R17, RZ, RZ, R24 ;  /* 0x000000ffff117224 */ /* 0x000fe400078e0018 */
[----:B------:R-:W-:Y:S02]  /*1bd90*/  IMAD.MOV.U32 R9, RZ, RZ, R13 ;  /* 0x000000ffff097224 */ /* 0x000fe400078e000d */
[----:B------:R-:W-:Y:S02]  /*1bda0*/  IMAD.MOV.U32 R24, RZ, RZ, R27 ;  /* 0x000000ffff187224 */ /* 0x000fe400078e001b */
[----:B------:R-:W-:-:S07]  /*1bdb0*/  IMAD.MOV.U32 R13, RZ, RZ, R8 ;  /* 0x000000ffff0d7224 */ /* 0x000fce00078e0008 */
.L_x_37714:
[----:B------:R-:W-:Y:S05]  /*1bdc0*/  BSYNC.RECONVERGENT B1 ;  /* 0x0000000000017941 */ /* 0x000fea0003800200 */
.L_x_37712:
        /* <DEDUP_REMOVED lines=9> */
.L_x_37716:
[----:B------:R-:W-:Y:S01]  /*1be60*/  MOV R23, R17 ;  /* 0x0000001100177202 */ /* 0x000fe20000000f00 */
[----:B------:R-:W-:Y:S02]  /*1be70*/  IMAD.MOV.U32 R8, RZ, RZ, R9 ;  /* 0x000000ffff087224 */ /* 0x000fe400078e0009 */
[----:B------:R-:W-:Y:S02]  /*1be80*/  IMAD.MOV.U32 R17, RZ, RZ, R16 ;  /* 0x000000ffff117224 */ /* 0x000fe400078e0010 */
[----:B------:R-:W-:-:S07]  /*1be90*/  IMAD.MOV.U32 R9, RZ, RZ, R10 ;  /* 0x000000ffff097224 */ /* 0x000fce00078e000a */
.L_x_37717:
[----:B------:R-:W-:Y:S05]  /*1bea0*/  BSYNC.RECONVERGENT B1 ;  /* 0x0000000000017941 */ /* 0x000fea0003800200 */
.L_x_37715:
        /* <DEDUP_REMOVED lines=16> */
.L_x_37719:
[----:B------:R-:W-:Y:S02]  /*1bfb0*/  IMAD.MOV.U32 R4, RZ, RZ, R11 ;  /* 0x000000ffff047224 */ /* 0x000fe400078e000b */
[----:B------:R-:W-:Y:S02]  /*1bfc0*/  IMAD.MOV.U32 R10, RZ, RZ, R3 ;  /* 0x000000ffff0a7224 */ /* 0x000fe400078e0003 */
[----:B------:R-:W-:Y:S02]  /*1bfd0*/  IMAD.MOV.U32 R11, RZ, RZ, R19 ;  /* 0x000000ffff0b7224 */ /* 0x000fe400078e0013 */
[----:B------:R-:W-:-:S07]  /*1bfe0*/  IMAD.MOV.U32 R3, RZ, RZ, R15 ;  /* 0x000000ffff037224 */ /* 0x000fce00078e000f */
.L_x_37720:
[----:B------:R-:W-:Y:S05]  /*1bff0*/  BSYNC.RECONVERGENT B1 ;  /* 0x0000000000017941 */ /* 0x000fea0003800200 */
.L_x_37718:
        /* <DEDUP_REMOVED lines=9> */
.L_x_37722:
[----:B------:R-:W-:Y:S01]  /*1c090*/  MOV R15, R4 ;  /* 0x00000004000f7202 */ /* 0x000fe20000000f00 */
[----:B------:R-:W-:Y:S02]  /*1c0a0*/  IMAD.MOV.U32 R19, RZ, RZ, R10 ;  /* 0x000000ffff137224 */ /* 0x000fe400078e000a */
[----:B------:R-:W-:Y:S02]  /*1c0b0*/  IMAD.MOV.U32 R4, RZ, RZ, R29 ;  /* 0x000000ffff047224 */ /* 0x000fe400078e001d */
[----:B------:R-:W-:-:S07]  /*1c0c0*/  IMAD.MOV.U32 R10, RZ, RZ, R25 ;  /* 0x000000ffff0a7224 */ /* 0x000fce00078e0019 */
.L_x_37723:
[----:B------:R-:W-:Y:S05]  /*1c0d0*/  BSYNC.RECONVERGENT B1 ;  /* 0x0000000000017941 */ /* 0x000fea0003800200 */
.L_x_37721:
        /* <DEDUP_REMOVED lines=9> */
.L_x_37725:
[----:B------:R-:W-:Y:S01]  /*1c170*/  IMAD.MOV.U32 R25, RZ, RZ, R15 ;  /* 0x000000ffff197224 */ /* 0x000fe200078e000f */
[----:B------:R-:W-:Y:S01]  /*1c180*/  MOV R16, R19 ;  /* 0x0000001300107202 */ /* 0x000fe20000000f00 */
[----:B------:R-:W-:Y:S02]  /*1c190*/  IMAD.MOV.U32 R15, RZ, RZ, R18 ;  /* 0x000000ffff0f7224 */ /* 0x000fe400078e0012 */
[----:B------:R-:W-:-:S07]  /*1c1a0*/  IMAD.MOV.U32 R19, RZ, RZ, R14 ;  /* 0x000000ffff137224 */ /* 0x000fce00078e000e */
.L_x_37726:
[----:B------:R-:W-:Y:S05]  /*1c1b0*/  BSYNC.RECONVERGENT B1 ;  /* 0x0000000000017941 */ /* 0x000fea0003800200 */
.L_x_37724:
        /* <DEDUP_REMOVED lines=9> */
.L_x_37728:
[----:B------:R-:W-:Y:S01]  /*1c250*/  IMAD.MOV.U32 R27, RZ, RZ, R25 ;  /* 0x000000ffff1b7224 */ /* 0x000fe200078e0019 */
[----:B------:R-:W-:Y:S01]  /*1c260*/  MOV R25, R22 ;  /* 0x0000001600197202 */ /* 0x000fe20000000f00 */
[----:B------:R-:W-:Y:S02]  /*1c270*/  IMAD.MOV.U32 R14, RZ, RZ, R16 ;  /* 0x000000ffff0e7224 */ /* 0x000fe400078e0010 */
[----:B------:R-:W-:-:S07]  /*1c280*/  IMAD.MOV.U32 R16, RZ, RZ, R12 ;  /* 0x000000ffff107224 */ /* 0x000fce00078e000c */
.L_x_37729:
[----:B------:R-:W-:Y:S05]  /*1c290*/  BSYNC.RECONVERGENT B1 ;  /* 0x0000000000017941 */ /* 0x000fea0003800200 */
.L_x_37727:
        /* <DEDUP_REMOVED lines=9> */
.L_x_37731:
[----:B------:R-:W-:Y:S02]  /*1c330*/  IMAD.MOV.U32 R12, RZ, RZ, R27 ;  /* 0x000000ffff0c7224 */ /* 0x000fe400078e001b */
[----:B------:R-:W-:Y:S01]  /*1c340*/  IMAD.MOV.U32 R18, RZ, RZ, R14 ;  /* 0x000000ffff127224 */ /* 0x000fe200078e000e */
[----:B------:R-:W-:Y:S01]  /*1c350*/  MOV R14, R13 ;  /* 0x0000000d000e7202 */ /* 0x000fe20000000f00 */
[----:B------:R-:W-:-:S07]  /*1c360*/  IMAD.MOV.U32 R27, RZ, RZ, R24 ;  /* 0x000000ffff1b7224 */ /* 0x000fce00078e0018 */
.L_x_37732:
[----:B------:R-:W-:Y:S05]  /*1c370*/  BSYNC.RECONVERGENT B1 ;  /* 0x0000000000017941 */ /* 0x000fea0003800200 */
.L_x_37730:
        /* <DEDUP_REMOVED lines=9> */
.L_x_37734:
[----:B------:R-:W-:Y:S02]  /*1c410*/  IMAD.MOV.U32 R13, RZ, RZ, R12 ;  /* 0x000000ffff0d7224 */ /* 0x000fe400078e000c */
[----:B------:R-:W-:Y:S02]  /*1c420*/  IMAD.MOV.U32 R29, RZ, RZ, R18 ;  /* 0x000000ffff1d7224 */ /* 0x000fe400078e0012 */
[----:B------:R-:W-:Y:S02]  /*1c430*/  IMAD.MOV.U32 R12, RZ, RZ, R17 ;  /* 0x000000ffff0c7224 */ /* 0x000fe400078e0011 */
[----:B------:R-:W-:-:S07]  /*1c440*/  IMAD.MOV.U32 R18, RZ, RZ, R9 ;  /* 0x000000ffff127224 */ /* 0x000fce00078e0009 */
.L_x_37735:
[----:B------:R-:W-:Y:S05]  /*1c450*/  BSYNC.RECONVERGENT B1 ;  /* 0x0000000000017941 */ /* 0x000fea0003800200 */
.L_x_37733:
        /* <DEDUP_REMOVED lines=9> */
.L_x_37737:
[----:B------:R-:W-:Y:S02]  /*1c4f0*/  IMAD.MOV.U32 R20, RZ, RZ, R13 ;  /* 0x000000ffff147224 */ /* 0x000fe400078e000d */
[----:B------:R-:W-:Y:S02]  /*1c500*/  IMAD.MOV.U32 R17, RZ, RZ, R29 ;  /* 0x000000ffff117224 */ /* 0x000fe400078e001d */
[----:B------:R-:W-:Y:S02]  /*1c510*/  IMAD.MOV.U32 R13, RZ, RZ, R23 ;  /* 0x000000ffff0d7224 */ /* 0x000fe400078e0017 */
[----:B------:R-:W-:-:S07]  /*1c520*/  IMAD.MOV.U32 R29, RZ, RZ, R8 ;  /* 0x000000ffff1d7224 */ /* 0x000fce00078e0008 */
.L_x_37738:
[----:B------:R-:W-:Y:S05]  /*1c530*/  BSYNC.RECONVERGENT B1 ;  /* 0x0000000000017941 */ /* 0x000fea0003800200 */
.L_x_37736:
        /* <DEDUP_REMOVED lines=16> */
.L_x_37740:
[----:B------:R-:W-:Y:S02]  /*1c640*/  IMAD.MOV.U32 R37, RZ, RZ, R11 ;  /* 0x000000ffff257224 */ /* 0x000fe400078e000b */
[----:B------:R-:W-:Y:S02]  /*1c650*/  IMAD.MOV.U32 R44, RZ, RZ, R3 ;  /* 0x000000ffff2c7224 */ /* 0x000fe400078e0003 */
[----:B------:R-:W-:Y:S02]  /*1c660*/  IMAD.MOV.U32 R11, RZ, RZ, R4 ;  /* 0x000000ffff0b7224 */ /* 0x000fe400078e0004 */
[----:B------:R-:W-:-:S07]  /*1c670*/  IMAD.MOV.U32 R3, RZ, RZ, R10 ;  /* 0x000000ffff037224 */ /* 0x000fce00078e000a */
.L_x_37741:
[----:B------:R-:W-:Y:S05]  /*1c680*/  BSYNC.RECONVERGENT B1 ;  /* 0x0000000000017941 */ /* 0x000fea0003800200 */
.L_x_37739:
        /* <DEDUP_REMOVED lines=9> */
.L_x_37743:
[----:B------:R-:W-:Y:S02]  /*1c720*/  IMAD.MOV.U32 R36, RZ, RZ, R37 ;  /* 0x000000ffff247224 */ /* 0x000fe400078e0025 */
[----:B------:R-:W-:Y:S02]  /*1c730*/  IMAD.MOV.U32 R35, RZ, RZ, R44 ;  /* 0x000000ffff237224 */ /* 0x000fe400078e002c */
[----:B------:R-:W-:Y:S02]  /*1c740*/  IMAD.MOV.U32 R37, RZ, RZ, R15 ;  /* 0x000000ffff257224 */ /* 0x000fe400078e000f */
[----:B------:R-:W-:-:S07]  /*1c750*/  IMAD.MOV.U32 R44, RZ, RZ, R19 ;  /* 0x000000ffff2c7224 */ /* 0x000fce00078e0013 */
.L_x_37744:
[----:B------:R-:W-:Y:S05]  /*1c760*/  BSYNC.RECONVERGENT B1 ;  /* 0x0000000000017941 */ /* 0x000fea0003800200 */
.L_x_37742:
        /* <DEDUP_REMOVED lines=9> */
.L_x_37746:
[----:B------:R-:W-:Y:S02]  /*1c800*/  IMAD.MOV.U32 R34, RZ, RZ, R36 ;  /* 0x000000ffff227224 */ /* 0x000fe400078e0024 */
[----:B------:R-:W-:Y:S02]  /*1c810*/  IMAD.MOV.U32 R33, RZ, RZ, R35 ;  /* 0x000000ffff217224 */ /* 0x000fe400078e0023 */
[----:B------:R-:W-:Y:S02]  /*1c820*/  IMAD.MOV.U32 R36, RZ, RZ, R25 ;  /* 0x000000ffff247224 */ /* 0x000fe400078e0019 */
[----:B------:R-:W-:-:S07]  /*1c830*/  IMAD.MOV.U32 R35, RZ, RZ, R16 ;  /* 0x000000ffff237224 */ /* 0x000fce00078e0010 */
.L_x_37747:
[----:B------:R-:W-:Y:S05]  /*1c840*/  BSYNC.RECONVERGENT B1 ;  /* 0x0000000000017941 */ /* 0x000fea0003800200 */
.L_x_37745:
        /* <DEDUP_REMOVED lines=9> */
.L_x_37749:
[----:B------:R-:W-:Y:S01]  /*1c8e0*/  MOV R32, R34 ;  /* 0x0000002200207202 */ /* 0x000fe20000000f00 */
[----:B------:R-:W-:Y:S02]  /*1c8f0*/  IMAD.MOV.U32 R30, RZ, RZ, R33 ;  /* 0x000000ffff1e7224 */ /* 0x000fe400078e0021 */
[----:B------:R-:W-:Y:S02]  /*1c900*/  IMAD.MOV.U32 R34, RZ, RZ, R27 ;  /* 0x000000ffff227224 */ /* 0x000fe400078e001b */
[----:B------:R-:W-:-:S07]  /*1c910*/  IMAD.MOV.U32 R33, RZ, RZ, R14 ;  /* 0x000000ffff217224 */ /* 0x000fce00078e000e */
.L_x_37750:
[----:B------:R-:W-:Y:S05]  /*1c920*/  BSYNC.RECONVERGENT B1 ;  /* 0x0000000000017941 */ /* 0x000fea0003800200 */
.L_x_37748:
        /* <DEDUP_REMOVED lines=9> */
.L_x_37752:
[----:B------:R-:W-:Y:S01]  /*1c9c0*/  IMAD.MOV.U32 R28, RZ, RZ, R32 ;  /* 0x000000ffff1c7224 */ /* 0x000fe200078e0020 */
[----:B------:R-:W-:Y:S01]  /*1c9d0*/  MOV R10, R30 ;  /* 0x0000001e000a7202 */ /* 0x000fe20000000f00 */
[----:B------:R-:W-:Y:S02]  /*1c9e0*/  IMAD.MOV.U32 R32, RZ, RZ, R12 ;  /* 0x000000ffff207224 */ /* 0x000fe400078e000c */
[----:B------:R-:W-:-:S07]  /*1c9f0*/  IMAD.MOV.U32 R30, RZ, RZ, R18 ;  /* 0x000000ffff1e7224 */ /* 0x000fce00078e0012 */
.L_x_37753:
[----:B------:R-:W-:Y:S05]  /*1ca00*/  BSYNC.RECONVERGENT B1 ;  /* 0x0000000000017941 */ /* 0x000fea0003800200 */
.L_x_37751:
        /* <DEDUP_REMOVED lines=9> */
.L_x_37755:
[----:B------:R-:W-:Y:S01]  /*1caa0*/  IMAD.MOV.U32 R9, RZ, RZ, R28 ;  /* 0x000000ffff097224 */ /* 0x000fe200078e001c */
[----:B------:R-:W-:Y:S01]  /*1cab0*/  MOV R28, R13 ;  /* 0x0000000d001c7202 */ /* 0x000fe20000000f00 */
[----:B------:R-:W-:Y:S02]  /*1cac0*/  IMAD.MOV.U32 R8, RZ, RZ, R10 ;  /* 0x000000ffff087224 */ /* 0x000fe400078e000a */
[----:B------:R-:W-:-:S07]  /*1cad0*/  IMAD.MOV.U32 R10, RZ, RZ, R29 ;  /* 0x000000ffff0a7224 */ /* 0x000fce00078e001d */
.L_x_37756:
[----:B------:R-:W-:Y:S05]  /*1cae0*/  BSYNC.RECONVERGENT B1 ;  /* 0x0000000000017941 */ /* 0x000fea0003800200 */
.L_x_37754:
        /* <DEDUP_REMOVED lines=9> */
.L_x_37758:
[----:B------:R-:W-:Y:S02]  /*1cb80*/  IMAD.MOV.U32 R5, RZ, RZ, R9 ;  /* 0x000000ffff057224 */ /* 0x000fe400078e0009 */
[----:B------:R-:W-:Y:S01]  /*1cb90*/  IMAD.MOV.U32 R4, RZ, RZ, R8 ;  /* 0x000000ffff047224 */ /* 0x000fe200078e0008 */
[----:B------:R-:W-:Y:S01]  /*1cba0*/  MOV R8, R17 ;  /* 0x0000001100087202 */ /* 0x000fe20000000f00 */
[----:B------:R-:W-:-:S07]  /*1cbb0*/  IMAD.MOV.U32 R9, RZ, RZ, R20 ;  /* 0x000000ffff097224 */ /* 0x000fce00078e0014 */
.L_x_37759:
[----:B------:R-:W-:Y:S05]  /*1cbc0*/  BSYNC.RECONVERGENT B1 ;  /* 0x0000000000017941 */ /* 0x000fea0003800200 */
.L_x_37757:
[----:B------:R-:W0:Y:S01]  /*1cbd0*/  LDS.128 R20, [R40+0x150] ;  /* 0x0001500028147984 */ /* 0x000e220000000c00 */
[CC--:B------:R-:W-:Y:S01]  /*1cbe0*/  FSETP.GT.FTZ.AND P3, PT, R31.reuse, R6.reuse, PT ;  /* 0x000000061f00720b */ /* 0x0c0fe20003f74000 */
[----:B------:R-:W-:Y:S02]  /*1cbf0*/  BSSY.RECONVERGENT B1, `(.L_x_37760) ;  /* 0x000001f000017945 */ /* 0x000fe40003800200 */
[----:B------:R-:W1:Y:S01]  /*1cc00*/  LDS.128 R24, [R40+0x130] ;  /* 0x0001300028187984 */ /* 0x000e620000000c00 */
[----:B------:R-:W-:Y:S02]  /*1cc10*/  FSEL R29, R31, R6, P3 ;  /* 0x000000061f1d7208 */ /* 0x000fe40001800000 */
[----:B------:R-:W-:Y:S01]  /*1cc20*/  FSEL R6, R6, R31, P3 ;  /* 0x0000001f06067208 */ /* 0x000fe20001800000 */
[----:B------:R2:W3:Y:S04]  /*1cc30*/  LDS.128 R12, [R40+0x140] ;  /* 0x00014000280c7984 */ /* 0x0004e80000000c00 */
[----:B------:R2:W4:Y:S01]  /*1cc40*/  LDS.128 R16, [R40+0x160] ;  /* 0x0001600028107984 */ /* 0x0005220000000c00 */
[----:B------:R-:W-:-:S04]  /*1cc50*/  FADD.FTZ R6, -R29, R6 ;  /* 0x000000061d067221 */ /* 0x000fc80000010100 */
[----:B------:R-:W-:Y:S01]  /*1cc60*/  FMUL.FTZ R31, R6, 1.4426950216293334961 ;  /* 0x3fb8aa3b061f7820 */ /* 0x000fe20000410000 */
[----:B------:R-:W-:Y:S02]  /*1cc70*/  FSEL R6, R2, R7, P3 ;  /* 0x0000000702067208 */ /* 0x000fe40001800000 */
[----:B------:R-:W-:-:S03]  /*1cc80*/  FSEL R7, R7, R2, P3 ;  /* 0x0000000207077208 */ /* 0x000fc60001800000 */
        /* <DEDUP_REMOVED lines=12> */
[----:B------:R-:W-:Y:S01]  /*1cd50*/  FSETP.NEU.FTZ.AND P0, PT, R3, R44, PT ;  /* 0x0000002c0300720b */ /* 0x000fe20003f1d000 */
[----:B------:R-:W-:Y:S02]  /*1cd60*/  IMAD.MOV.U32 R7, RZ, RZ, R37 ;  /* 0x000000ffff077224 */ /* 0x000fe400078e0025 */
[----:B------:R-:W-:Y:S01]  /*1cd70*/  IMAD.MOV.U32 R6, RZ, RZ, R44 ;  /* 0x000000ffff067224 */ /* 0x000fe200078e002c */
[----:B------:R-:W-:-:S13]  /*1cd80*/  ISETP.GE.OR P0, PT, R11, R37, P0 ;  /* 0x000000250b00720c */ /* 0x000fda0000706670 */
[----:B------:R-:W-:Y:S05]  /*1cd90*/  @P0 BRA `(.L_x_37762) ;  /* 0x0000000000100947 */ /* 0x000fea0003800000 */
.L_x_37761:
[----:B------:R-:W-:Y:S01]  /*1cda0*/  IMAD.MOV.U32 R7, RZ, RZ, R11 ;  /* 0x000000ffff077224 */ /* 0x000fe200078e000b */
[----:B------:R-:W-:Y:S01]  /*1cdb0*/  MOV R11, R37 ;  /* 0x00000025000b7202 */ /* 0x000fe20000000f00 */
[----:B------:R-:W-:Y:S02]  /*1cdc0*/  IMAD.MOV.U32 R6, RZ, RZ, R3 ;  /* 0x000000ffff067224 */ /* 0x000fe400078e0003 */
[----:B------:R-:W-:-:S07]  /*1cdd0*/  IMAD.MOV.U32 R3, RZ, RZ, R44 ;  /* 0x000000ffff037224 */ /* 0x000fce00078e002c */
.L_x_37762:
[----:B------:R-:W-:Y:S05]  /*1cde0*/  BSYNC.RECONVERGENT B1 ;  /* 0x0000000000017941 */ /* 0x000fea0003800200 */
.L_x_37760:
        /* <DEDUP_REMOVED lines=9> */
.L_x_37764:
[----:B------:R-:W-:Y:S02]  /*1ce80*/  IMAD.MOV.U32 R31, RZ, RZ, R7 ;  /* 0x000000ffff1f7224 */ /* 0x000fe400078e0007 */
[----:B------:R-:W-:Y:S01]  /*1ce90*/  IMAD.MOV.U32 R20, RZ, RZ, R6 ;  /* 0x000000ffff147224 */ /* 0x000fe200078e0006 */
[----:B------:R-:W-:Y:S01]  /*1cea0*/  MOV R6, R35 ;  /* 0x0000002300067202 */ /* 0x000fe20000000f00 */
[----:B------:R-:W-:-:S07]  /*1ceb0*/  IMAD.MOV.U32 R7, RZ, RZ, R36 ;  /* 0x000000ffff077224 */ /* 0x000fce00078e0024 */
.L_x_37765:
[----:B------:R-:W-:Y:S05]  /*1cec0*/  BSYNC.RECONVERGENT B1 ;  /* 0x0000000000017941 */ /* 0x000fea0003800200 */
.L_x_37763:
        /* <DEDUP_REMOVED lines=9> */
.L_x_37767:
[----:B------:R-:W-:Y:S02]  /*1cf60*/  IMAD.MOV.U32 R37, RZ, RZ, R31 ;  /* 0x000000ffff257224 */ /* 0x000fe400078e001f */
[----:B------:R-:W-:Y:S02]  /*1cf70*/  IMAD.MOV.U32 R35, RZ, RZ, R20 ;  /* 0x000000ffff237224 */ /* 0x000fe400078e0014 */
[----:B------:R-:W-:Y:S02]  /*1cf80*/  IMAD.MOV.U32 R31, RZ, RZ, R34 ;  /* 0x000000ffff1f7224 */ /* 0x000fe400078e0022 */
[----:B------:R-:W-:-:S07]  /*1cf90*/  IMAD.MOV.U32 R20, RZ, RZ, R33 ;  /* 0x000000ffff147224 */ /* 0x000fce00078e0021 */
.L_x_37768:
[----:B------:R-:W-:Y:S05]  /*1cfa0*/  BSYNC.RECONVERGENT B1 ;  /* 0x0000000000017941 */ /* 0x000fea0003800200 */
.L_x_37766:
        /* <DEDUP_REMOVED lines=9> */
.L_x_37770:
[----:B------:R-:W-:Y:S02]  /*1d040*/  IMAD.MOV.U32 R41, RZ, RZ, R37 ;  /* 0x000000ffff297224 */ /* 0x000fe400078e0025 */
[----:B------:R-:W-:Y:S02]  /*1d050*/  IMAD.MOV.U32 R33, RZ, RZ, R35 ;  /* 0x000000ffff217224 */ /* 0x000fe400078e0023 */
[----:B------:R-:W-:Y:S02]  /*1d060*/  IMAD.MOV.U32 R37, RZ, RZ, R32 ;  /* 0x000000ffff257224 */ /* 0x000fe400078e0020 */
[----:B------:R-:W-:-:S07]  /*1d070*/  IMAD.MOV.U32 R35, RZ, RZ, R30 ;  /* 0x000000ffff237224 */ /* 0x000fce00078e001e */
.L_x_37771:
[----:B------:R-:W-:Y:S05]  /*1d080*/  BSYNC.RECONVERGENT B1 ;  /* 0x0000000000017941 */ /* 0x000fea0003800200 */
.L_x_37769:
        /* <DEDUP_REMOVED lines=9> */
.L_x_37773:
[----:B------:R-:W-:Y:S02]  /*1d120*/  IMAD.MOV.U32 R24, RZ, RZ, R41 ;  /* 0x000000ffff187224 */ /* 0x000fe400078e0029 */
[----:B------:R-:W-:Y:S02]  /*1d130*/  IMAD.MOV.U32 R43, RZ, RZ, R33 ;  /* 0x000000ffff2b7224 */ /* 0x000fe400078e0021 */
[----:B------:R-:W-:Y:S02]  /*1d140*/  IMAD.MOV.U32 R41, RZ, RZ, R28 ;  /* 0x000000ffff297224 */ /* 0x000fe400078e001c */
[----:B------:R-:W-:-:S07]  /*1d150*/  IMAD.MOV.U32 R33, RZ, RZ, R10 ;  /* 0x000000ffff217224 */ /* 0x000fce00078e000a */
.L_x_37774:
[----:B------:R-:W-:Y:S05]  /*1d160*/  BSYNC.RECONVERGENT B1 ;  /* 0x0000000000017941 */ /* 0x000fea0003800200 */
.L_x_37772:
        /* <DEDUP_REMOVED lines=9> */
.L_x_37776:
[----:B------:R-:W-:Y:S01]  /*1d200*/  MOV R10, R24 ;  /* 0x00000018000a7202 */ /* 0x000fe20000000f00 */
[----:B------:R-:W-:Y:S02]  /*1d210*/  IMAD.MOV.U32 R45, RZ, RZ, R43 ;  /* 0x000000ffff2d7224 */ /* 0x000fe400078e002b */
[----:B------:R-:W-:Y:S02]  /*1d220*/  IMAD.MOV.U32 R24, RZ, RZ, R9 ;  /* 0x000000ffff187224 */ /* 0x000fe400078e0009 */
[----:B------:R-:W-:-:S07]  /*1d230*/  IMAD.MOV.U32 R43, RZ, RZ, R8 ;  /* 0x000000ffff2b7224 */ /* 0x000fce00078e0008 */
.L_x_37777:
[----:B------:R-:W-:Y:S05]  /*1d240*/  BSYNC.RECONVERGENT B1 ;  /* 0x0000000000017941 */ /* 0x000fea0003800200 */
.L_x_37775:
        /* <DEDUP_REMOVED lines=9> */
.L_x_37779:
[----:B------:R-:W-:Y:S01]  /*1d2e0*/  IMAD.MOV.U32 R9, RZ, RZ, R10 ;  /* 0x000000ffff097224 */ /* 0x000fe200078e000a */
[----:B------:R-:W-:Y:S01]  /*1d2f0*/  MOV R8, R45 ;  /* 0x0000002d00087202 */ /* 0x000fe20000000f00 */
[----:B------:R-:W-:Y:S02]  /*1d300*/  IMAD.MOV.U32 R10, RZ, RZ, R5 ;  /* 0x000000ffff0a7224 */ /* 0x000fe400078e0005 */
[----:B------:R-:W-:-:S07]  /*1d310*/  IMAD.MOV.U32 R45, RZ, RZ, R4 ;  /* 0x000000ffff2d7224 */ /* 0x000fce00078e0004 */
.L_x_37780:
[----:B------:R-:W-:Y:S05]  /*1d320*/  BSYNC.RECONVERGENT B1 ;  /* 0x0000000000017941 */ /* 0x000fea0003800200 */
.L_x_37778:
        /* <DEDUP_REMOVED lines=16> */
.L_x_37782:
[----:B------:R-:W-:Y:S01]  /*1d430*/  MOV R28, R11 ;  /* 0x0000000b001c7202 */ /* 0x000fe20000000f00 */
[----:B------:R-:W-:Y:S02]  /*1d440*/  IMAD.MOV.U32 R4, RZ, RZ, R3 ;  /* 0x000000ffff047224 */ /* 0x000fe400078e0003 */
[----:B------:R-:W-:Y:S02]  /*1d450*/  IMAD.MOV.U32 R11, RZ, RZ, R7 ;  /* 0x000000ffff0b7224 */ /* 0x000fe400078e0007 */
[----:B------:R-:W-:-:S07]  /*1d460*/  IMAD.MOV.U32 R3, RZ, RZ, R6 ;  /* 0x000000ffff037224 */ /* 0x000fce00078e0006 */
.L_x_37783:
[----:B------:R-:W-:Y:S05]  /*1d470*/  BSYNC.RECONVERGENT B1 ;  /* 0x0000000000017941 */ /* 0x000fea0003800200 */
.L_x_37781:
        /* <DEDUP_REMOVED lines=9> */
.L_x_37785:
[----:B------:R-:W-:Y:S01]  /*1d510*/  IMAD.MOV.U32 R30, RZ, RZ, R28 ;  /* 0x000000ffff1e7224 */ /* 0x000fe200078e001c */
[----:B------:R-:W-:Y:S01]  /*1d520*/  MOV R6, R4 ;  /* 0x0000000400067202 */ /* 0x000fe20000000f00 */
[----:B------:R-:W-:Y:S02]  /*1d530*/  IMAD.MOV.U32 R28, RZ, RZ, R31 ;  /* 0x000000ffff1c7224 */ /* 0x000fe400078e001f */
[----:B------:R-:W-:-:S07]  /*1d540*/  IMAD.MOV.U32 R4, RZ, RZ, R20 ;  /* 0x000000ffff047224 */ /* 0x000fce00078e0014 */
.L_x_37786:
[----:B------:R-:W-:Y:S05]  /*1d550*/  BSYNC.RECONVERGENT B1 ;  /* 0x0000000000017941 */ /* 0x000fea0003800200 */
.L_x_37784:
        /* <DEDUP_REMOVED lines=9> */
.L_x_37788:
[----:B------:R-:W-:Y:S01]  /*1d5f0*/  IMAD.MOV.U32 R32, RZ, RZ, R30 ;  /* 0x000000ffff207224 */ /* 0x000fe200078e001e */
[----:B------:R-:W-:Y:S01]  /*1d600*/  MOV R30, R37 ;  /* 0x00000025001e7202 */ /* 0x000fe20000000f00 */
[----:B------:R-:W-:Y:S02]  /*1d610*/  IMAD.MOV.U32 R20, RZ, RZ, R6 ;  /* 0x000000ffff147224 */ /* 0x000fe400078e0006 */
[----:B------:R-:W-:-:S07]  /*1d620*/  IMAD.MOV.U32 R6, RZ, RZ, R35 ;  /* 0x000000ffff067224 */ /* 0x000fce00078e0023 */
.L_x_37789:
[----:B------:R-:W-:Y:S05]  /*1d630*/  BSYNC.RECONVERGENT B1 ;  /* 0x0000000000017941 */ /* 0x000fea0003800200 */
.L_x_37787:
        /* <DEDUP_REMOVED lines=9> */
.L_x_37791:
[----:B------:R-:W-:Y:S02]  /*1d6d0*/  IMAD.MOV.U32 R5, RZ, RZ, R32 ;  /* 0x000000ffff057224 */ /* 0x000fe400078e0020 */
[----:B------:R-:W-:Y:S01]  /*1d6e0*/  IMAD.MOV.U32 R34, RZ, RZ, R20 ;  /* 0x000000ffff227224 */ /* 0x000fe200078e0014 */
[----:B------:R-:W-:Y:S01]  /*1d6f0*/  MOV R20, R33 ;  /* 0x0000002100147202 */ /* 0x000fe20000000f00 */
[----:B------:R-:W-:-:S07]  /*1d700*/  IMAD.MOV.U32 R32, RZ, RZ, R41 ;  /* 0x000000ffff207224 */ /* 0x000fce00078e0029 */
.L_x_37792:
[----:B------:R-:W-:Y:S05]  /*1d710*/  BSYNC.RECONVERGENT B1 ;  /* 0x0000000000017941 */ /* 0x000fea0003800200 */
.L_x_37790:
        /* <DEDUP_REMOVED lines=9> */
.L_x_37794:
[----:B------:R-:W-:Y:S02]  /*1d7b0*/  IMAD.MOV.U32 R7, RZ, RZ, R5 ;  /* 0x000000ffff077224 */ /* 0x000fe400078e0005 */
[----:B------:R-:W-:Y:S02]  /*1d7c0*/  IMAD.MOV.U32 R36, RZ, RZ, R34 ;  /* 0x000000ffff247224 */ /* 0x000fe400078e0022 */
[----:B------:R-:W-:Y:S02]  /*1d7d0*/  IMAD.MOV.U32 R5, RZ, RZ, R24 ;  /* 0x000000ffff057224 */ /* 0x000fe400078e0018 */
[----:B------:R-:W-:-:S07]  /*1d7e0*/  IMAD.MOV.U32 R34, RZ, RZ, R43 ;  /* 0x000000ffff227224 */ /* 0x000fce00078e002b */
.L_x_37795:
[----:B------:R-:W-:Y:S05]  /*1d7f0*/  BSYNC.RECONVERGENT B1 ;  /* 0x0000000000017941 */ /* 0x000fea0003800200 */
.L_x_37793:
        /* <DEDUP_REMOVED lines=9> */
.L_x_37797:
[----:B------:R-:W-:Y:S02]  /*1d890*/  IMAD.MOV.U32 R24, RZ, RZ, R7 ;  /* 0x000000ffff187224 */ /* 0x000fe400078e0007 */
[----:B------:R-:W-:Y:S02]  /*1d8a0*/  IMAD.MOV.U32 R21, RZ, RZ, R36 ;  /* 0x000000ffff157224 */ /* 0x000fe400078e0024 */
[----:B------:R-:W-:Y:S02]  /*1d8b0*/  IMAD.MOV.U32 R7, RZ, RZ, R10 ;  /* 0x000000ffff077224 */ /* 0x000fe400078e000a */
[----:B------:R-:W-:-:S07]  /*1d8c0*/  IMAD.MOV.U32 R36, RZ, RZ, R45 ;  /* 0x000000ffff247224 */ /* 0x000fce00078e002d */
.L_x_37798:
[----:B------:R-:W-:Y:S05]  /*1d8d0*/  BSYNC.RECONVERGENT B1 ;  /* 0x0000000000017941 */ /* 0x000fea0003800200 */
.L_x_37796:
        /* <DEDUP_REMOVED lines=9> */
.L_x_37800:
[----:B------:R-:W-:Y:S02]  /*1d970*/  IMAD.MOV.U32 R25, RZ, RZ, R24 ;  /* 0x000000ffff197224 */ /* 0x000fe400078e0018 */
[----:B------:R-:W-:Y:S02]  /*1d980*/  IMAD.MOV.U32 R10, RZ, RZ, R21 ;  /* 0x000000ffff0a7224 */ /* 0x000fe400078e0015 */
[----:B------:R-:W-:Y:S02]  /*1d990*/  IMAD.MOV.U32 R24, RZ, RZ, R9 ;  /* 0x000000ffff187224 */ /* 0x000fe400078e0009 */
[----:B------:R-:W-:-:S07]  /*1d9a0*/  IMAD.MOV.U32 R21, RZ, RZ, R8 ;  /* 0x000000ffff157224 */ /* 0x000fce00078e0008 */
.L_x_37801:
[----:B------:R-:W-:Y:S05]  /*1d9b0*/  BSYNC.RECONVERGENT B1 ;  /* 0x0000000000017941 */ /* 0x000fea0003800200 */
.L_x_37799:
        /* <DEDUP_REMOVED lines=16> */
.L_x_37803:
[----:B------:R-:W-:Y:S02]  /*1dac0*/  IMAD.MOV.U32 R9, RZ, RZ, R11 ;  /* 0x000000ffff097224 */ /* 0x000fe400078e000b */
[----:B------:R-:W-:Y:S02]  /*1dad0*/  IMAD.MOV.U32 R8, RZ, RZ, R3 ;  /* 0x000000ffff087224 */ /* 0x000fe400078e0003 */
[----:B------:R-:W-:Y:S02]  /*1dae0*/  IMAD.MOV.U32 R11, RZ, RZ, R28 ;  /* 0x000000ffff0b7224 */ /* 0x000fe400078e001c */
[----:B------:R-:W-:-:S07]  /*1daf0*/  IMAD.MOV.U32 R3, RZ, RZ, R4 ;  /* 0x000000ffff037224 */ /* 0x000fce00078e0004 */
.L_x_37804:
[----:B------:R-:W-:Y:S05]  /*1db00*/  BSYNC.RECONVERGENT B1 ;  /* 0x0000000000017941 */ /* 0x000fea0003800200 */
.L_x_37802:
        /* <DEDUP_REMOVED lines=9> */
.L_x_37806:
[----:B------:R-:W-:Y:S02]  /*1dba0*/  IMAD.MOV.U32 R33, RZ, RZ, R9 ;  /* 0x000000ffff217224 */ /* 0x000fe400078e0009 */
[----:B------:R-:W-:Y:S02]  /*1dbb0*/  IMAD.MOV.U32 R31, RZ, RZ, R8 ;  /* 0x000000ffff1f7224 */ /* 0x000fe400078e0008 */
[----:B------:R-:W-:Y:S02]  /*1dbc0*/  IMAD.MOV.U32 R9, RZ, RZ, R30 ;  /* 0x000000ffff097224 */ /* 0x000fe400078e001e */
[----:B------:R-:W-:-:S07]  /*1dbd0*/  IMAD.MOV.U32 R8, RZ, RZ, R6 ;  /* 0x000000ffff087224 */ /* 0x000fce00078e0006 */
.L_x_37807:
[----:B------:R-:W-:Y:S05]  /*1dbe0*/  BSYNC.RECONVERGENT B1 ;  /* 0x0000000000017941 */ /* 0x000fea0003800200 */
.L_x_37805:
        /* <DEDUP_REMOVED lines=9> */
.L_x_37809:
[----:B------:R-:W-:Y:S01]  /*1dc80*/  MOV R4, R33 ;  /* 0x0000002100047202 */ /* 0x000fe20000000f00 */
[----:B------:R-:W-:Y:S02]  /*1dc90*/  IMAD.MOV.U32 R35, RZ, RZ, R31 ;  /* 0x000000ffff237224 */ /* 0x000fe400078e001f */
[----:B------:R-:W-:Y:S02]  /*1dca0*/  IMAD.MOV.U32 R33, RZ, RZ, R32 ;  /* 0x000000ffff217224 */ /* 0x000fe400078e0020 */
[----:B------:R-:W-:-:S07]  /*1dcb0*/  IMAD.MOV.U32 R31, RZ, RZ, R20 ;  /* 0x000000ffff1f7224 */ /* 0x000fce00078e0014 */
.L_x_37810:
[----:B------:R-:W-:Y:S05]  /*1dcc0*/  BSYNC.RECONVERGENT B1 ;  /* 0x0000000000017941 */ /* 0x000fea0003800200 */
.L_x_37808:
        /* <DEDUP_REMOVED lines=9> */
.L_x_37812:
[----:B------:R-:W-:Y:S01]  /*1dd60*/  IMAD.MOV.U32 R6, RZ, RZ, R4 ;  /* 0x000000ffff067224 */ /* 0x000fe200078e0004 */
[----:B------:R-:W-:Y:S01]  /*1dd70*/  MOV R37, R35 ;  /* 0x0000002300257202 */ /* 0x000fe20000000f00 */
[----:B------:R-:W-:Y:S02]  /*1dd80*/  IMAD.MOV.U32 R4, RZ, RZ, R5 ;  /* 0x000000ffff047224 */ /* 0x000fe400078e0005 */
[----:B------:R-:W-:-:S07]  /*1dd90*/  IMAD.MOV.U32 R35, RZ, RZ, R34 ;  /* 0x000000ffff237224 */ /* 0x000fce00078e0022 */
.L_x_37813:
[----:B------:R-:W-:Y:S05]  /*1dda0*/  BSYNC.RECONVERGENT B1 ;  /* 0x0000000000017941 */ /* 0x000fea0003800200 */
.L_x_37811:
        /* <DEDUP_REMOVED lines=9> */
.L_x_37815:
[----:B------:R-:W-:Y:S01]  /*1de40*/  IMAD.MOV.U32 R5, RZ, RZ, R6 ;  /* 0x000000ffff057224 */ /* 0x000fe200078e0006 */
[----:B------:R-:W-:Y:S01]  /*1de50*/  MOV R6, R7 ;  /* 0x0000000700067202 */ /* 0x000fe20000000f00 */
[----:B------:R-:W-:Y:S02]  /*1de60*/  IMAD.MOV.U32 R20, RZ, RZ, R37 ;  /* 0x000000ffff147224 */ /* 0x000fe400078e0025 */
[----:B------:R-:W-:-:S07]  /*1de70*/  IMAD.MOV.U32 R37, RZ, RZ, R36 ;  /* 0x000000ffff257224 */ /* 0x000fce00078e0024 */
.L_x_37816:
[----:B------:R-:W-:Y:S05]  /*1de80*/  BSYNC.RECONVERGENT B1 ;  /* 0x0000000000017941 */ /* 0x000fea0003800200 */
.L_x_37814:
        /* <DEDUP_REMOVED lines=9> */
.L_x_37818:
[----:B------:R-:W-:Y:S02]  /*1df20*/  IMAD.MOV.U32 R22, RZ, RZ, R5 ;  /* 0x000000ffff167224 */ /* 0x000fe400078e0005 */
[----:B------:R-:W-:Y:S01]  /*1df30*/  IMAD.MOV.U32 R7, RZ, RZ, R20 ;  /* 0x000000ffff077224 */ /* 0x000fe200078e0014 */
[----:B------:R-:W-:Y:S01]  /*1df40*/  MOV R20, R21 ;  /* 0x0000001500147202 */ /* 0x000fe20000000f00 */
[----:B------:R-:W-:-:S07]  /*1df50*/  IMAD.MOV.U32 R5, RZ, RZ, R24 ;  /* 0x000000ffff057224 */ /* 0x000fce00078e0018 */
.L_x_37819:
[----:B------:R-:W-:Y:S05]  /*1df60*/  BSYNC.RECONVERGENT B1 ;  /* 0x0000000000017941 */ /* 0x000fea0003800200 */
.L_x_37817:
        /* <DEDUP_REMOVED lines=9> */
.L_x_37821:
[----:B------:R-:W-:Y:S02]  /*1e000*/  IMAD.MOV.U32 R24, RZ, RZ, R22 ;  /* 0x000000ffff187224 */ /* 0x000fe400078e0016 */
[----:B------:R-:W-:Y:S02]  /*1e010*/  IMAD.MOV.U32 R21, RZ, RZ, R7 ;  /* 0x000000ffff157224 */ /* 0x000fe400078e0007 */
[----:B------:R-:W-:Y:S02]  /*1e020*/  IMAD.MOV.U32 R22, RZ, RZ, R25 ;  /* 0x000000ffff167224 */ /* 0x000fe400078e0019 */
[----:B------:R-:W-:-:S07]  /*1e030*/  IMAD.MOV.U32 R7, RZ, RZ, R10 ;  /* 0x000000ffff077224 */ /* 0x000fce00078e000a */
.L_x_37822:
[----:B------:R-:W-:Y:S05]  /*1e040*/  BSYNC.RECONVERGENT B1 ;  /* 0x0000000000017941 */ /* 0x000fea0003800200 */
.L_x_37820:
        /* <DEDUP_REMOVED lines=16> */
.L_x_37824:
[----:B------:R-:W-:Y:S02]  /*1e150*/  IMAD.MOV.U32 R26, RZ, RZ, R11 ;  /* 0x000000ffff1a7224 */ /* 0x000fe400078e000b */
[----:B------:R-:W-:Y:S01]  /*1e160*/  IMAD.MOV.U32 R10, RZ, RZ, R3 ;  /* 0x000000ffff0a7224 */ /* 0x000fe200078e0003 */
[----:B------:R-:W-:Y:S01]  /*1e170*/  MOV R3, R8 ;  /* 0x0000000800037202 */ /* 0x000fe20000000f00 */
[----:B------:R-:W-:-:S07]  /*1e180*/  IMAD.MOV.U32 R11, RZ, RZ, R9 ;  /* 0x000000ffff0b7224 */ /* 0x000fce00078e0009 */
.L_x_37825:
[----:B------:R-:W-:Y:S05]  /*1e190*/  BSYNC.RECONVERGENT B1 ;  /* 0x0000000000017941 */ /* 0x000fea0003800200 */
.L_x_37823:
        /* <DEDUP_REMOVED lines=9> */
.L_x_37827:
[----:B------:R-:W-:Y:S02]  /*1e230*/  IMAD.MOV.U32 R9, RZ, RZ, R26 ;  /* 0x000000ffff097224 */ /* 0x000fe400078e001a */
[----:B------:R-:W-:Y:S02]  /*1e240*/  IMAD.MOV.U32 R8, RZ, RZ, R10 ;  /* 0x000000ffff087224 */ /* 0x000fe400078e000a */
[----:B------:R-:W-:Y:S02]  /*1e250*/  IMAD.MOV.U32 R26, RZ, RZ, R33 ;  /* 0x000000ffff1a7224 */ /* 0x000fe400078e0021 */
[----:B------:R-:W-:-:S07]  /*1e260*/  IMAD.MOV.U32 R10, RZ, RZ, R31 ;  /* 0x000000ffff0a7224 */ /* 0x000fce00078e001f */
.L_x_37828:
[----:B------:R-:W-:Y:S05]  /*1e270*/  BSYNC.RECONVERGENT B1 ;  /* 0x0000000000017941 */ /* 0x000fea0003800200 */
.L_x_37826:
        /* <DEDUP_REMOVED lines=9> */
.L_x_37830:
[----:B------:R-:W-:Y:S02]  /*1e310*/  IMAD.MOV.U32 R23, RZ, RZ, R9 ;  /* 0x000000ffff177224 */ /* 0x000fe400078e0009 */
[----:B------:R-:W-:Y:S02]  /*1e320*/  IMAD.MOV.U32 R28, RZ, RZ, R8 ;  /* 0x000000ffff1c7224 */ /* 0x000fe400078e0008 */
[----:B------:R-:W-:Y:S02]  /*1e330*/  IMAD.MOV.U32 R9, RZ, RZ, R4 ;  /* 0x000000ffff097224 */ /* 0x000fe400078e0004 */
[----:B------:R-:W-:-:S07]  /*1e340*/  IMAD.MOV.U32 R8, RZ, RZ, R35 ;  /* 0x000000ffff087224 */ /* 0x000fce00078e0023 */
.L_x_37831:
[----:B------:R-:W-:Y:S05]  /*1e350*/  BSYNC.RECONVERGENT B1 ;  /* 0x0000000000017941 */ /* 0x000fea0003800200 */
.L_x_37829:
        /* <DEDUP_REMOVED lines=9> */
.L_x_37833:
[----:B------:R-:W-:Y:S02]  /*1e3f0*/  IMAD.MOV.U32 R4, RZ, RZ, R23 ;  /* 0x000000ffff047224 */ /* 0x000fe400078e0017 */
[----:B------:R-:W-:Y:S02]  /*1e400*/  IMAD.MOV.U32 R25, RZ, RZ, R28 ;  /* 0x000000ffff197224 */ /* 0x000fe400078e001c */
[----:B------:R-:W-:Y:S02]  /*1e410*/  IMAD.MOV.U32 R23, RZ, RZ, R6 ;  /* 0x000000ffff177224 */ /* 0x000fe400078e0006 */
[----:B------:R-:W-:-:S07]  /*1e420*/  IMAD.MOV.U32 R28, RZ, RZ, R37 ;  /* 0x000000ffff1c7224 */ /* 0x000fce00078e0025 */
.L_x_37834:
[----:B------:R-:W-:Y:S05]  /*1e430*/  BSYNC.RECONVERGENT B1 ;  /* 0x0000000000017941 */ /* 0x000fea0003800200 */
.L_x_37832:
        /* <DEDUP_REMOVED lines=9> */
.L_x_37836:
[----:B------:R-:W-:Y:S01]  /*1e4d0*/  MOV R27, R4 ;  /* 0x00000004001b7202 */ /* 0x000fe20000000f00 */
[----:B------:R-:W-:Y:S02]  /*1e4e0*/  IMAD.MOV.U32 R6, RZ, RZ, R25 ;  /* 0x000000ffff067224 */ /* 0x000fe400078e0019 */
[----:B------:R-:W-:Y:S02]  /*1e4f0*/  IMAD.MOV.U32 R4, RZ, RZ, R5 ;  /* 0x000000ffff047224 */ /* 0x000fe400078e0005 */
[----:B------:R-:W-:-:S07]  /*1e500*/  IMAD.MOV.U32 R25, RZ, RZ, R20 ;  /* 0x000000ffff197224 */ /* 0x000fce00078e0014 */
.L_x_37837:
[----:B------:R-:W-:Y:S05]  /*1e510*/  BSYNC.RECONVERGENT B1 ;  /* 0x0000000000017941 */ /* 0x000fea0003800200 */
.L_x_37835:
        /* <DEDUP_REMOVED lines=9> */
.L_x_37839:
[----:B------:R-:W-:Y:S01]  /*1e5b0*/  IMAD.MOV.U32 R5, RZ, RZ, R27 ;  /* 0x000000ffff057224 */ /* 0x000fe200078e001b */
[----:B------:R-:W-:Y:S01]  /*1e5c0*/  MOV R20, R6 ;  /* 0x0000000600147202 */ /* 0x000fe20000000f00 */
[----:B------:R-:W-:Y:S02]  /*1e5d0*/  IMAD.MOV.U32 R27, RZ, RZ, R22 ;  /* 0x000000ffff1b7224 */ /* 0x000fe400078e0016 */
[----:B------:R-:W-:-:S07]  /*1e5e0*/  IMAD.MOV.U32 R6, RZ, RZ, R7 ;  /* 0x000000ffff067224 */ /* 0x000fce00078e0007 */
.L_x_37840:
[----:B------:R-:W-:Y:S05]  /*1e5f0*/  BSYNC.RECONVERGENT B1 ;  /* 0x0000000000017941 */ /* 0x000fea0003800200 */
.L_x_37838:
        /* <DEDUP_REMOVED lines=9> */
.L_x_37842:
[----:B------:R-:W-:Y:S01]  /*1e690*/  IMAD.MOV.U32 R22, RZ, RZ, R5 ;  /* 0x000000ffff167224 */ /* 0x000fe200078e0005 */
[----:B------:R-:W-:Y:S01]  /*1e6a0*/  MOV R5, R24 ;  /* 0x0000001800057202 */ /* 0x000fe20000000f00 */
[----:B------:R-:W-:Y:S02]  /*1e6b0*/  IMAD.MOV.U32 R7, RZ, RZ, R20 ;  /* 0x000000ffff077224 */ /* 0x000fe400078e0014 */
[----:B------:R-:W-:-:S07]  /*1e6c0*/  IMAD.MOV.U32 R20, RZ, RZ, R21 ;  /* 0x000000ffff147224 */ /* 0x000fce00078e0015 */
.L_x_37843:
[----:B------:R-:W-:Y:S05]  /*1e6d0*/  BSYNC.RECONVERGENT B1 ;  /* 0x0000000000017941 */ /* 0x000fea0003800200 */
.L_x_37841:
        /* <DEDUP_REMOVED lines=16> */
.L_x_37845:
[----:B------:R-:W-:Y:S01]  /*1e7e0*/  IMAD.MOV.U32 R16, RZ, RZ, R11 ;  /* 0x000000ffff107224 */ /* 0x000fe200078e000b */
[----:B------:R-:W-:Y:S01]  /*1e7f0*/  MOV R12, R3 ;  /* 0x00000003000c7202 */ /* 0x000fe20000000f00 */
[----:B------:R-:W-:Y:S02]  /*1e800*/  IMAD.MOV.U32 R11, RZ, RZ, R26 ;  /* 0x000000ffff0b7224 */ /* 0x000fe400078e001a */
[----:B------:R-:W-:-:S07]  /*1e810*/  IMAD.MOV.U32 R3, RZ, RZ, R10 ;  /* 0x000000ffff037224 */ /* 0x000fce00078e000a */
.L_x_37846:
[----:B------:R-:W-:Y:S05]  /*1e820*/  BSYNC.RECONVERGENT B1 ;  /* 0x0000000000017941 */ /* 0x000fea0003800200 */
.L_x_37844:
        /* <DEDUP_REMOVED lines=9> */
.L_x_37848:
[----:B------:R-:W-:Y:S01]  /*1e8c0*/  IMAD.MOV.U32 R10, RZ, RZ, R16 ;  /* 0x000000ffff0a7224 */ /* 0x000fe200078e0010 */
[----:B------:R-:W-:Y:S01]  /*1e8d0*/  MOV R16, R9 ;  /* 0x0000000900107202 */ /* 0x000fe20000000f00 */
[----:B------:R-:W-:Y:S02]  /*1e8e0*/  IMAD.MOV.U32 R21, RZ, RZ, R12 ;  /* 0x000000ffff157224 */ /* 0x000fe400078e000c */
[----:B------:R-:W-:-:S07]  /*1e8f0*/  IMAD.MOV.U32 R12, RZ, RZ, R8 ;  /* 0x000000ffff0c7224 */ /* 0x000fce00078e0008 */
.L_x_37849:
[----:B------:R-:W-:Y:S05]  /*1e900*/  BSYNC.RECONVERGENT B1 ;  /* 0x0000000000017941 */ /* 0x000fea0003800200 */
.L_x_37847:
        /* <DEDUP_REMOVED lines=9> */
.L_x_37851:
[----:B------:R-:W-:Y:S02]  /*1e9a0*/  IMAD.MOV.U32 R9, RZ, RZ, R10 ;  /* 0x000000ffff097224 */ /* 0x000fe400078e000a */
[----:B------:R-:W-:Y:S01]  /*1e9b0*/  IMAD.MOV.U32 R8, RZ, RZ, R21 ;  /* 0x000000ffff087224 */ /* 0x000fe200078e0015 */
[----:B------:R-:W-:Y:S01]  /*1e9c0*/  MOV R21, R28 ;  /* 0x0000001c00157202 */ /* 0x000fe20000000f00 */
[----:B------:R-:W-:-:S07]  /*1e9d0*/  IMAD.MOV.U32 R10, RZ, RZ, R23 ;  /* 0x000000ffff0a7224 */ /* 0x000fce00078e0017 */
.L_x_37852:
[----:B------:R-:W-:Y:S05]  /*1e9e0*/  BSYNC.RECONVERGENT B1 ;  /* 0x0000000000017941 */ /* 0x000fea0003800200 */
.L_x_37850:
        /* <DEDUP_REMOVED lines=9> */
.L_x_37854:
[----:B------:R-:W-:Y:S02]  /*1ea80*/  IMAD.MOV.U32 R26, RZ, RZ, R9 ;  /* 0x000000ffff1a7224 */ /* 0x000fe400078e0009 */
[----:B------:R-:W-:Y:S02]  /*1ea90*/  IMAD.MOV.U32 R23, RZ, RZ, R8 ;  /* 0x000000ffff177224 */ /* 0x000fe400078e0008 */
[----:B------:R-:W-:Y:S02]  /*1eaa0*/  IMAD.MOV.U32 R9, RZ, RZ, R4 ;  /* 0x000000ffff097224 */ /* 0x000fe400078e0004 */
[----:B------:R-:W-:-:S07]  /*1eab0*/  IMAD.MOV.U32 R8, RZ, RZ, R25 ;  /* 0x000000ffff087224 */ /* 0x000fce00078e0019 */
.L_x_37855:
[----:B------:R-:W-:Y:S05]  /*1eac0*/  BSYNC.RECONVERGENT B1 ;  /* 0x0000000000017941 */ /* 0x000fea0003800200 */
.L_x_37853:
        /* <DEDUP_REMOVED lines=9> */
.L_x_37857:
[----:B------:R-:W-:Y:S02]  /*1eb60*/  IMAD.MOV.U32 R4, RZ, RZ, R26 ;  /* 0x000000ffff047224 */ /* 0x000fe400078e001a */
[----:B------:R-:W-:Y:S02]  /*1eb70*/  IMAD.MOV.U32 R25, RZ, RZ, R23 ;  /* 0x000000ffff197224 */ /* 0x000fe400078e0017 */
[----:B------:R-:W-:Y:S02]  /*1eb80*/  IMAD.MOV.U32 R26, RZ, RZ, R27 ;  /* 0x000000ffff1a7224 */ /* 0x000fe400078e001b */
[----:B------:R-:W-:-:S07]  /*1eb90*/  IMAD.MOV.U32 R23, RZ, RZ, R6 ;  /* 0x000000ffff177224 */ /* 0x000fce00078e0006 */
.L_x_37858:
[----:B------:R-:W-:Y:S05]  /*1eba0*/  BSYNC.RECONVERGENT B1 ;  /* 0x0000000000017941 */ /* 0x000fea0003800200 */
.L_x_37856:
        /* <DEDUP_REMOVED lines=9> */
.L_x_37860:
[----:B------:R-:W-:Y:S02]  /*1ec40*/  IMAD.MOV.U32 R27, RZ, RZ, R4 ;  /* 0x000000ffff1b7224 */ /* 0x000fe400078e0004 */
[----:B------:R-:W-:Y:S02]  /*1ec50*/  IMAD.MOV.U32 R6, RZ, RZ, R25 ;  /* 0x000000ffff067224 */ /* 0x000fe400078e0019 */
[----:B------:R-:W-:Y:S02]  /*1ec60*/  IMAD.MOV.U32 R4, RZ, RZ, R5 ;  /* 0x000000ffff047224 */ /* 0x000fe400078e0005 */
[----:B------:R-:W-:-:S07]  /*1ec70*/  IMAD.MOV.U32 R25, RZ, RZ, R20 ;  /* 0x000000ffff197224 */ /* 0x000fce00078e0014 */
.L_x_37861:
[----:B------:R-:W-:Y:S05]  /*1ec80*/  BSYNC.RECONVERGENT B1 ;  /* 0x0000000000017941 */ /* 0x000fea0003800200 */
.L_x_37859:
        /* <DEDUP_REMOVED lines=9> */
.L_x_37863:
[----:B------:R-:W-:Y:S01]  /*1ed20*/  MOV R20, R27 ;  /* 0x0000001b00147202 */ /* 0x000fe20000000f00 */
[----:B------:R-:W-:Y:S02]  /*1ed30*/  IMAD.MOV.U32 R5, RZ, RZ, R6 ;  /* 0x000000ffff057224 */ /* 0x000fe400078e0006 */
[----:B------:R-:W-:Y:S02]  /*1ed40*/  IMAD.MOV.U32 R27, RZ, RZ, R22 ;  /* 0x000000ffff1b7224 */ /* 0x000fe400078e0016 */
[----:B------:R-:W-:-:S07]  /*1ed50*/  IMAD.MOV.U32 R6, RZ, RZ, R7 ;  /* 0x000000ffff067224 */ /* 0x000fce00078e0007 */
.L_x_37864:
[----:B------:R-:W-:Y:S05]  /*1ed60*/  BSYNC.RECONVERGENT B1 ;  /* 0x0000000000017941 */ /* 0x000fea0003800200 */
.L_x_37862:
[----:B------:R-:W-:Y:S01]  /*1ed70*/  FSETP.GT.FTZ.AND P0, PT, R17, R3, PT ;  /* 0x000000031100720b */ /* 0x000fe20003f14000 */
[----:B------:R-:W-:Y:S03]  /*1ed80*/  BSSY.RECONVERGENT B1, `(.L_x_37865) ;  /* 0x0000009000017945 */ /* 0x000fe60003800200 */
[----:B------:R-:W-:-:S13]  /*1ed90*/  ISETP.EQ.OR P0, PT, R11, -0x1, P0 ;  /* 0xffffffff0b00780c */ /* 0x000fda0000702670 */
[----:B------:R-:W-:Y:S05]  /*1eda0*/  @P0 BRA `(.L_x_37866) ;  /* 0x0000000000100947 */ /* 0x000fea0003800000 */
[----:B------:R-:W-:Y:S01]  /*1edb0*/  FSETP.NEU.FTZ.AND P0, PT, R17, R3, PT ;  /* 0x000000031100720b */ /* 0x000fe20003f1d000 */
[----:B------:R-:W-:-:S03]  /*1edc0*/  IMAD.MOV.U32 R24, RZ, RZ, R11 ;  /* 0x000000ffff187224 */ /* 0x000fc600078e000b */
[----:B------:R-:W-:-:S13]  /*1edd0*/  ISETP.GE.OR P0, PT, R13, R11, P0 ;  /* 0x0000000b0d00720c */ /* 0x000fda0000706670 */
[----:B------:R-:W-:Y:S05]  /*1ede0*/  @P0 BRA `(.L_x_37867) ;  /* 0x0000000000080947 */ /* 0x000fea0003800000 */
.L_x_37866:
[----:B------:R-:W-:Y:S02]  /*1edf0*/  IMAD.MOV.U32 R24, RZ, RZ, R13 ;  /* 0x000000ffff187224 */ /* 0x000fe400078e000d */
[----:B------:R-:W-:-:S07]  /*1ee00*/  IMAD.MOV.U32 R3, RZ, RZ, R17 ;  /* 0x000000ffff037224 */ /* 0x000fce00078e0011 */
.L_x_37867:
[----:B------:R-:W-:Y:S05]  /*1ee10*/  BSYNC.RECONVERGENT B1 ;  /* 0x0000000000017941 */ /* 0x000fea0003800200 */
.L_x_37865:
        /* <DEDUP_REMOVED lines=9> */
.L_x_37869:
[----:B------:R-:W-:Y:S02]  /*1eeb0*/  IMAD.MOV.U32 R22, RZ, RZ, R3 ;  /* 0x000000ffff167224 */ /* 0x000fe400078e0003 */
[----:B------:R-:W-:Y:S02]  /*1eec0*/  IMAD.MOV.U32 R7, RZ, RZ, R24 ;  /* 0x000000ffff077224 */ /* 0x000fe400078e0018 */
[----:B------:R-:W-:Y:S02]  /*1eed0*/  IMAD.MOV.U32 R24, RZ, RZ, R16 ;  /* 0x000000ffff187224 */ /* 0x000fe400078e0010 */
[----:B------:R-:W-:-:S07]  /*1eee0*/  IMAD.MOV.U32 R3, RZ, RZ, R12 ;  /* 0x000000ffff037224 */ /* 0x000fce00078e000c */
.L_x_37870:
[----:B------:R-:W-:Y:S05]  /*1eef0*/  BSYNC.RECONVERGENT B1 ;  /* 0x0000000000017941 */ /* 0x000fea0003800200 */
.L_x_37868:
        /* <DEDUP_REMOVED lines=9> */
.L_x_37872:
[----:B------:R-:W-:Y:S02]  /*1ef90*/  IMAD.MOV.U32 R12, RZ, RZ, R7 ;  /* 0x000000ffff0c7224 */ /* 0x000fe400078e0007 */
[----:B------:R-:W-:Y:S02]  /*1efa0*/  IMAD.MOV.U32 R11, RZ, RZ, R22 ;  /* 0x000000ffff0b7224 */ /* 0x000fe400078e0016 */
[----:B------:R-:W-:Y:S02]  /*1efb0*/  IMAD.MOV.U32 R7, RZ, RZ, R10 ;  /* 0x000000ffff077224 */ /* 0x000fe400078e000a */
[----:B------:R-:W-:-:S07]  /*1efc0*/  IMAD.MOV.U32 R22, RZ, RZ, R21 ;  /* 0x000000ffff167224 */ /* 0x000fce00078e0015 */
.L_x_37873:
[----:B------:R-:W-:Y:S05]  /*1efd0*/  BSYNC.RECONVERGENT B1 ;  /* 0x0000000000017941 */ /* 0x000fea0003800200 */
.L_x_37871:
        /* <DEDUP_REMOVED lines=9> */
.L_x_37875:
[----:B------:R-:W-:Y:S01]  /*1f070*/  MOV R13, R12 ;  /* 0x0000000c000d7202 */ /* 0x000fe20000000f00 */
[----:B------:R-:W-:Y:S02]  /*1f080*/  IMAD.MOV.U32 R10, RZ, RZ, R11 ;  /* 0x000000ffff0a7224 */ /* 0x000fe400078e000b */
[----:B------:R-:W-:Y:S02]  /*1f090*/  IMAD.MOV.U32 R12, RZ, RZ, R9 ;  /* 0x000000ffff0c7224 */ /* 0x000fe400078e0009 */
[----:B------:R-:W-:-:S07]  /*1f0a0*/  IMAD.MOV.U32 R11, RZ, RZ, R8 ;  /* 0x000000ffff0b7224 */ /* 0x000fce00078e0008 */
.L_x_37876:
[----:B------:R-:W-:Y:S05]  /*1f0b0*/  BSYNC.RECONVERGENT B1 ;  /* 0x0000000000017941 */ /* 0x000fea0003800200 */
.L_x_37874:
        /* <DEDUP_REMOVED lines=9> */
.L_x_37878:
[----:B------:R-:W-:Y:S01]  /*1f150*/  IMAD.MOV.U32 R9, RZ, RZ, R13 ;  /* 0x000000ffff097224 */ /* 0x000fe200078e000d */
[----:B------:R-:W-:Y:S01]  /*1f160*/  MOV R8, R10 ;  /* 0x0000000a00087202 */ /* 0x000fe20000000f00 */
[----:B------:R-:W-:Y:S02]  /*1f170*/  IMAD.MOV.U32 R13, RZ, RZ, R26 ;  /* 0x000000ffff0d7224 */ /* 0x000fe400078e001a */
[----:B------:R-:W-:-:S07]  /*1f180*/  IMAD.MOV.U32 R10, RZ, RZ, R23 ;  /* 0x000000ffff0a7224 */ /* 0x000fce00078e0017 */
.L_x_37879:
[----:B------:R-:W-:Y:S05]  /*1f190*/  BSYNC.RECONVERGENT B1 ;  /* 0x0000000000017941 */ /* 0x000fea0003800200 */
.L_x_37877:
        /* <DEDUP_REMOVED lines=9> */
.L_x_37881:
[----:B------:R-:W-:Y:S01]  /*1f230*/  IMAD.MOV.U32 R16, RZ, RZ, R9 ;  /* 0x000000ffff107224 */ /* 0x000fe200078e0009 */
[----:B------:R-:W-:Y:S01]  /*1f240*/  MOV R9, R4 ;  /* 0x0000000400097202 */ /* 0x000fe20000000f00 */
[----:B------:R-:W-:Y:S02]  /*1f250*/  IMAD.MOV.U32 R17, RZ, RZ, R8 ;  /* 0x000000ffff117224 */ /* 0x000fe400078e0008 */
[----:B------:R-:W-:-:S07]  /*1f260*/  IMAD.MOV.U32 R8, RZ, RZ, R25 ;  /* 0x000000ffff087224 */ /* 0x000fce00078e0019 */
.L_x_37882:
[----:B------:R-:W-:Y:S05]  /*1f270*/  BSYNC.RECONVERGENT B1 ;  /* 0x0000000000017941 */ /* 0x000fea0003800200 */
.L_x_37880:
        /* <DEDUP_REMOVED lines=9> */
.L_x_37884:
[----:B------:R-:W-:Y:S02]  /*1f310*/  IMAD.MOV.U32 R21, RZ, RZ, R16 ;  /* 0x000000ffff157224 */ /* 0x000fe400078e0010 */
[----:B------:R-:W-:Y:S01]  /*1f320*/  IMAD.MOV.U32 R4, RZ, RZ, R17 ;  /* 0x000000ffff047224 */ /* 0x000fe200078e0011 */
[----:B------:R-:W-:Y:S01]  /*1f330*/  MOV R17, R6 ;  /* 0x0000000600117202 */ /* 0x000fe20000000f00 */
[----:B------:R-:W-:-:S07]  /*1f340*/  IMAD.MOV.U32 R16, RZ, RZ, R27 ;  /* 0x000000ffff107224 */ /* 0x000fce00078e001b */
.L_x_37885:
[----:B------:R-:W-:Y:S05]  /*1f350*/  BSYNC.RECONVERGENT B1 ;  /* 0x0000000000017941 */ /* 0x000fea0003800200 */
.L_x_37883:
        /* <DEDUP_REMOVED lines=9> */
.L_x_37887:
[----:B------:R-:W-:Y:S02]  /*1f3f0*/  IMAD.MOV.U32 R6, RZ, RZ, R21 ;  /* 0x000000ffff067224 */ /* 0x000fe400078e0015 */
[----:B------:R-:W-:Y:S02]  /*1f400*/  IMAD.MOV.U32 R23, RZ, RZ, R4 ;  /* 0x000000ffff177224 */ /* 0x000fe400078e0004 */
[----:B------:R-:W-:Y:S02]  /*1f410*/  IMAD.MOV.U32 R21, RZ, RZ, R20 ;  /* 0x000000ffff157224 */ /* 0x000fe400078e0014 */
[----:B------:R-:W-:-:S07]  /*1f420*/  IMAD.MOV.U32 R4, RZ, RZ, R5 ;  /* 0x000000ffff047224 */ /* 0x000fce00078e0005 */
.L_x_37888:
[----:B------:R-:W-:Y:S05]  /*1f430*/  BSYNC.RECONVERGENT B1 ;  /* 0x0000000000017941 */ /* 0x000fea0003800200 */
.L_x_37886:
[----:B------:R-:W-:Y:S01]  /*1f440*/  FSETP.GT.FTZ.AND P0, PT, R18, R3, PT ;  /* 0x000000031200720b */ /* 0x000fe20003f14000 */
[----:B------:R-:W-:Y:S03]  /*1f450*/  BSSY.RECONVERGENT B1, `(.L_x_37889) ;  /* 0x0000008000017945 */ /* 0x000fe60003800200 */
[----:B------:R-:W-:-:S13]  /*1f460*/  ISETP.EQ.OR P0, PT, R24, -0x1, P0 ;  /* 0xffffffff1800780c */ /* 0x000fda0000702670 */
[----:B------:R-:W-:Y:S05]  /*1f470*/  @P0 BRA `(.L_x_37890) ;  /* 0x00000000000c0947 */ /* 0x000fea0003800000 */
[----:B------:R-:W-:-:S04]  /*1f480*/  FSETP.NEU.FTZ.AND P0, PT, R18, R3, PT ;  /* 0x000000031200720b */ /* 0x000fc80003f1d000 */
[----:B------:R-:W-:-:S13]  /*1f490*/  ISETP.GE.OR P0, PT, R14, R24, P0 ;  /* 0x000000180e00720c */ /* 0x000fda0000706670 */
[----:B------:R-:W-:Y:S05]  /*1f4a0*/  @P0 BRA `(.L_x_37891) ;  /* 0x0000000000080947 */ /* 0x000fea0003800000 */
.L_x_37890:
[----:B------:R-:W-:Y:S01]  /*1f4b0*/  MOV R24, R14 ;  /* 0x0000000e00187202 */ /* 0x000fe20000000f00 */
[----:B------:R-:W-:-:S07]  /*1f4c0*/  IMAD.MOV.U32 R3, RZ, RZ, R18 ;  /* 0x000000ffff037224 */ /* 0x000fce00078e0012 */
.L_x_37891:
[----:B------:R-:W-:Y:S05]  /*1f4d0*/  BSYNC.RECONVERGENT B1 ;  /* 0x0000000000017941 */ /* 0x000fea0003800200 */
.L_x_37889:
        /* <DEDUP_REMOVED lines=9> */
.L_x_37893:
[----:B------:R-:W-:Y:S02]  /*1f570*/  IMAD.MOV.U32 R5, RZ, RZ, R24 ;  /* 0x000000ffff057224 */ /* 0x000fe400078e0018 */
[----:B------:R-:W-:Y:S01]  /*1f580*/  IMAD.MOV.U32 R14, RZ, RZ, R3 ;  /* 0x000000ffff0e7224 */ /* 0x000fe200078e0003 */
[----:B------:R-:W-:Y:S01]  /*1f590*/  MOV R3, R22 ;  /* 0x0000001600037202 */ /* 0x000fe20000000f00 */
[----:B------:R-:W-:-:S07]  /*1f5a0*/  IMAD.MOV.U32 R24, RZ, RZ, R7 ;  /* 0x000000ffff187224 */ /* 0x000fce00078e0007 */
.L_x_37894:
[----:B------:R-:W-:Y:S05]  /*1f5b0*/  BSYNC.RECONVERGENT B1 ;  /* 0x0000000000017941 */ /* 0x000fea0003800200 */
.L_x_37892:
        /* <DEDUP_REMOVED lines=9> */
.L_x_37896:
[----:B------:R-:W-:Y:S02]  /*1f650*/  IMAD.MOV.U32 R18, RZ, RZ, R5 ;  /* 0x000000ffff127224 */ /* 0x000fe400078e0005 */
[----:B------:R-:W-:Y:S02]  /*1f660*/  IMAD.MOV.U32 R7, RZ, RZ, R14 ;  /* 0x000000ffff077224 */ /* 0x000fe400078e000e */
[----:B------:R-:W-:Y:S02]  /*1f670*/  IMAD.MOV.U32 R5, RZ, RZ, R12 ;  /* 0x000000ffff057224 */ /* 0x000fe400078e000c */
[----:B------:R-:W-:-:S07]  /*1f680*/  IMAD.MOV.U32 R14, RZ, RZ, R11 ;  /* 0x000000ffff0e7224 */ /* 0x000fce00078e000b */
.L_x_37897:
[----:B------:R-:W-:Y:S05]  /*1f690*/  BSYNC.RECONVERGENT B1 ;  /* 0x0000000000017941 */ /* 0x000fea0003800200 */
.L_x_37895:
        /* <DEDUP_REMOVED lines=9> */
.L_x_37899:
[----:B------:R-:W-:Y:S02]  /*1f730*/  IMAD.MOV.U32 R12, RZ, RZ, R18 ;  /* 0x000000ffff0c7224 */ /* 0x000fe400078e0012 */
[----:B------:R-:W-:Y:S02]  /*1f740*/  IMAD.MOV.U32 R11, RZ, RZ, R7 ;  /* 0x000000ffff0b7224 */ /* 0x000fe400078e0007 */
[----:B------:R-:W-:Y:S02]  /*1f750*/  IMAD.MOV.U32 R18, RZ, RZ, R13 ;  /* 0x000000ffff127224 */ /* 0x000fe400078e000d */
[----:B------:R-:W-:-:S07]  /*1f760*/  IMAD.MOV.U32 R7, RZ, RZ, R10 ;  /* 0x000000ffff077224 */ /* 0x000fce00078e000a */
.L_x_37900:
[----:B------:R-:W-:Y:S05]  /*1f770*/  BSYNC.RECONVERGENT B1 ;  /* 0x0000000000017941 */ /* 0x000fea0003800200 */
.L_x_37898:
        /* <DEDUP_REMOVED lines=9> */
.L_x_37902:
[----:B------:R-:W-:Y:S02]  /*1f810*/  IMAD.MOV.U32 R13, RZ, RZ, R12 ;  /* 0x000000ffff0d7224 */ /* 0x000fe400078e000c */
[----:B------:R-:W-:Y:S02]  /*1f820*/  IMAD.MOV.U32 R10, RZ, RZ, R11 ;  /* 0x000000ffff0a7224 */ /* 0x000fe400078e000b */
[----:B------:R-:W-:Y:S02]  /*1f830*/  IMAD.MOV.U32 R12, RZ, RZ, R9 ;  /* 0x000000ffff0c7224 */ /* 0x000fe400078e0009 */
[----:B------:R-:W-:-:S07]  /*1f840*/  IMAD.MOV.U32 R11, RZ, RZ, R8 ;  /* 0x000000ffff0b7224 */ /* 0x000fce00078e0008 */
.L_x_37903:
[----:B------:R-:W-:Y:S05]  /*1f850*/  BSYNC.RECONVERGENT B1 ;  /* 0x0000000000017941 */ /* 0x000fea0003800200 */
.L_x_37901:
        /* <DEDUP_REMOVED lines=9> */
.L_x_37905:
[----:B------:R-:W-:Y:S01]  /*1f8f0*/  MOV R8, R13 ;  /* 0x0000000d00087202 */ /* 0x000fe20000000f00 */
[----:B------:R-:W-:Y:S02]  /*1f900*/  IMAD.MOV.U32 R9, RZ, RZ, R10 ;  /* 0x000000ffff097224 */ /* 0x000fe400078e000a */
[----:B------:R-:W-:Y:S02]  /*1f910*/  IMAD.MOV.U32 R13, RZ, RZ, R16 ;  /* 0x000000ffff0d7224 */ /* 0x000fe400078e0010 */
[----:B------:R-:W-:-:S07]  /*1f920*/  IMAD.MOV.U32 R10, RZ, RZ, R17 ;  /* 0x000000ffff0a7224 */ /* 0x000fce00078e0011 */
.L_x_37906:
[----:B------:R-:W-:Y:S05]  /*1f930*/  BSYNC.RECONVERGENT B1 ;  /* 0x0000000000017941 */ /* 0x000fea0003800200 */
.L_x_37904:
        /* <DEDUP_REMOVED lines=9> */
.L_x_37908:
[----:B------:R-:W-:Y:S01]  /*1f9d0*/  IMAD.MOV.U32 R17, RZ, RZ, R8 ;  /* 0x000000ffff117224 */ /* 0x000fe200078e0008 */
[----:B------:R-:W-:Y:S01]  /*1f9e0*/  MOV R16, R9 ;  /* 0x0000000900107202 */ /* 0x000fe20000000f00 */
[----:B------:R-:W-:Y:S02]  /*1f9f0*/  IMAD.MOV.U32 R8, RZ, RZ, R21 ;  /* 0x000000ffff087224 */ /* 0x000fe400078e0015 */
[----:B------:R-:W-:-:S07]  /*1fa00*/  IMAD.MOV.U32 R9, RZ, RZ, R4 ;  /* 0x000000ffff097224 */ /* 0x000fce00078e0004 */
.L_x_37909:
[----:B------:R-:W-:Y:S05]  /*1fa10*/  BSYNC.RECONVERGENT B1 ;  /* 0x0000000000017941 */ /* 0x000fea0003800200 */
.L_x_37907:
        /* <DEDUP_REMOVED lines=9> */
.L_x_37911:
[----:B------:R-:W-:Y:S01]  /*1fab0*/  IMAD.MOV.U32 R21, RZ, RZ, R17 ;  /* 0x000000ffff157224 */ /* 0x000fe200078e0011 */
[----:B------:R-:W-:Y:S01]  /*1fac0*/  MOV R17, R6 ;  /* 0x0000000600117202 */ /* 0x000fe20000000f00 */
[----:B------:R-:W-:Y:S02]  /*1fad0*/  IMAD.MOV.U32 R4, RZ, RZ, R16 ;  /* 0x000000ffff047224 */ /* 0x000fe400078e0010 */
[----:B------:R-:W-:-:S07]  /*1fae0*/  IMAD.MOV.U32 R16, RZ, RZ, R23 ;  /* 0x000000ffff107224 */ /* 0x000fce00078e0017 */
.L_x_37912:
[----:B------:R-:W-:Y:S05]  /*1faf0*/  BSYNC.RECONVERGENT B1 ;  /* 0x0000000000017941 */ /* 0x000fea0003800200 */
.L_x_37910:
        /* <DEDUP_REMOVED lines=16> */
.L_x_37914:
[----:B------:R-:W-:Y:S01]  /*1fc00*/  IMAD.MOV.U32 R45, RZ, RZ, R24 ;  /* 0x000000ffff2d7224 */ /* 0x000fe200078e0018 */
[----:B------:R-:W-:Y:S01]  /*1fc10*/  MOV R26, R3 ;  /* 0x00000003001a7202 */ /* 0x000fe20000000f00 */
[----:B------:R-:W-:Y:S02]  /*1fc20*/  IMAD.MOV.U32 R24, RZ, RZ, R5 ;  /* 0x000000ffff187224 */ /* 0x000fe400078e0005 */
[----:B------:R-:W-:-:S07]  /*1fc30*/  IMAD.MOV.U32 R3, RZ, RZ, R14 ;  /* 0x000000ffff037224 */ /* 0x000fce00078e000e */
.L_x_37915:
[----:B------:R-:W-:Y:S05]  /*1fc40*/  BSYNC.RECONVERGENT B1 ;  /* 0x0000000000017941 */ /* 0x000fea0003800200 */
.L_x_37913:
        /* <DEDUP_REMOVED lines=9> */
.L_x_37917:
[----:B------:R-:W-:Y:S01]  /*1fce0*/  IMAD.MOV.U32 R27, RZ, RZ, R45 ;  /* 0x000000ffff1b7224 */ /* 0x000fe200078e002d */
[----:B------:R-:W-:Y:S01]  /*1fcf0*/  MOV R45, R18 ;  /* 0x00000012002d7202 */ /* 0x000fe20000000f00 */
[----:B------:R-:W-:Y:S02]  /*1fd00*/  IMAD.MOV.U32 R28, RZ, RZ, R26 ;  /* 0x000000ffff1c7224 */ /* 0x000fe400078e001a */
[----:B------:R-:W-:-:S07]  /*1fd10*/  IMAD.MOV.U32 R26, RZ, RZ, R7 ;  /* 0x000000ffff1a7224 */ /* 0x000fce00078e0007 */
.L_x_37918:
[----:B------:R-:W-:Y:S05]  /*1fd20*/  BSYNC.RECONVERGENT B1 ;  /* 0x0000000000017941 */ /* 0x000fea0003800200 */
.L_x_37916:
        /* <DEDUP_REMOVED lines=9> */
.L_x_37920:
[----:B------:R-:W-:Y:S02]  /*1fdc0*/  IMAD.MOV.U32 R30, RZ, RZ, R27 ;  /* 0x000000ffff1e7224 */ /* 0x000fe400078e001b */
[----:B------:R-:W-:Y:S01]  /*1fdd0*/  IMAD.MOV.U32 R31, RZ, RZ, R28 ;  /* 0x000000ffff1f7224 */ /* 0x000fe200078e001c */
[----:B------:R-:W-:Y:S01]  /*1fde0*/  MOV R28, R11 ;  /* 0x0000000b001c7202 */ /* 0x000fe20000000f00 */
[----:B------:R-:W-:-:S07]  /*1fdf0*/  IMAD.MOV.U32 R27, RZ, RZ, R12 ;  /* 0x000000ffff1b7224 */ /* 0x000fce00078e000c */
.L_x_37921:
[----:B------:R-:W-:Y:S05]  /*1fe00*/  BSYNC.RECONVERGENT B1 ;  /* 0x0000000000017941 */ /* 0x000fea0003800200 */
.L_x_37919:
        /* <DEDUP_REMOVED lines=9> */
.L_x_37923:
[----:B------:R-:W-:Y:S02]  /*1fea0*/  IMAD.MOV.U32 R32, RZ, RZ, R30 ;  /* 0x000000ffff207224 */ /* 0x000fe400078e001e */
[----:B------:R-:W-:Y:S02]  /*1feb0*/  IMAD.MOV.U32 R33, RZ, RZ, R31 ;  /* 0x000000ffff217224 */ /* 0x000fe400078e001f */
[----:B------:R-:W-:Y:S02]  /*1fec0*/  IMAD.MOV.U32 R30, RZ, RZ, R13 ;  /* 0x000000ffff1e7224 */ /* 0x000fe400078e000d */
[----:B------:R-:W-:-:S07]  /*1fed0*/  IMAD.MOV.U32 R31, RZ, RZ, R10 ;  /* 0x000000ffff1f7224 */ /* 0x000fce00078e000a */
.L_x_37924:
[----:B------:R-:W-:Y:S05]  /*1fee0*/  BSYNC.RECONVERGENT B1 ;  /* 0x0000000000017941 */ /* 0x000fea0003800200 */
.L_x_37922:
        /* <DEDUP_REMOVED lines=9> */
.L_x_37926:
[----:B------:R-:W-:Y:S02]  /*1ff80*/  IMAD.MOV.U32 R34, RZ, RZ, R32 ;  /* 0x000000ffff227224 */ /* 0x000fe400078e0020 */
[----:B------:R-:W-:Y:S02]  /*1ff90*/  IMAD.MOV.U32 R35, RZ, RZ, R33 ;  /* 0x000000ffff237224 */ /* 0x000fe400078e0021 */
[----:B------:R-:W-:Y:S02]  /*1ffa0*/  IMAD.MOV.U32 R32, RZ, RZ, R8 ;  /* 0x000000ffff207224 */ /* 0x000fe400078e0008 */
[----:B------:R-:W-:-:S07]  /*1ffb0*/  IMAD.MOV.U32 R33, RZ, RZ, R9 ;  /* 0x000000ffff217224 */ /* 0x000fce00078e0009 */
.L_x_37927:
[----:B------:R-:W-:Y:S05]  /*1ffc0*/  BSYNC.RECONVERGENT B1 ;  /* 0x0000000000017941 */ /* 0x000fea0003800200 */
.L_x_37925:
        /* <DEDUP_REMOVED lines=9> */
.L_x_37929:
[----:B------:R-:W-:Y:S02]  /*20060*/  IMAD.MOV.U32 R36, RZ, RZ, R34 ;  /* 0x000000ffff247224 */ /* 0x000fe400078e0022 */
[----:B------:R-:W-:Y:S02]  /*20070*/  IMAD.MOV.U32 R37, RZ, RZ, R35 ;  /* 0x000000ffff257224 */ /* 0x000fe400078e0023 */
[----:B------:R-:W-:Y:S02]  /*20080*/  IMAD.MOV.U32 R34, RZ, RZ, R17 ;  /* 0x000000ffff227224 */ /* 0x000fe400078e0011 */
[----:B------:R-:W-:-:S07]  /*20090*/  IMAD.MOV.U32 R35, RZ, RZ, R16 ;  /* 0x000000ffff237224 */ /* 0x000fce00078e0010 */
.L_x_37930:
[----:B------:R-:W-:Y:S05]  /*200a0*/  BSYNC.RECONVERGENT B1 ;  /* 0x0000000000017941 */ /* 0x000fea0003800200 */
.L_x_37928:
        /* <DEDUP_REMOVED lines=9> */
.L_x_37932:
[----:B------:R-:W-:Y:S01]  /*20140*/  MOV R41, R36 ;  /* 0x0000002400297202 */ /* 0x000fe20000000f00 */
[----:B------:R-:W-:Y:S02]  /*20150*/  IMAD.MOV.U32 R43, RZ, RZ, R37 ;  /* 0x000000ffff2b7224 */ /* 0x000fe400078e0025 */
[----:B------:R-:W-:Y:S02]  /*20160*/  IMAD.MOV.U32 R36, RZ, RZ, R21 ;  /* 0x000000ffff247224 */ /* 0x000fe400078e0015 */
[----:B------:R-:W-:-:S07]  /*20170*/  IMAD.MOV.U32 R37, RZ, RZ, R4 ;  /* 0x000000ffff257224 */ /* 0x000fce00078e0004 */
.L_x_37933:
[----:B------:R-:W-:Y:S05]  /*20180*/  BSYNC.RECONVERGENT B1 ;  /* 0x0000000000017941 */ /* 0x000fea0003800200 */
.L_x_37931:
        /* <DEDUP_REMOVED lines=30> */
.L_x_37935:
[----:B------:R-:W-:Y:S02]  /*20370*/  IMAD.MOV.U32 R20, RZ, RZ, R24 ;  /* 0x000000ffff147224 */ /* 0x000fe400078e0018 */
[----:B------:R-:W-:Y:S02]  /*20380*/  IMAD.MOV.U32 R18, RZ, RZ, R3 ;  /* 0x000000ffff127224 */ /* 0x000fe400078e0003 */
[----:B------:R-:W-:Y:S02]  /*20390*/  IMAD.MOV.U32 R24, RZ, RZ, R45 ;  /* 0x000000ffff187224 */ /* 0x000fe400078e002d */
[----:B------:R-:W-:-:S07]  /*203a0*/  IMAD.MOV.U32 R3, RZ, RZ, R26 ;  /* 0x000000ffff037224 */ /* 0x000fce00078e001a */
.L_x_37936:
[----:B------:R-:W-:Y:S05]  /*203b0*/  BSYNC.RECONVERGENT B1 ;  /* 0x0000000000017941 */ /* 0x000fea0003800200 */
.L_x_37934:
        /* <DEDUP_REMOVED lines=9> */
.L_x_37938:
[----:B------:R-:W-:Y:S01]  /*20450*/  MOV R21, R20 ;  /* 0x0000001400157202 */ /* 0x000fe20000000f00 */
[----:B------:R-:W-:Y:S02]  /*20460*/  IMAD.MOV.U32 R22, RZ, RZ, R18 ;  /* 0x000000ffff167224 */ /* 0x000fe400078e0012 */
[----:B------:R-:W-:Y:S02]  /*20470*/  IMAD.MOV.U32 R20, RZ, RZ, R27 ;  /* 0x000000ffff147224 */ /* 0x000fe400078e001b */
[----:B------:R-:W-:-:S07]  /*20480*/  IMAD.MOV.U32 R18, RZ, RZ, R28 ;  /* 0x000000ffff127224 */ /* 0x000fce00078e001c */
.L_x_37939:
[----:B------:R-:W-:Y:S05]  /*20490*/  BSYNC.RECONVERGENT B1 ;  /* 0x0000000000017941 */ /* 0x000fea0003800200 */
.L_x_37937:
        /* <DEDUP_REMOVED lines=9> */
.L_x_37941:
[----:B------:R-:W-:Y:S01]  /*20530*/  IMAD.MOV.U32 R27, RZ, RZ, R21 ;  /* 0x000000ffff1b7224 */ /* 0x000fe200078e0015 */
[----:B------:R-:W-:Y:S01]  /*20540*/  MOV R26, R22 ;  /* 0x00000016001a7202 */ /* 0x000fe20000000f00 */
[----:B------:R-:W-:Y:S02]  /*20550*/  IMAD.MOV.U32 R21, RZ, RZ, R30 ;  /* 0x000000ffff157224 */ /* 0x000fe400078e001e */
[----:B------:R-:W-:-:S07]  /*20560*/  IMAD.MOV.U32 R22, RZ, RZ, R31 ;  /* 0x000000ffff167224 */ /* 0x000fce00078e001f */
.L_x_37942:
[----:B------:R-:W-:Y:S05]  /*20570*/  BSYNC.RECONVERGENT B1 ;  /* 0x0000000000017941 */ /* 0x000fea0003800200 */
.L_x_37940:
        /* <DEDUP_REMOVED lines=9> */
.L_x_37944:
[----:B------:R-:W-:Y:S01]  /*20610*/  IMAD.MOV.U32 R29, RZ, RZ, R27 ;  /* 0x000000ffff1d7224 */ /* 0x000fe200078e001b */
[----:B------:R-:W-:Y:S01]  /*20620*/  MOV R27, R32 ;  /* 0x00000020001b7202 */ /* 0x000fe20000000f00 */
[----:B------:R-:W-:Y:S02]  /*20630*/  IMAD.MOV.U32 R28, RZ, RZ, R26 ;  /* 0x000000ffff1c7224 */ /* 0x000fe400078e001a */
[----:B------:R-:W-:-:S07]  /*20640*/  IMAD.MOV.U32 R26, RZ, RZ, R33 ;  /* 0x000000ffff1a7224 */ /* 0x000fce00078e0021 */
.L_x_37945:
[----:B------:R-:W-:Y:S05]  /*20650*/  BSYNC.RECONVERGENT B1 ;  /* 0x0000000000017941 */ /* 0x000fea0003800200 */
.L_x_37943:
        /* <DEDUP_REMOVED lines=9> */
.L_x_37947:
[----:B------:R-:W-:Y:S02]  /*206f0*/  IMAD.MOV.U32 R31, RZ, RZ, R29 ;  /* 0x000000ffff1f7224 */ /* 0x000fe400078e001d */
[----:B------:R-:W-:Y:S01]  /*20700*/  IMAD.MOV.U32 R30, RZ, RZ, R28 ;  /* 0x000000ffff1e7224 */ /* 0x000fe200078e001c */
[----:B------:R-:W-:Y:S01]  /*20710*/  MOV R28, R35 ;  /* 0x00000023001c7202 */ /* 0x000fe20000000f00 */
[----:B------:R-:W-:-:S07]  /*20720*/  IMAD.MOV.U32 R29, RZ, RZ, R34 ;  /* 0x000000ffff1d7224 */ /* 0x000fce00078e0022 */
.L_x_37948:
[----:B------:R-:W-:Y:S05]  /*20730*/  BSYNC.RECONVERGENT B1 ;  /* 0x0000000000017941 */ /* 0x000fea0003800200 */
.L_x_37946:
        /* <DEDUP_REMOVED lines=9> */
.L_x_37950:
[----:B------:R-:W-:Y:S02]  /*207d0*/  IMAD.MOV.U32 R34, RZ, RZ, R31 ;  /* 0x000000ffff227224 */ /* 0x000fe400078e001f */
[----:B------:R-:W-:Y:S02]  /*207e0*/  IMAD.MOV.U32 R32, RZ, RZ, R30 ;  /* 0x000000ffff207224 */ /* 0x000fe400078e001e */
[----:B------:R-:W-:Y:S02]  /*207f0*/  IMAD.MOV.U32 R31, RZ, RZ, R36 ;  /* 0x000000ffff1f7224 */ /* 0x000fe400078e0024 */
[----:B------:R-:W-:-:S07]  /*20800*/  IMAD.MOV.U32 R30, RZ, RZ, R37 ;  /* 0x000000ffff1e7224 */ /* 0x000fce00078e0025 */
.L_x_37951:
[----:B------:R-:W-:Y:S05]  /*20810*/  BSYNC.RECONVERGENT B1 ;  /* 0x0000000000017941 */ /* 0x000fea0003800200 */
.L_x_37949:
        /* <DEDUP_REMOVED lines=9> */
.L_x_37953:
[----:B------:R-:W-:Y:S02]  /*208b0*/  IMAD.MOV.U32 R35, RZ, RZ, R34 ;  /* 0x000000ffff237224 */ /* 0x000fe400078e0022 */
[----:B------:R-:W-:Y:S02]  /*208c0*/  IMAD.MOV.U32 R33, RZ, RZ, R32 ;  /* 0x000000ffff217224 */ /* 0x000fe400078e0020 */
[----:B------:R-:W-:Y:S02]  /*208d0*/  IMAD.MOV.U32 R34, RZ, RZ, R41 ;  /* 0x000000ffff227224 */ /* 0x000fe400078e0029 */
[----:B------:R-:W-:-:S07]  /*208e0*/  IMAD.MOV.U32 R32, RZ, RZ, R43 ;  /* 0x000000ffff207224 */ /* 0x000fce00078e002b */
.L_x_37954:
[----:B------:R-:W-:Y:S05]  /*208f0*/  BSYNC.RECONVERGENT B1 ;  /* 0x0000000000017941 */ /* 0x000fea0003800200 */
.L_x_37952:
        /* <DEDUP_REMOVED lines=16> */
.L_x_37956:
[----:B------:R-:W-:Y:S02]  /*20a00*/  IMAD.MOV.U32 R23, RZ, RZ, R24 ;  /* 0x000000ffff177224 */ /* 0x000fe400078e0018 */
[----:B------:R-:W-:Y:S02]  /*20a10*/  IMAD.MOV.U32 R19, RZ, RZ, R3 ;  /* 0x000000ffff137224 */ /* 0x000fe400078e0003 */
[----:B------:R-:W-:Y:S02]  /*20a20*/  IMAD.MOV.U32 R24, RZ, RZ, R20 ;  /* 0x000000ffff187224 */ /* 0x000fe400078e0014 */
[----:B------:R-:W-:-:S07]  /*20a30*/  IMAD.MOV.U32 R3, RZ, RZ, R18 ;  /* 0x000000ffff037224 */ /* 0x000fce00078e0012 */
.L_x_37957:
[----:B------:R-:W-:Y:S05]  /*20a40*/  BSYNC.RECONVERGENT B1 ;  /* 0x0000000000017941 */ /* 0x000fea0003800200 */
.L_x_37955:
        /* <DEDUP_REMOVED lines=9> */
.L_x_37959:
[----:B------:R-:W-:Y:S02]  /*20ae0*/  IMAD.MOV.U32 R18, RZ, RZ, R23 ;  /* 0x000000ffff127224 */ /* 0x000fe400078e0017 */
[----:B------:R-:W-:Y:S02]  /*20af0*/  IMAD.MOV.U32 R37, RZ, RZ, R19 ;  /* 0x000000ffff257224 */ /* 0x000fe400078e0013 */
[----:B------:R-:W-:Y:S02]  /*20b00*/  IMAD.MOV.U32 R23, RZ, RZ, R21 ;  /* 0x000000ffff177224 */ /* 0x000fe400078e0015 */
[----:B------:R-:W-:-:S07]  /*20b10*/  IMAD.MOV.U32 R19, RZ, RZ, R22 ;  /* 0x000000ffff137224 */ /* 0x000fce00078e0016 */
.L_x_37960:
[----:B------:R-:W-:Y:S05]  /*20b20*/  BSYNC.RECONVERGENT B1 ;  /* 0x0000000000017941 */ /* 0x000fea0003800200 */
.L_x_37958:
        /* <DEDUP_REMOVED lines=9> */
.L_x_37962:
[----:B------:R-:W-:Y:S02]  /*20bc0*/  IMAD.MOV.U32 R20, RZ, RZ, R18 ;  /* 0x000000ffff147224 */ /* 0x000fe400078e0012 */
[----:B------:R-:W-:Y:S02]  /*20bd0*/  IMAD.MOV.U32 R21, RZ, RZ, R37 ;  /* 0x000000ffff157224 */ /* 0x000fe400078e0025 */
[----:B------:R-:W-:Y:S02]  /*20be0*/  IMAD.MOV.U32 R18, RZ, RZ, R27 ;  /* 0x000000ffff127224 */ /* 0x000fe400078e001b */
[----:B------:R-:W-:-:S07]  /*20bf0*/  IMAD.MOV.U32 R37, RZ, RZ, R26 ;  /* 0x000000ffff257224 */ /* 0x000fce00078e001a */
.L_x_37963:
[----:B------:R-:W-:Y:S05]  /*20c00*/  BSYNC.RECONVERGENT B1 ;  /* 0x0000000000017941 */ /* 0x000fea0003800200 */
.L_x_37961:
        /* <DEDUP_REMOVED lines=9> */
.L_x_37965:
[----:B------:R-:W-:Y:S01]  /*20ca0*/  MOV R22, R20 ;  /* 0x0000001400167202 */ /* 0x000fe20000000f00 */
[----:B------:R-:W-:Y:S02]  /*20cb0*/  IMAD.MOV.U32 R27, RZ, RZ, R21 ;  /* 0x000000ffff1b7224 */ /* 0x000fe400078e0015 */
[----:B------:R-:W-:Y:S02]  /*20cc0*/  IMAD.MOV.U32 R20, RZ, RZ, R29 ;  /* 0x000000ffff147224 */ /* 0x000fe400078e001d */
[----:B------:R-:W-:-:S07]  /*20cd0*/  IMAD.MOV.U32 R21, RZ, RZ, R28 ;  /* 0x000000ffff157224 */ /* 0x000fce00078e001c */
.L_x_37966:
[----:B------:R-:W-:Y:S05]  /*20ce0*/  BSYNC.RECONVERGENT B1 ;  /* 0x0000000000017941 */ /* 0x000fea0003800200 */
.L_x_37964:
        /* <DEDUP_REMOVED lines=9> */
.L_x_37968:
[----:B------:R-:W-:Y:S01]  /*20d80*/  IMAD.MOV.U32 R41, RZ, RZ, R22 ;  /* 0x000000ffff297224 */ /* 0x000fe200078e0016 */
[----:B------:R-:W-:Y:S01]  /*20d90*/  MOV R29, R27 ;  /* 0x0000001b001d7202 */ /* 0x000fe20000000f00 */
[----:B------:R-:W-:Y:S02]  /*20da0*/  IMAD.MOV.U32 R22, RZ, RZ, R31 ;  /* 0x000000ffff167224 */ /* 0x000fe400078e001f */
[----:B------:R-:W-:-:S07]  /*20db0*/  IMAD.MOV.U32 R27, RZ, RZ, R30 ;  /* 0x000000ffff1b7224 */ /* 0x000fce00078e001e */
.L_x_37969:
[----:B------:R-:W-:Y:S05]  /*20dc0*/  BSYNC.RECONVERGENT B1 ;  /* 0x0000000000017941 */ /* 0x000fea0003800200 */
.L_x_37967:
        /* <DEDUP_REMOVED lines=9> */
.L_x_37971:
[----:B------:R-:W-:Y:S01]  /*20e60*/  IMAD.MOV.U32 R28, RZ, RZ, R41 ;  /* 0x000000ffff1c7224 */ /* 0x000fe200078e0029 */
[----:B------:R-:W-:Y:S01]  /*20e70*/  MOV R41, R34 ;  /* 0x0000002200297202 */ /* 0x000fe20000000f00 */
[----:B------:R-:W-:Y:S02]  /*20e80*/  IMAD.MOV.U32 R26, RZ, RZ, R29 ;  /* 0x000000ffff1a7224 */ /* 0x000fe400078e001d */
[----:B------:R-:W-:-:S07]  /*20e90*/  IMAD.MOV.U32 R29, RZ, RZ, R32 ;  /* 0x000000ffff1d7224 */ /* 0x000fce00078e0020 */
.L_x_37972:
[----:B------:R-:W-:Y:S05]  /*20ea0*/  BSYNC.RECONVERGENT B1 ;  /* 0x0000000000017941 */ /* 0x000fea0003800200 */
.L_x_37970:
        /* <DEDUP_REMOVED lines=9> */
.L_x_37974:
[----:B------:R-:W-:Y:S02]  /*20f40*/  IMAD.MOV.U32 R31, RZ, RZ, R28 ;  /* 0x000000ffff1f7224 */ /* 0x000fe400078e001c */
[----:B------:R-:W-:Y:S01]  /*20f50*/  IMAD.MOV.U32 R30, RZ, RZ, R26 ;  /* 0x000000ffff1e7224 */ /* 0x000fe200078e001a */
[----:B------:R-:W-:Y:S01]  /*20f60*/  MOV R26, R33 ;  /* 0x00000021001a7202 */ /* 0x000fe20000000f00 */
[----:B------:R-:W-:-:S07]  /*20f70*/  IMAD.MOV.U32 R28, RZ, RZ, R35 ;  /* 0x000000ffff1c7224 */ /* 0x000fce00078e0023 */
.L_x_37975:
[----:B------:R-:W-:Y:S05]  /*20f80*/  BSYNC.RECONVERGENT B1 ;  /* 0x0000000000017941 */ /* 0x000fea0003800200 */
.L_x_37973:
        /* <DEDUP_REMOVED lines=16> */
.L_x_37977:
[----:B------:R-:W-:Y:S01]  /*21090*/  IMAD.MOV.U32 R33, RZ, RZ, R24 ;  /* 0x000000ffff217224 */ /* 0x000fe200078e0018 */
[----:B------:R-:W-:Y:S01]  /*210a0*/  MOV R24, R23 ;  /* 0x0000001700187202 */ /* 0x000fe20000000f00 */
[----:B------:R-:W-:Y:S02]  /*210b0*/  IMAD.MOV.U32 R8, RZ, RZ, R3 ;  /* 0x000000ffff087224 */ /* 0x000fe400078e0003 */
[----:B------:R-:W-:-:S07]  /*210c0*/  IMAD.MOV.U32 R3, RZ, RZ, R19 ;  /* 0x000000ffff037224 */ /* 0x000fce00078e0013 */
.L_x_37978:
[----:B------:R-:W-:Y:S05]  /*210d0*/  BSYNC.RECONVERGENT B1 ;  /* 0x0000000000017941 */ /* 0x000fea0003800200 */
.L_x_37976:
        /* <DEDUP_REMOVED lines=9> */
.L_x_37980:
[----:B------:R-:W-:Y:S02]  /*21170*/  IMAD.MOV.U32 R19, RZ, RZ, R33 ;  /* 0x000000ffff137224 */ /* 0x000fe400078e0021 */
[----:B------:R-:W-:Y:S01]  /*21180*/  IMAD.MOV.U32 R12, RZ, RZ, R8 ;  /* 0x000000ffff0c7224 */ /* 0x000fe200078e0008 */
[----:B------:R-:W-:Y:S01]  /*21190*/  MOV R8, R37 ;  /* 0x0000002500087202 */ /* 0x000fe20000000f00 */
[----:B------:R-:W-:-:S07]  /*211a0*/  IMAD.MOV.U32 R33, RZ, RZ, R18 ;  /* 0x000000ffff217224 */ /* 0x000fce00078e0012 */
.L_x_37981:
[----:B------:R-:W-:Y:S05]  /*211b0*/  BSYNC.RECONVERGENT B1 ;  /* 0x0000000000017941 */ /* 0x000fea0003800200 */
.L_x_37979:
        /* <DEDUP_REMOVED lines=9> */
.L_x_37983:
[----:B------:R-:W-:Y:S02]  /*21250*/  IMAD.MOV.U32 R23, RZ, RZ, R19 ;  /* 0x000000ffff177224 */ /* 0x000fe400078e0013 */
[----:B------:R-:W-:Y:S02]  /*21260*/  IMAD.MOV.U32 R18, RZ, RZ, R12 ;  /* 0x000000ffff127224 */ /* 0x000fe400078e000c */
[----:B------:R-:W-:Y:S02]  /*21270*/  IMAD.MOV.U32 R19, RZ, RZ, R20 ;  /* 0x000000ffff137224 */ /* 0x000fe400078e0014 */
[----:B------:R-:W-:-:S07]  /*21280*/  IMAD.MOV.U32 R12, RZ, RZ, R21 ;  /* 0x000000ffff0c7224 */ /* 0x000fce00078e0015 */
.L_x_37984:
[----:B------:R-:W-:Y:S05]  /*21290*/  BSYNC.RECONVERGENT B1 ;  /* 0x0000000000017941 */ /* 0x000fea0003800200 */
.L_x_37982:
        /* <DEDUP_REMOVED lines=9> */
.L_x_37986:
[----:B------:R-:W-:Y:S02]  /*21330*/  IMAD.MOV.U32 R32, RZ, RZ, R23 ;  /* 0x000000ffff207224 */ /* 0x000fe400078e0017 */
[----:B------:R-:W-:Y:S02]  /*21340*/  IMAD.MOV.U32 R20, RZ, RZ, R18 ;  /* 0x000000ffff147224 */ /* 0x000fe400078e0012 */
[----:B------:R-:W-:Y:S02]  /*21350*/  IMAD.MOV.U32 R23, RZ, RZ, R22 ;  /* 0x000000ffff177224 */ /* 0x000fe400078e0016 */
[----:B------:R-:W-:-:S07]  /*21360*/  IMAD.MOV.U32 R18, RZ, RZ, R27 ;  /* 0x000000ffff127224 */ /* 0x000fce00078e001b */
.L_x_37987:
[----:B------:R-:W-:Y:S05]  /*21370*/  BSYNC.RECONVERGENT B1 ;  /* 0x0000000000017941 */ /* 0x000fea0003800200 */
.L_x_37985:
        /* <DEDUP_REMOVED lines=9> */
.L_x_37989:
[----:B------:R-:W-:Y:S02]  /*21410*/  IMAD.MOV.U32 R27, RZ, RZ, R32 ;  /* 0x000000ffff1b7224 */ /* 0x000fe400078e0020 */
[----:B------:R-:W-:Y:S02]  /*21420*/  IMAD.MOV.U32 R21, RZ, RZ, R20 ;  /* 0x000000ffff157224 */ /* 0x000fe400078e0014 */
[----:B------:R-:W-:Y:S02]  /*21430*/  IMAD.MOV.U32 R32, RZ, RZ, R41 ;  /* 0x000000ffff207224 */ /* 0x000fe400078e0029 */
[----:B------:R-:W-:-:S07]  /*21440*/  IMAD.MOV.U32 R20, RZ, RZ, R29 ;  /* 0x000000ffff147224 */ /* 0x000fce00078e001d */
.L_x_37990:
[----:B------:R-:W-:Y:S05]  /*21450*/  BSYNC.RECONVERGENT B1 ;  /* 0x0000000000017941 */ /* 0x000fea0003800200 */
.L_x_37988:
        /* <DEDUP_REMOVED lines=9> */
.L_x_37992:
[----:B------:R-:W-:Y:S01]  /*214f0*/  MOV R22, R27 ;  /* 0x0000001b00167202 */ /* 0x000fe20000000f00 */
[----:B------:R-:W-:Y:S02]  /*21500*/  IMAD.MOV.U32 R29, RZ, RZ, R21 ;  /* 0x000000ffff1d7224 */ /* 0x000fe400078e0015 */
[----:B------:R-:W-:Y:S02]  /*21510*/  IMAD.MOV.U32 R27, RZ, RZ, R28 ;  /* 0x000000ffff1b7224 */ /* 0x000fe400078e001c */
[----:B------:R-:W-:-:S07]  /*21520*/  IMAD.MOV.U32 R21, RZ, RZ, R26 ;  /* 0x000000ffff157224 */ /* 0x000fce00078e001a */
.L_x_37993:
[----:B------:R-:W-:Y:S05]  /*21530*/  BSYNC.RECONVERGENT B1 ;  /* 0x0000000000017941 */ /* 0x000fea0003800200 */
.L_x_37991:
        /* <DEDUP_REMOVED lines=9> */
.L_x_37995:
[----:B------:R-:W-:Y:S01]  /*215d0*/  IMAD.MOV.U32 R28, RZ, RZ, R22 ;  /* 0x000000ffff1c7224 */ /* 0x000fe200078e0016 */
[----:B------:R-:W-:Y:S01]  /*215e0*/  MOV R26, R29 ;  /* 0x0000001d001a7202 */ /* 0x000fe20000000f00 */
[----:B------:R-:W-:Y:S02]  /*215f0*/  IMAD.MOV.U32 R22, RZ, RZ, R31 ;  /* 0x000000ffff167224 */ /* 0x000fe400078e001f */
[----:B------:R-:W-:-:S07]  /*21600*/  IMAD.MOV.U32 R29, RZ, RZ, R30 ;  /* 0x000000ffff1d7224 */ /* 0x000fce00078e001e */
.L_x_37996:
[----:B------:R-:W-:Y:S05]  /*21610*/  BSYNC.RECONVERGENT B1 ;  /* 0x0000000000017941 */ /* 0x000fea0003800200 */
.L_x_37994:
        /* <DEDUP_REMOVED lines=16> */
.L_x_37998:
[----:B------:R-:W-:Y:S01]  /*21720*/  MOV R13, R24 ;  /* 0x00000018000d7202 */ /* 0x000fe20000000f00 */
[----:B------:R-:W-:Y:S02]  /*21730*/  IMAD.MOV.U32 R9, RZ, RZ, R3 ;  /* 0x000000ffff097224 */ /* 0x000fe400078e0003 */
[----:B------:R-:W-:Y:S02]  /*21740*/  IMAD.MOV.U32 R24, RZ, RZ, R33 ;  /* 0x000000ffff187224 */ /* 0x000fe400078e0021 */
[----:B------:R-:W-:-:S07]  /*21750*/  IMAD.MOV.U32 R3, RZ, RZ, R8 ;  /* 0x000000ffff037224 */ /* 0x000fce00078e0008 */
.L_x_37999:
[----:B------:R-:W-:Y:S05]  /*21760*/  BSYNC.RECONVERGENT B1 ;  /* 0x0000000000017941 */ /* 0x000fea0003800200 */
.L_x_37997:
        /* <DEDUP_REMOVED lines=9> */
.L_x_38001:
[----:B------:R-:W-:Y:S01]  /*21800*/  IMAD.MOV.U32 R8, RZ, RZ, R13 ;  /* 0x000000ffff087224 */ /* 0x000fe200078e000d */
[----:B------:R-:W-:Y:S01]  /*21810*/  MOV R31, R9 ;  /* 0x00000009001f7202 */ /* 0x000fe20000000f00 */
[----:B------:R-:W-:Y:S02]  /*21820*/  IMAD.MOV.U32 R13, RZ, RZ, R19 ;  /* 0x000000ffff0d7224 */ /* 0x000fe400078e0013 */
[----:B------:R-:W-:-:S07]  /*21830*/  IMAD.MOV.U32 R9, RZ, RZ, R12 ;  /* 0x000000ffff097224 */ /* 0x000fce00078e000c */
.L_x_38002:
[----:B------:R-:W-:Y:S05]  /*21840*/  BSYNC.RECONVERGENT B1 ;  /* 0x0000000000017941 */ /* 0x000fea0003800200 */
.L_x_38000:
        /* <DEDUP_REMOVED lines=9> */
.L_x_38004:
[----:B------:R-:W-:Y:S01]  /*218e0*/  IMAD.MOV.U32 R33, RZ, RZ, R8 ;  /* 0x000000ffff217224 */ /* 0x000fe200078e0008 */
[----:B------:R-:W-:Y:S01]  /*218f0*/  MOV R8, R23 ;  /* 0x0000001700087202 */ /* 0x000fe20000000f00 */
[----:B------:R-:W-:Y:S02]  /*21900*/  IMAD.MOV.U32 R19, RZ, RZ, R31 ;  /* 0x000000ffff137224 */ /* 0x000fe400078e001f */
[----:B------:R-:W-:-:S07]  /*21910*/  IMAD.MOV.U32 R31, RZ, RZ, R18 ;  /* 0x000000ffff1f7224 */ /* 0x000fce00078e0012 */
.L_x_38005:
[----:B------:R-:W-:Y:S05]  /*21920*/  BSYNC.RECONVERGENT B1 ;  /* 0x0000000000017941 */ /* 0x000fea0003800200 */
.L_x_38003:
        /* <DEDUP_REMOVED lines=9> */
.L_x_38007:
[----:B------:R-:W-:Y:S02]  /*219c0*/  IMAD.MOV.U32 R18, RZ, RZ, R33 ;  /* 0x000000ffff127224 */ /* 0x000fe400078e0021 */
[----:B------:R-:W-:Y:S01]  /*219d0*/  IMAD.MOV.U32 R12, RZ, RZ, R19 ;  /* 0x000000ffff0c7224 */ /* 0x000fe200078e0013 */
[----:B------:R-:W-:Y:S01]  /*219e0*/  MOV R19, R20 ;  /* 0x0000001400137202 */ /* 0x000fe20000000f00 */
[----:B------:R-:W-:-:S07]  /*219f0*/  IMAD.MOV.U32 R33, RZ, RZ, R32 ;  /* 0x000000ffff217224 */ /* 0x000fce00078e0020 */
.L_x_38008:
[----:B------:R-:W-:Y:S05]  /*21a00*/  BSYNC.RECONVERGENT B1 ;  /* 0x0000000000017941 */ /* 0x000fea0003800200 */
.L_x_38006:
        /* <DEDUP_REMOVED lines=9> */
.L_x_38010:
[----:B------:R-:W-:Y:S02]  /*21aa0*/  IMAD.MOV.U32 R23, RZ, RZ, R18 ;  /* 0x000000ffff177224 */ /* 0x000fe400078e0012 */
[----:B------:R-:W-:Y:S02]  /*21ab0*/  IMAD.MOV.U32 R20, RZ, RZ, R12 ;  /* 0x000000ffff147224 */ /* 0x000fe400078e000c */
[----:B------:R-:W-:Y:S02]  /*21ac0*/  IMAD.MOV.U32 R18, RZ, RZ, R27 ;  /* 0x000000ffff127224 */ /* 0x000fe400078e001b */
[----:B------:R-:W-:-:S07]  /*21ad0*/  IMAD.MOV.U32 R12, RZ, RZ, R21 ;  /* 0x000000ffff0c7224 */ /* 0x000fce00078e0015 */
.L_x_38011:
[----:B------:R-:W-:Y:S05]  /*21ae0*/  BSYNC.RECONVERGENT B1 ;  /* 0x0000000000017941 */ /* 0x000fea0003800200 */
.L_x_38009:
        /* <DEDUP_REMOVED lines=9> */
.L_x_38013:
[----:B------:R-:W-:Y:S02]  /*21b80*/  IMAD.MOV.U32 R27, RZ, RZ, R23 ;  /* 0x000000ffff1b7224 */ /* 0x000fe400078e0017 */
[----:B------:R-:W-:Y:S02]  /*21b90*/  IMAD.MOV.U32 R21, RZ, RZ, R20 ;  /* 0x000000ffff157224 */ /* 0x000fe400078e0014 */
[----:B------:R-:W-:Y:S02]  /*21ba0*/  IMAD.MOV.U32 R23, RZ, RZ, R22 ;  /* 0x000000ffff177224 */ /* 0x000fe400078e0016 */
[----:B------:R-:W-:-:S07]  /*21bb0*/  IMAD.MOV.U32 R20, RZ, RZ, R29 ;  /* 0x000000ffff147224 */ /* 0x000fce00078e001d */
.L_x_38014:
[----:B------:R-:W-:Y:S05]  /*21bc0*/  BSYNC.RECONVERGENT B1 ;  /* 0x0000000000017941 */ /* 0x000fea0003800200 */
.L_x_38012:
        /* <DEDUP_REMOVED lines=9> */
.L_x_38016:
[----:B------:R-:W-:Y:S02]  /*21c60*/  IMAD.MOV.U32 R29, RZ, RZ, R27 ;  /* 0x000000ffff1d7224 */ /* 0x000fe400078e001b */
[----:B------:R-:W-:Y:S02]  /*21c70*/  IMAD.MOV.U32 R22, RZ, RZ, R21 ;  /* 0x000000ffff167224 */ /* 0x000fe400078e0015 */
[----:B------:R-:W-:Y:S02]  /*21c80*/  IMAD.MOV.U32 R27, RZ, RZ, R28 ;  /* 0x000000ffff1b7224 */ /* 0x000fe400078e001c */
[----:B------:R-:W-:-:S07]  /*21c90*/  IMAD.MOV.U32 R21, RZ, RZ, R26 ;  /* 0x000000ffff157224 */ /* 0x000fce00078e001a */
.L_x_38017:
[----:B------:R-:W-:Y:S05]  /*21ca0*/  BSYNC.RECONVERGENT B1 ;  /* 0x0000000000017941 */ /* 0x000fea0003800200 */
.L_x_38015:
        /* <DEDUP_REMOVED lines=16> */
.L_x_38019:
[----:B------:R-:W-:Y:S02]  /*21db0*/  IMAD.MOV.U32 R35, RZ, RZ, R24 ;  /* 0x000000ffff237224 */ /* 0x000fe400078e0018 */
[----:B------:R-:W-:Y:S02]  /*21dc0*/  IMAD.MOV.U32 R10, RZ, RZ, R3 ;  /* 0x000000ffff0a7224 */ /* 0x000fe400078e0003 */
[----:B------:R-:W-:Y:S02]  /*21dd0*/  IMAD.MOV.U32 R24, RZ, RZ, R13 ;  /* 0x000000ffff187224 */ /* 0x000fe400078e000d */
[----:B------:R-:W-:-:S07]  /*21de0*/  IMAD.MOV.U32 R3, RZ, RZ, R9 ;  /* 0x000000ffff037224 */ /* 0x000fce00078e0009 */
.L_x_38020:
[----:B------:R-:W-:Y:S05]  /*21df0*/  BSYNC.RECONVERGENT B1 ;  /* 0x0000000000017941 */ /* 0x000fea0003800200 */
.L_x_38018:
        /* <DEDUP_REMOVED lines=9> */
.L_x_38022:
[----:B------:R-:W-:Y:S02]  /*21e90*/  IMAD.MOV.U32 R26, RZ, RZ, R35 ;  /* 0x000000ffff1a7224 */ /* 0x000fe400078e0023 */
[----:B------:R-:W-:Y:S02]  /*21ea0*/  IMAD.MOV.U32 R14, RZ, RZ, R10 ;  /* 0x000000ffff0e7224 */ /* 0x000fe400078e000a */
[----:B------:R-:W-:Y:S02]  /*21eb0*/  IMAD.MOV.U32 R35, RZ, RZ, R8 ;  /* 0x000000ffff237224 */ /* 0x000fe400078e0008 */
[----:B------:R-:W-:-:S07]  /*21ec0*/  IMAD.MOV.U32 R10, RZ, RZ, R31 ;  /* 0x000000ffff0a7224 */ /* 0x000fce00078e001f */
.L_x_38023:
[----:B------:R-:W-:Y:S05]  /*21ed0*/  BSYNC.RECONVERGENT B1 ;  /* 0x0000000000017941 */ /* 0x000fea0003800200 */
.L_x_38021:
        /* <DEDUP_REMOVED lines=9> */
.L_x_38025:
[----:B------:R-:W-:Y:S01]  /*21f70*/  MOV R13, R26 ;  /* 0x0000001a000d7202 */ /* 0x000fe20000000f00 */
[----:B------:R-:W-:Y:S02]  /*21f80*/  IMAD.MOV.U32 R9, RZ, RZ, R14 ;  /* 0x000000ffff097224 */ /* 0x000fe400078e000e */
[----:B------:R-:W-:Y:S02]  /*21f90*/  IMAD.MOV.U32 R26, RZ, RZ, R33 ;  /* 0x000000ffff1a7224 */ /* 0x000fe400078e0021 */
[----:B------:R-:W-:-:S07]  /*21fa0*/  IMAD.MOV.U32 R14, RZ, RZ, R19 ;  /* 0x000000ffff0e7224 */ /* 0x000fce00078e0013 */
.L_x_38026:
[----:B------:R-:W-:Y:S05]  /*21fb0*/  BSYNC.RECONVERGENT B1 ;  /* 0x0000000000017941 */ /* 0x000fea0003800200 */
.L_x_38024:
        /* <DEDUP_REMOVED lines=9> */
.L_x_38028:
[----:B------:R-:W-:Y:S01]  /*22050*/  IMAD.MOV.U32 R8, RZ, RZ, R13 ;  /* 0x000000ffff087224 */ /* 0x000fe200078e000d */
[----:B------:R-:W-:Y:S01]  /*22060*/  MOV R19, R9 ;  /* 0x0000000900137202 */ /* 0x000fe20000000f00 */
[----:B------:R-:W-:Y:S02]  /*22070*/  IMAD.MOV.U32 R13, RZ, RZ, R18 ;  /* 0x000000ffff0d7224 */ /* 0x000fe400078e0012 */
[----:B------:R-:W-:-:S07]  /*22080*/  IMAD.MOV.U32 R9, RZ, RZ, R12 ;  /* 0x000000ffff097224 */ /* 0x000fce00078e000c */
.L_x_38029:
[----:B------:R-:W-:Y:S05]  /*22090*/  BSYNC.RECONVERGENT B1 ;  /* 0x0000000000017941 */ /* 0x000fea0003800200 */
.L_x_38027:
        /* <DEDUP_REMOVED lines=9> */
.L_x_38031:
[----:B------:R-:W-:Y:S01]  /*22130*/  IMAD.MOV.U32 R18, RZ, RZ, R8 ;  /* 0x000000ffff127224 */ /* 0x000fe200078e0008 */
[----:B------:R-:W-:Y:S01]  /*22140*/  MOV R8, R23 ;  /* 0x0000001700087202 */ /* 0x000fe20000000f00 */
[----:B------:R-:W-:Y:S02]  /*22150*/  IMAD.MOV.U32 R12, RZ, RZ, R19 ;  /* 0x000000ffff0c7224 */ /* 0x000fe400078e0013 */
[----:B------:R-:W-:-:S07]  /*22160*/  IMAD.MOV.U32 R19, RZ, RZ, R20 ;  /* 0x000000ffff137224 */ /* 0x000fce00078e0014 */
.L_x_38032:
[----:B------:R-:W-:Y:S05]  /*22170*/  BSYNC.RECONVERGENT B1 ;  /* 0x0000000000017941 */ /* 0x000fea0003800200 */
.L_x_38030:
        /* <DEDUP_REMOVED lines=9> */
.L_x_38034:
[----:B------:R-:W-:Y:S02]  /*22210*/  IMAD.MOV.U32 R20, RZ, RZ, R18 ;  /* 0x000000ffff147224 */ /* 0x000fe400078e0012 */
[----:B------:R-:W-:Y:S01]  /*22220*/  IMAD.MOV.U32 R23, RZ, RZ, R12 ;  /* 0x000000ffff177224 */ /* 0x000fe200078e000c */
[----:B------:R-:W-:Y:S01]  /*22230*/  MOV R12, R21 ;  /* 0x00000015000c7202 */ /* 0x000fe20000000f00 */
[----:B------:R-:W-:-:S07]  /*22240*/  IMAD.MOV.U32 R18, RZ, RZ, R27 ;  /* 0x000000ffff127224 */ /* 0x000fce00078e001b */
.L_x_38035:
[----:B------:R-:W-:Y:S05]  /*22250*/  BSYNC.RECONVERGENT B1 ;  /* 0x0000000000017941 */ /* 0x000fea0003800200 */
.L_x_38033:
        /* <DEDUP_REMOVED lines=9> */
.L_x_38037:
[----:B------:R-:W-:Y:S02]  /*222f0*/  IMAD.MOV.U32 R27, RZ, RZ, R20 ;  /* 0x000000ffff1b7224 */ /* 0x000fe400078e0014 */
[----:B------:R-:W-:Y:S02]  /*22300*/  IMAD.MOV.U32 R21, RZ, RZ, R23 ;  /* 0x000000ffff157224 */ /* 0x000fe400078e0017 */
[----:B------:R-:W-:Y:S02]  /*22310*/  IMAD.MOV.U32 R20, RZ, RZ, R29 ;  /* 0x000000ffff147224 */ /* 0x000fe400078e001d */
[----:B------:R-:W-:-:S07]  /*22320*/  IMAD.MOV.U32 R23, RZ, RZ, R22 ;  /* 0x000000ffff177224 */ /* 0x000fce00078e0016 */
.L_x_38038:
[----:B------:R-:W-:Y:S05]  /*22330*/  BSYNC.RECONVERGENT B1 ;  /* 0x0000000000017941 */ /* 0x000fea0003800200 */
.L_x_38036:
        /* <DEDUP_REMOVED lines=16> */
.L_x_38040:
[----:B------:R-:W-:Y:S02]  /*22440*/  IMAD.MOV.U32 R15, RZ, RZ, R24 ;  /* 0x000000ffff0f7224 */ /* 0x000fe400078e0018 */
[----:B------:R-:W-:Y:S01]  /*22450*/  IMAD.MOV.U32 R11, RZ, RZ, R3 ;  /* 0x000000ffff0b7224 */ /* 0x000fe200078e0003 */
[----:B------:R-:W-:Y:S01]  /*22460*/  MOV R3, R10 ;  /* 0x0000000a00037202 */ /* 0x000fe20000000f00 */
[----:B------:R-:W-:-:S07]  /*22470*/  IMAD.MOV.U32 R24, RZ, RZ, R35 ;  /* 0x000000ffff187224 */ /* 0x000fce00078e0023 */
.L_x_38041:
[----:B------:R-:W-:Y:S05]  /*22480*/  BSYNC.RECONVERGENT B1 ;  /* 0x0000000000017941 */ /* 0x000fea0003800200 */
.L_x_38039:
        /* <DEDUP_REMOVED lines=9> */
.L_x_38043:
[----:B------:R-:W-:Y:S02]  /*22520*/  IMAD.MOV.U32 R22, RZ, RZ, R15 ;  /* 0x000000ffff167224 */ /* 0x000fe400078e000f */
[----:B------:R-:W-:Y:S02]  /*22530*/  IMAD.MOV.U32 R10, RZ, RZ, R11 ;  /* 0x000000ffff0a7224 */ /* 0x000fe400078e000b */
[----:B------:R-:W-:Y:S02]  /*22540*/  IMAD.MOV.U32 R15, RZ, RZ, R26 ;  /* 0x000000ffff0f7224 */ /* 0x000fe400078e001a */
[----:B------:R-:W-:-:S07]  /*22550*/  IMAD.MOV.U32 R11, RZ, RZ, R14 ;  /* 0x000000ffff0b7224 */ /* 0x000fce00078e000e */
.L_x_38044:
[----:B------:R-:W-:Y:S05]  /*22560*/  BSYNC.RECONVERGENT B1 ;  /* 0x0000000000017941 */ /* 0x000fea0003800200 */
.L_x_38042:
        /* <DEDUP_REMOVED lines=9> */
.L_x_38046:
[----:B------:R-:W-:Y:S02]  /*22600*/  IMAD.MOV.U32 R29, RZ, RZ, R22 ;  /* 0x000000ffff1d7224 */ /* 0x000fe400078e0016 */
[----:B------:R-:W-:Y:S02]  /*22610*/  IMAD.MOV.U32 R14, RZ, RZ, R10 ;  /* 0x000000ffff0e7224 */ /* 0x000fe400078e000a */
[----:B------:R-:W-:Y:S02]  /*22620*/  IMAD.MOV.U32 R22, RZ, RZ, R13 ;  /* 0x000000ffff167224 */ /* 0x000fe400078e000d */
[----:B------:R-:W-:-:S07]  /*22630*/  IMAD.MOV.U32 R10, RZ, RZ, R9 ;  /* 0x000000ffff0a7224 */ /* 0x000fce00078e0009 */
.L_x_38047:
[----:B------:R-:W-:Y:S05]  /*22640*/  BSYNC.RECONVERGENT B1 ;  /* 0x0000000000017941 */ /* 0x000fea0003800200 */
.L_x_38045:
        /* <DEDUP_REMOVED lines=9> */
.L_x_38049:
[----:B------:R-:W-:Y:S02]  /*226e0*/  IMAD.MOV.U32 R13, RZ, RZ, R29 ;  /* 0x000000ffff0d7224 */ /* 0x000fe400078e001d */
[----:B------:R-:W-:Y:S02]  /*226f0*/  IMAD.MOV.U32 R9, RZ, RZ, R14 ;  /* 0x000000ffff097224 */ /* 0x000fe400078e000e */
[----:B------:R-:W-:Y:S02]  /*22700*/  IMAD.MOV.U32 R29, RZ, RZ, R8 ;  /* 0x000000ffff1d7224 */ /* 0x000fe400078e0008 */
[----:B------:R-:W-:-:S07]  /*22710*/  IMAD.MOV.U32 R14, RZ, RZ, R19 ;  /* 0x000000ffff0e7224 */ /* 0x000fce00078e0013 */
.L_x_38050:
[----:B------:R-:W-:Y:S05]  /*22720*/  BSYNC.RECONVERGENT B1 ;  /* 0x0000000000017941 */ /* 0x000fea0003800200 */
.L_x_38048:
        /* <DEDUP_REMOVED lines=9> */
.L_x_38052:
[----:B------:R-:W-:Y:S01]  /*227c0*/  MOV R19, R13 ;  /* 0x0000000d00137202 */ /* 0x000fe20000000f00 */
[----:B------:R-:W-:Y:S02]  /*227d0*/  IMAD.MOV.U32 R8, RZ, RZ, R9 ;  /* 0x000000ffff087224 */ /* 0x000fe400078e0009 */
[----:B------:R-:W-:Y:S02]  /*227e0*/  IMAD.MOV.U32 R13, RZ, RZ, R18 ;  /* 0x000000ffff0d7224 */ /* 0x000fe400078e0012 */
[----:B------:R-:W-:-:S07]  /*227f0*/  IMAD.MOV.U32 R9, RZ, RZ, R12 ;  /* 0x000000ffff097224 */ /* 0x000fce00078e000c */
.L_x_38053:
[----:B------:R-:W-:Y:S05]  /*22800*/  BSYNC.RECONVERGENT B1 ;  /* 0x0000000000017941 */ /* 0x000fea0003800200 */
.L_x_38051:
        /* <DEDUP_REMOVED lines=9> */
.L_x_38055:
[----:B------:R-:W-:Y:S01]  /*228a0*/  IMAD.MOV.U32 R18, RZ, RZ, R19 ;  /* 0x000000ffff127224 */ /* 0x000fe200078e0013 */
[----:B------:R-:W-:Y:S01]  /*228b0*/  MOV R12, R8 ;  /* 0x00000008000c7202 */ /* 0x000fe20000000f00 */
[----:B------:R-:W-:Y:S02]  /*228c0*/  IMAD.MOV.U32 R19, RZ, RZ, R20 ;  /* 0x000000ffff137224 */ /* 0x000fe400078e0014 */
[----:B------:R-:W-:-:S07]  /*228d0*/  IMAD.MOV.U32 R8, RZ, RZ, R23 ;  /* 0x000000ffff087224 */ /* 0x000fce00078e0017 */
.L_x_38056:
[----:B------:R-:W-:Y:S05]  /*228e0*/  BSYNC.RECONVERGENT B1 ;  /* 0x0000000000017941 */ /* 0x000fea0003800200 */
.L_x_38054:
        /* <DEDUP_REMOVED lines=9> */
.L_x_38058:
[----:B------:R-:W-:Y:S01]  /*22980*/  IMAD.MOV.U32 R23, RZ, RZ, R18 ;  /* 0x000000ffff177224 */ /* 0x000fe200078e0012 */
[----:B------:R-:W-:Y:S01]  /*22990*/  MOV R18, R27 ;  /* 0x0000001b00127202 */ /* 0x000fe20000000f00 */
[----:B------:R-:W-:Y:S02]  /*229a0*/  IMAD.MOV.U32 R20, RZ, RZ, R12 ;  /* 0x000000ffff147224 */ /* 0x000fe400078e000c */
[----:B------:R-:W-:-:S07]  /*229b0*/  IMAD.MOV.U32 R12, RZ, RZ, R21 ;  /* 0x000000ffff0c7224 */ /* 0x000fce00078e0015 */
.L_x_38059:
[----:B------:R-:W-:Y:S05]  /*229c0*/  BSYNC.RECONVERGENT B1 ;  /* 0x0000000000017941 */ /* 0x000fea0003800200 */
.L_x_38057:
        /* <DEDUP_REMOVED lines=16> */
.L_x_38061:
[----:B------:R-:W-:Y:S01]  /*22ad0*/  IMAD.MOV.U32 R21, RZ, RZ, R24 ;  /* 0x000000ffff157224 */ /* 0x000fe200078e0018 */
[----:B------:R-:W-:Y:S01]  /*22ae0*/  MOV R4, R3 ;  /* 0x0000000300047202 */ /* 0x000fe20000000f00 */
[----:B------:R-:W-:Y:S02]  /*22af0*/  IMAD.MOV.U32 R24, RZ, RZ, R15 ;  /* 0x000000ffff187224 */ /* 0x000fe400078e000f */
[----:B------:R-:W-:-:S07]  /*22b00*/  IMAD.MOV.U32 R3, RZ, RZ, R11 ;  /* 0x000000ffff037224 */ /* 0x000fce00078e000b */
.L_x_38062:
[----:B------:R-:W-:Y:S05]  /*22b10*/  BSYNC.RECONVERGENT B1 ;  /* 0x0000000000017941 */ /* 0x000fea0003800200 */
.L_x_38060:
        /* <DEDUP_REMOVED lines=9> */
.L_x_38064:
[----:B------:R-:W-:Y:S01]  /*22bb0*/  IMAD.MOV.U32 R16, RZ, RZ, R21 ;  /* 0x000000ffff107224 */ /* 0x000fe200078e0015 */
[----:B------:R-:W-:Y:S01]  /*22bc0*/  MOV R21, R22 ;  /* 0x0000001600157202 */ /* 0x000fe20000000f00 */
[----:B------:R-:W-:Y:S02]  /*22bd0*/  IMAD.MOV.U32 R11, RZ, RZ, R4 ;  /* 0x000000ffff0b7224 */ /* 0x000fe400078e0004 */
[----:B------:R-:W-:-:S07]  /*22be0*/  IMAD.MOV.U32 R4, RZ, RZ, R10 ;  /* 0x000000ffff047224 */ /* 0x000fce00078e000a */
.L_x_38065:
[----:B------:R-:W-:Y:S05]  /*22bf0*/  BSYNC.RECONVERGENT B1 ;  /* 0x0000000000017941 */ /* 0x000fea0003800200 */
.L_x_38063:
        /* <DEDUP_REMOVED lines=9> */
.L_x_38067:
[----:B------:R-:W-:Y:S02]  /*22c90*/  IMAD.MOV.U32 R10, RZ, RZ, R16 ;  /* 0x000000ffff0a7224 */ /* 0x000fe400078e0010 */
[----:B------:R-:W-:Y:S01]  /*22ca0*/  IMAD.MOV.U32 R15, RZ, RZ, R11 ;  /* 0x000000ffff0f7224 */ /* 0x000fe200078e000b */
[----:B------:R-:W-:Y:S01]  /*22cb0*/  MOV R11, R14 ;  /* 0x0000000e000b7202 */ /* 0x000fe20000000f00 */
[----:B------:R-:W-:-:S07]  /*22cc0*/  IMAD.MOV.U32 R16, RZ, RZ, R29 ;  /* 0x000000ffff107224 */ /* 0x000fce00078e001d */
.L_x_38068:
[----:B------:R-:W-:Y:S05]  /*22cd0*/  BSYNC.RECONVERGENT B1 ;  /* 0x0000000000017941 */ /* 0x000fea0003800200 */
.L_x_38066:
        /* <DEDUP_REMOVED lines=9> */
.L_x_38070:
[----:B------:R-:W-:Y:S02]  /*22d70*/  IMAD.MOV.U32 R14, RZ, RZ, R10 ;  /* 0x000000ffff0e7224 */ /* 0x000fe400078e000a */
[----:B------:R-:W-:Y:S02]  /*22d80*/  IMAD.MOV.U32 R27, RZ, RZ, R15 ;  /* 0x000000ffff1b7224 */ /* 0x000fe400078e000f */
[----:B------:R-:W-:Y:S02]  /*22d90*/  IMAD.MOV.U32 R10, RZ, RZ, R13 ;  /* 0x000000ffff0a7224 */ /* 0x000fe400078e000d */
[----:B------:R-:W-:-:S07]  /*22da0*/  IMAD.MOV.U32 R15, RZ, RZ, R9 ;  /* 0x000000ffff0f7224 */ /* 0x000fce00078e0009 */
.L_x_38071:
[----:B------:R-:W-:Y:S05]  /*22db0*/  BSYNC.RECONVERGENT B1 ;  /* 0x0000000000017941 */ /* 0x000fea0003800200 */
.L_x_38069:
        /* <DEDUP_REMOVED lines=9> */
.L_x_38073:
[----:B------:R-:W-:Y:S02]  /*22e50*/  IMAD.MOV.U32 R9, RZ, RZ, R14 ;  /* 0x000000ffff097224 */ /* 0x000fe400078e000e */
[----:B------:R-:W-:Y:S02]  /*22e60*/  IMAD.MOV.U32 R13, RZ, RZ, R27 ;  /* 0x000000ffff0d7224 */ /* 0x000fe400078e001b */
[----:B------:R-:W-:Y:S02]  /*22e70*/  IMAD.MOV.U32 R14, RZ, RZ, R19 ;  /* 0x000000ffff0e7224 */ /* 0x000fe400078e0013 */
[----:B------:R-:W-:-:S07]  /*22e80*/  IMAD.MOV.U32 R27, RZ, RZ, R8 ;  /* 0x000000ffff1b7224 */ /* 0x000fce00078e0008 */
.L_x_38074:
[----:B------:R-:W-:Y:S05]  /*22e90*/  BSYNC.RECONVERGENT B1 ;  /* 0x0000000000017941 */ /* 0x000fea0003800200 */
.L_x_38072:
        /* <DEDUP_REMOVED lines=9> */
.L_x_38076:
[----:B------:R-:W-:Y:S02]  /*22f30*/  IMAD.MOV.U32 R8, RZ, RZ, R9 ;  /* 0x000000ffff087224 */ /* 0x000fe400078e0009 */
[----:B------:R-:W-:Y:S02]  /*22f40*/  IMAD.MOV.U32 R19, RZ, RZ, R13 ;  /* 0x000000ffff137224 */ /* 0x000fe400078e000d */
[----:B------:R-:W-:Y:S02]  /*22f50*/  IMAD.MOV.U32 R9, RZ, RZ, R18 ;  /* 0x000000ffff097224 */ /* 0x000fe400078e0012 */
[----:B------:R-:W-:-:S07]  /*22f60*/  IMAD.MOV.U32 R13, RZ, RZ, R12 ;  /* 0x000000ffff0d7224 */ /* 0x000fce00078e000c */
.L_x_38077:
[----:B------:R-:W-:Y:S05]  /*22f70*/  BSYNC.RECONVERGENT B1 ;  /* 0x0000000000017941 */ /* 0x000fea0003800200 */
.L_x_38075:
        /* <DEDUP_REMOVED lines=9> */
.L_x_38079:
[----:B------:R-:W-:Y:S01]  /*23010*/  MOV R12, R8 ;  /* 0x00000008000c7202 */ /* 0x000fe20000000f00 */
[----:B------:R-:W-:Y:S02]  /*23020*/  IMAD.MOV.U32 R41, RZ, RZ, R19 ;  /* 0x000000ffff297224 */ /* 0x000fe400078e0013 */
[----:B------:R-:W-:Y:S02]  /*23030*/  IMAD.MOV.U32 R8, RZ, RZ, R23 ;  /* 0x000000ffff087224 */ /* 0x000fe400078e0017 */
[----:B------:R-:W-:-:S07]  /*23040*/  IMAD.MOV.U32 R19, RZ, RZ, R20 ;  /* 0x000000ffff137224 */ /* 0x000fce00078e0014 */
.L_x_38080:
[----:B------:R-:W-:Y:S05]  /*23050*/  BSYNC.RECONVERGENT B1 ;  /* 0x0000000000017941 */ /* 0x000fea0003800200 */
.L_x_38078:
        /* <DEDUP_REMOVED lines=16> */
.L_x_38082:
[----:B------:R-:W-:Y:S02]  /*23160*/  IMAD.MOV.U32 R37, RZ, RZ, R24 ;  /* 0x000000ffff257224 */ /* 0x000fe400078e0018 */
[----:B------:R-:W-:Y:S02]  /*23170*/  IMAD.MOV.U32 R36, RZ, RZ, R3 ;  /* 0x000000ffff247224 */ /* 0x000fe400078e0003 */
[----:B------:R-:W-:Y:S02]  /*23180*/  IMAD.MOV.U32 R24, RZ, RZ, R21 ;  /* 0x000000ffff187224 */ /* 0x000fe400078e0015 */
[----:B------:R-:W-:-:S07]  /*23190*/  IMAD.MOV.U32 R3, RZ, RZ, R4 ;  /* 0x000000ffff037224 */ /* 0x000fce00078e0004 */
.L_x_38083:
[----:B------:R-:W-:Y:S05]  /*231a0*/  BSYNC.RECONVERGENT B1 ;  /* 0x0000000000017941 */ /* 0x000fea0003800200 */
.L_x_38081:
        /* <DEDUP_REMOVED lines=9> */
.L_x_38085:
[----:B------:R-:W-:Y:S01]  /*23240*/  MOV R35, R37 ;  /* 0x0000002500237202 */ /* 0x000fe20000000f00 */
[----:B------:R-:W-:Y:S02]  /*23250*/  IMAD.MOV.U32 R34, RZ, RZ, R36 ;  /* 0x000000ffff227224 */ /* 0x000fe400078e0024 */
[----:B------:R-:W-:Y:S02]  /*23260*/  IMAD.MOV.U32 R37, RZ, RZ, R16 ;  /* 0x000000ffff257224 */ /* 0x000fe400078e0010 */
[----:B------:R-:W-:-:S07]  /*23270*/  IMAD.MOV.U32 R36, RZ, RZ, R11 ;  /* 0x000000ffff247224 */ /* 0x000fce00078e000b */
.L_x_38086:
[----:B------:R-:W-:Y:S05]  /*23280*/  BSYNC.RECONVERGENT B1 ;  /* 0x0000000000017941 */ /* 0x000fea0003800200 */
.L_x_38084:
        /* <DEDUP_REMOVED lines=9> */
.L_x_38088:
[----:B------:R-:W-:Y:S01]  /*23320*/  IMAD.MOV.U32 R33, RZ, RZ, R35 ;  /* 0x000000ffff217224 */ /* 0x000fe200078e0023 */
[----:B------:R-:W-:Y:S01]  /*23330*/  MOV R32, R34 ;  /* 0x0000002200207202 */ /* 0x000fe20000000f00 */
[----:B------:R-:W-:Y:S02]  /*23340*/  IMAD.MOV.U32 R35, RZ, RZ, R10 ;  /* 0x000000ffff237224 */ /* 0x000fe400078e000a */
[----:B------:R-:W-:-:S07]  /*23350*/  IMAD.MOV.U32 R34, RZ, RZ, R15 ;  /* 0x000000ffff227224 */ /* 0x000fce00078e000f */
.L_x_38089:
[----:B------:R-:W-:Y:S05]  /*23360*/  BSYNC.RECONVERGENT B1 ;  /* 0x0000000000017941 */ /* 0x000fea0003800200 */
.L_x_38087:
        /* <DEDUP_REMOVED lines=9> */
.L_x_38091:
[----:B------:R-:W-:Y:S01]  /*23400*/  IMAD.MOV.U32 R31, RZ, RZ, R33 ;  /* 0x000000ffff1f7224 */ /* 0x000fe200078e0021 */
[----:B------:R-:W-:Y:S01]  /*23410*/  MOV R33, R14 ;  /* 0x0000000e00217202 */ /* 0x000fe20000000f00 */
[----:B------:R-:W-:Y:S02]  /*23420*/  IMAD.MOV.U32 R30, RZ, RZ, R32 ;  /* 0x000000ffff1e7224 */ /* 0x000fe400078e0020 */
[----:B------:R-:W-:-:S07]  /*23430*/  IMAD.MOV.U32 R32, RZ, RZ, R27 ;  /* 0x000000ffff207224 */ /* 0x000fce00078e001b */
.L_x_38092:
[----:B------:R-:W-:Y:S05]  /*23440*/  BSYNC.RECONVERGENT B1 ;  /* 0x0000000000017941 */ /* 0x000fea0003800200 */
.L_x_38090:
        /* <DEDUP_REMOVED lines=9> */
.L_x_38094:
[----:B------:R-:W-:Y:S02]  /*234e0*/  IMAD.MOV.U32 R29, RZ, RZ, R31 ;  /* 0x000000ffff1d7224 */ /* 0x000fe400078e001f */
[----:B------:R-:W-:Y:S01]  /*234f0*/  IMAD.MOV.U32 R28, RZ, RZ, R30 ;  /* 0x000000ffff1c7224 */ /* 0x000fe200078e001e */
[----:B------:R-:W-:Y:S01]  /*23500*/  MOV R30, R13 ;  /* 0x0000000d001e7202 */ /* 0x000fe20000000f00 */
[----:B------:R-:W-:-:S07]  /*23510*/  IMAD.MOV.U32 R31, RZ, RZ, R9 ;  /* 0x000000ffff1f7224 */ /* 0x000fce00078e0009 */
.L_x_38095:
[----:B------:R-:W-:Y:S05]  /*23520*/  BSYNC.RECONVERGENT B1 ;  /* 0x0000000000017941 */ /* 0x000fea0003800200 */
.L_x_38093:
        /* <DEDUP_REMOVED lines=9> */
.L_x_38097:
[----:B------:R-:W-:Y:S02]  /*235c0*/  IMAD.MOV.U32 R27, RZ, RZ, R29 ;  /* 0x000000ffff1b7224 */ /* 0x000fe400078e001d */
[----:B------:R-:W-:Y:S02]  /*235d0*/  IMAD.MOV.U32 R26, RZ, RZ, R28 ;  /* 0x000000ffff1a7224 */ /* 0x000fe400078e001c */
[----:B------:R-:W-:Y:S02]  /*235e0*/  IMAD.MOV.U32 R29, RZ, RZ, R8 ;  /* 0x000000ffff1d7224 */ /* 0x000fe400078e0008 */
[----:B------:R-:W-:-:S07]  /*235f0*/  IMAD.MOV.U32 R28, RZ, RZ, R19 ;  /* 0x000000ffff1c7224 */ /* 0x000fce00078e0013 */
.L_x_38098:
[----:B------:R-:W-:Y:S05]  /*23600*/  BSYNC.RECONVERGENT B1 ;  /* 0x0000000000017941 */ /* 0x000fea0003800200 */
.L_x_38096:
        /* <DEDUP_REMOVED lines=9> */
.L_x_38100:
[----:B------:R-:W-:Y:S02]  /*236a0*/  IMAD.MOV.U32 R5, RZ, RZ, R27 ;  /* 0x000000ffff057224 */ /* 0x000fe400078e001b */
[----:B------:R-:W-:Y:S02]  /*236b0*/  IMAD.MOV.U32 R4, RZ, RZ, R26 ;  /* 0x000000ffff047224 */ /* 0x000fe400078e001a */
[----:B------:R-:W-:Y:S02]  /*236c0*/  IMAD.MOV.U32 R27, RZ, RZ, R12 ;  /* 0x000000ffff1b7224 */ /* 0x000fe400078e000c */
[----:B------:R-:W-:-:S07]  /*236d0*/  IMAD.MOV.U32 R26, RZ, RZ, R41 ;  /* 0x000000ffff1a7224 */ /* 0x000fce00078e0029 */
.L_x_38101:
[----:B------:R-:W-:Y:S05]  /*236e0*/  BSYNC.RECONVERGENT B1 ;  /* 0x0000000000017941 */ /* 0x000fea0003800200 */
.L_x_38099:
        /* <DEDUP_REMOVED lines=19> */
[----:B------:R-:W-:Y:S01]  /*23820*/  @!P1 IMAD.MOV.U32 R3, RZ, RZ, R16 ;  /* 0x000000ffff039224 */ /* 0x000fe200078e0010 */
[----:B------:R-:W-:-:S04]  /*23830*/  @!P1 MOV R24, R20 ;  /* 0x0000001400189202 */ /* 0x000fc80000000f00 */
        /* <DEDUP_REMOVED lines=8> */
.L_x_38103:
[----:B------:R-:W-:Y:S02]  /*238c0*/  IMAD.MOV.U32 R7, RZ, RZ, R24 ;  /* 0x000000ffff077224 */ /* 0x000fe400078e0018 */
[----:B------:R-:W-:Y:S02]  /*238d0*/  IMAD.MOV.U32 R6, RZ, RZ, R3 ;  /* 0x000000ffff067224 */ /* 0x000fe400078e0003 */
[----:B------:R-:W-:Y:S02]  /*238e0*/  IMAD.MOV.U32 R24, RZ, RZ, R37 ;  /* 0x000000ffff187224 */ /* 0x000fe400078e0025 */
[----:B------:R-:W-:-:S07]  /*238f0*/  IMAD.MOV.U32 R3, RZ, RZ, R36 ;  /* 0x000000ffff037224 */ /* 0x000fce00078e0024 */
.L_x_38104:
[----:B------:R-:W-:Y:S05]  /*23900*/  BSYNC.RECONVERGENT B1 ;  /* 0x0000000000017941 */ /* 0x000fea0003800200 */
.L_x_38102:
        /* <DEDUP_REMOVED lines=9> */
.L_x_38106:
[----:B------:R-:W-:Y:S02]  /*239a0*/  IMAD.MOV.U32 R16, RZ, RZ, R7 ;  /* 0x000000ffff107224 */ /* 0x000fe400078e0007 */
[----:B------:R-:W-:Y:S02]  /*239b0*/  IMAD.MOV.U32 R25, RZ, RZ, R6 ;  /* 0x000000ffff197224 */ /* 0x000fe400078e0006 */
[----:B------:R-:W-:Y:S02]  /*239c0*/  IMAD.MOV.U32 R7, RZ, RZ, R35 ;  /* 0x000000ffff077224 */ /* 0x000fe400078e0023 */
[----:B------:R-:W-:-:S07]  /*239d0*/  IMAD.MOV.U32 R6, RZ, RZ, R34 ;  /* 0x000000ffff067224 */ /* 0x000fce00078e0022 */
.L_x_38107:
[----:B------:R-:W-:Y:S05]  /*239e0*/  BSYNC.RECONVERGENT B1 ;  /* 0x0000000000017941 */ /* 0x000fea0003800200 */
.L_x_38105:
        /* <DEDUP_REMOVED lines=9> */
.L_x_38109:
[----:B------:R-:W-:Y:S02]  /*23a80*/  IMAD.MOV.U32 R20, RZ, RZ, R16 ;  /* 0x000000ffff147224 */ /* 0x000fe400078e0010 */
[----:B------:R-:W-:Y:S02]  /*23a90*/  IMAD.MOV.U32 R35, RZ, RZ, R25 ;  /* 0x000000ffff237224 */ /* 0x000fe400078e0019 */
[----:B------:R-:W-:Y:S02]  /*23aa0*/  IMAD.MOV.U32 R16, RZ, RZ, R33 ;  /* 0x000000ffff107224 */ /* 0x000fe400078e0021 */
[----:B------:R-:W-:-:S07]  /*23ab0*/  IMAD.MOV.U32 R25, RZ, RZ, R32 ;  /* 0x000000ffff197224 */ /* 0x000fce00078e0020 */
.L_x_38110:
[----:B------:R-:W-:Y:S05]  /*23ac0*/  BSYNC.RECONVERGENT B1 ;  /* 0x0000000000017941 */ /* 0x000fea0003800200 */
.L_x_38108:
        /* <DEDUP_REMOVED lines=9> */
.L_x_38112:
[----:B------:R-:W-:Y:S01]  /*23b60*/  MOV R32, R20 ;  /* 0x0000001400207202 */ /* 0x000fe20000000f00 */
[----:B------:R-:W-:Y:S02]  /*23b70*/  IMAD.MOV.U32 R33, RZ, RZ, R35 ;  /* 0x000000ffff217224 */ /* 0x000fe400078e0023 */
[----:B------:R-:W-:Y:S02]  /*23b80*/  IMAD.MOV.U32 R20, RZ, RZ, R31 ;  /* 0x000000ffff147224 */ /* 0x000fe400078e001f */
[----:B------:R-:W-:-:S07]  /*23b90*/  IMAD.MOV.U32 R35, RZ, RZ, R30 ;  /* 0x000000ffff237224 */ /* 0x000fce00078e001e */
.L_x_38113:
[----:B------:R-:W-:Y:S05]  /*23ba0*/  BSYNC.RECONVERGENT B1 ;  /* 0x0000000000017941 */ /* 0x000fea0003800200 */
.L_x_38111:
        /* <DEDUP_REMOVED lines=9> */
.L_x_38115:
[----:B------:R-:W-:Y:S01]  /*23c40*/  IMAD.MOV.U32 R30, RZ, RZ, R32 ;  /* 0x000000ffff1e7224 */ /* 0x000fe200078e0020 */
[----:B------:R-:W-:Y:S01]  /*23c50*/  MOV R31, R33 ;  /* 0x00000021001f7202 */ /* 0x000fe20000000f00 */
[----:B------:R-:W-:Y:S02]  /*23c60*/  IMAD.MOV.U32 R32, RZ, RZ, R29 ;  /* 0x000000ffff207224 */ /* 0x000fe400078e001d */
[----:B------:R-:W-:-:S07]  /*23c70*/  IMAD.MOV.U32 R33, RZ, RZ, R28 ;  /* 0x000000ffff217224 */ /* 0x000fce00078e001c */
.L_x_38116:
[----:B------:R-:W-:Y:S05]  /*23c80*/  BSYNC.RECONVERGENT B1 ;  /* 0x0000000000017941 */ /* 0x000fea0003800200 */
.L_x_38114:
        /* <DEDUP_REMOVED lines=9> */
.L_x_38118:
[----:B------:R-:W-:Y:S01]  /*23d20*/  IMAD.MOV.U32 R28, RZ, RZ, R30 ;  /* 0x000000ffff1c7224 */ /* 0x000fe200078e001e */
[----:B------:R-:W-:Y:S01]  /*23d30*/  MOV R30, R27 ;  /* 0x0000001b001e7202 */ /* 0x000fe20000000f00 */
[----:B------:R-:W-:Y:S02]  /*23d40*/  IMAD.MOV.U32 R29, RZ, RZ, R31 ;  /* 0x000000ffff1d7224 */ /* 0x000fe400078e001f */
[----:B------:R-:W-:-:S07]  /*23d50*/  IMAD.MOV.U32 R31, RZ, RZ, R26 ;  /* 0x000000ffff1f7224 */ /* 0x000fce00078e001a */
.L_x_38119:
[----:B------:R-:W-:Y:S05]  /*23d60*/  BSYNC.RECONVERGENT B1 ;  /* 0x0000000000017941 */ /* 0x000fea0003800200 */
.L_x_38117:
        /* <DEDUP_REMOVED lines=9> */
.L_x_38121:
[----:B------:R-:W-:Y:S02]  /*23e00*/  IMAD.MOV.U32 R27, RZ, RZ, R28 ;  /* 0x000000ffff1b7224 */ /* 0x000fe400078e001c */
[----:B------:R-:W-:Y:S01]  /*23e10*/  IMAD.MOV.U32 R26, RZ, RZ, R29 ;  /* 0x000000ffff1a7224 */ /* 0x000fe200078e001d */
[----:B------:R-:W-:Y:S01]  /*23e20*/  MOV R29, R4 ;  /* 0x00000004001d7202 */ /* 0x000fe20000000f00 */
[----:B------:R-:W-:-:S07]  /*23e30*/  IMAD.MOV.U32 R28, RZ, RZ, R5 ;  /* 0x000000ffff1c7224 */ /* 0x000fce00078e0005 */
.L_x_38122:
[----:B------:R-:W-:Y:S05]  /*23e40*/  BSYNC.RECONVERGENT B1 ;  /* 0x0000000000017941 */ /* 0x000fea0003800200 */
.L_x_38120:
        /* <DEDUP_REMOVED lines=16> */
.L_x_38124:
[----:B------:R-:W-:Y:S01]  /*23f50*/  IMAD.MOV.U32 R5, RZ, RZ, R24 ;  /* 0x000000ffff057224 */ /* 0x000fe200078e0018 */
[----:B------:R-:W-:Y:S01]  /*23f60*/  MOV R24, R7 ;  /* 0x0000000700187202 */ /* 0x000fe20000000f00 */
[----:B------:R-:W-:Y:S02]  /*23f70*/  IMAD.MOV.U32 R4, RZ, RZ, R3 ;  /* 0x000000ffff047224 */ /* 0x000fe400078e0003 */
[----:B------:R-:W-:-:S07]  /*23f80*/  IMAD.MOV.U32 R3, RZ, RZ, R6 ;  /* 0x000000ffff037224 */ /* 0x000fce00078e0006 */
.L_x_38125:
[----:B------:R-:W-:Y:S05]  /*23f90*/  BSYNC.RECONVERGENT B1 ;  /* 0x0000000000017941 */ /* 0x000fea0003800200 */
.L_x_38123:
        /* <DEDUP_REMOVED lines=9> */
.L_x_38127:
[----:B------:R-:W-:Y:S02]  /*24030*/  IMAD.MOV.U32 R7, RZ, RZ, R5 ;  /* 0x000000ffff077224 */ /* 0x000fe400078e0005 */
[----:B------:R-:W-:Y:S01]  /*24040*/  IMAD.MOV.U32 R6, RZ, RZ, R4 ;  /* 0x000000ffff067224 */ /* 0x000fe200078e0004 */
[----:B------:R-:W-:Y:S01]  /*24050*/  MOV R4, R25 ;  /* 0x0000001900047202 */ /* 0x000fe20000000f00 */
[----:B------:R-:W-:-:S07]  /*24060*/  IMAD.MOV.U32 R5, RZ, RZ, R16 ;  /* 0x000000ffff057224 */ /* 0x000fce00078e0010 */
.L_x_38128:
[----:B------:R-:W-:Y:S05]  /*24070*/  BSYNC.RECONVERGENT B1 ;  /* 0x0000000000017941 */ /* 0x000fea0003800200 */
.L_x_38126:
        /* <DEDUP_REMOVED lines=9> */
.L_x_38130:
[----:B------:R-:W-:Y:S02]  /*24110*/  IMAD.MOV.U32 R17, RZ, RZ, R7 ;  /* 0x000000ffff117224 */ /* 0x000fe400078e0007 */
[----:B------:R-:W-:Y:S02]  /*24120*/  IMAD.MOV.U32 R16, RZ, RZ, R6 ;  /* 0x000000ffff107224 */ /* 0x000fe400078e0006 */
[----:B------:R-:W-:Y:S02]  /*24130*/  IMAD.MOV.U32 R7, RZ, RZ, R20 ;  /* 0x000000ffff077224 */ /* 0x000fe400078e0014 */
[----:B------:R-:W-:-:S07]  /*24140*/  IMAD.MOV.U32 R6, RZ, RZ, R35 ;  /* 0x000000ffff067224 */ /* 0x000fce00078e0023 */
.L_x_38131:
[----:B------:R-:W-:Y:S05]  /*24150*/  BSYNC.RECONVERGENT B1 ;  /* 0x0000000000017941 */ /* 0x000fea0003800200 */
.L_x_38129:
        /* <DEDUP_REMOVED lines=9> */
.L_x_38133:
[----:B------:R-:W-:Y:S02]  /*241f0*/  IMAD.MOV.U32 R21, RZ, RZ, R17 ;  /* 0x000000ffff157224 */ /* 0x000fe400078e0011 */
[----:B------:R-:W-:Y:S02]  /*24200*/  IMAD.MOV.U32 R20, RZ, RZ, R16 ;  /* 0x000000ffff147224 */ /* 0x000fe400078e0010 */
[----:B------:R-:W-:Y:S02]  /*24210*/  IMAD.MOV.U32 R17, RZ, RZ, R32 ;  /* 0x000000ffff117224 */ /* 0x000fe400078e0020 */
[----:B------:R-:W-:-:S07]  /*24220*/  IMAD.MOV.U32 R16, RZ, RZ, R33 ;  /* 0x000000ffff107224 */ /* 0x000fce00078e0021 */
.L_x_38134:
[----:B------:R-:W-:Y:S05]  /*24230*/  BSYNC.RECONVERGENT B1 ;  /* 0x0000000000017941 */ /* 0x000fea0003800200 */
.L_x_38132:
        /* <DEDUP_REMOVED lines=9> */
.L_x_38136:
[----:B------:R-:W-:Y:S02]  /*242d0*/  IMAD.MOV.U32 R25, RZ, RZ, R21 ;  /* 0x000000ffff197224 */ /* 0x000fe400078e0015 */
[----:B------:R-:W-:Y:S02]  /*242e0*/  IMAD.MOV.U32 R32, RZ, RZ, R20 ;  /* 0x000000ffff207224 */ /* 0x000fe400078e0014 */
[----:B------:R-:W-:Y:S02]  /*242f0*/  IMAD.MOV.U32 R21, RZ, RZ, R30 ;  /* 0x000000ffff157224 */ /* 0x000fe400078e001e */
[----:B------:R-:W-:-:S07]  /*24300*/  IMAD.MOV.U32 R20, RZ, RZ, R31 ;  /* 0x000000ffff147224 */ /* 0x000fce00078e001f */
.L_x_38137:
[----:B------:R-:W-:Y:S05]  /*24310*/  BSYNC.RECONVERGENT B1 ;  /* 0x0000000000017941 */ /* 0x000fea0003800200 */
.L_x_38135:
        /* <DEDUP_REMOVED lines=9> */
.L_x_38139:
[----:B------:R-:W-:Y:S01]  /*243b0*/  MOV R30, R25 ;  /* 0x00000019001e7202 */ /* 0x000fe20000000f00 */
[----:B------:R-:W-:Y:S02]  /*243c0*/  IMAD.MOV.U32 R31, RZ, RZ, R32 ;  /* 0x000000ffff1f7224 */ /* 0x000fe400078e0020 */
[----:B------:R-:W-:Y:S02]  /*243d0*/  IMAD.MOV.U32 R25, RZ, RZ, R28 ;  /* 0x000000ffff197224 */ /* 0x000fe400078e001c */
[----:B------:R-:W-:-:S07]  /*243e0*/  IMAD.MOV.U32 R32, RZ, RZ, R29 ;  /* 0x000000ffff207224 */ /* 0x000fce00078e001d */
.L_x_38140:
[----:B------:R-:W-:Y:S05]  /*243f0*/  BSYNC.RECONVERGENT B1 ;  /* 0x0000000000017941 */ /* 0x000fea0003800200 */
.L_x_38138:
        /* <DEDUP_REMOVED lines=9> */
.L_x_38142:
[----:B------:R-:W-:Y:S01]  /*24490*/  IMAD.MOV.U32 R29, RZ, RZ, R30 ;  /* 0x000000ffff1d7224 */ /* 0x000fe200078e001e */
[----:B------:R-:W-:Y:S01]  /*244a0*/  MOV R28, R31 ;  /* 0x0000001f001c7202 */ /* 0x000fe20000000f00 */
[----:B------:R-:W-:Y:S02]  /*244b0*/  IMAD.MOV.U32 R30, RZ, RZ, R27 ;  /* 0x000000ffff1e7224 */ /* 0x000fe400078e001b */
[----:B------:R-:W-:-:S07]  /*244c0*/  IMAD.MOV.U32 R31, RZ, RZ, R26 ;  /* 0x000000ffff1f7224 */ /* 0x000fce00078e001a */
.L_x_38143:
[----:B------:R-:W-:Y:S05]  /*244d0*/  BSYNC.RECONVERGENT B1 ;  /* 0x0000000000017941 */ /* 0x000fea0003800200 */
.L_x_38141:
        /* <DEDUP_REMOVED lines=16> */
.L_x_38145:
[----:B------:R-:W-:Y:S01]  /*245e0*/  MOV R22, R24 ;  /* 0x0000001800167202 */ /* 0x000fe20000000f00 */
[----:B------:R-:W-:Y:S02]  /*245f0*/  IMAD.MOV.U32 R18, RZ, RZ, R3 ;  /* 0x000000ffff127224 */ /* 0x000fe400078e0003 */
[----:B------:R-:W-:Y:S02]  /*24600*/  IMAD.MOV.U32 R24, RZ, RZ, R5 ;  /* 0x000000ffff187224 */ /* 0x000fe400078e0005 */
[----:B------:R-:W-:-:S07]  /*24610*/  IMAD.MOV.U32 R3, RZ, RZ, R4 ;  /* 0x000000ffff037224 */ /* 0x000fce00078e0004 */
.L_x_38146:
[----:B------:R-:W-:Y:S05]  /*24620*/  BSYNC.RECONVERGENT B1 ;  /* 0x0000000000017941 */ /* 0x000fea0003800200 */
.L_x_38144:
        /* <DEDUP_REMOVED lines=9> */
.L_x_38148:
[----:B------:R-:W-:Y:S01]  /*246c0*/  IMAD.MOV.U32 R4, RZ, RZ, R22 ;  /* 0x000000ffff047224 */ /* 0x000fe200078e0016 */
[----:B------:R-:W-:Y:S01]  /*246d0*/  MOV R5, R18 ;  /* 0x0000001200057202 */ /* 0x000fe20000000f00 */
[----:B------:R-:W-:Y:S02]  /*246e0*/  IMAD.MOV.U32 R22, RZ, RZ, R7 ;  /* 0x000000ffff167224 */ /* 0x000fe400078e0007 */
[----:B------:R-:W-:-:S07]  /*246f0*/  IMAD.MOV.U32 R18, RZ, RZ, R6 ;  /* 0x000000ffff127224 */ /* 0x000fce00078e0006 */
.L_x_38149:
[----:B------:R-:W-:Y:S05]  /*24700*/  BSYNC.RECONVERGENT B1 ;  /* 0x0000000000017941 */ /* 0x000fea0003800200 */
.L_x_38147:
        /* <DEDUP_REMOVED lines=9> */
.L_x_38151:
[----:B------:R-:W-:Y:S01]  /*247a0*/  IMAD.MOV.U32 R6, RZ, RZ, R4 ;  /* 0x000000ffff067224 */ /* 0x000fe200078e0004 */
[----:B------:R-:W-:Y:S01]  /*247b0*/  MOV R4, R17 ;  /* 0x0000001100047202 */ /* 0x000fe20000000f00 */
[----:B------:R-:W-:Y:S02]  /*247c0*/  IMAD.MOV.U32 R7, RZ, RZ, R5 ;  /* 0x000000ffff077224 */ /* 0x000fe400078e0005 */
[----:B------:R-:W-:-:S07]  /*247d0*/  IMAD.MOV.U32 R5, RZ, RZ, R16 ;  /* 0x000000ffff057224 */ /* 0x000fce00078e0010 */
.L_x_38152:
[----:B------:R-:W-:Y:S05]  /*247e0*/  BSYNC.RECONVERGENT B1 ;  /* 0x0000000000017941 */ /* 0x000fea0003800200 */
.L_x_38150:
        /* <DEDUP_REMOVED lines=9> */
.L_x_38154:
[----:B------:R-:W-:Y:S02]  /*24880*/  IMAD.MOV.U32 R16, RZ, RZ, R6 ;  /* 0x000000ffff107224 */ /* 0x000fe400078e0006 */
[----:B------:R-:W-:Y:S01]  /*24890*/  IMAD.MOV.U32 R17, RZ, RZ, R7 ;  /* 0x000000ffff117224 */ /* 0x000fe200078e0007 */
[----:B------:R-:W-:Y:S01]  /*248a0*/  MOV R7, R20 ;  /* 0x0000001400077202 */ /* 0x000fe20000000f00 */
[----:B------:R-:W-:-:S07]  /*248b0*/  IMAD.MOV.U32 R6, RZ, RZ, R21 ;  /* 0x000000ffff067224 */ /* 0x000fce00078e0015 */
.L_x_38155:
[----:B------:R-:W-:Y:S05]  /*248c0*/  BSYNC.RECONVERGENT B1 ;  /* 0x0000000000017941 */ /* 0x000fea0003800200 */
.L_x_38153:
        /* <DEDUP_REMOVED lines=9> */
.L_x_38157:
[----:B------:R-:W-:Y:S02]  /*24960*/  IMAD.MOV.U32 R21, RZ, RZ, R16 ;  /* 0x000000ffff157224 */ /* 0x000fe400078e0010 */
[----:B------:R-:W-:Y:S02]  /*24970*/  IMAD.MOV.U32 R20, RZ, RZ, R17 ;  /* 0x000000ffff147224 */ /* 0x000fe400078e0011 */
[----:B------:R-:W-:Y:S02]  /*24980*/  IMAD.MOV.U32 R16, RZ, RZ, R25 ;  /* 0x000000ffff107224 */ /* 0x000fe400078e0019 */
[----:B------:R-:W-:-:S07]  /*24990*/  IMAD.MOV.U32 R17, RZ, RZ, R32 ;  /* 0x000000ffff117224 */ /* 0x000fce00078e0020 */
.L_x_38158:
[----:B------:R-:W-:Y:S05]  /*249a0*/  BSYNC.RECONVERGENT B1 ;  /* 0x0000000000017941 */ /* 0x000fea0003800200 */
.L_x_38156:
        /* <DEDUP_REMOVED lines=9> */
.L_x_38160:
[----:B------:R-:W-:Y:S02]  /*24a40*/  IMAD.MOV.U32 R26, RZ, RZ, R21 ;  /* 0x000000ffff1a7224 */ /* 0x000fe400078e0015 */
[----:B------:R-:W-:Y:S02]  /*24a50*/  IMAD.MOV.U32 R25, RZ, RZ, R20 ;  /* 0x000000ffff197224 */ /* 0x000fe400078e0014 */
[----:B------:R-:W-:Y:S02]  /*24a60*/  IMAD.MOV.U32 R21, RZ, RZ, R30 ;  /* 0x000000ffff157224 */ /* 0x000fe400078e001e */
[----:B------:R-:W-:-:S07]  /*24a70*/  IMAD.MOV.U32 R20, RZ, RZ, R31 ;  /* 0x000000ffff147224 */ /* 0x000fce00078e001f */
.L_x_38161:
[----:B------:R-:W-:Y:S05]  /*24a80*/  BSYNC.RECONVERGENT B1 ;  /* 0x0000000000017941 */ /* 0x000fea0003800200 */
.L_x_38159:
        /* <DEDUP_REMOVED lines=9> */
.L_x_38163:
[----:B------:R-:W-:Y:S02]  /*24b20*/  IMAD.MOV.U32 R30, RZ, RZ, R26 ;  /* 0x000000ffff1e7224 */ /* 0x000fe400078e001a */
[----:B------:R-:W-:Y:S02]  /*24b30*/  IMAD.MOV.U32 R27, RZ, RZ, R25 ;  /* 0x000000ffff1b7224 */ /* 0x000fe400078e0019 */
[----:B------:R-:W-:Y:S02]  /*24b40*/  IMAD.MOV.U32 R26, RZ, RZ, R29 ;  /* 0x000000ffff1a7224 */ /* 0x000fe400078e001d */
[----:B------:R-:W-:-:S07]  /*24b50*/  IMAD.MOV.U32 R25, RZ, RZ, R28 ;  /* 0x000000ffff197224 */ /* 0x000fce00078e001c */
.L_x_38164:
[----:B------:R-:W-:Y:S05]  /*24b60*/  BSYNC.RECONVERGENT B1 ;  /* 0x0000000000017941 */ /* 0x000fea0003800200 */
.L_x_38162:
        /* <DEDUP_REMOVED lines=16> */
.L_x_38166:
[----:B------:R-:W-:Y:S02]  /*24c70*/  IMAD.MOV.U32 R19, RZ, RZ, R24 ;  /* 0x000000ffff137224 */ /* 0x000fe400078e0018 */
[----:B------:R-:W-:Y:S02]  /*24c80*/  IMAD.MOV.U32 R28, RZ, RZ, R3 ;  /* 0x000000ffff1c7224 */ /* 0x000fe400078e0003 */
[----:B------:R-:W-:Y:S02]  /*24c90*/  IMAD.MOV.U32 R24, RZ, RZ, R22 ;  /* 0x000000ffff187224 */ /* 0x000fe400078e0016 */
[----:B------:R-:W-:-:S07]  /*24ca0*/  IMAD.MOV.U32 R3, RZ, RZ, R18 ;  /* 0x000000ffff037224 */ /* 0x000fce00078e0012 */
.L_x_38167:
[----:B------:R-:W-:Y:S05]  /*24cb0*/  BSYNC.RECONVERGENT B1 ;  /* 0x0000000000017941 */ /* 0x000fea0003800200 */
.L_x_38165:
        /* <DEDUP_REMOVED lines=9> */
.L_x_38169:
[----:B------:R-:W-:Y:S02]  /*24d50*/  IMAD.MOV.U32 R23, RZ, RZ, R19 ;  /* 0x000000ffff177224 */ /* 0x000fe400078e0013 */
[----:B------:R-:W-:Y:S02]  /*24d60*/  IMAD.MOV.U32 R18, RZ, RZ, R28 ;  /* 0x000000ffff127224 */ /* 0x000fe400078e001c */
[----:B------:R-:W-:Y:S02]  /*24d70*/  IMAD.MOV.U32 R19, RZ, RZ, R4 ;  /* 0x000000ffff137224 */ /* 0x000fe400078e0004 */
[----:B------:R-:W-:-:S07]  /*24d80*/  IMAD.MOV.U32 R28, RZ, RZ, R5 ;  /* 0x000000ffff1c7224 */ /* 0x000fce00078e0005 */
.L_x_38170:
[----:B------:R-:W-:Y:S05]  /*24d90*/  BSYNC.RECONVERGENT B1 ;  /* 0x0000000000017941 */ /* 0x000fea0003800200 */
.L_x_38168:
        /* <DEDUP_REMOVED lines=9> */
.L_x_38172:
[----:B------:R-:W-:Y:S01]  /*24e30*/  MOV R5, R23 ;  /* 0x0000001700057202 */ /* 0x000fe20000000f00 */
[----:B------:R-:W-:Y:S02]  /*24e40*/  IMAD.MOV.U32 R4, RZ, RZ, R18 ;  /* 0x000000ffff047224 */ /* 0x000fe400078e0012 */
[----:B------:R-:W-:Y:S02]  /*24e50*/  IMAD.MOV.U32 R23, RZ, RZ, R6 ;  /* 0x000000ffff177224 */ /* 0x000fe400078e0006 */
[----:B------:R-:W-:-:S07]  /*24e60*/  IMAD.MOV.U32 R18, RZ, RZ, R7 ;  /* 0x000000ffff127224 */ /* 0x000fce00078e0007 */
.L_x_38173:
[----:B------:R-:W-:Y:S05]  /*24e70*/  BSYNC.RECONVERGENT B1 ;  /* 0x0000000000017941 */ /* 0x000fea0003800200 */
.L_x_38171:
        /* <DEDUP_REMOVED lines=9> */
.L_x_38175:
[----:B------:R-:W-:Y:S01]  /*24f10*/  IMAD.MOV.U32 R6, RZ, RZ, R5 ;  /* 0x000000ffff067224 */ /* 0x000fe200078e0005 */
[----:B------:R-:W-:Y:S01]  /*24f20*/  MOV R7, R4 ;  /* 0x0000000400077202 */ /* 0x000fe20000000f00 */
[----:B------:R-:W-:Y:S02]  /*24f30*/  IMAD.MOV.U32 R5, RZ, RZ, R16 ;  /* 0x000000ffff057224 */ /* 0x000fe400078e0010 */
[----:B------:R-:W-:-:S07]  /*24f40*/  IMAD.MOV.U32 R4, RZ, RZ, R17 ;  /* 0x000000ffff047224 */ /* 0x000fce00078e0011 */
.L_x_38176:
[----:B------:R-:W-:Y:S05]  /*24f50*/  BSYNC.RECONVERGENT B1 ;  /* 0x0000000000017941 */ /* 0x000fea0003800200 */
.L_x_38174:
        /* <DEDUP_REMOVED lines=9> */
.L_x_38178:
[----:B------:R-:W-:Y:S01]  /*24ff0*/  IMAD.MOV.U32 R17, RZ, RZ, R6 ;  /* 0x000000ffff117224 */ /* 0x000fe200078e0006 */
[----:B------:R-:W-:Y:S01]  /*25000*/  MOV R6, R21 ;  /* 0x0000001500067202 */ /* 0x000fe20000000f00 */
[----:B------:R-:W-:Y:S02]  /*25010*/  IMAD.MOV.U32 R16, RZ, RZ, R7 ;  /* 0x000000ffff107224 */ /* 0x000fe400078e0007 */
[----:B------:R-:W-:-:S07]  /*25020*/  IMAD.MOV.U32 R7, RZ, RZ, R20 ;  /* 0x000000ffff077224 */ /* 0x000fce00078e0014 */
.L_x_38179:
[----:B------:R-:W-:Y:S05]  /*25030*/  BSYNC.RECONVERGENT B1 ;  /* 0x0000000000017941 */ /* 0x000fea0003800200 */
.L_x_38177:
        /* <DEDUP_REMOVED lines=9> */
.L_x_38181:
[----:B------:R-:W-:Y:S02]  /*250d0*/  IMAD.MOV.U32 R21, RZ, RZ, R17 ;  /* 0x000000ffff157224 */ /* 0x000fe400078e0011 */
[----:B------:R-:W-:Y:S01]  /*250e0*/  IMAD.MOV.U32 R20, RZ, RZ, R16 ;  /* 0x000000ffff147224 */ /* 0x000fe200078e0010 */
[----:B------:R-:W-:Y:S01]  /*250f0*/  MOV R16, R25 ;  /* 0x0000001900107202 */ /* 0x000fe20000000f00 */
[----:B------:R-:W-:-:S07]  /*25100*/  IMAD.MOV.U32 R17, RZ, RZ, R26 ;  /* 0x000000ffff117224 */ /* 0x000fce00078e001a */
.L_x_38182:
[----:B------:R-:W-:Y:S05]  /*25110*/  BSYNC.RECONVERGENT B1 ;  /* 0x0000000000017941 */ /* 0x000fea0003800200 */
.L_x_38180:
        /* <DEDUP_REMOVED lines=9> */
.L_x_38184:
[----:B------:R-:W-:Y:S02]  /*251b0*/  IMAD.MOV.U32 R25, RZ, RZ, R21 ;  /* 0x000000ffff197224 */ /* 0x000fe400078e0015 */
[----:B------:R-:W-:Y:S02]  /*251c0*/  IMAD.MOV.U32 R22, RZ, RZ, R20 ;  /* 0x000000ffff167224 */ /* 0x000fe400078e0014 */
[----:B------:R-:W-:Y:S02]  /*251d0*/  IMAD.MOV.U32 R21, RZ, RZ, R30 ;  /* 0x000000ffff157224 */ /* 0x000fe400078e001e */
[----:B------:R-:W-:-:S07]  /*251e0*/  IMAD.MOV.U32 R20, RZ, RZ, R27 ;  /* 0x000000ffff147224 */ /* 0x000fce00078e001b */
.L_x_38185:
[----:B------:R-:W-:Y:S05]  /*251f0*/  BSYNC.RECONVERGENT B1 ;  /* 0x0000000000017941 */ /* 0x000fea0003800200 */
.L_x_38183:
        /* <DEDUP_REMOVED lines=16> */
.L_x_38187:
[----:B------:R-:W-:Y:S02]  /*25300*/  IMAD.MOV.U32 R12, RZ, RZ, R24 ;  /* 0x000000ffff0c7224 */ /* 0x000fe400078e0018 */
[----:B------:R-:W-:Y:S01]  /*25310*/  IMAD.MOV.U32 R8, RZ, RZ, R3 ;  /* 0x000000ffff087224 */ /* 0x000fe200078e0003 */
[----:B------:R-:W-:Y:S01]  /*25320*/  MOV R3, R28 ;  /* 0x0000001c00037202 */ /* 0x000fe20000000f00 */
[----:B------:R-:W-:-:S07]  /*25330*/  IMAD.MOV.U32 R24, RZ, RZ, R19 ;  /* 0x000000ffff187224 */ /* 0x000fce00078e0013 */
.L_x_38188:
[----:B------:R-:W-:Y:S05]  /*25340*/  BSYNC.RECONVERGENT B1 ;  /* 0x0000000000017941 */ /* 0x000fea0003800200 */
.L_x_38186:
        /* <DEDUP_REMOVED lines=9> */
.L_x_38190:
[----:B------:R-:W-:Y:S02]  /*253e0*/  IMAD.MOV.U32 R26, RZ, RZ, R12 ;  /* 0x000000ffff1a7224 */ /* 0x000fe400078e000c */
[----:B------:R-:W-:Y:S02]  /*253f0*/  IMAD.MOV.U32 R19, RZ, RZ, R8 ;  /* 0x000000ffff137224 */ /* 0x000fe400078e0008 */
[----:B------:R-:W-:Y:S02]  /*25400*/  IMAD.MOV.U32 R12, RZ, RZ, R23 ;  /* 0x000000ffff0c7224 */ /* 0x000fe400078e0017 */
[----:B------:R-:W-:-:S07]  /*25410*/  IMAD.MOV.U32 R8, RZ, RZ, R18 ;  /* 0x000000ffff087224 */ /* 0x000fce00078e0012 */
.L_x_38191:
[----:B------:R-:W-:Y:S05]  /*25420*/  BSYNC.RECONVERGENT B1 ;  /* 0x0000000000017941 */ /* 0x000fea0003800200 */
.L_x_38189:
        /* <DEDUP_REMOVED lines=9> */
.L_x_38193:
[----:B------:R-:W-:Y:S02]  /*254c0*/  IMAD.MOV.U32 R23, RZ, RZ, R26 ;  /* 0x000000ffff177224 */ /* 0x000fe400078e001a */
[----:B------:R-:W-:Y:S02]  /*254d0*/  IMAD.MOV.U32 R18, RZ, RZ, R19 ;  /* 0x000000ffff127224 */ /* 0x000fe400078e0013 */
[----:B------:R-:W-:Y:S02]  /*254e0*/  IMAD.MOV.U32 R26, RZ, RZ, R5 ;  /* 0x000000ffff1a7224 */ /* 0x000fe400078e0005 */
[----:B------:R-:W-:-:S07]  /*254f0*/  IMAD.MOV.U32 R19, RZ, RZ, R4 ;  /* 0x000000ffff137224 */ /* 0x000fce00078e0004 */
.L_x_38194:
[----:B------:R-:W-:Y:S05]  /*25500*/  BSYNC.RECONVERGENT B1 ;  /* 0x0000000000017941 */ /* 0x000fea0003800200 */
.L_x_38192:
        /* <DEDUP_REMOVED lines=9> */
.L_x_38196:
[----:B------:R-:W-:Y:S02]  /*255a0*/  IMAD.MOV.U32 R4, RZ, RZ, R23 ;  /* 0x000000ffff047224 */ /* 0x000fe400078e0017 */
[----:B------:R-:W-:Y:S02]  /*255b0*/  IMAD.MOV.U32 R5, RZ, RZ, R18 ;  /* 0x000000ffff057224 */ /* 0x000fe400078e0012 */
[----:B------:R-:W-:Y:S02]  /*255c0*/  IMAD.MOV.U32 R23, RZ, RZ, R6 ;  /* 0x000000ffff177224 */ /* 0x000fe400078e0006 */
[----:B------:R-:W-:-:S07]  /*255d0*/  IMAD.MOV.U32 R18, RZ, RZ, R7 ;  /* 0x000000ffff127224 */ /* 0x000fce00078e0007 */
.L_x_38197:
[----:B------:R-:W-:Y:S05]  /*255e0*/  BSYNC.RECONVERGENT B1 ;  /* 0x0000000000017941 */ /* 0x000fea0003800200 */
.L_x_38195:
        /* <DEDUP_REMOVED lines=9> */
.L_x_38199:
[----:B------:R-:W-:Y:S01]  /*25680*/  MOV R6, R4 ;  /* 0x0000000400067202 */ /* 0x000fe20000000f00 */
[----:B------:R-:W-:Y:S02]  /*25690*/  IMAD.MOV.U32 R7, RZ, RZ, R5 ;  /* 0x000000ffff077224 */ /* 0x000fe400078e0005 */
[----:B------:R-:W-:Y:S02]  /*256a0*/  IMAD.MOV.U32 R4, RZ, RZ, R17 ;  /* 0x000000ffff047224 */ /* 0x000fe400078e0011 */
[----:B------:R-:W-:-:S07]  /*256b0*/  IMAD.MOV.U32 R5, RZ, RZ, R16 ;  /* 0x000000ffff057224 */ /* 0x000fce00078e0010 */
.L_x_38200:
[----:B------:R-:W-:Y:S05]  /*256c0*/  BSYNC.RECONVERGENT B1 ;  /* 0x0000000000017941 */ /* 0x000fea0003800200 */
.L_x_38198:
        /* <DEDUP_REMOVED lines=9> */
.L_x_38202:
[----:B------:R-:W-:Y:S01]  /*25760*/  IMAD.MOV.U32 R16, RZ, RZ, R6 ;  /* 0x000000ffff107224 */ /* 0x000fe200078e0006 */
[----:B------:R-:W-:Y:S01]  /*25770*/  MOV R17, R7 ;  /* 0x0000000700117202 */ /* 0x000fe20000000f00 */
[----:B------:R-:W-:Y:S02]  /*25780*/  IMAD.MOV.U32 R6, RZ, RZ, R21 ;  /* 0x000000ffff067224 */ /* 0x000fe400078e0015 */
[----:B------:R-:W-:-:S07]  /*25790*/  IMAD.MOV.U32 R7, RZ, RZ, R20 ;  /* 0x000000ffff077224 */ /* 0x000fce00078e0014 */
.L_x_38203:
[----:B------:R-:W-:Y:S05]  /*257a0*/  BSYNC.RECONVERGENT B1 ;  /* 0x0000000000017941 */ /* 0x000fea0003800200 */
.L_x_38201:
        /* <DEDUP_REMOVED lines=9> */
.L_x_38205:
[----:B------:R-:W-:Y:S01]  /*25840*/  IMAD.MOV.U32 R21, RZ, RZ, R16 ;  /* 0x000000ffff157224 */ /* 0x000fe200078e0010 */
[----:B------:R-:W-:Y:S01]  /*25850*/  MOV R16, R25 ;  /* 0x0000001900107202 */ /* 0x000fe20000000f00 */
[----:B------:R-:W-:Y:S02]  /*25860*/  IMAD.MOV.U32 R20, RZ, RZ, R17 ;  /* 0x000000ffff147224 */ /* 0x000fe400078e0011 */
[----:B------:R-:W-:-:S07]  /*25870*/  IMAD.MOV.U32 R17, RZ, RZ, R22 ;  /* 0x000000ffff117224 */ /* 0x000fce00078e0016 */
.L_x_38206:
[----:B------:R-:W-:Y:S05]  /*25880*/  BSYNC.RECONVERGENT B1 ;  /* 0x0000000000017941 */ /* 0x000fea0003800200 */
.L_x_38204:
        /* <DEDUP_REMOVED lines=16> */
.L_x_38208:
[----:B------:R-:W-:Y:S01]  /*25990*/  IMAD.MOV.U32 R9, RZ, RZ, R24 ;  /* 0x000000ffff097224 */ /* 0x000fe200078e0018 */
[----:B------:R-:W-:Y:S01]  /*259a0*/  MOV R22, R3 ;  /* 0x0000000300167202 */ /* 0x000fe20000000f00 */
[----:B------:R-:W-:Y:S02]  /*259b0*/  IMAD.MOV.U32 R24, RZ, RZ, R12 ;  /* 0x000000ffff187224 */ /* 0x000fe400078e000c */
[----:B------:R-:W-:-:S07]  /*259c0*/  IMAD.MOV.U32 R3, RZ, RZ, R8 ;  /* 0x000000ffff037224 */ /* 0x000fce00078e0008 */
.L_x_38209:
[----:B------:R-:W-:Y:S05]  /*259d0*/  BSYNC.RECONVERGENT B1 ;  /* 0x0000000000017941 */ /* 0x000fea0003800200 */
.L_x_38207:
        /* <DEDUP_REMOVED lines=9> */
.L_x_38211:
[----:B------:R-:W-:Y:S01]  /*25a70*/  IMAD.MOV.U32 R8, RZ, RZ, R9 ;  /* 0x000000ffff087224 */ /* 0x000fe200078e0009 */
[----:B------:R-:W-:Y:S01]  /*25a80*/  MOV R9, R26 ;  /* 0x0000001a00097202 */ /* 0x000fe20000000f00 */
[----:B------:R-:W-:Y:S02]  /*25a90*/  IMAD.MOV.U32 R13, RZ, RZ, R22 ;  /* 0x000000ffff0d7224 */ /* 0x000fe400078e0016 */
[----:B------:R-:W-:-:S07]  /*25aa0*/  IMAD.MOV.U32 R22, RZ, RZ, R19 ;  /* 0x000000ffff167224 */ /* 0x000fce00078e0013 */
.L_x_38212:
[----:B------:R-:W-:Y:S05]  /*25ab0*/  BSYNC.RECONVERGENT B1 ;  /* 0x0000000000017941 */ /* 0x000fea0003800200 */
.L_x_38210:
        /* <DEDUP_REMOVED lines=9> */
.L_x_38214:
[----:B------:R-:W-:Y:S02]  /*25b50*/  IMAD.MOV.U32 R19, RZ, RZ, R8 ;  /* 0x000000ffff137224 */ /* 0x000fe400078e0008 */
[----:B------:R-:W-:Y:S01]  /*25b60*/  IMAD.MOV.U32 R12, RZ, RZ, R13 ;  /* 0x000000ffff0c7224 */ /* 0x000fe200078e000d */
[----:B------:R-:W-:Y:S01]  /*25b70*/  MOV R13, R18 ;  /* 0x00000012000d7202 */ /* 0x000fe20000000f00 */
[----:B------:R-:W-:-:S07]  /*25b80*/  IMAD.MOV.U32 R8, RZ, RZ, R23 ;  /* 0x000000ffff087224 */ /* 0x000fce00078e0017 */
.L_x_38215:
[----:B------:R-:W-:Y:S05]  /*25b90*/  BSYNC.RECONVERGENT B1 ;  /* 0x0000000000017941 */ /* 0x000fea0003800200 */
.L_x_38213:
        /* <DEDUP_REMOVED lines=9> */
.L_x_38217:
[----:B------:R-:W-:Y:S02]  /*25c30*/  IMAD.MOV.U32 R23, RZ, RZ, R19 ;  /* 0x000000ffff177224 */ /* 0x000fe400078e0013 */
[----:B------:R-:W-:Y:S02]  /*25c40*/  IMAD.MOV.U32 R18, RZ, RZ, R12 ;  /* 0x000000ffff127224 */ /* 0x000fe400078e000c */
[----:B------:R-:W-:Y:S02]  /*25c50*/  IMAD.MOV.U32 R19, RZ, RZ, R4 ;  /* 0x000000ffff137224 */ /* 0x000fe400078e0004 */
[----:B------:R-:W-:-:S07]  /*25c60*/  IMAD.MOV.U32 R12, RZ, RZ, R5 ;  /* 0x000000ffff0c7224 */ /* 0x000fce00078e0005 */
.L_x_38218:
[----:B------:R-:W-:Y:S05]  /*25c70*/  BSYNC.RECONVERGENT B1 ;  /* 0x0000000000017941 */ /* 0x000fea0003800200 */
.L_x_38216:
        /* <DEDUP_REMOVED lines=9> */
.L_x_38220:
[----:B------:R-:W-:Y:S02]  /*25d10*/  IMAD.MOV.U32 R5, RZ, RZ, R23 ;  /* 0x000000ffff057224 */ /* 0x000fe400078e0017 */
[----:B------:R-:W-:Y:S02]  /*25d20*/  IMAD.MOV.U32 R4, RZ, RZ, R18 ;  /* 0x000000ffff047224 */ /* 0x000fe400078e0012 */
[----:B------:R-:W-:Y:S02]  /*25d30*/  IMAD.MOV.U32 R23, RZ, RZ, R6 ;  /* 0x000000ffff177224 */ /* 0x000fe400078e0006 */
[----:B------:R-:W-:-:S07]  /*25d40*/  IMAD.MOV.U32 R18, RZ, RZ, R7 ;  /* 0x000000ffff127224 */ /* 0x000fce00078e0007 */
.L_x_38221:
[----:B------:R-:W-:Y:S05]  /*25d50*/  BSYNC.RECONVERGENT B1 ;  /* 0x0000000000017941 */ /* 0x000fea0003800200 */
.L_x_38219:
        /* <DEDUP_REMOVED lines=9> */
.L_x_38223:
[----:B------:R-:W-:Y:S02]  /*25df0*/  IMAD.MOV.U32 R6, RZ, RZ, R5 ;  /* 0x000000ffff067224 */ /* 0x000fe400078e0005 */
[----:B------:R-:W-:Y:S02]  /*25e00*/  IMAD.MOV.U32 R7, RZ, RZ, R4 ;  /* 0x000000ffff077224 */ /* 0x000fe400078e0004 */
[----:B------:R-:W-:Y:S02]  /*25e10*/  IMAD.MOV.U32 R5, RZ, RZ, R16 ;  /* 0x000000ffff057224 */ /* 0x000fe400078e0010 */
[----:B------:R-:W-:-:S07]  /*25e20*/  IMAD.MOV.U32 R4, RZ, RZ, R17 ;  /* 0x000000ffff047224 */ /* 0x000fce00078e0011 */
.L_x_38224:
[----:B------:R-:W-:Y:S05]  /*25e30*/  BSYNC.RECONVERGENT B1 ;  /* 0x0000000000017941 */ /* 0x000fea0003800200 */
.L_x_38222:
        /* <DEDUP_REMOVED lines=9> */
.L_x_38226:
[----:B------:R-:W-:Y:S01]  /*25ed0*/  MOV R16, R6 ;  /* 0x0000000600107202 */ /* 0x000fe20000000f00 */
[----:B------:R-:W-:Y:S02]  /*25ee0*/  IMAD.MOV.U32 R17, RZ, RZ, R7 ;  /* 0x000000ffff117224 */ /* 0x000fe400078e0007 */
[----:B------:R-:W-:Y:S02]  /*25ef0*/  IMAD.MOV.U32 R6, RZ, RZ, R21 ;  /* 0x000000ffff067224 */ /* 0x000fe400078e0015 */
[----:B------:R-:W-:-:S07]  /*25f00*/  IMAD.MOV.U32 R7, RZ, RZ, R20 ;  /* 0x000000ffff077224 */ /* 0x000fce00078e0014 */
.L_x_38227:
[----:B------:R-:W-:Y:S05]  /*25f10*/  BSYNC.RECONVERGENT B1 ;  /* 0x0000000000017941 */ /* 0x000fea0003800200 */
.L_x_38225:
        /* <DEDUP_REMOVED lines=16> */
.L_x_38229:
[----:B------:R-:W-:Y:S02]  /*26020*/  IMAD.MOV.U32 R21, RZ, RZ, R24 ;  /* 0x000000ffff157224 */ /* 0x000fe400078e0018 */
[----:B------:R-:W-:Y:S02]  /*26030*/  IMAD.MOV.U32 R10, RZ, RZ, R3 ;  /* 0x000000ffff0a7224 */ /* 0x000fe400078e0003 */
[----:B------:R-:W-:Y:S02]  /*26040*/  IMAD.MOV.U32 R24, RZ, RZ, R9 ;  /* 0x000000ffff187224 */ /* 0x000fe400078e0009 */
[----:B------:R-:W-:-:S07]  /*26050*/  IMAD.MOV.U32 R3, RZ, RZ, R22 ;  /* 0x000000ffff037224 */ /* 0x000fce00078e0016 */
.L_x_38230:
[----:B------:R-:W-:Y:S05]  /*26060*/  BSYNC.RECONVERGENT B1 ;  /* 0x0000000000017941 */ /* 0x000fea0003800200 */
.L_x_38228:
        /* <DEDUP_REMOVED lines=9> */
.L_x_38232:
[----:B------:R-:W-:Y:S01]  /*26100*/  MOV R14, R21 ;  /* 0x00000015000e7202 */ /* 0x000fe20000000f00 */
[----:B------:R-:W-:Y:S02]  /*26110*/  IMAD.MOV.U32 R9, RZ, RZ, R10 ;  /* 0x000000ffff097224 */ /* 0x000fe400078e000a */
[----:B------:R-:W-:Y:S02]  /*26120*/  IMAD.MOV.U32 R21, RZ, RZ, R8 ;  /* 0x000000ffff157224 */ /* 0x000fe400078e0008 */
[----:B------:R-:W-:-:S07]  /*26130*/  IMAD.MOV.U32 R10, RZ, RZ, R13 ;  /* 0x000000ffff0a7224 */ /* 0x000fce00078e000d */
.L_x_38233:
[----:B------:R-:W-:Y:S05]  /*26140*/  BSYNC.RECONVERGENT B1 ;  /* 0x0000000000017941 */ /* 0x000fea0003800200 */
.L_x_38231:
        /* <DEDUP_REMOVED lines=9> */
.L_x_38235:
[----:B------:R-:W-:Y:S01]  /*261e0*/  IMAD.MOV.U32 R8, RZ, RZ, R14 ;  /* 0x000000ffff087224 */ /* 0x000fe200078e000e */
[----:B------:R-:W-:Y:S01]  /*261f0*/  MOV R13, R9 ;  /* 0x00000009000d7202 */ /* 0x000fe20000000f00 */
[----:B------:R-:W-:Y:S02]  /*26200*/  IMAD.MOV.U32 R14, RZ, RZ, R19 ;  /* 0x000000ffff0e7224 */ /* 0x000fe400078e0013 */
[----:B------:R-:W-:-:S07]  /*26210*/  IMAD.MOV.U32 R9, RZ, RZ, R12 ;  /* 0x000000ffff097224 */ /* 0x000fce00078e000c */
.L_x_38236:
[----:B------:R-:W-:Y:S05]  /*26220*/  BSYNC.RECONVERGENT B1 ;  /* 0x0000000000017941 */ /* 0x000fea0003800200 */
.L_x_38234:
        /* <DEDUP_REMOVED lines=9> */
.L_x_38238:
[----:B------:R-:W-:Y:S01]  /*262c0*/  IMAD.MOV.U32 R12, RZ, RZ, R8 ;  /* 0x000000ffff0c7224 */ /* 0x000fe200078e0008 */
[----:B------:R-:W-:Y:S01]  /*262d0*/  MOV R8, R23 ;  /* 0x0000001700087202 */ /* 0x000fe20000000f00 */
[----:B------:R-:W-:Y:S02]  /*262e0*/  IMAD.MOV.U32 R19, RZ, RZ, R13 ;  /* 0x000000ffff137224 */ /* 0x000fe400078e000d */
[----:B------:R-:W-:-:S07]  /*262f0*/  IMAD.MOV.U32 R13, RZ, RZ, R18 ;  /* 0x000000ffff0d7224 */ /* 0x000fce00078e0012 */
.L_x_38239:
[----:B------:R-:W-:Y:S05]  /*26300*/  BSYNC.RECONVERGENT B1 ;  /* 0x0000000000017941 */ /* 0x000fea0003800200 */
.L_x_38237:
        /* <DEDUP_REMOVED lines=9> */
.L_x_38241:
[----:B------:R-:W-:Y:S02]  /*263a0*/  IMAD.MOV.U32 R23, RZ, RZ, R12 ;  /* 0x000000ffff177224 */ /* 0x000fe400078e000c */
[----:B------:R-:W-:Y:S01]  /*263b0*/  IMAD.MOV.U32 R18, RZ, RZ, R19 ;  /* 0x000000ffff127224 */ /* 0x000fe200078e0013 */
[----:B------:R-:W-:Y:S01]  /*263c0*/  MOV R19, R4 ;  /* 0x0000000400137202 */ /* 0x000fe20000000f00 */
[----:B------:R-:W-:-:S07]  /*263d0*/  IMAD.MOV.U32 R12, RZ, RZ, R5 ;  /* 0x000000ffff0c7224 */ /* 0x000fce00078e0005 */
.L_x_38242:
[----:B------:R-:W-:Y:S05]  /*263e0*/  BSYNC.RECONVERGENT B1 ;  /* 0x0000000000017941 */ /* 0x000fea0003800200 */
.L_x_38240:
        /* <DEDUP_REMOVED lines=9> */
.L_x_38244:
[----:B------:R-:W-:Y:S02]  /*26480*/  IMAD.MOV.U32 R5, RZ, RZ, R23 ;  /* 0x000000ffff057224 */ /* 0x000fe400078e0017 */
[----:B------:R-:W-:Y:S02]  /*26490*/  IMAD.MOV.U32 R4, RZ, RZ, R18 ;  /* 0x000000ffff047224 */ /* 0x000fe400078e0012 */
[----:B------:R-:W-:Y:S02]  /*264a0*/  IMAD.MOV.U32 R23, RZ, RZ, R6 ;  /* 0x000000ffff177224 */ /* 0x000fe400078e0006 */
[----:B------:R-:W-:-:S07]  /*264b0*/  IMAD.MOV.U32 R18, RZ, RZ, R7 ;  /* 0x000000ffff127224 */ /* 0x000fce00078e0007 */
.L_x_38245:
[----:B------:R-:W-:Y:S05]  /*264c0*/  BSYNC.RECONVERGENT B1 ;  /* 0x0000000000017941 */ /* 0x000fea0003800200 */
.L_x_38243:
        /* <DEDUP_REMOVED lines=9> */
.L_x_38247:
[----:B------:R-:W-:Y:S02]  /*26560*/  IMAD.MOV.U32 R7, RZ, RZ, R5 ;  /* 0x000000ffff077224 */ /* 0x000fe400078e0005 */
[----:B------:R-:W-:Y:S02]  /*26570*/  IMAD.MOV.U32 R6, RZ, RZ, R4 ;  /* 0x000000ffff067224 */ /* 0x000fe400078e0004 */
[----:B------:R-:W-:Y:S02]  /*26580*/  IMAD.MOV.U32 R5, RZ, RZ, R16 ;  /* 0x000000ffff057224 */ /* 0x000fe400078e0010 */
[----:B------:R-:W-:-:S07]  /*26590*/  IMAD.MOV.U32 R4, RZ, RZ, R17 ;  /* 0x000000ffff047224 */ /* 0x000fce00078e0011 */
.L_x_38248:
[----:B------:R-:W-:Y:S05]  /*265a0*/  BSYNC.RECONVERGENT B1 ;  /* 0x0000000000017941 */ /* 0x000fea0003800200 */
.L_x_38246:
        /* <DEDUP_REMOVED lines=16> */
.L_x_38250:
[----:B------:R-:W-:Y:S02]  /*266b0*/  IMAD.MOV.U32 R35, RZ, RZ, R24 ;  /* 0x000000ffff237224 */ /* 0x000fe400078e0018 */
[----:B------:R-:W-:Y:S02]  /*266c0*/  IMAD.MOV.U32 R36, RZ, RZ, R3 ;  /* 0x000000ffff247224 */ /* 0x000fe400078e0003 */
[----:B------:R-:W-:Y:S02]  /*266d0*/  IMAD.MOV.U32 R24, RZ, RZ, R21 ;  /* 0x000000ffff187224 */ /* 0x000fe400078e0015 */
[----:B------:R-:W-:-:S07]  /*266e0*/  IMAD.MOV.U32 R3, RZ, RZ, R10 ;  /* 0x000000ffff037224 */ /* 0x000fce00078e000a */
.L_x_38251:
[----:B------:R-:W-:Y:S05]  /*266f0*/  BSYNC.RECONVERGENT B1 ;  /* 0x0000000000017941 */ /* 0x000fea0003800200 */
.L_x_38249:
        /* <DEDUP_REMOVED lines=9> */
.L_x_38253:
[----:B------:R-:W-:Y:S02]  /*26790*/  IMAD.MOV.U32 R34, RZ, RZ, R35 ;  /* 0x000000ffff227224 */ /* 0x000fe400078e0023 */
[----:B------:R-:W-:Y:S02]  /*267a0*/  IMAD.MOV.U32 R33, RZ, RZ, R36 ;  /* 0x000000ffff217224 */ /* 0x000fe400078e0024 */
[----:B------:R-:W-:Y:S02]  /*267b0*/  IMAD.MOV.U32 R35, RZ, RZ, R14 ;  /* 0x000000ffff237224 */ /* 0x000fe400078e000e */
[----:B------:R-:W-:-:S07]  /*267c0*/  IMAD.MOV.U32 R36, RZ, RZ, R9 ;  /* 0x000000ffff247224 */ /* 0x000fce00078e0009 */
.L_x_38254:
[----:B------:R-:W-:Y:S05]  /*267d0*/  BSYNC.RECONVERGENT B1 ;  /* 0x0000000000017941 */ /* 0x000fea0003800200 */
.L_x_38252:
        /* <DEDUP_REMOVED lines=9> */
.L_x_38256:
[----:B------:R-:W-:Y:S02]  /*26870*/  IMAD.MOV.U32 R32, RZ, RZ, R34 ;  /* 0x000000ffff207224 */ /* 0x000fe400078e0022 */
[----:B------:R-:W-:Y:S02]  /*26880*/  IMAD.MOV.U32 R31, RZ, RZ, R33 ;  /* 0x000000ffff1f7224 */ /* 0x000fe400078e0021 */
[----:B------:R-:W-:Y:S02]  /*26890*/  IMAD.MOV.U32 R34, RZ, RZ, R8 ;  /* 0x000000ffff227224 */ /* 0x000fe400078e0008 */
[----:B------:R-:W-:-:S07]  /*268a0*/  IMAD.MOV.U32 R33, RZ, RZ, R13 ;  /* 0x000000ffff217224 */ /* 0x000fce00078e000d */
.L_x_38257:
[----:B------:R-:W-:Y:S05]  /*268b0*/  BSYNC.RECONVERGENT B1 ;  /* 0x0000000000017941 */ /* 0x000fea0003800200 */
.L_x_38255:
        /* <DEDUP_REMOVED lines=9> */
.L_x_38259:
[----:B------:R-:W-:Y:S01]  /*26950*/  MOV R30, R32 ;  /* 0x00000020001e7202 */ /* 0x000fe20000000f00 */
[----:B------:R-:W-:Y:S02]  /*26960*/  IMAD.MOV.U32 R29, RZ, RZ, R31 ;  /* 0x000000ffff1d7224 */ /* 0x000fe400078e001f */
[----:B------:R-:W-:Y:S02]  /*26970*/  IMAD.MOV.U32 R32, RZ, RZ, R12 ;  /* 0x000000ffff207224 */ /* 0x000fe400078e000c */
[----:B------:R-:W-:-:S07]  /*26980*/  IMAD.MOV.U32 R31, RZ, RZ, R19 ;  /* 0x000000ffff1f7224 */ /* 0x000fce00078e0013 */
.L_x_38260:
[----:B------:R-:W-:Y:S05]  /*26990*/  BSYNC.RECONVERGENT B1 ;  /* 0x0000000000017941 */ /* 0x000fea0003800200 */
.L_x_38258:
        /* <DEDUP_REMOVED lines=9> */
.L_x_38262:
[----:B------:R-:W-:Y:S01]  /*26a30*/  IMAD.MOV.U32 R28, RZ, RZ, R30 ;  /* 0x000000ffff1c7224 */ /* 0x000fe200078e001e */
[----:B------:R-:W-:Y:S01]  /*26a40*/  MOV R27, R29 ;  /* 0x0000001d001b7202 */ /* 0x000fe20000000f00 */
[----:B------:R-:W-:Y:S02]  /*26a50*/  IMAD.MOV.U32 R30, RZ, RZ, R23 ;  /* 0x000000ffff1e7224 */ /* 0x000fe400078e0017 */
[----:B------:R-:W-:-:S07]  /*26a60*/  IMAD.MOV.U32 R29, RZ, RZ, R18 ;  /* 0x000000ffff1d7224 */ /* 0x000fce00078e0012 */
.L_x_38263:
[----:B------:R-:W-:Y:S05]  /*26a70*/  BSYNC.RECONVERGENT B1 ;  /* 0x0000000000017941 */ /* 0x000fea0003800200 */
.L_x_38261:
        /* <DEDUP_REMOVED lines=9> */
.L_x_38265:
[----:B------:R-:W-:Y:S01]  /*26b10*/  IMAD.MOV.U32 R26, RZ, RZ, R28 ;  /* 0x000000ffff1a7224 */ /* 0x000fe200078e001c */
[----:B------:R-:W-:Y:S01]  /*26b20*/  MOV R28, R5 ;  /* 0x00000005001c7202 */ /* 0x000fe20000000f00 */
[----:B------:R-:W-:Y:S02]  /*26b30*/  IMAD.MOV.U32 R25, RZ, RZ, R27 ;  /* 0x000000ffff197224 */ /* 0x000fe400078e001b */
[----:B------:R-:W-:-:S07]  /*26b40*/  IMAD.MOV.U32 R27, RZ, RZ, R4 ;  /* 0x000000ffff1b7224 */ /* 0x000fce00078e0004 */
.L_x_38266:
[----:B------:R-:W-:Y:S05]  /*26b50*/  BSYNC.RECONVERGENT B1 ;  /* 0x0000000000017941 */ /* 0x000fea0003800200 */
.L_x_38264:
        /* <DEDUP_REMOVED lines=9> */
.L_x_38268:
[----:B------:R-:W-:Y:S02]  /*26bf0*/  IMAD.MOV.U32 R23, RZ, RZ, R26 ;  /* 0x000000ffff177224 */ /* 0x000fe400078e001a */
[----:B------:R-:W-:Y:S01]  /*26c00*/  IMAD.MOV.U32 R22, RZ, RZ, R25 ;  /* 0x000000ffff167224 */ /* 0x000fe200078e0019 */
[----:B------:R-:W-:Y:S01]  /*26c10*/  MOV R25, R6 ;  /* 0x0000000600197202 */ /* 0x000fe20000000f00 */
[----:B------:R-:W-:-:S07]  /*26c20*/  IMAD.MOV.U32 R26, RZ, RZ, R7 ;  /* 0x000000ffff1a7224 */ /* 0x000fce00078e0007 */
.L_x_38269:
[----:B------:R-:W-:Y:S05]  /*26c30*/  BSYNC.RECONVERGENT B1 ;  /* 0x0000000000017941 */ /* 0x000fea0003800200 */
.L_x_38267:
[----:B------:R-:W0:Y:S01]  /*26c40*/  LDS.128 R12, [R40+0x220] ;  /* 0x00022000280c7984 */ /* 0x000e220000000c00 */
[----:B------:R-:W-:Y:S03]  /*26c50*/  BSSY.RECONVERGENT B1, `(.L_x_38270) ;  /* 0x0000021000017945 */ /* 0x000fe60003800200 */
        /* <DEDUP_REMOVED lines=28> */
.L_x_38271:
[----:B------:R-:W-:Y:S01]  /*26e20*/  IMAD.MOV.U32 R17, RZ, RZ, R24 ;  /* 0x000000ffff117224 */ /* 0x000fe200078e0018 */
[----:B------:R-:W-:Y:S01]  /*26e30*/  MOV R24, R35 ;  /* 0x0000002300187202 */ /* 0x000fe20000000f00 */
[----:B------:R-:W-:Y:S02]  /*26e40*/  IMAD.MOV.U32 R2, RZ, RZ, R3 ;  /* 0x000000ffff027224 */ /* 0x000fe400078e0003 */
[----:B------:R-:W-:-:S07]  /*26e50*/  IMAD.MOV.U32 R3, RZ, RZ, R36 ;  /* 0x000000ffff037224 */ /* 0x000fce00078e0024 */
.L_x_38272:
[----:B------:R-:W-:Y:S05]  /*26e60*/  BSYNC.RECONVERGENT B1 ;  /* 0x0000000000017941 */ /* 0x000fea0003800200 */
.L_x_38270:
        /* <DEDUP_REMOVED lines=9> */
.L_x_38274:
[----:B------:R-:W-:Y:S02]  /*26f00*/  IMAD.MOV.U32 R35, RZ, RZ, R17 ;  /* 0x000000ffff237224 */ /* 0x000fe400078e0011 */
[----:B------:R-:W-:Y:S01]  /*26f10*/  IMAD.MOV.U32 R14, RZ, RZ, R2 ;  /* 0x000000ffff0e7224 */ /* 0x000fe200078e0002 */
[----:B------:R-:W-:Y:S01]  /*26f20*/  MOV R2, R33 ;  /* 0x0000002100027202 */ /* 0x000fe20000000f00 */
[----:B------:R-:W-:-:S07]  /*26f30*/  IMAD.MOV.U32 R17, RZ, RZ, R34 ;  /* 0x000000ffff117224 */ /* 0x000fce00078e0022 */
.L_x_38275:
[----:B------:R-:W-:Y:S05]  /*26f40*/  BSYNC.RECONVERGENT B1 ;  /* 0x0000000000017941 */ /* 0x000fea0003800200 */
.L_x_38273:
        /* <DEDUP_REMOVED lines=9> */
.L_x_38277:
[----:B------:R-:W-:Y:S02]  /*26fe0*/  IMAD.MOV.U32 R33, RZ, RZ, R35 ;  /* 0x000000ffff217224 */ /* 0x000fe400078e0023 */
[----:B------:R-:W-:Y:S02]  /*26ff0*/  IMAD.MOV.U32 R16, RZ, RZ, R14 ;  /* 0x000000ffff107224 */ /* 0x000fe400078e000e */
[----:B------:R-:W-:Y:S02]  /*27000*/  IMAD.MOV.U32 R35, RZ, RZ, R32 ;  /* 0x000000ffff237224 */ /* 0x000fe400078e0020 */
[----:B------:R-:W-:-:S07]  /*27010*/  IMAD.MOV.U32 R14, RZ, RZ, R31 ;  /* 0x000000ffff0e7224 */ /* 0x000fce00078e001f */
.L_x_38278:
[----:B------:R-:W-:Y:S05]  /*27020*/  BSYNC.RECONVERGENT B1 ;  /* 0x0000000000017941 */ /* 0x000fea0003800200 */
.L_x_38276:
        /* <DEDUP_REMOVED lines=9> */
.L_x_38280:
[----:B------:R-:W-:Y:S02]  /*270c0*/  IMAD.MOV.U32 R31, RZ, RZ, R33 ;  /* 0x000000ffff1f7224 */ /* 0x000fe400078e0021 */
[----:B------:R-:W-:Y:S02]  /*270d0*/  IMAD.MOV.U32 R18, RZ, RZ, R16 ;  /* 0x000000ffff127224 */ /* 0x000fe400078e0010 */
[----:B------:R-:W-:Y:S02]  /*270e0*/  IMAD.MOV.U32 R33, RZ, RZ, R30 ;  /* 0x000000ffff217224 */ /* 0x000fe400078e001e */
[----:B------:R-:W-:-:S07]  /*270f0*/  IMAD.MOV.U32 R16, RZ, RZ, R29 ;  /* 0x000000ffff107224 */ /* 0x000fce00078e001d */
.L_x_38281:
[----:B------:R-:W-:Y:S05]  /*27100*/  BSYNC.RECONVERGENT B1 ;  /* 0x0000000000017941 */ /* 0x000fea0003800200 */
.L_x_38279:
        /* <DEDUP_REMOVED lines=9> */
.L_x_38283:
[----:B------:R-:W-:Y:S02]  /*271a0*/  IMAD.MOV.U32 R29, RZ, RZ, R31 ;  /* 0x000000ffff1d7224 */ /* 0x000fe400078e001f */
[----:B------:R-:W-:Y:S02]  /*271b0*/  IMAD.MOV.U32 R30, RZ, RZ, R18 ;  /* 0x000000ffff1e7224 */ /* 0x000fe400078e0012 */
[----:B------:R-:W-:Y:S02]  /*271c0*/  IMAD.MOV.U32 R31, RZ, RZ, R28 ;  /* 0x000000ffff1f7224 */ /* 0x000fe400078e001c */
[----:B------:R-:W-:-:S07]  /*271d0*/  IMAD.MOV.U32 R18, RZ, RZ, R27 ;  /* 0x000000ffff127224 */ /* 0x000fce00078e001b */
.L_x_38284:
[----:B------:R-:W-:Y:S05]  /*271e0*/  BSYNC.RECONVERGENT B1 ;  /* 0x0000000000017941 */ /* 0x000fea0003800200 */
.L_x_38282:
        /* <DEDUP_REMOVED lines=9> */
.L_x_38286:
[----:B------:R-:W-:Y:S01]  /*27280*/  MOV R28, R29 ;  /* 0x0000001d001c7202 */ /* 0x000fe20000000f00 */
[----:B------:R-:W-:Y:S02]  /*27290*/  IMAD.MOV.U32 R27, RZ, RZ, R30 ;  /* 0x000000ffff1b7224 */ /* 0x000fe400078e001e */
[----:B------:R-:W-:Y:S02]  /*272a0*/  IMAD.MOV.U32 R29, RZ, RZ, R26 ;  /* 0x000000ffff1d7224 */ /* 0x000fe400078e001a */
[----:B------:R-:W-:-:S07]  /*272b0*/  IMAD.MOV.U32 R30, RZ, RZ, R25 ;  /* 0x000000ffff1e7224 */ /* 0x000fce00078e0019 */
.L_x_38287:
[----:B------:R-:W-:Y:S05]  /*272c0*/  BSYNC.RECONVERGENT B1 ;  /* 0x0000000000017941 */ /* 0x000fea0003800200 */
.L_x_38285:
        /* <DEDUP_REMOVED lines=9> */
.L_x_38289:
[----:B------:R-:W-:Y:S01]  /*27360*/  IMAD.MOV.U32 R26, RZ, RZ, R28 ;  /* 0x000000ffff1a7224 */ /* 0x000fe200078e001c */
[----:B------:R-:W-:Y:S01]  /*27370*/  MOV R25, R27 ;  /* 0x0000001b00197202 */ /* 0x000fe20000000f00 */
[----:B------:R-:W-:Y:S02]  /*27380*/  IMAD.MOV.U32 R28, RZ, RZ, R23 ;  /* 0x000000ffff1c7224 */ /* 0x000fe400078e0017 */
[----:B------:R-:W-:-:S07]  /*27390*/  IMAD.MOV.U32 R27, RZ, RZ, R22 ;  /* 0x000000ffff1b7224 */ /* 0x000fce00078e0016 */
.L_x_38290:
[----:B------:R-:W-:Y:S05]  /*273a0*/  BSYNC.RECONVERGENT B1 ;  /* 0x0000000000017941 */ /* 0x000fea0003800200 */
.L_x_38288:
        /* <DEDUP_REMOVED lines=16> */
.L_x_38292:
[----:B------:R-:W-:Y:S01]  /*274b0*/  MOV R19, R24 ;  /* 0x0000001800137202 */ /* 0x000fe20000000f00 */
[----:B------:R-:W-:Y:S02]  /*274c0*/  IMAD.MOV.U32 R15, RZ, RZ, R3 ;  /* 0x000000ffff0f7224 */ /* 0x000fe400078e0003 */
[----:B------:R-:W-:Y:S02]  /*274d0*/  IMAD.MOV.U32 R24, RZ, RZ, R17 ;  /* 0x000000ffff187224 */ /* 0x000fe400078e0011 */
[----:B------:R-:W-:-:S07]  /*274e0*/  IMAD.MOV.U32 R3, RZ, RZ, R2 ;  /* 0x000000ffff037224 */ /* 0x000fce00078e0002 */
.L_x_38293:
[----:B------:R-:W-:Y:S05]  /*274f0*/  BSYNC.RECONVERGENT B1 ;  /* 0x0000000000017941 */ /* 0x000fea0003800200 */
.L_x_38291:
        /* <DEDUP_REMOVED lines=9> */
.L_x_38295:
[----:B------:R-:W-:Y:S01]  /*27590*/  IMAD.MOV.U32 R2, RZ, RZ, R19 ;  /* 0x000000ffff027224 */ /* 0x000fe200078e0013 */
[----:B------:R-:W-:Y:S01]  /*275a0*/  MOV R17, R15 ;  /* 0x0000000f00117202 */ /* 0x000fe20000000f00 */
[----:B------:R-:W-:Y:S02]  /*275b0*/  IMAD.MOV.U32 R19, RZ, RZ, R35 ;  /* 0x000000ffff137224 */ /* 0x000fe400078e0023 */
[----:B------:R-:W-:-:S07]  /*275c0*/  IMAD.MOV.U32 R15, RZ, RZ, R14 ;  /* 0x000000ffff0f7224 */ /* 0x000fce00078e000e */
.L_x_38296:
[----:B------:R-:W-:Y:S05]  /*275d0*/  BSYNC.RECONVERGENT B1 ;  /* 0x0000000000017941 */ /* 0x000fea0003800200 */
.L_x_38294:
        /* <DEDUP_REMOVED lines=9> */
.L_x_38298:
[----:B------:R-:W-:Y:S01]  /*27670*/  IMAD.MOV.U32 R14, RZ, RZ, R2 ;  /* 0x000000ffff0e7224 */ /* 0x000fe200078e0002 */
[----:B------:R-:W-:Y:S01]  /*27680*/  MOV R2, R33 ;  /* 0x0000002100027202 */ /* 0x000fe20000000f00 */
[----:B------:R-:W-:Y:S02]  /*27690*/  IMAD.MOV.U32 R23, RZ, RZ, R17 ;  /* 0x000000ffff177224 */ /* 0x000fe400078e0011 */
[----:B------:R-:W-:-:S07]  /*276a0*/  IMAD.MOV.U32 R17, RZ, RZ, R16 ;  /* 0x000000ffff117224 */ /* 0x000fce00078e0010 */
.L_x_38299:
[----:B------:R-:W-:Y:S05]  /*276b0*/  BSYNC.RECONVERGENT B1 ;  /* 0x0000000000017941 */ /* 0x000fea0003800200 */
.L_x_38297:
        /* <DEDUP_REMOVED lines=9> */
.L_x_38301:
[----:B------:R-:W-:Y:S02]  /*27750*/  IMAD.MOV.U32 R16, RZ, RZ, R14 ;  /* 0x000000ffff107224 */ /* 0x000fe400078e000e */
[----:B------:R-:W-:Y:S01]  /*27760*/  IMAD.MOV.U32 R33, RZ, RZ, R23 ;  /* 0x000000ffff217224 */ /* 0x000fe200078e0017 */
[----:B------:R-:W-:Y:S01]  /*27770*/  MOV R23, R18 ;  /* 0x0000001200177202 */ /* 0x000fe20000000f00 */
[----:B------:R-:W-:-:S07]  /*27780*/  IMAD.MOV.U32 R14, RZ, RZ, R31 ;  /* 0x000000ffff0e7224 */ /* 0x000fce00078e001f */
.L_x_38302:
[----:B------:R-:W-:Y:S05]  /*27790*/  BSYNC.RECONVERGENT B1 ;  /* 0x0000000000017941 */ /* 0x000fea0003800200 */
.L_x_38300:
        /* <DEDUP_REMOVED lines=9> */
.L_x_38304:
[----:B------:R-:W-:Y:S02]  /*27830*/  IMAD.MOV.U32 R31, RZ, RZ, R16 ;  /* 0x000000ffff1f7224 */ /* 0x000fe400078e0010 */
[----:B------:R-:W-:Y:S02]  /*27840*/  IMAD.MOV.U32 R18, RZ, RZ, R33 ;  /* 0x000000ffff127224 */ /* 0x000fe400078e0021 */
[----:B------:R-:W-:Y:S02]  /*27850*/  IMAD.MOV.U32 R16, RZ, RZ, R29 ;  /* 0x000000ffff107224 */ /* 0x000fe400078e001d */
[----:B------:R-:W-:-:S07]  /*27860*/  IMAD.MOV.U32 R33, RZ, RZ, R30 ;  /* 0x000000ffff217224 */ /* 0x000fce00078e001e */
.L_x_38305:
[----:B------:R-:W-:Y:S05]  /*27870*/  BSYNC.RECONVERGENT B1 ;  /* 0x0000000000017941 */ /* 0x000fea0003800200 */
.L_x_38303:
        /* <DEDUP_REMOVED lines=9> */
.L_x_38307:
[----:B------:R-:W-:Y:S02]  /*27910*/  IMAD.MOV.U32 R29, RZ, RZ, R31 ;  /* 0x000000ffff1d7224 */ /* 0x000fe400078e001f */
[----:B------:R-:W-:Y:S02]  /*27920*/  IMAD.MOV.U32 R22, RZ, RZ, R18 ;  /* 0x000000ffff167224 */ /* 0x000fe400078e0012 */
[----:B------:R-:W-:Y:S02]  /*27930*/  IMAD.MOV.U32 R31, RZ, RZ, R28 ;  /* 0x000000ffff1f7224 */ /* 0x000fe400078e001c */
[----:B------:R-:W-:-:S07]  /*27940*/  IMAD.MOV.U32 R18, RZ, RZ, R27 ;  /* 0x000000ffff127224 */ /* 0x000fce00078e001b */
.L_x_38308:
[----:B------:R-:W-:Y:S05]  /*27950*/  BSYNC.RECONVERGENT B1 ;  /* 0x0000000000017941 */ /* 0x000fea0003800200 */
.L_x_38306:
        /* <DEDUP_REMOVED lines=9> */
.L_x_38310:
[----:B------:R-:W-:Y:S02]  /*279f0*/  IMAD.MOV.U32 R28, RZ, RZ, R29 ;  /* 0x000000ffff1c7224 */ /* 0x000fe400078e001d */
[----:B------:R-:W-:Y:S02]  /*27a00*/  IMAD.MOV.U32 R27, RZ, RZ, R22 ;  /* 0x000000ffff1b7224 */ /* 0x000fe400078e0016 */
[----:B------:R-:W-:Y:S02]  /*27a10*/  IMAD.MOV.U32 R29, RZ, RZ, R26 ;  /* 0x000000ffff1d7224 */ /* 0x000fe400078e001a */
[----:B------:R-:W-:-:S07]  /*27a20*/  IMAD.MOV.U32 R22, RZ, RZ, R25 ;  /* 0x000000ffff167224 */ /* 0x000fce00078e0019 */
.L_x_38311:
[----:B------:R-:W-:Y:S05]  /*27a30*/  BSYNC.RECONVERGENT B1 ;  /* 0x0000000000017941 */ /* 0x000fea0003800200 */
.L_x_38309:
        /* <DEDUP_REMOVED lines=16> */
.L_x_38313:
[----:B------:R-:W-:Y:S02]  /*27b40*/  IMAD.MOV.U32 R25, RZ, RZ, R24 ;  /* 0x000000ffff197224 */ /* 0x000fe400078e0018 */
[----:B------:R-:W-:Y:S02]  /*27b50*/  IMAD.MOV.U32 R4, RZ, RZ, R3 ;  /* 0x000000ffff047224 */ /* 0x000fe400078e0003 */
[----:B------:R-:W-:Y:S02]  /*27b60*/  IMAD.MOV.U32 R24, RZ, RZ, R19 ;  /* 0x000000ffff187224 */ /* 0x000fe400078e0013 */
[----:B------:R-:W-:-:S07]  /*27b70*/  IMAD.MOV.U32 R3, RZ, RZ, R15 ;  /* 0x000000ffff037224 */ /* 0x000fce00078e000f */
.L_x_38314:
[----:B------:R-:W-:Y:S05]  /*27b80*/  BSYNC.RECONVERGENT B1 ;  /* 0x0000000000017941 */ /* 0x000fea0003800200 */
.L_x_38312:
        /* <DEDUP_REMOVED lines=9> */
.L_x_38316:
[----:B------:R-:W-:Y:S02]  /*27c20*/  IMAD.MOV.U32 R15, RZ, RZ, R25 ;  /* 0x000000ffff0f7224 */ /* 0x000fe400078e0019 */
[----:B------:R-:W-:Y:S02]  /*27c30*/  IMAD.MOV.U32 R8, RZ, RZ, R4 ;  /* 0x000000ffff087224 */ /* 0x000fe400078e0004 */
[----:B------:R-:W-:Y:S02]  /*27c40*/  IMAD.MOV.U32 R25, RZ, RZ, R2 ;  /* 0x000000ffff197224 */ /* 0x000fe400078e0002 */
[----:B------:R-:W-:-:S07]  /*27c50*/  IMAD.MOV.U32 R4, RZ, RZ, R17 ;  /* 0x000000ffff047224 */ /* 0x000fce00078e0011 */
.L_x_38317:
[----:B------:R-:W-:Y:S05]  /*27c60*/  BSYNC.RECONVERGENT B1 ;  /* 0x0000000000017941 */ /* 0x000fea0003800200 */
.L_x_38315:
        /* <DEDUP_REMOVED lines=9> */
.L_x_38319:
[----:B------:R-:W-:Y:S01]  /*27d00*/  MOV R17, R15 ;  /* 0x0000000f00117202 */ /* 0x000fe20000000f00 */
[----:B------:R-:W-:Y:S02]  /*27d10*/  IMAD.MOV.U32 R2, RZ, RZ, R8 ;  /* 0x000000ffff027224 */ /* 0x000fe400078e0008 */
[----:B------:R-:W-:Y:S02]  /*27d20*/  IMAD.MOV.U32 R15, RZ, RZ, R14 ;  /* 0x000000ffff0f7224 */ /* 0x000fe400078e000e */
[----:B------:R-:W-:-:S07]  /*27d30*/  IMAD.MOV.U32 R8, RZ, RZ, R23 ;  /* 0x000000ffff087224 */ /* 0x000fce00078e0017 */
.L_x_38320:
[----:B------:R-:W-:Y:S05]  /*27d40*/  BSYNC.RECONVERGENT B1 ;  /* 0x0000000000017941 */ /* 0x000fea0003800200 */
.L_x_38318:
        /* <DEDUP_REMOVED lines=9> */
.L_x_38322:
[----:B------:R-:W-:Y:S01]  /*27de0*/  IMAD.MOV.U32 R14, RZ, RZ, R17 ;  /* 0x000000ffff0e7224 */ /* 0x000fe200078e0011 */
[----:B------:R-:W-:Y:S01]  /*27df0*/  MOV R19, R2 ;  /* 0x0000000200137202 */ /* 0x000fe20000000f00 */
[----:B------:R-:W-:Y:S02]  /*27e00*/  IMAD.MOV.U32 R17, RZ, RZ, R16 ;  /* 0x000000ffff117224 */ /* 0x000fe400078e0010 */
[----:B------:R-:W-:-:S07]  /*27e10*/  IMAD.MOV.U32 R2, RZ, RZ, R33 ;  /* 0x000000ffff027224 */ /* 0x000fce00078e0021 */
.L_x_38323:
[----:B------:R-:W-:Y:S05]  /*27e20*/  BSYNC.RECONVERGENT B1 ;  /* 0x0000000000017941 */ /* 0x000fea0003800200 */
.L_x_38321:
        /* <DEDUP_REMOVED lines=9> */
.L_x_38325:
[----:B------:R-:W-:Y:S01]  /*27ec0*/  IMAD.MOV.U32 R16, RZ, RZ, R14 ;  /* 0x000000ffff107224 */ /* 0x000fe200078e000e */
[----:B------:R-:W-:Y:S01]  /*27ed0*/  MOV R14, R31 ;  /* 0x0000001f000e7202 */ /* 0x000fe20000000f00 */
[----:B------:R-:W-:Y:S02]  /*27ee0*/  IMAD.MOV.U32 R23, RZ, RZ, R19 ;  /* 0x000000ffff177224 */ /* 0x000fe400078e0013 */
[----:B------:R-:W-:-:S07]  /*27ef0*/  IMAD.MOV.U32 R19, RZ, RZ, R18 ;  /* 0x000000ffff137224 */ /* 0x000fce00078e0012 */
.L_x_38326:
[----:B------:R-:W-:Y:S05]  /*27f00*/  BSYNC.RECONVERGENT B1 ;  /* 0x0000000000017941 */ /* 0x000fea0003800200 */
.L_x_38324:
        /* <DEDUP_REMOVED lines=9> */
.L_x_38328:
[----:B------:R-:W-:Y:S02]  /*27fa0*/  IMAD.MOV.U32 R31, RZ, RZ, R16 ;  /* 0x000000ffff1f7224 */ /* 0x000fe400078e0010 */
[----:B------:R-:W-:Y:S01]  /*27fb0*/  IMAD.MOV.U32 R18, RZ, RZ, R23 ;  /* 0x000000ffff127224 */ /* 0x000fe200078e0017 */
[----:B------:R-:W-:Y:S01]  /*27fc0*/  MOV R23, R22 ;  /* 0x0000001600177202 */ /* 0x000fe20000000f00 */
[----:B------:R-:W-:-:S07]  /*27fd0*/  IMAD.MOV.U32 R16, RZ, RZ, R29 ;  /* 0x000000ffff107224 */ /* 0x000fce00078e001d */
.L_x_38329:
[----:B------:R-:W-:Y:S05]  /*27fe0*/  BSYNC.RECONVERGENT B1 ;  /* 0x0000000000017941 */ /* 0x000fea0003800200 */
.L_x_38327:
        /* <DEDUP_REMOVED lines=9> */
.L_x_38331:
[----:B------:R-:W-:Y:S02]  /*28080*/  IMAD.MOV.U32 R26, RZ, RZ, R31 ;  /* 0x000000ffff1a7224 */ /* 0x000fe400078e001f */
[----:B------:R-:W-:Y:S02]  /*28090*/  IMAD.MOV.U32 R22, RZ, RZ, R18 ;  /* 0x000000ffff167224 */ /* 0x000fe400078e0012 */
[----:B------:R-:W-:Y:S02]  /*280a0*/  IMAD.MOV.U32 R31, RZ, RZ, R28 ;  /* 0x000000ffff1f7224 */ /* 0x000fe400078e001c */
[----:B------:R-:W-:-:S07]  /*280b0*/  IMAD.MOV.U32 R18, RZ, RZ, R27 ;  /* 0x000000ffff127224 */ /* 0x000fce00078e001b */
.L_x_38332:
[----:B------:R-:W-:Y:S05]  /*280c0*/  BSYNC.RECONVERGENT B1 ;  /* 0x0000000000017941 */ /* 0x000fea0003800200 */
.L_x_38330:
        /* <DEDUP_REMOVED lines=16> */
.L_x_38334:
[----:B------:R-:W-:Y:S02]  /*281d0*/  IMAD.MOV.U32 R9, RZ, RZ, R24 ;  /* 0x000000ffff097224 */ /* 0x000fe400078e0018 */
[----:B------:R-:W-:Y:S01]  /*281e0*/  IMAD.MOV.U32 R5, RZ, RZ, R3 ;  /* 0x000000ffff057224 */ /* 0x000fe200078e0003 */
[----:B------:R-:W-:Y:S01]  /*281f0*/  MOV R3, R4 ;  /* 0x0000000400037202 */ /* 0x000fe20000000f00 */
[----:B------:R-:W-:-:S07]  /*28200*/  IMAD.MOV.U32 R24, RZ, RZ, R25 ;  /* 0x000000ffff187224 */ /* 0x000fce00078e0019 */
.L_x_38335:
[----:B------:R-:W-:Y:S05]  /*28210*/  BSYNC.RECONVERGENT B1 ;  /* 0x0000000000017941 */ /* 0x000fea0003800200 */
.L_x_38333:
        /* <DEDUP_REMOVED lines=9> */
.L_x_38337:
[----:B------:R-:W-:Y:S02]  /*282b0*/  IMAD.MOV.U32 R4, RZ, RZ, R9 ;  /* 0x000000ffff047224 */ /* 0x000fe400078e0009 */
[----:B------:R-:W-:Y:S02]  /*282c0*/  IMAD.MOV.U32 R25, RZ, RZ, R5 ;  /* 0x000000ffff197224 */ /* 0x000fe400078e0005 */
[----:B------:R-:W-:Y:S02]  /*282d0*/  IMAD.MOV.U32 R9, RZ, RZ, R15 ;  /* 0x000000ffff097224 */ /* 0x000fe400078e000f */
[----:B------:R-:W-:-:S07]  /*282e0*/  IMAD.MOV.U32 R5, RZ, RZ, R8 ;  /* 0x000000ffff057224 */ /* 0x000fce00078e0008 */
.L_x_38338:
[----:B------:R-:W-:Y:S05]  /*282f0*/  BSYNC.RECONVERGENT B1 ;  /* 0x0000000000017941 */ /* 0x000fea0003800200 */
.L_x_38336:
        /* <DEDUP_REMOVED lines=9> */
.L_x_38340:
[----:B------:R-:W-:Y:S02]  /*28390*/  IMAD.MOV.U32 R15, RZ, RZ, R4 ;  /* 0x000000ffff0f7224 */ /* 0x000fe400078e0004 */
[----:B------:R-:W-:Y:S02]  /*283a0*/  IMAD.MOV.U32 R8, RZ, RZ, R25 ;  /* 0x000000ffff087224 */ /* 0x000fe400078e0019 */
[----:B------:R-:W-:Y:S02]  /*283b0*/  IMAD.MOV.U32 R4, RZ, RZ, R17 ;  /* 0x000000ffff047224 */ /* 0x000fe400078e0011 */
[----:B------:R-:W-:-:S07]  /*283c0*/  IMAD.MOV.U32 R25, RZ, RZ, R2 ;  /* 0x000000ffff197224 */ /* 0x000fce00078e0002 */
.L_x_38341:
[----:B------:R-:W-:Y:S05]  /*283d0*/  BSYNC.RECONVERGENT B1 ;  /* 0x0000000000017941 */ /* 0x000fea0003800200 */
.L_x_38339:
        /* <DEDUP_REMOVED lines=9> */
.L_x_38343:
[----:B------:R-:W-:Y:S02]  /*28470*/  IMAD.MOV.U32 R17, RZ, RZ, R15 ;  /* 0x000000ffff117224 */ /* 0x000fe400078e000f */
[----:B------:R-:W-:Y:S02]  /*28480*/  IMAD.MOV.U32 R2, RZ, RZ, R8 ;  /* 0x000000ffff027224 */ /* 0x000fe400078e0008 */
[----:B------:R-:W-:Y:S02]  /*28490*/  IMAD.MOV.U32 R15, RZ, RZ, R14 ;  /* 0x000000ffff0f7224 */ /* 0x000fe400078e000e */
[----:B------:R-:W-:-:S07]  /*284a0*/  IMAD.MOV.U32 R8, RZ, RZ, R19 ;  /* 0x000000ffff087224 */ /* 0x000fce00078e0013 */
.L_x_38344:
[----:B------:R-:W-:Y:S05]  /*284b0*/  BSYNC.RECONVERGENT B1 ;  /* 0x0000000000017941 */ /* 0x000fea0003800200 */
.L_x_38342:
        /* <DEDUP_REMOVED lines=9> */
.L_x_38346:
[----:B------:R-:W-:Y:S01]  /*28550*/  MOV R14, R17 ;  /* 0x00000011000e7202 */ /* 0x000fe20000000f00 */
[----:B------:R-:W-:Y:S02]  /*28560*/  IMAD.MOV.U32 R19, RZ, RZ, R2 ;  /* 0x000000ffff137224 */ /* 0x000fe400078e0002 */
[----:B------:R-:W-:Y:S02]  /*28570*/  IMAD.MOV.U32 R17, RZ, RZ, R16 ;  /* 0x000000ffff117224 */ /* 0x000fe400078e0010 */
[----:B------:R-:W-:-:S07]  /*28580*/  IMAD.MOV.U32 R2, RZ, RZ, R23 ;  /* 0x000000ffff027224 */ /* 0x000fce00078e0017 */
.L_x_38347:
[----:B------:R-:W-:Y:S05]  /*28590*/  BSYNC.RECONVERGENT B1 ;  /* 0x0000000000017941 */ /* 0x000fea0003800200 */
.L_x_38345:
        /* <DEDUP_REMOVED lines=9> */
.L_x_38349:
[----:B------:R-:W-:Y:S01]  /*28630*/  IMAD.MOV.U32 R27, RZ, RZ, R14 ;  /* 0x000000ffff1b7224 */ /* 0x000fe200078e000e */
[----:B------:R-:W-:Y:S01]  /*28640*/  MOV R23, R19 ;  /* 0x0000001300177202 */ /* 0x000fe20000000f00 */
[----:B------:R-:W-:Y:S02]  /*28650*/  IMAD.MOV.U32 R14, RZ, RZ, R31 ;  /* 0x000000ffff0e7224 */ /* 0x000fe400078e001f */
[----:B------:R-:W-:-:S07]  /*28660*/  IMAD.MOV.U32 R19, RZ, RZ, R18 ;  /* 0x000000ffff137224 */ /* 0x000fce00078e0012 */
.L_x_38350:
[----:B------:R-:W-:Y:S05]  /*28670*/  BSYNC.RECONVERGENT B1 ;  /* 0x0000000000017941 */ /* 0x000fea0003800200 */
.L_x_38348:
        /* <DEDUP_REMOVED lines=9> */
.L_x_38352:
[----:B------:R-:W-:Y:S01]  /*28710*/  IMAD.MOV.U32 R18, RZ, RZ, R27 ;  /* 0x000000ffff127224 */ /* 0x000fe200078e001b */
[----:B------:R-:W-:Y:S01]  /*28720*/  MOV R27, R26 ;  /* 0x0000001a001b7202 */ /* 0x000fe20000000f00 */
[----:B------:R-:W-:Y:S02]  /*28730*/  IMAD.MOV.U32 R16, RZ, RZ, R23 ;  /* 0x000000ffff107224 */ /* 0x000fe400078e0017 */
[----:B------:R-:W-:-:S07]  /*28740*/  IMAD.MOV.U32 R23, RZ, RZ, R22 ;  /* 0x000000ffff177224 */ /* 0x000fce00078e0016 */
.L_x_38353:
[----:B------:R-:W-:Y:S05]  /*28750*/  BSYNC.RECONVERGENT B1 ;  /* 0x0000000000017941 */ /* 0x000fea0003800200 */
.L_x_38351:
        /* <DEDUP_REMOVED lines=16> */
.L_x_38355:
[----:B------:R-:W-:Y:S01]  /*28860*/  IMAD.MOV.U32 R29, RZ, RZ, R24 ;  /* 0x000000ffff1d7224 */ /* 0x000fe200078e0018 */
[----:B------:R-:W-:Y:S01]  /*28870*/  MOV R6, R3 ;  /* 0x0000000300067202 */ /* 0x000fe20000000f00 */
[----:B------:R-:W-:Y:S02]  /*28880*/  IMAD.MOV.U32 R24, RZ, RZ, R9 ;  /* 0x000000ffff187224 */ /* 0x000fe400078e0009 */
[----:B------:R-:W-:-:S07]  /*28890*/  IMAD.MOV.U32 R3, RZ, RZ, R5 ;  /* 0x000000ffff037224 */ /* 0x000fce00078e0005 */
.L_x_38356:
[----:B------:R-:W-:Y:S05]  /*288a0*/  BSYNC.RECONVERGENT B1 ;  /* 0x0000000000017941 */ /* 0x000fea0003800200 */
.L_x_38354:
        /* <DEDUP_REMOVED lines=9> */
.L_x_38358:
[----:B------:R-:W-:Y:S01]  /*28940*/  IMAD.MOV.U32 R10, RZ, RZ, R29 ;  /* 0x000000ffff0a7224 */ /* 0x000fe200078e001d */
[----:B------:R-:W-:Y:S01]  /*28950*/  MOV R29, R4 ;  /* 0x00000004001d7202 */ /* 0x000fe20000000f00 */
[----:B------:R-:W-:Y:S02]  /*28960*/  IMAD.MOV.U32 R5, RZ, RZ, R6 ;  /* 0x000000ffff057224 */ /* 0x000fe400078e0006 */
[----:B------:R-:W-:-:S07]  /*28970*/  IMAD.MOV.U32 R6, RZ, RZ, R25 ;  /* 0x000000ffff067224 */ /* 0x000fce00078e0019 */
.L_x_38359:
[----:B------:R-:W-:Y:S05]  /*28980*/  BSYNC.RECONVERGENT B1 ;  /* 0x0000000000017941 */ /* 0x000fea0003800200 */
.L_x_38357:
        /* <DEDUP_REMOVED lines=9> */
.L_x_38361:
[----:B------:R-:W-:Y:S02]  /*28a20*/  IMAD.MOV.U32 R4, RZ, RZ, R10 ;  /* 0x000000ffff047224 */ /* 0x000fe400078e000a */
[----:B------:R-:W-:Y:S01]  /*28a30*/  IMAD.MOV.U32 R9, RZ, RZ, R5 ;  /* 0x000000ffff097224 */ /* 0x000fe200078e0005 */
[----:B------:R-:W-:Y:S01]  /*28a40*/  MOV R5, R8 ;  /* 0x0000000800057202 */ /* 0x000fe20000000f00 */
[----:B------:R-:W-:-:S07]  /*28a50*/  IMAD.MOV.U32 R10, RZ, RZ, R15 ;  /* 0x000000ffff0a7224 */ /* 0x000fce00078e000f */
.L_x_38362:
[----:B------:R-:W-:Y:S05]  /*28a60*/  BSYNC.RECONVERGENT B1 ;  /* 0x0000000000017941 */ /* 0x000fea0003800200 */
.L_x_38360:
        /* <DEDUP_REMOVED lines=9> */
.L_x_38364:
[----:B------:R-:W-:Y:S02]  /*28b00*/  IMAD.MOV.U32 R15, RZ, RZ, R4 ;  /* 0x000000ffff0f7224 */ /* 0x000fe400078e0004 */
[----:B------:R-:W-:Y:S02]  /*28b10*/  IMAD.MOV.U32 R8, RZ, RZ, R9 ;  /* 0x000000ffff087224 */ /* 0x000fe400078e0009 */
[----:B------:R-:W-:Y:S02]  /*28b20*/  IMAD.MOV.U32 R4, RZ, RZ, R17 ;  /* 0x000000ffff047224 */ /* 0x000fe400078e0011 */
[----:B------:R-:W-:-:S07]  /*28b30*/  IMAD.MOV.U32 R9, RZ, RZ, R2 ;  /* 0x000000ffff097224 */ /* 0x000fce00078e0002 */
.L_x_38365:
[----:B------:R-:W-:Y:S05]  /*28b40*/  BSYNC.RECONVERGENT B1 ;  /* 0x0000000000017941 */ /* 0x000fea0003800200 */
.L_x_38363:
        /* <DEDUP_REMOVED lines=9> */
.L_x_38367:
[----:B------:R-:W-:Y:S02]  /*28be0*/  IMAD.MOV.U32 R2, RZ, RZ, R15 ;  /* 0x000000ffff027224 */ /* 0x000fe400078e000f */
[----:B------:R-:W-:Y:S02]  /*28bf0*/  IMAD.MOV.U32 R22, RZ, RZ, R8 ;  /* 0x000000ffff167224 */ /* 0x000fe400078e0008 */
[----:B------:R-:W-:Y:S02]  /*28c00*/  IMAD.MOV.U32 R15, RZ, RZ, R14 ;  /* 0x000000ffff0f7224 */ /* 0x000fe400078e000e */
[----:B------:R-:W-:-:S07]  /*28c10*/  IMAD.MOV.U32 R8, RZ, RZ, R19 ;  /* 0x000000ffff087224 */ /* 0x000fce00078e0013 */
.L_x_38368:
[----:B------:R-:W-:Y:S05]  /*28c20*/  BSYNC.RECONVERGENT B1 ;  /* 0x0000000000017941 */ /* 0x000fea0003800200 */
.L_x_38366:
        /* <DEDUP_REMOVED lines=9> */
.L_x_38370:
[----:B------:R-:W-:Y:S02]  /*28cc0*/  IMAD.MOV.U32 R17, RZ, RZ, R2 ;  /* 0x000000ffff117224 */ /* 0x000fe400078e0002 */
[----:B------:R-:W-:Y:S02]  /*28cd0*/  IMAD.MOV.U32 R19, RZ, RZ, R22 ;  /* 0x000000ffff137224 */ /* 0x000fe400078e0016 */
[----:B------:R-:W-:Y:S02]  /*28ce0*/  IMAD.MOV.U32 R2, RZ, RZ, R27 ;  /* 0x000000ffff027224 */ /* 0x000fe400078e001b */
[----:B------:R-:W-:-:S07]  /*28cf0*/  IMAD.MOV.U32 R22, RZ, RZ, R23 ;  /* 0x000000ffff167224 */ /* 0x000fce00078e0017 */
.L_x_38371:
[----:B------:R-:W-:Y:S05]  /*28d00*/  BSYNC.RECONVERGENT B1 ;  /* 0x0000000000017941 */ /* 0x000fea0003800200 */
.L_x_38369:
        /* <DEDUP_REMOVED lines=9> */
.L_x_38373:
[----:B------:R-:W-:Y:S01]  /*28da0*/  MOV R14, R17 ;  /* 0x00000011000e7202 */ /* 0x000fe20000000f00 */
[----:B------:R-:W-:Y:S02]  /*28db0*/  IMAD.MOV.U32 R23, RZ, RZ, R19 ;  /* 0x000000ffff177224 */ /* 0x000fe400078e0013 */
[----:B------:R-:W-:Y:S02]  /*28dc0*/  IMAD.MOV.U32 R17, RZ, RZ, R18 ;  /* 0x000000ffff117224 */ /* 0x000fe400078e0012 */
[----:B------:R-:W-:-:S07]  /*28dd0*/  IMAD.MOV.U32 R19, RZ, RZ, R16 ;  /* 0x000000ffff137224 */ /* 0x000fce00078e0010 */
.L_x_38374:
[----:B------:R-:W-:Y:S05]  /*28de0*/  BSYNC.RECONVERGENT B1 ;  /* 0x0000000000017941 */ /* 0x000fea0003800200 */
.L_x_38372:
        /* <DEDUP_REMOVED lines=16> */
.L_x_38376:
[----:B------:R-:W-:Y:S02]  /*28ef0*/  IMAD.MOV.U32 R7, RZ, RZ, R24 ;  /* 0x000000ffff077224 */ /* 0x000fe400078e0018 */
[----:B------:R-:W-:Y:S02]  /*28f00*/  IMAD.MOV.U32 R16, RZ, RZ, R3 ;  /* 0x000000ffff107224 */ /* 0x000fe400078e0003 */
[----:B------:R-:W-:Y:S02]  /*28f10*/  IMAD.MOV.U32 R24, RZ, RZ, R29 ;  /* 0x000000ffff187224 */ /* 0x000fe400078e001d */
[----:B------:R-:W-:-:S07]  /*28f20*/  IMAD.MOV.U32 R3, RZ, RZ, R6 ;  /* 0x000000ffff037224 */ /* 0x000fce00078e0006 */
.L_x_38377:
[----:B------:R-:W-:Y:S05]  /*28f30*/  BSYNC.RECONVERGENT B1 ;  /* 0x0000000000017941 */ /* 0x000fea0003800200 */
.L_x_38375:
        /* <DEDUP_REMOVED lines=9> */
.L_x_38379:
[----:B------:R-:W-:Y:S01]  /*28fd0*/  MOV R11, R7 ;  /* 0x00000007000b7202 */ /* 0x000fe20000000f00 */
[----:B------:R-:W-:Y:S02]  /*28fe0*/  IMAD.MOV.U32 R6, RZ, RZ, R16 ;  /* 0x000000ffff067224 */ /* 0x000fe400078e0010 */
[----:B------:R-:W-:Y:S02]  /*28ff0*/  IMAD.MOV.U32 R7, RZ, RZ, R10 ;  /* 0x000000ffff077224 */ /* 0x000fe400078e000a */
[----:B------:R-:W-:-:S07]  /*29000*/  IMAD.MOV.U32 R16, RZ, RZ, R5 ;  /* 0x000000ffff107224 */ /* 0x000fce00078e0005 */
.L_x_38380:
[----:B------:R-:W-:Y:S05]  /*29010*/  BSYNC.RECONVERGENT B1 ;  /* 0x0000000000017941 */ /* 0x000fea0003800200 */
.L_x_38378:
        /* <DEDUP_REMOVED lines=9> */
.L_x_38382:
[----:B------:R-:W-:Y:S01]  /*290b0*/  IMAD.MOV.U32 R10, RZ, RZ, R11 ;  /* 0x000000ffff0a7224 */ /* 0x000fe200078e000b */
[----:B------:R-:W-:Y:S01]  /*290c0*/  MOV R5, R6 ;  /* 0x0000000600057202 */ /* 0x000fe20000000f00 */
[----:B------:R-:W-:Y:S02]  /*290d0*/  IMAD.MOV.U32 R11, RZ, RZ, R4 ;  /* 0x000000ffff0b7224 */ /* 0x000fe400078e0004 */
[----:B------:R-:W-:-:S07]  /*290e0*/  IMAD.MOV.U32 R6, RZ, RZ, R9 ;  /* 0x000000ffff067224 */ /* 0x000fce00078e0009 */
.L_x_38383:
[----:B------:R-:W-:Y:S05]  /*290f0*/  BSYNC.RECONVERGENT B1 ;  /* 0x0000000000017941 */ /* 0x000fea0003800200 */
.L_x_38381:
        /* <DEDUP_REMOVED lines=9> */
.L_x_38385:
[----:B------:R-:W-:Y:S01]  /*29190*/  IMAD.MOV.U32 R9, RZ, RZ, R10 ;  /* 0x000000ffff097224 */ /* 0x000fe200078e000a */
[----:B------:R-:W-:Y:S01]  /*291a0*/  MOV R10, R15 ;  /* 0x0000000f000a7202 */ /* 0x000fe20000000f00 */
[----:B------:R-:W-:Y:S02]  /*291b0*/  IMAD.MOV.U32 R25, RZ, RZ, R5 ;  /* 0x000000ffff197224 */ /* 0x000fe400078e0005 */
[----:B------:R-:W-:-:S07]  /*291c0*/  IMAD.MOV.U32 R5, RZ, RZ, R8 ;  /* 0x000000ffff057224 */ /* 0x000fce00078e0008 */
.L_x_38386:
[----:B------:R-:W-:Y:S05]  /*291d0*/  BSYNC.RECONVERGENT B1 ;  /* 0x0000000000017941 */ /* 0x000fea0003800200 */
.L_x_38384:
        /* <DEDUP_REMOVED lines=9> */
.L_x_38388:
[----:B------:R-:W-:Y:S02]  /*29270*/  IMAD.MOV.U32 R4, RZ, RZ, R9 ;  /* 0x000000ffff047224 */ /* 0x000fe400078e0009 */
[----:B------:R-:W-:Y:S01]  /*29280*/  IMAD.MOV.U32 R8, RZ, RZ, R25 ;  /* 0x000000ffff087224 */ /* 0x000fe200078e0019 */
[----:B------:R-:W-:Y:S01]  /*29290*/  MOV R25, R22 ;  /* 0x0000001600197202 */ /* 0x000fe20000000f00 */
[----:B------:R-:W-:-:S07]  /*292a0*/  IMAD.MOV.U32 R9, RZ, RZ, R2 ;  /* 0x000000ffff097224 */ /* 0x000fce00078e0002 */
.L_x_38389:
[----:B------:R-:W-:Y:S05]  /*292b0*/  BSYNC.RECONVERGENT B1 ;  /* 0x0000000000017941 */ /* 0x000fea0003800200 */
.L_x_38387:
        /* <DEDUP_REMOVED lines=9> */
.L_x_38391:
[----:B------:R-:W-:Y:S02]  /*29350*/  IMAD.MOV.U32 R15, RZ, RZ, R4 ;  /* 0x000000ffff0f7224 */ /* 0x000fe400078e0004 */
[----:B------:R-:W-:Y:S02]  /*29360*/  IMAD.MOV.U32 R2, RZ, RZ, R8 ;  /* 0x000000ffff027224 */ /* 0x000fe400078e0008 */
[----:B------:R-:W-:Y:S02]  /*29370*/  IMAD.MOV.U32 R4, RZ, RZ, R17 ;  /* 0x000000ffff047224 */ /* 0x000fe400078e0011 */
[----:B------:R-:W-:-:S07]  /*29380*/  IMAD.MOV.U32 R8, RZ, RZ, R19 ;  /* 0x000000ffff087224 */ /* 0x000fce00078e0013 */
.L_x_38392:
[----:B------:R-:W-:Y:S05]  /*29390*/  BSYNC.RECONVERGENT B1 ;  /* 0x0000000000017941 */ /* 0x000fea0003800200 */
.L_x_38390:
        /* <DEDUP_REMOVED lines=9> */
.L_x_38394:
[----:B------:R-:W-:Y:S02]  /*29430*/  IMAD.MOV.U32 R17, RZ, RZ, R15 ;  /* 0x000000ffff117224 */ /* 0x000fe400078e000f */
[----:B------:R-:W-:Y:S02]  /*29440*/  IMAD.MOV.U32 R18, RZ, RZ, R2 ;  /* 0x000000ffff127224 */ /* 0x000fe400078e0002 */
[----:B------:R-:W-:Y:S02]  /*29450*/  IMAD.MOV.U32 R15, RZ, RZ, R14 ;  /* 0x000000ffff0f7224 */ /* 0x000fe400078e000e */
[----:B------:R-:W-:-:S07]  /*29460*/  IMAD.MOV.U32 R2, RZ, RZ, R23 ;  /* 0x000000ffff027224 */ /* 0x000fce00078e0017 */
.L_x_38395:
[----:B------:R-:W-:Y:S05]  /*29470*/  BSYNC.RECONVERGENT B1 ;  /* 0x0000000000017941 */ /* 0x000fea0003800200 */
.L_x_38393:
        /* <DEDUP_REMOVED lines=16> */
.L_x_38397:
[----:B------:R-:W-:Y:S02]  /*29580*/  IMAD.MOV.U32 R12, RZ, RZ, R24 ;  /* 0x000000ffff0c7224 */ /* 0x000fe400078e0018 */
[----:B------:R-:W-:Y:S02]  /*29590*/  IMAD.MOV.U32 R14, RZ, RZ, R3 ;  /* 0x000000ffff0e7224 */ /* 0x000fe400078e0003 */
[----:B------:R-:W-:Y:S02]  /*295a0*/  IMAD.MOV.U32 R24, RZ, RZ, R7 ;  /* 0x000000ffff187224 */ /* 0x000fe400078e0007 */
[----:B------:R-:W-:-:S07]  /*295b0*/  IMAD.MOV.U32 R3, RZ, RZ, R16 ;  /* 0x000000ffff037224 */ /* 0x000fce00078e0010 */
.L_x_38398:
[----:B------:R-:W-:Y:S05]  /*295c0*/  BSYNC.RECONVERGENT B1 ;  /* 0x0000000000017941 */ /* 0x000fea0003800200 */
.L_x_38396:
        /* <DEDUP_REMOVED lines=9> */
.L_x_38400:
[----:B------:R-:W-:Y:S02]  /*29660*/  IMAD.MOV.U32 R7, RZ, RZ, R12 ;  /* 0x000000ffff077224 */ /* 0x000fe400078e000c */
[----:B------:R-:W-:Y:S02]  /*29670*/  IMAD.MOV.U32 R16, RZ, RZ, R14 ;  /* 0x000000ffff107224 */ /* 0x000fe400078e000e */
[----:B------:R-:W-:Y:S02]  /*29680*/  IMAD.MOV.U32 R12, RZ, RZ, R11 ;  /* 0x000000ffff0c7224 */ /* 0x000fe400078e000b */
[----:B------:R-:W-:-:S07]  /*29690*/  IMAD.MOV.U32 R14, RZ, RZ, R6 ;  /* 0x000000ffff0e7224 */ /* 0x000fce00078e0006 */
.L_x_38401:
[----:B------:R-:W-:Y:S05]  /*296a0*/  BSYNC.RECONVERGENT B1 ;  /* 0x0000000000017941 */ /* 0x000fea0003800200 */
.L_x_38399:
        /* <DEDUP_REMOVED lines=9> */
.L_x_38403:
[----:B------:R-:W-:Y:S02]  /*29740*/  IMAD.MOV.U32 R6, RZ, RZ, R7 ;  /* 0x000000ffff067224 */ /* 0x000fe400078e0007 */
[----:B------:R-:W-:Y:S02]  /*29750*/  IMAD.MOV.U32 R20, RZ, RZ, R16 ;  /* 0x000000ffff147224 */ /* 0x000fe400078e0010 */
[----:B------:R-:W-:Y:S02]  /*29760*/  IMAD.MOV.U32 R7, RZ, RZ, R10 ;  /* 0x000000ffff077224 */ /* 0x000fe400078e000a */
[----:B------:R-:W-:-:S07]  /*29770*/  IMAD.MOV.U32 R16, RZ, RZ, R5 ;  /* 0x000000ffff107224 */ /* 0x000fce00078e0005 */
.L_x_38404:
[----:B------:R-:W-:Y:S05]  /*29780*/  BSYNC.RECONVERGENT B1 ;  /* 0x0000000000017941 */ /* 0x000fea0003800200 */
.L_x_38402:
        /* <DEDUP_REMOVED lines=9> */
.L_x_38406:
[----:B------:R-:W-:Y:S01]  /*29820*/  MOV R11, R6 ;  /* 0x00000006000b7202 */ /* 0x000fe20000000f00 */
[----:B------:R-:W-:Y:S02]  /*29830*/  IMAD.MOV.U32 R19, RZ, RZ, R20 ;  /* 0x000000ffff137224 */ /* 0x000fe400078e0014 */
[----:B------:R-:W-:Y:S02]  /*29840*/  IMAD.MOV.U32 R6, RZ, RZ, R9 ;  /* 0x000000ffff067224 */ /* 0x000fe400078e0009 */
[----:B------:R-:W-:-:S07]  /*29850*/  IMAD.MOV.U32 R20, RZ, RZ, R25 ;  /* 0x000000ffff147224 */ /* 0x000fce00078e0019 */
.L_x_38407:
[----:B------:R-:W-:Y:S05]  /*29860*/  BSYNC.RECONVERGENT B1 ;  /* 0x0000000000017941 */ /* 0x000fea0003800200 */
.L_x_38405:
        /* <DEDUP_REMOVED lines=9> */
.L_x_38409:
[----:B------:R-:W-:Y:S01]  /*29900*/  IMAD.MOV.U32 R22, RZ, RZ, R11 ;  /* 0x000000ffff167224 */ /* 0x000fe200078e000b */
[----:B------:R-:W-:Y:S01]  /*29910*/  MOV R9, R19 ;  /* 0x0000001300097202 */ /* 0x000fe20000000f00 */
[----:B------:R-:W-:Y:S02]  /*29920*/  IMAD.MOV.U32 R11, RZ, RZ, R4 ;  /* 0x000000ffff0b7224 */ /* 0x000fe400078e0004 */
[----:B------:R-:W-:-:S07]  /*29930*/  IMAD.MOV.U32 R19, RZ, RZ, R8 ;  /* 0x000000ffff137224 */ /* 0x000fce00078e0008 */
.L_x_38410:
[----:B------:R-:W-:Y:S05]  /*29940*/  BSYNC.RECONVERGENT B1 ;  /* 0x0000000000017941 */ /* 0x000fea0003800200 */
.L_x_38408:
        /* <DEDUP_REMOVED lines=9> */
.L_x_38412:
[----:B------:R-:W-:Y:S01]  /*299e0*/  IMAD.MOV.U32 R23, RZ, RZ, R22 ;  /* 0x000000ffff177224 */ /* 0x000fe200078e0016 */
[----:B------:R-:W-:Y:S01]  /*299f0*/  MOV R22, R15 ;  /* 0x0000000f00167202 */ /* 0x000fe20000000f00 */
[----:B------:R-:W-:Y:S02]  /*29a00*/  IMAD.MOV.U32 R25, RZ, RZ, R9 ;  /* 0x000000ffff197224 */ /* 0x000fe400078e0009 */
[----:B------:R-:W-:-:S07]  /*29a10*/  IMAD.MOV.U32 R9, RZ, RZ, R2 ;  /* 0x000000ffff097224 */ /* 0x000fce00078e0002 */
.L_x_38413:
[----:B------:R-:W-:Y:S05]  /*29a20*/  BSYNC.RECONVERGENT B1 ;  /* 0x0000000000017941 */ /* 0x000fea0003800200 */
.L_x_38411:
        /* <DEDUP_REMOVED lines=9> */
.L_x_38415:
[----:B------:R-:W-:Y:S02]  /*29ac0*/  IMAD.MOV.U32 R36, RZ, RZ, R23 ;  /* 0x000000ffff247224 */ /* 0x000fe400078e0017 */
[----:B------:R-:W-:Y:S01]  /*29ad0*/  IMAD.MOV.U32 R8, RZ, RZ, R25 ;  /* 0x000000ffff087224 */ /* 0x000fe200078e0019 */
[----:B------:R-:W-:Y:S01]  /*29ae0*/  MOV R25, R18 ;  /* 0x0000001200197202 */ /* 0x000fe20000000f00 */
[----:B------:R-:W-:-:S07]  /*29af0*/  IMAD.MOV.U32 R23, RZ, RZ, R17 ;  /* 0x000000ffff177224 */ /* 0x000fce00078e0011 */
.L_x_38416:
[----:B------:R-:W-:Y:S05]  /*29b00*/  BSYNC.RECONVERGENT B1 ;  /* 0x0000000000017941 */ /* 0x000fea0003800200 */
.L_x_38414:
        /* <DEDUP_REMOVED lines=16> */
.L_x_38418:
[----:B------:R-:W-:Y:S01]  /*29c10*/  IMAD.MOV.U32 R10, RZ, RZ, R24 ;  /* 0x000000ffff0a7224 */ /* 0x000fe200078e0018 */
[----:B------:R-:W-:Y:S01]  /*29c20*/  MOV R24, R12 ;  /* 0x0000000c00187202 */ /* 0x000fe20000000f00 */
[----:B------:R-:W-:Y:S02]  /*29c30*/  IMAD.MOV.U32 R2, RZ, RZ, R3 ;  /* 0x000000ffff027224 */ /* 0x000fe400078e0003 */
[----:B------:R-:W-:-:S07]  /*29c40*/  IMAD.MOV.U32 R3, RZ, RZ, R14 ;  /* 0x000000ffff037224 */ /* 0x000fce00078e000e */
.L_x_38419:
[----:B------:R-:W-:Y:S05]  /*29c50*/  BSYNC.RECONVERGENT B1 ;  /* 0x0000000000017941 */ /* 0x000fea0003800200 */
.L_x_38417:
        /* <DEDUP_REMOVED lines=9> */
.L_x_38421:
[----:B------:R-:W-:Y:S02]  /*29cf0*/  IMAD.MOV.U32 R33, RZ, RZ, R10 ;  /* 0x000000ffff217224 */ /* 0x000fe400078e000a */
[----:B------:R-:W-:Y:S01]  /*29d00*/  IMAD.MOV.U32 R5, RZ, RZ, R2 ;  /* 0x000000ffff057224 */ /* 0x000fe200078e0002 */
[----:B------:R-:W-:Y:S01]  /*29d10*/  MOV R2, R16 ;  /* 0x0000001000027202 */ /* 0x000fe20000000f00 */
[----:B------:R-:W-:-:S07]  /*29d20*/  IMAD.MOV.U32 R10, RZ, RZ, R7 ;  /* 0x000000ffff0a7224 */ /* 0x000fce00078e0007 */
.L_x_38422:
[----:B------:R-:W-:Y:S05]  /*29d30*/  BSYNC.RECONVERGENT B1 ;  /* 0x0000000000017941 */ /* 0x000fea0003800200 */
.L_x_38420:
        /* <DEDUP_REMOVED lines=9> */
.L_x_38424:
[----:B------:R-:W-:Y:S02]  /*29dd0*/  IMAD.MOV.U32 R32, RZ, RZ, R33 ;  /* 0x000000ffff207224 */ /* 0x000fe400078e0021 */
[----:B------:R-:W-:Y:S02]  /*29de0*/  IMAD.MOV.U32 R4, RZ, RZ, R5 ;  /* 0x000000ffff047224 */ /* 0x000fe400078e0005 */
[----:B------:R-:W-:Y:S02]  /*29df0*/  IMAD.MOV.U32 R33, RZ, RZ, R6 ;  /* 0x000000ffff217224 */ /* 0x000fe400078e0006 */
[----:B------:R-:W-:-:S07]  /*29e00*/  IMAD.MOV.U32 R5, RZ, RZ, R20 ;  /* 0x000000ffff057224 */ /* 0x000fce00078e0014 */
.L_x_38425:
[----:B------:R-:W-:Y:S05]  /*29e10*/  BSYNC.RECONVERGENT B1 ;  /* 0x0000000000017941 */ /* 0x000fea0003800200 */
.L_x_38423:
        /* <DEDUP_REMOVED lines=9> */
.L_x_38427:
[----:B------:R-:W-:Y:S02]  /*29eb0*/  IMAD.MOV.U32 R35, RZ, RZ, R32 ;  /* 0x000000ffff237224 */ /* 0x000fe400078e0020 */
[----:B------:R-:W-:Y:S02]  /*29ec0*/  IMAD.MOV.U32 R7, RZ, RZ, R4 ;  /* 0x000000ffff077224 */ /* 0x000fe400078e0004 */
[----:B------:R-:W-:Y:S02]  /*29ed0*/  IMAD.MOV.U32 R32, RZ, RZ, R11 ;  /* 0x000000ffff207224 */ /* 0x000fe400078e000b */
[----:B------:R-:W-:-:S07]  /*29ee0*/  IMAD.MOV.U32 R4, RZ, RZ, R19 ;  /* 0x000000ffff047224 */ /* 0x000fce00078e0013 */
.L_x_38428:
[----:B------:R-:W-:Y:S05]  /*29ef0*/  BSYNC.RECONVERGENT B1 ;  /* 0x0000000000017941 */ /* 0x000fea0003800200 */
.L_x_38426:
        /* <DEDUP_REMOVED lines=9> */
.L_x_38430:
[----:B------:R-:W-:Y:S02]  /*29f90*/  IMAD.MOV.U32 R34, RZ, RZ, R35 ;  /* 0x000000ffff227224 */ /* 0x000fe400078e0023 */
[----:B------:R-:W-:Y:S02]  /*29fa0*/  IMAD.MOV.U32 R6, RZ, RZ, R7 ;  /* 0x000000ffff067224 */ /* 0x000fe400078e0007 */
[----:B------:R-:W-:Y:S02]  /*29fb0*/  IMAD.MOV.U32 R35, RZ, RZ, R22 ;  /* 0x000000ffff237224 */ /* 0x000fe400078e0016 */
[----:B------:R-:W-:-:S07]  /*29fc0*/  IMAD.MOV.U32 R7, RZ, RZ, R9 ;  /* 0x000000ffff077224 */ /* 0x000fce00078e0009 */
.L_x_38431:
[----:B------:R-:W-:Y:S05]  /*29fd0*/  BSYNC.RECONVERGENT B1 ;  /* 0x0000000000017941 */ /* 0x000fea0003800200 */
.L_x_38429:
        /* <DEDUP_REMOVED lines=9> */
.L_x_38433:
[----:B------:R-:W-:Y:S01]  /*2a070*/  MOV R13, R34 ;  /* 0x00000022000d7202 */ /* 0x000fe20000000f00 */
[----:B------:R-:W-:Y:S02]  /*2a080*/  IMAD.MOV.U32 R15, RZ, RZ, R6 ;  /* 0x000000ffff0f7224 */ /* 0x000fe400078e0006 */
[----:B------:R-:W-:Y:S02]  /*2a090*/  IMAD.MOV.U32 R34, RZ, RZ, R23 ;  /* 0x000000ffff227224 */ /* 0x000fe400078e0017 */
[----:B------:R-:W-:-:S07]  /*2a0a0*/  IMAD.MOV.U32 R6, RZ, RZ, R25 ;  /* 0x000000ffff067224 */ /* 0x000fce00078e0019 */
.L_x_38434:
[----:B------:R-:W-:Y:S05]  /*2a0b0*/  BSYNC.RECONVERGENT B1 ;  /* 0x0000000000017941 */ /* 0x000fea0003800200 */
.L_x_38432:
        /* <DEDUP_REMOVED lines=9> */
.L_x_38435:
[----:B------:R-:W-:Y:S01]  /*2a150*/  MOV R9, R8 ;  /* 0x0000000800097202 */ /* 0x000fe20000000f00 */
[----:B------:R-:W-:Y:S02]  /*2a160*/  IMAD.MOV.U32 R37, RZ, RZ, R36 ;  /* 0x000000ffff257224 */ /* 0x000fe400078e0024 */
[----:B------:R-:W-:Y:S02]  /*2a170*/  IMAD.MOV.U32 R11, RZ, RZ, R24 ;  /* 0x000000ffff0b7224 */ /* 0x000fe400078e0018 */
[----:B------:R-:W-:Y:S02]  /*2a180*/  IMAD.MOV.U32 R8, RZ, RZ, R15 ;  /* 0x000000ffff087224 */ /* 0x000fe400078e000f */
[----:B------:R-:W-:-:S07]  /*2a190*/  IMAD.MOV.U32 R36, RZ, RZ, R13 ;  /* 0x000000ffff247224 */ /* 0x000fce00078e000d */
.L_x_37255:
[----:B------:R-:W-:Y:S05]  /*2a1a0*/  BSYNC.RECONVERGENT B0 ;  /* 0x0000000000007941 */ /* 0x000fea0003800200 */
.L_x_37254:
        /* <DEDUP_REMOVED lines=10> */
[----:B012---:R-:W0:Y:S02]  /*2a250*/  LDC R2, c[0x0][0x3a4] ;  /* 0x0000e900ff027b82 */ /* 0x007e240000000800 */
        /* <DEDUP_REMOVED lines=13> */
[----:B------:R-:W-:-:S04]  /*2a330*/  IADD3 R29, PT, PT, -R26, RZ, RZ ;  /* 0x000000ff1a1d7210 */ /* 0x000fc80007ffe1ff */
        /* <DEDUP_REMOVED lines=9> */
.L_x_38442:
[----:B0-----:R-:W2:Y:S04]  /*2a3d0*/  LDL.64 R2, [R28+-0x28] ;  /* 0xffffd8001c027983 */ /* 0x001ea80000100a00 */
[----:B------:R-:W3:Y:S04]  /*2a3e0*/  LDL.64 R8, [R28] ;  /* 0x000000001c087983 */ /* 0x000ee80000100a00 */
[----:B------:R-:W4:Y:S04]  /*2a3f0*/  LDL.64 R4, [R28+-0x8] ;  /* 0xfffff8001c047983 */ /* 0x000f280000100a00 */
[----:B------:R-:W5:Y:S04]  /*2a400*/  LDL.64 R6, [R28+-0x20] ;  /* 0xffffe0001c067983 */ /* 0x000f680000100a00 */
[----:B------:R-:W5:Y:S04]  /*2a410*/  LDL.64 R10, [R28+-0x18] ;  /* 0xffffe8001c0a7983 */ /* 0x000f680000100a00 */
[----:B------:R-:W5:Y:S04]  /*2a420*/  LDL.64 R12, [R28+0x8] ;  /* 0x000008001c0c7983 */ /* 0x000f680000100a00 */
[----:B------:R-:W5:Y:S04]  /*2a430*/  LDL.64 R14, [R28+-0x10] ;  /* 0xfffff0001c0e7983 */ /* 0x000f680000100a00 */
        /* <DEDUP_REMOVED lines=8> */
[C---:B--2---:R-:W-:Y:S02]  /*2a4c0*/  IMAD.IADD R2, R42.reuse, 0x1, R2 ;  /* 0x000000012a027824 */ /* 0x044fe400078e0202 */
[----:B------:R-:W-:-:S03]  /*2a4d0*/  IMAD.IADD R3, R42, 0x1, R3 ;  /* 0x000000012a037824 */ /* 0x000fc600078e0203 */
[----:B------:R3:W-:Y:S04]  /*2a4e0*/  STS [UR4+-0x20], R2 ;  /* 0xffffe002ff007988 */ /* 0x0007e80008000804 */
[----:B------:R0:W-:Y:S01]  /*2a4f0*/  STS [UR4+-0x1c], R3 ;  /* 0xffffe403ff007988 */ /* 0x0001e20008000804 */
[C---:B---3--:R-:W-:Y:S02]  /*2a500*/  IMAD.IADD R2, R42.reuse, 0x1, R8 ;  /* 0x000000012a027824 */ /* 0x048fe400078e0208 */
[C---:B0-----:R-:W-:Y:S01]  /*2a510*/  IMAD.IADD R3, R42.reuse, 0x1, R9 ;  /* 0x000000012a037824 */ /* 0x041fe200078e0209 */
[----:B------:R-:W-:Y:S01]  /*2a520*/  STS [UR4+0x8], R8 ;  /* 0x00000808ff007988 */ /* 0x000fe20008000804 */
[C---:B----4-:R-:W-:Y:S01]  /*2a530*/  IMAD.IADD R30, R42.reuse, 0x1, R4 ;  /* 0x000000012a1e7824 */ /* 0x050fe200078e0204 */
[C---:B-----5:R-:W-:Y:S01]  /*2a540*/  IADD3 R6, PT, PT, R42.reuse, R6, RZ ;  /* 0x000000062a067210 */ /* 0x060fe20007ffe0ff */
[C---:B------:R-:W-:Y:S01]  /*2a550*/  IMAD.IADD R31, R42.reuse, 0x1, R5 ;  /* 0x000000012a1f7824 */ /* 0x040fe200078e0205 */
[----:B------:R-:W-:Y:S01]  /*2a560*/  STS [UR4+0xc], R9 ;  /* 0x00000c09ff007988 */ /* 0x000fe20008000804 */
[----:B------:R-:W-:-:S02]  /*2a570*/  IMAD.IADD R7, R42, 0x1, R7 ;  /* 0x000000012a077824 */ /* 0x000fc400078e0207 */
[C---:B------:R-:W-:Y:S01]  /*2a580*/  IMAD.IADD R10, R42.reuse, 0x1, R10 ;  /* 0x000000012a0a7824 */ /* 0x040fe200078e020a */
[----:B------:R0:W-:Y:S01]  /*2a590*/  STS [UR4], R4 ;  /* 0x00000004ff007988 */ /* 0x0001e20008000804 */
[C---:B------:R-:W-:Y:S02]  /*2a5a0*/  IMAD.IADD R11, R42.reuse, 0x1, R11 ;  /* 0x000000012a0b7824 */ /* 0x040fe400078e020b */
[C---:B------:R-:W-:Y:S01]  /*2a5b0*/  IMAD.IADD R14, R42.reuse, 0x1, R14 ;  /* 0x000000012a0e7824 */ /* 0x040fe200078e020e */
[----:B------:R1:W-:Y:S01]  /*2a5c0*/  STS [UR4+0x4], R5 ;  /* 0x00000405ff007988 */ /* 0x0003e20008000804 */
[----:B------:R-:W-:-:S03]  /*2a5d0*/  IMAD.IADD R15, R42, 0x1, R15 ;  /* 0x000000012a0f7824 */ /* 0x000fc600078e020f */
[----:B------:R2:W-:Y:S01]  /*2a5e0*/  STS [UR4+0x8], R2 ;  /* 0x00000802ff007988 */ /* 0x0005e20008000804 */
[----:B0-----:R-:W-:-:S03]  /*2a5f0*/  IMAD.IADD R4, R42, 0x1, R12 ;  /* 0x000000012a047824 */ /* 0x001fc600078e020c */
[----:B------:R0:W-:Y:S01]  /*2a600*/  STS [UR4+0xc], R3 ;  /* 0x00000c03ff007988 */ /* 0x0001e20008000804 */
[C---:B-1----:R-:W-:Y:S01]  /*2a610*/  IADD3 R5, PT, PT, R42.reuse, R13, RZ ;  /* 0x0000000d2a057210 */ /* 0x042fe20007ffe0ff */
[C---:B--2---:R-:W-:Y:S02]  /*2a620*/  IMAD.IADD R2, R42.reuse, 0x1, R16 ;  /* 0x000000012a027824 */ /* 0x044fe400078e0210 */
[----:B0-----:R-:W-:Y:S01]  /*2a630*/  IMAD.IADD R3, R42, 0x1, R17 ;  /* 0x000000012a037824 */ /* 0x001fe200078e0211 */
[----:B------:R0:W-:Y:S04]  /*2a640*/  STS [UR4+0x10], R12 ;  /* 0x0000100cff007988 */ /* 0x0001e80008000804 */
[----:B------:R0:W-:Y:S04]  /*2a650*/  STS [UR4+0x14], R13 ;  /* 0x0000140dff007988 */ /* 0x0001e80008000804 */
[----:B------:R0:W-:Y:S04]  /*2a660*/  STS [UR4+0x18], R16 ;  /* 0x00001810ff007988 */ /* 0x0001e80008000804 */
[----:B------:R0:W-:Y:S04]  /*2a670*/  STS [UR4+0x1c], R17 ;  /* 0x00001c11ff007988 */ /* 0x0001e80008000804 */
[----:B------:R0:W-:Y:S04]  /*2a680*/  STS [UR4], R30 ;  /* 0x0000001eff007988 */ /* 0x0001e80008000804 */
[----:B------:R0:W-:Y:S04]  /*2a690*/  STS [UR4+0x4], R31 ;  /* 0x0000041fff007988 */ /* 0x0001e80008000804 */
[----:B------:R0:W-:Y:S04]  /*2a6a0*/  STS [UR4+-0x18], R6 ;  /* 0xffffe806ff007988 */ /* 0x0001e80008000804 */
[----:B------:R0:W-:Y:S04]  /*2a6b0*/  STS [UR4+-0x14], R7 ;  /* 0xffffec07ff007988 */ /* 0x0001e80008000804 */
        /* <DEDUP_REMOVED lines=15> */
[----:B------:R0:W-:Y:S01]  /*2a7b0*/  STS [UR4+0x3c], R25 ;  /* 0x00003c19ff007988 */ /* 0x0001e20008000804 */
[----:B------:R-:W-:Y:S01]  /*2a7c0*/  UIADD3 UR4, UPT, UPT, UR4, 0x40, URZ ;  /* 0x0000004004047890 */ /* 0x000fe2000fffe0ff */
[----:B------:R-:W-:Y:S11]  /*2a7d0*/  @!P1 BRA `(.L_x_38442) ;  /* 0xfffffff800fc9947 */ /* 0x000ff6000383ffff */
.L_x_38441:
[----:B0-----:R-:W-:-:S04]  /*2a7e0*/  IADD3 R2, PT, PT, -R29, RZ, RZ ;  /* 0x000000ff1d027210 */ /* 0x001fc80007ffe1ff */
        /* <DEDUP_REMOVED lines=13> */
[C---:B--2---:R-:W-:Y:S02]  /*2a8c0*/  IMAD.IADD R14, R42.reuse, 0x1, R14 ;  /* 0x000000012a0e7824 */ /* 0x044fe400078e020e */
[C---:B------:R-:W-:Y:S02]  /*2a8d0*/  IMAD.IADD R15, R42.reuse, 0x1, R15 ;  /* 0x000000012a0f7824 */ /* 0x040fe400078e020f */
[C---:B---3--:R-:W-:Y:S02]  /*2a8e0*/  IMAD.IADD R16, R42.reuse, 0x1, R16 ;  /* 0x000000012a107824 */ /* 0x048fe400078e0210 */
[C---:B------:R-:W-:Y:S02]  /*2a8f0*/  IMAD.IADD R17, R42.reuse, 0x1, R17 ;  /* 0x000000012a117824 */ /* 0x040fe400078e0211 */
[----:B----4-:R-:W-:-:S02]  /*2a900*/  IMAD.IADD R10, R42, 0x1, R10 ;  /* 0x000000012a0a7824 */ /* 0x010fc400078e020a */
        /* <DEDUP_REMOVED lines=20> */
.L_x_38443:
[----:B------:R-:W-:-:S13]  /*2aa50*/  ISETP.NE.OR P0, PT, R29, RZ, P0 ;  /* 0x000000ff1d00720c */ /* 0x000fda0000705670 */
[----:B------:R-:W-:Y:S05]  /*2aa60*/  @!P0 BRA `(.L_x_38439) ;  /* 0x0000000000548947 */ /* 0x000fea0003800000 */
.L_x_38440:
[----:B01----:R-:W2:Y:S04]  /*2aa70*/  LDL.64 R2, [R28+-0x28] ;  /* 0xffffd8001c027983 */ /* 0x003ea80000100a00 */
[----:B------:R-:W3:Y:S04]  /*2aa80*/  LDL.64 R6, [R28+-0x20] ;  /* 0xffffe0001c067983 */ /* 0x000ee80000100a00 */
[----:B------:R-:W4:Y:S04]  /*2aa90*/  LDL.64 R4, [R28+-0x8] ;  /* 0xfffff8001c047983 */ /* 0x000f280000100a00 */
[----:B------:R0:W5:Y:S01]  /*2aaa0*/  LDL.64 R8, [R28] ;  /* 0x000000001c087983 */ /* 0x0001620000100a00 */
[----:B------:R-:W-:-:S05]  /*2aab0*/  VIADD R29, R29, 0x4 ;  /* 0x000000041d1d7836 */ /* 0x000fca0000000000 */
[----:B------:R-:W-:Y:S01]  /*2aac0*/  ISETP.NE.AND P0, PT, R29, RZ, PT ;  /* 0x000000ff1d00720c */ /* 0x000fe20003f05270 */
[----:B0-----:R-:W-:Y:S02]  /*2aad0*/  VIADD R28, R28, 0x10 ;  /* 0x000000101c1c7836 */ /* 0x001fe40000000000 */
[C---:B--2---:R-:W-:Y:S02]  /*2aae0*/  IMAD.IADD R2, R42.reuse, 0x1, R2 ;  /* 0x000000012a027824 */ /* 0x044fe400078e0202 */
        /* <DEDUP_REMOVED lines=13> */
.L_x_38439:
        /* <DEDUP_REMOVED lines=8> */
[----:B------:R-:W-:Y:S02]  /*2ac40*/  IMAD R26, R26, 0x4, R3 ;  /* 0x000000041a1a7824 */ /* 0x000fe400078e0203 */
[----:B------:R-:W-:-:S03]  /*2ac50*/  VIADD R2, R2, 0x28 ;  /* 0x0000002802027836 */ /* 0x000fc60000000000 */
[----:B------:R-:W-:-:S07]  /*2ac60*/  IADD3 R26, PT, PT, R26, 0x20, RZ ;  /* 0x000000201a1a7810 */ /* 0x000fce0007ffe0ff */
.L_x_38444:
[----:B------:R-:W2:Y:S04]  /*2ac70*/  LDL R3, [R2+-0x20] ;  /* 0xffffe00002037983 */ /* 0x000ea80000100800 */
[----:B------:R0:W3:Y:S01]  /*2ac80*/  LDL R5, [R2] ;  /* 0x0000000002057983 */ /* 0x0000e20000100800 */
[----:B------:R-:W-:-:S05]  /*2ac90*/  VIADD R27, R27, 0x1 ;  /* 0x000000011b1b7836 */ /* 0x000fca0000000000 */
[----:B------:R-:W-:Y:S01]  /*2aca0*/  ISETP.NE.AND P0, PT, R27, RZ, PT ;  /* 0x000000ff1b00720c */ /* 0x000fe20003f05270 */
[----:B0-----:R-:W-:Y:S02]  /*2acb0*/  VIADD R2, R2, 0x4 ;  /* 0x0000000402027836 */ /* 0x001fe40000000000 */
[----:B--2---:R-:W-:Y:S01]  /*2acc0*/  IMAD.IADD R3, R42, 0x1, R3 ;  /* 0x000000012a037824 */ /* 0x004fe200078e0203 */
[----:B---3--:R-:W-:Y:S04]  /*2acd0*/  STS [R26], R5 ;  /* 0x000000051a007388 */ /* 0x008fe80000000800 */
[----:B------:R0:W-:Y:S02]  /*2ace0*/  STS [R26+-0x20], R3 ;  /* 0xffffe0031a007388 */ /* 0x0001e40000000800 */
[----:B0-----:R-:W-:-:S03]  /*2acf0*/  VIADD R26, R26, 0x4 ;  /* 0x000000041a1a7836 */ /* 0x001fc60000000000 */
[----:B------:R-:W-:Y:S05]  /*2ad00*/  @P0 BRA `(.L_x_38444) ;  /* 0xfffffffc00d80947 */ /* 0x000fea000383ffff */
.L_x_38438:
[----:B------:R-:W2:Y:S01]  /*2ad10*/  S2UR UR5, SR_CgaCtaId ;  /* 0x00000000000579c3 */ /* 0x000ea20000008800 */
[----:B------:R-:W-:Y:S01]  /*2ad20*/  UMOV UR4, 0x400 ;  /* 0x0000040000047882 */ /* 0x000fe20000000000 */
[----:B------:R-:W-:Y:S01]  /*2ad30*/  IMAD.MOV.U32 R42, RZ, RZ, R41 ;  /* 0x000000ffff2a7224 */ /* 0x000fe200078e0029 */
[----:B--2---:R-:W-:-:S09]  /*2ad40*/  ULEA UR4, UR5, UR4, 0x18 ;  /* 0x0000000405047291 */ /* 0x004fd2000f8ec0ff */
[----:B------:R3:W-:Y:S03]  /*2ad50*/  STS.64 [UR4+0x2d0], R42 ;  /* 0x0002d02aff007988 */ /* 0x0007e60008000a04 */
.L_x_38437:
[----:B------:R-:W-:Y:S05]  /*2ad60*/  BSYNC.RECONVERGENT B0 ;  /* 0x0000000000007941 */ /* 0x000fea0003800200 */
.L_x_38436:
        /* <DEDUP_REMOVED lines=8> */
[----:B012---:R-:W0:Y:S01]  /*2adf0*/  LDC.64 R2, c[0x0][0x398] ;  /* 0x0000e600ff027b82 */ /* 0x007e220000000a00 */
[----:B----4-:R-:W-:-:S06]  /*2ae00*/  ULEA UR4, UR5, UR4, 0x18 ;  /* 0x0000000405047291 */ /* 0x010fcc000f8ec0ff */
[----:B------:R-:W-:Y:S01]  /*2ae10*/  LEA R4, R0, UR4, 0x2 ;  /* 0x0000000400047c11 */ /* 0x000fe2000f8e10ff */
[----:B0-----:R-:W-:-:S04]  /*2ae20*/  IMAD.WIDE.U32 R2, R39, 0x4, R2 ;  /* 0x0000000427027825 */ /* 0x001fc800078e0002 */
[----:B------:R-:W0:Y:S04]  /*2ae30*/  LDS R5, [R4] ;  /* 0x0000000004057984 */ /* 0x000e280000000800 */
[----:B0-----:R-:W-:Y:S01]  /*2ae40*/  STG.E desc[UR6][R2.64], R5 ;  /* 0x0000000502007986 */ /* 0x001fe2000c101906 */
[----:B------:R-:W-:Y:S05]  /*2ae50*/  EXIT ;  /* 0x000000000000794d */ /* 0x000fea0003800000 */
.L_x_38445:
        /* <DEDUP_REMOVED lines=10> */
.L_x_38499:


//--------------------- .text._ZN3cub18CUB_300001_SM_10306detail11EmptyKernelIvEEvv --------------------------
	.section	.text._ZN3cub18CUB_300001_SM_10306detail11EmptyKernelIvEEvv,"ax",@progbits
	.align	128
        .global         _ZN3cub18CUB_300001_SM_10306detail11EmptyKernelIvEEvv
        .type           _ZN3cub18CUB_300001_SM_10306detail11EmptyKernelIvEEvv,@function
        .size           _ZN3cub18CUB_300001_SM_10306detail11EmptyKernelIvEEvv,(.L_x_38500 - _ZN3cub18CUB_300001_SM_10306detail11EmptyKernelIvEEvv)
        .other          _ZN3cub18CUB_300001_SM_10306detail11EmptyKernelIvEEvv,@"STO_CUDA_ENTRY STV_DEFAULT"
_ZN3cub18CUB_300001_SM_10306detail11EmptyKernelIvEEvv:
.text._ZN3cub18CUB_300001_SM_10306detail11EmptyKernelIvEEvv:
[----:B------:R-:W-:Y:S01]  /*0000*/  LDC R1, c[0x0][0x37c] ;  /* 0x0000df00ff017b82 */ /* 0x000fe20000000800 */
[----:B------:R-:W-:Y:S05]  /*0010*/  EXIT ;  /* 0x000000000000794d */ /* 0x000fea0003800000 */
.L_x_38446:
        /* <DEDUP_REMOVED lines=14> */
.L_x_38500:


//--------------------- .nv.global.init           --------------------------
	.section	.nv.global.init,"aw",@progbits
	.align	4
.nv.global.init:
	.type		mrg32k3aM1SubSeq,@object
	.size		mrg32k3aM1SubSeq,(mrg32k3aM2SubSeq - mrg32k3aM1SubSeq)
mrg32k3aM1SubSeq:
        /* <DEDUP_REMOVED lines=126> */
	.type		mrg32k3aM2SubSeq,@object
	.size		mrg32k3aM2SubSeq,(mrg32k3aM1 - mrg32k3aM2SubSeq)
mrg32k3aM2SubSeq:
        /* <DEDUP_REMOVED lines=126> */
	.type		mrg32k3aM1,@object
	.size		mrg32k3aM1,(mrg32k3aM1Seq - mrg32k3aM1)
mrg32k3aM1:
        /* <DEDUP_REMOVED lines=144> */
	.type		mrg32k3aM1Seq,@object
	.size		mrg32k3aM1Seq,(mrg32k3aM2 - mrg32k3aM1Seq)
mrg32k3aM1Seq:
        /* <DEDUP_REMOVED lines=144> */
	.type		mrg32k3aM2,@object
	.size		mrg32k3aM2,(mrg32k3aM2Seq - mrg32k3aM2)
mrg32k3aM2:
        /* <DEDUP_REMOVED lines=144> */
	.type		mrg32k3aM2Seq,@object
	.size		mrg32k3aM2Seq,(precalc_xorwow_matrix - mrg32k3aM2Seq)
mrg32k3aM2Seq:
        /* <DEDUP_REMOVED lines=144> */
	.type		precalc_xorwow_matrix,@object
	.size		precalc_xorwow_matrix,(precalc_xorwow_offset_matrix - precalc_xorwow_matrix)
precalc_xorwow_matrix:
        /* <DEDUP_REMOVED lines=6400> */
	.type		precalc_xorwow_offset_matrix,@object
	.size		precalc_xorwow_offset_matrix,(.L_1 - precalc_xorwow_offset_matrix)
precalc_xorwow_offset_matrix:
        /* <DEDUP_REMOVED lines=6400> */
.L_1:


//--------------------- .nv.shared._ZN17fastertransformer17batch_topk_kernelI6__halfLi128ELi32EEEvPKiPKT_PiPfS8_PKbS3_NS_14BeamHypothesesEiiifS4_ --------------------------
	.section	.nv.shared._ZN17fastertransformer17batch_topk_kernelI6__halfLi128ELi32EEEvPKiPKT_PiPfS8_PKbS3_NS_14BeamHypothesesEiiifS4_,"aw",@nobits
	.sectionflags	@""
	.align	16
.nv.shared._ZN17fastertransformer17batch_topk_kernelI6__halfLi128ELi32EEEvPKiPKT_PiPfS8_PKbS3_NS_14BeamHypothesesEiiifS4_:
	.zero		1552


//--------------------- .nv.shared.reserved.0     --------------------------
	.section	.nv.shared.reserved.0,"aw",@nobits
	.weak		__nv_reservedSMEM_offset_0_alias
	.size		__nv_reservedSMEM_offset_0_alias, 0, 64
	.other		__nv_reservedSMEM_offset_0_alias,@"STO_CUDA_RESERVED_SHARED STV_DEFAULT"
__nv_reservedSMEM_offset_0_alias:
	.zero		0
	.zero		64


//--------------------- .nv.global                --------------------------
	.section	.nv.global,"aw",@nobits
.nv.global:
	.type		_ZN72_INTERNAL_3cc76c35_36_online_softmax_beamsearch_kernels_cu_d71c890f_33096thrust24THRUST_300001_SM_1030_NS12placeholders2_5E,@object
	.size		_ZN72_INTERNAL_3cc76c35_36_online_softmax_beamsearch_kernels_cu_d71c890f_33096thrust24THRUST_300001_SM_1030_NS12placeholders2_5E,(_ZN72_INTERNAL_3cc76c35_36_online_softmax_beamsearch_kernels_cu_d71c890f_33094cuda3std3__45__cpo6cbeginE - _ZN72_INTERNAL_3cc76c35_36_online_softmax_beamsearch_kernels_cu_d71c890f_33096thrust24THRUST_300001_SM_1030_NS12placeholders2_5E)
_ZN72_INTERNAL_3cc76c35_36_online_softmax_beamsearch_kernels_cu_d71c890f_33096thrust24THRUST_300001_SM_1030_NS12placeholders2_5E:
	.zero		1
	.type		_ZN72_INTERNAL_3cc76c35_36_online_softmax_beamsearch_kernels_cu_d71c890f_33094cuda3std3__45__cpo6cbeginE,@object
	.size		_ZN72_INTERNAL_3cc76c35_36_online_softmax_beamsearch_kernels_cu_d71c890f_33094cuda3std3__45__cpo6cbeginE,(_ZN72_INTERNAL_3cc76c35_36_online_softmax_beamsearch_kernels_cu_d71c890f_33094cuda3std6ranges3__45__cpo6cbeginE - _ZN72_INTERNAL_3cc76c35_36_online_softmax_beamsearch_kernels_cu_d71c890f_33094cuda3std3__45__cpo6cbeginE)
_ZN72_INTERNAL_3cc76c35_36_online_softmax_beamsearch_kernels_cu_d71c890f_33094cuda3std3__45__cpo6cbeginE:
	.zero		1
	.type		_ZN72_INTERNAL_3cc76c35_36_online_softmax_beamsearch_kernels_cu_d71c890f_33094cuda3std6ranges3__45__cpo6cbeginE,@object
	.size		_ZN72_INTERNAL_3cc76c35_36_online_softmax_beamsearch_kernels_cu_d71c890f_33094cuda3std6ranges3__45__cpo6cbeginE,(_ZN72_INTERNAL_3cc76c35_36_online_softmax_beamsearch_kernels_cu_d71c890f_33094cuda3std3__48in_placeE - _ZN72_INTERNAL_3cc76c35_36_online_softmax_beamsearch_kernels_cu_d71c890f_33094cuda3std6ranges3__45__cpo6cbeginE)
_ZN72_INTERNAL_3cc76c35_36_online_softmax_beamsearch_kernels_cu_d71c890f_33094cuda3std6ranges3__45__cpo6cbeginE:
	.zero		1
	.type		_ZN72_INTERNAL_3cc76c35_36_online_softmax_beamsearch_kernels_cu_d71c890f_33094cuda3std3__48in_placeE,@object
	.size		_ZN72_INTERNAL_3cc76c35_36_online_softmax_beamsearch_kernels_cu_d71c890f_33094cuda3std3__48in_placeE,(_ZN72_INTERNAL_3cc76c35_36_online_softmax_beamsearch_kernels_cu_d71c890f_33094cuda3std6ranges3__45__cpo4sizeE - _ZN72_INTERNAL_3cc76c35_36_online_softmax_beamsearch_kernels_cu_d71c890f_33094cuda3std3__48in_placeE)
_ZN72_INTERNAL_3cc76c35_36_online_softmax_beamsearch_kernels_cu_d71c890f_33094cuda3std3__48in_placeE:
	.zero		1
	.type		_ZN72_INTERNAL_3cc76c35_36_online_softmax_beamsearch_kernels_cu_d71c890f_33094cuda3std6ranges3__45__cpo4sizeE,@object
	.size		_ZN72_INTERNAL_3cc76c35_36_online_softmax_beamsearch_kernels_cu_d71c890f_33094cuda3std6ranges3__45__cpo4sizeE,(_ZN72_INTERNAL_3cc76c35_36_online_softmax_beamsearch_kernels_cu_d71c890f_33096thrust24THRUST_300001_SM_1030_NS12placeholders2_9E - _ZN72_INTERNAL_3cc76c35_36_online_softmax_beamsearch_kernels_cu_d71c890f_33094cuda3std6ranges3__45__cpo4sizeE)
_ZN72_INTERNAL_3cc76c35_36_online_softmax_beamsearch_kernels_cu_d71c890f_33094cuda3std6ranges3__45__cpo4sizeE:
	.zero		1
	.type		_ZN72_INTERNAL_3cc76c35_36_online_softmax_beamsearch_kernels_cu_d71c890f_33096thrust24THRUST_300001_SM_1030_NS12placeholders2_9E,@object
	.size		_ZN72_INTERNAL_3cc76c35_36_online_softmax_beamsearch_kernels_cu_d71c890f_33096thrust24THRUST_300001_SM_1030_NS12placeholders2_9E,(_ZN72_INTERNAL_3cc76c35_36_online_softmax_beamsearch_kernels_cu_d71c890f_33094cuda3std3__45__cpo7crbeginE - _ZN72_INTERNAL_3cc76c35_36_online_softmax_beamsearch_kernels_cu_d71c890f_33096thrust24THRUST_300001_SM_1030_NS12placeholders2_9E)
_ZN72_INTERNAL_3cc76c35_36_online_softmax_beamsearch_kernels_cu_d71c890f_33096thrust24THRUST_300001_SM_1030_NS12placeholders2_9E:
	.zero		1
	.type		_ZN72_INTERNAL_3cc76c35_36_online_softmax_beamsearch_kernels_cu_d71c890f_33094cuda3std3__45__cpo7crbeginE,@object
	.size		_ZN72_INTERNAL_3cc76c35_36_online_softmax_beamsearch_kernels_cu_d71c890f_33094cuda3std3__45__cpo7crbeginE,(_ZN72_INTERNAL_3cc76c35_36_online_softmax_beamsearch_kernels_cu_d71c890f_33094cuda3std6ranges3__45__cpo4nextE - _ZN72_INTERNAL_3cc76c35_36_online_softmax_beamsearch_kernels_cu_d71c890f_33094cuda3std3__45__cpo7crbeginE)
_ZN72_INTERNAL_3cc76c35_36_online_softmax_beamsearch_kernels_cu_d71c890f_33094cuda3std3__45__cpo7crbeginE:
	.zero		1
	.type		_ZN72_INTERNAL_3cc76c35_36_online_softmax_beamsearch_kernels_cu_d71c890f_33094cuda3std6ranges3__45__cpo4nextE,@object
	.size		_ZN72_INTERNAL_3cc76c35_36_online_softmax_beamsearch_kernels_cu_d71c890f_33094cuda3std6ranges3__45__cpo4nextE,(_ZN72_INTERNAL_3cc76c35_36_online_softmax_beamsearch_kernels_cu_d71c890f_33094cuda3std6ranges3__45__cpo4swapE - _ZN72_INTERNAL_3cc76c35_36_online_softmax_beamsearch_kernels_cu_d71c890f_33094cuda3std6ranges3__45__cpo4nextE)
_ZN72_INTERNAL_3cc76c35_36_online_softmax_beamsearch_kernels_cu_d71c890f_33094cuda3std6ranges3__45__cpo4nextE:
	.zero		1
	.type		_ZN72_INTERNAL_3cc76c35_36_online_softmax_beamsearch_kernels_cu_d71c890f_33094cuda3std6ranges3__45__cpo4swapE,@object
	.size		_ZN72_INTERNAL_3cc76c35_36_online_softmax_beamsearch_kernels_cu_d71c890f_33094cuda3std6ranges3__45__cpo4swapE,(_ZN72_INTERNAL_3cc76c35_36_online_softmax_beamsearch_kernels_cu_d71c890f_33096thrust24THRUST_300001_SM_1030_NS12placeholders2_1E - _ZN72_INTERNAL_3cc76c35_36_online_softmax_beamsearch_kernels_cu_d71c890f_33094cuda3std6ranges3__45__cpo4swapE)
_ZN72_INTERNAL_3cc76c35_36_online_softmax_beamsearch_kernels_cu_d71c890f_33094cuda3std6ranges3__45__cpo4swapE:
	.zero		1
	.type		_ZN72_INTERNAL_3cc76c35_36_online_softmax_beamsearch_kernels_cu_d71c890f_33096thrust24THRUST_300001_SM_1030_NS12placeholders2_1E,@object
	.size		_ZN72_INTERNAL_3cc76c35_36_online_softmax_beamsearch_kernels_cu_d71c890f_33096thrust24THRUST_300001_SM_1030_NS12placeholders2_1E,(_ZN72_INTERNAL_3cc76c35_36_online_softmax_beamsearch_kernels_cu_d71c890f_33096thrust24THRUST_300001_SM_1030_NS12placeholders2_3E - _ZN72_INTERNAL_3cc76c35_36_online_softmax_beamsearch_kernels_cu_d71c890f_33096thrust24THRUST_300001_SM_1030_NS12placeholders2_1E)
_ZN72_INTERNAL_3cc76c35_36_online_softmax_beamsearch_kernels_cu_d71c890f_33096thrust24THRUST_300001_SM_1030_NS12placeholders2_1E:
	.zero		1
	.type		_ZN72_INTERNAL_3cc76c35_36_online_softmax_beamsearch_kernels_cu_d71c890f_33096thrust24THRUST_300001_SM_1030_NS12placeholders2_3E,@object
	.size		_ZN72_INTERNAL_3cc76c35_36_online_softmax_beamsearch_kernels_cu_d71c890f_33096thrust24THRUST_300001_SM_1030_NS12placeholders2_3E,(_ZN72_INTERNAL_3cc76c35_36_online_softmax_beamsearch_kernels_cu_d71c890f_33094cuda3std3__45__cpo5beginE - _ZN72_INTERNAL_3cc76c35_36_online_softmax_beamsearch_kernels_cu_d71c890f_33096thrust24THRUST_300001_SM_1030_NS12placeholders2_3E)
_ZN72_INTERNAL_3cc76c35_36_online_softmax_beamsearch_kernels_cu_d71c890f_33096thrust24THRUST_300001_SM_1030_NS12placeholders2_3E:
	.zero		1
	.type		_ZN72_INTERNAL_3cc76c35_36_online_softmax_beamsearch_kernels_cu_d71c890f_33094cuda3std3__45__cpo5beginE,@object
	.size		_ZN72_INTERNAL_3cc76c35_36_online_softmax_beamsearch_kernels_cu_d71c890f_33094cuda3std3__45__cpo5beginE,(_ZN72_INTERNAL_3cc76c35_36_online_softmax_beamsearch_kernels_cu_d71c890f_33094cuda3std6ranges3__45__cpo5beginE - _ZN72_INTERNAL_3cc76c35_36_online_softmax_beamsearch_kernels_cu_d71c890f_33094cuda3std3__45__cpo5beginE)
_ZN72_INTERNAL_3cc76c35_36_online_softmax_beamsearch_kernels_cu_d71c890f_33094cuda3std3__45__cpo5beginE:
	.zero		1
	.type		_ZN72_INTERNAL_3cc76c35_36_online_softmax_beamsearch_kernels_cu_d71c890f_33094cuda3std6ranges3__45__cpo5beginE,@object
	.size		_ZN72_INTERNAL_3cc76c35_36_online_softmax_beamsearch_kernels_cu_d71c890f_33094cuda3std6ranges3__45__cpo5beginE,(_ZN72_INTERNAL_3cc76c35_36_online_softmax_beamsearch_kernels_cu_d71c890f_33094cuda3std3__474_GLOBAL__N__3cc76c35_36_online_softmax_beamsearch_kernels_cu_d71c890f_33096ignoreE - _ZN72_INTERNAL_3cc76c35_36_online_softmax_beamsearch_kernels_cu_d71c890f_33094cuda3std6ranges3__45__cpo5beginE)
_ZN72_INTERNAL_3cc76c35_36_online_softmax_beamsearch_kernels_cu_d71c890f_33094cuda3std6ranges3__45__cpo5beginE:
	.zero		1
	.type		_ZN72_INTERNAL_3cc76c35_36_online_softmax_beamsearch_kernels_cu_d71c890f_33094cuda3std3__474_GLOBAL__N__3cc76c35_36_online_softmax_beamsearch_kernels_cu_d71c890f_33096ignoreE,@object
	.size		_ZN72_INTERNAL_3cc76c35_36_online_softmax_beamsearch_kernels_cu_d71c890f_33094cuda3std3__474_GLOBAL__N__3cc76c35_36_online_softmax_beamsearch_kernels_cu_d71c890f_33096ignoreE,(_ZN72_INTERNAL_3cc76c35_36_online_softmax_beamsearch_kernels_cu_d71c890f_33094cuda3std6ranges3__45__cpo4dataE - _ZN72_INTERNAL_3cc76c35_36_online_softmax_beamsearch_kernels_cu_d71c890f_33094cuda3std3__474_GLOBAL__N__3cc76c35_36_online_softmax_beamsearch_kernels_cu_d71c890f_33096ignoreE)
_ZN72_INTERNAL_3cc76c35_36_online_softmax_beamsearch_kernels_cu_d71c890f_33094cuda3std3__474_GLOBAL__N__3cc76c35_36_online_softmax_beamsearch_kernels_cu_d71c890f_33096ignoreE:
	.zero		1
	.type		_ZN72_INTERNAL_3cc76c35_36_online_softmax_beamsearch_kernels_cu_d71c890f_33094cuda3std6ranges3__45__cpo4dataE,@object
	.size		_ZN72_INTERNAL_3cc76c35_36_online_softmax_beamsearch_kernels_cu_d71c890f_33094cuda3std6ranges3__45__cpo4dataE,(_ZN72_INTERNAL_3cc76c35_36_online_softmax_beamsearch_kernels_cu_d71c890f_33096thrust24THRUST_300001_SM_1030_NS12placeholders2_7E - _ZN72_INTERNAL_3cc76c35_36_online_softmax_beamsearch_kernels_cu_d71c890f_33094cuda3std6ranges3__45__cpo4dataE)
_ZN72_INTERNAL_3cc76c35_36_online_softmax_beamsearch_kernels_cu_d71c890f_33094cuda3std6ranges3__45__cpo4dataE:
	.zero		1
	.type		_ZN72_INTERNAL_3cc76c35_36_online_softmax_beamsearch_kernels_cu_d71c890f_33096thrust24THRUST_300001_SM_1030_NS12placeholders2_7E,@object
	.size		_ZN72_INTERNAL_3cc76c35_36_online_softmax_beamsearch_kernels_cu_d71c890f_33096thrust24THRUST_300001_SM_1030_NS12placeholders2_7E,(_ZN72_INTERNAL_3cc76c35_36_online_softmax_beamsearch_kernels_cu_d71c890f_33094cuda3std3__45__cpo6rbeginE - _ZN72_INTERNAL_3cc76c35_36_online_softmax_beamsearch_kernels_cu_d71c890f_33096thrust24THRUST_300001_SM_1030_NS12placeholders2_7E)
_ZN72_INTERNAL_3cc76c35_36_online_softmax_beamsearch_kernels_cu_d71c890f_33096thrust24THRUST_300001_SM_1030_NS12placeholders2_7E:
	.zero		1
	.type		_ZN72_INTERNAL_3cc76c35_36_online_softmax_beamsearch_kernels_cu_d71c890f_33094cuda3std3__45__cpo6rbeginE,@object
	.size		_ZN72_INTERNAL_3cc76c35_36_online_softmax_beamsearch_kernels_cu_d71c890f_33094cuda3std3__45__cpo6rbeginE,(_ZN72_INTERNAL_3cc76c35_36_online_softmax_beamsearch_kernels_cu_d71c890f_33094cuda3std6ranges3__45__cpo7advanceE - _ZN72_INTERNAL_3cc76c35_36_online_softmax_beamsearch_kernels_cu_d71c890f_33094cuda3std3__45__cpo6rbeginE)
_ZN72_INTERNAL_3cc76c35_36_online_softmax_beamsearch_kernels_cu_d71c890f_33094cuda3std3__45__cpo6rbeginE:
	.zero		1
	.type		_ZN72_INTERNAL_3cc76c35_36_online_softmax_beamsearch_kernels_cu_d71c890f_33094cuda3std6ranges3__45__cpo7advanceE,@object
	.size		_ZN72_INTERNAL_3cc76c35_36_online_softmax_beamsearch_kernels_cu_d71c890f_33094cuda3std6ranges3__45__cpo7advanceE,(_ZN72_INTERNAL_3cc76c35_36_online_softmax_beamsearch_kernels_cu_d71c890f_33094cuda3std3__47nulloptE - _ZN72_INTERNAL_3cc76c35_36_online_softmax_beamsearch_kernels_cu_d71c890f_33094cuda3std6ranges3__45__cpo7advanceE)
_ZN72_INTERNAL_3cc76c35_36_online_softmax_beamsearch_kernels_cu_d71c890f_33094cuda3std6ranges3__45__cpo7advanceE:
	.zero		1
	.type		_ZN72_INTERNAL_3cc76c35_36_online_softmax_beamsearch_kernels_cu_d71c890f_33094cuda3std3__47nulloptE,@object
	.size		_ZN72_INTERNAL_3cc76c35_36_online_softmax_beamsearch_kernels_cu_d71c890f_33094cuda3std3__47nulloptE,(_ZN72_INTERNAL_3cc76c35_36_online_softmax_beamsearch_kernels_cu_d71c890f_33094cuda3std6ranges3__45__cpo8distanceE - _ZN72_INTERNAL_3cc76c35_36_online_softmax_beamsearch_kernels_cu_d71c890f_33094cuda3std3__47nulloptE)
_ZN72_INTERNAL_3cc76c35_36_online_softmax_beamsearch_kernels_cu_d71c890f_33094cuda3std3__47nulloptE:
	.zero		1
	.type		_ZN72_INTERNAL_3cc76c35_36_online_softmax_beamsearch_kernels_cu_d71c890f_33094cuda3std6ranges3__45__cpo8distanceE,@object
	.size		_ZN72_INTERNAL_3cc76c35_36_online_softmax_beamsearch_kernels_cu_d71c890f_33094cuda3std6ranges3__45__cpo8distanceE,(_ZN72_INTERNAL_3cc76c35_36_online_softmax_beamsearch_kernels_cu_d71c890f_33096thrust24THRUST_300001_SM_1030_NS12placeholders2_6E - _ZN72_INTERNAL_3cc76c35_36_online_softmax_beamsearch_kernels_cu_d71c890f_33094cuda3std6ranges3__45__cpo8distanceE)
_ZN72_INTERNAL_3cc76c35_36_online_softmax_beamsearch_kernels_cu_d71c890f_33094cuda3std6ranges3__45__cpo8distanceE:
	.zero		1
	.type		_ZN72_INTERNAL_3cc76c35_36_online_softmax_beamsearch_kernels_cu_d71c890f_33096thrust24THRUST_300001_SM_1030_NS12placeholders2_6E,@object
	.size		_ZN72_INTERNAL_3cc76c35_36_online_softmax_beamsearch_kernels_cu_d71c890f_33096thrust24THRUST_300001_SM_1030_NS12placeholders2_6E,(_ZN72_INTERNAL_3cc76c35_36_online_softmax_beamsearch_kernels_cu_d71c890f_33094cuda3std3__45__cpo4cendE - _ZN72_INTERNAL_3cc76c35_36_online_softmax_beamsearch_kernels_cu_d71c890f_33096thrust24THRUST_300001_SM_1030_NS12placeholders2_6E)
_ZN72_INTERNAL_3cc76c35_36_online_softmax_beamsearch_kernels_cu_d71c890f_33096thrust24THRUST_300001_SM_1030_NS12placeholders2_6E:
	.zero		1
	.type		_ZN72_INTERNAL_3cc76c35_36_online_softmax_beamsearch_kernels_cu_d71c890f_33094cuda3std3__45__cpo4cendE,@object
	.size		_ZN72_INTERNAL_3cc76c35_36_online_softmax_beamsearch_kernels_cu_d71c890f_33094cuda3std3__45__cpo4cendE,(_ZN72_INTERNAL_3cc76c35_36_online_softmax_beamsearch_kernels_cu_d71c890f_33094cuda3std6ranges3__45__cpo4cendE - _ZN72_INTERNAL_3cc76c35_36_online_softmax_beamsearch_kernels_cu_d71c890f_33094cuda3std3__45__cpo4cendE)
_ZN72_INTERNAL_3cc76c35_36_online_softmax_beamsearch_kernels_cu_d71c890f_33094cuda3std3__45__cpo4cendE:
	.zero		1
	.type		_ZN72_INTERNAL_3cc76c35_36_online_softmax_beamsearch_kernels_cu_d71c890f_33094cuda3std6ranges3__45__cpo4cendE,@object
	.size		_ZN72_INTERNAL_3cc76c35_36_online_softmax_beamsearch_kernels_cu_d71c890f_33094cuda3std6ranges3__45__cpo4cendE,(_ZN72_INTERNAL_3cc76c35_36_online_softmax_beamsearch_kernels_cu_d71c890f_33094cuda3std3__420unreachable_sentinelE - _ZN72_INTERNAL_3cc76c35_36_online_softmax_beamsearch_kernels_cu_d71c890f_33094cuda3std6ranges3__45__cpo4cendE)
_ZN72_INTERNAL_3cc76c35_36_online_softmax_beamsearch_kernels_cu_d71c890f_33094cuda3std6ranges3__45__cpo4cendE:
	.zero		1
	.type		_ZN72_INTERNAL_3cc76c35_36_online_softmax_beamsearch_kernels_cu_d71c890f_33094cuda3std3__420unreachable_sentinelE,@object
	.size		_ZN72_INTERNAL_3cc76c35_36_online_softmax_beamsearch_kernels_cu_d71c890f_33094cuda3std3__420unreachable_sentinelE,(_ZN72_INTERNAL_3cc76c35_36_online_softmax_beamsearch_kernels_cu_d71c890f_33094cuda3std6ranges3__45__cpo5ssizeE - _ZN72_INTERNAL_3cc76c35_36_online_softmax_beamsearch_kernels_cu_d71c890f_33094cuda3std3__420unreachable_sentinelE)
_ZN72_INTERNAL_3cc76c35_36_online_softmax_beamsearch_kernels_cu_d71c890f_33094cuda3std3__420unreachable_sentinelE:
	.zero		1
	.type		_ZN72_INTERNAL_3cc76c35_36_online_softmax_beamsearch_kernels_cu_d71c890f_33094cuda3std6ranges3__45__cpo5ssizeE,@object
	.size		_ZN72_INTERNAL_3cc76c35_36_online_softmax_beamsearch_kernels_cu_d71c890f_33094cuda3std6ranges3__45__cpo5ssizeE,(_ZN72_INTERNAL_3cc76c35_36_online_softmax_beamsearch_kernels_cu_d71c890f_33096thrust24THRUST_300001_SM_1030_NS12placeholders3_10E - _ZN72_INTERNAL_3cc76c35_36_online_softmax_beamsearch_kernels_cu_d71c890f_33094cuda3std6ranges3__45__cpo5ssizeE)
_ZN72_INTERNAL_3cc76c35_36_online_softmax_beamsearch_kernels_cu_d71c890f_33094cuda3std6ranges3__45__cpo5ssizeE:
	.zero		1
	.type		_ZN72_INTERNAL_3cc76c35_36_online_softmax_beamsearch_kernels_cu_d71c890f_33096thrust24THRUST_300001_SM_1030_NS12placeholders3_10E,@object
	.size		_ZN72_INTERNAL_3cc76c35_36_online_softmax_beamsearch_kernels_cu_d71c890f_33096thrust24THRUST_300001_SM_1030_NS12placeholders3_10E,(_ZN72_INTERNAL_3cc76c35_36_online_softmax_beamsearch_kernels_cu_d71c890f_33094cuda3std3__45__cpo5crendE - _ZN72_INTERNAL_3cc76c35_36_online_softmax_beamsearch_kernels_cu_d71c890f_33096thrust24THRUST_300001_SM_1030_NS12placeholders3_10E)
_ZN72_INTERNAL_3cc76c35_36_online_softmax_beamsearch_kernels_cu_d71c890f_33096thrust24THRUST_300001_SM_1030_NS12placeholders3_10E:
	.zero		1
	.type		_ZN72_INTERNAL_3cc76c35_36_online_softmax_beamsearch_kernels_cu_d71c890f_33094cuda3std3__45__cpo5crendE,@object
	.size		_ZN72_INTERNAL_3cc76c35_36_online_softmax_beamsearch_kernels_cu_d71c890f_33094cuda3std3__45__cpo5crendE,(_ZN72_INTERNAL_3cc76c35_36_online_softmax_beamsearch_kernels_cu_d71c890f_33094cuda3std6ranges3__45__cpo4prevE - _ZN72_INTERNAL_3cc76c35_36_online_softmax_beamsearch_kernels_cu_d71c890f_33094cuda3std3__45__cpo5crendE)
_ZN72_INTERNAL_3cc76c35_36_online_softmax_beamsearch_kernels_cu_d71c890f_33094cuda3std3__45__cpo5crendE:
	.zero		1
	.type		_ZN72_INTERNAL_3cc76c35_36_online_softmax_beamsearch_kernels_cu_d71c890f_33094cuda3std6ranges3__45__cpo4prevE,@object
	.size		_ZN72_INTERNAL_3cc76c35_36_online_softmax_beamsearch_kernels_cu_d71c890f_33094cuda3std6ranges3__45__cpo4prevE,(_ZN72_INTERNAL_3cc76c35_36_online_softmax_beamsearch_kernels_cu_d71c890f_33094cuda3std6ranges3__45__cpo9iter_moveE - _ZN72_INTERNAL_3cc76c35_36_online_softmax_beamsearch_kernels_cu_d71c890f_33094cuda3std6ranges3__45__cpo4prevE)
_ZN72_INTERNAL_3cc76c35_36_online_softmax_beamsearch_kernels_cu_d71c890f_33094cuda3std6ranges3__45__cpo4prevE:
	.zero		1
	.type		_ZN72_INTERNAL_3cc76c35_36_online_softmax_beamsearch_kernels_cu_d71c890f_33094cuda3std6ranges3__45__cpo9iter_moveE,@object
	.size		_ZN72_INTERNAL_3cc76c35_36_online_softmax_beamsearch_kernels_cu_d71c890f_33094cuda3std6ranges3__45__cpo9iter_moveE,(_ZN72_INTERNAL_3cc76c35_36_online_softmax_beamsearch_kernels_cu_d71c890f_33096thrust24THRUST_300001_SM_1030_NS12placeholders2_2E - _ZN72_INTERNAL_3cc76c35_36_online_softmax_beamsearch_kernels_cu_d71c890f_33094cuda3std6ranges3__45__cpo9iter_moveE)
_ZN72_INTERNAL_3cc76c35_36_online_softmax_beamsearch_kernels_cu_d71c890f_33094cuda3std6ranges3__45__cpo9iter_moveE:
	.zero		1
	.type		_ZN72_INTERNAL_3cc76c35_36_online_softmax_beamsearch_kernels_cu_d71c890f_33096thrust24THRUST_300001_SM_1030_NS12placeholders2_2E,@object
	.size		_ZN72_INTERNAL_3cc76c35_36_online_softmax_beamsearch_kernels_cu_d71c890f_33096thrust24THRUST_300001_SM_1030_NS12placeholders2_2E,(_ZN72_INTERNAL_3cc76c35_36_online_softmax_beamsearch_kernels_cu_d71c890f_33096thrust24THRUST_300001_SM_1030_NS12placeholders2_4E - _ZN72_INTERNAL_3cc76c35_36_online_softmax_beamsearch_kernels_cu_d71c890f_33096thrust24THRUST_300001_SM_1030_NS12placeholders2_2E)
_ZN72_INTERNAL_3cc76c35_36_online_softmax_beamsearch_kernels_cu_d71c890f_33096thrust24THRUST_300001_SM_1030_NS12placeholders2_2E:
	.zero		1
	.type		_ZN72_INTERNAL_3cc76c35_36_online_softmax_beamsearch_kernels_cu_d71c890f_33096thrust24THRUST_300001_SM_1030_NS12placeholders2_4E,@object
	.size		_ZN72_INTERNAL_3cc76c35_36_online_softmax_beamsearch_kernels_cu_d71c890f_33096thrust24THRUST_300001_SM_1030_NS12placeholders2_4E,(_ZN72_INTERNAL_3cc76c35_36_online_softmax_beamsearch_kernels_cu_d71c890f_33094cuda3std3__45__cpo3endE - _ZN72_INTERNAL_3cc76c35_36_online_softmax_beamsearch_kernels_cu_d71c890f_33096thrust24THRUST_300001_SM_1030_NS12placeholders2_4E)
_ZN72_INTERNAL_3cc76c35_36_online_softmax_beamsearch_kernels_cu_d71c890f_33096thrust24THRUST_300001_SM_1030_NS12placeholders2_4E:
	.zero		1
	.type		_ZN72_INTERNAL_3cc76c35_36_online_softmax_beamsearch_kernels_cu_d71c890f_33094cuda3std3__45__cpo3endE,@object
	.size		_ZN72_INTERNAL_3cc76c35_36_online_softmax_beamsearch_kernels_cu_d71c890f_33094cuda3std3__45__cpo3endE,(_ZN72_INTERNAL_3cc76c35_36_online_softmax_beamsearch_kernels_cu_d71c890f_33094cuda3std6ranges3__45__cpo3endE - _ZN72_INTERNAL_3cc76c35_36_online_softmax_beamsearch_kernels_cu_d71c890f_33094cuda3std3__45__cpo3endE)
_ZN72_INTERNAL_3cc76c35_36_online_softmax_beamsearch_kernels_cu_d71c890f_33094cuda3std3__45__cpo3endE:
	.zero		1
	.type		_ZN72_INTERNAL_3cc76c35_36_online_softmax_beamsearch_kernels_cu_d71c890f_33094cuda3std6ranges3__45__cpo3endE,@object
	.size		_ZN72_INTERNAL_3cc76c35_36_online_softmax_beamsearch_kernels_cu_d71c890f_33094cuda3std6ranges3__45__cpo3endE,(_ZN72_INTERNAL_3cc76c35_36_online_softmax_beamsearch_kernels_cu_d71c890f_33094cuda3std3__419piecewise_constructE - _ZN72_INTERNAL_3cc76c35_36_online_softmax_beamsearch_kernels_cu_d71c890f_33094cuda3std6ranges3__45__cpo3endE)
_ZN72_INTERNAL_3cc76c35_36_online_softmax_beamsearch_kernels_cu_d71c890f_33094cuda3std6ranges3__45__cpo3endE:
	.zero		1
	.type		_ZN72_INTERNAL_3cc76c35_36_online_softmax_beamsearch_kernels_cu_d71c890f_33094cuda3std3__419piecewise_constructE,@object
	.size		_ZN72_INTERNAL_3cc76c35_36_online_softmax_beamsearch_kernels_cu_d71c890f_33094cuda3std3__419piecewise_constructE,(_ZN72_INTERNAL_3cc76c35_36_online_softmax_beamsearch_kernels_cu_d71c890f_33094cuda3std6ranges3__45__cpo5cdataE - _ZN72_INTERNAL_3cc76c35_36_online_softmax_beamsearch_kernels_cu_d71c890f_33094cuda3std3__419piecewise_constructE)
_ZN72_INTERNAL_3cc76c35_36_online_softmax_beamsearch_kernels_cu_d71c890f_33094cuda3std3__419piecewise_constructE:
	.zero		1
	.type		_ZN72_INTERNAL_3cc76c35_36_online_softmax_beamsearch_kernels_cu_d71c890f_33094cuda3std6ranges3__45__cpo5cdataE,@object
	.size		_ZN72_INTERNAL_3cc76c35_36_online_softmax_beamsearch_kernels_cu_d71c890f_33094cuda3std6ranges3__45__cpo5cdataE,(_ZN72_INTERNAL_3cc76c35_36_online_softmax_beamsearch_kernels_cu_d71c890f_33096thrust24THRUST_300001_SM_1030_NS12placeholders2_8E - _ZN72_INTERNAL_3cc76c35_36_online_softmax_beamsearch_kernels_cu_d71c890f_33094cuda3std6ranges3__45__cpo5cdataE)
_ZN72_INTERNAL_3cc76c35_36_online_softmax_beamsearch_kernels_cu_d71c890f_33094cuda3std6ranges3__45__cpo5cdataE:
	.zero		1
	.type		_ZN72_INTERNAL_3cc76c35_36_online_softmax_beamsearch_kernels_cu_d71c890f_33096thrust24THRUST_300001_SM_1030_NS12placeholders2_8E,@object
	.size		_ZN72_INTERNAL_3cc76c35_36_online_softmax_beamsearch_kernels_cu_d71c890f_33096thrust24THRUST_300001_SM_1030_NS12placeholders2_8E,(_ZN72_INTERNAL_3cc76c35_36_online_softmax_beamsearch_kernels_cu_d71c890f_33094cuda3std3__45__cpo4rendE - _ZN72_INTERNAL_3cc76c35_36_online_softmax_beamsearch_kernels_cu_d71c890f_33096thrust24THRUST_300001_SM_1030_NS12placeholders2_8E)
_ZN72_INTERNAL_3cc76c35_36_online_softmax_beamsearch_kernels_cu_d71c890f_33096thrust24THRUST_300001_SM_1030_NS12placeholders2_8E:
	.zero		1
	.type		_ZN72_INTERNAL_3cc76c35_36_online_softmax_beamsearch_kernels_cu_d71c890f_33094cuda3std3__45__cpo4rendE,@object
	.size		_ZN72_INTERNAL_3cc76c35_36_online_softmax_beamsearch_kernels_cu_d71c890f_33094cuda3std3__45__cpo4rendE,(_ZN72_INTERNAL_3cc76c35_36_online_softmax_beamsearch_kernels_cu_d71c890f_33094cuda3std6ranges3__45__cpo9iter_swapE - _ZN72_INTERNAL_3cc76c35_36_online_softmax_beamsearch_kernels_cu_d71c890f_33094cuda3std3__45__cpo4rendE)
_ZN72_INTERNAL_3cc76c35_36_online_softmax_beamsearch_kernels_cu_d71c890f_33094cuda3std3__45__cpo4rendE:
	.zero		1
	.type		_ZN72_INTERNAL_3cc76c35_36_online_softmax_beamsearch_kernels_cu_d71c890f_33094cuda3std6ranges3__45__cpo9iter_swapE,@object
	.size		_ZN72_INTERNAL_3cc76c35_36_online_softmax_beamsearch_kernels_cu_d71c890f_33094cuda3std6ranges3__45__cpo9iter_swapE,(_ZN72_INTERNAL_3cc76c35_36_online_softmax_beamsearch_kernels_cu_d71c890f_33094cuda3std3__48unexpectE - _ZN72_INTERNAL_3cc76c35_36_online_softmax_beamsearch_kernels_cu_d71c890f_33094cuda3std6ranges3__45__cpo9iter_swapE)
_ZN72_INTERNAL_3cc76c35_36_online_softmax_beamsearch_kernels_cu_d71c890f_33094cuda3std6ranges3__45__cpo9iter_swapE:
	.zero		1
	.type		_ZN72_INTERNAL_3cc76c35_36_online_softmax_beamsearch_kernels_cu_d71c890f_33094cuda3std3__48unexpectE,@object
	.size		_ZN72_INTERNAL_3cc76c35_36_online_softmax_beamsearch_kernels_cu_d71c890f_33094cuda3std3__48unexpectE,(_ZN72_INTERNAL_3cc76c35_36_online_softmax_beamsearch_kernels_cu_d71c890f_33096thrust24THRUST_300001_SM_1030_NS6system6detail10sequential3seqE - _ZN72_INTERNAL_3cc76c35_36_online_softmax_beamsearch_kernels_cu_d71c890f_33094cuda3std3__48unexpectE)
_ZN72_INTERNAL_3cc76c35_36_online_softmax_beamsearch_kernels_cu_d71c890f_33094cuda3std3__48unexpectE:
	.zero		1
	.type		_ZN72_INTERNAL_3cc76c35_36_online_softmax_beamsearch_kernels_cu_d71c890f_33096thrust24THRUST_300001_SM_1030_NS6system6detail10sequential3seqE,@object
	.size		_ZN72_INTERNAL_3cc76c35_36_online_softmax_beamsearch_kernels_cu_d71c890f_33096thrust24THRUST_300001_SM_1030_NS6system6detail10sequential3seqE,(.L_38 - _ZN72_INTERNAL_3cc76c35_36_online_softmax_beamsearch_kernels_cu_d71c890f_33096thrust24THRUST_300001_SM_1030_NS6system6detail10sequential3seqE)
_ZN72_INTERNAL_3cc76c35_36_online_softmax_beamsearch_kernels_cu_d71c890f_33096thrust24THRUST_300001_SM_1030_NS6system6detail10sequential3seqE:
	.zero		1
.L_38:


//--------------------- .nv.shared._ZN17fastertransformer38beam_online_softmax_topk_stage2_kernelI6__halfLi128ELi128EEEvPKfS3_PiPT_ii --------------------------
	.section	.nv.shared._ZN17fastertransformer38beam_online_softmax_topk_stage2_kernelI6__halfLi128ELi128EEEvPKfS3_PiPT_ii,"aw",@nobits
	.sectionflags	@""
	.align	16
.nv.shared._ZN17fastertransformer38beam_online_softmax_topk_stage2_kernelI6__halfLi128ELi128EEEvPKfS3_PiPT_ii:
	.zero		4912


//--------------------- .nv.shared._ZN17fastertransformer38beam_online_softmax_topk_stage2_kernelI6__halfLi128ELi64EEEvPKfS3_PiPT_ii --------------------------
	.section	.nv.shared._ZN17fastertransformer38beam_online_softmax_topk_stage2_kernelI6__halfLi128ELi64EEEvPKfS3_PiPT_ii,"aw",@nobits
	.sectionflags	@""
	.align	16
.nv.shared._ZN17fastertransformer38beam_online_softmax_topk_stage2_kernelI6__halfLi128ELi64EEEvPKfS3_PiPT_ii:
	.zero		3360


//--------------------- .nv.shared._ZN17fastertransformer38beam_online_softmax_topk_stage2_kernelI6__halfLi128ELi32EEEvPKfS3_PiPT_ii --------------------------
	.section	.nv.shared._ZN17fastertransformer38beam_online_softmax_topk_stage2_kernelI6__halfLi128ELi32EEEvPKfS3_PiPT_ii,"aw",@nobits
	.sectionflags	@""
	.align	16
	.zero		1024


//--------------------- .nv.shared._ZN17fastertransformer38beam_online_softmax_topk_stage1_kernelI6__halfLi1ELi128ELi64EEEvPKT_S4_PKbPfiiPKi --------------------------
	.section	.nv.shared._ZN17fastertransformer38beam_online_softmax_topk_stage1_kernelI6__halfLi1ELi128ELi64EEEvPKT_S4_PKbPfiiPKi,"aw",@nobits
	.sectionflags	@""
	.align	16
.nv.shared._ZN17fastertransformer38beam_online_softmax_topk_stage1_kernelI6__halfLi1ELi128ELi64EEEvPKT_S4_PKbPfiiPKi:
	.zero		4400


//--------------------- .nv.shared._ZN17fastertransformer17batch_topk_kernelI6__halfLi64ELi32EEEvPKiPKT_PiPfS8_PKbS3_NS_14BeamHypothesesEiiifS4_ --------------------------
	.section	.nv.shared._ZN17fastertransformer17batch_topk_kernelI6__halfLi64ELi32EEEvPKiPKT_PiPfS8_PKbS3_NS_14BeamHypothesesEiiifS4_,"aw",@nobits
	.sectionflags	@""
	.align	16
.nv.shared._ZN17fastertransformer17batch_topk_kernelI6__halfLi64ELi32EEEvPKiPKT_PiPfS8_PKbS3_NS_14BeamHypothesesEiiifS4_:
	.zero		1296


//--------------------- .nv.shared._ZN17fastertransformer38beam_online_softmax_topk_stage2_kernelI6__halfLi64ELi128EEEvPKfS3_PiPT_ii --------------------------
	.section	.nv.shared._ZN17fastertransformer38beam_online_softmax_topk_stage2_kernelI6__halfLi64ELi128EEEvPKfS3_PiPT_ii,"aw",@nobits
	.sectionflags	@""
	.align	16
.nv.shared._ZN17fastertransformer38beam_online_softmax_topk_stage2_kernelI6__halfLi64ELi128EEEvPKfS3_PiPT_ii:
	.zero		2992


//--------------------- .nv.shared._ZN17fastertransformer38beam_online_softmax_topk_stage2_kernelI6__halfLi64ELi64EEEvPKfS3_PiPT_ii --------------------------
	.section	.nv.shared._ZN17fastertransformer38beam_online_softmax_topk_stage2_kernelI6__halfLi64ELi64EEEvPKfS3_PiPT_ii,"aw",@nobits
	.sectionflags	@""
	.align	16
.nv.shared._ZN17fastertransformer38beam_online_softmax_topk_stage2_kernelI6__halfLi64ELi64EEEvPKfS3_PiPT_ii:
	.zero		2208


//--------------------- .nv.shared._ZN17fastertransformer38beam_online_softmax_topk_stage2_kernelI6__halfLi64ELi32EEEvPKfS3_PiPT_ii --------------------------
	.section	.nv.shared._ZN17fastertransformer38beam_online_softmax_topk_stage2_kernelI6__halfLi64ELi32EEEvPKfS3_PiPT_ii,"aw",@nobits
	.sectionflags	@""
	.align	16
	.zero		1024


//--------------------- .nv.shared._ZN17fastertransformer38beam_online_softmax_topk_stage1_kernelI6__halfLi1ELi64ELi64EEEvPKT_S4_PKbPfiiPKi --------------------------
	.section	.nv.shared._ZN17fastertransformer38beam_online_softmax_topk_stage1_kernelI6__halfLi1ELi64ELi64EEEvPKT_S4_PKbPfiiPKi,"aw",@nobits
	.sectionflags	@""
	.align	16
.nv.shared._ZN17fastertransformer38beam_online_softmax_topk_stage1_kernelI6__halfLi1ELi64ELi64EEEvPKT_S4_PKbPfiiPKi:
	.zero		2736


//--------------------- .nv.shared._ZN17fastertransformer17batch_topk_kernelI6__halfLi32ELi32EEEvPKiPKT_PiPfS8_PKbS3_NS_14BeamHypothesesEiiifS4_ --------------------------
	.section	.nv.shared._ZN17fastertransformer17batch_topk_kernelI6__halfLi32ELi32EEEvPKiPKT_PiPfS8_PKbS3_NS_14BeamHypothesesEiiifS4_,"aw",@nobits
	.sectionflags	@""
	.align	16
.nv.shared._ZN17fastertransformer17batch_topk_kernelI6__halfLi32ELi32EEEvPKiPKT_PiPfS8_PKbS3_NS_14BeamHypothesesEiiifS4_:
	.zero		1168


//--------------------- .nv.shared._ZN17fastertransformer38beam_online_softmax_topk_stage2_kernelI6__halfLi32ELi128EEEvPKfS3_PiPT_ii --------------------------
	.section	.nv.shared._ZN17fastertransformer38beam_online_softmax_topk_stage2_kernelI6__halfLi32ELi128EEEvPKfS3_PiPT_ii,"aw",@nobits
	.sectionflags	@""
	.align	16
.nv.shared._ZN17fastertransformer38beam_online_softmax_topk_stage2_kernelI6__halfLi32ELi128EEEvPKfS3_PiPT_ii:
	.zero		2032


//--------------------- .nv.shared._ZN17fastertransformer38beam_online_softmax_topk_stage2_kernelI6__halfLi32ELi64EEEvPKfS3_PiPT_ii --------------------------
	.section	.nv.shared._ZN17fastertransformer38beam_online_softmax_topk_stage2_kernelI6__halfLi32ELi64EEEvPKfS3_PiPT_ii,"aw",@nobits
	.sectionflags	@""
	.align	16
.nv.shared._ZN17fastertransformer38beam_online_softmax_topk_stage2_kernelI6__halfLi32ELi64EEEvPKfS3_PiPT_ii:
	.zero		1632


//--------------------- .nv.shared._ZN17fastertransformer38beam_online_softmax_topk_stage2_kernelI6__halfLi32ELi32EEEvPKfS3_PiPT_ii --------------------------
	.section	.nv.shared._ZN17fastertransformer38beam_online_softmax_topk_stage2_kernelI6__halfLi32ELi32EEEvPKfS3_PiPT_ii,"aw",@nobits
	.sectionflags	@""
	.align	16
	.zero		1024


//--------------------- .nv.shared._ZN17fastertransformer38beam_online_softmax_topk_stage1_kernelI6__halfLi1ELi32ELi64EEEvPKT_S4_PKbPfiiPKi --------------------------
	.section	.nv.shared._ZN17fastertransformer38beam_online_softmax_topk_stage1_kernelI6__halfLi1ELi32ELi64EEEvPKT_S4_PKbPfiiPKi,"aw",@nobits
	.sectionflags	@""
	.align	16
.nv.shared._ZN17fastertransformer38beam_online_softmax_topk_stage1_kernelI6__halfLi1ELi32ELi64EEEvPKT_S4_PKbPfiiPKi:
	.zero		1904


//--------------------- .nv.shared._ZN17fastertransformer17batch_topk_kernelI6__halfLi16ELi32EEEvPKiPKT_PiPfS8_PKbS3_NS_14BeamHypothesesEiiifS4_ --------------------------
	.section	.nv.shared._ZN17fastertransformer17batch_topk_kernelI6__halfLi16ELi32EEEvPKiPKT_PiPfS8_PKbS3_NS_14BeamHypothesesEiiifS4_,"aw",@nobits
	.sectionflags	@""
	.align	16
.nv.shared._ZN17fastertransformer17batch_topk_kernelI6__halfLi16ELi32EEEvPKiPKT_PiPfS8_PKbS3_NS_14BeamHypothesesEiiifS4_:
	.zero		1104


//--------------------- .nv.shared._ZN17fastertransformer38beam_online_softmax_topk_stage2_kernelI6__halfLi16ELi128EEEvPKfS3_PiPT_ii --------------------------
	.section	.nv.shared._ZN17fastertransformer38beam_online_softmax_topk_stage2_kernelI6__halfLi16ELi128EEEvPKfS3_PiPT_ii,"aw",@nobits
	.sectionflags	@""
	.align	16
.nv.shared._ZN17fastertransformer38beam_online_softmax_topk_stage2_kernelI6__halfLi16ELi128EEEvPKfS3_PiPT_ii:
	.zero		1552


//--------------------- .nv.shared._ZN17fastertransformer38beam_online_softmax_topk_stage2_kernelI6__halfLi16ELi64EEEvPKfS3_PiPT_ii --------------------------
	.section	.nv.shared._ZN17fastertransformer38beam_online_softmax_topk_stage2_kernelI6__halfLi16ELi64EEEvPKfS3_PiPT_ii,"aw",@nobits
	.sectionflags	@""
	.align	16
.nv.shared._ZN17fastertransformer38beam_online_softmax_topk_stage2_kernelI6__halfLi16ELi64EEEvPKfS3_PiPT_ii:
	.zero		1344


//--------------------- .nv.shared._ZN17fastertransformer38beam_online_softmax_topk_stage2_kernelI6__halfLi16ELi32EEEvPKfS3_PiPT_ii --------------------------
	.section	.nv.shared._ZN17fastertransformer38beam_online_softmax_topk_stage2_kernelI6__halfLi16ELi32EEEvPKfS3_PiPT_ii,"aw",@nobits
	.sectionflags	@""
	.align	16
	.zero		1024


//--------------------- .nv.shared._ZN17fastertransformer38beam_online_softmax_topk_stage1_kernelI6__halfLi1ELi16ELi128EEEvPKT_S4_PKbPfiiPKi --------------------------
	.section	.nv.shared._ZN17fastertransformer38beam_online_softmax_topk_stage1_kernelI6__halfLi1ELi16ELi128EEEvPKT_S4_PKbPfiiPKi,"aw",@nobits
	.sectionflags	@""
	.align	16
.nv.shared._ZN17fastertransformer38beam_online_softmax_topk_stage1_kernelI6__halfLi1ELi16ELi128EEEvPKT_S4_PKbPfiiPKi:
	.zero		1696


//--------------------- .nv.shared._ZN17fastertransformer17batch_topk_kernelI6__halfLi8ELi32EEEvPKiPKT_PiPfS8_PKbS3_NS_14BeamHypothesesEiiifS4_ --------------------------
	.section	.nv.shared._ZN17fastertransformer17batch_topk_kernelI6__halfLi8ELi32EEEvPKiPKT_PiPfS8_PKbS3_NS_14BeamHypothesesEiiifS4_,"aw",@nobits
	.sectionflags	@""
	.align	16
.nv.shared._ZN17fastertransformer17batch_topk_kernelI6__halfLi8ELi32EEEvPKiPKT_PiPfS8_PKbS3_NS_14BeamHypothesesEiiifS4_:
	.zero		1072


//--------------------- .nv.shared._ZN17fastertransformer38beam_online_softmax_topk_stage2_kernelI6__halfLi8ELi128EEEvPKfS3_PiPT_ii --------------------------
	.section	.nv.shared._ZN17fastertransformer38beam_online_softmax_topk_stage2_kernelI6__halfLi8ELi128EEEvPKfS3_PiPT_ii,"aw",@nobits
	.sectionflags	@""
	.align	16
.nv.shared._ZN17fastertransformer38beam_online_softmax_topk_stage2_kernelI6__halfLi8ELi128EEEvPKfS3_PiPT_ii:
	.zero		1312


//--------------------- .nv.shared._ZN17fastertransformer38beam_online_softmax_topk_stage2_kernelI6__halfLi8ELi64EEEvPKfS3_PiPT_ii --------------------------
	.section	.nv.shared._ZN17fastertransformer38beam_online_softmax_topk_stage2_kernelI6__halfLi8ELi64EEEvPKfS3_PiPT_ii,"aw",@nobits
	.sectionflags	@""
	.align	16
.nv.shared._ZN17fastertransformer38beam_online_softmax_topk_stage2_kernelI6__halfLi8ELi64EEEvPKfS3_PiPT_ii:
	.zero		1200


//--------------------- .nv.shared._ZN17fastertransformer38beam_online_softmax_topk_stage2_kernelI6__halfLi8ELi32EEEvPKfS3_PiPT_ii --------------------------
	.section	.nv.shared._ZN17fastertransformer38beam_online_softmax_topk_stage2_kernelI6__halfLi8ELi32EEEvPKfS3_PiPT_ii,"aw",@nobits
	.sectionflags	@""
	.align	16
	.zero		1024


//--------------------- .nv.shared._ZN17fastertransformer38beam_online_softmax_topk_stage1_kernelI6__halfLi1ELi8ELi256EEEvPKT_S4_PKbPfiiPKi --------------------------
	.section	.nv.shared._ZN17fastertransformer38beam_online_softmax_topk_stage1_kernelI6__halfLi1ELi8ELi256EEEvPKT_S4_PKbPfiiPKi,"aw",@nobits
	.sectionflags	@""
	.align	16
.nv.shared._ZN17fastertransformer38beam_online_softmax_topk_stage1_kernelI6__halfLi1ELi8ELi256EEEvPKT_S4_PKbPfiiPKi:
	.zero		1616


//--------------------- .nv.shared._ZN17fastertransformer17batch_topk_kernelIfLi128ELi32EEEvPKiPKT_PiPfS7_PKbS2_NS_14BeamHypothesesEiiifS3_ --------------------------
	.section	.nv.shared._ZN17fastertransformer17batch_topk_kernelIfLi128ELi32EEEvPKiPKT_PiPfS7_PKbS2_NS_14BeamHypothesesEiiifS3_,"aw",@nobits
	.sectionflags	@""
	.align	16
.nv.shared._ZN17fastertransformer17batch_topk_kernelIfLi128ELi32EEEvPKiPKT_PiPfS7_PKbS2_NS_14BeamHypothesesEiiifS3_:
	.zero		1552


//--------------------- .nv.shared._ZN17fastertransformer38beam_online_softmax_topk_stage2_kernelIfLi128ELi128EEEvPKfS2_PiPT_ii --------------------------
	.section	.nv.shared._ZN17fastertransformer38beam_online_softmax_topk_stage2_kernelIfLi128ELi128EEEvPKfS2_PiPT_ii,"aw",@nobits
	.sectionflags	@""
	.align	16
.nv.shared._ZN17fastertransformer38beam_online_softmax_topk_stage2_kernelIfLi128ELi128EEEvPKfS2_PiPT_ii:
	.zero		6192


//--------------------- .nv.shared._ZN17fastertransformer38beam_online_softmax_topk_stage2_kernelIfLi128ELi64EEEvPKfS2_PiPT_ii --------------------------
	.section	.nv.shared._ZN17fastertransformer38beam_online_softmax_topk_stage2_kernelIfLi128ELi64EEEvPKfS2_PiPT_ii,"aw",@nobits
	.sectionflags	@""
	.align	16
.nv.shared._ZN17fastertransformer38beam_online_softmax_topk_stage2_kernelIfLi128ELi64EEEvPKfS2_PiPT_ii:
	.zero		4128


//--------------------- .nv.shared._ZN17fastertransformer38beam_online_softmax_topk_stage2_kernelIfLi128ELi32EEEvPKfS2_PiPT_ii --------------------------
	.section	.nv.shared._ZN17fastertransformer38beam_online_softmax_topk_stage2_kernelIfLi128ELi32EEEvPKfS2_PiPT_ii,"aw",@nobits
	.sectionflags	@""
	.align	16
	.zero		1024


//--------------------- .nv.shared._ZN17fastertransformer38beam_online_softmax_topk_stage1_kernelIfLi1ELi128ELi64EEEvPKT_S3_PKbPfiiPKi --------------------------
	.section	.nv.shared._ZN17fastertransformer38beam_online_softmax_topk_stage1_kernelIfLi1ELi128ELi64EEEvPKT_S3_PKbPfiiPKi,"aw",@nobits
	.sectionflags	@""
	.align	16
.nv.shared._ZN17fastertransformer38beam_online_softmax_topk_stage1_kernelIfLi1ELi128ELi64EEEvPKT_S3_PKbPfiiPKi:
	.zero		5168


//--------------------- .nv.shared._ZN17fastertransformer17batch_topk_kernelIfLi64ELi32EEEvPKiPKT_PiPfS7_PKbS2_NS_14BeamHypothesesEiiifS3_ --------------------------
	.section	.nv.shared._ZN17fastertransformer17batch_topk_kernelIfLi64ELi32EEEvPKiPKT_PiPfS7_PKbS2_NS_14BeamHypothesesEiiifS3_,"aw",@nobits
	.sectionflags	@""
	.align	16
.nv.shared._ZN17fastertransformer17batch_topk_kernelIfLi64ELi32EEEvPKiPKT_PiPfS7_PKbS2_NS_14BeamHypothesesEiiifS3_:
	.zero		1296


//--------------------- .nv.shared._ZN17fastertransformer38beam_online_softmax_topk_stage2_kernelIfLi64ELi128EEEvPKfS2_PiPT_ii --------------------------
	.section	.nv.shared._ZN17fastertransformer38beam_online_softmax_topk_stage2_kernelIfLi64ELi128EEEvPKfS2_PiPT_ii,"aw",@nobits
	.sectionflags	@""
	.align	16
.nv.shared._ZN17fastertransformer38beam_online_softmax_topk_stage2_kernelIfLi64ELi128EEEvPKfS2_PiPT_ii:
	.zero		3632


//--------------------- .nv.shared._ZN17fastertransformer38beam_online_softmax_topk_stage2_kernelIfLi64ELi64EEEvPKfS2_PiPT_ii --------------------------
	.section	.nv.shared._ZN17fastertransformer38beam_online_softmax_topk_stage2_kernelIfLi64ELi64EEEvPKfS2_PiPT_ii,"aw",@nobits
	.sectionflags	@""
	.align	16
.nv.shared._ZN17fastertransformer38beam_online_softmax_topk_stage2_kernelIfLi64ELi64EEEvPKfS2_PiPT_ii:
	.zero		2592


//--------------------- .nv.shared._ZN17fastertransformer38beam_online_softmax_topk_stage2_kernelIfLi64ELi32EEEvPKfS2_PiPT_ii --------------------------
	.section	.nv.shared._ZN17fastertransformer38beam_online_softmax_topk_stage2_kernelIfLi64ELi32EEEvPKfS2_PiPT_ii,"aw",@nobits
	.sectionflags	@""
	.align	16
	.zero		1024


//--------------------- .nv.shared._ZN17fastertransformer38beam_online_softmax_topk_stage1_kernelIfLi1ELi64ELi64EEEvPKT_S3_PKbPfiiPKi --------------------------
	.section	.nv.shared._ZN17fastertransformer38beam_online_softmax_topk_stage1_kernelIfLi1ELi64ELi64EEEvPKT_S3_PKbPfiiPKi,"aw",@nobits
	.sectionflags	@""
	.align	16
.nv.shared._ZN17fastertransformer38beam_online_softmax_topk_stage1_kernelIfLi1ELi64ELi64EEEvPKT_S3_PKbPfiiPKi:
	.zero		3120


//--------------------- .nv.shared._ZN17fastertransformer17batch_topk_kernelIfLi32ELi32EEEvPKiPKT_PiPfS7_PKbS2_NS_14BeamHypothesesEiiifS3_ --------------------------
	.section	.nv.shared._ZN17fastertransformer17batch_topk_kernelIfLi32ELi32EEEvPKiPKT_PiPfS7_PKbS2_NS_14BeamHypothesesEiiifS3_,"aw",@nobits
	.sectionflags	@""
	.align	16
.nv.shared._ZN17fastertransformer17batch_topk_kernelIfLi32ELi32EEEvPKiPKT_PiPfS7_PKbS2_NS_14BeamHypothesesEiiifS3_:
	.zero		1168


//--------------------- .nv.shared._ZN17fastertransformer38beam_online_softmax_topk_stage2_kernelIfLi32ELi128EEEvPKfS2_PiPT_ii --------------------------
	.section	.nv.shared._ZN17fastertransformer38beam_online_softmax_topk_stage2_kernelIfLi32ELi128EEEvPKfS2_PiPT_ii,"aw",@nobits
	.sectionflags	@""
	.align	16
.nv.shared._ZN17fastertransformer38beam_online_softmax_topk_stage2_kernelIfLi32ELi128EEEvPKfS2_PiPT_ii:
	.zero		2352


//--------------------- .nv.shared._ZN17fastertransformer38beam_online_softmax_topk_stage2_kernelIfLi32ELi64EEEvPKfS2_PiPT_ii --------------------------
	.section	.nv.shared._ZN17fastertransformer38beam_online_softmax_topk_stage2_kernelIfLi32ELi64EEEvPKfS2_PiPT_ii,"aw",@nobits
	.sectionflags	@""
	.align	16
.nv.shared._ZN17fastertransformer38beam_online_softmax_topk_stage2_kernelIfLi32ELi64EEEvPKfS2_PiPT_ii:
	.zero		1824


//--------------------- .nv.shared._ZN17fastertransformer38beam_online_softmax_topk_stage2_kernelIfLi32ELi32EEEvPKfS2_PiPT_ii --------------------------
	.section	.nv.shared._ZN17fastertransformer38beam_online_softmax_topk_stage2_kernelIfLi32ELi32EEEvPKfS2_PiPT_ii,"aw",@nobits
	.sectionflags	@""
	.align	16
	.zero		1024


//--------------------- .nv.shared._ZN17fastertransformer38beam_online_softmax_topk_stage1_kernelIfLi1ELi32ELi64EEEvPKT_S3_PKbPfiiPKi --------------------------
	.section	.nv.shared._ZN17fastertransformer38beam_online_softmax_topk_stage1_kernelIfLi1ELi32ELi64EEEvPKT_S3_PKbPfiiPKi,"aw",@nobits
	.sectionflags	@""
	.align	16
.nv.shared._ZN17fastertransformer38beam_online_softmax_topk_stage1_kernelIfLi1ELi32ELi64EEEvPKT_S3_PKbPfiiPKi:
	.zero		2096


//--------------------- .nv.shared._ZN17fastertransformer17batch_topk_kernelIfLi16ELi32EEEvPKiPKT_PiPfS7_PKbS2_NS_14BeamHypothesesEiiifS3_ --------------------------
	.section	.nv.shared._ZN17fastertransformer17batch_topk_kernelIfLi16ELi32EEEvPKiPKT_PiPfS7_PKbS2_NS_14BeamHypothesesEiiifS3_,"aw",@nobits
	.sectionflags	@""
	.align	16
.nv.shared._ZN17fastertransformer17batch_topk_kernelIfLi16ELi32EEEvPKiPKT_PiPfS7_PKbS2_NS_14BeamHypothesesEiiifS3_:
	.zero		1104


//--------------------- .nv.shared._ZN17fastertransformer38beam_online_softmax_topk_stage2_kernelIfLi16ELi128EEEvPKfS2_PiPT_ii --------------------------
	.section	.nv.shared._ZN17fastertransformer38beam_online_softmax_topk_stage2_kernelIfLi16ELi128EEEvPKfS2_PiPT_ii,"aw",@nobits
	.sectionflags	@""
	.align	16
.nv.shared._ZN17fastertransformer38beam_online_softmax_topk_stage2_kernelIfLi16ELi128EEEvPKfS2_PiPT_ii:
	.zero		1712


//--------------------- .nv.shared._ZN17fastertransformer38beam_online_softmax_topk_stage2_kernelIfLi16ELi64EEEvPKfS2_PiPT_ii --------------------------
	.section	.nv.shared._ZN17fastertransformer38beam_online_softmax_topk_stage2_kernelIfLi16ELi64EEEvPKfS2_PiPT_ii,"aw",@nobits
	.sectionflags	@""
	.align	16
.nv.shared._ZN17fastertransformer38beam_online_softmax_topk_stage2_kernelIfLi16ELi64EEEvPKfS2_PiPT_ii:
	.zero		1440


//--------------------- .nv.shared._ZN17fastertransformer38beam_online_softmax_topk_stage2_kernelIfLi16ELi32EEEvPKfS2_PiPT_ii --------------------------
	.section	.nv.shared._ZN17fastertransformer38beam_online_softmax_topk_stage2_kernelIfLi16ELi32EEEvPKfS2_PiPT_ii,"aw",@nobits
	.sectionflags	@""
	.align	16
	.zero		1024


//--------------------- .nv.shared._ZN17fastertransformer38beam_online_softmax_topk_stage1_kernelIfLi1ELi16ELi128EEEvPKT_S3_PKbPfiiPKi --------------------------
	.section	.nv.shared._ZN17fastertransformer38beam_online_softmax_topk_stage1_kernelIfLi1ELi16ELi128EEEvPKT_S3_PKbPfiiPKi,"aw",@nobits
	.sectionflags	@""
	.align	16
.nv.shared._ZN17fastertransformer38beam_online_softmax_topk_stage1_kernelIfLi1ELi16ELi128EEEvPKT_S3_PKbPfiiPKi:
	.zero		1856


//--------------------- .nv.shared._ZN17fastertransformer38beam_online_softmax_topk_stage2_kernelIfLi4ELi128EEEvPKfS2_PiPT_ii --------------------------
	.section	.nv.shared._ZN17fastertransformer38beam_online_softmax_topk_stage2_kernelIfLi4ELi128EEEvPKfS2_PiPT_ii,"aw",@nobits
	.sectionflags	@""
	.align	16
.nv.shared._ZN17fastertransformer38beam_online_softmax_topk_stage2_kernelIfLi4ELi128EEEvPKfS2_PiPT_ii:
	.zero		1232


//--------------------- .nv.shared._ZN17fastertransformer38beam_online_softmax_topk_stage2_kernelIfLi4ELi64EEEvPKfS2_PiPT_ii --------------------------
	.section	.nv.shared._ZN17fastertransformer38beam_online_softmax_topk_stage2_kernelIfLi4ELi64EEEvPKfS2_PiPT_ii,"aw",@nobits
	.sectionflags	@""
	.align	16
.nv.shared._ZN17fastertransformer38beam_online_softmax_topk_stage2_kernelIfLi4ELi64EEEvPKfS2_PiPT_ii:
	.zero		1152


//--------------------- .nv.shared._ZN17fastertransformer38beam_online_softmax_topk_stage2_kernelIfLi4ELi32EEEvPKfS2_PiPT_ii --------------------------
	.section	.nv.shared._ZN17fastertransformer38beam_online_softmax_topk_stage2_kernelIfLi4ELi32EEEvPKfS2_PiPT_ii,"aw",@nobits
	.sectionflags	@""
	.align	16
	.zero		1024


//--------------------- .nv.shared._ZN17fastertransformer17batch_topk_kernelIfLi8ELi32EEEvPKiPKT_PiPfS7_PKbS2_NS_14BeamHypothesesEiiifS3_ --------------------------
	.section	.nv.shared._ZN17fastertransformer17batch_topk_kernelIfLi8ELi32EEEvPKiPKT_PiPfS7_PKbS2_NS_14BeamHypothesesEiiifS3_,"aw",@nobits
	.sectionflags	@""
	.align	16
.nv.shared._ZN17fastertransformer17batch_topk_kernelIfLi8ELi32EEEvPKiPKT_PiPfS7_PKbS2_NS_14BeamHypothesesEiiifS3_:
	.zero		1072


//--------------------- .nv.shared._ZN17fastertransformer38beam_online_softmax_topk_stage2_kernelIfLi8ELi128EEEvPKfS2_PiPT_ii --------------------------
	.section	.nv.shared._ZN17fastertransformer38beam_online_softmax_topk_stage2_kernelIfLi8ELi128EEEvPKfS2_PiPT_ii,"aw",@nobits
	.sectionflags	@""
	.align	16
.nv.shared._ZN17fastertransformer38beam_online_softmax_topk_stage2_kernelIfLi8ELi128EEEvPKfS2_PiPT_ii:
	.zero		1392


//--------------------- .nv.shared._ZN17fastertransformer38beam_online_softmax_topk_stage2_kernelIfLi8ELi64EEEvPKfS2_PiPT_ii --------------------------
	.section	.nv.shared._ZN17fastertransformer38beam_online_softmax_topk_stage2_kernelIfLi8ELi64EEEvPKfS2_PiPT_ii,"aw",@nobits
	.sectionflags	@""
	.align	16
.nv.shared._ZN17fastertransformer38beam_online_softmax_topk_stage2_kernelIfLi8ELi64EEEvPKfS2_PiPT_ii:
	.zero		1248


//--------------------- .nv.shared._ZN17fastertransformer38beam_online_softmax_topk_stage2_kernelIfLi8ELi32EEEvPKfS2_PiPT_ii --------------------------
	.section	.nv.shared._ZN17fastertransformer38beam_online_softmax_topk_stage2_kernelIfLi8ELi32EEEvPKfS2_PiPT_ii,"aw",@nobits
	.sectionflags	@""
	.align	16
	.zero		1024


//--------------------- .nv.shared._ZN17fastertransformer38beam_online_softmax_topk_stage1_kernelIfLi1ELi8ELi256EEEvPKT_S3_PKbPfiiPKi --------------------------
	.section	.nv.shared._ZN17fastertransformer38beam_online_softmax_topk_stage1_kernelIfLi1ELi8ELi256EEEvPKT_S3_PKbPfiiPKi,"aw",@nobits
	.sectionflags	@""
	.align	16
.nv.shared._ZN17fastertransformer38beam_online_softmax_topk_stage1_kernelIfLi1ELi8ELi256EEEvPKT_S3_PKbPfiiPKi:
	.zero		1760


//--------------------- .nv.shared._ZN3cub18CUB_300001_SM_10306detail11EmptyKernelIvEEvv --------------------------
	.section	.nv.shared._ZN3cub18CUB_300001_SM_10306detail11EmptyKernelIvEEvv,"aw",@nobits
	.sectionflags	@""
	.align	16
	.zero		1024


//--------------------- .nv.constant0._ZN17fastertransformer17batch_topk_kernelI6__halfLi128ELi32EEEvPKiPKT_PiPfS8_PKbS3_NS_14BeamHypothesesEiiifS4_ --------------------------
	.section	.nv.constant0._ZN17fastertransformer17batch_topk_kernelI6__halfLi128ELi32EEEvPKiPKT_PiPfS8_PKbS3_NS_14BeamHypothesesEiiifS4_,"a",@progbits
	.sectionflags	@""
	.align	4
.nv.constant0._ZN17fastertransformer17batch_topk_kernelI6__halfLi128ELi32EEEvPKiPKT_PiPfS8_PKbS3_NS_14BeamHypothesesEiiifS4_:
	.zero		1106


//--------------------- .nv.constant0._ZN17fastertransformer38beam_online_softmax_topk_stage2_kernelI6__halfLi128ELi128EEEvPKfS3_PiPT_ii --------------------------
	.section	.nv.constant0._ZN17fastertransformer38beam_online_softmax_topk_stage2_kernelI6__halfLi128ELi128EEEvPKfS3_PiPT_ii,"a",@progbits
	.sectionflags	@""
	.align	4
.nv.constant0._ZN17fastertransformer38beam_online_softmax_topk_stage2_kernelI6__halfLi128ELi128EEEvPKfS3_PiPT_ii:
	.zero		936


//--------------------- .nv.constant0._ZN17fastertransformer38beam_online_softmax_topk_stage2_kernelI6__halfLi128ELi64EEEvPKfS3_PiPT_ii --------------------------
	.section	.nv.constant0._ZN17fastertransformer38beam_online_softmax_topk_stage2_kernelI6__halfLi128ELi64EEEvPKfS3_PiPT_ii,"a",@progbits
	.sectionflags	@""
	.align	4
.nv.constant0._ZN17fastertransformer38beam_online_softmax_topk_stage2_kernelI6__halfLi128ELi64EEEvPKfS3_PiPT_ii:
	.zero		936


//--------------------- .nv.constant0._ZN17fastertransformer38beam_online_softmax_topk_stage2_kernelI6__halfLi128ELi32EEEvPKfS3_PiPT_ii --------------------------
	.section	.nv.constant0._ZN17fastertransformer38beam_online_softmax_topk_stage2_kernelI6__halfLi128ELi32EEEvPKfS3_PiPT_ii,"a",@progbits
	.sectionflags	@""
	.align	4
.nv.constant0._ZN17fastertransformer38beam_online_softmax_topk_stage2_kernelI6__halfLi128ELi32EEEvPKfS3_PiPT_ii:
	.zero		936


//--------------------- .nv.constant0._ZN17fastertransformer38beam_online_softmax_topk_stage1_kernelI6__halfLi1ELi128ELi64EEEvPKT_S4_PKbPfiiPKi --------------------------
	.section	.nv.constant0._ZN17fastertransformer38beam_online_softmax_topk_stage1_kernelI6__halfLi1ELi128ELi64EEEvPKT_S4_PKbPfiiPKi,"a",@progbits
	.sectionflags	@""
	.align	4
.nv.constant0._ZN17fastertransformer38beam_online_softmax_topk_stage1_kernelI6__halfLi1ELi128ELi64EEEvPKT_S4_PKbPfiiPKi:
	.zero		944


//--------------------- .nv.constant0._ZN17fastertransformer17batch_topk_kernelI6__halfLi64ELi32EEEvPKiPKT_PiPfS8_PKbS3_NS_14BeamHypothesesEiiifS4_ --------------------------
	.section	.nv.constant0._ZN17fastertransformer17batch_topk_kernelI6__halfLi64ELi32EEEvPKiPKT_PiPfS8_PKbS3_NS_14BeamHypothesesEiiifS4_,"a",@progbits
	.sectionflags	@""
	.align	4
.nv.constant0._ZN17fastertransformer17batch_topk_kernelI6__halfLi64ELi32EEEvPKiPKT_PiPfS8_PKbS3_NS_14BeamHypothesesEiiifS4_:
	.zero		1106


//--------------------- .nv.constant0._ZN17fastertransformer38beam_online_softmax_topk_stage2_kernelI6__halfLi64ELi128EEEvPKfS3_PiPT_ii --------------------------
	.section	.nv.constant0._ZN17fastertransformer38beam_online_softmax_topk_stage2_kernelI6__halfLi64ELi128EEEvPKfS3_PiPT_ii,"a",@progbits
	.sectionflags	@""
	.align	4
.nv.constant0._ZN17fastertransformer38beam_online_softmax_topk_stage2_kernelI6__halfLi64ELi128EEEvPKfS3_PiPT_ii:
	.zero		936


//--------------------- .nv.constant0._ZN17fastertransformer38beam_online_softmax_topk_stage2_kernelI6__halfLi64ELi64EEEvPKfS3_PiPT_ii --------------------------
	.section	.nv.constant0._ZN17fastertransformer38beam_online_softmax_topk_stage2_kernelI6__halfLi64ELi64EEEvPKfS3_PiPT_ii,"a",@progbits
	.sectionflags	@""
	.align	4
.nv.constant0._ZN17fastertransformer38beam_online_softmax_topk_stage2_kernelI6__halfLi64ELi64EEEvPKfS3_PiPT_ii:
	.zero		936


//--------------------- .nv.constant0._ZN17fastertransformer38beam_online_softmax_topk_stage2_kernelI6__halfLi64ELi32EEEvPKfS3_PiPT_ii --------------------------
	.section	.nv.constant0._ZN17fastertransformer38beam_online_softmax_topk_stage2_kernelI6__halfLi64ELi32EEEvPKfS3_PiPT_ii,"a",@progbits
	.sectionflags	@""
	.align	4
.nv.constant0._ZN17fastertransformer38beam_online_softmax_topk_stage2_kernelI6__halfLi64ELi32EEEvPKfS3_PiPT_ii:
	.zero		936


//--------------------- .nv.constant0._ZN17fastertransformer38beam_online_softmax_topk_stage1_kernelI6__halfLi1ELi64ELi64EEEvPKT_S4_PKbPfiiPKi --------------------------
	.section	.nv.constant0._ZN17fastertransformer38beam_online_softmax_topk_stage1_kernelI6__halfLi1ELi64ELi64EEEvPKT_S4_PKbPfiiPKi,"a",@progbits
	.sectionflags	@""
	.align	4
.nv.constant0._ZN17fastertransformer38beam_online_softmax_topk_stage1_kernelI6__halfLi1ELi64ELi64EEEvPKT_S4_PKbPfiiPKi:
	.zero		944


//--------------------- .nv.constant0._ZN17fastertransformer17batch_topk_kernelI6__halfLi32ELi32EEEvPKiPKT_PiPfS8_PKbS3_NS_14BeamHypothesesEiiifS4_ --------------------------
	.section	.nv.constant0._ZN17fastertransformer17batch_topk_kernelI6__halfLi32ELi32EEEvPKiPKT_PiPfS8_PKbS3_NS_14BeamHypothesesEiiifS4_,"a",@progbits
	.sectionflags	@""
	.align	4
.nv.constant0._ZN17fastertransformer17batch_topk_kernelI6__halfLi32ELi32EEEvPKiPKT_PiPfS8_PKbS3_NS_14BeamHypothesesEiiifS4_:
	.zero		1106


//--------------------- .nv.constant0._ZN17fastertransformer38beam_online_softmax_topk_stage2_kernelI6__halfLi32ELi128EEEvPKfS3_PiPT_ii --------------------------
	.section	.nv.constant0._ZN17fastertransformer38beam_online_softmax_topk_stage2_kernelI6__halfLi32ELi128EEEvPKfS3_PiPT_ii,"a",@progbits
	.sectionflags	@""
	.align	4
.nv.constant0._ZN17fastertransformer38beam_online_softmax_topk_stage2_kernelI6__halfLi32ELi128EEEvPKfS3_PiPT_ii:
	.zero		936


//--------------------- .nv.constant0._ZN17fastertransformer38beam_online_softmax_topk_stage2_kernelI6__halfLi32ELi64EEEvPKfS3_PiPT_ii --------------------------
	.section	.nv.constant0._ZN17fastertransformer38beam_online_softmax_topk_stage2_kernelI6__halfLi32ELi64EEEvPKfS3_PiPT_ii,"a",@progbits
	.sectionflags	@""
	.align	4
.nv.constant0._ZN17fastertransformer38beam_online_softmax_topk_stage2_kernelI6__halfLi32ELi64EEEvPKfS3_PiPT_ii:
	.zero		936


//--------------------- .nv.constant0._ZN17fastertransformer38beam_online_softmax_topk_stage2_kernelI6__halfLi32ELi32EEEvPKfS3_PiPT_ii --------------------------
	.section	.nv.constant0._ZN17fastertransformer38beam_online_softmax_topk_stage2_kernelI6__halfLi32ELi32EEEvPKfS3_PiPT_ii,"a",@progbits
	.sectionflags	@""
	.align	4
.nv.constant0._ZN17fastertransformer38beam_online_softmax_topk_stage2_kernelI6__halfLi32ELi32EEEvPKfS3_PiPT_ii:
	.zero		936


//--------------------- .nv.constant0._ZN17fastertransformer38beam_online_softmax_topk_stage1_kernelI6__halfLi1ELi32ELi64EEEvPKT_S4_PKbPfiiPKi --------------------------
	.section	.nv.constant0._ZN17fastertransformer38beam_online_softmax_topk_stage1_kernelI6__halfLi1ELi32ELi64EEEvPKT_S4_PKbPfiiPKi,"a",@progbits
	.sectionflags	@""
	.align	4
.nv.constant0._ZN17fastertransformer38beam_online_softmax_topk_stage1_kernelI6__halfLi1ELi32ELi64EEEvPKT_S4_PKbPfiiPKi:
	.zero		944


//--------------------- .nv.constant0._ZN17fastertransformer17batch_topk_kernelI6__halfLi16ELi32EEEvPKiPKT_PiPfS8_PKbS3_NS_14BeamHypothesesEiiifS4_ --------------------------
	.section	.nv.constant0._ZN17fastertransformer17batch_topk_kernelI6__halfLi16ELi32EEEvPKiPKT_PiPfS8_PKbS3_NS_14BeamHypothesesEiiifS4_,"a",@progbits
	.sectionflags	@""
	.align	4
.nv.constant0._ZN17fastertransformer17batch_topk_kernelI6__halfLi16ELi32EEEvPKiPKT_PiPfS8_PKbS3_NS_14BeamHypothesesEiiifS4_:
	.zero		1106


//--------------------- .nv.constant0._ZN17fastertransformer38beam_online_softmax_topk_stage2_kernelI6__halfLi16ELi128EEEvPKfS3_PiPT_ii --------------------------
	.section	.nv.constant0._ZN17fastertransformer38beam_online_softmax_topk_stage2_kernelI6__halfLi16ELi128EEEvPKfS3_PiPT_ii,"a",@progbits
	.sectionflags	@""
	.align	4
.nv.constant0._ZN17fastertransformer38beam_online_softmax_topk_stage2_kernelI6__halfLi16ELi128EEEvPKfS3_PiPT_ii:
	.zero		936


//--------------------- .nv.constant0._ZN17fastertransformer38beam_online_softmax_topk_stage2_kernelI6__halfLi16ELi64EEEvPKfS3_PiPT_ii --------------------------
	.section	.nv.constant0._ZN17fastertransformer38beam_online_softmax_topk_stage2_kernelI6__halfLi16ELi64EEEvPKfS3_PiPT_ii,"a",@progbits
	.sectionflags	@""
	.align	4
.nv.constant0._ZN17fastertransformer38beam_online_softmax_topk_stage2_kernelI6__halfLi16ELi64EEEvPKfS3_PiPT_ii:
	.zero		936


//--------------------- .nv.constant0._ZN17fastertransformer38beam_online_softmax_topk_stage2_kernelI6__halfLi16ELi32EEEvPKfS3_PiPT_ii --------------------------
	.section	.nv.constant0._ZN17fastertransformer38beam_online_softmax_topk_stage2_kernelI6__halfLi16ELi32EEEvPKfS3_PiPT_ii,"a",@progbits
	.sectionflags	@""
	.align	4
.nv.constant0._ZN17fastertransformer38beam_online_softmax_topk_stage2_kernelI6__halfLi16ELi32EEEvPKfS3_PiPT_ii:
	.zero		936


//--------------------- .nv.constant0._ZN17fastertransformer38beam_online_softmax_topk_stage1_kernelI6__halfLi1ELi16ELi128EEEvPKT_S4_PKbPfiiPKi --------------------------
	.section	.nv.constant0._ZN17fastertransformer38beam_online_softmax_topk_stage1_kernelI6__halfLi1ELi16ELi128EEEvPKT_S4_PKbPfiiPKi,"a",@progbits
	.sectionflags	@""
	.align	4
.nv.constant0._ZN17fastertransformer38beam_online_softmax_topk_stage1_kernelI6__halfLi1ELi16ELi128EEEvPKT_S4_PKbPfiiPKi:
	.zero		944


//--------------------- .nv.constant0._ZN17fastertransformer17batch_topk_kernelI6__halfLi8ELi32EEEvPKiPKT_PiPfS8_PKbS3_NS_14BeamHypothesesEiiifS4_ --------------------------
	.section	.nv.constant0._ZN17fastertransformer17batch_topk_kernelI6__halfLi8ELi32EEEvPKiPKT_PiPfS8_PKbS3_NS_14BeamHypothesesEiiifS4_,"a",@progbits
	.sectionflags	@""
	.align	4
.nv.constant0._ZN17fastertransformer17batch_topk_kernelI6__halfLi8ELi32EEEvPKiPKT_PiPfS8_PKbS3_NS_14BeamHypothesesEiiifS4_:
	.zero		1106


//--------------------- .nv.constant0._ZN17fastertransformer38beam_online_softmax_topk_stage2_kernelI6__halfLi8ELi128EEEvPKfS3_PiPT_ii --------------------------
	.section	.nv.constant0._ZN17fastertransformer38beam_online_softmax_topk_stage2_kernelI6__halfLi8ELi128EEEvPKfS3_PiPT_ii,"a",@progbits
	.sectionflags	@""
	.align	4
.nv.constant0._ZN17fastertransformer38beam_online_softmax_topk_stage2_kernelI6__halfLi8ELi128EEEvPKfS3_PiPT_ii:
	.zero		936


//--------------------- .nv.constant0._ZN17fastertransformer38beam_online_softmax_topk_stage2_kernelI6__halfLi8ELi64EEEvPKfS3_PiPT_ii --------------------------
	.section	.nv.constant0._ZN17fastertransformer38beam_online_softmax_topk_stage2_kernelI6__halfLi8ELi64EEEvPKfS3_PiPT_ii,"a",@progbits
	.sectionflags	@""
	.align	4
.nv.constant0._ZN17fastertransformer38beam_online_softmax_topk_stage2_kernelI6__halfLi8ELi64EEEvPKfS3_PiPT_ii:
	.zero		936


//--------------------- .nv.constant0._ZN17fastertransformer38beam_online_softmax_topk_stage2_kernelI6__halfLi8ELi32EEEvPKfS3_PiPT_ii --------------------------
	.section	.nv.constant0._ZN17fastertransformer38beam_online_softmax_topk_stage2_kernelI6__halfLi8ELi32EEEvPKfS3_PiPT_ii,"a",@progbits
	.sectionflags	@""
	.align	4
.nv.constant0._ZN17fastertransformer38beam_online_softmax_topk_stage2_kernelI6__halfLi8ELi32EEEvPKfS3_PiPT_ii:
	.zero		936


//--------------------- .nv.constant0._ZN17fastertransformer38beam_online_softmax_topk_stage1_kernelI6__halfLi1ELi8ELi256EEEvPKT_S4_PKbPfiiPKi --------------------------
	.section	.nv.constant0._ZN17fastertransformer38beam_online_softmax_topk_stage1_kernelI6__halfLi1ELi8ELi256EEEvPKT_S4_PKbPfiiPKi,"a",@progbits
	.sectionflags	@""
	.align	4
.nv.constant0._ZN17fastertransformer38beam_online_softmax_topk_stage1_kernelI6__halfLi1ELi8ELi256EEEvPKT_S4_PKbPfiiPKi:
	.zero		944


//--------------------- .nv.constant0._ZN17fastertransformer17batch_topk_kernelIfLi128ELi32EEEvPKiPKT_PiPfS7_PKbS2_NS_14BeamHypothesesEiiifS3_ --------------------------
	.section	.nv.constant0._ZN17fastertransformer17batch_topk_kernelIfLi128ELi32EEEvPKiPKT_PiPfS7_PKbS2_NS_14BeamHypothesesEiiifS3_,"a",@progbits
	.sectionflags	@""
	.align	4
.nv.constant0._ZN17fastertransformer17batch_topk_kernelIfLi128ELi32EEEvPKiPKT_PiPfS7_PKbS2_NS_14BeamHypothesesEiiifS3_:
	.zero		1108


//--------------------- .nv.constant0._ZN17fastertransformer38beam_online_softmax_topk_stage2_kernelIfLi128ELi128EEEvPKfS2_PiPT_ii --------------------------
	.section	.nv.constant0._ZN17fastertransformer38beam_online_softmax_topk_stage2_kernelIfLi128ELi128EEEvPKfS2_PiPT_ii,"a",@progbits
	.sectionflags	@""
	.align	4
.nv.constant0._ZN17fastertransformer38beam_online_softmax_topk_stage2_kernelIfLi128ELi128EEEvPKfS2_PiPT_ii:
	.zero		936


//--------------------- .nv.constant0._ZN17fastertransformer38beam_online_softmax_topk_stage2_kernelIfLi128ELi64EEEvPKfS2_PiPT_ii --------------------------
	.section	.nv.constant0._ZN17fastertransformer38beam_online_softmax_topk_stage2_kernelIfLi128ELi64EEEvPKfS2_PiPT_ii,"a",@progbits
	.sectionflags	@""
	.align	4
.nv.constant0._ZN17fastertransformer38beam_online_softmax_topk_stage2_kernelIfLi128ELi64EEEvPKfS2_PiPT_ii:
	.zero		936


//--------------------- .nv.constant0._ZN17fastertransformer38beam_online_softmax_topk_stage2_kernelIfLi128ELi32EEEvPKfS2_PiPT_ii --------------------------
	.section	.nv.constant0._ZN17fastertransformer38beam_online_softmax_topk_stage2_kernelIfLi128ELi32EEEvPKfS2_PiPT_ii,"a",@progbits
	.sectionflags	@""
	.align	4
.nv.constant0._ZN17fastertransformer38beam_online_softmax_topk_stage2_kernelIfLi128ELi32EEEvPKfS2_PiPT_ii:
	.zero		936


//--------------------- .nv.constant0._ZN17fastertransformer38beam_online_softmax_topk_stage1_kernelIfLi1ELi128ELi64EEEvPKT_S3_PKbPfiiPKi --------------------------
	.section	.nv.constant0._ZN17fastertransformer38beam_online_softmax_topk_stage1_kernelIfLi1ELi128ELi64EEEvPKT_S3_PKbPfiiPKi,"a",@progbits
	.sectionflags	@""
	.align	4
.nv.constant0._ZN17fastertransformer38beam_online_softmax_topk_stage1_kernelIfLi1ELi128ELi64EEEvPKT_S3_PKbPfiiPKi:
	.zero		944


//--------------------- .nv.constant0._ZN17fastertransformer17batch_topk_kernelIfLi64ELi32EEEvPKiPKT_PiPfS7_PKbS2_NS_14BeamHypothesesEiiifS3_ --------------------------
	.section	.nv.constant0._ZN17fastertransformer17batch_topk_kernelIfLi64ELi32EEEvPKiPKT_PiPfS7_PKbS2_NS_14BeamHypothesesEiiifS3_,"a",@progbits
	.sectionflags	@""
	.align	4
.nv.constant0._ZN17fastertransformer17batch_topk_kernelIfLi64ELi32EEEvPKiPKT_PiPfS7_PKbS2_NS_14BeamHypothesesEiiifS3_:
	.zero		1108


//--------------------- .nv.constant0._ZN17fastertransformer38beam_online_softmax_topk_stage2_kernelIfLi64ELi128EEEvPKfS2_PiPT_ii --------------------------
	.section	.nv.constant0._ZN17fastertransformer38beam_online_softmax_topk_stage2_kernelIfLi64ELi128EEEvPKfS2_PiPT_ii,"a",@progbits
	.sectionflags	@""
	.align	4
.nv.constant0._ZN17fastertransformer38beam_online_softmax_topk_stage2_kernelIfLi64ELi128EEEvPKfS2_PiPT_ii:
	.zero		936


//--------------------- .nv.constant0._ZN17fastertransformer38beam_online_softmax_topk_stage2_kernelIfLi64ELi64EEEvPKfS2_PiPT_ii --------------------------
	.section	.nv.constant0._ZN17fastertransformer38beam_online_softmax_topk_stage2_kernelIfLi64ELi64EEEvPKfS2_PiPT_ii,"a",@progbits
	.sectionflags	@""
	.align	4
.nv.constant0._ZN17fastertransformer38beam_online_softmax_topk_stage2_kernelIfLi64ELi64EEEvPKfS2_PiPT_ii:
	.zero		936


//--------------------- .nv.constant0._ZN17fastertransformer38beam_online_softmax_topk_stage2_kernelIfLi64ELi32EEEvPKfS2_PiPT_ii --------------------------
	.section	.nv.constant0._ZN17fastertransformer38beam_online_softmax_topk_stage2_kernelIfLi64ELi32EEEvPKfS2_PiPT_ii,"a",@progbits
	.sectionflags	@""
	.align	4
.nv.constant0._ZN17fastertransformer38beam_online_softmax_topk_stage2_kernelIfLi64ELi32EEEvPKfS2_PiPT_ii:
	.zero		936


//--------------------- .nv.constant0._ZN17fastertransformer38beam_online_softmax_topk_stage1_kernelIfLi1ELi64ELi64EEEvPKT_S3_PKbPfiiPKi --------------------------
	.section	.nv.constant0._ZN17fastertransformer38beam_online_softmax_topk_stage1_kernelIfLi1ELi64ELi64EEEvPKT_S3_PKbPfiiPKi,"a",@progbits
	.sectionflags	@""
	.align	4
.nv.constant0._ZN17fastertransformer38beam_online_softmax_topk_stage1_kernelIfLi1ELi64ELi64EEEvPKT_S3_PKbPfiiPKi:
	.zero		944


//--------------------- .nv.constant0._ZN17fastertransformer17batch_topk_kernelIfLi32ELi32EEEvPKiPKT_PiPfS7_PKbS2_NS_14BeamHypothesesEiiifS3_ --------------------------
	.section	.nv.constant0._ZN17fastertransformer17batch_topk_kernelIfLi32ELi32EEEvPKiPKT_PiPfS7_PKbS2_NS_14BeamHypothesesEiiifS3_,"a",@progbits
	.sectionflags	@""
	.align	4
.nv.constant0._ZN17fastertransformer17batch_topk_kernelIfLi32ELi32EEEvPKiPKT_PiPfS7_PKbS2_NS_14BeamHypothesesEiiifS3_:
	.zero		1108


//--------------------- .nv.constant0._ZN17fastertransformer38beam_online_softmax_topk_stage2_kernelIfLi32ELi128EEEvPKfS2_PiPT_ii --------------------------
	.section	.nv.constant0._ZN17fastertransformer38beam_online_softmax_topk_stage2_kernelIfLi32ELi128EEEvPKfS2_PiPT_ii,"a",@progbits
	.sectionflags	@""
	.align	4
.nv.constant0._ZN17fastertransformer38beam_online_softmax_topk_stage2_kernelIfLi32ELi128EEEvPKfS2_PiPT_ii:
	.zero		936


//--------------------- .nv.constant0._ZN17fastertransformer38beam_online_softmax_topk_stage2_kernelIfLi32ELi64EEEvPKfS2_PiPT_ii --------------------------
	.section	.nv.constant0._ZN17fastertransformer38beam_online_softmax_topk_stage2_kernelIfLi32ELi64EEEvPKfS2_PiPT_ii,"a",@progbits
	.sectionflags	@""
	.align	4
.nv.constant0._ZN17fastertransformer38beam_online_softmax_topk_stage2_kernelIfLi32ELi64EEEvPKfS2_PiPT_ii:
	.zero		936


//--------------------- .nv.constant0._ZN17fastertransformer38beam_online_softmax_topk_stage2_kernelIfLi32ELi32EEEvPKfS2_PiPT_ii --------------------------
	.section	.nv.constant0._ZN17fastertransformer38beam_online_softmax_topk_stage2_kernelIfLi32ELi32EEEvPKfS2_PiPT_ii,"a",@progbits
	.sectionflags	@""
	.align	4
.nv.constant0._ZN17fastertransformer38beam_online_softmax_topk_stage2_kernelIfLi32ELi32EEEvPKfS2_PiPT_ii:
	.zero		936


//--------------------- .nv.constant0._ZN17fastertransformer38beam_online_softmax_topk_stage1_kernelIfLi1ELi32ELi64EEEvPKT_S3_PKbPfiiPKi --------------------------
	.section	.nv.constant0._ZN17fastertransformer38beam_online_softmax_topk_stage1_kernelIfLi1ELi32ELi64EEEvPKT_S3_PKbPfiiPKi,"a",@progbits
	.sectionflags	@""
	.align	4
.nv.constant0._ZN17fastertransformer38beam_online_softmax_topk_stage1_kernelIfLi1ELi32ELi64EEEvPKT_S3_PKbPfiiPKi:
	.zero		944


//--------------------- .nv.constant0._ZN17fastertransformer17batch_topk_kernelIfLi16ELi32EEEvPKiPKT_PiPfS7_PKbS2_NS_14BeamHypothesesEiiifS3_ --------------------------
	.section	.nv.constant0._ZN17fastertransformer17batch_topk_kernelIfLi16ELi32EEEvPKiPKT_PiPfS7_PKbS2_NS_14BeamHypothesesEiiifS3_,"a",@progbits
	.sectionflags	@""
	.align	4
.nv.constant0._ZN17fastertransformer17batch_topk_kernelIfLi16ELi32EEEvPKiPKT_PiPfS7_PKbS2_NS_14BeamHypothesesEiiifS3_:
	.zero		1108


//--------------------- .nv.constant0._ZN17fastertransformer38beam_online_softmax_topk_stage2_kernelIfLi16ELi128EEEvPKfS2_PiPT_ii --------------------------
	.section	.nv.constant0._ZN17fastertransformer38beam_online_softmax_topk_stage2_kernelIfLi16ELi128EEEvPKfS2_PiPT_ii,"a",@progbits
	.sectionflags	@""
	.align	4
.nv.constant0._ZN17fastertransformer38beam_online_softmax_topk_stage2_kernelIfLi16ELi128EEEvPKfS2_PiPT_ii:
	.zero		936


//--------------------- .nv.constant0._ZN17fastertransformer38beam_online_softmax_topk_stage2_kernelIfLi16ELi64EEEvPKfS2_PiPT_ii --------------------------
	.section	.nv.constant0._ZN17fastertransformer38beam_online_softmax_topk_stage2_kernelIfLi16ELi64EEEvPKfS2_PiPT_ii,"a",@progbits
	.sectionflags	@""
	.align	4
.nv.constant0._ZN17fastertransformer38beam_online_softmax_topk_stage2_kernelIfLi16ELi64EEEvPKfS2_PiPT_ii:
	.zero		936


//--------------------- .nv.constant0._ZN17fastertransformer38beam_online_softmax_topk_stage2_kernelIfLi16ELi32EEEvPKfS2_PiPT_ii --------------------------
	.section	.nv.constant0._ZN17fastertransformer38beam_online_softmax_topk_stage2_kernelIfLi16ELi32EEEvPKfS2_PiPT_ii,"a",@progbits
	.sectionflags	@""
	.align	4
.nv.constant0._ZN17fastertransformer38beam_online_softmax_topk_stage2_kernelIfLi16ELi32EEEvPKfS2_PiPT_ii:
	.zero		936


//--------------------- .nv.constant0._ZN17fastertransformer38beam_online_softmax_topk_stage1_kernelIfLi1ELi16ELi128EEEvPKT_S3_PKbPfiiPKi --------------------------
	.section	.nv.constant0._ZN17fastertransformer38beam_online_softmax_topk_stage1_kernelIfLi1ELi16ELi128EEEvPKT_S3_PKbPfiiPKi,"a",@progbits
	.sectionflags	@""
	.align	4
.nv.constant0._ZN17fastertransformer38beam_online_softmax_topk_stage1_kernelIfLi1ELi16ELi128EEEvPKT_S3_PKbPfiiPKi:
	.zero		944


//--------------------- .nv.constant0._ZN17fastertransformer38beam_online_softmax_topk_stage2_kernelIfLi4ELi128EEEvPKfS2_PiPT_ii --------------------------
	.section	.nv.constant0._ZN17fastertransformer38beam_online_softmax_topk_stage2_kernelIfLi4ELi128EEEvPKfS2_PiPT_ii,"a",@progbits
	.sectionflags	@""
	.align	4
.nv.constant0._ZN17fastertransformer38beam_online_softmax_topk_stage2_kernelIfLi4ELi128EEEvPKfS2_PiPT_ii:
	.zero		936


//--------------------- .nv.constant0._ZN17fastertransformer38beam_online_softmax_topk_stage2_kernelIfLi4ELi64EEEvPKfS2_PiPT_ii --------------------------
	.section	.nv.constant0._ZN17fastertransformer38beam_online_softmax_topk_stage2_kernelIfLi4ELi64EEEvPKfS2_PiPT_ii,"a",@progbits
	.sectionflags	@""
	.align	4
.nv.constant0._ZN17fastertransformer38beam_online_softmax_topk_stage2_kernelIfLi4ELi64EEEvPKfS2_PiPT_ii:
	.zero		936


//--------------------- .nv.constant0._ZN17fastertransformer38beam_online_softmax_topk_stage2_kernelIfLi4ELi32EEEvPKfS2_PiPT_ii --------------------------
	.section	.nv.constant0._ZN17fastertransformer38beam_online_softmax_topk_stage2_kernelIfLi4ELi32EEEvPKfS2_PiPT_ii,"a",@progbits
	.sectionflags	@""
	.align	4
.nv.constant0._ZN17fastertransformer38beam_online_softmax_topk_stage2_kernelIfLi4ELi32EEEvPKfS2_PiPT_ii:
	.zero		936


//--------------------- .nv.constant0._ZN17fastertransformer17batch_topk_kernelIfLi8ELi32EEEvPKiPKT_PiPfS7_PKbS2_NS_14BeamHypothesesEiiifS3_ --------------------------
	.section	.nv.constant0._ZN17fastertransformer17batch_topk_kernelIfLi8ELi32EEEvPKiPKT_PiPfS7_PKbS2_NS_14BeamHypothesesEiiifS3_,"a",@progbits
	.sectionflags	@""
	.align	4
.nv.constant0._ZN17fastertransformer17batch_topk_kernelIfLi8ELi32EEEvPKiPKT_PiPfS7_PKbS2_NS_14BeamHypothesesEiiifS3_:
	.zero		1108


//--------------------- .nv.constant0._ZN17fastertransformer38beam_online_softmax_topk_stage2_kernelIfLi8ELi128EEEvPKfS2_PiPT_ii --------------------------
	.section	.nv.constant0._ZN17fastertransformer38beam_online_softmax_topk_stage2_kernelIfLi8ELi128EEEvPKfS2_PiPT_ii,"a",@progbits
	.sectionflags	@""
	.align	4
.nv.constant0._ZN17fastertransformer38beam_online_softmax_topk_stage2_kernelIfLi8ELi128EEEvPKfS2_PiPT_ii:
	.zero		936


//--------------------- .nv.constant0._ZN17fastertransformer38beam_online_softmax_topk_stage2_kernelIfLi8ELi64EEEvPKfS2_PiPT_ii --------------------------
	.section	.nv.constant0._ZN17fastertransformer38beam_online_softmax_topk_stage2_kernelIfLi8ELi64EEEvPKfS2_PiPT_ii,"a",@progbits
	.sectionflags	@""
	.align	4
.nv.constant0._ZN17fastertransformer38beam_online_softmax_topk_stage2_kernelIfLi8ELi64EEEvPKfS2_PiPT_ii:
	.zero		936


//--------------------- .nv.constant0._ZN17fastertransformer38beam_online_softmax_topk_stage2_kernelIfLi8ELi32EEEvPKfS2_PiPT_ii --------------------------
	.section	.nv.constant0._ZN17fastertransformer38beam_online_softmax_topk_stage2_kernelIfLi8ELi32EEEvPKfS2_PiPT_ii,"a",@progbits
	.sectionflags	@""
	.align	4
.nv.constant0._ZN17fastertransformer38beam_online_softmax_topk_stage2_kernelIfLi8ELi32EEEvPKfS2_PiPT_ii:
	.zero		936


//--------------------- .nv.constant0._ZN17fastertransformer38beam_online_softmax_topk_stage1_kernelIfLi1ELi8ELi256EEEvPKT_S3_PKbPfiiPKi --------------------------
	.section	.nv.constant0._ZN17fastertransformer38beam_online_softmax_topk_stage1_kernelIfLi1ELi8ELi256EEEvPKT_S3_PKbPfiiPKi,"a",@progbits
	.sectionflags	@""
	.align	4
.nv.constant0._ZN17fastertransformer38beam_online_softmax_topk_stage1_kernelIfLi1ELi8ELi256EEEvPKT_S3_PKbPfiiPKi:
	.zero		944


//--------------------- .nv.constant0._ZN3cub18CUB_300001_SM_10306detail11EmptyKernelIvEEvv --------------------------
	.section	.nv.constant0._ZN3cub18CUB_300001_SM_10306detail11EmptyKernelIvEEvv,"a",@progbits
	.sectionflags	@""
	.align	4
.nv.constant0._ZN3cub18CUB_300001_SM_10306detail11EmptyKernelIvEEvv:
	.zero		896


//--------------------- SYMBOLS --------------------------

	.type		.nv.reservedSmem.offset0,@object
	.size		.nv.reservedSmem.offset0,0x4
	.type		.nv.reservedSmem.cap,@object
	.size		.nv.reservedSmem.cap,0x4
